	.target	sm_90

	.elftype	@"ET_EXEC"


//--------------------- .note.nv.tkinfo           --------------------------
	.section	.note.nv.tkinfo,"",@"SHT_NOTE"
	.sectionflags	@"SHF_NOTE_NV_TKINFO"
	.tkinfo
        /*0018*/ 	.word	0x00000002
        /*0030*/ 	.string	""
        /*0030*/ 	.string	"ptxas"
        /*0030*/ 	.string	"Cuda compilation tools, release 13.0, V13.0.88"
        /*0030*/ 	.string	"Build cuda_13.0.r13.0/compiler.36424714_0"
        /*0030*/ 	.string	"-arch sm_90 -m 64 "



//--------------------- .note.nv.cuinfo           --------------------------
	.section	.note.nv.cuinfo,"",@"SHT_NOTE"
	.sectionflags	@"SHF_NOTE_NV_CUINFO"
        /*0018*/ 	.short	0x0002
        /*001a*/ 	.short	0x005a
        /*001c*/ 	.short	0x0082
	.zero		2


//--------------------- .nv.info                  --------------------------
	.section	.nv.info,"",@"SHT_CUDA_INFO"
	.align	4


	//----- nvinfo : EIATTR_REGCOUNT
	.align		4
        /*0000*/ 	.byte	0x04, 0x2f
        /*0002*/ 	.short	(.L_57 - .L_56)
	.align		4
.L_56:
        /*0004*/ 	.word	index@(_ZN2at6native29vectorized_elementwise_kernelILi8EZNS0_23bitwise_not_kernel_cudaERNS_18TensorIteratorBaseEEUlbE_St5arrayIPcLm2EEEEviT0_T1_)
        /*0008*/ 	.word	0x0000001a


	//----- nvinfo : EIATTR_FRAME_SIZE
	.align		4
.L_57:
        /*000c*/ 	.byte	0x04, 0x11
        /*000e*/ 	.short	(.L_59 - .L_58)
	.align		4
.L_58:
        /*0010*/ 	.word	index@(_ZN2at6native29vectorized_elementwise_kernelILi8EZNS0_23bitwise_not_kernel_cudaERNS_18TensorIteratorBaseEEUlbE_St5arrayIPcLm2EEEEviT0_T1_)
        /*0014*/ 	.word	0x00000000


	//----- nvinfo : EIATTR_REGCOUNT
	.align		4
.L_59:
        /*0018*/ 	.byte	0x04, 0x2f
        /*001a*/ 	.short	(.L_61 - .L_60)
	.align		4
.L_60:
        /*001c*/ 	.word	index@(_ZN2at6native29vectorized_elementwise_kernelILi4EZNS0_23bitwise_not_kernel_cudaERNS_18TensorIteratorBaseEEUlbE_St5arrayIPcLm2EEEEviT0_T1_)
        /*0020*/ 	.word	0x0000001a


	//----- nvinfo : EIATTR_FRAME_SIZE
	.align		4
.L_61:
        /*0024*/ 	.byte	0x04, 0x11
        /*0026*/ 	.short	(.L_63 - .L_62)
	.align		4
.L_62:
        /*0028*/ 	.word	index@(_ZN2at6native29vectorized_elementwise_kernelILi4EZNS0_23bitwise_not_kernel_cudaERNS_18TensorIteratorBaseEEUlbE_St5arrayIPcLm2EEEEviT0_T1_)
        /*002c*/ 	.word	0x00000000


	//----- nvinfo : EIATTR_REGCOUNT
	.align		4
.L_63:
        /*0030*/ 	.byte	0x04, 0x2f
        /*0032*/ 	.short	(.L_65 - .L_64)
	.align		4
.L_64:
        /*0034*/ 	.word	index@(_ZN2at6native29vectorized_elementwise_kernelILi2EZNS0_23bitwise_not_kernel_cudaERNS_18TensorIteratorBaseEEUlbE_St5arrayIPcLm2EEEEviT0_T1_)
        /*0038*/ 	.word	0x0000001a


	//----- nvinfo : EIATTR_FRAME_SIZE
	.align		4
.L_65:
        /*003c*/ 	.byte	0x04, 0x11
        /*003e*/ 	.short	(.L_67 - .L_66)
	.align		4
.L_66:
        /*0040*/ 	.word	index@(_ZN2at6native29vectorized_elementwise_kernelILi2EZNS0_23bitwise_not_kernel_cudaERNS_18TensorIteratorBaseEEUlbE_St5arrayIPcLm2EEEEviT0_T1_)
        /*0044*/ 	.word	0x00000000


	//----- nvinfo : EIATTR_REGCOUNT
	.align		4
.L_67:
        /*0048*/ 	.byte	0x04, 0x2f
        /*004a*/ 	.short	(.L_69 - .L_68)
	.align		4
.L_68:
        /*004c*/ 	.word	index@(_ZN2at6native27unrolled_elementwise_kernelIZNS0_23bitwise_not_kernel_cudaERNS_18TensorIteratorBaseEEUlbE_St5arrayIPcLm2EELi4E23TrivialOffsetCalculatorILi1EjES9_NS0_6memory15LoadWithoutCastENSA_16StoreWithoutCastEEEviT_T0_T2_T3_T4_T5_)
        /*0050*/ 	.word	0x00000014


	//----- nvinfo : EIATTR_FRAME_SIZE
	.align		4
.L_69:
        /*0054*/ 	.byte	0x04, 0x11
        /*0056*/ 	.short	(.L_71 - .L_70)
	.align		4
.L_70:
        /*0058*/ 	.word	index@(_ZN2at6native27unrolled_elementwise_kernelIZNS0_23bitwise_not_kernel_cudaERNS_18TensorIteratorBaseEEUlbE_St5arrayIPcLm2EELi4E23TrivialOffsetCalculatorILi1EjES9_NS0_6memory15LoadWithoutCastENSA_16StoreWithoutCastEEEviT_T0_T2_T3_T4_T5_)
        /*005c*/ 	.word	0x00000000


	//----- nvinfo : EIATTR_REGCOUNT
	.align		4
.L_71:
        /*0060*/ 	.byte	0x04, 0x2f
        /*0062*/ 	.short	(.L_73 - .L_72)
	.align		4
.L_72:
        /*0064*/ 	.word	index@(_ZN2at6native18elementwise_kernelILi128ELi4EZNS0_22gpu_kernel_impl_nocastIZNS0_23bitwise_not_kernel_cudaERNS_18TensorIteratorBaseEEUlbE_EEvS4_RKT_EUliE_EEviT1_)
        /*0068*/ 	.word	0x00000012


	//----- nvinfo : EIATTR_FRAME_SIZE
	.align		4
.L_73:
        /*006c*/ 	.byte	0x04, 0x11
        /*006e*/ 	.short	(.L_75 - .L_74)
	.align		4
.L_74:
        /*0070*/ 	.word	index@(_ZN2at6native18elementwise_kernelILi128ELi4EZNS0_22gpu_kernel_impl_nocastIZNS0_23bitwise_not_kernel_cudaERNS_18TensorIteratorBaseEEUlbE_EEvS4_RKT_EUliE_EEviT1_)
        /*0074*/ 	.word	0x00000000


	//----- nvinfo : EIATTR_REGCOUNT
	.align		4
.L_75:
        /*0078*/ 	.byte	0x04, 0x2f
        /*007a*/ 	.short	(.L_77 - .L_76)
	.align		4
.L_76:
        /*007c*/ 	.word	index@(_ZN2at6native27unrolled_elementwise_kernelIZNS0_23bitwise_not_kernel_cudaERNS_18TensorIteratorBaseEEUlbE_St5arrayIPcLm2EELi4E23TrivialOffsetCalculatorILi1EjES9_NS0_6memory12LoadWithCastILi1EEENSA_13StoreWithCastILi1EEEEEviT_T0_T2_T3_T4_T5_)
        /*0080*/ 	.word	0x0000001e


	//----- nvinfo : EIATTR_FRAME_SIZE
	.align		4
.L_77:
        /*0084*/ 	.byte	0x04, 0x11
        /*0086*/ 	.short	(.L_79 - .L_78)
	.align		4
.L_78:
        /*0088*/ 	.word	index@(_ZN2at6native27unrolled_elementwise_kernelIZNS0_23bitwise_not_kernel_cudaERNS_18TensorIteratorBaseEEUlbE_St5arrayIPcLm2EELi4E23TrivialOffsetCalculatorILi1EjES9_NS0_6memory12LoadWithCastILi1EEENSA_13StoreWithCastILi1EEEEEviT_T0_T2_T3_T4_T5_)
        /*008c*/ 	.word	0x00000000


	//----- nvinfo : EIATTR_REGCOUNT
	.align		4
.L_79:
        /*0090*/ 	.byte	0x04, 0x2f
        /*0092*/ 	.short	(.L_81 - .L_80)
	.align		4
.L_80:
        /*0094*/ 	.word	index@(_ZN2at6native18elementwise_kernelILi128ELi4EZNS0_15gpu_kernel_implIZNS0_23bitwise_not_kernel_cudaERNS_18TensorIteratorBaseEEUlbE_EEvS4_RKT_EUliE_EEviT1_)
        /*0098*/ 	.word	0x0000001a


	//----- nvinfo : EIATTR_FRAME_SIZE
	.align		4
.L_81:
        /*009c*/ 	.byte	0x04, 0x11
        /*009e*/ 	.short	(.L_83 - .L_82)
	.align		4
.L_82:
        /*00a0*/ 	.word	index@(_ZN2at6native18elementwise_kernelILi128ELi4EZNS0_15gpu_kernel_implIZNS0_23bitwise_not_kernel_cudaERNS_18TensorIteratorBaseEEUlbE_EEvS4_RKT_EUliE_EEviT1_)
        /*00a4*/ 	.word	0x00000000


	//----- nvinfo : EIATTR_REGCOUNT
	.align		4
.L_83:
        /*00a8*/ 	.byte	0x04, 0x2f
        /*00aa*/ 	.short	(.L_85 - .L_84)
	.align		4
.L_84:
        /*00ac*/ 	.word	index@(_ZN2at6native29vectorized_elementwise_kernelILi8EZZZNS0_23bitwise_not_kernel_cudaERNS_18TensorIteratorBaseEENKUlvE_clEvENKUlvE_clEvEUlhE_St5arrayIPcLm2EEEEviT0_T1_)
        /*00b0*/ 	.word	0x0000001c


	//----- nvinfo : EIATTR_FRAME_SIZE
	.align		4
.L_85:
        /*00b4*/ 	.byte	0x04, 0x11
        /*00b6*/ 	.short	(.L_87 - .L_86)
	.align		4
.L_86:
        /*00b8*/ 	.word	index@(_ZN2at6native29vectorized_elementwise_kernelILi8EZZZNS0_23bitwise_not_kernel_cudaERNS_18TensorIteratorBaseEENKUlvE_clEvENKUlvE_clEvEUlhE_St5arrayIPcLm2EEEEviT0_T1_)
        /*00bc*/ 	.word	0x00000000


	//----- nvinfo : EIATTR_REGCOUNT
	.align		4
.L_87:
        /*00c0*/ 	.byte	0x04, 0x2f
        /*00c2*/ 	.short	(.L_89 - .L_88)
	.align		4
.L_88:
        /*00c4*/ 	.word	index@(_ZN2at6native29vectorized_elementwise_kernelILi4EZZZNS0_23bitwise_not_kernel_cudaERNS_18TensorIteratorBaseEENKUlvE_clEvENKUlvE_clEvEUlhE_St5arrayIPcLm2EEEEviT0_T1_)
        /*00c8*/ 	.word	0x0000001c


	//----- nvinfo : EIATTR_FRAME_SIZE
	.align		4
.L_89:
        /*00cc*/ 	.byte	0x04, 0x11
        /*00ce*/ 	.short	(.L_91 - .L_90)
	.align		4
.L_90:
        /*00d0*/ 	.word	index@(_ZN2at6native29vectorized_elementwise_kernelILi4EZZZNS0_23bitwise_not_kernel_cudaERNS_18TensorIteratorBaseEENKUlvE_clEvENKUlvE_clEvEUlhE_St5arrayIPcLm2EEEEviT0_T1_)
        /*00d4*/ 	.word	0x00000000


	//----- nvinfo : EIATTR_REGCOUNT
	.align		4
.L_91:
        /*00d8*/ 	.byte	0x04, 0x2f
        /*00da*/ 	.short	(.L_93 - .L_92)
	.align		4
.L_92:
        /*00dc*/ 	.word	index@(_ZN2at6native29vectorized_elementwise_kernelILi2EZZZNS0_23bitwise_not_kernel_cudaERNS_18TensorIteratorBaseEENKUlvE_clEvENKUlvE_clEvEUlhE_St5arrayIPcLm2EEEEviT0_T1_)
        /*00e0*/ 	.word	0x0000001c


	//----- nvinfo : EIATTR_FRAME_SIZE
	.align		4
.L_93:
        /*00e4*/ 	.byte	0x04, 0x11
        /*00e6*/ 	.short	(.L_95 - .L_94)
	.align		4
.L_94:
        /*00e8*/ 	.word	index@(_ZN2at6native29vectorized_elementwise_kernelILi2EZZZNS0_23bitwise_not_kernel_cudaERNS_18TensorIteratorBaseEENKUlvE_clEvENKUlvE_clEvEUlhE_St5arrayIPcLm2EEEEviT0_T1_)
        /*00ec*/ 	.word	0x00000000


	//----- nvinfo : EIATTR_REGCOUNT
	.align		4
.L_95:
        /*00f0*/ 	.byte	0x04, 0x2f
        /*00f2*/ 	.short	(.L_97 - .L_96)
	.align		4
.L_96:
        /*00f4*/ 	.word	index@(_ZN2at6native27unrolled_elementwise_kernelIZZZNS0_23bitwise_not_kernel_cudaERNS_18TensorIteratorBaseEENKUlvE_clEvENKUlvE_clEvEUlhE_St5arrayIPcLm2EELi4E23TrivialOffsetCalculatorILi1EjESB_NS0_6memory15LoadWithoutCastENSC_16StoreWithoutCastEEEviT_T0_T2_T3_T4_T5_)
        /*00f8*/ 	.word	0x00000014


	//----- nvinfo : EIATTR_FRAME_SIZE
	.align		4
.L_97:
        /*00fc*/ 	.byte	0x04, 0x11
        /*00fe*/ 	.short	(.L_99 - .L_98)
	.align		4
.L_98:
        /*0100*/ 	.word	index@(_ZN2at6native27unrolled_elementwise_kernelIZZZNS0_23bitwise_not_kernel_cudaERNS_18TensorIteratorBaseEENKUlvE_clEvENKUlvE_clEvEUlhE_St5arrayIPcLm2EELi4E23TrivialOffsetCalculatorILi1EjESB_NS0_6memory15LoadWithoutCastENSC_16StoreWithoutCastEEEviT_T0_T2_T3_T4_T5_)
        /*0104*/ 	.word	0x00000000


	//----- nvinfo : EIATTR_REGCOUNT
	.align		4
.L_99:
        /*0108*/ 	.byte	0x04, 0x2f
        /*010a*/ 	.short	(.L_101 - .L_100)
	.align		4
.L_100:
        /*010c*/ 	.word	index@(_ZN2at6native18elementwise_kernelILi128ELi4EZNS0_22gpu_kernel_impl_nocastIZZZNS0_23bitwise_not_kernel_cudaERNS_18TensorIteratorBaseEENKUlvE_clEvENKUlvE_clEvEUlhE_EEvS4_RKT_EUliE_EEviT1_)
        /*0110*/ 	.word	0x00000012


	//----- nvinfo : EIATTR_FRAME_SIZE
	.align		4
.L_101:
        /*0114*/ 	.byte	0x04, 0x11
        /*0116*/ 	.short	(.L_103 - .L_102)
	.align		4
.L_102:
        /*0118*/ 	.word	index@(_ZN2at6native18elementwise_kernelILi128ELi4EZNS0_22gpu_kernel_impl_nocastIZZZNS0_23bitwise_not_kernel_cudaERNS_18TensorIteratorBaseEENKUlvE_clEvENKUlvE_clEvEUlhE_EEvS4_RKT_EUliE_EEviT1_)
        /*011c*/ 	.word	0x00000000


	//----- nvinfo : EIATTR_REGCOUNT
	.align		4
.L_103:
        /*0120*/ 	.byte	0x04, 0x2f
        /*0122*/ 	.short	(.L_105 - .L_104)
	.align		4
.L_104:
        /*0124*/ 	.word	index@(_ZN2at6native27unrolled_elementwise_kernelIZZZNS0_23bitwise_not_kernel_cudaERNS_18TensorIteratorBaseEENKUlvE_clEvENKUlvE_clEvEUlhE_St5arrayIPcLm2EELi4E23TrivialOffsetCalculatorILi1EjESB_NS0_6memory12LoadWithCastILi1EEENSC_13StoreWithCastILi1EEEEEviT_T0_T2_T3_T4_T5_)
        /*0128*/ 	.word	0x0000001e


	//----- nvinfo : EIATTR_FRAME_SIZE
	.align		4
.L_105:
        /*012c*/ 	.byte	0x04, 0x11
        /*012e*/ 	.short	(.L_107 - .L_106)
	.align		4
.L_106:
        /*0130*/ 	.word	index@(_ZN2at6native27unrolled_elementwise_kernelIZZZNS0_23bitwise_not_kernel_cudaERNS_18TensorIteratorBaseEENKUlvE_clEvENKUlvE_clEvEUlhE_St5arrayIPcLm2EELi4E23TrivialOffsetCalculatorILi1EjESB_NS0_6memory12LoadWithCastILi1EEENSC_13StoreWithCastILi1EEEEEviT_T0_T2_T3_T4_T5_)
        /*0134*/ 	.word	0x00000000


	//----- nvinfo : EIATTR_REGCOUNT
	.align		4
.L_107:
        /*0138*/ 	.byte	0x04, 0x2f
        /*013a*/ 	.short	(.L_109 - .L_108)
	.align		4
.L_108:
        /*013c*/ 	.word	index@(_ZN2at6native18elementwise_kernelILi128ELi4EZNS0_15gpu_kernel_implIZZZNS0_23bitwise_not_kernel_cudaERNS_18TensorIteratorBaseEENKUlvE_clEvENKUlvE_clEvEUlhE_EEvS4_RKT_EUliE_EEviT1_)
        /*0140*/ 	.word	0x0000001a


	//----- nvinfo : EIATTR_FRAME_SIZE
	.align		4
.L_109:
        /*0144*/ 	.byte	0x04, 0x11
        /*0146*/ 	.short	(.L_111 - .L_110)
	.align		4
.L_110:
        /*0148*/ 	.word	index@(_ZN2at6native18elementwise_kernelILi128ELi4EZNS0_15gpu_kernel_implIZZZNS0_23bitwise_not_kernel_cudaERNS_18TensorIteratorBaseEENKUlvE_clEvENKUlvE_clEvEUlhE_EEvS4_RKT_EUliE_EEviT1_)
        /*014c*/ 	.word	0x00000000


	//----- nvinfo : EIATTR_REGCOUNT
	.align		4
.L_111:
        /*0150*/ 	.byte	0x04, 0x2f
        /*0152*/ 	.short	(.L_113 - .L_112)
	.align		4
.L_112:
        /*0154*/ 	.word	index@(_ZN2at6native29vectorized_elementwise_kernelILi8EZZZNS0_23bitwise_not_kernel_cudaERNS_18TensorIteratorBaseEENKUlvE_clEvENKUlvE0_clEvEUlaE_St5arrayIPcLm2EEEEviT0_T1_)
        /*0158*/ 	.word	0x0000001c


	//----- nvinfo : EIATTR_FRAME_SIZE
	.align		4
.L_113:
        /*015c*/ 	.byte	0x04, 0x11
        /*015e*/ 	.short	(.L_115 - .L_114)
	.align		4
.L_114:
        /*0160*/ 	.word	index@(_ZN2at6native29vectorized_elementwise_kernelILi8EZZZNS0_23bitwise_not_kernel_cudaERNS_18TensorIteratorBaseEENKUlvE_clEvENKUlvE0_clEvEUlaE_St5arrayIPcLm2EEEEviT0_T1_)
        /*0164*/ 	.word	0x00000000


	//----- nvinfo : EIATTR_REGCOUNT
	.align		4
.L_115:
        /*0168*/ 	.byte	0x04, 0x2f
        /*016a*/ 	.short	(.L_117 - .L_116)
	.align		4
.L_116:
        /*016c*/ 	.word	index@(_ZN2at6native29vectorized_elementwise_kernelILi4EZZZNS0_23bitwise_not_kernel_cudaERNS_18TensorIteratorBaseEENKUlvE_clEvENKUlvE0_clEvEUlaE_St5arrayIPcLm2EEEEviT0_T1_)
        /*0170*/ 	.word	0x0000001c


	//----- nvinfo : EIATTR_FRAME_SIZE
	.align		4
.L_117:
        /*0174*/ 	.byte	0x04, 0x11
        /*0176*/ 	.short	(.L_119 - .L_118)
	.align		4
.L_118:
        /*0178*/ 	.word	index@(_ZN2at6native29vectorized_elementwise_kernelILi4EZZZNS0_23bitwise_not_kernel_cudaERNS_18TensorIteratorBaseEENKUlvE_clEvENKUlvE0_clEvEUlaE_St5arrayIPcLm2EEEEviT0_T1_)
        /*017c*/ 	.word	0x00000000


	//----- nvinfo : EIATTR_REGCOUNT
	.align		4
.L_119:
        /*0180*/ 	.byte	0x04, 0x2f
        /*0182*/ 	.short	(.L_121 - .L_120)
	.align		4
.L_120:
        /*0184*/ 	.word	index@(_ZN2at6native29vectorized_elementwise_kernelILi2EZZZNS0_23bitwise_not_kernel_cudaERNS_18TensorIteratorBaseEENKUlvE_clEvENKUlvE0_clEvEUlaE_St5arrayIPcLm2EEEEviT0_T1_)
        /*0188*/ 	.word	0x0000001c


	//----- nvinfo : EIATTR_FRAME_SIZE
	.align		4
.L_121:
        /*018c*/ 	.byte	0x04, 0x11
        /*018e*/ 	.short	(.L_123 - .L_122)
	.align		4
.L_122:
        /*0190*/ 	.word	index@(_ZN2at6native29vectorized_elementwise_kernelILi2EZZZNS0_23bitwise_not_kernel_cudaERNS_18TensorIteratorBaseEENKUlvE_clEvENKUlvE0_clEvEUlaE_St5arrayIPcLm2EEEEviT0_T1_)
        /*0194*/ 	.word	0x00000000


	//----- nvinfo : EIATTR_REGCOUNT
	.align		4
.L_123:
        /*0198*/ 	.byte	0x04, 0x2f
        /*019a*/ 	.short	(.L_125 - .L_124)
	.align		4
.L_124:
        /*019c*/ 	.word	index@(_ZN2at6native27unrolled_elementwise_kernelIZZZNS0_23bitwise_not_kernel_cudaERNS_18TensorIteratorBaseEENKUlvE_clEvENKUlvE0_clEvEUlaE_St5arrayIPcLm2EELi4E23TrivialOffsetCalculatorILi1EjESB_NS0_6memory15LoadWithoutCastENSC_16StoreWithoutCastEEEviT_T0_T2_T3_T4_T5_)
        /*01a0*/ 	.word	0x00000014


	//----- nvinfo : EIATTR_FRAME_SIZE
	.align		4
.L_125:
        /*01a4*/ 	.byte	0x04, 0x11
        /*01a6*/ 	.short	(.L_127 - .L_126)
	.align		4
.L_126:
        /*01a8*/ 	.word	index@(_ZN2at6native27unrolled_elementwise_kernelIZZZNS0_23bitwise_not_kernel_cudaERNS_18TensorIteratorBaseEENKUlvE_clEvENKUlvE0_clEvEUlaE_St5arrayIPcLm2EELi4E23TrivialOffsetCalculatorILi1EjESB_NS0_6memory15LoadWithoutCastENSC_16StoreWithoutCastEEEviT_T0_T2_T3_T4_T5_)
        /*01ac*/ 	.word	0x00000000


	//----- nvinfo : EIATTR_REGCOUNT
	.align		4
.L_127:
        /*01b0*/ 	.byte	0x04, 0x2f
        /*01b2*/ 	.short	(.L_129 - .L_128)
	.align		4
.L_128:
        /*01b4*/ 	.word	index@(_ZN2at6native18elementwise_kernelILi128ELi4EZNS0_22gpu_kernel_impl_nocastIZZZNS0_23bitwise_not_kernel_cudaERNS_18TensorIteratorBaseEENKUlvE_clEvENKUlvE0_clEvEUlaE_EEvS4_RKT_EUliE_EEviT1_)
        /*01b8*/ 	.word	0x00000012


	//----- nvinfo : EIATTR_FRAME_SIZE
	.align		4
.L_129:
        /*01bc*/ 	.byte	0x04, 0x11
        /*01be*/ 	.short	(.L_131 - .L_130)
	.align		4
.L_130:
        /*01c0*/ 	.word	index@(_ZN2at6native18elementwise_kernelILi128ELi4EZNS0_22gpu_kernel_impl_nocastIZZZNS0_23bitwise_not_kernel_cudaERNS_18TensorIteratorBaseEENKUlvE_clEvENKUlvE0_clEvEUlaE_EEvS4_RKT_EUliE_EEviT1_)
        /*01c4*/ 	.word	0x00000000


	//----- nvinfo : EIATTR_REGCOUNT
	.align		4
.L_131:
        /*01c8*/ 	.byte	0x04, 0x2f
        /*01ca*/ 	.short	(.L_133 - .L_132)
	.align		4
.L_132:
        /*01cc*/ 	.word	index@(_ZN2at6native27unrolled_elementwise_kernelIZZZNS0_23bitwise_not_kernel_cudaERNS_18TensorIteratorBaseEENKUlvE_clEvENKUlvE0_clEvEUlaE_St5arrayIPcLm2EELi4E23TrivialOffsetCalculatorILi1EjESB_NS0_6memory12LoadWithCastILi1EEENSC_13StoreWithCastILi1EEEEEviT_T0_T2_T3_T4_T5_)
        /*01d0*/ 	.word	0x0000001d


	//----- nvinfo : EIATTR_FRAME_SIZE
	.align		4
.L_133:
        /*01d4*/ 	.byte	0x04, 0x11
        /*01d6*/ 	.short	(.L_135 - .L_134)
	.align		4
.L_134:
        /*01d8*/ 	.word	index@(_ZN2at6native27unrolled_elementwise_kernelIZZZNS0_23bitwise_not_kernel_cudaERNS_18TensorIteratorBaseEENKUlvE_clEvENKUlvE0_clEvEUlaE_St5arrayIPcLm2EELi4E23TrivialOffsetCalculatorILi1EjESB_NS0_6memory12LoadWithCastILi1EEENSC_13StoreWithCastILi1EEEEEviT_T0_T2_T3_T4_T5_)
        /*01dc*/ 	.word	0x00000000


	//----- nvinfo : EIATTR_REGCOUNT
	.align		4
.L_135:
        /*01e0*/ 	.byte	0x04, 0x2f
        /*01e2*/ 	.short	(.L_137 - .L_136)
	.align		4
.L_136:
        /*01e4*/ 	.word	index@(_ZN2at6native18elementwise_kernelILi128ELi4EZNS0_15gpu_kernel_implIZZZNS0_23bitwise_not_kernel_cudaERNS_18TensorIteratorBaseEENKUlvE_clEvENKUlvE0_clEvEUlaE_EEvS4_RKT_EUliE_EEviT1_)
        /*01e8*/ 	.word	0x0000001a


	//----- nvinfo : EIATTR_FRAME_SIZE
	.align		4
.L_137:
        /*01ec*/ 	.byte	0x04, 0x11
        /*01ee*/ 	.short	(.L_139 - .L_138)
	.align		4
.L_138:
        /*01f0*/ 	.word	index@(_ZN2at6native18elementwise_kernelILi128ELi4EZNS0_15gpu_kernel_implIZZZNS0_23bitwise_not_kernel_cudaERNS_18TensorIteratorBaseEENKUlvE_clEvENKUlvE0_clEvEUlaE_EEvS4_RKT_EUliE_EEviT1_)
        /*01f4*/ 	.word	0x00000000


	//----- nvinfo : EIATTR_REGCOUNT
	.align		4
.L_139:
        /*01f8*/ 	.byte	0x04, 0x2f
        /*01fa*/ 	.short	(.L_141 - .L_140)
	.align		4
.L_140:
        /*01fc*/ 	.word	index@(_ZN2at6native29vectorized_elementwise_kernelILi8EZZZNS0_23bitwise_not_kernel_cudaERNS_18TensorIteratorBaseEENKUlvE_clEvENKUlvE1_clEvEUliE_St5arrayIPcLm2EEEEviT0_T1_)
        /*0200*/ 	.word	0x00000020


	//----- nvinfo : EIATTR_FRAME_SIZE
	.align		4
.L_141:
        /*0204*/ 	.byte	0x04, 0x11
        /*0206*/ 	.short	(.L_143 - .L_142)
	.align		4
.L_142:
        /*0208*/ 	.word	index@(_ZN2at6native29vectorized_elementwise_kernelILi8EZZZNS0_23bitwise_not_kernel_cudaERNS_18TensorIteratorBaseEENKUlvE_clEvENKUlvE1_clEvEUliE_St5arrayIPcLm2EEEEviT0_T1_)
        /*020c*/ 	.word	0x00000000


	//----- nvinfo : EIATTR_REGCOUNT
	.align		4
.L_143:
        /*0210*/ 	.byte	0x04, 0x2f
        /*0212*/ 	.short	(.L_145 - .L_144)
	.align		4
.L_144:
        /*0214*/ 	.word	index@(_ZN2at6native29vectorized_elementwise_kernelILi4EZZZNS0_23bitwise_not_kernel_cudaERNS_18TensorIteratorBaseEENKUlvE_clEvENKUlvE1_clEvEUliE_St5arrayIPcLm2EEEEviT0_T1_)
        /*0218*/ 	.word	0x00000020


	//----- nvinfo : EIATTR_FRAME_SIZE
	.align		4
.L_145:
        /*021c*/ 	.byte	0x04, 0x11
        /*021e*/ 	.short	(.L_147 - .L_146)
	.align		4
.L_146:
        /*0220*/ 	.word	index@(_ZN2at6native29vectorized_elementwise_kernelILi4EZZZNS0_23bitwise_not_kernel_cudaERNS_18TensorIteratorBaseEENKUlvE_clEvENKUlvE1_clEvEUliE_St5arrayIPcLm2EEEEviT0_T1_)
        /*0224*/ 	.word	0x00000000


	//----- nvinfo : EIATTR_REGCOUNT
	.align		4
.L_147:
        /*0228*/ 	.byte	0x04, 0x2f
        /*022a*/ 	.short	(.L_149 - .L_148)
	.align		4
.L_148:
        /*022c*/ 	.word	index@(_ZN2at6native29vectorized_elementwise_kernelILi2EZZZNS0_23bitwise_not_kernel_cudaERNS_18TensorIteratorBaseEENKUlvE_clEvENKUlvE1_clEvEUliE_St5arrayIPcLm2EEEEviT0_T1_)
        /*0230*/ 	.word	0x00000020


	//----- nvinfo : EIATTR_FRAME_SIZE
	.align		4
.L_149:
        /*0234*/ 	.byte	0x04, 0x11
        /*0236*/ 	.short	(.L_151 - .L_150)
	.align		4
.L_150:
        /*0238*/ 	.word	index@(_ZN2at6native29vectorized_elementwise_kernelILi2EZZZNS0_23bitwise_not_kernel_cudaERNS_18TensorIteratorBaseEENKUlvE_clEvENKUlvE1_clEvEUliE_St5arrayIPcLm2EEEEviT0_T1_)
        /*023c*/ 	.word	0x00000000


	//----- nvinfo : EIATTR_REGCOUNT
	.align		4
.L_151:
        /*0240*/ 	.byte	0x04, 0x2f
        /*0242*/ 	.short	(.L_153 - .L_152)
	.align		4
.L_152:
        /*0244*/ 	.word	index@(_ZN2at6native27unrolled_elementwise_kernelIZZZNS0_23bitwise_not_kernel_cudaERNS_18TensorIteratorBaseEENKUlvE_clEvENKUlvE1_clEvEUliE_St5arrayIPcLm2EELi4E23TrivialOffsetCalculatorILi1EjESB_NS0_6memory15LoadWithoutCastENSC_16StoreWithoutCastEEEviT_T0_T2_T3_T4_T5_)
        /*0248*/ 	.word	0x00000014


	//----- nvinfo : EIATTR_FRAME_SIZE
	.align		4
.L_153:
        /*024c*/ 	.byte	0x04, 0x11
        /*024e*/ 	.short	(.L_155 - .L_154)
	.align		4
.L_154:
        /*0250*/ 	.word	index@(_ZN2at6native27unrolled_elementwise_kernelIZZZNS0_23bitwise_not_kernel_cudaERNS_18TensorIteratorBaseEENKUlvE_clEvENKUlvE1_clEvEUliE_St5arrayIPcLm2EELi4E23TrivialOffsetCalculatorILi1EjESB_NS0_6memory15LoadWithoutCastENSC_16StoreWithoutCastEEEviT_T0_T2_T3_T4_T5_)
        /*0254*/ 	.word	0x00000000


	//----- nvinfo : EIATTR_REGCOUNT
	.align		4
.L_155:
        /*0258*/ 	.byte	0x04, 0x2f
        /*025a*/ 	.short	(.L_157 - .L_156)
	.align		4
.L_156:
        /*025c*/ 	.word	index@(_ZN2at6native18elementwise_kernelILi128ELi2EZNS0_22gpu_kernel_impl_nocastIZZZNS0_23bitwise_not_kernel_cudaERNS_18TensorIteratorBaseEENKUlvE_clEvENKUlvE1_clEvEUliE_EEvS4_RKT_EUliE_EEviT1_)
        /*0260*/ 	.word	0x00000012


	//----- nvinfo : EIATTR_FRAME_SIZE
	.align		4
.L_157:
        /*0264*/ 	.byte	0x04, 0x11
        /*0266*/ 	.short	(.L_159 - .L_158)
	.align		4
.L_158:
        /*0268*/ 	.word	index@(_ZN2at6native18elementwise_kernelILi128ELi2EZNS0_22gpu_kernel_impl_nocastIZZZNS0_23bitwise_not_kernel_cudaERNS_18TensorIteratorBaseEENKUlvE_clEvENKUlvE1_clEvEUliE_EEvS4_RKT_EUliE_EEviT1_)
        /*026c*/ 	.word	0x00000000


	//----- nvinfo : EIATTR_REGCOUNT
	.align		4
.L_159:
        /*0270*/ 	.byte	0x04, 0x2f
        /*0272*/ 	.short	(.L_161 - .L_160)
	.align		4
.L_160:
        /*0274*/ 	.word	index@(_ZN2at6native27unrolled_elementwise_kernelIZZZNS0_23bitwise_not_kernel_cudaERNS_18TensorIteratorBaseEENKUlvE_clEvENKUlvE1_clEvEUliE_St5arrayIPcLm2EELi4E23TrivialOffsetCalculatorILi1EjESB_NS0_6memory12LoadWithCastILi1EEENSC_13StoreWithCastILi1EEEEEviT_T0_T2_T3_T4_T5_)
        /*0278*/ 	.word	0x0000001d


	//----- nvinfo : EIATTR_FRAME_SIZE
	.align		4
.L_161:
        /*027c*/ 	.byte	0x04, 0x11
        /*027e*/ 	.short	(.L_163 - .L_162)
	.align		4
.L_162:
        /*0280*/ 	.word	index@(_ZN2at6native27unrolled_elementwise_kernelIZZZNS0_23bitwise_not_kernel_cudaERNS_18TensorIteratorBaseEENKUlvE_clEvENKUlvE1_clEvEUliE_St5arrayIPcLm2EELi4E23TrivialOffsetCalculatorILi1EjESB_NS0_6memory12LoadWithCastILi1EEENSC_13StoreWithCastILi1EEEEEviT_T0_T2_T3_T4_T5_)
        /*0284*/ 	.word	0x00000000


	//----- nvinfo : EIATTR_REGCOUNT
	.align		4
.L_163:
        /*0288*/ 	.byte	0x04, 0x2f
        /*028a*/ 	.short	(.L_165 - .L_164)
	.align		4
.L_164:
        /*028c*/ 	.word	index@(_ZN2at6native18elementwise_kernelILi128ELi4EZNS0_15gpu_kernel_implIZZZNS0_23bitwise_not_kernel_cudaERNS_18TensorIteratorBaseEENKUlvE_clEvENKUlvE1_clEvEUliE_EEvS4_RKT_EUliE_EEviT1_)
        /*0290*/ 	.word	0x0000001a


	//----- nvinfo : EIATTR_FRAME_SIZE
	.align		4
.L_165:
        /*0294*/ 	.byte	0x04, 0x11
        /*0296*/ 	.short	(.L_167 - .L_166)
	.align		4
.L_166:
        /*0298*/ 	.word	index@(_ZN2at6native18elementwise_kernelILi128ELi4EZNS0_15gpu_kernel_implIZZZNS0_23bitwise_not_kernel_cudaERNS_18TensorIteratorBaseEENKUlvE_clEvENKUlvE1_clEvEUliE_EEvS4_RKT_EUliE_EEviT1_)
        /*029c*/ 	.word	0x00000000


	//----- nvinfo : EIATTR_REGCOUNT
	.align		4
.L_167:
        /*02a0*/ 	.byte	0x04, 0x2f
        /*02a2*/ 	.short	(.L_169 - .L_168)
	.align		4
.L_168:
        /*02a4*/ 	.word	index@(_ZN2at6native29vectorized_elementwise_kernelILi8EZZZNS0_23bitwise_not_kernel_cudaERNS_18TensorIteratorBaseEENKUlvE_clEvENKUlvE2_clEvEUllE_St5arrayIPcLm2EEEEviT0_T1_)
        /*02a8*/ 	.word	0x0000001e


	//----- nvinfo : EIATTR_FRAME_SIZE
	.align		4
.L_169:
        /*02ac*/ 	.byte	0x04, 0x11
        /*02ae*/ 	.short	(.L_171 - .L_170)
	.align		4
.L_170:
        /*02b0*/ 	.word	index@(_ZN2at6native29vectorized_elementwise_kernelILi8EZZZNS0_23bitwise_not_kernel_cudaERNS_18TensorIteratorBaseEENKUlvE_clEvENKUlvE2_clEvEUllE_St5arrayIPcLm2EEEEviT0_T1_)
        /*02b4*/ 	.word	0x00000000


	//----- nvinfo : EIATTR_REGCOUNT
	.align		4
.L_171:
        /*02b8*/ 	.byte	0x04, 0x2f
        /*02ba*/ 	.short	(.L_173 - .L_172)
	.align		4
.L_172:
        /*02bc*/ 	.word	index@(_ZN2at6native29vectorized_elementwise_kernelILi4EZZZNS0_23bitwise_not_kernel_cudaERNS_18TensorIteratorBaseEENKUlvE_clEvENKUlvE2_clEvEUllE_St5arrayIPcLm2EEEEviT0_T1_)
        /*02c0*/ 	.word	0x0000001e


	//----- nvinfo : EIATTR_FRAME_SIZE
	.align		4
.L_173:
        /*02c4*/ 	.byte	0x04, 0x11
        /*02c6*/ 	.short	(.L_175 - .L_174)
	.align		4
.L_174:
        /*02c8*/ 	.word	index@(_ZN2at6native29vectorized_elementwise_kernelILi4EZZZNS0_23bitwise_not_kernel_cudaERNS_18TensorIteratorBaseEENKUlvE_clEvENKUlvE2_clEvEUllE_St5arrayIPcLm2EEEEviT0_T1_)
        /*02cc*/ 	.word	0x00000000


	//----- nvinfo : EIATTR_REGCOUNT
	.align		4
.L_175:
        /*02d0*/ 	.byte	0x04, 0x2f
        /*02d2*/ 	.short	(.L_177 - .L_176)
	.align		4
.L_176:
        /*02d4*/ 	.word	index@(_ZN2at6native29vectorized_elementwise_kernelILi2EZZZNS0_23bitwise_not_kernel_cudaERNS_18TensorIteratorBaseEENKUlvE_clEvENKUlvE2_clEvEUllE_St5arrayIPcLm2EEEEviT0_T1_)
        /*02d8*/ 	.word	0x0000001e


	//----- nvinfo : EIATTR_FRAME_SIZE
	.align		4
.L_177:
        /*02dc*/ 	.byte	0x04, 0x11
        /*02de*/ 	.short	(.L_179 - .L_178)
	.align		4
.L_178:
        /*02e0*/ 	.word	index@(_ZN2at6native29vectorized_elementwise_kernelILi2EZZZNS0_23bitwise_not_kernel_cudaERNS_18TensorIteratorBaseEENKUlvE_clEvENKUlvE2_clEvEUllE_St5arrayIPcLm2EEEEviT0_T1_)
        /*02e4*/ 	.word	0x00000000


	//----- nvinfo : EIATTR_REGCOUNT
	.align		4
.L_179:
        /*02e8*/ 	.byte	0x04, 0x2f
        /*02ea*/ 	.short	(.L_181 - .L_180)
	.align		4
.L_180:
        /*02ec*/ 	.word	index@(_ZN2at6native27unrolled_elementwise_kernelIZZZNS0_23bitwise_not_kernel_cudaERNS_18TensorIteratorBaseEENKUlvE_clEvENKUlvE2_clEvEUllE_St5arrayIPcLm2EELi4E23TrivialOffsetCalculatorILi1EjESB_NS0_6memory15LoadWithoutCastENSC_16StoreWithoutCastEEEviT_T0_T2_T3_T4_T5_)
        /*02f0*/ 	.word	0x00000014


	//----- nvinfo : EIATTR_FRAME_SIZE
	.align		4
.L_181:
        /*02f4*/ 	.byte	0x04, 0x11
        /*02f6*/ 	.short	(.L_183 - .L_182)
	.align		4
.L_182:
        /*02f8*/ 	.word	index@(_ZN2at6native27unrolled_elementwise_kernelIZZZNS0_23bitwise_not_kernel_cudaERNS_18TensorIteratorBaseEENKUlvE_clEvENKUlvE2_clEvEUllE_St5arrayIPcLm2EELi4E23TrivialOffsetCalculatorILi1EjESB_NS0_6memory15LoadWithoutCastENSC_16StoreWithoutCastEEEviT_T0_T2_T3_T4_T5_)
        /*02fc*/ 	.word	0x00000000


	//----- nvinfo : EIATTR_REGCOUNT
	.align		4
.L_183:
        /*0300*/ 	.byte	0x04, 0x2f
        /*0302*/ 	.short	(.L_185 - .L_184)
	.align		4
.L_184:
        /*0304*/ 	.word	index@(_ZN2at6native18elementwise_kernelILi128ELi2EZNS0_22gpu_kernel_impl_nocastIZZZNS0_23bitwise_not_kernel_cudaERNS_18TensorIteratorBaseEENKUlvE_clEvENKUlvE2_clEvEUllE_EEvS4_RKT_EUliE_EEviT1_)
        /*0308*/ 	.word	0x00000012


	//----- nvinfo : EIATTR_FRAME_SIZE
	.align		4
.L_185:
        /*030c*/ 	.byte	0x04, 0x11
        /*030e*/ 	.short	(.L_187 - .L_186)
	.align		4
.L_186:
        /*0310*/ 	.word	index@(_ZN2at6native18elementwise_kernelILi128ELi2EZNS0_22gpu_kernel_impl_nocastIZZZNS0_23bitwise_not_kernel_cudaERNS_18TensorIteratorBaseEENKUlvE_clEvENKUlvE2_clEvEUllE_EEvS4_RKT_EUliE_EEviT1_)
        /*0314*/ 	.word	0x00000000


	//----- nvinfo : EIATTR_REGCOUNT
	.align		4
.L_187:
        /*0318*/ 	.byte	0x04, 0x2f
        /*031a*/ 	.short	(.L_189 - .L_188)
	.align		4
.L_188:
        /*031c*/ 	.word	index@(_ZN2at6native27unrolled_elementwise_kernelIZZZNS0_23bitwise_not_kernel_cudaERNS_18TensorIteratorBaseEENKUlvE_clEvENKUlvE2_clEvEUllE_St5arrayIPcLm2EELi4E23TrivialOffsetCalculatorILi1EjESB_NS0_6memory12LoadWithCastILi1EEENSC_13StoreWithCastILi1EEEEEviT_T0_T2_T3_T4_T5_)
        /*0320*/ 	.word	0x00000020


	//----- nvinfo : EIATTR_FRAME_SIZE
	.align		4
.L_189:
        /*0324*/ 	.byte	0x04, 0x11
        /*0326*/ 	.short	(.L_191 - .L_190)
	.align		4
.L_190:
        /*0328*/ 	.word	index@(_ZN2at6native27unrolled_elementwise_kernelIZZZNS0_23bitwise_not_kernel_cudaERNS_18TensorIteratorBaseEENKUlvE_clEvENKUlvE2_clEvEUllE_St5arrayIPcLm2EELi4E23TrivialOffsetCalculatorILi1EjESB_NS0_6memory12LoadWithCastILi1EEENSC_13StoreWithCastILi1EEEEEviT_T0_T2_T3_T4_T5_)
        /*032c*/ 	.word	0x00000000


	//----- nvinfo : EIATTR_REGCOUNT
	.align		4
.L_191:
        /*0330*/ 	.byte	0x04, 0x2f
        /*0332*/ 	.short	(.L_193 - .L_192)
	.align		4
.L_192:
        /*0334*/ 	.word	index@(_ZN2at6native18elementwise_kernelILi128ELi4EZNS0_15gpu_kernel_implIZZZNS0_23bitwise_not_kernel_cudaERNS_18TensorIteratorBaseEENKUlvE_clEvENKUlvE2_clEvEUllE_EEvS4_RKT_EUliE_EEviT1_)
        /*0338*/ 	.word	0x0000001a


	//----- nvinfo : EIATTR_FRAME_SIZE
	.align		4
.L_193:
        /*033c*/ 	.byte	0x04, 0x11
        /*033e*/ 	.short	(.L_195 - .L_194)
	.align		4
.L_194:
        /*0340*/ 	.word	index@(_ZN2at6native18elementwise_kernelILi128ELi4EZNS0_15gpu_kernel_implIZZZNS0_23bitwise_not_kernel_cudaERNS_18TensorIteratorBaseEENKUlvE_clEvENKUlvE2_clEvEUllE_EEvS4_RKT_EUliE_EEviT1_)
        /*0344*/ 	.word	0x00000000


	//----- nvinfo : EIATTR_REGCOUNT
	.align		4
.L_195:
        /*0348*/ 	.byte	0x04, 0x2f
        /*034a*/ 	.short	(.L_197 - .L_196)
	.align		4
.L_196:
        /*034c*/ 	.word	index@(_ZN2at6native29vectorized_elementwise_kernelILi8EZZZNS0_23bitwise_not_kernel_cudaERNS_18TensorIteratorBaseEENKUlvE_clEvENKUlvE3_clEvEUlsE_St5arrayIPcLm2EEEEviT0_T1_)
        /*0350*/ 	.word	0x00000020


	//----- nvinfo : EIATTR_FRAME_SIZE
	.align		4
.L_197:
        /*0354*/ 	.byte	0x04, 0x11
        /*0356*/ 	.short	(.L_199 - .L_198)
	.align		4
.L_198:
        /*0358*/ 	.word	index@(_ZN2at6native29vectorized_elementwise_kernelILi8EZZZNS0_23bitwise_not_kernel_cudaERNS_18TensorIteratorBaseEENKUlvE_clEvENKUlvE3_clEvEUlsE_St5arrayIPcLm2EEEEviT0_T1_)
        /*035c*/ 	.word	0x00000000


	//----- nvinfo : EIATTR_REGCOUNT
	.align		4
.L_199:
        /*0360*/ 	.byte	0x04, 0x2f
        /*0362*/ 	.short	(.L_201 - .L_200)
	.align		4
.L_200:
        /*0364*/ 	.word	index@(_ZN2at6native29vectorized_elementwise_kernelILi4EZZZNS0_23bitwise_not_kernel_cudaERNS_18TensorIteratorBaseEENKUlvE_clEvENKUlvE3_clEvEUlsE_St5arrayIPcLm2EEEEviT0_T1_)
        /*0368*/ 	.word	0x00000020


	//----- nvinfo : EIATTR_FRAME_SIZE
	.align		4
.L_201:
        /*036c*/ 	.byte	0x04, 0x11
        /*036e*/ 	.short	(.L_203 - .L_202)
	.align		4
.L_202:
        /*0370*/ 	.word	index@(_ZN2at6native29vectorized_elementwise_kernelILi4EZZZNS0_23bitwise_not_kernel_cudaERNS_18TensorIteratorBaseEENKUlvE_clEvENKUlvE3_clEvEUlsE_St5arrayIPcLm2EEEEviT0_T1_)
        /*0374*/ 	.word	0x00000000


	//----- nvinfo : EIATTR_REGCOUNT
	.align		4
.L_203:
        /*0378*/ 	.byte	0x04, 0x2f
        /*037a*/ 	.short	(.L_205 - .L_204)
	.align		4
.L_204:
        /*037c*/ 	.word	index@(_ZN2at6native29vectorized_elementwise_kernelILi2EZZZNS0_23bitwise_not_kernel_cudaERNS_18TensorIteratorBaseEENKUlvE_clEvENKUlvE3_clEvEUlsE_St5arrayIPcLm2EEEEviT0_T1_)
        /*0380*/ 	.word	0x00000020


	//----- nvinfo : EIATTR_FRAME_SIZE
	.align		4
.L_205:
        /*0384*/ 	.byte	0x04, 0x11
        /*0386*/ 	.short	(.L_207 - .L_206)
	.align		4
.L_206:
        /*0388*/ 	.word	index@(_ZN2at6native29vectorized_elementwise_kernelILi2EZZZNS0_23bitwise_not_kernel_cudaERNS_18TensorIteratorBaseEENKUlvE_clEvENKUlvE3_clEvEUlsE_St5arrayIPcLm2EEEEviT0_T1_)
        /*038c*/ 	.word	0x00000000


	//----- nvinfo : EIATTR_REGCOUNT
	.align		4
.L_207:
        /*0390*/ 	.byte	0x04, 0x2f
        /*0392*/ 	.short	(.L_209 - .L_208)
	.align		4
.L_208:
        /*0394*/ 	.word	index@(_ZN2at6native27unrolled_elementwise_kernelIZZZNS0_23bitwise_not_kernel_cudaERNS_18TensorIteratorBaseEENKUlvE_clEvENKUlvE3_clEvEUlsE_St5arrayIPcLm2EELi4E23TrivialOffsetCalculatorILi1EjESB_NS0_6memory15LoadWithoutCastENSC_16StoreWithoutCastEEEviT_T0_T2_T3_T4_T5_)
        /*0398*/ 	.word	0x00000012


	//----- nvinfo : EIATTR_FRAME_SIZE
	.align		4
.L_209:
        /*039c*/ 	.byte	0x04, 0x11
        /*039e*/ 	.short	(.L_211 - .L_210)
	.align		4
.L_210:
        /*03a0*/ 	.word	index@(_ZN2at6native27unrolled_elementwise_kernelIZZZNS0_23bitwise_not_kernel_cudaERNS_18TensorIteratorBaseEENKUlvE_clEvENKUlvE3_clEvEUlsE_St5arrayIPcLm2EELi4E23TrivialOffsetCalculatorILi1EjESB_NS0_6memory15LoadWithoutCastENSC_16StoreWithoutCastEEEviT_T0_T2_T3_T4_T5_)
        /*03a4*/ 	.word	0x00000000


	//----- nvinfo : EIATTR_REGCOUNT
	.align		4
.L_211:
        /*03a8*/ 	.byte	0x04, 0x2f
        /*03aa*/ 	.short	(.L_213 - .L_212)
	.align		4
.L_212:
        /*03ac*/ 	.word	index@(_ZN2at6native18elementwise_kernelILi128ELi4EZNS0_22gpu_kernel_impl_nocastIZZZNS0_23bitwise_not_kernel_cudaERNS_18TensorIteratorBaseEENKUlvE_clEvENKUlvE3_clEvEUlsE_EEvS4_RKT_EUliE_EEviT1_)
        /*03b0*/ 	.word	0x00000012


	//----- nvinfo : EIATTR_FRAME_SIZE
	.align		4
.L_213:
        /*03b4*/ 	.byte	0x04, 0x11
        /*03b6*/ 	.short	(.L_215 - .L_214)
	.align		4
.L_214:
        /*03b8*/ 	.word	index@(_ZN2at6native18elementwise_kernelILi128ELi4EZNS0_22gpu_kernel_impl_nocastIZZZNS0_23bitwise_not_kernel_cudaERNS_18TensorIteratorBaseEENKUlvE_clEvENKUlvE3_clEvEUlsE_EEvS4_RKT_EUliE_EEviT1_)
        /*03bc*/ 	.word	0x00000000


	//----- nvinfo : EIATTR_REGCOUNT
	.align		4
.L_215:
        /*03c0*/ 	.byte	0x04, 0x2f
        /*03c2*/ 	.short	(.L_217 - .L_216)
	.align		4
.L_216:
        /*03c4*/ 	.word	index@(_ZN2at6native27unrolled_elementwise_kernelIZZZNS0_23bitwise_not_kernel_cudaERNS_18TensorIteratorBaseEENKUlvE_clEvENKUlvE3_clEvEUlsE_St5arrayIPcLm2EELi4E23TrivialOffsetCalculatorILi1EjESB_NS0_6memory12LoadWithCastILi1EEENSC_13StoreWithCastILi1EEEEEviT_T0_T2_T3_T4_T5_)
        /*03c8*/ 	.word	0x0000001c


	//----- nvinfo : EIATTR_FRAME_SIZE
	.align		4
.L_217:
        /*03cc*/ 	.byte	0x04, 0x11
        /*03ce*/ 	.short	(.L_219 - .L_218)
	.align		4
.L_218:
        /*03d0*/ 	.word	index@(_ZN2at6native27unrolled_elementwise_kernelIZZZNS0_23bitwise_not_kernel_cudaERNS_18TensorIteratorBaseEENKUlvE_clEvENKUlvE3_clEvEUlsE_St5arrayIPcLm2EELi4E23TrivialOffsetCalculatorILi1EjESB_NS0_6memory12LoadWithCastILi1EEENSC_13StoreWithCastILi1EEEEEviT_T0_T2_T3_T4_T5_)
        /*03d4*/ 	.word	0x00000000


	//----- nvinfo : EIATTR_REGCOUNT
	.align		4
.L_219:
        /*03d8*/ 	.byte	0x04, 0x2f
        /*03da*/ 	.short	(.L_221 - .L_220)
	.align		4
.L_220:
        /*03dc*/ 	.word	index@(_ZN2at6native18elementwise_kernelILi128ELi4EZNS0_15gpu_kernel_implIZZZNS0_23bitwise_not_kernel_cudaERNS_18TensorIteratorBaseEENKUlvE_clEvENKUlvE3_clEvEUlsE_EEvS4_RKT_EUliE_EEviT1_)
        /*03e0*/ 	.word	0x0000001a


	//----- nvinfo : EIATTR_FRAME_SIZE
	.align		4
.L_221:
        /*03e4*/ 	.byte	0x04, 0x11
        /*03e6*/ 	.short	(.L_223 - .L_222)
	.align		4
.L_222:
        /*03e8*/ 	.word	index@(_ZN2at6native18elementwise_kernelILi128ELi4EZNS0_15gpu_kernel_implIZZZNS0_23bitwise_not_kernel_cudaERNS_18TensorIteratorBaseEENKUlvE_clEvENKUlvE3_clEvEUlsE_EEvS4_RKT_EUliE_EEviT1_)
        /*03ec*/ 	.word	0x00000000


	//----- nvinfo : EIATTR_REGCOUNT
	.align		4
.L_223:
        /*03f0*/ 	.byte	0x04, 0x2f
        /*03f2*/ 	.short	(.L_225 - .L_224)
	.align		4
.L_224:
        /*03f4*/ 	.word	index@(_ZN2at6native29vectorized_elementwise_kernelILi8EZZZNS0_15exp_kernel_cudaERNS_18TensorIteratorBaseEENKUlvE0_clEvENKUlvE_clEvEUldE_St5arrayIPcLm2EEEEviT0_T1_)
        /*03f8*/ 	.word	0x0000001e


	//----- nvinfo : EIATTR_FRAME_SIZE
	.align		4
.L_225:
        /*03fc*/ 	.byte	0x04, 0x11
        /*03fe*/ 	.short	(.L_227 - .L_226)
	.align		4
.L_226:
        /*0400*/ 	.word	index@(_ZN2at6native29vectorized_elementwise_kernelILi8EZZZNS0_15exp_kernel_cudaERNS_18TensorIteratorBaseEENKUlvE0_clEvENKUlvE_clEvEUldE_St5arrayIPcLm2EEEEviT0_T1_)
        /*0404*/ 	.word	0x00000000


	//----- nvinfo : EIATTR_REGCOUNT
	.align		4
.L_227:
        /*0408*/ 	.byte	0x04, 0x2f
        /*040a*/ 	.short	(.L_229 - .L_228)
	.align		4
.L_228:
        /*040c*/ 	.word	index@(_ZN2at6native29vectorized_elementwise_kernelILi4EZZZNS0_15exp_kernel_cudaERNS_18TensorIteratorBaseEENKUlvE0_clEvENKUlvE_clEvEUldE_St5arrayIPcLm2EEEEviT0_T1_)
        /*0410*/ 	.word	0x0000001e


	//----- nvinfo : EIATTR_FRAME_SIZE
	.align		4
.L_229:
        /*0414*/ 	.byte	0x04, 0x11
        /*0416*/ 	.short	(.L_231 - .L_230)
	.align		4
.L_230:
        /*0418*/ 	.word	index@(_ZN2at6native29vectorized_elementwise_kernelILi4EZZZNS0_15exp_kernel_cudaERNS_18TensorIteratorBaseEENKUlvE0_clEvENKUlvE_clEvEUldE_St5arrayIPcLm2EEEEviT0_T1_)
        /*041c*/ 	.word	0x00000000


	//----- nvinfo : EIATTR_REGCOUNT
	.align		4
.L_231:
        /*0420*/ 	.byte	0x04, 0x2f
        /*0422*/ 	.short	(.L_233 - .L_232)
	.align		4
.L_232:
        /*0424*/ 	.word	index@(_ZN2at6native29vectorized_elementwise_kernelILi2EZZZNS0_15exp_kernel_cudaERNS_18TensorIteratorBaseEENKUlvE0_clEvENKUlvE_clEvEUldE_St5arrayIPcLm2EEEEviT0_T1_)
        /*0428*/ 	.word	0x0000001e


	//----- nvinfo : EIATTR_FRAME_SIZE
	.align		4
.L_233:
        /*042c*/ 	.byte	0x04, 0x11
        /*042e*/ 	.short	(.L_235 - .L_234)
	.align		4
.L_234:
        /*0430*/ 	.word	index@(_ZN2at6native29vectorized_elementwise_kernelILi2EZZZNS0_15exp_kernel_cudaERNS_18TensorIteratorBaseEENKUlvE0_clEvENKUlvE_clEvEUldE_St5arrayIPcLm2EEEEviT0_T1_)
        /*0434*/ 	.word	0x00000000


	//----- nvinfo : EIATTR_REGCOUNT
	.align		4
.L_235:
        /*0438*/ 	.byte	0x04, 0x2f
        /*043a*/ 	.short	(.L_237 - .L_236)
	.align		4
.L_236:
        /*043c*/ 	.word	index@(_ZN2at6native27unrolled_elementwise_kernelIZZZNS0_15exp_kernel_cudaERNS_18TensorIteratorBaseEENKUlvE0_clEvENKUlvE_clEvEUldE_St5arrayIPcLm2EELi4E23TrivialOffsetCalculatorILi1EjESB_NS0_6memory15LoadWithoutCastENSC_16StoreWithoutCastEEEviT_T0_T2_T3_T4_T5_)
        /*0440*/ 	.word	0x0000001c


	//----- nvinfo : EIATTR_FRAME_SIZE
	.align		4
.L_237:
        /*0444*/ 	.byte	0x04, 0x11
        /*0446*/ 	.short	(.L_239 - .L_238)
	.align		4
.L_238:
        /*0448*/ 	.word	index@(_ZN2at6native27unrolled_elementwise_kernelIZZZNS0_15exp_kernel_cudaERNS_18TensorIteratorBaseEENKUlvE0_clEvENKUlvE_clEvEUldE_St5arrayIPcLm2EELi4E23TrivialOffsetCalculatorILi1EjESB_NS0_6memory15LoadWithoutCastENSC_16StoreWithoutCastEEEviT_T0_T2_T3_T4_T5_)
        /*044c*/ 	.word	0x00000000


	//----- nvinfo : EIATTR_REGCOUNT
	.align		4
.L_239:
        /*0450*/ 	.byte	0x04, 0x2f
        /*0452*/ 	.short	(.L_241 - .L_240)
	.align		4
.L_240:
        /*0454*/ 	.word	index@(_ZN2at6native18elementwise_kernelILi128ELi2EZNS0_22gpu_kernel_impl_nocastIZZZNS0_15exp_kernel_cudaERNS_18TensorIteratorBaseEENKUlvE0_clEvENKUlvE_clEvEUldE_EEvS4_RKT_EUliE_EEviT1_)
        /*0458*/ 	.word	0x00000012


	//----- nvinfo : EIATTR_FRAME_SIZE
	.align		4
.L_241:
        /*045c*/ 	.byte	0x04, 0x11
        /*045e*/ 	.short	(.L_243 - .L_242)
	.align		4
.L_242:
        /*0460*/ 	.word	index@(_ZN2at6native18elementwise_kernelILi128ELi2EZNS0_22gpu_kernel_impl_nocastIZZZNS0_15exp_kernel_cudaERNS_18TensorIteratorBaseEENKUlvE0_clEvENKUlvE_clEvEUldE_EEvS4_RKT_EUliE_EEviT1_)
        /*0464*/ 	.word	0x00000000


	//----- nvinfo : EIATTR_REGCOUNT
	.align		4
.L_243:
        /*0468*/ 	.byte	0x04, 0x2f
        /*046a*/ 	.short	(.L_245 - .L_244)
	.align		4
.L_244:
        /*046c*/ 	.word	index@(_ZN2at6native27unrolled_elementwise_kernelIZZZNS0_15exp_kernel_cudaERNS_18TensorIteratorBaseEENKUlvE0_clEvENKUlvE_clEvEUldE_St5arrayIPcLm2EELi4E23TrivialOffsetCalculatorILi1EjESB_NS0_6memory12LoadWithCastILi1EEENSC_13StoreWithCastILi1EEEEEviT_T0_T2_T3_T4_T5_)
        /*0470*/ 	.word	0x00000022


	//----- nvinfo : EIATTR_FRAME_SIZE
	.align		4
.L_245:
        /*0474*/ 	.byte	0x04, 0x11
        /*0476*/ 	.short	(.L_247 - .L_246)
	.align		4
.L_246:
        /*0478*/ 	.word	index@(_ZN2at6native27unrolled_elementwise_kernelIZZZNS0_15exp_kernel_cudaERNS_18TensorIteratorBaseEENKUlvE0_clEvENKUlvE_clEvEUldE_St5arrayIPcLm2EELi4E23TrivialOffsetCalculatorILi1EjESB_NS0_6memory12LoadWithCastILi1EEENSC_13StoreWithCastILi1EEEEEviT_T0_T2_T3_T4_T5_)
        /*047c*/ 	.word	0x00000000


	//----- nvinfo : EIATTR_REGCOUNT
	.align		4
.L_247:
        /*0480*/ 	.byte	0x04, 0x2f
        /*0482*/ 	.short	(.L_249 - .L_248)
	.align		4
.L_248:
        /*0484*/ 	.word	index@(_ZN2at6native18elementwise_kernelILi128ELi4EZNS0_15gpu_kernel_implIZZZNS0_15exp_kernel_cudaERNS_18TensorIteratorBaseEENKUlvE0_clEvENKUlvE_clEvEUldE_EEvS4_RKT_EUliE_EEviT1_)
        /*0488*/ 	.word	0x0000001a


	//----- nvinfo : EIATTR_FRAME_SIZE
	.align		4
.L_249:
        /*048c*/ 	.byte	0x04, 0x11
        /*048e*/ 	.short	(.L_251 - .L_250)
	.align		4
.L_250:
        /*0490*/ 	.word	index@(_ZN2at6native18elementwise_kernelILi128ELi4EZNS0_15gpu_kernel_implIZZZNS0_15exp_kernel_cudaERNS_18TensorIteratorBaseEENKUlvE0_clEvENKUlvE_clEvEUldE_EEvS4_RKT_EUliE_EEviT1_)
        /*0494*/ 	.word	0x00000000


	//----- nvinfo : EIATTR_REGCOUNT
	.align		4
.L_251:
        /*0498*/ 	.byte	0x04, 0x2f
        /*049a*/ 	.short	(.L_253 - .L_252)
	.align		4
.L_252:
        /*049c*/ 	.word	index@(_ZN2at6native29vectorized_elementwise_kernelILi8EZZZNS0_15exp_kernel_cudaERNS_18TensorIteratorBaseEENKUlvE0_clEvENKUlvE0_clEvEUlfE_St5arrayIPcLm2EEEEviT0_T1_)
        /*04a0*/ 	.word	0x00000020


	//----- nvinfo : EIATTR_FRAME_SIZE
	.align		4
.L_253:
        /*04a4*/ 	.byte	0x04, 0x11
        /*04a6*/ 	.short	(.L_255 - .L_254)
	.align		4
.L_254:
        /*04a8*/ 	.word	index@(_ZN2at6native29vectorized_elementwise_kernelILi8EZZZNS0_15exp_kernel_cudaERNS_18TensorIteratorBaseEENKUlvE0_clEvENKUlvE0_clEvEUlfE_St5arrayIPcLm2EEEEviT0_T1_)
        /*04ac*/ 	.word	0x00000000


	//----- nvinfo : EIATTR_REGCOUNT
	.align		4
.L_255:
        /*04b0*/ 	.byte	0x04, 0x2f
        /*04b2*/ 	.short	(.L_257 - .L_256)
	.align		4
.L_256:
        /*04b4*/ 	.word	index@(_ZN2at6native29vectorized_elementwise_kernelILi4EZZZNS0_15exp_kernel_cudaERNS_18TensorIteratorBaseEENKUlvE0_clEvENKUlvE0_clEvEUlfE_St5arrayIPcLm2EEEEviT0_T1_)
        /*04b8*/ 	.word	0x00000020


	//----- nvinfo : EIATTR_FRAME_SIZE
	.align		4
.L_257:
        /*04bc*/ 	.byte	0x04, 0x11
        /*04be*/ 	.short	(.L_259 - .L_258)
	.align		4
.L_258:
        /*04c0*/ 	.word	index@(_ZN2at6native29vectorized_elementwise_kernelILi4EZZZNS0_15exp_kernel_cudaERNS_18TensorIteratorBaseEENKUlvE0_clEvENKUlvE0_clEvEUlfE_St5arrayIPcLm2EEEEviT0_T1_)
        /*04c4*/ 	.word	0x00000000


	//----- nvinfo : EIATTR_REGCOUNT
	.align		4
.L_259:
        /*04c8*/ 	.byte	0x04, 0x2f
        /*04ca*/ 	.short	(.L_261 - .L_260)
	.align		4
.L_260:
        /*04cc*/ 	.word	index@(_ZN2at6native29vectorized_elementwise_kernelILi2EZZZNS0_15exp_kernel_cudaERNS_18TensorIteratorBaseEENKUlvE0_clEvENKUlvE0_clEvEUlfE_St5arrayIPcLm2EEEEviT0_T1_)
        /*04d0*/ 	.word	0x00000020


	//----- nvinfo : EIATTR_FRAME_SIZE
	.align		4
.L_261:
        /*04d4*/ 	.byte	0x04, 0x11
        /*04d6*/ 	.short	(.L_263 - .L_262)
	.align		4
.L_262:
        /*04d8*/ 	.word	index@(_ZN2at6native29vectorized_elementwise_kernelILi2EZZZNS0_15exp_kernel_cudaERNS_18TensorIteratorBaseEENKUlvE0_clEvENKUlvE0_clEvEUlfE_St5arrayIPcLm2EEEEviT0_T1_)
        /*04dc*/ 	.word	0x00000000


	//----- nvinfo : EIATTR_REGCOUNT
	.align		4
.L_263:
        /*04e0*/ 	.byte	0x04, 0x2f
        /*04e2*/ 	.short	(.L_265 - .L_264)
	.align		4
.L_264:
        /*04e4*/ 	.word	index@(_ZN2at6native27unrolled_elementwise_kernelIZZZNS0_15exp_kernel_cudaERNS_18TensorIteratorBaseEENKUlvE0_clEvENKUlvE0_clEvEUlfE_St5arrayIPcLm2EELi4E23TrivialOffsetCalculatorILi1EjESB_NS0_6memory15LoadWithoutCastENSC_16StoreWithoutCastEEEviT_T0_T2_T3_T4_T5_)
        /*04e8*/ 	.word	0x00000016


	//----- nvinfo : EIATTR_FRAME_SIZE
	.align		4
.L_265:
        /*04ec*/ 	.byte	0x04, 0x11
        /*04ee*/ 	.short	(.L_267 - .L_266)
	.align		4
.L_266:
        /*04f0*/ 	.word	index@(_ZN2at6native27unrolled_elementwise_kernelIZZZNS0_15exp_kernel_cudaERNS_18TensorIteratorBaseEENKUlvE0_clEvENKUlvE0_clEvEUlfE_St5arrayIPcLm2EELi4E23TrivialOffsetCalculatorILi1EjESB_NS0_6memory15LoadWithoutCastENSC_16StoreWithoutCastEEEviT_T0_T2_T3_T4_T5_)
        /*04f4*/ 	.word	0x00000000


	//----- nvinfo : EIATTR_REGCOUNT
	.align		4
.L_267:
        /*04f8*/ 	.byte	0x04, 0x2f
        /*04fa*/ 	.short	(.L_269 - .L_268)
	.align		4
.L_268:
        /*04fc*/ 	.word	index@(_ZN2at6native18elementwise_kernelILi128ELi2EZNS0_22gpu_kernel_impl_nocastIZZZNS0_15exp_kernel_cudaERNS_18TensorIteratorBaseEENKUlvE0_clEvENKUlvE0_clEvEUlfE_EEvS4_RKT_EUliE_EEviT1_)
        /*0500*/ 	.word	0x00000012


	//----- nvinfo : EIATTR_FRAME_SIZE
	.align		4
.L_269:
        /*0504*/ 	.byte	0x04, 0x11
        /*0506*/ 	.short	(.L_271 - .L_270)
	.align		4
.L_270:
        /*0508*/ 	.word	index@(_ZN2at6native18elementwise_kernelILi128ELi2EZNS0_22gpu_kernel_impl_nocastIZZZNS0_15exp_kernel_cudaERNS_18TensorIteratorBaseEENKUlvE0_clEvENKUlvE0_clEvEUlfE_EEvS4_RKT_EUliE_EEviT1_)
        /*050c*/ 	.word	0x00000000


	//----- nvinfo : EIATTR_REGCOUNT
	.align		4
.L_271:
        /*0510*/ 	.byte	0x04, 0x2f
        /*0512*/ 	.short	(.L_273 - .L_272)
	.align		4
.L_272:
        /*0514*/ 	.word	index@(_ZN2at6native27unrolled_elementwise_kernelIZZZNS0_15exp_kernel_cudaERNS_18TensorIteratorBaseEENKUlvE0_clEvENKUlvE0_clEvEUlfE_St5arrayIPcLm2EELi4E23TrivialOffsetCalculatorILi1EjESB_NS0_6memory12LoadWithCastILi1EEENSC_13StoreWithCastILi1EEEEEviT_T0_T2_T3_T4_T5_)
        /*0518*/ 	.word	0x0000001d


	//----- nvinfo : EIATTR_FRAME_SIZE
	.align		4
.L_273:
        /*051c*/ 	.byte	0x04, 0x11
        /*051e*/ 	.short	(.L_275 - .L_274)
	.align		4
.L_274:
        /*0520*/ 	.word	index@(_ZN2at6native27unrolled_elementwise_kernelIZZZNS0_15exp_kernel_cudaERNS_18TensorIteratorBaseEENKUlvE0_clEvENKUlvE0_clEvEUlfE_St5arrayIPcLm2EELi4E23TrivialOffsetCalculatorILi1EjESB_NS0_6memory12LoadWithCastILi1EEENSC_13StoreWithCastILi1EEEEEviT_T0_T2_T3_T4_T5_)
        /*0524*/ 	.word	0x00000000


	//----- nvinfo : EIATTR_REGCOUNT
	.align		4
.L_275:
        /*0528*/ 	.byte	0x04, 0x2f
        /*052a*/ 	.short	(.L_277 - .L_276)
	.align		4
.L_276:
        /*052c*/ 	.word	index@(_ZN2at6native18elementwise_kernelILi128ELi4EZNS0_15gpu_kernel_implIZZZNS0_15exp_kernel_cudaERNS_18TensorIteratorBaseEENKUlvE0_clEvENKUlvE0_clEvEUlfE_EEvS4_RKT_EUliE_EEviT1_)
        /*0530*/ 	.word	0x0000001a


	//----- nvinfo : EIATTR_FRAME_SIZE
	.align		4
.L_277:
        /*0534*/ 	.byte	0x04, 0x11
        /*0536*/ 	.short	(.L_279 - .L_278)
	.align		4
.L_278:
        /*0538*/ 	.word	index@(_ZN2at6native18elementwise_kernelILi128ELi4EZNS0_15gpu_kernel_implIZZZNS0_15exp_kernel_cudaERNS_18TensorIteratorBaseEENKUlvE0_clEvENKUlvE0_clEvEUlfE_EEvS4_RKT_EUliE_EEviT1_)
        /*053c*/ 	.word	0x00000000


	//----- nvinfo : EIATTR_REGCOUNT
	.align		4
.L_279:
        /*0540*/ 	.byte	0x04, 0x2f
        /*0542*/ 	.short	(.L_281 - .L_280)
	.align		4
.L_280:
        /*0544*/ 	.word	index@(_ZN2at6native29vectorized_elementwise_kernelILi8EZZZNS0_15exp_kernel_cudaERNS_18TensorIteratorBaseEENKUlvE0_clEvENKUlvE1_clEvEUlN3c104HalfEE_St5arrayIPcLm2EEEEviT0_T1_)
        /*0548*/ 	.word	0x00000020


	//----- nvinfo : EIATTR_FRAME_SIZE
	.align		4
.L_281:
        /*054c*/ 	.byte	0x04, 0x11
        /*054e*/ 	.short	(.L_283 - .L_282)
	.align		4
.L_282:
        /*0550*/ 	.word	index@(_ZN2at6native29vectorized_elementwise_kernelILi8EZZZNS0_15exp_kernel_cudaERNS_18TensorIteratorBaseEENKUlvE0_clEvENKUlvE1_clEvEUlN3c104HalfEE_St5arrayIPcLm2EEEEviT0_T1_)
        /*0554*/ 	.word	0x00000000


	//----- nvinfo : EIATTR_REGCOUNT
	.align		4
.L_283:
        /*0558*/ 	.byte	0x04, 0x2f
        /*055a*/ 	.short	(.L_285 - .L_284)
	.align		4
.L_284:
        /*055c*/ 	.word	index@(_ZN2at6native29vectorized_elementwise_kernelILi4EZZZNS0_15exp_kernel_cudaERNS_18TensorIteratorBaseEENKUlvE0_clEvENKUlvE1_clEvEUlN3c104HalfEE_St5arrayIPcLm2EEEEviT0_T1_)
        /*0560*/ 	.word	0x00000020


	//----- nvinfo : EIATTR_FRAME_SIZE
	.align		4
.L_285:
        /*0564*/ 	.byte	0x04, 0x11
        /*0566*/ 	.short	(.L_287 - .L_286)
	.align		4
.L_286:
        /*0568*/ 	.word	index@(_ZN2at6native29vectorized_elementwise_kernelILi4EZZZNS0_15exp_kernel_cudaERNS_18TensorIteratorBaseEENKUlvE0_clEvENKUlvE1_clEvEUlN3c104HalfEE_St5arrayIPcLm2EEEEviT0_T1_)
        /*056c*/ 	.word	0x00000000


	//----- nvinfo : EIATTR_REGCOUNT
	.align		4
.L_287:
        /*0570*/ 	.byte	0x04, 0x2f
        /*0572*/ 	.short	(.L_289 - .L_288)
	.align		4
.L_288:
        /*0574*/ 	.word	index@(_ZN2at6native29vectorized_elementwise_kernelILi2EZZZNS0_15exp_kernel_cudaERNS_18TensorIteratorBaseEENKUlvE0_clEvENKUlvE1_clEvEUlN3c104HalfEE_St5arrayIPcLm2EEEEviT0_T1_)
        /*0578*/ 	.word	0x00000020


	//----- nvinfo : EIATTR_FRAME_SIZE
	.align		4
.L_289:
        /*057c*/ 	.byte	0x04, 0x11
        /*057e*/ 	.short	(.L_291 - .L_290)
	.align		4
.L_290:
        /*0580*/ 	.word	index@(_ZN2at6native29vectorized_elementwise_kernelILi2EZZZNS0_15exp_kernel_cudaERNS_18TensorIteratorBaseEENKUlvE0_clEvENKUlvE1_clEvEUlN3c104HalfEE_St5arrayIPcLm2EEEEviT0_T1_)
        /*0584*/ 	.word	0x00000000


	//----- nvinfo : EIATTR_REGCOUNT
	.align		4
.L_291:
        /*0588*/ 	.byte	0x04, 0x2f
        /*058a*/ 	.short	(.L_293 - .L_292)
	.align		4
.L_292:
        /*058c*/ 	.word	index@(_ZN2at6native27unrolled_elementwise_kernelIZZZNS0_15exp_kernel_cudaERNS_18TensorIteratorBaseEENKUlvE0_clEvENKUlvE1_clEvEUlN3c104HalfEE_St5arrayIPcLm2EELi4E23TrivialOffsetCalculatorILi1EjESD_NS0_6memory15LoadWithoutCastENSE_16StoreWithoutCastEEEviT_T0_T2_T3_T4_T5_)
        /*0590*/ 	.word	0x00000016


	//----- nvinfo : EIATTR_FRAME_SIZE
	.align		4
.L_293:
        /*0594*/ 	.byte	0x04, 0x11
        /*0596*/ 	.short	(.L_295 - .L_294)
	.align		4
.L_294:
        /*0598*/ 	.word	index@(_ZN2at6native27unrolled_elementwise_kernelIZZZNS0_15exp_kernel_cudaERNS_18TensorIteratorBaseEENKUlvE0_clEvENKUlvE1_clEvEUlN3c104HalfEE_St5arrayIPcLm2EELi4E23TrivialOffsetCalculatorILi1EjESD_NS0_6memory15LoadWithoutCastENSE_16StoreWithoutCastEEEviT_T0_T2_T3_T4_T5_)
        /*059c*/ 	.word	0x00000000


	//----- nvinfo : EIATTR_REGCOUNT
	.align		4
.L_295:
        /*05a0*/ 	.byte	0x04, 0x2f
        /*05a2*/ 	.short	(.L_297 - .L_296)
	.align		4
.L_296:
        /*05a4*/ 	.word	index@(_ZN2at6native18elementwise_kernelILi128ELi4EZNS0_22gpu_kernel_impl_nocastIZZZNS0_15exp_kernel_cudaERNS_18TensorIteratorBaseEENKUlvE0_clEvENKUlvE1_clEvEUlN3c104HalfEE_EEvS4_RKT_EUliE_EEviT1_)
        /*05a8*/ 	.word	0x00000012


	//----- nvinfo : EIATTR_FRAME_SIZE
	.align		4
.L_297:
        /*05ac*/ 	.byte	0x04, 0x11
        /*05ae*/ 	.short	(.L_299 - .L_298)
	.align		4
.L_298:
        /*05b0*/ 	.word	index@(_ZN2at6native18elementwise_kernelILi128ELi4EZNS0_22gpu_kernel_impl_nocastIZZZNS0_15exp_kernel_cudaERNS_18TensorIteratorBaseEENKUlvE0_clEvENKUlvE1_clEvEUlN3c104HalfEE_EEvS4_RKT_EUliE_EEviT1_)
        /*05b4*/ 	.word	0x00000000


	//----- nvinfo : EIATTR_REGCOUNT
	.align		4
.L_299:
        /*05b8*/ 	.byte	0x04, 0x2f
        /*05ba*/ 	.short	(.L_301 - .L_300)
	.align		4
.L_300:
        /*05bc*/ 	.word	index@(_ZN2at6native27unrolled_elementwise_kernelIZZZNS0_15exp_kernel_cudaERNS_18TensorIteratorBaseEENKUlvE0_clEvENKUlvE1_clEvEUlN3c104HalfEE_St5arrayIPcLm2EELi4E23TrivialOffsetCalculatorILi1EjESD_NS0_6memory12LoadWithCastILi1EEENSE_13StoreWithCastILi1EEEEEviT_T0_T2_T3_T4_T5_)
        /*05c0*/ 	.word	0x0000001e


	//----- nvinfo : EIATTR_FRAME_SIZE
	.align		4
.L_301:
        /*05c4*/ 	.byte	0x04, 0x11
        /*05c6*/ 	.short	(.L_303 - .L_302)
	.align		4
.L_302:
        /*05c8*/ 	.word	index@(_ZN2at6native27unrolled_elementwise_kernelIZZZNS0_15exp_kernel_cudaERNS_18TensorIteratorBaseEENKUlvE0_clEvENKUlvE1_clEvEUlN3c104HalfEE_St5arrayIPcLm2EELi4E23TrivialOffsetCalculatorILi1EjESD_NS0_6memory12LoadWithCastILi1EEENSE_13StoreWithCastILi1EEEEEviT_T0_T2_T3_T4_T5_)
        /*05cc*/ 	.word	0x00000000


	//----- nvinfo : EIATTR_REGCOUNT
	.align		4
.L_303:
        /*05d0*/ 	.byte	0x04, 0x2f
        /*05d2*/ 	.short	(.L_305 - .L_304)
	.align		4
.L_304:
        /*05d4*/ 	.word	index@(_ZN2at6native18elementwise_kernelILi128ELi4EZNS0_15gpu_kernel_implIZZZNS0_15exp_kernel_cudaERNS_18TensorIteratorBaseEENKUlvE0_clEvENKUlvE1_clEvEUlN3c104HalfEE_EEvS4_RKT_EUliE_EEviT1_)
        /*05d8*/ 	.word	0x0000001a


	//----- nvinfo : EIATTR_FRAME_SIZE
	.align		4
.L_305:
        /*05dc*/ 	.byte	0x04, 0x11
        /*05de*/ 	.short	(.L_307 - .L_306)
	.align		4
.L_306:
        /*05e0*/ 	.word	index@(_ZN2at6native18elementwise_kernelILi128ELi4EZNS0_15gpu_kernel_implIZZZNS0_15exp_kernel_cudaERNS_18TensorIteratorBaseEENKUlvE0_clEvENKUlvE1_clEvEUlN3c104HalfEE_EEvS4_RKT_EUliE_EEviT1_)
        /*05e4*/ 	.word	0x00000000


	//----- nvinfo : EIATTR_REGCOUNT
	.align		4
.L_307:
        /*05e8*/ 	.byte	0x04, 0x2f
        /*05ea*/ 	.short	(.L_309 - .L_308)
	.align		4
.L_308:
        /*05ec*/ 	.word	index@(_ZN2at6native29vectorized_elementwise_kernelILi8EZZZNS0_15exp_kernel_cudaERNS_18TensorIteratorBaseEENKUlvE0_clEvENKUlvE2_clEvEUlN3c108BFloat16EE_St5arrayIPcLm2EEEEviT0_T1_)
        /*05f0*/ 	.word	0x00000020


	//----- nvinfo : EIATTR_FRAME_SIZE
	.align		4
.L_309:
        /*05f4*/ 	.byte	0x04, 0x11
        /*05f6*/ 	.short	(.L_311 - .L_310)
	.align		4
.L_310:
        /*05f8*/ 	.word	index@(_ZN2at6native29vectorized_elementwise_kernelILi8EZZZNS0_15exp_kernel_cudaERNS_18TensorIteratorBaseEENKUlvE0_clEvENKUlvE2_clEvEUlN3c108BFloat16EE_St5arrayIPcLm2EEEEviT0_T1_)
        /*05fc*/ 	.word	0x00000000


	//----- nvinfo : EIATTR_REGCOUNT
	.align		4
.L_311:
        /*0600*/ 	.byte	0x04, 0x2f
        /*0602*/ 	.short	(.L_313 - .L_312)
	.align		4
.L_312:
        /*0604*/ 	.word	index@(_ZN2at6native29vectorized_elementwise_kernelILi4EZZZNS0_15exp_kernel_cudaERNS_18TensorIteratorBaseEENKUlvE0_clEvENKUlvE2_clEvEUlN3c108BFloat16EE_St5arrayIPcLm2EEEEviT0_T1_)
        /*0608*/ 	.word	0x00000020


	//----- nvinfo : EIATTR_FRAME_SIZE
	.align		4
.L_313:
        /*060c*/ 	.byte	0x04, 0x11
        /*060e*/ 	.short	(.L_315 - .L_314)
	.align		4
.L_314:
        /*0610*/ 	.word	index@(_ZN2at6native29vectorized_elementwise_kernelILi4EZZZNS0_15exp_kernel_cudaERNS_18TensorIteratorBaseEENKUlvE0_clEvENKUlvE2_clEvEUlN3c108BFloat16EE_St5arrayIPcLm2EEEEviT0_T1_)
        /*0614*/ 	.word	0x00000000


	//----- nvinfo : EIATTR_REGCOUNT
	.align		4
.L_315:
        /*0618*/ 	.byte	0x04, 0x2f
        /*061a*/ 	.short	(.L_317 - .L_316)
	.align		4
.L_316:
        /*061c*/ 	.word	index@(_ZN2at6native29vectorized_elementwise_kernelILi2EZZZNS0_15exp_kernel_cudaERNS_18TensorIteratorBaseEENKUlvE0_clEvENKUlvE2_clEvEUlN3c108BFloat16EE_St5arrayIPcLm2EEEEviT0_T1_)
        /*0620*/ 	.word	0x00000020


	//----- nvinfo : EIATTR_FRAME_SIZE
	.align		4
.L_317:
        /*0624*/ 	.byte	0x04, 0x11
        /*0626*/ 	.short	(.L_319 - .L_318)
	.align		4
.L_318:
        /*0628*/ 	.word	index@(_ZN2at6native29vectorized_elementwise_kernelILi2EZZZNS0_15exp_kernel_cudaERNS_18TensorIteratorBaseEENKUlvE0_clEvENKUlvE2_clEvEUlN3c108BFloat16EE_St5arrayIPcLm2EEEEviT0_T1_)
        /*062c*/ 	.word	0x00000000


	//----- nvinfo : EIATTR_REGCOUNT
	.align		4
.L_319:
        /*0630*/ 	.byte	0x04, 0x2f
        /*0632*/ 	.short	(.L_321 - .L_320)
	.align		4
.L_320:
        /*0634*/ 	.word	index@(_ZN2at6native27unrolled_elementwise_kernelIZZZNS0_15exp_kernel_cudaERNS_18TensorIteratorBaseEENKUlvE0_clEvENKUlvE2_clEvEUlN3c108BFloat16EE_St5arrayIPcLm2EELi4E23TrivialOffsetCalculatorILi1EjESD_NS0_6memory15LoadWithoutCastENSE_16StoreWithoutCastEEEviT_T0_T2_T3_T4_T5_)
        /*0638*/ 	.word	0x00000016


	//----- nvinfo : EIATTR_FRAME_SIZE
	.align		4
.L_321:
        /*063c*/ 	.byte	0x04, 0x11
        /*063e*/ 	.short	(.L_323 - .L_322)
	.align		4
.L_322:
        /*0640*/ 	.word	index@(_ZN2at6native27unrolled_elementwise_kernelIZZZNS0_15exp_kernel_cudaERNS_18TensorIteratorBaseEENKUlvE0_clEvENKUlvE2_clEvEUlN3c108BFloat16EE_St5arrayIPcLm2EELi4E23TrivialOffsetCalculatorILi1EjESD_NS0_6memory15LoadWithoutCastENSE_16StoreWithoutCastEEEviT_T0_T2_T3_T4_T5_)
        /*0644*/ 	.word	0x00000000


	//----- nvinfo : EIATTR_REGCOUNT
	.align		4
.L_323:
        /*0648*/ 	.byte	0x04, 0x2f
        /*064a*/ 	.short	(.L_325 - .L_324)
	.align		4
.L_324:
        /*064c*/ 	.word	index@(_ZN2at6native18elementwise_kernelILi128ELi4EZNS0_22gpu_kernel_impl_nocastIZZZNS0_15exp_kernel_cudaERNS_18TensorIteratorBaseEENKUlvE0_clEvENKUlvE2_clEvEUlN3c108BFloat16EE_EEvS4_RKT_EUliE_EEviT1_)
        /*0650*/ 	.word	0x00000012


	//----- nvinfo : EIATTR_FRAME_SIZE
	.align		4
.L_325:
        /*0654*/ 	.byte	0x04, 0x11
        /*0656*/ 	.short	(.L_327 - .L_326)
	.align		4
.L_326:
        /*0658*/ 	.word	index@(_ZN2at6native18elementwise_kernelILi128ELi4EZNS0_22gpu_kernel_impl_nocastIZZZNS0_15exp_kernel_cudaERNS_18TensorIteratorBaseEENKUlvE0_clEvENKUlvE2_clEvEUlN3c108BFloat16EE_EEvS4_RKT_EUliE_EEviT1_)
        /*065c*/ 	.word	0x00000000


	//----- nvinfo : EIATTR_REGCOUNT
	.align		4
.L_327:
        /*0660*/ 	.byte	0x04, 0x2f
        /*0662*/ 	.short	(.L_329 - .L_328)
	.align		4
.L_328:
        /*0664*/ 	.word	index@(_ZN2at6native27unrolled_elementwise_kernelIZZZNS0_15exp_kernel_cudaERNS_18TensorIteratorBaseEENKUlvE0_clEvENKUlvE2_clEvEUlN3c108BFloat16EE_St5arrayIPcLm2EELi4E23TrivialOffsetCalculatorILi1EjESD_NS0_6memory12LoadWithCastILi1EEENSE_13StoreWithCastILi1EEEEEviT_T0_T2_T3_T4_T5_)
        /*0668*/ 	.word	0x0000001c


	//----- nvinfo : EIATTR_FRAME_SIZE
	.align		4
.L_329:
        /*066c*/ 	.byte	0x04, 0x11
        /*066e*/ 	.short	(.L_331 - .L_330)
	.align		4
.L_330:
        /*0670*/ 	.word	index@(_ZN2at6native27unrolled_elementwise_kernelIZZZNS0_15exp_kernel_cudaERNS_18TensorIteratorBaseEENKUlvE0_clEvENKUlvE2_clEvEUlN3c108BFloat16EE_St5arrayIPcLm2EELi4E23TrivialOffsetCalculatorILi1EjESD_NS0_6memory12LoadWithCastILi1EEENSE_13StoreWithCastILi1EEEEEviT_T0_T2_T3_T4_T5_)
        /*0674*/ 	.word	0x00000000


	//----- nvinfo : EIATTR_REGCOUNT
	.align		4
.L_331:
        /*0678*/ 	.byte	0x04, 0x2f
        /*067a*/ 	.short	(.L_333 - .L_332)
	.align		4
.L_332:
        /*067c*/ 	.word	index@(_ZN2at6native18elementwise_kernelILi128ELi4EZNS0_15gpu_kernel_implIZZZNS0_15exp_kernel_cudaERNS_18TensorIteratorBaseEENKUlvE0_clEvENKUlvE2_clEvEUlN3c108BFloat16EE_EEvS4_RKT_EUliE_EEviT1_)
        /*0680*/ 	.word	0x0000001a


	//----- nvinfo : EIATTR_FRAME_SIZE
	.align		4
.L_333:
        /*0684*/ 	.byte	0x04, 0x11
        /*0686*/ 	.short	(.L_335 - .L_334)
	.align		4
.L_334:
        /*0688*/ 	.word	index@(_ZN2at6native18elementwise_kernelILi128ELi4EZNS0_15gpu_kernel_implIZZZNS0_15exp_kernel_cudaERNS_18TensorIteratorBaseEENKUlvE0_clEvENKUlvE2_clEvEUlN3c108BFloat16EE_EEvS4_RKT_EUliE_EEviT1_)
        /*068c*/ 	.word	0x00000000


	//----- nvinfo : EIATTR_REGCOUNT
	.align		4
.L_335:
        /*0690*/ 	.byte	0x04, 0x2f
        /*0692*/ 	.short	(.L_337 - .L_336)
	.align		4
.L_336:
        /*0694*/ 	.word	index@(_ZN2at6native29vectorized_elementwise_kernelILi8EZZZNS0_17expm1_kernel_cudaERNS_18TensorIteratorBaseEENKUlvE_clEvENKUlvE_clEvEUldE_St5arrayIPcLm2EEEEviT0_T1_)
        /*0698*/ 	.word	0x00000020


	//----- nvinfo : EIATTR_FRAME_SIZE
	.align		4
.L_337:
        /*069c*/ 	.byte	0x04, 0x11
        /*069e*/ 	.short	(.L_339 - .L_338)
	.align		4
.L_338:
        /*06a0*/ 	.word	index@(_ZN2at6native29vectorized_elementwise_kernelILi8EZZZNS0_17expm1_kernel_cudaERNS_18TensorIteratorBaseEENKUlvE_clEvENKUlvE_clEvEUldE_St5arrayIPcLm2EEEEviT0_T1_)
        /*06a4*/ 	.word	0x00000000


	//----- nvinfo : EIATTR_REGCOUNT
	.align		4
.L_339:
        /*06a8*/ 	.byte	0x04, 0x2f
        /*06aa*/ 	.short	(.L_341 - .L_340)
	.align		4
.L_340:
        /*06ac*/ 	.word	index@(_ZN2at6native29vectorized_elementwise_kernelILi4EZZZNS0_17expm1_kernel_cudaERNS_18TensorIteratorBaseEENKUlvE_clEvENKUlvE_clEvEUldE_St5arrayIPcLm2EEEEviT0_T1_)
        /*06b0*/ 	.word	0x00000020


	//----- nvinfo : EIATTR_FRAME_SIZE
	.align		4
.L_341:
        /*06b4*/ 	.byte	0x04, 0x11
        /*06b6*/ 	.short	(.L_343 - .L_342)
	.align		4
.L_342:
        /*06b8*/ 	.word	index@(_ZN2at6native29vectorized_elementwise_kernelILi4EZZZNS0_17expm1_kernel_cudaERNS_18TensorIteratorBaseEENKUlvE_clEvENKUlvE_clEvEUldE_St5arrayIPcLm2EEEEviT0_T1_)
        /*06bc*/ 	.word	0x00000000


	//----- nvinfo : EIATTR_REGCOUNT
	.align		4
.L_343:
        /*06c0*/ 	.byte	0x04, 0x2f
        /*06c2*/ 	.short	(.L_345 - .L_344)
	.align		4
.L_344:
        /*06c4*/ 	.word	index@(_ZN2at6native29vectorized_elementwise_kernelILi2EZZZNS0_17expm1_kernel_cudaERNS_18TensorIteratorBaseEENKUlvE_clEvENKUlvE_clEvEUldE_St5arrayIPcLm2EEEEviT0_T1_)
        /*06c8*/ 	.word	0x00000020


	//----- nvinfo : EIATTR_FRAME_SIZE
	.align		4
.L_345:
        /*06cc*/ 	.byte	0x04, 0x11
        /*06ce*/ 	.short	(.L_347 - .L_346)
	.align		4
.L_346:
        /*06d0*/ 	.word	index@(_ZN2at6native29vectorized_elementwise_kernelILi2EZZZNS0_17expm1_kernel_cudaERNS_18TensorIteratorBaseEENKUlvE_clEvENKUlvE_clEvEUldE_St5arrayIPcLm2EEEEviT0_T1_)
        /*06d4*/ 	.word	0x00000000


	//----- nvinfo : EIATTR_REGCOUNT
	.align		4
.L_347:
        /*06d8*/ 	.byte	0x04, 0x2f
        /*06da*/ 	.short	(.L_349 - .L_348)
	.align		4
.L_348:
        /*06dc*/ 	.word	index@(_ZN2at6native27unrolled_elementwise_kernelIZZZNS0_17expm1_kernel_cudaERNS_18TensorIteratorBaseEENKUlvE_clEvENKUlvE_clEvEUldE_St5arrayIPcLm2EELi4E23TrivialOffsetCalculatorILi1EjESB_NS0_6memory15LoadWithoutCastENSC_16StoreWithoutCastEEEviT_T0_T2_T3_T4_T5_)
        /*06e0*/ 	.word	0x00000018


	//----- nvinfo : EIATTR_FRAME_SIZE
	.align		4
.L_349:
        /*06e4*/ 	.byte	0x04, 0x11
        /*06e6*/ 	.short	(.L_351 - .L_350)
	.align		4
.L_350:
        /*06e8*/ 	.word	index@(_ZN2at6native27unrolled_elementwise_kernelIZZZNS0_17expm1_kernel_cudaERNS_18TensorIteratorBaseEENKUlvE_clEvENKUlvE_clEvEUldE_St5arrayIPcLm2EELi4E23TrivialOffsetCalculatorILi1EjESB_NS0_6memory15LoadWithoutCastENSC_16StoreWithoutCastEEEviT_T0_T2_T3_T4_T5_)
        /*06ec*/ 	.word	0x00000000


	//----- nvinfo : EIATTR_REGCOUNT
	.align		4
.L_351:
        /*06f0*/ 	.byte	0x04, 0x2f
        /*06f2*/ 	.short	(.L_353 - .L_352)
	.align		4
.L_352:
        /*06f4*/ 	.word	index@(_ZN2at6native18elementwise_kernelILi128ELi2EZNS0_22gpu_kernel_impl_nocastIZZZNS0_17expm1_kernel_cudaERNS_18TensorIteratorBaseEENKUlvE_clEvENKUlvE_clEvEUldE_EEvS4_RKT_EUliE_EEviT1_)
        /*06f8*/ 	.word	0x00000012


	//----- nvinfo : EIATTR_FRAME_SIZE
	.align		4
.L_353:
        /*06fc*/ 	.byte	0x04, 0x11
        /*06fe*/ 	.short	(.L_355 - .L_354)
	.align		4
.L_354:
        /*0700*/ 	.word	index@(_ZN2at6native18elementwise_kernelILi128ELi2EZNS0_22gpu_kernel_impl_nocastIZZZNS0_17expm1_kernel_cudaERNS_18TensorIteratorBaseEENKUlvE_clEvENKUlvE_clEvEUldE_EEvS4_RKT_EUliE_EEviT1_)
        /*0704*/ 	.word	0x00000000


	//----- nvinfo : EIATTR_REGCOUNT
	.align		4
.L_355:
        /*0708*/ 	.byte	0x04, 0x2f
        /*070a*/ 	.short	(.L_357 - .L_356)
	.align		4
.L_356:
        /*070c*/ 	.word	index@(_ZN2at6native27unrolled_elementwise_kernelIZZZNS0_17expm1_kernel_cudaERNS_18TensorIteratorBaseEENKUlvE_clEvENKUlvE_clEvEUldE_St5arrayIPcLm2EELi4E23TrivialOffsetCalculatorILi1EjESB_NS0_6memory12LoadWithCastILi1EEENSC_13StoreWithCastILi1EEEEEviT_T0_T2_T3_T4_T5_)
        /*0710*/ 	.word	0x00000022


	//----- nvinfo : EIATTR_FRAME_SIZE
	.align		4
.L_357:
        /*0714*/ 	.byte	0x04, 0x11
        /*0716*/ 	.short	(.L_359 - .L_358)
	.align		4
.L_358:
        /*0718*/ 	.word	index@(_ZN2at6native27unrolled_elementwise_kernelIZZZNS0_17expm1_kernel_cudaERNS_18TensorIteratorBaseEENKUlvE_clEvENKUlvE_clEvEUldE_St5arrayIPcLm2EELi4E23TrivialOffsetCalculatorILi1EjESB_NS0_6memory12LoadWithCastILi1EEENSC_13StoreWithCastILi1EEEEEviT_T0_T2_T3_T4_T5_)
        /*071c*/ 	.word	0x00000000


	//----- nvinfo : EIATTR_REGCOUNT
	.align		4
.L_359:
        /*0720*/ 	.byte	0x04, 0x2f
        /*0722*/ 	.short	(.L_361 - .L_360)
	.align		4
.L_360:
        /*0724*/ 	.word	index@(_ZN2at6native18elementwise_kernelILi128ELi4EZNS0_15gpu_kernel_implIZZZNS0_17expm1_kernel_cudaERNS_18TensorIteratorBaseEENKUlvE_clEvENKUlvE_clEvEUldE_EEvS4_RKT_EUliE_EEviT1_)
        /*0728*/ 	.word	0x0000001a


	//----- nvinfo : EIATTR_FRAME_SIZE
	.align		4
.L_361:
        /*072c*/ 	.byte	0x04, 0x11
        /*072e*/ 	.short	(.L_363 - .L_362)
	.align		4
.L_362:
        /*0730*/ 	.word	index@(_ZN2at6native18elementwise_kernelILi128ELi4EZNS0_15gpu_kernel_implIZZZNS0_17expm1_kernel_cudaERNS_18TensorIteratorBaseEENKUlvE_clEvENKUlvE_clEvEUldE_EEvS4_RKT_EUliE_EEviT1_)
        /*0734*/ 	.word	0x00000000


	//----- nvinfo : EIATTR_REGCOUNT
	.align		4
.L_363:
        /*0738*/ 	.byte	0x04, 0x2f
        /*073a*/ 	.short	(.L_365 - .L_364)
	.align		4
.L_364:
        /*073c*/ 	.word	index@(_ZN2at6native29vectorized_elementwise_kernelILi8EZZZNS0_17expm1_kernel_cudaERNS_18TensorIteratorBaseEENKUlvE_clEvENKUlvE0_clEvEUlfE_St5arrayIPcLm2EEEEviT0_T1_)
        /*0740*/ 	.word	0x00000020


	//----- nvinfo : EIATTR_FRAME_SIZE
	.align		4
.L_365:
        /*0744*/ 	.byte	0x04, 0x11
        /*0746*/ 	.short	(.L_367 - .L_366)
	.align		4
.L_366:
        /*0748*/ 	.word	index@(_ZN2at6native29vectorized_elementwise_kernelILi8EZZZNS0_17expm1_kernel_cudaERNS_18TensorIteratorBaseEENKUlvE_clEvENKUlvE0_clEvEUlfE_St5arrayIPcLm2EEEEviT0_T1_)
        /*074c*/ 	.word	0x00000000


	//----- nvinfo : EIATTR_REGCOUNT
	.align		4
.L_367:
        /*0750*/ 	.byte	0x04, 0x2f
        /*0752*/ 	.short	(.L_369 - .L_368)
	.align		4
.L_368:
        /*0754*/ 	.word	index@(_ZN2at6native29vectorized_elementwise_kernelILi4EZZZNS0_17expm1_kernel_cudaERNS_18TensorIteratorBaseEENKUlvE_clEvENKUlvE0_clEvEUlfE_St5arrayIPcLm2EEEEviT0_T1_)
        /*0758*/ 	.word	0x00000020


	//----- nvinfo : EIATTR_FRAME_SIZE
	.align		4
.L_369:
        /*075c*/ 	.byte	0x04, 0x11
        /*075e*/ 	.short	(.L_371 - .L_370)
	.align		4
.L_370:
        /*0760*/ 	.word	index@(_ZN2at6native29vectorized_elementwise_kernelILi4EZZZNS0_17expm1_kernel_cudaERNS_18TensorIteratorBaseEENKUlvE_clEvENKUlvE0_clEvEUlfE_St5arrayIPcLm2EEEEviT0_T1_)
        /*0764*/ 	.word	0x00000000


	//----- nvinfo : EIATTR_REGCOUNT
	.align		4
.L_371:
        /*0768*/ 	.byte	0x04, 0x2f
        /*076a*/ 	.short	(.L_373 - .L_372)
	.align		4
.L_372:
        /*076c*/ 	.word	index@(_ZN2at6native29vectorized_elementwise_kernelILi2EZZZNS0_17expm1_kernel_cudaERNS_18TensorIteratorBaseEENKUlvE_clEvENKUlvE0_clEvEUlfE_St5arrayIPcLm2EEEEviT0_T1_)
        /*0770*/ 	.word	0x00000020


	//----- nvinfo : EIATTR_FRAME_SIZE
	.align		4
.L_373:
        /*0774*/ 	.byte	0x04, 0x11
        /*0776*/ 	.short	(.L_375 - .L_374)
	.align		4
.L_374:
        /*0778*/ 	.word	index@(_ZN2at6native29vectorized_elementwise_kernelILi2EZZZNS0_17expm1_kernel_cudaERNS_18TensorIteratorBaseEENKUlvE_clEvENKUlvE0_clEvEUlfE_St5arrayIPcLm2EEEEviT0_T1_)
        /*077c*/ 	.word	0x00000000


	//----- nvinfo : EIATTR_REGCOUNT
	.align		4
.L_375:
        /*0780*/ 	.byte	0x04, 0x2f
        /*0782*/ 	.short	(.L_377 - .L_376)
	.align		4
.L_376:
        /*0784*/ 	.word	index@(_ZN2at6native27unrolled_elementwise_kernelIZZZNS0_17expm1_kernel_cudaERNS_18TensorIteratorBaseEENKUlvE_clEvENKUlvE0_clEvEUlfE_St5arrayIPcLm2EELi4E23TrivialOffsetCalculatorILi1EjESB_NS0_6memory15LoadWithoutCastENSC_16StoreWithoutCastEEEviT_T0_T2_T3_T4_T5_)
        /*0788*/ 	.word	0x00000018


	//----- nvinfo : EIATTR_FRAME_SIZE
	.align		4
.L_377:
        /*078c*/ 	.byte	0x04, 0x11
        /*078e*/ 	.short	(.L_379 - .L_378)
	.align		4
.L_378:
        /*0790*/ 	.word	index@(_ZN2at6native27unrolled_elementwise_kernelIZZZNS0_17expm1_kernel_cudaERNS_18TensorIteratorBaseEENKUlvE_clEvENKUlvE0_clEvEUlfE_St5arrayIPcLm2EELi4E23TrivialOffsetCalculatorILi1EjESB_NS0_6memory15LoadWithoutCastENSC_16StoreWithoutCastEEEviT_T0_T2_T3_T4_T5_)
        /*0794*/ 	.word	0x00000000


	//----- nvinfo : EIATTR_REGCOUNT
	.align		4
.L_379:
        /*0798*/ 	.byte	0x04, 0x2f
        /*079a*/ 	.short	(.L_381 - .L_380)
	.align		4
.L_380:
        /*079c*/ 	.word	index@(_ZN2at6native18elementwise_kernelILi128ELi2EZNS0_22gpu_kernel_impl_nocastIZZZNS0_17expm1_kernel_cudaERNS_18TensorIteratorBaseEENKUlvE_clEvENKUlvE0_clEvEUlfE_EEvS4_RKT_EUliE_EEviT1_)
        /*07a0*/ 	.word	0x00000012


	//----- nvinfo : EIATTR_FRAME_SIZE
	.align		4
.L_381:
        /*07a4*/ 	.byte	0x04, 0x11
        /*07a6*/ 	.short	(.L_383 - .L_382)
	.align		4
.L_382:
        /*07a8*/ 	.word	index@(_ZN2at6native18elementwise_kernelILi128ELi2EZNS0_22gpu_kernel_impl_nocastIZZZNS0_17expm1_kernel_cudaERNS_18TensorIteratorBaseEENKUlvE_clEvENKUlvE0_clEvEUlfE_EEvS4_RKT_EUliE_EEviT1_)
        /*07ac*/ 	.word	0x00000000


	//----- nvinfo : EIATTR_REGCOUNT
	.align		4
.L_383:
        /*07b0*/ 	.byte	0x04, 0x2f
        /*07b2*/ 	.short	(.L_385 - .L_384)
	.align		4
.L_384:
        /*07b4*/ 	.word	index@(_ZN2at6native27unrolled_elementwise_kernelIZZZNS0_17expm1_kernel_cudaERNS_18TensorIteratorBaseEENKUlvE_clEvENKUlvE0_clEvEUlfE_St5arrayIPcLm2EELi4E23TrivialOffsetCalculatorILi1EjESB_NS0_6memory12LoadWithCastILi1EEENSC_13StoreWithCastILi1EEEEEviT_T0_T2_T3_T4_T5_)
        /*07b8*/ 	.word	0x0000001d


	//----- nvinfo : EIATTR_FRAME_SIZE
	.align		4
.L_385:
        /*07bc*/ 	.byte	0x04, 0x11
        /*07be*/ 	.short	(.L_387 - .L_386)
	.align		4
.L_386:
        /*07c0*/ 	.word	index@(_ZN2at6native27unrolled_elementwise_kernelIZZZNS0_17expm1_kernel_cudaERNS_18TensorIteratorBaseEENKUlvE_clEvENKUlvE0_clEvEUlfE_St5arrayIPcLm2EELi4E23TrivialOffsetCalculatorILi1EjESB_NS0_6memory12LoadWithCastILi1EEENSC_13StoreWithCastILi1EEEEEviT_T0_T2_T3_T4_T5_)
        /*07c4*/ 	.word	0x00000000


	//----- nvinfo : EIATTR_REGCOUNT
	.align		4
.L_387:
        /*07c8*/ 	.byte	0x04, 0x2f
        /*07ca*/ 	.short	(.L_389 - .L_388)
	.align		4
.L_388:
        /*07cc*/ 	.word	index@(_ZN2at6native18elementwise_kernelILi128ELi4EZNS0_15gpu_kernel_implIZZZNS0_17expm1_kernel_cudaERNS_18TensorIteratorBaseEENKUlvE_clEvENKUlvE0_clEvEUlfE_EEvS4_RKT_EUliE_EEviT1_)
        /*07d0*/ 	.word	0x0000001a


	//----- nvinfo : EIATTR_FRAME_SIZE
	.align		4
.L_389:
        /*07d4*/ 	.byte	0x04, 0x11
        /*07d6*/ 	.short	(.L_391 - .L_390)
	.align		4
.L_390:
        /*07d8*/ 	.word	index@(_ZN2at6native18elementwise_kernelILi128ELi4EZNS0_15gpu_kernel_implIZZZNS0_17expm1_kernel_cudaERNS_18TensorIteratorBaseEENKUlvE_clEvENKUlvE0_clEvEUlfE_EEvS4_RKT_EUliE_EEviT1_)
        /*07dc*/ 	.word	0x00000000


	//----- nvinfo : EIATTR_REGCOUNT
	.align		4
.L_391:
        /*07e0*/ 	.byte	0x04, 0x2f
        /*07e2*/ 	.short	(.L_393 - .L_392)
	.align		4
.L_392:
        /*07e4*/ 	.word	index@(_ZN2at6native29vectorized_elementwise_kernelILi8EZZZNS0_17expm1_kernel_cudaERNS_18TensorIteratorBaseEENKUlvE_clEvENKUlvE1_clEvEUlN3c107complexIdEEE_St5arrayIPcLm2EEEEviT0_T1_)
        /*07e8*/ 	.word	0x00000044


	//----- nvinfo : EIATTR_FRAME_SIZE
	.align		4
.L_393:
        /*07ec*/ 	.byte	0x04, 0x11
        /*07ee*/ 	.short	(.L_395 - .L_394)
	.align		4
.L_394:
        /*07f0*/ 	.word	index@($_ZN2at6native29vectorized_elementwise_kernelILi8EZZZNS0_17expm1_kernel_cudaERNS_18TensorIteratorBaseEENKUlvE_clEvENKUlvE1_clEvEUlN3c107complexIdEEE_St5arrayIPcLm2EEEEviT0_T1_$__internal_trig_reduction_slowpathd)
        /*07f4*/ 	.word	0x00000028


	//----- nvinfo : EIATTR_FRAME_SIZE
	.align		4
.L_395:
        /*07f8*/ 	.byte	0x04, 0x11
        /*07fa*/ 	.short	(.L_397 - .L_396)
	.align		4
.L_396:
        /*07fc*/ 	.word	index@(_ZN2at6native29vectorized_elementwise_kernelILi8EZZZNS0_17expm1_kernel_cudaERNS_18TensorIteratorBaseEENKUlvE_clEvENKUlvE1_clEvEUlN3c107complexIdEEE_St5arrayIPcLm2EEEEviT0_T1_)
        /*0800*/ 	.word	0x00000028


	//----- nvinfo : EIATTR_REGCOUNT
	.align		4
.L_397:
        /*0804*/ 	.byte	0x04, 0x2f
        /*0806*/ 	.short	(.L_399 - .L_398)
	.align		4
.L_398:
        /*0808*/ 	.word	index@(_ZN2at6native29vectorized_elementwise_kernelILi4EZZZNS0_17expm1_kernel_cudaERNS_18TensorIteratorBaseEENKUlvE_clEvENKUlvE1_clEvEUlN3c107complexIdEEE_St5arrayIPcLm2EEEEviT0_T1_)
        /*080c*/ 	.word	0x00000044


	//----- nvinfo : EIATTR_FRAME_SIZE
	.align		4
.L_399:
        /*0810*/ 	.byte	0x04, 0x11
        /*0812*/ 	.short	(.L_401 - .L_400)
	.align		4
.L_400:
        /*0814*/ 	.word	index@($_ZN2at6native29vectorized_elementwise_kernelILi4EZZZNS0_17expm1_kernel_cudaERNS_18TensorIteratorBaseEENKUlvE_clEvENKUlvE1_clEvEUlN3c107complexIdEEE_St5arrayIPcLm2EEEEviT0_T1_$__internal_trig_reduction_slowpathd)
        /*0818*/ 	.word	0x00000028


	//----- nvinfo : EIATTR_FRAME_SIZE
	.align		4
.L_401:
        /*081c*/ 	.byte	0x04, 0x11
        /*081e*/ 	.short	(.L_403 - .L_402)
	.align		4
.L_402:
        /*0820*/ 	.word	index@(_ZN2at6native29vectorized_elementwise_kernelILi4EZZZNS0_17expm1_kernel_cudaERNS_18TensorIteratorBaseEENKUlvE_clEvENKUlvE1_clEvEUlN3c107complexIdEEE_St5arrayIPcLm2EEEEviT0_T1_)
        /*0824*/ 	.word	0x00000028


	//----- nvinfo : EIATTR_REGCOUNT
	.align		4
.L_403:
        /*0828*/ 	.byte	0x04, 0x2f
        /*082a*/ 	.short	(.L_405 - .L_404)
	.align		4
.L_404:
        /*082c*/ 	.word	index@(_ZN2at6native29vectorized_elementwise_kernelILi2EZZZNS0_17expm1_kernel_cudaERNS_18TensorIteratorBaseEENKUlvE_clEvENKUlvE1_clEvEUlN3c107complexIdEEE_St5arrayIPcLm2EEEEviT0_T1_)
        /*0830*/ 	.word	0x00000044


	//----- nvinfo : EIATTR_FRAME_SIZE
	.align		4
.L_405:
        /*0834*/ 	.byte	0x04, 0x11
        /*0836*/ 	.short	(.L_407 - .L_406)
	.align		4
.L_406:
        /*0838*/ 	.word	index@($_ZN2at6native29vectorized_elementwise_kernelILi2EZZZNS0_17expm1_kernel_cudaERNS_18TensorIteratorBaseEENKUlvE_clEvENKUlvE1_clEvEUlN3c107complexIdEEE_St5arrayIPcLm2EEEEviT0_T1_$__internal_trig_reduction_slowpathd)
        /*083c*/ 	.word	0x00000028


	//----- nvinfo : EIATTR_FRAME_SIZE
	.align		4
.L_407:
        /*0840*/ 	.byte	0x04, 0x11
        /*0842*/ 	.short	(.L_409 - .L_408)
	.align		4
.L_408:
        /*0844*/ 	.word	index@(_ZN2at6native29vectorized_elementwise_kernelILi2EZZZNS0_17expm1_kernel_cudaERNS_18TensorIteratorBaseEENKUlvE_clEvENKUlvE1_clEvEUlN3c107complexIdEEE_St5arrayIPcLm2EEEEviT0_T1_)
        /*0848*/ 	.word	0x00000028


	//----- nvinfo : EIATTR_REGCOUNT
	.align		4
.L_409:
        /*084c*/ 	.byte	0x04, 0x2f
        /*084e*/ 	.short	(.L_411 - .L_410)
	.align		4
.L_410:
        /*0850*/ 	.word	index@(_ZN2at6native27unrolled_elementwise_kernelIZZZNS0_17expm1_kernel_cudaERNS_18TensorIteratorBaseEENKUlvE_clEvENKUlvE1_clEvEUlN3c107complexIdEEE_St5arrayIPcLm2EELi4E23TrivialOffsetCalculatorILi1EjESE_NS0_6memory15LoadWithoutCastENSF_16StoreWithoutCastEEEviT_T0_T2_T3_T4_T5_)
        /*0854*/ 	.word	0x00000030


	//----- nvinfo : EIATTR_FRAME_SIZE
	.align		4
.L_411:
        /*0858*/ 	.byte	0x04, 0x11
        /*085a*/ 	.short	(.L_413 - .L_412)
	.align		4
.L_412:
        /*085c*/ 	.word	index@($_ZN2at6native27unrolled_elementwise_kernelIZZZNS0_17expm1_kernel_cudaERNS_18TensorIteratorBaseEENKUlvE_clEvENKUlvE1_clEvEUlN3c107complexIdEEE_St5arrayIPcLm2EELi4E23TrivialOffsetCalculatorILi1EjESE_NS0_6memory15LoadWithoutCastENSF_16StoreWithoutCastEEEviT_T0_T2_T3_T4_T5_$__internal_trig_reduction_slowpathd)
        /*0860*/ 	.word	0x00000028


	//----- nvinfo : EIATTR_FRAME_SIZE
	.align		4
.L_413:
        /*0864*/ 	.byte	0x04, 0x11
        /*0866*/ 	.short	(.L_415 - .L_414)
	.align		4
.L_414:
        /*0868*/ 	.word	index@(_ZN2at6native27unrolled_elementwise_kernelIZZZNS0_17expm1_kernel_cudaERNS_18TensorIteratorBaseEENKUlvE_clEvENKUlvE1_clEvEUlN3c107complexIdEEE_St5arrayIPcLm2EELi4E23TrivialOffsetCalculatorILi1EjESE_NS0_6memory15LoadWithoutCastENSF_16StoreWithoutCastEEEviT_T0_T2_T3_T4_T5_)
        /*086c*/ 	.word	0x00000028


	//----- nvinfo : EIATTR_REGCOUNT
	.align		4
.L_415:
        /*0870*/ 	.byte	0x04, 0x2f
        /*0872*/ 	.short	(.L_417 - .L_416)
	.align		4
.L_416:
        /*0874*/ 	.word	index@(_ZN2at6native18elementwise_kernelILi128ELi2EZNS0_22gpu_kernel_impl_nocastIZZZNS0_17expm1_kernel_cudaERNS_18TensorIteratorBaseEENKUlvE_clEvENKUlvE1_clEvEUlN3c107complexIdEEE_EEvS4_RKT_EUliE_EEviT1_)
        /*0878*/ 	.word	0x00000026


	//----- nvinfo : EIATTR_FRAME_SIZE
	.align		4
.L_417:
        /*087c*/ 	.byte	0x04, 0x11
        /*087e*/ 	.short	(.L_419 - .L_418)
	.align		4
.L_418:
        /*0880*/ 	.word	index@($_ZN2at6native18elementwise_kernelILi128ELi2EZNS0_22gpu_kernel_impl_nocastIZZZNS0_17expm1_kernel_cudaERNS_18TensorIteratorBaseEENKUlvE_clEvENKUlvE1_clEvEUlN3c107complexIdEEE_EEvS4_RKT_EUliE_EEviT1_$__internal_trig_reduction_slowpathd)
        /*0884*/ 	.word	0x00000028


	//----- nvinfo : EIATTR_FRAME_SIZE
	.align		4
.L_419:
        /*0888*/ 	.byte	0x04, 0x11
        /*088a*/ 	.short	(.L_421 - .L_420)
	.align		4
.L_420:
        /*088c*/ 	.word	index@(_ZN2at6native18elementwise_kernelILi128ELi2EZNS0_22gpu_kernel_impl_nocastIZZZNS0_17expm1_kernel_cudaERNS_18TensorIteratorBaseEENKUlvE_clEvENKUlvE1_clEvEUlN3c107complexIdEEE_EEvS4_RKT_EUliE_EEviT1_)
        /*0890*/ 	.word	0x00000028


	//----- nvinfo : EIATTR_REGCOUNT
	.align		4
.L_421:
        /*0894*/ 	.byte	0x04, 0x2f
        /*0896*/ 	.short	(.L_423 - .L_422)
	.align		4
.L_422:
        /*0898*/ 	.word	index@(_ZN2at6native27unrolled_elementwise_kernelIZZZNS0_17expm1_kernel_cudaERNS_18TensorIteratorBaseEENKUlvE_clEvENKUlvE1_clEvEUlN3c107complexIdEEE_St5arrayIPcLm2EELi4E23TrivialOffsetCalculatorILi1EjESE_NS0_6memory12LoadWithCastILi1EEENSF_13StoreWithCastILi1EEEEEviT_T0_T2_T3_T4_T5_)
        /*089c*/ 	.word	0x00000030


	//----- nvinfo : EIATTR_FRAME_SIZE
	.align		4
.L_423:
        /*08a0*/ 	.byte	0x04, 0x11
        /*08a2*/ 	.short	(.L_425 - .L_424)
	.align		4
.L_424:
        /*08a4*/ 	.word	index@($_ZN2at6native27unrolled_elementwise_kernelIZZZNS0_17expm1_kernel_cudaERNS_18TensorIteratorBaseEENKUlvE_clEvENKUlvE1_clEvEUlN3c107complexIdEEE_St5arrayIPcLm2EELi4E23TrivialOffsetCalculatorILi1EjESE_NS0_6memory12LoadWithCastILi1EEENSF_13StoreWithCastILi1EEEEEviT_T0_T2_T3_T4_T5_$__internal_trig_reduction_slowpathd)
        /*08a8*/ 	.word	0x00000028


	//----- nvinfo : EIATTR_FRAME_SIZE
	.align		4
.L_425:
        /*08ac*/ 	.byte	0x04, 0x11
        /*08ae*/ 	.short	(.L_427 - .L_426)
	.align		4
.L_426:
        /*08b0*/ 	.word	index@(_ZN2at6native27unrolled_elementwise_kernelIZZZNS0_17expm1_kernel_cudaERNS_18TensorIteratorBaseEENKUlvE_clEvENKUlvE1_clEvEUlN3c107complexIdEEE_St5arrayIPcLm2EELi4E23TrivialOffsetCalculatorILi1EjESE_NS0_6memory12LoadWithCastILi1EEENSF_13StoreWithCastILi1EEEEEviT_T0_T2_T3_T4_T5_)
        /*08b4*/ 	.word	0x00000028


	//----- nvinfo : EIATTR_REGCOUNT
	.align		4
.L_427:
        /*08b8*/ 	.byte	0x04, 0x2f
        /*08ba*/ 	.short	(.L_429 - .L_428)
	.align		4
.L_428:
        /*08bc*/ 	.word	index@(_ZN2at6native18elementwise_kernelILi128ELi4EZNS0_15gpu_kernel_implIZZZNS0_17expm1_kernel_cudaERNS_18TensorIteratorBaseEENKUlvE_clEvENKUlvE1_clEvEUlN3c107complexIdEEE_EEvS4_RKT_EUliE_EEviT1_)
        /*08c0*/ 	.word	0x00000028


	//----- nvinfo : EIATTR_FRAME_SIZE
	.align		4
.L_429:
        /*08c4*/ 	.byte	0x04, 0x11
        /*08c6*/ 	.short	(.L_431 - .L_430)
	.align		4
.L_430:
        /*08c8*/ 	.word	index@($_ZN2at6native18elementwise_kernelILi128ELi4EZNS0_15gpu_kernel_implIZZZNS0_17expm1_kernel_cudaERNS_18TensorIteratorBaseEENKUlvE_clEvENKUlvE1_clEvEUlN3c107complexIdEEE_EEvS4_RKT_EUliE_EEviT1_$__internal_trig_reduction_slowpathd)
        /*08cc*/ 	.word	0x00000028


	//----- nvinfo : EIATTR_FRAME_SIZE
	.align		4
.L_431:
        /*08d0*/ 	.byte	0x04, 0x11
        /*08d2*/ 	.short	(.L_433 - .L_432)
	.align		4
.L_432:
        /*08d4*/ 	.word	index@(_ZN2at6native18elementwise_kernelILi128ELi4EZNS0_15gpu_kernel_implIZZZNS0_17expm1_kernel_cudaERNS_18TensorIteratorBaseEENKUlvE_clEvENKUlvE1_clEvEUlN3c107complexIdEEE_EEvS4_RKT_EUliE_EEviT1_)
        /*08d8*/ 	.word	0x00000028


	//----- nvinfo : EIATTR_REGCOUNT
	.align		4
.L_433:
        /*08dc*/ 	.byte	0x04, 0x2f
        /*08de*/ 	.short	(.L_435 - .L_434)
	.align		4
.L_434:
        /*08e0*/ 	.word	index@(_ZN2at6native29vectorized_elementwise_kernelILi8EZZZNS0_17expm1_kernel_cudaERNS_18TensorIteratorBaseEENKUlvE_clEvENKUlvE2_clEvEUlN3c107complexIfEEE_St5arrayIPcLm2EEEEviT0_T1_)
        /*08e4*/ 	.word	0x00000020


	//----- nvinfo : EIATTR_FRAME_SIZE
	.align		4
.L_435:
        /*08e8*/ 	.byte	0x04, 0x11
        /*08ea*/ 	.short	(.L_437 - .L_436)
	.align		4
.L_436:
        /*08ec*/ 	.word	index@(_ZN2at6native29vectorized_elementwise_kernelILi8EZZZNS0_17expm1_kernel_cudaERNS_18TensorIteratorBaseEENKUlvE_clEvENKUlvE2_clEvEUlN3c107complexIfEEE_St5arrayIPcLm2EEEEviT0_T1_)
        /*08f0*/ 	.word	0x00000000


	//----- nvinfo : EIATTR_REGCOUNT
	.align		4
.L_437:
        /*08f4*/ 	.byte	0x04, 0x2f
        /*08f6*/ 	.short	(.L_439 - .L_438)
	.align		4
.L_438:
        /*08f8*/ 	.word	index@(_ZN2at6native29vectorized_elementwise_kernelILi4EZZZNS0_17expm1_kernel_cudaERNS_18TensorIteratorBaseEENKUlvE_clEvENKUlvE2_clEvEUlN3c107complexIfEEE_St5arrayIPcLm2EEEEviT0_T1_)
        /*08fc*/ 	.word	0x00000020


	//----- nvinfo : EIATTR_FRAME_SIZE
	.align		4
.L_439:
        /*0900*/ 	.byte	0x04, 0x11
        /*0902*/ 	.short	(.L_441 - .L_440)
	.align		4
.L_440:
        /*0904*/ 	.word	index@(_ZN2at6native29vectorized_elementwise_kernelILi4EZZZNS0_17expm1_kernel_cudaERNS_18TensorIteratorBaseEENKUlvE_clEvENKUlvE2_clEvEUlN3c107complexIfEEE_St5arrayIPcLm2EEEEviT0_T1_)
        /*0908*/ 	.word	0x00000000


	//----- nvinfo : EIATTR_REGCOUNT
	.align		4
.L_441:
        /*090c*/ 	.byte	0x04, 0x2f
        /*090e*/ 	.short	(.L_443 - .L_442)
	.align		4
.L_442:
        /*0910*/ 	.word	index@(_ZN2at6native29vectorized_elementwise_kernelILi2EZZZNS0_17expm1_kernel_cudaERNS_18TensorIteratorBaseEENKUlvE_clEvENKUlvE2_clEvEUlN3c107complexIfEEE_St5arrayIPcLm2EEEEviT0_T1_)
        /*0914*/ 	.word	0x00000020


	//----- nvinfo : EIATTR_FRAME_SIZE
	.align		4
.L_443:
        /*0918*/ 	.byte	0x04, 0x11
        /*091a*/ 	.short	(.L_445 - .L_444)
	.align		4
.L_444:
        /*091c*/ 	.word	index@(_ZN2at6native29vectorized_elementwise_kernelILi2EZZZNS0_17expm1_kernel_cudaERNS_18TensorIteratorBaseEENKUlvE_clEvENKUlvE2_clEvEUlN3c107complexIfEEE_St5arrayIPcLm2EEEEviT0_T1_)
        /*0920*/ 	.word	0x00000000


	//----- nvinfo : EIATTR_REGCOUNT
	.align		4
.L_445:
        /*0924*/ 	.byte	0x04, 0x2f
        /*0926*/ 	.short	(.L_447 - .L_446)
	.align		4
.L_446:
        /*0928*/ 	.word	index@(_ZN2at6native27unrolled_elementwise_kernelIZZZNS0_17expm1_kernel_cudaERNS_18TensorIteratorBaseEENKUlvE_clEvENKUlvE2_clEvEUlN3c107complexIfEEE_St5arrayIPcLm2EELi4E23TrivialOffsetCalculatorILi1EjESE_NS0_6memory15LoadWithoutCastENSF_16StoreWithoutCastEEEviT_T0_T2_T3_T4_T5_)
        /*092c*/ 	.word	0x0000001c


	//----- nvinfo : EIATTR_FRAME_SIZE
	.align		4
.L_447:
        /*0930*/ 	.byte	0x04, 0x11
        /*0932*/ 	.short	(.L_449 - .L_448)
	.align		4
.L_448:
        /*0934*/ 	.word	index@(_ZN2at6native27unrolled_elementwise_kernelIZZZNS0_17expm1_kernel_cudaERNS_18TensorIteratorBaseEENKUlvE_clEvENKUlvE2_clEvEUlN3c107complexIfEEE_St5arrayIPcLm2EELi4E23TrivialOffsetCalculatorILi1EjESE_NS0_6memory15LoadWithoutCastENSF_16StoreWithoutCastEEEviT_T0_T2_T3_T4_T5_)
        /*0938*/ 	.word	0x00000000


	//----- nvinfo : EIATTR_REGCOUNT
	.align		4
.L_449:
        /*093c*/ 	.byte	0x04, 0x2f
        /*093e*/ 	.short	(.L_451 - .L_450)
	.align		4
.L_450:
        /*0940*/ 	.word	index@(_ZN2at6native18elementwise_kernelILi128ELi2EZNS0_22gpu_kernel_impl_nocastIZZZNS0_17expm1_kernel_cudaERNS_18TensorIteratorBaseEENKUlvE_clEvENKUlvE2_clEvEUlN3c107complexIfEEE_EEvS4_RKT_EUliE_EEviT1_)
        /*0944*/ 	.word	0x00000012


	//----- nvinfo : EIATTR_FRAME_SIZE
	.align		4
.L_451:
        /*0948*/ 	.byte	0x04, 0x11
        /*094a*/ 	.short	(.L_453 - .L_452)
	.align		4
.L_452:
        /*094c*/ 	.word	index@(_ZN2at6native18elementwise_kernelILi128ELi2EZNS0_22gpu_kernel_impl_nocastIZZZNS0_17expm1_kernel_cudaERNS_18TensorIteratorBaseEENKUlvE_clEvENKUlvE2_clEvEUlN3c107complexIfEEE_EEvS4_RKT_EUliE_EEviT1_)
        /*0950*/ 	.word	0x00000000


	//----- nvinfo : EIATTR_REGCOUNT
	.align		4
.L_453:
        /*0954*/ 	.byte	0x04, 0x2f
        /*0956*/ 	.short	(.L_455 - .L_454)
	.align		4
.L_454:
        /*0958*/ 	.word	index@(_ZN2at6native27unrolled_elementwise_kernelIZZZNS0_17expm1_kernel_cudaERNS_18TensorIteratorBaseEENKUlvE_clEvENKUlvE2_clEvEUlN3c107complexIfEEE_St5arrayIPcLm2EELi4E23TrivialOffsetCalculatorILi1EjESE_NS0_6memory12LoadWithCastILi1EEENSF_13StoreWithCastILi1EEEEEviT_T0_T2_T3_T4_T5_)
        /*095c*/ 	.word	0x00000020


	//----- nvinfo : EIATTR_FRAME_SIZE
	.align		4
.L_455:
        /*0960*/ 	.byte	0x04, 0x11
        /*0962*/ 	.short	(.L_457 - .L_456)
	.align		4
.L_456:
        /*0964*/ 	.word	index@(_ZN2at6native27unrolled_elementwise_kernelIZZZNS0_17expm1_kernel_cudaERNS_18TensorIteratorBaseEENKUlvE_clEvENKUlvE2_clEvEUlN3c107complexIfEEE_St5arrayIPcLm2EELi4E23TrivialOffsetCalculatorILi1EjESE_NS0_6memory12LoadWithCastILi1EEENSF_13StoreWithCastILi1EEEEEviT_T0_T2_T3_T4_T5_)
        /*0968*/ 	.word	0x00000000


	//----- nvinfo : EIATTR_REGCOUNT
	.align		4
.L_457:
        /*096c*/ 	.byte	0x04, 0x2f
        /*096e*/ 	.short	(.L_459 - .L_458)
	.align		4
.L_458:
        /*0970*/ 	.word	index@(_ZN2at6native18elementwise_kernelILi128ELi4EZNS0_15gpu_kernel_implIZZZNS0_17expm1_kernel_cudaERNS_18TensorIteratorBaseEENKUlvE_clEvENKUlvE2_clEvEUlN3c107complexIfEEE_EEvS4_RKT_EUliE_EEviT1_)
        /*0974*/ 	.word	0x0000001a


	//----- nvinfo : EIATTR_FRAME_SIZE
	.align		4
.L_459:
        /*0978*/ 	.byte	0x04, 0x11
        /*097a*/ 	.short	(.L_461 - .L_460)
	.align		4
.L_460:
        /*097c*/ 	.word	index@(_ZN2at6native18elementwise_kernelILi128ELi4EZNS0_15gpu_kernel_implIZZZNS0_17expm1_kernel_cudaERNS_18TensorIteratorBaseEENKUlvE_clEvENKUlvE2_clEvEUlN3c107complexIfEEE_EEvS4_RKT_EUliE_EEviT1_)
        /*0980*/ 	.word	0x00000000


	//----- nvinfo : EIATTR_REGCOUNT
	.align		4
.L_461:
        /*0984*/ 	.byte	0x04, 0x2f
        /*0986*/ 	.short	(.L_463 - .L_462)
	.align		4
.L_462:
        /*0988*/ 	.word	index@(_ZN2at6native29vectorized_elementwise_kernelILi8EZZZNS0_17expm1_kernel_cudaERNS_18TensorIteratorBaseEENKUlvE_clEvENKUlvE3_clEvEUlN3c108BFloat16EE_St5arrayIPcLm2EEEEviT0_T1_)
        /*098c*/ 	.word	0x00000020


	//----- nvinfo : EIATTR_FRAME_SIZE
	.align		4
.L_463:
        /*0990*/ 	.byte	0x04, 0x11
        /*0992*/ 	.short	(.L_465 - .L_464)
	.align		4
.L_464:
        /*0994*/ 	.word	index@(_ZN2at6native29vectorized_elementwise_kernelILi8EZZZNS0_17expm1_kernel_cudaERNS_18TensorIteratorBaseEENKUlvE_clEvENKUlvE3_clEvEUlN3c108BFloat16EE_St5arrayIPcLm2EEEEviT0_T1_)
        /*0998*/ 	.word	0x00000000


	//----- nvinfo : EIATTR_REGCOUNT
	.align		4
.L_465:
        /*099c*/ 	.byte	0x04, 0x2f
        /*099e*/ 	.short	(.L_467 - .L_466)
	.align		4
.L_466:
        /*09a0*/ 	.word	index@(_ZN2at6native29vectorized_elementwise_kernelILi4EZZZNS0_17expm1_kernel_cudaERNS_18TensorIteratorBaseEENKUlvE_clEvENKUlvE3_clEvEUlN3c108BFloat16EE_St5arrayIPcLm2EEEEviT0_T1_)
        /*09a4*/ 	.word	0x00000020


	//----- nvinfo : EIATTR_FRAME_SIZE
	.align		4
.L_467:
        /*09a8*/ 	.byte	0x04, 0x11
        /*09aa*/ 	.short	(.L_469 - .L_468)
	.align		4
.L_468:
        /*09ac*/ 	.word	index@(_ZN2at6native29vectorized_elementwise_kernelILi4EZZZNS0_17expm1_kernel_cudaERNS_18TensorIteratorBaseEENKUlvE_clEvENKUlvE3_clEvEUlN3c108BFloat16EE_St5arrayIPcLm2EEEEviT0_T1_)
        /*09b0*/ 	.word	0x00000000


	//----- nvinfo : EIATTR_REGCOUNT
	.align		4
.L_469:
        /*09b4*/ 	.byte	0x04, 0x2f
        /*09b6*/ 	.short	(.L_471 - .L_470)
	.align		4
.L_470:
        /*09b8*/ 	.word	index@(_ZN2at6native29vectorized_elementwise_kernelILi2EZZZNS0_17expm1_kernel_cudaERNS_18TensorIteratorBaseEENKUlvE_clEvENKUlvE3_clEvEUlN3c108BFloat16EE_St5arrayIPcLm2EEEEviT0_T1_)
        /*09bc*/ 	.word	0x00000020


	//----- nvinfo : EIATTR_FRAME_SIZE
	.align		4
.L_471:
        /*09c0*/ 	.byte	0x04, 0x11
        /*09c2*/ 	.short	(.L_473 - .L_472)
	.align		4
.L_472:
        /*09c4*/ 	.word	index@(_ZN2at6native29vectorized_elementwise_kernelILi2EZZZNS0_17expm1_kernel_cudaERNS_18TensorIteratorBaseEENKUlvE_clEvENKUlvE3_clEvEUlN3c108BFloat16EE_St5arrayIPcLm2EEEEviT0_T1_)
        /*09c8*/ 	.word	0x00000000


	//----- nvinfo : EIATTR_REGCOUNT
	.align		4
.L_473:
        /*09cc*/ 	.byte	0x04, 0x2f
        /*09ce*/ 	.short	(.L_475 - .L_474)
	.align		4
.L_474:
        /*09d0*/ 	.word	index@(_ZN2at6native27unrolled_elementwise_kernelIZZZNS0_17expm1_kernel_cudaERNS_18TensorIteratorBaseEENKUlvE_clEvENKUlvE3_clEvEUlN3c108BFloat16EE_St5arrayIPcLm2EELi4E23TrivialOffsetCalculatorILi1EjESD_NS0_6memory15LoadWithoutCastENSE_16StoreWithoutCastEEEviT_T0_T2_T3_T4_T5_)
        /*09d4*/ 	.word	0x00000015


	//----- nvinfo : EIATTR_FRAME_SIZE
	.align		4
.L_475:
        /*09d8*/ 	.byte	0x04, 0x11
        /*09da*/ 	.short	(.L_477 - .L_476)
	.align		4
.L_476:
        /*09dc*/ 	.word	index@(_ZN2at6native27unrolled_elementwise_kernelIZZZNS0_17expm1_kernel_cudaERNS_18TensorIteratorBaseEENKUlvE_clEvENKUlvE3_clEvEUlN3c108BFloat16EE_St5arrayIPcLm2EELi4E23TrivialOffsetCalculatorILi1EjESD_NS0_6memory15LoadWithoutCastENSE_16StoreWithoutCastEEEviT_T0_T2_T3_T4_T5_)
        /*09e0*/ 	.word	0x00000000


	//----- nvinfo : EIATTR_REGCOUNT
	.align		4
.L_477:
        /*09e4*/ 	.byte	0x04, 0x2f
        /*09e6*/ 	.short	(.L_479 - .L_478)
	.align		4
.L_478:
        /*09e8*/ 	.word	index@(_ZN2at6native18elementwise_kernelILi128ELi4EZNS0_22gpu_kernel_impl_nocastIZZZNS0_17expm1_kernel_cudaERNS_18TensorIteratorBaseEENKUlvE_clEvENKUlvE3_clEvEUlN3c108BFloat16EE_EEvS4_RKT_EUliE_EEviT1_)
        /*09ec*/ 	.word	0x00000012


	//----- nvinfo : EIATTR_FRAME_SIZE
	.align		4
.L_479:
        /*09f0*/ 	.byte	0x04, 0x11
        /*09f2*/ 	.short	(.L_481 - .L_480)
	.align		4
.L_480:
        /*09f4*/ 	.word	index@(_ZN2at6native18elementwise_kernelILi128ELi4EZNS0_22gpu_kernel_impl_nocastIZZZNS0_17expm1_kernel_cudaERNS_18TensorIteratorBaseEENKUlvE_clEvENKUlvE3_clEvEUlN3c108BFloat16EE_EEvS4_RKT_EUliE_EEviT1_)
        /*09f8*/ 	.word	0x00000000


	//----- nvinfo : EIATTR_REGCOUNT
	.align		4
.L_481:
        /*09fc*/ 	.byte	0x04, 0x2f
        /*09fe*/ 	.short	(.L_483 - .L_482)
	.align		4
.L_482:
        /*0a00*/ 	.word	index@(_ZN2at6native27unrolled_elementwise_kernelIZZZNS0_17expm1_kernel_cudaERNS_18TensorIteratorBaseEENKUlvE_clEvENKUlvE3_clEvEUlN3c108BFloat16EE_St5arrayIPcLm2EELi4E23TrivialOffsetCalculatorILi1EjESD_NS0_6memory12LoadWithCastILi1EEENSE_13StoreWithCastILi1EEEEEviT_T0_T2_T3_T4_T5_)
        /*0a04*/ 	.word	0x0000001c


	//----- nvinfo : EIATTR_FRAME_SIZE
	.align		4
.L_483:
        /*0a08*/ 	.byte	0x04, 0x11
        /*0a0a*/ 	.short	(.L_485 - .L_484)
	.align		4
.L_484:
        /*0a0c*/ 	.word	index@(_ZN2at6native27unrolled_elementwise_kernelIZZZNS0_17expm1_kernel_cudaERNS_18TensorIteratorBaseEENKUlvE_clEvENKUlvE3_clEvEUlN3c108BFloat16EE_St5arrayIPcLm2EELi4E23TrivialOffsetCalculatorILi1EjESD_NS0_6memory12LoadWithCastILi1EEENSE_13StoreWithCastILi1EEEEEviT_T0_T2_T3_T4_T5_)
        /*0a10*/ 	.word	0x00000000


	//----- nvinfo : EIATTR_REGCOUNT
	.align		4
.L_485:
        /*0a14*/ 	.byte	0x04, 0x2f
        /*0a16*/ 	.short	(.L_487 - .L_486)
	.align		4
.L_486:
        /*0a18*/ 	.word	index@(_ZN2at6native18elementwise_kernelILi128ELi4EZNS0_15gpu_kernel_implIZZZNS0_17expm1_kernel_cudaERNS_18TensorIteratorBaseEENKUlvE_clEvENKUlvE3_clEvEUlN3c108BFloat16EE_EEvS4_RKT_EUliE_EEviT1_)
        /*0a1c*/ 	.word	0x0000001a


	//----- nvinfo : EIATTR_FRAME_SIZE
	.align		4
.L_487:
        /*0a20*/ 	.byte	0x04, 0x11
        /*0a22*/ 	.short	(.L_489 - .L_488)
	.align		4
.L_488:
        /*0a24*/ 	.word	index@(_ZN2at6native18elementwise_kernelILi128ELi4EZNS0_15gpu_kernel_implIZZZNS0_17expm1_kernel_cudaERNS_18TensorIteratorBaseEENKUlvE_clEvENKUlvE3_clEvEUlN3c108BFloat16EE_EEvS4_RKT_EUliE_EEviT1_)
        /*0a28*/ 	.word	0x00000000


	//----- nvinfo : EIATTR_REGCOUNT
	.align		4
.L_489:
        /*0a2c*/ 	.byte	0x04, 0x2f
        /*0a2e*/ 	.short	(.L_491 - .L_490)
	.align		4
.L_490:
        /*0a30*/ 	.word	index@(_ZN2at6native29vectorized_elementwise_kernelILi8EZZZNS0_17expm1_kernel_cudaERNS_18TensorIteratorBaseEENKUlvE_clEvENKUlvE4_clEvEUlN3c104HalfEE_St5arrayIPcLm2EEEEviT0_T1_)
        /*0a34*/ 	.word	0x00000020


	//----- nvinfo : EIATTR_FRAME_SIZE
	.align		4
.L_491:
        /*0a38*/ 	.byte	0x04, 0x11
        /*0a3a*/ 	.short	(.L_493 - .L_492)
	.align		4
.L_492:
        /*0a3c*/ 	.word	index@(_ZN2at6native29vectorized_elementwise_kernelILi8EZZZNS0_17expm1_kernel_cudaERNS_18TensorIteratorBaseEENKUlvE_clEvENKUlvE4_clEvEUlN3c104HalfEE_St5arrayIPcLm2EEEEviT0_T1_)
        /*0a40*/ 	.word	0x00000000


	//----- nvinfo : EIATTR_REGCOUNT
	.align		4
.L_493:
        /*0a44*/ 	.byte	0x04, 0x2f
        /*0a46*/ 	.short	(.L_495 - .L_494)
	.align		4
.L_494:
        /*0a48*/ 	.word	index@(_ZN2at6native29vectorized_elementwise_kernelILi4EZZZNS0_17expm1_kernel_cudaERNS_18TensorIteratorBaseEENKUlvE_clEvENKUlvE4_clEvEUlN3c104HalfEE_St5arrayIPcLm2EEEEviT0_T1_)
        /*0a4c*/ 	.word	0x00000020


	//----- nvinfo : EIATTR_FRAME_SIZE
	.align		4
.L_495:
        /*0a50*/ 	.byte	0x04, 0x11
        /*0a52*/ 	.short	(.L_497 - .L_496)
	.align		4
.L_496:
        /*0a54*/ 	.word	index@(_ZN2at6native29vectorized_elementwise_kernelILi4EZZZNS0_17expm1_kernel_cudaERNS_18TensorIteratorBaseEENKUlvE_clEvENKUlvE4_clEvEUlN3c104HalfEE_St5arrayIPcLm2EEEEviT0_T1_)
        /*0a58*/ 	.word	0x00000000


	//----- nvinfo : EIATTR_REGCOUNT
	.align		4
.L_497:
        /*0a5c*/ 	.byte	0x04, 0x2f
        /*0a5e*/ 	.short	(.L_499 - .L_498)
	.align		4
.L_498:
        /*0a60*/ 	.word	index@(_ZN2at6native29vectorized_elementwise_kernelILi2EZZZNS0_17expm1_kernel_cudaERNS_18TensorIteratorBaseEENKUlvE_clEvENKUlvE4_clEvEUlN3c104HalfEE_St5arrayIPcLm2EEEEviT0_T1_)
        /*0a64*/ 	.word	0x00000020


	//----- nvinfo : EIATTR_FRAME_SIZE
	.align		4
.L_499:
        /*0a68*/ 	.byte	0x04, 0x11
        /*0a6a*/ 	.short	(.L_501 - .L_500)
	.align		4
.L_500:
        /*0a6c*/ 	.word	index@(_ZN2at6native29vectorized_elementwise_kernelILi2EZZZNS0_17expm1_kernel_cudaERNS_18TensorIteratorBaseEENKUlvE_clEvENKUlvE4_clEvEUlN3c104HalfEE_St5arrayIPcLm2EEEEviT0_T1_)
        /*0a70*/ 	.word	0x00000000


	//----- nvinfo : EIATTR_REGCOUNT
	.align		4
.L_501:
        /*0a74*/ 	.byte	0x04, 0x2f
        /*0a76*/ 	.short	(.L_503 - .L_502)
	.align		4
.L_502:
        /*0a78*/ 	.word	index@(_ZN2at6native27unrolled_elementwise_kernelIZZZNS0_17expm1_kernel_cudaERNS_18TensorIteratorBaseEENKUlvE_clEvENKUlvE4_clEvEUlN3c104HalfEE_St5arrayIPcLm2EELi4E23TrivialOffsetCalculatorILi1EjESD_NS0_6memory15LoadWithoutCastENSE_16StoreWithoutCastEEEviT_T0_T2_T3_T4_T5_)
        /*0a7c*/ 	.word	0x00000015


	//----- nvinfo : EIATTR_FRAME_SIZE
	.align		4
.L_503:
        /*0a80*/ 	.byte	0x04, 0x11
        /*0a82*/ 	.short	(.L_505 - .L_504)
	.align		4
.L_504:
        /*0a84*/ 	.word	index@(_ZN2at6native27unrolled_elementwise_kernelIZZZNS0_17expm1_kernel_cudaERNS_18TensorIteratorBaseEENKUlvE_clEvENKUlvE4_clEvEUlN3c104HalfEE_St5arrayIPcLm2EELi4E23TrivialOffsetCalculatorILi1EjESD_NS0_6memory15LoadWithoutCastENSE_16StoreWithoutCastEEEviT_T0_T2_T3_T4_T5_)
        /*0a88*/ 	.word	0x00000000


	//----- nvinfo : EIATTR_REGCOUNT
	.align		4
.L_505:
        /*0a8c*/ 	.byte	0x04, 0x2f
        /*0a8e*/ 	.short	(.L_507 - .L_506)
	.align		4
.L_506:
        /*0a90*/ 	.word	index@(_ZN2at6native18elementwise_kernelILi128ELi4EZNS0_22gpu_kernel_impl_nocastIZZZNS0_17expm1_kernel_cudaERNS_18TensorIteratorBaseEENKUlvE_clEvENKUlvE4_clEvEUlN3c104HalfEE_EEvS4_RKT_EUliE_EEviT1_)
        /*0a94*/ 	.word	0x00000012


	//----- nvinfo : EIATTR_FRAME_SIZE
	.align		4
.L_507:
        /*0a98*/ 	.byte	0x04, 0x11
        /*0a9a*/ 	.short	(.L_509 - .L_508)
	.align		4
.L_508:
        /*0a9c*/ 	.word	index@(_ZN2at6native18elementwise_kernelILi128ELi4EZNS0_22gpu_kernel_impl_nocastIZZZNS0_17expm1_kernel_cudaERNS_18TensorIteratorBaseEENKUlvE_clEvENKUlvE4_clEvEUlN3c104HalfEE_EEvS4_RKT_EUliE_EEviT1_)
        /*0aa0*/ 	.word	0x00000000


	//----- nvinfo : EIATTR_REGCOUNT
	.align		4
.L_509:
        /*0aa4*/ 	.byte	0x04, 0x2f
        /*0aa6*/ 	.short	(.L_511 - .L_510)
	.align		4
.L_510:
        /*0aa8*/ 	.word	index@(_ZN2at6native27unrolled_elementwise_kernelIZZZNS0_17expm1_kernel_cudaERNS_18TensorIteratorBaseEENKUlvE_clEvENKUlvE4_clEvEUlN3c104HalfEE_St5arrayIPcLm2EELi4E23TrivialOffsetCalculatorILi1EjESD_NS0_6memory12LoadWithCastILi1EEENSE_13StoreWithCastILi1EEEEEviT_T0_T2_T3_T4_T5_)
        /*0aac*/ 	.word	0x0000001c


	//----- nvinfo : EIATTR_FRAME_SIZE
	.align		4
.L_511:
        /*0ab0*/ 	.byte	0x04, 0x11
        /*0ab2*/ 	.short	(.L_513 - .L_512)
	.align		4
.L_512:
        /*0ab4*/ 	.word	index@(_ZN2at6native27unrolled_elementwise_kernelIZZZNS0_17expm1_kernel_cudaERNS_18TensorIteratorBaseEENKUlvE_clEvENKUlvE4_clEvEUlN3c104HalfEE_St5arrayIPcLm2EELi4E23TrivialOffsetCalculatorILi1EjESD_NS0_6memory12LoadWithCastILi1EEENSE_13StoreWithCastILi1EEEEEviT_T0_T2_T3_T4_T5_)
        /*0ab8*/ 	.word	0x00000000


	//----- nvinfo : EIATTR_REGCOUNT
	.align		4
.L_513:
        /*0abc*/ 	.byte	0x04, 0x2f
        /*0abe*/ 	.short	(.L_515 - .L_514)
	.align		4
.L_514:
        /*0ac0*/ 	.word	index@(_ZN2at6native18elementwise_kernelILi128ELi4EZNS0_15gpu_kernel_implIZZZNS0_17expm1_kernel_cudaERNS_18TensorIteratorBaseEENKUlvE_clEvENKUlvE4_clEvEUlN3c104HalfEE_EEvS4_RKT_EUliE_EEviT1_)
        /*0ac4*/ 	.word	0x0000001a


	//----- nvinfo : EIATTR_FRAME_SIZE
	.align		4
.L_515:
        /*0ac8*/ 	.byte	0x04, 0x11
        /*0aca*/ 	.short	(.L_517 - .L_516)
	.align		4
.L_516:
        /*0acc*/ 	.word	index@(_ZN2at6native18elementwise_kernelILi128ELi4EZNS0_15gpu_kernel_implIZZZNS0_17expm1_kernel_cudaERNS_18TensorIteratorBaseEENKUlvE_clEvENKUlvE4_clEvEUlN3c104HalfEE_EEvS4_RKT_EUliE_EEviT1_)
        /*0ad0*/ 	.word	0x00000000


	//----- nvinfo : EIATTR_REGCOUNT
	.align		4
.L_517:
        /*0ad4*/ 	.byte	0x04, 0x2f
        /*0ad6*/ 	.short	(.L_519 - .L_518)
	.align		4
.L_518:
        /*0ad8*/ 	.word	index@(_ZN2at6native29vectorized_elementwise_kernelILi8EZZZNS0_17rsqrt_kernel_cudaERNS_18TensorIteratorBaseEENKUlvE0_clEvENKUlvE_clEvEUldE_St5arrayIPcLm2EEEEviT0_T1_)
        /*0adc*/ 	.word	0x00000026


	//----- nvinfo : EIATTR_FRAME_SIZE
	.align		4
.L_519:
        /*0ae0*/ 	.byte	0x04, 0x11
        /*0ae2*/ 	.short	(.L_521 - .L_520)
	.align		4
.L_520:
        /*0ae4*/ 	.word	index@($__internal_13_$__cuda_sm20_drsqrt_f64_slowpath_v2)
        /*0ae8*/ 	.word	0x00000000


	//----- nvinfo : EIATTR_FRAME_SIZE
	.align		4
.L_521:
        /*0aec*/ 	.byte	0x04, 0x11
        /*0aee*/ 	.short	(.L_523 - .L_522)
	.align		4
.L_522:
        /*0af0*/ 	.word	index@(_ZN2at6native29vectorized_elementwise_kernelILi8EZZZNS0_17rsqrt_kernel_cudaERNS_18TensorIteratorBaseEENKUlvE0_clEvENKUlvE_clEvEUldE_St5arrayIPcLm2EEEEviT0_T1_)
        /*0af4*/ 	.word	0x00000000


	//----- nvinfo : EIATTR_REGCOUNT
	.align		4
.L_523:
        /*0af8*/ 	.byte	0x04, 0x2f
        /*0afa*/ 	.short	(.L_525 - .L_524)
	.align		4
.L_524:
        /*0afc*/ 	.word	index@(_ZN2at6native29vectorized_elementwise_kernelILi4EZZZNS0_17rsqrt_kernel_cudaERNS_18TensorIteratorBaseEENKUlvE0_clEvENKUlvE_clEvEUldE_St5arrayIPcLm2EEEEviT0_T1_)
        /*0b00*/ 	.word	0x00000026


	//----- nvinfo : EIATTR_FRAME_SIZE
	.align		4
.L_525:
        /*0b04*/ 	.byte	0x04, 0x11
        /*0b06*/ 	.short	(.L_527 - .L_526)
	.align		4
.L_526:
        /*0b08*/ 	.word	index@($__internal_12_$__cuda_sm20_drsqrt_f64_slowpath_v2)
        /*0b0c*/ 	.word	0x00000000


	//----- nvinfo : EIATTR_FRAME_SIZE
	.align		4
.L_527:
        /*0b10*/ 	.byte	0x04, 0x11
        /*0b12*/ 	.short	(.L_529 - .L_528)
	.align		4
.L_528:
        /*0b14*/ 	.word	index@(_ZN2at6native29vectorized_elementwise_kernelILi4EZZZNS0_17rsqrt_kernel_cudaERNS_18TensorIteratorBaseEENKUlvE0_clEvENKUlvE_clEvEUldE_St5arrayIPcLm2EEEEviT0_T1_)
        /*0b18*/ 	.word	0x00000000


	//----- nvinfo : EIATTR_REGCOUNT
	.align		4
.L_529:
        /*0b1c*/ 	.byte	0x04, 0x2f
        /*0b1e*/ 	.short	(.L_531 - .L_530)
	.align		4
.L_530:
        /*0b20*/ 	.word	index@(_ZN2at6native29vectorized_elementwise_kernelILi2EZZZNS0_17rsqrt_kernel_cudaERNS_18TensorIteratorBaseEENKUlvE0_clEvENKUlvE_clEvEUldE_St5arrayIPcLm2EEEEviT0_T1_)
        /*0b24*/ 	.word	0x00000026


	//----- nvinfo : EIATTR_FRAME_SIZE
	.align		4
.L_531:
        /*0b28*/ 	.byte	0x04, 0x11
        /*0b2a*/ 	.short	(.L_533 - .L_532)
	.align		4
.L_532:
        /*0b2c*/ 	.word	index@($__internal_11_$__cuda_sm20_drsqrt_f64_slowpath_v2)
        /*0b30*/ 	.word	0x00000000


	//----- nvinfo : EIATTR_FRAME_SIZE
	.align		4
.L_533:
        /*0b34*/ 	.byte	0x04, 0x11
        /*0b36*/ 	.short	(.L_535 - .L_534)
	.align		4
.L_534:
        /*0b38*/ 	.word	index@(_ZN2at6native29vectorized_elementwise_kernelILi2EZZZNS0_17rsqrt_kernel_cudaERNS_18TensorIteratorBaseEENKUlvE0_clEvENKUlvE_clEvEUldE_St5arrayIPcLm2EEEEviT0_T1_)
        /*0b3c*/ 	.word	0x00000000


	//----- nvinfo : EIATTR_REGCOUNT
	.align		4
.L_535:
        /*0b40*/ 	.byte	0x04, 0x2f
        /*0b42*/ 	.short	(.L_537 - .L_536)
	.align		4
.L_536:
        /*0b44*/ 	.word	index@(_ZN2at6native27unrolled_elementwise_kernelIZZZNS0_17rsqrt_kernel_cudaERNS_18TensorIteratorBaseEENKUlvE0_clEvENKUlvE_clEvEUldE_St5arrayIPcLm2EELi4E23TrivialOffsetCalculatorILi1EjESB_NS0_6memory15LoadWithoutCastENSC_16StoreWithoutCastEEEviT_T0_T2_T3_T4_T5_)
        /*0b48*/ 	.word	0x0000001a


	//----- nvinfo : EIATTR_FRAME_SIZE
	.align		4
.L_537:
        /*0b4c*/ 	.byte	0x04, 0x11
        /*0b4e*/ 	.short	(.L_539 - .L_538)
	.align		4
.L_538:
        /*0b50*/ 	.word	index@($__internal_10_$__cuda_sm20_drsqrt_f64_slowpath_v2)
        /*0b54*/ 	.word	0x00000000


	//----- nvinfo : EIATTR_FRAME_SIZE
	.align		4
.L_539:
        /*0b58*/ 	.byte	0x04, 0x11
        /*0b5a*/ 	.short	(.L_541 - .L_540)
	.align		4
.L_540:
        /*0b5c*/ 	.word	index@(_ZN2at6native27unrolled_elementwise_kernelIZZZNS0_17rsqrt_kernel_cudaERNS_18TensorIteratorBaseEENKUlvE0_clEvENKUlvE_clEvEUldE_St5arrayIPcLm2EELi4E23TrivialOffsetCalculatorILi1EjESB_NS0_6memory15LoadWithoutCastENSC_16StoreWithoutCastEEEviT_T0_T2_T3_T4_T5_)
        /*0b60*/ 	.word	0x00000000


	//----- nvinfo : EIATTR_REGCOUNT
	.align		4
.L_541:
        /*0b64*/ 	.byte	0x04, 0x2f
        /*0b66*/ 	.short	(.L_543 - .L_542)
	.align		4
.L_542:
        /*0b68*/ 	.word	index@(_ZN2at6native18elementwise_kernelILi128ELi2EZNS0_22gpu_kernel_impl_nocastIZZZNS0_17rsqrt_kernel_cudaERNS_18TensorIteratorBaseEENKUlvE0_clEvENKUlvE_clEvEUldE_EEvS4_RKT_EUliE_EEviT1_)
        /*0b6c*/ 	.word	0x00000012


	//----- nvinfo : EIATTR_FRAME_SIZE
	.align		4
.L_543:
        /*0b70*/ 	.byte	0x04, 0x11
        /*0b72*/ 	.short	(.L_545 - .L_544)
	.align		4
.L_544:
        /*0b74*/ 	.word	index@($__internal_9_$__cuda_sm20_drsqrt_f64_slowpath_v2)
        /*0b78*/ 	.word	0x00000000


	//----- nvinfo : EIATTR_FRAME_SIZE
	.align		4
.L_545:
        /*0b7c*/ 	.byte	0x04, 0x11
        /*0b7e*/ 	.short	(.L_547 - .L_546)
	.align		4
.L_546:
        /*0b80*/ 	.word	index@(_ZN2at6native18elementwise_kernelILi128ELi2EZNS0_22gpu_kernel_impl_nocastIZZZNS0_17rsqrt_kernel_cudaERNS_18TensorIteratorBaseEENKUlvE0_clEvENKUlvE_clEvEUldE_EEvS4_RKT_EUliE_EEviT1_)
        /*0b84*/ 	.word	0x00000000


	//----- nvinfo : EIATTR_REGCOUNT
	.align		4
.L_547:
        /*0b88*/ 	.byte	0x04, 0x2f
        /*0b8a*/ 	.short	(.L_549 - .L_548)
	.align		4
.L_548:
        /*0b8c*/ 	.word	index@(_ZN2at6native27unrolled_elementwise_kernelIZZZNS0_17rsqrt_kernel_cudaERNS_18TensorIteratorBaseEENKUlvE0_clEvENKUlvE_clEvEUldE_St5arrayIPcLm2EELi4E23TrivialOffsetCalculatorILi1EjESB_NS0_6memory12LoadWithCastILi1EEENSC_13StoreWithCastILi1EEEEEviT_T0_T2_T3_T4_T5_)
        /*0b90*/ 	.word	0x00000022


	//----- nvinfo : EIATTR_FRAME_SIZE
	.align		4
.L_549:
        /*0b94*/ 	.byte	0x04, 0x11
        /*0b96*/ 	.short	(.L_551 - .L_550)
	.align		4
.L_550:
        /*0b98*/ 	.word	index@($__internal_8_$__cuda_sm20_drsqrt_f64_slowpath_v2)
        /*0b9c*/ 	.word	0x00000000


	//----- nvinfo : EIATTR_FRAME_SIZE
	.align		4
.L_551:
        /*0ba0*/ 	.byte	0x04, 0x11
        /*0ba2*/ 	.short	(.L_553 - .L_552)
	.align		4
.L_552:
        /*0ba4*/ 	.word	index@(_ZN2at6native27unrolled_elementwise_kernelIZZZNS0_17rsqrt_kernel_cudaERNS_18TensorIteratorBaseEENKUlvE0_clEvENKUlvE_clEvEUldE_St5arrayIPcLm2EELi4E23TrivialOffsetCalculatorILi1EjESB_NS0_6memory12LoadWithCastILi1EEENSC_13StoreWithCastILi1EEEEEviT_T0_T2_T3_T4_T5_)
        /*0ba8*/ 	.word	0x00000000


	//----- nvinfo : EIATTR_REGCOUNT
	.align		4
.L_553:
        /*0bac*/ 	.byte	0x04, 0x2f
        /*0bae*/ 	.short	(.L_555 - .L_554)
	.align		4
.L_554:
        /*0bb0*/ 	.word	index@(_ZN2at6native18elementwise_kernelILi128ELi4EZNS0_15gpu_kernel_implIZZZNS0_17rsqrt_kernel_cudaERNS_18TensorIteratorBaseEENKUlvE0_clEvENKUlvE_clEvEUldE_EEvS4_RKT_EUliE_EEviT1_)
        /*0bb4*/ 	.word	0x0000001a


	//----- nvinfo : EIATTR_FRAME_SIZE
	.align		4
.L_555:
        /*0bb8*/ 	.byte	0x04, 0x11
        /*0bba*/ 	.short	(.L_557 - .L_556)
	.align		4
.L_556:
        /*0bbc*/ 	.word	index@($__internal_7_$__cuda_sm20_drsqrt_f64_slowpath_v2)
        /*0bc0*/ 	.word	0x00000000


	//----- nvinfo : EIATTR_FRAME_SIZE
	.align		4
.L_557:
        /*0bc4*/ 	.byte	0x04, 0x11
        /*0bc6*/ 	.short	(.L_559 - .L_558)
	.align		4
.L_558:
        /*0bc8*/ 	.word	index@(_ZN2at6native18elementwise_kernelILi128ELi4EZNS0_15gpu_kernel_implIZZZNS0_17rsqrt_kernel_cudaERNS_18TensorIteratorBaseEENKUlvE0_clEvENKUlvE_clEvEUldE_EEvS4_RKT_EUliE_EEviT1_)
        /*0bcc*/ 	.word	0x00000000


	//----- nvinfo : EIATTR_REGCOUNT
	.align		4
.L_559:
        /*0bd0*/ 	.byte	0x04, 0x2f
        /*0bd2*/ 	.short	(.L_561 - .L_560)
	.align		4
.L_560:
        /*0bd4*/ 	.word	index@(_ZN2at6native29vectorized_elementwise_kernelILi8EZZZNS0_17rsqrt_kernel_cudaERNS_18TensorIteratorBaseEENKUlvE0_clEvENKUlvE0_clEvEUlfE_St5arrayIPcLm2EEEEviT0_T1_)
        /*0bd8*/ 	.word	0x00000020


	//----- nvinfo : EIATTR_FRAME_SIZE
	.align		4
.L_561:
        /*0bdc*/ 	.byte	0x04, 0x11
        /*0bde*/ 	.short	(.L_563 - .L_562)
	.align		4
.L_562:
        /*0be0*/ 	.word	index@(_ZN2at6native29vectorized_elementwise_kernelILi8EZZZNS0_17rsqrt_kernel_cudaERNS_18TensorIteratorBaseEENKUlvE0_clEvENKUlvE0_clEvEUlfE_St5arrayIPcLm2EEEEviT0_T1_)
        /*0be4*/ 	.word	0x00000000


	//----- nvinfo : EIATTR_REGCOUNT
	.align		4
.L_563:
        /*0be8*/ 	.byte	0x04, 0x2f
        /*0bea*/ 	.short	(.L_565 - .L_564)
	.align		4
.L_564:
        /*0bec*/ 	.word	index@(_ZN2at6native29vectorized_elementwise_kernelILi4EZZZNS0_17rsqrt_kernel_cudaERNS_18TensorIteratorBaseEENKUlvE0_clEvENKUlvE0_clEvEUlfE_St5arrayIPcLm2EEEEviT0_T1_)
        /*0bf0*/ 	.word	0x00000020


	//----- nvinfo : EIATTR_FRAME_SIZE
	.align		4
.L_565:
        /*0bf4*/ 	.byte	0x04, 0x11
        /*0bf6*/ 	.short	(.L_567 - .L_566)
	.align		4
.L_566:
        /*0bf8*/ 	.word	index@(_ZN2at6native29vectorized_elementwise_kernelILi4EZZZNS0_17rsqrt_kernel_cudaERNS_18TensorIteratorBaseEENKUlvE0_clEvENKUlvE0_clEvEUlfE_St5arrayIPcLm2EEEEviT0_T1_)
        /*0bfc*/ 	.word	0x00000000


	//----- nvinfo : EIATTR_REGCOUNT
	.align		4
.L_567:
        /*0c00*/ 	.byte	0x04, 0x2f
        /*0c02*/ 	.short	(.L_569 - .L_568)
	.align		4
.L_568:
        /*0c04*/ 	.word	index@(_ZN2at6native29vectorized_elementwise_kernelILi2EZZZNS0_17rsqrt_kernel_cudaERNS_18TensorIteratorBaseEENKUlvE0_clEvENKUlvE0_clEvEUlfE_St5arrayIPcLm2EEEEviT0_T1_)
        /*0c08*/ 	.word	0x00000020


	//----- nvinfo : EIATTR_FRAME_SIZE
	.align		4
.L_569:
        /*0c0c*/ 	.byte	0x04, 0x11
        /*0c0e*/ 	.short	(.L_571 - .L_570)
	.align		4
.L_570:
        /*0c10*/ 	.word	index@(_ZN2at6native29vectorized_elementwise_kernelILi2EZZZNS0_17rsqrt_kernel_cudaERNS_18TensorIteratorBaseEENKUlvE0_clEvENKUlvE0_clEvEUlfE_St5arrayIPcLm2EEEEviT0_T1_)
        /*0c14*/ 	.word	0x00000000


	//----- nvinfo : EIATTR_REGCOUNT
	.align		4
.L_571:
        /*0c18*/ 	.byte	0x04, 0x2f
        /*0c1a*/ 	.short	(.L_573 - .L_572)
	.align		4
.L_572:
        /*0c1c*/ 	.word	index@(_ZN2at6native27unrolled_elementwise_kernelIZZZNS0_17rsqrt_kernel_cudaERNS_18TensorIteratorBaseEENKUlvE0_clEvENKUlvE0_clEvEUlfE_St5arrayIPcLm2EELi4E23TrivialOffsetCalculatorILi1EjESB_NS0_6memory15LoadWithoutCastENSC_16StoreWithoutCastEEEviT_T0_T2_T3_T4_T5_)
        /*0c20*/ 	.word	0x00000018


	//----- nvinfo : EIATTR_FRAME_SIZE
	.align		4
.L_573:
        /*0c24*/ 	.byte	0x04, 0x11
        /*0c26*/ 	.short	(.L_575 - .L_574)
	.align		4
.L_574:
        /*0c28*/ 	.word	index@(_ZN2at6native27unrolled_elementwise_kernelIZZZNS0_17rsqrt_kernel_cudaERNS_18TensorIteratorBaseEENKUlvE0_clEvENKUlvE0_clEvEUlfE_St5arrayIPcLm2EELi4E23TrivialOffsetCalculatorILi1EjESB_NS0_6memory15LoadWithoutCastENSC_16StoreWithoutCastEEEviT_T0_T2_T3_T4_T5_)
        /*0c2c*/ 	.word	0x00000000


	//----- nvinfo : EIATTR_REGCOUNT
	.align		4
.L_575:
        /*0c30*/ 	.byte	0x04, 0x2f
        /*0c32*/ 	.short	(.L_577 - .L_576)
	.align		4
.L_576:
        /*0c34*/ 	.word	index@(_ZN2at6native18elementwise_kernelILi128ELi2EZNS0_22gpu_kernel_impl_nocastIZZZNS0_17rsqrt_kernel_cudaERNS_18TensorIteratorBaseEENKUlvE0_clEvENKUlvE0_clEvEUlfE_EEvS4_RKT_EUliE_EEviT1_)
        /*0c38*/ 	.word	0x00000012


	//----- nvinfo : EIATTR_FRAME_SIZE
	.align		4
.L_577:
        /*0c3c*/ 	.byte	0x04, 0x11
        /*0c3e*/ 	.short	(.L_579 - .L_578)
	.align		4
.L_578:
        /*0c40*/ 	.word	index@(_ZN2at6native18elementwise_kernelILi128ELi2EZNS0_22gpu_kernel_impl_nocastIZZZNS0_17rsqrt_kernel_cudaERNS_18TensorIteratorBaseEENKUlvE0_clEvENKUlvE0_clEvEUlfE_EEvS4_RKT_EUliE_EEviT1_)
        /*0c44*/ 	.word	0x00000000


	//----- nvinfo : EIATTR_REGCOUNT
	.align		4
.L_579:
        /*0c48*/ 	.byte	0x04, 0x2f
        /*0c4a*/ 	.short	(.L_581 - .L_580)
	.align		4
.L_580:
        /*0c4c*/ 	.word	index@(_ZN2at6native27unrolled_elementwise_kernelIZZZNS0_17rsqrt_kernel_cudaERNS_18TensorIteratorBaseEENKUlvE0_clEvENKUlvE0_clEvEUlfE_St5arrayIPcLm2EELi4E23TrivialOffsetCalculatorILi1EjESB_NS0_6memory12LoadWithCastILi1EEENSC_13StoreWithCastILi1EEEEEviT_T0_T2_T3_T4_T5_)
        /*0c50*/ 	.word	0x0000001d


	//----- nvinfo : EIATTR_FRAME_SIZE
	.align		4
.L_581:
        /*0c54*/ 	.byte	0x04, 0x11
        /*0c56*/ 	.short	(.L_583 - .L_582)
	.align		4
.L_582:
        /*0c58*/ 	.word	index@(_ZN2at6native27unrolled_elementwise_kernelIZZZNS0_17rsqrt_kernel_cudaERNS_18TensorIteratorBaseEENKUlvE0_clEvENKUlvE0_clEvEUlfE_St5arrayIPcLm2EELi4E23TrivialOffsetCalculatorILi1EjESB_NS0_6memory12LoadWithCastILi1EEENSC_13StoreWithCastILi1EEEEEviT_T0_T2_T3_T4_T5_)
        /*0c5c*/ 	.word	0x00000000


	//----- nvinfo : EIATTR_REGCOUNT
	.align		4
.L_583:
        /*0c60*/ 	.byte	0x04, 0x2f
        /*0c62*/ 	.short	(.L_585 - .L_584)
	.align		4
.L_584:
        /*0c64*/ 	.word	index@(_ZN2at6native18elementwise_kernelILi128ELi4EZNS0_15gpu_kernel_implIZZZNS0_17rsqrt_kernel_cudaERNS_18TensorIteratorBaseEENKUlvE0_clEvENKUlvE0_clEvEUlfE_EEvS4_RKT_EUliE_EEviT1_)
        /*0c68*/ 	.word	0x0000001a


	//----- nvinfo : EIATTR_FRAME_SIZE
	.align		4
.L_585:
        /*0c6c*/ 	.byte	0x04, 0x11
        /*0c6e*/ 	.short	(.L_587 - .L_586)
	.align		4
.L_586:
        /*0c70*/ 	.word	index@(_ZN2at6native18elementwise_kernelILi128ELi4EZNS0_15gpu_kernel_implIZZZNS0_17rsqrt_kernel_cudaERNS_18TensorIteratorBaseEENKUlvE0_clEvENKUlvE0_clEvEUlfE_EEvS4_RKT_EUliE_EEviT1_)
        /*0c74*/ 	.word	0x00000000


	//----- nvinfo : EIATTR_REGCOUNT
	.align		4
.L_587:
        /*0c78*/ 	.byte	0x04, 0x2f
        /*0c7a*/ 	.short	(.L_589 - .L_588)
	.align		4
.L_588:
        /*0c7c*/ 	.word	index@(_ZN2at6native29vectorized_elementwise_kernelILi8EZZZNS0_17rsqrt_kernel_cudaERNS_18TensorIteratorBaseEENKUlvE0_clEvENKUlvE1_clEvEUlN3c108BFloat16EE_St5arrayIPcLm2EEEEviT0_T1_)
        /*0c80*/ 	.word	0x00000020


	//----- nvinfo : EIATTR_FRAME_SIZE
	.align		4
.L_589:
        /*0c84*/ 	.byte	0x04, 0x11
        /*0c86*/ 	.short	(.L_591 - .L_590)
	.align		4
.L_590:
        /*0c88*/ 	.word	index@(_ZN2at6native29vectorized_elementwise_kernelILi8EZZZNS0_17rsqrt_kernel_cudaERNS_18TensorIteratorBaseEENKUlvE0_clEvENKUlvE1_clEvEUlN3c108BFloat16EE_St5arrayIPcLm2EEEEviT0_T1_)
        /*0c8c*/ 	.word	0x00000000


	//----- nvinfo : EIATTR_REGCOUNT
	.align		4
.L_591:
        /*0c90*/ 	.byte	0x04, 0x2f
        /*0c92*/ 	.short	(.L_593 - .L_592)
	.align		4
.L_592:
        /*0c94*/ 	.word	index@(_ZN2at6native29vectorized_elementwise_kernelILi4EZZZNS0_17rsqrt_kernel_cudaERNS_18TensorIteratorBaseEENKUlvE0_clEvENKUlvE1_clEvEUlN3c108BFloat16EE_St5arrayIPcLm2EEEEviT0_T1_)
        /*0c98*/ 	.word	0x00000020


	//----- nvinfo : EIATTR_FRAME_SIZE
	.align		4
.L_593:
        /*0c9c*/ 	.byte	0x04, 0x11
        /*0c9e*/ 	.short	(.L_595 - .L_594)
	.align		4
.L_594:
        /*0ca0*/ 	.word	index@(_ZN2at6native29vectorized_elementwise_kernelILi4EZZZNS0_17rsqrt_kernel_cudaERNS_18TensorIteratorBaseEENKUlvE0_clEvENKUlvE1_clEvEUlN3c108BFloat16EE_St5arrayIPcLm2EEEEviT0_T1_)
        /*0ca4*/ 	.word	0x00000000


	//----- nvinfo : EIATTR_REGCOUNT
	.align		4
.L_595:
        /*0ca8*/ 	.byte	0x04, 0x2f
        /*0caa*/ 	.short	(.L_597 - .L_596)
	.align		4
.L_596:
        /*0cac*/ 	.word	index@(_ZN2at6native29vectorized_elementwise_kernelILi2EZZZNS0_17rsqrt_kernel_cudaERNS_18TensorIteratorBaseEENKUlvE0_clEvENKUlvE1_clEvEUlN3c108BFloat16EE_St5arrayIPcLm2EEEEviT0_T1_)
        /*0cb0*/ 	.word	0x00000020


	//----- nvinfo : EIATTR_FRAME_SIZE
	.align		4
.L_597:
        /*0cb4*/ 	.byte	0x04, 0x11
        /*0cb6*/ 	.short	(.L_599 - .L_598)
	.align		4
.L_598:
        /*0cb8*/ 	.word	index@(_ZN2at6native29vectorized_elementwise_kernelILi2EZZZNS0_17rsqrt_kernel_cudaERNS_18TensorIteratorBaseEENKUlvE0_clEvENKUlvE1_clEvEUlN3c108BFloat16EE_St5arrayIPcLm2EEEEviT0_T1_)
        /*0cbc*/ 	.word	0x00000000


	//----- nvinfo : EIATTR_REGCOUNT
	.align		4
.L_599:
        /*0cc0*/ 	.byte	0x04, 0x2f
        /*0cc2*/ 	.short	(.L_601 - .L_600)
	.align		4
.L_600:
        /*0cc4*/ 	.word	index@(_ZN2at6native27unrolled_elementwise_kernelIZZZNS0_17rsqrt_kernel_cudaERNS_18TensorIteratorBaseEENKUlvE0_clEvENKUlvE1_clEvEUlN3c108BFloat16EE_St5arrayIPcLm2EELi4E23TrivialOffsetCalculatorILi1EjESD_NS0_6memory15LoadWithoutCastENSE_16StoreWithoutCastEEEviT_T0_T2_T3_T4_T5_)
        /*0cc8*/ 	.word	0x00000016


	//----- nvinfo : EIATTR_FRAME_SIZE
	.align		4
.L_601:
        /*0ccc*/ 	.byte	0x04, 0x11
        /*0cce*/ 	.short	(.L_603 - .L_602)
	.align		4
.L_602:
        /*0cd0*/ 	.word	index@(_ZN2at6native27unrolled_elementwise_kernelIZZZNS0_17rsqrt_kernel_cudaERNS_18TensorIteratorBaseEENKUlvE0_clEvENKUlvE1_clEvEUlN3c108BFloat16EE_St5arrayIPcLm2EELi4E23TrivialOffsetCalculatorILi1EjESD_NS0_6memory15LoadWithoutCastENSE_16StoreWithoutCastEEEviT_T0_T2_T3_T4_T5_)
        /*0cd4*/ 	.word	0x00000000


	//----- nvinfo : EIATTR_REGCOUNT
	.align		4
.L_603:
        /*0cd8*/ 	.byte	0x04, 0x2f
        /*0cda*/ 	.short	(.L_605 - .L_604)
	.align		4
.L_604:
        /*0cdc*/ 	.word	index@(_ZN2at6native18elementwise_kernelILi128ELi4EZNS0_22gpu_kernel_impl_nocastIZZZNS0_17rsqrt_kernel_cudaERNS_18TensorIteratorBaseEENKUlvE0_clEvENKUlvE1_clEvEUlN3c108BFloat16EE_EEvS4_RKT_EUliE_EEviT1_)
        /*0ce0*/ 	.word	0x00000012


	//----- nvinfo : EIATTR_FRAME_SIZE
	.align		4
.L_605:
        /*0ce4*/ 	.byte	0x04, 0x11
        /*0ce6*/ 	.short	(.L_607 - .L_606)
	.align		4
.L_606:
        /*0ce8*/ 	.word	index@(_ZN2at6native18elementwise_kernelILi128ELi4EZNS0_22gpu_kernel_impl_nocastIZZZNS0_17rsqrt_kernel_cudaERNS_18TensorIteratorBaseEENKUlvE0_clEvENKUlvE1_clEvEUlN3c108BFloat16EE_EEvS4_RKT_EUliE_EEviT1_)
        /*0cec*/ 	.word	0x00000000


	//----- nvinfo : EIATTR_REGCOUNT
	.align		4
.L_607:
        /*0cf0*/ 	.byte	0x04, 0x2f
        /*0cf2*/ 	.short	(.L_609 - .L_608)
	.align		4
.L_608:
        /*0cf4*/ 	.word	index@(_ZN2at6native27unrolled_elementwise_kernelIZZZNS0_17rsqrt_kernel_cudaERNS_18TensorIteratorBaseEENKUlvE0_clEvENKUlvE1_clEvEUlN3c108BFloat16EE_St5arrayIPcLm2EELi4E23TrivialOffsetCalculatorILi1EjESD_NS0_6memory12LoadWithCastILi1EEENSE_13StoreWithCastILi1EEEEEviT_T0_T2_T3_T4_T5_)
        /*0cf8*/ 	.word	0x0000001c


	//----- nvinfo : EIATTR_FRAME_SIZE
	.align		4
.L_609:
        /*0cfc*/ 	.byte	0x04, 0x11
        /*0cfe*/ 	.short	(.L_611 - .L_610)
	.align		4
.L_610:
        /*0d00*/ 	.word	index@(_ZN2at6native27unrolled_elementwise_kernelIZZZNS0_17rsqrt_kernel_cudaERNS_18TensorIteratorBaseEENKUlvE0_clEvENKUlvE1_clEvEUlN3c108BFloat16EE_St5arrayIPcLm2EELi4E23TrivialOffsetCalculatorILi1EjESD_NS0_6memory12LoadWithCastILi1EEENSE_13StoreWithCastILi1EEEEEviT_T0_T2_T3_T4_T5_)
        /*0d04*/ 	.word	0x00000000


	//----- nvinfo : EIATTR_REGCOUNT
	.align		4
.L_611:
        /*0d08*/ 	.byte	0x04, 0x2f
        /*0d0a*/ 	.short	(.L_613 - .L_612)
	.align		4
.L_612:
        /*0d0c*/ 	.word	index@(_ZN2at6native18elementwise_kernelILi128ELi4EZNS0_15gpu_kernel_implIZZZNS0_17rsqrt_kernel_cudaERNS_18TensorIteratorBaseEENKUlvE0_clEvENKUlvE1_clEvEUlN3c108BFloat16EE_EEvS4_RKT_EUliE_EEviT1_)
        /*0d10*/ 	.word	0x0000001a


	//----- nvinfo : EIATTR_FRAME_SIZE
	.align		4
.L_613:
        /*0d14*/ 	.byte	0x04, 0x11
        /*0d16*/ 	.short	(.L_615 - .L_614)
	.align		4
.L_614:
        /*0d18*/ 	.word	index@(_ZN2at6native18elementwise_kernelILi128ELi4EZNS0_15gpu_kernel_implIZZZNS0_17rsqrt_kernel_cudaERNS_18TensorIteratorBaseEENKUlvE0_clEvENKUlvE1_clEvEUlN3c108BFloat16EE_EEvS4_RKT_EUliE_EEviT1_)
        /*0d1c*/ 	.word	0x00000000


	//----- nvinfo : EIATTR_REGCOUNT
	.align		4
.L_615:
        /*0d20*/ 	.byte	0x04, 0x2f
        /*0d22*/ 	.short	(.L_617 - .L_616)
	.align		4
.L_616:
        /*0d24*/ 	.word	index@(_ZN2at6native29vectorized_elementwise_kernelILi8EZZZNS0_17rsqrt_kernel_cudaERNS_18TensorIteratorBaseEENKUlvE0_clEvENKUlvE2_clEvEUlN3c104HalfEE_St5arrayIPcLm2EEEEviT0_T1_)
        /*0d28*/ 	.word	0x00000020


	//----- nvinfo : EIATTR_FRAME_SIZE
	.align		4
.L_617:
        /*0d2c*/ 	.byte	0x04, 0x11
        /*0d2e*/ 	.short	(.L_619 - .L_618)
	.align		4
.L_618:
        /*0d30*/ 	.word	index@(_ZN2at6native29vectorized_elementwise_kernelILi8EZZZNS0_17rsqrt_kernel_cudaERNS_18TensorIteratorBaseEENKUlvE0_clEvENKUlvE2_clEvEUlN3c104HalfEE_St5arrayIPcLm2EEEEviT0_T1_)
        /*0d34*/ 	.word	0x00000000


	//----- nvinfo : EIATTR_REGCOUNT
	.align		4
.L_619:
        /*0d38*/ 	.byte	0x04, 0x2f
        /*0d3a*/ 	.short	(.L_621 - .L_620)
	.align		4
.L_620:
        /*0d3c*/ 	.word	index@(_ZN2at6native29vectorized_elementwise_kernelILi4EZZZNS0_17rsqrt_kernel_cudaERNS_18TensorIteratorBaseEENKUlvE0_clEvENKUlvE2_clEvEUlN3c104HalfEE_St5arrayIPcLm2EEEEviT0_T1_)
        /*0d40*/ 	.word	0x00000020


	//----- nvinfo : EIATTR_FRAME_SIZE
	.align		4
.L_621:
        /*0d44*/ 	.byte	0x04, 0x11
        /*0d46*/ 	.short	(.L_623 - .L_622)
	.align		4
.L_622:
        /*0d48*/ 	.word	index@(_ZN2at6native29vectorized_elementwise_kernelILi4EZZZNS0_17rsqrt_kernel_cudaERNS_18TensorIteratorBaseEENKUlvE0_clEvENKUlvE2_clEvEUlN3c104HalfEE_St5arrayIPcLm2EEEEviT0_T1_)
        /*0d4c*/ 	.word	0x00000000


	//----- nvinfo : EIATTR_REGCOUNT
	.align		4
.L_623:
        /*0d50*/ 	.byte	0x04, 0x2f
        /*0d52*/ 	.short	(.L_625 - .L_624)
	.align		4
.L_624:
        /*0d54*/ 	.word	index@(_ZN2at6native29vectorized_elementwise_kernelILi2EZZZNS0_17rsqrt_kernel_cudaERNS_18TensorIteratorBaseEENKUlvE0_clEvENKUlvE2_clEvEUlN3c104HalfEE_St5arrayIPcLm2EEEEviT0_T1_)
        /*0d58*/ 	.word	0x00000020


	//----- nvinfo : EIATTR_FRAME_SIZE
	.align		4
.L_625:
        /*0d5c*/ 	.byte	0x04, 0x11
        /*0d5e*/ 	.short	(.L_627 - .L_626)
	.align		4
.L_626:
        /*0d60*/ 	.word	index@(_ZN2at6native29vectorized_elementwise_kernelILi2EZZZNS0_17rsqrt_kernel_cudaERNS_18TensorIteratorBaseEENKUlvE0_clEvENKUlvE2_clEvEUlN3c104HalfEE_St5arrayIPcLm2EEEEviT0_T1_)
        /*0d64*/ 	.word	0x00000000


	//----- nvinfo : EIATTR_REGCOUNT
	.align		4
.L_627:
        /*0d68*/ 	.byte	0x04, 0x2f
        /*0d6a*/ 	.short	(.L_629 - .L_628)
	.align		4
.L_628:
        /*0d6c*/ 	.word	index@(_ZN2at6native27unrolled_elementwise_kernelIZZZNS0_17rsqrt_kernel_cudaERNS_18TensorIteratorBaseEENKUlvE0_clEvENKUlvE2_clEvEUlN3c104HalfEE_St5arrayIPcLm2EELi4E23TrivialOffsetCalculatorILi1EjESD_NS0_6memory15LoadWithoutCastENSE_16StoreWithoutCastEEEviT_T0_T2_T3_T4_T5_)
        /*0d70*/ 	.word	0x00000016


	//----- nvinfo : EIATTR_FRAME_SIZE
	.align		4
.L_629:
        /*0d74*/ 	.byte	0x04, 0x11
        /*0d76*/ 	.short	(.L_631 - .L_630)
	.align		4
.L_630:
        /*0d78*/ 	.word	index@(_ZN2at6native27unrolled_elementwise_kernelIZZZNS0_17rsqrt_kernel_cudaERNS_18TensorIteratorBaseEENKUlvE0_clEvENKUlvE2_clEvEUlN3c104HalfEE_St5arrayIPcLm2EELi4E23TrivialOffsetCalculatorILi1EjESD_NS0_6memory15LoadWithoutCastENSE_16StoreWithoutCastEEEviT_T0_T2_T3_T4_T5_)
        /*0d7c*/ 	.word	0x00000000


	//----- nvinfo : EIATTR_REGCOUNT
	.align		4
.L_631:
        /*0d80*/ 	.byte	0x04, 0x2f
        /*0d82*/ 	.short	(.L_633 - .L_632)
	.align		4
.L_632:
        /*0d84*/ 	.word	index@(_ZN2at6native18elementwise_kernelILi128ELi4EZNS0_22gpu_kernel_impl_nocastIZZZNS0_17rsqrt_kernel_cudaERNS_18TensorIteratorBaseEENKUlvE0_clEvENKUlvE2_clEvEUlN3c104HalfEE_EEvS4_RKT_EUliE_EEviT1_)
        /*0d88*/ 	.word	0x00000012


	//----- nvinfo : EIATTR_FRAME_SIZE
	.align		4
.L_633:
        /*0d8c*/ 	.byte	0x04, 0x11
        /*0d8e*/ 	.short	(.L_635 - .L_634)
	.align		4
.L_634:
        /*0d90*/ 	.word	index@(_ZN2at6native18elementwise_kernelILi128ELi4EZNS0_22gpu_kernel_impl_nocastIZZZNS0_17rsqrt_kernel_cudaERNS_18TensorIteratorBaseEENKUlvE0_clEvENKUlvE2_clEvEUlN3c104HalfEE_EEvS4_RKT_EUliE_EEviT1_)
        /*0d94*/ 	.word	0x00000000


	//----- nvinfo : EIATTR_REGCOUNT
	.align		4
.L_635:
        /*0d98*/ 	.byte	0x04, 0x2f
        /*0d9a*/ 	.short	(.L_637 - .L_636)
	.align		4
.L_636:
        /*0d9c*/ 	.word	index@(_ZN2at6native27unrolled_elementwise_kernelIZZZNS0_17rsqrt_kernel_cudaERNS_18TensorIteratorBaseEENKUlvE0_clEvENKUlvE2_clEvEUlN3c104HalfEE_St5arrayIPcLm2EELi4E23TrivialOffsetCalculatorILi1EjESD_NS0_6memory12LoadWithCastILi1EEENSE_13StoreWithCastILi1EEEEEviT_T0_T2_T3_T4_T5_)
        /*0da0*/ 	.word	0x0000001e


	//----- nvinfo : EIATTR_FRAME_SIZE
	.align		4
.L_637:
        /*0da4*/ 	.byte	0x04, 0x11
        /*0da6*/ 	.short	(.L_639 - .L_638)
	.align		4
.L_638:
        /*0da8*/ 	.word	index@(_ZN2at6native27unrolled_elementwise_kernelIZZZNS0_17rsqrt_kernel_cudaERNS_18TensorIteratorBaseEENKUlvE0_clEvENKUlvE2_clEvEUlN3c104HalfEE_St5arrayIPcLm2EELi4E23TrivialOffsetCalculatorILi1EjESD_NS0_6memory12LoadWithCastILi1EEENSE_13StoreWithCastILi1EEEEEviT_T0_T2_T3_T4_T5_)
        /*0dac*/ 	.word	0x00000000


	//----- nvinfo : EIATTR_REGCOUNT
	.align		4
.L_639:
        /*0db0*/ 	.byte	0x04, 0x2f
        /*0db2*/ 	.short	(.L_641 - .L_640)
	.align		4
.L_640:
        /*0db4*/ 	.word	index@(_ZN2at6native18elementwise_kernelILi128ELi4EZNS0_15gpu_kernel_implIZZZNS0_17rsqrt_kernel_cudaERNS_18TensorIteratorBaseEENKUlvE0_clEvENKUlvE2_clEvEUlN3c104HalfEE_EEvS4_RKT_EUliE_EEviT1_)
        /*0db8*/ 	.word	0x0000001a


	//----- nvinfo : EIATTR_FRAME_SIZE
	.align		4
.L_641:
        /*0dbc*/ 	.byte	0x04, 0x11
        /*0dbe*/ 	.short	(.L_643 - .L_642)
	.align		4
.L_642:
        /*0dc0*/ 	.word	index@(_ZN2at6native18elementwise_kernelILi128ELi4EZNS0_15gpu_kernel_implIZZZNS0_17rsqrt_kernel_cudaERNS_18TensorIteratorBaseEENKUlvE0_clEvENKUlvE2_clEvEUlN3c104HalfEE_EEvS4_RKT_EUliE_EEviT1_)
        /*0dc4*/ 	.word	0x00000000


	//----- nvinfo : EIATTR_REGCOUNT
	.align		4
.L_643:
        /*0dc8*/ 	.byte	0x04, 0x2f
        /*0dca*/ 	.short	(.L_645 - .L_644)
	.align		4
.L_644:
        /*0dcc*/ 	.word	index@(_ZN2at6native29vectorized_elementwise_kernelILi8EZZZNS0_16sqrt_kernel_cudaERNS_18TensorIteratorBaseEENKUlvE0_clEvENKUlvE_clEvEUldE_St5arrayIPcLm2EEEEviT0_T1_)
        /*0dd0*/ 	.word	0x00000028


	//----- nvinfo : EIATTR_FRAME_SIZE
	.align		4
.L_645:
        /*0dd4*/ 	.byte	0x04, 0x11
        /*0dd6*/ 	.short	(.L_647 - .L_646)
	.align		4
.L_646:
        /*0dd8*/ 	.word	index@($__internal_6_$__cuda_sm20_dsqrt_rn_f64_mediumpath_v1)
        /*0ddc*/ 	.word	0x00000000


	//----- nvinfo : EIATTR_FRAME_SIZE
	.align		4
.L_647:
        /*0de0*/ 	.byte	0x04, 0x11
        /*0de2*/ 	.short	(.L_649 - .L_648)
	.align		4
.L_648:
        /*0de4*/ 	.word	index@(_ZN2at6native29vectorized_elementwise_kernelILi8EZZZNS0_16sqrt_kernel_cudaERNS_18TensorIteratorBaseEENKUlvE0_clEvENKUlvE_clEvEUldE_St5arrayIPcLm2EEEEviT0_T1_)
        /*0de8*/ 	.word	0x00000000


	//----- nvinfo : EIATTR_REGCOUNT
	.align		4
.L_649:
        /*0dec*/ 	.byte	0x04, 0x2f
        /*0dee*/ 	.short	(.L_651 - .L_650)
	.align		4
.L_650:
        /*0df0*/ 	.word	index@(_ZN2at6native29vectorized_elementwise_kernelILi4EZZZNS0_16sqrt_kernel_cudaERNS_18TensorIteratorBaseEENKUlvE0_clEvENKUlvE_clEvEUldE_St5arrayIPcLm2EEEEviT0_T1_)
        /*0df4*/ 	.word	0x00000028


	//----- nvinfo : EIATTR_FRAME_SIZE
	.align		4
.L_651:
        /*0df8*/ 	.byte	0x04, 0x11
        /*0dfa*/ 	.short	(.L_653 - .L_652)
	.align		4
.L_652:
        /*0dfc*/ 	.word	index@($__internal_5_$__cuda_sm20_dsqrt_rn_f64_mediumpath_v1)
        /*0e00*/ 	.word	0x00000000


	//----- nvinfo : EIATTR_FRAME_SIZE
	.align		4
.L_653:
        /*0e04*/ 	.byte	0x04, 0x11
        /*0e06*/ 	.short	(.L_655 - .L_654)
	.align		4
.L_654:
        /*0e08*/ 	.word	index@(_ZN2at6native29vectorized_elementwise_kernelILi4EZZZNS0_16sqrt_kernel_cudaERNS_18TensorIteratorBaseEENKUlvE0_clEvENKUlvE_clEvEUldE_St5arrayIPcLm2EEEEviT0_T1_)
        /*0e0c*/ 	.word	0x00000000


	//----- nvinfo : EIATTR_REGCOUNT
	.align		4
.L_655:
        /*0e10*/ 	.byte	0x04, 0x2f
        /*0e12*/ 	.short	(.L_657 - .L_656)
	.align		4
.L_656:
        /*0e14*/ 	.word	index@(_ZN2at6native29vectorized_elementwise_kernelILi2EZZZNS0_16sqrt_kernel_cudaERNS_18TensorIteratorBaseEENKUlvE0_clEvENKUlvE_clEvEUldE_St5arrayIPcLm2EEEEviT0_T1_)
        /*0e18*/ 	.word	0x00000028


	//----- nvinfo : EIATTR_FRAME_SIZE
	.align		4
.L_657:
        /*0e1c*/ 	.byte	0x04, 0x11
        /*0e1e*/ 	.short	(.L_659 - .L_658)
	.align		4
.L_658:
        /*0e20*/ 	.word	index@($__internal_4_$__cuda_sm20_dsqrt_rn_f64_mediumpath_v1)
        /*0e24*/ 	.word	0x00000000


	//----- nvinfo : EIATTR_FRAME_SIZE
	.align		4
.L_659:
        /*0e28*/ 	.byte	0x04, 0x11
        /*0e2a*/ 	.short	(.L_661 - .L_660)
	.align		4
.L_660:
        /*0e2c*/ 	.word	index@(_ZN2at6native29vectorized_elementwise_kernelILi2EZZZNS0_16sqrt_kernel_cudaERNS_18TensorIteratorBaseEENKUlvE0_clEvENKUlvE_clEvEUldE_St5arrayIPcLm2EEEEviT0_T1_)
        /*0e30*/ 	.word	0x00000000


	//----- nvinfo : EIATTR_REGCOUNT
	.align		4
.L_661:
        /*0e34*/ 	.byte	0x04, 0x2f
        /*0e36*/ 	.short	(.L_663 - .L_662)
	.align		4
.L_662:
        /*0e38*/ 	.word	index@(_ZN2at6native27unrolled_elementwise_kernelIZZZNS0_16sqrt_kernel_cudaERNS_18TensorIteratorBaseEENKUlvE0_clEvENKUlvE_clEvEUldE_St5arrayIPcLm2EELi4E23TrivialOffsetCalculatorILi1EjESB_NS0_6memory15LoadWithoutCastENSC_16StoreWithoutCastEEEviT_T0_T2_T3_T4_T5_)
        /*0e3c*/ 	.word	0x0000001c


	//----- nvinfo : EIATTR_FRAME_SIZE
	.align		4
.L_663:
        /*0e40*/ 	.byte	0x04, 0x11
        /*0e42*/ 	.short	(.L_665 - .L_664)
	.align		4
.L_664:
        /*0e44*/ 	.word	index@($__internal_3_$__cuda_sm20_dsqrt_rn_f64_mediumpath_v1)
        /*0e48*/ 	.word	0x00000000


	//----- nvinfo : EIATTR_FRAME_SIZE
	.align		4
.L_665:
        /*0e4c*/ 	.byte	0x04, 0x11
        /*0e4e*/ 	.short	(.L_667 - .L_666)
	.align		4
.L_666:
        /*0e50*/ 	.word	index@(_ZN2at6native27unrolled_elementwise_kernelIZZZNS0_16sqrt_kernel_cudaERNS_18TensorIteratorBaseEENKUlvE0_clEvENKUlvE_clEvEUldE_St5arrayIPcLm2EELi4E23TrivialOffsetCalculatorILi1EjESB_NS0_6memory15LoadWithoutCastENSC_16StoreWithoutCastEEEviT_T0_T2_T3_T4_T5_)
        /*0e54*/ 	.word	0x00000000


	//----- nvinfo : EIATTR_REGCOUNT
	.align		4
.L_667:
        /*0e58*/ 	.byte	0x04, 0x2f
        /*0e5a*/ 	.short	(.L_669 - .L_668)
	.align		4
.L_668:
        /*0e5c*/ 	.word	index@(_ZN2at6native18elementwise_kernelILi128ELi2EZNS0_22gpu_kernel_impl_nocastIZZZNS0_16sqrt_kernel_cudaERNS_18TensorIteratorBaseEENKUlvE0_clEvENKUlvE_clEvEUldE_EEvS4_RKT_EUliE_EEviT1_)
        /*0e60*/ 	.word	0x00000018


	//----- nvinfo : EIATTR_FRAME_SIZE
	.align		4
.L_669:
        /*0e64*/ 	.byte	0x04, 0x11
        /*0e66*/ 	.short	(.L_671 - .L_670)
	.align		4
.L_670:
        /*0e68*/ 	.word	index@($__internal_2_$__cuda_sm20_dsqrt_rn_f64_mediumpath_v1)
        /*0e6c*/ 	.word	0x00000000


	//----- nvinfo : EIATTR_FRAME_SIZE
	.align		4
.L_671:
        /*0e70*/ 	.byte	0x04, 0x11
        /*0e72*/ 	.short	(.L_673 - .L_672)
	.align		4
.L_672:
        /*0e74*/ 	.word	index@(_ZN2at6native18elementwise_kernelILi128ELi2EZNS0_22gpu_kernel_impl_nocastIZZZNS0_16sqrt_kernel_cudaERNS_18TensorIteratorBaseEENKUlvE0_clEvENKUlvE_clEvEUldE_EEvS4_RKT_EUliE_EEviT1_)
        /*0e78*/ 	.word	0x00000000


	//----- nvinfo : EIATTR_REGCOUNT
	.align		4
.L_673:
        /*0e7c*/ 	.byte	0x04, 0x2f
        /*0e7e*/ 	.short	(.L_675 - .L_674)
	.align		4
.L_674:
        /*0e80*/ 	.word	index@(_ZN2at6native27unrolled_elementwise_kernelIZZZNS0_16sqrt_kernel_cudaERNS_18TensorIteratorBaseEENKUlvE0_clEvENKUlvE_clEvEUldE_St5arrayIPcLm2EELi4E23TrivialOffsetCalculatorILi1EjESB_NS0_6memory12LoadWithCastILi1EEENSC_13StoreWithCastILi1EEEEEviT_T0_T2_T3_T4_T5_)
        /*0e84*/ 	.word	0x00000022


	//----- nvinfo : EIATTR_FRAME_SIZE
	.align		4
.L_675:
        /*0e88*/ 	.byte	0x04, 0x11
        /*0e8a*/ 	.short	(.L_677 - .L_676)
	.align		4
.L_676:
        /*0e8c*/ 	.word	index@($__internal_1_$__cuda_sm20_dsqrt_rn_f64_mediumpath_v1)
        /*0e90*/ 	.word	0x00000000


	//----- nvinfo : EIATTR_FRAME_SIZE
	.align		4
.L_677:
        /*0e94*/ 	.byte	0x04, 0x11
        /*0e96*/ 	.short	(.L_679 - .L_678)
	.align		4
.L_678:
        /*0e98*/ 	.word	index@(_ZN2at6native27unrolled_elementwise_kernelIZZZNS0_16sqrt_kernel_cudaERNS_18TensorIteratorBaseEENKUlvE0_clEvENKUlvE_clEvEUldE_St5arrayIPcLm2EELi4E23TrivialOffsetCalculatorILi1EjESB_NS0_6memory12LoadWithCastILi1EEENSC_13StoreWithCastILi1EEEEEviT_T0_T2_T3_T4_T5_)
        /*0e9c*/ 	.word	0x00000000


	//----- nvinfo : EIATTR_REGCOUNT
	.align		4
.L_679:
        /*0ea0*/ 	.byte	0x04, 0x2f
        /*0ea2*/ 	.short	(.L_681 - .L_680)
	.align		4
.L_680:
        /*0ea4*/ 	.word	index@(_ZN2at6native18elementwise_kernelILi128ELi4EZNS0_15gpu_kernel_implIZZZNS0_16sqrt_kernel_cudaERNS_18TensorIteratorBaseEENKUlvE0_clEvENKUlvE_clEvEUldE_EEvS4_RKT_EUliE_EEviT1_)
        /*0ea8*/ 	.word	0x0000001a


	//----- nvinfo : EIATTR_FRAME_SIZE
	.align		4
.L_681:
        /*0eac*/ 	.byte	0x04, 0x11
        /*0eae*/ 	.short	(.L_683 - .L_682)
	.align		4
.L_682:
        /*0eb0*/ 	.word	index@($__internal_0_$__cuda_sm20_dsqrt_rn_f64_mediumpath_v1)
        /*0eb4*/ 	.word	0x00000000


	//----- nvinfo : EIATTR_FRAME_SIZE
	.align		4
.L_683:
        /*0eb8*/ 	.byte	0x04, 0x11
        /*0eba*/ 	.short	(.L_685 - .L_684)
	.align		4
.L_684:
        /*0ebc*/ 	.word	index@(_ZN2at6native18elementwise_kernelILi128ELi4EZNS0_15gpu_kernel_implIZZZNS0_16sqrt_kernel_cudaERNS_18TensorIteratorBaseEENKUlvE0_clEvENKUlvE_clEvEUldE_EEvS4_RKT_EUliE_EEviT1_)
        /*0ec0*/ 	.word	0x00000000


	//----- nvinfo : EIATTR_REGCOUNT
	.align		4
.L_685:
        /*0ec4*/ 	.byte	0x04, 0x2f
        /*0ec6*/ 	.short	(.L_687 - .L_686)
	.align		4
.L_686:
        /*0ec8*/ 	.word	index@(_ZN2at6native29vectorized_elementwise_kernelILi8EZZZNS0_16sqrt_kernel_cudaERNS_18TensorIteratorBaseEENKUlvE0_clEvENKUlvE0_clEvEUlfE_St5arrayIPcLm2EEEEviT0_T1_)
        /*0ecc*/ 	.word	0x00000020


	//----- nvinfo : EIATTR_FRAME_SIZE
	.align		4
.L_687:
        /*0ed0*/ 	.byte	0x04, 0x11
        /*0ed2*/ 	.short	(.L_689 - .L_688)
	.align		4
.L_688:
        /*0ed4*/ 	.word	index@(_ZN2at6native29vectorized_elementwise_kernelILi8EZZZNS0_16sqrt_kernel_cudaERNS_18TensorIteratorBaseEENKUlvE0_clEvENKUlvE0_clEvEUlfE_St5arrayIPcLm2EEEEviT0_T1_)
        /*0ed8*/ 	.word	0x00000000


	//----- nvinfo : EIATTR_REGCOUNT
	.align		4
.L_689:
        /*0edc*/ 	.byte	0x04, 0x2f
        /*0ede*/ 	.short	(.L_691 - .L_690)
	.align		4
.L_690:
        /*0ee0*/ 	.word	index@(_ZN2at6native29vectorized_elementwise_kernelILi4EZZZNS0_16sqrt_kernel_cudaERNS_18TensorIteratorBaseEENKUlvE0_clEvENKUlvE0_clEvEUlfE_St5arrayIPcLm2EEEEviT0_T1_)
        /*0ee4*/ 	.word	0x00000020


	//----- nvinfo : EIATTR_FRAME_SIZE
	.align		4
.L_691:
        /*0ee8*/ 	.byte	0x04, 0x11
        /*0eea*/ 	.short	(.L_693 - .L_692)
	.align		4
.L_692:
        /*0eec*/ 	.word	index@(_ZN2at6native29vectorized_elementwise_kernelILi4EZZZNS0_16sqrt_kernel_cudaERNS_18TensorIteratorBaseEENKUlvE0_clEvENKUlvE0_clEvEUlfE_St5arrayIPcLm2EEEEviT0_T1_)
        /*0ef0*/ 	.word	0x00000000


	//----- nvinfo : EIATTR_REGCOUNT
	.align		4
.L_693:
        /*0ef4*/ 	.byte	0x04, 0x2f
        /*0ef6*/ 	.short	(.L_695 - .L_694)
	.align		4
.L_694:
        /*0ef8*/ 	.word	index@(_ZN2at6native29vectorized_elementwise_kernelILi2EZZZNS0_16sqrt_kernel_cudaERNS_18TensorIteratorBaseEENKUlvE0_clEvENKUlvE0_clEvEUlfE_St5arrayIPcLm2EEEEviT0_T1_)
        /*0efc*/ 	.word	0x00000020


	//----- nvinfo : EIATTR_FRAME_SIZE
	.align		4
.L_695:
        /*0f00*/ 	.byte	0x04, 0x11
        /*0f02*/ 	.short	(.L_697 - .L_696)
	.align		4
.L_696:
        /*0f04*/ 	.word	index@(_ZN2at6native29vectorized_elementwise_kernelILi2EZZZNS0_16sqrt_kernel_cudaERNS_18TensorIteratorBaseEENKUlvE0_clEvENKUlvE0_clEvEUlfE_St5arrayIPcLm2EEEEviT0_T1_)
        /*0f08*/ 	.word	0x00000000


	//----- nvinfo : EIATTR_REGCOUNT
	.align		4
.L_697:
        /*0f0c*/ 	.byte	0x04, 0x2f
        /*0f0e*/ 	.short	(.L_699 - .L_698)
	.align		4
.L_698:
        /*0f10*/ 	.word	index@(_ZN2at6native27unrolled_elementwise_kernelIZZZNS0_16sqrt_kernel_cudaERNS_18TensorIteratorBaseEENKUlvE0_clEvENKUlvE0_clEvEUlfE_St5arrayIPcLm2EELi4E23TrivialOffsetCalculatorILi1EjESB_NS0_6memory15LoadWithoutCastENSC_16StoreWithoutCastEEEviT_T0_T2_T3_T4_T5_)
        /*0f14*/ 	.word	0x00000018


	//----- nvinfo : EIATTR_FRAME_SIZE
	.align		4
.L_699:
        /*0f18*/ 	.byte	0x04, 0x11
        /*0f1a*/ 	.short	(.L_701 - .L_700)
	.align		4
.L_700:
        /*0f1c*/ 	.word	index@(_ZN2at6native27unrolled_elementwise_kernelIZZZNS0_16sqrt_kernel_cudaERNS_18TensorIteratorBaseEENKUlvE0_clEvENKUlvE0_clEvEUlfE_St5arrayIPcLm2EELi4E23TrivialOffsetCalculatorILi1EjESB_NS0_6memory15LoadWithoutCastENSC_16StoreWithoutCastEEEviT_T0_T2_T3_T4_T5_)
        /*0f20*/ 	.word	0x00000000


	//----- nvinfo : EIATTR_REGCOUNT
	.align		4
.L_701:
        /*0f24*/ 	.byte	0x04, 0x2f
        /*0f26*/ 	.short	(.L_703 - .L_702)
	.align		4
.L_702:
        /*0f28*/ 	.word	index@(_ZN2at6native18elementwise_kernelILi128ELi2EZNS0_22gpu_kernel_impl_nocastIZZZNS0_16sqrt_kernel_cudaERNS_18TensorIteratorBaseEENKUlvE0_clEvENKUlvE0_clEvEUlfE_EEvS4_RKT_EUliE_EEviT1_)
        /*0f2c*/ 	.word	0x00000012


	//----- nvinfo : EIATTR_FRAME_SIZE
	.align		4
.L_703:
        /*0f30*/ 	.byte	0x04, 0x11
        /*0f32*/ 	.short	(.L_705 - .L_704)
	.align		4
.L_704:
        /*0f34*/ 	.word	index@(_ZN2at6native18elementwise_kernelILi128ELi2EZNS0_22gpu_kernel_impl_nocastIZZZNS0_16sqrt_kernel_cudaERNS_18TensorIteratorBaseEENKUlvE0_clEvENKUlvE0_clEvEUlfE_EEvS4_RKT_EUliE_EEviT1_)
        /*0f38*/ 	.word	0x00000000


	//----- nvinfo : EIATTR_REGCOUNT
	.align		4
.L_705:
        /*0f3c*/ 	.byte	0x04, 0x2f
        /*0f3e*/ 	.short	(.L_707 - .L_706)
	.align		4
.L_706:
        /*0f40*/ 	.word	index@(_ZN2at6native27unrolled_elementwise_kernelIZZZNS0_16sqrt_kernel_cudaERNS_18TensorIteratorBaseEENKUlvE0_clEvENKUlvE0_clEvEUlfE_St5arrayIPcLm2EELi4E23TrivialOffsetCalculatorILi1EjESB_NS0_6memory12LoadWithCastILi1EEENSC_13StoreWithCastILi1EEEEEviT_T0_T2_T3_T4_T5_)
        /*0f44*/ 	.word	0x0000001d


	//----- nvinfo : EIATTR_FRAME_SIZE
	.align		4
.L_707:
        /*0f48*/ 	.byte	0x04, 0x11
        /*0f4a*/ 	.short	(.L_709 - .L_708)
	.align		4
.L_708:
        /*0f4c*/ 	.word	index@(_ZN2at6native27unrolled_elementwise_kernelIZZZNS0_16sqrt_kernel_cudaERNS_18TensorIteratorBaseEENKUlvE0_clEvENKUlvE0_clEvEUlfE_St5arrayIPcLm2EELi4E23TrivialOffsetCalculatorILi1EjESB_NS0_6memory12LoadWithCastILi1EEENSC_13StoreWithCastILi1EEEEEviT_T0_T2_T3_T4_T5_)
        /*0f50*/ 	.word	0x00000000


	//----- nvinfo : EIATTR_REGCOUNT
	.align		4
.L_709:
        /*0f54*/ 	.byte	0x04, 0x2f
        /*0f56*/ 	.short	(.L_711 - .L_710)
	.align		4
.L_710:
        /*0f58*/ 	.word	index@(_ZN2at6native18elementwise_kernelILi128ELi4EZNS0_15gpu_kernel_implIZZZNS0_16sqrt_kernel_cudaERNS_18TensorIteratorBaseEENKUlvE0_clEvENKUlvE0_clEvEUlfE_EEvS4_RKT_EUliE_EEviT1_)
        /*0f5c*/ 	.word	0x0000001a


	//----- nvinfo : EIATTR_FRAME_SIZE
	.align		4
.L_711:
        /*0f60*/ 	.byte	0x04, 0x11
        /*0f62*/ 	.short	(.L_713 - .L_712)
	.align		4
.L_712:
        /*0f64*/ 	.word	index@(_ZN2at6native18elementwise_kernelILi128ELi4EZNS0_15gpu_kernel_implIZZZNS0_16sqrt_kernel_cudaERNS_18TensorIteratorBaseEENKUlvE0_clEvENKUlvE0_clEvEUlfE_EEvS4_RKT_EUliE_EEviT1_)
        /*0f68*/ 	.word	0x00000000


	//----- nvinfo : EIATTR_REGCOUNT
	.align		4
.L_713:
        /*0f6c*/ 	.byte	0x04, 0x2f
        /*0f6e*/ 	.short	(.L_715 - .L_714)
	.align		4
.L_714:
        /*0f70*/ 	.word	index@(_ZN2at6native29vectorized_elementwise_kernelILi8EZZZNS0_16sqrt_kernel_cudaERNS_18TensorIteratorBaseEENKUlvE0_clEvENKUlvE1_clEvEUlN3c104HalfEE_St5arrayIPcLm2EEEEviT0_T1_)
        /*0f74*/ 	.word	0x00000020


	//----- nvinfo : EIATTR_FRAME_SIZE
	.align		4
.L_715:
        /*0f78*/ 	.byte	0x04, 0x11
        /*0f7a*/ 	.short	(.L_717 - .L_716)
	.align		4
.L_716:
        /*0f7c*/ 	.word	index@(_ZN2at6native29vectorized_elementwise_kernelILi8EZZZNS0_16sqrt_kernel_cudaERNS_18TensorIteratorBaseEENKUlvE0_clEvENKUlvE1_clEvEUlN3c104HalfEE_St5arrayIPcLm2EEEEviT0_T1_)
        /*0f80*/ 	.word	0x00000000


	//----- nvinfo : EIATTR_REGCOUNT
	.align		4
.L_717:
        /*0f84*/ 	.byte	0x04, 0x2f
        /*0f86*/ 	.short	(.L_719 - .L_718)
	.align		4
.L_718:
        /*0f88*/ 	.word	index@(_ZN2at6native29vectorized_elementwise_kernelILi4EZZZNS0_16sqrt_kernel_cudaERNS_18TensorIteratorBaseEENKUlvE0_clEvENKUlvE1_clEvEUlN3c104HalfEE_St5arrayIPcLm2EEEEviT0_T1_)
        /*0f8c*/ 	.word	0x00000020


	//----- nvinfo : EIATTR_FRAME_SIZE
	.align		4
.L_719:
        /*0f90*/ 	.byte	0x04, 0x11
        /*0f92*/ 	.short	(.L_721 - .L_720)
	.align		4
.L_720:
        /*0f94*/ 	.word	index@(_ZN2at6native29vectorized_elementwise_kernelILi4EZZZNS0_16sqrt_kernel_cudaERNS_18TensorIteratorBaseEENKUlvE0_clEvENKUlvE1_clEvEUlN3c104HalfEE_St5arrayIPcLm2EEEEviT0_T1_)
        /*0f98*/ 	.word	0x00000000


	//----- nvinfo : EIATTR_REGCOUNT
	.align		4
.L_721:
        /*0f9c*/ 	.byte	0x04, 0x2f
        /*0f9e*/ 	.short	(.L_723 - .L_722)
	.align		4
.L_722:
        /*0fa0*/ 	.word	index@(_ZN2at6native29vectorized_elementwise_kernelILi2EZZZNS0_16sqrt_kernel_cudaERNS_18TensorIteratorBaseEENKUlvE0_clEvENKUlvE1_clEvEUlN3c104HalfEE_St5arrayIPcLm2EEEEviT0_T1_)
        /*0fa4*/ 	.word	0x00000020


	//----- nvinfo : EIATTR_FRAME_SIZE
	.align		4
.L_723:
        /*0fa8*/ 	.byte	0x04, 0x11
        /*0faa*/ 	.short	(.L_725 - .L_724)
	.align		4
.L_724:
        /*0fac*/ 	.word	index@(_ZN2at6native29vectorized_elementwise_kernelILi2EZZZNS0_16sqrt_kernel_cudaERNS_18TensorIteratorBaseEENKUlvE0_clEvENKUlvE1_clEvEUlN3c104HalfEE_St5arrayIPcLm2EEEEviT0_T1_)
        /*0fb0*/ 	.word	0x00000000


	//----- nvinfo : EIATTR_REGCOUNT
	.align		4
.L_725:
        /*0fb4*/ 	.byte	0x04, 0x2f
        /*0fb6*/ 	.short	(.L_727 - .L_726)
	.align		4
.L_726:
        /*0fb8*/ 	.word	index@(_ZN2at6native27unrolled_elementwise_kernelIZZZNS0_16sqrt_kernel_cudaERNS_18TensorIteratorBaseEENKUlvE0_clEvENKUlvE1_clEvEUlN3c104HalfEE_St5arrayIPcLm2EELi4E23TrivialOffsetCalculatorILi1EjESD_NS0_6memory15LoadWithoutCastENSE_16StoreWithoutCastEEEviT_T0_T2_T3_T4_T5_)
        /*0fbc*/ 	.word	0x00000016


	//----- nvinfo : EIATTR_FRAME_SIZE
	.align		4
.L_727:
        /*0fc0*/ 	.byte	0x04, 0x11
        /*0fc2*/ 	.short	(.L_729 - .L_728)
	.align		4
.L_728:
        /*0fc4*/ 	.word	index@(_ZN2at6native27unrolled_elementwise_kernelIZZZNS0_16sqrt_kernel_cudaERNS_18TensorIteratorBaseEENKUlvE0_clEvENKUlvE1_clEvEUlN3c104HalfEE_St5arrayIPcLm2EELi4E23TrivialOffsetCalculatorILi1EjESD_NS0_6memory15LoadWithoutCastENSE_16StoreWithoutCastEEEviT_T0_T2_T3_T4_T5_)
        /*0fc8*/ 	.word	0x00000000


	//----- nvinfo : EIATTR_REGCOUNT
	.align		4
.L_729:
        /*0fcc*/ 	.byte	0x04, 0x2f
        /*0fce*/ 	.short	(.L_731 - .L_730)
	.align		4
.L_730:
        /*0fd0*/ 	.word	index@(_ZN2at6native18elementwise_kernelILi128ELi4EZNS0_22gpu_kernel_impl_nocastIZZZNS0_16sqrt_kernel_cudaERNS_18TensorIteratorBaseEENKUlvE0_clEvENKUlvE1_clEvEUlN3c104HalfEE_EEvS4_RKT_EUliE_EEviT1_)
        /*0fd4*/ 	.word	0x00000012


	//----- nvinfo : EIATTR_FRAME_SIZE
	.align		4
.L_731:
        /*0fd8*/ 	.byte	0x04, 0x11
        /*0fda*/ 	.short	(.L_733 - .L_732)
	.align		4
.L_732:
        /*0fdc*/ 	.word	index@(_ZN2at6native18elementwise_kernelILi128ELi4EZNS0_22gpu_kernel_impl_nocastIZZZNS0_16sqrt_kernel_cudaERNS_18TensorIteratorBaseEENKUlvE0_clEvENKUlvE1_clEvEUlN3c104HalfEE_EEvS4_RKT_EUliE_EEviT1_)
        /*0fe0*/ 	.word	0x00000000


	//----- nvinfo : EIATTR_REGCOUNT
	.align		4
.L_733:
        /*0fe4*/ 	.byte	0x04, 0x2f
        /*0fe6*/ 	.short	(.L_735 - .L_734)
	.align		4
.L_734:
        /*0fe8*/ 	.word	index@(_ZN2at6native27unrolled_elementwise_kernelIZZZNS0_16sqrt_kernel_cudaERNS_18TensorIteratorBaseEENKUlvE0_clEvENKUlvE1_clEvEUlN3c104HalfEE_St5arrayIPcLm2EELi4E23TrivialOffsetCalculatorILi1EjESD_NS0_6memory12LoadWithCastILi1EEENSE_13StoreWithCastILi1EEEEEviT_T0_T2_T3_T4_T5_)
        /*0fec*/ 	.word	0x0000001e


	//----- nvinfo : EIATTR_FRAME_SIZE
	.align		4
.L_735:
        /*0ff0*/ 	.byte	0x04, 0x11
        /*0ff2*/ 	.short	(.L_737 - .L_736)
	.align		4
.L_736:
        /*0ff4*/ 	.word	index@(_ZN2at6native27unrolled_elementwise_kernelIZZZNS0_16sqrt_kernel_cudaERNS_18TensorIteratorBaseEENKUlvE0_clEvENKUlvE1_clEvEUlN3c104HalfEE_St5arrayIPcLm2EELi4E23TrivialOffsetCalculatorILi1EjESD_NS0_6memory12LoadWithCastILi1EEENSE_13StoreWithCastILi1EEEEEviT_T0_T2_T3_T4_T5_)
        /*0ff8*/ 	.word	0x00000000


	//----- nvinfo : EIATTR_REGCOUNT
	.align		4
.L_737:
        /*0ffc*/ 	.byte	0x04, 0x2f
        /*0ffe*/ 	.short	(.L_739 - .L_738)
	.align		4
.L_738:
        /*1000*/ 	.word	index@(_ZN2at6native18elementwise_kernelILi128ELi4EZNS0_15gpu_kernel_implIZZZNS0_16sqrt_kernel_cudaERNS_18TensorIteratorBaseEENKUlvE0_clEvENKUlvE1_clEvEUlN3c104HalfEE_EEvS4_RKT_EUliE_EEviT1_)
        /*1004*/ 	.word	0x0000001a


	//----- nvinfo : EIATTR_FRAME_SIZE
	.align		4
.L_739:
        /*1008*/ 	.byte	0x04, 0x11
        /*100a*/ 	.short	(.L_741 - .L_740)
	.align		4
.L_740:
        /*100c*/ 	.word	index@(_ZN2at6native18elementwise_kernelILi128ELi4EZNS0_15gpu_kernel_implIZZZNS0_16sqrt_kernel_cudaERNS_18TensorIteratorBaseEENKUlvE0_clEvENKUlvE1_clEvEUlN3c104HalfEE_EEvS4_RKT_EUliE_EEviT1_)
        /*1010*/ 	.word	0x00000000


	//----- nvinfo : EIATTR_REGCOUNT
	.align		4
.L_741:
        /*1014*/ 	.byte	0x04, 0x2f
        /*1016*/ 	.short	(.L_743 - .L_742)
	.align		4
.L_742:
        /*1018*/ 	.word	index@(_ZN2at6native29vectorized_elementwise_kernelILi8EZZZNS0_16sqrt_kernel_cudaERNS_18TensorIteratorBaseEENKUlvE0_clEvENKUlvE2_clEvEUlN3c108BFloat16EE_St5arrayIPcLm2EEEEviT0_T1_)
        /*101c*/ 	.word	0x00000020


	//----- nvinfo : EIATTR_FRAME_SIZE
	.align		4
.L_743:
        /*1020*/ 	.byte	0x04, 0x11
        /*1022*/ 	.short	(.L_745 - .L_744)
	.align		4
.L_744:
        /*1024*/ 	.word	index@(_ZN2at6native29vectorized_elementwise_kernelILi8EZZZNS0_16sqrt_kernel_cudaERNS_18TensorIteratorBaseEENKUlvE0_clEvENKUlvE2_clEvEUlN3c108BFloat16EE_St5arrayIPcLm2EEEEviT0_T1_)
        /*1028*/ 	.word	0x00000000


	//----- nvinfo : EIATTR_REGCOUNT
	.align		4
.L_745:
        /*102c*/ 	.byte	0x04, 0x2f
        /*102e*/ 	.short	(.L_747 - .L_746)
	.align		4
.L_746:
        /*1030*/ 	.word	index@(_ZN2at6native29vectorized_elementwise_kernelILi4EZZZNS0_16sqrt_kernel_cudaERNS_18TensorIteratorBaseEENKUlvE0_clEvENKUlvE2_clEvEUlN3c108BFloat16EE_St5arrayIPcLm2EEEEviT0_T1_)
        /*1034*/ 	.word	0x00000020


	//----- nvinfo : EIATTR_FRAME_SIZE
	.align		4
.L_747:
        /*1038*/ 	.byte	0x04, 0x11
        /*103a*/ 	.short	(.L_749 - .L_748)
	.align		4
.L_748:
        /*103c*/ 	.word	index@(_ZN2at6native29vectorized_elementwise_kernelILi4EZZZNS0_16sqrt_kernel_cudaERNS_18TensorIteratorBaseEENKUlvE0_clEvENKUlvE2_clEvEUlN3c108BFloat16EE_St5arrayIPcLm2EEEEviT0_T1_)
        /*1040*/ 	.word	0x00000000


	//----- nvinfo : EIATTR_REGCOUNT
	.align		4
.L_749:
        /*1044*/ 	.byte	0x04, 0x2f
        /*1046*/ 	.short	(.L_751 - .L_750)
	.align		4
.L_750:
        /*1048*/ 	.word	index@(_ZN2at6native29vectorized_elementwise_kernelILi2EZZZNS0_16sqrt_kernel_cudaERNS_18TensorIteratorBaseEENKUlvE0_clEvENKUlvE2_clEvEUlN3c108BFloat16EE_St5arrayIPcLm2EEEEviT0_T1_)
        /*104c*/ 	.word	0x00000020


	//----- nvinfo : EIATTR_FRAME_SIZE
	.align		4
.L_751:
        /*1050*/ 	.byte	0x04, 0x11
        /*1052*/ 	.short	(.L_753 - .L_752)
	.align		4
.L_752:
        /*1054*/ 	.word	index@(_ZN2at6native29vectorized_elementwise_kernelILi2EZZZNS0_16sqrt_kernel_cudaERNS_18TensorIteratorBaseEENKUlvE0_clEvENKUlvE2_clEvEUlN3c108BFloat16EE_St5arrayIPcLm2EEEEviT0_T1_)
        /*1058*/ 	.word	0x00000000


	//----- nvinfo : EIATTR_REGCOUNT
	.align		4
.L_753:
        /*105c*/ 	.byte	0x04, 0x2f
        /*105e*/ 	.short	(.L_755 - .L_754)
	.align		4
.L_754:
        /*1060*/ 	.word	index@(_ZN2at6native27unrolled_elementwise_kernelIZZZNS0_16sqrt_kernel_cudaERNS_18TensorIteratorBaseEENKUlvE0_clEvENKUlvE2_clEvEUlN3c108BFloat16EE_St5arrayIPcLm2EELi4E23TrivialOffsetCalculatorILi1EjESD_NS0_6memory15LoadWithoutCastENSE_16StoreWithoutCastEEEviT_T0_T2_T3_T4_T5_)
        /*1064*/ 	.word	0x00000016


	//----- nvinfo : EIATTR_FRAME_SIZE
	.align		4
.L_755:
        /*1068*/ 	.byte	0x04, 0x11
        /*106a*/ 	.short	(.L_757 - .L_756)
	.align		4
.L_756:
        /*106c*/ 	.word	index@(_ZN2at6native27unrolled_elementwise_kernelIZZZNS0_16sqrt_kernel_cudaERNS_18TensorIteratorBaseEENKUlvE0_clEvENKUlvE2_clEvEUlN3c108BFloat16EE_St5arrayIPcLm2EELi4E23TrivialOffsetCalculatorILi1EjESD_NS0_6memory15LoadWithoutCastENSE_16StoreWithoutCastEEEviT_T0_T2_T3_T4_T5_)
        /*1070*/ 	.word	0x00000000


	//----- nvinfo : EIATTR_REGCOUNT
	.align		4
.L_757:
        /*1074*/ 	.byte	0x04, 0x2f
        /*1076*/ 	.short	(.L_759 - .L_758)
	.align		4
.L_758:
        /*1078*/ 	.word	index@(_ZN2at6native18elementwise_kernelILi128ELi4EZNS0_22gpu_kernel_impl_nocastIZZZNS0_16sqrt_kernel_cudaERNS_18TensorIteratorBaseEENKUlvE0_clEvENKUlvE2_clEvEUlN3c108BFloat16EE_EEvS4_RKT_EUliE_EEviT1_)
        /*107c*/ 	.word	0x00000012


	//----- nvinfo : EIATTR_FRAME_SIZE
	.align		4
.L_759:
        /*1080*/ 	.byte	0x04, 0x11
        /*1082*/ 	.short	(.L_761 - .L_760)
	.align		4
.L_760:
        /*1084*/ 	.word	index@(_ZN2at6native18elementwise_kernelILi128ELi4EZNS0_22gpu_kernel_impl_nocastIZZZNS0_16sqrt_kernel_cudaERNS_18TensorIteratorBaseEENKUlvE0_clEvENKUlvE2_clEvEUlN3c108BFloat16EE_EEvS4_RKT_EUliE_EEviT1_)
        /*1088*/ 	.word	0x00000000


	//----- nvinfo : EIATTR_REGCOUNT
	.align		4
.L_761:
        /*108c*/ 	.byte	0x04, 0x2f
        /*108e*/ 	.short	(.L_763 - .L_762)
	.align		4
.L_762:
        /*1090*/ 	.word	index@(_ZN2at6native27unrolled_elementwise_kernelIZZZNS0_16sqrt_kernel_cudaERNS_18TensorIteratorBaseEENKUlvE0_clEvENKUlvE2_clEvEUlN3c108BFloat16EE_St5arrayIPcLm2EELi4E23TrivialOffsetCalculatorILi1EjESD_NS0_6memory12LoadWithCastILi1EEENSE_13StoreWithCastILi1EEEEEviT_T0_T2_T3_T4_T5_)
        /*1094*/ 	.word	0x0000001c


	//----- nvinfo : EIATTR_FRAME_SIZE
	.align		4
.L_763:
        /*1098*/ 	.byte	0x04, 0x11
        /*109a*/ 	.short	(.L_765 - .L_764)
	.align		4
.L_764:
        /*109c*/ 	.word	index@(_ZN2at6native27unrolled_elementwise_kernelIZZZNS0_16sqrt_kernel_cudaERNS_18TensorIteratorBaseEENKUlvE0_clEvENKUlvE2_clEvEUlN3c108BFloat16EE_St5arrayIPcLm2EELi4E23TrivialOffsetCalculatorILi1EjESD_NS0_6memory12LoadWithCastILi1EEENSE_13StoreWithCastILi1EEEEEviT_T0_T2_T3_T4_T5_)
        /*10a0*/ 	.word	0x00000000


	//----- nvinfo : EIATTR_REGCOUNT
	.align		4
.L_765:
        /*10a4*/ 	.byte	0x04, 0x2f
        /*10a6*/ 	.short	(.L_767 - .L_766)
	.align		4
.L_766:
        /*10a8*/ 	.word	index@(_ZN2at6native18elementwise_kernelILi128ELi4EZNS0_15gpu_kernel_implIZZZNS0_16sqrt_kernel_cudaERNS_18TensorIteratorBaseEENKUlvE0_clEvENKUlvE2_clEvEUlN3c108BFloat16EE_EEvS4_RKT_EUliE_EEviT1_)
        /*10ac*/ 	.word	0x0000001a


	//----- nvinfo : EIATTR_FRAME_SIZE
	.align		4
.L_767:
        /*10b0*/ 	.byte	0x04, 0x11
        /*10b2*/ 	.short	(.L_769 - .L_768)
	.align		4
.L_768:
        /*10b4*/ 	.word	index@(_ZN2at6native18elementwise_kernelILi128ELi4EZNS0_15gpu_kernel_implIZZZNS0_16sqrt_kernel_cudaERNS_18TensorIteratorBaseEENKUlvE0_clEvENKUlvE2_clEvEUlN3c108BFloat16EE_EEvS4_RKT_EUliE_EEviT1_)
        /*10b8*/ 	.word	0x00000000


	//----- nvinfo : EIATTR_REGCOUNT
	.align		4
.L_769:
        /*10bc*/ 	.byte	0x04, 0x2f
        /*10be*/ 	.short	(.L_771 - .L_770)
	.align		4
.L_770:
        /*10c0*/ 	.word	index@(_ZN2at6native29vectorized_elementwise_kernelILi8EZZZNS0_17clamp_kernel_cudaERNS_18TensorIteratorBaseERKN3c106ScalarES7_ENKUlvE_clEvENKUlvE_clEvEUlhE_St5arrayIPcLm2EEEEviT0_T1_)
        /*10c4*/ 	.word	0x0000001e


	//----- nvinfo : EIATTR_FRAME_SIZE
	.align		4
.L_771:
        /*10c8*/ 	.byte	0x04, 0x11
        /*10ca*/ 	.short	(.L_773 - .L_772)
	.align		4
.L_772:
        /*10cc*/ 	.word	index@(_ZN2at6native29vectorized_elementwise_kernelILi8EZZZNS0_17clamp_kernel_cudaERNS_18TensorIteratorBaseERKN3c106ScalarES7_ENKUlvE_clEvENKUlvE_clEvEUlhE_St5arrayIPcLm2EEEEviT0_T1_)
        /*10d0*/ 	.word	0x00000000


	//----- nvinfo : EIATTR_REGCOUNT
	.align		4
.L_773:
        /*10d4*/ 	.byte	0x04, 0x2f
        /*10d6*/ 	.short	(.L_775 - .L_774)
	.align		4
.L_774:
        /*10d8*/ 	.word	index@(_ZN2at6native29vectorized_elementwise_kernelILi4EZZZNS0_17clamp_kernel_cudaERNS_18TensorIteratorBaseERKN3c106ScalarES7_ENKUlvE_clEvENKUlvE_clEvEUlhE_St5arrayIPcLm2EEEEviT0_T1_)
        /*10dc*/ 	.word	0x0000001e


	//----- nvinfo : EIATTR_FRAME_SIZE
	.align		4
.L_775:
        /*10e0*/ 	.byte	0x04, 0x11
        /*10e2*/ 	.short	(.L_777 - .L_776)
	.align		4
.L_776:
        /*10e4*/ 	.word	index@(_ZN2at6native29vectorized_elementwise_kernelILi4EZZZNS0_17clamp_kernel_cudaERNS_18TensorIteratorBaseERKN3c106ScalarES7_ENKUlvE_clEvENKUlvE_clEvEUlhE_St5arrayIPcLm2EEEEviT0_T1_)
        /*10e8*/ 	.word	0x00000000


	//----- nvinfo : EIATTR_REGCOUNT
	.align		4
.L_777:
        /*10ec*/ 	.byte	0x04, 0x2f
        /*10ee*/ 	.short	(.L_779 - .L_778)
	.align		4
.L_778:
        /*10f0*/ 	.word	index@(_ZN2at6native29vectorized_elementwise_kernelILi2EZZZNS0_17clamp_kernel_cudaERNS_18TensorIteratorBaseERKN3c106ScalarES7_ENKUlvE_clEvENKUlvE_clEvEUlhE_St5arrayIPcLm2EEEEviT0_T1_)
        /*10f4*/ 	.word	0x0000001e


	//----- nvinfo : EIATTR_FRAME_SIZE
	.align		4
.L_779:
        /*10f8*/ 	.byte	0x04, 0x11
        /*10fa*/ 	.short	(.L_781 - .L_780)
	.align		4
.L_780:
        /*10fc*/ 	.word	index@(_ZN2at6native29vectorized_elementwise_kernelILi2EZZZNS0_17clamp_kernel_cudaERNS_18TensorIteratorBaseERKN3c106ScalarES7_ENKUlvE_clEvENKUlvE_clEvEUlhE_St5arrayIPcLm2EEEEviT0_T1_)
        /*1100*/ 	.word	0x00000000


	//----- nvinfo : EIATTR_REGCOUNT
	.align		4
.L_781:
        /*1104*/ 	.byte	0x04, 0x2f
        /*1106*/ 	.short	(.L_783 - .L_782)
	.align		4
.L_782:
        /*1108*/ 	.word	index@(_ZN2at6native27unrolled_elementwise_kernelIZZZNS0_17clamp_kernel_cudaERNS_18TensorIteratorBaseERKN3c106ScalarES7_ENKUlvE_clEvENKUlvE_clEvEUlhE_St5arrayIPcLm2EELi4E23TrivialOffsetCalculatorILi1EjESF_NS0_6memory15LoadWithoutCastENSG_16StoreWithoutCastEEEviT_T0_T2_T3_T4_T5_)
        /*110c*/ 	.word	0x00000016


	//----- nvinfo : EIATTR_FRAME_SIZE
	.align		4
.L_783:
        /*1110*/ 	.byte	0x04, 0x11
        /*1112*/ 	.short	(.L_785 - .L_784)
	.align		4
.L_784:
        /*1114*/ 	.word	index@(_ZN2at6native27unrolled_elementwise_kernelIZZZNS0_17clamp_kernel_cudaERNS_18TensorIteratorBaseERKN3c106ScalarES7_ENKUlvE_clEvENKUlvE_clEvEUlhE_St5arrayIPcLm2EELi4E23TrivialOffsetCalculatorILi1EjESF_NS0_6memory15LoadWithoutCastENSG_16StoreWithoutCastEEEviT_T0_T2_T3_T4_T5_)
        /*1118*/ 	.word	0x00000000


	//----- nvinfo : EIATTR_REGCOUNT
	.align		4
.L_785:
        /*111c*/ 	.byte	0x04, 0x2f
        /*111e*/ 	.short	(.L_787 - .L_786)
	.align		4
.L_786:
        /*1120*/ 	.word	index@(_ZN2at6native18elementwise_kernelILi128ELi4EZNS0_22gpu_kernel_impl_nocastIZZZNS0_17clamp_kernel_cudaERNS_18TensorIteratorBaseERKN3c106ScalarES8_ENKUlvE_clEvENKUlvE_clEvEUlhE_EEvS4_RKT_EUliE_EEviT1_)
        /*1124*/ 	.word	0x00000012


	//----- nvinfo : EIATTR_FRAME_SIZE
	.align		4
.L_787:
        /*1128*/ 	.byte	0x04, 0x11
        /*112a*/ 	.short	(.L_789 - .L_788)
	.align		4
.L_788:
        /*112c*/ 	.word	index@(_ZN2at6native18elementwise_kernelILi128ELi4EZNS0_22gpu_kernel_impl_nocastIZZZNS0_17clamp_kernel_cudaERNS_18TensorIteratorBaseERKN3c106ScalarES8_ENKUlvE_clEvENKUlvE_clEvEUlhE_EEvS4_RKT_EUliE_EEviT1_)
        /*1130*/ 	.word	0x00000000


	//----- nvinfo : EIATTR_REGCOUNT
	.align		4
.L_789:
        /*1134*/ 	.byte	0x04, 0x2f
        /*1136*/ 	.short	(.L_791 - .L_790)
	.align		4
.L_790:
        /*1138*/ 	.word	index@(_ZN2at6native27unrolled_elementwise_kernelIZZZNS0_17clamp_kernel_cudaERNS_18TensorIteratorBaseERKN3c106ScalarES7_ENKUlvE_clEvENKUlvE_clEvEUlhE_St5arrayIPcLm2EELi4E23TrivialOffsetCalculatorILi1EjESF_NS0_6memory12LoadWithCastILi1EEENSG_13StoreWithCastILi1EEEEEviT_T0_T2_T3_T4_T5_)
        /*113c*/ 	.word	0x0000001d


	//----- nvinfo : EIATTR_FRAME_SIZE
	.align		4
.L_791:
        /*1140*/ 	.byte	0x04, 0x11
        /*1142*/ 	.short	(.L_793 - .L_792)
	.align		4
.L_792:
        /*1144*/ 	.word	index@(_ZN2at6native27unrolled_elementwise_kernelIZZZNS0_17clamp_kernel_cudaERNS_18TensorIteratorBaseERKN3c106ScalarES7_ENKUlvE_clEvENKUlvE_clEvEUlhE_St5arrayIPcLm2EELi4E23TrivialOffsetCalculatorILi1EjESF_NS0_6memory12LoadWithCastILi1EEENSG_13StoreWithCastILi1EEEEEviT_T0_T2_T3_T4_T5_)
        /*1148*/ 	.word	0x00000000


	//----- nvinfo : EIATTR_REGCOUNT
	.align		4
.L_793:
        /*114c*/ 	.byte	0x04, 0x2f
        /*114e*/ 	.short	(.L_795 - .L_794)
	.align		4
.L_794:
        /*1150*/ 	.word	index@(_ZN2at6native18elementwise_kernelILi128ELi4EZNS0_15gpu_kernel_implIZZZNS0_17clamp_kernel_cudaERNS_18TensorIteratorBaseERKN3c106ScalarES8_ENKUlvE_clEvENKUlvE_clEvEUlhE_EEvS4_RKT_EUliE_EEviT1_)
        /*1154*/ 	.word	0x0000001a


	//----- nvinfo : EIATTR_FRAME_SIZE
	.align		4
.L_795:
        /*1158*/ 	.byte	0x04, 0x11
        /*115a*/ 	.short	(.L_797 - .L_796)
	.align		4
.L_796:
        /*115c*/ 	.word	index@(_ZN2at6native18elementwise_kernelILi128ELi4EZNS0_15gpu_kernel_implIZZZNS0_17clamp_kernel_cudaERNS_18TensorIteratorBaseERKN3c106ScalarES8_ENKUlvE_clEvENKUlvE_clEvEUlhE_EEvS4_RKT_EUliE_EEviT1_)
        /*1160*/ 	.word	0x00000000


	//----- nvinfo : EIATTR_REGCOUNT
	.align		4
.L_797:
        /*1164*/ 	.byte	0x04, 0x2f
        /*1166*/ 	.short	(.L_799 - .L_798)
	.align		4
.L_798:
        /*1168*/ 	.word	index@(_ZN2at6native29vectorized_elementwise_kernelILi8EZZZNS0_17clamp_kernel_cudaERNS_18TensorIteratorBaseERKN3c106ScalarES7_ENKUlvE_clEvENKUlvE0_clEvEUlaE_St5arrayIPcLm2EEEEviT0_T1_)
        /*116c*/ 	.word	0x0000001e


	//----- nvinfo : EIATTR_FRAME_SIZE
	.align		4
.L_799:
        /*1170*/ 	.byte	0x04, 0x11
        /*1172*/ 	.short	(.L_801 - .L_800)
	.align		4
.L_800:
        /*1174*/ 	.word	index@(_ZN2at6native29vectorized_elementwise_kernelILi8EZZZNS0_17clamp_kernel_cudaERNS_18TensorIteratorBaseERKN3c106ScalarES7_ENKUlvE_clEvENKUlvE0_clEvEUlaE_St5arrayIPcLm2EEEEviT0_T1_)
        /*1178*/ 	.word	0x00000000


	//----- nvinfo : EIATTR_REGCOUNT
	.align		4
.L_801:
        /*117c*/ 	.byte	0x04, 0x2f
        /*117e*/ 	.short	(.L_803 - .L_802)
	.align		4
.L_802:
        /*1180*/ 	.word	index@(_ZN2at6native29vectorized_elementwise_kernelILi4EZZZNS0_17clamp_kernel_cudaERNS_18TensorIteratorBaseERKN3c106ScalarES7_ENKUlvE_clEvENKUlvE0_clEvEUlaE_St5arrayIPcLm2EEEEviT0_T1_)
        /*1184*/ 	.word	0x0000001e


	//----- nvinfo : EIATTR_FRAME_SIZE
	.align		4
.L_803:
        /*1188*/ 	.byte	0x04, 0x11
        /*118a*/ 	.short	(.L_805 - .L_804)
	.align		4
.L_804:
        /*118c*/ 	.word	index@(_ZN2at6native29vectorized_elementwise_kernelILi4EZZZNS0_17clamp_kernel_cudaERNS_18TensorIteratorBaseERKN3c106ScalarES7_ENKUlvE_clEvENKUlvE0_clEvEUlaE_St5arrayIPcLm2EEEEviT0_T1_)
        /*1190*/ 	.word	0x00000000


	//----- nvinfo : EIATTR_REGCOUNT
	.align		4
.L_805:
        /*1194*/ 	.byte	0x04, 0x2f
        /*1196*/ 	.short	(.L_807 - .L_806)
	.align		4
.L_806:
        /*1198*/ 	.word	index@(_ZN2at6native29vectorized_elementwise_kernelILi2EZZZNS0_17clamp_kernel_cudaERNS_18TensorIteratorBaseERKN3c106ScalarES7_ENKUlvE_clEvENKUlvE0_clEvEUlaE_St5arrayIPcLm2EEEEviT0_T1_)
        /*119c*/ 	.word	0x0000001e


	//----- nvinfo : EIATTR_FRAME_SIZE
	.align		4
.L_807:
        /*11a0*/ 	.byte	0x04, 0x11
        /*11a2*/ 	.short	(.L_809 - .L_808)
	.align		4
.L_808:
        /*11a4*/ 	.word	index@(_ZN2at6native29vectorized_elementwise_kernelILi2EZZZNS0_17clamp_kernel_cudaERNS_18TensorIteratorBaseERKN3c106ScalarES7_ENKUlvE_clEvENKUlvE0_clEvEUlaE_St5arrayIPcLm2EEEEviT0_T1_)
        /*11a8*/ 	.word	0x00000000


	//----- nvinfo : EIATTR_REGCOUNT
	.align		4
.L_809:
        /*11ac*/ 	.byte	0x04, 0x2f
        /*11ae*/ 	.short	(.L_811 - .L_810)
	.align		4
.L_810:
        /*11b0*/ 	.word	index@(_ZN2at6native27unrolled_elementwise_kernelIZZZNS0_17clamp_kernel_cudaERNS_18TensorIteratorBaseERKN3c106ScalarES7_ENKUlvE_clEvENKUlvE0_clEvEUlaE_St5arrayIPcLm2EELi4E23TrivialOffsetCalculatorILi1EjESF_NS0_6memory15LoadWithoutCastENSG_16StoreWithoutCastEEEviT_T0_T2_T3_T4_T5_)
        /*11b4*/ 	.word	0x00000016


	//----- nvinfo : EIATTR_FRAME_SIZE
	.align		4
.L_811:
        /*11b8*/ 	.byte	0x04, 0x11
        /*11ba*/ 	.short	(.L_813 - .L_812)
	.align		4
.L_812:
        /*11bc*/ 	.word	index@(_ZN2at6native27unrolled_elementwise_kernelIZZZNS0_17clamp_kernel_cudaERNS_18TensorIteratorBaseERKN3c106ScalarES7_ENKUlvE_clEvENKUlvE0_clEvEUlaE_St5arrayIPcLm2EELi4E23TrivialOffsetCalculatorILi1EjESF_NS0_6memory15LoadWithoutCastENSG_16StoreWithoutCastEEEviT_T0_T2_T3_T4_T5_)
        /*11c0*/ 	.word	0x00000000


	//----- nvinfo : EIATTR_REGCOUNT
	.align		4
.L_813:
        /*11c4*/ 	.byte	0x04, 0x2f
        /*11c6*/ 	.short	(.L_815 - .L_814)
	.align		4
.L_814:
        /*11c8*/ 	.word	index@(_ZN2at6native18elementwise_kernelILi128ELi4EZNS0_22gpu_kernel_impl_nocastIZZZNS0_17clamp_kernel_cudaERNS_18TensorIteratorBaseERKN3c106ScalarES8_ENKUlvE_clEvENKUlvE0_clEvEUlaE_EEvS4_RKT_EUliE_EEviT1_)
        /*11cc*/ 	.word	0x00000012


	//----- nvinfo : EIATTR_FRAME_SIZE
	.align		4
.L_815:
        /*11d0*/ 	.byte	0x04, 0x11
        /*11d2*/ 	.short	(.L_817 - .L_816)
	.align		4
.L_816:
        /*11d4*/ 	.word	index@(_ZN2at6native18elementwise_kernelILi128ELi4EZNS0_22gpu_kernel_impl_nocastIZZZNS0_17clamp_kernel_cudaERNS_18TensorIteratorBaseERKN3c106ScalarES8_ENKUlvE_clEvENKUlvE0_clEvEUlaE_EEvS4_RKT_EUliE_EEviT1_)
        /*11d8*/ 	.word	0x00000000


	//----- nvinfo : EIATTR_REGCOUNT
	.align		4
.L_817:
        /*11dc*/ 	.byte	0x04, 0x2f
        /*11de*/ 	.short	(.L_819 - .L_818)
	.align		4
.L_818:
        /*11e0*/ 	.word	index@(_ZN2at6native27unrolled_elementwise_kernelIZZZNS0_17clamp_kernel_cudaERNS_18TensorIteratorBaseERKN3c106ScalarES7_ENKUlvE_clEvENKUlvE0_clEvEUlaE_St5arrayIPcLm2EELi4E23TrivialOffsetCalculatorILi1EjESF_NS0_6memory12LoadWithCastILi1EEENSG_13StoreWithCastILi1EEEEEviT_T0_T2_T3_T4_T5_)
        /*11e4*/ 	.word	0x0000001c


	//----- nvinfo : EIATTR_FRAME_SIZE
	.align		4
.L_819:
        /*11e8*/ 	.byte	0x04, 0x11
        /*11ea*/ 	.short	(.L_821 - .L_820)
	.align		4
.L_820:
        /*11ec*/ 	.word	index@(_ZN2at6native27unrolled_elementwise_kernelIZZZNS0_17clamp_kernel_cudaERNS_18TensorIteratorBaseERKN3c106ScalarES7_ENKUlvE_clEvENKUlvE0_clEvEUlaE_St5arrayIPcLm2EELi4E23TrivialOffsetCalculatorILi1EjESF_NS0_6memory12LoadWithCastILi1EEENSG_13StoreWithCastILi1EEEEEviT_T0_T2_T3_T4_T5_)
        /*11f0*/ 	.word	0x00000000


	//----- nvinfo : EIATTR_REGCOUNT
	.align		4
.L_821:
        /*11f4*/ 	.byte	0x04, 0x2f
        /*11f6*/ 	.short	(.L_823 - .L_822)
	.align		4
.L_822:
        /*11f8*/ 	.word	index@(_ZN2at6native18elementwise_kernelILi128ELi4EZNS0_15gpu_kernel_implIZZZNS0_17clamp_kernel_cudaERNS_18TensorIteratorBaseERKN3c106ScalarES8_ENKUlvE_clEvENKUlvE0_clEvEUlaE_EEvS4_RKT_EUliE_EEviT1_)
        /*11fc*/ 	.word	0x0000001a


	//----- nvinfo : EIATTR_FRAME_SIZE
	.align		4
.L_823:
        /*1200*/ 	.byte	0x04, 0x11
        /*1202*/ 	.short	(.L_825 - .L_824)
	.align		4
.L_824:
        /*1204*/ 	.word	index@(_ZN2at6native18elementwise_kernelILi128ELi4EZNS0_15gpu_kernel_implIZZZNS0_17clamp_kernel_cudaERNS_18TensorIteratorBaseERKN3c106ScalarES8_ENKUlvE_clEvENKUlvE0_clEvEUlaE_EEvS4_RKT_EUliE_EEviT1_)
        /*1208*/ 	.word	0x00000000


	//----- nvinfo : EIATTR_REGCOUNT
	.align		4
.L_825:
        /*120c*/ 	.byte	0x04, 0x2f
        /*120e*/ 	.short	(.L_827 - .L_826)
	.align		4
.L_826:
        /*1210*/ 	.word	index@(_ZN2at6native29vectorized_elementwise_kernelILi8EZZZNS0_17clamp_kernel_cudaERNS_18TensorIteratorBaseERKN3c106ScalarES7_ENKUlvE_clEvENKUlvE1_clEvEUliE_St5arrayIPcLm2EEEEviT0_T1_)
        /*1214*/ 	.word	0x00000020


	//----- nvinfo : EIATTR_FRAME_SIZE
	.align		4
.L_827:
        /*1218*/ 	.byte	0x04, 0x11
        /*121a*/ 	.short	(.L_829 - .L_828)
	.align		4
.L_828:
        /*121c*/ 	.word	index@(_ZN2at6native29vectorized_elementwise_kernelILi8EZZZNS0_17clamp_kernel_cudaERNS_18TensorIteratorBaseERKN3c106ScalarES7_ENKUlvE_clEvENKUlvE1_clEvEUliE_St5arrayIPcLm2EEEEviT0_T1_)
        /*1220*/ 	.word	0x00000000


	//----- nvinfo : EIATTR_REGCOUNT
	.align		4
.L_829:
        /*1224*/ 	.byte	0x04, 0x2f
        /*1226*/ 	.short	(.L_831 - .L_830)
	.align		4
.L_830:
        /*1228*/ 	.word	index@(_ZN2at6native29vectorized_elementwise_kernelILi4EZZZNS0_17clamp_kernel_cudaERNS_18TensorIteratorBaseERKN3c106ScalarES7_ENKUlvE_clEvENKUlvE1_clEvEUliE_St5arrayIPcLm2EEEEviT0_T1_)
        /*122c*/ 	.word	0x00000020


	//----- nvinfo : EIATTR_FRAME_SIZE
	.align		4
.L_831:
        /*1230*/ 	.byte	0x04, 0x11
        /*1232*/ 	.short	(.L_833 - .L_832)
	.align		4
.L_832:
        /*1234*/ 	.word	index@(_ZN2at6native29vectorized_elementwise_kernelILi4EZZZNS0_17clamp_kernel_cudaERNS_18TensorIteratorBaseERKN3c106ScalarES7_ENKUlvE_clEvENKUlvE1_clEvEUliE_St5arrayIPcLm2EEEEviT0_T1_)
        /*1238*/ 	.word	0x00000000


	//----- nvinfo : EIATTR_REGCOUNT
	.align		4
.L_833:
        /*123c*/ 	.byte	0x04, 0x2f
        /*123e*/ 	.short	(.L_835 - .L_834)
	.align		4
.L_834:
        /*1240*/ 	.word	index@(_ZN2at6native29vectorized_elementwise_kernelILi2EZZZNS0_17clamp_kernel_cudaERNS_18TensorIteratorBaseERKN3c106ScalarES7_ENKUlvE_clEvENKUlvE1_clEvEUliE_St5arrayIPcLm2EEEEviT0_T1_)
        /*1244*/ 	.word	0x00000020


	//----- nvinfo : EIATTR_FRAME_SIZE
	.align		4
.L_835:
        /*1248*/ 	.byte	0x04, 0x11
        /*124a*/ 	.short	(.L_837 - .L_836)
	.align		4
.L_836:
        /*124c*/ 	.word	index@(_ZN2at6native29vectorized_elementwise_kernelILi2EZZZNS0_17clamp_kernel_cudaERNS_18TensorIteratorBaseERKN3c106ScalarES7_ENKUlvE_clEvENKUlvE1_clEvEUliE_St5arrayIPcLm2EEEEviT0_T1_)
        /*1250*/ 	.word	0x00000000


	//----- nvinfo : EIATTR_REGCOUNT
	.align		4
.L_837:
        /*1254*/ 	.byte	0x04, 0x2f
        /*1256*/ 	.short	(.L_839 - .L_838)
	.align		4
.L_838:
        /*1258*/ 	.word	index@(_ZN2at6native27unrolled_elementwise_kernelIZZZNS0_17clamp_kernel_cudaERNS_18TensorIteratorBaseERKN3c106ScalarES7_ENKUlvE_clEvENKUlvE1_clEvEUliE_St5arrayIPcLm2EELi4E23TrivialOffsetCalculatorILi1EjESF_NS0_6memory15LoadWithoutCastENSG_16StoreWithoutCastEEEviT_T0_T2_T3_T4_T5_)
        /*125c*/ 	.word	0x00000016


	//----- nvinfo : EIATTR_FRAME_SIZE
	.align		4
.L_839:
        /*1260*/ 	.byte	0x04, 0x11
        /*1262*/ 	.short	(.L_841 - .L_840)
	.align		4
.L_840:
        /*1264*/ 	.word	index@(_ZN2at6native27unrolled_elementwise_kernelIZZZNS0_17clamp_kernel_cudaERNS_18TensorIteratorBaseERKN3c106ScalarES7_ENKUlvE_clEvENKUlvE1_clEvEUliE_St5arrayIPcLm2EELi4E23TrivialOffsetCalculatorILi1EjESF_NS0_6memory15LoadWithoutCastENSG_16StoreWithoutCastEEEviT_T0_T2_T3_T4_T5_)
        /*1268*/ 	.word	0x00000000


	//----- nvinfo : EIATTR_REGCOUNT
	.align		4
.L_841:
        /*126c*/ 	.byte	0x04, 0x2f
        /*126e*/ 	.short	(.L_843 - .L_842)
	.align		4
.L_842:
        /*1270*/ 	.word	index@(_ZN2at6native18elementwise_kernelILi128ELi2EZNS0_22gpu_kernel_impl_nocastIZZZNS0_17clamp_kernel_cudaERNS_18TensorIteratorBaseERKN3c106ScalarES8_ENKUlvE_clEvENKUlvE1_clEvEUliE_EEvS4_RKT_EUliE_EEviT1_)
        /*1274*/ 	.word	0x00000012


	//----- nvinfo : EIATTR_FRAME_SIZE
	.align		4
.L_843:
        /*1278*/ 	.byte	0x04, 0x11
        /*127a*/ 	.short	(.L_845 - .L_844)
	.align		4
.L_844:
        /*127c*/ 	.word	index@(_ZN2at6native18elementwise_kernelILi128ELi2EZNS0_22gpu_kernel_impl_nocastIZZZNS0_17clamp_kernel_cudaERNS_18TensorIteratorBaseERKN3c106ScalarES8_ENKUlvE_clEvENKUlvE1_clEvEUliE_EEvS4_RKT_EUliE_EEviT1_)
        /*1280*/ 	.word	0x00000000


	//----- nvinfo : EIATTR_REGCOUNT
	.align		4
.L_845:
        /*1284*/ 	.byte	0x04, 0x2f
        /*1286*/ 	.short	(.L_847 - .L_846)
	.align		4
.L_846:
        /*1288*/ 	.word	index@(_ZN2at6native27unrolled_elementwise_kernelIZZZNS0_17clamp_kernel_cudaERNS_18TensorIteratorBaseERKN3c106ScalarES7_ENKUlvE_clEvENKUlvE1_clEvEUliE_St5arrayIPcLm2EELi4E23TrivialOffsetCalculatorILi1EjESF_NS0_6memory12LoadWithCastILi1EEENSG_13StoreWithCastILi1EEEEEviT_T0_T2_T3_T4_T5_)
        /*128c*/ 	.word	0x0000001d


	//----- nvinfo : EIATTR_FRAME_SIZE
	.align		4
.L_847:
        /*1290*/ 	.byte	0x04, 0x11
        /*1292*/ 	.short	(.L_849 - .L_848)
	.align		4
.L_848:
        /*1294*/ 	.word	index@(_ZN2at6native27unrolled_elementwise_kernelIZZZNS0_17clamp_kernel_cudaERNS_18TensorIteratorBaseERKN3c106ScalarES7_ENKUlvE_clEvENKUlvE1_clEvEUliE_St5arrayIPcLm2EELi4E23TrivialOffsetCalculatorILi1EjESF_NS0_6memory12LoadWithCastILi1EEENSG_13StoreWithCastILi1EEEEEviT_T0_T2_T3_T4_T5_)
        /*1298*/ 	.word	0x00000000


	//----- nvinfo : EIATTR_REGCOUNT
	.align		4
.L_849:
        /*129c*/ 	.byte	0x04, 0x2f
        /*129e*/ 	.short	(.L_851 - .L_850)
	.align		4
.L_850:
        /*12a0*/ 	.word	index@(_ZN2at6native18elementwise_kernelILi128ELi4EZNS0_15gpu_kernel_implIZZZNS0_17clamp_kernel_cudaERNS_18TensorIteratorBaseERKN3c106ScalarES8_ENKUlvE_clEvENKUlvE1_clEvEUliE_EEvS4_RKT_EUliE_EEviT1_)
        /*12a4*/ 	.word	0x0000001a


	//----- nvinfo : EIATTR_FRAME_SIZE
	.align		4
.L_851:
        /*12a8*/ 	.byte	0x04, 0x11
        /*12aa*/ 	.short	(.L_853 - .L_852)
	.align		4
.L_852:
        /*12ac*/ 	.word	index@(_ZN2at6native18elementwise_kernelILi128ELi4EZNS0_15gpu_kernel_implIZZZNS0_17clamp_kernel_cudaERNS_18TensorIteratorBaseERKN3c106ScalarES8_ENKUlvE_clEvENKUlvE1_clEvEUliE_EEvS4_RKT_EUliE_EEviT1_)
        /*12b0*/ 	.word	0x00000000


	//----- nvinfo : EIATTR_REGCOUNT
	.align		4
.L_853:
        /*12b4*/ 	.byte	0x04, 0x2f
        /*12b6*/ 	.short	(.L_855 - .L_854)
	.align		4
.L_854:
        /*12b8*/ 	.word	index@(_ZN2at6native29vectorized_elementwise_kernelILi8EZZZNS0_17clamp_kernel_cudaERNS_18TensorIteratorBaseERKN3c106ScalarES7_ENKUlvE_clEvENKUlvE2_clEvEUllE_St5arrayIPcLm2EEEEviT0_T1_)
        /*12bc*/ 	.word	0x00000020


	//----- nvinfo : EIATTR_FRAME_SIZE
	.align		4
.L_855:
        /*12c0*/ 	.byte	0x04, 0x11
        /*12c2*/ 	.short	(.L_857 - .L_856)
	.align		4
.L_856:
        /*12c4*/ 	.word	index@(_ZN2at6native29vectorized_elementwise_kernelILi8EZZZNS0_17clamp_kernel_cudaERNS_18TensorIteratorBaseERKN3c106ScalarES7_ENKUlvE_clEvENKUlvE2_clEvEUllE_St5arrayIPcLm2EEEEviT0_T1_)
        /*12c8*/ 	.word	0x00000000


	//----- nvinfo : EIATTR_REGCOUNT
	.align		4
.L_857:
        /*12cc*/ 	.byte	0x04, 0x2f
        /*12ce*/ 	.short	(.L_859 - .L_858)
	.align		4
.L_858:
        /*12d0*/ 	.word	index@(_ZN2at6native29vectorized_elementwise_kernelILi4EZZZNS0_17clamp_kernel_cudaERNS_18TensorIteratorBaseERKN3c106ScalarES7_ENKUlvE_clEvENKUlvE2_clEvEUllE_St5arrayIPcLm2EEEEviT0_T1_)
        /*12d4*/ 	.word	0x00000020


	//----- nvinfo : EIATTR_FRAME_SIZE
	.align		4
.L_859:
        /*12d8*/ 	.byte	0x04, 0x11
        /*12da*/ 	.short	(.L_861 - .L_860)
	.align		4
.L_860:
        /*12dc*/ 	.word	index@(_ZN2at6native29vectorized_elementwise_kernelILi4EZZZNS0_17clamp_kernel_cudaERNS_18TensorIteratorBaseERKN3c106ScalarES7_ENKUlvE_clEvENKUlvE2_clEvEUllE_St5arrayIPcLm2EEEEviT0_T1_)
        /*12e0*/ 	.word	0x00000000


	//----- nvinfo : EIATTR_REGCOUNT
	.align		4
.L_861:
        /*12e4*/ 	.byte	0x04, 0x2f
        /*12e6*/ 	.short	(.L_863 - .L_862)
	.align		4
.L_862:
        /*12e8*/ 	.word	index@(_ZN2at6native29vectorized_elementwise_kernelILi2EZZZNS0_17clamp_kernel_cudaERNS_18TensorIteratorBaseERKN3c106ScalarES7_ENKUlvE_clEvENKUlvE2_clEvEUllE_St5arrayIPcLm2EEEEviT0_T1_)
        /*12ec*/ 	.word	0x00000020


	//----- nvinfo : EIATTR_FRAME_SIZE
	.align		4
.L_863:
        /*12f0*/ 	.byte	0x04, 0x11
        /*12f2*/ 	.short	(.L_865 - .L_864)
	.align		4
.L_864:
        /*12f4*/ 	.word	index@(_ZN2at6native29vectorized_elementwise_kernelILi2EZZZNS0_17clamp_kernel_cudaERNS_18TensorIteratorBaseERKN3c106ScalarES7_ENKUlvE_clEvENKUlvE2_clEvEUllE_St5arrayIPcLm2EEEEviT0_T1_)
        /*12f8*/ 	.word	0x00000000


	//----- nvinfo : EIATTR_REGCOUNT
	.align		4
.L_865:
        /*12fc*/ 	.byte	0x04, 0x2f
        /*12fe*/ 	.short	(.L_867 - .L_866)
	.align		4
.L_866:
        /*1300*/ 	.word	index@(_ZN2at6native27unrolled_elementwise_kernelIZZZNS0_17clamp_kernel_cudaERNS_18TensorIteratorBaseERKN3c106ScalarES7_ENKUlvE_clEvENKUlvE2_clEvEUllE_St5arrayIPcLm2EELi4E23TrivialOffsetCalculatorILi1EjESF_NS0_6memory15LoadWithoutCastENSG_16StoreWithoutCastEEEviT_T0_T2_T3_T4_T5_)
        /*1304*/ 	.word	0x0000001a


	//----- nvinfo : EIATTR_FRAME_SIZE
	.align		4
.L_867:
        /*1308*/ 	.byte	0x04, 0x11
        /*130a*/ 	.short	(.L_869 - .L_868)
	.align		4
.L_868:
        /*130c*/ 	.word	index@(_ZN2at6native27unrolled_elementwise_kernelIZZZNS0_17clamp_kernel_cudaERNS_18TensorIteratorBaseERKN3c106ScalarES7_ENKUlvE_clEvENKUlvE2_clEvEUllE_St5arrayIPcLm2EELi4E23TrivialOffsetCalculatorILi1EjESF_NS0_6memory15LoadWithoutCastENSG_16StoreWithoutCastEEEviT_T0_T2_T3_T4_T5_)
        /*1310*/ 	.word	0x00000000


	//----- nvinfo : EIATTR_REGCOUNT
	.align		4
.L_869:
        /*1314*/ 	.byte	0x04, 0x2f
        /*1316*/ 	.short	(.L_871 - .L_870)
	.align		4
.L_870:
        /*1318*/ 	.word	index@(_ZN2at6native18elementwise_kernelILi128ELi2EZNS0_22gpu_kernel_impl_nocastIZZZNS0_17clamp_kernel_cudaERNS_18TensorIteratorBaseERKN3c106ScalarES8_ENKUlvE_clEvENKUlvE2_clEvEUllE_EEvS4_RKT_EUliE_EEviT1_)
        /*131c*/ 	.word	0x00000012


	//----- nvinfo : EIATTR_FRAME_SIZE
	.align		4
.L_871:
        /*1320*/ 	.byte	0x04, 0x11
        /*1322*/ 	.short	(.L_873 - .L_872)
	.align		4
.L_872:
        /*1324*/ 	.word	index@(_ZN2at6native18elementwise_kernelILi128ELi2EZNS0_22gpu_kernel_impl_nocastIZZZNS0_17clamp_kernel_cudaERNS_18TensorIteratorBaseERKN3c106ScalarES8_ENKUlvE_clEvENKUlvE2_clEvEUllE_EEvS4_RKT_EUliE_EEviT1_)
        /*1328*/ 	.word	0x00000000


	//----- nvinfo : EIATTR_REGCOUNT
	.align		4
.L_873:
        /*132c*/ 	.byte	0x04, 0x2f
        /*132e*/ 	.short	(.L_875 - .L_874)
	.align		4
.L_874:
        /*1330*/ 	.word	index@(_ZN2at6native27unrolled_elementwise_kernelIZZZNS0_17clamp_kernel_cudaERNS_18TensorIteratorBaseERKN3c106ScalarES7_ENKUlvE_clEvENKUlvE2_clEvEUllE_St5arrayIPcLm2EELi4E23TrivialOffsetCalculatorILi1EjESF_NS0_6memory12LoadWithCastILi1EEENSG_13StoreWithCastILi1EEEEEviT_T0_T2_T3_T4_T5_)
        /*1334*/ 	.word	0x00000020


	//----- nvinfo : EIATTR_FRAME_SIZE
	.align		4
.L_875:
        /*1338*/ 	.byte	0x04, 0x11
        /*133a*/ 	.short	(.L_877 - .L_876)
	.align		4
.L_876:
        /*133c*/ 	.word	index@(_ZN2at6native27unrolled_elementwise_kernelIZZZNS0_17clamp_kernel_cudaERNS_18TensorIteratorBaseERKN3c106ScalarES7_ENKUlvE_clEvENKUlvE2_clEvEUllE_St5arrayIPcLm2EELi4E23TrivialOffsetCalculatorILi1EjESF_NS0_6memory12LoadWithCastILi1EEENSG_13StoreWithCastILi1EEEEEviT_T0_T2_T3_T4_T5_)
        /*1340*/ 	.word	0x00000000


	//----- nvinfo : EIATTR_REGCOUNT
	.align		4
.L_877:
        /*1344*/ 	.byte	0x04, 0x2f
        /*1346*/ 	.short	(.L_879 - .L_878)
	.align		4
.L_878:
        /*1348*/ 	.word	index@(_ZN2at6native18elementwise_kernelILi128ELi4EZNS0_15gpu_kernel_implIZZZNS0_17clamp_kernel_cudaERNS_18TensorIteratorBaseERKN3c106ScalarES8_ENKUlvE_clEvENKUlvE2_clEvEUllE_EEvS4_RKT_EUliE_EEviT1_)
        /*134c*/ 	.word	0x0000001a


	//----- nvinfo : EIATTR_FRAME_SIZE
	.align		4
.L_879:
        /*1350*/ 	.byte	0x04, 0x11
        /*1352*/ 	.short	(.L_881 - .L_880)
	.align		4
.L_880:
        /*1354*/ 	.word	index@(_ZN2at6native18elementwise_kernelILi128ELi4EZNS0_15gpu_kernel_implIZZZNS0_17clamp_kernel_cudaERNS_18TensorIteratorBaseERKN3c106ScalarES8_ENKUlvE_clEvENKUlvE2_clEvEUllE_EEvS4_RKT_EUliE_EEviT1_)
        /*1358*/ 	.word	0x00000000


	//----- nvinfo : EIATTR_REGCOUNT
	.align		4
.L_881:
        /*135c*/ 	.byte	0x04, 0x2f
        /*135e*/ 	.short	(.L_883 - .L_882)
	.align		4
.L_882:
        /*1360*/ 	.word	index@(_ZN2at6native29vectorized_elementwise_kernelILi8EZZZNS0_17clamp_kernel_cudaERNS_18TensorIteratorBaseERKN3c106ScalarES7_ENKUlvE_clEvENKUlvE3_clEvEUlsE_St5arrayIPcLm2EEEEviT0_T1_)
        /*1364*/ 	.word	0x00000020


	//----- nvinfo : EIATTR_FRAME_SIZE
	.align		4
.L_883:
        /*1368*/ 	.byte	0x04, 0x11
        /*136a*/ 	.short	(.L_885 - .L_884)
	.align		4
.L_884:
        /*136c*/ 	.word	index@(_ZN2at6native29vectorized_elementwise_kernelILi8EZZZNS0_17clamp_kernel_cudaERNS_18TensorIteratorBaseERKN3c106ScalarES7_ENKUlvE_clEvENKUlvE3_clEvEUlsE_St5arrayIPcLm2EEEEviT0_T1_)
        /*1370*/ 	.word	0x00000000


	//----- nvinfo : EIATTR_REGCOUNT
	.align		4
.L_885:
        /*1374*/ 	.byte	0x04, 0x2f
        /*1376*/ 	.short	(.L_887 - .L_886)
	.align		4
.L_886:
        /*1378*/ 	.word	index@(_ZN2at6native29vectorized_elementwise_kernelILi4EZZZNS0_17clamp_kernel_cudaERNS_18TensorIteratorBaseERKN3c106ScalarES7_ENKUlvE_clEvENKUlvE3_clEvEUlsE_St5arrayIPcLm2EEEEviT0_T1_)
        /*137c*/ 	.word	0x00000020


	//----- nvinfo : EIATTR_FRAME_SIZE
	.align		4
.L_887:
        /*1380*/ 	.byte	0x04, 0x11
        /*1382*/ 	.short	(.L_889 - .L_888)
	.align		4
.L_888:
        /*1384*/ 	.word	index@(_ZN2at6native29vectorized_elementwise_kernelILi4EZZZNS0_17clamp_kernel_cudaERNS_18TensorIteratorBaseERKN3c106ScalarES7_ENKUlvE_clEvENKUlvE3_clEvEUlsE_St5arrayIPcLm2EEEEviT0_T1_)
        /*1388*/ 	.word	0x00000000


	//----- nvinfo : EIATTR_REGCOUNT
	.align		4
.L_889:
        /*138c*/ 	.byte	0x04, 0x2f
        /*138e*/ 	.short	(.L_891 - .L_890)
	.align		4
.L_890:
        /*1390*/ 	.word	index@(_ZN2at6native29vectorized_elementwise_kernelILi2EZZZNS0_17clamp_kernel_cudaERNS_18TensorIteratorBaseERKN3c106ScalarES7_ENKUlvE_clEvENKUlvE3_clEvEUlsE_St5arrayIPcLm2EEEEviT0_T1_)
        /*1394*/ 	.word	0x00000020


	//----- nvinfo : EIATTR_FRAME_SIZE
	.align		4
.L_891:
        /*1398*/ 	.byte	0x04, 0x11
        /*139a*/ 	.short	(.L_893 - .L_892)
	.align		4
.L_892:
        /*139c*/ 	.word	index@(_ZN2at6native29vectorized_elementwise_kernelILi2EZZZNS0_17clamp_kernel_cudaERNS_18TensorIteratorBaseERKN3c106ScalarES7_ENKUlvE_clEvENKUlvE3_clEvEUlsE_St5arrayIPcLm2EEEEviT0_T1_)
        /*13a0*/ 	.word	0x00000000


	//----- nvinfo : EIATTR_REGCOUNT
	.align		4
.L_893:
        /*13a4*/ 	.byte	0x04, 0x2f
        /*13a6*/ 	.short	(.L_895 - .L_894)
	.align		4
.L_894:
        /*13a8*/ 	.word	index@(_ZN2at6native27unrolled_elementwise_kernelIZZZNS0_17clamp_kernel_cudaERNS_18TensorIteratorBaseERKN3c106ScalarES7_ENKUlvE_clEvENKUlvE3_clEvEUlsE_St5arrayIPcLm2EELi4E23TrivialOffsetCalculatorILi1EjESF_NS0_6memory15LoadWithoutCastENSG_16StoreWithoutCastEEEviT_T0_T2_T3_T4_T5_)
        /*13ac*/ 	.word	0x00000018


	//----- nvinfo : EIATTR_FRAME_SIZE
	.align		4
.L_895:
        /*13b0*/ 	.byte	0x04, 0x11
        /*13b2*/ 	.short	(.L_897 - .L_896)
	.align		4
.L_896:
        /*13b4*/ 	.word	index@(_ZN2at6native27unrolled_elementwise_kernelIZZZNS0_17clamp_kernel_cudaERNS_18TensorIteratorBaseERKN3c106ScalarES7_ENKUlvE_clEvENKUlvE3_clEvEUlsE_St5arrayIPcLm2EELi4E23TrivialOffsetCalculatorILi1EjESF_NS0_6memory15LoadWithoutCastENSG_16StoreWithoutCastEEEviT_T0_T2_T3_T4_T5_)
        /*13b8*/ 	.word	0x00000000


	//----- nvinfo : EIATTR_REGCOUNT
	.align		4
.L_897:
        /*13bc*/ 	.byte	0x04, 0x2f
        /*13be*/ 	.short	(.L_899 - .L_898)
	.align		4
.L_898:
        /*13c0*/ 	.word	index@(_ZN2at6native18elementwise_kernelILi128ELi4EZNS0_22gpu_kernel_impl_nocastIZZZNS0_17clamp_kernel_cudaERNS_18TensorIteratorBaseERKN3c106ScalarES8_ENKUlvE_clEvENKUlvE3_clEvEUlsE_EEvS4_RKT_EUliE_EEviT1_)
        /*13c4*/ 	.word	0x00000012


	//----- nvinfo : EIATTR_FRAME_SIZE
	.align		4
.L_899:
        /*13c8*/ 	.byte	0x04, 0x11
        /*13ca*/ 	.short	(.L_901 - .L_900)
	.align		4
.L_900:
        /*13cc*/ 	.word	index@(_ZN2at6native18elementwise_kernelILi128ELi4EZNS0_22gpu_kernel_impl_nocastIZZZNS0_17clamp_kernel_cudaERNS_18TensorIteratorBaseERKN3c106ScalarES8_ENKUlvE_clEvENKUlvE3_clEvEUlsE_EEvS4_RKT_EUliE_EEviT1_)
        /*13d0*/ 	.word	0x00000000


	//----- nvinfo : EIATTR_REGCOUNT
	.align		4
.L_901:
        /*13d4*/ 	.byte	0x04, 0x2f
        /*13d6*/ 	.short	(.L_903 - .L_902)
	.align		4
.L_902:
        /*13d8*/ 	.word	index@(_ZN2at6native27unrolled_elementwise_kernelIZZZNS0_17clamp_kernel_cudaERNS_18TensorIteratorBaseERKN3c106ScalarES7_ENKUlvE_clEvENKUlvE3_clEvEUlsE_St5arrayIPcLm2EELi4E23TrivialOffsetCalculatorILi1EjESF_NS0_6memory12LoadWithCastILi1EEENSG_13StoreWithCastILi1EEEEEviT_T0_T2_T3_T4_T5_)
        /*13dc*/ 	.word	0x0000001c


	//----- nvinfo : EIATTR_FRAME_SIZE
	.align		4
.L_903:
        /*13e0*/ 	.byte	0x04, 0x11
        /*13e2*/ 	.short	(.L_905 - .L_904)
	.align		4
.L_904:
        /*13e4*/ 	.word	index@(_ZN2at6native27unrolled_elementwise_kernelIZZZNS0_17clamp_kernel_cudaERNS_18TensorIteratorBaseERKN3c106ScalarES7_ENKUlvE_clEvENKUlvE3_clEvEUlsE_St5arrayIPcLm2EELi4E23TrivialOffsetCalculatorILi1EjESF_NS0_6memory12LoadWithCastILi1EEENSG_13StoreWithCastILi1EEEEEviT_T0_T2_T3_T4_T5_)
        /*13e8*/ 	.word	0x00000000


	//----- nvinfo : EIATTR_REGCOUNT
	.align		4
.L_905:
        /*13ec*/ 	.byte	0x04, 0x2f
        /*13ee*/ 	.short	(.L_907 - .L_906)
	.align		4
.L_906:
        /*13f0*/ 	.word	index@(_ZN2at6native18elementwise_kernelILi128ELi4EZNS0_15gpu_kernel_implIZZZNS0_17clamp_kernel_cudaERNS_18TensorIteratorBaseERKN3c106ScalarES8_ENKUlvE_clEvENKUlvE3_clEvEUlsE_EEvS4_RKT_EUliE_EEviT1_)
        /*13f4*/ 	.word	0x0000001a


	//----- nvinfo : EIATTR_FRAME_SIZE
	.align		4
.L_907:
        /*13f8*/ 	.byte	0x04, 0x11
        /*13fa*/ 	.short	(.L_909 - .L_908)
	.align		4
.L_908:
        /*13fc*/ 	.word	index@(_ZN2at6native18elementwise_kernelILi128ELi4EZNS0_15gpu_kernel_implIZZZNS0_17clamp_kernel_cudaERNS_18TensorIteratorBaseERKN3c106ScalarES8_ENKUlvE_clEvENKUlvE3_clEvEUlsE_EEvS4_RKT_EUliE_EEviT1_)
        /*1400*/ 	.word	0x00000000


	//----- nvinfo : EIATTR_REGCOUNT
	.align		4
.L_909:
        /*1404*/ 	.byte	0x04, 0x2f
        /*1406*/ 	.short	(.L_911 - .L_910)
	.align		4
.L_910:
        /*1408*/ 	.word	index@(_ZN2at6native29vectorized_elementwise_kernelILi8EZZZNS0_17clamp_kernel_cudaERNS_18TensorIteratorBaseERKN3c106ScalarES7_ENKUlvE_clEvENKUlvE4_clEvEUldE_St5arrayIPcLm2EEEEviT0_T1_)
        /*140c*/ 	.word	0x00000020


	//----- nvinfo : EIATTR_FRAME_SIZE
	.align		4
.L_911:
        /*1410*/ 	.byte	0x04, 0x11
        /*1412*/ 	.short	(.L_913 - .L_912)
	.align		4
.L_912:
        /*1414*/ 	.word	index@(_ZN2at6native29vectorized_elementwise_kernelILi8EZZZNS0_17clamp_kernel_cudaERNS_18TensorIteratorBaseERKN3c106ScalarES7_ENKUlvE_clEvENKUlvE4_clEvEUldE_St5arrayIPcLm2EEEEviT0_T1_)
        /*1418*/ 	.word	0x00000000


	//----- nvinfo : EIATTR_REGCOUNT
	.align		4
.L_913:
        /*141c*/ 	.byte	0x04, 0x2f
        /*141e*/ 	.short	(.L_915 - .L_914)
	.align		4
.L_914:
        /*1420*/ 	.word	index@(_ZN2at6native29vectorized_elementwise_kernelILi4EZZZNS0_17clamp_kernel_cudaERNS_18TensorIteratorBaseERKN3c106ScalarES7_ENKUlvE_clEvENKUlvE4_clEvEUldE_St5arrayIPcLm2EEEEviT0_T1_)
        /*1424*/ 	.word	0x00000020


	//----- nvinfo : EIATTR_FRAME_SIZE
	.align		4
.L_915:
        /*1428*/ 	.byte	0x04, 0x11
        /*142a*/ 	.short	(.L_917 - .L_916)
	.align		4
.L_916:
        /*142c*/ 	.word	index@(_ZN2at6native29vectorized_elementwise_kernelILi4EZZZNS0_17clamp_kernel_cudaERNS_18TensorIteratorBaseERKN3c106ScalarES7_ENKUlvE_clEvENKUlvE4_clEvEUldE_St5arrayIPcLm2EEEEviT0_T1_)
        /*1430*/ 	.word	0x00000000


	//----- nvinfo : EIATTR_REGCOUNT
	.align		4
.L_917:
        /*1434*/ 	.byte	0x04, 0x2f
        /*1436*/ 	.short	(.L_919 - .L_918)
	.align		4
.L_918:
        /*1438*/ 	.word	index@(_ZN2at6native29vectorized_elementwise_kernelILi2EZZZNS0_17clamp_kernel_cudaERNS_18TensorIteratorBaseERKN3c106ScalarES7_ENKUlvE_clEvENKUlvE4_clEvEUldE_St5arrayIPcLm2EEEEviT0_T1_)
        /*143c*/ 	.word	0x00000020


	//----- nvinfo : EIATTR_FRAME_SIZE
	.align		4
.L_919:
        /*1440*/ 	.byte	0x04, 0x11
        /*1442*/ 	.short	(.L_921 - .L_920)
	.align		4
.L_920:
        /*1444*/ 	.word	index@(_ZN2at6native29vectorized_elementwise_kernelILi2EZZZNS0_17clamp_kernel_cudaERNS_18TensorIteratorBaseERKN3c106ScalarES7_ENKUlvE_clEvENKUlvE4_clEvEUldE_St5arrayIPcLm2EEEEviT0_T1_)
        /*1448*/ 	.word	0x00000000


	//----- nvinfo : EIATTR_REGCOUNT
	.align		4
.L_921:
        /*144c*/ 	.byte	0x04, 0x2f
        /*144e*/ 	.short	(.L_923 - .L_922)
	.align		4
.L_922:
        /*1450*/ 	.word	index@(_ZN2at6native27unrolled_elementwise_kernelIZZZNS0_17clamp_kernel_cudaERNS_18TensorIteratorBaseERKN3c106ScalarES7_ENKUlvE_clEvENKUlvE4_clEvEUldE_St5arrayIPcLm2EELi4E23TrivialOffsetCalculatorILi1EjESF_NS0_6memory15LoadWithoutCastENSG_16StoreWithoutCastEEEviT_T0_T2_T3_T4_T5_)
        /*1454*/ 	.word	0x0000001c


	//----- nvinfo : EIATTR_FRAME_SIZE
	.align		4
.L_923:
        /*1458*/ 	.byte	0x04, 0x11
        /*145a*/ 	.short	(.L_925 - .L_924)
	.align		4
.L_924:
        /*145c*/ 	.word	index@(_ZN2at6native27unrolled_elementwise_kernelIZZZNS0_17clamp_kernel_cudaERNS_18TensorIteratorBaseERKN3c106ScalarES7_ENKUlvE_clEvENKUlvE4_clEvEUldE_St5arrayIPcLm2EELi4E23TrivialOffsetCalculatorILi1EjESF_NS0_6memory15LoadWithoutCastENSG_16StoreWithoutCastEEEviT_T0_T2_T3_T4_T5_)
        /*1460*/ 	.word	0x00000000


	//----- nvinfo : EIATTR_REGCOUNT
	.align		4
.L_925:
        /*1464*/ 	.byte	0x04, 0x2f
        /*1466*/ 	.short	(.L_927 - .L_926)
	.align		4
.L_926:
        /*1468*/ 	.word	index@(_ZN2at6native18elementwise_kernelILi128ELi2EZNS0_22gpu_kernel_impl_nocastIZZZNS0_17clamp_kernel_cudaERNS_18TensorIteratorBaseERKN3c106ScalarES8_ENKUlvE_clEvENKUlvE4_clEvEUldE_EEvS4_RKT_EUliE_EEviT1_)
        /*146c*/ 	.word	0x00000012


	//----- nvinfo : EIATTR_FRAME_SIZE
	.align		4
.L_927:
        /*1470*/ 	.byte	0x04, 0x11
        /*1472*/ 	.short	(.L_929 - .L_928)
	.align		4
.L_928:
        /*1474*/ 	.word	index@(_ZN2at6native18elementwise_kernelILi128ELi2EZNS0_22gpu_kernel_impl_nocastIZZZNS0_17clamp_kernel_cudaERNS_18TensorIteratorBaseERKN3c106ScalarES8_ENKUlvE_clEvENKUlvE4_clEvEUldE_EEvS4_RKT_EUliE_EEviT1_)
        /*1478*/ 	.word	0x00000000


	//----- nvinfo : EIATTR_REGCOUNT
	.align		4
.L_929:
        /*147c*/ 	.byte	0x04, 0x2f
        /*147e*/ 	.short	(.L_931 - .L_930)
	.align		4
.L_930:
        /*1480*/ 	.word	index@(_ZN2at6native27unrolled_elementwise_kernelIZZZNS0_17clamp_kernel_cudaERNS_18TensorIteratorBaseERKN3c106ScalarES7_ENKUlvE_clEvENKUlvE4_clEvEUldE_St5arrayIPcLm2EELi4E23TrivialOffsetCalculatorILi1EjESF_NS0_6memory12LoadWithCastILi1EEENSG_13StoreWithCastILi1EEEEEviT_T0_T2_T3_T4_T5_)
        /*1484*/ 	.word	0x00000026


	//----- nvinfo : EIATTR_FRAME_SIZE
	.align		4
.L_931:
        /*1488*/ 	.byte	0x04, 0x11
        /*148a*/ 	.short	(.L_933 - .L_932)
	.align		4
.L_932:
        /*148c*/ 	.word	index@(_ZN2at6native27unrolled_elementwise_kernelIZZZNS0_17clamp_kernel_cudaERNS_18TensorIteratorBaseERKN3c106ScalarES7_ENKUlvE_clEvENKUlvE4_clEvEUldE_St5arrayIPcLm2EELi4E23TrivialOffsetCalculatorILi1EjESF_NS0_6memory12LoadWithCastILi1EEENSG_13StoreWithCastILi1EEEEEviT_T0_T2_T3_T4_T5_)
        /*1490*/ 	.word	0x00000000


	//----- nvinfo : EIATTR_REGCOUNT
	.align		4
.L_933:
        /*1494*/ 	.byte	0x04, 0x2f
        /*1496*/ 	.short	(.L_935 - .L_934)
	.align		4
.L_934:
        /*1498*/ 	.word	index@(_ZN2at6native18elementwise_kernelILi128ELi4EZNS0_15gpu_kernel_implIZZZNS0_17clamp_kernel_cudaERNS_18TensorIteratorBaseERKN3c106ScalarES8_ENKUlvE_clEvENKUlvE4_clEvEUldE_EEvS4_RKT_EUliE_EEviT1_)
        /*149c*/ 	.word	0x0000001a


	//----- nvinfo : EIATTR_FRAME_SIZE
	.align		4
.L_935:
        /*14a0*/ 	.byte	0x04, 0x11
        /*14a2*/ 	.short	(.L_937 - .L_936)
	.align		4
.L_936:
        /*14a4*/ 	.word	index@(_ZN2at6native18elementwise_kernelILi128ELi4EZNS0_15gpu_kernel_implIZZZNS0_17clamp_kernel_cudaERNS_18TensorIteratorBaseERKN3c106ScalarES8_ENKUlvE_clEvENKUlvE4_clEvEUldE_EEvS4_RKT_EUliE_EEviT1_)
        /*14a8*/ 	.word	0x00000000


	//----- nvinfo : EIATTR_REGCOUNT
	.align		4
.L_937:
        /*14ac*/ 	.byte	0x04, 0x2f
        /*14ae*/ 	.short	(.L_939 - .L_938)
	.align		4
.L_938:
        /*14b0*/ 	.word	index@(_ZN2at6native29vectorized_elementwise_kernelILi8EZZZNS0_17clamp_kernel_cudaERNS_18TensorIteratorBaseERKN3c106ScalarES7_ENKUlvE_clEvENKUlvE5_clEvEUlfE_St5arrayIPcLm2EEEEviT0_T1_)
        /*14b4*/ 	.word	0x00000020


	//----- nvinfo : EIATTR_FRAME_SIZE
	.align		4
.L_939:
        /*14b8*/ 	.byte	0x04, 0x11
        /*14ba*/ 	.short	(.L_941 - .L_940)
	.align		4
.L_940:
        /*14bc*/ 	.word	index@(_ZN2at6native29vectorized_elementwise_kernelILi8EZZZNS0_17clamp_kernel_cudaERNS_18TensorIteratorBaseERKN3c106ScalarES7_ENKUlvE_clEvENKUlvE5_clEvEUlfE_St5arrayIPcLm2EEEEviT0_T1_)
        /*14c0*/ 	.word	0x00000000


	//----- nvinfo : EIATTR_REGCOUNT
	.align		4
.L_941:
        /*14c4*/ 	.byte	0x04, 0x2f
        /*14c6*/ 	.short	(.L_943 - .L_942)
	.align		4
.L_942:
        /*14c8*/ 	.word	index@(_ZN2at6native29vectorized_elementwise_kernelILi4EZZZNS0_17clamp_kernel_cudaERNS_18TensorIteratorBaseERKN3c106ScalarES7_ENKUlvE_clEvENKUlvE5_clEvEUlfE_St5arrayIPcLm2EEEEviT0_T1_)
        /*14cc*/ 	.word	0x00000020


	//----- nvinfo : EIATTR_FRAME_SIZE
	.align		4
.L_943:
        /*14d0*/ 	.byte	0x04, 0x11
        /*14d2*/ 	.short	(.L_945 - .L_944)
	.align		4
.L_944:
        /*14d4*/ 	.word	index@(_ZN2at6native29vectorized_elementwise_kernelILi4EZZZNS0_17clamp_kernel_cudaERNS_18TensorIteratorBaseERKN3c106ScalarES7_ENKUlvE_clEvENKUlvE5_clEvEUlfE_St5arrayIPcLm2EEEEviT0_T1_)
        /*14d8*/ 	.word	0x00000000


	//----- nvinfo : EIATTR_REGCOUNT
	.align		4
.L_945:
        /*14dc*/ 	.byte	0x04, 0x2f
        /*14de*/ 	.short	(.L_947 - .L_946)
	.align		4
.L_946:
        /*14e0*/ 	.word	index@(_ZN2at6native29vectorized_elementwise_kernelILi2EZZZNS0_17clamp_kernel_cudaERNS_18TensorIteratorBaseERKN3c106ScalarES7_ENKUlvE_clEvENKUlvE5_clEvEUlfE_St5arrayIPcLm2EEEEviT0_T1_)
        /*14e4*/ 	.word	0x00000020


	//----- nvinfo : EIATTR_FRAME_SIZE
	.align		4
.L_947:
        /*14e8*/ 	.byte	0x04, 0x11
        /*14ea*/ 	.short	(.L_949 - .L_948)
	.align		4
.L_948:
        /*14ec*/ 	.word	index@(_ZN2at6native29vectorized_elementwise_kernelILi2EZZZNS0_17clamp_kernel_cudaERNS_18TensorIteratorBaseERKN3c106ScalarES7_ENKUlvE_clEvENKUlvE5_clEvEUlfE_St5arrayIPcLm2EEEEviT0_T1_)
        /*14f0*/ 	.word	0x00000000


	//----- nvinfo : EIATTR_REGCOUNT
	.align		4
.L_949:
        /*14f4*/ 	.byte	0x04, 0x2f
        /*14f6*/ 	.short	(.L_951 - .L_950)
	.align		4
.L_950:
        /*14f8*/ 	.word	index@(_ZN2at6native27unrolled_elementwise_kernelIZZZNS0_17clamp_kernel_cudaERNS_18TensorIteratorBaseERKN3c106ScalarES7_ENKUlvE_clEvENKUlvE5_clEvEUlfE_St5arrayIPcLm2EELi4E23TrivialOffsetCalculatorILi1EjESF_NS0_6memory15LoadWithoutCastENSG_16StoreWithoutCastEEEviT_T0_T2_T3_T4_T5_)
        /*14fc*/ 	.word	0x0000001a


	//----- nvinfo : EIATTR_FRAME_SIZE
	.align		4
.L_951:
        /*1500*/ 	.byte	0x04, 0x11
        /*1502*/ 	.short	(.L_953 - .L_952)
	.align		4
.L_952:
        /*1504*/ 	.word	index@(_ZN2at6native27unrolled_elementwise_kernelIZZZNS0_17clamp_kernel_cudaERNS_18TensorIteratorBaseERKN3c106ScalarES7_ENKUlvE_clEvENKUlvE5_clEvEUlfE_St5arrayIPcLm2EELi4E23TrivialOffsetCalculatorILi1EjESF_NS0_6memory15LoadWithoutCastENSG_16StoreWithoutCastEEEviT_T0_T2_T3_T4_T5_)
        /*1508*/ 	.word	0x00000000


	//----- nvinfo : EIATTR_REGCOUNT
	.align		4
.L_953:
        /*150c*/ 	.byte	0x04, 0x2f
        /*150e*/ 	.short	(.L_955 - .L_954)
	.align		4
.L_954:
        /*1510*/ 	.word	index@(_ZN2at6native18elementwise_kernelILi128ELi2EZNS0_22gpu_kernel_impl_nocastIZZZNS0_17clamp_kernel_cudaERNS_18TensorIteratorBaseERKN3c106ScalarES8_ENKUlvE_clEvENKUlvE5_clEvEUlfE_EEvS4_RKT_EUliE_EEviT1_)
        /*1514*/ 	.word	0x00000012


	//----- nvinfo : EIATTR_FRAME_SIZE
	.align		4
.L_955:
        /*1518*/ 	.byte	0x04, 0x11
        /*151a*/ 	.short	(.L_957 - .L_956)
	.align		4
.L_956:
        /*151c*/ 	.word	index@(_ZN2at6native18elementwise_kernelILi128ELi2EZNS0_22gpu_kernel_impl_nocastIZZZNS0_17clamp_kernel_cudaERNS_18TensorIteratorBaseERKN3c106ScalarES8_ENKUlvE_clEvENKUlvE5_clEvEUlfE_EEvS4_RKT_EUliE_EEviT1_)
        /*1520*/ 	.word	0x00000000


	//----- nvinfo : EIATTR_REGCOUNT
	.align		4
.L_957:
        /*1524*/ 	.byte	0x04, 0x2f
        /*1526*/ 	.short	(.L_959 - .L_958)
	.align		4
.L_958:
        /*1528*/ 	.word	index@(_ZN2at6native27unrolled_elementwise_kernelIZZZNS0_17clamp_kernel_cudaERNS_18TensorIteratorBaseERKN3c106ScalarES7_ENKUlvE_clEvENKUlvE5_clEvEUlfE_St5arrayIPcLm2EELi4E23TrivialOffsetCalculatorILi1EjESF_NS0_6memory12LoadWithCastILi1EEENSG_13StoreWithCastILi1EEEEEviT_T0_T2_T3_T4_T5_)
        /*152c*/ 	.word	0x0000001e


	//----- nvinfo : EIATTR_FRAME_SIZE
	.align		4
.L_959:
        /*1530*/ 	.byte	0x04, 0x11
        /*1532*/ 	.short	(.L_961 - .L_960)
	.align		4
.L_960:
        /*1534*/ 	.word	index@(_ZN2at6native27unrolled_elementwise_kernelIZZZNS0_17clamp_kernel_cudaERNS_18TensorIteratorBaseERKN3c106ScalarES7_ENKUlvE_clEvENKUlvE5_clEvEUlfE_St5arrayIPcLm2EELi4E23TrivialOffsetCalculatorILi1EjESF_NS0_6memory12LoadWithCastILi1EEENSG_13StoreWithCastILi1EEEEEviT_T0_T2_T3_T4_T5_)
        /*1538*/ 	.word	0x00000000


	//----- nvinfo : EIATTR_REGCOUNT
	.align		4
.L_961:
        /*153c*/ 	.byte	0x04, 0x2f
        /*153e*/ 	.short	(.L_963 - .L_962)
	.align		4
.L_962:
        /*1540*/ 	.word	index@(_ZN2at6native18elementwise_kernelILi128ELi4EZNS0_15gpu_kernel_implIZZZNS0_17clamp_kernel_cudaERNS_18TensorIteratorBaseERKN3c106ScalarES8_ENKUlvE_clEvENKUlvE5_clEvEUlfE_EEvS4_RKT_EUliE_EEviT1_)
        /*1544*/ 	.word	0x0000001a


	//----- nvinfo : EIATTR_FRAME_SIZE
	.align		4
.L_963:
        /*1548*/ 	.byte	0x04, 0x11
        /*154a*/ 	.short	(.L_965 - .L_964)
	.align		4
.L_964:
        /*154c*/ 	.word	index@(_ZN2at6native18elementwise_kernelILi128ELi4EZNS0_15gpu_kernel_implIZZZNS0_17clamp_kernel_cudaERNS_18TensorIteratorBaseERKN3c106ScalarES8_ENKUlvE_clEvENKUlvE5_clEvEUlfE_EEvS4_RKT_EUliE_EEviT1_)
        /*1550*/ 	.word	0x00000000


	//----- nvinfo : EIATTR_REGCOUNT
	.align		4
.L_965:
        /*1554*/ 	.byte	0x04, 0x2f
        /*1556*/ 	.short	(.L_967 - .L_966)
	.align		4
.L_966:
        /*1558*/ 	.word	index@(_ZN2at6native29vectorized_elementwise_kernelILi8EZZZNS0_17clamp_kernel_cudaERNS_18TensorIteratorBaseERKN3c106ScalarES7_ENKUlvE_clEvENKUlvE6_clEvEUlNS4_4HalfEE_St5arrayIPcLm2EEEEviT0_T1_)
        /*155c*/ 	.word	0x00000022


	//----- nvinfo : EIATTR_FRAME_SIZE
	.align		4
.L_967:
        /*1560*/ 	.byte	0x04, 0x11
        /*1562*/ 	.short	(.L_969 - .L_968)
	.align		4
.L_968:
        /*1564*/ 	.word	index@(_ZN2at6native29vectorized_elementwise_kernelILi8EZZZNS0_17clamp_kernel_cudaERNS_18TensorIteratorBaseERKN3c106ScalarES7_ENKUlvE_clEvENKUlvE6_clEvEUlNS4_4HalfEE_St5arrayIPcLm2EEEEviT0_T1_)
        /*1568*/ 	.word	0x00000000


	//----- nvinfo : EIATTR_REGCOUNT
	.align		4
.L_969:
        /*156c*/ 	.byte	0x04, 0x2f
        /*156e*/ 	.short	(.L_971 - .L_970)
	.align		4
.L_970:
        /*1570*/ 	.word	index@(_ZN2at6native29vectorized_elementwise_kernelILi4EZZZNS0_17clamp_kernel_cudaERNS_18TensorIteratorBaseERKN3c106ScalarES7_ENKUlvE_clEvENKUlvE6_clEvEUlNS4_4HalfEE_St5arrayIPcLm2EEEEviT0_T1_)
        /*1574*/ 	.word	0x00000022


	//----- nvinfo : EIATTR_FRAME_SIZE
	.align		4
.L_971:
        /*1578*/ 	.byte	0x04, 0x11
        /*157a*/ 	.short	(.L_973 - .L_972)
	.align		4
.L_972:
        /*157c*/ 	.word	index@(_ZN2at6native29vectorized_elementwise_kernelILi4EZZZNS0_17clamp_kernel_cudaERNS_18TensorIteratorBaseERKN3c106ScalarES7_ENKUlvE_clEvENKUlvE6_clEvEUlNS4_4HalfEE_St5arrayIPcLm2EEEEviT0_T1_)
        /*1580*/ 	.word	0x00000000


	//----- nvinfo : EIATTR_REGCOUNT
	.align		4
.L_973:
        /*1584*/ 	.byte	0x04, 0x2f
        /*1586*/ 	.short	(.L_975 - .L_974)
	.align		4
.L_974:
        /*1588*/ 	.word	index@(_ZN2at6native29vectorized_elementwise_kernelILi2EZZZNS0_17clamp_kernel_cudaERNS_18TensorIteratorBaseERKN3c106ScalarES7_ENKUlvE_clEvENKUlvE6_clEvEUlNS4_4HalfEE_St5arrayIPcLm2EEEEviT0_T1_)
        /*158c*/ 	.word	0x00000020


	//----- nvinfo : EIATTR_FRAME_SIZE
	.align		4
.L_975:
        /*1590*/ 	.byte	0x04, 0x11
        /*1592*/ 	.short	(.L_977 - .L_976)
	.align		4
.L_976:
        /*1594*/ 	.word	index@(_ZN2at6native29vectorized_elementwise_kernelILi2EZZZNS0_17clamp_kernel_cudaERNS_18TensorIteratorBaseERKN3c106ScalarES7_ENKUlvE_clEvENKUlvE6_clEvEUlNS4_4HalfEE_St5arrayIPcLm2EEEEviT0_T1_)
        /*1598*/ 	.word	0x00000000


	//----- nvinfo : EIATTR_REGCOUNT
	.align		4
.L_977:
        /*159c*/ 	.byte	0x04, 0x2f
        /*159e*/ 	.short	(.L_979 - .L_978)
	.align		4
.L_978:
        /*15a0*/ 	.word	index@(_ZN2at6native27unrolled_elementwise_kernelIZZZNS0_17clamp_kernel_cudaERNS_18TensorIteratorBaseERKN3c106ScalarES7_ENKUlvE_clEvENKUlvE6_clEvEUlNS4_4HalfEE_St5arrayIPcLm2EELi4E23TrivialOffsetCalculatorILi1EjESG_NS0_6memory15LoadWithoutCastENSH_16StoreWithoutCastEEEviT_T0_T2_T3_T4_T5_)
        /*15a4*/ 	.word	0x00000018


	//----- nvinfo : EIATTR_FRAME_SIZE
	.align		4
.L_979:
        /*15a8*/ 	.byte	0x04, 0x11
        /*15aa*/ 	.short	(.L_981 - .L_980)
	.align		4
.L_980:
        /*15ac*/ 	.word	index@(_ZN2at6native27unrolled_elementwise_kernelIZZZNS0_17clamp_kernel_cudaERNS_18TensorIteratorBaseERKN3c106ScalarES7_ENKUlvE_clEvENKUlvE6_clEvEUlNS4_4HalfEE_St5arrayIPcLm2EELi4E23TrivialOffsetCalculatorILi1EjESG_NS0_6memory15LoadWithoutCastENSH_16StoreWithoutCastEEEviT_T0_T2_T3_T4_T5_)
        /*15b0*/ 	.word	0x00000000


	//----- nvinfo : EIATTR_REGCOUNT
	.align		4
.L_981:
        /*15b4*/ 	.byte	0x04, 0x2f
        /*15b6*/ 	.short	(.L_983 - .L_982)
	.align		4
.L_982:
        /*15b8*/ 	.word	index@(_ZN2at6native18elementwise_kernelILi128ELi4EZNS0_22gpu_kernel_impl_nocastIZZZNS0_17clamp_kernel_cudaERNS_18TensorIteratorBaseERKN3c106ScalarES8_ENKUlvE_clEvENKUlvE6_clEvEUlNS5_4HalfEE_EEvS4_RKT_EUliE_EEviT1_)
        /*15bc*/ 	.word	0x00000012


	//----- nvinfo : EIATTR_FRAME_SIZE
	.align		4
.L_983:
        /*15c0*/ 	.byte	0x04, 0x11
        /*15c2*/ 	.short	(.L_985 - .L_984)
	.align		4
.L_984:
        /*15c4*/ 	.word	index@(_ZN2at6native18elementwise_kernelILi128ELi4EZNS0_22gpu_kernel_impl_nocastIZZZNS0_17clamp_kernel_cudaERNS_18TensorIteratorBaseERKN3c106ScalarES8_ENKUlvE_clEvENKUlvE6_clEvEUlNS5_4HalfEE_EEvS4_RKT_EUliE_EEviT1_)
        /*15c8*/ 	.word	0x00000000


	//----- nvinfo : EIATTR_REGCOUNT
	.align		4
.L_985:
        /*15cc*/ 	.byte	0x04, 0x2f
        /*15ce*/ 	.short	(.L_987 - .L_986)
	.align		4
.L_986:
        /*15d0*/ 	.word	index@(_ZN2at6native27unrolled_elementwise_kernelIZZZNS0_17clamp_kernel_cudaERNS_18TensorIteratorBaseERKN3c106ScalarES7_ENKUlvE_clEvENKUlvE6_clEvEUlNS4_4HalfEE_St5arrayIPcLm2EELi4E23TrivialOffsetCalculatorILi1EjESG_NS0_6memory12LoadWithCastILi1EEENSH_13StoreWithCastILi1EEEEEviT_T0_T2_T3_T4_T5_)
        /*15d4*/ 	.word	0x0000001c


	//----- nvinfo : EIATTR_FRAME_SIZE
	.align		4
.L_987:
        /*15d8*/ 	.byte	0x04, 0x11
        /*15da*/ 	.short	(.L_989 - .L_988)
	.align		4
.L_988:
        /*15dc*/ 	.word	index@(_ZN2at6native27unrolled_elementwise_kernelIZZZNS0_17clamp_kernel_cudaERNS_18TensorIteratorBaseERKN3c106ScalarES7_ENKUlvE_clEvENKUlvE6_clEvEUlNS4_4HalfEE_St5arrayIPcLm2EELi4E23TrivialOffsetCalculatorILi1EjESG_NS0_6memory12LoadWithCastILi1EEENSH_13StoreWithCastILi1EEEEEviT_T0_T2_T3_T4_T5_)
        /*15e0*/ 	.word	0x00000000


	//----- nvinfo : EIATTR_REGCOUNT
	.align		4
.L_989:
        /*15e4*/ 	.byte	0x04, 0x2f
        /*15e6*/ 	.short	(.L_991 - .L_990)
	.align		4
.L_990:
        /*15e8*/ 	.word	index@(_ZN2at6native18elementwise_kernelILi128ELi4EZNS0_15gpu_kernel_implIZZZNS0_17clamp_kernel_cudaERNS_18TensorIteratorBaseERKN3c106ScalarES8_ENKUlvE_clEvENKUlvE6_clEvEUlNS5_4HalfEE_EEvS4_RKT_EUliE_EEviT1_)
        /*15ec*/ 	.word	0x0000001a


	//----- nvinfo : EIATTR_FRAME_SIZE
	.align		4
.L_991:
        /*15f0*/ 	.byte	0x04, 0x11
        /*15f2*/ 	.short	(.L_993 - .L_992)
	.align		4
.L_992:
        /*15f4*/ 	.word	index@(_ZN2at6native18elementwise_kernelILi128ELi4EZNS0_15gpu_kernel_implIZZZNS0_17clamp_kernel_cudaERNS_18TensorIteratorBaseERKN3c106ScalarES8_ENKUlvE_clEvENKUlvE6_clEvEUlNS5_4HalfEE_EEvS4_RKT_EUliE_EEviT1_)
        /*15f8*/ 	.word	0x00000000


	//----- nvinfo : EIATTR_REGCOUNT
	.align		4
.L_993:
        /*15fc*/ 	.byte	0x04, 0x2f
        /*15fe*/ 	.short	(.L_995 - .L_994)
	.align		4
.L_994:
        /*1600*/ 	.word	index@(_ZN2at6native29vectorized_elementwise_kernelILi8EZZZNS0_17clamp_kernel_cudaERNS_18TensorIteratorBaseERKN3c106ScalarES7_ENKUlvE_clEvENKUlvE7_clEvEUlNS4_8BFloat16EE_St5arrayIPcLm2EEEEviT0_T1_)
        /*1604*/ 	.word	0x0000001f


	//----- nvinfo : EIATTR_FRAME_SIZE
	.align		4
.L_995:
        /*1608*/ 	.byte	0x04, 0x11
        /*160a*/ 	.short	(.L_997 - .L_996)
	.align		4
.L_996:
        /*160c*/ 	.word	index@(_ZN2at6native29vectorized_elementwise_kernelILi8EZZZNS0_17clamp_kernel_cudaERNS_18TensorIteratorBaseERKN3c106ScalarES7_ENKUlvE_clEvENKUlvE7_clEvEUlNS4_8BFloat16EE_St5arrayIPcLm2EEEEviT0_T1_)
        /*1610*/ 	.word	0x00000000


	//----- nvinfo : EIATTR_REGCOUNT
	.align		4
.L_997:
        /*1614*/ 	.byte	0x04, 0x2f
        /*1616*/ 	.short	(.L_999 - .L_998)
	.align		4
.L_998:
        /*1618*/ 	.word	index@(_ZN2at6native29vectorized_elementwise_kernelILi4EZZZNS0_17clamp_kernel_cudaERNS_18TensorIteratorBaseERKN3c106ScalarES7_ENKUlvE_clEvENKUlvE7_clEvEUlNS4_8BFloat16EE_St5arrayIPcLm2EEEEviT0_T1_)
        /*161c*/ 	.word	0x0000001e


	//----- nvinfo : EIATTR_FRAME_SIZE
	.align		4
.L_999:
        /*1620*/ 	.byte	0x04, 0x11
        /*1622*/ 	.short	(.L_1001 - .L_1000)
	.align		4
.L_1000:
        /*1624*/ 	.word	index@(_ZN2at6native29vectorized_elementwise_kernelILi4EZZZNS0_17clamp_kernel_cudaERNS_18TensorIteratorBaseERKN3c106ScalarES7_ENKUlvE_clEvENKUlvE7_clEvEUlNS4_8BFloat16EE_St5arrayIPcLm2EEEEviT0_T1_)
        /*1628*/ 	.word	0x00000000


	//----- nvinfo : EIATTR_REGCOUNT
	.align		4
.L_1001:
        /*162c*/ 	.byte	0x04, 0x2f
        /*162e*/ 	.short	(.L_1003 - .L_1002)
	.align		4
.L_1002:
        /*1630*/ 	.word	index@(_ZN2at6native29vectorized_elementwise_kernelILi2EZZZNS0_17clamp_kernel_cudaERNS_18TensorIteratorBaseERKN3c106ScalarES7_ENKUlvE_clEvENKUlvE7_clEvEUlNS4_8BFloat16EE_St5arrayIPcLm2EEEEviT0_T1_)
        /*1634*/ 	.word	0x0000001f


	//----- nvinfo : EIATTR_FRAME_SIZE
	.align		4
.L_1003:
        /*1638*/ 	.byte	0x04, 0x11
        /*163a*/ 	.short	(.L_1005 - .L_1004)
	.align		4
.L_1004:
        /*163c*/ 	.word	index@(_ZN2at6native29vectorized_elementwise_kernelILi2EZZZNS0_17clamp_kernel_cudaERNS_18TensorIteratorBaseERKN3c106ScalarES7_ENKUlvE_clEvENKUlvE7_clEvEUlNS4_8BFloat16EE_St5arrayIPcLm2EEEEviT0_T1_)
        /*1640*/ 	.word	0x00000000


	//----- nvinfo : EIATTR_REGCOUNT
	.align		4
.L_1005:
        /*1644*/ 	.byte	0x04, 0x2f
        /*1646*/ 	.short	(.L_1007 - .L_1006)
	.align		4
.L_1006:
        /*1648*/ 	.word	index@(_ZN2at6native27unrolled_elementwise_kernelIZZZNS0_17clamp_kernel_cudaERNS_18TensorIteratorBaseERKN3c106ScalarES7_ENKUlvE_clEvENKUlvE7_clEvEUlNS4_8BFloat16EE_St5arrayIPcLm2EELi4E23TrivialOffsetCalculatorILi1EjESG_NS0_6memory15LoadWithoutCastENSH_16StoreWithoutCastEEEviT_T0_T2_T3_T4_T5_)
        /*164c*/ 	.word	0x00000016


	//----- nvinfo : EIATTR_FRAME_SIZE
	.align		4
.L_1007:
        /*1650*/ 	.byte	0x04, 0x11
        /*1652*/ 	.short	(.L_1009 - .L_1008)
	.align		4
.L_1008:
        /*1654*/ 	.word	index@(_ZN2at6native27unrolled_elementwise_kernelIZZZNS0_17clamp_kernel_cudaERNS_18TensorIteratorBaseERKN3c106ScalarES7_ENKUlvE_clEvENKUlvE7_clEvEUlNS4_8BFloat16EE_St5arrayIPcLm2EELi4E23TrivialOffsetCalculatorILi1EjESG_NS0_6memory15LoadWithoutCastENSH_16StoreWithoutCastEEEviT_T0_T2_T3_T4_T5_)
        /*1658*/ 	.word	0x00000000


	//----- nvinfo : EIATTR_REGCOUNT
	.align		4
.L_1009:
        /*165c*/ 	.byte	0x04, 0x2f
        /*165e*/ 	.short	(.L_1011 - .L_1010)
	.align		4
.L_1010:
        /*1660*/ 	.word	index@(_ZN2at6native18elementwise_kernelILi128ELi4EZNS0_22gpu_kernel_impl_nocastIZZZNS0_17clamp_kernel_cudaERNS_18TensorIteratorBaseERKN3c106ScalarES8_ENKUlvE_clEvENKUlvE7_clEvEUlNS5_8BFloat16EE_EEvS4_RKT_EUliE_EEviT1_)
        /*1664*/ 	.word	0x00000014


	//----- nvinfo : EIATTR_FRAME_SIZE
	.align		4
.L_1011:
        /*1668*/ 	.byte	0x04, 0x11
        /*166a*/ 	.short	(.L_1013 - .L_1012)
	.align		4
.L_1012:
        /*166c*/ 	.word	index@(_ZN2at6native18elementwise_kernelILi128ELi4EZNS0_22gpu_kernel_impl_nocastIZZZNS0_17clamp_kernel_cudaERNS_18TensorIteratorBaseERKN3c106ScalarES8_ENKUlvE_clEvENKUlvE7_clEvEUlNS5_8BFloat16EE_EEvS4_RKT_EUliE_EEviT1_)
        /*1670*/ 	.word	0x00000000


	//----- nvinfo : EIATTR_REGCOUNT
	.align		4
.L_1013:
        /*1674*/ 	.byte	0x04, 0x2f
        /*1676*/ 	.short	(.L_1015 - .L_1014)
	.align		4
.L_1014:
        /*1678*/ 	.word	index@(_ZN2at6native27unrolled_elementwise_kernelIZZZNS0_17clamp_kernel_cudaERNS_18TensorIteratorBaseERKN3c106ScalarES7_ENKUlvE_clEvENKUlvE7_clEvEUlNS4_8BFloat16EE_St5arrayIPcLm2EELi4E23TrivialOffsetCalculatorILi1EjESG_NS0_6memory12LoadWithCastILi1EEENSH_13StoreWithCastILi1EEEEEviT_T0_T2_T3_T4_T5_)
        /*167c*/ 	.word	0x0000001c


	//----- nvinfo : EIATTR_FRAME_SIZE
	.align		4
.L_1015:
        /*1680*/ 	.byte	0x04, 0x11
        /*1682*/ 	.short	(.L_1017 - .L_1016)
	.align		4
.L_1016:
        /*1684*/ 	.word	index@(_ZN2at6native27unrolled_elementwise_kernelIZZZNS0_17clamp_kernel_cudaERNS_18TensorIteratorBaseERKN3c106ScalarES7_ENKUlvE_clEvENKUlvE7_clEvEUlNS4_8BFloat16EE_St5arrayIPcLm2EELi4E23TrivialOffsetCalculatorILi1EjESG_NS0_6memory12LoadWithCastILi1EEENSH_13StoreWithCastILi1EEEEEviT_T0_T2_T3_T4_T5_)
        /*1688*/ 	.word	0x00000000


	//----- nvinfo : EIATTR_REGCOUNT
	.align		4
.L_1017:
        /*168c*/ 	.byte	0x04, 0x2f
        /*168e*/ 	.short	(.L_1019 - .L_1018)
	.align		4
.L_1018:
        /*1690*/ 	.word	index@(_ZN2at6native18elementwise_kernelILi128ELi4EZNS0_15gpu_kernel_implIZZZNS0_17clamp_kernel_cudaERNS_18TensorIteratorBaseERKN3c106ScalarES8_ENKUlvE_clEvENKUlvE7_clEvEUlNS5_8BFloat16EE_EEvS4_RKT_EUliE_EEviT1_)
        /*1694*/ 	.word	0x0000001a


	//----- nvinfo : EIATTR_FRAME_SIZE
	.align		4
.L_1019:
        /*1698*/ 	.byte	0x04, 0x11
        /*169a*/ 	.short	(.L_1021 - .L_1020)
	.align		4
.L_1020:
        /*169c*/ 	.word	index@(_ZN2at6native18elementwise_kernelILi128ELi4EZNS0_15gpu_kernel_implIZZZNS0_17clamp_kernel_cudaERNS_18TensorIteratorBaseERKN3c106ScalarES8_ENKUlvE_clEvENKUlvE7_clEvEUlNS5_8BFloat16EE_EEvS4_RKT_EUliE_EEviT1_)
        /*16a0*/ 	.word	0x00000000


	//----- nvinfo : EIATTR_REGCOUNT
	.align		4
.L_1021:
        /*16a4*/ 	.byte	0x04, 0x2f
        /*16a6*/ 	.short	(.L_1023 - .L_1022)
	.align		4
.L_1022:
        /*16a8*/ 	.word	index@(_ZN2at6native29vectorized_elementwise_kernelILi8EZZZNS0_21clamp_min_kernel_cudaERNS_18TensorIteratorBaseERKN3c106ScalarEENKUlvE_clEvENKUlvE_clEvEUlhE_St5arrayIPcLm2EEEEviT0_T1_)
        /*16ac*/ 	.word	0x0000001e


	//----- nvinfo : EIATTR_FRAME_SIZE
	.align		4
.L_1023:
        /*16b0*/ 	.byte	0x04, 0x11
        /*16b2*/ 	.short	(.L_1025 - .L_1024)
	.align		4
.L_1024:
        /*16b4*/ 	.word	index@(_ZN2at6native29vectorized_elementwise_kernelILi8EZZZNS0_21clamp_min_kernel_cudaERNS_18TensorIteratorBaseERKN3c106ScalarEENKUlvE_clEvENKUlvE_clEvEUlhE_St5arrayIPcLm2EEEEviT0_T1_)
        /*16b8*/ 	.word	0x00000000


	//----- nvinfo : EIATTR_REGCOUNT
	.align		4
.L_1025:
        /*16bc*/ 	.byte	0x04, 0x2f
        /*16be*/ 	.short	(.L_1027 - .L_1026)
	.align		4
.L_1026:
        /*16c0*/ 	.word	index@(_ZN2at6native29vectorized_elementwise_kernelILi4EZZZNS0_21clamp_min_kernel_cudaERNS_18TensorIteratorBaseERKN3c106ScalarEENKUlvE_clEvENKUlvE_clEvEUlhE_St5arrayIPcLm2EEEEviT0_T1_)
        /*16c4*/ 	.word	0x0000001e


	//----- nvinfo : EIATTR_FRAME_SIZE
	.align		4
.L_1027:
        /*16c8*/ 	.byte	0x04, 0x11
        /*16ca*/ 	.short	(.L_1029 - .L_1028)
	.align		4
.L_1028:
        /*16cc*/ 	.word	index@(_ZN2at6native29vectorized_elementwise_kernelILi4EZZZNS0_21clamp_min_kernel_cudaERNS_18TensorIteratorBaseERKN3c106ScalarEENKUlvE_clEvENKUlvE_clEvEUlhE_St5arrayIPcLm2EEEEviT0_T1_)
        /*16d0*/ 	.word	0x00000000


	//----- nvinfo : EIATTR_REGCOUNT
	.align		4
.L_1029:
        /*16d4*/ 	.byte	0x04, 0x2f
        /*16d6*/ 	.short	(.L_1031 - .L_1030)
	.align		4
.L_1030:
        /*16d8*/ 	.word	index@(_ZN2at6native29vectorized_elementwise_kernelILi2EZZZNS0_21clamp_min_kernel_cudaERNS_18TensorIteratorBaseERKN3c106ScalarEENKUlvE_clEvENKUlvE_clEvEUlhE_St5arrayIPcLm2EEEEviT0_T1_)
        /*16dc*/ 	.word	0x0000001e


	//----- nvinfo : EIATTR_FRAME_SIZE
	.align		4
.L_1031:
        /*16e0*/ 	.byte	0x04, 0x11
        /*16e2*/ 	.short	(.L_1033 - .L_1032)
	.align		4
.L_1032:
        /*16e4*/ 	.word	index@(_ZN2at6native29vectorized_elementwise_kernelILi2EZZZNS0_21clamp_min_kernel_cudaERNS_18TensorIteratorBaseERKN3c106ScalarEENKUlvE_clEvENKUlvE_clEvEUlhE_St5arrayIPcLm2EEEEviT0_T1_)
        /*16e8*/ 	.word	0x00000000


	//----- nvinfo : EIATTR_REGCOUNT
	.align		4
.L_1033:
        /*16ec*/ 	.byte	0x04, 0x2f
        /*16ee*/ 	.short	(.L_1035 - .L_1034)
	.align		4
.L_1034:
        /*16f0*/ 	.word	index@(_ZN2at6native27unrolled_elementwise_kernelIZZZNS0_21clamp_min_kernel_cudaERNS_18TensorIteratorBaseERKN3c106ScalarEENKUlvE_clEvENKUlvE_clEvEUlhE_St5arrayIPcLm2EELi4E23TrivialOffsetCalculatorILi1EjESF_NS0_6memory15LoadWithoutCastENSG_16StoreWithoutCastEEEviT_T0_T2_T3_T4_T5_)
        /*16f4*/ 	.word	0x00000016


	//----- nvinfo : EIATTR_FRAME_SIZE
	.align		4
.L_1035:
        /*16f8*/ 	.byte	0x04, 0x11
        /*16fa*/ 	.short	(.L_1037 - .L_1036)
	.align		4
.L_1036:
        /*16fc*/ 	.word	index@(_ZN2at6native27unrolled_elementwise_kernelIZZZNS0_21clamp_min_kernel_cudaERNS_18TensorIteratorBaseERKN3c106ScalarEENKUlvE_clEvENKUlvE_clEvEUlhE_St5arrayIPcLm2EELi4E23TrivialOffsetCalculatorILi1EjESF_NS0_6memory15LoadWithoutCastENSG_16StoreWithoutCastEEEviT_T0_T2_T3_T4_T5_)
        /*1700*/ 	.word	0x00000000


	//----- nvinfo : EIATTR_REGCOUNT
	.align		4
.L_1037:
        /*1704*/ 	.byte	0x04, 0x2f
        /*1706*/ 	.short	(.L_1039 - .L_1038)
	.align		4
.L_1038:
        /*1708*/ 	.word	index@(_ZN2at6native18elementwise_kernelILi128ELi4EZNS0_22gpu_kernel_impl_nocastIZZZNS0_21clamp_min_kernel_cudaERNS_18TensorIteratorBaseERKN3c106ScalarEENKUlvE_clEvENKUlvE_clEvEUlhE_EEvS4_RKT_EUliE_EEviT1_)
        /*170c*/ 	.word	0x00000012


	//----- nvinfo : EIATTR_FRAME_SIZE
	.align		4
.L_1039:
        /*1710*/ 	.byte	0x04, 0x11
        /*1712*/ 	.short	(.L_1041 - .L_1040)
	.align		4
.L_1040:
        /*1714*/ 	.word	index@(_ZN2at6native18elementwise_kernelILi128ELi4EZNS0_22gpu_kernel_impl_nocastIZZZNS0_21clamp_min_kernel_cudaERNS_18TensorIteratorBaseERKN3c106ScalarEENKUlvE_clEvENKUlvE_clEvEUlhE_EEvS4_RKT_EUliE_EEviT1_)
        /*1718*/ 	.word	0x00000000


	//----- nvinfo : EIATTR_REGCOUNT
	.align		4
.L_1041:
        /*171c*/ 	.byte	0x04, 0x2f
        /*171e*/ 	.short	(.L_1043 - .L_1042)
	.align		4
.L_1042:
        /*1720*/ 	.word	index@(_ZN2at6native27unrolled_elementwise_kernelIZZZNS0_21clamp_min_kernel_cudaERNS_18TensorIteratorBaseERKN3c106ScalarEENKUlvE_clEvENKUlvE_clEvEUlhE_St5arrayIPcLm2EELi4E23TrivialOffsetCalculatorILi1EjESF_NS0_6memory12LoadWithCastILi1EEENSG_13StoreWithCastILi1EEEEEviT_T0_T2_T3_T4_T5_)
        /*1724*/ 	.word	0x0000001d


	//----- nvinfo : EIATTR_FRAME_SIZE
	.align		4
.L_1043:
        /*1728*/ 	.byte	0x04, 0x11
        /*172a*/ 	.short	(.L_1045 - .L_1044)
	.align		4
.L_1044:
        /*172c*/ 	.word	index@(_ZN2at6native27unrolled_elementwise_kernelIZZZNS0_21clamp_min_kernel_cudaERNS_18TensorIteratorBaseERKN3c106ScalarEENKUlvE_clEvENKUlvE_clEvEUlhE_St5arrayIPcLm2EELi4E23TrivialOffsetCalculatorILi1EjESF_NS0_6memory12LoadWithCastILi1EEENSG_13StoreWithCastILi1EEEEEviT_T0_T2_T3_T4_T5_)
        /*1730*/ 	.word	0x00000000


	//----- nvinfo : EIATTR_REGCOUNT
	.align		4
.L_1045:
        /*1734*/ 	.byte	0x04, 0x2f
        /*1736*/ 	.short	(.L_1047 - .L_1046)
	.align		4
.L_1046:
        /*1738*/ 	.word	index@(_ZN2at6native18elementwise_kernelILi128ELi4EZNS0_15gpu_kernel_implIZZZNS0_21clamp_min_kernel_cudaERNS_18TensorIteratorBaseERKN3c106ScalarEENKUlvE_clEvENKUlvE_clEvEUlhE_EEvS4_RKT_EUliE_EEviT1_)
        /*173c*/ 	.word	0x0000001a


	//----- nvinfo : EIATTR_FRAME_SIZE
	.align		4
.L_1047:
        /*1740*/ 	.byte	0x04, 0x11
        /*1742*/ 	.short	(.L_1049 - .L_1048)
	.align		4
.L_1048:
        /*1744*/ 	.word	index@(_ZN2at6native18elementwise_kernelILi128ELi4EZNS0_15gpu_kernel_implIZZZNS0_21clamp_min_kernel_cudaERNS_18TensorIteratorBaseERKN3c106ScalarEENKUlvE_clEvENKUlvE_clEvEUlhE_EEvS4_RKT_EUliE_EEviT1_)
        /*1748*/ 	.word	0x00000000


	//----- nvinfo : EIATTR_REGCOUNT
	.align		4
.L_1049:
        /*174c*/ 	.byte	0x04, 0x2f
        /*174e*/ 	.short	(.L_1051 - .L_1050)
	.align		4
.L_1050:
        /*1750*/ 	.word	index@(_ZN2at6native29vectorized_elementwise_kernelILi8EZZZNS0_21clamp_min_kernel_cudaERNS_18TensorIteratorBaseERKN3c106ScalarEENKUlvE_clEvENKUlvE0_clEvEUlaE_St5arrayIPcLm2EEEEviT0_T1_)
        /*1754*/ 	.word	0x0000001e


	//----- nvinfo : EIATTR_FRAME_SIZE
	.align		4
.L_1051:
        /*1758*/ 	.byte	0x04, 0x11
        /*175a*/ 	.short	(.L_1053 - .L_1052)
	.align		4
.L_1052:
        /*175c*/ 	.word	index@(_ZN2at6native29vectorized_elementwise_kernelILi8EZZZNS0_21clamp_min_kernel_cudaERNS_18TensorIteratorBaseERKN3c106ScalarEENKUlvE_clEvENKUlvE0_clEvEUlaE_St5arrayIPcLm2EEEEviT0_T1_)
        /*1760*/ 	.word	0x00000000


	//----- nvinfo : EIATTR_REGCOUNT
	.align		4
.L_1053:
        /*1764*/ 	.byte	0x04, 0x2f
        /*1766*/ 	.short	(.L_1055 - .L_1054)
	.align		4
.L_1054:
        /*1768*/ 	.word	index@(_ZN2at6native29vectorized_elementwise_kernelILi4EZZZNS0_21clamp_min_kernel_cudaERNS_18TensorIteratorBaseERKN3c106ScalarEENKUlvE_clEvENKUlvE0_clEvEUlaE_St5arrayIPcLm2EEEEviT0_T1_)
        /*176c*/ 	.word	0x0000001e


	//----- nvinfo : EIATTR_FRAME_SIZE
	.align		4
.L_1055:
        /*1770*/ 	.byte	0x04, 0x11
        /*1772*/ 	.short	(.L_1057 - .L_1056)
	.align		4
.L_1056:
        /*1774*/ 	.word	index@(_ZN2at6native29vectorized_elementwise_kernelILi4EZZZNS0_21clamp_min_kernel_cudaERNS_18TensorIteratorBaseERKN3c106ScalarEENKUlvE_clEvENKUlvE0_clEvEUlaE_St5arrayIPcLm2EEEEviT0_T1_)
        /*1778*/ 	.word	0x00000000


	//----- nvinfo : EIATTR_REGCOUNT
	.align		4
.L_1057:
        /*177c*/ 	.byte	0x04, 0x2f
        /*177e*/ 	.short	(.L_1059 - .L_1058)
	.align		4
.L_1058:
        /*1780*/ 	.word	index@(_ZN2at6native29vectorized_elementwise_kernelILi2EZZZNS0_21clamp_min_kernel_cudaERNS_18TensorIteratorBaseERKN3c106ScalarEENKUlvE_clEvENKUlvE0_clEvEUlaE_St5arrayIPcLm2EEEEviT0_T1_)
        /*1784*/ 	.word	0x0000001e


	//----- nvinfo : EIATTR_FRAME_SIZE
	.align		4
.L_1059:
        /*1788*/ 	.byte	0x04, 0x11
        /*178a*/ 	.short	(.L_1061 - .L_1060)
	.align		4
.L_1060:
        /*178c*/ 	.word	index@(_ZN2at6native29vectorized_elementwise_kernelILi2EZZZNS0_21clamp_min_kernel_cudaERNS_18TensorIteratorBaseERKN3c106ScalarEENKUlvE_clEvENKUlvE0_clEvEUlaE_St5arrayIPcLm2EEEEviT0_T1_)
        /*1790*/ 	.word	0x00000000


	//----- nvinfo : EIATTR_REGCOUNT
	.align		4
.L_1061:
        /*1794*/ 	.byte	0x04, 0x2f
        /*1796*/ 	.short	(.L_1063 - .L_1062)
	.align		4
.L_1062:
        /*1798*/ 	.word	index@(_ZN2at6native27unrolled_elementwise_kernelIZZZNS0_21clamp_min_kernel_cudaERNS_18TensorIteratorBaseERKN3c106ScalarEENKUlvE_clEvENKUlvE0_clEvEUlaE_St5arrayIPcLm2EELi4E23TrivialOffsetCalculatorILi1EjESF_NS0_6memory15LoadWithoutCastENSG_16StoreWithoutCastEEEviT_T0_T2_T3_T4_T5_)
        /*179c*/ 	.word	0x00000016


	//----- nvinfo : EIATTR_FRAME_SIZE
	.align		4
.L_1063:
        /*17a0*/ 	.byte	0x04, 0x11
        /*17a2*/ 	.short	(.L_1065 - .L_1064)
	.align		4
.L_1064:
        /*17a4*/ 	.word	index@(_ZN2at6native27unrolled_elementwise_kernelIZZZNS0_21clamp_min_kernel_cudaERNS_18TensorIteratorBaseERKN3c106ScalarEENKUlvE_clEvENKUlvE0_clEvEUlaE_St5arrayIPcLm2EELi4E23TrivialOffsetCalculatorILi1EjESF_NS0_6memory15LoadWithoutCastENSG_16StoreWithoutCastEEEviT_T0_T2_T3_T4_T5_)
        /*17a8*/ 	.word	0x00000000


	//----- nvinfo : EIATTR_REGCOUNT
	.align		4
.L_1065:
        /*17ac*/ 	.byte	0x04, 0x2f
        /*17ae*/ 	.short	(.L_1067 - .L_1066)
	.align		4
.L_1066:
        /*17b0*/ 	.word	index@(_ZN2at6native18elementwise_kernelILi128ELi4EZNS0_22gpu_kernel_impl_nocastIZZZNS0_21clamp_min_kernel_cudaERNS_18TensorIteratorBaseERKN3c106ScalarEENKUlvE_clEvENKUlvE0_clEvEUlaE_EEvS4_RKT_EUliE_EEviT1_)
        /*17b4*/ 	.word	0x00000012


	//----- nvinfo : EIATTR_FRAME_SIZE
	.align		4
.L_1067:
        /*17b8*/ 	.byte	0x04, 0x11
        /*17ba*/ 	.short	(.L_1069 - .L_1068)
	.align		4
.L_1068:
        /*17bc*/ 	.word	index@(_ZN2at6native18elementwise_kernelILi128ELi4EZNS0_22gpu_kernel_impl_nocastIZZZNS0_21clamp_min_kernel_cudaERNS_18TensorIteratorBaseERKN3c106ScalarEENKUlvE_clEvENKUlvE0_clEvEUlaE_EEvS4_RKT_EUliE_EEviT1_)
        /*17c0*/ 	.word	0x00000000


	//----- nvinfo : EIATTR_REGCOUNT
	.align		4
.L_1069:
        /*17c4*/ 	.byte	0x04, 0x2f
        /*17c6*/ 	.short	(.L_1071 - .L_1070)
	.align		4
.L_1070:
        /*17c8*/ 	.word	index@(_ZN2at6native27unrolled_elementwise_kernelIZZZNS0_21clamp_min_kernel_cudaERNS_18TensorIteratorBaseERKN3c106ScalarEENKUlvE_clEvENKUlvE0_clEvEUlaE_St5arrayIPcLm2EELi4E23TrivialOffsetCalculatorILi1EjESF_NS0_6memory12LoadWithCastILi1EEENSG_13StoreWithCastILi1EEEEEviT_T0_T2_T3_T4_T5_)
        /*17cc*/ 	.word	0x0000001d


	//----- nvinfo : EIATTR_FRAME_SIZE
	.align		4
.L_1071:
        /*17d0*/ 	.byte	0x04, 0x11
        /*17d2*/ 	.short	(.L_1073 - .L_1072)
	.align		4
.L_1072:
        /*17d4*/ 	.word	index@(_ZN2at6native27unrolled_elementwise_kernelIZZZNS0_21clamp_min_kernel_cudaERNS_18TensorIteratorBaseERKN3c106ScalarEENKUlvE_clEvENKUlvE0_clEvEUlaE_St5arrayIPcLm2EELi4E23TrivialOffsetCalculatorILi1EjESF_NS0_6memory12LoadWithCastILi1EEENSG_13StoreWithCastILi1EEEEEviT_T0_T2_T3_T4_T5_)
        /*17d8*/ 	.word	0x00000000


	//----- nvinfo : EIATTR_REGCOUNT
	.align		4
.L_1073:
        /*17dc*/ 	.byte	0x04, 0x2f
        /*17de*/ 	.short	(.L_1075 - .L_1074)
	.align		4
.L_1074:
        /*17e0*/ 	.word	index@(_ZN2at6native18elementwise_kernelILi128ELi4EZNS0_15gpu_kernel_implIZZZNS0_21clamp_min_kernel_cudaERNS_18TensorIteratorBaseERKN3c106ScalarEENKUlvE_clEvENKUlvE0_clEvEUlaE_EEvS4_RKT_EUliE_EEviT1_)
        /*17e4*/ 	.word	0x0000001a


	//----- nvinfo : EIATTR_FRAME_SIZE
	.align		4
.L_1075:
        /*17e8*/ 	.byte	0x04, 0x11
        /*17ea*/ 	.short	(.L_1077 - .L_1076)
	.align		4
.L_1076:
        /*17ec*/ 	.word	index@(_ZN2at6native18elementwise_kernelILi128ELi4EZNS0_15gpu_kernel_implIZZZNS0_21clamp_min_kernel_cudaERNS_18TensorIteratorBaseERKN3c106ScalarEENKUlvE_clEvENKUlvE0_clEvEUlaE_EEvS4_RKT_EUliE_EEviT1_)
        /*17f0*/ 	.word	0x00000000


	//----- nvinfo : EIATTR_REGCOUNT
	.align		4
.L_1077:
        /*17f4*/ 	.byte	0x04, 0x2f
        /*17f6*/ 	.short	(.L_1079 - .L_1078)
	.align		4
.L_1078:
        /*17f8*/ 	.word	index@(_ZN2at6native29vectorized_elementwise_kernelILi8EZZZNS0_21clamp_min_kernel_cudaERNS_18TensorIteratorBaseERKN3c106ScalarEENKUlvE_clEvENKUlvE1_clEvEUliE_St5arrayIPcLm2EEEEviT0_T1_)
        /*17fc*/ 	.word	0x00000020


	//----- nvinfo : EIATTR_FRAME_SIZE
	.align		4
.L_1079:
        /*1800*/ 	.byte	0x04, 0x11
        /*1802*/ 	.short	(.L_1081 - .L_1080)
	.align		4
.L_1080:
        /*1804*/ 	.word	index@(_ZN2at6native29vectorized_elementwise_kernelILi8EZZZNS0_21clamp_min_kernel_cudaERNS_18TensorIteratorBaseERKN3c106ScalarEENKUlvE_clEvENKUlvE1_clEvEUliE_St5arrayIPcLm2EEEEviT0_T1_)
        /*1808*/ 	.word	0x00000000


	//----- nvinfo : EIATTR_REGCOUNT
	.align		4
.L_1081:
        /*180c*/ 	.byte	0x04, 0x2f
        /*180e*/ 	.short	(.L_1083 - .L_1082)
	.align		4
.L_1082:
        /*1810*/ 	.word	index@(_ZN2at6native29vectorized_elementwise_kernelILi4EZZZNS0_21clamp_min_kernel_cudaERNS_18TensorIteratorBaseERKN3c106ScalarEENKUlvE_clEvENKUlvE1_clEvEUliE_St5arrayIPcLm2EEEEviT0_T1_)
        /*1814*/ 	.word	0x00000020


	//----- nvinfo : EIATTR_FRAME_SIZE
	.align		4
.L_1083:
        /*1818*/ 	.byte	0x04, 0x11
        /*181a*/ 	.short	(.L_1085 - .L_1084)
	.align		4
.L_1084:
        /*181c*/ 	.word	index@(_ZN2at6native29vectorized_elementwise_kernelILi4EZZZNS0_21clamp_min_kernel_cudaERNS_18TensorIteratorBaseERKN3c106ScalarEENKUlvE_clEvENKUlvE1_clEvEUliE_St5arrayIPcLm2EEEEviT0_T1_)
        /*1820*/ 	.word	0x00000000


	//----- nvinfo : EIATTR_REGCOUNT
	.align		4
.L_1085:
        /*1824*/ 	.byte	0x04, 0x2f
        /*1826*/ 	.short	(.L_1087 - .L_1086)
	.align		4
.L_1086:
        /*1828*/ 	.word	index@(_ZN2at6native29vectorized_elementwise_kernelILi2EZZZNS0_21clamp_min_kernel_cudaERNS_18TensorIteratorBaseERKN3c106ScalarEENKUlvE_clEvENKUlvE1_clEvEUliE_St5arrayIPcLm2EEEEviT0_T1_)
        /*182c*/ 	.word	0x00000020


	//----- nvinfo : EIATTR_FRAME_SIZE
	.align		4
.L_1087:
        /*1830*/ 	.byte	0x04, 0x11
        /*1832*/ 	.short	(.L_1089 - .L_1088)
	.align		4
.L_1088:
        /*1834*/ 	.word	index@(_ZN2at6native29vectorized_elementwise_kernelILi2EZZZNS0_21clamp_min_kernel_cudaERNS_18TensorIteratorBaseERKN3c106ScalarEENKUlvE_clEvENKUlvE1_clEvEUliE_St5arrayIPcLm2EEEEviT0_T1_)
        /*1838*/ 	.word	0x00000000


	//----- nvinfo : EIATTR_REGCOUNT
	.align		4
.L_1089:
        /*183c*/ 	.byte	0x04, 0x2f
        /*183e*/ 	.short	(.L_1091 - .L_1090)
	.align		4
.L_1090:
        /*1840*/ 	.word	index@(_ZN2at6native27unrolled_elementwise_kernelIZZZNS0_21clamp_min_kernel_cudaERNS_18TensorIteratorBaseERKN3c106ScalarEENKUlvE_clEvENKUlvE1_clEvEUliE_St5arrayIPcLm2EELi4E23TrivialOffsetCalculatorILi1EjESF_NS0_6memory15LoadWithoutCastENSG_16StoreWithoutCastEEEviT_T0_T2_T3_T4_T5_)
        /*1844*/ 	.word	0x00000018


	//----- nvinfo : EIATTR_FRAME_SIZE
	.align		4
.L_1091:
        /*1848*/ 	.byte	0x04, 0x11
        /*184a*/ 	.short	(.L_1093 - .L_1092)
	.align		4
.L_1092:
        /*184c*/ 	.word	index@(_ZN2at6native27unrolled_elementwise_kernelIZZZNS0_21clamp_min_kernel_cudaERNS_18TensorIteratorBaseERKN3c106ScalarEENKUlvE_clEvENKUlvE1_clEvEUliE_St5arrayIPcLm2EELi4E23TrivialOffsetCalculatorILi1EjESF_NS0_6memory15LoadWithoutCastENSG_16StoreWithoutCastEEEviT_T0_T2_T3_T4_T5_)
        /*1850*/ 	.word	0x00000000


	//----- nvinfo : EIATTR_REGCOUNT
	.align		4
.L_1093:
        /*1854*/ 	.byte	0x04, 0x2f
        /*1856*/ 	.short	(.L_1095 - .L_1094)
	.align		4
.L_1094:
        /*1858*/ 	.word	index@(_ZN2at6native18elementwise_kernelILi128ELi2EZNS0_22gpu_kernel_impl_nocastIZZZNS0_21clamp_min_kernel_cudaERNS_18TensorIteratorBaseERKN3c106ScalarEENKUlvE_clEvENKUlvE1_clEvEUliE_EEvS4_RKT_EUliE_EEviT1_)
        /*185c*/ 	.word	0x00000012


	//----- nvinfo : EIATTR_FRAME_SIZE
	.align		4
.L_1095:
        /*1860*/ 	.byte	0x04, 0x11
        /*1862*/ 	.short	(.L_1097 - .L_1096)
	.align		4
.L_1096:
        /*1864*/ 	.word	index@(_ZN2at6native18elementwise_kernelILi128ELi2EZNS0_22gpu_kernel_impl_nocastIZZZNS0_21clamp_min_kernel_cudaERNS_18TensorIteratorBaseERKN3c106ScalarEENKUlvE_clEvENKUlvE1_clEvEUliE_EEvS4_RKT_EUliE_EEviT1_)
        /*1868*/ 	.word	0x00000000


	//----- nvinfo : EIATTR_REGCOUNT
	.align		4
.L_1097:
        /*186c*/ 	.byte	0x04, 0x2f
        /*186e*/ 	.short	(.L_1099 - .L_1098)
	.align		4
.L_1098:
        /*1870*/ 	.word	index@(_ZN2at6native27unrolled_elementwise_kernelIZZZNS0_21clamp_min_kernel_cudaERNS_18TensorIteratorBaseERKN3c106ScalarEENKUlvE_clEvENKUlvE1_clEvEUliE_St5arrayIPcLm2EELi4E23TrivialOffsetCalculatorILi1EjESF_NS0_6memory12LoadWithCastILi1EEENSG_13StoreWithCastILi1EEEEEviT_T0_T2_T3_T4_T5_)
        /*1874*/ 	.word	0x0000001d


	//----- nvinfo : EIATTR_FRAME_SIZE
	.align		4
.L_1099:
        /*1878*/ 	.byte	0x04, 0x11
        /*187a*/ 	.short	(.L_1101 - .L_1100)
	.align		4
.L_1100:
        /*187c*/ 	.word	index@(_ZN2at6native27unrolled_elementwise_kernelIZZZNS0_21clamp_min_kernel_cudaERNS_18TensorIteratorBaseERKN3c106ScalarEENKUlvE_clEvENKUlvE1_clEvEUliE_St5arrayIPcLm2EELi4E23TrivialOffsetCalculatorILi1EjESF_NS0_6memory12LoadWithCastILi1EEENSG_13StoreWithCastILi1EEEEEviT_T0_T2_T3_T4_T5_)
        /*1880*/ 	.word	0x00000000


	//----- nvinfo : EIATTR_REGCOUNT
	.align		4
.L_1101:
        /*1884*/ 	.byte	0x04, 0x2f
        /*1886*/ 	.short	(.L_1103 - .L_1102)
	.align		4
.L_1102:
        /*1888*/ 	.word	index@(_ZN2at6native18elementwise_kernelILi128ELi4EZNS0_15gpu_kernel_implIZZZNS0_21clamp_min_kernel_cudaERNS_18TensorIteratorBaseERKN3c106ScalarEENKUlvE_clEvENKUlvE1_clEvEUliE_EEvS4_RKT_EUliE_EEviT1_)
        /*188c*/ 	.word	0x0000001a


	//----- nvinfo : EIATTR_FRAME_SIZE
	.align		4
.L_1103:
        /*1890*/ 	.byte	0x04, 0x11
        /*1892*/ 	.short	(.L_1105 - .L_1104)
	.align		4
.L_1104:
        /*1894*/ 	.word	index@(_ZN2at6native18elementwise_kernelILi128ELi4EZNS0_15gpu_kernel_implIZZZNS0_21clamp_min_kernel_cudaERNS_18TensorIteratorBaseERKN3c106ScalarEENKUlvE_clEvENKUlvE1_clEvEUliE_EEvS4_RKT_EUliE_EEviT1_)
        /*1898*/ 	.word	0x00000000


	//----- nvinfo : EIATTR_REGCOUNT
	.align		4
.L_1105:
        /*189c*/ 	.byte	0x04, 0x2f
        /*189e*/ 	.short	(.L_1107 - .L_1106)
	.align		4
.L_1106:
        /*18a0*/ 	.word	index@(_ZN2at6native29vectorized_elementwise_kernelILi8EZZZNS0_21clamp_min_kernel_cudaERNS_18TensorIteratorBaseERKN3c106ScalarEENKUlvE_clEvENKUlvE2_clEvEUllE_St5arrayIPcLm2EEEEviT0_T1_)
        /*18a4*/ 	.word	0x00000020


	//----- nvinfo : EIATTR_FRAME_SIZE
	.align		4
.L_1107:
        /*18a8*/ 	.byte	0x04, 0x11
        /*18aa*/ 	.short	(.L_1109 - .L_1108)
	.align		4
.L_1108:
        /*18ac*/ 	.word	index@(_ZN2at6native29vectorized_elementwise_kernelILi8EZZZNS0_21clamp_min_kernel_cudaERNS_18TensorIteratorBaseERKN3c106ScalarEENKUlvE_clEvENKUlvE2_clEvEUllE_St5arrayIPcLm2EEEEviT0_T1_)
        /*18b0*/ 	.word	0x00000000


	//----- nvinfo : EIATTR_REGCOUNT
	.align		4
.L_1109:
        /*18b4*/ 	.byte	0x04, 0x2f
        /*18b6*/ 	.short	(.L_1111 - .L_1110)
	.align		4
.L_1110:
        /*18b8*/ 	.word	index@(_ZN2at6native29vectorized_elementwise_kernelILi4EZZZNS0_21clamp_min_kernel_cudaERNS_18TensorIteratorBaseERKN3c106ScalarEENKUlvE_clEvENKUlvE2_clEvEUllE_St5arrayIPcLm2EEEEviT0_T1_)
        /*18bc*/ 	.word	0x00000020


	//----- nvinfo : EIATTR_FRAME_SIZE
	.align		4
.L_1111:
        /*18c0*/ 	.byte	0x04, 0x11
        /*18c2*/ 	.short	(.L_1113 - .L_1112)
	.align		4
.L_1112:
        /*18c4*/ 	.word	index@(_ZN2at6native29vectorized_elementwise_kernelILi4EZZZNS0_21clamp_min_kernel_cudaERNS_18TensorIteratorBaseERKN3c106ScalarEENKUlvE_clEvENKUlvE2_clEvEUllE_St5arrayIPcLm2EEEEviT0_T1_)
        /*18c8*/ 	.word	0x00000000


	//----- nvinfo : EIATTR_REGCOUNT
	.align		4
.L_1113:
        /*18cc*/ 	.byte	0x04, 0x2f
        /*18ce*/ 	.short	(.L_1115 - .L_1114)
	.align		4
.L_1114:
        /*18d0*/ 	.word	index@(_ZN2at6native29vectorized_elementwise_kernelILi2EZZZNS0_21clamp_min_kernel_cudaERNS_18TensorIteratorBaseERKN3c106ScalarEENKUlvE_clEvENKUlvE2_clEvEUllE_St5arrayIPcLm2EEEEviT0_T1_)
        /*18d4*/ 	.word	0x00000020


	//----- nvinfo : EIATTR_FRAME_SIZE
	.align		4
.L_1115:
        /*18d8*/ 	.byte	0x04, 0x11
        /*18da*/ 	.short	(.L_1117 - .L_1116)
	.align		4
.L_1116:
        /*18dc*/ 	.word	index@(_ZN2at6native29vectorized_elementwise_kernelILi2EZZZNS0_21clamp_min_kernel_cudaERNS_18TensorIteratorBaseERKN3c106ScalarEENKUlvE_clEvENKUlvE2_clEvEUllE_St5arrayIPcLm2EEEEviT0_T1_)
        /*18e0*/ 	.word	0x00000000


	//----- nvinfo : EIATTR_REGCOUNT
	.align		4
.L_1117:
        /*18e4*/ 	.byte	0x04, 0x2f
        /*18e6*/ 	.short	(.L_1119 - .L_1118)
	.align		4
.L_1118:
        /*18e8*/ 	.word	index@(_ZN2at6native27unrolled_elementwise_kernelIZZZNS0_21clamp_min_kernel_cudaERNS_18TensorIteratorBaseERKN3c106ScalarEENKUlvE_clEvENKUlvE2_clEvEUllE_St5arrayIPcLm2EELi4E23TrivialOffsetCalculatorILi1EjESF_NS0_6memory15LoadWithoutCastENSG_16StoreWithoutCastEEEviT_T0_T2_T3_T4_T5_)
        /*18ec*/ 	.word	0x00000018


	//----- nvinfo : EIATTR_FRAME_SIZE
	.align		4
.L_1119:
        /*18f0*/ 	.byte	0x04, 0x11
        /*18f2*/ 	.short	(.L_1121 - .L_1120)
	.align		4
.L_1120:
        /*18f4*/ 	.word	index@(_ZN2at6native27unrolled_elementwise_kernelIZZZNS0_21clamp_min_kernel_cudaERNS_18TensorIteratorBaseERKN3c106ScalarEENKUlvE_clEvENKUlvE2_clEvEUllE_St5arrayIPcLm2EELi4E23TrivialOffsetCalculatorILi1EjESF_NS0_6memory15LoadWithoutCastENSG_16StoreWithoutCastEEEviT_T0_T2_T3_T4_T5_)
        /*18f8*/ 	.word	0x00000000


	//----- nvinfo : EIATTR_REGCOUNT
	.align		4
.L_1121:
        /*18fc*/ 	.byte	0x04, 0x2f
        /*18fe*/ 	.short	(.L_1123 - .L_1122)
	.align		4
.L_1122:
        /*1900*/ 	.word	index@(_ZN2at6native18elementwise_kernelILi128ELi2EZNS0_22gpu_kernel_impl_nocastIZZZNS0_21clamp_min_kernel_cudaERNS_18TensorIteratorBaseERKN3c106ScalarEENKUlvE_clEvENKUlvE2_clEvEUllE_EEvS4_RKT_EUliE_EEviT1_)
        /*1904*/ 	.word	0x00000012


	//----- nvinfo : EIATTR_FRAME_SIZE
	.align		4
.L_1123:
        /*1908*/ 	.byte	0x04, 0x11
        /*190a*/ 	.short	(.L_1125 - .L_1124)
	.align		4
.L_1124:
        /*190c*/ 	.word	index@(_ZN2at6native18elementwise_kernelILi128ELi2EZNS0_22gpu_kernel_impl_nocastIZZZNS0_21clamp_min_kernel_cudaERNS_18TensorIteratorBaseERKN3c106ScalarEENKUlvE_clEvENKUlvE2_clEvEUllE_EEvS4_RKT_EUliE_EEviT1_)
        /*1910*/ 	.word	0x00000000


	//----- nvinfo : EIATTR_REGCOUNT
	.align		4
.L_1125:
        /*1914*/ 	.byte	0x04, 0x2f
        /*1916*/ 	.short	(.L_1127 - .L_1126)
	.align		4
.L_1126:
        /*1918*/ 	.word	index@(_ZN2at6native27unrolled_elementwise_kernelIZZZNS0_21clamp_min_kernel_cudaERNS_18TensorIteratorBaseERKN3c106ScalarEENKUlvE_clEvENKUlvE2_clEvEUllE_St5arrayIPcLm2EELi4E23TrivialOffsetCalculatorILi1EjESF_NS0_6memory12LoadWithCastILi1EEENSG_13StoreWithCastILi1EEEEEviT_T0_T2_T3_T4_T5_)
        /*191c*/ 	.word	0x00000020


	//----- nvinfo : EIATTR_FRAME_SIZE
	.align		4
.L_1127:
        /*1920*/ 	.byte	0x04, 0x11
        /*1922*/ 	.short	(.L_1129 - .L_1128)
	.align		4
.L_1128:
        /*1924*/ 	.word	index@(_ZN2at6native27unrolled_elementwise_kernelIZZZNS0_21clamp_min_kernel_cudaERNS_18TensorIteratorBaseERKN3c106ScalarEENKUlvE_clEvENKUlvE2_clEvEUllE_St5arrayIPcLm2EELi4E23TrivialOffsetCalculatorILi1EjESF_NS0_6memory12LoadWithCastILi1EEENSG_13StoreWithCastILi1EEEEEviT_T0_T2_T3_T4_T5_)
        /*1928*/ 	.word	0x00000000


	//----- nvinfo : EIATTR_REGCOUNT
	.align		4
.L_1129:
        /*192c*/ 	.byte	0x04, 0x2f
        /*192e*/ 	.short	(.L_1131 - .L_1130)
	.align		4
.L_1130:
        /*1930*/ 	.word	index@(_ZN2at6native18elementwise_kernelILi128ELi4EZNS0_15gpu_kernel_implIZZZNS0_21clamp_min_kernel_cudaERNS_18TensorIteratorBaseERKN3c106ScalarEENKUlvE_clEvENKUlvE2_clEvEUllE_EEvS4_RKT_EUliE_EEviT1_)
        /*1934*/ 	.word	0x0000001a


	//----- nvinfo : EIATTR_FRAME_SIZE
	.align		4
.L_1131:
        /*1938*/ 	.byte	0x04, 0x11
        /*193a*/ 	.short	(.L_1133 - .L_1132)
	.align		4
.L_1132:
        /*193c*/ 	.word	index@(_ZN2at6native18elementwise_kernelILi128ELi4EZNS0_15gpu_kernel_implIZZZNS0_21clamp_min_kernel_cudaERNS_18TensorIteratorBaseERKN3c106ScalarEENKUlvE_clEvENKUlvE2_clEvEUllE_EEvS4_RKT_EUliE_EEviT1_)
        /*1940*/ 	.word	0x00000000


	//----- nvinfo : EIATTR_REGCOUNT
	.align		4
.L_1133:
        /*1944*/ 	.byte	0x04, 0x2f
        /*1946*/ 	.short	(.L_1135 - .L_1134)
	.align		4
.L_1134:
        /*1948*/ 	.word	index@(_ZN2at6native29vectorized_elementwise_kernelILi8EZZZNS0_21clamp_min_kernel_cudaERNS_18TensorIteratorBaseERKN3c106ScalarEENKUlvE_clEvENKUlvE3_clEvEUlsE_St5arrayIPcLm2EEEEviT0_T1_)
        /*194c*/ 	.word	0x00000020


	//----- nvinfo : EIATTR_FRAME_SIZE
	.align		4
.L_1135:
        /*1950*/ 	.byte	0x04, 0x11
        /*1952*/ 	.short	(.L_1137 - .L_1136)
	.align		4
.L_1136:
        /*1954*/ 	.word	index@(_ZN2at6native29vectorized_elementwise_kernelILi8EZZZNS0_21clamp_min_kernel_cudaERNS_18TensorIteratorBaseERKN3c106ScalarEENKUlvE_clEvENKUlvE3_clEvEUlsE_St5arrayIPcLm2EEEEviT0_T1_)
        /*1958*/ 	.word	0x00000000


	//----- nvinfo : EIATTR_REGCOUNT
	.align		4
.L_1137:
        /*195c*/ 	.byte	0x04, 0x2f
        /*195e*/ 	.short	(.L_1139 - .L_1138)
	.align		4
.L_1138:
        /*1960*/ 	.word	index@(_ZN2at6native29vectorized_elementwise_kernelILi4EZZZNS0_21clamp_min_kernel_cudaERNS_18TensorIteratorBaseERKN3c106ScalarEENKUlvE_clEvENKUlvE3_clEvEUlsE_St5arrayIPcLm2EEEEviT0_T1_)
        /*1964*/ 	.word	0x00000020


	//----- nvinfo : EIATTR_FRAME_SIZE
	.align		4
.L_1139:
        /*1968*/ 	.byte	0x04, 0x11
        /*196a*/ 	.short	(.L_1141 - .L_1140)
	.align		4
.L_1140:
        /*196c*/ 	.word	index@(_ZN2at6native29vectorized_elementwise_kernelILi4EZZZNS0_21clamp_min_kernel_cudaERNS_18TensorIteratorBaseERKN3c106ScalarEENKUlvE_clEvENKUlvE3_clEvEUlsE_St5arrayIPcLm2EEEEviT0_T1_)
        /*1970*/ 	.word	0x00000000


	//----- nvinfo : EIATTR_REGCOUNT
	.align		4
.L_1141:
        /*1974*/ 	.byte	0x04, 0x2f
        /*1976*/ 	.short	(.L_1143 - .L_1142)
	.align		4
.L_1142:
        /*1978*/ 	.word	index@(_ZN2at6native29vectorized_elementwise_kernelILi2EZZZNS0_21clamp_min_kernel_cudaERNS_18TensorIteratorBaseERKN3c106ScalarEENKUlvE_clEvENKUlvE3_clEvEUlsE_St5arrayIPcLm2EEEEviT0_T1_)
        /*197c*/ 	.word	0x00000020


	//----- nvinfo : EIATTR_FRAME_SIZE
	.align		4
.L_1143:
        /*1980*/ 	.byte	0x04, 0x11
        /*1982*/ 	.short	(.L_1145 - .L_1144)
	.align		4
.L_1144:
        /*1984*/ 	.word	index@(_ZN2at6native29vectorized_elementwise_kernelILi2EZZZNS0_21clamp_min_kernel_cudaERNS_18TensorIteratorBaseERKN3c106ScalarEENKUlvE_clEvENKUlvE3_clEvEUlsE_St5arrayIPcLm2EEEEviT0_T1_)
        /*1988*/ 	.word	0x00000000


	//----- nvinfo : EIATTR_REGCOUNT
	.align		4
.L_1145:
        /*198c*/ 	.byte	0x04, 0x2f
        /*198e*/ 	.short	(.L_1147 - .L_1146)
	.align		4
.L_1146:
        /*1990*/ 	.word	index@(_ZN2at6native27unrolled_elementwise_kernelIZZZNS0_21clamp_min_kernel_cudaERNS_18TensorIteratorBaseERKN3c106ScalarEENKUlvE_clEvENKUlvE3_clEvEUlsE_St5arrayIPcLm2EELi4E23TrivialOffsetCalculatorILi1EjESF_NS0_6memory15LoadWithoutCastENSG_16StoreWithoutCastEEEviT_T0_T2_T3_T4_T5_)
        /*1994*/ 	.word	0x00000018


	//----- nvinfo : EIATTR_FRAME_SIZE
	.align		4
.L_1147:
        /*1998*/ 	.byte	0x04, 0x11
        /*199a*/ 	.short	(.L_1149 - .L_1148)
	.align		4
.L_1148:
        /*199c*/ 	.word	index@(_ZN2at6native27unrolled_elementwise_kernelIZZZNS0_21clamp_min_kernel_cudaERNS_18TensorIteratorBaseERKN3c106ScalarEENKUlvE_clEvENKUlvE3_clEvEUlsE_St5arrayIPcLm2EELi4E23TrivialOffsetCalculatorILi1EjESF_NS0_6memory15LoadWithoutCastENSG_16StoreWithoutCastEEEviT_T0_T2_T3_T4_T5_)
        /*19a0*/ 	.word	0x00000000


	//----- nvinfo : EIATTR_REGCOUNT
	.align		4
.L_1149:
        /*19a4*/ 	.byte	0x04, 0x2f
        /*19a6*/ 	.short	(.L_1151 - .L_1150)
	.align		4
.L_1150:
        /*19a8*/ 	.word	index@(_ZN2at6native18elementwise_kernelILi128ELi4EZNS0_22gpu_kernel_impl_nocastIZZZNS0_21clamp_min_kernel_cudaERNS_18TensorIteratorBaseERKN3c106ScalarEENKUlvE_clEvENKUlvE3_clEvEUlsE_EEvS4_RKT_EUliE_EEviT1_)
        /*19ac*/ 	.word	0x00000012


	//----- nvinfo : EIATTR_FRAME_SIZE
	.align		4
.L_1151:
        /*19b0*/ 	.byte	0x04, 0x11
        /*19b2*/ 	.short	(.L_1153 - .L_1152)
	.align		4
.L_1152:
        /*19b4*/ 	.word	index@(_ZN2at6native18elementwise_kernelILi128ELi4EZNS0_22gpu_kernel_impl_nocastIZZZNS0_21clamp_min_kernel_cudaERNS_18TensorIteratorBaseERKN3c106ScalarEENKUlvE_clEvENKUlvE3_clEvEUlsE_EEvS4_RKT_EUliE_EEviT1_)
        /*19b8*/ 	.word	0x00000000


	//----- nvinfo : EIATTR_REGCOUNT
	.align		4
.L_1153:
        /*19bc*/ 	.byte	0x04, 0x2f
        /*19be*/ 	.short	(.L_1155 - .L_1154)
	.align		4
.L_1154:
        /*19c0*/ 	.word	index@(_ZN2at6native27unrolled_elementwise_kernelIZZZNS0_21clamp_min_kernel_cudaERNS_18TensorIteratorBaseERKN3c106ScalarEENKUlvE_clEvENKUlvE3_clEvEUlsE_St5arrayIPcLm2EELi4E23TrivialOffsetCalculatorILi1EjESF_NS0_6memory12LoadWithCastILi1EEENSG_13StoreWithCastILi1EEEEEviT_T0_T2_T3_T4_T5_)
        /*19c4*/ 	.word	0x0000001c


	//----- nvinfo : EIATTR_FRAME_SIZE
	.align		4
.L_1155:
        /*19c8*/ 	.byte	0x04, 0x11
        /*19ca*/ 	.short	(.L_1157 - .L_1156)
	.align		4
.L_1156:
        /*19cc*/ 	.word	index@(_ZN2at6native27unrolled_elementwise_kernelIZZZNS0_21clamp_min_kernel_cudaERNS_18TensorIteratorBaseERKN3c106ScalarEENKUlvE_clEvENKUlvE3_clEvEUlsE_St5arrayIPcLm2EELi4E23TrivialOffsetCalculatorILi1EjESF_NS0_6memory12LoadWithCastILi1EEENSG_13StoreWithCastILi1EEEEEviT_T0_T2_T3_T4_T5_)
        /*19d0*/ 	.word	0x00000000


	//----- nvinfo : EIATTR_REGCOUNT
	.align		4
.L_1157:
        /*19d4*/ 	.byte	0x04, 0x2f
        /*19d6*/ 	.short	(.L_1159 - .L_1158)
	.align		4
.L_1158:
        /*19d8*/ 	.word	index@(_ZN2at6native18elementwise_kernelILi128ELi4EZNS0_15gpu_kernel_implIZZZNS0_21clamp_min_kernel_cudaERNS_18TensorIteratorBaseERKN3c106ScalarEENKUlvE_clEvENKUlvE3_clEvEUlsE_EEvS4_RKT_EUliE_EEviT1_)
        /*19dc*/ 	.word	0x0000001a


	//----- nvinfo : EIATTR_FRAME_SIZE
	.align		4
.L_1159:
        /*19e0*/ 	.byte	0x04, 0x11
        /*19e2*/ 	.short	(.L_1161 - .L_1160)
	.align		4
.L_1160:
        /*19e4*/ 	.word	index@(_ZN2at6native18elementwise_kernelILi128ELi4EZNS0_15gpu_kernel_implIZZZNS0_21clamp_min_kernel_cudaERNS_18TensorIteratorBaseERKN3c106ScalarEENKUlvE_clEvENKUlvE3_clEvEUlsE_EEvS4_RKT_EUliE_EEviT1_)
        /*19e8*/ 	.word	0x00000000


	//----- nvinfo : EIATTR_REGCOUNT
	.align		4
.L_1161:
        /*19ec*/ 	.byte	0x04, 0x2f
        /*19ee*/ 	.short	(.L_1163 - .L_1162)
	.align		4
.L_1162:
        /*19f0*/ 	.word	index@(_ZN2at6native29vectorized_elementwise_kernelILi8EZZZNS0_21clamp_min_kernel_cudaERNS_18TensorIteratorBaseERKN3c106ScalarEENKUlvE_clEvENKUlvE4_clEvEUldE_St5arrayIPcLm2EEEEviT0_T1_)
        /*19f4*/ 	.word	0x00000020


	//----- nvinfo : EIATTR_FRAME_SIZE
	.align		4
.L_1163:
        /*19f8*/ 	.byte	0x04, 0x11
        /*19fa*/ 	.short	(.L_1165 - .L_1164)
	.align		4
.L_1164:
        /*19fc*/ 	.word	index@(_ZN2at6native29vectorized_elementwise_kernelILi8EZZZNS0_21clamp_min_kernel_cudaERNS_18TensorIteratorBaseERKN3c106ScalarEENKUlvE_clEvENKUlvE4_clEvEUldE_St5arrayIPcLm2EEEEviT0_T1_)
        /*1a00*/ 	.word	0x00000000


	//----- nvinfo : EIATTR_REGCOUNT
	.align		4
.L_1165:
        /*1a04*/ 	.byte	0x04, 0x2f
        /*1a06*/ 	.short	(.L_1167 - .L_1166)
	.align		4
.L_1166:
        /*1a08*/ 	.word	index@(_ZN2at6native29vectorized_elementwise_kernelILi4EZZZNS0_21clamp_min_kernel_cudaERNS_18TensorIteratorBaseERKN3c106ScalarEENKUlvE_clEvENKUlvE4_clEvEUldE_St5arrayIPcLm2EEEEviT0_T1_)
        /*1a0c*/ 	.word	0x00000020


	//----- nvinfo : EIATTR_FRAME_SIZE
	.align		4
.L_1167:
        /*1a10*/ 	.byte	0x04, 0x11
        /*1a12*/ 	.short	(.L_1169 - .L_1168)
	.align		4
.L_1168:
        /*1a14*/ 	.word	index@(_ZN2at6native29vectorized_elementwise_kernelILi4EZZZNS0_21clamp_min_kernel_cudaERNS_18TensorIteratorBaseERKN3c106ScalarEENKUlvE_clEvENKUlvE4_clEvEUldE_St5arrayIPcLm2EEEEviT0_T1_)
        /*1a18*/ 	.word	0x00000000


	//----- nvinfo : EIATTR_REGCOUNT
	.align		4
.L_1169:
        /*1a1c*/ 	.byte	0x04, 0x2f
        /*1a1e*/ 	.short	(.L_1171 - .L_1170)
	.align		4
.L_1170:
        /*1a20*/ 	.word	index@(_ZN2at6native29vectorized_elementwise_kernelILi2EZZZNS0_21clamp_min_kernel_cudaERNS_18TensorIteratorBaseERKN3c106ScalarEENKUlvE_clEvENKUlvE4_clEvEUldE_St5arrayIPcLm2EEEEviT0_T1_)
        /*1a24*/ 	.word	0x00000020


	//----- nvinfo : EIATTR_FRAME_SIZE
	.align		4
.L_1171:
        /*1a28*/ 	.byte	0x04, 0x11
        /*1a2a*/ 	.short	(.L_1173 - .L_1172)
	.align		4
.L_1172:
        /*1a2c*/ 	.word	index@(_ZN2at6native29vectorized_elementwise_kernelILi2EZZZNS0_21clamp_min_kernel_cudaERNS_18TensorIteratorBaseERKN3c106ScalarEENKUlvE_clEvENKUlvE4_clEvEUldE_St5arrayIPcLm2EEEEviT0_T1_)
        /*1a30*/ 	.word	0x00000000


	//----- nvinfo : EIATTR_REGCOUNT
	.align		4
.L_1173:
        /*1a34*/ 	.byte	0x04, 0x2f
        /*1a36*/ 	.short	(.L_1175 - .L_1174)
	.align		4
.L_1174:
        /*1a38*/ 	.word	index@(_ZN2at6native27unrolled_elementwise_kernelIZZZNS0_21clamp_min_kernel_cudaERNS_18TensorIteratorBaseERKN3c106ScalarEENKUlvE_clEvENKUlvE4_clEvEUldE_St5arrayIPcLm2EELi4E23TrivialOffsetCalculatorILi1EjESF_NS0_6memory15LoadWithoutCastENSG_16StoreWithoutCastEEEviT_T0_T2_T3_T4_T5_)
        /*1a3c*/ 	.word	0x0000001a


	//----- nvinfo : EIATTR_FRAME_SIZE
	.align		4
.L_1175:
        /*1a40*/ 	.byte	0x04, 0x11
        /*1a42*/ 	.short	(.L_1177 - .L_1176)
	.align		4
.L_1176:
        /*1a44*/ 	.word	index@(_ZN2at6native27unrolled_elementwise_kernelIZZZNS0_21clamp_min_kernel_cudaERNS_18TensorIteratorBaseERKN3c106ScalarEENKUlvE_clEvENKUlvE4_clEvEUldE_St5arrayIPcLm2EELi4E23TrivialOffsetCalculatorILi1EjESF_NS0_6memory15LoadWithoutCastENSG_16StoreWithoutCastEEEviT_T0_T2_T3_T4_T5_)
        /*1a48*/ 	.word	0x00000000


	//----- nvinfo : EIATTR_REGCOUNT
	.align		4
.L_1177:
        /*1a4c*/ 	.byte	0x04, 0x2f
        /*1a4e*/ 	.short	(.L_1179 - .L_1178)
	.align		4
.L_1178:
        /*1a50*/ 	.word	index@(_ZN2at6native18elementwise_kernelILi128ELi2EZNS0_22gpu_kernel_impl_nocastIZZZNS0_21clamp_min_kernel_cudaERNS_18TensorIteratorBaseERKN3c106ScalarEENKUlvE_clEvENKUlvE4_clEvEUldE_EEvS4_RKT_EUliE_EEviT1_)
        /*1a54*/ 	.word	0x00000012


	//----- nvinfo : EIATTR_FRAME_SIZE
	.align		4
.L_1179:
        /*1a58*/ 	.byte	0x04, 0x11
        /*1a5a*/ 	.short	(.L_1181 - .L_1180)
	.align		4
.L_1180:
        /*1a5c*/ 	.word	index@(_ZN2at6native18elementwise_kernelILi128ELi2EZNS0_22gpu_kernel_impl_nocastIZZZNS0_21clamp_min_kernel_cudaERNS_18TensorIteratorBaseERKN3c106ScalarEENKUlvE_clEvENKUlvE4_clEvEUldE_EEvS4_RKT_EUliE_EEviT1_)
        /*1a60*/ 	.word	0x00000000


	//----- nvinfo : EIATTR_REGCOUNT
	.align		4
.L_1181:
        /*1a64*/ 	.byte	0x04, 0x2f
        /*1a66*/ 	.short	(.L_1183 - .L_1182)
	.align		4
.L_1182:
        /*1a68*/ 	.word	index@(_ZN2at6native27unrolled_elementwise_kernelIZZZNS0_21clamp_min_kernel_cudaERNS_18TensorIteratorBaseERKN3c106ScalarEENKUlvE_clEvENKUlvE4_clEvEUldE_St5arrayIPcLm2EELi4E23TrivialOffsetCalculatorILi1EjESF_NS0_6memory12LoadWithCastILi1EEENSG_13StoreWithCastILi1EEEEEviT_T0_T2_T3_T4_T5_)
        /*1a6c*/ 	.word	0x00000026


	//----- nvinfo : EIATTR_FRAME_SIZE
	.align		4
.L_1183:
        /*1a70*/ 	.byte	0x04, 0x11
        /*1a72*/ 	.short	(.L_1185 - .L_1184)
	.align		4
.L_1184:
        /*1a74*/ 	.word	index@(_ZN2at6native27unrolled_elementwise_kernelIZZZNS0_21clamp_min_kernel_cudaERNS_18TensorIteratorBaseERKN3c106ScalarEENKUlvE_clEvENKUlvE4_clEvEUldE_St5arrayIPcLm2EELi4E23TrivialOffsetCalculatorILi1EjESF_NS0_6memory12LoadWithCastILi1EEENSG_13StoreWithCastILi1EEEEEviT_T0_T2_T3_T4_T5_)
        /*1a78*/ 	.word	0x00000000


	//----- nvinfo : EIATTR_REGCOUNT
	.align		4
.L_1185:
        /*1a7c*/ 	.byte	0x04, 0x2f
        /*1a7e*/ 	.short	(.L_1187 - .L_1186)
	.align		4
.L_1186:
        /*1a80*/ 	.word	index@(_ZN2at6native18elementwise_kernelILi128ELi4EZNS0_15gpu_kernel_implIZZZNS0_21clamp_min_kernel_cudaERNS_18TensorIteratorBaseERKN3c106ScalarEENKUlvE_clEvENKUlvE4_clEvEUldE_EEvS4_RKT_EUliE_EEviT1_)
        /*1a84*/ 	.word	0x0000001a


	//----- nvinfo : EIATTR_FRAME_SIZE
	.align		4
.L_1187:
        /*1a88*/ 	.byte	0x04, 0x11
        /*1a8a*/ 	.short	(.L_1189 - .L_1188)
	.align		4
.L_1188:
        /*1a8c*/ 	.word	index@(_ZN2at6native18elementwise_kernelILi128ELi4EZNS0_15gpu_kernel_implIZZZNS0_21clamp_min_kernel_cudaERNS_18TensorIteratorBaseERKN3c106ScalarEENKUlvE_clEvENKUlvE4_clEvEUldE_EEvS4_RKT_EUliE_EEviT1_)
        /*1a90*/ 	.word	0x00000000


	//----- nvinfo : EIATTR_REGCOUNT
	.align		4
.L_1189:
        /*1a94*/ 	.byte	0x04, 0x2f
        /*1a96*/ 	.short	(.L_1191 - .L_1190)
	.align		4
.L_1190:
        /*1a98*/ 	.word	index@(_ZN2at6native29vectorized_elementwise_kernelILi8EZZZNS0_21clamp_min_kernel_cudaERNS_18TensorIteratorBaseERKN3c106ScalarEENKUlvE_clEvENKUlvE5_clEvEUlfE_St5arrayIPcLm2EEEEviT0_T1_)
        /*1a9c*/ 	.word	0x0000001a


	//----- nvinfo : EIATTR_FRAME_SIZE
	.align		4
.L_1191:
        /*1aa0*/ 	.byte	0x04, 0x11
        /*1aa2*/ 	.short	(.L_1193 - .L_1192)
	.align		4
.L_1192:
        /*1aa4*/ 	.word	index@(_ZN2at6native29vectorized_elementwise_kernelILi8EZZZNS0_21clamp_min_kernel_cudaERNS_18TensorIteratorBaseERKN3c106ScalarEENKUlvE_clEvENKUlvE5_clEvEUlfE_St5arrayIPcLm2EEEEviT0_T1_)
        /*1aa8*/ 	.word	0x00000000


	//----- nvinfo : EIATTR_REGCOUNT
	.align		4
.L_1193:
        /*1aac*/ 	.byte	0x04, 0x2f
        /*1aae*/ 	.short	(.L_1195 - .L_1194)
	.align		4
.L_1194:
        /*1ab0*/ 	.word	index@(_ZN2at6native29vectorized_elementwise_kernelILi4EZZZNS0_21clamp_min_kernel_cudaERNS_18TensorIteratorBaseERKN3c106ScalarEENKUlvE_clEvENKUlvE5_clEvEUlfE_St5arrayIPcLm2EEEEviT0_T1_)
        /*1ab4*/ 	.word	0x0000001a


	//----- nvinfo : EIATTR_FRAME_SIZE
	.align		4
.L_1195:
        /*1ab8*/ 	.byte	0x04, 0x11
        /*1aba*/ 	.short	(.L_1197 - .L_1196)
	.align		4
.L_1196:
        /*1abc*/ 	.word	index@(_ZN2at6native29vectorized_elementwise_kernelILi4EZZZNS0_21clamp_min_kernel_cudaERNS_18TensorIteratorBaseERKN3c106ScalarEENKUlvE_clEvENKUlvE5_clEvEUlfE_St5arrayIPcLm2EEEEviT0_T1_)
        /*1ac0*/ 	.word	0x00000000


	//----- nvinfo : EIATTR_REGCOUNT
	.align		4
.L_1197:
        /*1ac4*/ 	.byte	0x04, 0x2f
        /*1ac6*/ 	.short	(.L_1199 - .L_1198)
	.align		4
.L_1198:
        /*1ac8*/ 	.word	index@(_ZN2at6native29vectorized_elementwise_kernelILi2EZZZNS0_21clamp_min_kernel_cudaERNS_18TensorIteratorBaseERKN3c106ScalarEENKUlvE_clEvENKUlvE5_clEvEUlfE_St5arrayIPcLm2EEEEviT0_T1_)
        /*1acc*/ 	.word	0x0000001a


	//----- nvinfo : EIATTR_FRAME_SIZE
	.align		4
.L_1199:
        /*1ad0*/ 	.byte	0x04, 0x11
        /*1ad2*/ 	.short	(.L_1201 - .L_1200)
	.align		4
.L_1200:
        /*1ad4*/ 	.word	index@(_ZN2at6native29vectorized_elementwise_kernelILi2EZZZNS0_21clamp_min_kernel_cudaERNS_18TensorIteratorBaseERKN3c106ScalarEENKUlvE_clEvENKUlvE5_clEvEUlfE_St5arrayIPcLm2EEEEviT0_T1_)
        /*1ad8*/ 	.word	0x00000000


	//----- nvinfo : EIATTR_REGCOUNT
	.align		4
.L_1201:
        /*1adc*/ 	.byte	0x04, 0x2f
        /*1ade*/ 	.short	(.L_1203 - .L_1202)
	.align		4
.L_1202:
        /*1ae0*/ 	.word	index@(_ZN2at6native27unrolled_elementwise_kernelIZZZNS0_21clamp_min_kernel_cudaERNS_18TensorIteratorBaseERKN3c106ScalarEENKUlvE_clEvENKUlvE5_clEvEUlfE_St5arrayIPcLm2EELi4E23TrivialOffsetCalculatorILi1EjESF_NS0_6memory15LoadWithoutCastENSG_16StoreWithoutCastEEEviT_T0_T2_T3_T4_T5_)
        /*1ae4*/ 	.word	0x00000016


	//----- nvinfo : EIATTR_FRAME_SIZE
	.align		4
.L_1203:
        /*1ae8*/ 	.byte	0x04, 0x11
        /*1aea*/ 	.short	(.L_1205 - .L_1204)
	.align		4
.L_1204:
        /*1aec*/ 	.word	index@(_ZN2at6native27unrolled_elementwise_kernelIZZZNS0_21clamp_min_kernel_cudaERNS_18TensorIteratorBaseERKN3c106ScalarEENKUlvE_clEvENKUlvE5_clEvEUlfE_St5arrayIPcLm2EELi4E23TrivialOffsetCalculatorILi1EjESF_NS0_6memory15LoadWithoutCastENSG_16StoreWithoutCastEEEviT_T0_T2_T3_T4_T5_)
        /*1af0*/ 	.word	0x00000000


	//----- nvinfo : EIATTR_REGCOUNT
	.align		4
.L_1205:
        /*1af4*/ 	.byte	0x04, 0x2f
        /*1af6*/ 	.short	(.L_1207 - .L_1206)
	.align		4
.L_1206:
        /*1af8*/ 	.word	index@(_ZN2at6native18elementwise_kernelILi128ELi2EZNS0_22gpu_kernel_impl_nocastIZZZNS0_21clamp_min_kernel_cudaERNS_18TensorIteratorBaseERKN3c106ScalarEENKUlvE_clEvENKUlvE5_clEvEUlfE_EEvS4_RKT_EUliE_EEviT1_)
        /*1afc*/ 	.word	0x00000012


	//----- nvinfo : EIATTR_FRAME_SIZE
	.align		4
.L_1207:
        /*1b00*/ 	.byte	0x04, 0x11
        /*1b02*/ 	.short	(.L_1209 - .L_1208)
	.align		4
.L_1208:
        /*1b04*/ 	.word	index@(_ZN2at6native18elementwise_kernelILi128ELi2EZNS0_22gpu_kernel_impl_nocastIZZZNS0_21clamp_min_kernel_cudaERNS_18TensorIteratorBaseERKN3c106ScalarEENKUlvE_clEvENKUlvE5_clEvEUlfE_EEvS4_RKT_EUliE_EEviT1_)
        /*1b08*/ 	.word	0x00000000


	//----- nvinfo : EIATTR_REGCOUNT
	.align		4
.L_1209:
        /*1b0c*/ 	.byte	0x04, 0x2f
        /*1b0e*/ 	.short	(.L_1211 - .L_1210)
	.align		4
.L_1210:
        /*1b10*/ 	.word	index@(_ZN2at6native27unrolled_elementwise_kernelIZZZNS0_21clamp_min_kernel_cudaERNS_18TensorIteratorBaseERKN3c106ScalarEENKUlvE_clEvENKUlvE5_clEvEUlfE_St5arrayIPcLm2EELi4E23TrivialOffsetCalculatorILi1EjESF_NS0_6memory12LoadWithCastILi1EEENSG_13StoreWithCastILi1EEEEEviT_T0_T2_T3_T4_T5_)
        /*1b14*/ 	.word	0x0000001e


	//----- nvinfo : EIATTR_FRAME_SIZE
	.align		4
.L_1211:
        /*1b18*/ 	.byte	0x04, 0x11
        /*1b1a*/ 	.short	(.L_1213 - .L_1212)
	.align		4
.L_1212:
        /*1b1c*/ 	.word	index@(_ZN2at6native27unrolled_elementwise_kernelIZZZNS0_21clamp_min_kernel_cudaERNS_18TensorIteratorBaseERKN3c106ScalarEENKUlvE_clEvENKUlvE5_clEvEUlfE_St5arrayIPcLm2EELi4E23TrivialOffsetCalculatorILi1EjESF_NS0_6memory12LoadWithCastILi1EEENSG_13StoreWithCastILi1EEEEEviT_T0_T2_T3_T4_T5_)
        /*1b20*/ 	.word	0x00000000


	//----- nvinfo : EIATTR_REGCOUNT
	.align		4
.L_1213:
        /*1b24*/ 	.byte	0x04, 0x2f
        /*1b26*/ 	.short	(.L_1215 - .L_1214)
	.align		4
.L_1214:
        /*1b28*/ 	.word	index@(_ZN2at6native18elementwise_kernelILi128ELi4EZNS0_15gpu_kernel_implIZZZNS0_21clamp_min_kernel_cudaERNS_18TensorIteratorBaseERKN3c106ScalarEENKUlvE_clEvENKUlvE5_clEvEUlfE_EEvS4_RKT_EUliE_EEviT1_)
        /*1b2c*/ 	.word	0x0000001a


	//----- nvinfo : EIATTR_FRAME_SIZE
	.align		4
.L_1215:
        /*1b30*/ 	.byte	0x04, 0x11
        /*1b32*/ 	.short	(.L_1217 - .L_1216)
	.align		4
.L_1216:
        /*1b34*/ 	.word	index@(_ZN2at6native18elementwise_kernelILi128ELi4EZNS0_15gpu_kernel_implIZZZNS0_21clamp_min_kernel_cudaERNS_18TensorIteratorBaseERKN3c106ScalarEENKUlvE_clEvENKUlvE5_clEvEUlfE_EEvS4_RKT_EUliE_EEviT1_)
        /*1b38*/ 	.word	0x00000000


	//----- nvinfo : EIATTR_REGCOUNT
	.align		4
.L_1217:
        /*1b3c*/ 	.byte	0x04, 0x2f
        /*1b3e*/ 	.short	(.L_1219 - .L_1218)
	.align		4
.L_1218:
        /*1b40*/ 	.word	index@(_ZN2at6native29vectorized_elementwise_kernelILi8EZZZNS0_21clamp_min_kernel_cudaERNS_18TensorIteratorBaseERKN3c106ScalarEENKUlvE_clEvENKUlvE6_clEvEUlNS4_4HalfEE_St5arrayIPcLm2EEEEviT0_T1_)
        /*1b44*/ 	.word	0x0000001f


	//----- nvinfo : EIATTR_FRAME_SIZE
	.align		4
.L_1219:
        /*1b48*/ 	.byte	0x04, 0x11
        /*1b4a*/ 	.short	(.L_1221 - .L_1220)
	.align		4
.L_1220:
        /*1b4c*/ 	.word	index@(_ZN2at6native29vectorized_elementwise_kernelILi8EZZZNS0_21clamp_min_kernel_cudaERNS_18TensorIteratorBaseERKN3c106ScalarEENKUlvE_clEvENKUlvE6_clEvEUlNS4_4HalfEE_St5arrayIPcLm2EEEEviT0_T1_)
        /*1b50*/ 	.word	0x00000000


	//----- nvinfo : EIATTR_REGCOUNT
	.align		4
.L_1221:
        /*1b54*/ 	.byte	0x04, 0x2f
        /*1b56*/ 	.short	(.L_1223 - .L_1222)
	.align		4
.L_1222:
        /*1b58*/ 	.word	index@(_ZN2at6native29vectorized_elementwise_kernelILi4EZZZNS0_21clamp_min_kernel_cudaERNS_18TensorIteratorBaseERKN3c106ScalarEENKUlvE_clEvENKUlvE6_clEvEUlNS4_4HalfEE_St5arrayIPcLm2EEEEviT0_T1_)
        /*1b5c*/ 	.word	0x0000001f


	//----- nvinfo : EIATTR_FRAME_SIZE
	.align		4
.L_1223:
        /*1b60*/ 	.byte	0x04, 0x11
        /*1b62*/ 	.short	(.L_1225 - .L_1224)
	.align		4
.L_1224:
        /*1b64*/ 	.word	index@(_ZN2at6native29vectorized_elementwise_kernelILi4EZZZNS0_21clamp_min_kernel_cudaERNS_18TensorIteratorBaseERKN3c106ScalarEENKUlvE_clEvENKUlvE6_clEvEUlNS4_4HalfEE_St5arrayIPcLm2EEEEviT0_T1_)
        /*1b68*/ 	.word	0x00000000


	//----- nvinfo : EIATTR_REGCOUNT
	.align		4
.L_1225:
        /*1b6c*/ 	.byte	0x04, 0x2f
        /*1b6e*/ 	.short	(.L_1227 - .L_1226)
	.align		4
.L_1226:
        /*1b70*/ 	.word	index@(_ZN2at6native29vectorized_elementwise_kernelILi2EZZZNS0_21clamp_min_kernel_cudaERNS_18TensorIteratorBaseERKN3c106ScalarEENKUlvE_clEvENKUlvE6_clEvEUlNS4_4HalfEE_St5arrayIPcLm2EEEEviT0_T1_)
        /*1b74*/ 	.word	0x0000001d


	//----- nvinfo : EIATTR_FRAME_SIZE
	.align		4
.L_1227:
        /*1b78*/ 	.byte	0x04, 0x11
        /*1b7a*/ 	.short	(.L_1229 - .L_1228)
	.align		4
.L_1228:
        /*1b7c*/ 	.word	index@(_ZN2at6native29vectorized_elementwise_kernelILi2EZZZNS0_21clamp_min_kernel_cudaERNS_18TensorIteratorBaseERKN3c106ScalarEENKUlvE_clEvENKUlvE6_clEvEUlNS4_4HalfEE_St5arrayIPcLm2EEEEviT0_T1_)
        /*1b80*/ 	.word	0x00000000


	//----- nvinfo : EIATTR_REGCOUNT
	.align		4
.L_1229:
        /*1b84*/ 	.byte	0x04, 0x2f
        /*1b86*/ 	.short	(.L_1231 - .L_1230)
	.align		4
.L_1230:
        /*1b88*/ 	.word	index@(_ZN2at6native27unrolled_elementwise_kernelIZZZNS0_21clamp_min_kernel_cudaERNS_18TensorIteratorBaseERKN3c106ScalarEENKUlvE_clEvENKUlvE6_clEvEUlNS4_4HalfEE_St5arrayIPcLm2EELi4E23TrivialOffsetCalculatorILi1EjESG_NS0_6memory15LoadWithoutCastENSH_16StoreWithoutCastEEEviT_T0_T2_T3_T4_T5_)
        /*1b8c*/ 	.word	0x00000015


	//----- nvinfo : EIATTR_FRAME_SIZE
	.align		4
.L_1231:
        /*1b90*/ 	.byte	0x04, 0x11
        /*1b92*/ 	.short	(.L_1233 - .L_1232)
	.align		4
.L_1232:
        /*1b94*/ 	.word	index@(_ZN2at6native27unrolled_elementwise_kernelIZZZNS0_21clamp_min_kernel_cudaERNS_18TensorIteratorBaseERKN3c106ScalarEENKUlvE_clEvENKUlvE6_clEvEUlNS4_4HalfEE_St5arrayIPcLm2EELi4E23TrivialOffsetCalculatorILi1EjESG_NS0_6memory15LoadWithoutCastENSH_16StoreWithoutCastEEEviT_T0_T2_T3_T4_T5_)
        /*1b98*/ 	.word	0x00000000


	//----- nvinfo : EIATTR_REGCOUNT
	.align		4
.L_1233:
        /*1b9c*/ 	.byte	0x04, 0x2f
        /*1b9e*/ 	.short	(.L_1235 - .L_1234)
	.align		4
.L_1234:
        /*1ba0*/ 	.word	index@(_ZN2at6native18elementwise_kernelILi128ELi4EZNS0_22gpu_kernel_impl_nocastIZZZNS0_21clamp_min_kernel_cudaERNS_18TensorIteratorBaseERKN3c106ScalarEENKUlvE_clEvENKUlvE6_clEvEUlNS5_4HalfEE_EEvS4_RKT_EUliE_EEviT1_)
        /*1ba4*/ 	.word	0x00000012


	//----- nvinfo : EIATTR_FRAME_SIZE
	.align		4
.L_1235:
        /*1ba8*/ 	.byte	0x04, 0x11
        /*1baa*/ 	.short	(.L_1237 - .L_1236)
	.align		4
.L_1236:
        /*1bac*/ 	.word	index@(_ZN2at6native18elementwise_kernelILi128ELi4EZNS0_22gpu_kernel_impl_nocastIZZZNS0_21clamp_min_kernel_cudaERNS_18TensorIteratorBaseERKN3c106ScalarEENKUlvE_clEvENKUlvE6_clEvEUlNS5_4HalfEE_EEvS4_RKT_EUliE_EEviT1_)
        /*1bb0*/ 	.word	0x00000000


	//----- nvinfo : EIATTR_REGCOUNT
	.align		4
.L_1237:
        /*1bb4*/ 	.byte	0x04, 0x2f
        /*1bb6*/ 	.short	(.L_1239 - .L_1238)
	.align		4
.L_1238:
        /*1bb8*/ 	.word	index@(_ZN2at6native27unrolled_elementwise_kernelIZZZNS0_21clamp_min_kernel_cudaERNS_18TensorIteratorBaseERKN3c106ScalarEENKUlvE_clEvENKUlvE6_clEvEUlNS4_4HalfEE_St5arrayIPcLm2EELi4E23TrivialOffsetCalculatorILi1EjESG_NS0_6memory12LoadWithCastILi1EEENSH_13StoreWithCastILi1EEEEEviT_T0_T2_T3_T4_T5_)
        /*1bbc*/ 	.word	0x0000001c


	//----- nvinfo : EIATTR_FRAME_SIZE
	.align		4
.L_1239:
        /*1bc0*/ 	.byte	0x04, 0x11
        /*1bc2*/ 	.short	(.L_1241 - .L_1240)
	.align		4
.L_1240:
        /*1bc4*/ 	.word	index@(_ZN2at6native27unrolled_elementwise_kernelIZZZNS0_21clamp_min_kernel_cudaERNS_18TensorIteratorBaseERKN3c106ScalarEENKUlvE_clEvENKUlvE6_clEvEUlNS4_4HalfEE_St5arrayIPcLm2EELi4E23TrivialOffsetCalculatorILi1EjESG_NS0_6memory12LoadWithCastILi1EEENSH_13StoreWithCastILi1EEEEEviT_T0_T2_T3_T4_T5_)
        /*1bc8*/ 	.word	0x00000000


	//----- nvinfo : EIATTR_REGCOUNT
	.align		4
.L_1241:
        /*1bcc*/ 	.byte	0x04, 0x2f
        /*1bce*/ 	.short	(.L_1243 - .L_1242)
	.align		4
.L_1242:
        /*1bd0*/ 	.word	index@(_ZN2at6native18elementwise_kernelILi128ELi4EZNS0_15gpu_kernel_implIZZZNS0_21clamp_min_kernel_cudaERNS_18TensorIteratorBaseERKN3c106ScalarEENKUlvE_clEvENKUlvE6_clEvEUlNS5_4HalfEE_EEvS4_RKT_EUliE_EEviT1_)
        /*1bd4*/ 	.word	0x0000001a


	//----- nvinfo : EIATTR_FRAME_SIZE
	.align		4
.L_1243:
        /*1bd8*/ 	.byte	0x04, 0x11
        /*1bda*/ 	.short	(.L_1245 - .L_1244)
	.align		4
.L_1244:
        /*1bdc*/ 	.word	index@(_ZN2at6native18elementwise_kernelILi128ELi4EZNS0_15gpu_kernel_implIZZZNS0_21clamp_min_kernel_cudaERNS_18TensorIteratorBaseERKN3c106ScalarEENKUlvE_clEvENKUlvE6_clEvEUlNS5_4HalfEE_EEvS4_RKT_EUliE_EEviT1_)
        /*1be0*/ 	.word	0x00000000


	//----- nvinfo : EIATTR_REGCOUNT
	.align		4
.L_1245:
        /*1be4*/ 	.byte	0x04, 0x2f
        /*1be6*/ 	.short	(.L_1247 - .L_1246)
	.align		4
.L_1246:
        /*1be8*/ 	.word	index@(_ZN2at6native29vectorized_elementwise_kernelILi8EZZZNS0_21clamp_min_kernel_cudaERNS_18TensorIteratorBaseERKN3c106ScalarEENKUlvE_clEvENKUlvE7_clEvEUlNS4_8BFloat16EE_St5arrayIPcLm2EEEEviT0_T1_)
        /*1bec*/ 	.word	0x0000001c


	//----- nvinfo : EIATTR_FRAME_SIZE
	.align		4
.L_1247:
        /*1bf0*/ 	.byte	0x04, 0x11
        /*1bf2*/ 	.short	(.L_1249 - .L_1248)
	.align		4
.L_1248:
        /*1bf4*/ 	.word	index@(_ZN2at6native29vectorized_elementwise_kernelILi8EZZZNS0_21clamp_min_kernel_cudaERNS_18TensorIteratorBaseERKN3c106ScalarEENKUlvE_clEvENKUlvE7_clEvEUlNS4_8BFloat16EE_St5arrayIPcLm2EEEEviT0_T1_)
        /*1bf8*/ 	.word	0x00000000


	//----- nvinfo : EIATTR_REGCOUNT
	.align		4
.L_1249:
        /*1bfc*/ 	.byte	0x04, 0x2f
        /*1bfe*/ 	.short	(.L_1251 - .L_1250)
	.align		4
.L_1250:
        /*1c00*/ 	.word	index@(_ZN2at6native29vectorized_elementwise_kernelILi4EZZZNS0_21clamp_min_kernel_cudaERNS_18TensorIteratorBaseERKN3c106ScalarEENKUlvE_clEvENKUlvE7_clEvEUlNS4_8BFloat16EE_St5arrayIPcLm2EEEEviT0_T1_)
        /*1c04*/ 	.word	0x0000001b


	//----- nvinfo : EIATTR_FRAME_SIZE
	.align		4
.L_1251:
        /*1c08*/ 	.byte	0x04, 0x11
        /*1c0a*/ 	.short	(.L_1253 - .L_1252)
	.align		4
.L_1252:
        /*1c0c*/ 	.word	index@(_ZN2at6native29vectorized_elementwise_kernelILi4EZZZNS0_21clamp_min_kernel_cudaERNS_18TensorIteratorBaseERKN3c106ScalarEENKUlvE_clEvENKUlvE7_clEvEUlNS4_8BFloat16EE_St5arrayIPcLm2EEEEviT0_T1_)
        /*1c10*/ 	.word	0x00000000


	//----- nvinfo : EIATTR_REGCOUNT
	.align		4
.L_1253:
        /*1c14*/ 	.byte	0x04, 0x2f
        /*1c16*/ 	.short	(.L_1255 - .L_1254)
	.align		4
.L_1254:
        /*1c18*/ 	.word	index@(_ZN2at6native29vectorized_elementwise_kernelILi2EZZZNS0_21clamp_min_kernel_cudaERNS_18TensorIteratorBaseERKN3c106ScalarEENKUlvE_clEvENKUlvE7_clEvEUlNS4_8BFloat16EE_St5arrayIPcLm2EEEEviT0_T1_)
        /*1c1c*/ 	.word	0x0000001b


	//----- nvinfo : EIATTR_FRAME_SIZE
	.align		4
.L_1255:
        /*1c20*/ 	.byte	0x04, 0x11
        /*1c22*/ 	.short	(.L_1257 - .L_1256)
	.align		4
.L_1256:
        /*1c24*/ 	.word	index@(_ZN2at6native29vectorized_elementwise_kernelILi2EZZZNS0_21clamp_min_kernel_cudaERNS_18TensorIteratorBaseERKN3c106ScalarEENKUlvE_clEvENKUlvE7_clEvEUlNS4_8BFloat16EE_St5arrayIPcLm2EEEEviT0_T1_)
        /*1c28*/ 	.word	0x00000000


	//----- nvinfo : EIATTR_REGCOUNT
	.align		4
.L_1257:
        /*1c2c*/ 	.byte	0x04, 0x2f
        /*1c2e*/ 	.short	(.L_1259 - .L_1258)
	.align		4
.L_1258:
        /*1c30*/ 	.word	index@(_ZN2at6native27unrolled_elementwise_kernelIZZZNS0_21clamp_min_kernel_cudaERNS_18TensorIteratorBaseERKN3c106ScalarEENKUlvE_clEvENKUlvE7_clEvEUlNS4_8BFloat16EE_St5arrayIPcLm2EELi4E23TrivialOffsetCalculatorILi1EjESG_NS0_6memory15LoadWithoutCastENSH_16StoreWithoutCastEEEviT_T0_T2_T3_T4_T5_)
        /*1c34*/ 	.word	0x00000016


	//----- nvinfo : EIATTR_FRAME_SIZE
	.align		4
.L_1259:
        /*1c38*/ 	.byte	0x04, 0x11
        /*1c3a*/ 	.short	(.L_1261 - .L_1260)
	.align		4
.L_1260:
        /*1c3c*/ 	.word	index@(_ZN2at6native27unrolled_elementwise_kernelIZZZNS0_21clamp_min_kernel_cudaERNS_18TensorIteratorBaseERKN3c106ScalarEENKUlvE_clEvENKUlvE7_clEvEUlNS4_8BFloat16EE_St5arrayIPcLm2EELi4E23TrivialOffsetCalculatorILi1EjESG_NS0_6memory15LoadWithoutCastENSH_16StoreWithoutCastEEEviT_T0_T2_T3_T4_T5_)
        /*1c40*/ 	.word	0x00000000


	//----- nvinfo : EIATTR_REGCOUNT
	.align		4
.L_1261:
        /*1c44*/ 	.byte	0x04, 0x2f
        /*1c46*/ 	.short	(.L_1263 - .L_1262)
	.align		4
.L_1262:
        /*1c48*/ 	.word	index@(_ZN2at6native18elementwise_kernelILi128ELi4EZNS0_22gpu_kernel_impl_nocastIZZZNS0_21clamp_min_kernel_cudaERNS_18TensorIteratorBaseERKN3c106ScalarEENKUlvE_clEvENKUlvE7_clEvEUlNS5_8BFloat16EE_EEvS4_RKT_EUliE_EEviT1_)
        /*1c4c*/ 	.word	0x00000012


	//----- nvinfo : EIATTR_FRAME_SIZE
	.align		4
.L_1263:
        /*1c50*/ 	.byte	0x04, 0x11
        /*1c52*/ 	.short	(.L_1265 - .L_1264)
	.align		4
.L_1264:
        /*1c54*/ 	.word	index@(_ZN2at6native18elementwise_kernelILi128ELi4EZNS0_22gpu_kernel_impl_nocastIZZZNS0_21clamp_min_kernel_cudaERNS_18TensorIteratorBaseERKN3c106ScalarEENKUlvE_clEvENKUlvE7_clEvEUlNS5_8BFloat16EE_EEvS4_RKT_EUliE_EEviT1_)
        /*1c58*/ 	.word	0x00000000


	//----- nvinfo : EIATTR_REGCOUNT
	.align		4
.L_1265:
        /*1c5c*/ 	.byte	0x04, 0x2f
        /*1c5e*/ 	.short	(.L_1267 - .L_1266)
	.align		4
.L_1266:
        /*1c60*/ 	.word	index@(_ZN2at6native27unrolled_elementwise_kernelIZZZNS0_21clamp_min_kernel_cudaERNS_18TensorIteratorBaseERKN3c106ScalarEENKUlvE_clEvENKUlvE7_clEvEUlNS4_8BFloat16EE_St5arrayIPcLm2EELi4E23TrivialOffsetCalculatorILi1EjESG_NS0_6memory12LoadWithCastILi1EEENSH_13StoreWithCastILi1EEEEEviT_T0_T2_T3_T4_T5_)
        /*1c64*/ 	.word	0x0000001c


	//----- nvinfo : EIATTR_FRAME_SIZE
	.align		4
.L_1267:
        /*1c68*/ 	.byte	0x04, 0x11
        /*1c6a*/ 	.short	(.L_1269 - .L_1268)
	.align		4
.L_1268:
        /*1c6c*/ 	.word	index@(_ZN2at6native27unrolled_elementwise_kernelIZZZNS0_21clamp_min_kernel_cudaERNS_18TensorIteratorBaseERKN3c106ScalarEENKUlvE_clEvENKUlvE7_clEvEUlNS4_8BFloat16EE_St5arrayIPcLm2EELi4E23TrivialOffsetCalculatorILi1EjESG_NS0_6memory12LoadWithCastILi1EEENSH_13StoreWithCastILi1EEEEEviT_T0_T2_T3_T4_T5_)
        /*1c70*/ 	.word	0x00000000


	//----- nvinfo : EIATTR_REGCOUNT
	.align		4
.L_1269:
        /*1c74*/ 	.byte	0x04, 0x2f
        /*1c76*/ 	.short	(.L_1271 - .L_1270)
	.align		4
.L_1270:
        /*1c78*/ 	.word	index@(_ZN2at6native18elementwise_kernelILi128ELi4EZNS0_15gpu_kernel_implIZZZNS0_21clamp_min_kernel_cudaERNS_18TensorIteratorBaseERKN3c106ScalarEENKUlvE_clEvENKUlvE7_clEvEUlNS5_8BFloat16EE_EEvS4_RKT_EUliE_EEviT1_)
        /*1c7c*/ 	.word	0x0000001a


	//----- nvinfo : EIATTR_FRAME_SIZE
	.align		4
.L_1271:
        /*1c80*/ 	.byte	0x04, 0x11
        /*1c82*/ 	.short	(.L_1273 - .L_1272)
	.align		4
.L_1272:
        /*1c84*/ 	.word	index@(_ZN2at6native18elementwise_kernelILi128ELi4EZNS0_15gpu_kernel_implIZZZNS0_21clamp_min_kernel_cudaERNS_18TensorIteratorBaseERKN3c106ScalarEENKUlvE_clEvENKUlvE7_clEvEUlNS5_8BFloat16EE_EEvS4_RKT_EUliE_EEviT1_)
        /*1c88*/ 	.word	0x00000000


	//----- nvinfo : EIATTR_REGCOUNT
	.align		4
.L_1273:
        /*1c8c*/ 	.byte	0x04, 0x2f
        /*1c8e*/ 	.short	(.L_1275 - .L_1274)
	.align		4
.L_1274:
        /*1c90*/ 	.word	index@(_ZN2at6native29vectorized_elementwise_kernelILi8EZZZNS0_21clamp_max_kernel_cudaERNS_18TensorIteratorBaseERKN3c106ScalarEENKUlvE_clEvENKUlvE_clEvEUlhE_St5arrayIPcLm2EEEEviT0_T1_)
        /*1c94*/ 	.word	0x0000001e


	//----- nvinfo : EIATTR_FRAME_SIZE
	.align		4
.L_1275:
        /*1c98*/ 	.byte	0x04, 0x11
        /*1c9a*/ 	.short	(.L_1277 - .L_1276)
	.align		4
.L_1276:
        /*1c9c*/ 	.word	index@(_ZN2at6native29vectorized_elementwise_kernelILi8EZZZNS0_21clamp_max_kernel_cudaERNS_18TensorIteratorBaseERKN3c106ScalarEENKUlvE_clEvENKUlvE_clEvEUlhE_St5arrayIPcLm2EEEEviT0_T1_)
        /*1ca0*/ 	.word	0x00000000


	//----- nvinfo : EIATTR_REGCOUNT
	.align		4
.L_1277:
        /*1ca4*/ 	.byte	0x04, 0x2f
        /*1ca6*/ 	.short	(.L_1279 - .L_1278)
	.align		4
.L_1278:
        /*1ca8*/ 	.word	index@(_ZN2at6native29vectorized_elementwise_kernelILi4EZZZNS0_21clamp_max_kernel_cudaERNS_18TensorIteratorBaseERKN3c106ScalarEENKUlvE_clEvENKUlvE_clEvEUlhE_St5arrayIPcLm2EEEEviT0_T1_)
        /*1cac*/ 	.word	0x0000001e


	//----- nvinfo : EIATTR_FRAME_SIZE
	.align		4
.L_1279:
        /*1cb0*/ 	.byte	0x04, 0x11
        /*1cb2*/ 	.short	(.L_1281 - .L_1280)
	.align		4
.L_1280:
        /*1cb4*/ 	.word	index@(_ZN2at6native29vectorized_elementwise_kernelILi4EZZZNS0_21clamp_max_kernel_cudaERNS_18TensorIteratorBaseERKN3c106ScalarEENKUlvE_clEvENKUlvE_clEvEUlhE_St5arrayIPcLm2EEEEviT0_T1_)
        /*1cb8*/ 	.word	0x00000000


	//----- nvinfo : EIATTR_REGCOUNT
	.align		4
.L_1281:
        /*1cbc*/ 	.byte	0x04, 0x2f
        /*1cbe*/ 	.short	(.L_1283 - .L_1282)
	.align		4
.L_1282:
        /*1cc0*/ 	.word	index@(_ZN2at6native29vectorized_elementwise_kernelILi2EZZZNS0_21clamp_max_kernel_cudaERNS_18TensorIteratorBaseERKN3c106ScalarEENKUlvE_clEvENKUlvE_clEvEUlhE_St5arrayIPcLm2EEEEviT0_T1_)
        /*1cc4*/ 	.word	0x0000001e


	//----- nvinfo : EIATTR_FRAME_SIZE
	.align		4
.L_1283:
        /*1cc8*/ 	.byte	0x04, 0x11
        /*1cca*/ 	.short	(.L_1285 - .L_1284)
	.align		4
.L_1284:
        /*1ccc*/ 	.word	index@(_ZN2at6native29vectorized_elementwise_kernelILi2EZZZNS0_21clamp_max_kernel_cudaERNS_18TensorIteratorBaseERKN3c106ScalarEENKUlvE_clEvENKUlvE_clEvEUlhE_St5arrayIPcLm2EEEEviT0_T1_)
        /*1cd0*/ 	.word	0x00000000


	//----- nvinfo : EIATTR_REGCOUNT
	.align		4
.L_1285:
        /*1cd4*/ 	.byte	0x04, 0x2f
        /*1cd6*/ 	.short	(.L_1287 - .L_1286)
	.align		4
.L_1286:
        /*1cd8*/ 	.word	index@(_ZN2at6native27unrolled_elementwise_kernelIZZZNS0_21clamp_max_kernel_cudaERNS_18TensorIteratorBaseERKN3c106ScalarEENKUlvE_clEvENKUlvE_clEvEUlhE_St5arrayIPcLm2EELi4E23TrivialOffsetCalculatorILi1EjESF_NS0_6memory15LoadWithoutCastENSG_16StoreWithoutCastEEEviT_T0_T2_T3_T4_T5_)
        /*1cdc*/ 	.word	0x00000016


	//----- nvinfo : EIATTR_FRAME_SIZE
	.align		4
.L_1287:
        /*1ce0*/ 	.byte	0x04, 0x11
        /*1ce2*/ 	.short	(.L_1289 - .L_1288)
	.align		4
.L_1288:
        /*1ce4*/ 	.word	index@(_ZN2at6native27unrolled_elementwise_kernelIZZZNS0_21clamp_max_kernel_cudaERNS_18TensorIteratorBaseERKN3c106ScalarEENKUlvE_clEvENKUlvE_clEvEUlhE_St5arrayIPcLm2EELi4E23TrivialOffsetCalculatorILi1EjESF_NS0_6memory15LoadWithoutCastENSG_16StoreWithoutCastEEEviT_T0_T2_T3_T4_T5_)
        /*1ce8*/ 	.word	0x00000000


	//----- nvinfo : EIATTR_REGCOUNT
	.align		4
.L_1289:
        /*1cec*/ 	.byte	0x04, 0x2f
        /*1cee*/ 	.short	(.L_1291 - .L_1290)
	.align		4
.L_1290:
        /*1cf0*/ 	.word	index@(_ZN2at6native18elementwise_kernelILi128ELi4EZNS0_22gpu_kernel_impl_nocastIZZZNS0_21clamp_max_kernel_cudaERNS_18TensorIteratorBaseERKN3c106ScalarEENKUlvE_clEvENKUlvE_clEvEUlhE_EEvS4_RKT_EUliE_EEviT1_)
        /*1cf4*/ 	.word	0x00000012


	//----- nvinfo : EIATTR_FRAME_SIZE
	.align		4
.L_1291:
        /*1cf8*/ 	.byte	0x04, 0x11
        /*1cfa*/ 	.short	(.L_1293 - .L_1292)
	.align		4
.L_1292:
        /*1cfc*/ 	.word	index@(_ZN2at6native18elementwise_kernelILi128ELi4EZNS0_22gpu_kernel_impl_nocastIZZZNS0_21clamp_max_kernel_cudaERNS_18TensorIteratorBaseERKN3c106ScalarEENKUlvE_clEvENKUlvE_clEvEUlhE_EEvS4_RKT_EUliE_EEviT1_)
        /*1d00*/ 	.word	0x00000000


	//----- nvinfo : EIATTR_REGCOUNT
	.align		4
.L_1293:
        /*1d04*/ 	.byte	0x04, 0x2f
        /*1d06*/ 	.short	(.L_1295 - .L_1294)
	.align		4
.L_1294:
        /*1d08*/ 	.word	index@(_ZN2at6native27unrolled_elementwise_kernelIZZZNS0_21clamp_max_kernel_cudaERNS_18TensorIteratorBaseERKN3c106ScalarEENKUlvE_clEvENKUlvE_clEvEUlhE_St5arrayIPcLm2EELi4E23TrivialOffsetCalculatorILi1EjESF_NS0_6memory12LoadWithCastILi1EEENSG_13StoreWithCastILi1EEEEEviT_T0_T2_T3_T4_T5_)
        /*1d0c*/ 	.word	0x0000001d


	//----- nvinfo : EIATTR_FRAME_SIZE
	.align		4
.L_1295:
        /*1d10*/ 	.byte	0x04, 0x11
        /*1d12*/ 	.short	(.L_1297 - .L_1296)
	.align		4
.L_1296:
        /*1d14*/ 	.word	index@(_ZN2at6native27unrolled_elementwise_kernelIZZZNS0_21clamp_max_kernel_cudaERNS_18TensorIteratorBaseERKN3c106ScalarEENKUlvE_clEvENKUlvE_clEvEUlhE_St5arrayIPcLm2EELi4E23TrivialOffsetCalculatorILi1EjESF_NS0_6memory12LoadWithCastILi1EEENSG_13StoreWithCastILi1EEEEEviT_T0_T2_T3_T4_T5_)
        /*1d18*/ 	.word	0x00000000


	//----- nvinfo : EIATTR_REGCOUNT
	.align		4
.L_1297:
        /*1d1c*/ 	.byte	0x04, 0x2f
        /*1d1e*/ 	.short	(.L_1299 - .L_1298)
	.align		4
.L_1298:
        /*1d20*/ 	.word	index@(_ZN2at6native18elementwise_kernelILi128ELi4EZNS0_15gpu_kernel_implIZZZNS0_21clamp_max_kernel_cudaERNS_18TensorIteratorBaseERKN3c106ScalarEENKUlvE_clEvENKUlvE_clEvEUlhE_EEvS4_RKT_EUliE_EEviT1_)
        /*1d24*/ 	.word	0x0000001a


	//----- nvinfo : EIATTR_FRAME_SIZE
	.align		4
.L_1299:
        /*1d28*/ 	.byte	0x04, 0x11
        /*1d2a*/ 	.short	(.L_1301 - .L_1300)
	.align		4
.L_1300:
        /*1d2c*/ 	.word	index@(_ZN2at6native18elementwise_kernelILi128ELi4EZNS0_15gpu_kernel_implIZZZNS0_21clamp_max_kernel_cudaERNS_18TensorIteratorBaseERKN3c106ScalarEENKUlvE_clEvENKUlvE_clEvEUlhE_EEvS4_RKT_EUliE_EEviT1_)
        /*1d30*/ 	.word	0x00000000


	//----- nvinfo : EIATTR_REGCOUNT
	.align		4
.L_1301:
        /*1d34*/ 	.byte	0x04, 0x2f
        /*1d36*/ 	.short	(.L_1303 - .L_1302)
	.align		4
.L_1302:
        /*1d38*/ 	.word	index@(_ZN2at6native29vectorized_elementwise_kernelILi8EZZZNS0_21clamp_max_kernel_cudaERNS_18TensorIteratorBaseERKN3c106ScalarEENKUlvE_clEvENKUlvE0_clEvEUlaE_St5arrayIPcLm2EEEEviT0_T1_)
        /*1d3c*/ 	.word	0x0000001e


	//----- nvinfo : EIATTR_FRAME_SIZE
	.align		4
.L_1303:
        /*1d40*/ 	.byte	0x04, 0x11
        /*1d42*/ 	.short	(.L_1305 - .L_1304)
	.align		4
.L_1304:
        /*1d44*/ 	.word	index@(_ZN2at6native29vectorized_elementwise_kernelILi8EZZZNS0_21clamp_max_kernel_cudaERNS_18TensorIteratorBaseERKN3c106ScalarEENKUlvE_clEvENKUlvE0_clEvEUlaE_St5arrayIPcLm2EEEEviT0_T1_)
        /*1d48*/ 	.word	0x00000000


	//----- nvinfo : EIATTR_REGCOUNT
	.align		4
.L_1305:
        /*1d4c*/ 	.byte	0x04, 0x2f
        /*1d4e*/ 	.short	(.L_1307 - .L_1306)
	.align		4
.L_1306:
        /*1d50*/ 	.word	index@(_ZN2at6native29vectorized_elementwise_kernelILi4EZZZNS0_21clamp_max_kernel_cudaERNS_18TensorIteratorBaseERKN3c106ScalarEENKUlvE_clEvENKUlvE0_clEvEUlaE_St5arrayIPcLm2EEEEviT0_T1_)
        /*1d54*/ 	.word	0x0000001e


	//----- nvinfo : EIATTR_FRAME_SIZE
	.align		4
.L_1307:
        /*1d58*/ 	.byte	0x04, 0x11
        /*1d5a*/ 	.short	(.L_1309 - .L_1308)
	.align		4
.L_1308:
        /*1d5c*/ 	.word	index@(_ZN2at6native29vectorized_elementwise_kernelILi4EZZZNS0_21clamp_max_kernel_cudaERNS_18TensorIteratorBaseERKN3c106ScalarEENKUlvE_clEvENKUlvE0_clEvEUlaE_St5arrayIPcLm2EEEEviT0_T1_)
        /*1d60*/ 	.word	0x00000000


	//----- nvinfo : EIATTR_REGCOUNT
	.align		4
.L_1309:
        /*1d64*/ 	.byte	0x04, 0x2f
        /*1d66*/ 	.short	(.L_1311 - .L_1310)
	.align		4
.L_1310:
        /*1d68*/ 	.word	index@(_ZN2at6native29vectorized_elementwise_kernelILi2EZZZNS0_21clamp_max_kernel_cudaERNS_18TensorIteratorBaseERKN3c106ScalarEENKUlvE_clEvENKUlvE0_clEvEUlaE_St5arrayIPcLm2EEEEviT0_T1_)
        /*1d6c*/ 	.word	0x0000001e


	//----- nvinfo : EIATTR_FRAME_SIZE
	.align		4
.L_1311:
        /*1d70*/ 	.byte	0x04, 0x11
        /*1d72*/ 	.short	(.L_1313 - .L_1312)
	.align		4
.L_1312:
        /*1d74*/ 	.word	index@(_ZN2at6native29vectorized_elementwise_kernelILi2EZZZNS0_21clamp_max_kernel_cudaERNS_18TensorIteratorBaseERKN3c106ScalarEENKUlvE_clEvENKUlvE0_clEvEUlaE_St5arrayIPcLm2EEEEviT0_T1_)
        /*1d78*/ 	.word	0x00000000


	//----- nvinfo : EIATTR_REGCOUNT
	.align		4
.L_1313:
        /*1d7c*/ 	.byte	0x04, 0x2f
        /*1d7e*/ 	.short	(.L_1315 - .L_1314)
	.align		4
.L_1314:
        /*1d80*/ 	.word	index@(_ZN2at6native27unrolled_elementwise_kernelIZZZNS0_21clamp_max_kernel_cudaERNS_18TensorIteratorBaseERKN3c106ScalarEENKUlvE_clEvENKUlvE0_clEvEUlaE_St5arrayIPcLm2EELi4E23TrivialOffsetCalculatorILi1EjESF_NS0_6memory15LoadWithoutCastENSG_16StoreWithoutCastEEEviT_T0_T2_T3_T4_T5_)
        /*1d84*/ 	.word	0x00000016


	//----- nvinfo : EIATTR_FRAME_SIZE
	.align		4
.L_1315:
        /*1d88*/ 	.byte	0x04, 0x11
        /*1d8a*/ 	.short	(.L_1317 - .L_1316)
	.align		4
.L_1316:
        /*1d8c*/ 	.word	index@(_ZN2at6native27unrolled_elementwise_kernelIZZZNS0_21clamp_max_kernel_cudaERNS_18TensorIteratorBaseERKN3c106ScalarEENKUlvE_clEvENKUlvE0_clEvEUlaE_St5arrayIPcLm2EELi4E23TrivialOffsetCalculatorILi1EjESF_NS0_6memory15LoadWithoutCastENSG_16StoreWithoutCastEEEviT_T0_T2_T3_T4_T5_)
        /*1d90*/ 	.word	0x00000000


	//----- nvinfo : EIATTR_REGCOUNT
	.align		4
.L_1317:
        /*1d94*/ 	.byte	0x04, 0x2f
        /*1d96*/ 	.short	(.L_1319 - .L_1318)
	.align		4
.L_1318:
        /*1d98*/ 	.word	index@(_ZN2at6native18elementwise_kernelILi128ELi4EZNS0_22gpu_kernel_impl_nocastIZZZNS0_21clamp_max_kernel_cudaERNS_18TensorIteratorBaseERKN3c106ScalarEENKUlvE_clEvENKUlvE0_clEvEUlaE_EEvS4_RKT_EUliE_EEviT1_)
        /*1d9c*/ 	.word	0x00000012


	//----- nvinfo : EIATTR_FRAME_SIZE
	.align		4
.L_1319:
        /*1da0*/ 	.byte	0x04, 0x11
        /*1da2*/ 	.short	(.L_1321 - .L_1320)
	.align		4
.L_1320:
        /*1da4*/ 	.word	index@(_ZN2at6native18elementwise_kernelILi128ELi4EZNS0_22gpu_kernel_impl_nocastIZZZNS0_21clamp_max_kernel_cudaERNS_18TensorIteratorBaseERKN3c106ScalarEENKUlvE_clEvENKUlvE0_clEvEUlaE_EEvS4_RKT_EUliE_EEviT1_)
        /*1da8*/ 	.word	0x00000000


	//----- nvinfo : EIATTR_REGCOUNT
	.align		4
.L_1321:
        /*1dac*/ 	.byte	0x04, 0x2f
        /*1dae*/ 	.short	(.L_1323 - .L_1322)
	.align		4
.L_1322:
        /*1db0*/ 	.word	index@(_ZN2at6native27unrolled_elementwise_kernelIZZZNS0_21clamp_max_kernel_cudaERNS_18TensorIteratorBaseERKN3c106ScalarEENKUlvE_clEvENKUlvE0_clEvEUlaE_St5arrayIPcLm2EELi4E23TrivialOffsetCalculatorILi1EjESF_NS0_6memory12LoadWithCastILi1EEENSG_13StoreWithCastILi1EEEEEviT_T0_T2_T3_T4_T5_)
        /*1db4*/ 	.word	0x0000001d


	//----- nvinfo : EIATTR_FRAME_SIZE
	.align		4
.L_1323:
        /*1db8*/ 	.byte	0x04, 0x11
        /*1dba*/ 	.short	(.L_1325 - .L_1324)
	.align		4
.L_1324:
        /*1dbc*/ 	.word	index@(_ZN2at6native27unrolled_elementwise_kernelIZZZNS0_21clamp_max_kernel_cudaERNS_18TensorIteratorBaseERKN3c106ScalarEENKUlvE_clEvENKUlvE0_clEvEUlaE_St5arrayIPcLm2EELi4E23TrivialOffsetCalculatorILi1EjESF_NS0_6memory12LoadWithCastILi1EEENSG_13StoreWithCastILi1EEEEEviT_T0_T2_T3_T4_T5_)
        /*1dc0*/ 	.word	0x00000000


	//----- nvinfo : EIATTR_REGCOUNT
	.align		4
.L_1325:
        /*1dc4*/ 	.byte	0x04, 0x2f
        /*1dc6*/ 	.short	(.L_1327 - .L_1326)
	.align		4
.L_1326:
        /*1dc8*/ 	.word	index@(_ZN2at6native18elementwise_kernelILi128ELi4EZNS0_15gpu_kernel_implIZZZNS0_21clamp_max_kernel_cudaERNS_18TensorIteratorBaseERKN3c106ScalarEENKUlvE_clEvENKUlvE0_clEvEUlaE_EEvS4_RKT_EUliE_EEviT1_)
        /*1dcc*/ 	.word	0x0000001a


	//----- nvinfo : EIATTR_FRAME_SIZE
	.align		4
.L_1327:
        /*1dd0*/ 	.byte	0x04, 0x11
        /*1dd2*/ 	.short	(.L_1329 - .L_1328)
	.align		4
.L_1328:
        /*1dd4*/ 	.word	index@(_ZN2at6native18elementwise_kernelILi128ELi4EZNS0_15gpu_kernel_implIZZZNS0_21clamp_max_kernel_cudaERNS_18TensorIteratorBaseERKN3c106ScalarEENKUlvE_clEvENKUlvE0_clEvEUlaE_EEvS4_RKT_EUliE_EEviT1_)
        /*1dd8*/ 	.word	0x00000000


	//----- nvinfo : EIATTR_REGCOUNT
	.align		4
.L_1329:
        /*1ddc*/ 	.byte	0x04, 0x2f
        /*1dde*/ 	.short	(.L_1331 - .L_1330)
	.align		4
.L_1330:
        /*1de0*/ 	.word	index@(_ZN2at6native29vectorized_elementwise_kernelILi8EZZZNS0_21clamp_max_kernel_cudaERNS_18TensorIteratorBaseERKN3c106ScalarEENKUlvE_clEvENKUlvE1_clEvEUliE_St5arrayIPcLm2EEEEviT0_T1_)
        /*1de4*/ 	.word	0x00000020


	//----- nvinfo : EIATTR_FRAME_SIZE
	.align		4
.L_1331:
        /*1de8*/ 	.byte	0x04, 0x11
        /*1dea*/ 	.short	(.L_1333 - .L_1332)
	.align		4
.L_1332:
        /*1dec*/ 	.word	index@(_ZN2at6native29vectorized_elementwise_kernelILi8EZZZNS0_21clamp_max_kernel_cudaERNS_18TensorIteratorBaseERKN3c106ScalarEENKUlvE_clEvENKUlvE1_clEvEUliE_St5arrayIPcLm2EEEEviT0_T1_)
        /*1df0*/ 	.word	0x00000000


	//----- nvinfo : EIATTR_REGCOUNT
	.align		4
.L_1333:
        /*1df4*/ 	.byte	0x04, 0x2f
        /*1df6*/ 	.short	(.L_1335 - .L_1334)
	.align		4
.L_1334:
        /*1df8*/ 	.word	index@(_ZN2at6native29vectorized_elementwise_kernelILi4EZZZNS0_21clamp_max_kernel_cudaERNS_18TensorIteratorBaseERKN3c106ScalarEENKUlvE_clEvENKUlvE1_clEvEUliE_St5arrayIPcLm2EEEEviT0_T1_)
        /*1dfc*/ 	.word	0x00000020


	//----- nvinfo : EIATTR_FRAME_SIZE
	.align		4
.L_1335:
        /*1e00*/ 	.byte	0x04, 0x11
        /*1e02*/ 	.short	(.L_1337 - .L_1336)
	.align		4
.L_1336:
        /*1e04*/ 	.word	index@(_ZN2at6native29vectorized_elementwise_kernelILi4EZZZNS0_21clamp_max_kernel_cudaERNS_18TensorIteratorBaseERKN3c106ScalarEENKUlvE_clEvENKUlvE1_clEvEUliE_St5arrayIPcLm2EEEEviT0_T1_)
        /*1e08*/ 	.word	0x00000000


	//----- nvinfo : EIATTR_REGCOUNT
	.align		4
.L_1337:
        /*1e0c*/ 	.byte	0x04, 0x2f
        /*1e0e*/ 	.short	(.L_1339 - .L_1338)
	.align		4
.L_1338:
        /*1e10*/ 	.word	index@(_ZN2at6native29vectorized_elementwise_kernelILi2EZZZNS0_21clamp_max_kernel_cudaERNS_18TensorIteratorBaseERKN3c106ScalarEENKUlvE_clEvENKUlvE1_clEvEUliE_St5arrayIPcLm2EEEEviT0_T1_)
        /*1e14*/ 	.word	0x00000020


	//----- nvinfo : EIATTR_FRAME_SIZE
	.align		4
.L_1339:
        /*1e18*/ 	.byte	0x04, 0x11
        /*1e1a*/ 	.short	(.L_1341 - .L_1340)
	.align		4
.L_1340:
        /*1e1c*/ 	.word	index@(_ZN2at6native29vectorized_elementwise_kernelILi2EZZZNS0_21clamp_max_kernel_cudaERNS_18TensorIteratorBaseERKN3c106ScalarEENKUlvE_clEvENKUlvE1_clEvEUliE_St5arrayIPcLm2EEEEviT0_T1_)
        /*1e20*/ 	.word	0x00000000


	//----- nvinfo : EIATTR_REGCOUNT
	.align		4
.L_1341:
        /*1e24*/ 	.byte	0x04, 0x2f
        /*1e26*/ 	.short	(.L_1343 - .L_1342)
	.align		4
.L_1342:
        /*1e28*/ 	.word	index@(_ZN2at6native27unrolled_elementwise_kernelIZZZNS0_21clamp_max_kernel_cudaERNS_18TensorIteratorBaseERKN3c106ScalarEENKUlvE_clEvENKUlvE1_clEvEUliE_St5arrayIPcLm2EELi4E23TrivialOffsetCalculatorILi1EjESF_NS0_6memory15LoadWithoutCastENSG_16StoreWithoutCastEEEviT_T0_T2_T3_T4_T5_)
        /*1e2c*/ 	.word	0x00000018


	//----- nvinfo : EIATTR_FRAME_SIZE
	.align		4
.L_1343:
        /*1e30*/ 	.byte	0x04, 0x11
        /*1e32*/ 	.short	(.L_1345 - .L_1344)
	.align		4
.L_1344:
        /*1e34*/ 	.word	index@(_ZN2at6native27unrolled_elementwise_kernelIZZZNS0_21clamp_max_kernel_cudaERNS_18TensorIteratorBaseERKN3c106ScalarEENKUlvE_clEvENKUlvE1_clEvEUliE_St5arrayIPcLm2EELi4E23TrivialOffsetCalculatorILi1EjESF_NS0_6memory15LoadWithoutCastENSG_16StoreWithoutCastEEEviT_T0_T2_T3_T4_T5_)
        /*1e38*/ 	.word	0x00000000


	//----- nvinfo : EIATTR_REGCOUNT
	.align		4
.L_1345:
        /*1e3c*/ 	.byte	0x04, 0x2f
        /*1e3e*/ 	.short	(.L_1347 - .L_1346)
	.align		4
.L_1346:
        /*1e40*/ 	.word	index@(_ZN2at6native18elementwise_kernelILi128ELi2EZNS0_22gpu_kernel_impl_nocastIZZZNS0_21clamp_max_kernel_cudaERNS_18TensorIteratorBaseERKN3c106ScalarEENKUlvE_clEvENKUlvE1_clEvEUliE_EEvS4_RKT_EUliE_EEviT1_)
        /*1e44*/ 	.word	0x00000012


	//----- nvinfo : EIATTR_FRAME_SIZE
	.align		4
.L_1347:
        /*1e48*/ 	.byte	0x04, 0x11
        /*1e4a*/ 	.short	(.L_1349 - .L_1348)
	.align		4
.L_1348:
        /*1e4c*/ 	.word	index@(_ZN2at6native18elementwise_kernelILi128ELi2EZNS0_22gpu_kernel_impl_nocastIZZZNS0_21clamp_max_kernel_cudaERNS_18TensorIteratorBaseERKN3c106ScalarEENKUlvE_clEvENKUlvE1_clEvEUliE_EEvS4_RKT_EUliE_EEviT1_)
        /*1e50*/ 	.word	0x00000000


	//----- nvinfo : EIATTR_REGCOUNT
	.align		4
.L_1349:
        /*1e54*/ 	.byte	0x04, 0x2f
        /*1e56*/ 	.short	(.L_1351 - .L_1350)
	.align		4
.L_1350:
        /*1e58*/ 	.word	index@(_ZN2at6native27unrolled_elementwise_kernelIZZZNS0_21clamp_max_kernel_cudaERNS_18TensorIteratorBaseERKN3c106ScalarEENKUlvE_clEvENKUlvE1_clEvEUliE_St5arrayIPcLm2EELi4E23TrivialOffsetCalculatorILi1EjESF_NS0_6memory12LoadWithCastILi1EEENSG_13StoreWithCastILi1EEEEEviT_T0_T2_T3_T4_T5_)
        /*1e5c*/ 	.word	0x0000001d


	//----- nvinfo : EIATTR_FRAME_SIZE
	.align		4
.L_1351:
        /*1e60*/ 	.byte	0x04, 0x11
        /*1e62*/ 	.short	(.L_1353 - .L_1352)
	.align		4
.L_1352:
        /*1e64*/ 	.word	index@(_ZN2at6native27unrolled_elementwise_kernelIZZZNS0_21clamp_max_kernel_cudaERNS_18TensorIteratorBaseERKN3c106ScalarEENKUlvE_clEvENKUlvE1_clEvEUliE_St5arrayIPcLm2EELi4E23TrivialOffsetCalculatorILi1EjESF_NS0_6memory12LoadWithCastILi1EEENSG_13StoreWithCastILi1EEEEEviT_T0_T2_T3_T4_T5_)
        /*1e68*/ 	.word	0x00000000


	//----- nvinfo : EIATTR_REGCOUNT
	.align		4
.L_1353:
        /*1e6c*/ 	.byte	0x04, 0x2f
        /*1e6e*/ 	.short	(.L_1355 - .L_1354)
	.align		4
.L_1354:
        /*1e70*/ 	.word	index@(_ZN2at6native18elementwise_kernelILi128ELi4EZNS0_15gpu_kernel_implIZZZNS0_21clamp_max_kernel_cudaERNS_18TensorIteratorBaseERKN3c106ScalarEENKUlvE_clEvENKUlvE1_clEvEUliE_EEvS4_RKT_EUliE_EEviT1_)
        /*1e74*/ 	.word	0x0000001a


	//----- nvinfo : EIATTR_FRAME_SIZE
	.align		4
.L_1355:
        /*1e78*/ 	.byte	0x04, 0x11
        /*1e7a*/ 	.short	(.L_1357 - .L_1356)
	.align		4
.L_1356:
        /*1e7c*/ 	.word	index@(_ZN2at6native18elementwise_kernelILi128ELi4EZNS0_15gpu_kernel_implIZZZNS0_21clamp_max_kernel_cudaERNS_18TensorIteratorBaseERKN3c106ScalarEENKUlvE_clEvENKUlvE1_clEvEUliE_EEvS4_RKT_EUliE_EEviT1_)
        /*1e80*/ 	.word	0x00000000


	//----- nvinfo : EIATTR_REGCOUNT
	.align		4
.L_1357:
        /*1e84*/ 	.byte	0x04, 0x2f
        /*1e86*/ 	.short	(.L_1359 - .L_1358)
	.align		4
.L_1358:
        /*1e88*/ 	.word	index@(_ZN2at6native29vectorized_elementwise_kernelILi8EZZZNS0_21clamp_max_kernel_cudaERNS_18TensorIteratorBaseERKN3c106ScalarEENKUlvE_clEvENKUlvE2_clEvEUllE_St5arrayIPcLm2EEEEviT0_T1_)
        /*1e8c*/ 	.word	0x00000020


	//----- nvinfo : EIATTR_FRAME_SIZE
	.align		4
.L_1359:
        /*1e90*/ 	.byte	0x04, 0x11
        /*1e92*/ 	.short	(.L_1361 - .L_1360)
	.align		4
.L_1360:
        /*1e94*/ 	.word	index@(_ZN2at6native29vectorized_elementwise_kernelILi8EZZZNS0_21clamp_max_kernel_cudaERNS_18TensorIteratorBaseERKN3c106ScalarEENKUlvE_clEvENKUlvE2_clEvEUllE_St5arrayIPcLm2EEEEviT0_T1_)
        /*1e98*/ 	.word	0x00000000


	//----- nvinfo : EIATTR_REGCOUNT
	.align		4
.L_1361:
        /*1e9c*/ 	.byte	0x04, 0x2f
        /*1e9e*/ 	.short	(.L_1363 - .L_1362)
	.align		4
.L_1362:
        /*1ea0*/ 	.word	index@(_ZN2at6native29vectorized_elementwise_kernelILi4EZZZNS0_21clamp_max_kernel_cudaERNS_18TensorIteratorBaseERKN3c106ScalarEENKUlvE_clEvENKUlvE2_clEvEUllE_St5arrayIPcLm2EEEEviT0_T1_)
        /*1ea4*/ 	.word	0x00000020


	//----- nvinfo : EIATTR_FRAME_SIZE
	.align		4
.L_1363:
        /*1ea8*/ 	.byte	0x04, 0x11
        /*1eaa*/ 	.short	(.L_1365 - .L_1364)
	.align		4
.L_1364:
        /*1eac*/ 	.word	index@(_ZN2at6native29vectorized_elementwise_kernelILi4EZZZNS0_21clamp_max_kernel_cudaERNS_18TensorIteratorBaseERKN3c106ScalarEENKUlvE_clEvENKUlvE2_clEvEUllE_St5arrayIPcLm2EEEEviT0_T1_)
        /*1eb0*/ 	.word	0x00000000


	//----- nvinfo : EIATTR_REGCOUNT
	.align		4
.L_1365:
        /*1eb4*/ 	.byte	0x04, 0x2f
        /*1eb6*/ 	.short	(.L_1367 - .L_1366)
	.align		4
.L_1366:
        /*1eb8*/ 	.word	index@(_ZN2at6native29vectorized_elementwise_kernelILi2EZZZNS0_21clamp_max_kernel_cudaERNS_18TensorIteratorBaseERKN3c106ScalarEENKUlvE_clEvENKUlvE2_clEvEUllE_St5arrayIPcLm2EEEEviT0_T1_)
        /*1ebc*/ 	.word	0x00000020


	//----- nvinfo : EIATTR_FRAME_SIZE
	.align		4
.L_1367:
        /*1ec0*/ 	.byte	0x04, 0x11
        /*1ec2*/ 	.short	(.L_1369 - .L_1368)
	.align		4
.L_1368:
        /*1ec4*/ 	.word	index@(_ZN2at6native29vectorized_elementwise_kernelILi2EZZZNS0_21clamp_max_kernel_cudaERNS_18TensorIteratorBaseERKN3c106ScalarEENKUlvE_clEvENKUlvE2_clEvEUllE_St5arrayIPcLm2EEEEviT0_T1_)
        /*1ec8*/ 	.word	0x00000000


	//----- nvinfo : EIATTR_REGCOUNT
	.align		4
.L_1369:
        /*1ecc*/ 	.byte	0x04, 0x2f
        /*1ece*/ 	.short	(.L_1371 - .L_1370)
	.align		4
.L_1370:
        /*1ed0*/ 	.word	index@(_ZN2at6native27unrolled_elementwise_kernelIZZZNS0_21clamp_max_kernel_cudaERNS_18TensorIteratorBaseERKN3c106ScalarEENKUlvE_clEvENKUlvE2_clEvEUllE_St5arrayIPcLm2EELi4E23TrivialOffsetCalculatorILi1EjESF_NS0_6memory15LoadWithoutCastENSG_16StoreWithoutCastEEEviT_T0_T2_T3_T4_T5_)
        /*1ed4*/ 	.word	0x00000018


	//----- nvinfo : EIATTR_FRAME_SIZE
	.align		4
.L_1371:
        /*1ed8*/ 	.byte	0x04, 0x11
        /*1eda*/ 	.short	(.L_1373 - .L_1372)
	.align		4
.L_1372:
        /*1edc*/ 	.word	index@(_ZN2at6native27unrolled_elementwise_kernelIZZZNS0_21clamp_max_kernel_cudaERNS_18TensorIteratorBaseERKN3c106ScalarEENKUlvE_clEvENKUlvE2_clEvEUllE_St5arrayIPcLm2EELi4E23TrivialOffsetCalculatorILi1EjESF_NS0_6memory15LoadWithoutCastENSG_16StoreWithoutCastEEEviT_T0_T2_T3_T4_T5_)
        /*1ee0*/ 	.word	0x00000000


	//----- nvinfo : EIATTR_REGCOUNT
	.align		4
.L_1373:
        /*1ee4*/ 	.byte	0x04, 0x2f
        /*1ee6*/ 	.short	(.L_1375 - .L_1374)
	.align		4
.L_1374:
        /*1ee8*/ 	.word	index@(_ZN2at6native18elementwise_kernelILi128ELi2EZNS0_22gpu_kernel_impl_nocastIZZZNS0_21clamp_max_kernel_cudaERNS_18TensorIteratorBaseERKN3c106ScalarEENKUlvE_clEvENKUlvE2_clEvEUllE_EEvS4_RKT_EUliE_EEviT1_)
        /*1eec*/ 	.word	0x00000012


	//----- nvinfo : EIATTR_FRAME_SIZE
	.align		4
.L_1375:
        /*1ef0*/ 	.byte	0x04, 0x11
        /*1ef2*/ 	.short	(.L_1377 - .L_1376)
	.align		4
.L_1376:
        /*1ef4*/ 	.word	index@(_ZN2at6native18elementwise_kernelILi128ELi2EZNS0_22gpu_kernel_impl_nocastIZZZNS0_21clamp_max_kernel_cudaERNS_18TensorIteratorBaseERKN3c106ScalarEENKUlvE_clEvENKUlvE2_clEvEUllE_EEvS4_RKT_EUliE_EEviT1_)
        /*1ef8*/ 	.word	0x00000000


	//----- nvinfo : EIATTR_REGCOUNT
	.align		4
.L_1377:
        /*1efc*/ 	.byte	0x04, 0x2f
        /*1efe*/ 	.short	(.L_1379 - .L_1378)
	.align		4
.L_1378:
        /*1f00*/ 	.word	index@(_ZN2at6native27unrolled_elementwise_kernelIZZZNS0_21clamp_max_kernel_cudaERNS_18TensorIteratorBaseERKN3c106ScalarEENKUlvE_clEvENKUlvE2_clEvEUllE_St5arrayIPcLm2EELi4E23TrivialOffsetCalculatorILi1EjESF_NS0_6memory12LoadWithCastILi1EEENSG_13StoreWithCastILi1EEEEEviT_T0_T2_T3_T4_T5_)
        /*1f04*/ 	.word	0x00000020


	//----- nvinfo : EIATTR_FRAME_SIZE
	.align		4
.L_1379:
        /*1f08*/ 	.byte	0x04, 0x11
        /*1f0a*/ 	.short	(.L_1381 - .L_1380)
	.align		4
.L_1380:
        /*1f0c*/ 	.word	index@(_ZN2at6native27unrolled_elementwise_kernelIZZZNS0_21clamp_max_kernel_cudaERNS_18TensorIteratorBaseERKN3c106ScalarEENKUlvE_clEvENKUlvE2_clEvEUllE_St5arrayIPcLm2EELi4E23TrivialOffsetCalculatorILi1EjESF_NS0_6memory12LoadWithCastILi1EEENSG_13StoreWithCastILi1EEEEEviT_T0_T2_T3_T4_T5_)
        /*1f10*/ 	.word	0x00000000


	//----- nvinfo : EIATTR_REGCOUNT
	.align		4
.L_1381:
        /*1f14*/ 	.byte	0x04, 0x2f
        /*1f16*/ 	.short	(.L_1383 - .L_1382)
	.align		4
.L_1382:
        /*1f18*/ 	.word	index@(_ZN2at6native18elementwise_kernelILi128ELi4EZNS0_15gpu_kernel_implIZZZNS0_21clamp_max_kernel_cudaERNS_18TensorIteratorBaseERKN3c106ScalarEENKUlvE_clEvENKUlvE2_clEvEUllE_EEvS4_RKT_EUliE_EEviT1_)
        /*1f1c*/ 	.word	0x0000001a


	//----- nvinfo : EIATTR_FRAME_SIZE
	.align		4
.L_1383:
        /*1f20*/ 	.byte	0x04, 0x11
        /*1f22*/ 	.short	(.L_1385 - .L_1384)
	.align		4
.L_1384:
        /*1f24*/ 	.word	index@(_ZN2at6native18elementwise_kernelILi128ELi4EZNS0_15gpu_kernel_implIZZZNS0_21clamp_max_kernel_cudaERNS_18TensorIteratorBaseERKN3c106ScalarEENKUlvE_clEvENKUlvE2_clEvEUllE_EEvS4_RKT_EUliE_EEviT1_)
        /*1f28*/ 	.word	0x00000000


	//----- nvinfo : EIATTR_REGCOUNT
	.align		4
.L_1385:
        /*1f2c*/ 	.byte	0x04, 0x2f
        /*1f2e*/ 	.short	(.L_1387 - .L_1386)
	.align		4
.L_1386:
        /*1f30*/ 	.word	index@(_ZN2at6native29vectorized_elementwise_kernelILi8EZZZNS0_21clamp_max_kernel_cudaERNS_18TensorIteratorBaseERKN3c106ScalarEENKUlvE_clEvENKUlvE3_clEvEUlsE_St5arrayIPcLm2EEEEviT0_T1_)
        /*1f34*/ 	.word	0x00000020


	//----- nvinfo : EIATTR_FRAME_SIZE
	.align		4
.L_1387:
        /*1f38*/ 	.byte	0x04, 0x11
        /*1f3a*/ 	.short	(.L_1389 - .L_1388)
	.align		4
.L_1388:
        /*1f3c*/ 	.word	index@(_ZN2at6native29vectorized_elementwise_kernelILi8EZZZNS0_21clamp_max_kernel_cudaERNS_18TensorIteratorBaseERKN3c106ScalarEENKUlvE_clEvENKUlvE3_clEvEUlsE_St5arrayIPcLm2EEEEviT0_T1_)
        /*1f40*/ 	.word	0x00000000


	//----- nvinfo : EIATTR_REGCOUNT
	.align		4
.L_1389:
        /*1f44*/ 	.byte	0x04, 0x2f
        /*1f46*/ 	.short	(.L_1391 - .L_1390)
	.align		4
.L_1390:
        /*1f48*/ 	.word	index@(_ZN2at6native29vectorized_elementwise_kernelILi4EZZZNS0_21clamp_max_kernel_cudaERNS_18TensorIteratorBaseERKN3c106ScalarEENKUlvE_clEvENKUlvE3_clEvEUlsE_St5arrayIPcLm2EEEEviT0_T1_)
        /*1f4c*/ 	.word	0x00000020


	//----- nvinfo : EIATTR_FRAME_SIZE
	.align		4
.L_1391:
        /*1f50*/ 	.byte	0x04, 0x11
        /*1f52*/ 	.short	(.L_1393 - .L_1392)
	.align		4
.L_1392:
        /*1f54*/ 	.word	index@(_ZN2at6native29vectorized_elementwise_kernelILi4EZZZNS0_21clamp_max_kernel_cudaERNS_18TensorIteratorBaseERKN3c106ScalarEENKUlvE_clEvENKUlvE3_clEvEUlsE_St5arrayIPcLm2EEEEviT0_T1_)
        /*1f58*/ 	.word	0x00000000


	//----- nvinfo : EIATTR_REGCOUNT
	.align		4
.L_1393:
        /*1f5c*/ 	.byte	0x04, 0x2f
        /*1f5e*/ 	.short	(.L_1395 - .L_1394)
	.align		4
.L_1394:
        /*1f60*/ 	.word	index@(_ZN2at6native29vectorized_elementwise_kernelILi2EZZZNS0_21clamp_max_kernel_cudaERNS_18TensorIteratorBaseERKN3c106ScalarEENKUlvE_clEvENKUlvE3_clEvEUlsE_St5arrayIPcLm2EEEEviT0_T1_)
        /*1f64*/ 	.word	0x00000020


	//----- nvinfo : EIATTR_FRAME_SIZE
	.align		4
.L_1395:
        /*1f68*/ 	.byte	0x04, 0x11
        /*1f6a*/ 	.short	(.L_1397 - .L_1396)
	.align		4
.L_1396:
        /*1f6c*/ 	.word	index@(_ZN2at6native29vectorized_elementwise_kernelILi2EZZZNS0_21clamp_max_kernel_cudaERNS_18TensorIteratorBaseERKN3c106ScalarEENKUlvE_clEvENKUlvE3_clEvEUlsE_St5arrayIPcLm2EEEEviT0_T1_)
        /*1f70*/ 	.word	0x00000000


	//----- nvinfo : EIATTR_REGCOUNT
	.align		4
.L_1397:
        /*1f74*/ 	.byte	0x04, 0x2f
        /*1f76*/ 	.short	(.L_1399 - .L_1398)
	.align		4
.L_1398:
        /*1f78*/ 	.word	index@(_ZN2at6native27unrolled_elementwise_kernelIZZZNS0_21clamp_max_kernel_cudaERNS_18TensorIteratorBaseERKN3c106ScalarEENKUlvE_clEvENKUlvE3_clEvEUlsE_St5arrayIPcLm2EELi4E23TrivialOffsetCalculatorILi1EjESF_NS0_6memory15LoadWithoutCastENSG_16StoreWithoutCastEEEviT_T0_T2_T3_T4_T5_)
        /*1f7c*/ 	.word	0x00000018


	//----- nvinfo : EIATTR_FRAME_SIZE
	.align		4
.L_1399:
        /*1f80*/ 	.byte	0x04, 0x11
        /*1f82*/ 	.short	(.L_1401 - .L_1400)
	.align		4
.L_1400:
        /*1f84*/ 	.word	index@(_ZN2at6native27unrolled_elementwise_kernelIZZZNS0_21clamp_max_kernel_cudaERNS_18TensorIteratorBaseERKN3c106ScalarEENKUlvE_clEvENKUlvE3_clEvEUlsE_St5arrayIPcLm2EELi4E23TrivialOffsetCalculatorILi1EjESF_NS0_6memory15LoadWithoutCastENSG_16StoreWithoutCastEEEviT_T0_T2_T3_T4_T5_)
        /*1f88*/ 	.word	0x00000000


	//----- nvinfo : EIATTR_REGCOUNT
	.align		4
.L_1401:
        /*1f8c*/ 	.byte	0x04, 0x2f
        /*1f8e*/ 	.short	(.L_1403 - .L_1402)
	.align		4
.L_1402:
        /*1f90*/ 	.word	index@(_ZN2at6native18elementwise_kernelILi128ELi4EZNS0_22gpu_kernel_impl_nocastIZZZNS0_21clamp_max_kernel_cudaERNS_18TensorIteratorBaseERKN3c106ScalarEENKUlvE_clEvENKUlvE3_clEvEUlsE_EEvS4_RKT_EUliE_EEviT1_)
        /*1f94*/ 	.word	0x00000012


	//----- nvinfo : EIATTR_FRAME_SIZE
	.align		4
.L_1403:
        /*1f98*/ 	.byte	0x04, 0x11
        /*1f9a*/ 	.short	(.L_1405 - .L_1404)
	.align		4
.L_1404:
        /*1f9c*/ 	.word	index@(_ZN2at6native18elementwise_kernelILi128ELi4EZNS0_22gpu_kernel_impl_nocastIZZZNS0_21clamp_max_kernel_cudaERNS_18TensorIteratorBaseERKN3c106ScalarEENKUlvE_clEvENKUlvE3_clEvEUlsE_EEvS4_RKT_EUliE_EEviT1_)
        /*1fa0*/ 	.word	0x00000000


	//----- nvinfo : EIATTR_REGCOUNT
	.align		4
.L_1405:
        /*1fa4*/ 	.byte	0x04, 0x2f
        /*1fa6*/ 	.short	(.L_1407 - .L_1406)
	.align		4
.L_1406:
        /*1fa8*/ 	.word	index@(_ZN2at6native27unrolled_elementwise_kernelIZZZNS0_21clamp_max_kernel_cudaERNS_18TensorIteratorBaseERKN3c106ScalarEENKUlvE_clEvENKUlvE3_clEvEUlsE_St5arrayIPcLm2EELi4E23TrivialOffsetCalculatorILi1EjESF_NS0_6memory12LoadWithCastILi1EEENSG_13StoreWithCastILi1EEEEEviT_T0_T2_T3_T4_T5_)
        /*1fac*/ 	.word	0x0000001c


	//----- nvinfo : EIATTR_FRAME_SIZE
	.align		4
.L_1407:
        /*1fb0*/ 	.byte	0x04, 0x11
        /*1fb2*/ 	.short	(.L_1409 - .L_1408)
	.align		4
.L_1408:
        /*1fb4*/ 	.word	index@(_ZN2at6native27unrolled_elementwise_kernelIZZZNS0_21clamp_max_kernel_cudaERNS_18TensorIteratorBaseERKN3c106ScalarEENKUlvE_clEvENKUlvE3_clEvEUlsE_St5arrayIPcLm2EELi4E23TrivialOffsetCalculatorILi1EjESF_NS0_6memory12LoadWithCastILi1EEENSG_13StoreWithCastILi1EEEEEviT_T0_T2_T3_T4_T5_)
        /*1fb8*/ 	.word	0x00000000


	//----- nvinfo : EIATTR_REGCOUNT
	.align		4
.L_1409:
        /*1fbc*/ 	.byte	0x04, 0x2f
        /*1fbe*/ 	.short	(.L_1411 - .L_1410)
	.align		4
.L_1410:
        /*1fc0*/ 	.word	index@(_ZN2at6native18elementwise_kernelILi128ELi4EZNS0_15gpu_kernel_implIZZZNS0_21clamp_max_kernel_cudaERNS_18TensorIteratorBaseERKN3c106ScalarEENKUlvE_clEvENKUlvE3_clEvEUlsE_EEvS4_RKT_EUliE_EEviT1_)
        /*1fc4*/ 	.word	0x0000001a


	//----- nvinfo : EIATTR_FRAME_SIZE
	.align		4
.L_1411:
        /*1fc8*/ 	.byte	0x04, 0x11
        /*1fca*/ 	.short	(.L_1413 - .L_1412)
	.align		4
.L_1412:
        /*1fcc*/ 	.word	index@(_ZN2at6native18elementwise_kernelILi128ELi4EZNS0_15gpu_kernel_implIZZZNS0_21clamp_max_kernel_cudaERNS_18TensorIteratorBaseERKN3c106ScalarEENKUlvE_clEvENKUlvE3_clEvEUlsE_EEvS4_RKT_EUliE_EEviT1_)
        /*1fd0*/ 	.word	0x00000000


	//----- nvinfo : EIATTR_REGCOUNT
	.align		4
.L_1413:
        /*1fd4*/ 	.byte	0x04, 0x2f
        /*1fd6*/ 	.short	(.L_1415 - .L_1414)
	.align		4
.L_1414:
        /*1fd8*/ 	.word	index@(_ZN2at6native29vectorized_elementwise_kernelILi8EZZZNS0_21clamp_max_kernel_cudaERNS_18TensorIteratorBaseERKN3c106ScalarEENKUlvE_clEvENKUlvE4_clEvEUldE_St5arrayIPcLm2EEEEviT0_T1_)
        /*1fdc*/ 	.word	0x00000020


	//----- nvinfo : EIATTR_FRAME_SIZE
	.align		4
.L_1415:
        /*1fe0*/ 	.byte	0x04, 0x11
        /*1fe2*/ 	.short	(.L_1417 - .L_1416)
	.align		4
.L_1416:
        /*1fe4*/ 	.word	index@(_ZN2at6native29vectorized_elementwise_kernelILi8EZZZNS0_21clamp_max_kernel_cudaERNS_18TensorIteratorBaseERKN3c106ScalarEENKUlvE_clEvENKUlvE4_clEvEUldE_St5arrayIPcLm2EEEEviT0_T1_)
        /*1fe8*/ 	.word	0x00000000


	//----- nvinfo : EIATTR_REGCOUNT
	.align		4
.L_1417:
        /*1fec*/ 	.byte	0x04, 0x2f
        /*1fee*/ 	.short	(.L_1419 - .L_1418)
	.align		4
.L_1418:
        /*1ff0*/ 	.word	index@(_ZN2at6native29vectorized_elementwise_kernelILi4EZZZNS0_21clamp_max_kernel_cudaERNS_18TensorIteratorBaseERKN3c106ScalarEENKUlvE_clEvENKUlvE4_clEvEUldE_St5arrayIPcLm2EEEEviT0_T1_)
        /*1ff4*/ 	.word	0x00000020


	//----- nvinfo : EIATTR_FRAME_SIZE
	.align		4
.L_1419:
        /*1ff8*/ 	.byte	0x04, 0x11
        /*1ffa*/ 	.short	(.L_1421 - .L_1420)
	.align		4
.L_1420:
        /*1ffc*/ 	.word	index@(_ZN2at6native29vectorized_elementwise_kernelILi4EZZZNS0_21clamp_max_kernel_cudaERNS_18TensorIteratorBaseERKN3c106ScalarEENKUlvE_clEvENKUlvE4_clEvEUldE_St5arrayIPcLm2EEEEviT0_T1_)
        /*2000*/ 	.word	0x00000000


	//----- nvinfo : EIATTR_REGCOUNT
	.align		4
.L_1421:
        /*2004*/ 	.byte	0x04, 0x2f
        /*2006*/ 	.short	(.L_1423 - .L_1422)
	.align		4
.L_1422:
        /*2008*/ 	.word	index@(_ZN2at6native29vectorized_elementwise_kernelILi2EZZZNS0_21clamp_max_kernel_cudaERNS_18TensorIteratorBaseERKN3c106ScalarEENKUlvE_clEvENKUlvE4_clEvEUldE_St5arrayIPcLm2EEEEviT0_T1_)
        /*200c*/ 	.word	0x00000020


	//----- nvinfo : EIATTR_FRAME_SIZE
	.align		4
.L_1423:
        /*2010*/ 	.byte	0x04, 0x11
        /*2012*/ 	.short	(.L_1425 - .L_1424)
	.align		4
.L_1424:
        /*2014*/ 	.word	index@(_ZN2at6native29vectorized_elementwise_kernelILi2EZZZNS0_21clamp_max_kernel_cudaERNS_18TensorIteratorBaseERKN3c106ScalarEENKUlvE_clEvENKUlvE4_clEvEUldE_St5arrayIPcLm2EEEEviT0_T1_)
        /*2018*/ 	.word	0x00000000


	//----- nvinfo : EIATTR_REGCOUNT
	.align		4
.L_1425:
        /*201c*/ 	.byte	0x04, 0x2f
        /*201e*/ 	.short	(.L_1427 - .L_1426)
	.align		4
.L_1426:
        /*2020*/ 	.word	index@(_ZN2at6native27unrolled_elementwise_kernelIZZZNS0_21clamp_max_kernel_cudaERNS_18TensorIteratorBaseERKN3c106ScalarEENKUlvE_clEvENKUlvE4_clEvEUldE_St5arrayIPcLm2EELi4E23TrivialOffsetCalculatorILi1EjESF_NS0_6memory15LoadWithoutCastENSG_16StoreWithoutCastEEEviT_T0_T2_T3_T4_T5_)
        /*2024*/ 	.word	0x0000001a


	//----- nvinfo : EIATTR_FRAME_SIZE
	.align		4
.L_1427:
        /*2028*/ 	.byte	0x04, 0x11
        /*202a*/ 	.short	(.L_1429 - .L_1428)
	.align		4
.L_1428:
        /*202c*/ 	.word	index@(_ZN2at6native27unrolled_elementwise_kernelIZZZNS0_21clamp_max_kernel_cudaERNS_18TensorIteratorBaseERKN3c106ScalarEENKUlvE_clEvENKUlvE4_clEvEUldE_St5arrayIPcLm2EELi4E23TrivialOffsetCalculatorILi1EjESF_NS0_6memory15LoadWithoutCastENSG_16StoreWithoutCastEEEviT_T0_T2_T3_T4_T5_)
        /*2030*/ 	.word	0x00000000


	//----- nvinfo : EIATTR_REGCOUNT
	.align		4
.L_1429:
        /*2034*/ 	.byte	0x04, 0x2f
        /*2036*/ 	.short	(.L_1431 - .L_1430)
	.align		4
.L_1430:
        /*2038*/ 	.word	index@(_ZN2at6native18elementwise_kernelILi128ELi2EZNS0_22gpu_kernel_impl_nocastIZZZNS0_21clamp_max_kernel_cudaERNS_18TensorIteratorBaseERKN3c106ScalarEENKUlvE_clEvENKUlvE4_clEvEUldE_EEvS4_RKT_EUliE_EEviT1_)
        /*203c*/ 	.word	0x00000012


	//----- nvinfo : EIATTR_FRAME_SIZE
	.align		4
.L_1431:
        /*2040*/ 	.byte	0x04, 0x11
        /*2042*/ 	.short	(.L_1433 - .L_1432)
	.align		4
.L_1432:
        /*2044*/ 	.word	index@(_ZN2at6native18elementwise_kernelILi128ELi2EZNS0_22gpu_kernel_impl_nocastIZZZNS0_21clamp_max_kernel_cudaERNS_18TensorIteratorBaseERKN3c106ScalarEENKUlvE_clEvENKUlvE4_clEvEUldE_EEvS4_RKT_EUliE_EEviT1_)
        /*2048*/ 	.word	0x00000000


	//----- nvinfo : EIATTR_REGCOUNT
	.align		4
.L_1433:
        /*204c*/ 	.byte	0x04, 0x2f
        /*204e*/ 	.short	(.L_1435 - .L_1434)
	.align		4
.L_1434:
        /*2050*/ 	.word	index@(_ZN2at6native27unrolled_elementwise_kernelIZZZNS0_21clamp_max_kernel_cudaERNS_18TensorIteratorBaseERKN3c106ScalarEENKUlvE_clEvENKUlvE4_clEvEUldE_St5arrayIPcLm2EELi4E23TrivialOffsetCalculatorILi1EjESF_NS0_6memory12LoadWithCastILi1EEENSG_13StoreWithCastILi1EEEEEviT_T0_T2_T3_T4_T5_)
        /*2054*/ 	.word	0x00000026


	//----- nvinfo : EIATTR_FRAME_SIZE
	.align		4
.L_1435:
        /*2058*/ 	.byte	0x04, 0x11
        /*205a*/ 	.short	(.L_1437 - .L_1436)
	.align		4
.L_1436:
        /*205c*/ 	.word	index@(_ZN2at6native27unrolled_elementwise_kernelIZZZNS0_21clamp_max_kernel_cudaERNS_18TensorIteratorBaseERKN3c106ScalarEENKUlvE_clEvENKUlvE4_clEvEUldE_St5arrayIPcLm2EELi4E23TrivialOffsetCalculatorILi1EjESF_NS0_6memory12LoadWithCastILi1EEENSG_13StoreWithCastILi1EEEEEviT_T0_T2_T3_T4_T5_)
        /*2060*/ 	.word	0x00000000


	//----- nvinfo : EIATTR_REGCOUNT
	.align		4
.L_1437:
        /*2064*/ 	.byte	0x04, 0x2f
        /*2066*/ 	.short	(.L_1439 - .L_1438)
	.align		4
.L_1438:
        /*2068*/ 	.word	index@(_ZN2at6native18elementwise_kernelILi128ELi4EZNS0_15gpu_kernel_implIZZZNS0_21clamp_max_kernel_cudaERNS_18TensorIteratorBaseERKN3c106ScalarEENKUlvE_clEvENKUlvE4_clEvEUldE_EEvS4_RKT_EUliE_EEviT1_)
        /*206c*/ 	.word	0x0000001a


	//----- nvinfo : EIATTR_FRAME_SIZE
	.align		4
.L_1439:
        /*2070*/ 	.byte	0x04, 0x11
        /*2072*/ 	.short	(.L_1441 - .L_1440)
	.align		4
.L_1440:
        /*2074*/ 	.word	index@(_ZN2at6native18elementwise_kernelILi128ELi4EZNS0_15gpu_kernel_implIZZZNS0_21clamp_max_kernel_cudaERNS_18TensorIteratorBaseERKN3c106ScalarEENKUlvE_clEvENKUlvE4_clEvEUldE_EEvS4_RKT_EUliE_EEviT1_)
        /*2078*/ 	.word	0x00000000


	//----- nvinfo : EIATTR_REGCOUNT
	.align		4
.L_1441:
        /*207c*/ 	.byte	0x04, 0x2f
        /*207e*/ 	.short	(.L_1443 - .L_1442)
	.align		4
.L_1442:
        /*2080*/ 	.word	index@(_ZN2at6native29vectorized_elementwise_kernelILi8EZZZNS0_21clamp_max_kernel_cudaERNS_18TensorIteratorBaseERKN3c106ScalarEENKUlvE_clEvENKUlvE5_clEvEUlfE_St5arrayIPcLm2EEEEviT0_T1_)
        /*2084*/ 	.word	0x0000001a


	//----- nvinfo : EIATTR_FRAME_SIZE
	.align		4
.L_1443:
        /*2088*/ 	.byte	0x04, 0x11
        /*208a*/ 	.short	(.L_1445 - .L_1444)
	.align		4
.L_1444:
        /*208c*/ 	.word	index@(_ZN2at6native29vectorized_elementwise_kernelILi8EZZZNS0_21clamp_max_kernel_cudaERNS_18TensorIteratorBaseERKN3c106ScalarEENKUlvE_clEvENKUlvE5_clEvEUlfE_St5arrayIPcLm2EEEEviT0_T1_)
        /*2090*/ 	.word	0x00000000


	//----- nvinfo : EIATTR_REGCOUNT
	.align		4
.L_1445:
        /*2094*/ 	.byte	0x04, 0x2f
        /*2096*/ 	.short	(.L_1447 - .L_1446)
	.align		4
.L_1446:
        /*2098*/ 	.word	index@(_ZN2at6native29vectorized_elementwise_kernelILi4EZZZNS0_21clamp_max_kernel_cudaERNS_18TensorIteratorBaseERKN3c106ScalarEENKUlvE_clEvENKUlvE5_clEvEUlfE_St5arrayIPcLm2EEEEviT0_T1_)
        /*209c*/ 	.word	0x0000001a


	//----- nvinfo : EIATTR_FRAME_SIZE
	.align		4
.L_1447:
        /*20a0*/ 	.byte	0x04, 0x11
        /*20a2*/ 	.short	(.L_1449 - .L_1448)
	.align		4
.L_1448:
        /*20a4*/ 	.word	index@(_ZN2at6native29vectorized_elementwise_kernelILi4EZZZNS0_21clamp_max_kernel_cudaERNS_18TensorIteratorBaseERKN3c106ScalarEENKUlvE_clEvENKUlvE5_clEvEUlfE_St5arrayIPcLm2EEEEviT0_T1_)
        /*20a8*/ 	.word	0x00000000


	//----- nvinfo : EIATTR_REGCOUNT
	.align		4
.L_1449:
        /*20ac*/ 	.byte	0x04, 0x2f
        /*20ae*/ 	.short	(.L_1451 - .L_1450)
	.align		4
.L_1450:
        /*20b0*/ 	.word	index@(_ZN2at6native29vectorized_elementwise_kernelILi2EZZZNS0_21clamp_max_kernel_cudaERNS_18TensorIteratorBaseERKN3c106ScalarEENKUlvE_clEvENKUlvE5_clEvEUlfE_St5arrayIPcLm2EEEEviT0_T1_)
        /*20b4*/ 	.word	0x0000001a


	//----- nvinfo : EIATTR_FRAME_SIZE
	.align		4
.L_1451:
        /*20b8*/ 	.byte	0x04, 0x11
        /*20ba*/ 	.short	(.L_1453 - .L_1452)
	.align		4
.L_1452:
        /*20bc*/ 	.word	index@(_ZN2at6native29vectorized_elementwise_kernelILi2EZZZNS0_21clamp_max_kernel_cudaERNS_18TensorIteratorBaseERKN3c106ScalarEENKUlvE_clEvENKUlvE5_clEvEUlfE_St5arrayIPcLm2EEEEviT0_T1_)
        /*20c0*/ 	.word	0x00000000


	//----- nvinfo : EIATTR_REGCOUNT
	.align		4
.L_1453:
        /*20c4*/ 	.byte	0x04, 0x2f
        /*20c6*/ 	.short	(.L_1455 - .L_1454)
	.align		4
.L_1454:
        /*20c8*/ 	.word	index@(_ZN2at6native27unrolled_elementwise_kernelIZZZNS0_21clamp_max_kernel_cudaERNS_18TensorIteratorBaseERKN3c106ScalarEENKUlvE_clEvENKUlvE5_clEvEUlfE_St5arrayIPcLm2EELi4E23TrivialOffsetCalculatorILi1EjESF_NS0_6memory15LoadWithoutCastENSG_16StoreWithoutCastEEEviT_T0_T2_T3_T4_T5_)
        /*20cc*/ 	.word	0x00000016


	//----- nvinfo : EIATTR_FRAME_SIZE
	.align		4
.L_1455:
        /*20d0*/ 	.byte	0x04, 0x11
        /*20d2*/ 	.short	(.L_1457 - .L_1456)
	.align		4
.L_1456:
        /*20d4*/ 	.word	index@(_ZN2at6native27unrolled_elementwise_kernelIZZZNS0_21clamp_max_kernel_cudaERNS_18TensorIteratorBaseERKN3c106ScalarEENKUlvE_clEvENKUlvE5_clEvEUlfE_St5arrayIPcLm2EELi4E23TrivialOffsetCalculatorILi1EjESF_NS0_6memory15LoadWithoutCastENSG_16StoreWithoutCastEEEviT_T0_T2_T3_T4_T5_)
        /*20d8*/ 	.word	0x00000000


	//----- nvinfo : EIATTR_REGCOUNT
	.align		4
.L_1457:
        /*20dc*/ 	.byte	0x04, 0x2f
        /*20de*/ 	.short	(.L_1459 - .L_1458)
	.align		4
.L_1458:
        /*20e0*/ 	.word	index@(_ZN2at6native18elementwise_kernelILi128ELi2EZNS0_22gpu_kernel_impl_nocastIZZZNS0_21clamp_max_kernel_cudaERNS_18TensorIteratorBaseERKN3c106ScalarEENKUlvE_clEvENKUlvE5_clEvEUlfE_EEvS4_RKT_EUliE_EEviT1_)
        /*20e4*/ 	.word	0x00000012


	//----- nvinfo : EIATTR_FRAME_SIZE
	.align		4
.L_1459:
        /*20e8*/ 	.byte	0x04, 0x11
        /*20ea*/ 	.short	(.L_1461 - .L_1460)
	.align		4
.L_1460:
        /*20ec*/ 	.word	index@(_ZN2at6native18elementwise_kernelILi128ELi2EZNS0_22gpu_kernel_impl_nocastIZZZNS0_21clamp_max_kernel_cudaERNS_18TensorIteratorBaseERKN3c106ScalarEENKUlvE_clEvENKUlvE5_clEvEUlfE_EEvS4_RKT_EUliE_EEviT1_)
        /*20f0*/ 	.word	0x00000000


	//----- nvinfo : EIATTR_REGCOUNT
	.align		4
.L_1461:
        /*20f4*/ 	.byte	0x04, 0x2f
        /*20f6*/ 	.short	(.L_1463 - .L_1462)
	.align		4
.L_1462:
        /*20f8*/ 	.word	index@(_ZN2at6native27unrolled_elementwise_kernelIZZZNS0_21clamp_max_kernel_cudaERNS_18TensorIteratorBaseERKN3c106ScalarEENKUlvE_clEvENKUlvE5_clEvEUlfE_St5arrayIPcLm2EELi4E23TrivialOffsetCalculatorILi1EjESF_NS0_6memory12LoadWithCastILi1EEENSG_13StoreWithCastILi1EEEEEviT_T0_T2_T3_T4_T5_)
        /*20fc*/ 	.word	0x0000001e


	//----- nvinfo : EIATTR_FRAME_SIZE
	.align		4
.L_1463:
        /*2100*/ 	.byte	0x04, 0x11
        /*2102*/ 	.short	(.L_1465 - .L_1464)
	.align		4
.L_1464:
        /*2104*/ 	.word	index@(_ZN2at6native27unrolled_elementwise_kernelIZZZNS0_21clamp_max_kernel_cudaERNS_18TensorIteratorBaseERKN3c106ScalarEENKUlvE_clEvENKUlvE5_clEvEUlfE_St5arrayIPcLm2EELi4E23TrivialOffsetCalculatorILi1EjESF_NS0_6memory12LoadWithCastILi1EEENSG_13StoreWithCastILi1EEEEEviT_T0_T2_T3_T4_T5_)
        /*2108*/ 	.word	0x00000000


	//----- nvinfo : EIATTR_REGCOUNT
	.align		4
.L_1465:
        /*210c*/ 	.byte	0x04, 0x2f
        /*210e*/ 	.short	(.L_1467 - .L_1466)
	.align		4
.L_1466:
        /*2110*/ 	.word	index@(_ZN2at6native18elementwise_kernelILi128ELi4EZNS0_15gpu_kernel_implIZZZNS0_21clamp_max_kernel_cudaERNS_18TensorIteratorBaseERKN3c106ScalarEENKUlvE_clEvENKUlvE5_clEvEUlfE_EEvS4_RKT_EUliE_EEviT1_)
        /*2114*/ 	.word	0x0000001a


	//----- nvinfo : EIATTR_FRAME_SIZE
	.align		4
.L_1467:
        /*2118*/ 	.byte	0x04, 0x11
        /*211a*/ 	.short	(.L_1469 - .L_1468)
	.align		4
.L_1468:
        /*211c*/ 	.word	index@(_ZN2at6native18elementwise_kernelILi128ELi4EZNS0_15gpu_kernel_implIZZZNS0_21clamp_max_kernel_cudaERNS_18TensorIteratorBaseERKN3c106ScalarEENKUlvE_clEvENKUlvE5_clEvEUlfE_EEvS4_RKT_EUliE_EEviT1_)
        /*2120*/ 	.word	0x00000000


	//----- nvinfo : EIATTR_REGCOUNT
	.align		4
.L_1469:
        /*2124*/ 	.byte	0x04, 0x2f
        /*2126*/ 	.short	(.L_1471 - .L_1470)
	.align		4
.L_1470:
        /*2128*/ 	.word	index@(_ZN2at6native29vectorized_elementwise_kernelILi8EZZZNS0_21clamp_max_kernel_cudaERNS_18TensorIteratorBaseERKN3c106ScalarEENKUlvE_clEvENKUlvE6_clEvEUlNS4_4HalfEE_St5arrayIPcLm2EEEEviT0_T1_)
        /*212c*/ 	.word	0x0000001f


	//----- nvinfo : EIATTR_FRAME_SIZE
	.align		4
.L_1471:
        /*2130*/ 	.byte	0x04, 0x11
        /*2132*/ 	.short	(.L_1473 - .L_1472)
	.align		4
.L_1472:
        /*2134*/ 	.word	index@(_ZN2at6native29vectorized_elementwise_kernelILi8EZZZNS0_21clamp_max_kernel_cudaERNS_18TensorIteratorBaseERKN3c106ScalarEENKUlvE_clEvENKUlvE6_clEvEUlNS4_4HalfEE_St5arrayIPcLm2EEEEviT0_T1_)
        /*2138*/ 	.word	0x00000000


	//----- nvinfo : EIATTR_REGCOUNT
	.align		4
.L_1473:
        /*213c*/ 	.byte	0x04, 0x2f
        /*213e*/ 	.short	(.L_1475 - .L_1474)
	.align		4
.L_1474:
        /*2140*/ 	.word	index@(_ZN2at6native29vectorized_elementwise_kernelILi4EZZZNS0_21clamp_max_kernel_cudaERNS_18TensorIteratorBaseERKN3c106ScalarEENKUlvE_clEvENKUlvE6_clEvEUlNS4_4HalfEE_St5arrayIPcLm2EEEEviT0_T1_)
        /*2144*/ 	.word	0x0000001f


	//----- nvinfo : EIATTR_FRAME_SIZE
	.align		4
.L_1475:
        /*2148*/ 	.byte	0x04, 0x11
        /*214a*/ 	.short	(.L_1477 - .L_1476)
	.align		4
.L_1476:
        /*214c*/ 	.word	index@(_ZN2at6native29vectorized_elementwise_kernelILi4EZZZNS0_21clamp_max_kernel_cudaERNS_18TensorIteratorBaseERKN3c106ScalarEENKUlvE_clEvENKUlvE6_clEvEUlNS4_4HalfEE_St5arrayIPcLm2EEEEviT0_T1_)
        /*2150*/ 	.word	0x00000000


	//----- nvinfo : EIATTR_REGCOUNT
	.align		4
.L_1477:
        /*2154*/ 	.byte	0x04, 0x2f
        /*2156*/ 	.short	(.L_1479 - .L_1478)
	.align		4
.L_1478:
        /*2158*/ 	.word	index@(_ZN2at6native29vectorized_elementwise_kernelILi2EZZZNS0_21clamp_max_kernel_cudaERNS_18TensorIteratorBaseERKN3c106ScalarEENKUlvE_clEvENKUlvE6_clEvEUlNS4_4HalfEE_St5arrayIPcLm2EEEEviT0_T1_)
        /*215c*/ 	.word	0x0000001d


	//----- nvinfo : EIATTR_FRAME_SIZE
	.align		4
.L_1479:
        /*2160*/ 	.byte	0x04, 0x11
        /*2162*/ 	.short	(.L_1481 - .L_1480)
	.align		4
.L_1480:
        /*2164*/ 	.word	index@(_ZN2at6native29vectorized_elementwise_kernelILi2EZZZNS0_21clamp_max_kernel_cudaERNS_18TensorIteratorBaseERKN3c106ScalarEENKUlvE_clEvENKUlvE6_clEvEUlNS4_4HalfEE_St5arrayIPcLm2EEEEviT0_T1_)
        /*2168*/ 	.word	0x00000000


	//----- nvinfo : EIATTR_REGCOUNT
	.align		4
.L_1481:
        /*216c*/ 	.byte	0x04, 0x2f
        /*216e*/ 	.short	(.L_1483 - .L_1482)
	.align		4
.L_1482:
        /*2170*/ 	.word	index@(_ZN2at6native27unrolled_elementwise_kernelIZZZNS0_21clamp_max_kernel_cudaERNS_18TensorIteratorBaseERKN3c106ScalarEENKUlvE_clEvENKUlvE6_clEvEUlNS4_4HalfEE_St5arrayIPcLm2EELi4E23TrivialOffsetCalculatorILi1EjESG_NS0_6memory15LoadWithoutCastENSH_16StoreWithoutCastEEEviT_T0_T2_T3_T4_T5_)
        /*2174*/ 	.word	0x00000015


	//----- nvinfo : EIATTR_FRAME_SIZE
	.align		4
.L_1483:
        /*2178*/ 	.byte	0x04, 0x11
        /*217a*/ 	.short	(.L_1485 - .L_1484)
	.align		4
.L_1484:
        /*217c*/ 	.word	index@(_ZN2at6native27unrolled_elementwise_kernelIZZZNS0_21clamp_max_kernel_cudaERNS_18TensorIteratorBaseERKN3c106ScalarEENKUlvE_clEvENKUlvE6_clEvEUlNS4_4HalfEE_St5arrayIPcLm2EELi4E23TrivialOffsetCalculatorILi1EjESG_NS0_6memory15LoadWithoutCastENSH_16StoreWithoutCastEEEviT_T0_T2_T3_T4_T5_)
        /*2180*/ 	.word	0x00000000


	//----- nvinfo : EIATTR_REGCOUNT
	.align		4
.L_1485:
        /*2184*/ 	.byte	0x04, 0x2f
        /*2186*/ 	.short	(.L_1487 - .L_1486)
	.align		4
.L_1486:
        /*2188*/ 	.word	index@(_ZN2at6native18elementwise_kernelILi128ELi4EZNS0_22gpu_kernel_impl_nocastIZZZNS0_21clamp_max_kernel_cudaERNS_18TensorIteratorBaseERKN3c106ScalarEENKUlvE_clEvENKUlvE6_clEvEUlNS5_4HalfEE_EEvS4_RKT_EUliE_EEviT1_)
        /*218c*/ 	.word	0x00000012


	//----- nvinfo : EIATTR_FRAME_SIZE
	.align		4
.L_1487:
        /*2190*/ 	.byte	0x04, 0x11
        /*2192*/ 	.short	(.L_1489 - .L_1488)
	.align		4
.L_1488:
        /*2194*/ 	.word	index@(_ZN2at6native18elementwise_kernelILi128ELi4EZNS0_22gpu_kernel_impl_nocastIZZZNS0_21clamp_max_kernel_cudaERNS_18TensorIteratorBaseERKN3c106ScalarEENKUlvE_clEvENKUlvE6_clEvEUlNS5_4HalfEE_EEvS4_RKT_EUliE_EEviT1_)
        /*2198*/ 	.word	0x00000000


	//----- nvinfo : EIATTR_REGCOUNT
	.align		4
.L_1489:
        /*219c*/ 	.byte	0x04, 0x2f
        /*219e*/ 	.short	(.L_1491 - .L_1490)
	.align		4
.L_1490:
        /*21a0*/ 	.word	index@(_ZN2at6native27unrolled_elementwise_kernelIZZZNS0_21clamp_max_kernel_cudaERNS_18TensorIteratorBaseERKN3c106ScalarEENKUlvE_clEvENKUlvE6_clEvEUlNS4_4HalfEE_St5arrayIPcLm2EELi4E23TrivialOffsetCalculatorILi1EjESG_NS0_6memory12LoadWithCastILi1EEENSH_13StoreWithCastILi1EEEEEviT_T0_T2_T3_T4_T5_)
        /*21a4*/ 	.word	0x0000001c


	//----- nvinfo : EIATTR_FRAME_SIZE
	.align		4
.L_1491:
        /*21a8*/ 	.byte	0x04, 0x11
        /*21aa*/ 	.short	(.L_1493 - .L_1492)
	.align		4
.L_1492:
        /*21ac*/ 	.word	index@(_ZN2at6native27unrolled_elementwise_kernelIZZZNS0_21clamp_max_kernel_cudaERNS_18TensorIteratorBaseERKN3c106ScalarEENKUlvE_clEvENKUlvE6_clEvEUlNS4_4HalfEE_St5arrayIPcLm2EELi4E23TrivialOffsetCalculatorILi1EjESG_NS0_6memory12LoadWithCastILi1EEENSH_13StoreWithCastILi1EEEEEviT_T0_T2_T3_T4_T5_)
        /*21b0*/ 	.word	0x00000000


	//----- nvinfo : EIATTR_REGCOUNT
	.align		4
.L_1493:
        /*21b4*/ 	.byte	0x04, 0x2f
        /*21b6*/ 	.short	(.L_1495 - .L_1494)
	.align		4
.L_1494:
        /*21b8*/ 	.word	index@(_ZN2at6native18elementwise_kernelILi128ELi4EZNS0_15gpu_kernel_implIZZZNS0_21clamp_max_kernel_cudaERNS_18TensorIteratorBaseERKN3c106ScalarEENKUlvE_clEvENKUlvE6_clEvEUlNS5_4HalfEE_EEvS4_RKT_EUliE_EEviT1_)
        /*21bc*/ 	.word	0x0000001a


	//----- nvinfo : EIATTR_FRAME_SIZE
	.align		4
.L_1495:
        /*21c0*/ 	.byte	0x04, 0x11
        /*21c2*/ 	.short	(.L_1497 - .L_1496)
	.align		4
.L_1496:
        /*21c4*/ 	.word	index@(_ZN2at6native18elementwise_kernelILi128ELi4EZNS0_15gpu_kernel_implIZZZNS0_21clamp_max_kernel_cudaERNS_18TensorIteratorBaseERKN3c106ScalarEENKUlvE_clEvENKUlvE6_clEvEUlNS5_4HalfEE_EEvS4_RKT_EUliE_EEviT1_)
        /*21c8*/ 	.word	0x00000000


	//----- nvinfo : EIATTR_REGCOUNT
	.align		4
.L_1497:
        /*21cc*/ 	.byte	0x04, 0x2f
        /*21ce*/ 	.short	(.L_1499 - .L_1498)
	.align		4
.L_1498:
        /*21d0*/ 	.word	index@(_ZN2at6native29vectorized_elementwise_kernelILi8EZZZNS0_21clamp_max_kernel_cudaERNS_18TensorIteratorBaseERKN3c106ScalarEENKUlvE_clEvENKUlvE7_clEvEUlNS4_8BFloat16EE_St5arrayIPcLm2EEEEviT0_T1_)
        /*21d4*/ 	.word	0x0000001c


	//----- nvinfo : EIATTR_FRAME_SIZE
	.align		4
.L_1499:
        /*21d8*/ 	.byte	0x04, 0x11
        /*21da*/ 	.short	(.L_1501 - .L_1500)
	.align		4
.L_1500:
        /*21dc*/ 	.word	index@(_ZN2at6native29vectorized_elementwise_kernelILi8EZZZNS0_21clamp_max_kernel_cudaERNS_18TensorIteratorBaseERKN3c106ScalarEENKUlvE_clEvENKUlvE7_clEvEUlNS4_8BFloat16EE_St5arrayIPcLm2EEEEviT0_T1_)
        /*21e0*/ 	.word	0x00000000


	//----- nvinfo : EIATTR_REGCOUNT
	.align		4
.L_1501:
        /*21e4*/ 	.byte	0x04, 0x2f
        /*21e6*/ 	.short	(.L_1503 - .L_1502)
	.align		4
.L_1502:
        /*21e8*/ 	.word	index@(_ZN2at6native29vectorized_elementwise_kernelILi4EZZZNS0_21clamp_max_kernel_cudaERNS_18TensorIteratorBaseERKN3c106ScalarEENKUlvE_clEvENKUlvE7_clEvEUlNS4_8BFloat16EE_St5arrayIPcLm2EEEEviT0_T1_)
        /*21ec*/ 	.word	0x0000001b


	//----- nvinfo : EIATTR_FRAME_SIZE
	.align		4
.L_1503:
        /*21f0*/ 	.byte	0x04, 0x11
        /*21f2*/ 	.short	(.L_1505 - .L_1504)
	.align		4
.L_1504:
        /*21f4*/ 	.word	index@(_ZN2at6native29vectorized_elementwise_kernelILi4EZZZNS0_21clamp_max_kernel_cudaERNS_18TensorIteratorBaseERKN3c106ScalarEENKUlvE_clEvENKUlvE7_clEvEUlNS4_8BFloat16EE_St5arrayIPcLm2EEEEviT0_T1_)
        /*21f8*/ 	.word	0x00000000


	//----- nvinfo : EIATTR_REGCOUNT
	.align		4
.L_1505:
        /*21fc*/ 	.byte	0x04, 0x2f
        /*21fe*/ 	.short	(.L_1507 - .L_1506)
	.align		4
.L_1506:
        /*2200*/ 	.word	index@(_ZN2at6native29vectorized_elementwise_kernelILi2EZZZNS0_21clamp_max_kernel_cudaERNS_18TensorIteratorBaseERKN3c106ScalarEENKUlvE_clEvENKUlvE7_clEvEUlNS4_8BFloat16EE_St5arrayIPcLm2EEEEviT0_T1_)
        /*2204*/ 	.word	0x0000001b


	//----- nvinfo : EIATTR_FRAME_SIZE
	.align		4
.L_1507:
        /*2208*/ 	.byte	0x04, 0x11
        /*220a*/ 	.short	(.L_1509 - .L_1508)
	.align		4
.L_1508:
        /*220c*/ 	.word	index@(_ZN2at6native29vectorized_elementwise_kernelILi2EZZZNS0_21clamp_max_kernel_cudaERNS_18TensorIteratorBaseERKN3c106ScalarEENKUlvE_clEvENKUlvE7_clEvEUlNS4_8BFloat16EE_St5arrayIPcLm2EEEEviT0_T1_)
        /*2210*/ 	.word	0x00000000


	//----- nvinfo : EIATTR_REGCOUNT
	.align		4
.L_1509:
        /*2214*/ 	.byte	0x04, 0x2f
        /*2216*/ 	.short	(.L_1511 - .L_1510)
	.align		4
.L_1510:
        /*2218*/ 	.word	index@(_ZN2at6native27unrolled_elementwise_kernelIZZZNS0_21clamp_max_kernel_cudaERNS_18TensorIteratorBaseERKN3c106ScalarEENKUlvE_clEvENKUlvE7_clEvEUlNS4_8BFloat16EE_St5arrayIPcLm2EELi4E23TrivialOffsetCalculatorILi1EjESG_NS0_6memory15LoadWithoutCastENSH_16StoreWithoutCastEEEviT_T0_T2_T3_T4_T5_)
        /*221c*/ 	.word	0x00000016


	//----- nvinfo : EIATTR_FRAME_SIZE
	.align		4
.L_1511:
        /*2220*/ 	.byte	0x04, 0x11
        /*2222*/ 	.short	(.L_1513 - .L_1512)
	.align		4
.L_1512:
        /*2224*/ 	.word	index@(_ZN2at6native27unrolled_elementwise_kernelIZZZNS0_21clamp_max_kernel_cudaERNS_18TensorIteratorBaseERKN3c106ScalarEENKUlvE_clEvENKUlvE7_clEvEUlNS4_8BFloat16EE_St5arrayIPcLm2EELi4E23TrivialOffsetCalculatorILi1EjESG_NS0_6memory15LoadWithoutCastENSH_16StoreWithoutCastEEEviT_T0_T2_T3_T4_T5_)
        /*2228*/ 	.word	0x00000000


	//----- nvinfo : EIATTR_REGCOUNT
	.align		4
.L_1513:
        /*222c*/ 	.byte	0x04, 0x2f
        /*222e*/ 	.short	(.L_1515 - .L_1514)
	.align		4
.L_1514:
        /*2230*/ 	.word	index@(_ZN2at6native18elementwise_kernelILi128ELi4EZNS0_22gpu_kernel_impl_nocastIZZZNS0_21clamp_max_kernel_cudaERNS_18TensorIteratorBaseERKN3c106ScalarEENKUlvE_clEvENKUlvE7_clEvEUlNS5_8BFloat16EE_EEvS4_RKT_EUliE_EEviT1_)
        /*2234*/ 	.word	0x00000012


	//----- nvinfo : EIATTR_FRAME_SIZE
	.align		4
.L_1515:
        /*2238*/ 	.byte	0x04, 0x11
        /*223a*/ 	.short	(.L_1517 - .L_1516)
	.align		4
.L_1516:
        /*223c*/ 	.word	index@(_ZN2at6native18elementwise_kernelILi128ELi4EZNS0_22gpu_kernel_impl_nocastIZZZNS0_21clamp_max_kernel_cudaERNS_18TensorIteratorBaseERKN3c106ScalarEENKUlvE_clEvENKUlvE7_clEvEUlNS5_8BFloat16EE_EEvS4_RKT_EUliE_EEviT1_)
        /*2240*/ 	.word	0x00000000


	//----- nvinfo : EIATTR_REGCOUNT
	.align		4
.L_1517:
        /*2244*/ 	.byte	0x04, 0x2f
        /*2246*/ 	.short	(.L_1519 - .L_1518)
	.align		4
.L_1518:
        /*2248*/ 	.word	index@(_ZN2at6native27unrolled_elementwise_kernelIZZZNS0_21clamp_max_kernel_cudaERNS_18TensorIteratorBaseERKN3c106ScalarEENKUlvE_clEvENKUlvE7_clEvEUlNS4_8BFloat16EE_St5arrayIPcLm2EELi4E23TrivialOffsetCalculatorILi1EjESG_NS0_6memory12LoadWithCastILi1EEENSH_13StoreWithCastILi1EEEEEviT_T0_T2_T3_T4_T5_)
        /*224c*/ 	.word	0x0000001c


	//----- nvinfo : EIATTR_FRAME_SIZE
	.align		4
.L_1519:
        /*2250*/ 	.byte	0x04, 0x11
        /*2252*/ 	.short	(.L_1521 - .L_1520)
	.align		4
.L_1520:
        /*2254*/ 	.word	index@(_ZN2at6native27unrolled_elementwise_kernelIZZZNS0_21clamp_max_kernel_cudaERNS_18TensorIteratorBaseERKN3c106ScalarEENKUlvE_clEvENKUlvE7_clEvEUlNS4_8BFloat16EE_St5arrayIPcLm2EELi4E23TrivialOffsetCalculatorILi1EjESG_NS0_6memory12LoadWithCastILi1EEENSH_13StoreWithCastILi1EEEEEviT_T0_T2_T3_T4_T5_)
        /*2258*/ 	.word	0x00000000


	//----- nvinfo : EIATTR_REGCOUNT
	.align		4
.L_1521:
        /*225c*/ 	.byte	0x04, 0x2f
        /*225e*/ 	.short	(.L_1523 - .L_1522)
	.align		4
.L_1522:
        /*2260*/ 	.word	index@(_ZN2at6native18elementwise_kernelILi128ELi4EZNS0_15gpu_kernel_implIZZZNS0_21clamp_max_kernel_cudaERNS_18TensorIteratorBaseERKN3c106ScalarEENKUlvE_clEvENKUlvE7_clEvEUlNS5_8BFloat16EE_EEvS4_RKT_EUliE_EEviT1_)
        /*2264*/ 	.word	0x0000001a


	//----- nvinfo : EIATTR_FRAME_SIZE
	.align		4
.L_1523:
        /*2268*/ 	.byte	0x04, 0x11
        /*226a*/ 	.short	(.L_1525 - .L_1524)
	.align		4
.L_1524:
        /*226c*/ 	.word	index@(_ZN2at6native18elementwise_kernelILi128ELi4EZNS0_15gpu_kernel_implIZZZNS0_21clamp_max_kernel_cudaERNS_18TensorIteratorBaseERKN3c106ScalarEENKUlvE_clEvENKUlvE7_clEvEUlNS5_8BFloat16EE_EEvS4_RKT_EUliE_EEviT1_)
        /*2270*/ 	.word	0x00000000


	//----- nvinfo : EIATTR_REGCOUNT
	.align		4
.L_1525:
        /*2274*/ 	.byte	0x04, 0x2f
        /*2276*/ 	.short	(.L_1527 - .L_1526)
	.align		4
.L_1526:
        /*2278*/ 	.word	index@(_ZN2at6native29vectorized_elementwise_kernelILi8EZZZNS0_22nan_to_num_kernel_cudaERNS_18TensorIteratorBaseESt8optionalIdES5_S5_ENKUlvE_clEvENKUlvE_clEvEUlN3c107complexIdEEE_St5arrayIPcLm2EEEEviT0_T1_)
        /*227c*/ 	.word	0x00000038


	//----- nvinfo : EIATTR_FRAME_SIZE
	.align		4
.L_1527:
        /*2280*/ 	.byte	0x04, 0x11
        /*2282*/ 	.short	(.L_1529 - .L_1528)
	.align		4
.L_1528:
        /*2284*/ 	.word	index@(_ZN2at6native29vectorized_elementwise_kernelILi8EZZZNS0_22nan_to_num_kernel_cudaERNS_18TensorIteratorBaseESt8optionalIdES5_S5_ENKUlvE_clEvENKUlvE_clEvEUlN3c107complexIdEEE_St5arrayIPcLm2EEEEviT0_T1_)
        /*2288*/ 	.word	0x00000000


	//----- nvinfo : EIATTR_REGCOUNT
	.align		4
.L_1529:
        /*228c*/ 	.byte	0x04, 0x2f
        /*228e*/ 	.short	(.L_1531 - .L_1530)
	.align		4
.L_1530:
        /*2290*/ 	.word	index@(_ZN2at6native29vectorized_elementwise_kernelILi4EZZZNS0_22nan_to_num_kernel_cudaERNS_18TensorIteratorBaseESt8optionalIdES5_S5_ENKUlvE_clEvENKUlvE_clEvEUlN3c107complexIdEEE_St5arrayIPcLm2EEEEviT0_T1_)
        /*2294*/ 	.word	0x00000038


	//----- nvinfo : EIATTR_FRAME_SIZE
	.align		4
.L_1531:
        /*2298*/ 	.byte	0x04, 0x11
        /*229a*/ 	.short	(.L_1533 - .L_1532)
	.align		4
.L_1532:
        /*229c*/ 	.word	index@(_ZN2at6native29vectorized_elementwise_kernelILi4EZZZNS0_22nan_to_num_kernel_cudaERNS_18TensorIteratorBaseESt8optionalIdES5_S5_ENKUlvE_clEvENKUlvE_clEvEUlN3c107complexIdEEE_St5arrayIPcLm2EEEEviT0_T1_)
        /*22a0*/ 	.word	0x00000000


	//----- nvinfo : EIATTR_REGCOUNT
	.align		4
.L_1533:
        /*22a4*/ 	.byte	0x04, 0x2f
        /*22a6*/ 	.short	(.L_1535 - .L_1534)
	.align		4
.L_1534:
        /*22a8*/ 	.word	index@(_ZN2at6native29vectorized_elementwise_kernelILi2EZZZNS0_22nan_to_num_kernel_cudaERNS_18TensorIteratorBaseESt8optionalIdES5_S5_ENKUlvE_clEvENKUlvE_clEvEUlN3c107complexIdEEE_St5arrayIPcLm2EEEEviT0_T1_)
        /*22ac*/ 	.word	0x00000038


	//----- nvinfo : EIATTR_FRAME_SIZE
	.align		4
.L_1535:
        /*22b0*/ 	.byte	0x04, 0x11
        /*22b2*/ 	.short	(.L_1537 - .L_1536)
	.align		4
.L_1536:
        /*22b4*/ 	.word	index@(_ZN2at6native29vectorized_elementwise_kernelILi2EZZZNS0_22nan_to_num_kernel_cudaERNS_18TensorIteratorBaseESt8optionalIdES5_S5_ENKUlvE_clEvENKUlvE_clEvEUlN3c107complexIdEEE_St5arrayIPcLm2EEEEviT0_T1_)
        /*22b8*/ 	.word	0x00000000


	//----- nvinfo : EIATTR_REGCOUNT
	.align		4
.L_1537:
        /*22bc*/ 	.byte	0x04, 0x2f
        /*22be*/ 	.short	(.L_1539 - .L_1538)
	.align		4
.L_1538:
        /*22c0*/ 	.word	index@(_ZN2at6native27unrolled_elementwise_kernelIZZZNS0_22nan_to_num_kernel_cudaERNS_18TensorIteratorBaseESt8optionalIdES5_S5_ENKUlvE_clEvENKUlvE_clEvEUlN3c107complexIdEEE_St5arrayIPcLm2EELi4E23TrivialOffsetCalculatorILi1EjESG_NS0_6memory15LoadWithoutCastENSH_16StoreWithoutCastEEEviT_T0_T2_T3_T4_T5_)
        /*22c4*/ 	.word	0x00000020


	//----- nvinfo : EIATTR_FRAME_SIZE
	.align		4
.L_1539:
        /*22c8*/ 	.byte	0x04, 0x11
        /*22ca*/ 	.short	(.L_1541 - .L_1540)
	.align		4
.L_1540:
        /*22cc*/ 	.word	index@(_ZN2at6native27unrolled_elementwise_kernelIZZZNS0_22nan_to_num_kernel_cudaERNS_18TensorIteratorBaseESt8optionalIdES5_S5_ENKUlvE_clEvENKUlvE_clEvEUlN3c107complexIdEEE_St5arrayIPcLm2EELi4E23TrivialOffsetCalculatorILi1EjESG_NS0_6memory15LoadWithoutCastENSH_16StoreWithoutCastEEEviT_T0_T2_T3_T4_T5_)
        /*22d0*/ 	.word	0x00000000


	//----- nvinfo : EIATTR_REGCOUNT
	.align		4
.L_1541:
        /*22d4*/ 	.byte	0x04, 0x2f
        /*22d6*/ 	.short	(.L_1543 - .L_1542)
	.align		4
.L_1542:
        /*22d8*/ 	.word	index@(_ZN2at6native18elementwise_kernelILi128ELi2EZNS0_22gpu_kernel_impl_nocastIZZZNS0_22nan_to_num_kernel_cudaERNS_18TensorIteratorBaseESt8optionalIdES6_S6_ENKUlvE_clEvENKUlvE_clEvEUlN3c107complexIdEEE_EEvS4_RKT_EUliE_EEviT1_)
        /*22dc*/ 	.word	0x00000012


	//----- nvinfo : EIATTR_FRAME_SIZE
	.align		4
.L_1543:
        /*22e0*/ 	.byte	0x04, 0x11
        /*22e2*/ 	.short	(.L_1545 - .L_1544)
	.align		4
.L_1544:
        /*22e4*/ 	.word	index@(_ZN2at6native18elementwise_kernelILi128ELi2EZNS0_22gpu_kernel_impl_nocastIZZZNS0_22nan_to_num_kernel_cudaERNS_18TensorIteratorBaseESt8optionalIdES6_S6_ENKUlvE_clEvENKUlvE_clEvEUlN3c107complexIdEEE_EEvS4_RKT_EUliE_EEviT1_)
        /*22e8*/ 	.word	0x00000000


	//----- nvinfo : EIATTR_REGCOUNT
	.align		4
.L_1545:
        /*22ec*/ 	.byte	0x04, 0x2f
        /*22ee*/ 	.short	(.L_1547 - .L_1546)
	.align		4
.L_1546:
        /*22f0*/ 	.word	index@(_ZN2at6native27unrolled_elementwise_kernelIZZZNS0_22nan_to_num_kernel_cudaERNS_18TensorIteratorBaseESt8optionalIdES5_S5_ENKUlvE_clEvENKUlvE_clEvEUlN3c107complexIdEEE_St5arrayIPcLm2EELi4E23TrivialOffsetCalculatorILi1EjESG_NS0_6memory12LoadWithCastILi1EEENSH_13StoreWithCastILi1EEEEEviT_T0_T2_T3_T4_T5_)
        /*22f4*/ 	.word	0x00000029


	//----- nvinfo : EIATTR_FRAME_SIZE
	.align		4
.L_1547:
        /*22f8*/ 	.byte	0x04, 0x11
        /*22fa*/ 	.short	(.L_1549 - .L_1548)
	.align		4
.L_1548:
        /*22fc*/ 	.word	index@(_ZN2at6native27unrolled_elementwise_kernelIZZZNS0_22nan_to_num_kernel_cudaERNS_18TensorIteratorBaseESt8optionalIdES5_S5_ENKUlvE_clEvENKUlvE_clEvEUlN3c107complexIdEEE_St5arrayIPcLm2EELi4E23TrivialOffsetCalculatorILi1EjESG_NS0_6memory12LoadWithCastILi1EEENSH_13StoreWithCastILi1EEEEEviT_T0_T2_T3_T4_T5_)
        /*2300*/ 	.word	0x00000000


	//----- nvinfo : EIATTR_REGCOUNT
	.align		4
.L_1549:
        /*2304*/ 	.byte	0x04, 0x2f
        /*2306*/ 	.short	(.L_1551 - .L_1550)
	.align		4
.L_1550:
        /*2308*/ 	.word	index@(_ZN2at6native18elementwise_kernelILi128ELi4EZNS0_15gpu_kernel_implIZZZNS0_22nan_to_num_kernel_cudaERNS_18TensorIteratorBaseESt8optionalIdES6_S6_ENKUlvE_clEvENKUlvE_clEvEUlN3c107complexIdEEE_EEvS4_RKT_EUliE_EEviT1_)
        /*230c*/ 	.word	0x0000001a


	//----- nvinfo : EIATTR_FRAME_SIZE
	.align		4
.L_1551:
        /*2310*/ 	.byte	0x04, 0x11
        /*2312*/ 	.short	(.L_1553 - .L_1552)
	.align		4
.L_1552:
        /*2314*/ 	.word	index@(_ZN2at6native18elementwise_kernelILi128ELi4EZNS0_15gpu_kernel_implIZZZNS0_22nan_to_num_kernel_cudaERNS_18TensorIteratorBaseESt8optionalIdES6_S6_ENKUlvE_clEvENKUlvE_clEvEUlN3c107complexIdEEE_EEvS4_RKT_EUliE_EEviT1_)
        /*2318*/ 	.word	0x00000000


	//----- nvinfo : EIATTR_REGCOUNT
	.align		4
.L_1553:
        /*231c*/ 	.byte	0x04, 0x2f
        /*231e*/ 	.short	(.L_1555 - .L_1554)
	.align		4
.L_1554:
        /*2320*/ 	.word	index@(_ZN2at6native29vectorized_elementwise_kernelILi8EZZZNS0_22nan_to_num_kernel_cudaERNS_18TensorIteratorBaseESt8optionalIdES5_S5_ENKUlvE_clEvENKUlvE0_clEvEUlN3c107complexIfEEE_St5arrayIPcLm2EEEEviT0_T1_)
        /*2324*/ 	.word	0x00000026


	//----- nvinfo : EIATTR_FRAME_SIZE
	.align		4
.L_1555:
        /*2328*/ 	.byte	0x04, 0x11
        /*232a*/ 	.short	(.L_1557 - .L_1556)
	.align		4
.L_1556:
        /*232c*/ 	.word	index@(_ZN2at6native29vectorized_elementwise_kernelILi8EZZZNS0_22nan_to_num_kernel_cudaERNS_18TensorIteratorBaseESt8optionalIdES5_S5_ENKUlvE_clEvENKUlvE0_clEvEUlN3c107complexIfEEE_St5arrayIPcLm2EEEEviT0_T1_)
        /*2330*/ 	.word	0x00000000


	//----- nvinfo : EIATTR_REGCOUNT
	.align		4
.L_1557:
        /*2334*/ 	.byte	0x04, 0x2f
        /*2336*/ 	.short	(.L_1559 - .L_1558)
	.align		4
.L_1558:
        /*2338*/ 	.word	index@(_ZN2at6native29vectorized_elementwise_kernelILi4EZZZNS0_22nan_to_num_kernel_cudaERNS_18TensorIteratorBaseESt8optionalIdES5_S5_ENKUlvE_clEvENKUlvE0_clEvEUlN3c107complexIfEEE_St5arrayIPcLm2EEEEviT0_T1_)
        /*233c*/ 	.word	0x00000026


	//----- nvinfo : EIATTR_FRAME_SIZE
	.align		4
.L_1559:
        /*2340*/ 	.byte	0x04, 0x11
        /*2342*/ 	.short	(.L_1561 - .L_1560)
	.align		4
.L_1560:
        /*2344*/ 	.word	index@(_ZN2at6native29vectorized_elementwise_kernelILi4EZZZNS0_22nan_to_num_kernel_cudaERNS_18TensorIteratorBaseESt8optionalIdES5_S5_ENKUlvE_clEvENKUlvE0_clEvEUlN3c107complexIfEEE_St5arrayIPcLm2EEEEviT0_T1_)
        /*2348*/ 	.word	0x00000000


	//----- nvinfo : EIATTR_REGCOUNT
	.align		4
.L_1561:
        /*234c*/ 	.byte	0x04, 0x2f
        /*234e*/ 	.short	(.L_1563 - .L_1562)
	.align		4
.L_1562:
        /*2350*/ 	.word	index@(_ZN2at6native29vectorized_elementwise_kernelILi2EZZZNS0_22nan_to_num_kernel_cudaERNS_18TensorIteratorBaseESt8optionalIdES5_S5_ENKUlvE_clEvENKUlvE0_clEvEUlN3c107complexIfEEE_St5arrayIPcLm2EEEEviT0_T1_)
        /*2354*/ 	.word	0x00000026


	//----- nvinfo : EIATTR_FRAME_SIZE
	.align		4
.L_1563:
        /*2358*/ 	.byte	0x04, 0x11
        /*235a*/ 	.short	(.L_1565 - .L_1564)
	.align		4
.L_1564:
        /*235c*/ 	.word	index@(_ZN2at6native29vectorized_elementwise_kernelILi2EZZZNS0_22nan_to_num_kernel_cudaERNS_18TensorIteratorBaseESt8optionalIdES5_S5_ENKUlvE_clEvENKUlvE0_clEvEUlN3c107complexIfEEE_St5arrayIPcLm2EEEEviT0_T1_)
        /*2360*/ 	.word	0x00000000


	//----- nvinfo : EIATTR_REGCOUNT
	.align		4
.L_1565:
        /*2364*/ 	.byte	0x04, 0x2f
        /*2366*/ 	.short	(.L_1567 - .L_1566)
	.align		4
.L_1566:
        /*2368*/ 	.word	index@(_ZN2at6native27unrolled_elementwise_kernelIZZZNS0_22nan_to_num_kernel_cudaERNS_18TensorIteratorBaseESt8optionalIdES5_S5_ENKUlvE_clEvENKUlvE0_clEvEUlN3c107complexIfEEE_St5arrayIPcLm2EELi4E23TrivialOffsetCalculatorILi1EjESG_NS0_6memory15LoadWithoutCastENSH_16StoreWithoutCastEEEviT_T0_T2_T3_T4_T5_)
        /*236c*/ 	.word	0x0000001a


	//----- nvinfo : EIATTR_FRAME_SIZE
	.align		4
.L_1567:
        /*2370*/ 	.byte	0x04, 0x11
        /*2372*/ 	.short	(.L_1569 - .L_1568)
	.align		4
.L_1568:
        /*2374*/ 	.word	index@(_ZN2at6native27unrolled_elementwise_kernelIZZZNS0_22nan_to_num_kernel_cudaERNS_18TensorIteratorBaseESt8optionalIdES5_S5_ENKUlvE_clEvENKUlvE0_clEvEUlN3c107complexIfEEE_St5arrayIPcLm2EELi4E23TrivialOffsetCalculatorILi1EjESG_NS0_6memory15LoadWithoutCastENSH_16StoreWithoutCastEEEviT_T0_T2_T3_T4_T5_)
        /*2378*/ 	.word	0x00000000


	//----- nvinfo : EIATTR_REGCOUNT
	.align		4
.L_1569:
        /*237c*/ 	.byte	0x04, 0x2f
        /*237e*/ 	.short	(.L_1571 - .L_1570)
	.align		4
.L_1570:
        /*2380*/ 	.word	index@(_ZN2at6native18elementwise_kernelILi128ELi2EZNS0_22gpu_kernel_impl_nocastIZZZNS0_22nan_to_num_kernel_cudaERNS_18TensorIteratorBaseESt8optionalIdES6_S6_ENKUlvE_clEvENKUlvE0_clEvEUlN3c107complexIfEEE_EEvS4_RKT_EUliE_EEviT1_)
        /*2384*/ 	.word	0x00000012


	//----- nvinfo : EIATTR_FRAME_SIZE
	.align		4
.L_1571:
        /*2388*/ 	.byte	0x04, 0x11
        /*238a*/ 	.short	(.L_1573 - .L_1572)
	.align		4
.L_1572:
        /*238c*/ 	.word	index@(_ZN2at6native18elementwise_kernelILi128ELi2EZNS0_22gpu_kernel_impl_nocastIZZZNS0_22nan_to_num_kernel_cudaERNS_18TensorIteratorBaseESt8optionalIdES6_S6_ENKUlvE_clEvENKUlvE0_clEvEUlN3c107complexIfEEE_EEvS4_RKT_EUliE_EEviT1_)
        /*2390*/ 	.word	0x00000000


	//----- nvinfo : EIATTR_REGCOUNT
	.align		4
.L_1573:
        /*2394*/ 	.byte	0x04, 0x2f
        /*2396*/ 	.short	(.L_1575 - .L_1574)
	.align		4
.L_1574:
        /*2398*/ 	.word	index@(_ZN2at6native27unrolled_elementwise_kernelIZZZNS0_22nan_to_num_kernel_cudaERNS_18TensorIteratorBaseESt8optionalIdES5_S5_ENKUlvE_clEvENKUlvE0_clEvEUlN3c107complexIfEEE_St5arrayIPcLm2EELi4E23TrivialOffsetCalculatorILi1EjESG_NS0_6memory12LoadWithCastILi1EEENSH_13StoreWithCastILi1EEEEEviT_T0_T2_T3_T4_T5_)
        /*239c*/ 	.word	0x00000020


	//----- nvinfo : EIATTR_FRAME_SIZE
	.align		4
.L_1575:
        /*23a0*/ 	.byte	0x04, 0x11
        /*23a2*/ 	.short	(.L_1577 - .L_1576)
	.align		4
.L_1576:
        /*23a4*/ 	.word	index@(_ZN2at6native27unrolled_elementwise_kernelIZZZNS0_22nan_to_num_kernel_cudaERNS_18TensorIteratorBaseESt8optionalIdES5_S5_ENKUlvE_clEvENKUlvE0_clEvEUlN3c107complexIfEEE_St5arrayIPcLm2EELi4E23TrivialOffsetCalculatorILi1EjESG_NS0_6memory12LoadWithCastILi1EEENSH_13StoreWithCastILi1EEEEEviT_T0_T2_T3_T4_T5_)
        /*23a8*/ 	.word	0x00000000


	//----- nvinfo : EIATTR_REGCOUNT
	.align		4
.L_1577:
        /*23ac*/ 	.byte	0x04, 0x2f
        /*23ae*/ 	.short	(.L_1579 - .L_1578)
	.align		4
.L_1578:
        /*23b0*/ 	.word	index@(_ZN2at6native18elementwise_kernelILi128ELi4EZNS0_15gpu_kernel_implIZZZNS0_22nan_to_num_kernel_cudaERNS_18TensorIteratorBaseESt8optionalIdES6_S6_ENKUlvE_clEvENKUlvE0_clEvEUlN3c107complexIfEEE_EEvS4_RKT_EUliE_EEviT1_)
        /*23b4*/ 	.word	0x0000001a


	//----- nvinfo : EIATTR_FRAME_SIZE
	.align		4
.L_1579:
        /*23b8*/ 	.byte	0x04, 0x11
        /*23ba*/ 	.short	(.L_1581 - .L_1580)
	.align		4
.L_1580:
        /*23bc*/ 	.word	index@(_ZN2at6native18elementwise_kernelILi128ELi4EZNS0_15gpu_kernel_implIZZZNS0_22nan_to_num_kernel_cudaERNS_18TensorIteratorBaseESt8optionalIdES6_S6_ENKUlvE_clEvENKUlvE0_clEvEUlN3c107complexIfEEE_EEvS4_RKT_EUliE_EEviT1_)
        /*23c0*/ 	.word	0x00000000


	//----- nvinfo : EIATTR_REGCOUNT
	.align		4
.L_1581:
        /*23c4*/ 	.byte	0x04, 0x2f
        /*23c6*/ 	.short	(.L_1583 - .L_1582)
	.align		4
.L_1582:
        /*23c8*/ 	.word	index@(_ZN2at6native29vectorized_elementwise_kernelILi8EZZZNS0_22nan_to_num_kernel_cudaERNS_18TensorIteratorBaseESt8optionalIdES5_S5_ENKUlvE0_clEvENKUlvE_clEvEUldE_St5arrayIPcLm2EEEEviT0_T1_)
        /*23cc*/ 	.word	0x0000001e


	//----- nvinfo : EIATTR_FRAME_SIZE
	.align		4
.L_1583:
        /*23d0*/ 	.byte	0x04, 0x11
        /*23d2*/ 	.short	(.L_1585 - .L_1584)
	.align		4
.L_1584:
        /*23d4*/ 	.word	index@(_ZN2at6native29vectorized_elementwise_kernelILi8EZZZNS0_22nan_to_num_kernel_cudaERNS_18TensorIteratorBaseESt8optionalIdES5_S5_ENKUlvE0_clEvENKUlvE_clEvEUldE_St5arrayIPcLm2EEEEviT0_T1_)
        /*23d8*/ 	.word	0x00000000


	//----- nvinfo : EIATTR_REGCOUNT
	.align		4
.L_1585:
        /*23dc*/ 	.byte	0x04, 0x2f
        /*23de*/ 	.short	(.L_1587 - .L_1586)
	.align		4
.L_1586:
        /*23e0*/ 	.word	index@(_ZN2at6native29vectorized_elementwise_kernelILi4EZZZNS0_22nan_to_num_kernel_cudaERNS_18TensorIteratorBaseESt8optionalIdES5_S5_ENKUlvE0_clEvENKUlvE_clEvEUldE_St5arrayIPcLm2EEEEviT0_T1_)
        /*23e4*/ 	.word	0x0000001e


	//----- nvinfo : EIATTR_FRAME_SIZE
	.align		4
.L_1587:
        /*23e8*/ 	.byte	0x04, 0x11
        /*23ea*/ 	.short	(.L_1589 - .L_1588)
	.align		4
.L_1588:
        /*23ec*/ 	.word	index@(_ZN2at6native29vectorized_elementwise_kernelILi4EZZZNS0_22nan_to_num_kernel_cudaERNS_18TensorIteratorBaseESt8optionalIdES5_S5_ENKUlvE0_clEvENKUlvE_clEvEUldE_St5arrayIPcLm2EEEEviT0_T1_)
        /*23f0*/ 	.word	0x00000000


	//----- nvinfo : EIATTR_REGCOUNT
	.align		4
.L_1589:
        /*23f4*/ 	.byte	0x04, 0x2f
        /*23f6*/ 	.short	(.L_1591 - .L_1590)
	.align		4
.L_1590:
        /*23f8*/ 	.word	index@(_ZN2at6native29vectorized_elementwise_kernelILi2EZZZNS0_22nan_to_num_kernel_cudaERNS_18TensorIteratorBaseESt8optionalIdES5_S5_ENKUlvE0_clEvENKUlvE_clEvEUldE_St5arrayIPcLm2EEEEviT0_T1_)
        /*23fc*/ 	.word	0x0000001e


	//----- nvinfo : EIATTR_FRAME_SIZE
	.align		4
.L_1591:
        /*2400*/ 	.byte	0x04, 0x11
        /*2402*/ 	.short	(.L_1593 - .L_1592)
	.align		4
.L_1592:
        /*2404*/ 	.word	index@(_ZN2at6native29vectorized_elementwise_kernelILi2EZZZNS0_22nan_to_num_kernel_cudaERNS_18TensorIteratorBaseESt8optionalIdES5_S5_ENKUlvE0_clEvENKUlvE_clEvEUldE_St5arrayIPcLm2EEEEviT0_T1_)
        /*2408*/ 	.word	0x00000000


	//----- nvinfo : EIATTR_REGCOUNT
	.align		4
.L_1593:
        /*240c*/ 	.byte	0x04, 0x2f
        /*240e*/ 	.short	(.L_1595 - .L_1594)
	.align		4
.L_1594:
        /*2410*/ 	.word	index@(_ZN2at6native27unrolled_elementwise_kernelIZZZNS0_22nan_to_num_kernel_cudaERNS_18TensorIteratorBaseESt8optionalIdES5_S5_ENKUlvE0_clEvENKUlvE_clEvEUldE_St5arrayIPcLm2EELi4E23TrivialOffsetCalculatorILi1EjESD_NS0_6memory15LoadWithoutCastENSE_16StoreWithoutCastEEEviT_T0_T2_T3_T4_T5_)
        /*2414*/ 	.word	0x0000001c


	//----- nvinfo : EIATTR_FRAME_SIZE
	.align		4
.L_1595:
        /*2418*/ 	.byte	0x04, 0x11
        /*241a*/ 	.short	(.L_1597 - .L_1596)
	.align		4
.L_1596:
        /*241c*/ 	.word	index@(_ZN2at6native27unrolled_elementwise_kernelIZZZNS0_22nan_to_num_kernel_cudaERNS_18TensorIteratorBaseESt8optionalIdES5_S5_ENKUlvE0_clEvENKUlvE_clEvEUldE_St5arrayIPcLm2EELi4E23TrivialOffsetCalculatorILi1EjESD_NS0_6memory15LoadWithoutCastENSE_16StoreWithoutCastEEEviT_T0_T2_T3_T4_T5_)
        /*2420*/ 	.word	0x00000000


	//----- nvinfo : EIATTR_REGCOUNT
	.align		4
.L_1597:
        /*2424*/ 	.byte	0x04, 0x2f
        /*2426*/ 	.short	(.L_1599 - .L_1598)
	.align		4
.L_1598:
        /*2428*/ 	.word	index@(_ZN2at6native18elementwise_kernelILi128ELi2EZNS0_22gpu_kernel_impl_nocastIZZZNS0_22nan_to_num_kernel_cudaERNS_18TensorIteratorBaseESt8optionalIdES6_S6_ENKUlvE0_clEvENKUlvE_clEvEUldE_EEvS4_RKT_EUliE_EEviT1_)
        /*242c*/ 	.word	0x00000012


	//----- nvinfo : EIATTR_FRAME_SIZE
	.align		4
.L_1599:
        /*2430*/ 	.byte	0x04, 0x11
        /*2432*/ 	.short	(.L_1601 - .L_1600)
	.align		4
.L_1600:
        /*2434*/ 	.word	index@(_ZN2at6native18elementwise_kernelILi128ELi2EZNS0_22gpu_kernel_impl_nocastIZZZNS0_22nan_to_num_kernel_cudaERNS_18TensorIteratorBaseESt8optionalIdES6_S6_ENKUlvE0_clEvENKUlvE_clEvEUldE_EEvS4_RKT_EUliE_EEviT1_)
        /*2438*/ 	.word	0x00000000


	//----- nvinfo : EIATTR_REGCOUNT
	.align		4
.L_1601:
        /*243c*/ 	.byte	0x04, 0x2f
        /*243e*/ 	.short	(.L_1603 - .L_1602)
	.align		4
.L_1602:
        /*2440*/ 	.word	index@(_ZN2at6native27unrolled_elementwise_kernelIZZZNS0_22nan_to_num_kernel_cudaERNS_18TensorIteratorBaseESt8optionalIdES5_S5_ENKUlvE0_clEvENKUlvE_clEvEUldE_St5arrayIPcLm2EELi4E23TrivialOffsetCalculatorILi1EjESD_NS0_6memory12LoadWithCastILi1EEENSE_13StoreWithCastILi1EEEEEviT_T0_T2_T3_T4_T5_)
        /*2444*/ 	.word	0x00000022


	//----- nvinfo : EIATTR_FRAME_SIZE
	.align		4
.L_1603:
        /*2448*/ 	.byte	0x04, 0x11
        /*244a*/ 	.short	(.L_1605 - .L_1604)
	.align		4
.L_1604:
        /*244c*/ 	.word	index@(_ZN2at6native27unrolled_elementwise_kernelIZZZNS0_22nan_to_num_kernel_cudaERNS_18TensorIteratorBaseESt8optionalIdES5_S5_ENKUlvE0_clEvENKUlvE_clEvEUldE_St5arrayIPcLm2EELi4E23TrivialOffsetCalculatorILi1EjESD_NS0_6memory12LoadWithCastILi1EEENSE_13StoreWithCastILi1EEEEEviT_T0_T2_T3_T4_T5_)
        /*2450*/ 	.word	0x00000000


	//----- nvinfo : EIATTR_REGCOUNT
	.align		4
.L_1605:
        /*2454*/ 	.byte	0x04, 0x2f
        /*2456*/ 	.short	(.L_1607 - .L_1606)
	.align		4
.L_1606:
        /*2458*/ 	.word	index@(_ZN2at6native18elementwise_kernelILi128ELi4EZNS0_15gpu_kernel_implIZZZNS0_22nan_to_num_kernel_cudaERNS_18TensorIteratorBaseESt8optionalIdES6_S6_ENKUlvE0_clEvENKUlvE_clEvEUldE_EEvS4_RKT_EUliE_EEviT1_)
        /*245c*/ 	.word	0x0000001a


	//----- nvinfo : EIATTR_FRAME_SIZE
	.align		4
.L_1607:
        /*2460*/ 	.byte	0x04, 0x11
        /*2462*/ 	.short	(.L_1609 - .L_1608)
	.align		4
.L_1608:
        /*2464*/ 	.word	index@(_ZN2at6native18elementwise_kernelILi128ELi4EZNS0_15gpu_kernel_implIZZZNS0_22nan_to_num_kernel_cudaERNS_18TensorIteratorBaseESt8optionalIdES6_S6_ENKUlvE0_clEvENKUlvE_clEvEUldE_EEvS4_RKT_EUliE_EEviT1_)
        /*2468*/ 	.word	0x00000000


	//----- nvinfo : EIATTR_REGCOUNT
	.align		4
.L_1609:
        /*246c*/ 	.byte	0x04, 0x2f
        /*246e*/ 	.short	(.L_1611 - .L_1610)
	.align		4
.L_1610:
        /*2470*/ 	.word	index@(_ZN2at6native29vectorized_elementwise_kernelILi8EZZZNS0_22nan_to_num_kernel_cudaERNS_18TensorIteratorBaseESt8optionalIdES5_S5_ENKUlvE0_clEvENKUlvE0_clEvEUlfE_St5arrayIPcLm2EEEEviT0_T1_)
        /*2474*/ 	.word	0x0000001e


	//----- nvinfo : EIATTR_FRAME_SIZE
	.align		4
.L_1611:
        /*2478*/ 	.byte	0x04, 0x11
        /*247a*/ 	.short	(.L_1613 - .L_1612)
	.align		4
.L_1612:
        /*247c*/ 	.word	index@(_ZN2at6native29vectorized_elementwise_kernelILi8EZZZNS0_22nan_to_num_kernel_cudaERNS_18TensorIteratorBaseESt8optionalIdES5_S5_ENKUlvE0_clEvENKUlvE0_clEvEUlfE_St5arrayIPcLm2EEEEviT0_T1_)
        /*2480*/ 	.word	0x00000000


	//----- nvinfo : EIATTR_REGCOUNT
	.align		4
.L_1613:
        /*2484*/ 	.byte	0x04, 0x2f
        /*2486*/ 	.short	(.L_1615 - .L_1614)
	.align		4
.L_1614:
        /*2488*/ 	.word	index@(_ZN2at6native29vectorized_elementwise_kernelILi4EZZZNS0_22nan_to_num_kernel_cudaERNS_18TensorIteratorBaseESt8optionalIdES5_S5_ENKUlvE0_clEvENKUlvE0_clEvEUlfE_St5arrayIPcLm2EEEEviT0_T1_)
        /*248c*/ 	.word	0x0000001e


	//----- nvinfo : EIATTR_FRAME_SIZE
	.align		4
.L_1615:
        /*2490*/ 	.byte	0x04, 0x11
        /*2492*/ 	.short	(.L_1617 - .L_1616)
	.align		4
.L_1616:
        /*2494*/ 	.word	index@(_ZN2at6native29vectorized_elementwise_kernelILi4EZZZNS0_22nan_to_num_kernel_cudaERNS_18TensorIteratorBaseESt8optionalIdES5_S5_ENKUlvE0_clEvENKUlvE0_clEvEUlfE_St5arrayIPcLm2EEEEviT0_T1_)
        /*2498*/ 	.word	0x00000000


	//----- nvinfo : EIATTR_REGCOUNT
	.align		4
.L_1617:
        /*249c*/ 	.byte	0x04, 0x2f
        /*249e*/ 	.short	(.L_1619 - .L_1618)
	.align		4
.L_1618:
        /*24a0*/ 	.word	index@(_ZN2at6native29vectorized_elementwise_kernelILi2EZZZNS0_22nan_to_num_kernel_cudaERNS_18TensorIteratorBaseESt8optionalIdES5_S5_ENKUlvE0_clEvENKUlvE0_clEvEUlfE_St5arrayIPcLm2EEEEviT0_T1_)
        /*24a4*/ 	.word	0x0000001e


	//----- nvinfo : EIATTR_FRAME_SIZE
	.align		4
.L_1619:
        /*24a8*/ 	.byte	0x04, 0x11
        /*24aa*/ 	.short	(.L_1621 - .L_1620)
	.align		4
.L_1620:
        /*24ac*/ 	.word	index@(_ZN2at6native29vectorized_elementwise_kernelILi2EZZZNS0_22nan_to_num_kernel_cudaERNS_18TensorIteratorBaseESt8optionalIdES5_S5_ENKUlvE0_clEvENKUlvE0_clEvEUlfE_St5arrayIPcLm2EEEEviT0_T1_)
        /*24b0*/ 	.word	0x00000000


	//----- nvinfo : EIATTR_REGCOUNT
	.align		4
.L_1621:
        /*24b4*/ 	.byte	0x04, 0x2f
        /*24b6*/ 	.short	(.L_1623 - .L_1622)
	.align		4
.L_1622:
        /*24b8*/ 	.word	index@(_ZN2at6native27unrolled_elementwise_kernelIZZZNS0_22nan_to_num_kernel_cudaERNS_18TensorIteratorBaseESt8optionalIdES5_S5_ENKUlvE0_clEvENKUlvE0_clEvEUlfE_St5arrayIPcLm2EELi4E23TrivialOffsetCalculatorILi1EjESD_NS0_6memory15LoadWithoutCastENSE_16StoreWithoutCastEEEviT_T0_T2_T3_T4_T5_)
        /*24bc*/ 	.word	0x0000001a


	//----- nvinfo : EIATTR_FRAME_SIZE
	.align		4
.L_1623:
        /*24c0*/ 	.byte	0x04, 0x11
        /*24c2*/ 	.short	(.L_1625 - .L_1624)
	.align		4
.L_1624:
        /*24c4*/ 	.word	index@(_ZN2at6native27unrolled_elementwise_kernelIZZZNS0_22nan_to_num_kernel_cudaERNS_18TensorIteratorBaseESt8optionalIdES5_S5_ENKUlvE0_clEvENKUlvE0_clEvEUlfE_St5arrayIPcLm2EELi4E23TrivialOffsetCalculatorILi1EjESD_NS0_6memory15LoadWithoutCastENSE_16StoreWithoutCastEEEviT_T0_T2_T3_T4_T5_)
        /*24c8*/ 	.word	0x00000000


	//----- nvinfo : EIATTR_REGCOUNT
	.align		4
.L_1625:
        /*24cc*/ 	.byte	0x04, 0x2f
        /*24ce*/ 	.short	(.L_1627 - .L_1626)
	.align		4
.L_1626:
        /*24d0*/ 	.word	index@(_ZN2at6native18elementwise_kernelILi128ELi2EZNS0_22gpu_kernel_impl_nocastIZZZNS0_22nan_to_num_kernel_cudaERNS_18TensorIteratorBaseESt8optionalIdES6_S6_ENKUlvE0_clEvENKUlvE0_clEvEUlfE_EEvS4_RKT_EUliE_EEviT1_)
        /*24d4*/ 	.word	0x00000012


	//----- nvinfo : EIATTR_FRAME_SIZE
	.align		4
.L_1627:
        /*24d8*/ 	.byte	0x04, 0x11
        /*24da*/ 	.short	(.L_1629 - .L_1628)
	.align		4
.L_1628:
        /*24dc*/ 	.word	index@(_ZN2at6native18elementwise_kernelILi128ELi2EZNS0_22gpu_kernel_impl_nocastIZZZNS0_22nan_to_num_kernel_cudaERNS_18TensorIteratorBaseESt8optionalIdES6_S6_ENKUlvE0_clEvENKUlvE0_clEvEUlfE_EEvS4_RKT_EUliE_EEviT1_)
        /*24e0*/ 	.word	0x00000000


	//----- nvinfo : EIATTR_REGCOUNT
	.align		4
.L_1629:
        /*24e4*/ 	.byte	0x04, 0x2f
        /*24e6*/ 	.short	(.L_1631 - .L_1630)
	.align		4
.L_1630:
        /*24e8*/ 	.word	index@(_ZN2at6native27unrolled_elementwise_kernelIZZZNS0_22nan_to_num_kernel_cudaERNS_18TensorIteratorBaseESt8optionalIdES5_S5_ENKUlvE0_clEvENKUlvE0_clEvEUlfE_St5arrayIPcLm2EELi4E23TrivialOffsetCalculatorILi1EjESD_NS0_6memory12LoadWithCastILi1EEENSE_13StoreWithCastILi1EEEEEviT_T0_T2_T3_T4_T5_)
        /*24ec*/ 	.word	0x0000001d


	//----- nvinfo : EIATTR_FRAME_SIZE
	.align		4
.L_1631:
        /*24f0*/ 	.byte	0x04, 0x11
        /*24f2*/ 	.short	(.L_1633 - .L_1632)
	.align		4
.L_1632:
        /*24f4*/ 	.word	index@(_ZN2at6native27unrolled_elementwise_kernelIZZZNS0_22nan_to_num_kernel_cudaERNS_18TensorIteratorBaseESt8optionalIdES5_S5_ENKUlvE0_clEvENKUlvE0_clEvEUlfE_St5arrayIPcLm2EELi4E23TrivialOffsetCalculatorILi1EjESD_NS0_6memory12LoadWithCastILi1EEENSE_13StoreWithCastILi1EEEEEviT_T0_T2_T3_T4_T5_)
        /*24f8*/ 	.word	0x00000000


	//----- nvinfo : EIATTR_REGCOUNT
	.align		4
.L_1633:
        /*24fc*/ 	.byte	0x04, 0x2f
        /*24fe*/ 	.short	(.L_1635 - .L_1634)
	.align		4
.L_1634:
        /*2500*/ 	.word	index@(_ZN2at6native18elementwise_kernelILi128ELi4EZNS0_15gpu_kernel_implIZZZNS0_22nan_to_num_kernel_cudaERNS_18TensorIteratorBaseESt8optionalIdES6_S6_ENKUlvE0_clEvENKUlvE0_clEvEUlfE_EEvS4_RKT_EUliE_EEviT1_)
        /*2504*/ 	.word	0x0000001a


	//----- nvinfo : EIATTR_FRAME_SIZE
	.align		4
.L_1635:
        /*2508*/ 	.byte	0x04, 0x11
        /*250a*/ 	.short	(.L_1637 - .L_1636)
	.align		4
.L_1636:
        /*250c*/ 	.word	index@(_ZN2at6native18elementwise_kernelILi128ELi4EZNS0_15gpu_kernel_implIZZZNS0_22nan_to_num_kernel_cudaERNS_18TensorIteratorBaseESt8optionalIdES6_S6_ENKUlvE0_clEvENKUlvE0_clEvEUlfE_EEvS4_RKT_EUliE_EEviT1_)
        /*2510*/ 	.word	0x00000000


	//----- nvinfo : EIATTR_REGCOUNT
	.align		4
.L_1637:
        /*2514*/ 	.byte	0x04, 0x2f
        /*2516*/ 	.short	(.L_1639 - .L_1638)
	.align		4
.L_1638:
        /*2518*/ 	.word	index@(_ZN2at6native29vectorized_elementwise_kernelILi8EZZZNS0_22nan_to_num_kernel_cudaERNS_18TensorIteratorBaseESt8optionalIdES5_S5_ENKUlvE0_clEvENKUlvE1_clEvEUlN3c104HalfEE_St5arrayIPcLm2EEEEviT0_T1_)
        /*251c*/ 	.word	0x00000020


	//----- nvinfo : EIATTR_FRAME_SIZE
	.align		4
.L_1639:
        /*2520*/ 	.byte	0x04, 0x11
        /*2522*/ 	.short	(.L_1641 - .L_1640)
	.align		4
.L_1640:
        /*2524*/ 	.word	index@(_ZN2at6native29vectorized_elementwise_kernelILi8EZZZNS0_22nan_to_num_kernel_cudaERNS_18TensorIteratorBaseESt8optionalIdES5_S5_ENKUlvE0_clEvENKUlvE1_clEvEUlN3c104HalfEE_St5arrayIPcLm2EEEEviT0_T1_)
        /*2528*/ 	.word	0x00000000


	//----- nvinfo : EIATTR_REGCOUNT
	.align		4
.L_1641:
        /*252c*/ 	.byte	0x04, 0x2f
        /*252e*/ 	.short	(.L_1643 - .L_1642)
	.align		4
.L_1642:
        /*2530*/ 	.word	index@(_ZN2at6native29vectorized_elementwise_kernelILi4EZZZNS0_22nan_to_num_kernel_cudaERNS_18TensorIteratorBaseESt8optionalIdES5_S5_ENKUlvE0_clEvENKUlvE1_clEvEUlN3c104HalfEE_St5arrayIPcLm2EEEEviT0_T1_)
        /*2534*/ 	.word	0x00000020


	//----- nvinfo : EIATTR_FRAME_SIZE
	.align		4
.L_1643:
        /*2538*/ 	.byte	0x04, 0x11
        /*253a*/ 	.short	(.L_1645 - .L_1644)
	.align		4
.L_1644:
        /*253c*/ 	.word	index@(_ZN2at6native29vectorized_elementwise_kernelILi4EZZZNS0_22nan_to_num_kernel_cudaERNS_18TensorIteratorBaseESt8optionalIdES5_S5_ENKUlvE0_clEvENKUlvE1_clEvEUlN3c104HalfEE_St5arrayIPcLm2EEEEviT0_T1_)
        /*2540*/ 	.word	0x00000000


	//----- nvinfo : EIATTR_REGCOUNT
	.align		4
.L_1645:
        /*2544*/ 	.byte	0x04, 0x2f
        /*2546*/ 	.short	(.L_1647 - .L_1646)
	.align		4
.L_1646:
        /*2548*/ 	.word	index@(_ZN2at6native29vectorized_elementwise_kernelILi2EZZZNS0_22nan_to_num_kernel_cudaERNS_18TensorIteratorBaseESt8optionalIdES5_S5_ENKUlvE0_clEvENKUlvE1_clEvEUlN3c104HalfEE_St5arrayIPcLm2EEEEviT0_T1_)
        /*254c*/ 	.word	0x00000020


	//----- nvinfo : EIATTR_FRAME_SIZE
	.align		4
.L_1647:
        /*2550*/ 	.byte	0x04, 0x11
        /*2552*/ 	.short	(.L_1649 - .L_1648)
	.align		4
.L_1648:
        /*2554*/ 	.word	index@(_ZN2at6native29vectorized_elementwise_kernelILi2EZZZNS0_22nan_to_num_kernel_cudaERNS_18TensorIteratorBaseESt8optionalIdES5_S5_ENKUlvE0_clEvENKUlvE1_clEvEUlN3c104HalfEE_St5arrayIPcLm2EEEEviT0_T1_)
        /*2558*/ 	.word	0x00000000


	//----- nvinfo : EIATTR_REGCOUNT
	.align		4
.L_1649:
        /*255c*/ 	.byte	0x04, 0x2f
        /*255e*/ 	.short	(.L_1651 - .L_1650)
	.align		4
.L_1650:
        /*2560*/ 	.word	index@(_ZN2at6native27unrolled_elementwise_kernelIZZZNS0_22nan_to_num_kernel_cudaERNS_18TensorIteratorBaseESt8optionalIdES5_S5_ENKUlvE0_clEvENKUlvE1_clEvEUlN3c104HalfEE_St5arrayIPcLm2EELi4E23TrivialOffsetCalculatorILi1EjESF_NS0_6memory15LoadWithoutCastENSG_16StoreWithoutCastEEEviT_T0_T2_T3_T4_T5_)
        /*2564*/ 	.word	0x00000016


	//----- nvinfo : EIATTR_FRAME_SIZE
	.align		4
.L_1651:
        /*2568*/ 	.byte	0x04, 0x11
        /*256a*/ 	.short	(.L_1653 - .L_1652)
	.align		4
.L_1652:
        /*256c*/ 	.word	index@(_ZN2at6native27unrolled_elementwise_kernelIZZZNS0_22nan_to_num_kernel_cudaERNS_18TensorIteratorBaseESt8optionalIdES5_S5_ENKUlvE0_clEvENKUlvE1_clEvEUlN3c104HalfEE_St5arrayIPcLm2EELi4E23TrivialOffsetCalculatorILi1EjESF_NS0_6memory15LoadWithoutCastENSG_16StoreWithoutCastEEEviT_T0_T2_T3_T4_T5_)
        /*2570*/ 	.word	0x00000000


	//----- nvinfo : EIATTR_REGCOUNT
	.align		4
.L_1653:
        /*2574*/ 	.byte	0x04, 0x2f
        /*2576*/ 	.short	(.L_1655 - .L_1654)
	.align		4
.L_1654:
        /*2578*/ 	.word	index@(_ZN2at6native18elementwise_kernelILi128ELi4EZNS0_22gpu_kernel_impl_nocastIZZZNS0_22nan_to_num_kernel_cudaERNS_18TensorIteratorBaseESt8optionalIdES6_S6_ENKUlvE0_clEvENKUlvE1_clEvEUlN3c104HalfEE_EEvS4_RKT_EUliE_EEviT1_)
        /*257c*/ 	.word	0x00000014


	//----- nvinfo : EIATTR_FRAME_SIZE
	.align		4
.L_1655:
        /*2580*/ 	.byte	0x04, 0x11
        /*2582*/ 	.short	(.L_1657 - .L_1656)
	.align		4
.L_1656:
        /*2584*/ 	.word	index@(_ZN2at6native18elementwise_kernelILi128ELi4EZNS0_22gpu_kernel_impl_nocastIZZZNS0_22nan_to_num_kernel_cudaERNS_18TensorIteratorBaseESt8optionalIdES6_S6_ENKUlvE0_clEvENKUlvE1_clEvEUlN3c104HalfEE_EEvS4_RKT_EUliE_EEviT1_)
        /*2588*/ 	.word	0x00000000


	//----- nvinfo : EIATTR_REGCOUNT
	.align		4
.L_1657:
        /*258c*/ 	.byte	0x04, 0x2f
        /*258e*/ 	.short	(.L_1659 - .L_1658)
	.align		4
.L_1658:
        /*2590*/ 	.word	index@(_ZN2at6native27unrolled_elementwise_kernelIZZZNS0_22nan_to_num_kernel_cudaERNS_18TensorIteratorBaseESt8optionalIdES5_S5_ENKUlvE0_clEvENKUlvE1_clEvEUlN3c104HalfEE_St5arrayIPcLm2EELi4E23TrivialOffsetCalculatorILi1EjESF_NS0_6memory12LoadWithCastILi1EEENSG_13StoreWithCastILi1EEEEEviT_T0_T2_T3_T4_T5_)
        /*2594*/ 	.word	0x0000001d


	//----- nvinfo : EIATTR_FRAME_SIZE
	.align		4
.L_1659:
        /*2598*/ 	.byte	0x04, 0x11
        /*259a*/ 	.short	(.L_1661 - .L_1660)
	.align		4
.L_1660:
        /*259c*/ 	.word	index@(_ZN2at6native27unrolled_elementwise_kernelIZZZNS0_22nan_to_num_kernel_cudaERNS_18TensorIteratorBaseESt8optionalIdES5_S5_ENKUlvE0_clEvENKUlvE1_clEvEUlN3c104HalfEE_St5arrayIPcLm2EELi4E23TrivialOffsetCalculatorILi1EjESF_NS0_6memory12LoadWithCastILi1EEENSG_13StoreWithCastILi1EEEEEviT_T0_T2_T3_T4_T5_)
        /*25a0*/ 	.word	0x00000000


	//----- nvinfo : EIATTR_REGCOUNT
	.align		4
.L_1661:
        /*25a4*/ 	.byte	0x04, 0x2f
        /*25a6*/ 	.short	(.L_1663 - .L_1662)
	.align		4
.L_1662:
        /*25a8*/ 	.word	index@(_ZN2at6native18elementwise_kernelILi128ELi4EZNS0_15gpu_kernel_implIZZZNS0_22nan_to_num_kernel_cudaERNS_18TensorIteratorBaseESt8optionalIdES6_S6_ENKUlvE0_clEvENKUlvE1_clEvEUlN3c104HalfEE_EEvS4_RKT_EUliE_EEviT1_)
        /*25ac*/ 	.word	0x0000001a


	//----- nvinfo : EIATTR_FRAME_SIZE
	.align		4
.L_1663:
        /*25b0*/ 	.byte	0x04, 0x11
        /*25b2*/ 	.short	(.L_1665 - .L_1664)
	.align		4
.L_1664:
        /*25b4*/ 	.word	index@(_ZN2at6native18elementwise_kernelILi128ELi4EZNS0_15gpu_kernel_implIZZZNS0_22nan_to_num_kernel_cudaERNS_18TensorIteratorBaseESt8optionalIdES6_S6_ENKUlvE0_clEvENKUlvE1_clEvEUlN3c104HalfEE_EEvS4_RKT_EUliE_EEviT1_)
        /*25b8*/ 	.word	0x00000000


	//----- nvinfo : EIATTR_REGCOUNT
	.align		4
.L_1665:
        /*25bc*/ 	.byte	0x04, 0x2f
        /*25be*/ 	.short	(.L_1667 - .L_1666)
	.align		4
.L_1666:
        /*25c0*/ 	.word	index@(_ZN2at6native29vectorized_elementwise_kernelILi8EZZZNS0_22nan_to_num_kernel_cudaERNS_18TensorIteratorBaseESt8optionalIdES5_S5_ENKUlvE0_clEvENKUlvE2_clEvEUlN3c108BFloat16EE_St5arrayIPcLm2EEEEviT0_T1_)
        /*25c4*/ 	.word	0x0000001f


	//----- nvinfo : EIATTR_FRAME_SIZE
	.align		4
.L_1667:
        /*25c8*/ 	.byte	0x04, 0x11
        /*25ca*/ 	.short	(.L_1669 - .L_1668)
	.align		4
.L_1668:
        /*25cc*/ 	.word	index@(_ZN2at6native29vectorized_elementwise_kernelILi8EZZZNS0_22nan_to_num_kernel_cudaERNS_18TensorIteratorBaseESt8optionalIdES5_S5_ENKUlvE0_clEvENKUlvE2_clEvEUlN3c108BFloat16EE_St5arrayIPcLm2EEEEviT0_T1_)
        /*25d0*/ 	.word	0x00000000


	//----- nvinfo : EIATTR_REGCOUNT
	.align		4
.L_1669:
        /*25d4*/ 	.byte	0x04, 0x2f
        /*25d6*/ 	.short	(.L_1671 - .L_1670)
	.align		4
.L_1670:
        /*25d8*/ 	.word	index@(_ZN2at6native29vectorized_elementwise_kernelILi4EZZZNS0_22nan_to_num_kernel_cudaERNS_18TensorIteratorBaseESt8optionalIdES5_S5_ENKUlvE0_clEvENKUlvE2_clEvEUlN3c108BFloat16EE_St5arrayIPcLm2EEEEviT0_T1_)
        /*25dc*/ 	.word	0x00000020


	//----- nvinfo : EIATTR_FRAME_SIZE
	.align		4
.L_1671:
        /*25e0*/ 	.byte	0x04, 0x11
        /*25e2*/ 	.short	(.L_1673 - .L_1672)
	.align		4
.L_1672:
        /*25e4*/ 	.word	index@(_ZN2at6native29vectorized_elementwise_kernelILi4EZZZNS0_22nan_to_num_kernel_cudaERNS_18TensorIteratorBaseESt8optionalIdES5_S5_ENKUlvE0_clEvENKUlvE2_clEvEUlN3c108BFloat16EE_St5arrayIPcLm2EEEEviT0_T1_)
        /*25e8*/ 	.word	0x00000000


	//----- nvinfo : EIATTR_REGCOUNT
	.align		4
.L_1673:
        /*25ec*/ 	.byte	0x04, 0x2f
        /*25ee*/ 	.short	(.L_1675 - .L_1674)
	.align		4
.L_1674:
        /*25f0*/ 	.word	index@(_ZN2at6native29vectorized_elementwise_kernelILi2EZZZNS0_22nan_to_num_kernel_cudaERNS_18TensorIteratorBaseESt8optionalIdES5_S5_ENKUlvE0_clEvENKUlvE2_clEvEUlN3c108BFloat16EE_St5arrayIPcLm2EEEEviT0_T1_)
        /*25f4*/ 	.word	0x00000020


	//----- nvinfo : EIATTR_FRAME_SIZE
	.align		4
.L_1675:
        /*25f8*/ 	.byte	0x04, 0x11
        /*25fa*/ 	.short	(.L_1677 - .L_1676)
	.align		4
.L_1676:
        /*25fc*/ 	.word	index@(_ZN2at6native29vectorized_elementwise_kernelILi2EZZZNS0_22nan_to_num_kernel_cudaERNS_18TensorIteratorBaseESt8optionalIdES5_S5_ENKUlvE0_clEvENKUlvE2_clEvEUlN3c108BFloat16EE_St5arrayIPcLm2EEEEviT0_T1_)
        /*2600*/ 	.word	0x00000000


	//----- nvinfo : EIATTR_REGCOUNT
	.align		4
.L_1677:
        /*2604*/ 	.byte	0x04, 0x2f
        /*2606*/ 	.short	(.L_1679 - .L_1678)
	.align		4
.L_1678:
        /*2608*/ 	.word	index@(_ZN2at6native27unrolled_elementwise_kernelIZZZNS0_22nan_to_num_kernel_cudaERNS_18TensorIteratorBaseESt8optionalIdES5_S5_ENKUlvE0_clEvENKUlvE2_clEvEUlN3c108BFloat16EE_St5arrayIPcLm2EELi4E23TrivialOffsetCalculatorILi1EjESF_NS0_6memory15LoadWithoutCastENSG_16StoreWithoutCastEEEviT_T0_T2_T3_T4_T5_)
        /*260c*/ 	.word	0x00000018


	//----- nvinfo : EIATTR_FRAME_SIZE
	.align		4
.L_1679:
        /*2610*/ 	.byte	0x04, 0x11
        /*2612*/ 	.short	(.L_1681 - .L_1680)
	.align		4
.L_1680:
        /*2614*/ 	.word	index@(_ZN2at6native27unrolled_elementwise_kernelIZZZNS0_22nan_to_num_kernel_cudaERNS_18TensorIteratorBaseESt8optionalIdES5_S5_ENKUlvE0_clEvENKUlvE2_clEvEUlN3c108BFloat16EE_St5arrayIPcLm2EELi4E23TrivialOffsetCalculatorILi1EjESF_NS0_6memory15LoadWithoutCastENSG_16StoreWithoutCastEEEviT_T0_T2_T3_T4_T5_)
        /*2618*/ 	.word	0x00000000


	//----- nvinfo : EIATTR_REGCOUNT
	.align		4
.L_1681:
        /*261c*/ 	.byte	0x04, 0x2f
        /*261e*/ 	.short	(.L_1683 - .L_1682)
	.align		4
.L_1682:
        /*2620*/ 	.word	index@(_ZN2at6native18elementwise_kernelILi128ELi4EZNS0_22gpu_kernel_impl_nocastIZZZNS0_22nan_to_num_kernel_cudaERNS_18TensorIteratorBaseESt8optionalIdES6_S6_ENKUlvE0_clEvENKUlvE2_clEvEUlN3c108BFloat16EE_EEvS4_RKT_EUliE_EEviT1_)
        /*2624*/ 	.word	0x00000014


	//----- nvinfo : EIATTR_FRAME_SIZE
	.align		4
.L_1683:
        /*2628*/ 	.byte	0x04, 0x11
        /*262a*/ 	.short	(.L_1685 - .L_1684)
	.align		4
.L_1684:
        /*262c*/ 	.word	index@(_ZN2at6native18elementwise_kernelILi128ELi4EZNS0_22gpu_kernel_impl_nocastIZZZNS0_22nan_to_num_kernel_cudaERNS_18TensorIteratorBaseESt8optionalIdES6_S6_ENKUlvE0_clEvENKUlvE2_clEvEUlN3c108BFloat16EE_EEvS4_RKT_EUliE_EEviT1_)
        /*2630*/ 	.word	0x00000000


	//----- nvinfo : EIATTR_REGCOUNT
	.align		4
.L_1685:
        /*2634*/ 	.byte	0x04, 0x2f
        /*2636*/ 	.short	(.L_1687 - .L_1686)
	.align		4
.L_1686:
        /*2638*/ 	.word	index@(_ZN2at6native27unrolled_elementwise_kernelIZZZNS0_22nan_to_num_kernel_cudaERNS_18TensorIteratorBaseESt8optionalIdES5_S5_ENKUlvE0_clEvENKUlvE2_clEvEUlN3c108BFloat16EE_St5arrayIPcLm2EELi4E23TrivialOffsetCalculatorILi1EjESF_NS0_6memory12LoadWithCastILi1EEENSG_13StoreWithCastILi1EEEEEviT_T0_T2_T3_T4_T5_)
        /*263c*/ 	.word	0x0000001d


	//----- nvinfo : EIATTR_FRAME_SIZE
	.align		4
.L_1687:
        /*2640*/ 	.byte	0x04, 0x11
        /*2642*/ 	.short	(.L_1689 - .L_1688)
	.align		4
.L_1688:
        /*2644*/ 	.word	index@(_ZN2at6native27unrolled_elementwise_kernelIZZZNS0_22nan_to_num_kernel_cudaERNS_18TensorIteratorBaseESt8optionalIdES5_S5_ENKUlvE0_clEvENKUlvE2_clEvEUlN3c108BFloat16EE_St5arrayIPcLm2EELi4E23TrivialOffsetCalculatorILi1EjESF_NS0_6memory12LoadWithCastILi1EEENSG_13StoreWithCastILi1EEEEEviT_T0_T2_T3_T4_T5_)
        /*2648*/ 	.word	0x00000000


	//----- nvinfo : EIATTR_REGCOUNT
	.align		4
.L_1689:
        /*264c*/ 	.byte	0x04, 0x2f
        /*264e*/ 	.short	(.L_1691 - .L_1690)
	.align		4
.L_1690:
        /*2650*/ 	.word	index@(_ZN2at6native18elementwise_kernelILi128ELi4EZNS0_15gpu_kernel_implIZZZNS0_22nan_to_num_kernel_cudaERNS_18TensorIteratorBaseESt8optionalIdES6_S6_ENKUlvE0_clEvENKUlvE2_clEvEUlN3c108BFloat16EE_EEvS4_RKT_EUliE_EEviT1_)
        /*2654*/ 	.word	0x0000001a


	//----- nvinfo : EIATTR_FRAME_SIZE
	.align		4
.L_1691:
        /*2658*/ 	.byte	0x04, 0x11
        /*265a*/ 	.short	(.L_1693 - .L_1692)
	.align		4
.L_1692:
        /*265c*/ 	.word	index@(_ZN2at6native18elementwise_kernelILi128ELi4EZNS0_15gpu_kernel_implIZZZNS0_22nan_to_num_kernel_cudaERNS_18TensorIteratorBaseESt8optionalIdES6_S6_ENKUlvE0_clEvENKUlvE2_clEvEUlN3c108BFloat16EE_EEvS4_RKT_EUliE_EEviT1_)
        /*2660*/ 	.word	0x00000000


	//----- nvinfo : EIATTR_REGCOUNT
	.align		4
.L_1693:
        /*2664*/ 	.byte	0x04, 0x2f
        /*2666*/ 	.short	(.L_1695 - .L_1694)
	.align		4
.L_1694:
        /*2668*/ 	.word	index@(_ZN2at6native50_GLOBAL__N__650009b6_17_UnaryOpsKernel_cu_bd823bfe45unrolled_elementwise_kernel_for_multi_outputsILi2EZZZNS0_17frexp_kernel_cudaERNS_18TensorIteratorBaseEENKUlvE_clEvENKUlvE_clEvEUldE_St5arrayIPcLm3EE23TrivialOffsetCalculatorILi1EjESB_ILi2EjEEEviT0_T1_T2_T3_)
        /*266c*/ 	.word	0x00000026


	//----- nvinfo : EIATTR_FRAME_SIZE
	.align		4
.L_1695:
        /*2670*/ 	.byte	0x04, 0x11
        /*2672*/ 	.short	(.L_1697 - .L_1696)
	.align		4
.L_1696:
        /*2674*/ 	.word	index@(_ZN2at6native50_GLOBAL__N__650009b6_17_UnaryOpsKernel_cu_bd823bfe45unrolled_elementwise_kernel_for_multi_outputsILi2EZZZNS0_17frexp_kernel_cudaERNS_18TensorIteratorBaseEENKUlvE_clEvENKUlvE_clEvEUldE_St5arrayIPcLm3EE23TrivialOffsetCalculatorILi1EjESB_ILi2EjEEEviT0_T1_T2_T3_)
        /*2678*/ 	.word	0x00000000


	//----- nvinfo : EIATTR_REGCOUNT
	.align		4
.L_1697:
        /*267c*/ 	.byte	0x04, 0x2f
        /*267e*/ 	.short	(.L_1699 - .L_1698)
	.align		4
.L_1698:
        /*2680*/ 	.word	index@(_ZN2at6native50_GLOBAL__N__650009b6_17_UnaryOpsKernel_cu_bd823bfe45unrolled_elementwise_kernel_for_multi_outputsILi2EZZZNS0_17frexp_kernel_cudaERNS_18TensorIteratorBaseEENKUlvE_clEvENKUlvE_clEvEUldE_St5arrayIPcLm3EE16OffsetCalculatorILi1EjLb0EESB_ILi2EjLb0EEEEviT0_T1_T2_T3_)
        /*2684*/ 	.word	0x00000028


	//----- nvinfo : EIATTR_FRAME_SIZE
	.align		4
.L_1699:
        /*2688*/ 	.byte	0x04, 0x11
        /*268a*/ 	.short	(.L_1701 - .L_1700)
	.align		4
.L_1700:
        /*268c*/ 	.word	index@(_ZN2at6native50_GLOBAL__N__650009b6_17_UnaryOpsKernel_cu_bd823bfe45unrolled_elementwise_kernel_for_multi_outputsILi2EZZZNS0_17frexp_kernel_cudaERNS_18TensorIteratorBaseEENKUlvE_clEvENKUlvE_clEvEUldE_St5arrayIPcLm3EE16OffsetCalculatorILi1EjLb0EESB_ILi2EjLb0EEEEviT0_T1_T2_T3_)
        /*2690*/ 	.word	0x00000000


	//----- nvinfo : EIATTR_REGCOUNT
	.align		4
.L_1701:
        /*2694*/ 	.byte	0x04, 0x2f
        /*2696*/ 	.short	(.L_1703 - .L_1702)
	.align		4
.L_1702:
        /*2698*/ 	.word	index@(_ZN2at6native50_GLOBAL__N__650009b6_17_UnaryOpsKernel_cu_bd823bfe45unrolled_elementwise_kernel_for_multi_outputsILi2EZZZNS0_17frexp_kernel_cudaERNS_18TensorIteratorBaseEENKUlvE_clEvENKUlvE0_clEvEUlfE_St5arrayIPcLm3EE23TrivialOffsetCalculatorILi1EjESB_ILi2EjEEEviT0_T1_T2_T3_)
        /*269c*/ 	.word	0x00000020


	//----- nvinfo : EIATTR_FRAME_SIZE
	.align		4
.L_1703:
        /*26a0*/ 	.byte	0x04, 0x11
        /*26a2*/ 	.short	(.L_1705 - .L_1704)
	.align		4
.L_1704:
        /*26a4*/ 	.word	index@(_ZN2at6native50_GLOBAL__N__650009b6_17_UnaryOpsKernel_cu_bd823bfe45unrolled_elementwise_kernel_for_multi_outputsILi2EZZZNS0_17frexp_kernel_cudaERNS_18TensorIteratorBaseEENKUlvE_clEvENKUlvE0_clEvEUlfE_St5arrayIPcLm3EE23TrivialOffsetCalculatorILi1EjESB_ILi2EjEEEviT0_T1_T2_T3_)
        /*26a8*/ 	.word	0x00000000


	//----- nvinfo : EIATTR_REGCOUNT
	.align		4
.L_1705:
        /*26ac*/ 	.byte	0x04, 0x2f
        /*26ae*/ 	.short	(.L_1707 - .L_1706)
	.align		4
.L_1706:
        /*26b0*/ 	.word	index@(_ZN2at6native50_GLOBAL__N__650009b6_17_UnaryOpsKernel_cu_bd823bfe45unrolled_elementwise_kernel_for_multi_outputsILi2EZZZNS0_17frexp_kernel_cudaERNS_18TensorIteratorBaseEENKUlvE_clEvENKUlvE0_clEvEUlfE_St5arrayIPcLm3EE16OffsetCalculatorILi1EjLb0EESB_ILi2EjLb0EEEEviT0_T1_T2_T3_)
        /*26b4*/ 	.word	0x00000020


	//----- nvinfo : EIATTR_FRAME_SIZE
	.align		4
.L_1707:
        /*26b8*/ 	.byte	0x04, 0x11
        /*26ba*/ 	.short	(.L_1709 - .L_1708)
	.align		4
.L_1708:
        /*26bc*/ 	.word	index@(_ZN2at6native50_GLOBAL__N__650009b6_17_UnaryOpsKernel_cu_bd823bfe45unrolled_elementwise_kernel_for_multi_outputsILi2EZZZNS0_17frexp_kernel_cudaERNS_18TensorIteratorBaseEENKUlvE_clEvENKUlvE0_clEvEUlfE_St5arrayIPcLm3EE16OffsetCalculatorILi1EjLb0EESB_ILi2EjLb0EEEEviT0_T1_T2_T3_)
        /*26c0*/ 	.word	0x00000000


	//----- nvinfo : EIATTR_REGCOUNT
	.align		4
.L_1709:
        /*26c4*/ 	.byte	0x04, 0x2f
        /*26c6*/ 	.short	(.L_1711 - .L_1710)
	.align		4
.L_1710:
        /*26c8*/ 	.word	index@(_ZN2at6native50_GLOBAL__N__650009b6_17_UnaryOpsKernel_cu_bd823bfe45unrolled_elementwise_kernel_for_multi_outputsILi2EZZZNS0_17frexp_kernel_cudaERNS_18TensorIteratorBaseEENKUlvE_clEvENKUlvE1_clEvEUlN3c104HalfEE_St5arrayIPcLm3EE23TrivialOffsetCalculatorILi1EjESD_ILi2EjEEEviT0_T1_T2_T3_)
        /*26cc*/ 	.word	0x0000001d


	//----- nvinfo : EIATTR_FRAME_SIZE
	.align		4
.L_1711:
        /*26d0*/ 	.byte	0x04, 0x11
        /*26d2*/ 	.short	(.L_1713 - .L_1712)
	.align		4
.L_1712:
        /*26d4*/ 	.word	index@(_ZN2at6native50_GLOBAL__N__650009b6_17_UnaryOpsKernel_cu_bd823bfe45unrolled_elementwise_kernel_for_multi_outputsILi2EZZZNS0_17frexp_kernel_cudaERNS_18TensorIteratorBaseEENKUlvE_clEvENKUlvE1_clEvEUlN3c104HalfEE_St5arrayIPcLm3EE23TrivialOffsetCalculatorILi1EjESD_ILi2EjEEEviT0_T1_T2_T3_)
        /*26d8*/ 	.word	0x00000000


	//----- nvinfo : EIATTR_REGCOUNT
	.align		4
.L_1713:
        /*26dc*/ 	.byte	0x04, 0x2f
        /*26de*/ 	.short	(.L_1715 - .L_1714)
	.align		4
.L_1714:
        /*26e0*/ 	.word	index@(_ZN2at6native50_GLOBAL__N__650009b6_17_UnaryOpsKernel_cu_bd823bfe45unrolled_elementwise_kernel_for_multi_outputsILi2EZZZNS0_17frexp_kernel_cudaERNS_18TensorIteratorBaseEENKUlvE_clEvENKUlvE1_clEvEUlN3c104HalfEE_St5arrayIPcLm3EE16OffsetCalculatorILi1EjLb0EESD_ILi2EjLb0EEEEviT0_T1_T2_T3_)
        /*26e4*/ 	.word	0x00000022


	//----- nvinfo : EIATTR_FRAME_SIZE
	.align		4
.L_1715:
        /*26e8*/ 	.byte	0x04, 0x11
        /*26ea*/ 	.short	(.L_1717 - .L_1716)
	.align		4
.L_1716:
        /*26ec*/ 	.word	index@(_ZN2at6native50_GLOBAL__N__650009b6_17_UnaryOpsKernel_cu_bd823bfe45unrolled_elementwise_kernel_for_multi_outputsILi2EZZZNS0_17frexp_kernel_cudaERNS_18TensorIteratorBaseEENKUlvE_clEvENKUlvE1_clEvEUlN3c104HalfEE_St5arrayIPcLm3EE16OffsetCalculatorILi1EjLb0EESD_ILi2EjLb0EEEEviT0_T1_T2_T3_)
        /*26f0*/ 	.word	0x00000000


	//----- nvinfo : EIATTR_REGCOUNT
	.align		4
.L_1717:
        /*26f4*/ 	.byte	0x04, 0x2f
        /*26f6*/ 	.short	(.L_1719 - .L_1718)
	.align		4
.L_1718:
        /*26f8*/ 	.word	index@(_ZN2at6native50_GLOBAL__N__650009b6_17_UnaryOpsKernel_cu_bd823bfe45unrolled_elementwise_kernel_for_multi_outputsILi2EZZZNS0_17frexp_kernel_cudaERNS_18TensorIteratorBaseEENKUlvE_clEvENKUlvE2_clEvEUlN3c108BFloat16EE_St5arrayIPcLm3EE23TrivialOffsetCalculatorILi1EjESD_ILi2EjEEEviT0_T1_T2_T3_)
        /*26fc*/ 	.word	0x0000001d


	//----- nvinfo : EIATTR_FRAME_SIZE
	.align		4
.L_1719:
        /*2700*/ 	.byte	0x04, 0x11
        /*2702*/ 	.short	(.L_1721 - .L_1720)
	.align		4
.L_1720:
        /*2704*/ 	.word	index@(_ZN2at6native50_GLOBAL__N__650009b6_17_UnaryOpsKernel_cu_bd823bfe45unrolled_elementwise_kernel_for_multi_outputsILi2EZZZNS0_17frexp_kernel_cudaERNS_18TensorIteratorBaseEENKUlvE_clEvENKUlvE2_clEvEUlN3c108BFloat16EE_St5arrayIPcLm3EE23TrivialOffsetCalculatorILi1EjESD_ILi2EjEEEviT0_T1_T2_T3_)
        /*2708*/ 	.word	0x00000000


	//----- nvinfo : EIATTR_REGCOUNT
	.align		4
.L_1721:
        /*270c*/ 	.byte	0x04, 0x2f
        /*270e*/ 	.short	(.L_1723 - .L_1722)
	.align		4
.L_1722:
        /*2710*/ 	.word	index@(_ZN2at6native50_GLOBAL__N__650009b6_17_UnaryOpsKernel_cu_bd823bfe45unrolled_elementwise_kernel_for_multi_outputsILi2EZZZNS0_17frexp_kernel_cudaERNS_18TensorIteratorBaseEENKUlvE_clEvENKUlvE2_clEvEUlN3c108BFloat16EE_St5arrayIPcLm3EE16OffsetCalculatorILi1EjLb0EESD_ILi2EjLb0EEEEviT0_T1_T2_T3_)
        /*2714*/ 	.word	0x00000022


	//----- nvinfo : EIATTR_FRAME_SIZE
	.align		4
.L_1723:
        /*2718*/ 	.byte	0x04, 0x11
        /*271a*/ 	.short	(.L_1725 - .L_1724)
	.align		4
.L_1724:
        /*271c*/ 	.word	index@(_ZN2at6native50_GLOBAL__N__650009b6_17_UnaryOpsKernel_cu_bd823bfe45unrolled_elementwise_kernel_for_multi_outputsILi2EZZZNS0_17frexp_kernel_cudaERNS_18TensorIteratorBaseEENKUlvE_clEvENKUlvE2_clEvEUlN3c108BFloat16EE_St5arrayIPcLm3EE16OffsetCalculatorILi1EjLb0EESD_ILi2EjLb0EEEEviT0_T1_T2_T3_)
        /*2720*/ 	.word	0x00000000


	//----- nvinfo : EIATTR_MIN_STACK_SIZE
	.align		4
.L_1725:
        /*2724*/ 	.byte	0x04, 0x12
        /*2726*/ 	.short	(.L_1727 - .L_1726)
	.align		4
.L_1726:
        /*2728*/ 	.word	index@(_ZN2at6native50_GLOBAL__N__650009b6_17_UnaryOpsKernel_cu_bd823bfe45unrolled_elementwise_kernel_for_multi_outputsILi2EZZZNS0_17frexp_kernel_cudaERNS_18TensorIteratorBaseEENKUlvE_clEvENKUlvE2_clEvEUlN3c108BFloat16EE_St5arrayIPcLm3EE16OffsetCalculatorILi1EjLb0EESD_ILi2EjLb0EEEEviT0_T1_T2_T3_)
        /*272c*/ 	.word	0x00000000


	//----- nvinfo : EIATTR_MIN_STACK_SIZE
	.align		4
.L_1727:
        /*2730*/ 	.byte	0x04, 0x12
        /*2732*/ 	.short	(.L_1729 - .L_1728)
	.align		4
.L_1728:
        /*2734*/ 	.word	index@(_ZN2at6native50_GLOBAL__N__650009b6_17_UnaryOpsKernel_cu_bd823bfe45unrolled_elementwise_kernel_for_multi_outputsILi2EZZZNS0_17frexp_kernel_cudaERNS_18TensorIteratorBaseEENKUlvE_clEvENKUlvE2_clEvEUlN3c108BFloat16EE_St5arrayIPcLm3EE23TrivialOffsetCalculatorILi1EjESD_ILi2EjEEEviT0_T1_T2_T3_)
        /*2738*/ 	.word	0x00000000


	//----- nvinfo : EIATTR_MIN_STACK_SIZE
	.align		4
.L_1729:
        /*273c*/ 	.byte	0x04, 0x12
        /*273e*/ 	.short	(.L_1731 - .L_1730)
	.align		4
.L_1730:
        /*2740*/ 	.word	index@(_ZN2at6native50_GLOBAL__N__650009b6_17_UnaryOpsKernel_cu_bd823bfe45unrolled_elementwise_kernel_for_multi_outputsILi2EZZZNS0_17frexp_kernel_cudaERNS_18TensorIteratorBaseEENKUlvE_clEvENKUlvE1_clEvEUlN3c104HalfEE_St5arrayIPcLm3EE16OffsetCalculatorILi1EjLb0EESD_ILi2EjLb0EEEEviT0_T1_T2_T3_)
        /*2744*/ 	.word	0x00000000


	//----- nvinfo : EIATTR_MIN_STACK_SIZE
	.align		4
.L_1731:
        /*2748*/ 	.byte	0x04, 0x12
        /*274a*/ 	.short	(.L_1733 - .L_1732)
	.align		4
.L_1732:
        /*274c*/ 	.word	index@(_ZN2at6native50_GLOBAL__N__650009b6_17_UnaryOpsKernel_cu_bd823bfe45unrolled_elementwise_kernel_for_multi_outputsILi2EZZZNS0_17frexp_kernel_cudaERNS_18TensorIteratorBaseEENKUlvE_clEvENKUlvE1_clEvEUlN3c104HalfEE_St5arrayIPcLm3EE23TrivialOffsetCalculatorILi1EjESD_ILi2EjEEEviT0_T1_T2_T3_)
        /*2750*/ 	.word	0x00000000


	//----- nvinfo : EIATTR_MIN_STACK_SIZE
	.align		4
.L_1733:
        /*2754*/ 	.byte	0x04, 0x12
        /*2756*/ 	.short	(.L_1735 - .L_1734)
	.align		4
.L_1734:
        /*2758*/ 	.word	index@(_ZN2at6native50_GLOBAL__N__650009b6_17_UnaryOpsKernel_cu_bd823bfe45unrolled_elementwise_kernel_for_multi_outputsILi2EZZZNS0_17frexp_kernel_cudaERNS_18TensorIteratorBaseEENKUlvE_clEvENKUlvE0_clEvEUlfE_St5arrayIPcLm3EE16OffsetCalculatorILi1EjLb0EESB_ILi2EjLb0EEEEviT0_T1_T2_T3_)
        /*275c*/ 	.word	0x00000000


	//----- nvinfo : EIATTR_MIN_STACK_SIZE
	.align		4
.L_1735:
        /*2760*/ 	.byte	0x04, 0x12
        /*2762*/ 	.short	(.L_1737 - .L_1736)
	.align		4
.L_1736:
        /*2764*/ 	.word	index@(_ZN2at6native50_GLOBAL__N__650009b6_17_UnaryOpsKernel_cu_bd823bfe45unrolled_elementwise_kernel_for_multi_outputsILi2EZZZNS0_17frexp_kernel_cudaERNS_18TensorIteratorBaseEENKUlvE_clEvENKUlvE0_clEvEUlfE_St5arrayIPcLm3EE23TrivialOffsetCalculatorILi1EjESB_ILi2EjEEEviT0_T1_T2_T3_)
        /*2768*/ 	.word	0x00000000


	//----- nvinfo : EIATTR_MIN_STACK_SIZE
	.align		4
.L_1737:
        /*276c*/ 	.byte	0x04, 0x12
        /*276e*/ 	.short	(.L_1739 - .L_1738)
	.align		4
.L_1738:
        /*2770*/ 	.word	index@(_ZN2at6native50_GLOBAL__N__650009b6_17_UnaryOpsKernel_cu_bd823bfe45unrolled_elementwise_kernel_for_multi_outputsILi2EZZZNS0_17frexp_kernel_cudaERNS_18TensorIteratorBaseEENKUlvE_clEvENKUlvE_clEvEUldE_St5arrayIPcLm3EE16OffsetCalculatorILi1EjLb0EESB_ILi2EjLb0EEEEviT0_T1_T2_T3_)
        /*2774*/ 	.word	0x00000000


	//----- nvinfo : EIATTR_MIN_STACK_SIZE
	.align		4
.L_1739:
        /*2778*/ 	.byte	0x04, 0x12
        /*277a*/ 	.short	(.L_1741 - .L_1740)
	.align		4
.L_1740:
        /*277c*/ 	.word	index@(_ZN2at6native50_GLOBAL__N__650009b6_17_UnaryOpsKernel_cu_bd823bfe45unrolled_elementwise_kernel_for_multi_outputsILi2EZZZNS0_17frexp_kernel_cudaERNS_18TensorIteratorBaseEENKUlvE_clEvENKUlvE_clEvEUldE_St5arrayIPcLm3EE23TrivialOffsetCalculatorILi1EjESB_ILi2EjEEEviT0_T1_T2_T3_)
        /*2780*/ 	.word	0x00000000


	//----- nvinfo : EIATTR_MIN_STACK_SIZE
	.align		4
.L_1741:
        /*2784*/ 	.byte	0x04, 0x12
        /*2786*/ 	.short	(.L_1743 - .L_1742)
	.align		4
.L_1742:
        /*2788*/ 	.word	index@(_ZN2at6native18elementwise_kernelILi128ELi4EZNS0_15gpu_kernel_implIZZZNS0_22nan_to_num_kernel_cudaERNS_18TensorIteratorBaseESt8optionalIdES6_S6_ENKUlvE0_clEvENKUlvE2_clEvEUlN3c108BFloat16EE_EEvS4_RKT_EUliE_EEviT1_)
        /*278c*/ 	.word	0x00000000


	//----- nvinfo : EIATTR_MIN_STACK_SIZE
	.align		4
.L_1743:
        /*2790*/ 	.byte	0x04, 0x12
        /*2792*/ 	.short	(.L_1745 - .L_1744)
	.align		4
.L_1744:
        /*2794*/ 	.word	index@(_ZN2at6native27unrolled_elementwise_kernelIZZZNS0_22nan_to_num_kernel_cudaERNS_18TensorIteratorBaseESt8optionalIdES5_S5_ENKUlvE0_clEvENKUlvE2_clEvEUlN3c108BFloat16EE_St5arrayIPcLm2EELi4E23TrivialOffsetCalculatorILi1EjESF_NS0_6memory12LoadWithCastILi1EEENSG_13StoreWithCastILi1EEEEEviT_T0_T2_T3_T4_T5_)
        /*2798*/ 	.word	0x00000000


	//----- nvinfo : EIATTR_MIN_STACK_SIZE
	.align		4
.L_1745:
        /*279c*/ 	.byte	0x04, 0x12
        /*279e*/ 	.short	(.L_1747 - .L_1746)
	.align		4
.L_1746:
        /*27a0*/ 	.word	index@(_ZN2at6native18elementwise_kernelILi128ELi4EZNS0_22gpu_kernel_impl_nocastIZZZNS0_22nan_to_num_kernel_cudaERNS_18TensorIteratorBaseESt8optionalIdES6_S6_ENKUlvE0_clEvENKUlvE2_clEvEUlN3c108BFloat16EE_EEvS4_RKT_EUliE_EEviT1_)
        /*27a4*/ 	.word	0x00000000


	//----- nvinfo : EIATTR_MIN_STACK_SIZE
	.align		4
.L_1747:
        /*27a8*/ 	.byte	0x04, 0x12
        /*27aa*/ 	.short	(.L_1749 - .L_1748)
	.align		4
.L_1748:
        /*27ac*/ 	.word	index@(_ZN2at6native27unrolled_elementwise_kernelIZZZNS0_22nan_to_num_kernel_cudaERNS_18TensorIteratorBaseESt8optionalIdES5_S5_ENKUlvE0_clEvENKUlvE2_clEvEUlN3c108BFloat16EE_St5arrayIPcLm2EELi4E23TrivialOffsetCalculatorILi1EjESF_NS0_6memory15LoadWithoutCastENSG_16StoreWithoutCastEEEviT_T0_T2_T3_T4_T5_)
        /*27b0*/ 	.word	0x00000000


	//----- nvinfo : EIATTR_MIN_STACK_SIZE
	.align		4
.L_1749:
        /*27b4*/ 	.byte	0x04, 0x12
        /*27b6*/ 	.short	(.L_1751 - .L_1750)
	.align		4
.L_1750:
        /*27b8*/ 	.word	index@(_ZN2at6native29vectorized_elementwise_kernelILi2EZZZNS0_22nan_to_num_kernel_cudaERNS_18TensorIteratorBaseESt8optionalIdES5_S5_ENKUlvE0_clEvENKUlvE2_clEvEUlN3c108BFloat16EE_St5arrayIPcLm2EEEEviT0_T1_)
        /*27bc*/ 	.word	0x00000000


	//----- nvinfo : EIATTR_MIN_STACK_SIZE
	.align		4
.L_1751:
        /*27c0*/ 	.byte	0x04, 0x12
        /*27c2*/ 	.short	(.L_1753 - .L_1752)
	.align		4
.L_1752:
        /*27c4*/ 	.word	index@(_ZN2at6native29vectorized_elementwise_kernelILi4EZZZNS0_22nan_to_num_kernel_cudaERNS_18TensorIteratorBaseESt8optionalIdES5_S5_ENKUlvE0_clEvENKUlvE2_clEvEUlN3c108BFloat16EE_St5arrayIPcLm2EEEEviT0_T1_)
        /*27c8*/ 	.word	0x00000000


	//----- nvinfo : EIATTR_MIN_STACK_SIZE
	.align		4
.L_1753:
        /*27cc*/ 	.byte	0x04, 0x12
        /*27ce*/ 	.short	(.L_1755 - .L_1754)
	.align		4
.L_1754:
        /*27d0*/ 	.word	index@(_ZN2at6native29vectorized_elementwise_kernelILi8EZZZNS0_22nan_to_num_kernel_cudaERNS_18TensorIteratorBaseESt8optionalIdES5_S5_ENKUlvE0_clEvENKUlvE2_clEvEUlN3c108BFloat16EE_St5arrayIPcLm2EEEEviT0_T1_)
        /*27d4*/ 	.word	0x00000000


	//----- nvinfo : EIATTR_MIN_STACK_SIZE
	.align		4
.L_1755:
        /*27d8*/ 	.byte	0x04, 0x12
        /*27da*/ 	.short	(.L_1757 - .L_1756)
	.align		4
.L_1756:
        /*27dc*/ 	.word	index@(_ZN2at6native18elementwise_kernelILi128ELi4EZNS0_15gpu_kernel_implIZZZNS0_22nan_to_num_kernel_cudaERNS_18TensorIteratorBaseESt8optionalIdES6_S6_ENKUlvE0_clEvENKUlvE1_clEvEUlN3c104HalfEE_EEvS4_RKT_EUliE_EEviT1_)
        /*27e0*/ 	.word	0x00000000


	//----- nvinfo : EIATTR_MIN_STACK_SIZE
	.align		4
.L_1757:
        /*27e4*/ 	.byte	0x04, 0x12
        /*27e6*/ 	.short	(.L_1759 - .L_1758)
	.align		4
.L_1758:
        /*27e8*/ 	.word	index@(_ZN2at6native27unrolled_elementwise_kernelIZZZNS0_22nan_to_num_kernel_cudaERNS_18TensorIteratorBaseESt8optionalIdES5_S5_ENKUlvE0_clEvENKUlvE1_clEvEUlN3c104HalfEE_St5arrayIPcLm2EELi4E23TrivialOffsetCalculatorILi1EjESF_NS0_6memory12LoadWithCastILi1EEENSG_13StoreWithCastILi1EEEEEviT_T0_T2_T3_T4_T5_)
        /*27ec*/ 	.word	0x00000000


	//----- nvinfo : EIATTR_MIN_STACK_SIZE
	.align		4
.L_1759:
        /*27f0*/ 	.byte	0x04, 0x12
        /*27f2*/ 	.short	(.L_1761 - .L_1760)
	.align		4
.L_1760:
        /*27f4*/ 	.word	index@(_ZN2at6native18elementwise_kernelILi128ELi4EZNS0_22gpu_kernel_impl_nocastIZZZNS0_22nan_to_num_kernel_cudaERNS_18TensorIteratorBaseESt8optionalIdES6_S6_ENKUlvE0_clEvENKUlvE1_clEvEUlN3c104HalfEE_EEvS4_RKT_EUliE_EEviT1_)
        /*27f8*/ 	.word	0x00000000


	//----- nvinfo : EIATTR_MIN_STACK_SIZE
	.align		4
.L_1761:
        /*27fc*/ 	.byte	0x04, 0x12
        /*27fe*/ 	.short	(.L_1763 - .L_1762)
	.align		4
.L_1762:
        /*2800*/ 	.word	index@(_ZN2at6native27unrolled_elementwise_kernelIZZZNS0_22nan_to_num_kernel_cudaERNS_18TensorIteratorBaseESt8optionalIdES5_S5_ENKUlvE0_clEvENKUlvE1_clEvEUlN3c104HalfEE_St5arrayIPcLm2EELi4E23TrivialOffsetCalculatorILi1EjESF_NS0_6memory15LoadWithoutCastENSG_16StoreWithoutCastEEEviT_T0_T2_T3_T4_T5_)
        /*2804*/ 	.word	0x00000000


	//----- nvinfo : EIATTR_MIN_STACK_SIZE
	.align		4
.L_1763:
        /*2808*/ 	.byte	0x04, 0x12
        /*280a*/ 	.short	(.L_1765 - .L_1764)
	.align		4
.L_1764:
        /*280c*/ 	.word	index@(_ZN2at6native29vectorized_elementwise_kernelILi2EZZZNS0_22nan_to_num_kernel_cudaERNS_18TensorIteratorBaseESt8optionalIdES5_S5_ENKUlvE0_clEvENKUlvE1_clEvEUlN3c104HalfEE_St5arrayIPcLm2EEEEviT0_T1_)
        /*2810*/ 	.word	0x00000000


	//----- nvinfo : EIATTR_MIN_STACK_SIZE
	.align		4
.L_1765:
        /*2814*/ 	.byte	0x04, 0x12
        /*2816*/ 	.short	(.L_1767 - .L_1766)
	.align		4
.L_1766:
        /*2818*/ 	.word	index@(_ZN2at6native29vectorized_elementwise_kernelILi4EZZZNS0_22nan_to_num_kernel_cudaERNS_18TensorIteratorBaseESt8optionalIdES5_S5_ENKUlvE0_clEvENKUlvE1_clEvEUlN3c104HalfEE_St5arrayIPcLm2EEEEviT0_T1_)
        /*281c*/ 	.word	0x00000000


	//----- nvinfo : EIATTR_MIN_STACK_SIZE
	.align		4
.L_1767:
        /*2820*/ 	.byte	0x04, 0x12
        /*2822*/ 	.short	(.L_1769 - .L_1768)
	.align		4
.L_1768:
        /*2824*/ 	.word	index@(_ZN2at6native29vectorized_elementwise_kernelILi8EZZZNS0_22nan_to_num_kernel_cudaERNS_18TensorIteratorBaseESt8optionalIdES5_S5_ENKUlvE0_clEvENKUlvE1_clEvEUlN3c104HalfEE_St5arrayIPcLm2EEEEviT0_T1_)
        /*2828*/ 	.word	0x00000000


	//----- nvinfo : EIATTR_MIN_STACK_SIZE
	.align		4
.L_1769:
        /*282c*/ 	.byte	0x04, 0x12
        /*282e*/ 	.short	(.L_1771 - .L_1770)
	.align		4
.L_1770:
        /*2830*/ 	.word	index@(_ZN2at6native18elementwise_kernelILi128ELi4EZNS0_15gpu_kernel_implIZZZNS0_22nan_to_num_kernel_cudaERNS_18TensorIteratorBaseESt8optionalIdES6_S6_ENKUlvE0_clEvENKUlvE0_clEvEUlfE_EEvS4_RKT_EUliE_EEviT1_)
        /*2834*/ 	.word	0x00000000


	//----- nvinfo : EIATTR_MIN_STACK_SIZE
	.align		4
.L_1771:
        /*2838*/ 	.byte	0x04, 0x12
        /*283a*/ 	.short	(.L_1773 - .L_1772)
	.align		4
.L_1772:
        /*283c*/ 	.word	index@(_ZN2at6native27unrolled_elementwise_kernelIZZZNS0_22nan_to_num_kernel_cudaERNS_18TensorIteratorBaseESt8optionalIdES5_S5_ENKUlvE0_clEvENKUlvE0_clEvEUlfE_St5arrayIPcLm2EELi4E23TrivialOffsetCalculatorILi1EjESD_NS0_6memory12LoadWithCastILi1EEENSE_13StoreWithCastILi1EEEEEviT_T0_T2_T3_T4_T5_)
        /*2840*/ 	.word	0x00000000


	//----- nvinfo : EIATTR_MIN_STACK_SIZE
	.align		4
.L_1773:
        /*2844*/ 	.byte	0x04, 0x12
        /*2846*/ 	.short	(.L_1775 - .L_1774)
	.align		4
.L_1774:
        /*2848*/ 	.word	index@(_ZN2at6native18elementwise_kernelILi128ELi2EZNS0_22gpu_kernel_impl_nocastIZZZNS0_22nan_to_num_kernel_cudaERNS_18TensorIteratorBaseESt8optionalIdES6_S6_ENKUlvE0_clEvENKUlvE0_clEvEUlfE_EEvS4_RKT_EUliE_EEviT1_)
        /*284c*/ 	.word	0x00000000


	//----- nvinfo : EIATTR_MIN_STACK_SIZE
	.align		4
.L_1775:
        /*2850*/ 	.byte	0x04, 0x12
        /*2852*/ 	.short	(.L_1777 - .L_1776)
	.align		4
.L_1776:
        /*2854*/ 	.word	index@(_ZN2at6native27unrolled_elementwise_kernelIZZZNS0_22nan_to_num_kernel_cudaERNS_18TensorIteratorBaseESt8optionalIdES5_S5_ENKUlvE0_clEvENKUlvE0_clEvEUlfE_St5arrayIPcLm2EELi4E23TrivialOffsetCalculatorILi1EjESD_NS0_6memory15LoadWithoutCastENSE_16StoreWithoutCastEEEviT_T0_T2_T3_T4_T5_)
        /*2858*/ 	.word	0x00000000


	//----- nvinfo : EIATTR_MIN_STACK_SIZE
	.align		4
.L_1777:
        /*285c*/ 	.byte	0x04, 0x12
        /*285e*/ 	.short	(.L_1779 - .L_1778)
	.align		4
.L_1778:
        /*2860*/ 	.word	index@(_ZN2at6native29vectorized_elementwise_kernelILi2EZZZNS0_22nan_to_num_kernel_cudaERNS_18TensorIteratorBaseESt8optionalIdES5_S5_ENKUlvE0_clEvENKUlvE0_clEvEUlfE_St5arrayIPcLm2EEEEviT0_T1_)
        /*2864*/ 	.word	0x00000000


	//----- nvinfo : EIATTR_MIN_STACK_SIZE
	.align		4
.L_1779:
        /*2868*/ 	.byte	0x04, 0x12
        /*286a*/ 	.short	(.L_1781 - .L_1780)
	.align		4
.L_1780:
        /*286c*/ 	.word	index@(_ZN2at6native29vectorized_elementwise_kernelILi4EZZZNS0_22nan_to_num_kernel_cudaERNS_18TensorIteratorBaseESt8optionalIdES5_S5_ENKUlvE0_clEvENKUlvE0_clEvEUlfE_St5arrayIPcLm2EEEEviT0_T1_)
        /*2870*/ 	.word	0x00000000


	//----- nvinfo : EIATTR_MIN_STACK_SIZE
	.align		4
.L_1781:
        /*2874*/ 	.byte	0x04, 0x12
        /*2876*/ 	.short	(.L_1783 - .L_1782)
	.align		4
.L_1782:
        /*2878*/ 	.word	index@(_ZN2at6native29vectorized_elementwise_kernelILi8EZZZNS0_22nan_to_num_kernel_cudaERNS_18TensorIteratorBaseESt8optionalIdES5_S5_ENKUlvE0_clEvENKUlvE0_clEvEUlfE_St5arrayIPcLm2EEEEviT0_T1_)
        /*287c*/ 	.word	0x00000000


	//----- nvinfo : EIATTR_MIN_STACK_SIZE
	.align		4
.L_1783:
        /*2880*/ 	.byte	0x04, 0x12
        /*2882*/ 	.short	(.L_1785 - .L_1784)
	.align		4
.L_1784:
        /*2884*/ 	.word	index@(_ZN2at6native18elementwise_kernelILi128ELi4EZNS0_15gpu_kernel_implIZZZNS0_22nan_to_num_kernel_cudaERNS_18TensorIteratorBaseESt8optionalIdES6_S6_ENKUlvE0_clEvENKUlvE_clEvEUldE_EEvS4_RKT_EUliE_EEviT1_)
        /*2888*/ 	.word	0x00000000


	//----- nvinfo : EIATTR_MIN_STACK_SIZE
	.align		4
.L_1785:
        /*288c*/ 	.byte	0x04, 0x12
        /*288e*/ 	.short	(.L_1787 - .L_1786)
	.align		4
.L_1786:
        /*2890*/ 	.word	index@(_ZN2at6native27unrolled_elementwise_kernelIZZZNS0_22nan_to_num_kernel_cudaERNS_18TensorIteratorBaseESt8optionalIdES5_S5_ENKUlvE0_clEvENKUlvE_clEvEUldE_St5arrayIPcLm2EELi4E23TrivialOffsetCalculatorILi1EjESD_NS0_6memory12LoadWithCastILi1EEENSE_13StoreWithCastILi1EEEEEviT_T0_T2_T3_T4_T5_)
        /*2894*/ 	.word	0x00000000


	//----- nvinfo : EIATTR_MIN_STACK_SIZE
	.align		4
.L_1787:
        /*2898*/ 	.byte	0x04, 0x12
        /*289a*/ 	.short	(.L_1789 - .L_1788)
	.align		4
.L_1788:
        /*289c*/ 	.word	index@(_ZN2at6native18elementwise_kernelILi128ELi2EZNS0_22gpu_kernel_impl_nocastIZZZNS0_22nan_to_num_kernel_cudaERNS_18TensorIteratorBaseESt8optionalIdES6_S6_ENKUlvE0_clEvENKUlvE_clEvEUldE_EEvS4_RKT_EUliE_EEviT1_)
        /*28a0*/ 	.word	0x00000000


	//----- nvinfo : EIATTR_MIN_STACK_SIZE
	.align		4
.L_1789:
        /*28a4*/ 	.byte	0x04, 0x12
        /*28a6*/ 	.short	(.L_1791 - .L_1790)
	.align		4
.L_1790:
        /*28a8*/ 	.word	index@(_ZN2at6native27unrolled_elementwise_kernelIZZZNS0_22nan_to_num_kernel_cudaERNS_18TensorIteratorBaseESt8optionalIdES5_S5_ENKUlvE0_clEvENKUlvE_clEvEUldE_St5arrayIPcLm2EELi4E23TrivialOffsetCalculatorILi1EjESD_NS0_6memory15LoadWithoutCastENSE_16StoreWithoutCastEEEviT_T0_T2_T3_T4_T5_)
        /*28ac*/ 	.word	0x00000000


	//----- nvinfo : EIATTR_MIN_STACK_SIZE
	.align		4
.L_1791:
        /*28b0*/ 	.byte	0x04, 0x12
        /*28b2*/ 	.short	(.L_1793 - .L_1792)
	.align		4
.L_1792:
        /*28b4*/ 	.word	index@(_ZN2at6native29vectorized_elementwise_kernelILi2EZZZNS0_22nan_to_num_kernel_cudaERNS_18TensorIteratorBaseESt8optionalIdES5_S5_ENKUlvE0_clEvENKUlvE_clEvEUldE_St5arrayIPcLm2EEEEviT0_T1_)
        /*28b8*/ 	.word	0x00000000


	//----- nvinfo : EIATTR_MIN_STACK_SIZE
	.align		4
.L_1793:
        /*28bc*/ 	.byte	0x04, 0x12
        /*28be*/ 	.short	(.L_1795 - .L_1794)
	.align		4
.L_1794:
        /*28c0*/ 	.word	index@(_ZN2at6native29vectorized_elementwise_kernelILi4EZZZNS0_22nan_to_num_kernel_cudaERNS_18TensorIteratorBaseESt8optionalIdES5_S5_ENKUlvE0_clEvENKUlvE_clEvEUldE_St5arrayIPcLm2EEEEviT0_T1_)
        /*28c4*/ 	.word	0x00000000


	//----- nvinfo : EIATTR_MIN_STACK_SIZE
	.align		4
.L_1795:
        /*28c8*/ 	.byte	0x04, 0x12
        /*28ca*/ 	.short	(.L_1797 - .L_1796)
	.align		4
.L_1796:
        /*28cc*/ 	.word	index@(_ZN2at6native29vectorized_elementwise_kernelILi8EZZZNS0_22nan_to_num_kernel_cudaERNS_18TensorIteratorBaseESt8optionalIdES5_S5_ENKUlvE0_clEvENKUlvE_clEvEUldE_St5arrayIPcLm2EEEEviT0_T1_)
        /*28d0*/ 	.word	0x00000000


	//----- nvinfo : EIATTR_MIN_STACK_SIZE
	.align		4
.L_1797:
        /*28d4*/ 	.byte	0x04, 0x12
        /*28d6*/ 	.short	(.L_1799 - .L_1798)
	.align		4
.L_1798:
        /*28d8*/ 	.word	index@(_ZN2at6native18elementwise_kernelILi128ELi4EZNS0_15gpu_kernel_implIZZZNS0_22nan_to_num_kernel_cudaERNS_18TensorIteratorBaseESt8optionalIdES6_S6_ENKUlvE_clEvENKUlvE0_clEvEUlN3c107complexIfEEE_EEvS4_RKT_EUliE_EEviT1_)
        /*28dc*/ 	.word	0x00000000


	//----- nvinfo : EIATTR_MIN_STACK_SIZE
	.align		4
.L_1799:
        /*28e0*/ 	.byte	0x04, 0x12
        /*28e2*/ 	.short	(.L_1801 - .L_1800)
	.align		4
.L_1800:
        /*28e4*/ 	.word	index@(_ZN2at6native27unrolled_elementwise_kernelIZZZNS0_22nan_to_num_kernel_cudaERNS_18TensorIteratorBaseESt8optionalIdES5_S5_ENKUlvE_clEvENKUlvE0_clEvEUlN3c107complexIfEEE_St5arrayIPcLm2EELi4E23TrivialOffsetCalculatorILi1EjESG_NS0_6memory12LoadWithCastILi1EEENSH_13StoreWithCastILi1EEEEEviT_T0_T2_T3_T4_T5_)
        /*28e8*/ 	.word	0x00000000


	//----- nvinfo : EIATTR_MIN_STACK_SIZE
	.align		4
.L_1801:
        /*28ec*/ 	.byte	0x04, 0x12
        /*28ee*/ 	.short	(.L_1803 - .L_1802)
	.align		4
.L_1802:
        /*28f0*/ 	.word	index@(_ZN2at6native18elementwise_kernelILi128ELi2EZNS0_22gpu_kernel_impl_nocastIZZZNS0_22nan_to_num_kernel_cudaERNS_18TensorIteratorBaseESt8optionalIdES6_S6_ENKUlvE_clEvENKUlvE0_clEvEUlN3c107complexIfEEE_EEvS4_RKT_EUliE_EEviT1_)
        /*28f4*/ 	.word	0x00000000


	//----- nvinfo : EIATTR_MIN_STACK_SIZE
	.align		4
.L_1803:
        /*28f8*/ 	.byte	0x04, 0x12
        /*28fa*/ 	.short	(.L_1805 - .L_1804)
	.align		4
.L_1804:
        /*28fc*/ 	.word	index@(_ZN2at6native27unrolled_elementwise_kernelIZZZNS0_22nan_to_num_kernel_cudaERNS_18TensorIteratorBaseESt8optionalIdES5_S5_ENKUlvE_clEvENKUlvE0_clEvEUlN3c107complexIfEEE_St5arrayIPcLm2EELi4E23TrivialOffsetCalculatorILi1EjESG_NS0_6memory15LoadWithoutCastENSH_16StoreWithoutCastEEEviT_T0_T2_T3_T4_T5_)
        /*2900*/ 	.word	0x00000000


	//----- nvinfo : EIATTR_MIN_STACK_SIZE
	.align		4
.L_1805:
        /*2904*/ 	.byte	0x04, 0x12
        /*2906*/ 	.short	(.L_1807 - .L_1806)
	.align		4
.L_1806:
        /*2908*/ 	.word	index@(_ZN2at6native29vectorized_elementwise_kernelILi2EZZZNS0_22nan_to_num_kernel_cudaERNS_18TensorIteratorBaseESt8optionalIdES5_S5_ENKUlvE_clEvENKUlvE0_clEvEUlN3c107complexIfEEE_St5arrayIPcLm2EEEEviT0_T1_)
        /*290c*/ 	.word	0x00000000


	//----- nvinfo : EIATTR_MIN_STACK_SIZE
	.align		4
.L_1807:
        /*2910*/ 	.byte	0x04, 0x12
        /*2912*/ 	.short	(.L_1809 - .L_1808)
	.align		4
.L_1808:
        /*2914*/ 	.word	index@(_ZN2at6native29vectorized_elementwise_kernelILi4EZZZNS0_22nan_to_num_kernel_cudaERNS_18TensorIteratorBaseESt8optionalIdES5_S5_ENKUlvE_clEvENKUlvE0_clEvEUlN3c107complexIfEEE_St5arrayIPcLm2EEEEviT0_T1_)
        /*2918*/ 	.word	0x00000000


	//----- nvinfo : EIATTR_MIN_STACK_SIZE
	.align		4
.L_1809:
        /*291c*/ 	.byte	0x04, 0x12
        /*291e*/ 	.short	(.L_1811 - .L_1810)
	.align		4
.L_1810:
        /*2920*/ 	.word	index@(_ZN2at6native29vectorized_elementwise_kernelILi8EZZZNS0_22nan_to_num_kernel_cudaERNS_18TensorIteratorBaseESt8optionalIdES5_S5_ENKUlvE_clEvENKUlvE0_clEvEUlN3c107complexIfEEE_St5arrayIPcLm2EEEEviT0_T1_)
        /*2924*/ 	.word	0x00000000


	//----- nvinfo : EIATTR_MIN_STACK_SIZE
	.align		4
.L_1811:
        /*2928*/ 	.byte	0x04, 0x12
        /*292a*/ 	.short	(.L_1813 - .L_1812)
	.align		4
.L_1812:
        /*292c*/ 	.word	index@(_ZN2at6native18elementwise_kernelILi128ELi4EZNS0_15gpu_kernel_implIZZZNS0_22nan_to_num_kernel_cudaERNS_18TensorIteratorBaseESt8optionalIdES6_S6_ENKUlvE_clEvENKUlvE_clEvEUlN3c107complexIdEEE_EEvS4_RKT_EUliE_EEviT1_)
        /*2930*/ 	.word	0x00000000


	//----- nvinfo : EIATTR_MIN_STACK_SIZE
	.align		4
.L_1813:
        /*2934*/ 	.byte	0x04, 0x12
        /*2936*/ 	.short	(.L_1815 - .L_1814)
	.align		4
.L_1814:
        /*2938*/ 	.word	index@(_ZN2at6native27unrolled_elementwise_kernelIZZZNS0_22nan_to_num_kernel_cudaERNS_18TensorIteratorBaseESt8optionalIdES5_S5_ENKUlvE_clEvENKUlvE_clEvEUlN3c107complexIdEEE_St5arrayIPcLm2EELi4E23TrivialOffsetCalculatorILi1EjESG_NS0_6memory12LoadWithCastILi1EEENSH_13StoreWithCastILi1EEEEEviT_T0_T2_T3_T4_T5_)
        /*293c*/ 	.word	0x00000000


	//----- nvinfo : EIATTR_MIN_STACK_SIZE
	.align		4
.L_1815:
        /*2940*/ 	.byte	0x04, 0x12
        /*2942*/ 	.short	(.L_1817 - .L_1816)
	.align		4
.L_1816:
        /*2944*/ 	.word	index@(_ZN2at6native18elementwise_kernelILi128ELi2EZNS0_22gpu_kernel_impl_nocastIZZZNS0_22nan_to_num_kernel_cudaERNS_18TensorIteratorBaseESt8optionalIdES6_S6_ENKUlvE_clEvENKUlvE_clEvEUlN3c107complexIdEEE_EEvS4_RKT_EUliE_EEviT1_)
        /*2948*/ 	.word	0x00000000


	//----- nvinfo : EIATTR_MIN_STACK_SIZE
	.align		4
.L_1817:
        /*294c*/ 	.byte	0x04, 0x12
        /*294e*/ 	.short	(.L_1819 - .L_1818)
	.align		4
.L_1818:
        /*2950*/ 	.word	index@(_ZN2at6native27unrolled_elementwise_kernelIZZZNS0_22nan_to_num_kernel_cudaERNS_18TensorIteratorBaseESt8optionalIdES5_S5_ENKUlvE_clEvENKUlvE_clEvEUlN3c107complexIdEEE_St5arrayIPcLm2EELi4E23TrivialOffsetCalculatorILi1EjESG_NS0_6memory15LoadWithoutCastENSH_16StoreWithoutCastEEEviT_T0_T2_T3_T4_T5_)
        /*2954*/ 	.word	0x00000000


	//----- nvinfo : EIATTR_MIN_STACK_SIZE
	.align		4
.L_1819:
        /*2958*/ 	.byte	0x04, 0x12
        /*295a*/ 	.short	(.L_1821 - .L_1820)
	.align		4
.L_1820:
        /*295c*/ 	.word	index@(_ZN2at6native29vectorized_elementwise_kernelILi2EZZZNS0_22nan_to_num_kernel_cudaERNS_18TensorIteratorBaseESt8optionalIdES5_S5_ENKUlvE_clEvENKUlvE_clEvEUlN3c107complexIdEEE_St5arrayIPcLm2EEEEviT0_T1_)
        /*2960*/ 	.word	0x00000000


	//----- nvinfo : EIATTR_MIN_STACK_SIZE
	.align		4
.L_1821:
        /*2964*/ 	.byte	0x04, 0x12
        /*2966*/ 	.short	(.L_1823 - .L_1822)
	.align		4
.L_1822:
        /*2968*/ 	.word	index@(_ZN2at6native29vectorized_elementwise_kernelILi4EZZZNS0_22nan_to_num_kernel_cudaERNS_18TensorIteratorBaseESt8optionalIdES5_S5_ENKUlvE_clEvENKUlvE_clEvEUlN3c107complexIdEEE_St5arrayIPcLm2EEEEviT0_T1_)
        /*296c*/ 	.word	0x00000000


	//----- nvinfo : EIATTR_MIN_STACK_SIZE
	.align		4
.L_1823:
        /*2970*/ 	.byte	0x04, 0x12
        /*2972*/ 	.short	(.L_1825 - .L_1824)
	.align		4
.L_1824:
        /*2974*/ 	.word	index@(_ZN2at6native29vectorized_elementwise_kernelILi8EZZZNS0_22nan_to_num_kernel_cudaERNS_18TensorIteratorBaseESt8optionalIdES5_S5_ENKUlvE_clEvENKUlvE_clEvEUlN3c107complexIdEEE_St5arrayIPcLm2EEEEviT0_T1_)
        /*2978*/ 	.word	0x00000000


	//----- nvinfo : EIATTR_MIN_STACK_SIZE
	.align		4
.L_1825:
        /*297c*/ 	.byte	0x04, 0x12
        /*297e*/ 	.short	(.L_1827 - .L_1826)
	.align		4
.L_1826:
        /*2980*/ 	.word	index@(_ZN2at6native18elementwise_kernelILi128ELi4EZNS0_15gpu_kernel_implIZZZNS0_21clamp_max_kernel_cudaERNS_18TensorIteratorBaseERKN3c106ScalarEENKUlvE_clEvENKUlvE7_clEvEUlNS5_8BFloat16EE_EEvS4_RKT_EUliE_EEviT1_)
        /*2984*/ 	.word	0x00000000


	//----- nvinfo : EIATTR_MIN_STACK_SIZE
	.align		4
.L_1827:
        /*2988*/ 	.byte	0x04, 0x12
        /*298a*/ 	.short	(.L_1829 - .L_1828)
	.align		4
.L_1828:
        /*298c*/ 	.word	index@(_ZN2at6native27unrolled_elementwise_kernelIZZZNS0_21clamp_max_kernel_cudaERNS_18TensorIteratorBaseERKN3c106ScalarEENKUlvE_clEvENKUlvE7_clEvEUlNS4_8BFloat16EE_St5arrayIPcLm2EELi4E23TrivialOffsetCalculatorILi1EjESG_NS0_6memory12LoadWithCastILi1EEENSH_13StoreWithCastILi1EEEEEviT_T0_T2_T3_T4_T5_)
        /*2990*/ 	.word	0x00000000


	//----- nvinfo : EIATTR_MIN_STACK_SIZE
	.align		4
.L_1829:
        /*2994*/ 	.byte	0x04, 0x12
        /*2996*/ 	.short	(.L_1831 - .L_1830)
	.align		4
.L_1830:
        /*2998*/ 	.word	index@(_ZN2at6native18elementwise_kernelILi128ELi4EZNS0_22gpu_kernel_impl_nocastIZZZNS0_21clamp_max_kernel_cudaERNS_18TensorIteratorBaseERKN3c106ScalarEENKUlvE_clEvENKUlvE7_clEvEUlNS5_8BFloat16EE_EEvS4_RKT_EUliE_EEviT1_)
        /*299c*/ 	.word	0x00000000


	//----- nvinfo : EIATTR_MIN_STACK_SIZE
	.align		4
.L_1831:
        /*29a0*/ 	.byte	0x04, 0x12
        /*29a2*/ 	.short	(.L_1833 - .L_1832)
	.align		4
.L_1832:
        /*29a4*/ 	.word	index@(_ZN2at6native27unrolled_elementwise_kernelIZZZNS0_21clamp_max_kernel_cudaERNS_18TensorIteratorBaseERKN3c106ScalarEENKUlvE_clEvENKUlvE7_clEvEUlNS4_8BFloat16EE_St5arrayIPcLm2EELi4E23TrivialOffsetCalculatorILi1EjESG_NS0_6memory15LoadWithoutCastENSH_16StoreWithoutCastEEEviT_T0_T2_T3_T4_T5_)
        /*29a8*/ 	.word	0x00000000


	//----- nvinfo : EIATTR_MIN_STACK_SIZE
	.align		4
.L_1833:
        /*29ac*/ 	.byte	0x04, 0x12
        /*29ae*/ 	.short	(.L_1835 - .L_1834)
	.align		4
.L_1834:
        /*29b0*/ 	.word	index@(_ZN2at6native29vectorized_elementwise_kernelILi2EZZZNS0_21clamp_max_kernel_cudaERNS_18TensorIteratorBaseERKN3c106ScalarEENKUlvE_clEvENKUlvE7_clEvEUlNS4_8BFloat16EE_St5arrayIPcLm2EEEEviT0_T1_)
        /*29b4*/ 	.word	0x00000000


	//----- nvinfo : EIATTR_MIN_STACK_SIZE
	.align		4
.L_1835:
        /*29b8*/ 	.byte	0x04, 0x12
        /*29ba*/ 	.short	(.L_1837 - .L_1836)
	.align		4
.L_1836:
        /*29bc*/ 	.word	index@(_ZN2at6native29vectorized_elementwise_kernelILi4EZZZNS0_21clamp_max_kernel_cudaERNS_18TensorIteratorBaseERKN3c106ScalarEENKUlvE_clEvENKUlvE7_clEvEUlNS4_8BFloat16EE_St5arrayIPcLm2EEEEviT0_T1_)
        /*29c0*/ 	.word	0x00000000


	//----- nvinfo : EIATTR_MIN_STACK_SIZE
	.align		4
.L_1837:
        /*29c4*/ 	.byte	0x04, 0x12
        /*29c6*/ 	.short	(.L_1839 - .L_1838)
	.align		4
.L_1838:
        /*29c8*/ 	.word	index@(_ZN2at6native29vectorized_elementwise_kernelILi8EZZZNS0_21clamp_max_kernel_cudaERNS_18TensorIteratorBaseERKN3c106ScalarEENKUlvE_clEvENKUlvE7_clEvEUlNS4_8BFloat16EE_St5arrayIPcLm2EEEEviT0_T1_)
        /*29cc*/ 	.word	0x00000000


	//----- nvinfo : EIATTR_MIN_STACK_SIZE
	.align		4
.L_1839:
        /*29d0*/ 	.byte	0x04, 0x12
        /*29d2*/ 	.short	(.L_1841 - .L_1840)
	.align		4
.L_1840:
        /*29d4*/ 	.word	index@(_ZN2at6native18elementwise_kernelILi128ELi4EZNS0_15gpu_kernel_implIZZZNS0_21clamp_max_kernel_cudaERNS_18TensorIteratorBaseERKN3c106ScalarEENKUlvE_clEvENKUlvE6_clEvEUlNS5_4HalfEE_EEvS4_RKT_EUliE_EEviT1_)
        /*29d8*/ 	.word	0x00000000


	//----- nvinfo : EIATTR_MIN_STACK_SIZE
	.align		4
.L_1841:
        /*29dc*/ 	.byte	0x04, 0x12
        /*29de*/ 	.short	(.L_1843 - .L_1842)
	.align		4
.L_1842:
        /*29e0*/ 	.word	index@(_ZN2at6native27unrolled_elementwise_kernelIZZZNS0_21clamp_max_kernel_cudaERNS_18TensorIteratorBaseERKN3c106ScalarEENKUlvE_clEvENKUlvE6_clEvEUlNS4_4HalfEE_St5arrayIPcLm2EELi4E23TrivialOffsetCalculatorILi1EjESG_NS0_6memory12LoadWithCastILi1EEENSH_13StoreWithCastILi1EEEEEviT_T0_T2_T3_T4_T5_)
        /*29e4*/ 	.word	0x00000000


	//----- nvinfo : EIATTR_MIN_STACK_SIZE
	.align		4
.L_1843:
        /*29e8*/ 	.byte	0x04, 0x12
        /*29ea*/ 	.short	(.L_1845 - .L_1844)
	.align		4
.L_1844:
        /*29ec*/ 	.word	index@(_ZN2at6native18elementwise_kernelILi128ELi4EZNS0_22gpu_kernel_impl_nocastIZZZNS0_21clamp_max_kernel_cudaERNS_18TensorIteratorBaseERKN3c106ScalarEENKUlvE_clEvENKUlvE6_clEvEUlNS5_4HalfEE_EEvS4_RKT_EUliE_EEviT1_)
        /*29f0*/ 	.word	0x00000000


	//----- nvinfo : EIATTR_MIN_STACK_SIZE
	.align		4
.L_1845:
        /*29f4*/ 	.byte	0x04, 0x12
        /*29f6*/ 	.short	(.L_1847 - .L_1846)
	.align		4
.L_1846:
        /*29f8*/ 	.word	index@(_ZN2at6native27unrolled_elementwise_kernelIZZZNS0_21clamp_max_kernel_cudaERNS_18TensorIteratorBaseERKN3c106ScalarEENKUlvE_clEvENKUlvE6_clEvEUlNS4_4HalfEE_St5arrayIPcLm2EELi4E23TrivialOffsetCalculatorILi1EjESG_NS0_6memory15LoadWithoutCastENSH_16StoreWithoutCastEEEviT_T0_T2_T3_T4_T5_)
        /*29fc*/ 	.word	0x00000000


	//----- nvinfo : EIATTR_MIN_STACK_SIZE
	.align		4
.L_1847:
        /*2a00*/ 	.byte	0x04, 0x12
        /*2a02*/ 	.short	(.L_1849 - .L_1848)
	.align		4
.L_1848:
        /*2a04*/ 	.word	index@(_ZN2at6native29vectorized_elementwise_kernelILi2EZZZNS0_21clamp_max_kernel_cudaERNS_18TensorIteratorBaseERKN3c106ScalarEENKUlvE_clEvENKUlvE6_clEvEUlNS4_4HalfEE_St5arrayIPcLm2EEEEviT0_T1_)
        /*2a08*/ 	.word	0x00000000


	//----- nvinfo : EIATTR_MIN_STACK_SIZE
	.align		4
.L_1849:
        /*2a0c*/ 	.byte	0x04, 0x12
        /*2a0e*/ 	.short	(.L_1851 - .L_1850)
	.align		4
.L_1850:
        /*2a10*/ 	.word	index@(_ZN2at6native29vectorized_elementwise_kernelILi4EZZZNS0_21clamp_max_kernel_cudaERNS_18TensorIteratorBaseERKN3c106ScalarEENKUlvE_clEvENKUlvE6_clEvEUlNS4_4HalfEE_St5arrayIPcLm2EEEEviT0_T1_)
        /*2a14*/ 	.word	0x00000000


	//----- nvinfo : EIATTR_MIN_STACK_SIZE
	.align		4
.L_1851:
        /*2a18*/ 	.byte	0x04, 0x12
        /*2a1a*/ 	.short	(.L_1853 - .L_1852)
	.align		4
.L_1852:
        /*2a1c*/ 	.word	index@(_ZN2at6native29vectorized_elementwise_kernelILi8EZZZNS0_21clamp_max_kernel_cudaERNS_18TensorIteratorBaseERKN3c106ScalarEENKUlvE_clEvENKUlvE6_clEvEUlNS4_4HalfEE_St5arrayIPcLm2EEEEviT0_T1_)
        /*2a20*/ 	.word	0x00000000


	//----- nvinfo : EIATTR_MIN_STACK_SIZE
	.align		4
.L_1853:
        /*2a24*/ 	.byte	0x04, 0x12
        /*2a26*/ 	.short	(.L_1855 - .L_1854)
	.align		4
.L_1854:
        /*2a28*/ 	.word	index@(_ZN2at6native18elementwise_kernelILi128ELi4EZNS0_15gpu_kernel_implIZZZNS0_21clamp_max_kernel_cudaERNS_18TensorIteratorBaseERKN3c106ScalarEENKUlvE_clEvENKUlvE5_clEvEUlfE_EEvS4_RKT_EUliE_EEviT1_)
        /*2a2c*/ 	.word	0x00000000


	//----- nvinfo : EIATTR_MIN_STACK_SIZE
	.align		4
.L_1855:
        /*2a30*/ 	.byte	0x04, 0x12
        /*2a32*/ 	.short	(.L_1857 - .L_1856)
	.align		4
.L_1856:
        /*2a34*/ 	.word	index@(_ZN2at6native27unrolled_elementwise_kernelIZZZNS0_21clamp_max_kernel_cudaERNS_18TensorIteratorBaseERKN3c106ScalarEENKUlvE_clEvENKUlvE5_clEvEUlfE_St5arrayIPcLm2EELi4E23TrivialOffsetCalculatorILi1EjESF_NS0_6memory12LoadWithCastILi1EEENSG_13StoreWithCastILi1EEEEEviT_T0_T2_T3_T4_T5_)
        /*2a38*/ 	.word	0x00000000


	//----- nvinfo : EIATTR_MIN_STACK_SIZE
	.align		4
.L_1857:
        /*2a3c*/ 	.byte	0x04, 0x12
        /*2a3e*/ 	.short	(.L_1859 - .L_1858)
	.align		4
.L_1858:
        /*2a40*/ 	.word	index@(_ZN2at6native18elementwise_kernelILi128ELi2EZNS0_22gpu_kernel_impl_nocastIZZZNS0_21clamp_max_kernel_cudaERNS_18TensorIteratorBaseERKN3c106ScalarEENKUlvE_clEvENKUlvE5_clEvEUlfE_EEvS4_RKT_EUliE_EEviT1_)
        /*2a44*/ 	.word	0x00000000


	//----- nvinfo : EIATTR_MIN_STACK_SIZE
	.align		4
.L_1859:
        /*2a48*/ 	.byte	0x04, 0x12
        /*2a4a*/ 	.short	(.L_1861 - .L_1860)
	.align		4
.L_1860:
        /*2a4c*/ 	.word	index@(_ZN2at6native27unrolled_elementwise_kernelIZZZNS0_21clamp_max_kernel_cudaERNS_18TensorIteratorBaseERKN3c106ScalarEENKUlvE_clEvENKUlvE5_clEvEUlfE_St5arrayIPcLm2EELi4E23TrivialOffsetCalculatorILi1EjESF_NS0_6memory15LoadWithoutCastENSG_16StoreWithoutCastEEEviT_T0_T2_T3_T4_T5_)
        /*2a50*/ 	.word	0x00000000


	//----- nvinfo : EIATTR_MIN_STACK_SIZE
	.align		4
.L_1861:
        /*2a54*/ 	.byte	0x04, 0x12
        /*2a56*/ 	.short	(.L_1863 - .L_1862)
	.align		4
.L_1862:
        /*2a58*/ 	.word	index@(_ZN2at6native29vectorized_elementwise_kernelILi2EZZZNS0_21clamp_max_kernel_cudaERNS_18TensorIteratorBaseERKN3c106ScalarEENKUlvE_clEvENKUlvE5_clEvEUlfE_St5arrayIPcLm2EEEEviT0_T1_)
        /*2a5c*/ 	.word	0x00000000


	//----- nvinfo : EIATTR_MIN_STACK_SIZE
	.align		4
.L_1863:
        /*2a60*/ 	.byte	0x04, 0x12
        /*2a62*/ 	.short	(.L_1865 - .L_1864)
	.align		4
.L_1864:
        /*2a64*/ 	.word	index@(_ZN2at6native29vectorized_elementwise_kernelILi4EZZZNS0_21clamp_max_kernel_cudaERNS_18TensorIteratorBaseERKN3c106ScalarEENKUlvE_clEvENKUlvE5_clEvEUlfE_St5arrayIPcLm2EEEEviT0_T1_)
        /*2a68*/ 	.word	0x00000000


	//----- nvinfo : EIATTR_MIN_STACK_SIZE
	.align		4
.L_1865:
        /*2a6c*/ 	.byte	0x04, 0x12
        /*2a6e*/ 	.short	(.L_1867 - .L_1866)
	.align		4
.L_1866:
        /*2a70*/ 	.word	index@(_ZN2at6native29vectorized_elementwise_kernelILi8EZZZNS0_21clamp_max_kernel_cudaERNS_18TensorIteratorBaseERKN3c106ScalarEENKUlvE_clEvENKUlvE5_clEvEUlfE_St5arrayIPcLm2EEEEviT0_T1_)
        /*2a74*/ 	.word	0x00000000


	//----- nvinfo : EIATTR_MIN_STACK_SIZE
	.align		4
.L_1867:
        /*2a78*/ 	.byte	0x04, 0x12
        /*2a7a*/ 	.short	(.L_1869 - .L_1868)
	.align		4
.L_1868:
        /*2a7c*/ 	.word	index@(_ZN2at6native18elementwise_kernelILi128ELi4EZNS0_15gpu_kernel_implIZZZNS0_21clamp_max_kernel_cudaERNS_18TensorIteratorBaseERKN3c106ScalarEENKUlvE_clEvENKUlvE4_clEvEUldE_EEvS4_RKT_EUliE_EEviT1_)
        /*2a80*/ 	.word	0x00000000


	//----- nvinfo : EIATTR_MIN_STACK_SIZE
	.align		4
.L_1869:
        /*2a84*/ 	.byte	0x04, 0x12
        /*2a86*/ 	.short	(.L_1871 - .L_1870)
	.align		4
.L_1870:
        /*2a88*/ 	.word	index@(_ZN2at6native27unrolled_elementwise_kernelIZZZNS0_21clamp_max_kernel_cudaERNS_18TensorIteratorBaseERKN3c106ScalarEENKUlvE_clEvENKUlvE4_clEvEUldE_St5arrayIPcLm2EELi4E23TrivialOffsetCalculatorILi1EjESF_NS0_6memory12LoadWithCastILi1EEENSG_13StoreWithCastILi1EEEEEviT_T0_T2_T3_T4_T5_)
        /*2a8c*/ 	.word	0x00000000


	//----- nvinfo : EIATTR_MIN_STACK_SIZE
	.align		4
.L_1871:
        /*2a90*/ 	.byte	0x04, 0x12
        /*2a92*/ 	.short	(.L_1873 - .L_1872)
	.align		4
.L_1872:
        /*2a94*/ 	.word	index@(_ZN2at6native18elementwise_kernelILi128ELi2EZNS0_22gpu_kernel_impl_nocastIZZZNS0_21clamp_max_kernel_cudaERNS_18TensorIteratorBaseERKN3c106ScalarEENKUlvE_clEvENKUlvE4_clEvEUldE_EEvS4_RKT_EUliE_EEviT1_)
        /*2a98*/ 	.word	0x00000000


	//----- nvinfo : EIATTR_MIN_STACK_SIZE
	.align		4
.L_1873:
        /*2a9c*/ 	.byte	0x04, 0x12
        /*2a9e*/ 	.short	(.L_1875 - .L_1874)
	.align		4
.L_1874:
        /*2aa0*/ 	.word	index@(_ZN2at6native27unrolled_elementwise_kernelIZZZNS0_21clamp_max_kernel_cudaERNS_18TensorIteratorBaseERKN3c106ScalarEENKUlvE_clEvENKUlvE4_clEvEUldE_St5arrayIPcLm2EELi4E23TrivialOffsetCalculatorILi1EjESF_NS0_6memory15LoadWithoutCastENSG_16StoreWithoutCastEEEviT_T0_T2_T3_T4_T5_)
        /*2aa4*/ 	.word	0x00000000


	//----- nvinfo : EIATTR_MIN_STACK_SIZE
	.align		4
.L_1875:
        /*2aa8*/ 	.byte	0x04, 0x12
        /*2aaa*/ 	.short	(.L_1877 - .L_1876)
	.align		4
.L_1876:
        /*2aac*/ 	.word	index@(_ZN2at6native29vectorized_elementwise_kernelILi2EZZZNS0_21clamp_max_kernel_cudaERNS_18TensorIteratorBaseERKN3c106ScalarEENKUlvE_clEvENKUlvE4_clEvEUldE_St5arrayIPcLm2EEEEviT0_T1_)
        /*2ab0*/ 	.word	0x00000000


	//----- nvinfo : EIATTR_MIN_STACK_SIZE
	.align		4
.L_1877:
        /*2ab4*/ 	.byte	0x04, 0x12
        /*2ab6*/ 	.short	(.L_1879 - .L_1878)
	.align		4
.L_1878:
        /*2ab8*/ 	.word	index@(_ZN2at6native29vectorized_elementwise_kernelILi4EZZZNS0_21clamp_max_kernel_cudaERNS_18TensorIteratorBaseERKN3c106ScalarEENKUlvE_clEvENKUlvE4_clEvEUldE_St5arrayIPcLm2EEEEviT0_T1_)
        /*2abc*/ 	.word	0x00000000


	//----- nvinfo : EIATTR_MIN_STACK_SIZE
	.align		4
.L_1879:
        /*2ac0*/ 	.byte	0x04, 0x12
        /*2ac2*/ 	.short	(.L_1881 - .L_1880)
	.align		4
.L_1880:
        /*2ac4*/ 	.word	index@(_ZN2at6native29vectorized_elementwise_kernelILi8EZZZNS0_21clamp_max_kernel_cudaERNS_18TensorIteratorBaseERKN3c106ScalarEENKUlvE_clEvENKUlvE4_clEvEUldE_St5arrayIPcLm2EEEEviT0_T1_)
        /*2ac8*/ 	.word	0x00000000


	//----- nvinfo : EIATTR_MIN_STACK_SIZE
	.align		4
.L_1881:
        /*2acc*/ 	.byte	0x04, 0x12
        /*2ace*/ 	.short	(.L_1883 - .L_1882)
	.align		4
.L_1882:
        /*2ad0*/ 	.word	index@(_ZN2at6native18elementwise_kernelILi128ELi4EZNS0_15gpu_kernel_implIZZZNS0_21clamp_max_kernel_cudaERNS_18TensorIteratorBaseERKN3c106ScalarEENKUlvE_clEvENKUlvE3_clEvEUlsE_EEvS4_RKT_EUliE_EEviT1_)
        /*2ad4*/ 	.word	0x00000000


	//----- nvinfo : EIATTR_MIN_STACK_SIZE
	.align		4
.L_1883:
        /*2ad8*/ 	.byte	0x04, 0x12
        /*2ada*/ 	.short	(.L_1885 - .L_1884)
	.align		4
.L_1884:
        /*2adc*/ 	.word	index@(_ZN2at6native27unrolled_elementwise_kernelIZZZNS0_21clamp_max_kernel_cudaERNS_18TensorIteratorBaseERKN3c106ScalarEENKUlvE_clEvENKUlvE3_clEvEUlsE_St5arrayIPcLm2EELi4E23TrivialOffsetCalculatorILi1EjESF_NS0_6memory12LoadWithCastILi1EEENSG_13StoreWithCastILi1EEEEEviT_T0_T2_T3_T4_T5_)
        /*2ae0*/ 	.word	0x00000000


	//----- nvinfo : EIATTR_MIN_STACK_SIZE
	.align		4
.L_1885:
        /*2ae4*/ 	.byte	0x04, 0x12
        /*2ae6*/ 	.short	(.L_1887 - .L_1886)
	.align		4
.L_1886:
        /*2ae8*/ 	.word	index@(_ZN2at6native18elementwise_kernelILi128ELi4EZNS0_22gpu_kernel_impl_nocastIZZZNS0_21clamp_max_kernel_cudaERNS_18TensorIteratorBaseERKN3c106ScalarEENKUlvE_clEvENKUlvE3_clEvEUlsE_EEvS4_RKT_EUliE_EEviT1_)
        /*2aec*/ 	.word	0x00000000


	//----- nvinfo : EIATTR_MIN_STACK_SIZE
	.align		4
.L_1887:
        /*2af0*/ 	.byte	0x04, 0x12
        /*2af2*/ 	.short	(.L_1889 - .L_1888)
	.align		4
.L_1888:
        /*2af4*/ 	.word	index@(_ZN2at6native27unrolled_elementwise_kernelIZZZNS0_21clamp_max_kernel_cudaERNS_18TensorIteratorBaseERKN3c106ScalarEENKUlvE_clEvENKUlvE3_clEvEUlsE_St5arrayIPcLm2EELi4E23TrivialOffsetCalculatorILi1EjESF_NS0_6memory15LoadWithoutCastENSG_16StoreWithoutCastEEEviT_T0_T2_T3_T4_T5_)
        /*2af8*/ 	.word	0x00000000


	//----- nvinfo : EIATTR_MIN_STACK_SIZE
	.align		4
.L_1889:
        /*2afc*/ 	.byte	0x04, 0x12
        /*2afe*/ 	.short	(.L_1891 - .L_1890)
	.align		4
.L_1890:
        /*2b00*/ 	.word	index@(_ZN2at6native29vectorized_elementwise_kernelILi2EZZZNS0_21clamp_max_kernel_cudaERNS_18TensorIteratorBaseERKN3c106ScalarEENKUlvE_clEvENKUlvE3_clEvEUlsE_St5arrayIPcLm2EEEEviT0_T1_)
        /*2b04*/ 	.word	0x00000000


	//----- nvinfo : EIATTR_MIN_STACK_SIZE
	.align		4
.L_1891:
        /*2b08*/ 	.byte	0x04, 0x12
        /*2b0a*/ 	.short	(.L_1893 - .L_1892)
	.align		4
.L_1892:
        /*2b0c*/ 	.word	index@(_ZN2at6native29vectorized_elementwise_kernelILi4EZZZNS0_21clamp_max_kernel_cudaERNS_18TensorIteratorBaseERKN3c106ScalarEENKUlvE_clEvENKUlvE3_clEvEUlsE_St5arrayIPcLm2EEEEviT0_T1_)
        /*2b10*/ 	.word	0x00000000


	//----- nvinfo : EIATTR_MIN_STACK_SIZE
	.align		4
.L_1893:
        /*2b14*/ 	.byte	0x04, 0x12
        /*2b16*/ 	.short	(.L_1895 - .L_1894)
	.align		4
.L_1894:
        /*2b18*/ 	.word	index@(_ZN2at6native29vectorized_elementwise_kernelILi8EZZZNS0_21clamp_max_kernel_cudaERNS_18TensorIteratorBaseERKN3c106ScalarEENKUlvE_clEvENKUlvE3_clEvEUlsE_St5arrayIPcLm2EEEEviT0_T1_)
        /*2b1c*/ 	.word	0x00000000


	//----- nvinfo : EIATTR_MIN_STACK_SIZE
	.align		4
.L_1895:
        /*2b20*/ 	.byte	0x04, 0x12
        /*2b22*/ 	.short	(.L_1897 - .L_1896)
	.align		4
.L_1896:
        /*2b24*/ 	.word	index@(_ZN2at6native18elementwise_kernelILi128ELi4EZNS0_15gpu_kernel_implIZZZNS0_21clamp_max_kernel_cudaERNS_18TensorIteratorBaseERKN3c106ScalarEENKUlvE_clEvENKUlvE2_clEvEUllE_EEvS4_RKT_EUliE_EEviT1_)
        /*2b28*/ 	.word	0x00000000


	//----- nvinfo : EIATTR_MIN_STACK_SIZE
	.align		4
.L_1897:
        /*2b2c*/ 	.byte	0x04, 0x12
        /*2b2e*/ 	.short	(.L_1899 - .L_1898)
	.align		4
.L_1898:
        /*2b30*/ 	.word	index@(_ZN2at6native27unrolled_elementwise_kernelIZZZNS0_21clamp_max_kernel_cudaERNS_18TensorIteratorBaseERKN3c106ScalarEENKUlvE_clEvENKUlvE2_clEvEUllE_St5arrayIPcLm2EELi4E23TrivialOffsetCalculatorILi1EjESF_NS0_6memory12LoadWithCastILi1EEENSG_13StoreWithCastILi1EEEEEviT_T0_T2_T3_T4_T5_)
        /*2b34*/ 	.word	0x00000000


	//----- nvinfo : EIATTR_MIN_STACK_SIZE
	.align		4
.L_1899:
        /*2b38*/ 	.byte	0x04, 0x12
        /*2b3a*/ 	.short	(.L_1901 - .L_1900)
	.align		4
.L_1900:
        /*2b3c*/ 	.word	index@(_ZN2at6native18elementwise_kernelILi128ELi2EZNS0_22gpu_kernel_impl_nocastIZZZNS0_21clamp_max_kernel_cudaERNS_18TensorIteratorBaseERKN3c106ScalarEENKUlvE_clEvENKUlvE2_clEvEUllE_EEvS4_RKT_EUliE_EEviT1_)
        /*2b40*/ 	.word	0x00000000


	//----- nvinfo : EIATTR_MIN_STACK_SIZE
	.align		4
.L_1901:
        /*2b44*/ 	.byte	0x04, 0x12
        /*2b46*/ 	.short	(.L_1903 - .L_1902)
	.align		4
.L_1902:
        /*2b48*/ 	.word	index@(_ZN2at6native27unrolled_elementwise_kernelIZZZNS0_21clamp_max_kernel_cudaERNS_18TensorIteratorBaseERKN3c106ScalarEENKUlvE_clEvENKUlvE2_clEvEUllE_St5arrayIPcLm2EELi4E23TrivialOffsetCalculatorILi1EjESF_NS0_6memory15LoadWithoutCastENSG_16StoreWithoutCastEEEviT_T0_T2_T3_T4_T5_)
        /*2b4c*/ 	.word	0x00000000


	//----- nvinfo : EIATTR_MIN_STACK_SIZE
	.align		4
.L_1903:
        /*2b50*/ 	.byte	0x04, 0x12
        /*2b52*/ 	.short	(.L_1905 - .L_1904)
	.align		4
.L_1904:
        /*2b54*/ 	.word	index@(_ZN2at6native29vectorized_elementwise_kernelILi2EZZZNS0_21clamp_max_kernel_cudaERNS_18TensorIteratorBaseERKN3c106ScalarEENKUlvE_clEvENKUlvE2_clEvEUllE_St5arrayIPcLm2EEEEviT0_T1_)
        /*2b58*/ 	.word	0x00000000


	//----- nvinfo : EIATTR_MIN_STACK_SIZE
	.align		4
.L_1905:
        /*2b5c*/ 	.byte	0x04, 0x12
        /*2b5e*/ 	.short	(.L_1907 - .L_1906)
	.align		4
.L_1906:
        /*2b60*/ 	.word	index@(_ZN2at6native29vectorized_elementwise_kernelILi4EZZZNS0_21clamp_max_kernel_cudaERNS_18TensorIteratorBaseERKN3c106ScalarEENKUlvE_clEvENKUlvE2_clEvEUllE_St5arrayIPcLm2EEEEviT0_T1_)
        /*2b64*/ 	.word	0x00000000


	//----- nvinfo : EIATTR_MIN_STACK_SIZE
	.align		4
.L_1907:
        /*2b68*/ 	.byte	0x04, 0x12
        /*2b6a*/ 	.short	(.L_1909 - .L_1908)
	.align		4
.L_1908:
        /*2b6c*/ 	.word	index@(_ZN2at6native29vectorized_elementwise_kernelILi8EZZZNS0_21clamp_max_kernel_cudaERNS_18TensorIteratorBaseERKN3c106ScalarEENKUlvE_clEvENKUlvE2_clEvEUllE_St5arrayIPcLm2EEEEviT0_T1_)
        /*2b70*/ 	.word	0x00000000


	//----- nvinfo : EIATTR_MIN_STACK_SIZE
	.align		4
.L_1909:
        /*2b74*/ 	.byte	0x04, 0x12
        /*2b76*/ 	.short	(.L_1911 - .L_1910)
	.align		4
.L_1910:
        /*2b78*/ 	.word	index@(_ZN2at6native18elementwise_kernelILi128ELi4EZNS0_15gpu_kernel_implIZZZNS0_21clamp_max_kernel_cudaERNS_18TensorIteratorBaseERKN3c106ScalarEENKUlvE_clEvENKUlvE1_clEvEUliE_EEvS4_RKT_EUliE_EEviT1_)
        /*2b7c*/ 	.word	0x00000000


	//----- nvinfo : EIATTR_MIN_STACK_SIZE
	.align		4
.L_1911:
        /*2b80*/ 	.byte	0x04, 0x12
        /*2b82*/ 	.short	(.L_1913 - .L_1912)
	.align		4
.L_1912:
        /*2b84*/ 	.word	index@(_ZN2at6native27unrolled_elementwise_kernelIZZZNS0_21clamp_max_kernel_cudaERNS_18TensorIteratorBaseERKN3c106ScalarEENKUlvE_clEvENKUlvE1_clEvEUliE_St5arrayIPcLm2EELi4E23TrivialOffsetCalculatorILi1EjESF_NS0_6memory12LoadWithCastILi1EEENSG_13StoreWithCastILi1EEEEEviT_T0_T2_T3_T4_T5_)
        /*2b88*/ 	.word	0x00000000


	//----- nvinfo : EIATTR_MIN_STACK_SIZE
	.align		4
.L_1913:
        /*2b8c*/ 	.byte	0x04, 0x12
        /*2b8e*/ 	.short	(.L_1915 - .L_1914)
	.align		4
.L_1914:
        /*2b90*/ 	.word	index@(_ZN2at6native18elementwise_kernelILi128ELi2EZNS0_22gpu_kernel_impl_nocastIZZZNS0_21clamp_max_kernel_cudaERNS_18TensorIteratorBaseERKN3c106ScalarEENKUlvE_clEvENKUlvE1_clEvEUliE_EEvS4_RKT_EUliE_EEviT1_)
        /*2b94*/ 	.word	0x00000000


	//----- nvinfo : EIATTR_MIN_STACK_SIZE
	.align		4
.L_1915:
        /*2b98*/ 	.byte	0x04, 0x12
        /*2b9a*/ 	.short	(.L_1917 - .L_1916)
	.align		4
.L_1916:
        /*2b9c*/ 	.word	index@(_ZN2at6native27unrolled_elementwise_kernelIZZZNS0_21clamp_max_kernel_cudaERNS_18TensorIteratorBaseERKN3c106ScalarEENKUlvE_clEvENKUlvE1_clEvEUliE_St5arrayIPcLm2EELi4E23TrivialOffsetCalculatorILi1EjESF_NS0_6memory15LoadWithoutCastENSG_16StoreWithoutCastEEEviT_T0_T2_T3_T4_T5_)
        /*2ba0*/ 	.word	0x00000000


	//----- nvinfo : EIATTR_MIN_STACK_SIZE
	.align		4
.L_1917:
        /*2ba4*/ 	.byte	0x04, 0x12
        /*2ba6*/ 	.short	(.L_1919 - .L_1918)
	.align		4
.L_1918:
        /*2ba8*/ 	.word	index@(_ZN2at6native29vectorized_elementwise_kernelILi2EZZZNS0_21clamp_max_kernel_cudaERNS_18TensorIteratorBaseERKN3c106ScalarEENKUlvE_clEvENKUlvE1_clEvEUliE_St5arrayIPcLm2EEEEviT0_T1_)
        /*2bac*/ 	.word	0x00000000


	//----- nvinfo : EIATTR_MIN_STACK_SIZE
	.align		4
.L_1919:
        /*2bb0*/ 	.byte	0x04, 0x12
        /*2bb2*/ 	.short	(.L_1921 - .L_1920)
	.align		4
.L_1920:
        /*2bb4*/ 	.word	index@(_ZN2at6native29vectorized_elementwise_kernelILi4EZZZNS0_21clamp_max_kernel_cudaERNS_18TensorIteratorBaseERKN3c106ScalarEENKUlvE_clEvENKUlvE1_clEvEUliE_St5arrayIPcLm2EEEEviT0_T1_)
        /*2bb8*/ 	.word	0x00000000


	//----- nvinfo : EIATTR_MIN_STACK_SIZE
	.align		4
.L_1921:
        /*2bbc*/ 	.byte	0x04, 0x12
        /*2bbe*/ 	.short	(.L_1923 - .L_1922)
	.align		4
.L_1922:
        /*2bc0*/ 	.word	index@(_ZN2at6native29vectorized_elementwise_kernelILi8EZZZNS0_21clamp_max_kernel_cudaERNS_18TensorIteratorBaseERKN3c106ScalarEENKUlvE_clEvENKUlvE1_clEvEUliE_St5arrayIPcLm2EEEEviT0_T1_)
        /*2bc4*/ 	.word	0x00000000


	//----- nvinfo : EIATTR_MIN_STACK_SIZE
	.align		4
.L_1923:
        /*2bc8*/ 	.byte	0x04, 0x12
        /*2bca*/ 	.short	(.L_1925 - .L_1924)
	.align		4
.L_1924:
        /*2bcc*/ 	.word	index@(_ZN2at6native18elementwise_kernelILi128ELi4EZNS0_15gpu_kernel_implIZZZNS0_21clamp_max_kernel_cudaERNS_18TensorIteratorBaseERKN3c106ScalarEENKUlvE_clEvENKUlvE0_clEvEUlaE_EEvS4_RKT_EUliE_EEviT1_)
        /*2bd0*/ 	.word	0x00000000


	//----- nvinfo : EIATTR_MIN_STACK_SIZE
	.align		4
.L_1925:
        /*2bd4*/ 	.byte	0x04, 0x12
        /*2bd6*/ 	.short	(.L_1927 - .L_1926)
	.align		4
.L_1926:
        /*2bd8*/ 	.word	index@(_ZN2at6native27unrolled_elementwise_kernelIZZZNS0_21clamp_max_kernel_cudaERNS_18TensorIteratorBaseERKN3c106ScalarEENKUlvE_clEvENKUlvE0_clEvEUlaE_St5arrayIPcLm2EELi4E23TrivialOffsetCalculatorILi1EjESF_NS0_6memory12LoadWithCastILi1EEENSG_13StoreWithCastILi1EEEEEviT_T0_T2_T3_T4_T5_)
        /*2bdc*/ 	.word	0x00000000


	//----- nvinfo : EIATTR_MIN_STACK_SIZE
	.align		4
.L_1927:
        /*2be0*/ 	.byte	0x04, 0x12
        /*2be2*/ 	.short	(.L_1929 - .L_1928)
	.align		4
.L_1928:
        /*2be4*/ 	.word	index@(_ZN2at6native18elementwise_kernelILi128ELi4EZNS0_22gpu_kernel_impl_nocastIZZZNS0_21clamp_max_kernel_cudaERNS_18TensorIteratorBaseERKN3c106ScalarEENKUlvE_clEvENKUlvE0_clEvEUlaE_EEvS4_RKT_EUliE_EEviT1_)
        /*2be8*/ 	.word	0x00000000


	//----- nvinfo : EIATTR_MIN_STACK_SIZE
	.align		4
.L_1929:
        /*2bec*/ 	.byte	0x04, 0x12
        /*2bee*/ 	.short	(.L_1931 - .L_1930)
	.align		4
.L_1930:
        /*2bf0*/ 	.word	index@(_ZN2at6native27unrolled_elementwise_kernelIZZZNS0_21clamp_max_kernel_cudaERNS_18TensorIteratorBaseERKN3c106ScalarEENKUlvE_clEvENKUlvE0_clEvEUlaE_St5arrayIPcLm2EELi4E23TrivialOffsetCalculatorILi1EjESF_NS0_6memory15LoadWithoutCastENSG_16StoreWithoutCastEEEviT_T0_T2_T3_T4_T5_)
        /*2bf4*/ 	.word	0x00000000


	//----- nvinfo : EIATTR_MIN_STACK_SIZE
	.align		4
.L_1931:
        /*2bf8*/ 	.byte	0x04, 0x12
        /*2bfa*/ 	.short	(.L_1933 - .L_1932)
	.align		4
.L_1932:
        /*2bfc*/ 	.word	index@(_ZN2at6native29vectorized_elementwise_kernelILi2EZZZNS0_21clamp_max_kernel_cudaERNS_18TensorIteratorBaseERKN3c106ScalarEENKUlvE_clEvENKUlvE0_clEvEUlaE_St5arrayIPcLm2EEEEviT0_T1_)
        /*2c00*/ 	.word	0x00000000


	//----- nvinfo : EIATTR_MIN_STACK_SIZE
	.align		4
.L_1933:
        /*2c04*/ 	.byte	0x04, 0x12
        /*2c06*/ 	.short	(.L_1935 - .L_1934)
	.align		4
.L_1934:
        /*2c08*/ 	.word	index@(_ZN2at6native29vectorized_elementwise_kernelILi4EZZZNS0_21clamp_max_kernel_cudaERNS_18TensorIteratorBaseERKN3c106ScalarEENKUlvE_clEvENKUlvE0_clEvEUlaE_St5arrayIPcLm2EEEEviT0_T1_)
        /*2c0c*/ 	.word	0x00000000


	//----- nvinfo : EIATTR_MIN_STACK_SIZE
	.align		4
.L_1935:
        /*2c10*/ 	.byte	0x04, 0x12
        /*2c12*/ 	.short	(.L_1937 - .L_1936)
	.align		4
.L_1936:
        /*2c14*/ 	.word	index@(_ZN2at6native29vectorized_elementwise_kernelILi8EZZZNS0_21clamp_max_kernel_cudaERNS_18TensorIteratorBaseERKN3c106ScalarEENKUlvE_clEvENKUlvE0_clEvEUlaE_St5arrayIPcLm2EEEEviT0_T1_)
        /*2c18*/ 	.word	0x00000000


	//----- nvinfo : EIATTR_MIN_STACK_SIZE
	.align		4
.L_1937:
        /*2c1c*/ 	.byte	0x04, 0x12
        /*2c1e*/ 	.short	(.L_1939 - .L_1938)
	.align		4
.L_1938:
        /*2c20*/ 	.word	index@(_ZN2at6native18elementwise_kernelILi128ELi4EZNS0_15gpu_kernel_implIZZZNS0_21clamp_max_kernel_cudaERNS_18TensorIteratorBaseERKN3c106ScalarEENKUlvE_clEvENKUlvE_clEvEUlhE_EEvS4_RKT_EUliE_EEviT1_)
        /*2c24*/ 	.word	0x00000000


	//----- nvinfo : EIATTR_MIN_STACK_SIZE
	.align		4
.L_1939:
        /*2c28*/ 	.byte	0x04, 0x12
        /*2c2a*/ 	.short	(.L_1941 - .L_1940)
	.align		4
.L_1940:
        /*2c2c*/ 	.word	index@(_ZN2at6native27unrolled_elementwise_kernelIZZZNS0_21clamp_max_kernel_cudaERNS_18TensorIteratorBaseERKN3c106ScalarEENKUlvE_clEvENKUlvE_clEvEUlhE_St5arrayIPcLm2EELi4E23TrivialOffsetCalculatorILi1EjESF_NS0_6memory12LoadWithCastILi1EEENSG_13StoreWithCastILi1EEEEEviT_T0_T2_T3_T4_T5_)
        /*2c30*/ 	.word	0x00000000


	//----- nvinfo : EIATTR_MIN_STACK_SIZE
	.align		4
.L_1941:
        /*2c34*/ 	.byte	0x04, 0x12
        /*2c36*/ 	.short	(.L_1943 - .L_1942)
	.align		4
.L_1942:
        /*2c38*/ 	.word	index@(_ZN2at6native18elementwise_kernelILi128ELi4EZNS0_22gpu_kernel_impl_nocastIZZZNS0_21clamp_max_kernel_cudaERNS_18TensorIteratorBaseERKN3c106ScalarEENKUlvE_clEvENKUlvE_clEvEUlhE_EEvS4_RKT_EUliE_EEviT1_)
        /*2c3c*/ 	.word	0x00000000


	//----- nvinfo : EIATTR_MIN_STACK_SIZE
	.align		4
.L_1943:
        /*2c40*/ 	.byte	0x04, 0x12
        /*2c42*/ 	.short	(.L_1945 - .L_1944)
	.align		4
.L_1944:
        /*2c44*/ 	.word	index@(_ZN2at6native27unrolled_elementwise_kernelIZZZNS0_21clamp_max_kernel_cudaERNS_18TensorIteratorBaseERKN3c106ScalarEENKUlvE_clEvENKUlvE_clEvEUlhE_St5arrayIPcLm2EELi4E23TrivialOffsetCalculatorILi1EjESF_NS0_6memory15LoadWithoutCastENSG_16StoreWithoutCastEEEviT_T0_T2_T3_T4_T5_)
        /*2c48*/ 	.word	0x00000000


	//----- nvinfo : EIATTR_MIN_STACK_SIZE
	.align		4
.L_1945:
        /*2c4c*/ 	.byte	0x04, 0x12
        /*2c4e*/ 	.short	(.L_1947 - .L_1946)
	.align		4
.L_1946:
        /*2c50*/ 	.word	index@(_ZN2at6native29vectorized_elementwise_kernelILi2EZZZNS0_21clamp_max_kernel_cudaERNS_18TensorIteratorBaseERKN3c106ScalarEENKUlvE_clEvENKUlvE_clEvEUlhE_St5arrayIPcLm2EEEEviT0_T1_)
        /*2c54*/ 	.word	0x00000000


	//----- nvinfo : EIATTR_MIN_STACK_SIZE
	.align		4
.L_1947:
        /*2c58*/ 	.byte	0x04, 0x12
        /*2c5a*/ 	.short	(.L_1949 - .L_1948)
	.align		4
.L_1948:
        /*2c5c*/ 	.word	index@(_ZN2at6native29vectorized_elementwise_kernelILi4EZZZNS0_21clamp_max_kernel_cudaERNS_18TensorIteratorBaseERKN3c106ScalarEENKUlvE_clEvENKUlvE_clEvEUlhE_St5arrayIPcLm2EEEEviT0_T1_)
        /*2c60*/ 	.word	0x00000000


	//----- nvinfo : EIATTR_MIN_STACK_SIZE
	.align		4
.L_1949:
        /*2c64*/ 	.byte	0x04, 0x12
        /*2c66*/ 	.short	(.L_1951 - .L_1950)
	.align		4
.L_1950:
        /*2c68*/ 	.word	index@(_ZN2at6native29vectorized_elementwise_kernelILi8EZZZNS0_21clamp_max_kernel_cudaERNS_18TensorIteratorBaseERKN3c106ScalarEENKUlvE_clEvENKUlvE_clEvEUlhE_St5arrayIPcLm2EEEEviT0_T1_)
        /*2c6c*/ 	.word	0x00000000


	//----- nvinfo : EIATTR_MIN_STACK_SIZE
	.align		4
.L_1951:
        /*2c70*/ 	.byte	0x04, 0x12
        /*2c72*/ 	.short	(.L_1953 - .L_1952)
	.align		4
.L_1952:
        /*2c74*/ 	.word	index@(_ZN2at6native18elementwise_kernelILi128ELi4EZNS0_15gpu_kernel_implIZZZNS0_21clamp_min_kernel_cudaERNS_18TensorIteratorBaseERKN3c106ScalarEENKUlvE_clEvENKUlvE7_clEvEUlNS5_8BFloat16EE_EEvS4_RKT_EUliE_EEviT1_)
        /*2c78*/ 	.word	0x00000000


	//----- nvinfo : EIATTR_MIN_STACK_SIZE
	.align		4
.L_1953:
        /*2c7c*/ 	.byte	0x04, 0x12
        /*2c7e*/ 	.short	(.L_1955 - .L_1954)
	.align		4
.L_1954:
        /*2c80*/ 	.word	index@(_ZN2at6native27unrolled_elementwise_kernelIZZZNS0_21clamp_min_kernel_cudaERNS_18TensorIteratorBaseERKN3c106ScalarEENKUlvE_clEvENKUlvE7_clEvEUlNS4_8BFloat16EE_St5arrayIPcLm2EELi4E23TrivialOffsetCalculatorILi1EjESG_NS0_6memory12LoadWithCastILi1EEENSH_13StoreWithCastILi1EEEEEviT_T0_T2_T3_T4_T5_)
        /*2c84*/ 	.word	0x00000000


	//----- nvinfo : EIATTR_MIN_STACK_SIZE
	.align		4
.L_1955:
        /*2c88*/ 	.byte	0x04, 0x12
        /*2c8a*/ 	.short	(.L_1957 - .L_1956)
	.align		4
.L_1956:
        /*2c8c*/ 	.word	index@(_ZN2at6native18elementwise_kernelILi128ELi4EZNS0_22gpu_kernel_impl_nocastIZZZNS0_21clamp_min_kernel_cudaERNS_18TensorIteratorBaseERKN3c106ScalarEENKUlvE_clEvENKUlvE7_clEvEUlNS5_8BFloat16EE_EEvS4_RKT_EUliE_EEviT1_)
        /*2c90*/ 	.word	0x00000000


	//----- nvinfo : EIATTR_MIN_STACK_SIZE
	.align		4
.L_1957:
        /*2c94*/ 	.byte	0x04, 0x12
        /*2c96*/ 	.short	(.L_1959 - .L_1958)
	.align		4
.L_1958:
        /*2c98*/ 	.word	index@(_ZN2at6native27unrolled_elementwise_kernelIZZZNS0_21clamp_min_kernel_cudaERNS_18TensorIteratorBaseERKN3c106ScalarEENKUlvE_clEvENKUlvE7_clEvEUlNS4_8BFloat16EE_St5arrayIPcLm2EELi4E23TrivialOffsetCalculatorILi1EjESG_NS0_6memory15LoadWithoutCastENSH_16StoreWithoutCastEEEviT_T0_T2_T3_T4_T5_)
        /*2c9c*/ 	.word	0x00000000


	//----- nvinfo : EIATTR_MIN_STACK_SIZE
	.align		4
.L_1959:
        /*2ca0*/ 	.byte	0x04, 0x12
        /*2ca2*/ 	.short	(.L_1961 - .L_1960)
	.align		4
.L_1960:
        /*2ca4*/ 	.word	index@(_ZN2at6native29vectorized_elementwise_kernelILi2EZZZNS0_21clamp_min_kernel_cudaERNS_18TensorIteratorBaseERKN3c106ScalarEENKUlvE_clEvENKUlvE7_clEvEUlNS4_8BFloat16EE_St5arrayIPcLm2EEEEviT0_T1_)
        /*2ca8*/ 	.word	0x00000000


	//----- nvinfo : EIATTR_MIN_STACK_SIZE
	.align		4
.L_1961:
        /*2cac*/ 	.byte	0x04, 0x12
        /*2cae*/ 	.short	(.L_1963 - .L_1962)
	.align		4
.L_1962:
        /*2cb0*/ 	.word	index@(_ZN2at6native29vectorized_elementwise_kernelILi4EZZZNS0_21clamp_min_kernel_cudaERNS_18TensorIteratorBaseERKN3c106ScalarEENKUlvE_clEvENKUlvE7_clEvEUlNS4_8BFloat16EE_St5arrayIPcLm2EEEEviT0_T1_)
        /*2cb4*/ 	.word	0x00000000


	//----- nvinfo : EIATTR_MIN_STACK_SIZE
	.align		4
.L_1963:
        /*2cb8*/ 	.byte	0x04, 0x12
        /*2cba*/ 	.short	(.L_1965 - .L_1964)
	.align		4
.L_1964:
        /*2cbc*/ 	.word	index@(_ZN2at6native29vectorized_elementwise_kernelILi8EZZZNS0_21clamp_min_kernel_cudaERNS_18TensorIteratorBaseERKN3c106ScalarEENKUlvE_clEvENKUlvE7_clEvEUlNS4_8BFloat16EE_St5arrayIPcLm2EEEEviT0_T1_)
        /*2cc0*/ 	.word	0x00000000


	//----- nvinfo : EIATTR_MIN_STACK_SIZE
	.align		4
.L_1965:
        /*2cc4*/ 	.byte	0x04, 0x12
        /*2cc6*/ 	.short	(.L_1967 - .L_1966)
	.align		4
.L_1966:
        /*2cc8*/ 	.word	index@(_ZN2at6native18elementwise_kernelILi128ELi4EZNS0_15gpu_kernel_implIZZZNS0_21clamp_min_kernel_cudaERNS_18TensorIteratorBaseERKN3c106ScalarEENKUlvE_clEvENKUlvE6_clEvEUlNS5_4HalfEE_EEvS4_RKT_EUliE_EEviT1_)
        /*2ccc*/ 	.word	0x00000000


	//----- nvinfo : EIATTR_MIN_STACK_SIZE
	.align		4
.L_1967:
        /*2cd0*/ 	.byte	0x04, 0x12
        /*2cd2*/ 	.short	(.L_1969 - .L_1968)
	.align		4
.L_1968:
        /*2cd4*/ 	.word	index@(_ZN2at6native27unrolled_elementwise_kernelIZZZNS0_21clamp_min_kernel_cudaERNS_18TensorIteratorBaseERKN3c106ScalarEENKUlvE_clEvENKUlvE6_clEvEUlNS4_4HalfEE_St5arrayIPcLm2EELi4E23TrivialOffsetCalculatorILi1EjESG_NS0_6memory12LoadWithCastILi1EEENSH_13StoreWithCastILi1EEEEEviT_T0_T2_T3_T4_T5_)
        /*2cd8*/ 	.word	0x00000000


	//----- nvinfo : EIATTR_MIN_STACK_SIZE
	.align		4
.L_1969:
        /*2cdc*/ 	.byte	0x04, 0x12
        /*2cde*/ 	.short	(.L_1971 - .L_1970)
	.align		4
.L_1970:
        /*2ce0*/ 	.word	index@(_ZN2at6native18elementwise_kernelILi128ELi4EZNS0_22gpu_kernel_impl_nocastIZZZNS0_21clamp_min_kernel_cudaERNS_18TensorIteratorBaseERKN3c106ScalarEENKUlvE_clEvENKUlvE6_clEvEUlNS5_4HalfEE_EEvS4_RKT_EUliE_EEviT1_)
        /*2ce4*/ 	.word	0x00000000


	//----- nvinfo : EIATTR_MIN_STACK_SIZE
	.align		4
.L_1971:
        /*2ce8*/ 	.byte	0x04, 0x12
        /*2cea*/ 	.short	(.L_1973 - .L_1972)
	.align		4
.L_1972:
        /*2cec*/ 	.word	index@(_ZN2at6native27unrolled_elementwise_kernelIZZZNS0_21clamp_min_kernel_cudaERNS_18TensorIteratorBaseERKN3c106ScalarEENKUlvE_clEvENKUlvE6_clEvEUlNS4_4HalfEE_St5arrayIPcLm2EELi4E23TrivialOffsetCalculatorILi1EjESG_NS0_6memory15LoadWithoutCastENSH_16StoreWithoutCastEEEviT_T0_T2_T3_T4_T5_)
        /*2cf0*/ 	.word	0x00000000


	//----- nvinfo : EIATTR_MIN_STACK_SIZE
	.align		4
.L_1973:
        /*2cf4*/ 	.byte	0x04, 0x12
        /*2cf6*/ 	.short	(.L_1975 - .L_1974)
	.align		4
.L_1974:
        /*2cf8*/ 	.word	index@(_ZN2at6native29vectorized_elementwise_kernelILi2EZZZNS0_21clamp_min_kernel_cudaERNS_18TensorIteratorBaseERKN3c106ScalarEENKUlvE_clEvENKUlvE6_clEvEUlNS4_4HalfEE_St5arrayIPcLm2EEEEviT0_T1_)
        /*2cfc*/ 	.word	0x00000000


	//----- nvinfo : EIATTR_MIN_STACK_SIZE
	.align		4
.L_1975:
        /*2d00*/ 	.byte	0x04, 0x12
        /*2d02*/ 	.short	(.L_1977 - .L_1976)
	.align		4
.L_1976:
        /*2d04*/ 	.word	index@(_ZN2at6native29vectorized_elementwise_kernelILi4EZZZNS0_21clamp_min_kernel_cudaERNS_18TensorIteratorBaseERKN3c106ScalarEENKUlvE_clEvENKUlvE6_clEvEUlNS4_4HalfEE_St5arrayIPcLm2EEEEviT0_T1_)
        /*2d08*/ 	.word	0x00000000


	//----- nvinfo : EIATTR_MIN_STACK_SIZE
	.align		4
.L_1977:
        /*2d0c*/ 	.byte	0x04, 0x12
        /*2d0e*/ 	.short	(.L_1979 - .L_1978)
	.align		4
.L_1978:
        /*2d10*/ 	.word	index@(_ZN2at6native29vectorized_elementwise_kernelILi8EZZZNS0_21clamp_min_kernel_cudaERNS_18TensorIteratorBaseERKN3c106ScalarEENKUlvE_clEvENKUlvE6_clEvEUlNS4_4HalfEE_St5arrayIPcLm2EEEEviT0_T1_)
        /*2d14*/ 	.word	0x00000000


	//----- nvinfo : EIATTR_MIN_STACK_SIZE
	.align		4
.L_1979:
        /*2d18*/ 	.byte	0x04, 0x12
        /*2d1a*/ 	.short	(.L_1981 - .L_1980)
	.align		4
.L_1980:
        /*2d1c*/ 	.word	index@(_ZN2at6native18elementwise_kernelILi128ELi4EZNS0_15gpu_kernel_implIZZZNS0_21clamp_min_kernel_cudaERNS_18TensorIteratorBaseERKN3c106ScalarEENKUlvE_clEvENKUlvE5_clEvEUlfE_EEvS4_RKT_EUliE_EEviT1_)
        /*2d20*/ 	.word	0x00000000


	//----- nvinfo : EIATTR_MIN_STACK_SIZE
	.align		4
.L_1981:
        /*2d24*/ 	.byte	0x04, 0x12
        /*2d26*/ 	.short	(.L_1983 - .L_1982)
	.align		4
.L_1982:
        /*2d28*/ 	.word	index@(_ZN2at6native27unrolled_elementwise_kernelIZZZNS0_21clamp_min_kernel_cudaERNS_18TensorIteratorBaseERKN3c106ScalarEENKUlvE_clEvENKUlvE5_clEvEUlfE_St5arrayIPcLm2EELi4E23TrivialOffsetCalculatorILi1EjESF_NS0_6memory12LoadWithCastILi1EEENSG_13StoreWithCastILi1EEEEEviT_T0_T2_T3_T4_T5_)
        /*2d2c*/ 	.word	0x00000000


	//----- nvinfo : EIATTR_MIN_STACK_SIZE
	.align		4
.L_1983:
        /*2d30*/ 	.byte	0x04, 0x12
        /*2d32*/ 	.short	(.L_1985 - .L_1984)
	.align		4
.L_1984:
        /*2d34*/ 	.word	index@(_ZN2at6native18elementwise_kernelILi128ELi2EZNS0_22gpu_kernel_impl_nocastIZZZNS0_21clamp_min_kernel_cudaERNS_18TensorIteratorBaseERKN3c106ScalarEENKUlvE_clEvENKUlvE5_clEvEUlfE_EEvS4_RKT_EUliE_EEviT1_)
        /*2d38*/ 	.word	0x00000000


	//----- nvinfo : EIATTR_MIN_STACK_SIZE
	.align		4
.L_1985:
        /*2d3c*/ 	.byte	0x04, 0x12
        /*2d3e*/ 	.short	(.L_1987 - .L_1986)
	.align		4
.L_1986:
        /*2d40*/ 	.word	index@(_ZN2at6native27unrolled_elementwise_kernelIZZZNS0_21clamp_min_kernel_cudaERNS_18TensorIteratorBaseERKN3c106ScalarEENKUlvE_clEvENKUlvE5_clEvEUlfE_St5arrayIPcLm2EELi4E23TrivialOffsetCalculatorILi1EjESF_NS0_6memory15LoadWithoutCastENSG_16StoreWithoutCastEEEviT_T0_T2_T3_T4_T5_)
        /*2d44*/ 	.word	0x00000000


	//----- nvinfo : EIATTR_MIN_STACK_SIZE
	.align		4
.L_1987:
        /*2d48*/ 	.byte	0x04, 0x12
        /*2d4a*/ 	.short	(.L_1989 - .L_1988)
	.align		4
.L_1988:
        /*2d4c*/ 	.word	index@(_ZN2at6native29vectorized_elementwise_kernelILi2EZZZNS0_21clamp_min_kernel_cudaERNS_18TensorIteratorBaseERKN3c106ScalarEENKUlvE_clEvENKUlvE5_clEvEUlfE_St5arrayIPcLm2EEEEviT0_T1_)
        /*2d50*/ 	.word	0x00000000


	//----- nvinfo : EIATTR_MIN_STACK_SIZE
	.align		4
.L_1989:
        /*2d54*/ 	.byte	0x04, 0x12
        /*2d56*/ 	.short	(.L_1991 - .L_1990)
	.align		4
.L_1990:
        /*2d58*/ 	.word	index@(_ZN2at6native29vectorized_elementwise_kernelILi4EZZZNS0_21clamp_min_kernel_cudaERNS_18TensorIteratorBaseERKN3c106ScalarEENKUlvE_clEvENKUlvE5_clEvEUlfE_St5arrayIPcLm2EEEEviT0_T1_)
        /*2d5c*/ 	.word	0x00000000


	//----- nvinfo : EIATTR_MIN_STACK_SIZE
	.align		4
.L_1991:
        /*2d60*/ 	.byte	0x04, 0x12
        /*2d62*/ 	.short	(.L_1993 - .L_1992)
	.align		4
.L_1992:
        /*2d64*/ 	.word	index@(_ZN2at6native29vectorized_elementwise_kernelILi8EZZZNS0_21clamp_min_kernel_cudaERNS_18TensorIteratorBaseERKN3c106ScalarEENKUlvE_clEvENKUlvE5_clEvEUlfE_St5arrayIPcLm2EEEEviT0_T1_)
        /*2d68*/ 	.word	0x00000000


	//----- nvinfo : EIATTR_MIN_STACK_SIZE
	.align		4
.L_1993:
        /*2d6c*/ 	.byte	0x04, 0x12
        /*2d6e*/ 	.short	(.L_1995 - .L_1994)
	.align		4
.L_1994:
        /*2d70*/ 	.word	index@(_ZN2at6native18elementwise_kernelILi128ELi4EZNS0_15gpu_kernel_implIZZZNS0_21clamp_min_kernel_cudaERNS_18TensorIteratorBaseERKN3c106ScalarEENKUlvE_clEvENKUlvE4_clEvEUldE_EEvS4_RKT_EUliE_EEviT1_)
        /*2d74*/ 	.word	0x00000000


	//----- nvinfo : EIATTR_MIN_STACK_SIZE
	.align		4
.L_1995:
        /*2d78*/ 	.byte	0x04, 0x12
        /*2d7a*/ 	.short	(.L_1997 - .L_1996)
	.align		4
.L_1996:
        /*2d7c*/ 	.word	index@(_ZN2at6native27unrolled_elementwise_kernelIZZZNS0_21clamp_min_kernel_cudaERNS_18TensorIteratorBaseERKN3c106ScalarEENKUlvE_clEvENKUlvE4_clEvEUldE_St5arrayIPcLm2EELi4E23TrivialOffsetCalculatorILi1EjESF_NS0_6memory12LoadWithCastILi1EEENSG_13StoreWithCastILi1EEEEEviT_T0_T2_T3_T4_T5_)
        /*2d80*/ 	.word	0x00000000


	//----- nvinfo : EIATTR_MIN_STACK_SIZE
	.align		4
.L_1997:
        /*2d84*/ 	.byte	0x04, 0x12
        /*2d86*/ 	.short	(.L_1999 - .L_1998)
	.align		4
.L_1998:
        /*2d88*/ 	.word	index@(_ZN2at6native18elementwise_kernelILi128ELi2EZNS0_22gpu_kernel_impl_nocastIZZZNS0_21clamp_min_kernel_cudaERNS_18TensorIteratorBaseERKN3c106ScalarEENKUlvE_clEvENKUlvE4_clEvEUldE_EEvS4_RKT_EUliE_EEviT1_)
        /*2d8c*/ 	.word	0x00000000


	//----- nvinfo : EIATTR_MIN_STACK_SIZE
	.align		4
.L_1999:
        /*2d90*/ 	.byte	0x04, 0x12
        /*2d92*/ 	.short	(.L_2001 - .L_2000)
	.align		4
.L_2000:
        /*2d94*/ 	.word	index@(_ZN2at6native27unrolled_elementwise_kernelIZZZNS0_21clamp_min_kernel_cudaERNS_18TensorIteratorBaseERKN3c106ScalarEENKUlvE_clEvENKUlvE4_clEvEUldE_St5arrayIPcLm2EELi4E23TrivialOffsetCalculatorILi1EjESF_NS0_6memory15LoadWithoutCastENSG_16StoreWithoutCastEEEviT_T0_T2_T3_T4_T5_)
        /*2d98*/ 	.word	0x00000000


	//----- nvinfo : EIATTR_MIN_STACK_SIZE
	.align		4
.L_2001:
        /*2d9c*/ 	.byte	0x04, 0x12
        /*2d9e*/ 	.short	(.L_2003 - .L_2002)
	.align		4
.L_2002:
        /*2da0*/ 	.word	index@(_ZN2at6native29vectorized_elementwise_kernelILi2EZZZNS0_21clamp_min_kernel_cudaERNS_18TensorIteratorBaseERKN3c106ScalarEENKUlvE_clEvENKUlvE4_clEvEUldE_St5arrayIPcLm2EEEEviT0_T1_)
        /*2da4*/ 	.word	0x00000000


	//----- nvinfo : EIATTR_MIN_STACK_SIZE
	.align		4
.L_2003:
        /*2da8*/ 	.byte	0x04, 0x12
        /*2daa*/ 	.short	(.L_2005 - .L_2004)
	.align		4
.L_2004:
        /*2dac*/ 	.word	index@(_ZN2at6native29vectorized_elementwise_kernelILi4EZZZNS0_21clamp_min_kernel_cudaERNS_18TensorIteratorBaseERKN3c106ScalarEENKUlvE_clEvENKUlvE4_clEvEUldE_St5arrayIPcLm2EEEEviT0_T1_)
        /*2db0*/ 	.word	0x00000000


	//----- nvinfo : EIATTR_MIN_STACK_SIZE
	.align		4
.L_2005:
        /*2db4*/ 	.byte	0x04, 0x12
        /*2db6*/ 	.short	(.L_2007 - .L_2006)
	.align		4
.L_2006:
        /*2db8*/ 	.word	index@(_ZN2at6native29vectorized_elementwise_kernelILi8EZZZNS0_21clamp_min_kernel_cudaERNS_18TensorIteratorBaseERKN3c106ScalarEENKUlvE_clEvENKUlvE4_clEvEUldE_St5arrayIPcLm2EEEEviT0_T1_)
        /*2dbc*/ 	.word	0x00000000


	//----- nvinfo : EIATTR_MIN_STACK_SIZE
	.align		4
.L_2007:
        /*2dc0*/ 	.byte	0x04, 0x12
        /*2dc2*/ 	.short	(.L_2009 - .L_2008)
	.align		4
.L_2008:
        /*2dc4*/ 	.word	index@(_ZN2at6native18elementwise_kernelILi128ELi4EZNS0_15gpu_kernel_implIZZZNS0_21clamp_min_kernel_cudaERNS_18TensorIteratorBaseERKN3c106ScalarEENKUlvE_clEvENKUlvE3_clEvEUlsE_EEvS4_RKT_EUliE_EEviT1_)
        /*2dc8*/ 	.word	0x00000000


	//----- nvinfo : EIATTR_MIN_STACK_SIZE
	.align		4
.L_2009:
        /*2dcc*/ 	.byte	0x04, 0x12
        /*2dce*/ 	.short	(.L_2011 - .L_2010)
	.align		4
.L_2010:
        /*2dd0*/ 	.word	index@(_ZN2at6native27unrolled_elementwise_kernelIZZZNS0_21clamp_min_kernel_cudaERNS_18TensorIteratorBaseERKN3c106ScalarEENKUlvE_clEvENKUlvE3_clEvEUlsE_St5arrayIPcLm2EELi4E23TrivialOffsetCalculatorILi1EjESF_NS0_6memory12LoadWithCastILi1EEENSG_13StoreWithCastILi1EEEEEviT_T0_T2_T3_T4_T5_)
        /*2dd4*/ 	.word	0x00000000


	//----- nvinfo : EIATTR_MIN_STACK_SIZE
	.align		4
.L_2011:
        /*2dd8*/ 	.byte	0x04, 0x12
        /*2dda*/ 	.short	(.L_2013 - .L_2012)
	.align		4
.L_2012:
        /*2ddc*/ 	.word	index@(_ZN2at6native18elementwise_kernelILi128ELi4EZNS0_22gpu_kernel_impl_nocastIZZZNS0_21clamp_min_kernel_cudaERNS_18TensorIteratorBaseERKN3c106ScalarEENKUlvE_clEvENKUlvE3_clEvEUlsE_EEvS4_RKT_EUliE_EEviT1_)
        /*2de0*/ 	.word	0x00000000


	//----- nvinfo : EIATTR_MIN_STACK_SIZE
	.align		4
.L_2013:
        /*2de4*/ 	.byte	0x04, 0x12
        /*2de6*/ 	.short	(.L_2015 - .L_2014)
	.align		4
.L_2014:
        /*2de8*/ 	.word	index@(_ZN2at6native27unrolled_elementwise_kernelIZZZNS0_21clamp_min_kernel_cudaERNS_18TensorIteratorBaseERKN3c106ScalarEENKUlvE_clEvENKUlvE3_clEvEUlsE_St5arrayIPcLm2EELi4E23TrivialOffsetCalculatorILi1EjESF_NS0_6memory15LoadWithoutCastENSG_16StoreWithoutCastEEEviT_T0_T2_T3_T4_T5_)
        /*2dec*/ 	.word	0x00000000


	//----- nvinfo : EIATTR_MIN_STACK_SIZE
	.align		4
.L_2015:
        /*2df0*/ 	.byte	0x04, 0x12
        /*2df2*/ 	.short	(.L_2017 - .L_2016)
	.align		4
.L_2016:
        /*2df4*/ 	.word	index@(_ZN2at6native29vectorized_elementwise_kernelILi2EZZZNS0_21clamp_min_kernel_cudaERNS_18TensorIteratorBaseERKN3c106ScalarEENKUlvE_clEvENKUlvE3_clEvEUlsE_St5arrayIPcLm2EEEEviT0_T1_)
        /*2df8*/ 	.word	0x00000000


	//----- nvinfo : EIATTR_MIN_STACK_SIZE
	.align		4
.L_2017:
        /*2dfc*/ 	.byte	0x04, 0x12
        /*2dfe*/ 	.short	(.L_2019 - .L_2018)
	.align		4
.L_2018:
        /*2e00*/ 	.word	index@(_ZN2at6native29vectorized_elementwise_kernelILi4EZZZNS0_21clamp_min_kernel_cudaERNS_18TensorIteratorBaseERKN3c106ScalarEENKUlvE_clEvENKUlvE3_clEvEUlsE_St5arrayIPcLm2EEEEviT0_T1_)
        /*2e04*/ 	.word	0x00000000


	//----- nvinfo : EIATTR_MIN_STACK_SIZE
	.align		4
.L_2019:
        /*2e08*/ 	.byte	0x04, 0x12
        /*2e0a*/ 	.short	(.L_2021 - .L_2020)
	.align		4
.L_2020:
        /*2e0c*/ 	.word	index@(_ZN2at6native29vectorized_elementwise_kernelILi8EZZZNS0_21clamp_min_kernel_cudaERNS_18TensorIteratorBaseERKN3c106ScalarEENKUlvE_clEvENKUlvE3_clEvEUlsE_St5arrayIPcLm2EEEEviT0_T1_)
        /*2e10*/ 	.word	0x00000000


	//----- nvinfo : EIATTR_MIN_STACK_SIZE
	.align		4
.L_2021:
        /*2e14*/ 	.byte	0x04, 0x12
        /*2e16*/ 	.short	(.L_2023 - .L_2022)
	.align		4
.L_2022:
        /*2e18*/ 	.word	index@(_ZN2at6native18elementwise_kernelILi128ELi4EZNS0_15gpu_kernel_implIZZZNS0_21clamp_min_kernel_cudaERNS_18TensorIteratorBaseERKN3c106ScalarEENKUlvE_clEvENKUlvE2_clEvEUllE_EEvS4_RKT_EUliE_EEviT1_)
        /*2e1c*/ 	.word	0x00000000


	//----- nvinfo : EIATTR_MIN_STACK_SIZE
	.align		4
.L_2023:
        /*2e20*/ 	.byte	0x04, 0x12
        /*2e22*/ 	.short	(.L_2025 - .L_2024)
	.align		4
.L_2024:
        /*2e24*/ 	.word	index@(_ZN2at6native27unrolled_elementwise_kernelIZZZNS0_21clamp_min_kernel_cudaERNS_18TensorIteratorBaseERKN3c106ScalarEENKUlvE_clEvENKUlvE2_clEvEUllE_St5arrayIPcLm2EELi4E23TrivialOffsetCalculatorILi1EjESF_NS0_6memory12LoadWithCastILi1EEENSG_13StoreWithCastILi1EEEEEviT_T0_T2_T3_T4_T5_)
        /*2e28*/ 	.word	0x00000000


	//----- nvinfo : EIATTR_MIN_STACK_SIZE
	.align		4
.L_2025:
        /*2e2c*/ 	.byte	0x04, 0x12
        /*2e2e*/ 	.short	(.L_2027 - .L_2026)
	.align		4
.L_2026:
        /*2e30*/ 	.word	index@(_ZN2at6native18elementwise_kernelILi128ELi2EZNS0_22gpu_kernel_impl_nocastIZZZNS0_21clamp_min_kernel_cudaERNS_18TensorIteratorBaseERKN3c106ScalarEENKUlvE_clEvENKUlvE2_clEvEUllE_EEvS4_RKT_EUliE_EEviT1_)
        /*2e34*/ 	.word	0x00000000


	//----- nvinfo : EIATTR_MIN_STACK_SIZE
	.align		4
.L_2027:
        /*2e38*/ 	.byte	0x04, 0x12
        /*2e3a*/ 	.short	(.L_2029 - .L_2028)
	.align		4
.L_2028:
        /*2e3c*/ 	.word	index@(_ZN2at6native27unrolled_elementwise_kernelIZZZNS0_21clamp_min_kernel_cudaERNS_18TensorIteratorBaseERKN3c106ScalarEENKUlvE_clEvENKUlvE2_clEvEUllE_St5arrayIPcLm2EELi4E23TrivialOffsetCalculatorILi1EjESF_NS0_6memory15LoadWithoutCastENSG_16StoreWithoutCastEEEviT_T0_T2_T3_T4_T5_)
        /*2e40*/ 	.word	0x00000000


	//----- nvinfo : EIATTR_MIN_STACK_SIZE
	.align		4
.L_2029:
        /*2e44*/ 	.byte	0x04, 0x12
        /*2e46*/ 	.short	(.L_2031 - .L_2030)
	.align		4
.L_2030:
        /*2e48*/ 	.word	index@(_ZN2at6native29vectorized_elementwise_kernelILi2EZZZNS0_21clamp_min_kernel_cudaERNS_18TensorIteratorBaseERKN3c106ScalarEENKUlvE_clEvENKUlvE2_clEvEUllE_St5arrayIPcLm2EEEEviT0_T1_)
        /*2e4c*/ 	.word	0x00000000


	//----- nvinfo : EIATTR_MIN_STACK_SIZE
	.align		4
.L_2031:
        /*2e50*/ 	.byte	0x04, 0x12
        /*2e52*/ 	.short	(.L_2033 - .L_2032)
	.align		4
.L_2032:
        /*2e54*/ 	.word	index@(_ZN2at6native29vectorized_elementwise_kernelILi4EZZZNS0_21clamp_min_kernel_cudaERNS_18TensorIteratorBaseERKN3c106ScalarEENKUlvE_clEvENKUlvE2_clEvEUllE_St5arrayIPcLm2EEEEviT0_T1_)
        /*2e58*/ 	.word	0x00000000


	//----- nvinfo : EIATTR_MIN_STACK_SIZE
	.align		4
.L_2033:
        /*2e5c*/ 	.byte	0x04, 0x12
        /*2e5e*/ 	.short	(.L_2035 - .L_2034)
	.align		4
.L_2034:
        /*2e60*/ 	.word	index@(_ZN2at6native29vectorized_elementwise_kernelILi8EZZZNS0_21clamp_min_kernel_cudaERNS_18TensorIteratorBaseERKN3c106ScalarEENKUlvE_clEvENKUlvE2_clEvEUllE_St5arrayIPcLm2EEEEviT0_T1_)
        /*2e64*/ 	.word	0x00000000


	//----- nvinfo : EIATTR_MIN_STACK_SIZE
	.align		4
.L_2035:
        /*2e68*/ 	.byte	0x04, 0x12
        /*2e6a*/ 	.short	(.L_2037 - .L_2036)
	.align		4
.L_2036:
        /*2e6c*/ 	.word	index@(_ZN2at6native18elementwise_kernelILi128ELi4EZNS0_15gpu_kernel_implIZZZNS0_21clamp_min_kernel_cudaERNS_18TensorIteratorBaseERKN3c106ScalarEENKUlvE_clEvENKUlvE1_clEvEUliE_EEvS4_RKT_EUliE_EEviT1_)
        /*2e70*/ 	.word	0x00000000


	//----- nvinfo : EIATTR_MIN_STACK_SIZE
	.align		4
.L_2037:
        /*2e74*/ 	.byte	0x04, 0x12
        /*2e76*/ 	.short	(.L_2039 - .L_2038)
	.align		4
.L_2038:
        /*2e78*/ 	.word	index@(_ZN2at6native27unrolled_elementwise_kernelIZZZNS0_21clamp_min_kernel_cudaERNS_18TensorIteratorBaseERKN3c106ScalarEENKUlvE_clEvENKUlvE1_clEvEUliE_St5arrayIPcLm2EELi4E23TrivialOffsetCalculatorILi1EjESF_NS0_6memory12LoadWithCastILi1EEENSG_13StoreWithCastILi1EEEEEviT_T0_T2_T3_T4_T5_)
        /*2e7c*/ 	.word	0x00000000


	//----- nvinfo : EIATTR_MIN_STACK_SIZE
	.align		4
.L_2039:
        /*2e80*/ 	.byte	0x04, 0x12
        /*2e82*/ 	.short	(.L_2041 - .L_2040)
	.align		4
.L_2040:
        /*2e84*/ 	.word	index@(_ZN2at6native18elementwise_kernelILi128ELi2EZNS0_22gpu_kernel_impl_nocastIZZZNS0_21clamp_min_kernel_cudaERNS_18TensorIteratorBaseERKN3c106ScalarEENKUlvE_clEvENKUlvE1_clEvEUliE_EEvS4_RKT_EUliE_EEviT1_)
        /*2e88*/ 	.word	0x00000000


	//----- nvinfo : EIATTR_MIN_STACK_SIZE
	.align		4
.L_2041:
        /*2e8c*/ 	.byte	0x04, 0x12
        /*2e8e*/ 	.short	(.L_2043 - .L_2042)
	.align		4
.L_2042:
        /*2e90*/ 	.word	index@(_ZN2at6native27unrolled_elementwise_kernelIZZZNS0_21clamp_min_kernel_cudaERNS_18TensorIteratorBaseERKN3c106ScalarEENKUlvE_clEvENKUlvE1_clEvEUliE_St5arrayIPcLm2EELi4E23TrivialOffsetCalculatorILi1EjESF_NS0_6memory15LoadWithoutCastENSG_16StoreWithoutCastEEEviT_T0_T2_T3_T4_T5_)
        /*2e94*/ 	.word	0x00000000


	//----- nvinfo : EIATTR_MIN_STACK_SIZE
	.align		4
.L_2043:
        /*2e98*/ 	.byte	0x04, 0x12
        /*2e9a*/ 	.short	(.L_2045 - .L_2044)
	.align		4
.L_2044:
        /*2e9c*/ 	.word	index@(_ZN2at6native29vectorized_elementwise_kernelILi2EZZZNS0_21clamp_min_kernel_cudaERNS_18TensorIteratorBaseERKN3c106ScalarEENKUlvE_clEvENKUlvE1_clEvEUliE_St5arrayIPcLm2EEEEviT0_T1_)
        /*2ea0*/ 	.word	0x00000000


	//----- nvinfo : EIATTR_MIN_STACK_SIZE
	.align		4
.L_2045:
        /*2ea4*/ 	.byte	0x04, 0x12
        /*2ea6*/ 	.short	(.L_2047 - .L_2046)
	.align		4
.L_2046:
        /*2ea8*/ 	.word	index@(_ZN2at6native29vectorized_elementwise_kernelILi4EZZZNS0_21clamp_min_kernel_cudaERNS_18TensorIteratorBaseERKN3c106ScalarEENKUlvE_clEvENKUlvE1_clEvEUliE_St5arrayIPcLm2EEEEviT0_T1_)
        /*2eac*/ 	.word	0x00000000


	//----- nvinfo : EIATTR_MIN_STACK_SIZE
	.align		4
.L_2047:
        /*2eb0*/ 	.byte	0x04, 0x12
        /*2eb2*/ 	.short	(.L_2049 - .L_2048)
	.align		4
.L_2048:
        /*2eb4*/ 	.word	index@(_ZN2at6native29vectorized_elementwise_kernelILi8EZZZNS0_21clamp_min_kernel_cudaERNS_18TensorIteratorBaseERKN3c106ScalarEENKUlvE_clEvENKUlvE1_clEvEUliE_St5arrayIPcLm2EEEEviT0_T1_)
        /*2eb8*/ 	.word	0x00000000


	//----- nvinfo : EIATTR_MIN_STACK_SIZE
	.align		4
.L_2049:
        /*2ebc*/ 	.byte	0x04, 0x12
        /*2ebe*/ 	.short	(.L_2051 - .L_2050)
	.align		4
.L_2050:
        /*2ec0*/ 	.word	index@(_ZN2at6native18elementwise_kernelILi128ELi4EZNS0_15gpu_kernel_implIZZZNS0_21clamp_min_kernel_cudaERNS_18TensorIteratorBaseERKN3c106ScalarEENKUlvE_clEvENKUlvE0_clEvEUlaE_EEvS4_RKT_EUliE_EEviT1_)
        /*2ec4*/ 	.word	0x00000000


	//----- nvinfo : EIATTR_MIN_STACK_SIZE
	.align		4
.L_2051:
        /*2ec8*/ 	.byte	0x04, 0x12
        /*2eca*/ 	.short	(.L_2053 - .L_2052)
	.align		4
.L_2052:
        /*2ecc*/ 	.word	index@(_ZN2at6native27unrolled_elementwise_kernelIZZZNS0_21clamp_min_kernel_cudaERNS_18TensorIteratorBaseERKN3c106ScalarEENKUlvE_clEvENKUlvE0_clEvEUlaE_St5arrayIPcLm2EELi4E23TrivialOffsetCalculatorILi1EjESF_NS0_6memory12LoadWithCastILi1EEENSG_13StoreWithCastILi1EEEEEviT_T0_T2_T3_T4_T5_)
        /*2ed0*/ 	.word	0x00000000


	//----- nvinfo : EIATTR_MIN_STACK_SIZE
	.align		4
.L_2053:
        /*2ed4*/ 	.byte	0x04, 0x12
        /*2ed6*/ 	.short	(.L_2055 - .L_2054)
	.align		4
.L_2054:
        /*2ed8*/ 	.word	index@(_ZN2at6native18elementwise_kernelILi128ELi4EZNS0_22gpu_kernel_impl_nocastIZZZNS0_21clamp_min_kernel_cudaERNS_18TensorIteratorBaseERKN3c106ScalarEENKUlvE_clEvENKUlvE0_clEvEUlaE_EEvS4_RKT_EUliE_EEviT1_)
        /*2edc*/ 	.word	0x00000000


	//----- nvinfo : EIATTR_MIN_STACK_SIZE
	.align		4
.L_2055:
        /*2ee0*/ 	.byte	0x04, 0x12
        /*2ee2*/ 	.short	(.L_2057 - .L_2056)
	.align		4
.L_2056:
        /*2ee4*/ 	.word	index@(_ZN2at6native27unrolled_elementwise_kernelIZZZNS0_21clamp_min_kernel_cudaERNS_18TensorIteratorBaseERKN3c106ScalarEENKUlvE_clEvENKUlvE0_clEvEUlaE_St5arrayIPcLm2EELi4E23TrivialOffsetCalculatorILi1EjESF_NS0_6memory15LoadWithoutCastENSG_16StoreWithoutCastEEEviT_T0_T2_T3_T4_T5_)
        /*2ee8*/ 	.word	0x00000000


	//----- nvinfo : EIATTR_MIN_STACK_SIZE
	.align		4
.L_2057:
        /*2eec*/ 	.byte	0x04, 0x12
        /*2eee*/ 	.short	(.L_2059 - .L_2058)
	.align		4
.L_2058:
        /*2ef0*/ 	.word	index@(_ZN2at6native29vectorized_elementwise_kernelILi2EZZZNS0_21clamp_min_kernel_cudaERNS_18TensorIteratorBaseERKN3c106ScalarEENKUlvE_clEvENKUlvE0_clEvEUlaE_St5arrayIPcLm2EEEEviT0_T1_)
        /*2ef4*/ 	.word	0x00000000


	//----- nvinfo : EIATTR_MIN_STACK_SIZE
	.align		4
.L_2059:
        /*2ef8*/ 	.byte	0x04, 0x12
        /*2efa*/ 	.short	(.L_2061 - .L_2060)
	.align		4
.L_2060:
        /*2efc*/ 	.word	index@(_ZN2at6native29vectorized_elementwise_kernelILi4EZZZNS0_21clamp_min_kernel_cudaERNS_18TensorIteratorBaseERKN3c106ScalarEENKUlvE_clEvENKUlvE0_clEvEUlaE_St5arrayIPcLm2EEEEviT0_T1_)
        /*2f00*/ 	.word	0x00000000


	//----- nvinfo : EIATTR_MIN_STACK_SIZE
	.align		4
.L_2061:
        /*2f04*/ 	.byte	0x04, 0x12
        /*2f06*/ 	.short	(.L_2063 - .L_2062)
	.align		4
.L_2062:
        /*2f08*/ 	.word	index@(_ZN2at6native29vectorized_elementwise_kernelILi8EZZZNS0_21clamp_min_kernel_cudaERNS_18TensorIteratorBaseERKN3c106ScalarEENKUlvE_clEvENKUlvE0_clEvEUlaE_St5arrayIPcLm2EEEEviT0_T1_)
        /*2f0c*/ 	.word	0x00000000


	//----- nvinfo : EIATTR_MIN_STACK_SIZE
	.align		4
.L_2063:
        /*2f10*/ 	.byte	0x04, 0x12
        /*2f12*/ 	.short	(.L_2065 - .L_2064)
	.align		4
.L_2064:
        /*2f14*/ 	.word	index@(_ZN2at6native18elementwise_kernelILi128ELi4EZNS0_15gpu_kernel_implIZZZNS0_21clamp_min_kernel_cudaERNS_18TensorIteratorBaseERKN3c106ScalarEENKUlvE_clEvENKUlvE_clEvEUlhE_EEvS4_RKT_EUliE_EEviT1_)
        /*2f18*/ 	.word	0x00000000


	//----- nvinfo : EIATTR_MIN_STACK_SIZE
	.align		4
.L_2065:
        /*2f1c*/ 	.byte	0x04, 0x12
        /*2f1e*/ 	.short	(.L_2067 - .L_2066)
	.align		4
.L_2066:
        /*2f20*/ 	.word	index@(_ZN2at6native27unrolled_elementwise_kernelIZZZNS0_21clamp_min_kernel_cudaERNS_18TensorIteratorBaseERKN3c106ScalarEENKUlvE_clEvENKUlvE_clEvEUlhE_St5arrayIPcLm2EELi4E23TrivialOffsetCalculatorILi1EjESF_NS0_6memory12LoadWithCastILi1EEENSG_13StoreWithCastILi1EEEEEviT_T0_T2_T3_T4_T5_)
        /*2f24*/ 	.word	0x00000000


	//----- nvinfo : EIATTR_MIN_STACK_SIZE
	.align		4
.L_2067:
        /*2f28*/ 	.byte	0x04, 0x12
        /*2f2a*/ 	.short	(.L_2069 - .L_2068)
	.align		4
.L_2068:
        /*2f2c*/ 	.word	index@(_ZN2at6native18elementwise_kernelILi128ELi4EZNS0_22gpu_kernel_impl_nocastIZZZNS0_21clamp_min_kernel_cudaERNS_18TensorIteratorBaseERKN3c106ScalarEENKUlvE_clEvENKUlvE_clEvEUlhE_EEvS4_RKT_EUliE_EEviT1_)
        /*2f30*/ 	.word	0x00000000


	//----- nvinfo : EIATTR_MIN_STACK_SIZE
	.align		4
.L_2069:
        /*2f34*/ 	.byte	0x04, 0x12
        /*2f36*/ 	.short	(.L_2071 - .L_2070)
	.align		4
.L_2070:
        /*2f38*/ 	.word	index@(_ZN2at6native27unrolled_elementwise_kernelIZZZNS0_21clamp_min_kernel_cudaERNS_18TensorIteratorBaseERKN3c106ScalarEENKUlvE_clEvENKUlvE_clEvEUlhE_St5arrayIPcLm2EELi4E23TrivialOffsetCalculatorILi1EjESF_NS0_6memory15LoadWithoutCastENSG_16StoreWithoutCastEEEviT_T0_T2_T3_T4_T5_)
        /*2f3c*/ 	.word	0x00000000


	//----- nvinfo : EIATTR_MIN_STACK_SIZE
	.align		4
.L_2071:
        /*2f40*/ 	.byte	0x04, 0x12
        /*2f42*/ 	.short	(.L_2073 - .L_2072)
	.align		4
.L_2072:
        /*2f44*/ 	.word	index@(_ZN2at6native29vectorized_elementwise_kernelILi2EZZZNS0_21clamp_min_kernel_cudaERNS_18TensorIteratorBaseERKN3c106ScalarEENKUlvE_clEvENKUlvE_clEvEUlhE_St5arrayIPcLm2EEEEviT0_T1_)
        /*2f48*/ 	.word	0x00000000


	//----- nvinfo : EIATTR_MIN_STACK_SIZE
	.align		4
.L_2073:
        /*2f4c*/ 	.byte	0x04, 0x12
        /*2f4e*/ 	.short	(.L_2075 - .L_2074)
	.align		4
.L_2074:
        /*2f50*/ 	.word	index@(_ZN2at6native29vectorized_elementwise_kernelILi4EZZZNS0_21clamp_min_kernel_cudaERNS_18TensorIteratorBaseERKN3c106ScalarEENKUlvE_clEvENKUlvE_clEvEUlhE_St5arrayIPcLm2EEEEviT0_T1_)
        /*2f54*/ 	.word	0x00000000


	//----- nvinfo : EIATTR_MIN_STACK_SIZE
	.align		4
.L_2075:
        /*2f58*/ 	.byte	0x04, 0x12
        /*2f5a*/ 	.short	(.L_2077 - .L_2076)
	.align		4
.L_2076:
        /*2f5c*/ 	.word	index@(_ZN2at6native29vectorized_elementwise_kernelILi8EZZZNS0_21clamp_min_kernel_cudaERNS_18TensorIteratorBaseERKN3c106ScalarEENKUlvE_clEvENKUlvE_clEvEUlhE_St5arrayIPcLm2EEEEviT0_T1_)
        /*2f60*/ 	.word	0x00000000


	//----- nvinfo : EIATTR_MIN_STACK_SIZE
	.align		4
.L_2077:
        /*2f64*/ 	.byte	0x04, 0x12
        /*2f66*/ 	.short	(.L_2079 - .L_2078)
	.align		4
.L_2078:
        /*2f68*/ 	.word	index@(_ZN2at6native18elementwise_kernelILi128ELi4EZNS0_15gpu_kernel_implIZZZNS0_17clamp_kernel_cudaERNS_18TensorIteratorBaseERKN3c106ScalarES8_ENKUlvE_clEvENKUlvE7_clEvEUlNS5_8BFloat16EE_EEvS4_RKT_EUliE_EEviT1_)
        /*2f6c*/ 	.word	0x00000000


	//----- nvinfo : EIATTR_MIN_STACK_SIZE
	.align		4
.L_2079:
        /*2f70*/ 	.byte	0x04, 0x12
        /*2f72*/ 	.short	(.L_2081 - .L_2080)
	.align		4
.L_2080:
        /*2f74*/ 	.word	index@(_ZN2at6native27unrolled_elementwise_kernelIZZZNS0_17clamp_kernel_cudaERNS_18TensorIteratorBaseERKN3c106ScalarES7_ENKUlvE_clEvENKUlvE7_clEvEUlNS4_8BFloat16EE_St5arrayIPcLm2EELi4E23TrivialOffsetCalculatorILi1EjESG_NS0_6memory12LoadWithCastILi1EEENSH_13StoreWithCastILi1EEEEEviT_T0_T2_T3_T4_T5_)
        /*2f78*/ 	.word	0x00000000


	//----- nvinfo : EIATTR_MIN_STACK_SIZE
	.align		4
.L_2081:
        /*2f7c*/ 	.byte	0x04, 0x12
        /*2f7e*/ 	.short	(.L_2083 - .L_2082)
	.align		4
.L_2082:
        /*2f80*/ 	.word	index@(_ZN2at6native18elementwise_kernelILi128ELi4EZNS0_22gpu_kernel_impl_nocastIZZZNS0_17clamp_kernel_cudaERNS_18TensorIteratorBaseERKN3c106ScalarES8_ENKUlvE_clEvENKUlvE7_clEvEUlNS5_8BFloat16EE_EEvS4_RKT_EUliE_EEviT1_)
        /*2f84*/ 	.word	0x00000000


	//----- nvinfo : EIATTR_MIN_STACK_SIZE
	.align		4
.L_2083:
        /*2f88*/ 	.byte	0x04, 0x12
        /*2f8a*/ 	.short	(.L_2085 - .L_2084)
	.align		4
.L_2084:
        /*2f8c*/ 	.word	index@(_ZN2at6native27unrolled_elementwise_kernelIZZZNS0_17clamp_kernel_cudaERNS_18TensorIteratorBaseERKN3c106ScalarES7_ENKUlvE_clEvENKUlvE7_clEvEUlNS4_8BFloat16EE_St5arrayIPcLm2EELi4E23TrivialOffsetCalculatorILi1EjESG_NS0_6memory15LoadWithoutCastENSH_16StoreWithoutCastEEEviT_T0_T2_T3_T4_T5_)
        /*2f90*/ 	.word	0x00000000


	//----- nvinfo : EIATTR_MIN_STACK_SIZE
	.align		4
.L_2085:
        /*2f94*/ 	.byte	0x04, 0x12
        /*2f96*/ 	.short	(.L_2087 - .L_2086)
	.align		4
.L_2086:
        /*2f98*/ 	.word	index@(_ZN2at6native29vectorized_elementwise_kernelILi2EZZZNS0_17clamp_kernel_cudaERNS_18TensorIteratorBaseERKN3c106ScalarES7_ENKUlvE_clEvENKUlvE7_clEvEUlNS4_8BFloat16EE_St5arrayIPcLm2EEEEviT0_T1_)
        /*2f9c*/ 	.word	0x00000000


	//----- nvinfo : EIATTR_MIN_STACK_SIZE
	.align		4
.L_2087:
        /*2fa0*/ 	.byte	0x04, 0x12
        /*2fa2*/ 	.short	(.L_2089 - .L_2088)
	.align		4
.L_2088:
        /*2fa4*/ 	.word	index@(_ZN2at6native29vectorized_elementwise_kernelILi4EZZZNS0_17clamp_kernel_cudaERNS_18TensorIteratorBaseERKN3c106ScalarES7_ENKUlvE_clEvENKUlvE7_clEvEUlNS4_8BFloat16EE_St5arrayIPcLm2EEEEviT0_T1_)
        /*2fa8*/ 	.word	0x00000000


	//----- nvinfo : EIATTR_MIN_STACK_SIZE
	.align		4
.L_2089:
        /*2fac*/ 	.byte	0x04, 0x12
        /*2fae*/ 	.short	(.L_2091 - .L_2090)
	.align		4
.L_2090:
        /*2fb0*/ 	.word	index@(_ZN2at6native29vectorized_elementwise_kernelILi8EZZZNS0_17clamp_kernel_cudaERNS_18TensorIteratorBaseERKN3c106ScalarES7_ENKUlvE_clEvENKUlvE7_clEvEUlNS4_8BFloat16EE_St5arrayIPcLm2EEEEviT0_T1_)
        /*2fb4*/ 	.word	0x00000000


	//----- nvinfo : EIATTR_MIN_STACK_SIZE
	.align		4
.L_2091:
        /*2fb8*/ 	.byte	0x04, 0x12
        /*2fba*/ 	.short	(.L_2093 - .L_2092)
	.align		4
.L_2092:
        /*2fbc*/ 	.word	index@(_ZN2at6native18elementwise_kernelILi128ELi4EZNS0_15gpu_kernel_implIZZZNS0_17clamp_kernel_cudaERNS_18TensorIteratorBaseERKN3c106ScalarES8_ENKUlvE_clEvENKUlvE6_clEvEUlNS5_4HalfEE_EEvS4_RKT_EUliE_EEviT1_)
        /*2fc0*/ 	.word	0x00000000


	//----- nvinfo : EIATTR_MIN_STACK_SIZE
	.align		4
.L_2093:
        /*2fc4*/ 	.byte	0x04, 0x12
        /*2fc6*/ 	.short	(.L_2095 - .L_2094)
	.align		4
.L_2094:
        /*2fc8*/ 	.word	index@(_ZN2at6native27unrolled_elementwise_kernelIZZZNS0_17clamp_kernel_cudaERNS_18TensorIteratorBaseERKN3c106ScalarES7_ENKUlvE_clEvENKUlvE6_clEvEUlNS4_4HalfEE_St5arrayIPcLm2EELi4E23TrivialOffsetCalculatorILi1EjESG_NS0_6memory12LoadWithCastILi1EEENSH_13StoreWithCastILi1EEEEEviT_T0_T2_T3_T4_T5_)
        /*2fcc*/ 	.word	0x00000000


	//----- nvinfo : EIATTR_MIN_STACK_SIZE
	.align		4
.L_2095:
        /*2fd0*/ 	.byte	0x04, 0x12
        /*2fd2*/ 	.short	(.L_2097 - .L_2096)
	.align		4
.L_2096:
        /*2fd4*/ 	.word	index@(_ZN2at6native18elementwise_kernelILi128ELi4EZNS0_22gpu_kernel_impl_nocastIZZZNS0_17clamp_kernel_cudaERNS_18TensorIteratorBaseERKN3c106ScalarES8_ENKUlvE_clEvENKUlvE6_clEvEUlNS5_4HalfEE_EEvS4_RKT_EUliE_EEviT1_)
        /*2fd8*/ 	.word	0x00000000


	//----- nvinfo : EIATTR_MIN_STACK_SIZE
	.align		4
.L_2097:
        /*2fdc*/ 	.byte	0x04, 0x12
        /*2fde*/ 	.short	(.L_2099 - .L_2098)
	.align		4
.L_2098:
        /*2fe0*/ 	.word	index@(_ZN2at6native27unrolled_elementwise_kernelIZZZNS0_17clamp_kernel_cudaERNS_18TensorIteratorBaseERKN3c106ScalarES7_ENKUlvE_clEvENKUlvE6_clEvEUlNS4_4HalfEE_St5arrayIPcLm2EELi4E23TrivialOffsetCalculatorILi1EjESG_NS0_6memory15LoadWithoutCastENSH_16StoreWithoutCastEEEviT_T0_T2_T3_T4_T5_)
        /*2fe4*/ 	.word	0x00000000


	//----- nvinfo : EIATTR_MIN_STACK_SIZE
	.align		4
.L_2099:
        /*2fe8*/ 	.byte	0x04, 0x12
        /*2fea*/ 	.short	(.L_2101 - .L_2100)
	.align		4
.L_2100:
        /*2fec*/ 	.word	index@(_ZN2at6native29vectorized_elementwise_kernelILi2EZZZNS0_17clamp_kernel_cudaERNS_18TensorIteratorBaseERKN3c106ScalarES7_ENKUlvE_clEvENKUlvE6_clEvEUlNS4_4HalfEE_St5arrayIPcLm2EEEEviT0_T1_)
        /*2ff0*/ 	.word	0x00000000


	//----- nvinfo : EIATTR_MIN_STACK_SIZE
	.align		4
.L_2101:
        /*2ff4*/ 	.byte	0x04, 0x12
        /*2ff6*/ 	.short	(.L_2103 - .L_2102)
	.align		4
.L_2102:
        /*2ff8*/ 	.word	index@(_ZN2at6native29vectorized_elementwise_kernelILi4EZZZNS0_17clamp_kernel_cudaERNS_18TensorIteratorBaseERKN3c106ScalarES7_ENKUlvE_clEvENKUlvE6_clEvEUlNS4_4HalfEE_St5arrayIPcLm2EEEEviT0_T1_)
        /*2ffc*/ 	.word	0x00000000


	//----- nvinfo : EIATTR_MIN_STACK_SIZE
	.align		4
.L_2103:
        /*3000*/ 	.byte	0x04, 0x12
        /*3002*/ 	.short	(.L_2105 - .L_2104)
	.align		4
.L_2104:
        /*3004*/ 	.word	index@(_ZN2at6native29vectorized_elementwise_kernelILi8EZZZNS0_17clamp_kernel_cudaERNS_18TensorIteratorBaseERKN3c106ScalarES7_ENKUlvE_clEvENKUlvE6_clEvEUlNS4_4HalfEE_St5arrayIPcLm2EEEEviT0_T1_)
        /*3008*/ 	.word	0x00000000


	//----- nvinfo : EIATTR_MIN_STACK_SIZE
	.align		4
.L_2105:
        /*300c*/ 	.byte	0x04, 0x12
        /*300e*/ 	.short	(.L_2107 - .L_2106)
	.align		4
.L_2106:
        /*3010*/ 	.word	index@(_ZN2at6native18elementwise_kernelILi128ELi4EZNS0_15gpu_kernel_implIZZZNS0_17clamp_kernel_cudaERNS_18TensorIteratorBaseERKN3c106ScalarES8_ENKUlvE_clEvENKUlvE5_clEvEUlfE_EEvS4_RKT_EUliE_EEviT1_)
        /*3014*/ 	.word	0x00000000


	//----- nvinfo : EIATTR_MIN_STACK_SIZE
	.align		4
.L_2107:
        /*3018*/ 	.byte	0x04, 0x12
        /*301a*/ 	.short	(.L_2109 - .L_2108)
	.align		4
.L_2108:
        /*301c*/ 	.word	index@(_ZN2at6native27unrolled_elementwise_kernelIZZZNS0_17clamp_kernel_cudaERNS_18TensorIteratorBaseERKN3c106ScalarES7_ENKUlvE_clEvENKUlvE5_clEvEUlfE_St5arrayIPcLm2EELi4E23TrivialOffsetCalculatorILi1EjESF_NS0_6memory12LoadWithCastILi1EEENSG_13StoreWithCastILi1EEEEEviT_T0_T2_T3_T4_T5_)
        /*3020*/ 	.word	0x00000000


	//----- nvinfo : EIATTR_MIN_STACK_SIZE
	.align		4
.L_2109:
        /*3024*/ 	.byte	0x04, 0x12
        /*3026*/ 	.short	(.L_2111 - .L_2110)
	.align		4
.L_2110:
        /*3028*/ 	.word	index@(_ZN2at6native18elementwise_kernelILi128ELi2EZNS0_22gpu_kernel_impl_nocastIZZZNS0_17clamp_kernel_cudaERNS_18TensorIteratorBaseERKN3c106ScalarES8_ENKUlvE_clEvENKUlvE5_clEvEUlfE_EEvS4_RKT_EUliE_EEviT1_)
        /*302c*/ 	.word	0x00000000


	//----- nvinfo : EIATTR_MIN_STACK_SIZE
	.align		4
.L_2111:
        /*3030*/ 	.byte	0x04, 0x12
        /*3032*/ 	.short	(.L_2113 - .L_2112)
	.align		4
.L_2112:
        /*3034*/ 	.word	index@(_ZN2at6native27unrolled_elementwise_kernelIZZZNS0_17clamp_kernel_cudaERNS_18TensorIteratorBaseERKN3c106ScalarES7_ENKUlvE_clEvENKUlvE5_clEvEUlfE_St5arrayIPcLm2EELi4E23TrivialOffsetCalculatorILi1EjESF_NS0_6memory15LoadWithoutCastENSG_16StoreWithoutCastEEEviT_T0_T2_T3_T4_T5_)
        /*3038*/ 	.word	0x00000000


	//----- nvinfo : EIATTR_MIN_STACK_SIZE
	.align		4
.L_2113:
        /*303c*/ 	.byte	0x04, 0x12
        /*303e*/ 	.short	(.L_2115 - .L_2114)
	.align		4
.L_2114:
        /*3040*/ 	.word	index@(_ZN2at6native29vectorized_elementwise_kernelILi2EZZZNS0_17clamp_kernel_cudaERNS_18TensorIteratorBaseERKN3c106ScalarES7_ENKUlvE_clEvENKUlvE5_clEvEUlfE_St5arrayIPcLm2EEEEviT0_T1_)
        /*3044*/ 	.word	0x00000000


	//----- nvinfo : EIATTR_MIN_STACK_SIZE
	.align		4
.L_2115:
        /*3048*/ 	.byte	0x04, 0x12
        /*304a*/ 	.short	(.L_2117 - .L_2116)
	.align		4
.L_2116:
        /*304c*/ 	.word	index@(_ZN2at6native29vectorized_elementwise_kernelILi4EZZZNS0_17clamp_kernel_cudaERNS_18TensorIteratorBaseERKN3c106ScalarES7_ENKUlvE_clEvENKUlvE5_clEvEUlfE_St5arrayIPcLm2EEEEviT0_T1_)
        /*3050*/ 	.word	0x00000000


	//----- nvinfo : EIATTR_MIN_STACK_SIZE
	.align		4
.L_2117:
        /*3054*/ 	.byte	0x04, 0x12
        /*3056*/ 	.short	(.L_2119 - .L_2118)
	.align		4
.L_2118:
        /*3058*/ 	.word	index@(_ZN2at6native29vectorized_elementwise_kernelILi8EZZZNS0_17clamp_kernel_cudaERNS_18TensorIteratorBaseERKN3c106ScalarES7_ENKUlvE_clEvENKUlvE5_clEvEUlfE_St5arrayIPcLm2EEEEviT0_T1_)
        /*305c*/ 	.word	0x00000000


	//----- nvinfo : EIATTR_MIN_STACK_SIZE
	.align		4
.L_2119:
        /*3060*/ 	.byte	0x04, 0x12
        /*3062*/ 	.short	(.L_2121 - .L_2120)
	.align		4
.L_2120:
        /*3064*/ 	.word	index@(_ZN2at6native18elementwise_kernelILi128ELi4EZNS0_15gpu_kernel_implIZZZNS0_17clamp_kernel_cudaERNS_18TensorIteratorBaseERKN3c106ScalarES8_ENKUlvE_clEvENKUlvE4_clEvEUldE_EEvS4_RKT_EUliE_EEviT1_)
        /*3068*/ 	.word	0x00000000


	//----- nvinfo : EIATTR_MIN_STACK_SIZE
	.align		4
.L_2121:
        /*306c*/ 	.byte	0x04, 0x12
        /*306e*/ 	.short	(.L_2123 - .L_2122)
	.align		4
.L_2122:
        /*3070*/ 	.word	index@(_ZN2at6native27unrolled_elementwise_kernelIZZZNS0_17clamp_kernel_cudaERNS_18TensorIteratorBaseERKN3c106ScalarES7_ENKUlvE_clEvENKUlvE4_clEvEUldE_St5arrayIPcLm2EELi4E23TrivialOffsetCalculatorILi1EjESF_NS0_6memory12LoadWithCastILi1EEENSG_13StoreWithCastILi1EEEEEviT_T0_T2_T3_T4_T5_)
        /*3074*/ 	.word	0x00000000


	//----- nvinfo : EIATTR_MIN_STACK_SIZE
	.align		4
.L_2123:
        /*3078*/ 	.byte	0x04, 0x12
        /*307a*/ 	.short	(.L_2125 - .L_2124)
	.align		4
.L_2124:
        /*307c*/ 	.word	index@(_ZN2at6native18elementwise_kernelILi128ELi2EZNS0_22gpu_kernel_impl_nocastIZZZNS0_17clamp_kernel_cudaERNS_18TensorIteratorBaseERKN3c106ScalarES8_ENKUlvE_clEvENKUlvE4_clEvEUldE_EEvS4_RKT_EUliE_EEviT1_)
        /*3080*/ 	.word	0x00000000


	//----- nvinfo : EIATTR_MIN_STACK_SIZE
	.align		4
.L_2125:
        /*3084*/ 	.byte	0x04, 0x12
        /*3086*/ 	.short	(.L_2127 - .L_2126)
	.align		4
.L_2126:
        /*3088*/ 	.word	index@(_ZN2at6native27unrolled_elementwise_kernelIZZZNS0_17clamp_kernel_cudaERNS_18TensorIteratorBaseERKN3c106ScalarES7_ENKUlvE_clEvENKUlvE4_clEvEUldE_St5arrayIPcLm2EELi4E23TrivialOffsetCalculatorILi1EjESF_NS0_6memory15LoadWithoutCastENSG_16StoreWithoutCastEEEviT_T0_T2_T3_T4_T5_)
        /*308c*/ 	.word	0x00000000


	//----- nvinfo : EIATTR_MIN_STACK_SIZE
	.align		4
.L_2127:
        /*3090*/ 	.byte	0x04, 0x12
        /*3092*/ 	.short	(.L_2129 - .L_2128)
	.align		4
.L_2128:
        /*3094*/ 	.word	index@(_ZN2at6native29vectorized_elementwise_kernelILi2EZZZNS0_17clamp_kernel_cudaERNS_18TensorIteratorBaseERKN3c106ScalarES7_ENKUlvE_clEvENKUlvE4_clEvEUldE_St5arrayIPcLm2EEEEviT0_T1_)
        /*3098*/ 	.word	0x00000000


	//----- nvinfo : EIATTR_MIN_STACK_SIZE
	.align		4
.L_2129:
        /*309c*/ 	.byte	0x04, 0x12
        /*309e*/ 	.short	(.L_2131 - .L_2130)
	.align		4
.L_2130:
        /*30a0*/ 	.word	index@(_ZN2at6native29vectorized_elementwise_kernelILi4EZZZNS0_17clamp_kernel_cudaERNS_18TensorIteratorBaseERKN3c106ScalarES7_ENKUlvE_clEvENKUlvE4_clEvEUldE_St5arrayIPcLm2EEEEviT0_T1_)
        /*30a4*/ 	.word	0x00000000


	//----- nvinfo : EIATTR_MIN_STACK_SIZE
	.align		4
.L_2131:
        /*30a8*/ 	.byte	0x04, 0x12
        /*30aa*/ 	.short	(.L_2133 - .L_2132)
	.align		4
.L_2132:
        /*30ac*/ 	.word	index@(_ZN2at6native29vectorized_elementwise_kernelILi8EZZZNS0_17clamp_kernel_cudaERNS_18TensorIteratorBaseERKN3c106ScalarES7_ENKUlvE_clEvENKUlvE4_clEvEUldE_St5arrayIPcLm2EEEEviT0_T1_)
        /*30b0*/ 	.word	0x00000000


	//----- nvinfo : EIATTR_MIN_STACK_SIZE
	.align		4
.L_2133:
        /*30b4*/ 	.byte	0x04, 0x12
        /*30b6*/ 	.short	(.L_2135 - .L_2134)
	.align		4
.L_2134:
        /*30b8*/ 	.word	index@(_ZN2at6native18elementwise_kernelILi128ELi4EZNS0_15gpu_kernel_implIZZZNS0_17clamp_kernel_cudaERNS_18TensorIteratorBaseERKN3c106ScalarES8_ENKUlvE_clEvENKUlvE3_clEvEUlsE_EEvS4_RKT_EUliE_EEviT1_)
        /*30bc*/ 	.word	0x00000000


	//----- nvinfo : EIATTR_MIN_STACK_SIZE
	.align		4
.L_2135:
        /*30c0*/ 	.byte	0x04, 0x12
        /*30c2*/ 	.short	(.L_2137 - .L_2136)
	.align		4
.L_2136:
        /*30c4*/ 	.word	index@(_ZN2at6native27unrolled_elementwise_kernelIZZZNS0_17clamp_kernel_cudaERNS_18TensorIteratorBaseERKN3c106ScalarES7_ENKUlvE_clEvENKUlvE3_clEvEUlsE_St5arrayIPcLm2EELi4E23TrivialOffsetCalculatorILi1EjESF_NS0_6memory12LoadWithCastILi1EEENSG_13StoreWithCastILi1EEEEEviT_T0_T2_T3_T4_T5_)
        /*30c8*/ 	.word	0x00000000


	//----- nvinfo : EIATTR_MIN_STACK_SIZE
	.align		4
.L_2137:
        /*30cc*/ 	.byte	0x04, 0x12
        /*30ce*/ 	.short	(.L_2139 - .L_2138)
	.align		4
.L_2138:
        /*30d0*/ 	.word	index@(_ZN2at6native18elementwise_kernelILi128ELi4EZNS0_22gpu_kernel_impl_nocastIZZZNS0_17clamp_kernel_cudaERNS_18TensorIteratorBaseERKN3c106ScalarES8_ENKUlvE_clEvENKUlvE3_clEvEUlsE_EEvS4_RKT_EUliE_EEviT1_)
        /*30d4*/ 	.word	0x00000000


	//----- nvinfo : EIATTR_MIN_STACK_SIZE
	.align		4
.L_2139:
        /*30d8*/ 	.byte	0x04, 0x12
        /*30da*/ 	.short	(.L_2141 - .L_2140)
	.align		4
.L_2140:
        /*30dc*/ 	.word	index@(_ZN2at6native27unrolled_elementwise_kernelIZZZNS0_17clamp_kernel_cudaERNS_18TensorIteratorBaseERKN3c106ScalarES7_ENKUlvE_clEvENKUlvE3_clEvEUlsE_St5arrayIPcLm2EELi4E23TrivialOffsetCalculatorILi1EjESF_NS0_6memory15LoadWithoutCastENSG_16StoreWithoutCastEEEviT_T0_T2_T3_T4_T5_)
        /*30e0*/ 	.word	0x00000000


	//----- nvinfo : EIATTR_MIN_STACK_SIZE
	.align		4
.L_2141:
        /*30e4*/ 	.byte	0x04, 0x12
        /*30e6*/ 	.short	(.L_2143 - .L_2142)
	.align		4
.L_2142:
        /*30e8*/ 	.word	index@(_ZN2at6native29vectorized_elementwise_kernelILi2EZZZNS0_17clamp_kernel_cudaERNS_18TensorIteratorBaseERKN3c106ScalarES7_ENKUlvE_clEvENKUlvE3_clEvEUlsE_St5arrayIPcLm2EEEEviT0_T1_)
        /*30ec*/ 	.word	0x00000000


	//----- nvinfo : EIATTR_MIN_STACK_SIZE
	.align		4
.L_2143:
        /*30f0*/ 	.byte	0x04, 0x12
        /*30f2*/ 	.short	(.L_2145 - .L_2144)
	.align		4
.L_2144:
        /*30f4*/ 	.word	index@(_ZN2at6native29vectorized_elementwise_kernelILi4EZZZNS0_17clamp_kernel_cudaERNS_18TensorIteratorBaseERKN3c106ScalarES7_ENKUlvE_clEvENKUlvE3_clEvEUlsE_St5arrayIPcLm2EEEEviT0_T1_)
        /*30f8*/ 	.word	0x00000000


	//----- nvinfo : EIATTR_MIN_STACK_SIZE
	.align		4
.L_2145:
        /*30fc*/ 	.byte	0x04, 0x12
        /*30fe*/ 	.short	(.L_2147 - .L_2146)
	.align		4
.L_2146:
        /*3100*/ 	.word	index@(_ZN2at6native29vectorized_elementwise_kernelILi8EZZZNS0_17clamp_kernel_cudaERNS_18TensorIteratorBaseERKN3c106ScalarES7_ENKUlvE_clEvENKUlvE3_clEvEUlsE_St5arrayIPcLm2EEEEviT0_T1_)
        /*3104*/ 	.word	0x00000000


	//----- nvinfo : EIATTR_MIN_STACK_SIZE
	.align		4
.L_2147:
        /*3108*/ 	.byte	0x04, 0x12
        /*310a*/ 	.short	(.L_2149 - .L_2148)
	.align		4
.L_2148:
        /*310c*/ 	.word	index@(_ZN2at6native18elementwise_kernelILi128ELi4EZNS0_15gpu_kernel_implIZZZNS0_17clamp_kernel_cudaERNS_18TensorIteratorBaseERKN3c106ScalarES8_ENKUlvE_clEvENKUlvE2_clEvEUllE_EEvS4_RKT_EUliE_EEviT1_)
        /*3110*/ 	.word	0x00000000


	//----- nvinfo : EIATTR_MIN_STACK_SIZE
	.align		4
.L_2149:
        /*3114*/ 	.byte	0x04, 0x12
        /*3116*/ 	.short	(.L_2151 - .L_2150)
	.align		4
.L_2150:
        /*3118*/ 	.word	index@(_ZN2at6native27unrolled_elementwise_kernelIZZZNS0_17clamp_kernel_cudaERNS_18TensorIteratorBaseERKN3c106ScalarES7_ENKUlvE_clEvENKUlvE2_clEvEUllE_St5arrayIPcLm2EELi4E23TrivialOffsetCalculatorILi1EjESF_NS0_6memory12LoadWithCastILi1EEENSG_13StoreWithCastILi1EEEEEviT_T0_T2_T3_T4_T5_)
        /*311c*/ 	.word	0x00000000


	//----- nvinfo : EIATTR_MIN_STACK_SIZE
	.align		4
.L_2151:
        /*3120*/ 	.byte	0x04, 0x12
        /*3122*/ 	.short	(.L_2153 - .L_2152)
	.align		4
.L_2152:
        /*3124*/ 	.word	index@(_ZN2at6native18elementwise_kernelILi128ELi2EZNS0_22gpu_kernel_impl_nocastIZZZNS0_17clamp_kernel_cudaERNS_18TensorIteratorBaseERKN3c106ScalarES8_ENKUlvE_clEvENKUlvE2_clEvEUllE_EEvS4_RKT_EUliE_EEviT1_)
        /*3128*/ 	.word	0x00000000


	//----- nvinfo : EIATTR_MIN_STACK_SIZE
	.align		4
.L_2153:
        /*312c*/ 	.byte	0x04, 0x12
        /*312e*/ 	.short	(.L_2155 - .L_2154)
	.align		4
.L_2154:
        /*3130*/ 	.word	index@(_ZN2at6native27unrolled_elementwise_kernelIZZZNS0_17clamp_kernel_cudaERNS_18TensorIteratorBaseERKN3c106ScalarES7_ENKUlvE_clEvENKUlvE2_clEvEUllE_St5arrayIPcLm2EELi4E23TrivialOffsetCalculatorILi1EjESF_NS0_6memory15LoadWithoutCastENSG_16StoreWithoutCastEEEviT_T0_T2_T3_T4_T5_)
        /*3134*/ 	.word	0x00000000


	//----- nvinfo : EIATTR_MIN_STACK_SIZE
	.align		4
.L_2155:
        /*3138*/ 	.byte	0x04, 0x12
        /*313a*/ 	.short	(.L_2157 - .L_2156)
	.align		4
.L_2156:
        /*313c*/ 	.word	index@(_ZN2at6native29vectorized_elementwise_kernelILi2EZZZNS0_17clamp_kernel_cudaERNS_18TensorIteratorBaseERKN3c106ScalarES7_ENKUlvE_clEvENKUlvE2_clEvEUllE_St5arrayIPcLm2EEEEviT0_T1_)
        /*3140*/ 	.word	0x00000000


	//----- nvinfo : EIATTR_MIN_STACK_SIZE
	.align		4
.L_2157:
        /*3144*/ 	.byte	0x04, 0x12
        /*3146*/ 	.short	(.L_2159 - .L_2158)
	.align		4
.L_2158:
        /*3148*/ 	.word	index@(_ZN2at6native29vectorized_elementwise_kernelILi4EZZZNS0_17clamp_kernel_cudaERNS_18TensorIteratorBaseERKN3c106ScalarES7_ENKUlvE_clEvENKUlvE2_clEvEUllE_St5arrayIPcLm2EEEEviT0_T1_)
        /*314c*/ 	.word	0x00000000


	//----- nvinfo : EIATTR_MIN_STACK_SIZE
	.align		4
.L_2159:
        /*3150*/ 	.byte	0x04, 0x12
        /*3152*/ 	.short	(.L_2161 - .L_2160)
	.align		4
.L_2160:
        /*3154*/ 	.word	index@(_ZN2at6native29vectorized_elementwise_kernelILi8EZZZNS0_17clamp_kernel_cudaERNS_18TensorIteratorBaseERKN3c106ScalarES7_ENKUlvE_clEvENKUlvE2_clEvEUllE_St5arrayIPcLm2EEEEviT0_T1_)
        /*3158*/ 	.word	0x00000000


	//----- nvinfo : EIATTR_MIN_STACK_SIZE
	.align		4
.L_2161:
        /*315c*/ 	.byte	0x04, 0x12
        /*315e*/ 	.short	(.L_2163 - .L_2162)
	.align		4
.L_2162:
        /*3160*/ 	.word	index@(_ZN2at6native18elementwise_kernelILi128ELi4EZNS0_15gpu_kernel_implIZZZNS0_17clamp_kernel_cudaERNS_18TensorIteratorBaseERKN3c106ScalarES8_ENKUlvE_clEvENKUlvE1_clEvEUliE_EEvS4_RKT_EUliE_EEviT1_)
        /*3164*/ 	.word	0x00000000


	//----- nvinfo : EIATTR_MIN_STACK_SIZE
	.align		4
.L_2163:
        /*3168*/ 	.byte	0x04, 0x12
        /*316a*/ 	.short	(.L_2165 - .L_2164)
	.align		4
.L_2164:
        /*316c*/ 	.word	index@(_ZN2at6native27unrolled_elementwise_kernelIZZZNS0_17clamp_kernel_cudaERNS_18TensorIteratorBaseERKN3c106ScalarES7_ENKUlvE_clEvENKUlvE1_clEvEUliE_St5arrayIPcLm2EELi4E23TrivialOffsetCalculatorILi1EjESF_NS0_6memory12LoadWithCastILi1EEENSG_13StoreWithCastILi1EEEEEviT_T0_T2_T3_T4_T5_)
        /*3170*/ 	.word	0x00000000


	//----- nvinfo : EIATTR_MIN_STACK_SIZE
	.align		4
.L_2165:
        /*3174*/ 	.byte	0x04, 0x12
        /*3176*/ 	.short	(.L_2167 - .L_2166)
	.align		4
.L_2166:
        /*3178*/ 	.word	index@(_ZN2at6native18elementwise_kernelILi128ELi2EZNS0_22gpu_kernel_impl_nocastIZZZNS0_17clamp_kernel_cudaERNS_18TensorIteratorBaseERKN3c106ScalarES8_ENKUlvE_clEvENKUlvE1_clEvEUliE_EEvS4_RKT_EUliE_EEviT1_)
        /*317c*/ 	.word	0x00000000


	//----- nvinfo : EIATTR_MIN_STACK_SIZE
	.align		4
.L_2167:
        /*3180*/ 	.byte	0x04, 0x12
        /*3182*/ 	.short	(.L_2169 - .L_2168)
	.align		4
.L_2168:
        /*3184*/ 	.word	index@(_ZN2at6native27unrolled_elementwise_kernelIZZZNS0_17clamp_kernel_cudaERNS_18TensorIteratorBaseERKN3c106ScalarES7_ENKUlvE_clEvENKUlvE1_clEvEUliE_St5arrayIPcLm2EELi4E23TrivialOffsetCalculatorILi1EjESF_NS0_6memory15LoadWithoutCastENSG_16StoreWithoutCastEEEviT_T0_T2_T3_T4_T5_)
        /*3188*/ 	.word	0x00000000


	//----- nvinfo : EIATTR_MIN_STACK_SIZE
	.align		4
.L_2169:
        /*318c*/ 	.byte	0x04, 0x12
        /*318e*/ 	.short	(.L_2171 - .L_2170)
	.align		4
.L_2170:
        /*3190*/ 	.word	index@(_ZN2at6native29vectorized_elementwise_kernelILi2EZZZNS0_17clamp_kernel_cudaERNS_18TensorIteratorBaseERKN3c106ScalarES7_ENKUlvE_clEvENKUlvE1_clEvEUliE_St5arrayIPcLm2EEEEviT0_T1_)
        /*3194*/ 	.word	0x00000000


	//----- nvinfo : EIATTR_MIN_STACK_SIZE
	.align		4
.L_2171:
        /*3198*/ 	.byte	0x04, 0x12
        /*319a*/ 	.short	(.L_2173 - .L_2172)
	.align		4
.L_2172:
        /*319c*/ 	.word	index@(_ZN2at6native29vectorized_elementwise_kernelILi4EZZZNS0_17clamp_kernel_cudaERNS_18TensorIteratorBaseERKN3c106ScalarES7_ENKUlvE_clEvENKUlvE1_clEvEUliE_St5arrayIPcLm2EEEEviT0_T1_)
        /*31a0*/ 	.word	0x00000000


	//----- nvinfo : EIATTR_MIN_STACK_SIZE
	.align		4
.L_2173:
        /*31a4*/ 	.byte	0x04, 0x12
        /*31a6*/ 	.short	(.L_2175 - .L_2174)
	.align		4
.L_2174:
        /*31a8*/ 	.word	index@(_ZN2at6native29vectorized_elementwise_kernelILi8EZZZNS0_17clamp_kernel_cudaERNS_18TensorIteratorBaseERKN3c106ScalarES7_ENKUlvE_clEvENKUlvE1_clEvEUliE_St5arrayIPcLm2EEEEviT0_T1_)
        /*31ac*/ 	.word	0x00000000


	//----- nvinfo : EIATTR_MIN_STACK_SIZE
	.align		4
.L_2175:
        /*31b0*/ 	.byte	0x04, 0x12
        /*31b2*/ 	.short	(.L_2177 - .L_2176)
	.align		4
.L_2176:
        /*31b4*/ 	.word	index@(_ZN2at6native18elementwise_kernelILi128ELi4EZNS0_15gpu_kernel_implIZZZNS0_17clamp_kernel_cudaERNS_18TensorIteratorBaseERKN3c106ScalarES8_ENKUlvE_clEvENKUlvE0_clEvEUlaE_EEvS4_RKT_EUliE_EEviT1_)
        /*31b8*/ 	.word	0x00000000


	//----- nvinfo : EIATTR_MIN_STACK_SIZE
	.align		4
.L_2177:
        /*31bc*/ 	.byte	0x04, 0x12
        /*31be*/ 	.short	(.L_2179 - .L_2178)
	.align		4
.L_2178:
        /*31c0*/ 	.word	index@(_ZN2at6native27unrolled_elementwise_kernelIZZZNS0_17clamp_kernel_cudaERNS_18TensorIteratorBaseERKN3c106ScalarES7_ENKUlvE_clEvENKUlvE0_clEvEUlaE_St5arrayIPcLm2EELi4E23TrivialOffsetCalculatorILi1EjESF_NS0_6memory12LoadWithCastILi1EEENSG_13StoreWithCastILi1EEEEEviT_T0_T2_T3_T4_T5_)
        /*31c4*/ 	.word	0x00000000


	//----- nvinfo : EIATTR_MIN_STACK_SIZE
	.align		4
.L_2179:
        /*31c8*/ 	.byte	0x04, 0x12
        /*31ca*/ 	.short	(.L_2181 - .L_2180)
	.align		4
.L_2180:
        /*31cc*/ 	.word	index@(_ZN2at6native18elementwise_kernelILi128ELi4EZNS0_22gpu_kernel_impl_nocastIZZZNS0_17clamp_kernel_cudaERNS_18TensorIteratorBaseERKN3c106ScalarES8_ENKUlvE_clEvENKUlvE0_clEvEUlaE_EEvS4_RKT_EUliE_EEviT1_)
        /*31d0*/ 	.word	0x00000000


	//----- nvinfo : EIATTR_MIN_STACK_SIZE
	.align		4
.L_2181:
        /*31d4*/ 	.byte	0x04, 0x12
        /*31d6*/ 	.short	(.L_2183 - .L_2182)
	.align		4
.L_2182:
        /*31d8*/ 	.word	index@(_ZN2at6native27unrolled_elementwise_kernelIZZZNS0_17clamp_kernel_cudaERNS_18TensorIteratorBaseERKN3c106ScalarES7_ENKUlvE_clEvENKUlvE0_clEvEUlaE_St5arrayIPcLm2EELi4E23TrivialOffsetCalculatorILi1EjESF_NS0_6memory15LoadWithoutCastENSG_16StoreWithoutCastEEEviT_T0_T2_T3_T4_T5_)
        /*31dc*/ 	.word	0x00000000


	//----- nvinfo : EIATTR_MIN_STACK_SIZE
	.align		4
.L_2183:
        /*31e0*/ 	.byte	0x04, 0x12
        /*31e2*/ 	.short	(.L_2185 - .L_2184)
	.align		4
.L_2184:
        /*31e4*/ 	.word	index@(_ZN2at6native29vectorized_elementwise_kernelILi2EZZZNS0_17clamp_kernel_cudaERNS_18TensorIteratorBaseERKN3c106ScalarES7_ENKUlvE_clEvENKUlvE0_clEvEUlaE_St5arrayIPcLm2EEEEviT0_T1_)
        /*31e8*/ 	.word	0x00000000


	//----- nvinfo : EIATTR_MIN_STACK_SIZE
	.align		4
.L_2185:
        /*31ec*/ 	.byte	0x04, 0x12
        /*31ee*/ 	.short	(.L_2187 - .L_2186)
	.align		4
.L_2186:
        /*31f0*/ 	.word	index@(_ZN2at6native29vectorized_elementwise_kernelILi4EZZZNS0_17clamp_kernel_cudaERNS_18TensorIteratorBaseERKN3c106ScalarES7_ENKUlvE_clEvENKUlvE0_clEvEUlaE_St5arrayIPcLm2EEEEviT0_T1_)
        /*31f4*/ 	.word	0x00000000


	//----- nvinfo : EIATTR_MIN_STACK_SIZE
	.align		4
.L_2187:
        /*31f8*/ 	.byte	0x04, 0x12
        /*31fa*/ 	.short	(.L_2189 - .L_2188)
	.align		4
.L_2188:
        /*31fc*/ 	.word	index@(_ZN2at6native29vectorized_elementwise_kernelILi8EZZZNS0_17clamp_kernel_cudaERNS_18TensorIteratorBaseERKN3c106ScalarES7_ENKUlvE_clEvENKUlvE0_clEvEUlaE_St5arrayIPcLm2EEEEviT0_T1_)
        /*3200*/ 	.word	0x00000000


	//----- nvinfo : EIATTR_MIN_STACK_SIZE
	.align		4
.L_2189:
        /*3204*/ 	.byte	0x04, 0x12
        /*3206*/ 	.short	(.L_2191 - .L_2190)
	.align		4
.L_2190:
        /*3208*/ 	.word	index@(_ZN2at6native18elementwise_kernelILi128ELi4EZNS0_15gpu_kernel_implIZZZNS0_17clamp_kernel_cudaERNS_18TensorIteratorBaseERKN3c106ScalarES8_ENKUlvE_clEvENKUlvE_clEvEUlhE_EEvS4_RKT_EUliE_EEviT1_)
        /*320c*/ 	.word	0x00000000


	//----- nvinfo : EIATTR_MIN_STACK_SIZE
	.align		4
.L_2191:
        /*3210*/ 	.byte	0x04, 0x12
        /*3212*/ 	.short	(.L_2193 - .L_2192)
	.align		4
.L_2192:
        /*3214*/ 	.word	index@(_ZN2at6native27unrolled_elementwise_kernelIZZZNS0_17clamp_kernel_cudaERNS_18TensorIteratorBaseERKN3c106ScalarES7_ENKUlvE_clEvENKUlvE_clEvEUlhE_St5arrayIPcLm2EELi4E23TrivialOffsetCalculatorILi1EjESF_NS0_6memory12LoadWithCastILi1EEENSG_13StoreWithCastILi1EEEEEviT_T0_T2_T3_T4_T5_)
        /*3218*/ 	.word	0x00000000


	//----- nvinfo : EIATTR_MIN_STACK_SIZE
	.align		4
.L_2193:
        /*321c*/ 	.byte	0x04, 0x12
        /*321e*/ 	.short	(.L_2195 - .L_2194)
	.align		4
.L_2194:
        /*3220*/ 	.word	index@(_ZN2at6native18elementwise_kernelILi128ELi4EZNS0_22gpu_kernel_impl_nocastIZZZNS0_17clamp_kernel_cudaERNS_18TensorIteratorBaseERKN3c106ScalarES8_ENKUlvE_clEvENKUlvE_clEvEUlhE_EEvS4_RKT_EUliE_EEviT1_)
        /*3224*/ 	.word	0x00000000


	//----- nvinfo : EIATTR_MIN_STACK_SIZE
	.align		4
.L_2195:
        /*3228*/ 	.byte	0x04, 0x12
        /*322a*/ 	.short	(.L_2197 - .L_2196)
	.align		4
.L_2196:
        /*322c*/ 	.word	index@(_ZN2at6native27unrolled_elementwise_kernelIZZZNS0_17clamp_kernel_cudaERNS_18TensorIteratorBaseERKN3c106ScalarES7_ENKUlvE_clEvENKUlvE_clEvEUlhE_St5arrayIPcLm2EELi4E23TrivialOffsetCalculatorILi1EjESF_NS0_6memory15LoadWithoutCastENSG_16StoreWithoutCastEEEviT_T0_T2_T3_T4_T5_)
        /*3230*/ 	.word	0x00000000


	//----- nvinfo : EIATTR_MIN_STACK_SIZE
	.align		4
.L_2197:
        /*3234*/ 	.byte	0x04, 0x12
        /*3236*/ 	.short	(.L_2199 - .L_2198)
	.align		4
.L_2198:
        /*3238*/ 	.word	index@(_ZN2at6native29vectorized_elementwise_kernelILi2EZZZNS0_17clamp_kernel_cudaERNS_18TensorIteratorBaseERKN3c106ScalarES7_ENKUlvE_clEvENKUlvE_clEvEUlhE_St5arrayIPcLm2EEEEviT0_T1_)
        /*323c*/ 	.word	0x00000000


	//----- nvinfo : EIATTR_MIN_STACK_SIZE
	.align		4
.L_2199:
        /*3240*/ 	.byte	0x04, 0x12
        /*3242*/ 	.short	(.L_2201 - .L_2200)
	.align		4
.L_2200:
        /*3244*/ 	.word	index@(_ZN2at6native29vectorized_elementwise_kernelILi4EZZZNS0_17clamp_kernel_cudaERNS_18TensorIteratorBaseERKN3c106ScalarES7_ENKUlvE_clEvENKUlvE_clEvEUlhE_St5arrayIPcLm2EEEEviT0_T1_)
        /*3248*/ 	.word	0x00000000


	//----- nvinfo : EIATTR_MIN_STACK_SIZE
	.align		4
.L_2201:
        /*324c*/ 	.byte	0x04, 0x12
        /*324e*/ 	.short	(.L_2203 - .L_2202)
	.align		4
.L_2202:
        /*3250*/ 	.word	index@(_ZN2at6native29vectorized_elementwise_kernelILi8EZZZNS0_17clamp_kernel_cudaERNS_18TensorIteratorBaseERKN3c106ScalarES7_ENKUlvE_clEvENKUlvE_clEvEUlhE_St5arrayIPcLm2EEEEviT0_T1_)
        /*3254*/ 	.word	0x00000000


	//----- nvinfo : EIATTR_MIN_STACK_SIZE
	.align		4
.L_2203:
        /*3258*/ 	.byte	0x04, 0x12
        /*325a*/ 	.short	(.L_2205 - .L_2204)
	.align		4
.L_2204:
        /*325c*/ 	.word	index@(_ZN2at6native18elementwise_kernelILi128ELi4EZNS0_15gpu_kernel_implIZZZNS0_16sqrt_kernel_cudaERNS_18TensorIteratorBaseEENKUlvE0_clEvENKUlvE2_clEvEUlN3c108BFloat16EE_EEvS4_RKT_EUliE_EEviT1_)
        /*3260*/ 	.word	0x00000000


	//----- nvinfo : EIATTR_MIN_STACK_SIZE
	.align		4
.L_2205:
        /*3264*/ 	.byte	0x04, 0x12
        /*3266*/ 	.short	(.L_2207 - .L_2206)
	.align		4
.L_2206:
        /*3268*/ 	.word	index@(_ZN2at6native27unrolled_elementwise_kernelIZZZNS0_16sqrt_kernel_cudaERNS_18TensorIteratorBaseEENKUlvE0_clEvENKUlvE2_clEvEUlN3c108BFloat16EE_St5arrayIPcLm2EELi4E23TrivialOffsetCalculatorILi1EjESD_NS0_6memory12LoadWithCastILi1EEENSE_13StoreWithCastILi1EEEEEviT_T0_T2_T3_T4_T5_)
        /*326c*/ 	.word	0x00000000


	//----- nvinfo : EIATTR_MIN_STACK_SIZE
	.align		4
.L_2207:
        /*3270*/ 	.byte	0x04, 0x12
        /*3272*/ 	.short	(.L_2209 - .L_2208)
	.align		4
.L_2208:
        /*3274*/ 	.word	index@(_ZN2at6native18elementwise_kernelILi128ELi4EZNS0_22gpu_kernel_impl_nocastIZZZNS0_16sqrt_kernel_cudaERNS_18TensorIteratorBaseEENKUlvE0_clEvENKUlvE2_clEvEUlN3c108BFloat16EE_EEvS4_RKT_EUliE_EEviT1_)
        /*3278*/ 	.word	0x00000000


	//----- nvinfo : EIATTR_MIN_STACK_SIZE
	.align		4
.L_2209:
        /*327c*/ 	.byte	0x04, 0x12
        /*327e*/ 	.short	(.L_2211 - .L_2210)
	.align		4
.L_2210:
        /*3280*/ 	.word	index@(_ZN2at6native27unrolled_elementwise_kernelIZZZNS0_16sqrt_kernel_cudaERNS_18TensorIteratorBaseEENKUlvE0_clEvENKUlvE2_clEvEUlN3c108BFloat16EE_St5arrayIPcLm2EELi4E23TrivialOffsetCalculatorILi1EjESD_NS0_6memory15LoadWithoutCastENSE_16StoreWithoutCastEEEviT_T0_T2_T3_T4_T5_)
        /*3284*/ 	.word	0x00000000


	//----- nvinfo : EIATTR_MIN_STACK_SIZE
	.align		4
.L_2211:
        /*3288*/ 	.byte	0x04, 0x12
        /*328a*/ 	.short	(.L_2213 - .L_2212)
	.align		4
.L_2212:
        /*328c*/ 	.word	index@(_ZN2at6native29vectorized_elementwise_kernelILi2EZZZNS0_16sqrt_kernel_cudaERNS_18TensorIteratorBaseEENKUlvE0_clEvENKUlvE2_clEvEUlN3c108BFloat16EE_St5arrayIPcLm2EEEEviT0_T1_)
        /*3290*/ 	.word	0x00000000


	//----- nvinfo : EIATTR_MIN_STACK_SIZE
	.align		4
.L_2213:
        /*3294*/ 	.byte	0x04, 0x12
        /*3296*/ 	.short	(.L_2215 - .L_2214)
	.align		4
.L_2214:
        /*3298*/ 	.word	index@(_ZN2at6native29vectorized_elementwise_kernelILi4EZZZNS0_16sqrt_kernel_cudaERNS_18TensorIteratorBaseEENKUlvE0_clEvENKUlvE2_clEvEUlN3c108BFloat16EE_St5arrayIPcLm2EEEEviT0_T1_)
        /*329c*/ 	.word	0x00000000


	//----- nvinfo : EIATTR_MIN_STACK_SIZE
	.align		4
.L_2215:
        /*32a0*/ 	.byte	0x04, 0x12
        /*32a2*/ 	.short	(.L_2217 - .L_2216)
	.align		4
.L_2216:
        /*32a4*/ 	.word	index@(_ZN2at6native29vectorized_elementwise_kernelILi8EZZZNS0_16sqrt_kernel_cudaERNS_18TensorIteratorBaseEENKUlvE0_clEvENKUlvE2_clEvEUlN3c108BFloat16EE_St5arrayIPcLm2EEEEviT0_T1_)
        /*32a8*/ 	.word	0x00000000


	//----- nvinfo : EIATTR_MIN_STACK_SIZE
	.align		4
.L_2217:
        /*32ac*/ 	.byte	0x04, 0x12
        /*32ae*/ 	.short	(.L_2219 - .L_2218)
	.align		4
.L_2218:
        /*32b0*/ 	.word	index@(_ZN2at6native18elementwise_kernelILi128ELi4EZNS0_15gpu_kernel_implIZZZNS0_16sqrt_kernel_cudaERNS_18TensorIteratorBaseEENKUlvE0_clEvENKUlvE1_clEvEUlN3c104HalfEE_EEvS4_RKT_EUliE_EEviT1_)
        /*32b4*/ 	.word	0x00000000


	//----- nvinfo : EIATTR_MIN_STACK_SIZE
	.align		4
.L_2219:
        /*32b8*/ 	.byte	0x04, 0x12
        /*32ba*/ 	.short	(.L_2221 - .L_2220)
	.align		4
.L_2220:
        /*32bc*/ 	.word	index@(_ZN2at6native27unrolled_elementwise_kernelIZZZNS0_16sqrt_kernel_cudaERNS_18TensorIteratorBaseEENKUlvE0_clEvENKUlvE1_clEvEUlN3c104HalfEE_St5arrayIPcLm2EELi4E23TrivialOffsetCalculatorILi1EjESD_NS0_6memory12LoadWithCastILi1EEENSE_13StoreWithCastILi1EEEEEviT_T0_T2_T3_T4_T5_)
        /*32c0*/ 	.word	0x00000000


	//----- nvinfo : EIATTR_MIN_STACK_SIZE
	.align		4
.L_2221:
        /*32c4*/ 	.byte	0x04, 0x12
        /*32c6*/ 	.short	(.L_2223 - .L_2222)
	.align		4
.L_2222:
        /*32c8*/ 	.word	index@(_ZN2at6native18elementwise_kernelILi128ELi4EZNS0_22gpu_kernel_impl_nocastIZZZNS0_16sqrt_kernel_cudaERNS_18TensorIteratorBaseEENKUlvE0_clEvENKUlvE1_clEvEUlN3c104HalfEE_EEvS4_RKT_EUliE_EEviT1_)
        /*32cc*/ 	.word	0x00000000


	//----- nvinfo : EIATTR_MIN_STACK_SIZE
	.align		4
.L_2223:
        /*32d0*/ 	.byte	0x04, 0x12
        /*32d2*/ 	.short	(.L_2225 - .L_2224)
	.align		4
.L_2224:
        /*32d4*/ 	.word	index@(_ZN2at6native27unrolled_elementwise_kernelIZZZNS0_16sqrt_kernel_cudaERNS_18TensorIteratorBaseEENKUlvE0_clEvENKUlvE1_clEvEUlN3c104HalfEE_St5arrayIPcLm2EELi4E23TrivialOffsetCalculatorILi1EjESD_NS0_6memory15LoadWithoutCastENSE_16StoreWithoutCastEEEviT_T0_T2_T3_T4_T5_)
        /*32d8*/ 	.word	0x00000000


	//----- nvinfo : EIATTR_MIN_STACK_SIZE
	.align		4
.L_2225:
        /*32dc*/ 	.byte	0x04, 0x12
        /*32de*/ 	.short	(.L_2227 - .L_2226)
	.align		4
.L_2226:
        /*32e0*/ 	.word	index@(_ZN2at6native29vectorized_elementwise_kernelILi2EZZZNS0_16sqrt_kernel_cudaERNS_18TensorIteratorBaseEENKUlvE0_clEvENKUlvE1_clEvEUlN3c104HalfEE_St5arrayIPcLm2EEEEviT0_T1_)
        /*32e4*/ 	.word	0x00000000


	//----- nvinfo : EIATTR_MIN_STACK_SIZE
	.align		4
.L_2227:
        /*32e8*/ 	.byte	0x04, 0x12
        /*32ea*/ 	.short	(.L_2229 - .L_2228)
	.align		4
.L_2228:
        /*32ec*/ 	.word	index@(_ZN2at6native29vectorized_elementwise_kernelILi4EZZZNS0_16sqrt_kernel_cudaERNS_18TensorIteratorBaseEENKUlvE0_clEvENKUlvE1_clEvEUlN3c104HalfEE_St5arrayIPcLm2EEEEviT0_T1_)
        /*32f0*/ 	.word	0x00000000


	//----- nvinfo : EIATTR_MIN_STACK_SIZE
	.align		4
.L_2229:
        /*32f4*/ 	.byte	0x04, 0x12
        /*32f6*/ 	.short	(.L_2231 - .L_2230)
	.align		4
.L_2230:
        /*32f8*/ 	.word	index@(_ZN2at6native29vectorized_elementwise_kernelILi8EZZZNS0_16sqrt_kernel_cudaERNS_18TensorIteratorBaseEENKUlvE0_clEvENKUlvE1_clEvEUlN3c104HalfEE_St5arrayIPcLm2EEEEviT0_T1_)
        /*32fc*/ 	.word	0x00000000


	//----- nvinfo : EIATTR_MIN_STACK_SIZE
	.align		4
.L_2231:
        /*3300*/ 	.byte	0x04, 0x12
        /*3302*/ 	.short	(.L_2233 - .L_2232)
	.align		4
.L_2232:
        /*3304*/ 	.word	index@(_ZN2at6native18elementwise_kernelILi128ELi4EZNS0_15gpu_kernel_implIZZZNS0_16sqrt_kernel_cudaERNS_18TensorIteratorBaseEENKUlvE0_clEvENKUlvE0_clEvEUlfE_EEvS4_RKT_EUliE_EEviT1_)
        /*3308*/ 	.word	0x00000000


	//----- nvinfo : EIATTR_MIN_STACK_SIZE
	.align		4
.L_2233:
        /*330c*/ 	.byte	0x04, 0x12
        /*330e*/ 	.short	(.L_2235 - .L_2234)
	.align		4
.L_2234:
        /*3310*/ 	.word	index@(_ZN2at6native27unrolled_elementwise_kernelIZZZNS0_16sqrt_kernel_cudaERNS_18TensorIteratorBaseEENKUlvE0_clEvENKUlvE0_clEvEUlfE_St5arrayIPcLm2EELi4E23TrivialOffsetCalculatorILi1EjESB_NS0_6memory12LoadWithCastILi1EEENSC_13StoreWithCastILi1EEEEEviT_T0_T2_T3_T4_T5_)
        /*3314*/ 	.word	0x00000000


	//----- nvinfo : EIATTR_MIN_STACK_SIZE
	.align		4
.L_2235:
        /*3318*/ 	.byte	0x04, 0x12
        /*331a*/ 	.short	(.L_2237 - .L_2236)
	.align		4
.L_2236:
        /*331c*/ 	.word	index@(_ZN2at6native18elementwise_kernelILi128ELi2EZNS0_22gpu_kernel_impl_nocastIZZZNS0_16sqrt_kernel_cudaERNS_18TensorIteratorBaseEENKUlvE0_clEvENKUlvE0_clEvEUlfE_EEvS4_RKT_EUliE_EEviT1_)
        /*3320*/ 	.word	0x00000000


	//----- nvinfo : EIATTR_MIN_STACK_SIZE
	.align		4
.L_2237:
        /*3324*/ 	.byte	0x04, 0x12
        /*3326*/ 	.short	(.L_2239 - .L_2238)
	.align		4
.L_2238:
        /*3328*/ 	.word	index@(_ZN2at6native27unrolled_elementwise_kernelIZZZNS0_16sqrt_kernel_cudaERNS_18TensorIteratorBaseEENKUlvE0_clEvENKUlvE0_clEvEUlfE_St5arrayIPcLm2EELi4E23TrivialOffsetCalculatorILi1EjESB_NS0_6memory15LoadWithoutCastENSC_16StoreWithoutCastEEEviT_T0_T2_T3_T4_T5_)
        /*332c*/ 	.word	0x00000000


	//----- nvinfo : EIATTR_MIN_STACK_SIZE
	.align		4
.L_2239:
        /*3330*/ 	.byte	0x04, 0x12
        /*3332*/ 	.short	(.L_2241 - .L_2240)
	.align		4
.L_2240:
        /*3334*/ 	.word	index@(_ZN2at6native29vectorized_elementwise_kernelILi2EZZZNS0_16sqrt_kernel_cudaERNS_18TensorIteratorBaseEENKUlvE0_clEvENKUlvE0_clEvEUlfE_St5arrayIPcLm2EEEEviT0_T1_)
        /*3338*/ 	.word	0x00000000


	//----- nvinfo : EIATTR_MIN_STACK_SIZE
	.align		4
.L_2241:
        /*333c*/ 	.byte	0x04, 0x12
        /*333e*/ 	.short	(.L_2243 - .L_2242)
	.align		4
.L_2242:
        /*3340*/ 	.word	index@(_ZN2at6native29vectorized_elementwise_kernelILi4EZZZNS0_16sqrt_kernel_cudaERNS_18TensorIteratorBaseEENKUlvE0_clEvENKUlvE0_clEvEUlfE_St5arrayIPcLm2EEEEviT0_T1_)
        /*3344*/ 	.word	0x00000000


	//----- nvinfo : EIATTR_MIN_STACK_SIZE
	.align		4
.L_2243:
        /*3348*/ 	.byte	0x04, 0x12
        /*334a*/ 	.short	(.L_2245 - .L_2244)
	.align		4
.L_2244:
        /*334c*/ 	.word	index@(_ZN2at6native29vectorized_elementwise_kernelILi8EZZZNS0_16sqrt_kernel_cudaERNS_18TensorIteratorBaseEENKUlvE0_clEvENKUlvE0_clEvEUlfE_St5arrayIPcLm2EEEEviT0_T1_)
        /*3350*/ 	.word	0x00000000


	//----- nvinfo : EIATTR_MIN_STACK_SIZE
	.align		4
.L_2245:
        /*3354*/ 	.byte	0x04, 0x12
        /*3356*/ 	.short	(.L_2247 - .L_2246)
	.align		4
.L_2246:
        /*3358*/ 	.word	index@(_ZN2at6native18elementwise_kernelILi128ELi4EZNS0_15gpu_kernel_implIZZZNS0_16sqrt_kernel_cudaERNS_18TensorIteratorBaseEENKUlvE0_clEvENKUlvE_clEvEUldE_EEvS4_RKT_EUliE_EEviT1_)
        /*335c*/ 	.word	0x00000000


	//----- nvinfo : EIATTR_MIN_STACK_SIZE
	.align		4
.L_2247:
        /*3360*/ 	.byte	0x04, 0x12
        /*3362*/ 	.short	(.L_2249 - .L_2248)
	.align		4
.L_2248:
        /*3364*/ 	.word	index@(_ZN2at6native27unrolled_elementwise_kernelIZZZNS0_16sqrt_kernel_cudaERNS_18TensorIteratorBaseEENKUlvE0_clEvENKUlvE_clEvEUldE_St5arrayIPcLm2EELi4E23TrivialOffsetCalculatorILi1EjESB_NS0_6memory12LoadWithCastILi1EEENSC_13StoreWithCastILi1EEEEEviT_T0_T2_T3_T4_T5_)
        /*3368*/ 	.word	0x00000000


	//----- nvinfo : EIATTR_MIN_STACK_SIZE
	.align		4
.L_2249:
        /*336c*/ 	.byte	0x04, 0x12
        /*336e*/ 	.short	(.L_2251 - .L_2250)
	.align		4
.L_2250:
        /*3370*/ 	.word	index@(_ZN2at6native18elementwise_kernelILi128ELi2EZNS0_22gpu_kernel_impl_nocastIZZZNS0_16sqrt_kernel_cudaERNS_18TensorIteratorBaseEENKUlvE0_clEvENKUlvE_clEvEUldE_EEvS4_RKT_EUliE_EEviT1_)
        /*3374*/ 	.word	0x00000000


	//----- nvinfo : EIATTR_MIN_STACK_SIZE
	.align		4
.L_2251:
        /*3378*/ 	.byte	0x04, 0x12
        /*337a*/ 	.short	(.L_2253 - .L_2252)
	.align		4
.L_2252:
        /*337c*/ 	.word	index@(_ZN2at6native27unrolled_elementwise_kernelIZZZNS0_16sqrt_kernel_cudaERNS_18TensorIteratorBaseEENKUlvE0_clEvENKUlvE_clEvEUldE_St5arrayIPcLm2EELi4E23TrivialOffsetCalculatorILi1EjESB_NS0_6memory15LoadWithoutCastENSC_16StoreWithoutCastEEEviT_T0_T2_T3_T4_T5_)
        /*3380*/ 	.word	0x00000000


	//----- nvinfo : EIATTR_MIN_STACK_SIZE
	.align		4
.L_2253:
        /*3384*/ 	.byte	0x04, 0x12
        /*3386*/ 	.short	(.L_2255 - .L_2254)
	.align		4
.L_2254:
        /*3388*/ 	.word	index@(_ZN2at6native29vectorized_elementwise_kernelILi2EZZZNS0_16sqrt_kernel_cudaERNS_18TensorIteratorBaseEENKUlvE0_clEvENKUlvE_clEvEUldE_St5arrayIPcLm2EEEEviT0_T1_)
        /*338c*/ 	.word	0x00000000


	//----- nvinfo : EIATTR_MIN_STACK_SIZE
	.align		4
.L_2255:
        /*3390*/ 	.byte	0x04, 0x12
        /*3392*/ 	.short	(.L_2257 - .L_2256)
	.align		4
.L_2256:
        /*3394*/ 	.word	index@(_ZN2at6native29vectorized_elementwise_kernelILi4EZZZNS0_16sqrt_kernel_cudaERNS_18TensorIteratorBaseEENKUlvE0_clEvENKUlvE_clEvEUldE_St5arrayIPcLm2EEEEviT0_T1_)
        /*3398*/ 	.word	0x00000000


	//----- nvinfo : EIATTR_MIN_STACK_SIZE
	.align		4
.L_2257:
        /*339c*/ 	.byte	0x04, 0x12
        /*339e*/ 	.short	(.L_2259 - .L_2258)
	.align		4
.L_2258:
        /*33a0*/ 	.word	index@(_ZN2at6native29vectorized_elementwise_kernelILi8EZZZNS0_16sqrt_kernel_cudaERNS_18TensorIteratorBaseEENKUlvE0_clEvENKUlvE_clEvEUldE_St5arrayIPcLm2EEEEviT0_T1_)
        /*33a4*/ 	.word	0x00000000


	//----- nvinfo : EIATTR_MIN_STACK_SIZE
	.align		4
.L_2259:
        /*33a8*/ 	.byte	0x04, 0x12
        /*33aa*/ 	.short	(.L_2261 - .L_2260)
	.align		4
.L_2260:
        /*33ac*/ 	.word	index@(_ZN2at6native18elementwise_kernelILi128ELi4EZNS0_15gpu_kernel_implIZZZNS0_17rsqrt_kernel_cudaERNS_18TensorIteratorBaseEENKUlvE0_clEvENKUlvE2_clEvEUlN3c104HalfEE_EEvS4_RKT_EUliE_EEviT1_)
        /*33b0*/ 	.word	0x00000000


	//----- nvinfo : EIATTR_MIN_STACK_SIZE
	.align		4
.L_2261:
        /*33b4*/ 	.byte	0x04, 0x12
        /*33b6*/ 	.short	(.L_2263 - .L_2262)
	.align		4
.L_2262:
        /*33b8*/ 	.word	index@(_ZN2at6native27unrolled_elementwise_kernelIZZZNS0_17rsqrt_kernel_cudaERNS_18TensorIteratorBaseEENKUlvE0_clEvENKUlvE2_clEvEUlN3c104HalfEE_St5arrayIPcLm2EELi4E23TrivialOffsetCalculatorILi1EjESD_NS0_6memory12LoadWithCastILi1EEENSE_13StoreWithCastILi1EEEEEviT_T0_T2_T3_T4_T5_)
        /*33bc*/ 	.word	0x00000000


	//----- nvinfo : EIATTR_MIN_STACK_SIZE
	.align		4
.L_2263:
        /*33c0*/ 	.byte	0x04, 0x12
        /*33c2*/ 	.short	(.L_2265 - .L_2264)
	.align		4
.L_2264:
        /*33c4*/ 	.word	index@(_ZN2at6native18elementwise_kernelILi128ELi4EZNS0_22gpu_kernel_impl_nocastIZZZNS0_17rsqrt_kernel_cudaERNS_18TensorIteratorBaseEENKUlvE0_clEvENKUlvE2_clEvEUlN3c104HalfEE_EEvS4_RKT_EUliE_EEviT1_)
        /*33c8*/ 	.word	0x00000000


	//----- nvinfo : EIATTR_MIN_STACK_SIZE
	.align		4
.L_2265:
        /*33cc*/ 	.byte	0x04, 0x12
        /*33ce*/ 	.short	(.L_2267 - .L_2266)
	.align		4
.L_2266:
        /*33d0*/ 	.word	index@(_ZN2at6native27unrolled_elementwise_kernelIZZZNS0_17rsqrt_kernel_cudaERNS_18TensorIteratorBaseEENKUlvE0_clEvENKUlvE2_clEvEUlN3c104HalfEE_St5arrayIPcLm2EELi4E23TrivialOffsetCalculatorILi1EjESD_NS0_6memory15LoadWithoutCastENSE_16StoreWithoutCastEEEviT_T0_T2_T3_T4_T5_)
        /*33d4*/ 	.word	0x00000000


	//----- nvinfo : EIATTR_MIN_STACK_SIZE
	.align		4
.L_2267:
        /*33d8*/ 	.byte	0x04, 0x12
        /*33da*/ 	.short	(.L_2269 - .L_2268)
	.align		4
.L_2268:
        /*33dc*/ 	.word	index@(_ZN2at6native29vectorized_elementwise_kernelILi2EZZZNS0_17rsqrt_kernel_cudaERNS_18TensorIteratorBaseEENKUlvE0_clEvENKUlvE2_clEvEUlN3c104HalfEE_St5arrayIPcLm2EEEEviT0_T1_)
        /*33e0*/ 	.word	0x00000000


	//----- nvinfo : EIATTR_MIN_STACK_SIZE
	.align		4
.L_2269:
        /*33e4*/ 	.byte	0x04, 0x12
        /*33e6*/ 	.short	(.L_2271 - .L_2270)
	.align		4
.L_2270:
        /*33e8*/ 	.word	index@(_ZN2at6native29vectorized_elementwise_kernelILi4EZZZNS0_17rsqrt_kernel_cudaERNS_18TensorIteratorBaseEENKUlvE0_clEvENKUlvE2_clEvEUlN3c104HalfEE_St5arrayIPcLm2EEEEviT0_T1_)
        /*33ec*/ 	.word	0x00000000


	//----- nvinfo : EIATTR_MIN_STACK_SIZE
	.align		4
.L_2271:
        /*33f0*/ 	.byte	0x04, 0x12
        /*33f2*/ 	.short	(.L_2273 - .L_2272)
	.align		4
.L_2272:
        /*33f4*/ 	.word	index@(_ZN2at6native29vectorized_elementwise_kernelILi8EZZZNS0_17rsqrt_kernel_cudaERNS_18TensorIteratorBaseEENKUlvE0_clEvENKUlvE2_clEvEUlN3c104HalfEE_St5arrayIPcLm2EEEEviT0_T1_)
        /*33f8*/ 	.word	0x00000000


	//----- nvinfo : EIATTR_MIN_STACK_SIZE
	.align		4
.L_2273:
        /*33fc*/ 	.byte	0x04, 0x12
        /*33fe*/ 	.short	(.L_2275 - .L_2274)
	.align		4
.L_2274:
        /*3400*/ 	.word	index@(_ZN2at6native18elementwise_kernelILi128ELi4EZNS0_15gpu_kernel_implIZZZNS0_17rsqrt_kernel_cudaERNS_18TensorIteratorBaseEENKUlvE0_clEvENKUlvE1_clEvEUlN3c108BFloat16EE_EEvS4_RKT_EUliE_EEviT1_)
        /*3404*/ 	.word	0x00000000


	//----- nvinfo : EIATTR_MIN_STACK_SIZE
	.align		4
.L_2275:
        /*3408*/ 	.byte	0x04, 0x12
        /*340a*/ 	.short	(.L_2277 - .L_2276)
	.align		4
.L_2276:
        /*340c*/ 	.word	index@(_ZN2at6native27unrolled_elementwise_kernelIZZZNS0_17rsqrt_kernel_cudaERNS_18TensorIteratorBaseEENKUlvE0_clEvENKUlvE1_clEvEUlN3c108BFloat16EE_St5arrayIPcLm2EELi4E23TrivialOffsetCalculatorILi1EjESD_NS0_6memory12LoadWithCastILi1EEENSE_13StoreWithCastILi1EEEEEviT_T0_T2_T3_T4_T5_)
        /*3410*/ 	.word	0x00000000


	//----- nvinfo : EIATTR_MIN_STACK_SIZE
	.align		4
.L_2277:
        /*3414*/ 	.byte	0x04, 0x12
        /*3416*/ 	.short	(.L_2279 - .L_2278)
	.align		4
.L_2278:
        /*3418*/ 	.word	index@(_ZN2at6native18elementwise_kernelILi128ELi4EZNS0_22gpu_kernel_impl_nocastIZZZNS0_17rsqrt_kernel_cudaERNS_18TensorIteratorBaseEENKUlvE0_clEvENKUlvE1_clEvEUlN3c108BFloat16EE_EEvS4_RKT_EUliE_EEviT1_)
        /*341c*/ 	.word	0x00000000


	//----- nvinfo : EIATTR_MIN_STACK_SIZE
	.align		4
.L_2279:
        /*3420*/ 	.byte	0x04, 0x12
        /*3422*/ 	.short	(.L_2281 - .L_2280)
	.align		4
.L_2280:
        /*3424*/ 	.word	index@(_ZN2at6native27unrolled_elementwise_kernelIZZZNS0_17rsqrt_kernel_cudaERNS_18TensorIteratorBaseEENKUlvE0_clEvENKUlvE1_clEvEUlN3c108BFloat16EE_St5arrayIPcLm2EELi4E23TrivialOffsetCalculatorILi1EjESD_NS0_6memory15LoadWithoutCastENSE_16StoreWithoutCastEEEviT_T0_T2_T3_T4_T5_)
        /*3428*/ 	.word	0x00000000


	//----- nvinfo : EIATTR_MIN_STACK_SIZE
	.align		4
.L_2281:
        /*342c*/ 	.byte	0x04, 0x12
        /*342e*/ 	.short	(.L_2283 - .L_2282)
	.align		4
.L_2282:
        /*3430*/ 	.word	index@(_ZN2at6native29vectorized_elementwise_kernelILi2EZZZNS0_17rsqrt_kernel_cudaERNS_18TensorIteratorBaseEENKUlvE0_clEvENKUlvE1_clEvEUlN3c108BFloat16EE_St5arrayIPcLm2EEEEviT0_T1_)
        /*3434*/ 	.word	0x00000000


	//----- nvinfo : EIATTR_MIN_STACK_SIZE
	.align		4
.L_2283:
        /*3438*/ 	.byte	0x04, 0x12
        /*343a*/ 	.short	(.L_2285 - .L_2284)
	.align		4
.L_2284:
        /*343c*/ 	.word	index@(_ZN2at6native29vectorized_elementwise_kernelILi4EZZZNS0_17rsqrt_kernel_cudaERNS_18TensorIteratorBaseEENKUlvE0_clEvENKUlvE1_clEvEUlN3c108BFloat16EE_St5arrayIPcLm2EEEEviT0_T1_)
        /*3440*/ 	.word	0x00000000


	//----- nvinfo : EIATTR_MIN_STACK_SIZE
	.align		4
.L_2285:
        /*3444*/ 	.byte	0x04, 0x12
        /*3446*/ 	.short	(.L_2287 - .L_2286)
	.align		4
.L_2286:
        /*3448*/ 	.word	index@(_ZN2at6native29vectorized_elementwise_kernelILi8EZZZNS0_17rsqrt_kernel_cudaERNS_18TensorIteratorBaseEENKUlvE0_clEvENKUlvE1_clEvEUlN3c108BFloat16EE_St5arrayIPcLm2EEEEviT0_T1_)
        /*344c*/ 	.word	0x00000000


	//----- nvinfo : EIATTR_MIN_STACK_SIZE
	.align		4
.L_2287:
        /*3450*/ 	.byte	0x04, 0x12
        /*3452*/ 	.short	(.L_2289 - .L_2288)
	.align		4
.L_2288:
        /*3454*/ 	.word	index@(_ZN2at6native18elementwise_kernelILi128ELi4EZNS0_15gpu_kernel_implIZZZNS0_17rsqrt_kernel_cudaERNS_18TensorIteratorBaseEENKUlvE0_clEvENKUlvE0_clEvEUlfE_EEvS4_RKT_EUliE_EEviT1_)
        /*3458*/ 	.word	0x00000000


	//----- nvinfo : EIATTR_MIN_STACK_SIZE
	.align		4
.L_2289:
        /*345c*/ 	.byte	0x04, 0x12
        /*345e*/ 	.short	(.L_2291 - .L_2290)
	.align		4
.L_2290:
        /*3460*/ 	.word	index@(_ZN2at6native27unrolled_elementwise_kernelIZZZNS0_17rsqrt_kernel_cudaERNS_18TensorIteratorBaseEENKUlvE0_clEvENKUlvE0_clEvEUlfE_St5arrayIPcLm2EELi4E23TrivialOffsetCalculatorILi1EjESB_NS0_6memory12LoadWithCastILi1EEENSC_13StoreWithCastILi1EEEEEviT_T0_T2_T3_T4_T5_)
        /*3464*/ 	.word	0x00000000


	//----- nvinfo : EIATTR_MIN_STACK_SIZE
	.align		4
.L_2291:
        /*3468*/ 	.byte	0x04, 0x12
        /*346a*/ 	.short	(.L_2293 - .L_2292)
	.align		4
.L_2292:
        /*346c*/ 	.word	index@(_ZN2at6native18elementwise_kernelILi128ELi2EZNS0_22gpu_kernel_impl_nocastIZZZNS0_17rsqrt_kernel_cudaERNS_18TensorIteratorBaseEENKUlvE0_clEvENKUlvE0_clEvEUlfE_EEvS4_RKT_EUliE_EEviT1_)
        /*3470*/ 	.word	0x00000000


	//----- nvinfo : EIATTR_MIN_STACK_SIZE
	.align		4
.L_2293:
        /*3474*/ 	.byte	0x04, 0x12
        /*3476*/ 	.short	(.L_2295 - .L_2294)
	.align		4
.L_2294:
        /*3478*/ 	.word	index@(_ZN2at6native27unrolled_elementwise_kernelIZZZNS0_17rsqrt_kernel_cudaERNS_18TensorIteratorBaseEENKUlvE0_clEvENKUlvE0_clEvEUlfE_St5arrayIPcLm2EELi4E23TrivialOffsetCalculatorILi1EjESB_NS0_6memory15LoadWithoutCastENSC_16StoreWithoutCastEEEviT_T0_T2_T3_T4_T5_)
        /*347c*/ 	.word	0x00000000


	//----- nvinfo : EIATTR_MIN_STACK_SIZE
	.align		4
.L_2295:
        /*3480*/ 	.byte	0x04, 0x12
        /*3482*/ 	.short	(.L_2297 - .L_2296)
	.align		4
.L_2296:
        /*3484*/ 	.word	index@(_ZN2at6native29vectorized_elementwise_kernelILi2EZZZNS0_17rsqrt_kernel_cudaERNS_18TensorIteratorBaseEENKUlvE0_clEvENKUlvE0_clEvEUlfE_St5arrayIPcLm2EEEEviT0_T1_)
        /*3488*/ 	.word	0x00000000


	//----- nvinfo : EIATTR_MIN_STACK_SIZE
	.align		4
.L_2297:
        /*348c*/ 	.byte	0x04, 0x12
        /*348e*/ 	.short	(.L_2299 - .L_2298)
	.align		4
.L_2298:
        /*3490*/ 	.word	index@(_ZN2at6native29vectorized_elementwise_kernelILi4EZZZNS0_17rsqrt_kernel_cudaERNS_18TensorIteratorBaseEENKUlvE0_clEvENKUlvE0_clEvEUlfE_St5arrayIPcLm2EEEEviT0_T1_)
        /*3494*/ 	.word	0x00000000


	//----- nvinfo : EIATTR_MIN_STACK_SIZE
	.align		4
.L_2299:
        /*3498*/ 	.byte	0x04, 0x12
        /*349a*/ 	.short	(.L_2301 - .L_2300)
	.align		4
.L_2300:
        /*349c*/ 	.word	index@(_ZN2at6native29vectorized_elementwise_kernelILi8EZZZNS0_17rsqrt_kernel_cudaERNS_18TensorIteratorBaseEENKUlvE0_clEvENKUlvE0_clEvEUlfE_St5arrayIPcLm2EEEEviT0_T1_)
        /*34a0*/ 	.word	0x00000000


	//----- nvinfo : EIATTR_MIN_STACK_SIZE
	.align		4
.L_2301:
        /*34a4*/ 	.byte	0x04, 0x12
        /*34a6*/ 	.short	(.L_2303 - .L_2302)
	.align		4
.L_2302:
        /*34a8*/ 	.word	index@(_ZN2at6native18elementwise_kernelILi128ELi4EZNS0_15gpu_kernel_implIZZZNS0_17rsqrt_kernel_cudaERNS_18TensorIteratorBaseEENKUlvE0_clEvENKUlvE_clEvEUldE_EEvS4_RKT_EUliE_EEviT1_)
        /*34ac*/ 	.word	0x00000000


	//----- nvinfo : EIATTR_MIN_STACK_SIZE
	.align		4
.L_2303:
        /*34b0*/ 	.byte	0x04, 0x12
        /*34b2*/ 	.short	(.L_2305 - .L_2304)
	.align		4
.L_2304:
        /*34b4*/ 	.word	index@(_ZN2at6native27unrolled_elementwise_kernelIZZZNS0_17rsqrt_kernel_cudaERNS_18TensorIteratorBaseEENKUlvE0_clEvENKUlvE_clEvEUldE_St5arrayIPcLm2EELi4E23TrivialOffsetCalculatorILi1EjESB_NS0_6memory12LoadWithCastILi1EEENSC_13StoreWithCastILi1EEEEEviT_T0_T2_T3_T4_T5_)
        /*34b8*/ 	.word	0x00000000


	//----- nvinfo : EIATTR_MIN_STACK_SIZE
	.align		4
.L_2305:
        /*34bc*/ 	.byte	0x04, 0x12
        /*34be*/ 	.short	(.L_2307 - .L_2306)
	.align		4
.L_2306:
        /*34c0*/ 	.word	index@(_ZN2at6native18elementwise_kernelILi128ELi2EZNS0_22gpu_kernel_impl_nocastIZZZNS0_17rsqrt_kernel_cudaERNS_18TensorIteratorBaseEENKUlvE0_clEvENKUlvE_clEvEUldE_EEvS4_RKT_EUliE_EEviT1_)
        /*34c4*/ 	.word	0x00000000


	//----- nvinfo : EIATTR_MIN_STACK_SIZE
	.align		4
.L_2307:
        /*34c8*/ 	.byte	0x04, 0x12
        /*34ca*/ 	.short	(.L_2309 - .L_2308)
	.align		4
.L_2308:
        /*34cc*/ 	.word	index@(_ZN2at6native27unrolled_elementwise_kernelIZZZNS0_17rsqrt_kernel_cudaERNS_18TensorIteratorBaseEENKUlvE0_clEvENKUlvE_clEvEUldE_St5arrayIPcLm2EELi4E23TrivialOffsetCalculatorILi1EjESB_NS0_6memory15LoadWithoutCastENSC_16StoreWithoutCastEEEviT_T0_T2_T3_T4_T5_)
        /*34d0*/ 	.word	0x00000000


	//----- nvinfo : EIATTR_MIN_STACK_SIZE
	.align		4
.L_2309:
        /*34d4*/ 	.byte	0x04, 0x12
        /*34d6*/ 	.short	(.L_2311 - .L_2310)
	.align		4
.L_2310:
        /*34d8*/ 	.word	index@(_ZN2at6native29vectorized_elementwise_kernelILi2EZZZNS0_17rsqrt_kernel_cudaERNS_18TensorIteratorBaseEENKUlvE0_clEvENKUlvE_clEvEUldE_St5arrayIPcLm2EEEEviT0_T1_)
        /*34dc*/ 	.word	0x00000000


	//----- nvinfo : EIATTR_MIN_STACK_SIZE
	.align		4
.L_2311:
        /*34e0*/ 	.byte	0x04, 0x12
        /*34e2*/ 	.short	(.L_2313 - .L_2312)
	.align		4
.L_2312:
        /*34e4*/ 	.word	index@(_ZN2at6native29vectorized_elementwise_kernelILi4EZZZNS0_17rsqrt_kernel_cudaERNS_18TensorIteratorBaseEENKUlvE0_clEvENKUlvE_clEvEUldE_St5arrayIPcLm2EEEEviT0_T1_)
        /*34e8*/ 	.word	0x00000000


	//----- nvinfo : EIATTR_MIN_STACK_SIZE
	.align		4
.L_2313:
        /*34ec*/ 	.byte	0x04, 0x12
        /*34ee*/ 	.short	(.L_2315 - .L_2314)
	.align		4
.L_2314:
        /*34f0*/ 	.word	index@(_ZN2at6native29vectorized_elementwise_kernelILi8EZZZNS0_17rsqrt_kernel_cudaERNS_18TensorIteratorBaseEENKUlvE0_clEvENKUlvE_clEvEUldE_St5arrayIPcLm2EEEEviT0_T1_)
        /*34f4*/ 	.word	0x00000000


	//----- nvinfo : EIATTR_MIN_STACK_SIZE
	.align		4
.L_2315:
        /*34f8*/ 	.byte	0x04, 0x12
        /*34fa*/ 	.short	(.L_2317 - .L_2316)
	.align		4
.L_2316:
        /*34fc*/ 	.word	index@(_ZN2at6native18elementwise_kernelILi128ELi4EZNS0_15gpu_kernel_implIZZZNS0_17expm1_kernel_cudaERNS_18TensorIteratorBaseEENKUlvE_clEvENKUlvE4_clEvEUlN3c104HalfEE_EEvS4_RKT_EUliE_EEviT1_)
        /*3500*/ 	.word	0x00000000


	//----- nvinfo : EIATTR_MIN_STACK_SIZE
	.align		4
.L_2317:
        /*3504*/ 	.byte	0x04, 0x12
        /*3506*/ 	.short	(.L_2319 - .L_2318)
	.align		4
.L_2318:
        /*3508*/ 	.word	index@(_ZN2at6native27unrolled_elementwise_kernelIZZZNS0_17expm1_kernel_cudaERNS_18TensorIteratorBaseEENKUlvE_clEvENKUlvE4_clEvEUlN3c104HalfEE_St5arrayIPcLm2EELi4E23TrivialOffsetCalculatorILi1EjESD_NS0_6memory12LoadWithCastILi1EEENSE_13StoreWithCastILi1EEEEEviT_T0_T2_T3_T4_T5_)
        /*350c*/ 	.word	0x00000000


	//----- nvinfo : EIATTR_MIN_STACK_SIZE
	.align		4
.L_2319:
        /*3510*/ 	.byte	0x04, 0x12
        /*3512*/ 	.short	(.L_2321 - .L_2320)
	.align		4
.L_2320:
        /*3514*/ 	.word	index@(_ZN2at6native18elementwise_kernelILi128ELi4EZNS0_22gpu_kernel_impl_nocastIZZZNS0_17expm1_kernel_cudaERNS_18TensorIteratorBaseEENKUlvE_clEvENKUlvE4_clEvEUlN3c104HalfEE_EEvS4_RKT_EUliE_EEviT1_)
        /*3518*/ 	.word	0x00000000


	//----- nvinfo : EIATTR_MIN_STACK_SIZE
	.align		4
.L_2321:
        /*351c*/ 	.byte	0x04, 0x12
        /*351e*/ 	.short	(.L_2323 - .L_2322)
	.align		4
.L_2322:
        /*3520*/ 	.word	index@(_ZN2at6native27unrolled_elementwise_kernelIZZZNS0_17expm1_kernel_cudaERNS_18TensorIteratorBaseEENKUlvE_clEvENKUlvE4_clEvEUlN3c104HalfEE_St5arrayIPcLm2EELi4E23TrivialOffsetCalculatorILi1EjESD_NS0_6memory15LoadWithoutCastENSE_16StoreWithoutCastEEEviT_T0_T2_T3_T4_T5_)
        /*3524*/ 	.word	0x00000000


	//----- nvinfo : EIATTR_MIN_STACK_SIZE
	.align		4
.L_2323:
        /*3528*/ 	.byte	0x04, 0x12
        /*352a*/ 	.short	(.L_2325 - .L_2324)
	.align		4
.L_2324:
        /*352c*/ 	.word	index@(_ZN2at6native29vectorized_elementwise_kernelILi2EZZZNS0_17expm1_kernel_cudaERNS_18TensorIteratorBaseEENKUlvE_clEvENKUlvE4_clEvEUlN3c104HalfEE_St5arrayIPcLm2EEEEviT0_T1_)
        /*3530*/ 	.word	0x00000000


	//----- nvinfo : EIATTR_MIN_STACK_SIZE
	.align		4
.L_2325:
        /*3534*/ 	.byte	0x04, 0x12
        /*3536*/ 	.short	(.L_2327 - .L_2326)
	.align		4
.L_2326:
        /*3538*/ 	.word	index@(_ZN2at6native29vectorized_elementwise_kernelILi4EZZZNS0_17expm1_kernel_cudaERNS_18TensorIteratorBaseEENKUlvE_clEvENKUlvE4_clEvEUlN3c104HalfEE_St5arrayIPcLm2EEEEviT0_T1_)
        /*353c*/ 	.word	0x00000000


	//----- nvinfo : EIATTR_MIN_STACK_SIZE
	.align		4
.L_2327:
        /*3540*/ 	.byte	0x04, 0x12
        /*3542*/ 	.short	(.L_2329 - .L_2328)
	.align		4
.L_2328:
        /*3544*/ 	.word	index@(_ZN2at6native29vectorized_elementwise_kernelILi8EZZZNS0_17expm1_kernel_cudaERNS_18TensorIteratorBaseEENKUlvE_clEvENKUlvE4_clEvEUlN3c104HalfEE_St5arrayIPcLm2EEEEviT0_T1_)
        /*3548*/ 	.word	0x00000000


	//----- nvinfo : EIATTR_MIN_STACK_SIZE
	.align		4
.L_2329:
        /*354c*/ 	.byte	0x04, 0x12
        /*354e*/ 	.short	(.L_2331 - .L_2330)
	.align		4
.L_2330:
        /*3550*/ 	.word	index@(_ZN2at6native18elementwise_kernelILi128ELi4EZNS0_15gpu_kernel_implIZZZNS0_17expm1_kernel_cudaERNS_18TensorIteratorBaseEENKUlvE_clEvENKUlvE3_clEvEUlN3c108BFloat16EE_EEvS4_RKT_EUliE_EEviT1_)
        /*3554*/ 	.word	0x00000000


	//----- nvinfo : EIATTR_MIN_STACK_SIZE
	.align		4
.L_2331:
        /*3558*/ 	.byte	0x04, 0x12
        /*355a*/ 	.short	(.L_2333 - .L_2332)
	.align		4
.L_2332:
        /*355c*/ 	.word	index@(_ZN2at6native27unrolled_elementwise_kernelIZZZNS0_17expm1_kernel_cudaERNS_18TensorIteratorBaseEENKUlvE_clEvENKUlvE3_clEvEUlN3c108BFloat16EE_St5arrayIPcLm2EELi4E23TrivialOffsetCalculatorILi1EjESD_NS0_6memory12LoadWithCastILi1EEENSE_13StoreWithCastILi1EEEEEviT_T0_T2_T3_T4_T5_)
        /*3560*/ 	.word	0x00000000


	//----- nvinfo : EIATTR_MIN_STACK_SIZE
	.align		4
.L_2333:
        /*3564*/ 	.byte	0x04, 0x12
        /*3566*/ 	.short	(.L_2335 - .L_2334)
	.align		4
.L_2334:
        /*3568*/ 	.word	index@(_ZN2at6native18elementwise_kernelILi128ELi4EZNS0_22gpu_kernel_impl_nocastIZZZNS0_17expm1_kernel_cudaERNS_18TensorIteratorBaseEENKUlvE_clEvENKUlvE3_clEvEUlN3c108BFloat16EE_EEvS4_RKT_EUliE_EEviT1_)
        /*356c*/ 	.word	0x00000000


	//----- nvinfo : EIATTR_MIN_STACK_SIZE
	.align		4
.L_2335:
        /*3570*/ 	.byte	0x04, 0x12
        /*3572*/ 	.short	(.L_2337 - .L_2336)
	.align		4
.L_2336:
        /*3574*/ 	.word	index@(_ZN2at6native27unrolled_elementwise_kernelIZZZNS0_17expm1_kernel_cudaERNS_18TensorIteratorBaseEENKUlvE_clEvENKUlvE3_clEvEUlN3c108BFloat16EE_St5arrayIPcLm2EELi4E23TrivialOffsetCalculatorILi1EjESD_NS0_6memory15LoadWithoutCastENSE_16StoreWithoutCastEEEviT_T0_T2_T3_T4_T5_)
        /*3578*/ 	.word	0x00000000


	//----- nvinfo : EIATTR_MIN_STACK_SIZE
	.align		4
.L_2337:
        /*357c*/ 	.byte	0x04, 0x12
        /*357e*/ 	.short	(.L_2339 - .L_2338)
	.align		4
.L_2338:
        /*3580*/ 	.word	index@(_ZN2at6native29vectorized_elementwise_kernelILi2EZZZNS0_17expm1_kernel_cudaERNS_18TensorIteratorBaseEENKUlvE_clEvENKUlvE3_clEvEUlN3c108BFloat16EE_St5arrayIPcLm2EEEEviT0_T1_)
        /*3584*/ 	.word	0x00000000


	//----- nvinfo : EIATTR_MIN_STACK_SIZE
	.align		4
.L_2339:
        /*3588*/ 	.byte	0x04, 0x12
        /*358a*/ 	.short	(.L_2341 - .L_2340)
	.align		4
.L_2340:
        /*358c*/ 	.word	index@(_ZN2at6native29vectorized_elementwise_kernelILi4EZZZNS0_17expm1_kernel_cudaERNS_18TensorIteratorBaseEENKUlvE_clEvENKUlvE3_clEvEUlN3c108BFloat16EE_St5arrayIPcLm2EEEEviT0_T1_)
        /*3590*/ 	.word	0x00000000


	//----- nvinfo : EIATTR_MIN_STACK_SIZE
	.align		4
.L_2341:
        /*3594*/ 	.byte	0x04, 0x12
        /*3596*/ 	.short	(.L_2343 - .L_2342)
	.align		4
.L_2342:
        /*3598*/ 	.word	index@(_ZN2at6native29vectorized_elementwise_kernelILi8EZZZNS0_17expm1_kernel_cudaERNS_18TensorIteratorBaseEENKUlvE_clEvENKUlvE3_clEvEUlN3c108BFloat16EE_St5arrayIPcLm2EEEEviT0_T1_)
        /*359c*/ 	.word	0x00000000


	//----- nvinfo : EIATTR_MIN_STACK_SIZE
	.align		4
.L_2343:
        /*35a0*/ 	.byte	0x04, 0x12
        /*35a2*/ 	.short	(.L_2345 - .L_2344)
	.align		4
.L_2344:
        /*35a4*/ 	.word	index@(_ZN2at6native18elementwise_kernelILi128ELi4EZNS0_15gpu_kernel_implIZZZNS0_17expm1_kernel_cudaERNS_18TensorIteratorBaseEENKUlvE_clEvENKUlvE2_clEvEUlN3c107complexIfEEE_EEvS4_RKT_EUliE_EEviT1_)
        /*35a8*/ 	.word	0x00000000


	//----- nvinfo : EIATTR_MIN_STACK_SIZE
	.align		4
.L_2345:
        /*35ac*/ 	.byte	0x04, 0x12
        /*35ae*/ 	.short	(.L_2347 - .L_2346)
	.align		4
.L_2346:
        /*35b0*/ 	.word	index@(_ZN2at6native27unrolled_elementwise_kernelIZZZNS0_17expm1_kernel_cudaERNS_18TensorIteratorBaseEENKUlvE_clEvENKUlvE2_clEvEUlN3c107complexIfEEE_St5arrayIPcLm2EELi4E23TrivialOffsetCalculatorILi1EjESE_NS0_6memory12LoadWithCastILi1EEENSF_13StoreWithCastILi1EEEEEviT_T0_T2_T3_T4_T5_)
        /*35b4*/ 	.word	0x00000000


	//----- nvinfo : EIATTR_MIN_STACK_SIZE
	.align		4
.L_2347:
        /*35b8*/ 	.byte	0x04, 0x12
        /*35ba*/ 	.short	(.L_2349 - .L_2348)
	.align		4
.L_2348:
        /*35bc*/ 	.word	index@(_ZN2at6native18elementwise_kernelILi128ELi2EZNS0_22gpu_kernel_impl_nocastIZZZNS0_17expm1_kernel_cudaERNS_18TensorIteratorBaseEENKUlvE_clEvENKUlvE2_clEvEUlN3c107complexIfEEE_EEvS4_RKT_EUliE_EEviT1_)
        /*35c0*/ 	.word	0x00000000


	//----- nvinfo : EIATTR_MIN_STACK_SIZE
	.align		4
.L_2349:
        /*35c4*/ 	.byte	0x04, 0x12
        /*35c6*/ 	.short	(.L_2351 - .L_2350)
	.align		4
.L_2350:
        /*35c8*/ 	.word	index@(_ZN2at6native27unrolled_elementwise_kernelIZZZNS0_17expm1_kernel_cudaERNS_18TensorIteratorBaseEENKUlvE_clEvENKUlvE2_clEvEUlN3c107complexIfEEE_St5arrayIPcLm2EELi4E23TrivialOffsetCalculatorILi1EjESE_NS0_6memory15LoadWithoutCastENSF_16StoreWithoutCastEEEviT_T0_T2_T3_T4_T5_)
        /*35cc*/ 	.word	0x00000000


	//----- nvinfo : EIATTR_MIN_STACK_SIZE
	.align		4
.L_2351:
        /*35d0*/ 	.byte	0x04, 0x12
        /*35d2*/ 	.short	(.L_2353 - .L_2352)
	.align		4
.L_2352:
        /*35d4*/ 	.word	index@(_ZN2at6native29vectorized_elementwise_kernelILi2EZZZNS0_17expm1_kernel_cudaERNS_18TensorIteratorBaseEENKUlvE_clEvENKUlvE2_clEvEUlN3c107complexIfEEE_St5arrayIPcLm2EEEEviT0_T1_)
        /*35d8*/ 	.word	0x00000000


	//----- nvinfo : EIATTR_MIN_STACK_SIZE
	.align		4
.L_2353:
        /*35dc*/ 	.byte	0x04, 0x12
        /*35de*/ 	.short	(.L_2355 - .L_2354)
	.align		4
.L_2354:
        /*35e0*/ 	.word	index@(_ZN2at6native29vectorized_elementwise_kernelILi4EZZZNS0_17expm1_kernel_cudaERNS_18TensorIteratorBaseEENKUlvE_clEvENKUlvE2_clEvEUlN3c107complexIfEEE_St5arrayIPcLm2EEEEviT0_T1_)
        /*35e4*/ 	.word	0x00000000


	//----- nvinfo : EIATTR_MIN_STACK_SIZE
	.align		4
.L_2355:
        /*35e8*/ 	.byte	0x04, 0x12
        /*35ea*/ 	.short	(.L_2357 - .L_2356)
	.align		4
.L_2356:
        /*35ec*/ 	.word	index@(_ZN2at6native29vectorized_elementwise_kernelILi8EZZZNS0_17expm1_kernel_cudaERNS_18TensorIteratorBaseEENKUlvE_clEvENKUlvE2_clEvEUlN3c107complexIfEEE_St5arrayIPcLm2EEEEviT0_T1_)
        /*35f0*/ 	.word	0x00000000


	//----- nvinfo : EIATTR_MIN_STACK_SIZE
	.align		4
.L_2357:
        /*35f4*/ 	.byte	0x04, 0x12
        /*35f6*/ 	.short	(.L_2359 - .L_2358)
	.align		4
.L_2358:
        /*35f8*/ 	.word	index@(_ZN2at6native18elementwise_kernelILi128ELi4EZNS0_15gpu_kernel_implIZZZNS0_17expm1_kernel_cudaERNS_18TensorIteratorBaseEENKUlvE_clEvENKUlvE1_clEvEUlN3c107complexIdEEE_EEvS4_RKT_EUliE_EEviT1_)
        /*35fc*/ 	.word	0x00000028


	//----- nvinfo : EIATTR_MIN_STACK_SIZE
	.align		4
.L_2359:
        /*3600*/ 	.byte	0x04, 0x12
        /*3602*/ 	.short	(.L_2361 - .L_2360)
	.align		4
.L_2360:
        /*3604*/ 	.word	index@(_ZN2at6native27unrolled_elementwise_kernelIZZZNS0_17expm1_kernel_cudaERNS_18TensorIteratorBaseEENKUlvE_clEvENKUlvE1_clEvEUlN3c107complexIdEEE_St5arrayIPcLm2EELi4E23TrivialOffsetCalculatorILi1EjESE_NS0_6memory12LoadWithCastILi1EEENSF_13StoreWithCastILi1EEEEEviT_T0_T2_T3_T4_T5_)
        /*3608*/ 	.word	0x00000028


	//----- nvinfo : EIATTR_MIN_STACK_SIZE
	.align		4
.L_2361:
        /*360c*/ 	.byte	0x04, 0x12
        /*360e*/ 	.short	(.L_2363 - .L_2362)
	.align		4
.L_2362:
        /*3610*/ 	.word	index@(_ZN2at6native18elementwise_kernelILi128ELi2EZNS0_22gpu_kernel_impl_nocastIZZZNS0_17expm1_kernel_cudaERNS_18TensorIteratorBaseEENKUlvE_clEvENKUlvE1_clEvEUlN3c107complexIdEEE_EEvS4_RKT_EUliE_EEviT1_)
        /*3614*/ 	.word	0x00000028


	//----- nvinfo : EIATTR_MIN_STACK_SIZE
	.align		4
.L_2363:
        /*3618*/ 	.byte	0x04, 0x12
        /*361a*/ 	.short	(.L_2365 - .L_2364)
	.align		4
.L_2364:
        /*361c*/ 	.word	index@(_ZN2at6native27unrolled_elementwise_kernelIZZZNS0_17expm1_kernel_cudaERNS_18TensorIteratorBaseEENKUlvE_clEvENKUlvE1_clEvEUlN3c107complexIdEEE_St5arrayIPcLm2EELi4E23TrivialOffsetCalculatorILi1EjESE_NS0_6memory15LoadWithoutCastENSF_16StoreWithoutCastEEEviT_T0_T2_T3_T4_T5_)
        /*3620*/ 	.word	0x00000028


	//----- nvinfo : EIATTR_MIN_STACK_SIZE
	.align		4
.L_2365:
        /*3624*/ 	.byte	0x04, 0x12
        /*3626*/ 	.short	(.L_2367 - .L_2366)
	.align		4
.L_2366:
        /*3628*/ 	.word	index@(_ZN2at6native29vectorized_elementwise_kernelILi2EZZZNS0_17expm1_kernel_cudaERNS_18TensorIteratorBaseEENKUlvE_clEvENKUlvE1_clEvEUlN3c107complexIdEEE_St5arrayIPcLm2EEEEviT0_T1_)
        /*362c*/ 	.word	0x00000028


	//----- nvinfo : EIATTR_MIN_STACK_SIZE
	.align		4
.L_2367:
        /*3630*/ 	.byte	0x04, 0x12
        /*3632*/ 	.short	(.L_2369 - .L_2368)
	.align		4
.L_2368:
        /*3634*/ 	.word	index@(_ZN2at6native29vectorized_elementwise_kernelILi4EZZZNS0_17expm1_kernel_cudaERNS_18TensorIteratorBaseEENKUlvE_clEvENKUlvE1_clEvEUlN3c107complexIdEEE_St5arrayIPcLm2EEEEviT0_T1_)
        /*3638*/ 	.word	0x00000028


	//----- nvinfo : EIATTR_MIN_STACK_SIZE
	.align		4
.L_2369:
        /*363c*/ 	.byte	0x04, 0x12
        /*363e*/ 	.short	(.L_2371 - .L_2370)
	.align		4
.L_2370:
        /*3640*/ 	.word	index@(_ZN2at6native29vectorized_elementwise_kernelILi8EZZZNS0_17expm1_kernel_cudaERNS_18TensorIteratorBaseEENKUlvE_clEvENKUlvE1_clEvEUlN3c107complexIdEEE_St5arrayIPcLm2EEEEviT0_T1_)
        /*3644*/ 	.word	0x00000028


	//----- nvinfo : EIATTR_MIN_STACK_SIZE
	.align		4
.L_2371:
        /*3648*/ 	.byte	0x04, 0x12
        /*364a*/ 	.short	(.L_2373 - .L_2372)
	.align		4
.L_2372:
        /*364c*/ 	.word	index@(_ZN2at6native18elementwise_kernelILi128ELi4EZNS0_15gpu_kernel_implIZZZNS0_17expm1_kernel_cudaERNS_18TensorIteratorBaseEENKUlvE_clEvENKUlvE0_clEvEUlfE_EEvS4_RKT_EUliE_EEviT1_)
        /*3650*/ 	.word	0x00000000


	//----- nvinfo : EIATTR_MIN_STACK_SIZE
	.align		4
.L_2373:
        /*3654*/ 	.byte	0x04, 0x12
        /*3656*/ 	.short	(.L_2375 - .L_2374)
	.align		4
.L_2374:
        /*3658*/ 	.word	index@(_ZN2at6native27unrolled_elementwise_kernelIZZZNS0_17expm1_kernel_cudaERNS_18TensorIteratorBaseEENKUlvE_clEvENKUlvE0_clEvEUlfE_St5arrayIPcLm2EELi4E23TrivialOffsetCalculatorILi1EjESB_NS0_6memory12LoadWithCastILi1EEENSC_13StoreWithCastILi1EEEEEviT_T0_T2_T3_T4_T5_)
        /*365c*/ 	.word	0x00000000


	//----- nvinfo : EIATTR_MIN_STACK_SIZE
	.align		4
.L_2375:
        /*3660*/ 	.byte	0x04, 0x12
        /*3662*/ 	.short	(.L_2377 - .L_2376)
	.align		4
.L_2376:
        /*3664*/ 	.word	index@(_ZN2at6native18elementwise_kernelILi128ELi2EZNS0_22gpu_kernel_impl_nocastIZZZNS0_17expm1_kernel_cudaERNS_18TensorIteratorBaseEENKUlvE_clEvENKUlvE0_clEvEUlfE_EEvS4_RKT_EUliE_EEviT1_)
        /*3668*/ 	.word	0x00000000


	//----- nvinfo : EIATTR_MIN_STACK_SIZE
	.align		4
.L_2377:
        /*366c*/ 	.byte	0x04, 0x12
        /*366e*/ 	.short	(.L_2379 - .L_2378)
	.align		4
.L_2378:
        /*3670*/ 	.word	index@(_ZN2at6native27unrolled_elementwise_kernelIZZZNS0_17expm1_kernel_cudaERNS_18TensorIteratorBaseEENKUlvE_clEvENKUlvE0_clEvEUlfE_St5arrayIPcLm2EELi4E23TrivialOffsetCalculatorILi1EjESB_NS0_6memory15LoadWithoutCastENSC_16StoreWithoutCastEEEviT_T0_T2_T3_T4_T5_)
        /*3674*/ 	.word	0x00000000


	//----- nvinfo : EIATTR_MIN_STACK_SIZE
	.align		4
.L_2379:
        /*3678*/ 	.byte	0x04, 0x12
        /*367a*/ 	.short	(.L_2381 - .L_2380)
	.align		4
.L_2380:
        /*367c*/ 	.word	index@(_ZN2at6native29vectorized_elementwise_kernelILi2EZZZNS0_17expm1_kernel_cudaERNS_18TensorIteratorBaseEENKUlvE_clEvENKUlvE0_clEvEUlfE_St5arrayIPcLm2EEEEviT0_T1_)
        /*3680*/ 	.word	0x00000000


	//----- nvinfo : EIATTR_MIN_STACK_SIZE
	.align		4
.L_2381:
        /*3684*/ 	.byte	0x04, 0x12
        /*3686*/ 	.short	(.L_2383 - .L_2382)
	.align		4
.L_2382:
        /*3688*/ 	.word	index@(_ZN2at6native29vectorized_elementwise_kernelILi4EZZZNS0_17expm1_kernel_cudaERNS_18TensorIteratorBaseEENKUlvE_clEvENKUlvE0_clEvEUlfE_St5arrayIPcLm2EEEEviT0_T1_)
        /*368c*/ 	.word	0x00000000


	//----- nvinfo : EIATTR_MIN_STACK_SIZE
	.align		4
.L_2383:
        /*3690*/ 	.byte	0x04, 0x12
        /*3692*/ 	.short	(.L_2385 - .L_2384)
	.align		4
.L_2384:
        /*3694*/ 	.word	index@(_ZN2at6native29vectorized_elementwise_kernelILi8EZZZNS0_17expm1_kernel_cudaERNS_18TensorIteratorBaseEENKUlvE_clEvENKUlvE0_clEvEUlfE_St5arrayIPcLm2EEEEviT0_T1_)
        /*3698*/ 	.word	0x00000000


	//----- nvinfo : EIATTR_MIN_STACK_SIZE
	.align		4
.L_2385:
        /*369c*/ 	.byte	0x04, 0x12
        /*369e*/ 	.short	(.L_2387 - .L_2386)
	.align		4
.L_2386:
        /*36a0*/ 	.word	index@(_ZN2at6native18elementwise_kernelILi128ELi4EZNS0_15gpu_kernel_implIZZZNS0_17expm1_kernel_cudaERNS_18TensorIteratorBaseEENKUlvE_clEvENKUlvE_clEvEUldE_EEvS4_RKT_EUliE_EEviT1_)
        /*36a4*/ 	.word	0x00000000


	//----- nvinfo : EIATTR_MIN_STACK_SIZE
	.align		4
.L_2387:
        /*36a8*/ 	.byte	0x04, 0x12
        /*36aa*/ 	.short	(.L_2389 - .L_2388)
	.align		4
.L_2388:
        /*36ac*/ 	.word	index@(_ZN2at6native27unrolled_elementwise_kernelIZZZNS0_17expm1_kernel_cudaERNS_18TensorIteratorBaseEENKUlvE_clEvENKUlvE_clEvEUldE_St5arrayIPcLm2EELi4E23TrivialOffsetCalculatorILi1EjESB_NS0_6memory12LoadWithCastILi1EEENSC_13StoreWithCastILi1EEEEEviT_T0_T2_T3_T4_T5_)
        /*36b0*/ 	.word	0x00000000


	//----- nvinfo : EIATTR_MIN_STACK_SIZE
	.align		4
.L_2389:
        /*36b4*/ 	.byte	0x04, 0x12
        /*36b6*/ 	.short	(.L_2391 - .L_2390)
	.align		4
.L_2390:
        /*36b8*/ 	.word	index@(_ZN2at6native18elementwise_kernelILi128ELi2EZNS0_22gpu_kernel_impl_nocastIZZZNS0_17expm1_kernel_cudaERNS_18TensorIteratorBaseEENKUlvE_clEvENKUlvE_clEvEUldE_EEvS4_RKT_EUliE_EEviT1_)
        /*36bc*/ 	.word	0x00000000


	//----- nvinfo : EIATTR_MIN_STACK_SIZE
	.align		4
.L_2391:
        /*36c0*/ 	.byte	0x04, 0x12
        /*36c2*/ 	.short	(.L_2393 - .L_2392)
	.align		4
.L_2392:
        /*36c4*/ 	.word	index@(_ZN2at6native27unrolled_elementwise_kernelIZZZNS0_17expm1_kernel_cudaERNS_18TensorIteratorBaseEENKUlvE_clEvENKUlvE_clEvEUldE_St5arrayIPcLm2EELi4E23TrivialOffsetCalculatorILi1EjESB_NS0_6memory15LoadWithoutCastENSC_16StoreWithoutCastEEEviT_T0_T2_T3_T4_T5_)
        /*36c8*/ 	.word	0x00000000


	//----- nvinfo : EIATTR_MIN_STACK_SIZE
	.align		4
.L_2393:
        /*36cc*/ 	.byte	0x04, 0x12
        /*36ce*/ 	.short	(.L_2395 - .L_2394)
	.align		4
.L_2394:
        /*36d0*/ 	.word	index@(_ZN2at6native29vectorized_elementwise_kernelILi2EZZZNS0_17expm1_kernel_cudaERNS_18TensorIteratorBaseEENKUlvE_clEvENKUlvE_clEvEUldE_St5arrayIPcLm2EEEEviT0_T1_)
        /*36d4*/ 	.word	0x00000000


	//----- nvinfo : EIATTR_MIN_STACK_SIZE
	.align		4
.L_2395:
        /*36d8*/ 	.byte	0x04, 0x12
        /*36da*/ 	.short	(.L_2397 - .L_2396)
	.align		4
.L_2396:
        /*36dc*/ 	.word	index@(_ZN2at6native29vectorized_elementwise_kernelILi4EZZZNS0_17expm1_kernel_cudaERNS_18TensorIteratorBaseEENKUlvE_clEvENKUlvE_clEvEUldE_St5arrayIPcLm2EEEEviT0_T1_)
        /*36e0*/ 	.word	0x00000000


	//----- nvinfo : EIATTR_MIN_STACK_SIZE
	.align		4
.L_2397:
        /*36e4*/ 	.byte	0x04, 0x12
        /*36e6*/ 	.short	(.L_2399 - .L_2398)
	.align		4
.L_2398:
        /*36e8*/ 	.word	index@(_ZN2at6native29vectorized_elementwise_kernelILi8EZZZNS0_17expm1_kernel_cudaERNS_18TensorIteratorBaseEENKUlvE_clEvENKUlvE_clEvEUldE_St5arrayIPcLm2EEEEviT0_T1_)
        /*36ec*/ 	.word	0x00000000


	//----- nvinfo : EIATTR_MIN_STACK_SIZE
	.align		4
.L_2399:
        /*36f0*/ 	.byte	0x04, 0x12
        /*36f2*/ 	.short	(.L_2401 - .L_2400)
	.align		4
.L_2400:
        /*36f4*/ 	.word	index@(_ZN2at6native18elementwise_kernelILi128ELi4EZNS0_15gpu_kernel_implIZZZNS0_15exp_kernel_cudaERNS_18TensorIteratorBaseEENKUlvE0_clEvENKUlvE2_clEvEUlN3c108BFloat16EE_EEvS4_RKT_EUliE_EEviT1_)
        /*36f8*/ 	.word	0x00000000


	//----- nvinfo : EIATTR_MIN_STACK_SIZE
	.align		4
.L_2401:
        /*36fc*/ 	.byte	0x04, 0x12
        /*36fe*/ 	.short	(.L_2403 - .L_2402)
	.align		4
.L_2402:
        /*3700*/ 	.word	index@(_ZN2at6native27unrolled_elementwise_kernelIZZZNS0_15exp_kernel_cudaERNS_18TensorIteratorBaseEENKUlvE0_clEvENKUlvE2_clEvEUlN3c108BFloat16EE_St5arrayIPcLm2EELi4E23TrivialOffsetCalculatorILi1EjESD_NS0_6memory12LoadWithCastILi1EEENSE_13StoreWithCastILi1EEEEEviT_T0_T2_T3_T4_T5_)
        /*3704*/ 	.word	0x00000000


	//----- nvinfo : EIATTR_MIN_STACK_SIZE
	.align		4
.L_2403:
        /*3708*/ 	.byte	0x04, 0x12
        /*370a*/ 	.short	(.L_2405 - .L_2404)
	.align		4
.L_2404:
        /*370c*/ 	.word	index@(_ZN2at6native18elementwise_kernelILi128ELi4EZNS0_22gpu_kernel_impl_nocastIZZZNS0_15exp_kernel_cudaERNS_18TensorIteratorBaseEENKUlvE0_clEvENKUlvE2_clEvEUlN3c108BFloat16EE_EEvS4_RKT_EUliE_EEviT1_)
        /*3710*/ 	.word	0x00000000


	//----- nvinfo : EIATTR_MIN_STACK_SIZE
	.align		4
.L_2405:
        /*3714*/ 	.byte	0x04, 0x12
        /*3716*/ 	.short	(.L_2407 - .L_2406)
	.align		4
.L_2406:
        /*3718*/ 	.word	index@(_ZN2at6native27unrolled_elementwise_kernelIZZZNS0_15exp_kernel_cudaERNS_18TensorIteratorBaseEENKUlvE0_clEvENKUlvE2_clEvEUlN3c108BFloat16EE_St5arrayIPcLm2EELi4E23TrivialOffsetCalculatorILi1EjESD_NS0_6memory15LoadWithoutCastENSE_16StoreWithoutCastEEEviT_T0_T2_T3_T4_T5_)
        /*371c*/ 	.word	0x00000000


	//----- nvinfo : EIATTR_MIN_STACK_SIZE
	.align		4
.L_2407:
        /*3720*/ 	.byte	0x04, 0x12
        /*3722*/ 	.short	(.L_2409 - .L_2408)
	.align		4
.L_2408:
        /*3724*/ 	.word	index@(_ZN2at6native29vectorized_elementwise_kernelILi2EZZZNS0_15exp_kernel_cudaERNS_18TensorIteratorBaseEENKUlvE0_clEvENKUlvE2_clEvEUlN3c108BFloat16EE_St5arrayIPcLm2EEEEviT0_T1_)
        /*3728*/ 	.word	0x00000000


	//----- nvinfo : EIATTR_MIN_STACK_SIZE
	.align		4
.L_2409:
        /*372c*/ 	.byte	0x04, 0x12
        /*372e*/ 	.short	(.L_2411 - .L_2410)
	.align		4
.L_2410:
        /*3730*/ 	.word	index@(_ZN2at6native29vectorized_elementwise_kernelILi4EZZZNS0_15exp_kernel_cudaERNS_18TensorIteratorBaseEENKUlvE0_clEvENKUlvE2_clEvEUlN3c108BFloat16EE_St5arrayIPcLm2EEEEviT0_T1_)
        /*3734*/ 	.word	0x00000000


	//----- nvinfo : EIATTR_MIN_STACK_SIZE
	.align		4
.L_2411:
        /*3738*/ 	.byte	0x04, 0x12
        /*373a*/ 	.short	(.L_2413 - .L_2412)
	.align		4
.L_2412:
        /*373c*/ 	.word	index@(_ZN2at6native29vectorized_elementwise_kernelILi8EZZZNS0_15exp_kernel_cudaERNS_18TensorIteratorBaseEENKUlvE0_clEvENKUlvE2_clEvEUlN3c108BFloat16EE_St5arrayIPcLm2EEEEviT0_T1_)
        /*3740*/ 	.word	0x00000000


	//----- nvinfo : EIATTR_MIN_STACK_SIZE
	.align		4
.L_2413:
        /*3744*/ 	.byte	0x04, 0x12
        /*3746*/ 	.short	(.L_2415 - .L_2414)
	.align		4
.L_2414:
        /*3748*/ 	.word	index@(_ZN2at6native18elementwise_kernelILi128ELi4EZNS0_15gpu_kernel_implIZZZNS0_15exp_kernel_cudaERNS_18TensorIteratorBaseEENKUlvE0_clEvENKUlvE1_clEvEUlN3c104HalfEE_EEvS4_RKT_EUliE_EEviT1_)
        /*374c*/ 	.word	0x00000000


	//----- nvinfo : EIATTR_MIN_STACK_SIZE
	.align		4
.L_2415:
        /*3750*/ 	.byte	0x04, 0x12
        /*3752*/ 	.short	(.L_2417 - .L_2416)
	.align		4
.L_2416:
        /*3754*/ 	.word	index@(_ZN2at6native27unrolled_elementwise_kernelIZZZNS0_15exp_kernel_cudaERNS_18TensorIteratorBaseEENKUlvE0_clEvENKUlvE1_clEvEUlN3c104HalfEE_St5arrayIPcLm2EELi4E23TrivialOffsetCalculatorILi1EjESD_NS0_6memory12LoadWithCastILi1EEENSE_13StoreWithCastILi1EEEEEviT_T0_T2_T3_T4_T5_)
        /*3758*/ 	.word	0x00000000


	//----- nvinfo : EIATTR_MIN_STACK_SIZE
	.align		4
.L_2417:
        /*375c*/ 	.byte	0x04, 0x12
        /*375e*/ 	.short	(.L_2419 - .L_2418)
	.align		4
.L_2418:
        /*3760*/ 	.word	index@(_ZN2at6native18elementwise_kernelILi128ELi4EZNS0_22gpu_kernel_impl_nocastIZZZNS0_15exp_kernel_cudaERNS_18TensorIteratorBaseEENKUlvE0_clEvENKUlvE1_clEvEUlN3c104HalfEE_EEvS4_RKT_EUliE_EEviT1_)
        /*3764*/ 	.word	0x00000000


	//----- nvinfo : EIATTR_MIN_STACK_SIZE
	.align		4
.L_2419:
        /*3768*/ 	.byte	0x04, 0x12
        /*376a*/ 	.short	(.L_2421 - .L_2420)
	.align		4
.L_2420:
        /*376c*/ 	.word	index@(_ZN2at6native27unrolled_elementwise_kernelIZZZNS0_15exp_kernel_cudaERNS_18TensorIteratorBaseEENKUlvE0_clEvENKUlvE1_clEvEUlN3c104HalfEE_St5arrayIPcLm2EELi4E23TrivialOffsetCalculatorILi1EjESD_NS0_6memory15LoadWithoutCastENSE_16StoreWithoutCastEEEviT_T0_T2_T3_T4_T5_)
        /*3770*/ 	.word	0x00000000


	//----- nvinfo : EIATTR_MIN_STACK_SIZE
	.align		4
.L_2421:
        /*3774*/ 	.byte	0x04, 0x12
        /*3776*/ 	.short	(.L_2423 - .L_2422)
	.align		4
.L_2422:
        /*3778*/ 	.word	index@(_ZN2at6native29vectorized_elementwise_kernelILi2EZZZNS0_15exp_kernel_cudaERNS_18TensorIteratorBaseEENKUlvE0_clEvENKUlvE1_clEvEUlN3c104HalfEE_St5arrayIPcLm2EEEEviT0_T1_)
        /*377c*/ 	.word	0x00000000


	//----- nvinfo : EIATTR_MIN_STACK_SIZE
	.align		4
.L_2423:
        /*3780*/ 	.byte	0x04, 0x12
        /*3782*/ 	.short	(.L_2425 - .L_2424)
	.align		4
.L_2424:
        /*3784*/ 	.word	index@(_ZN2at6native29vectorized_elementwise_kernelILi4EZZZNS0_15exp_kernel_cudaERNS_18TensorIteratorBaseEENKUlvE0_clEvENKUlvE1_clEvEUlN3c104HalfEE_St5arrayIPcLm2EEEEviT0_T1_)
        /*3788*/ 	.word	0x00000000


	//----- nvinfo : EIATTR_MIN_STACK_SIZE
	.align		4
.L_2425:
        /*378c*/ 	.byte	0x04, 0x12
        /*378e*/ 	.short	(.L_2427 - .L_2426)
	.align		4
.L_2426:
        /*3790*/ 	.word	index@(_ZN2at6native29vectorized_elementwise_kernelILi8EZZZNS0_15exp_kernel_cudaERNS_18TensorIteratorBaseEENKUlvE0_clEvENKUlvE1_clEvEUlN3c104HalfEE_St5arrayIPcLm2EEEEviT0_T1_)
        /*3794*/ 	.word	0x00000000


	//----- nvinfo : EIATTR_MIN_STACK_SIZE
	.align		4
.L_2427:
        /*3798*/ 	.byte	0x04, 0x12
        /*379a*/ 	.short	(.L_2429 - .L_2428)
	.align		4
.L_2428:
        /*379c*/ 	.word	index@(_ZN2at6native18elementwise_kernelILi128ELi4EZNS0_15gpu_kernel_implIZZZNS0_15exp_kernel_cudaERNS_18TensorIteratorBaseEENKUlvE0_clEvENKUlvE0_clEvEUlfE_EEvS4_RKT_EUliE_EEviT1_)
        /*37a0*/ 	.word	0x00000000


	//----- nvinfo : EIATTR_MIN_STACK_SIZE
	.align		4
.L_2429:
        /*37a4*/ 	.byte	0x04, 0x12
        /*37a6*/ 	.short	(.L_2431 - .L_2430)
	.align		4
.L_2430:
        /*37a8*/ 	.word	index@(_ZN2at6native27unrolled_elementwise_kernelIZZZNS0_15exp_kernel_cudaERNS_18TensorIteratorBaseEENKUlvE0_clEvENKUlvE0_clEvEUlfE_St5arrayIPcLm2EELi4E23TrivialOffsetCalculatorILi1EjESB_NS0_6memory12LoadWithCastILi1EEENSC_13StoreWithCastILi1EEEEEviT_T0_T2_T3_T4_T5_)
        /*37ac*/ 	.word	0x00000000


	//----- nvinfo : EIATTR_MIN_STACK_SIZE
	.align		4
.L_2431:
        /*37b0*/ 	.byte	0x04, 0x12
        /*37b2*/ 	.short	(.L_2433 - .L_2432)
	.align		4
.L_2432:
        /*37b4*/ 	.word	index@(_ZN2at6native18elementwise_kernelILi128ELi2EZNS0_22gpu_kernel_impl_nocastIZZZNS0_15exp_kernel_cudaERNS_18TensorIteratorBaseEENKUlvE0_clEvENKUlvE0_clEvEUlfE_EEvS4_RKT_EUliE_EEviT1_)
        /*37b8*/ 	.word	0x00000000


	//----- nvinfo : EIATTR_MIN_STACK_SIZE
	.align		4
.L_2433:
        /*37bc*/ 	.byte	0x04, 0x12
        /*37be*/ 	.short	(.L_2435 - .L_2434)
	.align		4
.L_2434:
        /*37c0*/ 	.word	index@(_ZN2at6native27unrolled_elementwise_kernelIZZZNS0_15exp_kernel_cudaERNS_18TensorIteratorBaseEENKUlvE0_clEvENKUlvE0_clEvEUlfE_St5arrayIPcLm2EELi4E23TrivialOffsetCalculatorILi1EjESB_NS0_6memory15LoadWithoutCastENSC_16StoreWithoutCastEEEviT_T0_T2_T3_T4_T5_)
        /*37c4*/ 	.word	0x00000000


	//----- nvinfo : EIATTR_MIN_STACK_SIZE
	.align		4
.L_2435:
        /*37c8*/ 	.byte	0x04, 0x12
        /*37ca*/ 	.short	(.L_2437 - .L_2436)
	.align		4
.L_2436:
        /*37cc*/ 	.word	index@(_ZN2at6native29vectorized_elementwise_kernelILi2EZZZNS0_15exp_kernel_cudaERNS_18TensorIteratorBaseEENKUlvE0_clEvENKUlvE0_clEvEUlfE_St5arrayIPcLm2EEEEviT0_T1_)
        /*37d0*/ 	.word	0x00000000


	//----- nvinfo : EIATTR_MIN_STACK_SIZE
	.align		4
.L_2437:
        /*37d4*/ 	.byte	0x04, 0x12
        /*37d6*/ 	.short	(.L_2439 - .L_2438)
	.align		4
.L_2438:
        /*37d8*/ 	.word	index@(_ZN2at6native29vectorized_elementwise_kernelILi4EZZZNS0_15exp_kernel_cudaERNS_18TensorIteratorBaseEENKUlvE0_clEvENKUlvE0_clEvEUlfE_St5arrayIPcLm2EEEEviT0_T1_)
        /*37dc*/ 	.word	0x00000000


	//----- nvinfo : EIATTR_MIN_STACK_SIZE
	.align		4
.L_2439:
        /*37e0*/ 	.byte	0x04, 0x12
        /*37e2*/ 	.short	(.L_2441 - .L_2440)
	.align		4
.L_2440:
        /*37e4*/ 	.word	index@(_ZN2at6native29vectorized_elementwise_kernelILi8EZZZNS0_15exp_kernel_cudaERNS_18TensorIteratorBaseEENKUlvE0_clEvENKUlvE0_clEvEUlfE_St5arrayIPcLm2EEEEviT0_T1_)
        /*37e8*/ 	.word	0x00000000


	//----- nvinfo : EIATTR_MIN_STACK_SIZE
	.align		4
.L_2441:
        /*37ec*/ 	.byte	0x04, 0x12
        /*37ee*/ 	.short	(.L_2443 - .L_2442)
	.align		4
.L_2442:
        /*37f0*/ 	.word	index@(_ZN2at6native18elementwise_kernelILi128ELi4EZNS0_15gpu_kernel_implIZZZNS0_15exp_kernel_cudaERNS_18TensorIteratorBaseEENKUlvE0_clEvENKUlvE_clEvEUldE_EEvS4_RKT_EUliE_EEviT1_)
        /*37f4*/ 	.word	0x00000000


	//----- nvinfo : EIATTR_MIN_STACK_SIZE
	.align		4
.L_2443:
        /*37f8*/ 	.byte	0x04, 0x12
        /*37fa*/ 	.short	(.L_2445 - .L_2444)
	.align		4
.L_2444:
        /*37fc*/ 	.word	index@(_ZN2at6native27unrolled_elementwise_kernelIZZZNS0_15exp_kernel_cudaERNS_18TensorIteratorBaseEENKUlvE0_clEvENKUlvE_clEvEUldE_St5arrayIPcLm2EELi4E23TrivialOffsetCalculatorILi1EjESB_NS0_6memory12LoadWithCastILi1EEENSC_13StoreWithCastILi1EEEEEviT_T0_T2_T3_T4_T5_)
        /*3800*/ 	.word	0x00000000


	//----- nvinfo : EIATTR_MIN_STACK_SIZE
	.align		4
.L_2445:
        /*3804*/ 	.byte	0x04, 0x12
        /*3806*/ 	.short	(.L_2447 - .L_2446)
	.align		4
.L_2446:
        /*3808*/ 	.word	index@(_ZN2at6native18elementwise_kernelILi128ELi2EZNS0_22gpu_kernel_impl_nocastIZZZNS0_15exp_kernel_cudaERNS_18TensorIteratorBaseEENKUlvE0_clEvENKUlvE_clEvEUldE_EEvS4_RKT_EUliE_EEviT1_)
        /*380c*/ 	.word	0x00000000


	//----- nvinfo : EIATTR_MIN_STACK_SIZE
	.align		4
.L_2447:
        /*3810*/ 	.byte	0x04, 0x12
        /*3812*/ 	.short	(.L_2449 - .L_2448)
	.align		4
.L_2448:
        /*3814*/ 	.word	index@(_ZN2at6native27unrolled_elementwise_kernelIZZZNS0_15exp_kernel_cudaERNS_18TensorIteratorBaseEENKUlvE0_clEvENKUlvE_clEvEUldE_St5arrayIPcLm2EELi4E23TrivialOffsetCalculatorILi1EjESB_NS0_6memory15LoadWithoutCastENSC_16StoreWithoutCastEEEviT_T0_T2_T3_T4_T5_)
        /*3818*/ 	.word	0x00000000


	//----- nvinfo : EIATTR_MIN_STACK_SIZE
	.align		4
.L_2449:
        /*381c*/ 	.byte	0x04, 0x12
        /*381e*/ 	.short	(.L_2451 - .L_2450)
	.align		4
.L_2450:
        /*3820*/ 	.word	index@(_ZN2at6native29vectorized_elementwise_kernelILi2EZZZNS0_15exp_kernel_cudaERNS_18TensorIteratorBaseEENKUlvE0_clEvENKUlvE_clEvEUldE_St5arrayIPcLm2EEEEviT0_T1_)
        /*3824*/ 	.word	0x00000000


	//----- nvinfo : EIATTR_MIN_STACK_SIZE
	.align		4
.L_2451:
        /*3828*/ 	.byte	0x04, 0x12
        /*382a*/ 	.short	(.L_2453 - .L_2452)
	.align		4
.L_2452:
        /*382c*/ 	.word	index@(_ZN2at6native29vectorized_elementwise_kernelILi4EZZZNS0_15exp_kernel_cudaERNS_18TensorIteratorBaseEENKUlvE0_clEvENKUlvE_clEvEUldE_St5arrayIPcLm2EEEEviT0_T1_)
        /*3830*/ 	.word	0x00000000


	//----- nvinfo : EIATTR_MIN_STACK_SIZE
	.align		4
.L_2453:
        /*3834*/ 	.byte	0x04, 0x12
        /*3836*/ 	.short	(.L_2455 - .L_2454)
	.align		4
.L_2454:
        /*3838*/ 	.word	index@(_ZN2at6native29vectorized_elementwise_kernelILi8EZZZNS0_15exp_kernel_cudaERNS_18TensorIteratorBaseEENKUlvE0_clEvENKUlvE_clEvEUldE_St5arrayIPcLm2EEEEviT0_T1_)
        /*383c*/ 	.word	0x00000000


	//----- nvinfo : EIATTR_MIN_STACK_SIZE
	.align		4
.L_2455:
        /*3840*/ 	.byte	0x04, 0x12
        /*3842*/ 	.short	(.L_2457 - .L_2456)
	.align		4
.L_2456:
        /*3844*/ 	.word	index@(_ZN2at6native18elementwise_kernelILi128ELi4EZNS0_15gpu_kernel_implIZZZNS0_23bitwise_not_kernel_cudaERNS_18TensorIteratorBaseEENKUlvE_clEvENKUlvE3_clEvEUlsE_EEvS4_RKT_EUliE_EEviT1_)
        /*3848*/ 	.word	0x00000000


	//----- nvinfo : EIATTR_MIN_STACK_SIZE
	.align		4
.L_2457:
        /*384c*/ 	.byte	0x04, 0x12
        /*384e*/ 	.short	(.L_2459 - .L_2458)
	.align		4
.L_2458:
        /*3850*/ 	.word	index@(_ZN2at6native27unrolled_elementwise_kernelIZZZNS0_23bitwise_not_kernel_cudaERNS_18TensorIteratorBaseEENKUlvE_clEvENKUlvE3_clEvEUlsE_St5arrayIPcLm2EELi4E23TrivialOffsetCalculatorILi1EjESB_NS0_6memory12LoadWithCastILi1EEENSC_13StoreWithCastILi1EEEEEviT_T0_T2_T3_T4_T5_)
        /*3854*/ 	.word	0x00000000


	//----- nvinfo : EIATTR_MIN_STACK_SIZE
	.align		4
.L_2459:
        /*3858*/ 	.byte	0x04, 0x12
        /*385a*/ 	.short	(.L_2461 - .L_2460)
	.align		4
.L_2460:
        /*385c*/ 	.word	index@(_ZN2at6native18elementwise_kernelILi128ELi4EZNS0_22gpu_kernel_impl_nocastIZZZNS0_23bitwise_not_kernel_cudaERNS_18TensorIteratorBaseEENKUlvE_clEvENKUlvE3_clEvEUlsE_EEvS4_RKT_EUliE_EEviT1_)
        /*3860*/ 	.word	0x00000000


	//----- nvinfo : EIATTR_MIN_STACK_SIZE
	.align		4
.L_2461:
        /*3864*/ 	.byte	0x04, 0x12
        /*3866*/ 	.short	(.L_2463 - .L_2462)
	.align		4
.L_2462:
        /*3868*/ 	.word	index@(_ZN2at6native27unrolled_elementwise_kernelIZZZNS0_23bitwise_not_kernel_cudaERNS_18TensorIteratorBaseEENKUlvE_clEvENKUlvE3_clEvEUlsE_St5arrayIPcLm2EELi4E23TrivialOffsetCalculatorILi1EjESB_NS0_6memory15LoadWithoutCastENSC_16StoreWithoutCastEEEviT_T0_T2_T3_T4_T5_)
        /*386c*/ 	.word	0x00000000


	//----- nvinfo : EIATTR_MIN_STACK_SIZE
	.align		4
.L_2463:
        /*3870*/ 	.byte	0x04, 0x12
        /*3872*/ 	.short	(.L_2465 - .L_2464)
	.align		4
.L_2464:
        /*3874*/ 	.word	index@(_ZN2at6native29vectorized_elementwise_kernelILi2EZZZNS0_23bitwise_not_kernel_cudaERNS_18TensorIteratorBaseEENKUlvE_clEvENKUlvE3_clEvEUlsE_St5arrayIPcLm2EEEEviT0_T1_)
        /*3878*/ 	.word	0x00000000


	//----- nvinfo : EIATTR_MIN_STACK_SIZE
	.align		4
.L_2465:
        /*387c*/ 	.byte	0x04, 0x12
        /*387e*/ 	.short	(.L_2467 - .L_2466)
	.align		4
.L_2466:
        /*3880*/ 	.word	index@(_ZN2at6native29vectorized_elementwise_kernelILi4EZZZNS0_23bitwise_not_kernel_cudaERNS_18TensorIteratorBaseEENKUlvE_clEvENKUlvE3_clEvEUlsE_St5arrayIPcLm2EEEEviT0_T1_)
        /*3884*/ 	.word	0x00000000


	//----- nvinfo : EIATTR_MIN_STACK_SIZE
	.align		4
.L_2467:
        /*3888*/ 	.byte	0x04, 0x12
        /*388a*/ 	.short	(.L_2469 - .L_2468)
	.align		4
.L_2468:
        /*388c*/ 	.word	index@(_ZN2at6native29vectorized_elementwise_kernelILi8EZZZNS0_23bitwise_not_kernel_cudaERNS_18TensorIteratorBaseEENKUlvE_clEvENKUlvE3_clEvEUlsE_St5arrayIPcLm2EEEEviT0_T1_)
        /*3890*/ 	.word	0x00000000


	//----- nvinfo : EIATTR_MIN_STACK_SIZE
	.align		4
.L_2469:
        /*3894*/ 	.byte	0x04, 0x12
        /*3896*/ 	.short	(.L_2471 - .L_2470)
	.align		4
.L_2470:
        /*3898*/ 	.word	index@(_ZN2at6native18elementwise_kernelILi128ELi4EZNS0_15gpu_kernel_implIZZZNS0_23bitwise_not_kernel_cudaERNS_18TensorIteratorBaseEENKUlvE_clEvENKUlvE2_clEvEUllE_EEvS4_RKT_EUliE_EEviT1_)
        /*389c*/ 	.word	0x00000000


	//----- nvinfo : EIATTR_MIN_STACK_SIZE
	.align		4
.L_2471:
        /*38a0*/ 	.byte	0x04, 0x12
        /*38a2*/ 	.short	(.L_2473 - .L_2472)
	.align		4
.L_2472:
        /*38a4*/ 	.word	index@(_ZN2at6native27unrolled_elementwise_kernelIZZZNS0_23bitwise_not_kernel_cudaERNS_18TensorIteratorBaseEENKUlvE_clEvENKUlvE2_clEvEUllE_St5arrayIPcLm2EELi4E23TrivialOffsetCalculatorILi1EjESB_NS0_6memory12LoadWithCastILi1EEENSC_13StoreWithCastILi1EEEEEviT_T0_T2_T3_T4_T5_)
        /*38a8*/ 	.word	0x00000000


	//----- nvinfo : EIATTR_MIN_STACK_SIZE
	.align		4
.L_2473:
        /*38ac*/ 	.byte	0x04, 0x12
        /*38ae*/ 	.short	(.L_2475 - .L_2474)
	.align		4
.L_2474:
        /*38b0*/ 	.word	index@(_ZN2at6native18elementwise_kernelILi128ELi2EZNS0_22gpu_kernel_impl_nocastIZZZNS0_23bitwise_not_kernel_cudaERNS_18TensorIteratorBaseEENKUlvE_clEvENKUlvE2_clEvEUllE_EEvS4_RKT_EUliE_EEviT1_)
        /*38b4*/ 	.word	0x00000000


	//----- nvinfo : EIATTR_MIN_STACK_SIZE
	.align		4
.L_2475:
        /*38b8*/ 	.byte	0x04, 0x12
        /*38ba*/ 	.short	(.L_2477 - .L_2476)
	.align		4
.L_2476:
        /*38bc*/ 	.word	index@(_ZN2at6native27unrolled_elementwise_kernelIZZZNS0_23bitwise_not_kernel_cudaERNS_18TensorIteratorBaseEENKUlvE_clEvENKUlvE2_clEvEUllE_St5arrayIPcLm2EELi4E23TrivialOffsetCalculatorILi1EjESB_NS0_6memory15LoadWithoutCastENSC_16StoreWithoutCastEEEviT_T0_T2_T3_T4_T5_)
        /*38c0*/ 	.word	0x00000000


	//----- nvinfo : EIATTR_MIN_STACK_SIZE
	.align		4
.L_2477:
        /*38c4*/ 	.byte	0x04, 0x12
        /*38c6*/ 	.short	(.L_2479 - .L_2478)
	.align		4
.L_2478:
        /*38c8*/ 	.word	index@(_ZN2at6native29vectorized_elementwise_kernelILi2EZZZNS0_23bitwise_not_kernel_cudaERNS_18TensorIteratorBaseEENKUlvE_clEvENKUlvE2_clEvEUllE_St5arrayIPcLm2EEEEviT0_T1_)
        /*38cc*/ 	.word	0x00000000


	//----- nvinfo : EIATTR_MIN_STACK_SIZE
	.align		4
.L_2479:
        /*38d0*/ 	.byte	0x04, 0x12
        /*38d2*/ 	.short	(.L_2481 - .L_2480)
	.align		4
.L_2480:
        /*38d4*/ 	.word	index@(_ZN2at6native29vectorized_elementwise_kernelILi4EZZZNS0_23bitwise_not_kernel_cudaERNS_18TensorIteratorBaseEENKUlvE_clEvENKUlvE2_clEvEUllE_St5arrayIPcLm2EEEEviT0_T1_)
        /*38d8*/ 	.word	0x00000000


	//----- nvinfo : EIATTR_MIN_STACK_SIZE
	.align		4
.L_2481:
        /*38dc*/ 	.byte	0x04, 0x12
        /*38de*/ 	.short	(.L_2483 - .L_2482)
	.align		4
.L_2482:
        /*38e0*/ 	.word	index@(_ZN2at6native29vectorized_elementwise_kernelILi8EZZZNS0_23bitwise_not_kernel_cudaERNS_18TensorIteratorBaseEENKUlvE_clEvENKUlvE2_clEvEUllE_St5arrayIPcLm2EEEEviT0_T1_)
        /*38e4*/ 	.word	0x00000000


	//----- nvinfo : EIATTR_MIN_STACK_SIZE
	.align		4
.L_2483:
        /*38e8*/ 	.byte	0x04, 0x12
        /*38ea*/ 	.short	(.L_2485 - .L_2484)
	.align		4
.L_2484:
        /*38ec*/ 	.word	index@(_ZN2at6native18elementwise_kernelILi128ELi4EZNS0_15gpu_kernel_implIZZZNS0_23bitwise_not_kernel_cudaERNS_18TensorIteratorBaseEENKUlvE_clEvENKUlvE1_clEvEUliE_EEvS4_RKT_EUliE_EEviT1_)
        /*38f0*/ 	.word	0x00000000


	//----- nvinfo : EIATTR_MIN_STACK_SIZE
	.align		4
.L_2485:
        /*38f4*/ 	.byte	0x04, 0x12
        /*38f6*/ 	.short	(.L_2487 - .L_2486)
	.align		4
.L_2486:
        /*38f8*/ 	.word	index@(_ZN2at6native27unrolled_elementwise_kernelIZZZNS0_23bitwise_not_kernel_cudaERNS_18TensorIteratorBaseEENKUlvE_clEvENKUlvE1_clEvEUliE_St5arrayIPcLm2EELi4E23TrivialOffsetCalculatorILi1EjESB_NS0_6memory12LoadWithCastILi1EEENSC_13StoreWithCastILi1EEEEEviT_T0_T2_T3_T4_T5_)
        /*38fc*/ 	.word	0x00000000


	//----- nvinfo : EIATTR_MIN_STACK_SIZE
	.align		4
.L_2487:
        /*3900*/ 	.byte	0x04, 0x12
        /*3902*/ 	.short	(.L_2489 - .L_2488)
	.align		4
.L_2488:
        /*3904*/ 	.word	index@(_ZN2at6native18elementwise_kernelILi128ELi2EZNS0_22gpu_kernel_impl_nocastIZZZNS0_23bitwise_not_kernel_cudaERNS_18TensorIteratorBaseEENKUlvE_clEvENKUlvE1_clEvEUliE_EEvS4_RKT_EUliE_EEviT1_)
        /*3908*/ 	.word	0x00000000


	//----- nvinfo : EIATTR_MIN_STACK_SIZE
	.align		4
.L_2489:
        /*390c*/ 	.byte	0x04, 0x12
        /*390e*/ 	.short	(.L_2491 - .L_2490)
	.align		4
.L_2490:
        /*3910*/ 	.word	index@(_ZN2at6native27unrolled_elementwise_kernelIZZZNS0_23bitwise_not_kernel_cudaERNS_18TensorIteratorBaseEENKUlvE_clEvENKUlvE1_clEvEUliE_St5arrayIPcLm2EELi4E23TrivialOffsetCalculatorILi1EjESB_NS0_6memory15LoadWithoutCastENSC_16StoreWithoutCastEEEviT_T0_T2_T3_T4_T5_)
        /*3914*/ 	.word	0x00000000


	//----- nvinfo : EIATTR_MIN_STACK_SIZE
	.align		4
.L_2491:
        /*3918*/ 	.byte	0x04, 0x12
        /*391a*/ 	.short	(.L_2493 - .L_2492)
	.align		4
.L_2492:
        /*391c*/ 	.word	index@(_ZN2at6native29vectorized_elementwise_kernelILi2EZZZNS0_23bitwise_not_kernel_cudaERNS_18TensorIteratorBaseEENKUlvE_clEvENKUlvE1_clEvEUliE_St5arrayIPcLm2EEEEviT0_T1_)
        /*3920*/ 	.word	0x00000000


	//----- nvinfo : EIATTR_MIN_STACK_SIZE
	.align		4
.L_2493:
        /*3924*/ 	.byte	0x04, 0x12
        /*3926*/ 	.short	(.L_2495 - .L_2494)
	.align		4
.L_2494:
        /*3928*/ 	.word	index@(_ZN2at6native29vectorized_elementwise_kernelILi4EZZZNS0_23bitwise_not_kernel_cudaERNS_18TensorIteratorBaseEENKUlvE_clEvENKUlvE1_clEvEUliE_St5arrayIPcLm2EEEEviT0_T1_)
        /*392c*/ 	.word	0x00000000


	//----- nvinfo : EIATTR_MIN_STACK_SIZE
	.align		4
.L_2495:
        /*3930*/ 	.byte	0x04, 0x12
        /*3932*/ 	.short	(.L_2497 - .L_2496)
	.align		4
.L_2496:
        /*3934*/ 	.word	index@(_ZN2at6native29vectorized_elementwise_kernelILi8EZZZNS0_23bitwise_not_kernel_cudaERNS_18TensorIteratorBaseEENKUlvE_clEvENKUlvE1_clEvEUliE_St5arrayIPcLm2EEEEviT0_T1_)
        /*3938*/ 	.word	0x00000000


	//----- nvinfo : EIATTR_MIN_STACK_SIZE
	.align		4
.L_2497:
        /*393c*/ 	.byte	0x04, 0x12
        /*393e*/ 	.short	(.L_2499 - .L_2498)
	.align		4
.L_2498:
        /*3940*/ 	.word	index@(_ZN2at6native18elementwise_kernelILi128ELi4EZNS0_15gpu_kernel_implIZZZNS0_23bitwise_not_kernel_cudaERNS_18TensorIteratorBaseEENKUlvE_clEvENKUlvE0_clEvEUlaE_EEvS4_RKT_EUliE_EEviT1_)
        /*3944*/ 	.word	0x00000000


	//----- nvinfo : EIATTR_MIN_STACK_SIZE
	.align		4
.L_2499:
        /*3948*/ 	.byte	0x04, 0x12
        /*394a*/ 	.short	(.L_2501 - .L_2500)
	.align		4
.L_2500:
        /*394c*/ 	.word	index@(_ZN2at6native27unrolled_elementwise_kernelIZZZNS0_23bitwise_not_kernel_cudaERNS_18TensorIteratorBaseEENKUlvE_clEvENKUlvE0_clEvEUlaE_St5arrayIPcLm2EELi4E23TrivialOffsetCalculatorILi1EjESB_NS0_6memory12LoadWithCastILi1EEENSC_13StoreWithCastILi1EEEEEviT_T0_T2_T3_T4_T5_)
        /*3950*/ 	.word	0x00000000


	//----- nvinfo : EIATTR_MIN_STACK_SIZE
	.align		4
.L_2501:
        /*3954*/ 	.byte	0x04, 0x12
        /*3956*/ 	.short	(.L_2503 - .L_2502)
	.align		4
.L_2502:
        /*3958*/ 	.word	index@(_ZN2at6native18elementwise_kernelILi128ELi4EZNS0_22gpu_kernel_impl_nocastIZZZNS0_23bitwise_not_kernel_cudaERNS_18TensorIteratorBaseEENKUlvE_clEvENKUlvE0_clEvEUlaE_EEvS4_RKT_EUliE_EEviT1_)
        /*395c*/ 	.word	0x00000000


	//----- nvinfo : EIATTR_MIN_STACK_SIZE
	.align		4
.L_2503:
        /*3960*/ 	.byte	0x04, 0x12
        /*3962*/ 	.short	(.L_2505 - .L_2504)
	.align		4
.L_2504:
        /*3964*/ 	.word	index@(_ZN2at6native27unrolled_elementwise_kernelIZZZNS0_23bitwise_not_kernel_cudaERNS_18TensorIteratorBaseEENKUlvE_clEvENKUlvE0_clEvEUlaE_St5arrayIPcLm2EELi4E23TrivialOffsetCalculatorILi1EjESB_NS0_6memory15LoadWithoutCastENSC_16StoreWithoutCastEEEviT_T0_T2_T3_T4_T5_)
        /*3968*/ 	.word	0x00000000


	//----- nvinfo : EIATTR_MIN_STACK_SIZE
	.align		4
.L_2505:
        /*396c*/ 	.byte	0x04, 0x12
        /*396e*/ 	.short	(.L_2507 - .L_2506)
	.align		4
.L_2506:
        /*3970*/ 	.word	index@(_ZN2at6native29vectorized_elementwise_kernelILi2EZZZNS0_23bitwise_not_kernel_cudaERNS_18TensorIteratorBaseEENKUlvE_clEvENKUlvE0_clEvEUlaE_St5arrayIPcLm2EEEEviT0_T1_)
        /*3974*/ 	.word	0x00000000


	//----- nvinfo : EIATTR_MIN_STACK_SIZE
	.align		4
.L_2507:
        /*3978*/ 	.byte	0x04, 0x12
        /*397a*/ 	.short	(.L_2509 - .L_2508)
	.align		4
.L_2508:
        /*397c*/ 	.word	index@(_ZN2at6native29vectorized_elementwise_kernelILi4EZZZNS0_23bitwise_not_kernel_cudaERNS_18TensorIteratorBaseEENKUlvE_clEvENKUlvE0_clEvEUlaE_St5arrayIPcLm2EEEEviT0_T1_)
        /*3980*/ 	.word	0x00000000


	//----- nvinfo : EIATTR_MIN_STACK_SIZE
	.align		4
.L_2509:
        /*3984*/ 	.byte	0x04, 0x12
        /*3986*/ 	.short	(.L_2511 - .L_2510)
	.align		4
.L_2510:
        /*3988*/ 	.word	index@(_ZN2at6native29vectorized_elementwise_kernelILi8EZZZNS0_23bitwise_not_kernel_cudaERNS_18TensorIteratorBaseEENKUlvE_clEvENKUlvE0_clEvEUlaE_St5arrayIPcLm2EEEEviT0_T1_)
        /*398c*/ 	.word	0x00000000


	//----- nvinfo : EIATTR_MIN_STACK_SIZE
	.align		4
.L_2511:
        /*3990*/ 	.byte	0x04, 0x12
        /*3992*/ 	.short	(.L_2513 - .L_2512)
	.align		4
.L_2512:
        /*3994*/ 	.word	index@(_ZN2at6native18elementwise_kernelILi128ELi4EZNS0_15gpu_kernel_implIZZZNS0_23bitwise_not_kernel_cudaERNS_18TensorIteratorBaseEENKUlvE_clEvENKUlvE_clEvEUlhE_EEvS4_RKT_EUliE_EEviT1_)
        /*3998*/ 	.word	0x00000000


	//----- nvinfo : EIATTR_MIN_STACK_SIZE
	.align		4
.L_2513:
        /*399c*/ 	.byte	0x04, 0x12
        /*399e*/ 	.short	(.L_2515 - .L_2514)
	.align		4
.L_2514:
        /*39a0*/ 	.word	index@(_ZN2at6native27unrolled_elementwise_kernelIZZZNS0_23bitwise_not_kernel_cudaERNS_18TensorIteratorBaseEENKUlvE_clEvENKUlvE_clEvEUlhE_St5arrayIPcLm2EELi4E23TrivialOffsetCalculatorILi1EjESB_NS0_6memory12LoadWithCastILi1EEENSC_13StoreWithCastILi1EEEEEviT_T0_T2_T3_T4_T5_)
        /*39a4*/ 	.word	0x00000000


	//----- nvinfo : EIATTR_MIN_STACK_SIZE
	.align		4
.L_2515:
        /*39a8*/ 	.byte	0x04, 0x12
        /*39aa*/ 	.short	(.L_2517 - .L_2516)
	.align		4
.L_2516:
        /*39ac*/ 	.word	index@(_ZN2at6native18elementwise_kernelILi128ELi4EZNS0_22gpu_kernel_impl_nocastIZZZNS0_23bitwise_not_kernel_cudaERNS_18TensorIteratorBaseEENKUlvE_clEvENKUlvE_clEvEUlhE_EEvS4_RKT_EUliE_EEviT1_)
        /*39b0*/ 	.word	0x00000000


	//----- nvinfo : EIATTR_MIN_STACK_SIZE
	.align		4
.L_2517:
        /*39b4*/ 	.byte	0x04, 0x12
        /*39b6*/ 	.short	(.L_2519 - .L_2518)
	.align		4
.L_2518:
        /*39b8*/ 	.word	index@(_ZN2at6native27unrolled_elementwise_kernelIZZZNS0_23bitwise_not_kernel_cudaERNS_18TensorIteratorBaseEENKUlvE_clEvENKUlvE_clEvEUlhE_St5arrayIPcLm2EELi4E23TrivialOffsetCalculatorILi1EjESB_NS0_6memory15LoadWithoutCastENSC_16StoreWithoutCastEEEviT_T0_T2_T3_T4_T5_)
        /*39bc*/ 	.word	0x00000000


	//----- nvinfo : EIATTR_MIN_STACK_SIZE
	.align		4
.L_2519:
        /*39c0*/ 	.byte	0x04, 0x12
        /*39c2*/ 	.short	(.L_2521 - .L_2520)
	.align		4
.L_2520:
        /*39c4*/ 	.word	index@(_ZN2at6native29vectorized_elementwise_kernelILi2EZZZNS0_23bitwise_not_kernel_cudaERNS_18TensorIteratorBaseEENKUlvE_clEvENKUlvE_clEvEUlhE_St5arrayIPcLm2EEEEviT0_T1_)
        /*39c8*/ 	.word	0x00000000


	//----- nvinfo : EIATTR_MIN_STACK_SIZE
	.align		4
.L_2521:
        /*39cc*/ 	.byte	0x04, 0x12
        /*39ce*/ 	.short	(.L_2523 - .L_2522)
	.align		4
.L_2522:
        /*39d0*/ 	.word	index@(_ZN2at6native29vectorized_elementwise_kernelILi4EZZZNS0_23bitwise_not_kernel_cudaERNS_18TensorIteratorBaseEENKUlvE_clEvENKUlvE_clEvEUlhE_St5arrayIPcLm2EEEEviT0_T1_)
        /*39d4*/ 	.word	0x00000000


	//----- nvinfo : EIATTR_MIN_STACK_SIZE
	.align		4
.L_2523:
        /*39d8*/ 	.byte	0x04, 0x12
        /*39da*/ 	.short	(.L_2525 - .L_2524)
	.align		4
.L_2524:
        /*39dc*/ 	.word	index@(_ZN2at6native29vectorized_elementwise_kernelILi8EZZZNS0_23bitwise_not_kernel_cudaERNS_18TensorIteratorBaseEENKUlvE_clEvENKUlvE_clEvEUlhE_St5arrayIPcLm2EEEEviT0_T1_)
        /*39e0*/ 	.word	0x00000000


	//----- nvinfo : EIATTR_MIN_STACK_SIZE
	.align		4
.L_2525:
        /*39e4*/ 	.byte	0x04, 0x12
        /*39e6*/ 	.short	(.L_2527 - .L_2526)
	.align		4
.L_2526:
        /*39e8*/ 	.word	index@(_ZN2at6native18elementwise_kernelILi128ELi4EZNS0_15gpu_kernel_implIZNS0_23bitwise_not_kernel_cudaERNS_18TensorIteratorBaseEEUlbE_EEvS4_RKT_EUliE_EEviT1_)
        /*39ec*/ 	.word	0x00000000


	//----- nvinfo : EIATTR_MIN_STACK_SIZE
	.align		4
.L_2527:
        /*39f0*/ 	.byte	0x04, 0x12
        /*39f2*/ 	.short	(.L_2529 - .L_2528)
	.align		4
.L_2528:
        /*39f4*/ 	.word	index@(_ZN2at6native27unrolled_elementwise_kernelIZNS0_23bitwise_not_kernel_cudaERNS_18TensorIteratorBaseEEUlbE_St5arrayIPcLm2EELi4E23TrivialOffsetCalculatorILi1EjES9_NS0_6memory12LoadWithCastILi1EEENSA_13StoreWithCastILi1EEEEEviT_T0_T2_T3_T4_T5_)
        /*39f8*/ 	.word	0x00000000


	//----- nvinfo : EIATTR_MIN_STACK_SIZE
	.align		4
.L_2529:
        /*39fc*/ 	.byte	0x04, 0x12
        /*39fe*/ 	.short	(.L_2531 - .L_2530)
	.align		4
.L_2530:
        /*3a00*/ 	.word	index@(_ZN2at6native18elementwise_kernelILi128ELi4EZNS0_22gpu_kernel_impl_nocastIZNS0_23bitwise_not_kernel_cudaERNS_18TensorIteratorBaseEEUlbE_EEvS4_RKT_EUliE_EEviT1_)
        /*3a04*/ 	.word	0x00000000


	//----- nvinfo : EIATTR_MIN_STACK_SIZE
	.align		4
.L_2531:
        /*3a08*/ 	.byte	0x04, 0x12
        /*3a0a*/ 	.short	(.L_2533 - .L_2532)
	.align		4
.L_2532:
        /*3a0c*/ 	.word	index@(_ZN2at6native27unrolled_elementwise_kernelIZNS0_23bitwise_not_kernel_cudaERNS_18TensorIteratorBaseEEUlbE_St5arrayIPcLm2EELi4E23TrivialOffsetCalculatorILi1EjES9_NS0_6memory15LoadWithoutCastENSA_16StoreWithoutCastEEEviT_T0_T2_T3_T4_T5_)
        /*3a10*/ 	.word	0x00000000


	//----- nvinfo : EIATTR_MIN_STACK_SIZE
	.align		4
.L_2533:
        /*3a14*/ 	.byte	0x04, 0x12
        /*3a16*/ 	.short	(.L_2535 - .L_2534)
	.align		4
.L_2534:
        /*3a18*/ 	.word	index@(_ZN2at6native29vectorized_elementwise_kernelILi2EZNS0_23bitwise_not_kernel_cudaERNS_18TensorIteratorBaseEEUlbE_St5arrayIPcLm2EEEEviT0_T1_)
        /*3a1c*/ 	.word	0x00000000


	//----- nvinfo : EIATTR_MIN_STACK_SIZE
	.align		4
.L_2535:
        /*3a20*/ 	.byte	0x04, 0x12
        /*3a22*/ 	.short	(.L_2537 - .L_2536)
	.align		4
.L_2536:
        /*3a24*/ 	.word	index@(_ZN2at6native29vectorized_elementwise_kernelILi4EZNS0_23bitwise_not_kernel_cudaERNS_18TensorIteratorBaseEEUlbE_St5arrayIPcLm2EEEEviT0_T1_)
        /*3a28*/ 	.word	0x00000000


	//----- nvinfo : EIATTR_MIN_STACK_SIZE
	.align		4
.L_2537:
        /*3a2c*/ 	.byte	0x04, 0x12
        /*3a2e*/ 	.short	(.L_2539 - .L_2538)
	.align		4
.L_2538:
        /*3a30*/ 	.word	index@(_ZN2at6native29vectorized_elementwise_kernelILi8EZNS0_23bitwise_not_kernel_cudaERNS_18TensorIteratorBaseEEUlbE_St5arrayIPcLm2EEEEviT0_T1_)
        /*3a34*/ 	.word	0x00000000
.L_2539:


//--------------------- .nv.compat                --------------------------
	.section	.nv.compat,"",@"SHT_CUDA_COMPAT_INFO"
	.align	4
        /*0000*/ 	.byte	0x02, 0x09, 0x00, 0x00, 0x02, 0x02, 0x01, 0x00, 0x02, 0x05, 0x05, 0x00, 0x03, 0x07, 0x01, 0x01
        /*0010*/ 	.byte	0x02, 0x03, 0x00, 0x00, 0x02, 0x06, 0x01, 0x00, 0x04, 0x0b, 0x08, 0x00, 0x00, 0x00, 0x00, 0x00
        /*0020*/ 	.byte	0x00, 0x00, 0x00, 0x00


//--------------------- .nv.info._ZN2at6native50_GLOBAL__N__650009b6_17_UnaryOpsKernel_cu_bd823bfe45unrolled_elementwise_kernel_for_multi_outputsILi2EZZZNS0_17frexp_kernel_cudaERNS_18TensorIteratorBaseEENKUlvE_clEvENKUlvE2_clEvEUlN3c108BFloat16EE_St5arrayIPcLm3EE16OffsetCalculatorILi1EjLb0EESD_ILi2EjLb0EEEEviT0_T1_T2_T3_ --------------------------
	.section	.nv.info._ZN2at6native50_GLOBAL__N__650009b6_17_UnaryOpsKernel_cu_bd823bfe45unrolled_elementwise_kernel_for_multi_outputsILi2EZZZNS0_17frexp_kernel_cudaERNS_18TensorIteratorBaseEENKUlvE_clEvENKUlvE2_clEvEUlN3c108BFloat16EE_St5arrayIPcLm3EE16OffsetCalculatorILi1EjLb0EESD_ILi2EjLb0EEEEviT0_T1_T2_T3_,"",@"SHT_CUDA_INFO"
	.sectionflags	@""
	.align	4


	//----- nvinfo : EIATTR_CUDA_API_VERSION
	.align		4
        /*0000*/ 	.byte	0x04, 0x37
        /*0002*/ 	.short	(.L_2541 - .L_2540)
.L_2540:
        /*0004*/ 	.word	0x00000082


	//----- nvinfo : EIATTR_KPARAM_INFO
	.align		4
.L_2541:
        /*0008*/ 	.byte	0x04, 0x17
        /*000a*/ 	.short	(.L_2543 - .L_2542)
.L_2542:
        /*000c*/ 	.word	0x00000000
        /*0010*/ 	.short	0x0004
        /*0012*/ 	.short	0x01bc
        /*0014*/ 	.byte	0x00, 0xf0, 0xe1, 0x07


	//----- nvinfo : EIATTR_KPARAM_INFO
	.align		4
.L_2543:
        /*0018*/ 	.byte	0x04, 0x17
        /*001a*/ 	.short	(.L_2545 - .L_2544)
.L_2544:
        /*001c*/ 	.word	0x00000000
        /*0020*/ 	.short	0x0003
        /*0022*/ 	.short	0x0028
        /*0024*/ 	.byte	0x00, 0xf0, 0x51, 0x06


	//----- nvinfo : EIATTR_KPARAM_INFO
	.align		4
.L_2545:
        /*0028*/ 	.byte	0x04, 0x17
        /*002a*/ 	.short	(.L_2547 - .L_2546)
.L_2546:
        /*002c*/ 	.word	0x00000000
        /*0030*/ 	.short	0x0002
        /*0032*/ 	.short	0x0010
        /*0034*/ 	.byte	0x00, 0xf0, 0x61, 0x00


	//----- nvinfo : EIATTR_KPARAM_INFO
	.align		4
.L_2547:
        /*0038*/ 	.byte	0x04, 0x17
        /*003a*/ 	.short	(.L_2549 - .L_2548)
.L_2548:
        /*003c*/ 	.word	0x00000000
        /*0040*/ 	.short	0x0001
        /*0042*/ 	.short	0x0008
        /*0044*/ 	.byte	0x00, 0xf0, 0x21, 0x00


	//----- nvinfo : EIATTR_KPARAM_INFO
	.align		4
.L_2549:
        /*0048*/ 	.byte	0x04, 0x17
        /*004a*/ 	.short	(.L_2551 - .L_2550)
.L_2550:
        /*004c*/ 	.word	0x00000000
        /*0050*/ 	.short	0x0000
        /*0052*/ 	.short	0x0000
        /*0054*/ 	.byte	0x00, 0xf0, 0x11, 0x00


	//----- nvinfo : EIATTR_SPARSE_MMA_MASK
	.align		4
.L_2551:
        /*0058*/ 	.byte	0x03, 0x50
        /*005a*/ 	.short	0x0000


	//----- nvinfo : EIATTR_MAXREG_COUNT
	.align		4
        /*005c*/ 	.byte	0x03, 0x1b
        /*005e*/ 	.short	0x00ff


	//----- nvinfo : EIATTR_MERCURY_ISA_VERSION
	.align		4
        /*0060*/ 	.byte	0x03, 0x5f
        /*0062*/ 	.short	0x0101


	//----- nvinfo : EIATTR_EXIT_INSTR_OFFSETS
	.align		4
        /*0064*/ 	.byte	0x04, 0x1c
        /*0066*/ 	.short	(.L_2553 - .L_2552)


	//   ....[0]....
.L_2552:
        /*0068*/ 	.word	0x000098b0


	//   ....[1]....
        /*006c*/ 	.word	0x0000adc0


	//   ....[2]....
        /*0070*/ 	.word	0x0000c2a0


	//   ....[3]....
        /*0074*/ 	.word	0x0000d780


	//   ....[4]....
        /*0078*/ 	.word	0x0000ec50


	//   ....[5]....
        /*007c*/ 	.word	0x00010130


	//   ....[6]....
        /*0080*/ 	.word	0x00011600


	//   ....[7]....
        /*0084*/ 	.word	0x00012ae0


	//   ....[8]....
        /*0088*/ 	.word	0x00013fc0


	//----- nvinfo : EIATTR_MAX_THREADS
	.align		4
.L_2553:
        /*008c*/ 	.byte	0x04, 0x05
        /*008e*/ 	.short	(.L_2555 - .L_2554)
.L_2554:
        /*0090*/ 	.word	0x00000080
        /*0094*/ 	.word	0x00000001
        /*0098*/ 	.word	0x00000001


	//----- nvinfo : EIATTR_CRS_STACK_SIZE
	.align		4
.L_2555:
        /*009c*/ 	.byte	0x04, 0x1e
        /*009e*/ 	.short	(.L_2557 - .L_2556)
.L_2556:
        /*00a0*/ 	.word	0x00000000


	//----- nvinfo : EIATTR_CBANK_PARAM_SIZE
	.align		4
.L_2557:
        /*00a4*/ 	.byte	0x03, 0x19
        /*00a6*/ 	.short	0x03b4


	//----- nvinfo : EIATTR_PARAM_CBANK
	.align		4
        /*00a8*/ 	.byte	0x04, 0x0a
        /*00aa*/ 	.short	(.L_2559 - .L_2558)
	.align		4
.L_2558:
        /*00ac*/ 	.word	index@(.nv.constant0._ZN2at6native50_GLOBAL__N__650009b6_17_UnaryOpsKernel_cu_bd823bfe45unrolled_elementwise_kernel_for_multi_outputsILi2EZZZNS0_17frexp_kernel_cudaERNS_18TensorIteratorBaseEENKUlvE_clEvENKUlvE2_clEvEUlN3c108BFloat16EE_St5arrayIPcLm3EE16OffsetCalculatorILi1EjLb0EESD_ILi2EjLb0EEEEviT0_T1_T2_T3_)
        /*00b0*/ 	.short	0x0210
        /*00b2*/ 	.short	0x03b4


	//----- nvinfo : EIATTR_SW_WAR
	.align		4
.L_2559:
        /*00b4*/ 	.byte	0x04, 0x36
        /*00b6*/ 	.short	(.L_2561 - .L_2560)
.L_2560:
        /*00b8*/ 	.word	0x00000008
.L_2561:


//--------------------- .nv.info._ZN2at6native50_GLOBAL__N__650009b6_17_UnaryOpsKernel_cu_bd823bfe45unrolled_elementwise_kernel_for_multi_outputsILi2EZZZNS0_17frexp_kernel_cudaERNS_18TensorIteratorBaseEENKUlvE_clEvENKUlvE2_clEvEUlN3c108BFloat16EE_St5arrayIPcLm3EE23TrivialOffsetCalculatorILi1EjESD_ILi2EjEEEviT0_T1_T2_T3_ --------------------------
	.section	.nv.info._ZN2at6native50_GLOBAL__N__650009b6_17_UnaryOpsKernel_cu_bd823bfe45unrolled_elementwise_kernel_for_multi_outputsILi2EZZZNS0_17frexp_kernel_cudaERNS_18TensorIteratorBaseEENKUlvE_clEvENKUlvE2_clEvEUlN3c108BFloat16EE_St5arrayIPcLm3EE23TrivialOffsetCalculatorILi1EjESD_ILi2EjEEEviT0_T1_T2_T3_,"",@"SHT_CUDA_INFO"
	.sectionflags	@""
	.align	4


	//----- nvinfo : EIATTR_CUDA_API_VERSION
	.align		4
        /*0000*/ 	.byte	0x04, 0x37
        /*0002*/ 	.short	(.L_2563 - .L_2562)
.L_2562:
        /*0004*/ 	.word	0x00000082


	//----- nvinfo : EIATTR_KPARAM_INFO
	.align		4
.L_2563:
        /*0008*/ 	.byte	0x04, 0x17
        /*000a*/ 	.short	(.L_2565 - .L_2564)
.L_2564:
        /*000c*/ 	.word	0x00000000
        /*0010*/ 	.short	0x0004
        /*0012*/ 	.short	0x0029
        /*0014*/ 	.byte	0x00, 0xf0, 0x05, 0x00


	//----- nvinfo : EIATTR_KPARAM_INFO
	.align		4
.L_2565:
        /*0018*/ 	.byte	0x04, 0x17
        /*001a*/ 	.short	(.L_2567 - .L_2566)
.L_2566:
        /*001c*/ 	.word	0x00000000
        /*0020*/ 	.short	0x0003
        /*0022*/ 	.short	0x0028
        /*0024*/ 	.byte	0x00, 0xf0, 0x05, 0x00


	//----- nvinfo : EIATTR_KPARAM_INFO
	.align		4
.L_2567:
        /*0028*/ 	.byte	0x04, 0x17
        /*002a*/ 	.short	(.L_2569 - .L_2568)
.L_2568:
        /*002c*/ 	.word	0x00000000
        /*0030*/ 	.short	0x0002
        /*0032*/ 	.short	0x0010
        /*0034*/ 	.byte	0x00, 0xf0, 0x61, 0x00


	//----- nvinfo : EIATTR_KPARAM_INFO
	.align		4
.L_2569:
        /*0038*/ 	.byte	0x04, 0x17
        /*003a*/ 	.short	(.L_2571 - .L_2570)
.L_2570:
        /*003c*/ 	.word	0x00000000
        /*0040*/ 	.short	0x0001
        /*0042*/ 	.short	0x0008
        /*0044*/ 	.byte	0x00, 0xf0, 0x21, 0x00


	//----- nvinfo : EIATTR_KPARAM_INFO
	.align		4
.L_2571:
        /*0048*/ 	.byte	0x04, 0x17
        /*004a*/ 	.short	(.L_2573 - .L_2572)
.L_2572:
        /*004c*/ 	.word	0x00000000
        /*0050*/ 	.short	0x0000
        /*0052*/ 	.short	0x0000
        /*0054*/ 	.byte	0x00, 0xf0, 0x11, 0x00


	//----- nvinfo : EIATTR_SPARSE_MMA_MASK
	.align		4
.L_2573:
        /*0058*/ 	.byte	0x03, 0x50
        /*005a*/ 	.short	0x0000


	//----- nvinfo : EIATTR_MAXREG_COUNT
	.align		4
        /*005c*/ 	.byte	0x03, 0x1b
        /*005e*/ 	.short	0x00ff


	//----- nvinfo : EIATTR_MERCURY_ISA_VERSION
	.align		4
        /*0060*/ 	.byte	0x03, 0x5f
        /*0062*/ 	.short	0x0101


	//----- nvinfo : EIATTR_EXIT_INSTR_OFFSETS
	.align		4
        /*0064*/ 	.byte	0x04, 0x1c
        /*0066*/ 	.short	(.L_2575 - .L_2574)


	//   ....[0]....
.L_2574:
        /*0068*/ 	.word	0x00000f90


	//   ....[1]....
        /*006c*/ 	.word	0x00001030


	//   ....[2]....
        /*0070*/ 	.word	0x000010a0


	//   ....[3]....
        /*0074*/ 	.word	0x00001100


	//   ....[4]....
        /*0078*/ 	.word	0x00001160


	//   ....[5]....
        /*007c*/ 	.word	0x000011c0


	//   ....[6]....
        /*0080*/ 	.word	0x00001220


	//   ....[7]....
        /*0084*/ 	.word	0x00001280


	//   ....[8]....
        /*0088*/ 	.word	0x000012e0


	//----- nvinfo : EIATTR_MAX_THREADS
	.align		4
.L_2575:
        /*008c*/ 	.byte	0x04, 0x05
        /*008e*/ 	.short	(.L_2577 - .L_2576)
.L_2576:
        /*0090*/ 	.word	0x00000080
        /*0094*/ 	.word	0x00000001
        /*0098*/ 	.word	0x00000001


	//----- nvinfo : EIATTR_CRS_STACK_SIZE
	.align		4
.L_2577:
        /*009c*/ 	.byte	0x04, 0x1e
        /*009e*/ 	.short	(.L_2579 - .L_2578)
.L_2578:
        /*00a0*/ 	.word	0x00000000


	//----- nvinfo : EIATTR_CBANK_PARAM_SIZE
	.align		4
.L_2579:
        /*00a4*/ 	.byte	0x03, 0x19
        /*00a6*/ 	.short	0x002a


	//----- nvinfo : EIATTR_PARAM_CBANK
	.align		4
        /*00a8*/ 	.byte	0x04, 0x0a
        /*00aa*/ 	.short	(.L_2581 - .L_2580)
	.align		4
.L_2580:
        /*00ac*/ 	.word	index@(.nv.constant0._ZN2at6native50_GLOBAL__N__650009b6_17_UnaryOpsKernel_cu_bd823bfe45unrolled_elementwise_kernel_for_multi_outputsILi2EZZZNS0_17frexp_kernel_cudaERNS_18TensorIteratorBaseEENKUlvE_clEvENKUlvE2_clEvEUlN3c108BFloat16EE_St5arrayIPcLm3EE23TrivialOffsetCalculatorILi1EjESD_ILi2EjEEEviT0_T1_T2_T3_)
        /*00b0*/ 	.short	0x0210
        /*00b2*/ 	.short	0x002a


	//----- nvinfo : EIATTR_SW_WAR
	.align		4
.L_2581:
        /*00b4*/ 	.byte	0x04, 0x36
        /*00b6*/ 	.short	(.L_2583 - .L_2582)
.L_2582:
        /*00b8*/ 	.word	0x00000008
.L_2583:


//--------------------- .nv.info._ZN2at6native50_GLOBAL__N__650009b6_17_UnaryOpsKernel_cu_bd823bfe45unrolled_elementwise_kernel_for_multi_outputsILi2EZZZNS0_17frexp_kernel_cudaERNS_18TensorIteratorBaseEENKUlvE_clEvENKUlvE1_clEvEUlN3c104HalfEE_St5arrayIPcLm3EE16OffsetCalculatorILi1EjLb0EESD_ILi2EjLb0EEEEviT0_T1_T2_T3_ --------------------------
	.section	.nv.info._ZN2at6native50_GLOBAL__N__650009b6_17_UnaryOpsKernel_cu_bd823bfe45unrolled_elementwise_kernel_for_multi_outputsILi2EZZZNS0_17frexp_kernel_cudaERNS_18TensorIteratorBaseEENKUlvE_clEvENKUlvE1_clEvEUlN3c104HalfEE_St5arrayIPcLm3EE16OffsetCalculatorILi1EjLb0EESD_ILi2EjLb0EEEEviT0_T1_T2_T3_,"",@"SHT_CUDA_INFO"
	.sectionflags	@""
	.align	4


	//----- nvinfo : EIATTR_CUDA_API_VERSION
	.align		4
        /*0000*/ 	.byte	0x04, 0x37
        /*0002*/ 	.short	(.L_2585 - .L_2584)
.L_2584:
        /*0004*/ 	.word	0x00000082


	//----- nvinfo : EIATTR_KPARAM_INFO
	.align		4
.L_2585:
        /*0008*/ 	.byte	0x04, 0x17
        /*000a*/ 	.short	(.L_2587 - .L_2586)
.L_2586:
        /*000c*/ 	.word	0x00000000
        /*0010*/ 	.short	0x0004
        /*0012*/ 	.short	0x01bc
        /*0014*/ 	.byte	0x00, 0xf0, 0xe1, 0x07


	//----- nvinfo : EIATTR_KPARAM_INFO
	.align		4
.L_2587:
        /*0018*/ 	.byte	0x04, 0x17
        /*001a*/ 	.short	(.L_2589 - .L_2588)
.L_2588:
        /*001c*/ 	.word	0x00000000
        /*0020*/ 	.short	0x0003
        /*0022*/ 	.short	0x0028
        /*0024*/ 	.byte	0x00, 0xf0, 0x51, 0x06


	//----- nvinfo : EIATTR_KPARAM_INFO
	.align		4
.L_2589:
        /*0028*/ 	.byte	0x04, 0x17
        /*002a*/ 	.short	(.L_2591 - .L_2590)
.L_2590:
        /*002c*/ 	.word	0x00000000
        /*0030*/ 	.short	0x0002
        /*0032*/ 	.short	0x0010
        /*0034*/ 	.byte	0x00, 0xf0, 0x61, 0x00


	//----- nvinfo : EIATTR_KPARAM_INFO
	.align		4
.L_2591:
        /*0038*/ 	.byte	0x04, 0x17
        /*003a*/ 	.short	(.L_2593 - .L_2592)
.L_2592:
        /*003c*/ 	.word	0x00000000
        /*0040*/ 	.short	0x0001
        /*0042*/ 	.short	0x0008
        /*0044*/ 	.byte	0x00, 0xf0, 0x21, 0x00


	//----- nvinfo : EIATTR_KPARAM_INFO
	.align		4
.L_2593:
        /*0048*/ 	.byte	0x04, 0x17
        /*004a*/ 	.short	(.L_2595 - .L_2594)
.L_2594:
        /*004c*/ 	.word	0x00000000
        /*0050*/ 	.short	0x0000
        /*0052*/ 	.short	0x0000
        /*0054*/ 	.byte	0x00, 0xf0, 0x11, 0x00


	//----- nvinfo : EIATTR_SPARSE_MMA_MASK
	.align		4
.L_2595:
        /*0058*/ 	.byte	0x03, 0x50
        /*005a*/ 	.short	0x0000


	//----- nvinfo : EIATTR_MAXREG_COUNT
	.align		4
        /*005c*/ 	.byte	0x03, 0x1b
        /*005e*/ 	.short	0x00ff


	//----- nvinfo : EIATTR_MERCURY_ISA_VERSION
	.align		4
        /*0060*/ 	.byte	0x03, 0x5f
        /*0062*/ 	.short	0x0101


	//----- nvinfo : EIATTR_EXIT_INSTR_OFFSETS
	.align		4
        /*0064*/ 	.byte	0x04, 0x1c
        /*0066*/ 	.short	(.L_2597 - .L_2596)


	//   ....[0]....
.L_2596:
        /*0068*/ 	.word	0x000098b0


	//   ....[1]....
        /*006c*/ 	.word	0x0000adc0


	//   ....[2]....
        /*0070*/ 	.word	0x0000c2a0


	//   ....[3]....
        /*0074*/ 	.word	0x0000d780


	//   ....[4]....
        /*0078*/ 	.word	0x0000ec50


	//   ....[5]....
        /*007c*/ 	.word	0x00010130


	//   ....[6]....
        /*0080*/ 	.word	0x00011600


	//   ....[7]....
        /*0084*/ 	.word	0x00012ae0


	//   ....[8]....
        /*0088*/ 	.word	0x00013fc0


	//----- nvinfo : EIATTR_MAX_THREADS
	.align		4
.L_2597:
        /*008c*/ 	.byte	0x04, 0x05
        /*008e*/ 	.short	(.L_2599 - .L_2598)
.L_2598:
        /*0090*/ 	.word	0x00000080
        /*0094*/ 	.word	0x00000001
        /*0098*/ 	.word	0x00000001


	//----- nvinfo : EIATTR_CRS_STACK_SIZE
	.align		4
.L_2599:
        /*009c*/ 	.byte	0x04, 0x1e
        /*009e*/ 	.short	(.L_2601 - .L_2600)
.L_2600:
        /*00a0*/ 	.word	0x00000000


	//----- nvinfo : EIATTR_CBANK_PARAM_SIZE
	.align		4
.L_2601:
        /*00a4*/ 	.byte	0x03, 0x19
        /*00a6*/ 	.short	0x03b4


	//----- nvinfo : EIATTR_PARAM_CBANK
	.align		4
        /*00a8*/ 	.byte	0x04, 0x0a
        /*00aa*/ 	.short	(.L_2603 - .L_2602)
	.align		4
.L_2602:
        /*00ac*/ 	.word	index@(.nv.constant0._ZN2at6native50_GLOBAL__N__650009b6_17_UnaryOpsKernel_cu_bd823bfe45unrolled_elementwise_kernel_for_multi_outputsILi2EZZZNS0_17frexp_kernel_cudaERNS_18TensorIteratorBaseEENKUlvE_clEvENKUlvE1_clEvEUlN3c104HalfEE_St5arrayIPcLm3EE16OffsetCalculatorILi1EjLb0EESD_ILi2EjLb0EEEEviT0_T1_T2_T3_)
        /*00b0*/ 	.short	0x0210
        /*00b2*/ 	.short	0x03b4


	//----- nvinfo : EIATTR_SW_WAR
	.align		4
.L_2603:
        /*00b4*/ 	.byte	0x04, 0x36
        /*00b6*/ 	.short	(.L_2605 - .L_2604)
.L_2604:
        /*00b8*/ 	.word	0x00000008
.L_2605:


//--------------------- .nv.info._ZN2at6native50_GLOBAL__N__650009b6_17_UnaryOpsKernel_cu_bd823bfe45unrolled_elementwise_kernel_for_multi_outputsILi2EZZZNS0_17frexp_kernel_cudaERNS_18TensorIteratorBaseEENKUlvE_clEvENKUlvE1_clEvEUlN3c104HalfEE_St5arrayIPcLm3EE23TrivialOffsetCalculatorILi1EjESD_ILi2EjEEEviT0_T1_T2_T3_ --------------------------
	.section	.nv.info._ZN2at6native50_GLOBAL__N__650009b6_17_UnaryOpsKernel_cu_bd823bfe45unrolled_elementwise_kernel_for_multi_outputsILi2EZZZNS0_17frexp_kernel_cudaERNS_18TensorIteratorBaseEENKUlvE_clEvENKUlvE1_clEvEUlN3c104HalfEE_St5arrayIPcLm3EE23TrivialOffsetCalculatorILi1EjESD_ILi2EjEEEviT0_T1_T2_T3_,"",@"SHT_CUDA_INFO"
	.sectionflags	@""
	.align	4


	//----- nvinfo : EIATTR_CUDA_API_VERSION
	.align		4
        /*0000*/ 	.byte	0x04, 0x37
        /*0002*/ 	.short	(.L_2607 - .L_2606)
.L_2606:
        /*0004*/ 	.word	0x00000082


	//----- nvinfo : EIATTR_KPARAM_INFO
	.align		4
.L_2607:
        /*0008*/ 	.byte	0x04, 0x17
        /*000a*/ 	.short	(.L_2609 - .L_2608)
.L_2608:
        /*000c*/ 	.word	0x00000000
        /*0010*/ 	.short	0x0004
        /*0012*/ 	.short	0x0029
        /*0014*/ 	.byte	0x00, 0xf0, 0x05, 0x00


	//----- nvinfo : EIATTR_KPARAM_INFO
	.align		4
.L_2609:
        /*0018*/ 	.byte	0x04, 0x17
        /*001a*/ 	.short	(.L_2611 - .L_2610)
.L_2610:
        /*001c*/ 	.word	0x00000000
        /*0020*/ 	.short	0x0003
        /*0022*/ 	.short	0x0028
        /*0024*/ 	.byte	0x00, 0xf0, 0x05, 0x00


	//----- nvinfo : EIATTR_KPARAM_INFO
	.align		4
.L_2611:
        /*0028*/ 	.byte	0x04, 0x17
        /*002a*/ 	.short	(.L_2613 - .L_2612)
.L_2612:
        /*002c*/ 	.word	0x00000000
        /*0030*/ 	.short	0x0002
        /*0032*/ 	.short	0x0010
        /*0034*/ 	.byte	0x00, 0xf0, 0x61, 0x00


	//----- nvinfo : EIATTR_KPARAM_INFO
	.align		4
.L_2613:
        /*0038*/ 	.byte	0x04, 0x17
        /*003a*/ 	.short	(.L_2615 - .L_2614)
.L_2614:
        /*003c*/ 	.word	0x00000000
        /*0040*/ 	.short	0x0001
        /*0042*/ 	.short	0x0008
        /*0044*/ 	.byte	0x00, 0xf0, 0x21, 0x00


	//----- nvinfo : EIATTR_KPARAM_INFO
	.align		4
.L_2615:
        /*0048*/ 	.byte	0x04, 0x17
        /*004a*/ 	.short	(.L_2617 - .L_2616)
.L_2616:
        /*004c*/ 	.word	0x00000000
        /*0050*/ 	.short	0x0000
        /*0052*/ 	.short	0x0000
        /*0054*/ 	.byte	0x00, 0xf0, 0x11, 0x00


	//----- nvinfo : EIATTR_SPARSE_MMA_MASK
	.align		4
.L_2617:
        /*0058*/ 	.byte	0x03, 0x50
        /*005a*/ 	.short	0x0000


	//----- nvinfo : EIATTR_MAXREG_COUNT
	.align		4
        /*005c*/ 	.byte	0x03, 0x1b
        /*005e*/ 	.short	0x00ff


	//----- nvinfo : EIATTR_MERCURY_ISA_VERSION
	.align		4
        /*0060*/ 	.byte	0x03, 0x5f
        /*0062*/ 	.short	0x0101


	//----- nvinfo : EIATTR_EXIT_INSTR_OFFSETS
	.align		4
        /*0064*/ 	.byte	0x04, 0x1c
        /*0066*/ 	.short	(.L_2619 - .L_2618)


	//   ....[0]....
.L_2618:
        /*0068*/ 	.word	0x00000f90


	//   ....[1]....
        /*006c*/ 	.word	0x00001030


	//   ....[2]....
        /*0070*/ 	.word	0x000010a0


	//   ....[3]....
        /*0074*/ 	.word	0x00001100


	//   ....[4]....
        /*0078*/ 	.word	0x00001160


	//   ....[5]....
        /*007c*/ 	.word	0x000011c0


	//   ....[6]....
        /*0080*/ 	.word	0x00001220


	//   ....[7]....
        /*0084*/ 	.word	0x00001280


	//   ....[8]....
        /*0088*/ 	.word	0x000012e0


	//----- nvinfo : EIATTR_MAX_THREADS
	.align		4
.L_2619:
        /*008c*/ 	.byte	0x04, 0x05
        /*008e*/ 	.short	(.L_2621 - .L_2620)
.L_2620:
        /*0090*/ 	.word	0x00000080
        /*0094*/ 	.word	0x00000001
        /*0098*/ 	.word	0x00000001


	//----- nvinfo : EIATTR_CRS_STACK_SIZE
	.align		4
.L_2621:
        /*009c*/ 	.byte	0x04, 0x1e
        /*009e*/ 	.short	(.L_2623 - .L_2622)
.L_2622:
        /*00a0*/ 	.word	0x00000000


	//----- nvinfo : EIATTR_CBANK_PARAM_SIZE
	.align		4
.L_2623:
        /*00a4*/ 	.byte	0x03, 0x19
        /*00a6*/ 	.short	0x002a


	//----- nvinfo : EIATTR_PARAM_CBANK
	.align		4
        /*00a8*/ 	.byte	0x04, 0x0a
        /*00aa*/ 	.short	(.L_2625 - .L_2624)
	.align		4
.L_2624:
        /*00ac*/ 	.word	index@(.nv.constant0._ZN2at6native50_GLOBAL__N__650009b6_17_UnaryOpsKernel_cu_bd823bfe45unrolled_elementwise_kernel_for_multi_outputsILi2EZZZNS0_17frexp_kernel_cudaERNS_18TensorIteratorBaseEENKUlvE_clEvENKUlvE1_clEvEUlN3c104HalfEE_St5arrayIPcLm3EE23TrivialOffsetCalculatorILi1EjESD_ILi2EjEEEviT0_T1_T2_T3_)
        /*00b0*/ 	.short	0x0210
        /*00b2*/ 	.short	0x002a


	//----- nvinfo : EIATTR_SW_WAR
	.align		4
.L_2625:
        /*00b4*/ 	.byte	0x04, 0x36
        /*00b6*/ 	.short	(.L_2627 - .L_2626)
.L_2626:
        /*00b8*/ 	.word	0x00000008
.L_2627:


//--------------------- .nv.info._ZN2at6native50_GLOBAL__N__650009b6_17_UnaryOpsKernel_cu_bd823bfe45unrolled_elementwise_kernel_for_multi_outputsILi2EZZZNS0_17frexp_kernel_cudaERNS_18TensorIteratorBaseEENKUlvE_clEvENKUlvE0_clEvEUlfE_St5arrayIPcLm3EE16OffsetCalculatorILi1EjLb0EESB_ILi2EjLb0EEEEviT0_T1_T2_T3_ --------------------------
	.section	.nv.info._ZN2at6native50_GLOBAL__N__650009b6_17_UnaryOpsKernel_cu_bd823bfe45unrolled_elementwise_kernel_for_multi_outputsILi2EZZZNS0_17frexp_kernel_cudaERNS_18TensorIteratorBaseEENKUlvE_clEvENKUlvE0_clEvEUlfE_St5arrayIPcLm3EE16OffsetCalculatorILi1EjLb0EESB_ILi2EjLb0EEEEviT0_T1_T2_T3_,"",@"SHT_CUDA_INFO"
	.sectionflags	@""
	.align	4


	//----- nvinfo : EIATTR_CUDA_API_VERSION
	.align		4
        /*0000*/ 	.byte	0x04, 0x37
        /*0002*/ 	.short	(.L_2629 - .L_2628)
.L_2628:
        /*0004*/ 	.word	0x00000082


	//----- nvinfo : EIATTR_KPARAM_INFO
	.align		4
.L_2629:
        /*0008*/ 	.byte	0x04, 0x17
        /*000a*/ 	.short	(.L_2631 - .L_2630)
.L_2630:
        /*000c*/ 	.word	0x00000000
        /*0010*/ 	.short	0x0004
        /*0012*/ 	.short	0x01bc
        /*0014*/ 	.byte	0x00, 0xf0, 0xe1, 0x07


	//----- nvinfo : EIATTR_KPARAM_INFO
	.align		4
.L_2631:
        /*0018*/ 	.byte	0x04, 0x17
        /*001a*/ 	.short	(.L_2633 - .L_2632)
.L_2632:
        /*001c*/ 	.word	0x00000000
        /*0020*/ 	.short	0x0003
        /*0022*/ 	.short	0x0028
        /*0024*/ 	.byte	0x00, 0xf0, 0x51, 0x06


	//----- nvinfo : EIATTR_KPARAM_INFO
	.align		4
.L_2633:
        /*0028*/ 	.byte	0x04, 0x17
        /*002a*/ 	.short	(.L_2635 - .L_2634)
.L_2634:
        /*002c*/ 	.word	0x00000000
        /*0030*/ 	.short	0x0002
        /*0032*/ 	.short	0x0010
        /*0034*/ 	.byte	0x00, 0xf0, 0x61, 0x00


	//----- nvinfo : EIATTR_KPARAM_INFO
	.align		4
.L_2635:
        /*0038*/ 	.byte	0x04, 0x17
        /*003a*/ 	.short	(.L_2637 - .L_2636)
.L_2636:
        /*003c*/ 	.word	0x00000000
        /*0040*/ 	.short	0x0001
        /*0042*/ 	.short	0x0008
        /*0044*/ 	.byte	0x00, 0xf0, 0x21, 0x00


	//----- nvinfo : EIATTR_KPARAM_INFO
	.align		4
.L_2637:
        /*0048*/ 	.byte	0x04, 0x17
        /*004a*/ 	.short	(.L_2639 - .L_2638)
.L_2638:
        /*004c*/ 	.word	0x00000000
        /*0050*/ 	.short	0x0000
        /*0052*/ 	.short	0x0000
        /*0054*/ 	.byte	0x00, 0xf0, 0x11, 0x00


	//----- nvinfo : EIATTR_SPARSE_MMA_MASK
	.align		4
.L_2639:
        /*0058*/ 	.byte	0x03, 0x50
        /*005a*/ 	.short	0x0000


	//----- nvinfo : EIATTR_MAXREG_COUNT
	.align		4
        /*005c*/ 	.byte	0x03, 0x1b
        /*005e*/ 	.short	0x00ff


	//----- nvinfo : EIATTR_MERCURY_ISA_VERSION
	.align		4
        /*0060*/ 	.byte	0x03, 0x5f
        /*0062*/ 	.short	0x0101


	//----- nvinfo : EIATTR_EXIT_INSTR_OFFSETS
	.align		4
        /*0064*/ 	.byte	0x04, 0x1c
        /*0066*/ 	.short	(.L_2641 - .L_2640)


	//   ....[0]....
.L_2640:
        /*0068*/ 	.word	0x00009770


	//   ....[1]....
        /*006c*/ 	.word	0x0000ac80


	//   ....[2]....
        /*0070*/ 	.word	0x0000c160


	//   ....[3]....
        /*0074*/ 	.word	0x0000d630


	//   ....[4]....
        /*0078*/ 	.word	0x0000eb00


	//   ....[5]....
        /*007c*/ 	.word	0x0000ffd0


	//   ....[6]....
        /*0080*/ 	.word	0x000114a0


	//   ....[7]....
        /*0084*/ 	.word	0x00012970


	//   ....[8]....
        /*0088*/ 	.word	0x00013e40


	//----- nvinfo : EIATTR_MAX_THREADS
	.align		4
.L_2641:
        /*008c*/ 	.byte	0x04, 0x05
        /*008e*/ 	.short	(.L_2643 - .L_2642)
.L_2642:
        /*0090*/ 	.word	0x00000080
        /*0094*/ 	.word	0x00000001
        /*0098*/ 	.word	0x00000001


	//----- nvinfo : EIATTR_CRS_STACK_SIZE
	.align		4
.L_2643:
        /*009c*/ 	.byte	0x04, 0x1e
        /*009e*/ 	.short	(.L_2645 - .L_2644)
.L_2644:
        /*00a0*/ 	.word	0x00000000


	//----- nvinfo : EIATTR_CBANK_PARAM_SIZE
	.align		4
.L_2645:
        /*00a4*/ 	.byte	0x03, 0x19
        /*00a6*/ 	.short	0x03b4


	//----- nvinfo : EIATTR_PARAM_CBANK
	.align		4
        /*00a8*/ 	.byte	0x04, 0x0a
        /*00aa*/ 	.short	(.L_2647 - .L_2646)
	.align		4
.L_2646:
        /*00ac*/ 	.word	index@(.nv.constant0._ZN2at6native50_GLOBAL__N__650009b6_17_UnaryOpsKernel_cu_bd823bfe45unrolled_elementwise_kernel_for_multi_outputsILi2EZZZNS0_17frexp_kernel_cudaERNS_18TensorIteratorBaseEENKUlvE_clEvENKUlvE0_clEvEUlfE_St5arrayIPcLm3EE16OffsetCalculatorILi1EjLb0EESB_ILi2EjLb0EEEEviT0_T1_T2_T3_)
        /*00b0*/ 	.short	0x0210
        /*00b2*/ 	.short	0x03b4


	//----- nvinfo : EIATTR_SW_WAR
	.align		4
.L_2647:
        /*00b4*/ 	.byte	0x04, 0x36
        /*00b6*/ 	.short	(.L_2649 - .L_2648)
.L_2648:
        /*00b8*/ 	.word	0x00000008
.L_2649:


//--------------------- .nv.info._ZN2at6native50_GLOBAL__N__650009b6_17_UnaryOpsKernel_cu_bd823bfe45unrolled_elementwise_kernel_for_multi_outputsILi2EZZZNS0_17frexp_kernel_cudaERNS_18TensorIteratorBaseEENKUlvE_clEvENKUlvE0_clEvEUlfE_St5arrayIPcLm3EE23TrivialOffsetCalculatorILi1EjESB_ILi2EjEEEviT0_T1_T2_T3_ --------------------------
	.section	.nv.info._ZN2at6native50_GLOBAL__N__650009b6_17_UnaryOpsKernel_cu_bd823bfe45unrolled_elementwise_kernel_for_multi_outputsILi2EZZZNS0_17frexp_kernel_cudaERNS_18TensorIteratorBaseEENKUlvE_clEvENKUlvE0_clEvEUlfE_St5arrayIPcLm3EE23TrivialOffsetCalculatorILi1EjESB_ILi2EjEEEviT0_T1_T2_T3_,"",@"SHT_CUDA_INFO"
	.sectionflags	@""
	.align	4


	//----- nvinfo : EIATTR_CUDA_API_VERSION
	.align		4
        /*0000*/ 	.byte	0x04, 0x37
        /*0002*/ 	.short	(.L_2651 - .L_2650)
.L_2650:
        /*0004*/ 	.word	0x00000082


	//----- nvinfo : EIATTR_KPARAM_INFO
	.align		4
.L_2651:
        /*0008*/ 	.byte	0x04, 0x17
        /*000a*/ 	.short	(.L_2653 - .L_2652)
.L_2652:
        /*000c*/ 	.word	0x00000000
        /*0010*/ 	.short	0x0004
        /*0012*/ 	.short	0x0029
        /*0014*/ 	.byte	0x00, 0xf0, 0x05, 0x00


	//----- nvinfo : EIATTR_KPARAM_INFO
	.align		4
.L_2653:
        /*0018*/ 	.byte	0x04, 0x17
        /*001a*/ 	.short	(.L_2655 - .L_2654)
.L_2654:
        /*001c*/ 	.word	0x00000000
        /*0020*/ 	.short	0x0003
        /*0022*/ 	.short	0x0028
        /*0024*/ 	.byte	0x00, 0xf0, 0x05, 0x00


	//----- nvinfo : EIATTR_KPARAM_INFO
	.align		4
.L_2655:
        /*0028*/ 	.byte	0x04, 0x17
        /*002a*/ 	.short	(.L_2657 - .L_2656)
.L_2656:
        /*002c*/ 	.word	0x00000000
        /*0030*/ 	.short	0x0002
        /*0032*/ 	.short	0x0010
        /*0034*/ 	.byte	0x00, 0xf0, 0x61, 0x00


	//----- nvinfo : EIATTR_KPARAM_INFO
	.align		4
.L_2657:
        /*0038*/ 	.byte	0x04, 0x17
        /*003a*/ 	.short	(.L_2659 - .L_2658)
.L_2658:
        /*003c*/ 	.word	0x00000000
        /*0040*/ 	.short	0x0001
        /*0042*/ 	.short	0x0008
        /*0044*/ 	.byte	0x00, 0xf0, 0x21, 0x00


	//----- nvinfo : EIATTR_KPARAM_INFO
	.align		4
.L_2659:
        /*0048*/ 	.byte	0x04, 0x17
        /*004a*/ 	.short	(.L_2661 - .L_2660)
.L_2660:
        /*004c*/ 	.word	0x00000000
        /*0050*/ 	.short	0x0000
        /*0052*/ 	.short	0x0000
        /*0054*/ 	.byte	0x00, 0xf0, 0x11, 0x00


	//----- nvinfo : EIATTR_SPARSE_MMA_MASK
	.align		4
.L_2661:
        /*0058*/ 	.byte	0x03, 0x50
        /*005a*/ 	.short	0x0000


	//----- nvinfo : EIATTR_MAXREG_COUNT
	.align		4
        /*005c*/ 	.byte	0x03, 0x1b
        /*005e*/ 	.short	0x00ff


	//----- nvinfo : EIATTR_MERCURY_ISA_VERSION
	.align		4
        /*0060*/ 	.byte	0x03, 0x5f
        /*0062*/ 	.short	0x0101


	//----- nvinfo : EIATTR_EXIT_INSTR_OFFSETS
	.align		4
        /*0064*/ 	.byte	0x04, 0x1c
        /*0066*/ 	.short	(.L_2663 - .L_2662)


	//   ....[0]....
.L_2662:
        /*0068*/ 	.word	0x00000e40


	//   ....[1]....
        /*006c*/ 	.word	0x00000ee0


	//   ....[2]....
        /*0070*/ 	.word	0x00000f50


	//   ....[3]....
        /*0074*/ 	.word	0x00000fb0


	//   ....[4]....
        /*0078*/ 	.word	0x00001010


	//   ....[5]....
        /*007c*/ 	.word	0x00001070


	//   ....[6]....
        /*0080*/ 	.word	0x000010d0


	//   ....[7]....
        /*0084*/ 	.word	0x00001130


	//   ....[8]....
        /*0088*/ 	.word	0x00001190


	//----- nvinfo : EIATTR_MAX_THREADS
	.align		4
.L_2663:
        /*008c*/ 	.byte	0x04, 0x05
        /*008e*/ 	.short	(.L_2665 - .L_2664)
.L_2664:
        /*0090*/ 	.word	0x00000080
        /*0094*/ 	.word	0x00000001
        /*0098*/ 	.word	0x00000001


	//----- nvinfo : EIATTR_CRS_STACK_SIZE
	.align		4
.L_2665:
        /*009c*/ 	.byte	0x04, 0x1e
        /*009e*/ 	.short	(.L_2667 - .L_2666)
.L_2666:
        /*00a0*/ 	.word	0x00000000


	//----- nvinfo : EIATTR_CBANK_PARAM_SIZE
	.align		4
.L_2667:
        /*00a4*/ 	.byte	0x03, 0x19
        /*00a6*/ 	.short	0x002a


	//----- nvinfo : EIATTR_PARAM_CBANK
	.align		4
        /*00a8*/ 	.byte	0x04, 0x0a
        /*00aa*/ 	.short	(.L_2669 - .L_2668)
	.align		4
.L_2668:
        /*00ac*/ 	.word	index@(.nv.constant0._ZN2at6native50_GLOBAL__N__650009b6_17_UnaryOpsKernel_cu_bd823bfe45unrolled_elementwise_kernel_for_multi_outputsILi2EZZZNS0_17frexp_kernel_cudaERNS_18TensorIteratorBaseEENKUlvE_clEvENKUlvE0_clEvEUlfE_St5arrayIPcLm3EE23TrivialOffsetCalculatorILi1EjESB_ILi2EjEEEviT0_T1_T2_T3_)
        /*00b0*/ 	.short	0x0210
        /*00b2*/ 	.short	0x002a


	//----- nvinfo : EIATTR_SW_WAR
	.align		4
.L_2669:
        /*00b4*/ 	.byte	0x04, 0x36
        /*00b6*/ 	.short	(.L_2671 - .L_2670)
.L_2670:
        /*00b8*/ 	.word	0x00000008
.L_2671:


//--------------------- .nv.info._ZN2at6native50_GLOBAL__N__650009b6_17_UnaryOpsKernel_cu_bd823bfe45unrolled_elementwise_kernel_for_multi_outputsILi2EZZZNS0_17frexp_kernel_cudaERNS_18TensorIteratorBaseEENKUlvE_clEvENKUlvE_clEvEUldE_St5arrayIPcLm3EE16OffsetCalculatorILi1EjLb0EESB_ILi2EjLb0EEEEviT0_T1_T2_T3_ --------------------------
	.section	.nv.info._ZN2at6native50_GLOBAL__N__650009b6_17_UnaryOpsKernel_cu_bd823bfe45unrolled_elementwise_kernel_for_multi_outputsILi2EZZZNS0_17frexp_kernel_cudaERNS_18TensorIteratorBaseEENKUlvE_clEvENKUlvE_clEvEUldE_St5arrayIPcLm3EE16OffsetCalculatorILi1EjLb0EESB_ILi2EjLb0EEEEviT0_T1_T2_T3_,"",@"SHT_CUDA_INFO"
	.sectionflags	@""
	.align	4


	//----- nvinfo : EIATTR_CUDA_API_VERSION
	.align		4
        /*0000*/ 	.byte	0x04, 0x37
        /*0002*/ 	.short	(.L_2673 - .L_2672)
.L_2672:
        /*0004*/ 	.word	0x00000082


	//----- nvinfo : EIATTR_KPARAM_INFO
	.align		4
.L_2673:
        /*0008*/ 	.byte	0x04, 0x17
        /*000a*/ 	.short	(.L_2675 - .L_2674)
.L_2674:
        /*000c*/ 	.word	0x00000000
        /*0010*/ 	.short	0x0004
        /*0012*/ 	.short	0x01bc
        /*0014*/ 	.byte	0x00, 0xf0, 0xe1, 0x07


	//----- nvinfo : EIATTR_KPARAM_INFO
	.align		4
.L_2675:
        /*0018*/ 	.byte	0x04, 0x17
        /*001a*/ 	.short	(.L_2677 - .L_2676)
.L_2676:
        /*001c*/ 	.word	0x00000000
        /*0020*/ 	.short	0x0003
        /*0022*/ 	.short	0x0028
        /*0024*/ 	.byte	0x00, 0xf0, 0x51, 0x06


	//----- nvinfo : EIATTR_KPARAM_INFO
	.align		4
.L_2677:
        /*0028*/ 	.byte	0x04, 0x17
        /*002a*/ 	.short	(.L_2679 - .L_2678)
.L_2678:
        /*002c*/ 	.word	0x00000000
        /*0030*/ 	.short	0x0002
        /*0032*/ 	.short	0x0010
        /*0034*/ 	.byte	0x00, 0xf0, 0x61, 0x00


	//----- nvinfo : EIATTR_KPARAM_INFO
	.align		4
.L_2679:
        /*0038*/ 	.byte	0x04, 0x17
        /*003a*/ 	.short	(.L_2681 - .L_2680)
.L_2680:
        /*003c*/ 	.word	0x00000000
        /*0040*/ 	.short	0x0001
        /*0042*/ 	.short	0x0008
        /*0044*/ 	.byte	0x00, 0xf0, 0x21, 0x00


	//----- nvinfo : EIATTR_KPARAM_INFO
	.align		4
.L_2681:
        /*0048*/ 	.byte	0x04, 0x17
        /*004a*/ 	.short	(.L_2683 - .L_2682)
.L_2682:
        /*004c*/ 	.word	0x00000000
        /*0050*/ 	.short	0x0000
        /*0052*/ 	.short	0x0000
        /*0054*/ 	.byte	0x00, 0xf0, 0x11, 0x00


	//----- nvinfo : EIATTR_SPARSE_MMA_MASK
	.align		4
.L_2683:
        /*0058*/ 	.byte	0x03, 0x50
        /*005a*/ 	.short	0x0000


	//----- nvinfo : EIATTR_MAXREG_COUNT
	.align		4
        /*005c*/ 	.byte	0x03, 0x1b
        /*005e*/ 	.short	0x00ff


	//----- nvinfo : EIATTR_MERCURY_ISA_VERSION
	.align		4
        /*0060*/ 	.byte	0x03, 0x5f
        /*0062*/ 	.short	0x0101


	//----- nvinfo : EIATTR_EXIT_INSTR_OFFSETS
	.align		4
        /*0064*/ 	.byte	0x04, 0x1c
        /*0066*/ 	.short	(.L_2685 - .L_2684)


	//   ....[0]....
.L_2684:
        /*0068*/ 	.word	0x000096b0


	//   ....[1]....
        /*006c*/ 	.word	0x0000abc0


	//   ....[2]....
        /*0070*/ 	.word	0x0000c0a0


	//   ....[3]....
        /*0074*/ 	.word	0x0000d570


	//   ....[4]....
        /*0078*/ 	.word	0x0000ea40


	//   ....[5]....
        /*007c*/ 	.word	0x0000ff10


	//   ....[6]....
        /*0080*/ 	.word	0x000113e0


	//   ....[7]....
        /*0084*/ 	.word	0x000128b0


	//   ....[8]....
        /*0088*/ 	.word	0x00013d80


	//----- nvinfo : EIATTR_MAX_THREADS
	.align		4
.L_2685:
        /*008c*/ 	.byte	0x04, 0x05
        /*008e*/ 	.short	(.L_2687 - .L_2686)
.L_2686:
        /*0090*/ 	.word	0x00000080
        /*0094*/ 	.word	0x00000001
        /*0098*/ 	.word	0x00000001


	//----- nvinfo : EIATTR_CRS_STACK_SIZE
	.align		4
.L_2687:
        /*009c*/ 	.byte	0x04, 0x1e
        /*009e*/ 	.short	(.L_2689 - .L_2688)
.L_2688:
        /*00a0*/ 	.word	0x00000000


	//----- nvinfo : EIATTR_CBANK_PARAM_SIZE
	.align		4
.L_2689:
        /*00a4*/ 	.byte	0x03, 0x19
        /*00a6*/ 	.short	0x03b4


	//----- nvinfo : EIATTR_PARAM_CBANK
	.align		4
        /*00a8*/ 	.byte	0x04, 0x0a
        /*00aa*/ 	.short	(.L_2691 - .L_2690)
	.align		4
.L_2690:
        /*00ac*/ 	.word	index@(.nv.constant0._ZN2at6native50_GLOBAL__N__650009b6_17_UnaryOpsKernel_cu_bd823bfe45unrolled_elementwise_kernel_for_multi_outputsILi2EZZZNS0_17frexp_kernel_cudaERNS_18TensorIteratorBaseEENKUlvE_clEvENKUlvE_clEvEUldE_St5arrayIPcLm3EE16OffsetCalculatorILi1EjLb0EESB_ILi2EjLb0EEEEviT0_T1_T2_T3_)
        /*00b0*/ 	.short	0x0210
        /*00b2*/ 	.short	0x03b4


	//----- nvinfo : EIATTR_SW_WAR
	.align		4
.L_2691:
        /*00b4*/ 	.byte	0x04, 0x36
        /*00b6*/ 	.short	(.L_2693 - .L_2692)
.L_2692:
        /*00b8*/ 	.word	0x00000008
.L_2693:


//--------------------- .nv.info._ZN2at6native50_GLOBAL__N__650009b6_17_UnaryOpsKernel_cu_bd823bfe45unrolled_elementwise_kernel_for_multi_outputsILi2EZZZNS0_17frexp_kernel_cudaERNS_18TensorIteratorBaseEENKUlvE_clEvENKUlvE_clEvEUldE_St5arrayIPcLm3EE23TrivialOffsetCalculatorILi1EjESB_ILi2EjEEEviT0_T1_T2_T3_ --------------------------
	.section	.nv.info._ZN2at6native50_GLOBAL__N__650009b6_17_UnaryOpsKernel_cu_bd823bfe45unrolled_elementwise_kernel_for_multi_outputsILi2EZZZNS0_17frexp_kernel_cudaERNS_18TensorIteratorBaseEENKUlvE_clEvENKUlvE_clEvEUldE_St5arrayIPcLm3EE23TrivialOffsetCalculatorILi1EjESB_ILi2EjEEEviT0_T1_T2_T3_,"",@"SHT_CUDA_INFO"
	.sectionflags	@""
	.align	4


	//----- nvinfo : EIATTR_CUDA_API_VERSION
	.align		4
        /*0000*/ 	.byte	0x04, 0x37
        /*0002*/ 	.short	(.L_2695 - .L_2694)
.L_2694:
        /*0004*/ 	.word	0x00000082


	//----- nvinfo : EIATTR_KPARAM_INFO
	.align		4
.L_2695:
        /*0008*/ 	.byte	0x04, 0x17
        /*000a*/ 	.short	(.L_2697 - .L_2696)
.L_2696:
        /*000c*/ 	.word	0x00000000
        /*0010*/ 	.short	0x0004
        /*0012*/ 	.short	0x0029
        /*0014*/ 	.byte	0x00, 0xf0, 0x05, 0x00


	//----- nvinfo : EIATTR_KPARAM_INFO
	.align		4
.L_2697:
        /*0018*/ 	.byte	0x04, 0x17
        /*001a*/ 	.short	(.L_2699 - .L_2698)
.L_2698:
        /*001c*/ 	.word	0x00000000
        /*0020*/ 	.short	0x0003
        /*0022*/ 	.short	0x0028
        /*0024*/ 	.byte	0x00, 0xf0, 0x05, 0x00


	//----- nvinfo : EIATTR_KPARAM_INFO
	.align		4
.L_2699:
        /*0028*/ 	.byte	0x04, 0x17
        /*002a*/ 	.short	(.L_2701 - .L_2700)
.L_2700:
        /*002c*/ 	.word	0x00000000
        /*0030*/ 	.short	0x0002
        /*0032*/ 	.short	0x0010
        /*0034*/ 	.byte	0x00, 0xf0, 0x61, 0x00


	//----- nvinfo : EIATTR_KPARAM_INFO
	.align		4
.L_2701:
        /*0038*/ 	.byte	0x04, 0x17
        /*003a*/ 	.short	(.L_2703 - .L_2702)
.L_2702:
        /*003c*/ 	.word	0x00000000
        /*0040*/ 	.short	0x0001
        /*0042*/ 	.short	0x0008
        /*0044*/ 	.byte	0x00, 0xf0, 0x21, 0x00


	//----- nvinfo : EIATTR_KPARAM_INFO
	.align		4
.L_2703:
        /*0048*/ 	.byte	0x04, 0x17
        /*004a*/ 	.short	(.L_2705 - .L_2704)
.L_2704:
        /*004c*/ 	.word	0x00000000
        /*0050*/ 	.short	0x0000
        /*0052*/ 	.short	0x0000
        /*0054*/ 	.byte	0x00, 0xf0, 0x11, 0x00


	//----- nvinfo : EIATTR_SPARSE_MMA_MASK
	.align		4
.L_2705:
        /*0058*/ 	.byte	0x03, 0x50
        /*005a*/ 	.short	0x0000


	//----- nvinfo : EIATTR_MAXREG_COUNT
	.align		4
        /*005c*/ 	.byte	0x03, 0x1b
        /*005e*/ 	.short	0x00ff


	//----- nvinfo : EIATTR_MERCURY_ISA_VERSION
	.align		4
        /*0060*/ 	.byte	0x03, 0x5f
        /*0062*/ 	.short	0x0101


	//----- nvinfo : EIATTR_EXIT_INSTR_OFFSETS
	.align		4
        /*0064*/ 	.byte	0x04, 0x1c
        /*0066*/ 	.short	(.L_2707 - .L_2706)


	//   ....[0]....
.L_2706:
        /*0068*/ 	.word	0x00000da0


	//   ....[1]....
        /*006c*/ 	.word	0x00000e30


	//   ....[2]....
        /*0070*/ 	.word	0x00000ea0


	//   ....[3]....
        /*0074*/ 	.word	0x00000f00


	//   ....[4]....
        /*0078*/ 	.word	0x00000f60


	//   ....[5]....
        /*007c*/ 	.word	0x00000fc0


	//   ....[6]....
        /*0080*/ 	.word	0x00001020


	//   ....[7]....
        /*0084*/ 	.word	0x00001080


	//   ....[8]....
        /*0088*/ 	.word	0x000010e0


	//----- nvinfo : EIATTR_MAX_THREADS
	.align		4
.L_2707:
        /*008c*/ 	.byte	0x04, 0x05
        /*008e*/ 	.short	(.L_2709 - .L_2708)
.L_2708:
        /*0090*/ 	.word	0x00000080
        /*0094*/ 	.word	0x00000001
        /*0098*/ 	.word	0x00000001


	//----- nvinfo : EIATTR_CRS_STACK_SIZE
	.align		4
.L_2709:
        /*009c*/ 	.byte	0x04, 0x1e
        /*009e*/ 	.short	(.L_2711 - .L_2710)
.L_2710:
        /*00a0*/ 	.word	0x00000000


	//----- nvinfo : EIATTR_CBANK_PARAM_SIZE
	.align		4
.L_2711:
        /*00a4*/ 	.byte	0x03, 0x19
        /*00a6*/ 	.short	0x002a


	//----- nvinfo : EIATTR_PARAM_CBANK
	.align		4
        /*00a8*/ 	.byte	0x04, 0x0a
        /*00aa*/ 	.short	(.L_2713 - .L_2712)
	.align		4
.L_2712:
        /*00ac*/ 	.word	index@(.nv.constant0._ZN2at6native50_GLOBAL__N__650009b6_17_UnaryOpsKernel_cu_bd823bfe45unrolled_elementwise_kernel_for_multi_outputsILi2EZZZNS0_17frexp_kernel_cudaERNS_18TensorIteratorBaseEENKUlvE_clEvENKUlvE_clEvEUldE_St5arrayIPcLm3EE23TrivialOffsetCalculatorILi1EjESB_ILi2EjEEEviT0_T1_T2_T3_)
        /*00b0*/ 	.short	0x0210
        /*00b2*/ 	.short	0x002a


	//----- nvinfo : EIATTR_SW_WAR
	.align		4
.L_2713:
        /*00b4*/ 	.byte	0x04, 0x36
        /*00b6*/ 	.short	(.L_2715 - .L_2714)
.L_2714:
        /*00b8*/ 	.word	0x00000008
.L_2715:


//--------------------- .nv.info._ZN2at6native18elementwise_kernelILi128ELi4EZNS0_15gpu_kernel_implIZZZNS0_22nan_to_num_kernel_cudaERNS_18TensorIteratorBaseESt8optionalIdES6_S6_ENKUlvE0_clEvENKUlvE2_clEvEUlN3c108BFloat16EE_EEvS4_RKT_EUliE_EEviT1_ --------------------------
	.section	.nv.info._ZN2at6native18elementwise_kernelILi128ELi4EZNS0_15gpu_kernel_implIZZZNS0_22nan_to_num_kernel_cudaERNS_18TensorIteratorBaseESt8optionalIdES6_S6_ENKUlvE0_clEvENKUlvE2_clEvEUlN3c108BFloat16EE_EEvS4_RKT_EUliE_EEviT1_,"",@"SHT_CUDA_INFO"
	.sectionflags	@""
	.align	4


	//----- nvinfo : EIATTR_CUDA_API_VERSION
	.align		4
        /*0000*/ 	.byte	0x04, 0x37
        /*0002*/ 	.short	(.L_2717 - .L_2716)
.L_2716:
        /*0004*/ 	.word	0x00000082


	//----- nvinfo : EIATTR_KPARAM_INFO
	.align		4
.L_2717:
        /*0008*/ 	.byte	0x04, 0x17
        /*000a*/ 	.short	(.L_2719 - .L_2718)
.L_2718:
        /*000c*/ 	.word	0x00000000
        /*0010*/ 	.short	0x0001
        /*0012*/ 	.short	0x0008
        /*0014*/ 	.byte	0x00, 0xf0, 0xa1, 0x08


	//----- nvinfo : EIATTR_KPARAM_INFO
	.align		4
.L_2719:
        /*0018*/ 	.byte	0x04, 0x17
        /*001a*/ 	.short	(.L_2721 - .L_2720)
.L_2720:
        /*001c*/ 	.word	0x00000000
        /*0020*/ 	.short	0x0000
        /*0022*/ 	.short	0x0000
        /*0024*/ 	.byte	0x00, 0xf0, 0x11, 0x00


	//----- nvinfo : EIATTR_SPARSE_MMA_MASK
	.align		4
.L_2721:
        /*0028*/ 	.byte	0x03, 0x50
        /*002a*/ 	.short	0x0000


	//----- nvinfo : EIATTR_MAXREG_COUNT
	.align		4
        /*002c*/ 	.byte	0x03, 0x1b
        /*002e*/ 	.short	0x0080


	//----- nvinfo : EIATTR_EXTERNS
	.align		4
        /*0030*/ 	.byte	0x04, 0x0f
        /*0032*/ 	.short	(.L_2723 - .L_2722)


	//   ....[0]....
	.align		4
.L_2722:
        /*0034*/ 	.word	index@(__assertfail)


	//----- nvinfo : EIATTR_MERCURY_ISA_VERSION
	.align		4
.L_2723:
        /*0038*/ 	.byte	0x03, 0x5f
        /*003a*/ 	.short	0x0101


	//----- nvinfo : EIATTR_SYSCALL_OFFSETS
	.align		4
        /*003c*/ 	.byte	0x04, 0x46
        /*003e*/ 	.short	(.L_2725 - .L_2724)


	//   ....[0]....
.L_2724:
        /*0040*/ 	.word	0x000022d0


	//   ....[1]....
        /*0044*/ 	.word	0x00003340


	//   ....[2]....
        /*0048*/ 	.word	0x00005670


	//   ....[3]....
        /*004c*/ 	.word	0x000066e0


	//   ....[4]....
        /*0050*/ 	.word	0x00008a00


	//   ....[5]....
        /*0054*/ 	.word	0x00009a70


	//   ....[6]....
        /*0058*/ 	.word	0x0000bd80


	//   ....[7]....
        /*005c*/ 	.word	0x0000cdf0


	//----- nvinfo : EIATTR_EXIT_INSTR_OFFSETS
	.align		4
.L_2725:
        /*0060*/ 	.byte	0x04, 0x1c
        /*0062*/ 	.short	(.L_2727 - .L_2726)


	//   ....[0]....
.L_2726:
        /*0064*/ 	.word	0x00009b40


	//   ....[1]....
        /*0068*/ 	.word	0x0000c020


	//   ....[2]....
        /*006c*/ 	.word	0x0000c060


	//   ....[3]....
        /*0070*/ 	.word	0x0000c100


	//   ....[4]....
        /*0074*/ 	.word	0x0000c140


	//   ....[5]....
        /*0078*/ 	.word	0x0000c180


	//   ....[6]....
        /*007c*/ 	.word	0x0000c210


	//   ....[7]....
        /*0080*/ 	.word	0x0000c250


	//   ....[8]....
        /*0084*/ 	.word	0x0000c2f0


	//   ....[9]....
        /*0088*/ 	.word	0x0000c340


	//   ....[10]....
        /*008c*/ 	.word	0x0000c390


	//   ....[11]....
        /*0090*/ 	.word	0x0000c460


	//   ....[12]....
        /*0094*/ 	.word	0x0000c4c0


	//   ....[13]....
        /*0098*/ 	.word	0x0000c650


	//   ....[14]....
        /*009c*/ 	.word	0x0000c7b0


	//   ....[15]....
        /*00a0*/ 	.word	0x0000c7d0


	//   ....[16]....
        /*00a4*/ 	.word	0x0000c890


	//   ....[17]....
        /*00a8*/ 	.word	0x0000ca10


	//   ....[18]....
        /*00ac*/ 	.word	0x0000cb90


	//   ....[19]....
        /*00b0*/ 	.word	0x0000ccf0


	//   ....[20]....
        /*00b4*/ 	.word	0x0000ce00


	//   ....[21]....
        /*00b8*/ 	.word	0x0000ce40


	//   ....[22]....
        /*00bc*/ 	.word	0x0000ce80


	//----- nvinfo : EIATTR_MAX_THREADS
	.align		4
.L_2727:
        /*00c0*/ 	.byte	0x04, 0x05
        /*00c2*/ 	.short	(.L_2729 - .L_2728)
.L_2728:
        /*00c4*/ 	.word	0x00000080
        /*00c8*/ 	.word	0x00000001
        /*00cc*/ 	.word	0x00000001


	//----- nvinfo : EIATTR_CRS_STACK_SIZE
	.align		4
.L_2729:
        /*00d0*/ 	.byte	0x04, 0x1e
        /*00d2*/ 	.short	(.L_2731 - .L_2730)
.L_2730:
        /*00d4*/ 	.word	0x00000000


	//----- nvinfo : EIATTR_CBANK_PARAM_SIZE
	.align		4
.L_2731:
        /*00d8*/ 	.byte	0x03, 0x19
        /*00da*/ 	.short	0x0230


	//----- nvinfo : EIATTR_PARAM_CBANK
	.align		4
        /*00dc*/ 	.byte	0x04, 0x0a
        /*00de*/ 	.short	(.L_2733 - .L_2732)
	.align		4
.L_2732:
        /*00e0*/ 	.word	index@(.nv.constant0._ZN2at6native18elementwise_kernelILi128ELi4EZNS0_15gpu_kernel_implIZZZNS0_22nan_to_num_kernel_cudaERNS_18TensorIteratorBaseESt8optionalIdES6_S6_ENKUlvE0_clEvENKUlvE2_clEvEUlN3c108BFloat16EE_EEvS4_RKT_EUliE_EEviT1_)
        /*00e4*/ 	.short	0x0210
        /*00e6*/ 	.short	0x0230


	//----- nvinfo : EIATTR_SW_WAR
	.align		4
.L_2733:
        /*00e8*/ 	.byte	0x04, 0x36
        /*00ea*/ 	.short	(.L_2735 - .L_2734)
.L_2734:
        /*00ec*/ 	.word	0x00000008
.L_2735:


//--------------------- .nv.info._ZN2at6native27unrolled_elementwise_kernelIZZZNS0_22nan_to_num_kernel_cudaERNS_18TensorIteratorBaseESt8optionalIdES5_S5_ENKUlvE0_clEvENKUlvE2_clEvEUlN3c108BFloat16EE_St5arrayIPcLm2EELi4E23TrivialOffsetCalculatorILi1EjESF_NS0_6memory12LoadWithCastILi1EEENSG_13StoreWithCastILi1EEEEEviT_T0_T2_T3_T4_T5_ --------------------------
	.section	.nv.info._ZN2at6native27unrolled_elementwise_kernelIZZZNS0_22nan_to_num_kernel_cudaERNS_18TensorIteratorBaseESt8optionalIdES5_S5_ENKUlvE0_clEvENKUlvE2_clEvEUlN3c108BFloat16EE_St5arrayIPcLm2EELi4E23TrivialOffsetCalculatorILi1EjESF_NS0_6memory12LoadWithCastILi1EEENSG_13StoreWithCastILi1EEEEEviT_T0_T2_T3_T4_T5_,"",@"SHT_CUDA_INFO"
	.sectionflags	@""
	.align	4


	//----- nvinfo : EIATTR_CUDA_API_VERSION
	.align		4
        /*0000*/ 	.byte	0x04, 0x37
        /*0002*/ 	.short	(.L_2737 - .L_2736)
.L_2736:
        /*0004*/ 	.word	0x00000082


	//----- nvinfo : EIATTR_KPARAM_INFO
	.align		4
.L_2737:
        /*0008*/ 	.byte	0x04, 0x17
        /*000a*/ 	.short	(.L_2739 - .L_2738)
.L_2738:
        /*000c*/ 	.word	0x00000000
        /*0010*/ 	.short	0x0006
        /*0012*/ 	.short	0x0034
        /*0014*/ 	.byte	0x00, 0xf0, 0x21, 0x00


	//----- nvinfo : EIATTR_KPARAM_INFO
	.align		4
.L_2739:
        /*0018*/ 	.byte	0x04, 0x17
        /*001a*/ 	.short	(.L_2741 - .L_2740)
.L_2740:
        /*001c*/ 	.word	0x00000000
        /*0020*/ 	.short	0x0005
        /*0022*/ 	.short	0x002c
        /*0024*/ 	.byte	0x00, 0xf0, 0x21, 0x00


	//----- nvinfo : EIATTR_KPARAM_INFO
	.align		4
.L_2741:
        /*0028*/ 	.byte	0x04, 0x17
        /*002a*/ 	.short	(.L_2743 - .L_2742)
.L_2742:
        /*002c*/ 	.word	0x00000000
        /*0030*/ 	.short	0x0004
        /*0032*/ 	.short	0x0029
        /*0034*/ 	.byte	0x00, 0xf0, 0x05, 0x00


	//----- nvinfo : EIATTR_KPARAM_INFO
	.align		4
.L_2743:
        /*0038*/ 	.byte	0x04, 0x17
        /*003a*/ 	.short	(.L_2745 - .L_2744)
.L_2744:
        /*003c*/ 	.word	0x00000000
        /*0040*/ 	.short	0x0003
        /*0042*/ 	.short	0x0028
        /*0044*/ 	.byte	0x00, 0xf0, 0x05, 0x00


	//----- nvinfo : EIATTR_KPARAM_INFO
	.align		4
.L_2745:
        /*0048*/ 	.byte	0x04, 0x17
        /*004a*/ 	.short	(.L_2747 - .L_2746)
.L_2746:
        /*004c*/ 	.word	0x00000000
        /*0050*/ 	.short	0x0002
        /*0052*/ 	.short	0x0018
        /*0054*/ 	.byte	0x00, 0xf0, 0x41, 0x00


	//----- nvinfo : EIATTR_KPARAM_INFO
	.align		4
.L_2747:
        /*0058*/ 	.byte	0x04, 0x17
        /*005a*/ 	.short	(.L_2749 - .L_2748)
.L_2748:
        /*005c*/ 	.word	0x00000000
        /*0060*/ 	.short	0x0001
        /*0062*/ 	.short	0x0008
        /*0064*/ 	.byte	0x00, 0xf0, 0x41, 0x00


	//----- nvinfo : EIATTR_KPARAM_INFO
	.align		4
.L_2749:
        /*0068*/ 	.byte	0x04, 0x17
        /*006a*/ 	.short	(.L_2751 - .L_2750)
.L_2750:
        /*006c*/ 	.word	0x00000000
        /*0070*/ 	.short	0x0000
        /*0072*/ 	.short	0x0000
        /*0074*/ 	.byte	0x00, 0xf0, 0x11, 0x00


	//----- nvinfo : EIATTR_SPARSE_MMA_MASK
	.align		4
.L_2751:
        /*0078*/ 	.byte	0x03, 0x50
        /*007a*/ 	.short	0x0000


	//----- nvinfo : EIATTR_MAXREG_COUNT
	.align		4
        /*007c*/ 	.byte	0x03, 0x1b
        /*007e*/ 	.short	0x00ff


	//----- nvinfo : EIATTR_EXTERNS
	.align		4
        /*0080*/ 	.byte	0x04, 0x0f
        /*0082*/ 	.short	(.L_2753 - .L_2752)


	//   ....[0]....
	.align		4
.L_2752:
        /*0084*/ 	.word	index@(__assertfail)


	//----- nvinfo : EIATTR_MERCURY_ISA_VERSION
	.align		4
.L_2753:
        /*0088*/ 	.byte	0x03, 0x5f
        /*008a*/ 	.short	0x0101


	//----- nvinfo : EIATTR_SYSCALL_OFFSETS
	.align		4
        /*008c*/ 	.byte	0x04, 0x46
        /*008e*/ 	.short	(.L_2755 - .L_2754)


	//   ....[0]....
.L_2754:
        /*0090*/ 	.word	0x00001100


	//   ....[1]....
        /*0094*/ 	.word	0x00002240


	//   ....[2]....
        /*0098*/ 	.word	0x00003390


	//   ....[3]....
        /*009c*/ 	.word	0x000044b0


	//   ....[4]....
        /*00a0*/ 	.word	0x00005a90


	//   ....[5]....
        /*00a4*/ 	.word	0x00006ab0


	//   ....[6]....
        /*00a8*/ 	.word	0x00007a90


	//   ....[7]....
        /*00ac*/ 	.word	0x00008a70


	//----- nvinfo : EIATTR_EXIT_INSTR_OFFSETS
	.align		4
.L_2755:
        /*00b0*/ 	.byte	0x04, 0x1c
        /*00b2*/ 	.short	(.L_2757 - .L_2756)


	//   ....[0]....
.L_2756:
        /*00b4*/ 	.word	0x00007b50


	//   ....[1]....
        /*00b8*/ 	.word	0x00007ca0


	//   ....[2]....
        /*00bc*/ 	.word	0x00007ce0


	//   ....[3]....
        /*00c0*/ 	.word	0x00007d80


	//   ....[4]....
        /*00c4*/ 	.word	0x00007dc0


	//   ....[5]....
        /*00c8*/ 	.word	0x00007e00


	//   ....[6]....
        /*00cc*/ 	.word	0x00007e90


	//   ....[7]....
        /*00d0*/ 	.word	0x00007ed0


	//   ....[8]....
        /*00d4*/ 	.word	0x00007f70


	//   ....[9]....
        /*00d8*/ 	.word	0x00007fc0


	//   ....[10]....
        /*00dc*/ 	.word	0x00008010


	//   ....[11]....
        /*00e0*/ 	.word	0x000080e0


	//   ....[12]....
        /*00e4*/ 	.word	0x00008140


	//   ....[13]....
        /*00e8*/ 	.word	0x000082d0


	//   ....[14]....
        /*00ec*/ 	.word	0x00008430


	//   ....[15]....
        /*00f0*/ 	.word	0x00008450


	//   ....[16]....
        /*00f4*/ 	.word	0x00008510


	//   ....[17]....
        /*00f8*/ 	.word	0x00008690


	//   ....[18]....
        /*00fc*/ 	.word	0x00008810


	//   ....[19]....
        /*0100*/ 	.word	0x00008970


	//   ....[20]....
        /*0104*/ 	.word	0x00008a80


	//   ....[21]....
        /*0108*/ 	.word	0x00008ac0


	//   ....[22]....
        /*010c*/ 	.word	0x00008b00


	//----- nvinfo : EIATTR_MAX_THREADS
	.align		4
.L_2757:
        /*0110*/ 	.byte	0x04, 0x05
        /*0112*/ 	.short	(.L_2759 - .L_2758)
.L_2758:
        /*0114*/ 	.word	0x00000080
        /*0118*/ 	.word	0x00000001
        /*011c*/ 	.word	0x00000001


	//----- nvinfo : EIATTR_CRS_STACK_SIZE
	.align		4
.L_2759:
        /*0120*/ 	.byte	0x04, 0x1e
        /*0122*/ 	.short	(.L_2761 - .L_2760)
.L_2760:
        /*0124*/ 	.word	0x00000000


	//----- nvinfo : EIATTR_CBANK_PARAM_SIZE
	.align		4
.L_2761:
        /*0128*/ 	.byte	0x03, 0x19
        /*012a*/ 	.short	0x003c


	//----- nvinfo : EIATTR_PARAM_CBANK
	.align		4
        /*012c*/ 	.byte	0x04, 0x0a
        /*012e*/ 	.short	(.L_2763 - .L_2762)
	.align		4
.L_2762:
        /*0130*/ 	.word	index@(.nv.constant0._ZN2at6native27unrolled_elementwise_kernelIZZZNS0_22nan_to_num_kernel_cudaERNS_18TensorIteratorBaseESt8optionalIdES5_S5_ENKUlvE0_clEvENKUlvE2_clEvEUlN3c108BFloat16EE_St5arrayIPcLm2EELi4E23TrivialOffsetCalculatorILi1EjESF_NS0_6memory12LoadWithCastILi1EEENSG_13StoreWithCastILi1EEEEEviT_T0_T2_T3_T4_T5_)
        /*0134*/ 	.short	0x0210
        /*0136*/ 	.short	0x003c


	//----- nvinfo : EIATTR_SW_WAR
	.align		4
.L_2763:
        /*0138*/ 	.byte	0x04, 0x36
        /*013a*/ 	.short	(.L_2765 - .L_2764)
.L_2764:
        /*013c*/ 	.word	0x00000008
.L_2765:


//--------------------- .nv.info._ZN2at6native18elementwise_kernelILi128ELi4EZNS0_22gpu_kernel_impl_nocastIZZZNS0_22nan_to_num_kernel_cudaERNS_18TensorIteratorBaseESt8optionalIdES6_S6_ENKUlvE0_clEvENKUlvE2_clEvEUlN3c108BFloat16EE_EEvS4_RKT_EUliE_EEviT1_ --------------------------
	.section	.nv.info._ZN2at6native18elementwise_kernelILi128ELi4EZNS0_22gpu_kernel_impl_nocastIZZZNS0_22nan_to_num_kernel_cudaERNS_18TensorIteratorBaseESt8optionalIdES6_S6_ENKUlvE0_clEvENKUlvE2_clEvEUlN3c108BFloat16EE_EEvS4_RKT_EUliE_EEviT1_,"",@"SHT_CUDA_INFO"
	.sectionflags	@""
	.align	4


	//----- nvinfo : EIATTR_CUDA_API_VERSION
	.align		4
        /*0000*/ 	.byte	0x04, 0x37
        /*0002*/ 	.short	(.L_2767 - .L_2766)
.L_2766:
        /*0004*/ 	.word	0x00000082


	//----- nvinfo : EIATTR_KPARAM_INFO
	.align		4
.L_2767:
        /*0008*/ 	.byte	0x04, 0x17
        /*000a*/ 	.short	(.L_2769 - .L_2768)
.L_2768:
        /*000c*/ 	.word	0x00000000
        /*0010*/ 	.short	0x0001
        /*0012*/ 	.short	0x0008
        /*0014*/ 	.byte	0x00, 0xf0, 0x81, 0x08


	//----- nvinfo : EIATTR_KPARAM_INFO
	.align		4
.L_2769:
        /*0018*/ 	.byte	0x04, 0x17
        /*001a*/ 	.short	(.L_2771 - .L_2770)
.L_2770:
        /*001c*/ 	.word	0x00000000
        /*0020*/ 	.short	0x0000
        /*0022*/ 	.short	0x0000
        /*0024*/ 	.byte	0x00, 0xf0, 0x11, 0x00


	//----- nvinfo : EIATTR_SPARSE_MMA_MASK
	.align		4
.L_2771:
        /*0028*/ 	.byte	0x03, 0x50
        /*002a*/ 	.short	0x0000


	//----- nvinfo : EIATTR_MAXREG_COUNT
	.align		4
        /*002c*/ 	.byte	0x03, 0x1b
        /*002e*/ 	.short	0x0080


	//----- nvinfo : EIATTR_MERCURY_ISA_VERSION
	.align		4
        /*0030*/ 	.byte	0x03, 0x5f
        /*0032*/ 	.short	0x0101


	//----- nvinfo : EIATTR_EXIT_INSTR_OFFSETS
	.align		4
        /*0034*/ 	.byte	0x04, 0x1c
        /*0036*/ 	.short	(.L_2773 - .L_2772)


	//   ....[0]....
.L_2772:
        /*0038*/ 	.word	0x00003e60


	//   ....[1]....
        /*003c*/ 	.word	0x000052b0


	//----- nvinfo : EIATTR_MAX_THREADS
	.align		4
.L_2773:
        /*0040*/ 	.byte	0x04, 0x05
        /*0042*/ 	.short	(.L_2775 - .L_2774)
.L_2774:
        /*0044*/ 	.word	0x00000080
        /*0048*/ 	.word	0x00000001
        /*004c*/ 	.word	0x00000001


	//----- nvinfo : EIATTR_CRS_STACK_SIZE
	.align		4
.L_2775:
        /*0050*/ 	.byte	0x04, 0x1e
        /*0052*/ 	.short	(.L_2777 - .L_2776)
.L_2776:
        /*0054*/ 	.word	0x00000000


	//----- nvinfo : EIATTR_CBANK_PARAM_SIZE
	.align		4
.L_2777:
        /*0058*/ 	.byte	0x03, 0x19
        /*005a*/ 	.short	0x0228


	//----- nvinfo : EIATTR_PARAM_CBANK
	.align		4
        /*005c*/ 	.byte	0x04, 0x0a
        /*005e*/ 	.short	(.L_2779 - .L_2778)
	.align		4
.L_2778:
        /*0060*/ 	.word	index@(.nv.constant0._ZN2at6native18elementwise_kernelILi128ELi4EZNS0_22gpu_kernel_impl_nocastIZZZNS0_22nan_to_num_kernel_cudaERNS_18TensorIteratorBaseESt8optionalIdES6_S6_ENKUlvE0_clEvENKUlvE2_clEvEUlN3c108BFloat16EE_EEvS4_RKT_EUliE_EEviT1_)
        /*0064*/ 	.short	0x0210
        /*0066*/ 	.short	0x0228


	//----- nvinfo : EIATTR_SW_WAR
	.align		4
.L_2779:
        /*0068*/ 	.byte	0x04, 0x36
        /*006a*/ 	.short	(.L_2781 - .L_2780)
.L_2780:
        /*006c*/ 	.word	0x00000008
.L_2781:


//--------------------- .nv.info._ZN2at6native27unrolled_elementwise_kernelIZZZNS0_22nan_to_num_kernel_cudaERNS_18TensorIteratorBaseESt8optionalIdES5_S5_ENKUlvE0_clEvENKUlvE2_clEvEUlN3c108BFloat16EE_St5arrayIPcLm2EELi4E23TrivialOffsetCalculatorILi1EjESF_NS0_6memory15LoadWithoutCastENSG_16StoreWithoutCastEEEviT_T0_T2_T3_T4_T5_ --------------------------
	.section	.nv.info._ZN2at6native27unrolled_elementwise_kernelIZZZNS0_22nan_to_num_kernel_cudaERNS_18TensorIteratorBaseESt8optionalIdES5_S5_ENKUlvE0_clEvENKUlvE2_clEvEUlN3c108BFloat16EE_St5arrayIPcLm2EELi4E23TrivialOffsetCalculatorILi1EjESF_NS0_6memory15LoadWithoutCastENSG_16StoreWithoutCastEEEviT_T0_T2_T3_T4_T5_,"",@"SHT_CUDA_INFO"
	.sectionflags	@""
	.align	4


	//----- nvinfo : EIATTR_CUDA_API_VERSION
	.align		4
        /*0000*/ 	.byte	0x04, 0x37
        /*0002*/ 	.short	(.L_2783 - .L_2782)
.L_2782:
        /*0004*/ 	.word	0x00000082


	//----- nvinfo : EIATTR_KPARAM_INFO
	.align		4
.L_2783:
        /*0008*/ 	.byte	0x04, 0x17
        /*000a*/ 	.short	(.L_2785 - .L_2784)
.L_2784:
        /*000c*/ 	.word	0x00000000
        /*0010*/ 	.short	0x0006
        /*0012*/ 	.short	0x002b
        /*0014*/ 	.byte	0x00, 0xf0, 0x05, 0x00


	//----- nvinfo : EIATTR_KPARAM_INFO
	.align		4
.L_2785:
        /*0018*/ 	.byte	0x04, 0x17
        /*001a*/ 	.short	(.L_2787 - .L_2786)
.L_2786:
        /*001c*/ 	.word	0x00000000
        /*0020*/ 	.short	0x0005
        /*0022*/ 	.short	0x002a
        /*0024*/ 	.byte	0x00, 0xf0, 0x05, 0x00


	//----- nvinfo : EIATTR_KPARAM_INFO
	.align		4
.L_2787:
        /*0028*/ 	.byte	0x04, 0x17
        /*002a*/ 	.short	(.L_2789 - .L_2788)
.L_2788:
        /*002c*/ 	.word	0x00000000
        /*0030*/ 	.short	0x0004
        /*0032*/ 	.short	0x0029
        /*0034*/ 	.byte	0x00, 0xf0, 0x05, 0x00


	//----- nvinfo : EIATTR_KPARAM_INFO
	.align		4
.L_2789:
        /*0038*/ 	.byte	0x04, 0x17
        /*003a*/ 	.short	(.L_2791 - .L_2790)
.L_2790:
        /*003c*/ 	.word	0x00000000
        /*0040*/ 	.short	0x0003
        /*0042*/ 	.short	0x0028
        /*0044*/ 	.byte	0x00, 0xf0, 0x05, 0x00


	//----- nvinfo : EIATTR_KPARAM_INFO
	.align		4
.L_2791:
        /*0048*/ 	.byte	0x04, 0x17
        /*004a*/ 	.short	(.L_2793 - .L_2792)
.L_2792:
        /*004c*/ 	.word	0x00000000
        /*0050*/ 	.short	0x0002
        /*0052*/ 	.short	0x0018
        /*0054*/ 	.byte	0x00, 0xf0, 0x41, 0x00


	//----- nvinfo : EIATTR_KPARAM_INFO
	.align		4
.L_2793:
        /*0058*/ 	.byte	0x04, 0x17
        /*005a*/ 	.short	(.L_2795 - .L_2794)
.L_2794:
        /*005c*/ 	.word	0x00000000
        /*0060*/ 	.short	0x0001
        /*0062*/ 	.short	0x0008
        /*0064*/ 	.byte	0x00, 0xf0, 0x41, 0x00


	//----- nvinfo : EIATTR_KPARAM_INFO
	.align		4
.L_2795:
        /*0068*/ 	.byte	0x04, 0x17
        /*006a*/ 	.short	(.L_2797 - .L_2796)
.L_2796:
        /*006c*/ 	.word	0x00000000
        /*0070*/ 	.short	0x0000
        /*0072*/ 	.short	0x0000
        /*0074*/ 	.byte	0x00, 0xf0, 0x11, 0x00


	//----- nvinfo : EIATTR_SPARSE_MMA_MASK
	.align		4
.L_2797:
        /*0078*/ 	.byte	0x03, 0x50
        /*007a*/ 	.short	0x0000


	//----- nvinfo : EIATTR_MAXREG_COUNT
	.align		4
        /*007c*/ 	.byte	0x03, 0x1b
        /*007e*/ 	.short	0x00ff


	//----- nvinfo : EIATTR_MERCURY_ISA_VERSION
	.align		4
        /*0080*/ 	.byte	0x03, 0x5f
        /*0082*/ 	.short	0x0101


	//----- nvinfo : EIATTR_EXIT_INSTR_OFFSETS
	.align		4
        /*0084*/ 	.byte	0x04, 0x1c
        /*0086*/ 	.short	(.L_2799 - .L_2798)


	//   ....[0]....
.L_2798:
        /*0088*/ 	.word	0x00000840


	//   ....[1]....
        /*008c*/ 	.word	0x00000890


	//----- nvinfo : EIATTR_MAX_THREADS
	.align		4
.L_2799:
        /*0090*/ 	.byte	0x04, 0x05
        /*0092*/ 	.short	(.L_2801 - .L_2800)
.L_2800:
        /*0094*/ 	.word	0x00000080
        /*0098*/ 	.word	0x00000001
        /*009c*/ 	.word	0x00000001


	//----- nvinfo : EIATTR_CRS_STACK_SIZE
	.align		4
.L_2801:
        /*00a0*/ 	.byte	0x04, 0x1e
        /*00a2*/ 	.short	(.L_2803 - .L_2802)
.L_2802:
        /*00a4*/ 	.word	0x00000000


	//----- nvinfo : EIATTR_CBANK_PARAM_SIZE
	.align		4
.L_2803:
        /*00a8*/ 	.byte	0x03, 0x19
        /*00aa*/ 	.short	0x002c


	//----- nvinfo : EIATTR_PARAM_CBANK
	.align		4
        /*00ac*/ 	.byte	0x04, 0x0a
        /*00ae*/ 	.short	(.L_2805 - .L_2804)
	.align		4
.L_2804:
        /*00b0*/ 	.word	index@(.nv.constant0._ZN2at6native27unrolled_elementwise_kernelIZZZNS0_22nan_to_num_kernel_cudaERNS_18TensorIteratorBaseESt8optionalIdES5_S5_ENKUlvE0_clEvENKUlvE2_clEvEUlN3c108BFloat16EE_St5arrayIPcLm2EELi4E23TrivialOffsetCalculatorILi1EjESF_NS0_6memory15LoadWithoutCastENSG_16StoreWithoutCastEEEviT_T0_T2_T3_T4_T5_)
        /*00b4*/ 	.short	0x0210
        /*00b6*/ 	.short	0x002c


	//----- nvinfo : EIATTR_SW_WAR
	.align		4
.L_2805:
        /*00b8*/ 	.byte	0x04, 0x36
        /*00ba*/ 	.short	(.L_2807 - .L_2806)
.L_2806:
        /*00bc*/ 	.word	0x00000008
.L_2807:


//--------------------- .nv.info._ZN2at6native29vectorized_elementwise_kernelILi2EZZZNS0_22nan_to_num_kernel_cudaERNS_18TensorIteratorBaseESt8optionalIdES5_S5_ENKUlvE0_clEvENKUlvE2_clEvEUlN3c108BFloat16EE_St5arrayIPcLm2EEEEviT0_T1_ --------------------------
	.section	.nv.info._ZN2at6native29vectorized_elementwise_kernelILi2EZZZNS0_22nan_to_num_kernel_cudaERNS_18TensorIteratorBaseESt8optionalIdES5_S5_ENKUlvE0_clEvENKUlvE2_clEvEUlN3c108BFloat16EE_St5arrayIPcLm2EEEEviT0_T1_,"",@"SHT_CUDA_INFO"
	.sectionflags	@""
	.align	4


	//----- nvinfo : EIATTR_CUDA_API_VERSION
	.align		4
        /*0000*/ 	.byte	0x04, 0x37
        /*0002*/ 	.short	(.L_2809 - .L_2808)
.L_2808:
        /*0004*/ 	.word	0x00000082


	//----- nvinfo : EIATTR_KPARAM_INFO
	.align		4
.L_2809:
        /*0008*/ 	.byte	0x04, 0x17
        /*000a*/ 	.short	(.L_2811 - .L_2810)
.L_2810:
        /*000c*/ 	.word	0x00000000
        /*0010*/ 	.short	0x0002
        /*0012*/ 	.short	0x0018
        /*0014*/ 	.byte	0x00, 0xf0, 0x41, 0x00


	//----- nvinfo : EIATTR_KPARAM_INFO
	.align		4
.L_2811:
        /*0018*/ 	.byte	0x04, 0x17
        /*001a*/ 	.short	(.L_2813 - .L_2812)
.L_2812:
        /*001c*/ 	.word	0x00000000
        /*0020*/ 	.short	0x0001
        /*0022*/ 	.short	0x0008
        /*0024*/ 	.byte	0x00, 0xf0, 0x41, 0x00


	//----- nvinfo : EIATTR_KPARAM_INFO
	.align		4
.L_2813:
        /*0028*/ 	.byte	0x04, 0x17
        /*002a*/ 	.short	(.L_2815 - .L_2814)
.L_2814:
        /*002c*/ 	.word	0x00000000
        /*0030*/ 	.short	0x0000
        /*0032*/ 	.short	0x0000
        /*0034*/ 	.byte	0x00, 0xf0, 0x11, 0x00


	//----- nvinfo : EIATTR_SPARSE_MMA_MASK
	.align		4
.L_2815:
        /*0038*/ 	.byte	0x03, 0x50
        /*003a*/ 	.short	0x0000


	//----- nvinfo : EIATTR_MAXREG_COUNT
	.align		4
        /*003c*/ 	.byte	0x03, 0x1b
        /*003e*/ 	.short	0x00ff


	//----- nvinfo : EIATTR_MERCURY_ISA_VERSION
	.align		4
        /*0040*/ 	.byte	0x03, 0x5f
        /*0042*/ 	.short	0x0101


	//----- nvinfo : EIATTR_EXIT_INSTR_OFFSETS
	.align		4
        /*0044*/ 	.byte	0x04, 0x1c
        /*0046*/ 	.short	(.L_2817 - .L_2816)


	//   ....[0]....
.L_2816:
        /*0048*/ 	.word	0x00000990


	//   ....[1]....
        /*004c*/ 	.word	0x00001940


	//   ....[2]....
        /*0050*/ 	.word	0x00001990


	//----- nvinfo : EIATTR_MAX_THREADS
	.align		4
.L_2817:
        /*0054*/ 	.byte	0x04, 0x05
        /*0056*/ 	.short	(.L_2819 - .L_2818)
.L_2818:
        /*0058*/ 	.word	0x00000080
        /*005c*/ 	.word	0x00000001
        /*0060*/ 	.word	0x00000001


	//----- nvinfo : EIATTR_CRS_STACK_SIZE
	.align		4
.L_2819:
        /*0064*/ 	.byte	0x04, 0x1e
        /*0066*/ 	.short	(.L_2821 - .L_2820)
.L_2820:
        /*0068*/ 	.word	0x00000000


	//----- nvinfo : EIATTR_CBANK_PARAM_SIZE
	.align		4
.L_2821:
        /*006c*/ 	.byte	0x03, 0x19
        /*006e*/ 	.short	0x0028


	//----- nvinfo : EIATTR_PARAM_CBANK
	.align		4
        /*0070*/ 	.byte	0x04, 0x0a
        /*0072*/ 	.short	(.L_2823 - .L_2822)
	.align		4
.L_2822:
        /*0074*/ 	.word	index@(.nv.constant0._ZN2at6native29vectorized_elementwise_kernelILi2EZZZNS0_22nan_to_num_kernel_cudaERNS_18TensorIteratorBaseESt8optionalIdES5_S5_ENKUlvE0_clEvENKUlvE2_clEvEUlN3c108BFloat16EE_St5arrayIPcLm2EEEEviT0_T1_)
        /*0078*/ 	.short	0x0210
        /*007a*/ 	.short	0x0028


	//----- nvinfo : EIATTR_SW_WAR
	.align		4
.L_2823:
        /*007c*/ 	.byte	0x04, 0x36
        /*007e*/ 	.short	(.L_2825 - .L_2824)
.L_2824:
        /*0080*/ 	.word	0x00000008
.L_2825:


//--------------------- .nv.info._ZN2at6native29vectorized_elementwise_kernelILi4EZZZNS0_22nan_to_num_kernel_cudaERNS_18TensorIteratorBaseESt8optionalIdES5_S5_ENKUlvE0_clEvENKUlvE2_clEvEUlN3c108BFloat16EE_St5arrayIPcLm2EEEEviT0_T1_ --------------------------
	.section	.nv.info._ZN2at6native29vectorized_elementwise_kernelILi4EZZZNS0_22nan_to_num_kernel_cudaERNS_18TensorIteratorBaseESt8optionalIdES5_S5_ENKUlvE0_clEvENKUlvE2_clEvEUlN3c108BFloat16EE_St5arrayIPcLm2EEEEviT0_T1_,"",@"SHT_CUDA_INFO"
	.sectionflags	@""
	.align	4


	//----- nvinfo : EIATTR_CUDA_API_VERSION
	.align		4
        /*0000*/ 	.byte	0x04, 0x37
        /*0002*/ 	.short	(.L_2827 - .L_2826)
.L_2826:
        /*0004*/ 	.word	0x00000082


	//----- nvinfo : EIATTR_KPARAM_INFO
	.align		4
.L_2827:
        /*0008*/ 	.byte	0x04, 0x17
        /*000a*/ 	.short	(.L_2829 - .L_2828)
.L_2828:
        /*000c*/ 	.word	0x00000000
        /*0010*/ 	.short	0x0002
        /*0012*/ 	.short	0x0018
        /*0014*/ 	.byte	0x00, 0xf0, 0x41, 0x00


	//----- nvinfo : EIATTR_KPARAM_INFO
	.align		4
.L_2829:
        /*0018*/ 	.byte	0x04, 0x17
        /*001a*/ 	.short	(.L_2831 - .L_2830)
.L_2830:
        /*001c*/ 	.word	0x00000000
        /*0020*/ 	.short	0x0001
        /*0022*/ 	.short	0x0008
        /*0024*/ 	.byte	0x00, 0xf0, 0x41, 0x00


	//----- nvinfo : EIATTR_KPARAM_INFO
	.align		4
.L_2831:
        /*0028*/ 	.byte	0x04, 0x17
        /*002a*/ 	.short	(.L_2833 - .L_2832)
.L_2832:
        /*002c*/ 	.word	0x00000000
        /*0030*/ 	.short	0x0000
        /*0032*/ 	.short	0x0000
        /*0034*/ 	.byte	0x00, 0xf0, 0x11, 0x00


	//----- nvinfo : EIATTR_SPARSE_MMA_MASK
	.align		4
.L_2833:
        /*0038*/ 	.byte	0x03, 0x50
        /*003a*/ 	.short	0x0000


	//----- nvinfo : EIATTR_MAXREG_COUNT
	.align		4
        /*003c*/ 	.byte	0x03, 0x1b
        /*003e*/ 	.short	0x00ff


	//----- nvinfo : EIATTR_MERCURY_ISA_VERSION
	.align		4
        /*0040*/ 	.byte	0x03, 0x5f
        /*0042*/ 	.short	0x0101


	//----- nvinfo : EIATTR_EXIT_INSTR_OFFSETS
	.align		4
        /*0044*/ 	.byte	0x04, 0x1c
        /*0046*/ 	.short	(.L_2835 - .L_2834)


	//   ....[0]....
.L_2834:
        /*0048*/ 	.word	0x00000950


	//   ....[1]....
        /*004c*/ 	.word	0x00001900


	//   ....[2]....
        /*0050*/ 	.word	0x00001950


	//----- nvinfo : EIATTR_MAX_THREADS
	.align		4
.L_2835:
        /*0054*/ 	.byte	0x04, 0x05
        /*0056*/ 	.short	(.L_2837 - .L_2836)
.L_2836:
        /*0058*/ 	.word	0x00000080
        /*005c*/ 	.word	0x00000001
        /*0060*/ 	.word	0x00000001


	//----- nvinfo : EIATTR_CRS_STACK_SIZE
	.align		4
.L_2837:
        /*0064*/ 	.byte	0x04, 0x1e
        /*0066*/ 	.short	(.L_2839 - .L_2838)
.L_2838:
        /*0068*/ 	.word	0x00000000


	//----- nvinfo : EIATTR_CBANK_PARAM_SIZE
	.align		4
.L_2839:
        /*006c*/ 	.byte	0x03, 0x19
        /*006e*/ 	.short	0x0028


	//----- nvinfo : EIATTR_PARAM_CBANK
	.align		4
        /*0070*/ 	.byte	0x04, 0x0a
        /*0072*/ 	.short	(.L_2841 - .L_2840)
	.align		4
.L_2840:
        /*0074*/ 	.word	index@(.nv.constant0._ZN2at6native29vectorized_elementwise_kernelILi4EZZZNS0_22nan_to_num_kernel_cudaERNS_18TensorIteratorBaseESt8optionalIdES5_S5_ENKUlvE0_clEvENKUlvE2_clEvEUlN3c108BFloat16EE_St5arrayIPcLm2EEEEviT0_T1_)
        /*0078*/ 	.short	0x0210
        /*007a*/ 	.short	0x0028


	//----- nvinfo : EIATTR_SW_WAR
	.align		4
.L_2841:
        /*007c*/ 	.byte	0x04, 0x36
        /*007e*/ 	.short	(.L_2843 - .L_2842)
.L_2842:
        /*0080*/ 	.word	0x00000008
.L_2843:


//--------------------- .nv.info._ZN2at6native29vectorized_elementwise_kernelILi8EZZZNS0_22nan_to_num_kernel_cudaERNS_18TensorIteratorBaseESt8optionalIdES5_S5_ENKUlvE0_clEvENKUlvE2_clEvEUlN3c108BFloat16EE_St5arrayIPcLm2EEEEviT0_T1_ --------------------------
	.section	.nv.info._ZN2at6native29vectorized_elementwise_kernelILi8EZZZNS0_22nan_to_num_kernel_cudaERNS_18TensorIteratorBaseESt8optionalIdES5_S5_ENKUlvE0_clEvENKUlvE2_clEvEUlN3c108BFloat16EE_St5arrayIPcLm2EEEEviT0_T1_,"",@"SHT_CUDA_INFO"
	.sectionflags	@""
	.align	4


	//----- nvinfo : EIATTR_CUDA_API_VERSION
	.align		4
        /*0000*/ 	.byte	0x04, 0x37
        /*0002*/ 	.short	(.L_2845 - .L_2844)
.L_2844:
        /*0004*/ 	.word	0x00000082


	//----- nvinfo : EIATTR_KPARAM_INFO
	.align		4
.L_2845:
        /*0008*/ 	.byte	0x04, 0x17
        /*000a*/ 	.short	(.L_2847 - .L_2846)
.L_2846:
        /*000c*/ 	.word	0x00000000
        /*0010*/ 	.short	0x0002
        /*0012*/ 	.short	0x0018
        /*0014*/ 	.byte	0x00, 0xf0, 0x41, 0x00


	//----- nvinfo : EIATTR_KPARAM_INFO
	.align		4
.L_2847:
        /*0018*/ 	.byte	0x04, 0x17
        /*001a*/ 	.short	(.L_2849 - .L_2848)
.L_2848:
        /*001c*/ 	.word	0x00000000
        /*0020*/ 	.short	0x0001
        /*0022*/ 	.short	0x0008
        /*0024*/ 	.byte	0x00, 0xf0, 0x41, 0x00


	//----- nvinfo : EIATTR_KPARAM_INFO
	.align		4
.L_2849:
        /*0028*/ 	.byte	0x04, 0x17
        /*002a*/ 	.short	(.L_2851 - .L_2850)
.L_2850:
        /*002c*/ 	.word	0x00000000
        /*0030*/ 	.short	0x0000
        /*0032*/ 	.short	0x0000
        /*0034*/ 	.byte	0x00, 0xf0, 0x11, 0x00


	//----- nvinfo : EIATTR_SPARSE_MMA_MASK
	.align		4
.L_2851:
        /*0038*/ 	.byte	0x03, 0x50
        /*003a*/ 	.short	0x0000


	//----- nvinfo : EIATTR_MAXREG_COUNT
	.align		4
        /*003c*/ 	.byte	0x03, 0x1b
        /*003e*/ 	.short	0x00ff


	//----- nvinfo : EIATTR_MERCURY_ISA_VERSION
	.align		4
        /*0040*/ 	.byte	0x03, 0x5f
        /*0042*/ 	.short	0x0101


	//----- nvinfo : EIATTR_EXIT_INSTR_OFFSETS
	.align		4
        /*0044*/ 	.byte	0x04, 0x1c
        /*0046*/ 	.short	(.L_2853 - .L_2852)


	//   ....[0]....
.L_2852:
        /*0048*/ 	.word	0x00000930


	//   ....[1]....
        /*004c*/ 	.word	0x000018e0


	//   ....[2]....
        /*0050*/ 	.word	0x00001930


	//----- nvinfo : EIATTR_MAX_THREADS
	.align		4
.L_2853:
        /*0054*/ 	.byte	0x04, 0x05
        /*0056*/ 	.short	(.L_2855 - .L_2854)
.L_2854:
        /*0058*/ 	.word	0x00000080
        /*005c*/ 	.word	0x00000001
        /*0060*/ 	.word	0x00000001


	//----- nvinfo : EIATTR_CRS_STACK_SIZE
	.align		4
.L_2855:
        /*0064*/ 	.byte	0x04, 0x1e
        /*0066*/ 	.short	(.L_2857 - .L_2856)
.L_2856:
        /*0068*/ 	.word	0x00000000


	//----- nvinfo : EIATTR_CBANK_PARAM_SIZE
	.align		4
.L_2857:
        /*006c*/ 	.byte	0x03, 0x19
        /*006e*/ 	.short	0x0028


	//----- nvinfo : EIATTR_PARAM_CBANK
	.align		4
        /*0070*/ 	.byte	0x04, 0x0a
        /*0072*/ 	.short	(.L_2859 - .L_2858)
	.align		4
.L_2858:
        /*0074*/ 	.word	index@(.nv.constant0._ZN2at6native29vectorized_elementwise_kernelILi8EZZZNS0_22nan_to_num_kernel_cudaERNS_18TensorIteratorBaseESt8optionalIdES5_S5_ENKUlvE0_clEvENKUlvE2_clEvEUlN3c108BFloat16EE_St5arrayIPcLm2EEEEviT0_T1_)
        /*0078*/ 	.short	0x0210
        /*007a*/ 	.short	0x0028


	//----- nvinfo : EIATTR_SW_WAR
	.align		4
.L_2859:
        /*007c*/ 	.byte	0x04, 0x36
        /*007e*/ 	.short	(.L_2861 - .L_2860)
.L_2860:
        /*0080*/ 	.word	0x00000008
.L_2861:


//--------------------- .nv.info._ZN2at6native18elementwise_kernelILi128ELi4EZNS0_15gpu_kernel_implIZZZNS0_22nan_to_num_kernel_cudaERNS_18TensorIteratorBaseESt8optionalIdES6_S6_ENKUlvE0_clEvENKUlvE1_clEvEUlN3c104HalfEE_EEvS4_RKT_EUliE_EEviT1_ --------------------------
	.section	.nv.info._ZN2at6native18elementwise_kernelILi128ELi4EZNS0_15gpu_kernel_implIZZZNS0_22nan_to_num_kernel_cudaERNS_18TensorIteratorBaseESt8optionalIdES6_S6_ENKUlvE0_clEvENKUlvE1_clEvEUlN3c104HalfEE_EEvS4_RKT_EUliE_EEviT1_,"",@"SHT_CUDA_INFO"
	.sectionflags	@""
	.align	4


	//----- nvinfo : EIATTR_CUDA_API_VERSION
	.align		4
        /*0000*/ 	.byte	0x04, 0x37
        /*0002*/ 	.short	(.L_2863 - .L_2862)
.L_2862:
        /*0004*/ 	.word	0x00000082


	//----- nvinfo : EIATTR_KPARAM_INFO
	.align		4
.L_2863:
        /*0008*/ 	.byte	0x04, 0x17
        /*000a*/ 	.short	(.L_2865 - .L_2864)
.L_2864:
        /*000c*/ 	.word	0x00000000
        /*0010*/ 	.short	0x0001
        /*0012*/ 	.short	0x0008
        /*0014*/ 	.byte	0x00, 0xf0, 0xa1, 0x08


	//----- nvinfo : EIATTR_KPARAM_INFO
	.align		4
.L_2865:
        /*0018*/ 	.byte	0x04, 0x17
        /*001a*/ 	.short	(.L_2867 - .L_2866)
.L_2866:
        /*001c*/ 	.word	0x00000000
        /*0020*/ 	.short	0x0000
        /*0022*/ 	.short	0x0000
        /*0024*/ 	.byte	0x00, 0xf0, 0x11, 0x00


	//----- nvinfo : EIATTR_SPARSE_MMA_MASK
	.align		4
.L_2867:
        /*0028*/ 	.byte	0x03, 0x50
        /*002a*/ 	.short	0x0000


	//----- nvinfo : EIATTR_MAXREG_COUNT
	.align		4
        /*002c*/ 	.byte	0x03, 0x1b
        /*002e*/ 	.short	0x0080


	//----- nvinfo : EIATTR_EXTERNS
	.align		4
        /*0030*/ 	.byte	0x04, 0x0f
        /*0032*/ 	.short	(.L_2869 - .L_2868)


	//   ....[0]....
	.align		4
.L_2868:
        /*0034*/ 	.word	index@(__assertfail)


	//----- nvinfo : EIATTR_MERCURY_ISA_VERSION
	.align		4
.L_2869:
        /*0038*/ 	.byte	0x03, 0x5f
        /*003a*/ 	.short	0x0101


	//----- nvinfo : EIATTR_SYSCALL_OFFSETS
	.align		4
        /*003c*/ 	.byte	0x04, 0x46
        /*003e*/ 	.short	(.L_2871 - .L_2870)


	//   ....[0]....
.L_2870:
        /*0040*/ 	.word	0x000022b0


	//   ....[1]....
        /*0044*/ 	.word	0x000032f0


	//   ....[2]....
        /*0048*/ 	.word	0x00005600


	//   ....[3]....
        /*004c*/ 	.word	0x00006640


	//   ....[4]....
        /*0050*/ 	.word	0x00008940


	//   ....[5]....
        /*0054*/ 	.word	0x00009980


	//   ....[6]....
        /*0058*/ 	.word	0x0000bc70


	//   ....[7]....
        /*005c*/ 	.word	0x0000ccb0


	//----- nvinfo : EIATTR_EXIT_INSTR_OFFSETS
	.align		4
.L_2871:
        /*0060*/ 	.byte	0x04, 0x1c
        /*0062*/ 	.short	(.L_2873 - .L_2872)


	//   ....[0]....
.L_2872:
        /*0064*/ 	.word	0x00009a50


	//   ....[1]....
        /*0068*/ 	.word	0x0000bee0


	//   ....[2]....
        /*006c*/ 	.word	0x0000bf20


	//   ....[3]....
        /*0070*/ 	.word	0x0000bfc0


	//   ....[4]....
        /*0074*/ 	.word	0x0000c000


	//   ....[5]....
        /*0078*/ 	.word	0x0000c040


	//   ....[6]....
        /*007c*/ 	.word	0x0000c0d0


	//   ....[7]....
        /*0080*/ 	.word	0x0000c0f0


	//   ....[8]....
        /*0084*/ 	.word	0x0000c190


	//   ....[9]....
        /*0088*/ 	.word	0x0000c1e0


	//   ....[10]....
        /*008c*/ 	.word	0x0000c230


	//   ....[11]....
        /*0090*/ 	.word	0x0000c300


	//   ....[12]....
        /*0094*/ 	.word	0x0000c360


	//   ....[13]....
        /*0098*/ 	.word	0x0000c4f0


	//   ....[14]....
        /*009c*/ 	.word	0x0000c650


	//   ....[15]....
        /*00a0*/ 	.word	0x0000c690


	//   ....[16]....
        /*00a4*/ 	.word	0x0000c750


	//   ....[17]....
        /*00a8*/ 	.word	0x0000c8d0


	//   ....[18]....
        /*00ac*/ 	.word	0x0000ca50


	//   ....[19]....
        /*00b0*/ 	.word	0x0000cbb0


	//   ....[20]....
        /*00b4*/ 	.word	0x0000ccc0


	//   ....[21]....
        /*00b8*/ 	.word	0x0000cd00


	//   ....[22]....
        /*00bc*/ 	.word	0x0000cd40


	//----- nvinfo : EIATTR_MAX_THREADS
	.align		4
.L_2873:
        /*00c0*/ 	.byte	0x04, 0x05
        /*00c2*/ 	.short	(.L_2875 - .L_2874)
.L_2874:
        /*00c4*/ 	.word	0x00000080
        /*00c8*/ 	.word	0x00000001
        /*00cc*/ 	.word	0x00000001


	//----- nvinfo : EIATTR_CRS_STACK_SIZE
	.align		4
.L_2875:
        /*00d0*/ 	.byte	0x04, 0x1e
        /*00d2*/ 	.short	(.L_2877 - .L_2876)
.L_2876:
        /*00d4*/ 	.word	0x00000000


	//----- nvinfo : EIATTR_CBANK_PARAM_SIZE
	.align		4
.L_2877:
        /*00d8*/ 	.byte	0x03, 0x19
        /*00da*/ 	.short	0x0230


	//----- nvinfo : EIATTR_PARAM_CBANK
	.align		4
        /*00dc*/ 	.byte	0x04, 0x0a
        /*00de*/ 	.short	(.L_2879 - .L_2878)
	.align		4
.L_2878:
        /*00e0*/ 	.word	index@(.nv.constant0._ZN2at6native18elementwise_kernelILi128ELi4EZNS0_15gpu_kernel_implIZZZNS0_22nan_to_num_kernel_cudaERNS_18TensorIteratorBaseESt8optionalIdES6_S6_ENKUlvE0_clEvENKUlvE1_clEvEUlN3c104HalfEE_EEvS4_RKT_EUliE_EEviT1_)
        /*00e4*/ 	.short	0x0210
        /*00e6*/ 	.short	0x0230


	//----- nvinfo : EIATTR_SW_WAR
	.align		4
.L_2879:
        /*00e8*/ 	.byte	0x04, 0x36
        /*00ea*/ 	.short	(.L_2881 - .L_2880)
.L_2880:
        /*00ec*/ 	.word	0x00000008
.L_2881:


//--------------------- .nv.info._ZN2at6native27unrolled_elementwise_kernelIZZZNS0_22nan_to_num_kernel_cudaERNS_18TensorIteratorBaseESt8optionalIdES5_S5_ENKUlvE0_clEvENKUlvE1_clEvEUlN3c104HalfEE_St5arrayIPcLm2EELi4E23TrivialOffsetCalculatorILi1EjESF_NS0_6memory12LoadWithCastILi1EEENSG_13StoreWithCastILi1EEEEEviT_T0_T2_T3_T4_T5_ --------------------------
	.section	.nv.info._ZN2at6native27unrolled_elementwise_kernelIZZZNS0_22nan_to_num_kernel_cudaERNS_18TensorIteratorBaseESt8optionalIdES5_S5_ENKUlvE0_clEvENKUlvE1_clEvEUlN3c104HalfEE_St5arrayIPcLm2EELi4E23TrivialOffsetCalculatorILi1EjESF_NS0_6memory12LoadWithCastILi1EEENSG_13StoreWithCastILi1EEEEEviT_T0_T2_T3_T4_T5_,"",@"SHT_CUDA_INFO"
	.sectionflags	@""
	.align	4


	//----- nvinfo : EIATTR_CUDA_API_VERSION
	.align		4
        /*0000*/ 	.byte	0x04, 0x37
        /*0002*/ 	.short	(.L_2883 - .L_2882)
.L_2882:
        /*0004*/ 	.word	0x00000082


	//----- nvinfo : EIATTR_KPARAM_INFO
	.align		4
.L_2883:
        /*0008*/ 	.byte	0x04, 0x17
        /*000a*/ 	.short	(.L_2885 - .L_2884)
.L_2884:
        /*000c*/ 	.word	0x00000000
        /*0010*/ 	.short	0x0006
        /*0012*/ 	.short	0x0034
        /*0014*/ 	.byte	0x00, 0xf0, 0x21, 0x00


	//----- nvinfo : EIATTR_KPARAM_INFO
	.align		4
.L_2885:
        /*0018*/ 	.byte	0x04, 0x17
        /*001a*/ 	.short	(.L_2887 - .L_2886)
.L_2886:
        /*001c*/ 	.word	0x00000000
        /*0020*/ 	.short	0x0005
        /*0022*/ 	.short	0x002c
        /*0024*/ 	.byte	0x00, 0xf0, 0x21, 0x00


	//----- nvinfo : EIATTR_KPARAM_INFO
	.align		4
.L_2887:
        /*0028*/ 	.byte	0x04, 0x17
        /*002a*/ 	.short	(.L_2889 - .L_2888)
.L_2888:
        /*002c*/ 	.word	0x00000000
        /*0030*/ 	.short	0x0004
        /*0032*/ 	.short	0x0029
        /*0034*/ 	.byte	0x00, 0xf0, 0x05, 0x00


	//----- nvinfo : EIATTR_KPARAM_INFO
	.align		4
.L_2889:
        /*0038*/ 	.byte	0x04, 0x17
        /*003a*/ 	.short	(.L_2891 - .L_2890)
.L_2890:
        /*003c*/ 	.word	0x00000000
        /*0040*/ 	.short	0x0003
        /*0042*/ 	.short	0x0028
        /*0044*/ 	.byte	0x00, 0xf0, 0x05, 0x00


	//----- nvinfo : EIATTR_KPARAM_INFO
	.align		4
.L_2891:
        /*0048*/ 	.byte	0x04, 0x17
        /*004a*/ 	.short	(.L_2893 - .L_2892)
.L_2892:
        /*004c*/ 	.word	0x00000000
        /*0050*/ 	.short	0x0002
        /*0052*/ 	.short	0x0018
        /*0054*/ 	.byte	0x00, 0xf0, 0x41, 0x00


	//----- nvinfo : EIATTR_KPARAM_INFO
	.align		4
.L_2893:
        /*0058*/ 	.byte	0x04, 0x17
        /*005a*/ 	.short	(.L_2895 - .L_2894)
.L_2894:
        /*005c*/ 	.word	0x00000000
        /*0060*/ 	.short	0x0001
        /*0062*/ 	.short	0x0008
        /*0064*/ 	.byte	0x00, 0xf0, 0x41, 0x00


	//----- nvinfo : EIATTR_KPARAM_INFO
	.align		4
.L_2895:
        /*0068*/ 	.byte	0x04, 0x17
        /*006a*/ 	.short	(.L_2897 - .L_2896)
.L_2896:
        /*006c*/ 	.word	0x00000000
        /*0070*/ 	.short	0x0000
        /*0072*/ 	.short	0x0000
        /*0074*/ 	.byte	0x00, 0xf0, 0x11, 0x00


	//----- nvinfo : EIATTR_SPARSE_MMA_MASK
	.align		4
.L_2897:
        /*0078*/ 	.byte	0x03, 0x50
        /*007a*/ 	.short	0x0000


	//----- nvinfo : EIATTR_MAXREG_COUNT
	.align		4
        /*007c*/ 	.byte	0x03, 0x1b
        /*007e*/ 	.short	0x00ff


	//----- nvinfo : EIATTR_EXTERNS
	.align		4
        /*0080*/ 	.byte	0x04, 0x0f
        /*0082*/ 	.short	(.L_2899 - .L_2898)


	//   ....[0]....
	.align		4
.L_2898:
        /*0084*/ 	.word	index@(__assertfail)


	//----- nvinfo : EIATTR_MERCURY_ISA_VERSION
	.align		4
.L_2899:
        /*0088*/ 	.byte	0x03, 0x5f
        /*008a*/ 	.short	0x0101


	//----- nvinfo : EIATTR_SYSCALL_OFFSETS
	.align		4
        /*008c*/ 	.byte	0x04, 0x46
        /*008e*/ 	.short	(.L_2901 - .L_2900)


	//   ....[0]....
.L_2900:
        /*0090*/ 	.word	0x000010d0


	//   ....[1]....
        /*0094*/ 	.word	0x000021e0


	//   ....[2]....
        /*0098*/ 	.word	0x00003300


	//   ....[3]....
        /*009c*/ 	.word	0x000043f0


	//   ....[4]....
        /*00a0*/ 	.word	0x00005920


	//   ....[5]....
        /*00a4*/ 	.word	0x00006940


	//   ....[6]....
        /*00a8*/ 	.word	0x00007920


	//   ....[7]....
        /*00ac*/ 	.word	0x00008900


	//----- nvinfo : EIATTR_EXIT_INSTR_OFFSETS
	.align		4
.L_2901:
        /*00b0*/ 	.byte	0x04, 0x1c
        /*00b2*/ 	.short	(.L_2903 - .L_2902)


	//   ....[0]....
.L_2902:
        /*00b4*/ 	.word	0x000079e0


	//   ....[1]....
        /*00b8*/ 	.word	0x00007b30


	//   ....[2]....
        /*00bc*/ 	.word	0x00007b70


	//   ....[3]....
        /*00c0*/ 	.word	0x00007c10


	//   ....[4]....
        /*00c4*/ 	.word	0x00007c50


	//   ....[5]....
        /*00c8*/ 	.word	0x00007c90


	//   ....[6]....
        /*00cc*/ 	.word	0x00007d20


	//   ....[7]....
        /*00d0*/ 	.word	0x00007d40


	//   ....[8]....
        /*00d4*/ 	.word	0x00007de0


	//   ....[9]....
        /*00d8*/ 	.word	0x00007e30


	//   ....[10]....
        /*00dc*/ 	.word	0x00007e80


	//   ....[11]....
        /*00e0*/ 	.word	0x00007f50


	//   ....[12]....
        /*00e4*/ 	.word	0x00007fb0


	//   ....[13]....
        /*00e8*/ 	.word	0x00008140


	//   ....[14]....
        /*00ec*/ 	.word	0x000082a0


	//   ....[15]....
        /*00f0*/ 	.word	0x000082e0


	//   ....[16]....
        /*00f4*/ 	.word	0x000083a0


	//   ....[17]....
        /*00f8*/ 	.word	0x00008520


	//   ....[18]....
        /*00fc*/ 	.word	0x000086a0


	//   ....[19]....
        /*0100*/ 	.word	0x00008800


	//   ....[20]....
        /*0104*/ 	.word	0x00008910


	//   ....[21]....
        /*0108*/ 	.word	0x00008950


	//   ....[22]....
        /*010c*/ 	.word	0x00008990


	//----- nvinfo : EIATTR_MAX_THREADS
	.align		4
.L_2903:
        /*0110*/ 	.byte	0x04, 0x05
        /*0112*/ 	.short	(.L_2905 - .L_2904)
.L_2904:
        /*0114*/ 	.word	0x00000080
        /*0118*/ 	.word	0x00000001
        /*011c*/ 	.word	0x00000001


	//----- nvinfo : EIATTR_CRS_STACK_SIZE
	.align		4
.L_2905:
        /*0120*/ 	.byte	0x04, 0x1e
        /*0122*/ 	.short	(.L_2907 - .L_2906)
.L_2906:
        /*0124*/ 	.word	0x00000000


	//----- nvinfo : EIATTR_CBANK_PARAM_SIZE
	.align		4
.L_2907:
        /*0128*/ 	.byte	0x03, 0x19
        /*012a*/ 	.short	0x003c


	//----- nvinfo : EIATTR_PARAM_CBANK
	.align		4
        /*012c*/ 	.byte	0x04, 0x0a
        /*012e*/ 	.short	(.L_2909 - .L_2908)
	.align		4
.L_2908:
        /*0130*/ 	.word	index@(.nv.constant0._ZN2at6native27unrolled_elementwise_kernelIZZZNS0_22nan_to_num_kernel_cudaERNS_18TensorIteratorBaseESt8optionalIdES5_S5_ENKUlvE0_clEvENKUlvE1_clEvEUlN3c104HalfEE_St5arrayIPcLm2EELi4E23TrivialOffsetCalculatorILi1EjESF_NS0_6memory12LoadWithCastILi1EEENSG_13StoreWithCastILi1EEEEEviT_T0_T2_T3_T4_T5_)
        /*0134*/ 	.short	0x0210
        /*0136*/ 	.short	0x003c


	//----- nvinfo : EIATTR_SW_WAR
	.align		4
.L_2909:
        /*0138*/ 	.byte	0x04, 0x36
        /*013a*/ 	.short	(.L_2911 - .L_2910)
.L_2910:
        /*013c*/ 	.word	0x00000008
.L_2911:


//--------------------- .nv.info._ZN2at6native18elementwise_kernelILi128ELi4EZNS0_22gpu_kernel_impl_nocastIZZZNS0_22nan_to_num_kernel_cudaERNS_18TensorIteratorBaseESt8optionalIdES6_S6_ENKUlvE0_clEvENKUlvE1_clEvEUlN3c104HalfEE_EEvS4_RKT_EUliE_EEviT1_ --------------------------
	.section	.nv.info._ZN2at6native18elementwise_kernelILi128ELi4EZNS0_22gpu_kernel_impl_nocastIZZZNS0_22nan_to_num_kernel_cudaERNS_18TensorIteratorBaseESt8optionalIdES6_S6_ENKUlvE0_clEvENKUlvE1_clEvEUlN3c104HalfEE_EEvS4_RKT_EUliE_EEviT1_,"",@"SHT_CUDA_INFO"
	.sectionflags	@""
	.align	4


	//----- nvinfo : EIATTR_CUDA_API_VERSION
	.align		4
        /*0000*/ 	.byte	0x04, 0x37
        /*0002*/ 	.short	(.L_2913 - .L_2912)
.L_2912:
        /*0004*/ 	.word	0x00000082


	//----- nvinfo : EIATTR_KPARAM_INFO
	.align		4
.L_2913:
        /*0008*/ 	.byte	0x04, 0x17
        /*000a*/ 	.short	(.L_2915 - .L_2914)
.L_2914:
        /*000c*/ 	.word	0x00000000
        /*0010*/ 	.short	0x0001
        /*0012*/ 	.short	0x0008
        /*0014*/ 	.byte	0x00, 0xf0, 0x81, 0x08


	//----- nvinfo : EIATTR_KPARAM_INFO
	.align		4
.L_2915:
        /*0018*/ 	.byte	0x04, 0x17
        /*001a*/ 	.short	(.L_2917 - .L_2916)
.L_2916:
        /*001c*/ 	.word	0x00000000
        /*0020*/ 	.short	0x0000
        /*0022*/ 	.short	0x0000
        /*0024*/ 	.byte	0x00, 0xf0, 0x11, 0x00


	//----- nvinfo : EIATTR_SPARSE_MMA_MASK
	.align		4
.L_2917:
        /*0028*/ 	.byte	0x03, 0x50
        /*002a*/ 	.short	0x0000


	//----- nvinfo : EIATTR_MAXREG_COUNT
	.align		4
        /*002c*/ 	.byte	0x03, 0x1b
        /*002e*/ 	.short	0x0080


	//----- nvinfo : EIATTR_MERCURY_ISA_VERSION
	.align		4
        /*0030*/ 	.byte	0x03, 0x5f
        /*0032*/ 	.short	0x0101


	//----- nvinfo : EIATTR_EXIT_INSTR_OFFSETS
	.align		4
        /*0034*/ 	.byte	0x04, 0x1c
        /*0036*/ 	.short	(.L_2919 - .L_2918)


	//   ....[0]....
.L_2918:
        /*0038*/ 	.word	0x00003dd0


	//   ....[1]....
        /*003c*/ 	.word	0x000051f0


	//----- nvinfo : EIATTR_MAX_THREADS
	.align		4
.L_2919:
        /*0040*/ 	.byte	0x04, 0x05
        /*0042*/ 	.short	(.L_2921 - .L_2920)
.L_2920:
        /*0044*/ 	.word	0x00000080
        /*0048*/ 	.word	0x00000001
        /*004c*/ 	.word	0x00000001


	//----- nvinfo : EIATTR_CRS_STACK_SIZE
	.align		4
.L_2921:
        /*0050*/ 	.byte	0x04, 0x1e
        /*0052*/ 	.short	(.L_2923 - .L_2922)
.L_2922:
        /*0054*/ 	.word	0x00000000


	//----- nvinfo : EIATTR_CBANK_PARAM_SIZE
	.align		4
.L_2923:
        /*0058*/ 	.byte	0x03, 0x19
        /*005a*/ 	.short	0x0228


	//----- nvinfo : EIATTR_PARAM_CBANK
	.align		4
        /*005c*/ 	.byte	0x04, 0x0a
        /*005e*/ 	.short	(.L_2925 - .L_2924)
	.align		4
.L_2924:
        /*0060*/ 	.word	index@(.nv.constant0._ZN2at6native18elementwise_kernelILi128ELi4EZNS0_22gpu_kernel_impl_nocastIZZZNS0_22nan_to_num_kernel_cudaERNS_18TensorIteratorBaseESt8optionalIdES6_S6_ENKUlvE0_clEvENKUlvE1_clEvEUlN3c104HalfEE_EEvS4_RKT_EUliE_EEviT1_)
        /*0064*/ 	.short	0x0210
        /*0066*/ 	.short	0x0228


	//----- nvinfo : EIATTR_SW_WAR
	.align		4
.L_2925:
        /*0068*/ 	.byte	0x04, 0x36
        /*006a*/ 	.short	(.L_2927 - .L_2926)
.L_2926:
        /*006c*/ 	.word	0x00000008
.L_2927:


//--------------------- .nv.info._ZN2at6native27unrolled_elementwise_kernelIZZZNS0_22nan_to_num_kernel_cudaERNS_18TensorIteratorBaseESt8optionalIdES5_S5_ENKUlvE0_clEvENKUlvE1_clEvEUlN3c104HalfEE_St5arrayIPcLm2EELi4E23TrivialOffsetCalculatorILi1EjESF_NS0_6memory15LoadWithoutCastENSG_16StoreWithoutCastEEEviT_T0_T2_T3_T4_T5_ --------------------------
	.section	.nv.info._ZN2at6native27unrolled_elementwise_kernelIZZZNS0_22nan_to_num_kernel_cudaERNS_18TensorIteratorBaseESt8optionalIdES5_S5_ENKUlvE0_clEvENKUlvE1_clEvEUlN3c104HalfEE_St5arrayIPcLm2EELi4E23TrivialOffsetCalculatorILi1EjESF_NS0_6memory15LoadWithoutCastENSG_16StoreWithoutCastEEEviT_T0_T2_T3_T4_T5_,"",@"SHT_CUDA_INFO"
	.sectionflags	@""
	.align	4


	//----- nvinfo : EIATTR_CUDA_API_VERSION
	.align		4
        /*0000*/ 	.byte	0x04, 0x37
        /*0002*/ 	.short	(.L_2929 - .L_2928)
.L_2928:
        /*0004*/ 	.word	0x00000082


	//----- nvinfo : EIATTR_KPARAM_INFO
	.align		4
.L_2929:
        /*0008*/ 	.byte	0x04, 0x17
        /*000a*/ 	.short	(.L_2931 - .L_2930)
.L_2930:
        /*000c*/ 	.word	0x00000000
        /*0010*/ 	.short	0x0006
        /*0012*/ 	.short	0x002b
        /*0014*/ 	.byte	0x00, 0xf0, 0x05, 0x00


	//----- nvinfo : EIATTR_KPARAM_INFO
	.align		4
.L_2931:
        /*0018*/ 	.byte	0x04, 0x17
        /*001a*/ 	.short	(.L_2933 - .L_2932)
.L_2932:
        /*001c*/ 	.word	0x00000000
        /*0020*/ 	.short	0x0005
        /*0022*/ 	.short	0x002a
        /*0024*/ 	.byte	0x00, 0xf0, 0x05, 0x00


	//----- nvinfo : EIATTR_KPARAM_INFO
	.align		4
.L_2933:
        /*0028*/ 	.byte	0x04, 0x17
        /*002a*/ 	.short	(.L_2935 - .L_2934)
.L_2934:
        /*002c*/ 	.word	0x00000000
        /*0030*/ 	.short	0x0004
        /*0032*/ 	.short	0x0029
        /*0034*/ 	.byte	0x00, 0xf0, 0x05, 0x00


	//----- nvinfo : EIATTR_KPARAM_INFO
	.align		4
.L_2935:
        /*0038*/ 	.byte	0x04, 0x17
        /*003a*/ 	.short	(.L_2937 - .L_2936)
.L_2936:
        /*003c*/ 	.word	0x00000000
        /*0040*/ 	.short	0x0003
        /*0042*/ 	.short	0x0028
        /*0044*/ 	.byte	0x00, 0xf0, 0x05, 0x00


	//----- nvinfo : EIATTR_KPARAM_INFO
	.align		4
.L_2937:
        /*0048*/ 	.byte	0x04, 0x17
        /*004a*/ 	.short	(.L_2939 - .L_2938)
.L_2938:
        /*004c*/ 	.word	0x00000000
        /*0050*/ 	.short	0x0002
        /*0052*/ 	.short	0x0018
        /*0054*/ 	.byte	0x00, 0xf0, 0x41, 0x00


	//----- nvinfo : EIATTR_KPARAM_INFO
	.align		4
.L_2939:
        /*0058*/ 	.byte	0x04, 0x17
        /*005a*/ 	.short	(.L_2941 - .L_2940)
.L_2940:
        /*005c*/ 	.word	0x00000000
        /*0060*/ 	.short	0x0001
        /*0062*/ 	.short	0x0008
        /*0064*/ 	.byte	0x00, 0xf0, 0x41, 0x00


	//----- nvinfo : EIATTR_KPARAM_INFO
	.align		4
.L_2941:
        /*0068*/ 	.byte	0x04, 0x17
        /*006a*/ 	.short	(.L_2943 - .L_2942)
.L_2942:
        /*006c*/ 	.word	0x00000000
        /*0070*/ 	.short	0x0000
        /*0072*/ 	.short	0x0000
        /*0074*/ 	.byte	0x00, 0xf0, 0x11, 0x00


	//----- nvinfo : EIATTR_SPARSE_MMA_MASK
	.align		4
.L_2943:
        /*0078*/ 	.byte	0x03, 0x50
        /*007a*/ 	.short	0x0000


	//----- nvinfo : EIATTR_MAXREG_COUNT
	.align		4
        /*007c*/ 	.byte	0x03, 0x1b
        /*007e*/ 	.short	0x00ff


	//----- nvinfo : EIATTR_MERCURY_ISA_VERSION
	.align		4
        /*0080*/ 	.byte	0x03, 0x5f
        /*0082*/ 	.short	0x0101


	//----- nvinfo : EIATTR_EXIT_INSTR_OFFSETS
	.align		4
        /*0084*/ 	.byte	0x04, 0x1c
        /*0086*/ 	.short	(.L_2945 - .L_2944)


	//   ....[0]....
.L_2944:
        /*0088*/ 	.word	0x00000780


	//   ....[1]....
        /*008c*/ 	.word	0x000007d0


	//----- nvinfo : EIATTR_MAX_THREADS
	.align		4
.L_2945:
        /*0090*/ 	.byte	0x04, 0x05
        /*0092*/ 	.short	(.L_2947 - .L_2946)
.L_2946:
        /*0094*/ 	.word	0x00000080
        /*0098*/ 	.word	0x00000001
        /*009c*/ 	.word	0x00000001


	//----- nvinfo : EIATTR_CRS_STACK_SIZE
	.align		4
.L_2947:
        /*00a0*/ 	.byte	0x04, 0x1e
        /*00a2*/ 	.short	(.L_2949 - .L_2948)
.L_2948:
        /*00a4*/ 	.word	0x00000000


	//----- nvinfo : EIATTR_CBANK_PARAM_SIZE
	.align		4
.L_2949:
        /*00a8*/ 	.byte	0x03, 0x19
        /*00aa*/ 	.short	0x002c


	//----- nvinfo : EIATTR_PARAM_CBANK
	.align		4
        /*00ac*/ 	.byte	0x04, 0x0a
        /*00ae*/ 	.short	(.L_2951 - .L_2950)
	.align		4
.L_2950:
        /*00b0*/ 	.word	index@(.nv.constant0._ZN2at6native27unrolled_elementwise_kernelIZZZNS0_22nan_to_num_kernel_cudaERNS_18TensorIteratorBaseESt8optionalIdES5_S5_ENKUlvE0_clEvENKUlvE1_clEvEUlN3c104HalfEE_St5arrayIPcLm2EELi4E23TrivialOffsetCalculatorILi1EjESF_NS0_6memory15LoadWithoutCastENSG_16StoreWithoutCastEEEviT_T0_T2_T3_T4_T5_)
        /*00b4*/ 	.short	0x0210
        /*00b6*/ 	.short	0x002c


	//----- nvinfo : EIATTR_SW_WAR
	.align		4
.L_2951:
        /*00b8*/ 	.byte	0x04, 0x36
        /*00ba*/ 	.short	(.L_2953 - .L_2952)
.L_2952:
        /*00bc*/ 	.word	0x00000008
.L_2953:


//--------------------- .nv.info._ZN2at6native29vectorized_elementwise_kernelILi2EZZZNS0_22nan_to_num_kernel_cudaERNS_18TensorIteratorBaseESt8optionalIdES5_S5_ENKUlvE0_clEvENKUlvE1_clEvEUlN3c104HalfEE_St5arrayIPcLm2EEEEviT0_T1_ --------------------------
	.section	.nv.info._ZN2at6native29vectorized_elementwise_kernelILi2EZZZNS0_22nan_to_num_kernel_cudaERNS_18TensorIteratorBaseESt8optionalIdES5_S5_ENKUlvE0_clEvENKUlvE1_clEvEUlN3c104HalfEE_St5arrayIPcLm2EEEEviT0_T1_,"",@"SHT_CUDA_INFO"
	.sectionflags	@""
	.align	4


	//----- nvinfo : EIATTR_CUDA_API_VERSION
	.align		4
        /*0000*/ 	.byte	0x04, 0x37
        /*0002*/ 	.short	(.L_2955 - .L_2954)
.L_2954:
        /*0004*/ 	.word	0x00000082


	//----- nvinfo : EIATTR_KPARAM_INFO
	.align		4
.L_2955:
        /*0008*/ 	.byte	0x04, 0x17
        /*000a*/ 	.short	(.L_2957 - .L_2956)
.L_2956:
        /*000c*/ 	.word	0x00000000
        /*0010*/ 	.short	0x0002
        /*0012*/ 	.short	0x0018
        /*0014*/ 	.byte	0x00, 0xf0, 0x41, 0x00


	//----- nvinfo : EIATTR_KPARAM_INFO
	.align		4
.L_2957:
        /*0018*/ 	.byte	0x04, 0x17
        /*001a*/ 	.short	(.L_2959 - .L_2958)
.L_2958:
        /*001c*/ 	.word	0x00000000
        /*0020*/ 	.short	0x0001
        /*0022*/ 	.short	0x0008
        /*0024*/ 	.byte	0x00, 0xf0, 0x41, 0x00


	//----- nvinfo : EIATTR_KPARAM_INFO
	.align		4
.L_2959:
        /*0028*/ 	.byte	0x04, 0x17
        /*002a*/ 	.short	(.L_2961 - .L_2960)
.L_2960:
        /*002c*/ 	.word	0x00000000
        /*0030*/ 	.short	0x0000
        /*0032*/ 	.short	0x0000
        /*0034*/ 	.byte	0x00, 0xf0, 0x11, 0x00


	//----- nvinfo : EIATTR_SPARSE_MMA_MASK
	.align		4
.L_2961:
        /*0038*/ 	.byte	0x03, 0x50
        /*003a*/ 	.short	0x0000


	//----- nvinfo : EIATTR_MAXREG_COUNT
	.align		4
        /*003c*/ 	.byte	0x03, 0x1b
        /*003e*/ 	.short	0x00ff


	//----- nvinfo : EIATTR_MERCURY_ISA_VERSION
	.align		4
        /*0040*/ 	.byte	0x03, 0x5f
        /*0042*/ 	.short	0x0101


	//----- nvinfo : EIATTR_EXIT_INSTR_OFFSETS
	.align		4
        /*0044*/ 	.byte	0x04, 0x1c
        /*0046*/ 	.short	(.L_2963 - .L_2962)


	//   ....[0]....
.L_2962:
        /*0048*/ 	.word	0x00000810


	//   ....[1]....
        /*004c*/ 	.word	0x00001640


	//   ....[2]....
        /*0050*/ 	.word	0x00001690


	//----- nvinfo : EIATTR_MAX_THREADS
	.align		4
.L_2963:
        /*0054*/ 	.byte	0x04, 0x05
        /*0056*/ 	.short	(.L_2965 - .L_2964)
.L_2964:
        /*0058*/ 	.word	0x00000080
        /*005c*/ 	.word	0x00000001
        /*0060*/ 	.word	0x00000001


	//----- nvinfo : EIATTR_CRS_STACK_SIZE
	.align		4
.L_2965:
        /*0064*/ 	.byte	0x04, 0x1e
        /*0066*/ 	.short	(.L_2967 - .L_2966)
.L_2966:
        /*0068*/ 	.word	0x00000000


	//----- nvinfo : EIATTR_CBANK_PARAM_SIZE
	.align		4
.L_2967:
        /*006c*/ 	.byte	0x03, 0x19
        /*006e*/ 	.short	0x0028


	//----- nvinfo : EIATTR_PARAM_CBANK
	.align		4
        /*0070*/ 	.byte	0x04, 0x0a
        /*0072*/ 	.short	(.L_2969 - .L_2968)
	.align		4
.L_2968:
        /*0074*/ 	.word	index@(.nv.constant0._ZN2at6native29vectorized_elementwise_kernelILi2EZZZNS0_22nan_to_num_kernel_cudaERNS_18TensorIteratorBaseESt8optionalIdES5_S5_ENKUlvE0_clEvENKUlvE1_clEvEUlN3c104HalfEE_St5arrayIPcLm2EEEEviT0_T1_)
        /*0078*/ 	.short	0x0210
        /*007a*/ 	.short	0x0028


	//----- nvinfo : EIATTR_SW_WAR
	.align		4
.L_2969:
        /*007c*/ 	.byte	0x04, 0x36
        /*007e*/ 	.short	(.L_2971 - .L_2970)
.L_2970:
        /*0080*/ 	.word	0x00000008
.L_2971:


//--------------------- .nv.info._ZN2at6native29vectorized_elementwise_kernelILi4EZZZNS0_22nan_to_num_kernel_cudaERNS_18TensorIteratorBaseESt8optionalIdES5_S5_ENKUlvE0_clEvENKUlvE1_clEvEUlN3c104HalfEE_St5arrayIPcLm2EEEEviT0_T1_ --------------------------
	.section	.nv.info._ZN2at6native29vectorized_elementwise_kernelILi4EZZZNS0_22nan_to_num_kernel_cudaERNS_18TensorIteratorBaseESt8optionalIdES5_S5_ENKUlvE0_clEvENKUlvE1_clEvEUlN3c104HalfEE_St5arrayIPcLm2EEEEviT0_T1_,"",@"SHT_CUDA_INFO"
	.sectionflags	@""
	.align	4


	//----- nvinfo : EIATTR_CUDA_API_VERSION
	.align		4
        /*0000*/ 	.byte	0x04, 0x37
        /*0002*/ 	.short	(.L_2973 - .L_2972)
.L_2972:
        /*0004*/ 	.word	0x00000082


	//----- nvinfo : EIATTR_KPARAM_INFO
	.align		4
.L_2973:
        /*0008*/ 	.byte	0x04, 0x17
        /*000a*/ 	.short	(.L_2975 - .L_2974)
.L_2974:
        /*000c*/ 	.word	0x00000000
        /*0010*/ 	.short	0x0002
        /*0012*/ 	.short	0x0018
        /*0014*/ 	.byte	0x00, 0xf0, 0x41, 0x00


	//----- nvinfo : EIATTR_KPARAM_INFO
	.align		4
.L_2975:
        /*0018*/ 	.byte	0x04, 0x17
        /*001a*/ 	.short	(.L_2977 - .L_2976)
.L_2976:
        /*001c*/ 	.word	0x00000000
        /*0020*/ 	.short	0x0001
        /*0022*/ 	.short	0x0008
        /*0024*/ 	.byte	0x00, 0xf0, 0x41, 0x00


	//----- nvinfo : EIATTR_KPARAM_INFO
	.align		4
.L_2977:
        /*0028*/ 	.byte	0x04, 0x17
        /*002a*/ 	.short	(.L_2979 - .L_2978)
.L_2978:
        /*002c*/ 	.word	0x00000000
        /*0030*/ 	.short	0x0000
        /*0032*/ 	.short	0x0000
        /*0034*/ 	.byte	0x00, 0xf0, 0x11, 0x00


	//----- nvinfo : EIATTR_SPARSE_MMA_MASK
	.align		4
.L_2979:
        /*0038*/ 	.byte	0x03, 0x50
        /*003a*/ 	.short	0x0000


	//----- nvinfo : EIATTR_MAXREG_COUNT
	.align		4
        /*003c*/ 	.byte	0x03, 0x1b
        /*003e*/ 	.short	0x00ff


	//----- nvinfo : EIATTR_MERCURY_ISA_VERSION
	.align		4
        /*0040*/ 	.byte	0x03, 0x5f
        /*0042*/ 	.short	0x0101


	//----- nvinfo : EIATTR_EXIT_INSTR_OFFSETS
	.align		4
        /*0044*/ 	.byte	0x04, 0x1c
        /*0046*/ 	.short	(.L_2981 - .L_2980)


	//   ....[0]....
.L_2980:
        /*0048*/ 	.word	0x000007d0


	//   ....[1]....
        /*004c*/ 	.word	0x00001600


	//   ....[2]....
        /*0050*/ 	.word	0x00001650


	//----- nvinfo : EIATTR_MAX_THREADS
	.align		4
.L_2981:
        /*0054*/ 	.byte	0x04, 0x05
        /*0056*/ 	.short	(.L_2983 - .L_2982)
.L_2982:
        /*0058*/ 	.word	0x00000080
        /*005c*/ 	.word	0x00000001
        /*0060*/ 	.word	0x00000001


	//----- nvinfo : EIATTR_CRS_STACK_SIZE
	.align		4
.L_2983:
        /*0064*/ 	.byte	0x04, 0x1e
        /*0066*/ 	.short	(.L_2985 - .L_2984)
.L_2984:
        /*0068*/ 	.word	0x00000000


	//----- nvinfo : EIATTR_CBANK_PARAM_SIZE
	.align		4
.L_2985:
        /*006c*/ 	.byte	0x03, 0x19
        /*006e*/ 	.short	0x0028


	//----- nvinfo : EIATTR_PARAM_CBANK
	.align		4
        /*0070*/ 	.byte	0x04, 0x0a
        /*0072*/ 	.short	(.L_2987 - .L_2986)
	.align		4
.L_2986:
        /*0074*/ 	.word	index@(.nv.constant0._ZN2at6native29vectorized_elementwise_kernelILi4EZZZNS0_22nan_to_num_kernel_cudaERNS_18TensorIteratorBaseESt8optionalIdES5_S5_ENKUlvE0_clEvENKUlvE1_clEvEUlN3c104HalfEE_St5arrayIPcLm2EEEEviT0_T1_)
        /*0078*/ 	.short	0x0210
        /*007a*/ 	.short	0x0028


	//----- nvinfo : EIATTR_SW_WAR
	.align		4
.L_2987:
        /*007c*/ 	.byte	0x04, 0x36
        /*007e*/ 	.short	(.L_2989 - .L_2988)
.L_2988:
        /*0080*/ 	.word	0x00000008
.L_2989:


//--------------------- .nv.info._ZN2at6native29vectorized_elementwise_kernelILi8EZZZNS0_22nan_to_num_kernel_cudaERNS_18TensorIteratorBaseESt8optionalIdES5_S5_ENKUlvE0_clEvENKUlvE1_clEvEUlN3c104HalfEE_St5arrayIPcLm2EEEEviT0_T1_ --------------------------
	.section	.nv.info._ZN2at6native29vectorized_elementwise_kernelILi8EZZZNS0_22nan_to_num_kernel_cudaERNS_18TensorIteratorBaseESt8optionalIdES5_S5_ENKUlvE0_clEvENKUlvE1_clEvEUlN3c104HalfEE_St5arrayIPcLm2EEEEviT0_T1_,"",@"SHT_CUDA_INFO"
	.sectionflags	@""
	.align	4


	//----- nvinfo : EIATTR_CUDA_API_VERSION
	.align		4
        /*0000*/ 	.byte	0x04, 0x37
        /*0002*/ 	.short	(.L_2991 - .L_2990)
.L_2990:
        /*0004*/ 	.word	0x00000082


	//----- nvinfo : EIATTR_KPARAM_INFO
	.align		4
.L_2991:
        /*0008*/ 	.byte	0x04, 0x17
        /*000a*/ 	.short	(.L_2993 - .L_2992)
.L_2992:
        /*000c*/ 	.word	0x00000000
        /*0010*/ 	.short	0x0002
        /*0012*/ 	.short	0x0018
        /*0014*/ 	.byte	0x00, 0xf0, 0x41, 0x00


	//----- nvinfo : EIATTR_KPARAM_INFO
	.align		4
.L_2993:
        /*0018*/ 	.byte	0x04, 0x17
        /*001a*/ 	.short	(.L_2995 - .L_2994)
.L_2994:
        /*001c*/ 	.word	0x00000000
        /*0020*/ 	.short	0x0001
        /*0022*/ 	.short	0x0008
        /*0024*/ 	.byte	0x00, 0xf0, 0x41, 0x00


	//----- nvinfo : EIATTR_KPARAM_INFO
	.align		4
.L_2995:
        /*0028*/ 	.byte	0x04, 0x17
        /*002a*/ 	.short	(.L_2997 - .L_2996)
.L_2996:
        /*002c*/ 	.word	0x00000000
        /*0030*/ 	.short	0x0000
        /*0032*/ 	.short	0x0000
        /*0034*/ 	.byte	0x00, 0xf0, 0x11, 0x00


	//----- nvinfo : EIATTR_SPARSE_MMA_MASK
	.align		4
.L_2997:
        /*0038*/ 	.byte	0x03, 0x50
        /*003a*/ 	.short	0x0000


	//----- nvinfo : EIATTR_MAXREG_COUNT
	.align		4
        /*003c*/ 	.byte	0x03, 0x1b
        /*003e*/ 	.short	0x00ff


	//----- nvinfo : EIATTR_MERCURY_ISA_VERSION
	.align		4
        /*0040*/ 	.byte	0x03, 0x5f
        /*0042*/ 	.short	0x0101


	//----- nvinfo : EIATTR_EXIT_INSTR_OFFSETS
	.align		4
        /*0044*/ 	.byte	0x04, 0x1c
        /*0046*/ 	.short	(.L_2999 - .L_2998)


	//   ....[0]....
.L_2998:
        /*0048*/ 	.word	0x000007b0


	//   ....[1]....
        /*004c*/ 	.word	0x000015e0


	//   ....[2]....
        /*0050*/ 	.word	0x00001630


	//----- nvinfo : EIATTR_MAX_THREADS
	.align		4
.L_2999:
        /*0054*/ 	.byte	0x04, 0x05
        /*0056*/ 	.short	(.L_3001 - .L_3000)
.L_3000:
        /*0058*/ 	.word	0x00000080
        /*005c*/ 	.word	0x00000001
        /*0060*/ 	.word	0x00000001


	//----- nvinfo : EIATTR_CRS_STACK_SIZE
	.align		4
.L_3001:
        /*0064*/ 	.byte	0x04, 0x1e
        /*0066*/ 	.short	(.L_3003 - .L_3002)
.L_3002:
        /*0068*/ 	.word	0x00000000


	//----- nvinfo : EIATTR_CBANK_PARAM_SIZE
	.align		4
.L_3003:
        /*006c*/ 	.byte	0x03, 0x19
        /*006e*/ 	.short	0x0028


	//----- nvinfo : EIATTR_PARAM_CBANK
	.align		4
        /*0070*/ 	.byte	0x04, 0x0a
        /*0072*/ 	.short	(.L_3005 - .L_3004)
	.align		4
.L_3004:
        /*0074*/ 	.word	index@(.nv.constant0._ZN2at6native29vectorized_elementwise_kernelILi8EZZZNS0_22nan_to_num_kernel_cudaERNS_18TensorIteratorBaseESt8optionalIdES5_S5_ENKUlvE0_clEvENKUlvE1_clEvEUlN3c104HalfEE_St5arrayIPcLm2EEEEviT0_T1_)
        /*0078*/ 	.short	0x0210
        /*007a*/ 	.short	0x0028


	//----- nvinfo : EIATTR_SW_WAR
	.align		4
.L_3005:
        /*007c*/ 	.byte	0x04, 0x36
        /*007e*/ 	.short	(.L_3007 - .L_3006)
.L_3006:
        /*0080*/ 	.word	0x00000008
.L_3007:


//--------------------- .nv.info._ZN2at6native18elementwise_kernelILi128ELi4EZNS0_15gpu_kernel_implIZZZNS0_22nan_to_num_kernel_cudaERNS_18TensorIteratorBaseESt8optionalIdES6_S6_ENKUlvE0_clEvENKUlvE0_clEvEUlfE_EEvS4_RKT_EUliE_EEviT1_ --------------------------
	.section	.nv.info._ZN2at6native18elementwise_kernelILi128ELi4EZNS0_15gpu_kernel_implIZZZNS0_22nan_to_num_kernel_cudaERNS_18TensorIteratorBaseESt8optionalIdES6_S6_ENKUlvE0_clEvENKUlvE0_clEvEUlfE_EEvS4_RKT_EUliE_EEviT1_,"",@"SHT_CUDA_INFO"
	.sectionflags	@""
	.align	4


	//----- nvinfo : EIATTR_CUDA_API_VERSION
	.align		4
        /*0000*/ 	.byte	0x04, 0x37
        /*0002*/ 	.short	(.L_3009 - .L_3008)
.L_3008:
        /*0004*/ 	.word	0x00000082


	//----- nvinfo : EIATTR_KPARAM_INFO
	.align		4
.L_3009:
        /*0008*/ 	.byte	0x04, 0x17
        /*000a*/ 	.short	(.L_3011 - .L_3010)
.L_3010:
        /*000c*/ 	.word	0x00000000
        /*0010*/ 	.short	0x0001
        /*0012*/ 	.short	0x0008
        /*0014*/ 	.byte	0x00, 0xf0, 0xc1, 0x08


	//----- nvinfo : EIATTR_KPARAM_INFO
	.align		4
.L_3011:
        /*0018*/ 	.byte	0x04, 0x17
        /*001a*/ 	.short	(.L_3013 - .L_3012)
.L_3012:
        /*001c*/ 	.word	0x00000000
        /*0020*/ 	.short	0x0000
        /*0022*/ 	.short	0x0000
        /*0024*/ 	.byte	0x00, 0xf0, 0x11, 0x00


	//----- nvinfo : EIATTR_SPARSE_MMA_MASK
	.align		4
.L_3013:
        /*0028*/ 	.byte	0x03, 0x50
        /*002a*/ 	.short	0x0000


	//----- nvinfo : EIATTR_MAXREG_COUNT
	.align		4
        /*002c*/ 	.byte	0x03, 0x1b
        /*002e*/ 	.short	0x0080


	//----- nvinfo : EIATTR_EXTERNS
	.align		4
        /*0030*/ 	.byte	0x04, 0x0f
        /*0032*/ 	.short	(.L_3015 - .L_3014)


	//   ....[0]....
	.align		4
.L_3014:
        /*0034*/ 	.word	index@(__assertfail)


	//----- nvinfo : EIATTR_MERCURY_ISA_VERSION
	.align		4
.L_3015:
        /*0038*/ 	.byte	0x03, 0x5f
        /*003a*/ 	.short	0x0101


	//----- nvinfo : EIATTR_SYSCALL_OFFSETS
	.align		4
        /*003c*/ 	.byte	0x04, 0x46
        /*003e*/ 	.short	(.L_3017 - .L_3016)


	//   ....[0]....
.L_3016:
        /*0040*/ 	.word	0x00002160


	//   ....[1]....
        /*0044*/ 	.word	0x00003020


	//   ....[2]....
        /*0048*/ 	.word	0x000051b0


	//   ....[3]....
        /*004c*/ 	.word	0x00006070


	//   ....[4]....
        /*0050*/ 	.word	0x000081f0


	//   ....[5]....
        /*0054*/ 	.word	0x000090b0


	//   ....[6]....
        /*0058*/ 	.word	0x0000b220


	//   ....[7]....
        /*005c*/ 	.word	0x0000c0e0


	//----- nvinfo : EIATTR_EXIT_INSTR_OFFSETS
	.align		4
.L_3017:
        /*0060*/ 	.byte	0x04, 0x1c
        /*0062*/ 	.short	(.L_3019 - .L_3018)


	//   ....[0]....
.L_3018:
        /*0064*/ 	.word	0x00009160


	//   ....[1]....
        /*0068*/ 	.word	0x0000b400


	//   ....[2]....
        /*006c*/ 	.word	0x0000b440


	//   ....[3]....
        /*0070*/ 	.word	0x0000b4d0


	//   ....[4]....
        /*0074*/ 	.word	0x0000b500


	//   ....[5]....
        /*0078*/ 	.word	0x0000b530


	//   ....[6]....
        /*007c*/ 	.word	0x0000b5b0


	//   ....[7]....
        /*0080*/ 	.word	0x0000b5e0


	//   ....[8]....
        /*0084*/ 	.word	0x0000b670


	//   ....[9]....
        /*0088*/ 	.word	0x0000b6b0


	//   ....[10]....
        /*008c*/ 	.word	0x0000b6f0


	//   ....[11]....
        /*0090*/ 	.word	0x0000b7b0


	//   ....[12]....
        /*0094*/ 	.word	0x0000b800


	//   ....[13]....
        /*0098*/ 	.word	0x0000b980


	//   ....[14]....
        /*009c*/ 	.word	0x0000bad0


	//   ....[15]....
        /*00a0*/ 	.word	0x0000bb00


	//   ....[16]....
        /*00a4*/ 	.word	0x0000bbb0


	//   ....[17]....
        /*00a8*/ 	.word	0x0000bd20


	//   ....[18]....
        /*00ac*/ 	.word	0x0000be90


	//   ....[19]....
        /*00b0*/ 	.word	0x0000bfe0


	//   ....[20]....
        /*00b4*/ 	.word	0x0000c0f0


	//   ....[21]....
        /*00b8*/ 	.word	0x0000c120


	//   ....[22]....
        /*00bc*/ 	.word	0x0000c150


	//----- nvinfo : EIATTR_MAX_THREADS
	.align		4
.L_3019:
        /*00c0*/ 	.byte	0x04, 0x05
        /*00c2*/ 	.short	(.L_3021 - .L_3020)
.L_3020:
        /*00c4*/ 	.word	0x00000080
        /*00c8*/ 	.word	0x00000001
        /*00cc*/ 	.word	0x00000001


	//----- nvinfo : EIATTR_CRS_STACK_SIZE
	.align		4
.L_3021:
        /*00d0*/ 	.byte	0x04, 0x1e
        /*00d2*/ 	.short	(.L_3023 - .L_3022)
.L_3022:
        /*00d4*/ 	.word	0x00000000


	//----- nvinfo : EIATTR_CBANK_PARAM_SIZE
	.align		4
.L_3023:
        /*00d8*/ 	.byte	0x03, 0x19
        /*00da*/ 	.short	0x0238


	//----- nvinfo : EIATTR_PARAM_CBANK
	.align		4
        /*00dc*/ 	.byte	0x04, 0x0a
        /*00de*/ 	.short	(.L_3025 - .L_3024)
	.align		4
.L_3024:
        /*00e0*/ 	.word	index@(.nv.constant0._ZN2at6native18elementwise_kernelILi128ELi4EZNS0_15gpu_kernel_implIZZZNS0_22nan_to_num_kernel_cudaERNS_18TensorIteratorBaseESt8optionalIdES6_S6_ENKUlvE0_clEvENKUlvE0_clEvEUlfE_EEvS4_RKT_EUliE_EEviT1_)
        /*00e4*/ 	.short	0x0210
        /*00e6*/ 	.short	0x0238


	//----- nvinfo : EIATTR_SW_WAR
	.align		4
.L_3025:
        /*00e8*/ 	.byte	0x04, 0x36
        /*00ea*/ 	.short	(.L_3027 - .L_3026)
.L_3026:
        /*00ec*/ 	.word	0x00000008
.L_3027:


//--------------------- .nv.info._ZN2at6native27unrolled_elementwise_kernelIZZZNS0_22nan_to_num_kernel_cudaERNS_18TensorIteratorBaseESt8optionalIdES5_S5_ENKUlvE0_clEvENKUlvE0_clEvEUlfE_St5arrayIPcLm2EELi4E23TrivialOffsetCalculatorILi1EjESD_NS0_6memory12LoadWithCastILi1EEENSE_13StoreWithCastILi1EEEEEviT_T0_T2_T3_T4_T5_ --------------------------
	.section	.nv.info._ZN2at6native27unrolled_elementwise_kernelIZZZNS0_22nan_to_num_kernel_cudaERNS_18TensorIteratorBaseESt8optionalIdES5_S5_ENKUlvE0_clEvENKUlvE0_clEvEUlfE_St5arrayIPcLm2EELi4E23TrivialOffsetCalculatorILi1EjESD_NS0_6memory12LoadWithCastILi1EEENSE_13StoreWithCastILi1EEEEEviT_T0_T2_T3_T4_T5_,"",@"SHT_CUDA_INFO"
	.sectionflags	@""
	.align	4


	//----- nvinfo : EIATTR_CUDA_API_VERSION
	.align		4
        /*0000*/ 	.byte	0x04, 0x37
        /*0002*/ 	.short	(.L_3029 - .L_3028)
.L_3028:
        /*0004*/ 	.word	0x00000082


	//----- nvinfo : EIATTR_KPARAM_INFO
	.align		4
.L_3029:
        /*0008*/ 	.byte	0x04, 0x17
        /*000a*/ 	.short	(.L_3031 - .L_3030)
.L_3030:
        /*000c*/ 	.word	0x00000000
        /*0010*/ 	.short	0x0006
        /*0012*/ 	.short	0x003c
        /*0014*/ 	.byte	0x00, 0xf0, 0x21, 0x00


	//----- nvinfo : EIATTR_KPARAM_INFO
	.align		4
.L_3031:
        /*0018*/ 	.byte	0x04, 0x17
        /*001a*/ 	.short	(.L_3033 - .L_3032)
.L_3032:
        /*001c*/ 	.word	0x00000000
        /*0020*/ 	.short	0x0005
        /*0022*/ 	.short	0x0034
        /*0024*/ 	.byte	0x00, 0xf0, 0x21, 0x00


	//----- nvinfo : EIATTR_KPARAM_INFO
	.align		4
.L_3033:
        /*0028*/ 	.byte	0x04, 0x17
        /*002a*/ 	.short	(.L_3035 - .L_3034)
.L_3034:
        /*002c*/ 	.word	0x00000000
        /*0030*/ 	.short	0x0004
        /*0032*/ 	.short	0x0031
        /*0034*/ 	.byte	0x00, 0xf0, 0x05, 0x00


	//----- nvinfo : EIATTR_KPARAM_INFO
	.align		4
.L_3035:
        /*0038*/ 	.byte	0x04, 0x17
        /*003a*/ 	.short	(.L_3037 - .L_3036)
.L_3036:
        /*003c*/ 	.word	0x00000000
        /*0040*/ 	.short	0x0003
        /*0042*/ 	.short	0x0030
        /*0044*/ 	.byte	0x00, 0xf0, 0x05, 0x00


	//----- nvinfo : EIATTR_KPARAM_INFO
	.align		4
.L_3037:
        /*0048*/ 	.byte	0x04, 0x17
        /*004a*/ 	.short	(.L_3039 - .L_3038)
.L_3038:
        /*004c*/ 	.word	0x00000000
        /*0050*/ 	.short	0x0002
        /*0052*/ 	.short	0x0020
        /*0054*/ 	.byte	0x00, 0xf0, 0x41, 0x00


	//----- nvinfo : EIATTR_KPARAM_INFO
	.align		4
.L_3039:
        /*0058*/ 	.byte	0x04, 0x17
        /*005a*/ 	.short	(.L_3041 - .L_3040)
.L_3040:
        /*005c*/ 	.word	0x00000000
        /*0060*/ 	.short	0x0001
        /*0062*/ 	.short	0x0008
        /*0064*/ 	.byte	0x00, 0xf0, 0x61, 0x00


	//----- nvinfo : EIATTR_KPARAM_INFO
	.align		4
.L_3041:
        /*0068*/ 	.byte	0x04, 0x17
        /*006a*/ 	.short	(.L_3043 - .L_3042)
.L_3042:
        /*006c*/ 	.word	0x00000000
        /*0070*/ 	.short	0x0000
        /*0072*/ 	.short	0x0000
        /*0074*/ 	.byte	0x00, 0xf0, 0x11, 0x00


	//----- nvinfo : EIATTR_SPARSE_MMA_MASK
	.align		4
.L_3043:
        /*0078*/ 	.byte	0x03, 0x50
        /*007a*/ 	.short	0x0000


	//----- nvinfo : EIATTR_MAXREG_COUNT
	.align		4
        /*007c*/ 	.byte	0x03, 0x1b
        /*007e*/ 	.short	0x00ff


	//----- nvinfo : EIATTR_EXTERNS
	.align		4
        /*0080*/ 	.byte	0x04, 0x0f
        /*0082*/ 	.short	(.L_3045 - .L_3044)


	//   ....[0]....
	.align		4
.L_3044:
        /*0084*/ 	.word	index@(__assertfail)


	//----- nvinfo : EIATTR_MERCURY_ISA_VERSION
	.align		4
.L_3045:
        /*0088*/ 	.byte	0x03, 0x5f
        /*008a*/ 	.short	0x0101


	//----- nvinfo : EIATTR_SYSCALL_OFFSETS
	.align		4
        /*008c*/ 	.byte	0x04, 0x46
        /*008e*/ 	.short	(.L_3047 - .L_3046)


	//   ....[0]....
.L_3046:
        /*0090*/ 	.word	0x00000e70


	//   ....[1]....
        /*0094*/ 	.word	0x00001d20


	//   ....[2]....
        /*0098*/ 	.word	0x00002be0


	//   ....[3]....
        /*009c*/ 	.word	0x00003a40


	//   ....[4]....
        /*00a0*/ 	.word	0x00004cc0


	//   ....[5]....
        /*00a4*/ 	.word	0x00005bc0


	//   ....[6]....
        /*00a8*/ 	.word	0x00006a80


	//   ....[7]....
        /*00ac*/ 	.word	0x00007940


	//----- nvinfo : EIATTR_EXIT_INSTR_OFFSETS
	.align		4
.L_3047:
        /*00b0*/ 	.byte	0x04, 0x1c
        /*00b2*/ 	.short	(.L_3049 - .L_3048)


	//   ....[0]....
.L_3048:
        /*00b4*/ 	.word	0x00006b20


	//   ....[1]....
        /*00b8*/ 	.word	0x00006c60


	//   ....[2]....
        /*00bc*/ 	.word	0x00006ca0


	//   ....[3]....
        /*00c0*/ 	.word	0x00006d30


	//   ....[4]....
        /*00c4*/ 	.word	0x00006d60


	//   ....[5]....
        /*00c8*/ 	.word	0x00006d90


	//   ....[6]....
        /*00cc*/ 	.word	0x00006e10


	//   ....[7]....
        /*00d0*/ 	.word	0x00006e40


	//   ....[8]....
        /*00d4*/ 	.word	0x00006ed0


	//   ....[9]....
        /*00d8*/ 	.word	0x00006f10


	//   ....[10]....
        /*00dc*/ 	.word	0x00006f50


	//   ....[11]....
        /*00e0*/ 	.word	0x00007010


	//   ....[12]....
        /*00e4*/ 	.word	0x00007060


	//   ....[13]....
        /*00e8*/ 	.word	0x000071e0


	//   ....[14]....
        /*00ec*/ 	.word	0x00007330


	//   ....[15]....
        /*00f0*/ 	.word	0x00007360


	//   ....[16]....
        /*00f4*/ 	.word	0x00007410


	//   ....[17]....
        /*00f8*/ 	.word	0x00007580


	//   ....[18]....
        /*00fc*/ 	.word	0x000076f0


	//   ....[19]....
        /*0100*/ 	.word	0x00007840


	//   ....[20]....
        /*0104*/ 	.word	0x00007950


	//   ....[21]....
        /*0108*/ 	.word	0x00007980


	//   ....[22]....
        /*010c*/ 	.word	0x000079b0


	//----- nvinfo : EIATTR_MAX_THREADS
	.align		4
.L_3049:
        /*0110*/ 	.byte	0x04, 0x05
        /*0112*/ 	.short	(.L_3051 - .L_3050)
.L_3050:
        /*0114*/ 	.word	0x00000080
        /*0118*/ 	.word	0x00000001
        /*011c*/ 	.word	0x00000001


	//----- nvinfo : EIATTR_CRS_STACK_SIZE
	.align		4
.L_3051:
        /*0120*/ 	.byte	0x04, 0x1e
        /*0122*/ 	.short	(.L_3053 - .L_3052)
.L_3052:
        /*0124*/ 	.word	0x00000000


	//----- nvinfo : EIATTR_CBANK_PARAM_SIZE
	.align		4
.L_3053:
        /*0128*/ 	.byte	0x03, 0x19
        /*012a*/ 	.short	0x0044


	//----- nvinfo : EIATTR_PARAM_CBANK
	.align		4
        /*012c*/ 	.byte	0x04, 0x0a
        /*012e*/ 	.short	(.L_3055 - .L_3054)
	.align		4
.L_3054:
        /*0130*/ 	.word	index@(.nv.constant0._ZN2at6native27unrolled_elementwise_kernelIZZZNS0_22nan_to_num_kernel_cudaERNS_18TensorIteratorBaseESt8optionalIdES5_S5_ENKUlvE0_clEvENKUlvE0_clEvEUlfE_St5arrayIPcLm2EELi4E23TrivialOffsetCalculatorILi1EjESD_NS0_6memory12LoadWithCastILi1EEENSE_13StoreWithCastILi1EEEEEviT_T0_T2_T3_T4_T5_)
        /*0134*/ 	.short	0x0210
        /*0136*/ 	.short	0x0044


	//----- nvinfo : EIATTR_SW_WAR
	.align		4
.L_3055:
        /*0138*/ 	.byte	0x04, 0x36
        /*013a*/ 	.short	(.L_3057 - .L_3056)
.L_3056:
        /*013c*/ 	.word	0x00000008
.L_3057:


//--------------------- .nv.info._ZN2at6native18elementwise_kernelILi128ELi2EZNS0_22gpu_kernel_impl_nocastIZZZNS0_22nan_to_num_kernel_cudaERNS_18TensorIteratorBaseESt8optionalIdES6_S6_ENKUlvE0_clEvENKUlvE0_clEvEUlfE_EEvS4_RKT_EUliE_EEviT1_ --------------------------
	.section	.nv.info._ZN2at6native18elementwise_kernelILi128ELi2EZNS0_22gpu_kernel_impl_nocastIZZZNS0_22nan_to_num_kernel_cudaERNS_18TensorIteratorBaseESt8optionalIdES6_S6_ENKUlvE0_clEvENKUlvE0_clEvEUlfE_EEvS4_RKT_EUliE_EEviT1_,"",@"SHT_CUDA_INFO"
	.sectionflags	@""
	.align	4


	//----- nvinfo : EIATTR_CUDA_API_VERSION
	.align		4
        /*0000*/ 	.byte	0x04, 0x37
        /*0002*/ 	.short	(.L_3059 - .L_3058)
.L_3058:
        /*0004*/ 	.word	0x00000082


	//----- nvinfo : EIATTR_KPARAM_INFO
	.align		4
.L_3059:
        /*0008*/ 	.byte	0x04, 0x17
        /*000a*/ 	.short	(.L_3061 - .L_3060)
.L_3060:
        /*000c*/ 	.word	0x00000000
        /*0010*/ 	.short	0x0001
        /*0012*/ 	.short	0x0008
        /*0014*/ 	.byte	0x00, 0xf0, 0xa1, 0x08


	//----- nvinfo : EIATTR_KPARAM_INFO
	.align		4
.L_3061:
        /*0018*/ 	.byte	0x04, 0x17
        /*001a*/ 	.short	(.L_3063 - .L_3062)
.L_3062:
        /*001c*/ 	.word	0x00000000
        /*0020*/ 	.short	0x0000
        /*0022*/ 	.short	0x0000
        /*0024*/ 	.byte	0x00, 0xf0, 0x11, 0x00


	//----- nvinfo : EIATTR_SPARSE_MMA_MASK
	.align		4
.L_3063:
        /*0028*/ 	.byte	0x03, 0x50
        /*002a*/ 	.short	0x0000


	//----- nvinfo : EIATTR_MAXREG_COUNT
	.align		4
        /*002c*/ 	.byte	0x03, 0x1b
        /*002e*/ 	.short	0x0080


	//----- nvinfo : EIATTR_MERCURY_ISA_VERSION
	.align		4
        /*0030*/ 	.byte	0x03, 0x5f
        /*0032*/ 	.short	0x0101


	//----- nvinfo : EIATTR_EXIT_INSTR_OFFSETS
	.align		4
        /*0034*/ 	.byte	0x04, 0x1c
        /*0036*/ 	.short	(.L_3065 - .L_3064)


	//   ....[0]....
.L_3064:
        /*0038*/ 	.word	0x00001480


	//   ....[1]....
        /*003c*/ 	.word	0x00002850


	//----- nvinfo : EIATTR_MAX_THREADS
	.align		4
.L_3065:
        /*0040*/ 	.byte	0x04, 0x05
        /*0042*/ 	.short	(.L_3067 - .L_3066)
.L_3066:
        /*0044*/ 	.word	0x00000080
        /*0048*/ 	.word	0x00000001
        /*004c*/ 	.word	0x00000001


	//----- nvinfo : EIATTR_CRS_STACK_SIZE
	.align		4
.L_3067:
        /*0050*/ 	.byte	0x04, 0x1e
        /*0052*/ 	.short	(.L_3069 - .L_3068)
.L_3068:
        /*0054*/ 	.word	0x00000000


	//----- nvinfo : EIATTR_CBANK_PARAM_SIZE
	.align		4
.L_3069:
        /*0058*/ 	.byte	0x03, 0x19
        /*005a*/ 	.short	0x0230


	//----- nvinfo : EIATTR_PARAM_CBANK
	.align		4
        /*005c*/ 	.byte	0x04, 0x0a
        /*005e*/ 	.short	(.L_3071 - .L_3070)
	.align		4
.L_3070:
        /*0060*/ 	.word	index@(.nv.constant0._ZN2at6native18elementwise_kernelILi128ELi2EZNS0_22gpu_kernel_impl_nocastIZZZNS0_22nan_to_num_kernel_cudaERNS_18TensorIteratorBaseESt8optionalIdES6_S6_ENKUlvE0_clEvENKUlvE0_clEvEUlfE_EEvS4_RKT_EUliE_EEviT1_)
        /*0064*/ 	.short	0x0210
        /*0066*/ 	.short	0x0230


	//----- nvinfo : EIATTR_SW_WAR
	.align		4
.L_3071:
        /*0068*/ 	.byte	0x04, 0x36
        /*006a*/ 	.short	(.L_3073 - .L_3072)
.L_3072:
        /*006c*/ 	.word	0x00000008
.L_3073:


//--------------------- .nv.info._ZN2at6native27unrolled_elementwise_kernelIZZZNS0_22nan_to_num_kernel_cudaERNS_18TensorIteratorBaseESt8optionalIdES5_S5_ENKUlvE0_clEvENKUlvE0_clEvEUlfE_St5arrayIPcLm2EELi4E23TrivialOffsetCalculatorILi1EjESD_NS0_6memory15LoadWithoutCastENSE_16StoreWithoutCastEEEviT_T0_T2_T3_T4_T5_ --------------------------
	.section	.nv.info._ZN2at6native27unrolled_elementwise_kernelIZZZNS0_22nan_to_num_kernel_cudaERNS_18TensorIteratorBaseESt8optionalIdES5_S5_ENKUlvE0_clEvENKUlvE0_clEvEUlfE_St5arrayIPcLm2EELi4E23TrivialOffsetCalculatorILi1EjESD_NS0_6memory15LoadWithoutCastENSE_16StoreWithoutCastEEEviT_T0_T2_T3_T4_T5_,"",@"SHT_CUDA_INFO"
	.sectionflags	@""
	.align	4


	//----- nvinfo : EIATTR_CUDA_API_VERSION
	.align		4
        /*0000*/ 	.byte	0x04, 0x37
        /*0002*/ 	.short	(.L_3075 - .L_3074)
.L_3074:
        /*0004*/ 	.word	0x00000082


	//----- nvinfo : EIATTR_KPARAM_INFO
	.align		4
.L_3075:
        /*0008*/ 	.byte	0x04, 0x17
        /*000a*/ 	.short	(.L_3077 - .L_3076)
.L_3076:
        /*000c*/ 	.word	0x00000000
        /*0010*/ 	.short	0x0006
        /*0012*/ 	.short	0x0033
        /*0014*/ 	.byte	0x00, 0xf0, 0x05, 0x00


	//----- nvinfo : EIATTR_KPARAM_INFO
	.align		4
.L_3077:
        /*0018*/ 	.byte	0x04, 0x17
        /*001a*/ 	.short	(.L_3079 - .L_3078)
.L_3078:
        /*001c*/ 	.word	0x00000000
        /*0020*/ 	.short	0x0005
        /*0022*/ 	.short	0x0032
        /*0024*/ 	.byte	0x00, 0xf0, 0x05, 0x00


	//----- nvinfo : EIATTR_KPARAM_INFO
	.align		4
.L_3079:
        /*0028*/ 	.byte	0x04, 0x17
        /*002a*/ 	.short	(.L_3081 - .L_3080)
.L_3080:
        /*002c*/ 	.word	0x00000000
        /*0030*/ 	.short	0x0004
        /*0032*/ 	.short	0x0031
        /*0034*/ 	.byte	0x00, 0xf0, 0x05, 0x00


	//----- nvinfo : EIATTR_KPARAM_INFO
	.align		4
.L_3081:
        /*0038*/ 	.byte	0x04, 0x17
        /*003a*/ 	.short	(.L_3083 - .L_3082)
.L_3082:
        /*003c*/ 	.word	0x00000000
        /*0040*/ 	.short	0x0003
        /*0042*/ 	.short	0x0030
        /*0044*/ 	.byte	0x00, 0xf0, 0x05, 0x00


	//----- nvinfo : EIATTR_KPARAM_INFO
	.align		4
.L_3083:
        /*0048*/ 	.byte	0x04, 0x17
        /*004a*/ 	.short	(.L_3085 - .L_3084)
.L_3084:
        /*004c*/ 	.word	0x00000000
        /*0050*/ 	.short	0x0002
        /*0052*/ 	.short	0x0020
        /*0054*/ 	.byte	0x00, 0xf0, 0x41, 0x00


	//----- nvinfo : EIATTR_KPARAM_INFO
	.align		4
.L_3085:
        /*0058*/ 	.byte	0x04, 0x17
        /*005a*/ 	.short	(.L_3087 - .L_3086)
.L_3086:
        /*005c*/ 	.word	0x00000000
        /*0060*/ 	.short	0x0001
        /*0062*/ 	.short	0x0008
        /*0064*/ 	.byte	0x00, 0xf0, 0x61, 0x00


	//----- nvinfo : EIATTR_KPARAM_INFO
	.align		4
.L_3087:
        /*0068*/ 	.byte	0x04, 0x17
        /*006a*/ 	.short	(.L_3089 - .L_3088)
.L_3088:
        /*006c*/ 	.word	0x00000000
        /*0070*/ 	.short	0x0000
        /*0072*/ 	.short	0x0000
        /*0074*/ 	.byte	0x00, 0xf0, 0x11, 0x00


	//----- nvinfo : EIATTR_SPARSE_MMA_MASK
	.align		4
.L_3089:
        /*0078*/ 	.byte	0x03, 0x50
        /*007a*/ 	.short	0x0000


	//----- nvinfo : EIATTR_MAXREG_COUNT
	.align		4
        /*007c*/ 	.byte	0x03, 0x1b
        /*007e*/ 	.short	0x00ff


	//----- nvinfo : EIATTR_MERCURY_ISA_VERSION
	.align		4
        /*0080*/ 	.byte	0x03, 0x5f
        /*0082*/ 	.short	0x0101


	//----- nvinfo : EIATTR_EXIT_INSTR_OFFSETS
	.align		4
        /*0084*/ 	.byte	0x04, 0x1c
        /*0086*/ 	.short	(.L_3091 - .L_3090)


	//   ....[0]....
.L_3090:
        /*0088*/ 	.word	0x00000620


	//   ....[1]....
        /*008c*/ 	.word	0x00000670


	//----- nvinfo : EIATTR_MAX_THREADS
	.align		4
.L_3091:
        /*0090*/ 	.byte	0x04, 0x05
        /*0092*/ 	.short	(.L_3093 - .L_3092)
.L_3092:
        /*0094*/ 	.word	0x00000080
        /*0098*/ 	.word	0x00000001
        /*009c*/ 	.word	0x00000001


	//----- nvinfo : EIATTR_CRS_STACK_SIZE
	.align		4
.L_3093:
        /*00a0*/ 	.byte	0x04, 0x1e
        /*00a2*/ 	.short	(.L_3095 - .L_3094)
.L_3094:
        /*00a4*/ 	.word	0x00000000


	//----- nvinfo : EIATTR_CBANK_PARAM_SIZE
	.align		4
.L_3095:
        /*00a8*/ 	.byte	0x03, 0x19
        /*00aa*/ 	.short	0x0034


	//----- nvinfo : EIATTR_PARAM_CBANK
	.align		4
        /*00ac*/ 	.byte	0x04, 0x0a
        /*00ae*/ 	.short	(.L_3097 - .L_3096)
	.align		4
.L_3096:
        /*00b0*/ 	.word	index@(.nv.constant0._ZN2at6native27unrolled_elementwise_kernelIZZZNS0_22nan_to_num_kernel_cudaERNS_18TensorIteratorBaseESt8optionalIdES5_S5_ENKUlvE0_clEvENKUlvE0_clEvEUlfE_St5arrayIPcLm2EELi4E23TrivialOffsetCalculatorILi1EjESD_NS0_6memory15LoadWithoutCastENSE_16StoreWithoutCastEEEviT_T0_T2_T3_T4_T5_)
        /*00b4*/ 	.short	0x0210
        /*00b6*/ 	.short	0x0034


	//----- nvinfo : EIATTR_SW_WAR
	.align		4
.L_3097:
        /*00b8*/ 	.byte	0x04, 0x36
        /*00ba*/ 	.short	(.L_3099 - .L_3098)
.L_3098:
        /*00bc*/ 	.word	0x00000008
.L_3099:


//--------------------- .nv.info._ZN2at6native29vectorized_elementwise_kernelILi2EZZZNS0_22nan_to_num_kernel_cudaERNS_18TensorIteratorBaseESt8optionalIdES5_S5_ENKUlvE0_clEvENKUlvE0_clEvEUlfE_St5arrayIPcLm2EEEEviT0_T1_ --------------------------
	.section	.nv.info._ZN2at6native29vectorized_elementwise_kernelILi2EZZZNS0_22nan_to_num_kernel_cudaERNS_18TensorIteratorBaseESt8optionalIdES5_S5_ENKUlvE0_clEvENKUlvE0_clEvEUlfE_St5arrayIPcLm2EEEEviT0_T1_,"",@"SHT_CUDA_INFO"
	.sectionflags	@""
	.align	4


	//----- nvinfo : EIATTR_CUDA_API_VERSION
	.align		4
        /*0000*/ 	.byte	0x04, 0x37
        /*0002*/ 	.short	(.L_3101 - .L_3100)
.L_3100:
        /*0004*/ 	.word	0x00000082


	//----- nvinfo : EIATTR_KPARAM_INFO
	.align		4
.L_3101:
        /*0008*/ 	.byte	0x04, 0x17
        /*000a*/ 	.short	(.L_3103 - .L_3102)
.L_3102:
        /*000c*/ 	.word	0x00000000
        /*0010*/ 	.short	0x0002
        /*0012*/ 	.short	0x0020
        /*0014*/ 	.byte	0x00, 0xf0, 0x41, 0x00


	//----- nvinfo : EIATTR_KPARAM_INFO
	.align		4
.L_3103:
        /*0018*/ 	.byte	0x04, 0x17
        /*001a*/ 	.short	(.L_3105 - .L_3104)
.L_3104:
        /*001c*/ 	.word	0x00000000
        /*0020*/ 	.short	0x0001
        /*0022*/ 	.short	0x0008
        /*0024*/ 	.byte	0x00, 0xf0, 0x61, 0x00


	//----- nvinfo : EIATTR_KPARAM_INFO
	.align		4
.L_3105:
        /*0028*/ 	.byte	0x04, 0x17
        /*002a*/ 	.short	(.L_3107 - .L_3106)
.L_3106:
        /*002c*/ 	.word	0x00000000
        /*0030*/ 	.short	0x0000
        /*0032*/ 	.short	0x0000
        /*0034*/ 	.byte	0x00, 0xf0, 0x11, 0x00


	//----- nvinfo : EIATTR_SPARSE_MMA_MASK
	.align		4
.L_3107:
        /*0038*/ 	.byte	0x03, 0x50
        /*003a*/ 	.short	0x0000


	//----- nvinfo : EIATTR_MAXREG_COUNT
	.align		4
        /*003c*/ 	.byte	0x03, 0x1b
        /*003e*/ 	.short	0x00ff


	//----- nvinfo : EIATTR_MERCURY_ISA_VERSION
	.align		4
        /*0040*/ 	.byte	0x03, 0x5f
        /*0042*/ 	.short	0x0101


	//----- nvinfo : EIATTR_EXIT_INSTR_OFFSETS
	.align		4
        /*0044*/ 	.byte	0x04, 0x1c
        /*0046*/ 	.short	(.L_3109 - .L_3108)


	//   ....[0]....
.L_3108:
        /*0048*/ 	.word	0x00000480


	//   ....[1]....
        /*004c*/ 	.word	0x00001060


	//   ....[2]....
        /*0050*/ 	.word	0x000010b0


	//----- nvinfo : EIATTR_MAX_THREADS
	.align		4
.L_3109:
        /*0054*/ 	.byte	0x04, 0x05
        /*0056*/ 	.short	(.L_3111 - .L_3110)
.L_3110:
        /*0058*/ 	.word	0x00000080
        /*005c*/ 	.word	0x00000001
        /*0060*/ 	.word	0x00000001


	//----- nvinfo : EIATTR_CRS_STACK_SIZE
	.align		4
.L_3111:
        /*0064*/ 	.byte	0x04, 0x1e
        /*0066*/ 	.short	(.L_3113 - .L_3112)
.L_3112:
        /*0068*/ 	.word	0x00000000


	//----- nvinfo : EIATTR_CBANK_PARAM_SIZE
	.align		4
.L_3113:
        /*006c*/ 	.byte	0x03, 0x19
        /*006e*/ 	.short	0x0030


	//----- nvinfo : EIATTR_PARAM_CBANK
	.align		4
        /*0070*/ 	.byte	0x04, 0x0a
        /*0072*/ 	.short	(.L_3115 - .L_3114)
	.align		4
.L_3114:
        /*0074*/ 	.word	index@(.nv.constant0._ZN2at6native29vectorized_elementwise_kernelILi2EZZZNS0_22nan_to_num_kernel_cudaERNS_18TensorIteratorBaseESt8optionalIdES5_S5_ENKUlvE0_clEvENKUlvE0_clEvEUlfE_St5arrayIPcLm2EEEEviT0_T1_)
        /*0078*/ 	.short	0x0210
        /*007a*/ 	.short	0x0030


	//----- nvinfo : EIATTR_SW_WAR
	.align		4
.L_3115:
        /*007c*/ 	.byte	0x04, 0x36
        /*007e*/ 	.short	(.L_3117 - .L_3116)
.L_3116:
        /*0080*/ 	.word	0x00000008
.L_3117:


//--------------------- .nv.info._ZN2at6native29vectorized_elementwise_kernelILi4EZZZNS0_22nan_to_num_kernel_cudaERNS_18TensorIteratorBaseESt8optionalIdES5_S5_ENKUlvE0_clEvENKUlvE0_clEvEUlfE_St5arrayIPcLm2EEEEviT0_T1_ --------------------------
	.section	.nv.info._ZN2at6native29vectorized_elementwise_kernelILi4EZZZNS0_22nan_to_num_kernel_cudaERNS_18TensorIteratorBaseESt8optionalIdES5_S5_ENKUlvE0_clEvENKUlvE0_clEvEUlfE_St5arrayIPcLm2EEEEviT0_T1_,"",@"SHT_CUDA_INFO"
	.sectionflags	@""
	.align	4


	//----- nvinfo : EIATTR_CUDA_API_VERSION
	.align		4
        /*0000*/ 	.byte	0x04, 0x37
        /*0002*/ 	.short	(.L_3119 - .L_3118)
.L_3118:
        /*0004*/ 	.word	0x00000082


	//----- nvinfo : EIATTR_KPARAM_INFO
	.align		4
.L_3119:
        /*0008*/ 	.byte	0x04, 0x17
        /*000a*/ 	.short	(.L_3121 - .L_3120)
.L_3120:
        /*000c*/ 	.word	0x00000000
        /*0010*/ 	.short	0x0002
        /*0012*/ 	.short	0x0020
        /*0014*/ 	.byte	0x00, 0xf0, 0x41, 0x00


	//----- nvinfo : EIATTR_KPARAM_INFO
	.align		4
.L_3121:
        /*0018*/ 	.byte	0x04, 0x17
        /*001a*/ 	.short	(.L_3123 - .L_3122)
.L_3122:
        /*001c*/ 	.word	0x00000000
        /*0020*/ 	.short	0x0001
        /*0022*/ 	.short	0x0008
        /*0024*/ 	.byte	0x00, 0xf0, 0x61, 0x00


	//----- nvinfo : EIATTR_KPARAM_INFO
	.align		4
.L_3123:
        /*0028*/ 	.byte	0x04, 0x17
        /*002a*/ 	.short	(.L_3125 - .L_3124)
.L_3124:
        /*002c*/ 	.word	0x00000000
        /*0030*/ 	.short	0x0000
        /*0032*/ 	.short	0x0000
        /*0034*/ 	.byte	0x00, 0xf0, 0x11, 0x00


	//----- nvinfo : EIATTR_SPARSE_MMA_MASK
	.align		4
.L_3125:
        /*0038*/ 	.byte	0x03, 0x50
        /*003a*/ 	.short	0x0000


	//----- nvinfo : EIATTR_MAXREG_COUNT
	.align		4
        /*003c*/ 	.byte	0x03, 0x1b
        /*003e*/ 	.short	0x00ff


	//----- nvinfo : EIATTR_MERCURY_ISA_VERSION
	.align		4
        /*0040*/ 	.byte	0x03, 0x5f
        /*0042*/ 	.short	0x0101


	//----- nvinfo : EIATTR_EXIT_INSTR_OFFSETS
	.align		4
        /*0044*/ 	.byte	0x04, 0x1c
        /*0046*/ 	.short	(.L_3127 - .L_3126)


	//   ....[0]....
.L_3126:
        /*0048*/ 	.word	0x00000440


	//   ....[1]....
        /*004c*/ 	.word	0x00001020


	//   ....[2]....
        /*0050*/ 	.word	0x00001070


	//----- nvinfo : EIATTR_MAX_THREADS
	.align		4
.L_3127:
        /*0054*/ 	.byte	0x04, 0x05
        /*0056*/ 	.short	(.L_3129 - .L_3128)
.L_3128:
        /*0058*/ 	.word	0x00000080
        /*005c*/ 	.word	0x00000001
        /*0060*/ 	.word	0x00000001


	//----- nvinfo : EIATTR_CRS_STACK_SIZE
	.align		4
.L_3129:
        /*0064*/ 	.byte	0x04, 0x1e
        /*0066*/ 	.short	(.L_3131 - .L_3130)
.L_3130:
        /*0068*/ 	.word	0x00000000


	//----- nvinfo : EIATTR_CBANK_PARAM_SIZE
	.align		4
.L_3131:
        /*006c*/ 	.byte	0x03, 0x19
        /*006e*/ 	.short	0x0030


	//----- nvinfo : EIATTR_PARAM_CBANK
	.align		4
        /*0070*/ 	.byte	0x04, 0x0a
        /*0072*/ 	.short	(.L_3133 - .L_3132)
	.align		4
.L_3132:
        /*0074*/ 	.word	index@(.nv.constant0._ZN2at6native29vectorized_elementwise_kernelILi4EZZZNS0_22nan_to_num_kernel_cudaERNS_18TensorIteratorBaseESt8optionalIdES5_S5_ENKUlvE0_clEvENKUlvE0_clEvEUlfE_St5arrayIPcLm2EEEEviT0_T1_)
        /*0078*/ 	.short	0x0210
        /*007a*/ 	.short	0x0030


	//----- nvinfo : EIATTR_SW_WAR
	.align		4
.L_3133:
        /*007c*/ 	.byte	0x04, 0x36
        /*007e*/ 	.short	(.L_3135 - .L_3134)
.L_3134:
        /*0080*/ 	.word	0x00000008
.L_3135:


//--------------------- .nv.info._ZN2at6native29vectorized_elementwise_kernelILi8EZZZNS0_22nan_to_num_kernel_cudaERNS_18TensorIteratorBaseESt8optionalIdES5_S5_ENKUlvE0_clEvENKUlvE0_clEvEUlfE_St5arrayIPcLm2EEEEviT0_T1_ --------------------------
	.section	.nv.info._ZN2at6native29vectorized_elementwise_kernelILi8EZZZNS0_22nan_to_num_kernel_cudaERNS_18TensorIteratorBaseESt8optionalIdES5_S5_ENKUlvE0_clEvENKUlvE0_clEvEUlfE_St5arrayIPcLm2EEEEviT0_T1_,"",@"SHT_CUDA_INFO"
	.sectionflags	@""
	.align	4


	//----- nvinfo : EIATTR_CUDA_API_VERSION
	.align		4
        /*0000*/ 	.byte	0x04, 0x37
        /*0002*/ 	.short	(.L_3137 - .L_3136)
.L_3136:
        /*0004*/ 	.word	0x00000082


	//----- nvinfo : EIATTR_KPARAM_INFO
	.align		4
.L_3137:
        /*0008*/ 	.byte	0x04, 0x17
        /*000a*/ 	.short	(.L_3139 - .L_3138)
.L_3138:
        /*000c*/ 	.word	0x00000000
        /*0010*/ 	.short	0x0002
        /*0012*/ 	.short	0x0020
        /*0014*/ 	.byte	0x00, 0xf0, 0x41, 0x00


	//----- nvinfo : EIATTR_KPARAM_INFO
	.align		4
.L_3139:
        /*0018*/ 	.byte	0x04, 0x17
        /*001a*/ 	.short	(.L_3141 - .L_3140)
.L_3140:
        /*001c*/ 	.word	0x00000000
        /*0020*/ 	.short	0x0001
        /*0022*/ 	.short	0x0008
        /*0024*/ 	.byte	0x00, 0xf0, 0x61, 0x00


	//----- nvinfo : EIATTR_KPARAM_INFO
	.align		4
.L_3141:
        /*0028*/ 	.byte	0x04, 0x17
        /*002a*/ 	.short	(.L_3143 - .L_3142)
.L_3142:
        /*002c*/ 	.word	0x00000000
        /*0030*/ 	.short	0x0000
        /*0032*/ 	.short	0x0000
        /*0034*/ 	.byte	0x00, 0xf0, 0x11, 0x00


	//----- nvinfo : EIATTR_SPARSE_MMA_MASK
	.align		4
.L_3143:
        /*0038*/ 	.byte	0x03, 0x50
        /*003a*/ 	.short	0x0000


	//----- nvinfo : EIATTR_MAXREG_COUNT
	.align		4
        /*003c*/ 	.byte	0x03, 0x1b
        /*003e*/ 	.short	0x00ff


	//----- nvinfo : EIATTR_MERCURY_ISA_VERSION
	.align		4
        /*0040*/ 	.byte	0x03, 0x5f
        /*0042*/ 	.short	0x0101


	//----- nvinfo : EIATTR_EXIT_INSTR_OFFSETS
	.align		4
        /*0044*/ 	.byte	0x04, 0x1c
        /*0046*/ 	.short	(.L_3145 - .L_3144)


	//   ....[0]....
.L_3144:
        /*0048*/ 	.word	0x00000440


	//   ....[1]....
        /*004c*/ 	.word	0x00001020


	//   ....[2]....
        /*0050*/ 	.word	0x00001070


	//----- nvinfo : EIATTR_MAX_THREADS
	.align		4
.L_3145:
        /*0054*/ 	.byte	0x04, 0x05
        /*0056*/ 	.short	(.L_3147 - .L_3146)
.L_3146:
        /*0058*/ 	.word	0x00000080
        /*005c*/ 	.word	0x00000001
        /*0060*/ 	.word	0x00000001


	//----- nvinfo : EIATTR_CRS_STACK_SIZE
	.align		4
.L_3147:
        /*0064*/ 	.byte	0x04, 0x1e
        /*0066*/ 	.short	(.L_3149 - .L_3148)
.L_3148:
        /*0068*/ 	.word	0x00000000


	//----- nvinfo : EIATTR_CBANK_PARAM_SIZE
	.align		4
.L_3149:
        /*006c*/ 	.byte	0x03, 0x19
        /*006e*/ 	.short	0x0030


	//----- nvinfo : EIATTR_PARAM_CBANK
	.align		4
        /*0070*/ 	.byte	0x04, 0x0a
        /*0072*/ 	.short	(.L_3151 - .L_3150)
	.align		4
.L_3150:
        /*0074*/ 	.word	index@(.nv.constant0._ZN2at6native29vectorized_elementwise_kernelILi8EZZZNS0_22nan_to_num_kernel_cudaERNS_18TensorIteratorBaseESt8optionalIdES5_S5_ENKUlvE0_clEvENKUlvE0_clEvEUlfE_St5arrayIPcLm2EEEEviT0_T1_)
        /*0078*/ 	.short	0x0210
        /*007a*/ 	.short	0x0030


	//----- nvinfo : EIATTR_SW_WAR
	.align		4
.L_3151:
        /*007c*/ 	.byte	0x04, 0x36
        /*007e*/ 	.short	(.L_3153 - .L_3152)
.L_3152:
        /*0080*/ 	.word	0x00000008
.L_3153:


//--------------------- .nv.info._ZN2at6native18elementwise_kernelILi128ELi4EZNS0_15gpu_kernel_implIZZZNS0_22nan_to_num_kernel_cudaERNS_18TensorIteratorBaseESt8optionalIdES6_S6_ENKUlvE0_clEvENKUlvE_clEvEUldE_EEvS4_RKT_EUliE_EEviT1_ --------------------------
	.section	.nv.info._ZN2at6native18elementwise_kernelILi128ELi4EZNS0_15gpu_kernel_implIZZZNS0_22nan_to_num_kernel_cudaERNS_18TensorIteratorBaseESt8optionalIdES6_S6_ENKUlvE0_clEvENKUlvE_clEvEUldE_EEvS4_RKT_EUliE_EEviT1_,"",@"SHT_CUDA_INFO"
	.sectionflags	@""
	.align	4


	//----- nvinfo : EIATTR_CUDA_API_VERSION
	.align		4
        /*0000*/ 	.byte	0x04, 0x37
        /*0002*/ 	.short	(.L_3155 - .L_3154)
.L_3154:
        /*0004*/ 	.word	0x00000082


	//----- nvinfo : EIATTR_KPARAM_INFO
	.align		4
.L_3155:
        /*0008*/ 	.byte	0x04, 0x17
        /*000a*/ 	.short	(.L_3157 - .L_3156)
.L_3156:
        /*000c*/ 	.word	0x00000000
        /*0010*/ 	.short	0x0001
        /*0012*/ 	.short	0x0008
        /*0014*/ 	.byte	0x00, 0xf0, 0xe1, 0x08


	//----- nvinfo : EIATTR_KPARAM_INFO
	.align		4
.L_3157:
        /*0018*/ 	.byte	0x04, 0x17
        /*001a*/ 	.short	(.L_3159 - .L_3158)
.L_3158:
        /*001c*/ 	.word	0x00000000
        /*0020*/ 	.short	0x0000
        /*0022*/ 	.short	0x0000
        /*0024*/ 	.byte	0x00, 0xf0, 0x11, 0x00


	//----- nvinfo : EIATTR_SPARSE_MMA_MASK
	.align		4
.L_3159:
        /*0028*/ 	.byte	0x03, 0x50
        /*002a*/ 	.short	0x0000


	//----- nvinfo : EIATTR_MAXREG_COUNT
	.align		4
        /*002c*/ 	.byte	0x03, 0x1b
        /*002e*/ 	.short	0x0080


	//----- nvinfo : EIATTR_EXTERNS
	.align		4
        /*0030*/ 	.byte	0x04, 0x0f
        /*0032*/ 	.short	(.L_3161 - .L_3160)


	//   ....[0]....
	.align		4
.L_3160:
        /*0034*/ 	.word	index@(__assertfail)


	//----- nvinfo : EIATTR_MERCURY_ISA_VERSION
	.align		4
.L_3161:
        /*0038*/ 	.byte	0x03, 0x5f
        /*003a*/ 	.short	0x0101


	//----- nvinfo : EIATTR_SYSCALL_OFFSETS
	.align		4
        /*003c*/ 	.byte	0x04, 0x46
        /*003e*/ 	.short	(.L_3163 - .L_3162)


	//   ....[0]....
.L_3162:
        /*0040*/ 	.word	0x00002260


	//   ....[1]....
        /*0044*/ 	.word	0x00003420


	//   ....[2]....
        /*0048*/ 	.word	0x000056b0


	//   ....[3]....
        /*004c*/ 	.word	0x00006870


	//   ....[4]....
        /*0050*/ 	.word	0x00008af0


	//   ....[5]....
        /*0054*/ 	.word	0x00009cb0


	//   ....[6]....
        /*0058*/ 	.word	0x0000bf20


	//   ....[7]....
        /*005c*/ 	.word	0x0000d0e0


	//----- nvinfo : EIATTR_EXIT_INSTR_OFFSETS
	.align		4
.L_3163:
        /*0060*/ 	.byte	0x04, 0x1c
        /*0062*/ 	.short	(.L_3165 - .L_3164)


	//   ....[0]....
.L_3164:
        /*0064*/ 	.word	0x00009d60


	//   ....[1]....
        /*0068*/ 	.word	0x0000c120


	//   ....[2]....
        /*006c*/ 	.word	0x0000c160


	//   ....[3]....
        /*0070*/ 	.word	0x0000c1f0


	//   ....[4]....
        /*0074*/ 	.word	0x0000c220


	//   ....[5]....
        /*0078*/ 	.word	0x0000c250


	//   ....[6]....
        /*007c*/ 	.word	0x0000c320


	//   ....[7]....
        /*0080*/ 	.word	0x0000c3a0


	//   ....[8]....
        /*0084*/ 	.word	0x0000c480


	//   ....[9]....
        /*0088*/ 	.word	0x0000c510


	//   ....[10]....
        /*008c*/ 	.word	0x0000c530


	//   ....[11]....
        /*0090*/ 	.word	0x0000c5f0


	//   ....[12]....
        /*0094*/ 	.word	0x0000c620


	//   ....[13]....
        /*0098*/ 	.word	0x0000c7f0


	//   ....[14]....
        /*009c*/ 	.word	0x0000c990


	//   ....[15]....
        /*00a0*/ 	.word	0x0000ca10


	//   ....[16]....
        /*00a4*/ 	.word	0x0000cac0


	//   ....[17]....
        /*00a8*/ 	.word	0x0000cc80


	//   ....[18]....
        /*00ac*/ 	.word	0x0000ce40


	//   ....[19]....
        /*00b0*/ 	.word	0x0000cfe0


	//   ....[20]....
        /*00b4*/ 	.word	0x0000d0f0


	//   ....[21]....
        /*00b8*/ 	.word	0x0000d120


	//   ....[22]....
        /*00bc*/ 	.word	0x0000d150


	//----- nvinfo : EIATTR_MAX_THREADS
	.align		4
.L_3165:
        /*00c0*/ 	.byte	0x04, 0x05
        /*00c2*/ 	.short	(.L_3167 - .L_3166)
.L_3166:
        /*00c4*/ 	.word	0x00000080
        /*00c8*/ 	.word	0x00000001
        /*00cc*/ 	.word	0x00000001


	//----- nvinfo : EIATTR_CRS_STACK_SIZE
	.align		4
.L_3167:
        /*00d0*/ 	.byte	0x04, 0x1e
        /*00d2*/ 	.short	(.L_3169 - .L_3168)
.L_3168:
        /*00d4*/ 	.word	0x00000000


	//----- nvinfo : EIATTR_CBANK_PARAM_SIZE
	.align		4
.L_3169:
        /*00d8*/ 	.byte	0x03, 0x19
        /*00da*/ 	.short	0x0240


	//----- nvinfo : EIATTR_PARAM_CBANK
	.align		4
        /*00dc*/ 	.byte	0x04, 0x0a
        /*00de*/ 	.short	(.L_3171 - .L_3170)
	.align		4
.L_3170:
        /*00e0*/ 	.word	index@(.nv.constant0._ZN2at6native18elementwise_kernelILi128ELi4EZNS0_15gpu_kernel_implIZZZNS0_22nan_to_num_kernel_cudaERNS_18TensorIteratorBaseESt8optionalIdES6_S6_ENKUlvE0_clEvENKUlvE_clEvEUldE_EEvS4_RKT_EUliE_EEviT1_)
        /*00e4*/ 	.short	0x0210
        /*00e6*/ 	.short	0x0240


	//----- nvinfo : EIATTR_SW_WAR
	.align		4
.L_3171:
        /*00e8*/ 	.byte	0x04, 0x36
        /*00ea*/ 	.short	(.L_3173 - .L_3172)
.L_3172:
        /*00ec*/ 	.word	0x00000008
.L_3173:


//--------------------- .nv.info._ZN2at6native27unrolled_elementwise_kernelIZZZNS0_22nan_to_num_kernel_cudaERNS_18TensorIteratorBaseESt8optionalIdES5_S5_ENKUlvE0_clEvENKUlvE_clEvEUldE_St5arrayIPcLm2EELi4E23TrivialOffsetCalculatorILi1EjESD_NS0_6memory12LoadWithCastILi1EEENSE_13StoreWithCastILi1EEEEEviT_T0_T2_T3_T4_T5_ --------------------------
	.section	.nv.info._ZN2at6native27unrolled_elementwise_kernelIZZZNS0_22nan_to_num_kernel_cudaERNS_18TensorIteratorBaseESt8optionalIdES5_S5_ENKUlvE0_clEvENKUlvE_clEvEUldE_St5arrayIPcLm2EELi4E23TrivialOffsetCalculatorILi1EjESD_NS0_6memory12LoadWithCastILi1EEENSE_13StoreWithCastILi1EEEEEviT_T0_T2_T3_T4_T5_,"",@"SHT_CUDA_INFO"
	.sectionflags	@""
	.align	4


	//----- nvinfo : EIATTR_CUDA_API_VERSION
	.align		4
        /*0000*/ 	.byte	0x04, 0x37
        /*0002*/ 	.short	(.L_3175 - .L_3174)
.L_3174:
        /*0004*/ 	.word	0x00000082


	//----- nvinfo : EIATTR_KPARAM_INFO
	.align		4
.L_3175:
        /*0008*/ 	.byte	0x04, 0x17
        /*000a*/ 	.short	(.L_3177 - .L_3176)
.L_3176:
        /*000c*/ 	.word	0x00000000
        /*0010*/ 	.short	0x0006
        /*0012*/ 	.short	0x0044
        /*0014*/ 	.byte	0x00, 0xf0, 0x21, 0x00


	//----- nvinfo : EIATTR_KPARAM_INFO
	.align		4
.L_3177:
        /*0018*/ 	.byte	0x04, 0x17
        /*001a*/ 	.short	(.L_3179 - .L_3178)
.L_3178:
        /*001c*/ 	.word	0x00000000
        /*0020*/ 	.short	0x0005
        /*0022*/ 	.short	0x003c
        /*0024*/ 	.byte	0x00, 0xf0, 0x21, 0x00


	//----- nvinfo : EIATTR_KPARAM_INFO
	.align		4
.L_3179:
        /*0028*/ 	.byte	0x04, 0x17
        /*002a*/ 	.short	(.L_3181 - .L_3180)
.L_3180:
        /*002c*/ 	.word	0x00000000
        /*0030*/ 	.short	0x0004
        /*0032*/ 	.short	0x0039
        /*0034*/ 	.byte	0x00, 0xf0, 0x05, 0x00


	//----- nvinfo : EIATTR_KPARAM_INFO
	.align		4
.L_3181:
        /*0038*/ 	.byte	0x04, 0x17
        /*003a*/ 	.short	(.L_3183 - .L_3182)
.L_3182:
        /*003c*/ 	.word	0x00000000
        /*0040*/ 	.short	0x0003
        /*0042*/ 	.short	0x0038
        /*0044*/ 	.byte	0x00, 0xf0, 0x05, 0x00


	//----- nvinfo : EIATTR_KPARAM_INFO
	.align		4
.L_3183:
        /*0048*/ 	.byte	0x04, 0x17
        /*004a*/ 	.short	(.L_3185 - .L_3184)
.L_3184:
        /*004c*/ 	.word	0x00000000
        /*0050*/ 	.short	0x0002
        /*0052*/ 	.short	0x0028
        /*0054*/ 	.byte	0x00, 0xf0, 0x41, 0x00


	//----- nvinfo : EIATTR_KPARAM_INFO
	.align		4
.L_3185:
        /*0058*/ 	.byte	0x04, 0x17
        /*005a*/ 	.short	(.L_3187 - .L_3186)
.L_3186:
        /*005c*/ 	.word	0x00000000
        /*0060*/ 	.short	0x0001
        /*0062*/ 	.short	0x0008
        /*0064*/ 	.byte	0x00, 0xf0, 0x81, 0x00


	//----- nvinfo : EIATTR_KPARAM_INFO
	.align		4
.L_3187:
        /*0068*/ 	.byte	0x04, 0x17
        /*006a*/ 	.short	(.L_3189 - .L_3188)
.L_3188:
        /*006c*/ 	.word	0x00000000
        /*0070*/ 	.short	0x0000
        /*0072*/ 	.short	0x0000
        /*0074*/ 	.byte	0x00, 0xf0, 0x11, 0x00


	//----- nvinfo : EIATTR_SPARSE_MMA_MASK
	.align		4
.L_3189:
        /*0078*/ 	.byte	0x03, 0x50
        /*007a*/ 	.short	0x0000


	//----- nvinfo : EIATTR_MAXREG_COUNT
	.align		4
        /*007c*/ 	.byte	0x03, 0x1b
        /*007e*/ 	.short	0x00ff


	//----- nvinfo : EIATTR_EXTERNS
	.align		4
        /*0080*/ 	.byte	0x04, 0x0f
        /*0082*/ 	.short	(.L_3191 - .L_3190)


	//   ....[0]....
	.align		4
.L_3190:
        /*0084*/ 	.word	index@(__assertfail)


	//----- nvinfo : EIATTR_MERCURY_ISA_VERSION
	.align		4
.L_3191:
        /*0088*/ 	.byte	0x03, 0x5f
        /*008a*/ 	.short	0x0101


	//----- nvinfo : EIATTR_SYSCALL_OFFSETS
	.align		4
        /*008c*/ 	.byte	0x04, 0x46
        /*008e*/ 	.short	(.L_3193 - .L_3192)


	//   ....[0]....
.L_3192:
        /*0090*/ 	.word	0x00000f80


	//   ....[1]....
        /*0094*/ 	.word	0x00001f20


	//   ....[2]....
        /*0098*/ 	.word	0x00002ed0


	//   ....[3]....
        /*009c*/ 	.word	0x00003e50


	//   ....[4]....
        /*00a0*/ 	.word	0x00005520


	//   ....[5]....
        /*00a4*/ 	.word	0x000066e0


	//   ....[6]....
        /*00a8*/ 	.word	0x00007860


	//   ....[7]....
        /*00ac*/ 	.word	0x00008a00


	//----- nvinfo : EIATTR_EXIT_INSTR_OFFSETS
	.align		4
.L_3193:
        /*00b0*/ 	.byte	0x04, 0x1c
        /*00b2*/ 	.short	(.L_3195 - .L_3194)


	//   ....[0]....
.L_3194:
        /*00b4*/ 	.word	0x00007900


	//   ....[1]....
        /*00b8*/ 	.word	0x00007a40


	//   ....[2]....
        /*00bc*/ 	.word	0x00007a80


	//   ....[3]....
        /*00c0*/ 	.word	0x00007b10


	//   ....[4]....
        /*00c4*/ 	.word	0x00007b40


	//   ....[5]....
        /*00c8*/ 	.word	0x00007b70


	//   ....[6]....
        /*00cc*/ 	.word	0x00007c40


	//   ....[7]....
        /*00d0*/ 	.word	0x00007cc0


	//   ....[8]....
        /*00d4*/ 	.word	0x00007da0


	//   ....[9]....
        /*00d8*/ 	.word	0x00007e30


	//   ....[10]....
        /*00dc*/ 	.word	0x00007e50


	//   ....[11]....
        /*00e0*/ 	.word	0x00007f10


	//   ....[12]....
        /*00e4*/ 	.word	0x00007f40


	//   ....[13]....
        /*00e8*/ 	.word	0x00008110


	//   ....[14]....
        /*00ec*/ 	.word	0x000082b0


	//   ....[15]....
        /*00f0*/ 	.word	0x00008330


	//   ....[16]....
        /*00f4*/ 	.word	0x000083e0


	//   ....[17]....
        /*00f8*/ 	.word	0x000085a0


	//   ....[18]....
        /*00fc*/ 	.word	0x00008760


	//   ....[19]....
        /*0100*/ 	.word	0x00008900


	//   ....[20]....
        /*0104*/ 	.word	0x00008a10


	//   ....[21]....
        /*0108*/ 	.word	0x00008a40


	//   ....[22]....
        /*010c*/ 	.word	0x00008a70


	//----- nvinfo : EIATTR_MAX_THREADS
	.align		4
.L_3195:
        /*0110*/ 	.byte	0x04, 0x05
        /*0112*/ 	.short	(.L_3197 - .L_3196)
.L_3196:
        /*0114*/ 	.word	0x00000080
        /*0118*/ 	.word	0x00000001
        /*011c*/ 	.word	0x00000001


	//----- nvinfo : EIATTR_CRS_STACK_SIZE
	.align		4
.L_3197:
        /*0120*/ 	.byte	0x04, 0x1e
        /*0122*/ 	.short	(.L_3199 - .L_3198)
.L_3198:
        /*0124*/ 	.word	0x00000000


	//----- nvinfo : EIATTR_CBANK_PARAM_SIZE
	.align		4
.L_3199:
        /*0128*/ 	.byte	0x03, 0x19
        /*012a*/ 	.short	0x004c


	//----- nvinfo : EIATTR_PARAM_CBANK
	.align		4
        /*012c*/ 	.byte	0x04, 0x0a
        /*012e*/ 	.short	(.L_3201 - .L_3200)
	.align		4
.L_3200:
        /*0130*/ 	.word	index@(.nv.constant0._ZN2at6native27unrolled_elementwise_kernelIZZZNS0_22nan_to_num_kernel_cudaERNS_18TensorIteratorBaseESt8optionalIdES5_S5_ENKUlvE0_clEvENKUlvE_clEvEUldE_St5arrayIPcLm2EELi4E23TrivialOffsetCalculatorILi1EjESD_NS0_6memory12LoadWithCastILi1EEENSE_13StoreWithCastILi1EEEEEviT_T0_T2_T3_T4_T5_)
        /*0134*/ 	.short	0x0210
        /*0136*/ 	.short	0x004c


	//----- nvinfo : EIATTR_SW_WAR
	.align		4
.L_3201:
        /*0138*/ 	.byte	0x04, 0x36
        /*013a*/ 	.short	(.L_3203 - .L_3202)
.L_3202:
        /*013c*/ 	.word	0x00000008
.L_3203:


//--------------------- .nv.info._ZN2at6native18elementwise_kernelILi128ELi2EZNS0_22gpu_kernel_impl_nocastIZZZNS0_22nan_to_num_kernel_cudaERNS_18TensorIteratorBaseESt8optionalIdES6_S6_ENKUlvE0_clEvENKUlvE_clEvEUldE_EEvS4_RKT_EUliE_EEviT1_ --------------------------
	.section	.nv.info._ZN2at6native18elementwise_kernelILi128ELi2EZNS0_22gpu_kernel_impl_nocastIZZZNS0_22nan_to_num_kernel_cudaERNS_18TensorIteratorBaseESt8optionalIdES6_S6_ENKUlvE0_clEvENKUlvE_clEvEUldE_EEvS4_RKT_EUliE_EEviT1_,"",@"SHT_CUDA_INFO"
	.sectionflags	@""
	.align	4


	//----- nvinfo : EIATTR_CUDA_API_VERSION
	.align		4
        /*0000*/ 	.byte	0x04, 0x37
        /*0002*/ 	.short	(.L_3205 - .L_3204)
.L_3204:
        /*0004*/ 	.word	0x00000082


	//----- nvinfo : EIATTR_KPARAM_INFO
	.align		4
.L_3205:
        /*0008*/ 	.byte	0x04, 0x17
        /*000a*/ 	.short	(.L_3207 - .L_3206)
.L_3206:
        /*000c*/ 	.word	0x00000000
        /*0010*/ 	.short	0x0001
        /*0012*/ 	.short	0x0008
        /*0014*/ 	.byte	0x00, 0xf0, 0xc1, 0x08


	//----- nvinfo : EIATTR_KPARAM_INFO
	.align		4
.L_3207:
        /*0018*/ 	.byte	0x04, 0x17
        /*001a*/ 	.short	(.L_3209 - .L_3208)
.L_3208:
        /*001c*/ 	.word	0x00000000
        /*0020*/ 	.short	0x0000
        /*0022*/ 	.short	0x0000
        /*0024*/ 	.byte	0x00, 0xf0, 0x11, 0x00


	//----- nvinfo : EIATTR_SPARSE_MMA_MASK
	.align		4
.L_3209:
        /*0028*/ 	.byte	0x03, 0x50
        /*002a*/ 	.short	0x0000


	//----- nvinfo : EIATTR_MAXREG_COUNT
	.align		4
        /*002c*/ 	.byte	0x03, 0x1b
        /*002e*/ 	.short	0x0080


	//----- nvinfo : EIATTR_MERCURY_ISA_VERSION
	.align		4
        /*0030*/ 	.byte	0x03, 0x5f
        /*0032*/ 	.short	0x0101


	//----- nvinfo : EIATTR_EXIT_INSTR_OFFSETS
	.align		4
        /*0034*/ 	.byte	0x04, 0x1c
        /*0036*/ 	.short	(.L_3211 - .L_3210)


	//   ....[0]....
.L_3210:
        /*0038*/ 	.word	0x000014e0


	//   ....[1]....
        /*003c*/ 	.word	0x00002910


	//----- nvinfo : EIATTR_MAX_THREADS
	.align		4
.L_3211:
        /*0040*/ 	.byte	0x04, 0x05
        /*0042*/ 	.short	(.L_3213 - .L_3212)
.L_3212:
        /*0044*/ 	.word	0x00000080
        /*0048*/ 	.word	0x00000001
        /*004c*/ 	.word	0x00000001


	//----- nvinfo : EIATTR_CRS_STACK_SIZE
	.align		4
.L_3213:
        /*0050*/ 	.byte	0x04, 0x1e
        /*0052*/ 	.short	(.L_3215 - .L_3214)
.L_3214:
        /*0054*/ 	.word	0x00000000


	//----- nvinfo : EIATTR_CBANK_PARAM_SIZE
	.align		4
.L_3215:
        /*0058*/ 	.byte	0x03, 0x19
        /*005a*/ 	.short	0x0238


	//----- nvinfo : EIATTR_PARAM_CBANK
	.align		4
        /*005c*/ 	.byte	0x04, 0x0a
        /*005e*/ 	.short	(.L_3217 - .L_3216)
	.align		4
.L_3216:
        /*0060*/ 	.word	index@(.nv.constant0._ZN2at6native18elementwise_kernelILi128ELi2EZNS0_22gpu_kernel_impl_nocastIZZZNS0_22nan_to_num_kernel_cudaERNS_18TensorIteratorBaseESt8optionalIdES6_S6_ENKUlvE0_clEvENKUlvE_clEvEUldE_EEvS4_RKT_EUliE_EEviT1_)
        /*0064*/ 	.short	0x0210
        /*0066*/ 	.short	0x0238


	//----- nvinfo : EIATTR_SW_WAR
	.align		4
.L_3217:
        /*0068*/ 	.byte	0x04, 0x36
        /*006a*/ 	.short	(.L_3219 - .L_3218)
.L_3218:
        /*006c*/ 	.word	0x00000008
.L_3219:


//--------------------- .nv.info._ZN2at6native27unrolled_elementwise_kernelIZZZNS0_22nan_to_num_kernel_cudaERNS_18TensorIteratorBaseESt8optionalIdES5_S5_ENKUlvE0_clEvENKUlvE_clEvEUldE_St5arrayIPcLm2EELi4E23TrivialOffsetCalculatorILi1EjESD_NS0_6memory15LoadWithoutCastENSE_16StoreWithoutCastEEEviT_T0_T2_T3_T4_T5_ --------------------------
	.section	.nv.info._ZN2at6native27unrolled_elementwise_kernelIZZZNS0_22nan_to_num_kernel_cudaERNS_18TensorIteratorBaseESt8optionalIdES5_S5_ENKUlvE0_clEvENKUlvE_clEvEUldE_St5arrayIPcLm2EELi4E23TrivialOffsetCalculatorILi1EjESD_NS0_6memory15LoadWithoutCastENSE_16StoreWithoutCastEEEviT_T0_T2_T3_T4_T5_,"",@"SHT_CUDA_INFO"
	.sectionflags	@""
	.align	4


	//----- nvinfo : EIATTR_CUDA_API_VERSION
	.align		4
        /*0000*/ 	.byte	0x04, 0x37
        /*0002*/ 	.short	(.L_3221 - .L_3220)
.L_3220:
        /*0004*/ 	.word	0x00000082


	//----- nvinfo : EIATTR_KPARAM_INFO
	.align		4
.L_3221:
        /*0008*/ 	.byte	0x04, 0x17
        /*000a*/ 	.short	(.L_3223 - .L_3222)
.L_3222:
        /*000c*/ 	.word	0x00000000
        /*0010*/ 	.short	0x0006
        /*0012*/ 	.short	0x003b
        /*0014*/ 	.byte	0x00, 0xf0, 0x05, 0x00


	//----- nvinfo : EIATTR_KPARAM_INFO
	.align		4
.L_3223:
        /*0018*/ 	.byte	0x04, 0x17
        /*001a*/ 	.short	(.L_3225 - .L_3224)
.L_3224:
        /*001c*/ 	.word	0x00000000
        /*0020*/ 	.short	0x0005
        /*0022*/ 	.short	0x003a
        /*0024*/ 	.byte	0x00, 0xf0, 0x05, 0x00


	//----- nvinfo : EIATTR_KPARAM_INFO
	.align		4
.L_3225:
        /*0028*/ 	.byte	0x04, 0x17
        /*002a*/ 	.short	(.L_3227 - .L_3226)
.L_3226:
        /*002c*/ 	.word	0x00000000
        /*0030*/ 	.short	0x0004
        /*0032*/ 	.short	0x0039
        /*0034*/ 	.byte	0x00, 0xf0, 0x05, 0x00


	//----- nvinfo : EIATTR_KPARAM_INFO
	.align		4
.L_3227:
        /*0038*/ 	.byte	0x04, 0x17
        /*003a*/ 	.short	(.L_3229 - .L_3228)
.L_3228:
        /*003c*/ 	.word	0x00000000
        /*0040*/ 	.short	0x0003
        /*0042*/ 	.short	0x0038
        /*0044*/ 	.byte	0x00, 0xf0, 0x05, 0x00


	//----- nvinfo : EIATTR_KPARAM_INFO
	.align		4
.L_3229:
        /*0048*/ 	.byte	0x04, 0x17
        /*004a*/ 	.short	(.L_3231 - .L_3230)
.L_3230:
        /*004c*/ 	.word	0x00000000
        /*0050*/ 	.short	0x0002
        /*0052*/ 	.short	0x0028
        /*0054*/ 	.byte	0x00, 0xf0, 0x41, 0x00


	//----- nvinfo : EIATTR_KPARAM_INFO
	.align		4
.L_3231:
        /*0058*/ 	.byte	0x04, 0x17
        /*005a*/ 	.short	(.L_3233 - .L_3232)
.L_3232:
        /*005c*/ 	.word	0x00000000
        /*0060*/ 	.short	0x0001
        /*0062*/ 	.short	0x0008
        /*0064*/ 	.byte	0x00, 0xf0, 0x81, 0x00


	//----- nvinfo : EIATTR_KPARAM_INFO
	.align		4
.L_3233:
        /*0068*/ 	.byte	0x04, 0x17
        /*006a*/ 	.short	(.L_3235 - .L_3234)
.L_3234:
        /*006c*/ 	.word	0x00000000
        /*0070*/ 	.short	0x0000
        /*0072*/ 	.short	0x0000
        /*0074*/ 	.byte	0x00, 0xf0, 0x11, 0x00


	//----- nvinfo : EIATTR_SPARSE_MMA_MASK
	.align		4
.L_3235:
        /*0078*/ 	.byte	0x03, 0x50
        /*007a*/ 	.short	0x0000


	//----- nvinfo : EIATTR_MAXREG_COUNT
	.align		4
        /*007c*/ 	.byte	0x03, 0x1b
        /*007e*/ 	.short	0x00ff


	//----- nvinfo : EIATTR_MERCURY_ISA_VERSION
	.align		4
        /*0080*/ 	.byte	0x03, 0x5f
        /*0082*/ 	.short	0x0101


	//----- nvinfo : EIATTR_EXIT_INSTR_OFFSETS
	.align		4
        /*0084*/ 	.byte	0x04, 0x1c
        /*0086*/ 	.short	(.L_3237 - .L_3236)


	//   ....[0]....
.L_3236:
        /*0088*/ 	.word	0x00000770


	//   ....[1]....
        /*008c*/ 	.word	0x000007c0


	//----- nvinfo : EIATTR_MAX_THREADS
	.align		4
.L_3237:
        /*0090*/ 	.byte	0x04, 0x05
        /*0092*/ 	.short	(.L_3239 - .L_3238)
.L_3238:
        /*0094*/ 	.word	0x00000080
        /*0098*/ 	.word	0x00000001
        /*009c*/ 	.word	0x00000001


	//----- nvinfo : EIATTR_CRS_STACK_SIZE
	.align		4
.L_3239:
        /*00a0*/ 	.byte	0x04, 0x1e
        /*00a2*/ 	.short	(.L_3241 - .L_3240)
.L_3240:
        /*00a4*/ 	.word	0x00000000


	//----- nvinfo : EIATTR_CBANK_PARAM_SIZE
	.align		4
.L_3241:
        /*00a8*/ 	.byte	0x03, 0x19
        /*00aa*/ 	.short	0x003c


	//----- nvinfo : EIATTR_PARAM_CBANK
	.align		4
        /*00ac*/ 	.byte	0x04, 0x0a
        /*00ae*/ 	.short	(.L_3243 - .L_3242)
	.align		4
.L_3242:
        /*00b0*/ 	.word	index@(.nv.constant0._ZN2at6native27unrolled_elementwise_kernelIZZZNS0_22nan_to_num_kernel_cudaERNS_18TensorIteratorBaseESt8optionalIdES5_S5_ENKUlvE0_clEvENKUlvE_clEvEUldE_St5arrayIPcLm2EELi4E23TrivialOffsetCalculatorILi1EjESD_NS0_6memory15LoadWithoutCastENSE_16StoreWithoutCastEEEviT_T0_T2_T3_T4_T5_)
        /*00b4*/ 	.short	0x0210
        /*00b6*/ 	.short	0x003c


	//----- nvinfo : EIATTR_SW_WAR
	.align		4
.L_3243:
        /*00b8*/ 	.byte	0x04, 0x36
        /*00ba*/ 	.short	(.L_3245 - .L_3244)
.L_3244:
        /*00bc*/ 	.word	0x00000008
.L_3245:


//--------------------- .nv.info._ZN2at6native29vectorized_elementwise_kernelILi2EZZZNS0_22nan_to_num_kernel_cudaERNS_18TensorIteratorBaseESt8optionalIdES5_S5_ENKUlvE0_clEvENKUlvE_clEvEUldE_St5arrayIPcLm2EEEEviT0_T1_ --------------------------
	.section	.nv.info._ZN2at6native29vectorized_elementwise_kernelILi2EZZZNS0_22nan_to_num_kernel_cudaERNS_18TensorIteratorBaseESt8optionalIdES5_S5_ENKUlvE0_clEvENKUlvE_clEvEUldE_St5arrayIPcLm2EEEEviT0_T1_,"",@"SHT_CUDA_INFO"
	.sectionflags	@""
	.align	4


	//----- nvinfo : EIATTR_CUDA_API_VERSION
	.align		4
        /*0000*/ 	.byte	0x04, 0x37
        /*0002*/ 	.short	(.L_3247 - .L_3246)
.L_3246:
        /*0004*/ 	.word	0x00000082


	//----- nvinfo : EIATTR_KPARAM_INFO
	.align		4
.L_3247:
        /*0008*/ 	.byte	0x04, 0x17
        /*000a*/ 	.short	(.L_3249 - .L_3248)
.L_3248:
        /*000c*/ 	.word	0x00000000
        /*0010*/ 	.short	0x0002
        /*0012*/ 	.short	0x0028
        /*0014*/ 	.byte	0x00, 0xf0, 0x41, 0x00


	//----- nvinfo : EIATTR_KPARAM_INFO
	.align		4
.L_3249:
        /*0018*/ 	.byte	0x04, 0x17
        /*001a*/ 	.short	(.L_3251 - .L_3250)
.L_3250:
        /*001c*/ 	.word	0x00000000
        /*0020*/ 	.short	0x0001
        /*0022*/ 	.short	0x0008
        /*0024*/ 	.byte	0x00, 0xf0, 0x81, 0x00


	//----- nvinfo : EIATTR_KPARAM_INFO
	.align		4
.L_3251:
        /*0028*/ 	.byte	0x04, 0x17
        /*002a*/ 	.short	(.L_3253 - .L_3252)
.L_3252:
        /*002c*/ 	.word	0x00000000
        /*0030*/ 	.short	0x0000
        /*0032*/ 	.short	0x0000
        /*0034*/ 	.byte	0x00, 0xf0, 0x11, 0x00


	//----- nvinfo : EIATTR_SPARSE_MMA_MASK
	.align		4
.L_3253:
        /*0038*/ 	.byte	0x03, 0x50
        /*003a*/ 	.short	0x0000


	//----- nvinfo : EIATTR_MAXREG_COUNT
	.align		4
        /*003c*/ 	.byte	0x03, 0x1b
        /*003e*/ 	.short	0x00ff


	//----- nvinfo : EIATTR_MERCURY_ISA_VERSION
	.align		4
        /*0040*/ 	.byte	0x03, 0x5f
        /*0042*/ 	.short	0x0101


	//----- nvinfo : EIATTR_EXIT_INSTR_OFFSETS
	.align		4
        /*0044*/ 	.byte	0x04, 0x1c
        /*0046*/ 	.short	(.L_3255 - .L_3254)


	//   ....[0]....
.L_3254:
        /*0048*/ 	.word	0x000006f0


	//   ....[1]....
        /*004c*/ 	.word	0x00001560


	//   ....[2]....
        /*0050*/ 	.word	0x000015c0


	//----- nvinfo : EIATTR_MAX_THREADS
	.align		4
.L_3255:
        /*0054*/ 	.byte	0x04, 0x05
        /*0056*/ 	.short	(.L_3257 - .L_3256)
.L_3256:
        /*0058*/ 	.word	0x00000080
        /*005c*/ 	.word	0x00000001
        /*0060*/ 	.word	0x00000001


	//----- nvinfo : EIATTR_CRS_STACK_SIZE
	.align		4
.L_3257:
        /*0064*/ 	.byte	0x04, 0x1e
        /*0066*/ 	.short	(.L_3259 - .L_3258)
.L_3258:
        /*0068*/ 	.word	0x00000000


	//----- nvinfo : EIATTR_CBANK_PARAM_SIZE
	.align		4
.L_3259:
        /*006c*/ 	.byte	0x03, 0x19
        /*006e*/ 	.short	0x0038


	//----- nvinfo : EIATTR_PARAM_CBANK
	.align		4
        /*0070*/ 	.byte	0x04, 0x0a
        /*0072*/ 	.short	(.L_3261 - .L_3260)
	.align		4
.L_3260:
        /*0074*/ 	.word	index@(.nv.constant0._ZN2at6native29vectorized_elementwise_kernelILi2EZZZNS0_22nan_to_num_kernel_cudaERNS_18TensorIteratorBaseESt8optionalIdES5_S5_ENKUlvE0_clEvENKUlvE_clEvEUldE_St5arrayIPcLm2EEEEviT0_T1_)
        /*0078*/ 	.short	0x0210
        /*007a*/ 	.short	0x0038


	//----- nvinfo : EIATTR_SW_WAR
	.align		4
.L_3261:
        /*007c*/ 	.byte	0x04, 0x36
        /*007e*/ 	.short	(.L_3263 - .L_3262)
.L_3262:
        /*0080*/ 	.word	0x00000008
.L_3263:


//--------------------- .nv.info._ZN2at6native29vectorized_elementwise_kernelILi4EZZZNS0_22nan_to_num_kernel_cudaERNS_18TensorIteratorBaseESt8optionalIdES5_S5_ENKUlvE0_clEvENKUlvE_clEvEUldE_St5arrayIPcLm2EEEEviT0_T1_ --------------------------
	.section	.nv.info._ZN2at6native29vectorized_elementwise_kernelILi4EZZZNS0_22nan_to_num_kernel_cudaERNS_18TensorIteratorBaseESt8optionalIdES5_S5_ENKUlvE0_clEvENKUlvE_clEvEUldE_St5arrayIPcLm2EEEEviT0_T1_,"",@"SHT_CUDA_INFO"
	.sectionflags	@""
	.align	4


	//----- nvinfo : EIATTR_CUDA_API_VERSION
	.align		4
        /*0000*/ 	.byte	0x04, 0x37
        /*0002*/ 	.short	(.L_3265 - .L_3264)
.L_3264:
        /*0004*/ 	.word	0x00000082


	//----- nvinfo : EIATTR_KPARAM_INFO
	.align		4
.L_3265:
        /*0008*/ 	.byte	0x04, 0x17
        /*000a*/ 	.short	(.L_3267 - .L_3266)
.L_3266:
        /*000c*/ 	.word	0x00000000
        /*0010*/ 	.short	0x0002
        /*0012*/ 	.short	0x0028
        /*0014*/ 	.byte	0x00, 0xf0, 0x41, 0x00


	//----- nvinfo : EIATTR_KPARAM_INFO
	.align		4
.L_3267:
        /*0018*/ 	.byte	0x04, 0x17
        /*001a*/ 	.short	(.L_3269 - .L_3268)
.L_3268:
        /*001c*/ 	.word	0x00000000
        /*0020*/ 	.short	0x0001
        /*0022*/ 	.short	0x0008
        /*0024*/ 	.byte	0x00, 0xf0, 0x81, 0x00


	//----- nvinfo : EIATTR_KPARAM_INFO
	.align		4
.L_3269:
        /*0028*/ 	.byte	0x04, 0x17
        /*002a*/ 	.short	(.L_3271 - .L_3270)
.L_3270:
        /*002c*/ 	.word	0x00000000
        /*0030*/ 	.short	0x0000
        /*0032*/ 	.short	0x0000
        /*0034*/ 	.byte	0x00, 0xf0, 0x11, 0x00


	//----- nvinfo : EIATTR_SPARSE_MMA_MASK
	.align		4
.L_3271:
        /*0038*/ 	.byte	0x03, 0x50
        /*003a*/ 	.short	0x0000


	//----- nvinfo : EIATTR_MAXREG_COUNT
	.align		4
        /*003c*/ 	.byte	0x03, 0x1b
        /*003e*/ 	.short	0x00ff


	//----- nvinfo : EIATTR_MERCURY_ISA_VERSION
	.align		4
        /*0040*/ 	.byte	0x03, 0x5f
        /*0042*/ 	.short	0x0101


	//----- nvinfo : EIATTR_EXIT_INSTR_OFFSETS
	.align		4
        /*0044*/ 	.byte	0x04, 0x1c
        /*0046*/ 	.short	(.L_3273 - .L_3272)


	//   ....[0]....
.L_3272:
        /*0048*/ 	.word	0x000006f0


	//   ....[1]....
        /*004c*/ 	.word	0x00001560


	//   ....[2]....
        /*0050*/ 	.word	0x000015c0


	//----- nvinfo : EIATTR_MAX_THREADS
	.align		4
.L_3273:
        /*0054*/ 	.byte	0x04, 0x05
        /*0056*/ 	.short	(.L_3275 - .L_3274)
.L_3274:
        /*0058*/ 	.word	0x00000080
        /*005c*/ 	.word	0x00000001
        /*0060*/ 	.word	0x00000001


	//----- nvinfo : EIATTR_CRS_STACK_SIZE
	.align		4
.L_3275:
        /*0064*/ 	.byte	0x04, 0x1e
        /*0066*/ 	.short	(.L_3277 - .L_3276)
.L_3276:
        /*0068*/ 	.word	0x00000000


	//----- nvinfo : EIATTR_CBANK_PARAM_SIZE
	.align		4
.L_3277:
        /*006c*/ 	.byte	0x03, 0x19
        /*006e*/ 	.short	0x0038


	//----- nvinfo : EIATTR_PARAM_CBANK
	.align		4
        /*0070*/ 	.byte	0x04, 0x0a
        /*0072*/ 	.short	(.L_3279 - .L_3278)
	.align		4
.L_3278:
        /*0074*/ 	.word	index@(.nv.constant0._ZN2at6native29vectorized_elementwise_kernelILi4EZZZNS0_22nan_to_num_kernel_cudaERNS_18TensorIteratorBaseESt8optionalIdES5_S5_ENKUlvE0_clEvENKUlvE_clEvEUldE_St5arrayIPcLm2EEEEviT0_T1_)
        /*0078*/ 	.short	0x0210
        /*007a*/ 	.short	0x0038


	//----- nvinfo : EIATTR_SW_WAR
	.align		4
.L_3279:
        /*007c*/ 	.byte	0x04, 0x36
        /*007e*/ 	.short	(.L_3281 - .L_3280)
.L_3280:
        /*0080*/ 	.word	0x00000008
.L_3281:


//--------------------- .nv.info._ZN2at6native29vectorized_elementwise_kernelILi8EZZZNS0_22nan_to_num_kernel_cudaERNS_18TensorIteratorBaseESt8optionalIdES5_S5_ENKUlvE0_clEvENKUlvE_clEvEUldE_St5arrayIPcLm2EEEEviT0_T1_ --------------------------
	.section	.nv.info._ZN2at6native29vectorized_elementwise_kernelILi8EZZZNS0_22nan_to_num_kernel_cudaERNS_18TensorIteratorBaseESt8optionalIdES5_S5_ENKUlvE0_clEvENKUlvE_clEvEUldE_St5arrayIPcLm2EEEEviT0_T1_,"",@"SHT_CUDA_INFO"
	.sectionflags	@""
	.align	4


	//----- nvinfo : EIATTR_CUDA_API_VERSION
	.align		4
        /*0000*/ 	.byte	0x04, 0x37
        /*0002*/ 	.short	(.L_3283 - .L_3282)
.L_3282:
        /*0004*/ 	.word	0x00000082


	//----- nvinfo : EIATTR_KPARAM_INFO
	.align		4
.L_3283:
        /*0008*/ 	.byte	0x04, 0x17
        /*000a*/ 	.short	(.L_3285 - .L_3284)
.L_3284:
        /*000c*/ 	.word	0x00000000
        /*0010*/ 	.short	0x0002
        /*0012*/ 	.short	0x0028
        /*0014*/ 	.byte	0x00, 0xf0, 0x41, 0x00


	//----- nvinfo : EIATTR_KPARAM_INFO
	.align		4
.L_3285:
        /*0018*/ 	.byte	0x04, 0x17
        /*001a*/ 	.short	(.L_3287 - .L_3286)
.L_3286:
        /*001c*/ 	.word	0x00000000
        /*0020*/ 	.short	0x0001
        /*0022*/ 	.short	0x0008
        /*0024*/ 	.byte	0x00, 0xf0, 0x81, 0x00


	//----- nvinfo : EIATTR_KPARAM_INFO
	.align		4
.L_3287:
        /*0028*/ 	.byte	0x04, 0x17
        /*002a*/ 	.short	(.L_3289 - .L_3288)
.L_3288:
        /*002c*/ 	.word	0x00000000
        /*0030*/ 	.short	0x0000
        /*0032*/ 	.short	0x0000
        /*0034*/ 	.byte	0x00, 0xf0, 0x11, 0x00


	//----- nvinfo : EIATTR_SPARSE_MMA_MASK
	.align		4
.L_3289:
        /*0038*/ 	.byte	0x03, 0x50
        /*003a*/ 	.short	0x0000


	//----- nvinfo : EIATTR_MAXREG_COUNT
	.align		4
        /*003c*/ 	.byte	0x03, 0x1b
        /*003e*/ 	.short	0x00ff


	//----- nvinfo : EIATTR_MERCURY_ISA_VERSION
	.align		4
        /*0040*/ 	.byte	0x03, 0x5f
        /*0042*/ 	.short	0x0101


	//----- nvinfo : EIATTR_EXIT_INSTR_OFFSETS
	.align		4
        /*0044*/ 	.byte	0x04, 0x1c
        /*0046*/ 	.short	(.L_3291 - .L_3290)


	//   ....[0]....
.L_3290:
        /*0048*/ 	.word	0x000006f0


	//   ....[1]....
        /*004c*/ 	.word	0x00001560


	//   ....[2]....
        /*0050*/ 	.word	0x000015c0


	//----- nvinfo : EIATTR_MAX_THREADS
	.align		4
.L_3291:
        /*0054*/ 	.byte	0x04, 0x05
        /*0056*/ 	.short	(.L_3293 - .L_3292)
.L_3292:
        /*0058*/ 	.word	0x00000080
        /*005c*/ 	.word	0x00000001
        /*0060*/ 	.word	0x00000001


	//----- nvinfo : EIATTR_CRS_STACK_SIZE
	.align		4
.L_3293:
        /*0064*/ 	.byte	0x04, 0x1e
        /*0066*/ 	.short	(.L_3295 - .L_3294)
.L_3294:
        /*0068*/ 	.word	0x00000000


	//----- nvinfo : EIATTR_CBANK_PARAM_SIZE
	.align		4
.L_3295:
        /*006c*/ 	.byte	0x03, 0x19
        /*006e*/ 	.short	0x0038


	//----- nvinfo : EIATTR_PARAM_CBANK
	.align		4
        /*0070*/ 	.byte	0x04, 0x0a
        /*0072*/ 	.short	(.L_3297 - .L_3296)
	.align		4
.L_3296:
        /*0074*/ 	.word	index@(.nv.constant0._ZN2at6native29vectorized_elementwise_kernelILi8EZZZNS0_22nan_to_num_kernel_cudaERNS_18TensorIteratorBaseESt8optionalIdES5_S5_ENKUlvE0_clEvENKUlvE_clEvEUldE_St5arrayIPcLm2EEEEviT0_T1_)
        /*0078*/ 	.short	0x0210
        /*007a*/ 	.short	0x0038


	//----- nvinfo : EIATTR_SW_WAR
	.align		4
.L_3297:
        /*007c*/ 	.byte	0x04, 0x36
        /*007e*/ 	.short	(.L_3299 - .L_3298)
.L_3298:
        /*0080*/ 	.word	0x00000008
.L_3299:


//--------------------- .nv.info._ZN2at6native18elementwise_kernelILi128ELi4EZNS0_15gpu_kernel_implIZZZNS0_22nan_to_num_kernel_cudaERNS_18TensorIteratorBaseESt8optionalIdES6_S6_ENKUlvE_clEvENKUlvE0_clEvEUlN3c107complexIfEEE_EEvS4_RKT_EUliE_EEviT1_ --------------------------
	.section	.nv.info._ZN2at6native18elementwise_kernelILi128ELi4EZNS0_15gpu_kernel_implIZZZNS0_22nan_to_num_kernel_cudaERNS_18TensorIteratorBaseESt8optionalIdES6_S6_ENKUlvE_clEvENKUlvE0_clEvEUlN3c107complexIfEEE_EEvS4_RKT_EUliE_EEviT1_,"",@"SHT_CUDA_INFO"
	.sectionflags	@""
	.align	4


	//----- nvinfo : EIATTR_CUDA_API_VERSION
	.align		4
        /*0000*/ 	.byte	0x04, 0x37
        /*0002*/ 	.short	(.L_3301 - .L_3300)
.L_3300:
        /*0004*/ 	.word	0x00000082


	//----- nvinfo : EIATTR_KPARAM_INFO
	.align		4
.L_3301:
        /*0008*/ 	.byte	0x04, 0x17
        /*000a*/ 	.short	(.L_3303 - .L_3302)
.L_3302:
        /*000c*/ 	.word	0x00000000
        /*0010*/ 	.short	0x0001
        /*0012*/ 	.short	0x0008
        /*0014*/ 	.byte	0x00, 0xf0, 0xc1, 0x08


	//----- nvinfo : EIATTR_KPARAM_INFO
	.align		4
.L_3303:
        /*0018*/ 	.byte	0x04, 0x17
        /*001a*/ 	.short	(.L_3305 - .L_3304)
.L_3304:
        /*001c*/ 	.word	0x00000000
        /*0020*/ 	.short	0x0000
        /*0022*/ 	.short	0x0000
        /*0024*/ 	.byte	0x00, 0xf0, 0x11, 0x00


	//----- nvinfo : EIATTR_SPARSE_MMA_MASK
	.align		4
.L_3305:
        /*0028*/ 	.byte	0x03, 0x50
        /*002a*/ 	.short	0x0000


	//----- nvinfo : EIATTR_MAXREG_COUNT
	.align		4
        /*002c*/ 	.byte	0x03, 0x1b
        /*002e*/ 	.short	0x0080


	//----- nvinfo : EIATTR_EXTERNS
	.align		4
        /*0030*/ 	.byte	0x04, 0x0f
        /*0032*/ 	.short	(.L_3307 - .L_3306)


	//   ....[0]....
	.align		4
.L_3306:
        /*0034*/ 	.word	index@(__assertfail)


	//----- nvinfo : EIATTR_MERCURY_ISA_VERSION
	.align		4
.L_3307:
        /*0038*/ 	.byte	0x03, 0x5f
        /*003a*/ 	.short	0x0101


	//----- nvinfo : EIATTR_SYSCALL_OFFSETS
	.align		4
        /*003c*/ 	.byte	0x04, 0x46
        /*003e*/ 	.short	(.L_3309 - .L_3308)


	//   ....[0]....
.L_3308:
        /*0040*/ 	.word	0x000022a0


	//   ....[1]....
        /*0044*/ 	.word	0x000031f0


	//   ....[2]....
        /*0048*/ 	.word	0x000054c0


	//   ....[3]....
        /*004c*/ 	.word	0x00006410


	//   ....[4]....
        /*0050*/ 	.word	0x000086d0


	//   ....[5]....
        /*0054*/ 	.word	0x00009620


	//   ....[6]....
        /*0058*/ 	.word	0x0000b8d0


	//   ....[7]....
        /*005c*/ 	.word	0x0000c820


	//----- nvinfo : EIATTR_EXIT_INSTR_OFFSETS
	.align		4
.L_3309:
        /*0060*/ 	.byte	0x04, 0x1c
        /*0062*/ 	.short	(.L_3311 - .L_3310)


	//   ....[0]....
.L_3310:
        /*0064*/ 	.word	0x000096d0


	//   ....[1]....
        /*0068*/ 	.word	0x0000bb30


	//   ....[2]....
        /*006c*/ 	.word	0x0000bb70


	//   ....[3]....
        /*0070*/ 	.word	0x0000bc00


	//   ....[4]....
        /*0074*/ 	.word	0x0000bc30


	//   ....[5]....
        /*0078*/ 	.word	0x0000bc60


	//   ....[6]....
        /*007c*/ 	.word	0x0000bce0


	//   ....[7]....
        /*0080*/ 	.word	0x0000bd10


	//   ....[8]....
        /*0084*/ 	.word	0x0000bd90


	//   ....[9]....
        /*0088*/ 	.word	0x0000bdc0


	//   ....[10]....
        /*008c*/ 	.word	0x0000be00


	//   ....[11]....
        /*0090*/ 	.word	0x0000bee0


	//   ....[12]....
        /*0094*/ 	.word	0x0000bf40


	//   ....[13]....
        /*0098*/ 	.word	0x0000c0c0


	//   ....[14]....
        /*009c*/ 	.word	0x0000c210


	//   ....[15]....
        /*00a0*/ 	.word	0x0000c240


	//   ....[16]....
        /*00a4*/ 	.word	0x0000c2f0


	//   ....[17]....
        /*00a8*/ 	.word	0x0000c460


	//   ....[18]....
        /*00ac*/ 	.word	0x0000c5d0


	//   ....[19]....
        /*00b0*/ 	.word	0x0000c720


	//   ....[20]....
        /*00b4*/ 	.word	0x0000c830


	//   ....[21]....
        /*00b8*/ 	.word	0x0000c860


	//   ....[22]....
        /*00bc*/ 	.word	0x0000c890


	//----- nvinfo : EIATTR_MAX_THREADS
	.align		4
.L_3311:
        /*00c0*/ 	.byte	0x04, 0x05
        /*00c2*/ 	.short	(.L_3313 - .L_3312)
.L_3312:
        /*00c4*/ 	.word	0x00000080
        /*00c8*/ 	.word	0x00000001
        /*00cc*/ 	.word	0x00000001


	//----- nvinfo : EIATTR_CRS_STACK_SIZE
	.align		4
.L_3313:
        /*00d0*/ 	.byte	0x04, 0x1e
        /*00d2*/ 	.short	(.L_3315 - .L_3314)
.L_3314:
        /*00d4*/ 	.word	0x00000000


	//----- nvinfo : EIATTR_CBANK_PARAM_SIZE
	.align		4
.L_3315:
        /*00d8*/ 	.byte	0x03, 0x19
        /*00da*/ 	.short	0x0238


	//----- nvinfo : EIATTR_PARAM_CBANK
	.align		4
        /*00dc*/ 	.byte	0x04, 0x0a
        /*00de*/ 	.short	(.L_3317 - .L_3316)
	.align		4
.L_3316:
        /*00e0*/ 	.word	index@(.nv.constant0._ZN2at6native18elementwise_kernelILi128ELi4EZNS0_15gpu_kernel_implIZZZNS0_22nan_to_num_kernel_cudaERNS_18TensorIteratorBaseESt8optionalIdES6_S6_ENKUlvE_clEvENKUlvE0_clEvEUlN3c107complexIfEEE_EEvS4_RKT_EUliE_EEviT1_)
        /*00e4*/ 	.short	0x0210
        /*00e6*/ 	.short	0x0238


	//----- nvinfo : EIATTR_SW_WAR
	.align		4
.L_3317:
        /*00e8*/ 	.byte	0x04, 0x36
        /*00ea*/ 	.short	(.L_3319 - .L_3318)
.L_3318:
        /*00ec*/ 	.word	0x00000008
.L_3319:


//--------------------- .nv.info._ZN2at6native27unrolled_elementwise_kernelIZZZNS0_22nan_to_num_kernel_cudaERNS_18TensorIteratorBaseESt8optionalIdES5_S5_ENKUlvE_clEvENKUlvE0_clEvEUlN3c107complexIfEEE_St5arrayIPcLm2EELi4E23TrivialOffsetCalculatorILi1EjESG_NS0_6memory12LoadWithCastILi1EEENSH_13StoreWithCastILi1EEEEEviT_T0_T2_T3_T4_T5_ --------------------------
	.section	.nv.info._ZN2at6native27unrolled_elementwise_kernelIZZZNS0_22nan_to_num_kernel_cudaERNS_18TensorIteratorBaseESt8optionalIdES5_S5_ENKUlvE_clEvENKUlvE0_clEvEUlN3c107complexIfEEE_St5arrayIPcLm2EELi4E23TrivialOffsetCalculatorILi1EjESG_NS0_6memory12LoadWithCastILi1EEENSH_13StoreWithCastILi1EEEEEviT_T0_T2_T3_T4_T5_,"",@"SHT_CUDA_INFO"
	.sectionflags	@""
	.align	4


	//----- nvinfo : EIATTR_CUDA_API_VERSION
	.align		4
        /*0000*/ 	.byte	0x04, 0x37
        /*0002*/ 	.short	(.L_3321 - .L_3320)
.L_3320:
        /*0004*/ 	.word	0x00000082


	//----- nvinfo : EIATTR_KPARAM_INFO
	.align		4
.L_3321:
        /*0008*/ 	.byte	0x04, 0x17
        /*000a*/ 	.short	(.L_3323 - .L_3322)
.L_3322:
        /*000c*/ 	.word	0x00000000
        /*0010*/ 	.short	0x0006
        /*0012*/ 	.short	0x003c
        /*0014*/ 	.byte	0x00, 0xf0, 0x21, 0x00


	//----- nvinfo : EIATTR_KPARAM_INFO
	.align		4
.L_3323:
        /*0018*/ 	.byte	0x04, 0x17
        /*001a*/ 	.short	(.L_3325 - .L_3324)
.L_3324:
        /*001c*/ 	.word	0x00000000
        /*0020*/ 	.short	0x0005
        /*0022*/ 	.short	0x0034
        /*0024*/ 	.byte	0x00, 0xf0, 0x21, 0x00


	//----- nvinfo : EIATTR_KPARAM_INFO
	.align		4
.L_3325:
        /*0028*/ 	.byte	0x04, 0x17
        /*002a*/ 	.short	(.L_3327 - .L_3326)
.L_3326:
        /*002c*/ 	.word	0x00000000
        /*0030*/ 	.short	0x0004
        /*0032*/ 	.short	0x0031
        /*0034*/ 	.byte	0x00, 0xf0, 0x05, 0x00


	//----- nvinfo : EIATTR_KPARAM_INFO
	.align		4
.L_3327:
        /*0038*/ 	.byte	0x04, 0x17
        /*003a*/ 	.short	(.L_3329 - .L_3328)
.L_3328:
        /*003c*/ 	.word	0x00000000
        /*0040*/ 	.short	0x0003
        /*0042*/ 	.short	0x0030
        /*0044*/ 	.byte	0x00, 0xf0, 0x05, 0x00


	//----- nvinfo : EIATTR_KPARAM_INFO
	.align		4
.L_3329:
        /*0048*/ 	.byte	0x04, 0x17
        /*004a*/ 	.short	(.L_3331 - .L_3330)
.L_3330:
        /*004c*/ 	.word	0x00000000
        /*0050*/ 	.short	0x0002
        /*0052*/ 	.short	0x0020
        /*0054*/ 	.byte	0x00, 0xf0, 0x41, 0x00


	//----- nvinfo : EIATTR_KPARAM_INFO
	.align		4
.L_3331:
        /*0058*/ 	.byte	0x04, 0x17
        /*005a*/ 	.short	(.L_3333 - .L_3332)
.L_3332:
        /*005c*/ 	.word	0x00000000
        /*0060*/ 	.short	0x0001
        /*0062*/ 	.short	0x0008
        /*0064*/ 	.byte	0x00, 0xf0, 0x61, 0x00


	//----- nvinfo : EIATTR_KPARAM_INFO
	.align		4
.L_3333:
        /*0068*/ 	.byte	0x04, 0x17
        /*006a*/ 	.short	(.L_3335 - .L_3334)
.L_3334:
        /*006c*/ 	.word	0x00000000
        /*0070*/ 	.short	0x0000
        /*0072*/ 	.short	0x0000
        /*0074*/ 	.byte	0x00, 0xf0, 0x11, 0x00


	//----- nvinfo : EIATTR_SPARSE_MMA_MASK
	.align		4
.L_3335:
        /*0078*/ 	.byte	0x03, 0x50
        /*007a*/ 	.short	0x0000


	//----- nvinfo : EIATTR_MAXREG_COUNT
	.align		4
        /*007c*/ 	.byte	0x03, 0x1b
        /*007e*/ 	.short	0x00ff


	//----- nvinfo : EIATTR_EXTERNS
	.align		4
        /*0080*/ 	.byte	0x04, 0x0f
        /*0082*/ 	.short	(.L_3337 - .L_3336)


	//   ....[0]....
	.align		4
.L_3336:
        /*0084*/ 	.word	index@(__assertfail)


	//----- nvinfo : EIATTR_MERCURY_ISA_VERSION
	.align		4
.L_3337:
        /*0088*/ 	.byte	0x03, 0x5f
        /*008a*/ 	.short	0x0101


	//----- nvinfo : EIATTR_SYSCALL_OFFSETS
	.align		4
        /*008c*/ 	.byte	0x04, 0x46
        /*008e*/ 	.short	(.L_3339 - .L_3338)


	//   ....[0]....
.L_3338:
        /*0090*/ 	.word	0x00000fc0


	//   ....[1]....
        /*0094*/ 	.word	0x00001fe0


	//   ....[2]....
        /*0098*/ 	.word	0x00003000


	//   ....[3]....
        /*009c*/ 	.word	0x00003ff0


	//   ....[4]....
        /*00a0*/ 	.word	0x00005530


	//   ....[5]....
        /*00a4*/ 	.word	0x00006470


	//   ....[6]....
        /*00a8*/ 	.word	0x00007340


	//   ....[7]....
        /*00ac*/ 	.word	0x00008230


	//----- nvinfo : EIATTR_EXIT_INSTR_OFFSETS
	.align		4
.L_3339:
        /*00b0*/ 	.byte	0x04, 0x1c
        /*00b2*/ 	.short	(.L_3341 - .L_3340)


	//   ....[0]....
.L_3340:
        /*00b4*/ 	.word	0x000073e0


	//   ....[1]....
        /*00b8*/ 	.word	0x00007540


	//   ....[2]....
        /*00bc*/ 	.word	0x00007580


	//   ....[3]....
        /*00c0*/ 	.word	0x00007610


	//   ....[4]....
        /*00c4*/ 	.word	0x00007640


	//   ....[5]....
        /*00c8*/ 	.word	0x00007670


	//   ....[6]....
        /*00cc*/ 	.word	0x000076f0


	//   ....[7]....
        /*00d0*/ 	.word	0x00007720


	//   ....[8]....
        /*00d4*/ 	.word	0x000077a0


	//   ....[9]....
        /*00d8*/ 	.word	0x000077d0


	//   ....[10]....
        /*00dc*/ 	.word	0x00007810


	//   ....[11]....
        /*00e0*/ 	.word	0x000078f0


	//   ....[12]....
        /*00e4*/ 	.word	0x00007950


	//   ....[13]....
        /*00e8*/ 	.word	0x00007ad0


	//   ....[14]....
        /*00ec*/ 	.word	0x00007c20


	//   ....[15]....
        /*00f0*/ 	.word	0x00007c50


	//   ....[16]....
        /*00f4*/ 	.word	0x00007d00


	//   ....[17]....
        /*00f8*/ 	.word	0x00007e70


	//   ....[18]....
        /*00fc*/ 	.word	0x00007fe0


	//   ....[19]....
        /*0100*/ 	.word	0x00008130


	//   ....[20]....
        /*0104*/ 	.word	0x00008240


	//   ....[21]....
        /*0108*/ 	.word	0x00008270


	//   ....[22]....
        /*010c*/ 	.word	0x000082a0


	//----- nvinfo : EIATTR_MAX_THREADS
	.align		4
.L_3341:
        /*0110*/ 	.byte	0x04, 0x05
        /*0112*/ 	.short	(.L_3343 - .L_3342)
.L_3342:
        /*0114*/ 	.word	0x00000080
        /*0118*/ 	.word	0x00000001
        /*011c*/ 	.word	0x00000001


	//----- nvinfo : EIATTR_CRS_STACK_SIZE
	.align		4
.L_3343:
        /*0120*/ 	.byte	0x04, 0x1e
        /*0122*/ 	.short	(.L_3345 - .L_3344)
.L_3344:
        /*0124*/ 	.word	0x00000000


	//----- nvinfo : EIATTR_CBANK_PARAM_SIZE
	.align		4
.L_3345:
        /*0128*/ 	.byte	0x03, 0x19
        /*012a*/ 	.short	0x0044


	//----- nvinfo : EIATTR_PARAM_CBANK
	.align		4
        /*012c*/ 	.byte	0x04, 0x0a
        /*012e*/ 	.short	(.L_3347 - .L_3346)
	.align		4
.L_3346:
        /*0130*/ 	.word	index@(.nv.constant0._ZN2at6native27unrolled_elementwise_kernelIZZZNS0_22nan_to_num_kernel_cudaERNS_18TensorIteratorBaseESt8optionalIdES5_S5_ENKUlvE_clEvENKUlvE0_clEvEUlN3c107complexIfEEE_St5arrayIPcLm2EELi4E23TrivialOffsetCalculatorILi1EjESG_NS0_6memory12LoadWithCastILi1EEENSH_13StoreWithCastILi1EEEEEviT_T0_T2_T3_T4_T5_)
        /*0134*/ 	.short	0x0210
        /*0136*/ 	.short	0x0044


	//----- nvinfo : EIATTR_SW_WAR
	.align		4
.L_3347:
        /*0138*/ 	.byte	0x04, 0x36
        /*013a*/ 	.short	(.L_3349 - .L_3348)
.L_3348:
        /*013c*/ 	.word	0x00000008
.L_3349:


//--------------------- .nv.info._ZN2at6native18elementwise_kernelILi128ELi2EZNS0_22gpu_kernel_impl_nocastIZZZNS0_22nan_to_num_kernel_cudaERNS_18TensorIteratorBaseESt8optionalIdES6_S6_ENKUlvE_clEvENKUlvE0_clEvEUlN3c107complexIfEEE_EEvS4_RKT_EUliE_EEviT1_ --------------------------
	.section	.nv.info._ZN2at6native18elementwise_kernelILi128ELi2EZNS0_22gpu_kernel_impl_nocastIZZZNS0_22nan_to_num_kernel_cudaERNS_18TensorIteratorBaseESt8optionalIdES6_S6_ENKUlvE_clEvENKUlvE0_clEvEUlN3c107complexIfEEE_EEvS4_RKT_EUliE_EEviT1_,"",@"SHT_CUDA_INFO"
	.sectionflags	@""
	.align	4


	//----- nvinfo : EIATTR_CUDA_API_VERSION
	.align		4
        /*0000*/ 	.byte	0x04, 0x37
        /*0002*/ 	.short	(.L_3351 - .L_3350)
.L_3350:
        /*0004*/ 	.word	0x00000082


	//----- nvinfo : EIATTR_KPARAM_INFO
	.align		4
.L_3351:
        /*0008*/ 	.byte	0x04, 0x17
        /*000a*/ 	.short	(.L_3353 - .L_3352)
.L_3352:
        /*000c*/ 	.word	0x00000000
        /*0010*/ 	.short	0x0001
        /*0012*/ 	.short	0x0008
        /*0014*/ 	.byte	0x00, 0xf0, 0xa1, 0x08


	//----- nvinfo : EIATTR_KPARAM_INFO
	.align		4
.L_3353:
        /*0018*/ 	.byte	0x04, 0x17
        /*001a*/ 	.short	(.L_3355 - .L_3354)
.L_3354:
        /*001c*/ 	.word	0x00000000
        /*0020*/ 	.short	0x0000
        /*0022*/ 	.short	0x0000
        /*0024*/ 	.byte	0x00, 0xf0, 0x11, 0x00


	//----- nvinfo : EIATTR_SPARSE_MMA_MASK
	.align		4
.L_3355:
        /*0028*/ 	.byte	0x03, 0x50
        /*002a*/ 	.short	0x0000


	//----- nvinfo : EIATTR_MAXREG_COUNT
	.align		4
        /*002c*/ 	.byte	0x03, 0x1b
        /*002e*/ 	.short	0x0080


	//----- nvinfo : EIATTR_MERCURY_ISA_VERSION
	.align		4
        /*0030*/ 	.byte	0x03, 0x5f
        /*0032*/ 	.short	0x0101


	//----- nvinfo : EIATTR_EXIT_INSTR_OFFSETS
	.align		4
        /*0034*/ 	.byte	0x04, 0x1c
        /*0036*/ 	.short	(.L_3357 - .L_3356)


	//   ....[0]....
.L_3356:
        /*0038*/ 	.word	0x000014f0


	//   ....[1]....
        /*003c*/ 	.word	0x00002930


	//----- nvinfo : EIATTR_MAX_THREADS
	.align		4
.L_3357:
        /*0040*/ 	.byte	0x04, 0x05
        /*0042*/ 	.short	(.L_3359 - .L_3358)
.L_3358:
        /*0044*/ 	.word	0x00000080
        /*0048*/ 	.word	0x00000001
        /*004c*/ 	.word	0x00000001


	//----- nvinfo : EIATTR_CRS_STACK_SIZE
	.align		4
.L_3359:
        /*0050*/ 	.byte	0x04, 0x1e
        /*0052*/ 	.short	(.L_3361 - .L_3360)
.L_3360:
        /*0054*/ 	.word	0x00000000


	//----- nvinfo : EIATTR_CBANK_PARAM_SIZE
	.align		4
.L_3361:
        /*0058*/ 	.byte	0x03, 0x19
        /*005a*/ 	.short	0x0230


	//----- nvinfo : EIATTR_PARAM_CBANK
	.align		4
        /*005c*/ 	.byte	0x04, 0x0a
        /*005e*/ 	.short	(.L_3363 - .L_3362)
	.align		4
.L_3362:
        /*0060*/ 	.word	index@(.nv.constant0._ZN2at6native18elementwise_kernelILi128ELi2EZNS0_22gpu_kernel_impl_nocastIZZZNS0_22nan_to_num_kernel_cudaERNS_18TensorIteratorBaseESt8optionalIdES6_S6_ENKUlvE_clEvENKUlvE0_clEvEUlN3c107complexIfEEE_EEvS4_RKT_EUliE_EEviT1_)
        /*0064*/ 	.short	0x0210
        /*0066*/ 	.short	0x0230


	//----- nvinfo : EIATTR_SW_WAR
	.align		4
.L_3363:
        /*0068*/ 	.byte	0x04, 0x36
        /*006a*/ 	.short	(.L_3365 - .L_3364)
.L_3364:
        /*006c*/ 	.word	0x00000008
.L_3365:


//--------------------- .nv.info._ZN2at6native27unrolled_elementwise_kernelIZZZNS0_22nan_to_num_kernel_cudaERNS_18TensorIteratorBaseESt8optionalIdES5_S5_ENKUlvE_clEvENKUlvE0_clEvEUlN3c107complexIfEEE_St5arrayIPcLm2EELi4E23TrivialOffsetCalculatorILi1EjESG_NS0_6memory15LoadWithoutCastENSH_16StoreWithoutCastEEEviT_T0_T2_T3_T4_T5_ --------------------------
	.section	.nv.info._ZN2at6native27unrolled_elementwise_kernelIZZZNS0_22nan_to_num_kernel_cudaERNS_18TensorIteratorBaseESt8optionalIdES5_S5_ENKUlvE_clEvENKUlvE0_clEvEUlN3c107complexIfEEE_St5arrayIPcLm2EELi4E23TrivialOffsetCalculatorILi1EjESG_NS0_6memory15LoadWithoutCastENSH_16StoreWithoutCastEEEviT_T0_T2_T3_T4_T5_,"",@"SHT_CUDA_INFO"
	.sectionflags	@""
	.align	4


	//----- nvinfo : EIATTR_CUDA_API_VERSION
	.align		4
        /*0000*/ 	.byte	0x04, 0x37
        /*0002*/ 	.short	(.L_3367 - .L_3366)
.L_3366:
        /*0004*/ 	.word	0x00000082


	//----- nvinfo : EIATTR_KPARAM_INFO
	.align		4
.L_3367:
        /*0008*/ 	.byte	0x04, 0x17
        /*000a*/ 	.short	(.L_3369 - .L_3368)
.L_3368:
        /*000c*/ 	.word	0x00000000
        /*0010*/ 	.short	0x0006
        /*0012*/ 	.short	0x0033
        /*0014*/ 	.byte	0x00, 0xf0, 0x05, 0x00


	//----- nvinfo : EIATTR_KPARAM_INFO
	.align		4
.L_3369:
        /*0018*/ 	.byte	0x04, 0x17
        /*001a*/ 	.short	(.L_3371 - .L_3370)
.L_3370:
        /*001c*/ 	.word	0x00000000
        /*0020*/ 	.short	0x0005
        /*0022*/ 	.short	0x0032
        /*0024*/ 	.byte	0x00, 0xf0, 0x05, 0x00


	//----- nvinfo : EIATTR_KPARAM_INFO
	.align		4
.L_3371:
        /*0028*/ 	.byte	0x04, 0x17
        /*002a*/ 	.short	(.L_3373 - .L_3372)
.L_3372:
        /*002c*/ 	.word	0x00000000
        /*0030*/ 	.short	0x0004
        /*0032*/ 	.short	0x0031
        /*0034*/ 	.byte	0x00, 0xf0, 0x05, 0x00


	//----- nvinfo : EIATTR_KPARAM_INFO
	.align		4
.L_3373:
        /*0038*/ 	.byte	0x04, 0x17
        /*003a*/ 	.short	(.L_3375 - .L_3374)
.L_3374:
        /*003c*/ 	.word	0x00000000
        /*0040*/ 	.short	0x0003
        /*0042*/ 	.short	0x0030
        /*0044*/ 	.byte	0x00, 0xf0, 0x05, 0x00


	//----- nvinfo : EIATTR_KPARAM_INFO
	.align		4
.L_3375:
        /*0048*/ 	.byte	0x04, 0x17
        /*004a*/ 	.short	(.L_3377 - .L_3376)
.L_3376:
        /*004c*/ 	.word	0x00000000
        /*0050*/ 	.short	0x0002
        /*0052*/ 	.short	0x0020
        /*0054*/ 	.byte	0x00, 0xf0, 0x41, 0x00


	//----- nvinfo : EIATTR_KPARAM_INFO
	.align		4
.L_3377:
        /*0058*/ 	.byte	0x04, 0x17
        /*005a*/ 	.short	(.L_3379 - .L_3378)
.L_3378:
        /*005c*/ 	.word	0x00000000
        /*0060*/ 	.short	0x0001
        /*0062*/ 	.short	0x0008
        /*0064*/ 	.byte	0x00, 0xf0, 0x61, 0x00


	//----- nvinfo : EIATTR_KPARAM_INFO
	.align		4
.L_3379:
        /*0068*/ 	.byte	0x04, 0x17
        /*006a*/ 	.short	(.L_3381 - .L_3380)
.L_3380:
        /*006c*/ 	.word	0x00000000
        /*0070*/ 	.short	0x0000
        /*0072*/ 	.short	0x0000
        /*0074*/ 	.byte	0x00, 0xf0, 0x11, 0x00


	//----- nvinfo : EIATTR_SPARSE_MMA_MASK
	.align		4
.L_3381:
        /*0078*/ 	.byte	0x03, 0x50
        /*007a*/ 	.short	0x0000


	//----- nvinfo : EIATTR_MAXREG_COUNT
	.align		4
        /*007c*/ 	.byte	0x03, 0x1b
        /*007e*/ 	.short	0x00ff


	//----- nvinfo : EIATTR_MERCURY_ISA_VERSION
	.align		4
        /*0080*/ 	.byte	0x03, 0x5f
        /*0082*/ 	.short	0x0101


	//----- nvinfo : EIATTR_EXIT_INSTR_OFFSETS
	.align		4
        /*0084*/ 	.byte	0x04, 0x1c
        /*0086*/ 	.short	(.L_3383 - .L_3382)


	//   ....[0]....
.L_3382:
        /*0088*/ 	.word	0x00000850


	//   ....[1]....
        /*008c*/ 	.word	0x000008a0


	//----- nvinfo : EIATTR_MAX_THREADS
	.align		4
.L_3383:
        /*0090*/ 	.byte	0x04, 0x05
        /*0092*/ 	.short	(.L_3385 - .L_3384)
.L_3384:
        /*0094*/ 	.word	0x00000080
        /*0098*/ 	.word	0x00000001
        /*009c*/ 	.word	0x00000001


	//----- nvinfo : EIATTR_CRS_STACK_SIZE
	.align		4
.L_3385:
        /*00a0*/ 	.byte	0x04, 0x1e
        /*00a2*/ 	.short	(.L_3387 - .L_3386)
.L_3386:
        /*00a4*/ 	.word	0x00000000


	//----- nvinfo : EIATTR_CBANK_PARAM_SIZE
	.align		4
.L_3387:
        /*00a8*/ 	.byte	0x03, 0x19
        /*00aa*/ 	.short	0x0034


	//----- nvinfo : EIATTR_PARAM_CBANK
	.align		4
        /*00ac*/ 	.byte	0x04, 0x0a
        /*00ae*/ 	.short	(.L_3389 - .L_3388)
	.align		4
.L_3388:
        /*00b0*/ 	.word	index@(.nv.constant0._ZN2at6native27unrolled_elementwise_kernelIZZZNS0_22nan_to_num_kernel_cudaERNS_18TensorIteratorBaseESt8optionalIdES5_S5_ENKUlvE_clEvENKUlvE0_clEvEUlN3c107complexIfEEE_St5arrayIPcLm2EELi4E23TrivialOffsetCalculatorILi1EjESG_NS0_6memory15LoadWithoutCastENSH_16StoreWithoutCastEEEviT_T0_T2_T3_T4_T5_)
        /*00b4*/ 	.short	0x0210
        /*00b6*/ 	.short	0x0034


	//----- nvinfo : EIATTR_SW_WAR
	.align		4
.L_3389:
        /*00b8*/ 	.byte	0x04, 0x36
        /*00ba*/ 	.short	(.L_3391 - .L_3390)
.L_3390:
        /*00bc*/ 	.word	0x00000008
.L_3391:


//--------------------- .nv.info._ZN2at6native29vectorized_elementwise_kernelILi2EZZZNS0_22nan_to_num_kernel_cudaERNS_18TensorIteratorBaseESt8optionalIdES5_S5_ENKUlvE_clEvENKUlvE0_clEvEUlN3c107complexIfEEE_St5arrayIPcLm2EEEEviT0_T1_ --------------------------
	.section	.nv.info._ZN2at6native29vectorized_elementwise_kernelILi2EZZZNS0_22nan_to_num_kernel_cudaERNS_18TensorIteratorBaseESt8optionalIdES5_S5_ENKUlvE_clEvENKUlvE0_clEvEUlN3c107complexIfEEE_St5arrayIPcLm2EEEEviT0_T1_,"",@"SHT_CUDA_INFO"
	.sectionflags	@""
	.align	4


	//----- nvinfo : EIATTR_CUDA_API_VERSION
	.align		4
        /*0000*/ 	.byte	0x04, 0x37
        /*0002*/ 	.short	(.L_3393 - .L_3392)
.L_3392:
        /*0004*/ 	.word	0x00000082


	//----- nvinfo : EIATTR_KPARAM_INFO
	.align		4
.L_3393:
        /*0008*/ 	.byte	0x04, 0x17
        /*000a*/ 	.short	(.L_3395 - .L_3394)
.L_3394:
        /*000c*/ 	.word	0x00000000
        /*0010*/ 	.short	0x0002
        /*0012*/ 	.short	0x0020
        /*0014*/ 	.byte	0x00, 0xf0, 0x41, 0x00


	//----- nvinfo : EIATTR_KPARAM_INFO
	.align		4
.L_3395:
        /*0018*/ 	.byte	0x04, 0x17
        /*001a*/ 	.short	(.L_3397 - .L_3396)
.L_3396:
        /*001c*/ 	.word	0x00000000
        /*0020*/ 	.short	0x0001
        /*0022*/ 	.short	0x0008
        /*0024*/ 	.byte	0x00, 0xf0, 0x61, 0x00


	//----- nvinfo : EIATTR_KPARAM_INFO
	.align		4
.L_3397:
        /*0028*/ 	.byte	0x04, 0x17
        /*002a*/ 	.short	(.L_3399 - .L_3398)
.L_3398:
        /*002c*/ 	.word	0x00000000
        /*0030*/ 	.short	0x0000
        /*0032*/ 	.short	0x0000
        /*0034*/ 	.byte	0x00, 0xf0, 0x11, 0x00


	//----- nvinfo : EIATTR_SPARSE_MMA_MASK
	.align		4
.L_3399:
        /*0038*/ 	.byte	0x03, 0x50
        /*003a*/ 	.short	0x0000


	//----- nvinfo : EIATTR_MAXREG_COUNT
	.align		4
        /*003c*/ 	.byte	0x03, 0x1b
        /*003e*/ 	.short	0x00ff


	//----- nvinfo : EIATTR_MERCURY_ISA_VERSION
	.align		4
        /*0040*/ 	.byte	0x03, 0x5f
        /*0042*/ 	.short	0x0101


	//----- nvinfo : EIATTR_EXIT_INSTR_OFFSETS
	.align		4
        /*0044*/ 	.byte	0x04, 0x1c
        /*0046*/ 	.short	(.L_3401 - .L_3400)


	//   ....[0]....
.L_3400:
        /*0048*/ 	.word	0x000007f0


	//   ....[1]....
        /*004c*/ 	.word	0x00001860


	//   ....[2]....
        /*0050*/ 	.word	0x000018b0


	//----- nvinfo : EIATTR_MAX_THREADS
	.align		4
.L_3401:
        /*0054*/ 	.byte	0x04, 0x05
        /*0056*/ 	.short	(.L_3403 - .L_3402)
.L_3402:
        /*0058*/ 	.word	0x00000080
        /*005c*/ 	.word	0x00000001
        /*0060*/ 	.word	0x00000001


	//----- nvinfo : EIATTR_CRS_STACK_SIZE
	.align		4
.L_3403:
        /*0064*/ 	.byte	0x04, 0x1e
        /*0066*/ 	.short	(.L_3405 - .L_3404)
.L_3404:
        /*0068*/ 	.word	0x00000000


	//----- nvinfo : EIATTR_CBANK_PARAM_SIZE
	.align		4
.L_3405:
        /*006c*/ 	.byte	0x03, 0x19
        /*006e*/ 	.short	0x0030


	//----- nvinfo : EIATTR_PARAM_CBANK
	.align		4
        /*0070*/ 	.byte	0x04, 0x0a
        /*0072*/ 	.short	(.L_3407 - .L_3406)
	.align		4
.L_3406:
        /*0074*/ 	.word	index@(.nv.constant0._ZN2at6native29vectorized_elementwise_kernelILi2EZZZNS0_22nan_to_num_kernel_cudaERNS_18TensorIteratorBaseESt8optionalIdES5_S5_ENKUlvE_clEvENKUlvE0_clEvEUlN3c107complexIfEEE_St5arrayIPcLm2EEEEviT0_T1_)
        /*0078*/ 	.short	0x0210
        /*007a*/ 	.short	0x0030


	//----- nvinfo : EIATTR_SW_WAR
	.align		4
.L_3407:
        /*007c*/ 	.byte	0x04, 0x36
        /*007e*/ 	.short	(.L_3409 - .L_3408)
.L_3408:
        /*0080*/ 	.word	0x00000008
.L_3409:


//--------------------- .nv.info._ZN2at6native29vectorized_elementwise_kernelILi4EZZZNS0_22nan_to_num_kernel_cudaERNS_18TensorIteratorBaseESt8optionalIdES5_S5_ENKUlvE_clEvENKUlvE0_clEvEUlN3c107complexIfEEE_St5arrayIPcLm2EEEEviT0_T1_ --------------------------
	.section	.nv.info._ZN2at6native29vectorized_elementwise_kernelILi4EZZZNS0_22nan_to_num_kernel_cudaERNS_18TensorIteratorBaseESt8optionalIdES5_S5_ENKUlvE_clEvENKUlvE0_clEvEUlN3c107complexIfEEE_St5arrayIPcLm2EEEEviT0_T1_,"",@"SHT_CUDA_INFO"
	.sectionflags	@""
	.align	4


	//----- nvinfo : EIATTR_CUDA_API_VERSION
	.align		4
        /*0000*/ 	.byte	0x04, 0x37
        /*0002*/ 	.short	(.L_3411 - .L_3410)
.L_3410:
        /*0004*/ 	.word	0x00000082


	//----- nvinfo : EIATTR_KPARAM_INFO
	.align		4
.L_3411:
        /*0008*/ 	.byte	0x04, 0x17
        /*000a*/ 	.short	(.L_3413 - .L_3412)
.L_3412:
        /*000c*/ 	.word	0x00000000
        /*0010*/ 	.short	0x0002
        /*0012*/ 	.short	0x0020
        /*0014*/ 	.byte	0x00, 0xf0, 0x41, 0x00


	//----- nvinfo : EIATTR_KPARAM_INFO
	.align		4
.L_3413:
        /*0018*/ 	.byte	0x04, 0x17
        /*001a*/ 	.short	(.L_3415 - .L_3414)
.L_3414:
        /*001c*/ 	.word	0x00000000
        /*0020*/ 	.short	0x0001
        /*0022*/ 	.short	0x0008
        /*0024*/ 	.byte	0x00, 0xf0, 0x61, 0x00


	//----- nvinfo : EIATTR_KPARAM_INFO
	.align		4
.L_3415:
        /*0028*/ 	.byte	0x04, 0x17
        /*002a*/ 	.short	(.L_3417 - .L_3416)
.L_3416:
        /*002c*/ 	.word	0x00000000
        /*0030*/ 	.short	0x0000
        /*0032*/ 	.short	0x0000
        /*0034*/ 	.byte	0x00, 0xf0, 0x11, 0x00


	//----- nvinfo : EIATTR_SPARSE_MMA_MASK
	.align		4
.L_3417:
        /*0038*/ 	.byte	0x03, 0x50
        /*003a*/ 	.short	0x0000


	//----- nvinfo : EIATTR_MAXREG_COUNT
	.align		4
        /*003c*/ 	.byte	0x03, 0x1b
        /*003e*/ 	.short	0x00ff


	//----- nvinfo : EIATTR_MERCURY_ISA_VERSION
	.align		4
        /*0040*/ 	.byte	0x03, 0x5f
        /*0042*/ 	.short	0x0101


	//----- nvinfo : EIATTR_EXIT_INSTR_OFFSETS
	.align		4
        /*0044*/ 	.byte	0x04, 0x1c
        /*0046*/ 	.short	(.L_3419 - .L_3418)


	//   ....[0]....
.L_3418:
        /*0048*/ 	.word	0x000007f0


	//   ....[1]....
        /*004c*/ 	.word	0x00001860


	//   ....[2]....
        /*0050*/ 	.word	0x000018b0


	//----- nvinfo : EIATTR_MAX_THREADS
	.align		4
.L_3419:
        /*0054*/ 	.byte	0x04, 0x05
        /*0056*/ 	.short	(.L_3421 - .L_3420)
.L_3420:
        /*0058*/ 	.word	0x00000080
        /*005c*/ 	.word	0x00000001
        /*0060*/ 	.word	0x00000001


	//----- nvinfo : EIATTR_CRS_STACK_SIZE
	.align		4
.L_3421:
        /*0064*/ 	.byte	0x04, 0x1e
        /*0066*/ 	.short	(.L_3423 - .L_3422)
.L_3422:
        /*0068*/ 	.word	0x00000000


	//----- nvinfo : EIATTR_CBANK_PARAM_SIZE
	.align		4
.L_3423:
        /*006c*/ 	.byte	0x03, 0x19
        /*006e*/ 	.short	0x0030


	//----- nvinfo : EIATTR_PARAM_CBANK
	.align		4
        /*0070*/ 	.byte	0x04, 0x0a
        /*0072*/ 	.short	(.L_3425 - .L_3424)
	.align		4
.L_3424:
        /*0074*/ 	.word	index@(.nv.constant0._ZN2at6native29vectorized_elementwise_kernelILi4EZZZNS0_22nan_to_num_kernel_cudaERNS_18TensorIteratorBaseESt8optionalIdES5_S5_ENKUlvE_clEvENKUlvE0_clEvEUlN3c107complexIfEEE_St5arrayIPcLm2EEEEviT0_T1_)
        /*0078*/ 	.short	0x0210
        /*007a*/ 	.short	0x0030


	//----- nvinfo : EIATTR_SW_WAR
	.align		4
.L_3425:
        /*007c*/ 	.byte	0x04, 0x36
        /*007e*/ 	.short	(.L_3427 - .L_3426)
.L_3426:
        /*0080*/ 	.word	0x00000008
.L_3427:


//--------------------- .nv.info._ZN2at6native29vectorized_elementwise_kernelILi8EZZZNS0_22nan_to_num_kernel_cudaERNS_18TensorIteratorBaseESt8optionalIdES5_S5_ENKUlvE_clEvENKUlvE0_clEvEUlN3c107complexIfEEE_St5arrayIPcLm2EEEEviT0_T1_ --------------------------
	.section	.nv.info._ZN2at6native29vectorized_elementwise_kernelILi8EZZZNS0_22nan_to_num_kernel_cudaERNS_18TensorIteratorBaseESt8optionalIdES5_S5_ENKUlvE_clEvENKUlvE0_clEvEUlN3c107complexIfEEE_St5arrayIPcLm2EEEEviT0_T1_,"",@"SHT_CUDA_INFO"
	.sectionflags	@""
	.align	4


	//----- nvinfo : EIATTR_CUDA_API_VERSION
	.align		4
        /*0000*/ 	.byte	0x04, 0x37
        /*0002*/ 	.short	(.L_3429 - .L_3428)
.L_3428:
        /*0004*/ 	.word	0x00000082


	//----- nvinfo : EIATTR_KPARAM_INFO
	.align		4
.L_3429:
        /*0008*/ 	.byte	0x04, 0x17
        /*000a*/ 	.short	(.L_3431 - .L_3430)
.L_3430:
        /*000c*/ 	.word	0x00000000
        /*0010*/ 	.short	0x0002
        /*0012*/ 	.short	0x0020
        /*0014*/ 	.byte	0x00, 0xf0, 0x41, 0x00


	//----- nvinfo : EIATTR_KPARAM_INFO
	.align		4
.L_3431:
        /*0018*/ 	.byte	0x04, 0x17
        /*001a*/ 	.short	(.L_3433 - .L_3432)
.L_3432:
        /*001c*/ 	.word	0x00000000
        /*0020*/ 	.short	0x0001
        /*0022*/ 	.short	0x0008
        /*0024*/ 	.byte	0x00, 0xf0, 0x61, 0x00


	//----- nvinfo : EIATTR_KPARAM_INFO
	.align		4
.L_3433:
        /*0028*/ 	.byte	0x04, 0x17
        /*002a*/ 	.short	(.L_3435 - .L_3434)
.L_3434:
        /*002c*/ 	.word	0x00000000
        /*0030*/ 	.short	0x0000
        /*0032*/ 	.short	0x0000
        /*0034*/ 	.byte	0x00, 0xf0, 0x11, 0x00


	//----- nvinfo : EIATTR_SPARSE_MMA_MASK
	.align		4
.L_3435:
        /*0038*/ 	.byte	0x03, 0x50
        /*003a*/ 	.short	0x0000


	//----- nvinfo : EIATTR_MAXREG_COUNT
	.align		4
        /*003c*/ 	.byte	0x03, 0x1b
        /*003e*/ 	.short	0x00ff


	//----- nvinfo : EIATTR_MERCURY_ISA_VERSION
	.align		4
        /*0040*/ 	.byte	0x03, 0x5f
        /*0042*/ 	.short	0x0101


	//----- nvinfo : EIATTR_EXIT_INSTR_OFFSETS
	.align		4
        /*0044*/ 	.byte	0x04, 0x1c
        /*0046*/ 	.short	(.L_3437 - .L_3436)


	//   ....[0]....
.L_3436:
        /*0048*/ 	.word	0x000007f0


	//   ....[1]....
        /*004c*/ 	.word	0x00001860


	//   ....[2]....
        /*0050*/ 	.word	0x000018b0


	//----- nvinfo : EIATTR_MAX_THREADS
	.align		4
.L_3437:
        /*0054*/ 	.byte	0x04, 0x05
        /*0056*/ 	.short	(.L_3439 - .L_3438)
.L_3438:
        /*0058*/ 	.word	0x00000080
        /*005c*/ 	.word	0x00000001
        /*0060*/ 	.word	0x00000001


	//----- nvinfo : EIATTR_CRS_STACK_SIZE
	.align		4
.L_3439:
        /*0064*/ 	.byte	0x04, 0x1e
        /*0066*/ 	.short	(.L_3441 - .L_3440)
.L_3440:
        /*0068*/ 	.word	0x00000000


	//----- nvinfo : EIATTR_CBANK_PARAM_SIZE
	.align		4
.L_3441:
        /*006c*/ 	.byte	0x03, 0x19
        /*006e*/ 	.short	0x0030


	//----- nvinfo : EIATTR_PARAM_CBANK
	.align		4
        /*0070*/ 	.byte	0x04, 0x0a
        /*0072*/ 	.short	(.L_3443 - .L_3442)
	.align		4
.L_3442:
        /*0074*/ 	.word	index@(.nv.constant0._ZN2at6native29vectorized_elementwise_kernelILi8EZZZNS0_22nan_to_num_kernel_cudaERNS_18TensorIteratorBaseESt8optionalIdES5_S5_ENKUlvE_clEvENKUlvE0_clEvEUlN3c107complexIfEEE_St5arrayIPcLm2EEEEviT0_T1_)
        /*0078*/ 	.short	0x0210
        /*007a*/ 	.short	0x0030


	//----- nvinfo : EIATTR_SW_WAR
	.align		4
.L_3443:
        /*007c*/ 	.byte	0x04, 0x36
        /*007e*/ 	.short	(.L_3445 - .L_3444)
.L_3444:
        /*0080*/ 	.word	0x00000008
.L_3445:


//--------------------- .nv.info._ZN2at6native18elementwise_kernelILi128ELi4EZNS0_15gpu_kernel_implIZZZNS0_22nan_to_num_kernel_cudaERNS_18TensorIteratorBaseESt8optionalIdES6_S6_ENKUlvE_clEvENKUlvE_clEvEUlN3c107complexIdEEE_EEvS4_RKT_EUliE_EEviT1_ --------------------------
	.section	.nv.info._ZN2at6native18elementwise_kernelILi128ELi4EZNS0_15gpu_kernel_implIZZZNS0_22nan_to_num_kernel_cudaERNS_18TensorIteratorBaseESt8optionalIdES6_S6_ENKUlvE_clEvENKUlvE_clEvEUlN3c107complexIdEEE_EEvS4_RKT_EUliE_EEviT1_,"",@"SHT_CUDA_INFO"
	.sectionflags	@""
	.align	4


	//----- nvinfo : EIATTR_CUDA_API_VERSION
	.align		4
        /*0000*/ 	.byte	0x04, 0x37
        /*0002*/ 	.short	(.L_3447 - .L_3446)
.L_3446:
        /*0004*/ 	.word	0x00000082


	//----- nvinfo : EIATTR_KPARAM_INFO
	.align		4
.L_3447:
        /*0008*/ 	.byte	0x04, 0x17
        /*000a*/ 	.short	(.L_3449 - .L_3448)
.L_3448:
        /*000c*/ 	.word	0x00000000
        /*0010*/ 	.short	0x0001
        /*0012*/ 	.short	0x0008
        /*0014*/ 	.byte	0x00, 0xf0, 0xe1, 0x08


	//----- nvinfo : EIATTR_KPARAM_INFO
	.align		4
.L_3449:
        /*0018*/ 	.byte	0x04, 0x17
        /*001a*/ 	.short	(.L_3451 - .L_3450)
.L_3450:
        /*001c*/ 	.word	0x00000000
        /*0020*/ 	.short	0x0000
        /*0022*/ 	.short	0x0000
        /*0024*/ 	.byte	0x00, 0xf0, 0x11, 0x00


	//----- nvinfo : EIATTR_SPARSE_MMA_MASK
	.align		4
.L_3451:
        /*0028*/ 	.byte	0x03, 0x50
        /*002a*/ 	.short	0x0000


	//----- nvinfo : EIATTR_MAXREG_COUNT
	.align		4
        /*002c*/ 	.byte	0x03, 0x1b
        /*002e*/ 	.short	0x0080


	//----- nvinfo : EIATTR_EXTERNS
	.align		4
        /*0030*/ 	.byte	0x04, 0x0f
        /*0032*/ 	.short	(.L_3453 - .L_3452)


	//   ....[0]....
	.align		4
.L_3452:
        /*0034*/ 	.word	index@(__assertfail)


	//----- nvinfo : EIATTR_MERCURY_ISA_VERSION
	.align		4
.L_3453:
        /*0038*/ 	.byte	0x03, 0x5f
        /*003a*/ 	.short	0x0101


	//----- nvinfo : EIATTR_SYSCALL_OFFSETS
	.align		4
        /*003c*/ 	.byte	0x04, 0x46
        /*003e*/ 	.short	(.L_3455 - .L_3454)


	//   ....[0]....
.L_3454:
        /*0040*/ 	.word	0x000023b0


	//   ....[1]....
        /*0044*/ 	.word	0x00003680


	//   ....[2]....
        /*0048*/ 	.word	0x00005a60


	//   ....[3]....
        /*004c*/ 	.word	0x00006d30


	//   ....[4]....
        /*0050*/ 	.word	0x00009100


	//   ....[5]....
        /*0054*/ 	.word	0x0000a3d0


	//   ....[6]....
        /*0058*/ 	.word	0x0000c790


	//   ....[7]....
        /*005c*/ 	.word	0x0000da60


	//----- nvinfo : EIATTR_EXIT_INSTR_OFFSETS
	.align		4
.L_3455:
        /*0060*/ 	.byte	0x04, 0x1c
        /*0062*/ 	.short	(.L_3457 - .L_3456)


	//   ....[0]....
.L_3456:
        /*0064*/ 	.word	0x0000a480


	//   ....[1]....
        /*0068*/ 	.word	0x0000ca60


	//   ....[2]....
        /*006c*/ 	.word	0x0000caa0


	//   ....[3]....
        /*0070*/ 	.word	0x0000cb30


	//   ....[4]....
        /*0074*/ 	.word	0x0000cb60


	//   ....[5]....
        /*0078*/ 	.word	0x0000cb90


	//   ....[6]....
        /*007c*/ 	.word	0x0000cc60


	//   ....[7]....
        /*0080*/ 	.word	0x0000cce0


	//   ....[8]....
        /*0084*/ 	.word	0x0000cde0


	//   ....[9]....
        /*0088*/ 	.word	0x0000ce90


	//   ....[10]....
        /*008c*/ 	.word	0x0000ceb0


	//   ....[11]....
        /*0090*/ 	.word	0x0000cf80


	//   ....[12]....
        /*0094*/ 	.word	0x0000cfa0


	//   ....[13]....
        /*0098*/ 	.word	0x0000d170


	//   ....[14]....
        /*009c*/ 	.word	0x0000d310


	//   ....[15]....
        /*00a0*/ 	.word	0x0000d390


	//   ....[16]....
        /*00a4*/ 	.word	0x0000d440


	//   ....[17]....
        /*00a8*/ 	.word	0x0000d600


	//   ....[18]....
        /*00ac*/ 	.word	0x0000d7c0


	//   ....[19]....
        /*00b0*/ 	.word	0x0000d960


	//   ....[20]....
        /*00b4*/ 	.word	0x0000da70


	//   ....[21]....
        /*00b8*/ 	.word	0x0000daa0


	//   ....[22]....
        /*00bc*/ 	.word	0x0000dad0


	//----- nvinfo : EIATTR_MAX_THREADS
	.align		4
.L_3457:
        /*00c0*/ 	.byte	0x04, 0x05
        /*00c2*/ 	.short	(.L_3459 - .L_3458)
.L_3458:
        /*00c4*/ 	.word	0x00000080
        /*00c8*/ 	.word	0x00000001
        /*00cc*/ 	.word	0x00000001


	//----- nvinfo : EIATTR_CRS_STACK_SIZE
	.align		4
.L_3459:
        /*00d0*/ 	.byte	0x04, 0x1e
        /*00d2*/ 	.short	(.L_3461 - .L_3460)
.L_3460:
        /*00d4*/ 	.word	0x00000000


	//----- nvinfo : EIATTR_CBANK_PARAM_SIZE
	.align		4
.L_3461:
        /*00d8*/ 	.byte	0x03, 0x19
        /*00da*/ 	.short	0x0240


	//----- nvinfo : EIATTR_PARAM_CBANK
	.align		4
        /*00dc*/ 	.byte	0x04, 0x0a
        /*00de*/ 	.short	(.L_3463 - .L_3462)
	.align		4
.L_3462:
        /*00e0*/ 	.word	index@(.nv.constant0._ZN2at6native18elementwise_kernelILi128ELi4EZNS0_15gpu_kernel_implIZZZNS0_22nan_to_num_kernel_cudaERNS_18TensorIteratorBaseESt8optionalIdES6_S6_ENKUlvE_clEvENKUlvE_clEvEUlN3c107complexIdEEE_EEvS4_RKT_EUliE_EEviT1_)
        /*00e4*/ 	.short	0x0210
        /*00e6*/ 	.short	0x0240


	//----- nvinfo : EIATTR_SW_WAR
	.align		4
.L_3463:
        /*00e8*/ 	.byte	0x04, 0x36
        /*00ea*/ 	.short	(.L_3465 - .L_3464)
.L_3464:
        /*00ec*/ 	.word	0x00000008
.L_3465:


//--------------------- .nv.info._ZN2at6native27unrolled_elementwise_kernelIZZZNS0_22nan_to_num_kernel_cudaERNS_18TensorIteratorBaseESt8optionalIdES5_S5_ENKUlvE_clEvENKUlvE_clEvEUlN3c107complexIdEEE_St5arrayIPcLm2EELi4E23TrivialOffsetCalculatorILi1EjESG_NS0_6memory12LoadWithCastILi1EEENSH_13StoreWithCastILi1EEEEEviT_T0_T2_T3_T4_T5_ --------------------------
	.section	.nv.info._ZN2at6native27unrolled_elementwise_kernelIZZZNS0_22nan_to_num_kernel_cudaERNS_18TensorIteratorBaseESt8optionalIdES5_S5_ENKUlvE_clEvENKUlvE_clEvEUlN3c107complexIdEEE_St5arrayIPcLm2EELi4E23TrivialOffsetCalculatorILi1EjESG_NS0_6memory12LoadWithCastILi1EEENSH_13StoreWithCastILi1EEEEEviT_T0_T2_T3_T4_T5_,"",@"SHT_CUDA_INFO"
	.sectionflags	@""
	.align	4


	//----- nvinfo : EIATTR_CUDA_API_VERSION
	.align		4
        /*0000*/ 	.byte	0x04, 0x37
        /*0002*/ 	.short	(.L_3467 - .L_3466)
.L_3466:
        /*0004*/ 	.word	0x00000082


	//----- nvinfo : EIATTR_KPARAM_INFO
	.align		4
.L_3467:
        /*0008*/ 	.byte	0x04, 0x17
        /*000a*/ 	.short	(.L_3469 - .L_3468)
.L_3468:
        /*000c*/ 	.word	0x00000000
        /*0010*/ 	.short	0x0006
        /*0012*/ 	.short	0x0044
        /*0014*/ 	.byte	0x00, 0xf0, 0x21, 0x00


	//----- nvinfo : EIATTR_KPARAM_INFO
	.align		4
.L_3469:
        /*0018*/ 	.byte	0x04, 0x17
        /*001a*/ 	.short	(.L_3471 - .L_3470)
.L_3470:
        /*001c*/ 	.word	0x00000000
        /*0020*/ 	.short	0x0005
        /*0022*/ 	.short	0x003c
        /*0024*/ 	.byte	0x00, 0xf0, 0x21, 0x00


	//----- nvinfo : EIATTR_KPARAM_INFO
	.align		4
.L_3471:
        /*0028*/ 	.byte	0x04, 0x17
        /*002a*/ 	.short	(.L_3473 - .L_3472)
.L_3472:
        /*002c*/ 	.word	0x00000000
        /*0030*/ 	.short	0x0004
        /*0032*/ 	.short	0x0039
        /*0034*/ 	.byte	0x00, 0xf0, 0x05, 0x00


	//----- nvinfo : EIATTR_KPARAM_INFO
	.align		4
.L_3473:
        /*0038*/ 	.byte	0x04, 0x17
        /*003a*/ 	.short	(.L_3475 - .L_3474)
.L_3474:
        /*003c*/ 	.word	0x00000000
        /*0040*/ 	.short	0x0003
        /*0042*/ 	.short	0x0038
        /*0044*/ 	.byte	0x00, 0xf0, 0x05, 0x00


	//----- nvinfo : EIATTR_KPARAM_INFO
	.align		4
.L_3475:
        /*0048*/ 	.byte	0x04, 0x17
        /*004a*/ 	.short	(.L_3477 - .L_3476)
.L_3476:
        /*004c*/ 	.word	0x00000000
        /*0050*/ 	.short	0x0002
        /*0052*/ 	.short	0x0028
        /*0054*/ 	.byte	0x00, 0xf0, 0x41, 0x00


	//----- nvinfo : EIATTR_KPARAM_INFO
	.align		4
.L_3477:
        /*0058*/ 	.byte	0x04, 0x17
        /*005a*/ 	.short	(.L_3479 - .L_3478)
.L_3478:
        /*005c*/ 	.word	0x00000000
        /*0060*/ 	.short	0x0001
        /*0062*/ 	.short	0x0008
        /*0064*/ 	.byte	0x00, 0xf0, 0x81, 0x00


	//----- nvinfo : EIATTR_KPARAM_INFO
	.align		4
.L_3479:
        /*0068*/ 	.byte	0x04, 0x17
        /*006a*/ 	.short	(.L_3481 - .L_3480)
.L_3480:
        /*006c*/ 	.word	0x00000000
        /*0070*/ 	.short	0x0000
        /*0072*/ 	.short	0x0000
        /*0074*/ 	.byte	0x00, 0xf0, 0x11, 0x00


	//----- nvinfo : EIATTR_SPARSE_MMA_MASK
	.align		4
.L_3481:
        /*0078*/ 	.byte	0x03, 0x50
        /*007a*/ 	.short	0x0000


	//----- nvinfo : EIATTR_MAXREG_COUNT
	.align		4
        /*007c*/ 	.byte	0x03, 0x1b
        /*007e*/ 	.short	0x00ff


	//----- nvinfo : EIATTR_EXTERNS
	.align		4
        /*0080*/ 	.byte	0x04, 0x0f
        /*0082*/ 	.short	(.L_3483 - .L_3482)


	//   ....[0]....
	.align		4
.L_3482:
        /*0084*/ 	.word	index@(__assertfail)


	//----- nvinfo : EIATTR_MERCURY_ISA_VERSION
	.align		4
.L_3483:
        /*0088*/ 	.byte	0x03, 0x5f
        /*008a*/ 	.short	0x0101


	//----- nvinfo : EIATTR_SYSCALL_OFFSETS
	.align		4
        /*008c*/ 	.byte	0x04, 0x46
        /*008e*/ 	.short	(.L_3485 - .L_3484)


	//   ....[0]....
.L_3484:
        /*0090*/ 	.word	0x000010e0


	//   ....[1]....
        /*0094*/ 	.word	0x00002210


	//   ....[2]....
        /*0098*/ 	.word	0x00003350


	//   ....[3]....
        /*009c*/ 	.word	0x00004460


	//   ....[4]....
        /*00a0*/ 	.word	0x00005e30


	//   ....[5]....
        /*00a4*/ 	.word	0x00007030


	//   ....[6]....
        /*00a8*/ 	.word	0x000081f0


	//   ....[7]....
        /*00ac*/ 	.word	0x000093d0


	//----- nvinfo : EIATTR_EXIT_INSTR_OFFSETS
	.align		4
.L_3485:
        /*00b0*/ 	.byte	0x04, 0x1c
        /*00b2*/ 	.short	(.L_3487 - .L_3486)


	//   ....[0]....
.L_3486:
        /*00b4*/ 	.word	0x00008290


	//   ....[1]....
        /*00b8*/ 	.word	0x000083d0


	//   ....[2]....
        /*00bc*/ 	.word	0x00008410


	//   ....[3]....
        /*00c0*/ 	.word	0x000084a0


	//   ....[4]....
        /*00c4*/ 	.word	0x000084d0


	//   ....[5]....
        /*00c8*/ 	.word	0x00008500


	//   ....[6]....
        /*00cc*/ 	.word	0x000085d0


	//   ....[7]....
        /*00d0*/ 	.word	0x00008650


	//   ....[8]....
        /*00d4*/ 	.word	0x00008750


	//   ....[9]....
        /*00d8*/ 	.word	0x00008800


	//   ....[10]....
        /*00dc*/ 	.word	0x00008820


	//   ....[11]....
        /*00e0*/ 	.word	0x000088f0


	//   ....[12]....
        /*00e4*/ 	.word	0x00008910


	//   ....[13]....
        /*00e8*/ 	.word	0x00008ae0


	//   ....[14]....
        /*00ec*/ 	.word	0x00008c80


	//   ....[15]....
        /*00f0*/ 	.word	0x00008d00


	//   ....[16]....
        /*00f4*/ 	.word	0x00008db0


	//   ....[17]....
        /*00f8*/ 	.word	0x00008f70


	//   ....[18]....
        /*00fc*/ 	.word	0x00009130


	//   ....[19]....
        /*0100*/ 	.word	0x000092d0


	//   ....[20]....
        /*0104*/ 	.word	0x000093e0


	//   ....[21]....
        /*0108*/ 	.word	0x00009410


	//   ....[22]....
        /*010c*/ 	.word	0x00009440


	//----- nvinfo : EIATTR_MAX_THREADS
	.align		4
.L_3487:
        /*0110*/ 	.byte	0x04, 0x05
        /*0112*/ 	.short	(.L_3489 - .L_3488)
.L_3488:
        /*0114*/ 	.word	0x00000080
        /*0118*/ 	.word	0x00000001
        /*011c*/ 	.word	0x00000001


	//----- nvinfo : EIATTR_CRS_STACK_SIZE
	.align		4
.L_3489:
        /*0120*/ 	.byte	0x04, 0x1e
        /*0122*/ 	.short	(.L_3491 - .L_3490)
.L_3490:
        /*0124*/ 	.word	0x00000000


	//----- nvinfo : EIATTR_CBANK_PARAM_SIZE
	.align		4
.L_3491:
        /*0128*/ 	.byte	0x03, 0x19
        /*012a*/ 	.short	0x004c


	//----- nvinfo : EIATTR_PARAM_CBANK
	.align		4
        /*012c*/ 	.byte	0x04, 0x0a
        /*012e*/ 	.short	(.L_3493 - .L_3492)
	.align		4
.L_3492:
        /*0130*/ 	.word	index@(.nv.constant0._ZN2at6native27unrolled_elementwise_kernelIZZZNS0_22nan_to_num_kernel_cudaERNS_18TensorIteratorBaseESt8optionalIdES5_S5_ENKUlvE_clEvENKUlvE_clEvEUlN3c107complexIdEEE_St5arrayIPcLm2EELi4E23TrivialOffsetCalculatorILi1EjESG_NS0_6memory12LoadWithCastILi1EEENSH_13StoreWithCastILi1EEEEEviT_T0_T2_T3_T4_T5_)
        /*0134*/ 	.short	0x0210
        /*0136*/ 	.short	0x004c


	//----- nvinfo : EIATTR_SW_WAR
	.align		4
.L_3493:
        /*0138*/ 	.byte	0x04, 0x36
        /*013a*/ 	.short	(.L_3495 - .L_3494)
.L_3494:
        /*013c*/ 	.word	0x00000008
.L_3495:


//--------------------- .nv.info._ZN2at6native18elementwise_kernelILi128ELi2EZNS0_22gpu_kernel_impl_nocastIZZZNS0_22nan_to_num_kernel_cudaERNS_18TensorIteratorBaseESt8optionalIdES6_S6_ENKUlvE_clEvENKUlvE_clEvEUlN3c107complexIdEEE_EEvS4_RKT_EUliE_EEviT1_ --------------------------
	.section	.nv.info._ZN2at6native18elementwise_kernelILi128ELi2EZNS0_22gpu_kernel_impl_nocastIZZZNS0_22nan_to_num_kernel_cudaERNS_18TensorIteratorBaseESt8optionalIdES6_S6_ENKUlvE_clEvENKUlvE_clEvEUlN3c107complexIdEEE_EEvS4_RKT_EUliE_EEviT1_,"",@"SHT_CUDA_INFO"
	.sectionflags	@""
	.align	4


	//----- nvinfo : EIATTR_CUDA_API_VERSION
	.align		4
        /*0000*/ 	.byte	0x04, 0x37
        /*0002*/ 	.short	(.L_3497 - .L_3496)
.L_3496:
        /*0004*/ 	.word	0x00000082


	//----- nvinfo : EIATTR_KPARAM_INFO
	.align		4
.L_3497:
        /*0008*/ 	.byte	0x04, 0x17
        /*000a*/ 	.short	(.L_3499 - .L_3498)
.L_3498:
        /*000c*/ 	.word	0x00000000
        /*0010*/ 	.short	0x0001
        /*0012*/ 	.short	0x0008
        /*0014*/ 	.byte	0x00, 0xf0, 0xc1, 0x08


	//----- nvinfo : EIATTR_KPARAM_INFO
	.align		4
.L_3499:
        /*0018*/ 	.byte	0x04, 0x17
        /*001a*/ 	.short	(.L_3501 - .L_3500)
.L_3500:
        /*001c*/ 	.word	0x00000000
        /*0020*/ 	.short	0x0000
        /*0022*/ 	.short	0x0000
        /*0024*/ 	.byte	0x00, 0xf0, 0x11, 0x00


	//----- nvinfo : EIATTR_SPARSE_MMA_MASK
	.align		4
.L_3501:
        /*0028*/ 	.byte	0x03, 0x50
        /*002a*/ 	.short	0x0000


	//----- nvinfo : EIATTR_MAXREG_COUNT
	.align		4
        /*002c*/ 	.byte	0x03, 0x1b
        /*002e*/ 	.short	0x0080


	//----- nvinfo : EIATTR_MERCURY_ISA_VERSION
	.align		4
        /*0030*/ 	.byte	0x03, 0x5f
        /*0032*/ 	.short	0x0101


	//----- nvinfo : EIATTR_EXIT_INSTR_OFFSETS
	.align		4
        /*0034*/ 	.byte	0x04, 0x1c
        /*0036*/ 	.short	(.L_3503 - .L_3502)


	//   ....[0]....
.L_3502:
        /*0038*/ 	.word	0x00001560


	//   ....[1]....
        /*003c*/ 	.word	0x00002a10


	//----- nvinfo : EIATTR_MAX_THREADS
	.align		4
.L_3503:
        /*0040*/ 	.byte	0x04, 0x05
        /*0042*/ 	.short	(.L_3505 - .L_3504)
.L_3504:
        /*0044*/ 	.word	0x00000080
        /*0048*/ 	.word	0x00000001
        /*004c*/ 	.word	0x00000001


	//----- nvinfo : EIATTR_CRS_STACK_SIZE
	.align		4
.L_3505:
        /*0050*/ 	.byte	0x04, 0x1e
        /*0052*/ 	.short	(.L_3507 - .L_3506)
.L_3506:
        /*0054*/ 	.word	0x00000000


	//----- nvinfo : EIATTR_CBANK_PARAM_SIZE
	.align		4
.L_3507:
        /*0058*/ 	.byte	0x03, 0x19
        /*005a*/ 	.short	0x0238


	//----- nvinfo : EIATTR_PARAM_CBANK
	.align		4
        /*005c*/ 	.byte	0x04, 0x0a
        /*005e*/ 	.short	(.L_3509 - .L_3508)
	.align		4
.L_3508:
        /*0060*/ 	.word	index@(.nv.constant0._ZN2at6native18elementwise_kernelILi128ELi2EZNS0_22gpu_kernel_impl_nocastIZZZNS0_22nan_to_num_kernel_cudaERNS_18TensorIteratorBaseESt8optionalIdES6_S6_ENKUlvE_clEvENKUlvE_clEvEUlN3c107complexIdEEE_EEvS4_RKT_EUliE_EEviT1_)
        /*0064*/ 	.short	0x0210
        /*0066*/ 	.short	0x0238


	//----- nvinfo : EIATTR_SW_WAR
	.align		4
.L_3509:
        /*0068*/ 	.byte	0x04, 0x36
        /*006a*/ 	.short	(.L_3511 - .L_3510)
.L_3510:
        /*006c*/ 	.word	0x00000008
.L_3511:


//--------------------- .nv.info._ZN2at6native27unrolled_elementwise_kernelIZZZNS0_22nan_to_num_kernel_cudaERNS_18TensorIteratorBaseESt8optionalIdES5_S5_ENKUlvE_clEvENKUlvE_clEvEUlN3c107complexIdEEE_St5arrayIPcLm2EELi4E23TrivialOffsetCalculatorILi1EjESG_NS0_6memory15LoadWithoutCastENSH_16StoreWithoutCastEEEviT_T0_T2_T3_T4_T5_ --------------------------
	.section	.nv.info._ZN2at6native27unrolled_elementwise_kernelIZZZNS0_22nan_to_num_kernel_cudaERNS_18TensorIteratorBaseESt8optionalIdES5_S5_ENKUlvE_clEvENKUlvE_clEvEUlN3c107complexIdEEE_St5arrayIPcLm2EELi4E23TrivialOffsetCalculatorILi1EjESG_NS0_6memory15LoadWithoutCastENSH_16StoreWithoutCastEEEviT_T0_T2_T3_T4_T5_,"",@"SHT_CUDA_INFO"
	.sectionflags	@""
	.align	4


	//----- nvinfo : EIATTR_CUDA_API_VERSION
	.align		4
        /*0000*/ 	.byte	0x04, 0x37
        /*0002*/ 	.short	(.L_3513 - .L_3512)
.L_3512:
        /*0004*/ 	.word	0x00000082


	//----- nvinfo : EIATTR_KPARAM_INFO
	.align		4
.L_3513:
        /*0008*/ 	.byte	0x04, 0x17
        /*000a*/ 	.short	(.L_3515 - .L_3514)
.L_3514:
        /*000c*/ 	.word	0x00000000
        /*0010*/ 	.short	0x0006
        /*0012*/ 	.short	0x003b
        /*0014*/ 	.byte	0x00, 0xf0, 0x05, 0x00


	//----- nvinfo : EIATTR_KPARAM_INFO
	.align		4
.L_3515:
        /*0018*/ 	.byte	0x04, 0x17
        /*001a*/ 	.short	(.L_3517 - .L_3516)
.L_3516:
        /*001c*/ 	.word	0x00000000
        /*0020*/ 	.short	0x0005
        /*0022*/ 	.short	0x003a
        /*0024*/ 	.byte	0x00, 0xf0, 0x05, 0x00


	//----- nvinfo : EIATTR_KPARAM_INFO
	.align		4
.L_3517:
        /*0028*/ 	.byte	0x04, 0x17
        /*002a*/ 	.short	(.L_3519 - .L_3518)
.L_3518:
        /*002c*/ 	.word	0x00000000
        /*0030*/ 	.short	0x0004
        /*0032*/ 	.short	0x0039
        /*0034*/ 	.byte	0x00, 0xf0, 0x05, 0x00


	//----- nvinfo : EIATTR_KPARAM_INFO
	.align		4
.L_3519:
        /*0038*/ 	.byte	0x04, 0x17
        /*003a*/ 	.short	(.L_3521 - .L_3520)
.L_3520:
        /*003c*/ 	.word	0x00000000
        /*0040*/ 	.short	0x0003
        /*0042*/ 	.short	0x0038
        /*0044*/ 	.byte	0x00, 0xf0, 0x05, 0x00


	//----- nvinfo : EIATTR_KPARAM_INFO
	.align		4
.L_3521:
        /*0048*/ 	.byte	0x04, 0x17
        /*004a*/ 	.short	(.L_3523 - .L_3522)
.L_3522:
        /*004c*/ 	.word	0x00000000
        /*0050*/ 	.short	0x0002
        /*0052*/ 	.short	0x0028
        /*0054*/ 	.byte	0x00, 0xf0, 0x41, 0x00


	//----- nvinfo : EIATTR_KPARAM_INFO
	.align		4
.L_3523:
        /*0058*/ 	.byte	0x04, 0x17
        /*005a*/ 	.short	(.L_3525 - .L_3524)
.L_3524:
        /*005c*/ 	.word	0x00000000
        /*0060*/ 	.short	0x0001
        /*0062*/ 	.short	0x0008
        /*0064*/ 	.byte	0x00, 0xf0, 0x81, 0x00


	//----- nvinfo : EIATTR_KPARAM_INFO
	.align		4
.L_3525:
        /*0068*/ 	.byte	0x04, 0x17
        /*006a*/ 	.short	(.L_3527 - .L_3526)
.L_3526:
        /*006c*/ 	.word	0x00000000
        /*0070*/ 	.short	0x0000
        /*0072*/ 	.short	0x0000
        /*0074*/ 	.byte	0x00, 0xf0, 0x11, 0x00


	//----- nvinfo : EIATTR_SPARSE_MMA_MASK
	.align		4
.L_3527:
        /*0078*/ 	.byte	0x03, 0x50
        /*007a*/ 	.short	0x0000


	//----- nvinfo : EIATTR_MAXREG_COUNT
	.align		4
        /*007c*/ 	.byte	0x03, 0x1b
        /*007e*/ 	.short	0x00ff


	//----- nvinfo : EIATTR_MERCURY_ISA_VERSION
	.align		4
        /*0080*/ 	.byte	0x03, 0x5f
        /*0082*/ 	.short	0x0101


	//----- nvinfo : EIATTR_EXIT_INSTR_OFFSETS
	.align		4
        /*0084*/ 	.byte	0x04, 0x1c
        /*0086*/ 	.short	(.L_3529 - .L_3528)


	//   ....[0]....
.L_3528:
        /*0088*/ 	.word	0x00000ab0


	//   ....[1]....
        /*008c*/ 	.word	0x00000b00


	//----- nvinfo : EIATTR_MAX_THREADS
	.align		4
.L_3529:
        /*0090*/ 	.byte	0x04, 0x05
        /*0092*/ 	.short	(.L_3531 - .L_3530)
.L_3530:
        /*0094*/ 	.word	0x00000080
        /*0098*/ 	.word	0x00000001
        /*009c*/ 	.word	0x00000001


	//----- nvinfo : EIATTR_CRS_STACK_SIZE
	.align		4
.L_3531:
        /*00a0*/ 	.byte	0x04, 0x1e
        /*00a2*/ 	.short	(.L_3533 - .L_3532)
.L_3532:
        /*00a4*/ 	.word	0x00000000


	//----- nvinfo : EIATTR_CBANK_PARAM_SIZE
	.align		4
.L_3533:
        /*00a8*/ 	.byte	0x03, 0x19
        /*00aa*/ 	.short	0x003c


	//----- nvinfo : EIATTR_PARAM_CBANK
	.align		4
        /*00ac*/ 	.byte	0x04, 0x0a
        /*00ae*/ 	.short	(.L_3535 - .L_3534)
	.align		4
.L_3534:
        /*00b0*/ 	.word	index@(.nv.constant0._ZN2at6native27unrolled_elementwise_kernelIZZZNS0_22nan_to_num_kernel_cudaERNS_18TensorIteratorBaseESt8optionalIdES5_S5_ENKUlvE_clEvENKUlvE_clEvEUlN3c107complexIdEEE_St5arrayIPcLm2EELi4E23TrivialOffsetCalculatorILi1EjESG_NS0_6memory15LoadWithoutCastENSH_16StoreWithoutCastEEEviT_T0_T2_T3_T4_T5_)
        /*00b4*/ 	.short	0x0210
        /*00b6*/ 	.short	0x003c


	//----- nvinfo : EIATTR_SW_WAR
	.align		4
.L_3535:
        /*00b8*/ 	.byte	0x04, 0x36
        /*00ba*/ 	.short	(.L_3537 - .L_3536)
.L_3536:
        /*00bc*/ 	.word	0x00000008
.L_3537:


//--------------------- .nv.info._ZN2at6native29vectorized_elementwise_kernelILi2EZZZNS0_22nan_to_num_kernel_cudaERNS_18TensorIteratorBaseESt8optionalIdES5_S5_ENKUlvE_clEvENKUlvE_clEvEUlN3c107complexIdEEE_St5arrayIPcLm2EEEEviT0_T1_ --------------------------
	.section	.nv.info._ZN2at6native29vectorized_elementwise_kernelILi2EZZZNS0_22nan_to_num_kernel_cudaERNS_18TensorIteratorBaseESt8optionalIdES5_S5_ENKUlvE_clEvENKUlvE_clEvEUlN3c107complexIdEEE_St5arrayIPcLm2EEEEviT0_T1_,"",@"SHT_CUDA_INFO"
	.sectionflags	@""
	.align	4


	//----- nvinfo : EIATTR_CUDA_API_VERSION
	.align		4
        /*0000*/ 	.byte	0x04, 0x37
        /*0002*/ 	.short	(.L_3539 - .L_3538)
.L_3538:
        /*0004*/ 	.word	0x00000082


	//----- nvinfo : EIATTR_KPARAM_INFO
	.align		4
.L_3539:
        /*0008*/ 	.byte	0x04, 0x17
        /*000a*/ 	.short	(.L_3541 - .L_3540)
.L_3540:
        /*000c*/ 	.word	0x00000000
        /*0010*/ 	.short	0x0002
        /*0012*/ 	.short	0x0028
        /*0014*/ 	.byte	0x00, 0xf0, 0x41, 0x00


	//----- nvinfo : EIATTR_KPARAM_INFO
	.align		4
.L_3541:
        /*0018*/ 	.byte	0x04, 0x17
        /*001a*/ 	.short	(.L_3543 - .L_3542)
.L_3542:
        /*001c*/ 	.word	0x00000000
        /*0020*/ 	.short	0x0001
        /*0022*/ 	.short	0x0008
        /*0024*/ 	.byte	0x00, 0xf0, 0x81, 0x00


	//----- nvinfo : EIATTR_KPARAM_INFO
	.align		4
.L_3543:
        /*0028*/ 	.byte	0x04, 0x17
        /*002a*/ 	.short	(.L_3545 - .L_3544)
.L_3544:
        /*002c*/ 	.word	0x00000000
        /*0030*/ 	.short	0x0000
        /*0032*/ 	.short	0x0000
        /*0034*/ 	.byte	0x00, 0xf0, 0x11, 0x00


	//----- nvinfo : EIATTR_SPARSE_MMA_MASK
	.align		4
.L_3545:
        /*0038*/ 	.byte	0x03, 0x50
        /*003a*/ 	.short	0x0000


	//----- nvinfo : EIATTR_MAXREG_COUNT
	.align		4
        /*003c*/ 	.byte	0x03, 0x1b
        /*003e*/ 	.short	0x00ff


	//----- nvinfo : EIATTR_MERCURY_ISA_VERSION
	.align		4
        /*0040*/ 	.byte	0x03, 0x5f
        /*0042*/ 	.short	0x0101


	//----- nvinfo : EIATTR_EXIT_INSTR_OFFSETS
	.align		4
        /*0044*/ 	.byte	0x04, 0x1c
        /*0046*/ 	.short	(.L_3547 - .L_3546)


	//   ....[0]....
.L_3546:
        /*0048*/ 	.word	0x00000e90


	//   ....[1]....
        /*004c*/ 	.word	0x00002340


	//   ....[2]....
        /*0050*/ 	.word	0x00002390


	//----- nvinfo : EIATTR_MAX_THREADS
	.align		4
.L_3547:
        /*0054*/ 	.byte	0x04, 0x05
        /*0056*/ 	.short	(.L_3549 - .L_3548)
.L_3548:
        /*0058*/ 	.word	0x00000080
        /*005c*/ 	.word	0x00000001
        /*0060*/ 	.word	0x00000001


	//----- nvinfo : EIATTR_CRS_STACK_SIZE
	.align		4
.L_3549:
        /*0064*/ 	.byte	0x04, 0x1e
        /*0066*/ 	.short	(.L_3551 - .L_3550)
.L_3550:
        /*0068*/ 	.word	0x00000000


	//----- nvinfo : EIATTR_CBANK_PARAM_SIZE
	.align		4
.L_3551:
        /*006c*/ 	.byte	0x03, 0x19
        /*006e*/ 	.short	0x0038


	//----- nvinfo : EIATTR_PARAM_CBANK
	.align		4
        /*0070*/ 	.byte	0x04, 0x0a
        /*0072*/ 	.short	(.L_3553 - .L_3552)
	.align		4
.L_3552:
        /*0074*/ 	.word	index@(.nv.constant0._ZN2at6native29vectorized_elementwise_kernelILi2EZZZNS0_22nan_to_num_kernel_cudaERNS_18TensorIteratorBaseESt8optionalIdES5_S5_ENKUlvE_clEvENKUlvE_clEvEUlN3c107complexIdEEE_St5arrayIPcLm2EEEEviT0_T1_)
        /*0078*/ 	.short	0x0210
        /*007a*/ 	.short	0x0038


	//----- nvinfo : EIATTR_SW_WAR
	.align		4
.L_3553:
        /*007c*/ 	.byte	0x04, 0x36
        /*007e*/ 	.short	(.L_3555 - .L_3554)
.L_3554:
        /*0080*/ 	.word	0x00000008
.L_3555:


//--------------------- .nv.info._ZN2at6native29vectorized_elementwise_kernelILi4EZZZNS0_22nan_to_num_kernel_cudaERNS_18TensorIteratorBaseESt8optionalIdES5_S5_ENKUlvE_clEvENKUlvE_clEvEUlN3c107complexIdEEE_St5arrayIPcLm2EEEEviT0_T1_ --------------------------
	.section	.nv.info._ZN2at6native29vectorized_elementwise_kernelILi4EZZZNS0_22nan_to_num_kernel_cudaERNS_18TensorIteratorBaseESt8optionalIdES5_S5_ENKUlvE_clEvENKUlvE_clEvEUlN3c107complexIdEEE_St5arrayIPcLm2EEEEviT0_T1_,"",@"SHT_CUDA_INFO"
	.sectionflags	@""
	.align	4


	//----- nvinfo : EIATTR_CUDA_API_VERSION
	.align		4
        /*0000*/ 	.byte	0x04, 0x37
        /*0002*/ 	.short	(.L_3557 - .L_3556)
.L_3556:
        /*0004*/ 	.word	0x00000082


	//----- nvinfo : EIATTR_KPARAM_INFO
	.align		4
.L_3557:
        /*0008*/ 	.byte	0x04, 0x17
        /*000a*/ 	.short	(.L_3559 - .L_3558)
.L_3558:
        /*000c*/ 	.word	0x00000000
        /*0010*/ 	.short	0x0002
        /*0012*/ 	.short	0x0028
        /*0014*/ 	.byte	0x00, 0xf0, 0x41, 0x00


	//----- nvinfo : EIATTR_KPARAM_INFO
	.align		4
.L_3559:
        /*0018*/ 	.byte	0x04, 0x17
        /*001a*/ 	.short	(.L_3561 - .L_3560)
.L_3560:
        /*001c*/ 	.word	0x00000000
        /*0020*/ 	.short	0x0001
        /*0022*/ 	.short	0x0008
        /*0024*/ 	.byte	0x00, 0xf0, 0x81, 0x00


	//----- nvinfo : EIATTR_KPARAM_INFO
	.align		4
.L_3561:
        /*0028*/ 	.byte	0x04, 0x17
        /*002a*/ 	.short	(.L_3563 - .L_3562)
.L_3562:
        /*002c*/ 	.word	0x00000000
        /*0030*/ 	.short	0x0000
        /*0032*/ 	.short	0x0000
        /*0034*/ 	.byte	0x00, 0xf0, 0x11, 0x00


	//----- nvinfo : EIATTR_SPARSE_MMA_MASK
	.align		4
.L_3563:
        /*0038*/ 	.byte	0x03, 0x50
        /*003a*/ 	.short	0x0000


	//----- nvinfo : EIATTR_MAXREG_COUNT
	.align		4
        /*003c*/ 	.byte	0x03, 0x1b
        /*003e*/ 	.short	0x00ff


	//----- nvinfo : EIATTR_MERCURY_ISA_VERSION
	.align		4
        /*0040*/ 	.byte	0x03, 0x5f
        /*0042*/ 	.short	0x0101


	//----- nvinfo : EIATTR_EXIT_INSTR_OFFSETS
	.align		4
        /*0044*/ 	.byte	0x04, 0x1c
        /*0046*/ 	.short	(.L_3565 - .L_3564)


	//   ....[0]....
.L_3564:
        /*0048*/ 	.word	0x00000e90


	//   ....[1]....
        /*004c*/ 	.word	0x00002340


	//   ....[2]....
        /*0050*/ 	.word	0x00002390


	//----- nvinfo : EIATTR_MAX_THREADS
	.align		4
.L_3565:
        /*0054*/ 	.byte	0x04, 0x05
        /*0056*/ 	.short	(.L_3567 - .L_3566)
.L_3566:
        /*0058*/ 	.word	0x00000080
        /*005c*/ 	.word	0x00000001
        /*0060*/ 	.word	0x00000001


	//----- nvinfo : EIATTR_CRS_STACK_SIZE
	.align		4
.L_3567:
        /*0064*/ 	.byte	0x04, 0x1e
        /*0066*/ 	.short	(.L_3569 - .L_3568)
.L_3568:
        /*0068*/ 	.word	0x00000000


	//----- nvinfo : EIATTR_CBANK_PARAM_SIZE
	.align		4
.L_3569:
        /*006c*/ 	.byte	0x03, 0x19
        /*006e*/ 	.short	0x0038


	//----- nvinfo : EIATTR_PARAM_CBANK
	.align		4
        /*0070*/ 	.byte	0x04, 0x0a
        /*0072*/ 	.short	(.L_3571 - .L_3570)
	.align		4
.L_3570:
        /*0074*/ 	.word	index@(.nv.constant0._ZN2at6native29vectorized_elementwise_kernelILi4EZZZNS0_22nan_to_num_kernel_cudaERNS_18TensorIteratorBaseESt8optionalIdES5_S5_ENKUlvE_clEvENKUlvE_clEvEUlN3c107complexIdEEE_St5arrayIPcLm2EEEEviT0_T1_)
        /*0078*/ 	.short	0x0210
        /*007a*/ 	.short	0x0038


	//----- nvinfo : EIATTR_SW_WAR
	.align		4
.L_3571:
        /*007c*/ 	.byte	0x04, 0x36
        /*007e*/ 	.short	(.L_3573 - .L_3572)
.L_3572:
        /*0080*/ 	.word	0x00000008
.L_3573:


//--------------------- .nv.info._ZN2at6native29vectorized_elementwise_kernelILi8EZZZNS0_22nan_to_num_kernel_cudaERNS_18TensorIteratorBaseESt8optionalIdES5_S5_ENKUlvE_clEvENKUlvE_clEvEUlN3c107complexIdEEE_St5arrayIPcLm2EEEEviT0_T1_ --------------------------
	.section	.nv.info._ZN2at6native29vectorized_elementwise_kernelILi8EZZZNS0_22nan_to_num_kernel_cudaERNS_18TensorIteratorBaseESt8optionalIdES5_S5_ENKUlvE_clEvENKUlvE_clEvEUlN3c107complexIdEEE_St5arrayIPcLm2EEEEviT0_T1_,"",@"SHT_CUDA_INFO"
	.sectionflags	@""
	.align	4


	//----- nvinfo : EIATTR_CUDA_API_VERSION
	.align		4
        /*0000*/ 	.byte	0x04, 0x37
        /*0002*/ 	.short	(.L_3575 - .L_3574)
.L_3574:
        /*0004*/ 	.word	0x00000082


	//----- nvinfo : EIATTR_KPARAM_INFO
	.align		4
.L_3575:
        /*0008*/ 	.byte	0x04, 0x17
        /*000a*/ 	.short	(.L_3577 - .L_3576)
.L_3576:
        /*000c*/ 	.word	0x00000000
        /*0010*/ 	.short	0x0002
        /*0012*/ 	.short	0x0028
        /*0014*/ 	.byte	0x00, 0xf0, 0x41, 0x00


	//----- nvinfo : EIATTR_KPARAM_INFO
	.align		4
.L_3577:
        /*0018*/ 	.byte	0x04, 0x17
        /*001a*/ 	.short	(.L_3579 - .L_3578)
.L_3578:
        /*001c*/ 	.word	0x00000000
        /*0020*/ 	.short	0x0001
        /*0022*/ 	.short	0x0008
        /*0024*/ 	.byte	0x00, 0xf0, 0x81, 0x00


	//----- nvinfo : EIATTR_KPARAM_INFO
	.align		4
.L_3579:
        /*0028*/ 	.byte	0x04, 0x17
        /*002a*/ 	.short	(.L_3581 - .L_3580)
.L_3580:
        /*002c*/ 	.word	0x00000000
        /*0030*/ 	.short	0x0000
        /*0032*/ 	.short	0x0000
        /*0034*/ 	.byte	0x00, 0xf0, 0x11, 0x00


	//----- nvinfo : EIATTR_SPARSE_MMA_MASK
	.align		4
.L_3581:
        /*0038*/ 	.byte	0x03, 0x50
        /*003a*/ 	.short	0x0000


	//----- nvinfo : EIATTR_MAXREG_COUNT
	.align		4
        /*003c*/ 	.byte	0x03, 0x1b
        /*003e*/ 	.short	0x00ff


	//----- nvinfo : EIATTR_MERCURY_ISA_VERSION
	.align		4
        /*0040*/ 	.byte	0x03, 0x5f
        /*0042*/ 	.short	0x0101


	//----- nvinfo : EIATTR_EXIT_INSTR_OFFSETS
	.align		4
        /*0044*/ 	.byte	0x04, 0x1c
        /*0046*/ 	.short	(.L_3583 - .L_3582)


	//   ....[0]....
.L_3582:
        /*0048*/ 	.word	0x00000e60


	//   ....[1]....
        /*004c*/ 	.word	0x00002310


	//   ....[2]....
        /*0050*/ 	.word	0x00002360


	//----- nvinfo : EIATTR_MAX_THREADS
	.align		4
.L_3583:
        /*0054*/ 	.byte	0x04, 0x05
        /*0056*/ 	.short	(.L_3585 - .L_3584)
.L_3584:
        /*0058*/ 	.word	0x00000080
        /*005c*/ 	.word	0x00000001
        /*0060*/ 	.word	0x00000001


	//----- nvinfo : EIATTR_CRS_STACK_SIZE
	.align		4
.L_3585:
        /*0064*/ 	.byte	0x04, 0x1e
        /*0066*/ 	.short	(.L_3587 - .L_3586)
.L_3586:
        /*0068*/ 	.word	0x00000000


	//----- nvinfo : EIATTR_CBANK_PARAM_SIZE
	.align		4
.L_3587:
        /*006c*/ 	.byte	0x03, 0x19
        /*006e*/ 	.short	0x0038


	//----- nvinfo : EIATTR_PARAM_CBANK
	.align		4
        /*0070*/ 	.byte	0x04, 0x0a
        /*0072*/ 	.short	(.L_3589 - .L_3588)
	.align		4
.L_3588:
        /*0074*/ 	.word	index@(.nv.constant0._ZN2at6native29vectorized_elementwise_kernelILi8EZZZNS0_22nan_to_num_kernel_cudaERNS_18TensorIteratorBaseESt8optionalIdES5_S5_ENKUlvE_clEvENKUlvE_clEvEUlN3c107complexIdEEE_St5arrayIPcLm2EEEEviT0_T1_)
        /*0078*/ 	.short	0x0210
        /*007a*/ 	.short	0x0038


	//----- nvinfo : EIATTR_SW_WAR
	.align		4
.L_3589:
        /*007c*/ 	.byte	0x04, 0x36
        /*007e*/ 	.short	(.L_3591 - .L_3590)
.L_3590:
        /*0080*/ 	.word	0x00000008
.L_3591:


//--------------------- .nv.info._ZN2at6native18elementwise_kernelILi128ELi4EZNS0_15gpu_kernel_implIZZZNS0_21clamp_max_kernel_cudaERNS_18TensorIteratorBaseERKN3c106ScalarEENKUlvE_clEvENKUlvE7_clEvEUlNS5_8BFloat16EE_EEvS4_RKT_EUliE_EEviT1_ --------------------------
	.section	.nv.info._ZN2at6native18elementwise_kernelILi128ELi4EZNS0_15gpu_kernel_implIZZZNS0_21clamp_max_kernel_cudaERNS_18TensorIteratorBaseERKN3c106ScalarEENKUlvE_clEvENKUlvE7_clEvEUlNS5_8BFloat16EE_EEvS4_RKT_EUliE_EEviT1_,"",@"SHT_CUDA_INFO"
	.sectionflags	@""
	.align	4


	//----- nvinfo : EIATTR_CUDA_API_VERSION
	.align		4
        /*0000*/ 	.byte	0x04, 0x37
        /*0002*/ 	.short	(.L_3593 - .L_3592)
.L_3592:
        /*0004*/ 	.word	0x00000082


	//----- nvinfo : EIATTR_KPARAM_INFO
	.align		4
.L_3593:
        /*0008*/ 	.byte	0x04, 0x17
        /*000a*/ 	.short	(.L_3595 - .L_3594)
.L_3594:
        /*000c*/ 	.word	0x00000000
        /*0010*/ 	.short	0x0001
        /*0012*/ 	.short	0x0008
        /*0014*/ 	.byte	0x00, 0xf0, 0xa1, 0x08


	//----- nvinfo : EIATTR_KPARAM_INFO
	.align		4
.L_3595:
        /*0018*/ 	.byte	0x04, 0x17
        /*001a*/ 	.short	(.L_3597 - .L_3596)
.L_3596:
        /*001c*/ 	.word	0x00000000
        /*0020*/ 	.short	0x0000
        /*0022*/ 	.short	0x0000
        /*0024*/ 	.byte	0x00, 0xf0, 0x11, 0x00


	//----- nvinfo : EIATTR_SPARSE_MMA_MASK
	.align		4
.L_3597:
        /*0028*/ 	.byte	0x03, 0x50
        /*002a*/ 	.short	0x0000


	//----- nvinfo : EIATTR_MAXREG_COUNT
	.align		4
        /*002c*/ 	.byte	0x03, 0x1b
        /*002e*/ 	.short	0x0080


	//----- nvinfo : EIATTR_EXTERNS
	.align		4
        /*0030*/ 	.byte	0x04, 0x0f
        /*0032*/ 	.short	(.L_3599 - .L_3598)


	//   ....[0]....
	.align		4
.L_3598:
        /*0034*/ 	.word	index@(__assertfail)


	//----- nvinfo : EIATTR_MERCURY_ISA_VERSION
	.align		4
.L_3599:
        /*0038*/ 	.byte	0x03, 0x5f
        /*003a*/ 	.short	0x0101


	//----- nvinfo : EIATTR_SYSCALL_OFFSETS
	.align		4
        /*003c*/ 	.byte	0x04, 0x46
        /*003e*/ 	.short	(.L_3601 - .L_3600)


	//   ....[0]....
.L_3600:
        /*0040*/ 	.word	0x000023a0


	//   ....[1]....
        /*0044*/ 	.word	0x000033a0


	//   ....[2]....
        /*0048*/ 	.word	0x000057a0


	//   ....[3]....
        /*004c*/ 	.word	0x000067a0


	//   ....[4]....
        /*0050*/ 	.word	0x00008b90


	//   ....[5]....
        /*0054*/ 	.word	0x00009b90


	//   ....[6]....
        /*0058*/ 	.word	0x0000bf70


	//   ....[7]....
        /*005c*/ 	.word	0x0000cf70


	//----- nvinfo : EIATTR_EXIT_INSTR_OFFSETS
	.align		4
.L_3601:
        /*0060*/ 	.byte	0x04, 0x1c
        /*0062*/ 	.short	(.L_3603 - .L_3602)


	//   ....[0]....
.L_3602:
        /*0064*/ 	.word	0x00009c60


	//   ....[1]....
        /*0068*/ 	.word	0x0000c1a0


	//   ....[2]....
        /*006c*/ 	.word	0x0000c1e0


	//   ....[3]....
        /*0070*/ 	.word	0x0000c280


	//   ....[4]....
        /*0074*/ 	.word	0x0000c2c0


	//   ....[5]....
        /*0078*/ 	.word	0x0000c300


	//   ....[6]....
        /*007c*/ 	.word	0x0000c390


	//   ....[7]....
        /*0080*/ 	.word	0x0000c3d0


	//   ....[8]....
        /*0084*/ 	.word	0x0000c470


	//   ....[9]....
        /*0088*/ 	.word	0x0000c4c0


	//   ....[10]....
        /*008c*/ 	.word	0x0000c510


	//   ....[11]....
        /*0090*/ 	.word	0x0000c5e0


	//   ....[12]....
        /*0094*/ 	.word	0x0000c640


	//   ....[13]....
        /*0098*/ 	.word	0x0000c7d0


	//   ....[14]....
        /*009c*/ 	.word	0x0000c930


	//   ....[15]....
        /*00a0*/ 	.word	0x0000c950


	//   ....[16]....
        /*00a4*/ 	.word	0x0000ca10


	//   ....[17]....
        /*00a8*/ 	.word	0x0000cb90


	//   ....[18]....
        /*00ac*/ 	.word	0x0000cd10


	//   ....[19]....
        /*00b0*/ 	.word	0x0000ce70


	//   ....[20]....
        /*00b4*/ 	.word	0x0000cf80


	//   ....[21]....
        /*00b8*/ 	.word	0x0000cfc0


	//   ....[22]....
        /*00bc*/ 	.word	0x0000d000


	//----- nvinfo : EIATTR_MAX_THREADS
	.align		4
.L_3603:
        /*00c0*/ 	.byte	0x04, 0x05
        /*00c2*/ 	.short	(.L_3605 - .L_3604)
.L_3604:
        /*00c4*/ 	.word	0x00000080
        /*00c8*/ 	.word	0x00000001
        /*00cc*/ 	.word	0x00000001


	//----- nvinfo : EIATTR_CRS_STACK_SIZE
	.align		4
.L_3605:
        /*00d0*/ 	.byte	0x04, 0x1e
        /*00d2*/ 	.short	(.L_3607 - .L_3606)
.L_3606:
        /*00d4*/ 	.word	0x00000000


	//----- nvinfo : EIATTR_CBANK_PARAM_SIZE
	.align		4
.L_3607:
        /*00d8*/ 	.byte	0x03, 0x19
        /*00da*/ 	.short	0x0230


	//----- nvinfo : EIATTR_PARAM_CBANK
	.align		4
        /*00dc*/ 	.byte	0x04, 0x0a
        /*00de*/ 	.short	(.L_3609 - .L_3608)
	.align		4
.L_3608:
        /*00e0*/ 	.word	index@(.nv.constant0._ZN2at6native18elementwise_kernelILi128ELi4EZNS0_15gpu_kernel_implIZZZNS0_21clamp_max_kernel_cudaERNS_18TensorIteratorBaseERKN3c106ScalarEENKUlvE_clEvENKUlvE7_clEvEUlNS5_8BFloat16EE_EEvS4_RKT_EUliE_EEviT1_)
        /*00e4*/ 	.short	0x0210
        /*00e6*/ 	.short	0x0230


	//----- nvinfo : EIATTR_SW_WAR
	.align		4
.L_3609:
        /*00e8*/ 	.byte	0x04, 0x36
        /*00ea*/ 	.short	(.L_3611 - .L_3610)
.L_3610:
        /*00ec*/ 	.word	0x00000008
.L_3611:


//--------------------- .nv.info._ZN2at6native27unrolled_elementwise_kernelIZZZNS0_21clamp_max_kernel_cudaERNS_18TensorIteratorBaseERKN3c106ScalarEENKUlvE_clEvENKUlvE7_clEvEUlNS4_8BFloat16EE_St5arrayIPcLm2EELi4E23TrivialOffsetCalculatorILi1EjESG_NS0_6memory12LoadWithCastILi1EEENSH_13StoreWithCastILi1EEEEEviT_T0_T2_T3_T4_T5_ --------------------------
	.section	.nv.info._ZN2at6native27unrolled_elementwise_kernelIZZZNS0_21clamp_max_kernel_cudaERNS_18TensorIteratorBaseERKN3c106ScalarEENKUlvE_clEvENKUlvE7_clEvEUlNS4_8BFloat16EE_St5arrayIPcLm2EELi4E23TrivialOffsetCalculatorILi1EjESG_NS0_6memory12LoadWithCastILi1EEENSH_13StoreWithCastILi1EEEEEviT_T0_T2_T3_T4_T5_,"",@"SHT_CUDA_INFO"
	.sectionflags	@""
	.align	4


	//----- nvinfo : EIATTR_CUDA_API_VERSION
	.align		4
        /*0000*/ 	.byte	0x04, 0x37
        /*0002*/ 	.short	(.L_3613 - .L_3612)
.L_3612:
        /*0004*/ 	.word	0x00000082


	//----- nvinfo : EIATTR_KPARAM_INFO
	.align		4
.L_3613:
        /*0008*/ 	.byte	0x04, 0x17
        /*000a*/ 	.short	(.L_3615 - .L_3614)
.L_3614:
        /*000c*/ 	.word	0x00000000
        /*0010*/ 	.short	0x0006
        /*0012*/ 	.short	0x0034
        /*0014*/ 	.byte	0x00, 0xf0, 0x21, 0x00


	//----- nvinfo : EIATTR_KPARAM_INFO
	.align		4
.L_3615:
        /*0018*/ 	.byte	0x04, 0x17
        /*001a*/ 	.short	(.L_3617 - .L_3616)
.L_3616:
        /*001c*/ 	.word	0x00000000
        /*0020*/ 	.short	0x0005
        /*0022*/ 	.short	0x002c
        /*0024*/ 	.byte	0x00, 0xf0, 0x21, 0x00


	//----- nvinfo : EIATTR_KPARAM_INFO
	.align		4
.L_3617:
        /*0028*/ 	.byte	0x04, 0x17
        /*002a*/ 	.short	(.L_3619 - .L_3618)
.L_3618:
        /*002c*/ 	.word	0x00000000
        /*0030*/ 	.short	0x0004
        /*0032*/ 	.short	0x0029
        /*0034*/ 	.byte	0x00, 0xf0, 0x05, 0x00


	//----- nvinfo : EIATTR_KPARAM_INFO
	.align		4
.L_3619:
        /*0038*/ 	.byte	0x04, 0x17
        /*003a*/ 	.short	(.L_3621 - .L_3620)
.L_3620:
        /*003c*/ 	.word	0x00000000
        /*0040*/ 	.short	0x0003
        /*0042*/ 	.short	0x0028
        /*0044*/ 	.byte	0x00, 0xf0, 0x05, 0x00


	//----- nvinfo : EIATTR_KPARAM_INFO
	.align		4
.L_3621:
        /*0048*/ 	.byte	0x04, 0x17
        /*004a*/ 	.short	(.L_3623 - .L_3622)
.L_3622:
        /*004c*/ 	.word	0x00000000
        /*0050*/ 	.short	0x0002
        /*0052*/ 	.short	0x0018
        /*0054*/ 	.byte	0x00, 0xf0, 0x41, 0x00


	//----- nvinfo : EIATTR_KPARAM_INFO
	.align		4
.L_3623:
        /*0058*/ 	.byte	0x04, 0x17
        /*005a*/ 	.short	(.L_3625 - .L_3624)
.L_3624:
        /*005c*/ 	.word	0x00000000
        /*0060*/ 	.short	0x0001
        /*0062*/ 	.short	0x0008
        /*0064*/ 	.byte	0x00, 0xf0, 0x41, 0x00


	//----- nvinfo : EIATTR_KPARAM_INFO
	.align		4
.L_3625:
        /*0068*/ 	.byte	0x04, 0x17
        /*006a*/ 	.short	(.L_3627 - .L_3626)
.L_3626:
        /*006c*/ 	.word	0x00000000
        /*0070*/ 	.short	0x0000
        /*0072*/ 	.short	0x0000
        /*0074*/ 	.byte	0x00, 0xf0, 0x11, 0x00


	//----- nvinfo : EIATTR_SPARSE_MMA_MASK
	.align		4
.L_3627:
        /*0078*/ 	.byte	0x03, 0x50
        /*007a*/ 	.short	0x0000


	//----- nvinfo : EIATTR_MAXREG_COUNT
	.align		4
        /*007c*/ 	.byte	0x03, 0x1b
        /*007e*/ 	.short	0x00ff


	//----- nvinfo : EIATTR_EXTERNS
	.align		4
        /*0080*/ 	.byte	0x04, 0x0f
        /*0082*/ 	.short	(.L_3629 - .L_3628)


	//   ....[0]....
	.align		4
.L_3628:
        /*0084*/ 	.word	index@(__assertfail)


	//----- nvinfo : EIATTR_MERCURY_ISA_VERSION
	.align		4
.L_3629:
        /*0088*/ 	.byte	0x03, 0x5f
        /*008a*/ 	.short	0x0101


	//----- nvinfo : EIATTR_SYSCALL_OFFSETS
	.align		4
        /*008c*/ 	.byte	0x04, 0x46
        /*008e*/ 	.short	(.L_3631 - .L_3630)


	//   ....[0]....
.L_3630:
        /*0090*/ 	.word	0x000010e0


	//   ....[1]....
        /*0094*/ 	.word	0x00002220


	//   ....[2]....
        /*0098*/ 	.word	0x00003370


	//   ....[3]....
        /*009c*/ 	.word	0x00004490


	//   ....[4]....
        /*00a0*/ 	.word	0x000057f0


	//   ....[5]....
        /*00a4*/ 	.word	0x00006810


	//   ....[6]....
        /*00a8*/ 	.word	0x000077f0


	//   ....[7]....
        /*00ac*/ 	.word	0x000087d0


	//----- nvinfo : EIATTR_EXIT_INSTR_OFFSETS
	.align		4
.L_3631:
        /*00b0*/ 	.byte	0x04, 0x1c
        /*00b2*/ 	.short	(.L_3633 - .L_3632)


	//   ....[0]....
.L_3632:
        /*00b4*/ 	.word	0x000078b0


	//   ....[1]....
        /*00b8*/ 	.word	0x00007a00


	//   ....[2]....
        /*00bc*/ 	.word	0x00007a40


	//   ....[3]....
        /*00c0*/ 	.word	0x00007ae0


	//   ....[4]....
        /*00c4*/ 	.word	0x00007b20


	//   ....[5]....
        /*00c8*/ 	.word	0x00007b60


	//   ....[6]....
        /*00cc*/ 	.word	0x00007bf0


	//   ....[7]....
        /*00d0*/ 	.word	0x00007c30


	//   ....[8]....
        /*00d4*/ 	.word	0x00007cd0


	//   ....[9]....
        /*00d8*/ 	.word	0x00007d20


	//   ....[10]....
        /*00dc*/ 	.word	0x00007d70


	//   ....[11]....
        /*00e0*/ 	.word	0x00007e40


	//   ....[12]....
        /*00e4*/ 	.word	0x00007ea0


	//   ....[13]....
        /*00e8*/ 	.word	0x00008030


	//   ....[14]....
        /*00ec*/ 	.word	0x00008190


	//   ....[15]....
        /*00f0*/ 	.word	0x000081b0


	//   ....[16]....
        /*00f4*/ 	.word	0x00008270


	//   ....[17]....
        /*00f8*/ 	.word	0x000083f0


	//   ....[18]....
        /*00fc*/ 	.word	0x00008570


	//   ....[19]....
        /*0100*/ 	.word	0x000086d0


	//   ....[20]....
        /*0104*/ 	.word	0x000087e0


	//   ....[21]....
        /*0108*/ 	.word	0x00008820


	//   ....[22]....
        /*010c*/ 	.word	0x00008860


	//----- nvinfo : EIATTR_MAX_THREADS
	.align		4
.L_3633:
        /*0110*/ 	.byte	0x04, 0x05
        /*0112*/ 	.short	(.L_3635 - .L_3634)
.L_3634:
        /*0114*/ 	.word	0x00000080
        /*0118*/ 	.word	0x00000001
        /*011c*/ 	.word	0x00000001


	//----- nvinfo : EIATTR_CRS_STACK_SIZE
	.align		4
.L_3635:
        /*0120*/ 	.byte	0x04, 0x1e
        /*0122*/ 	.short	(.L_3637 - .L_3636)
.L_3636:
        /*0124*/ 	.word	0x00000000


	//----- nvinfo : EIATTR_CBANK_PARAM_SIZE
	.align		4
.L_3637:
        /*0128*/ 	.byte	0x03, 0x19
        /*012a*/ 	.short	0x003c


	//----- nvinfo : EIATTR_PARAM_CBANK
	.align		4
        /*012c*/ 	.byte	0x04, 0x0a
        /*012e*/ 	.short	(.L_3639 - .L_3638)
	.align		4
.L_3638:
        /*0130*/ 	.word	index@(.nv.constant0._ZN2at6native27unrolled_elementwise_kernelIZZZNS0_21clamp_max_kernel_cudaERNS_18TensorIteratorBaseERKN3c106ScalarEENKUlvE_clEvENKUlvE7_clEvEUlNS4_8BFloat16EE_St5arrayIPcLm2EELi4E23TrivialOffsetCalculatorILi1EjESG_NS0_6memory12LoadWithCastILi1EEENSH_13StoreWithCastILi1EEEEEviT_T0_T2_T3_T4_T5_)
        /*0134*/ 	.short	0x0210
        /*0136*/ 	.short	0x003c


	//----- nvinfo : EIATTR_SW_WAR
	.align		4
.L_3639:
        /*0138*/ 	.byte	0x04, 0x36
        /*013a*/ 	.short	(.L_3641 - .L_3640)
.L_3640:
        /*013c*/ 	.word	0x00000008
.L_3641:


//--------------------- .nv.info._ZN2at6native18elementwise_kernelILi128ELi4EZNS0_22gpu_kernel_impl_nocastIZZZNS0_21clamp_max_kernel_cudaERNS_18TensorIteratorBaseERKN3c106ScalarEENKUlvE_clEvENKUlvE7_clEvEUlNS5_8BFloat16EE_EEvS4_RKT_EUliE_EEviT1_ --------------------------
	.section	.nv.info._ZN2at6native18elementwise_kernelILi128ELi4EZNS0_22gpu_kernel_impl_nocastIZZZNS0_21clamp_max_kernel_cudaERNS_18TensorIteratorBaseERKN3c106ScalarEENKUlvE_clEvENKUlvE7_clEvEUlNS5_8BFloat16EE_EEvS4_RKT_EUliE_EEviT1_,"",@"SHT_CUDA_INFO"
	.sectionflags	@""
	.align	4


	//----- nvinfo : EIATTR_CUDA_API_VERSION
	.align		4
        /*0000*/ 	.byte	0x04, 0x37
        /*0002*/ 	.short	(.L_3643 - .L_3642)
.L_3642:
        /*0004*/ 	.word	0x00000082


	//----- nvinfo : EIATTR_KPARAM_INFO
	.align		4
.L_3643:
        /*0008*/ 	.byte	0x04, 0x17
        /*000a*/ 	.short	(.L_3645 - .L_3644)
.L_3644:
        /*000c*/ 	.word	0x00000000
        /*0010*/ 	.short	0x0001
        /*0012*/ 	.short	0x0008
        /*0014*/ 	.byte	0x00, 0xf0, 0x81, 0x08


	//----- nvinfo : EIATTR_KPARAM_INFO
	.align		4
.L_3645:
        /*0018*/ 	.byte	0x04, 0x17
        /*001a*/ 	.short	(.L_3647 - .L_3646)
.L_3646:
        /*001c*/ 	.word	0x00000000
        /*0020*/ 	.short	0x0000
        /*0022*/ 	.short	0x0000
        /*0024*/ 	.byte	0x00, 0xf0, 0x11, 0x00


	//----- nvinfo : EIATTR_SPARSE_MMA_MASK
	.align		4
.L_3647:
        /*0028*/ 	.byte	0x03, 0x50
        /*002a*/ 	.short	0x0000


	//----- nvinfo : EIATTR_MAXREG_COUNT
	.align		4
        /*002c*/ 	.byte	0x03, 0x1b
        /*002e*/ 	.short	0x0080


	//----- nvinfo : EIATTR_MERCURY_ISA_VERSION
	.align		4
        /*0030*/ 	.byte	0x03, 0x5f
        /*0032*/ 	.short	0x0101


	//----- nvinfo : EIATTR_EXIT_INSTR_OFFSETS
	.align		4
        /*0034*/ 	.byte	0x04, 0x1c
        /*0036*/ 	.short	(.L_3649 - .L_3648)


	//   ....[0]....
.L_3648:
        /*0038*/ 	.word	0x00003cd0


	//   ....[1]....
        /*003c*/ 	.word	0x000050b0


	//----- nvinfo : EIATTR_MAX_THREADS
	.align		4
.L_3649:
        /*0040*/ 	.byte	0x04, 0x05
        /*0042*/ 	.short	(.L_3651 - .L_3650)
.L_3650:
        /*0044*/ 	.word	0x00000080
        /*0048*/ 	.word	0x00000001
        /*004c*/ 	.word	0x00000001


	//----- nvinfo : EIATTR_CRS_STACK_SIZE
	.align		4
.L_3651:
        /*0050*/ 	.byte	0x04, 0x1e
        /*0052*/ 	.short	(.L_3653 - .L_3652)
.L_3652:
        /*0054*/ 	.word	0x00000000


	//----- nvinfo : EIATTR_CBANK_PARAM_SIZE
	.align		4
.L_3653:
        /*0058*/ 	.byte	0x03, 0x19
        /*005a*/ 	.short	0x0228


	//----- nvinfo : EIATTR_PARAM_CBANK
	.align		4
        /*005c*/ 	.byte	0x04, 0x0a
        /*005e*/ 	.short	(.L_3655 - .L_3654)
	.align		4
.L_3654:
        /*0060*/ 	.word	index@(.nv.constant0._ZN2at6native18elementwise_kernelILi128ELi4EZNS0_22gpu_kernel_impl_nocastIZZZNS0_21clamp_max_kernel_cudaERNS_18TensorIteratorBaseERKN3c106ScalarEENKUlvE_clEvENKUlvE7_clEvEUlNS5_8BFloat16EE_EEvS4_RKT_EUliE_EEviT1_)
        /*0064*/ 	.short	0x0210
        /*0066*/ 	.short	0x0228


	//----- nvinfo : EIATTR_SW_WAR
	.align		4
.L_3655:
        /*0068*/ 	.byte	0x04, 0x36
        /*006a*/ 	.short	(.L_3657 - .L_3656)
.L_3656:
        /*006c*/ 	.word	0x00000008
.L_3657:


//--------------------- .nv.info._ZN2at6native27unrolled_elementwise_kernelIZZZNS0_21clamp_max_kernel_cudaERNS_18TensorIteratorBaseERKN3c106ScalarEENKUlvE_clEvENKUlvE7_clEvEUlNS4_8BFloat16EE_St5arrayIPcLm2EELi4E23TrivialOffsetCalculatorILi1EjESG_NS0_6memory15LoadWithoutCastENSH_16StoreWithoutCastEEEviT_T0_T2_T3_T4_T5_ --------------------------
	.section	.nv.info._ZN2at6native27unrolled_elementwise_kernelIZZZNS0_21clamp_max_kernel_cudaERNS_18TensorIteratorBaseERKN3c106ScalarEENKUlvE_clEvENKUlvE7_clEvEUlNS4_8BFloat16EE_St5arrayIPcLm2EELi4E23TrivialOffsetCalculatorILi1EjESG_NS0_6memory15LoadWithoutCastENSH_16StoreWithoutCastEEEviT_T0_T2_T3_T4_T5_,"",@"SHT_CUDA_INFO"
	.sectionflags	@""
	.align	4


	//----- nvinfo : EIATTR_CUDA_API_VERSION
	.align		4
        /*0000*/ 	.byte	0x04, 0x37
        /*0002*/ 	.short	(.L_3659 - .L_3658)
.L_3658:
        /*0004*/ 	.word	0x00000082


	//----- nvinfo : EIATTR_KPARAM_INFO
	.align		4
.L_3659:
        /*0008*/ 	.byte	0x04, 0x17
        /*000a*/ 	.short	(.L_3661 - .L_3660)
.L_3660:
        /*000c*/ 	.word	0x00000000
        /*0010*/ 	.short	0x0006
        /*0012*/ 	.short	0x002b
        /*0014*/ 	.byte	0x00, 0xf0, 0x05, 0x00


	//----- nvinfo : EIATTR_KPARAM_INFO
	.align		4
.L_3661:
        /*0018*/ 	.byte	0x04, 0x17
        /*001a*/ 	.short	(.L_3663 - .L_3662)
.L_3662:
        /*001c*/ 	.word	0x00000000
        /*0020*/ 	.short	0x0005
        /*0022*/ 	.short	0x002a
        /*0024*/ 	.byte	0x00, 0xf0, 0x05, 0x00


	//----- nvinfo : EIATTR_KPARAM_INFO
	.align		4
.L_3663:
        /*0028*/ 	.byte	0x04, 0x17
        /*002a*/ 	.short	(.L_3665 - .L_3664)
.L_3664:
        /*002c*/ 	.word	0x00000000
        /*0030*/ 	.short	0x0004
        /*0032*/ 	.short	0x0029
        /*0034*/ 	.byte	0x00, 0xf0, 0x05, 0x00


	//----- nvinfo : EIATTR_KPARAM_INFO
	.align		4
.L_3665:
        /*0038*/ 	.byte	0x04, 0x17
        /*003a*/ 	.short	(.L_3667 - .L_3666)
.L_3666:
        /*003c*/ 	.word	0x00000000
        /*0040*/ 	.short	0x0003
        /*0042*/ 	.short	0x0028
        /*0044*/ 	.byte	0x00, 0xf0, 0x05, 0x00


	//----- nvinfo : EIATTR_KPARAM_INFO
	.align		4
.L_3667:
        /*0048*/ 	.byte	0x04, 0x17
        /*004a*/ 	.short	(.L_3669 - .L_3668)
.L_3668:
        /*004c*/ 	.word	0x00000000
        /*0050*/ 	.short	0x0002
        /*0052*/ 	.short	0x0018
        /*0054*/ 	.byte	0x00, 0xf0, 0x41, 0x00


	//----- nvinfo : EIATTR_KPARAM_INFO
	.align		4
.L_3669:
        /*0058*/ 	.byte	0x04, 0x17
        /*005a*/ 	.short	(.L_3671 - .L_3670)
.L_3670:
        /*005c*/ 	.word	0x00000000
        /*0060*/ 	.short	0x0001
        /*0062*/ 	.short	0x0008
        /*0064*/ 	.byte	0x00, 0xf0, 0x41, 0x00


	//----- nvinfo : EIATTR_KPARAM_INFO
	.align		4
.L_3671:
        /*0068*/ 	.byte	0x04, 0x17
        /*006a*/ 	.short	(.L_3673 - .L_3672)
.L_3672:
        /*006c*/ 	.word	0x00000000
        /*0070*/ 	.short	0x0000
        /*0072*/ 	.short	0x0000
        /*0074*/ 	.byte	0x00, 0xf0, 0x11, 0x00


	//----- nvinfo : EIATTR_SPARSE_MMA_MASK
	.align		4
.L_3673:
        /*0078*/ 	.byte	0x03, 0x50
        /*007a*/ 	.short	0x0000


	//----- nvinfo : EIATTR_MAXREG_COUNT
	.align		4
        /*007c*/ 	.byte	0x03, 0x1b
        /*007e*/ 	.short	0x00ff


	//----- nvinfo : EIATTR_MERCURY_ISA_VERSION
	.align		4
        /*0080*/ 	.byte	0x03, 0x5f
        /*0082*/ 	.short	0x0101


	//----- nvinfo : EIATTR_EXIT_INSTR_OFFSETS
	.align		4
        /*0084*/ 	.byte	0x04, 0x1c
        /*0086*/ 	.short	(.L_3675 - .L_3674)


	//   ....[0]....
.L_3674:
        /*0088*/ 	.word	0x00000530


	//   ....[1]....
        /*008c*/ 	.word	0x000005c0


	//----- nvinfo : EIATTR_MAX_THREADS
	.align		4
.L_3675:
        /*0090*/ 	.byte	0x04, 0x05
        /*0092*/ 	.short	(.L_3677 - .L_3676)
.L_3676:
        /*0094*/ 	.word	0x00000080
        /*0098*/ 	.word	0x00000001
        /*009c*/ 	.word	0x00000001


	//----- nvinfo : EIATTR_CRS_STACK_SIZE
	.align		4
.L_3677:
        /*00a0*/ 	.byte	0x04, 0x1e
        /*00a2*/ 	.short	(.L_3679 - .L_3678)
.L_3678:
        /*00a4*/ 	.word	0x00000000


	//----- nvinfo : EIATTR_CBANK_PARAM_SIZE
	.align		4
.L_3679:
        /*00a8*/ 	.byte	0x03, 0x19
        /*00aa*/ 	.short	0x002c


	//----- nvinfo : EIATTR_PARAM_CBANK
	.align		4
        /*00ac*/ 	.byte	0x04, 0x0a
        /*00ae*/ 	.short	(.L_3681 - .L_3680)
	.align		4
.L_3680:
        /*00b0*/ 	.word	index@(.nv.constant0._ZN2at6native27unrolled_elementwise_kernelIZZZNS0_21clamp_max_kernel_cudaERNS_18TensorIteratorBaseERKN3c106ScalarEENKUlvE_clEvENKUlvE7_clEvEUlNS4_8BFloat16EE_St5arrayIPcLm2EELi4E23TrivialOffsetCalculatorILi1EjESG_NS0_6memory15LoadWithoutCastENSH_16StoreWithoutCastEEEviT_T0_T2_T3_T4_T5_)
        /*00b4*/ 	.short	0x0210
        /*00b6*/ 	.short	0x002c


	//----- nvinfo : EIATTR_SW_WAR
	.align		4
.L_3681:
        /*00b8*/ 	.byte	0x04, 0x36
        /*00ba*/ 	.short	(.L_3683 - .L_3682)
.L_3682:
        /*00bc*/ 	.word	0x00000008
.L_3683:


//--------------------- .nv.info._ZN2at6native29vectorized_elementwise_kernelILi2EZZZNS0_21clamp_max_kernel_cudaERNS_18TensorIteratorBaseERKN3c106ScalarEENKUlvE_clEvENKUlvE7_clEvEUlNS4_8BFloat16EE_St5arrayIPcLm2EEEEviT0_T1_ --------------------------
	.section	.nv.info._ZN2at6native29vectorized_elementwise_kernelILi2EZZZNS0_21clamp_max_kernel_cudaERNS_18TensorIteratorBaseERKN3c106ScalarEENKUlvE_clEvENKUlvE7_clEvEUlNS4_8BFloat16EE_St5arrayIPcLm2EEEEviT0_T1_,"",@"SHT_CUDA_INFO"
	.sectionflags	@""
	.align	4


	//----- nvinfo : EIATTR_CUDA_API_VERSION
	.align		4
        /*0000*/ 	.byte	0x04, 0x37
        /*0002*/ 	.short	(.L_3685 - .L_3684)
.L_3684:
        /*0004*/ 	.word	0x00000082


	//----- nvinfo : EIATTR_KPARAM_INFO
	.align		4
.L_3685:
        /*0008*/ 	.byte	0x04, 0x17
        /*000a*/ 	.short	(.L_3687 - .L_3686)
.L_3686:
        /*000c*/ 	.word	0x00000000
        /*0010*/ 	.short	0x0002
        /*0012*/ 	.short	0x0018
        /*0014*/ 	.byte	0x00, 0xf0, 0x41, 0x00


	//----- nvinfo : EIATTR_KPARAM_INFO
	.align		4
.L_3687:
        /*0018*/ 	.byte	0x04, 0x17
        /*001a*/ 	.short	(.L_3689 - .L_3688)
.L_3688:
        /*001c*/ 	.word	0x00000000
        /*0020*/ 	.short	0x0001
        /*0022*/ 	.short	0x0008
        /*0024*/ 	.byte	0x00, 0xf0, 0x41, 0x00


	//----- nvinfo : EIATTR_KPARAM_INFO
	.align		4
.L_3689:
        /*0028*/ 	.byte	0x04, 0x17
        /*002a*/ 	.short	(.L_3691 - .L_3690)
.L_3690:
        /*002c*/ 	.word	0x00000000
        /*0030*/ 	.short	0x0000
        /*0032*/ 	.short	0x0000
        /*0034*/ 	.byte	0x00, 0xf0, 0x11, 0x00


	//----- nvinfo : EIATTR_SPARSE_MMA_MASK
	.align		4
.L_3691:
        /*0038*/ 	.byte	0x03, 0x50
        /*003a*/ 	.short	0x0000


	//----- nvinfo : EIATTR_MAXREG_COUNT
	.align		4
        /*003c*/ 	.byte	0x03, 0x1b
        /*003e*/ 	.short	0x00ff


	//----- nvinfo : EIATTR_MERCURY_ISA_VERSION
	.align		4
        /*0040*/ 	.byte	0x03, 0x5f
        /*0042*/ 	.short	0x0101


	//----- nvinfo : EIATTR_EXIT_INSTR_OFFSETS
	.align		4
        /*0044*/ 	.byte	0x04, 0x1c
        /*0046*/ 	.short	(.L_3693 - .L_3692)


	//   ....[0]....
.L_3692:
        /*0048*/ 	.word	0x00000540


	//   ....[1]....
        /*004c*/ 	.word	0x00001060


	//   ....[2]....
        /*0050*/ 	.word	0x000010b0


	//----- nvinfo : EIATTR_MAX_THREADS
	.align		4
.L_3693:
        /*0054*/ 	.byte	0x04, 0x05
        /*0056*/ 	.short	(.L_3695 - .L_3694)
.L_3694:
        /*0058*/ 	.word	0x00000080
        /*005c*/ 	.word	0x00000001
        /*0060*/ 	.word	0x00000001


	//----- nvinfo : EIATTR_CRS_STACK_SIZE
	.align		4
.L_3695:
        /*0064*/ 	.byte	0x04, 0x1e
        /*0066*/ 	.short	(.L_3697 - .L_3696)
.L_3696:
        /*0068*/ 	.word	0x00000000


	//----- nvinfo : EIATTR_CBANK_PARAM_SIZE
	.align		4
.L_3697:
        /*006c*/ 	.byte	0x03, 0x19
        /*006e*/ 	.short	0x0028


	//----- nvinfo : EIATTR_PARAM_CBANK
	.align		4
        /*0070*/ 	.byte	0x04, 0x0a
        /*0072*/ 	.short	(.L_3699 - .L_3698)
	.align		4
.L_3698:
        /*0074*/ 	.word	index@(.nv.constant0._ZN2at6native29vectorized_elementwise_kernelILi2EZZZNS0_21clamp_max_kernel_cudaERNS_18TensorIteratorBaseERKN3c106ScalarEENKUlvE_clEvENKUlvE7_clEvEUlNS4_8BFloat16EE_St5arrayIPcLm2EEEEviT0_T1_)
        /*0078*/ 	.short	0x0210
        /*007a*/ 	.short	0x0028


	//----- nvinfo : EIATTR_SW_WAR
	.align		4
.L_3699:
        /*007c*/ 	.byte	0x04, 0x36
        /*007e*/ 	.short	(.L_3701 - .L_3700)
.L_3700:
        /*0080*/ 	.word	0x00000008
.L_3701:


//--------------------- .nv.info._ZN2at6native29vectorized_elementwise_kernelILi4EZZZNS0_21clamp_max_kernel_cudaERNS_18TensorIteratorBaseERKN3c106ScalarEENKUlvE_clEvENKUlvE7_clEvEUlNS4_8BFloat16EE_St5arrayIPcLm2EEEEviT0_T1_ --------------------------
	.section	.nv.info._ZN2at6native29vectorized_elementwise_kernelILi4EZZZNS0_21clamp_max_kernel_cudaERNS_18TensorIteratorBaseERKN3c106ScalarEENKUlvE_clEvENKUlvE7_clEvEUlNS4_8BFloat16EE_St5arrayIPcLm2EEEEviT0_T1_,"",@"SHT_CUDA_INFO"
	.sectionflags	@""
	.align	4


	//----- nvinfo : EIATTR_CUDA_API_VERSION
	.align		4
        /*0000*/ 	.byte	0x04, 0x37
        /*0002*/ 	.short	(.L_3703 - .L_3702)
.L_3702:
        /*0004*/ 	.word	0x00000082


	//----- nvinfo : EIATTR_KPARAM_INFO
	.align		4
.L_3703:
        /*0008*/ 	.byte	0x04, 0x17
        /*000a*/ 	.short	(.L_3705 - .L_3704)
.L_3704:
        /*000c*/ 	.word	0x00000000
        /*0010*/ 	.short	0x0002
        /*0012*/ 	.short	0x0018
        /*0014*/ 	.byte	0x00, 0xf0, 0x41, 0x00


	//----- nvinfo : EIATTR_KPARAM_INFO
	.align		4
.L_3705:
        /*0018*/ 	.byte	0x04, 0x17
        /*001a*/ 	.short	(.L_3707 - .L_3706)
.L_3706:
        /*001c*/ 	.word	0x00000000
        /*0020*/ 	.short	0x0001
        /*0022*/ 	.short	0x0008
        /*0024*/ 	.byte	0x00, 0xf0, 0x41, 0x00


	//----- nvinfo : EIATTR_KPARAM_INFO
	.align		4
.L_3707:
        /*0028*/ 	.byte	0x04, 0x17
        /*002a*/ 	.short	(.L_3709 - .L_3708)
.L_3708:
        /*002c*/ 	.word	0x00000000
        /*0030*/ 	.short	0x0000
        /*0032*/ 	.short	0x0000
        /*0034*/ 	.byte	0x00, 0xf0, 0x11, 0x00


	//----- nvinfo : EIATTR_SPARSE_MMA_MASK
	.align		4
.L_3709:
        /*0038*/ 	.byte	0x03, 0x50
        /*003a*/ 	.short	0x0000


	//----- nvinfo : EIATTR_MAXREG_COUNT
	.align		4
        /*003c*/ 	.byte	0x03, 0x1b
        /*003e*/ 	.short	0x00ff


	//----- nvinfo : EIATTR_MERCURY_ISA_VERSION
	.align		4
        /*0040*/ 	.byte	0x03, 0x5f
        /*0042*/ 	.short	0x0101


	//----- nvinfo : EIATTR_EXIT_INSTR_OFFSETS
	.align		4
        /*0044*/ 	.byte	0x04, 0x1c
        /*0046*/ 	.short	(.L_3711 - .L_3710)


	//   ....[0]....
.L_3710:
        /*0048*/ 	.word	0x00000510


	//   ....[1]....
        /*004c*/ 	.word	0x00001030


	//   ....[2]....
        /*0050*/ 	.word	0x00001080


	//----- nvinfo : EIATTR_MAX_THREADS
	.align		4
.L_3711:
        /*0054*/ 	.byte	0x04, 0x05
        /*0056*/ 	.short	(.L_3713 - .L_3712)
.L_3712:
        /*0058*/ 	.word	0x00000080
        /*005c*/ 	.word	0x00000001
        /*0060*/ 	.word	0x00000001


	//----- nvinfo : EIATTR_CRS_STACK_SIZE
	.align		4
.L_3713:
        /*0064*/ 	.byte	0x04, 0x1e
        /*0066*/ 	.short	(.L_3715 - .L_3714)
.L_3714:
        /*0068*/ 	.word	0x00000000


	//----- nvinfo : EIATTR_CBANK_PARAM_SIZE
	.align		4
.L_3715:
        /*006c*/ 	.byte	0x03, 0x19
        /*006e*/ 	.short	0x0028


	//----- nvinfo : EIATTR_PARAM_CBANK
	.align		4
        /*0070*/ 	.byte	0x04, 0x0a
        /*0072*/ 	.short	(.L_3717 - .L_3716)
	.align		4
.L_3716:
        /*0074*/ 	.word	index@(.nv.constant0._ZN2at6native29vectorized_elementwise_kernelILi4EZZZNS0_21clamp_max_kernel_cudaERNS_18TensorIteratorBaseERKN3c106ScalarEENKUlvE_clEvENKUlvE7_clEvEUlNS4_8BFloat16EE_St5arrayIPcLm2EEEEviT0_T1_)
        /*0078*/ 	.short	0x0210
        /*007a*/ 	.short	0x0028


	//----- nvinfo : EIATTR_SW_WAR
	.align		4
.L_3717:
        /*007c*/ 	.byte	0x04, 0x36
        /*007e*/ 	.short	(.L_3719 - .L_3718)
.L_3718:
        /*0080*/ 	.word	0x00000008
.L_3719:


//--------------------- .nv.info._ZN2at6native29vectorized_elementwise_kernelILi8EZZZNS0_21clamp_max_kernel_cudaERNS_18TensorIteratorBaseERKN3c106ScalarEENKUlvE_clEvENKUlvE7_clEvEUlNS4_8BFloat16EE_St5arrayIPcLm2EEEEviT0_T1_ --------------------------
	.section	.nv.info._ZN2at6native29vectorized_elementwise_kernelILi8EZZZNS0_21clamp_max_kernel_cudaERNS_18TensorIteratorBaseERKN3c106ScalarEENKUlvE_clEvENKUlvE7_clEvEUlNS4_8BFloat16EE_St5arrayIPcLm2EEEEviT0_T1_,"",@"SHT_CUDA_INFO"
	.sectionflags	@""
	.align	4


	//----- nvinfo : EIATTR_CUDA_API_VERSION
	.align		4
        /*0000*/ 	.byte	0x04, 0x37
        /*0002*/ 	.short	(.L_3721 - .L_3720)
.L_3720:
        /*0004*/ 	.word	0x00000082


	//----- nvinfo : EIATTR_KPARAM_INFO
	.align		4
.L_3721:
        /*0008*/ 	.byte	0x04, 0x17
        /*000a*/ 	.short	(.L_3723 - .L_3722)
.L_3722:
        /*000c*/ 	.word	0x00000000
        /*0010*/ 	.short	0x0002
        /*0012*/ 	.short	0x0018
        /*0014*/ 	.byte	0x00, 0xf0, 0x41, 0x00


	//----- nvinfo : EIATTR_KPARAM_INFO
	.align		4
.L_3723:
        /*0018*/ 	.byte	0x04, 0x17
        /*001a*/ 	.short	(.L_3725 - .L_3724)
.L_3724:
        /*001c*/ 	.word	0x00000000
        /*0020*/ 	.short	0x0001
        /*0022*/ 	.short	0x0008
        /*0024*/ 	.byte	0x00, 0xf0, 0x41, 0x00


	//----- nvinfo : EIATTR_KPARAM_INFO
	.align		4
.L_3725:
        /*0028*/ 	.byte	0x04, 0x17
        /*002a*/ 	.short	(.L_3727 - .L_3726)
.L_3726:
        /*002c*/ 	.word	0x00000000
        /*0030*/ 	.short	0x0000
        /*0032*/ 	.short	0x0000
        /*0034*/ 	.byte	0x00, 0xf0, 0x11, 0x00


	//----- nvinfo : EIATTR_SPARSE_MMA_MASK
	.align		4
.L_3727:
        /*0038*/ 	.byte	0x03, 0x50
        /*003a*/ 	.short	0x0000


	//----- nvinfo : EIATTR_MAXREG_COUNT
	.align		4
        /*003c*/ 	.byte	0x03, 0x1b
        /*003e*/ 	.short	0x00ff


	//----- nvinfo : EIATTR_MERCURY_ISA_VERSION
	.align		4
        /*0040*/ 	.byte	0x03, 0x5f
        /*0042*/ 	.short	0x0101


	//----- nvinfo : EIATTR_EXIT_INSTR_OFFSETS
	.align		4
        /*0044*/ 	.byte	0x04, 0x1c
        /*0046*/ 	.short	(.L_3729 - .L_3728)


	//   ....[0]....
.L_3728:
        /*0048*/ 	.word	0x000004f0


	//   ....[1]....
        /*004c*/ 	.word	0x00001010


	//   ....[2]....
        /*0050*/ 	.word	0x00001060


	//----- nvinfo : EIATTR_MAX_THREADS
	.align		4
.L_3729:
        /*0054*/ 	.byte	0x04, 0x05
        /*0056*/ 	.short	(.L_3731 - .L_3730)
.L_3730:
        /*0058*/ 	.word	0x00000080
        /*005c*/ 	.word	0x00000001
        /*0060*/ 	.word	0x00000001


	//----- nvinfo : EIATTR_CRS_STACK_SIZE
	.align		4
.L_3731:
        /*0064*/ 	.byte	0x04, 0x1e
        /*0066*/ 	.short	(.L_3733 - .L_3732)
.L_3732:
        /*0068*/ 	.word	0x00000000


	//----- nvinfo : EIATTR_CBANK_PARAM_SIZE
	.align		4
.L_3733:
        /*006c*/ 	.byte	0x03, 0x19
        /*006e*/ 	.short	0x0028


	//----- nvinfo : EIATTR_PARAM_CBANK
	.align		4
        /*0070*/ 	.byte	0x04, 0x0a
        /*0072*/ 	.short	(.L_3735 - .L_3734)
	.align		4
.L_3734:
        /*0074*/ 	.word	index@(.nv.constant0._ZN2at6native29vectorized_elementwise_kernelILi8EZZZNS0_21clamp_max_kernel_cudaERNS_18TensorIteratorBaseERKN3c106ScalarEENKUlvE_clEvENKUlvE7_clEvEUlNS4_8BFloat16EE_St5arrayIPcLm2EEEEviT0_T1_)
        /*0078*/ 	.short	0x0210
        /*007a*/ 	.short	0x0028


	//----- nvinfo : EIATTR_SW_WAR
	.align		4
.L_3735:
        /*007c*/ 	.byte	0x04, 0x36
        /*007e*/ 	.short	(.L_3737 - .L_3736)
.L_3736:
        /*0080*/ 	.word	0x00000008
.L_3737:


//--------------------- .nv.info._ZN2at6native18elementwise_kernelILi128ELi4EZNS0_15gpu_kernel_implIZZZNS0_21clamp_max_kernel_cudaERNS_18TensorIteratorBaseERKN3c106ScalarEENKUlvE_clEvENKUlvE6_clEvEUlNS5_4HalfEE_EEvS4_RKT_EUliE_EEviT1_ --------------------------
	.section	.nv.info._ZN2at6native18elementwise_kernelILi128ELi4EZNS0_15gpu_kernel_implIZZZNS0_21clamp_max_kernel_cudaERNS_18TensorIteratorBaseERKN3c106ScalarEENKUlvE_clEvENKUlvE6_clEvEUlNS5_4HalfEE_EEvS4_RKT_EUliE_EEviT1_,"",@"SHT_CUDA_INFO"
	.sectionflags	@""
	.align	4


	//----- nvinfo : EIATTR_CUDA_API_VERSION
	.align		4
        /*0000*/ 	.byte	0x04, 0x37
        /*0002*/ 	.short	(.L_3739 - .L_3738)
.L_3738:
        /*0004*/ 	.word	0x00000082


	//----- nvinfo : EIATTR_KPARAM_INFO
	.align		4
.L_3739:
        /*0008*/ 	.byte	0x04, 0x17
        /*000a*/ 	.short	(.L_3741 - .L_3740)
.L_3740:
        /*000c*/ 	.word	0x00000000
        /*0010*/ 	.short	0x0001
        /*0012*/ 	.short	0x0008
        /*0014*/ 	.byte	0x00, 0xf0, 0xa1, 0x08


	//----- nvinfo : EIATTR_KPARAM_INFO
	.align		4
.L_3741:
        /*0018*/ 	.byte	0x04, 0x17
        /*001a*/ 	.short	(.L_3743 - .L_3742)
.L_3742:
        /*001c*/ 	.word	0x00000000
        /*0020*/ 	.short	0x0000
        /*0022*/ 	.short	0x0000
        /*0024*/ 	.byte	0x00, 0xf0, 0x11, 0x00


	//----- nvinfo : EIATTR_SPARSE_MMA_MASK
	.align		4
.L_3743:
        /*0028*/ 	.byte	0x03, 0x50
        /*002a*/ 	.short	0x0000


	//----- nvinfo : EIATTR_MAXREG_COUNT
	.align		4
        /*002c*/ 	.byte	0x03, 0x1b
        /*002e*/ 	.short	0x0080


	//----- nvinfo : EIATTR_EXTERNS
	.align		4
        /*0030*/ 	.byte	0x04, 0x0f
        /*0032*/ 	.short	(.L_3745 - .L_3744)


	//   ....[0]....
	.align		4
.L_3744:
        /*0034*/ 	.word	index@(__assertfail)


	//----- nvinfo : EIATTR_MERCURY_ISA_VERSION
	.align		4
.L_3745:
        /*0038*/ 	.byte	0x03, 0x5f
        /*003a*/ 	.short	0x0101


	//----- nvinfo : EIATTR_SYSCALL_OFFSETS
	.align		4
        /*003c*/ 	.byte	0x04, 0x46
        /*003e*/ 	.short	(.L_3747 - .L_3746)


	//   ....[0]....
.L_3746:
        /*0040*/ 	.word	0x00002370


	//   ....[1]....
        /*0044*/ 	.word	0x00003360


	//   ....[2]....
        /*0048*/ 	.word	0x00005730


	//   ....[3]....
        /*004c*/ 	.word	0x00006730


	//   ....[4]....
        /*0050*/ 	.word	0x00008af0


	//   ....[5]....
        /*0054*/ 	.word	0x00009af0


	//   ....[6]....
        /*0058*/ 	.word	0x0000bea0


	//   ....[7]....
        /*005c*/ 	.word	0x0000cea0


	//----- nvinfo : EIATTR_EXIT_INSTR_OFFSETS
	.align		4
.L_3747:
        /*0060*/ 	.byte	0x04, 0x1c
        /*0062*/ 	.short	(.L_3749 - .L_3748)


	//   ....[0]....
.L_3748:
        /*0064*/ 	.word	0x00009bc0


	//   ....[1]....
        /*0068*/ 	.word	0x0000c0d0


	//   ....[2]....
        /*006c*/ 	.word	0x0000c110


	//   ....[3]....
        /*0070*/ 	.word	0x0000c1b0


	//   ....[4]....
        /*0074*/ 	.word	0x0000c1f0


	//   ....[5]....
        /*0078*/ 	.word	0x0000c230


	//   ....[6]....
        /*007c*/ 	.word	0x0000c2c0


	//   ....[7]....
        /*0080*/ 	.word	0x0000c2e0


	//   ....[8]....
        /*0084*/ 	.word	0x0000c380


	//   ....[9]....
        /*0088*/ 	.word	0x0000c3d0


	//   ....[10]....
        /*008c*/ 	.word	0x0000c420


	//   ....[11]....
        /*0090*/ 	.word	0x0000c4f0


	//   ....[12]....
        /*0094*/ 	.word	0x0000c550


	//   ....[13]....
        /*0098*/ 	.word	0x0000c6e0


	//   ....[14]....
        /*009c*/ 	.word	0x0000c840


	//   ....[15]....
        /*00a0*/ 	.word	0x0000c880


	//   ....[16]....
        /*00a4*/ 	.word	0x0000c940


	//   ....[17]....
        /*00a8*/ 	.word	0x0000cac0


	//   ....[18]....
        /*00ac*/ 	.word	0x0000cc40


	//   ....[19]....
        /*00b0*/ 	.word	0x0000cda0


	//   ....[20]....
        /*00b4*/ 	.word	0x0000ceb0


	//   ....[21]....
        /*00b8*/ 	.word	0x0000cef0


	//   ....[22]....
        /*00bc*/ 	.word	0x0000cf30


	//----- nvinfo : EIATTR_MAX_THREADS
	.align		4
.L_3749:
        /*00c0*/ 	.byte	0x04, 0x05
        /*00c2*/ 	.short	(.L_3751 - .L_3750)
.L_3750:
        /*00c4*/ 	.word	0x00000080
        /*00c8*/ 	.word	0x00000001
        /*00cc*/ 	.word	0x00000001


	//----- nvinfo : EIATTR_CRS_STACK_SIZE
	.align		4
.L_3751:
        /*00d0*/ 	.byte	0x04, 0x1e
        /*00d2*/ 	.short	(.L_3753 - .L_3752)
.L_3752:
        /*00d4*/ 	.word	0x00000000


	//----- nvinfo : EIATTR_CBANK_PARAM_SIZE
	.align		4
.L_3753:
        /*00d8*/ 	.byte	0x03, 0x19
        /*00da*/ 	.short	0x0230


	//----- nvinfo : EIATTR_PARAM_CBANK
	.align		4
        /*00dc*/ 	.byte	0x04, 0x0a
        /*00de*/ 	.short	(.L_3755 - .L_3754)
	.align		4
.L_3754:
        /*00e0*/ 	.word	index@(.nv.constant0._ZN2at6native18elementwise_kernelILi128ELi4EZNS0_15gpu_kernel_implIZZZNS0_21clamp_max_kernel_cudaERNS_18TensorIteratorBaseERKN3c106ScalarEENKUlvE_clEvENKUlvE6_clEvEUlNS5_4HalfEE_EEvS4_RKT_EUliE_EEviT1_)
        /*00e4*/ 	.short	0x0210
        /*00e6*/ 	.short	0x0230


	//----- nvinfo : EIATTR_SW_WAR
	.align		4
.L_3755:
        /*00e8*/ 	.byte	0x04, 0x36
        /*00ea*/ 	.short	(.L_3757 - .L_3756)
.L_3756:
        /*00ec*/ 	.word	0x00000008
.L_3757:


//--------------------- .nv.info._ZN2at6native27unrolled_elementwise_kernelIZZZNS0_21clamp_max_kernel_cudaERNS_18TensorIteratorBaseERKN3c106ScalarEENKUlvE_clEvENKUlvE6_clEvEUlNS4_4HalfEE_St5arrayIPcLm2EELi4E23TrivialOffsetCalculatorILi1EjESG_NS0_6memory12LoadWithCastILi1EEENSH_13StoreWithCastILi1EEEEEviT_T0_T2_T3_T4_T5_ --------------------------
	.section	.nv.info._ZN2at6native27unrolled_elementwise_kernelIZZZNS0_21clamp_max_kernel_cudaERNS_18TensorIteratorBaseERKN3c106ScalarEENKUlvE_clEvENKUlvE6_clEvEUlNS4_4HalfEE_St5arrayIPcLm2EELi4E23TrivialOffsetCalculatorILi1EjESG_NS0_6memory12LoadWithCastILi1EEENSH_13StoreWithCastILi1EEEEEviT_T0_T2_T3_T4_T5_,"",@"SHT_CUDA_INFO"
	.sectionflags	@""
	.align	4


	//----- nvinfo : EIATTR_CUDA_API_VERSION
	.align		4
        /*0000*/ 	.byte	0x04, 0x37
        /*0002*/ 	.short	(.L_3759 - .L_3758)
.L_3758:
        /*0004*/ 	.word	0x00000082


	//----- nvinfo : EIATTR_KPARAM_INFO
	.align		4
.L_3759:
        /*0008*/ 	.byte	0x04, 0x17
        /*000a*/ 	.short	(.L_3761 - .L_3760)
.L_3760:
        /*000c*/ 	.word	0x00000000
        /*0010*/ 	.short	0x0006
        /*0012*/ 	.short	0x0034
        /*0014*/ 	.byte	0x00, 0xf0, 0x21, 0x00


	//----- nvinfo : EIATTR_KPARAM_INFO
	.align		4
.L_3761:
        /*0018*/ 	.byte	0x04, 0x17
        /*001a*/ 	.short	(.L_3763 - .L_3762)
.L_3762:
        /*001c*/ 	.word	0x00000000
        /*0020*/ 	.short	0x0005
        /*0022*/ 	.short	0x002c
        /*0024*/ 	.byte	0x00, 0xf0, 0x21, 0x00


	//----- nvinfo : EIATTR_KPARAM_INFO
	.align		4
.L_3763:
        /*0028*/ 	.byte	0x04, 0x17
        /*002a*/ 	.short	(.L_3765 - .L_3764)
.L_3764:
        /*002c*/ 	.word	0x00000000
        /*0030*/ 	.short	0x0004
        /*0032*/ 	.short	0x0029
        /*0034*/ 	.byte	0x00, 0xf0, 0x05, 0x00


	//----- nvinfo : EIATTR_KPARAM_INFO
	.align		4
.L_3765:
        /*0038*/ 	.byte	0x04, 0x17
        /*003a*/ 	.short	(.L_3767 - .L_3766)
.L_3766:
        /*003c*/ 	.word	0x00000000
        /*0040*/ 	.short	0x0003
        /*0042*/ 	.short	0x0028
        /*0044*/ 	.byte	0x00, 0xf0, 0x05, 0x00


	//----- nvinfo : EIATTR_KPARAM_INFO
	.align		4
.L_3767:
        /*0048*/ 	.byte	0x04, 0x17
        /*004a*/ 	.short	(.L_3769 - .L_3768)
.L_3768:
        /*004c*/ 	.word	0x00000000
        /*0050*/ 	.short	0x0002
        /*0052*/ 	.short	0x0018
        /*0054*/ 	.byte	0x00, 0xf0, 0x41, 0x00


	//----- nvinfo : EIATTR_KPARAM_INFO
	.align		4
.L_3769:
        /*0058*/ 	.byte	0x04, 0x17
        /*005a*/ 	.short	(.L_3771 - .L_3770)
.L_3770:
        /*005c*/ 	.word	0x00000000
        /*0060*/ 	.short	0x0001
        /*0062*/ 	.short	0x0008
        /*0064*/ 	.byte	0x00, 0xf0, 0x41, 0x00


	//----- nvinfo : EIATTR_KPARAM_INFO
	.align		4
.L_3771:
        /*0068*/ 	.byte	0x04, 0x17
        /*006a*/ 	.short	(.L_3773 - .L_3772)
.L_3772:
        /*006c*/ 	.word	0x00000000
        /*0070*/ 	.short	0x0000
        /*0072*/ 	.short	0x0000
        /*0074*/ 	.byte	0x00, 0xf0, 0x11, 0x00


	//----- nvinfo : EIATTR_SPARSE_MMA_MASK
	.align		4
.L_3773:
        /*0078*/ 	.byte	0x03, 0x50
        /*007a*/ 	.short	0x0000


	//----- nvinfo : EIATTR_MAXREG_COUNT
	.align		4
        /*007c*/ 	.byte	0x03, 0x1b
        /*007e*/ 	.short	0x00ff


	//----- nvinfo : EIATTR_EXTERNS
	.align		4
        /*0080*/ 	.byte	0x04, 0x0f
        /*0082*/ 	.short	(.L_3775 - .L_3774)


	//   ....[0]....
	.align		4
.L_3774:
        /*0084*/ 	.word	index@(__assertfail)


	//----- nvinfo : EIATTR_MERCURY_ISA_VERSION
	.align		4
.L_3775:
        /*0088*/ 	.byte	0x03, 0x5f
        /*008a*/ 	.short	0x0101


	//----- nvinfo : EIATTR_SYSCALL_OFFSETS
	.align		4
        /*008c*/ 	.byte	0x04, 0x46
        /*008e*/ 	.short	(.L_3777 - .L_3776)


	//   ....[0]....
.L_3776:
        /*0090*/ 	.word	0x000010b0


	//   ....[1]....
        /*0094*/ 	.word	0x000021c0


	//   ....[2]....
        /*0098*/ 	.word	0x000032e0


	//   ....[3]....
        /*009c*/ 	.word	0x000043d0


	//   ....[4]....
        /*00a0*/ 	.word	0x00005760


	//   ....[5]....
        /*00a4*/ 	.word	0x00006780


	//   ....[6]....
        /*00a8*/ 	.word	0x00007760


	//   ....[7]....
        /*00ac*/ 	.word	0x00008740


	//----- nvinfo : EIATTR_EXIT_INSTR_OFFSETS
	.align		4
.L_3777:
        /*00b0*/ 	.byte	0x04, 0x1c
        /*00b2*/ 	.short	(.L_3779 - .L_3778)


	//   ....[0]....
.L_3778:
        /*00b4*/ 	.word	0x00007820


	//   ....[1]....
        /*00b8*/ 	.word	0x00007970


	//   ....[2]....
        /*00bc*/ 	.word	0x000079b0


	//   ....[3]....
        /*00c0*/ 	.word	0x00007a50


	//   ....[4]....
        /*00c4*/ 	.word	0x00007a90


	//   ....[5]....
        /*00c8*/ 	.word	0x00007ad0


	//   ....[6]....
        /*00cc*/ 	.word	0x00007b60


	//   ....[7]....
        /*00d0*/ 	.word	0x00007b80


	//   ....[8]....
        /*00d4*/ 	.word	0x00007c20


	//   ....[9]....
        /*00d8*/ 	.word	0x00007c70


	//   ....[10]....
        /*00dc*/ 	.word	0x00007cc0


	//   ....[11]....
        /*00e0*/ 	.word	0x00007d90


	//   ....[12]....
        /*00e4*/ 	.word	0x00007df0


	//   ....[13]....
        /*00e8*/ 	.word	0x00007f80


	//   ....[14]....
        /*00ec*/ 	.word	0x000080e0


	//   ....[15]....
        /*00f0*/ 	.word	0x00008120


	//   ....[16]....
        /*00f4*/ 	.word	0x000081e0


	//   ....[17]....
        /*00f8*/ 	.word	0x00008360


	//   ....[18]....
        /*00fc*/ 	.word	0x000084e0


	//   ....[19]....
        /*0100*/ 	.word	0x00008640


	//   ....[20]....
        /*0104*/ 	.word	0x00008750


	//   ....[21]....
        /*0108*/ 	.word	0x00008790


	//   ....[22]....
        /*010c*/ 	.word	0x000087d0


	//----- nvinfo : EIATTR_MAX_THREADS
	.align		4
.L_3779:
        /*0110*/ 	.byte	0x04, 0x05
        /*0112*/ 	.short	(.L_3781 - .L_3780)
.L_3780:
        /*0114*/ 	.word	0x00000080
        /*0118*/ 	.word	0x00000001
        /*011c*/ 	.word	0x00000001


	//----- nvinfo : EIATTR_CRS_STACK_SIZE
	.align		4
.L_3781:
        /*0120*/ 	.byte	0x04, 0x1e
        /*0122*/ 	.short	(.L_3783 - .L_3782)
.L_3782:
        /*0124*/ 	.word	0x00000000


	//----- nvinfo : EIATTR_CBANK_PARAM_SIZE
	.align		4
.L_3783:
        /*0128*/ 	.byte	0x03, 0x19
        /*012a*/ 	.short	0x003c


	//----- nvinfo : EIATTR_PARAM_CBANK
	.align		4
        /*012c*/ 	.byte	0x04, 0x0a
        /*012e*/ 	.short	(.L_3785 - .L_3784)
	.align		4
.L_3784:
        /*0130*/ 	.word	index@(.nv.constant0._ZN2at6native27unrolled_elementwise_kernelIZZZNS0_21clamp_max_kernel_cudaERNS_18TensorIteratorBaseERKN3c106ScalarEENKUlvE_clEvENKUlvE6_clEvEUlNS4_4HalfEE_St5arrayIPcLm2EELi4E23TrivialOffsetCalculatorILi1EjESG_NS0_6memory12LoadWithCastILi1EEENSH_13StoreWithCastILi1EEEEEviT_T0_T2_T3_T4_T5_)
        /*0134*/ 	.short	0x0210
        /*0136*/ 	.short	0x003c


	//----- nvinfo : EIATTR_SW_WAR
	.align		4
.L_3785:
        /*0138*/ 	.byte	0x04, 0x36
        /*013a*/ 	.short	(.L_3787 - .L_3786)
.L_3786:
        /*013c*/ 	.word	0x00000008
.L_3787:


//--------------------- .nv.info._ZN2at6native18elementwise_kernelILi128ELi4EZNS0_22gpu_kernel_impl_nocastIZZZNS0_21clamp_max_kernel_cudaERNS_18TensorIteratorBaseERKN3c106ScalarEENKUlvE_clEvENKUlvE6_clEvEUlNS5_4HalfEE_EEvS4_RKT_EUliE_EEviT1_ --------------------------
	.section	.nv.info._ZN2at6native18elementwise_kernelILi128ELi4EZNS0_22gpu_kernel_impl_nocastIZZZNS0_21clamp_max_kernel_cudaERNS_18TensorIteratorBaseERKN3c106ScalarEENKUlvE_clEvENKUlvE6_clEvEUlNS5_4HalfEE_EEvS4_RKT_EUliE_EEviT1_,"",@"SHT_CUDA_INFO"
	.sectionflags	@""
	.align	4


	//----- nvinfo : EIATTR_CUDA_API_VERSION
	.align		4
        /*0000*/ 	.byte	0x04, 0x37
        /*0002*/ 	.short	(.L_3789 - .L_3788)
.L_3788:
        /*0004*/ 	.word	0x00000082


	//----- nvinfo : EIATTR_KPARAM_INFO
	.align		4
.L_3789:
        /*0008*/ 	.byte	0x04, 0x17
        /*000a*/ 	.short	(.L_3791 - .L_3790)
.L_3790:
        /*000c*/ 	.word	0x00000000
        /*0010*/ 	.short	0x0001
        /*0012*/ 	.short	0x0008
        /*0014*/ 	.byte	0x00, 0xf0, 0x81, 0x08


	//----- nvinfo : EIATTR_KPARAM_INFO
	.align		4
.L_3791:
        /*0018*/ 	.byte	0x04, 0x17
        /*001a*/ 	.short	(.L_3793 - .L_3792)
.L_3792:
        /*001c*/ 	.word	0x00000000
        /*0020*/ 	.short	0x0000
        /*0022*/ 	.short	0x0000
        /*0024*/ 	.byte	0x00, 0xf0, 0x11, 0x00


	//----- nvinfo : EIATTR_SPARSE_MMA_MASK
	.align		4
.L_3793:
        /*0028*/ 	.byte	0x03, 0x50
        /*002a*/ 	.short	0x0000


	//----- nvinfo : EIATTR_MAXREG_COUNT
	.align		4
        /*002c*/ 	.byte	0x03, 0x1b
        /*002e*/ 	.short	0x0080


	//----- nvinfo : EIATTR_MERCURY_ISA_VERSION
	.align		4
        /*0030*/ 	.byte	0x03, 0x5f
        /*0032*/ 	.short	0x0101


	//----- nvinfo : EIATTR_EXIT_INSTR_OFFSETS
	.align		4
        /*0034*/ 	.byte	0x04, 0x1c
        /*0036*/ 	.short	(.L_3795 - .L_3794)


	//   ....[0]....
.L_3794:
        /*0038*/ 	.word	0x00003ce0


	//   ....[1]....
        /*003c*/ 	.word	0x000050d0


	//----- nvinfo : EIATTR_MAX_THREADS
	.align		4
.L_3795:
        /*0040*/ 	.byte	0x04, 0x05
        /*0042*/ 	.short	(.L_3797 - .L_3796)
.L_3796:
        /*0044*/ 	.word	0x00000080
        /*0048*/ 	.word	0x00000001
        /*004c*/ 	.word	0x00000001


	//----- nvinfo : EIATTR_CRS_STACK_SIZE
	.align		4
.L_3797:
        /*0050*/ 	.byte	0x04, 0x1e
        /*0052*/ 	.short	(.L_3799 - .L_3798)
.L_3798:
        /*0054*/ 	.word	0x00000000


	//----- nvinfo : EIATTR_CBANK_PARAM_SIZE
	.align		4
.L_3799:
        /*0058*/ 	.byte	0x03, 0x19
        /*005a*/ 	.short	0x0228


	//----- nvinfo : EIATTR_PARAM_CBANK
	.align		4
        /*005c*/ 	.byte	0x04, 0x0a
        /*005e*/ 	.short	(.L_3801 - .L_3800)
	.align		4
.L_3800:
        /*0060*/ 	.word	index@(.nv.constant0._ZN2at6native18elementwise_kernelILi128ELi4EZNS0_22gpu_kernel_impl_nocastIZZZNS0_21clamp_max_kernel_cudaERNS_18TensorIteratorBaseERKN3c106ScalarEENKUlvE_clEvENKUlvE6_clEvEUlNS5_4HalfEE_EEvS4_RKT_EUliE_EEviT1_)
        /*0064*/ 	.short	0x0210
        /*0066*/ 	.short	0x0228


	//----- nvinfo : EIATTR_SW_WAR
	.align		4
.L_3801:
        /*0068*/ 	.byte	0x04, 0x36
        /*006a*/ 	.short	(.L_3803 - .L_3802)
.L_3802:
        /*006c*/ 	.word	0x00000008
.L_3803:


//--------------------- .nv.info._ZN2at6native27unrolled_elementwise_kernelIZZZNS0_21clamp_max_kernel_cudaERNS_18TensorIteratorBaseERKN3c106ScalarEENKUlvE_clEvENKUlvE6_clEvEUlNS4_4HalfEE_St5arrayIPcLm2EELi4E23TrivialOffsetCalculatorILi1EjESG_NS0_6memory15LoadWithoutCastENSH_16StoreWithoutCastEEEviT_T0_T2_T3_T4_T5_ --------------------------
	.section	.nv.info._ZN2at6native27unrolled_elementwise_kernelIZZZNS0_21clamp_max_kernel_cudaERNS_18TensorIteratorBaseERKN3c106ScalarEENKUlvE_clEvENKUlvE6_clEvEUlNS4_4HalfEE_St5arrayIPcLm2EELi4E23TrivialOffsetCalculatorILi1EjESG_NS0_6memory15LoadWithoutCastENSH_16StoreWithoutCastEEEviT_T0_T2_T3_T4_T5_,"",@"SHT_CUDA_INFO"
	.sectionflags	@""
	.align	4


	//----- nvinfo : EIATTR_CUDA_API_VERSION
	.align		4
        /*0000*/ 	.byte	0x04, 0x37
        /*0002*/ 	.short	(.L_3805 - .L_3804)
.L_3804:
        /*0004*/ 	.word	0x00000082


	//----- nvinfo : EIATTR_KPARAM_INFO
	.align		4
.L_3805:
        /*0008*/ 	.byte	0x04, 0x17
        /*000a*/ 	.short	(.L_3807 - .L_3806)
.L_3806:
        /*000c*/ 	.word	0x00000000
        /*0010*/ 	.short	0x0006
        /*0012*/ 	.short	0x002b
        /*0014*/ 	.byte	0x00, 0xf0, 0x05, 0x00


	//----- nvinfo : EIATTR_KPARAM_INFO
	.align		4
.L_3807:
        /*0018*/ 	.byte	0x04, 0x17
        /*001a*/ 	.short	(.L_3809 - .L_3808)
.L_3808:
        /*001c*/ 	.word	0x00000000
        /*0020*/ 	.short	0x0005
        /*0022*/ 	.short	0x002a
        /*0024*/ 	.byte	0x00, 0xf0, 0x05, 0x00


	//----- nvinfo : EIATTR_KPARAM_INFO
	.align		4
.L_3809:
        /*0028*/ 	.byte	0x04, 0x17
        /*002a*/ 	.short	(.L_3811 - .L_3810)
.L_3810:
        /*002c*/ 	.word	0x00000000
        /*0030*/ 	.short	0x0004
        /*0032*/ 	.short	0x0029
        /*0034*/ 	.byte	0x00, 0xf0, 0x05, 0x00


	//----- nvinfo : EIATTR_KPARAM_INFO
	.align		4
.L_3811:
        /*0038*/ 	.byte	0x04, 0x17
        /*003a*/ 	.short	(.L_3813 - .L_3812)
.L_3812:
        /*003c*/ 	.word	0x00000000
        /*0040*/ 	.short	0x0003
        /*0042*/ 	.short	0x0028
        /*0044*/ 	.byte	0x00, 0xf0, 0x05, 0x00


	//----- nvinfo : EIATTR_KPARAM_INFO
	.align		4
.L_3813:
        /*0048*/ 	.byte	0x04, 0x17
        /*004a*/ 	.short	(.L_3815 - .L_3814)
.L_3814:
        /*004c*/ 	.word	0x00000000
        /*0050*/ 	.short	0x0002
        /*0052*/ 	.short	0x0018
        /*0054*/ 	.byte	0x00, 0xf0, 0x41, 0x00


	//----- nvinfo : EIATTR_KPARAM_INFO
	.align		4
.L_3815:
        /*0058*/ 	.byte	0x04, 0x17
        /*005a*/ 	.short	(.L_3817 - .L_3816)
.L_3816:
        /*005c*/ 	.word	0x00000000
        /*0060*/ 	.short	0x0001
        /*0062*/ 	.short	0x0008
        /*0064*/ 	.byte	0x00, 0xf0, 0x41, 0x00


	//----- nvinfo : EIATTR_KPARAM_INFO
	.align		4
.L_3817:
        /*0068*/ 	.byte	0x04, 0x17
        /*006a*/ 	.short	(.L_3819 - .L_3818)
.L_3818:
        /*006c*/ 	.word	0x00000000
        /*0070*/ 	.short	0x0000
        /*0072*/ 	.short	0x0000
        /*0074*/ 	.byte	0x00, 0xf0, 0x11, 0x00


	//----- nvinfo : EIATTR_SPARSE_MMA_MASK
	.align		4
.L_3819:
        /*0078*/ 	.byte	0x03, 0x50
        /*007a*/ 	.short	0x0000


	//----- nvinfo : EIATTR_MAXREG_COUNT
	.align		4
        /*007c*/ 	.byte	0x03, 0x1b
        /*007e*/ 	.short	0x00ff


	//----- nvinfo : EIATTR_MERCURY_ISA_VERSION
	.align		4
        /*0080*/ 	.byte	0x03, 0x5f
        /*0082*/ 	.short	0x0101


	//----- nvinfo : EIATTR_EXIT_INSTR_OFFSETS
	.align		4
        /*0084*/ 	.byte	0x04, 0x1c
        /*0086*/ 	.short	(.L_3821 - .L_3820)


	//   ....[0]....
.L_3820:
        /*0088*/ 	.word	0x00000560


	//   ....[1]....
        /*008c*/ 	.word	0x000005f0


	//----- nvinfo : EIATTR_MAX_THREADS
	.align		4
.L_3821:
        /*0090*/ 	.byte	0x04, 0x05
        /*0092*/ 	.short	(.L_3823 - .L_3822)
.L_3822:
        /*0094*/ 	.word	0x00000080
        /*0098*/ 	.word	0x00000001
        /*009c*/ 	.word	0x00000001


	//----- nvinfo : EIATTR_CRS_STACK_SIZE
	.align		4
.L_3823:
        /*00a0*/ 	.byte	0x04, 0x1e
        /*00a2*/ 	.short	(.L_3825 - .L_3824)
.L_3824:
        /*00a4*/ 	.word	0x00000000


	//----- nvinfo : EIATTR_CBANK_PARAM_SIZE
	.align		4
.L_3825:
        /*00a8*/ 	.byte	0x03, 0x19
        /*00aa*/ 	.short	0x002c


	//----- nvinfo : EIATTR_PARAM_CBANK
	.align		4
        /*00ac*/ 	.byte	0x04, 0x0a
        /*00ae*/ 	.short	(.L_3827 - .L_3826)
	.align		4
.L_3826:
        /*00b0*/ 	.word	index@(.nv.constant0._ZN2at6native27unrolled_elementwise_kernelIZZZNS0_21clamp_max_kernel_cudaERNS_18TensorIteratorBaseERKN3c106ScalarEENKUlvE_clEvENKUlvE6_clEvEUlNS4_4HalfEE_St5arrayIPcLm2EELi4E23TrivialOffsetCalculatorILi1EjESG_NS0_6memory15LoadWithoutCastENSH_16StoreWithoutCastEEEviT_T0_T2_T3_T4_T5_)
        /*00b4*/ 	.short	0x0210
        /*00b6*/ 	.short	0x002c


	//----- nvinfo : EIATTR_SW_WAR
	.align		4
.L_3827:
        /*00b8*/ 	.byte	0x04, 0x36
        /*00ba*/ 	.short	(.L_3829 - .L_3828)
.L_3828:
        /*00bc*/ 	.word	0x00000008
.L_3829:


//--------------------- .nv.info._ZN2at6native29vectorized_elementwise_kernelILi2EZZZNS0_21clamp_max_kernel_cudaERNS_18TensorIteratorBaseERKN3c106ScalarEENKUlvE_clEvENKUlvE6_clEvEUlNS4_4HalfEE_St5arrayIPcLm2EEEEviT0_T1_ --------------------------
	.section	.nv.info._ZN2at6native29vectorized_elementwise_kernelILi2EZZZNS0_21clamp_max_kernel_cudaERNS_18TensorIteratorBaseERKN3c106ScalarEENKUlvE_clEvENKUlvE6_clEvEUlNS4_4HalfEE_St5arrayIPcLm2EEEEviT0_T1_,"",@"SHT_CUDA_INFO"
	.sectionflags	@""
	.align	4


	//----- nvinfo : EIATTR_CUDA_API_VERSION
	.align		4
        /*0000*/ 	.byte	0x04, 0x37
        /*0002*/ 	.short	(.L_3831 - .L_3830)
.L_3830:
        /*0004*/ 	.word	0x00000082


	//----- nvinfo : EIATTR_KPARAM_INFO
	.align		4
.L_3831:
        /*0008*/ 	.byte	0x04, 0x17
        /*000a*/ 	.short	(.L_3833 - .L_3832)
.L_3832:
        /*000c*/ 	.word	0x00000000
        /*0010*/ 	.short	0x0002
        /*0012*/ 	.short	0x0018
        /*0014*/ 	.byte	0x00, 0xf0, 0x41, 0x00


	//----- nvinfo : EIATTR_KPARAM_INFO
	.align		4
.L_3833:
        /*0018*/ 	.byte	0x04, 0x17
        /*001a*/ 	.short	(.L_3835 - .L_3834)
.L_3834:
        /*001c*/ 	.word	0x00000000
        /*0020*/ 	.short	0x0001
        /*0022*/ 	.short	0x0008
        /*0024*/ 	.byte	0x00, 0xf0, 0x41, 0x00


	//----- nvinfo : EIATTR_KPARAM_INFO
	.align		4
.L_3835:
        /*0028*/ 	.byte	0x04, 0x17
        /*002a*/ 	.short	(.L_3837 - .L_3836)
.L_3836:
        /*002c*/ 	.word	0x00000000
        /*0030*/ 	.short	0x0000
        /*0032*/ 	.short	0x0000
        /*0034*/ 	.byte	0x00, 0xf0, 0x11, 0x00


	//----- nvinfo : EIATTR_SPARSE_MMA_MASK
	.align		4
.L_3837:
        /*0038*/ 	.byte	0x03, 0x50
        /*003a*/ 	.short	0x0000


	//----- nvinfo : EIATTR_MAXREG_COUNT
	.align		4
        /*003c*/ 	.byte	0x03, 0x1b
        /*003e*/ 	.short	0x00ff


	//----- nvinfo : EIATTR_MERCURY_ISA_VERSION
	.align		4
        /*0040*/ 	.byte	0x03, 0x5f
        /*0042*/ 	.short	0x0101


	//----- nvinfo : EIATTR_EXIT_INSTR_OFFSETS
	.align		4
        /*0044*/ 	.byte	0x04, 0x1c
        /*0046*/ 	.short	(.L_3839 - .L_3838)


	//   ....[0]....
.L_3838:
        /*0048*/ 	.word	0x00000540


	//   ....[1]....
        /*004c*/ 	.word	0x000010e0


	//   ....[2]....
        /*0050*/ 	.word	0x00001130


	//----- nvinfo : EIATTR_MAX_THREADS
	.align		4
.L_3839:
        /*0054*/ 	.byte	0x04, 0x05
        /*0056*/ 	.short	(.L_3841 - .L_3840)
.L_3840:
        /*0058*/ 	.word	0x00000080
        /*005c*/ 	.word	0x00000001
        /*0060*/ 	.word	0x00000001


	//----- nvinfo : EIATTR_CRS_STACK_SIZE
	.align		4
.L_3841:
        /*0064*/ 	.byte	0x04, 0x1e
        /*0066*/ 	.short	(.L_3843 - .L_3842)
.L_3842:
        /*0068*/ 	.word	0x00000000


	//----- nvinfo : EIATTR_CBANK_PARAM_SIZE
	.align		4
.L_3843:
        /*006c*/ 	.byte	0x03, 0x19
        /*006e*/ 	.short	0x0028


	//----- nvinfo : EIATTR_PARAM_CBANK
	.align		4
        /*0070*/ 	.byte	0x04, 0x0a
        /*0072*/ 	.short	(.L_3845 - .L_3844)
	.align		4
.L_3844:
        /*0074*/ 	.word	index@(.nv.constant0._ZN2at6native29vectorized_elementwise_kernelILi2EZZZNS0_21clamp_max_kernel_cudaERNS_18TensorIteratorBaseERKN3c106ScalarEENKUlvE_clEvENKUlvE6_clEvEUlNS4_4HalfEE_St5arrayIPcLm2EEEEviT0_T1_)
        /*0078*/ 	.short	0x0210
        /*007a*/ 	.short	0x0028


	//----- nvinfo : EIATTR_SW_WAR
	.align		4
.L_3845:
        /*007c*/ 	.byte	0x04, 0x36
        /*007e*/ 	.short	(.L_3847 - .L_3846)
.L_3846:
        /*0080*/ 	.word	0x00000008
.L_3847:


//--------------------- .nv.info._ZN2at6native29vectorized_elementwise_kernelILi4EZZZNS0_21clamp_max_kernel_cudaERNS_18TensorIteratorBaseERKN3c106ScalarEENKUlvE_clEvENKUlvE6_clEvEUlNS4_4HalfEE_St5arrayIPcLm2EEEEviT0_T1_ --------------------------
	.section	.nv.info._ZN2at6native29vectorized_elementwise_kernelILi4EZZZNS0_21clamp_max_kernel_cudaERNS_18TensorIteratorBaseERKN3c106ScalarEENKUlvE_clEvENKUlvE6_clEvEUlNS4_4HalfEE_St5arrayIPcLm2EEEEviT0_T1_,"",@"SHT_CUDA_INFO"
	.sectionflags	@""
	.align	4


	//----- nvinfo : EIATTR_CUDA_API_VERSION
	.align		4
        /*0000*/ 	.byte	0x04, 0x37
        /*0002*/ 	.short	(.L_3849 - .L_3848)
.L_3848:
        /*0004*/ 	.word	0x00000082


	//----- nvinfo : EIATTR_KPARAM_INFO
	.align		4
.L_3849:
        /*0008*/ 	.byte	0x04, 0x17
        /*000a*/ 	.short	(.L_3851 - .L_3850)
.L_3850:
        /*000c*/ 	.word	0x00000000
        /*0010*/ 	.short	0x0002
        /*0012*/ 	.short	0x0018
        /*0014*/ 	.byte	0x00, 0xf0, 0x41, 0x00


	//----- nvinfo : EIATTR_KPARAM_INFO
	.align		4
.L_3851:
        /*0018*/ 	.byte	0x04, 0x17
        /*001a*/ 	.short	(.L_3853 - .L_3852)
.L_3852:
        /*001c*/ 	.word	0x00000000
        /*0020*/ 	.short	0x0001
        /*0022*/ 	.short	0x0008
        /*0024*/ 	.byte	0x00, 0xf0, 0x41, 0x00


	//----- nvinfo : EIATTR_KPARAM_INFO
	.align		4
.L_3853:
        /*0028*/ 	.byte	0x04, 0x17
        /*002a*/ 	.short	(.L_3855 - .L_3854)
.L_3854:
        /*002c*/ 	.word	0x00000000
        /*0030*/ 	.short	0x0000
        /*0032*/ 	.short	0x0000
        /*0034*/ 	.byte	0x00, 0xf0, 0x11, 0x00


	//----- nvinfo : EIATTR_SPARSE_MMA_MASK
	.align		4
.L_3855:
        /*0038*/ 	.byte	0x03, 0x50
        /*003a*/ 	.short	0x0000


	//----- nvinfo : EIATTR_MAXREG_COUNT
	.align		4
        /*003c*/ 	.byte	0x03, 0x1b
        /*003e*/ 	.short	0x00ff


	//----- nvinfo : EIATTR_MERCURY_ISA_VERSION
	.align		4
        /*0040*/ 	.byte	0x03, 0x5f
        /*0042*/ 	.short	0x0101


	//----- nvinfo : EIATTR_EXIT_INSTR_OFFSETS
	.align		4
        /*0044*/ 	.byte	0x04, 0x1c
        /*0046*/ 	.short	(.L_3857 - .L_3856)


	//   ....[0]....
.L_3856:
        /*0048*/ 	.word	0x00000500


	//   ....[1]....
        /*004c*/ 	.word	0x000010a0


	//   ....[2]....
        /*0050*/ 	.word	0x000010f0


	//----- nvinfo : EIATTR_MAX_THREADS
	.align		4
.L_3857:
        /*0054*/ 	.byte	0x04, 0x05
        /*0056*/ 	.short	(.L_3859 - .L_3858)
.L_3858:
        /*0058*/ 	.word	0x00000080
        /*005c*/ 	.word	0x00000001
        /*0060*/ 	.word	0x00000001


	//----- nvinfo : EIATTR_CRS_STACK_SIZE
	.align		4
.L_3859:
        /*0064*/ 	.byte	0x04, 0x1e
        /*0066*/ 	.short	(.L_3861 - .L_3860)
.L_3860:
        /*0068*/ 	.word	0x00000000


	//----- nvinfo : EIATTR_CBANK_PARAM_SIZE
	.align		4
.L_3861:
        /*006c*/ 	.byte	0x03, 0x19
        /*006e*/ 	.short	0x0028


	//----- nvinfo : EIATTR_PARAM_CBANK
	.align		4
        /*0070*/ 	.byte	0x04, 0x0a
        /*0072*/ 	.short	(.L_3863 - .L_3862)
	.align		4
.L_3862:
        /*0074*/ 	.word	index@(.nv.constant0._ZN2at6native29vectorized_elementwise_kernelILi4EZZZNS0_21clamp_max_kernel_cudaERNS_18TensorIteratorBaseERKN3c106ScalarEENKUlvE_clEvENKUlvE6_clEvEUlNS4_4HalfEE_St5arrayIPcLm2EEEEviT0_T1_)
        /*0078*/ 	.short	0x0210
        /*007a*/ 	.short	0x0028


	//----- nvinfo : EIATTR_SW_WAR
	.align		4
.L_3863:
        /*007c*/ 	.byte	0x04, 0x36
        /*007e*/ 	.short	(.L_3865 - .L_3864)
.L_3864:
        /*0080*/ 	.word	0x00000008
.L_3865:


//--------------------- .nv.info._ZN2at6native29vectorized_elementwise_kernelILi8EZZZNS0_21clamp_max_kernel_cudaERNS_18TensorIteratorBaseERKN3c106ScalarEENKUlvE_clEvENKUlvE6_clEvEUlNS4_4HalfEE_St5arrayIPcLm2EEEEviT0_T1_ --------------------------
	.section	.nv.info._ZN2at6native29vectorized_elementwise_kernelILi8EZZZNS0_21clamp_max_kernel_cudaERNS_18TensorIteratorBaseERKN3c106ScalarEENKUlvE_clEvENKUlvE6_clEvEUlNS4_4HalfEE_St5arrayIPcLm2EEEEviT0_T1_,"",@"SHT_CUDA_INFO"
	.sectionflags	@""
	.align	4


	//----- nvinfo : EIATTR_CUDA_API_VERSION
	.align		4
        /*0000*/ 	.byte	0x04, 0x37
        /*0002*/ 	.short	(.L_3867 - .L_3866)
.L_3866:
        /*0004*/ 	.word	0x00000082


	//----- nvinfo : EIATTR_KPARAM_INFO
	.align		4
.L_3867:
        /*0008*/ 	.byte	0x04, 0x17
        /*000a*/ 	.short	(.L_3869 - .L_3868)
.L_3868:
        /*000c*/ 	.word	0x00000000
        /*0010*/ 	.short	0x0002
        /*0012*/ 	.short	0x0018
        /*0014*/ 	.byte	0x00, 0xf0, 0x41, 0x00


	//----- nvinfo : EIATTR_KPARAM_INFO
	.align		4
.L_3869:
        /*0018*/ 	.byte	0x04, 0x17
        /*001a*/ 	.short	(.L_3871 - .L_3870)
.L_3870:
        /*001c*/ 	.word	0x00000000
        /*0020*/ 	.short	0x0001
        /*0022*/ 	.short	0x0008
        /*0024*/ 	.byte	0x00, 0xf0, 0x41, 0x00


	//----- nvinfo : EIATTR_KPARAM_INFO
	.align		4
.L_3871:
        /*0028*/ 	.byte	0x04, 0x17
        /*002a*/ 	.short	(.L_3873 - .L_3872)
.L_3872:
        /*002c*/ 	.word	0x00000000
        /*0030*/ 	.short	0x0000
        /*0032*/ 	.short	0x0000
        /*0034*/ 	.byte	0x00, 0xf0, 0x11, 0x00


	//----- nvinfo : EIATTR_SPARSE_MMA_MASK
	.align		4
.L_3873:
        /*0038*/ 	.byte	0x03, 0x50
        /*003a*/ 	.short	0x0000


	//----- nvinfo : EIATTR_MAXREG_COUNT
	.align		4
        /*003c*/ 	.byte	0x03, 0x1b
        /*003e*/ 	.short	0x00ff


	//----- nvinfo : EIATTR_MERCURY_ISA_VERSION
	.align		4
        /*0040*/ 	.byte	0x03, 0x5f
        /*0042*/ 	.short	0x0101


	//----- nvinfo : EIATTR_EXIT_INSTR_OFFSETS
	.align		4
        /*0044*/ 	.byte	0x04, 0x1c
        /*0046*/ 	.short	(.L_3875 - .L_3874)


	//   ....[0]....
.L_3874:
        /*0048*/ 	.word	0x000004d0


	//   ....[1]....
        /*004c*/ 	.word	0x00001070


	//   ....[2]....
        /*0050*/ 	.word	0x000010c0


	//----- nvinfo : EIATTR_MAX_THREADS
	.align		4
.L_3875:
        /*0054*/ 	.byte	0x04, 0x05
        /*0056*/ 	.short	(.L_3877 - .L_3876)
.L_3876:
        /*0058*/ 	.word	0x00000080
        /*005c*/ 	.word	0x00000001
        /*0060*/ 	.word	0x00000001


	//----- nvinfo : EIATTR_CRS_STACK_SIZE
	.align		4
.L_3877:
        /*0064*/ 	.byte	0x04, 0x1e
        /*0066*/ 	.short	(.L_3879 - .L_3878)
.L_3878:
        /*0068*/ 	.word	0x00000000


	//----- nvinfo : EIATTR_CBANK_PARAM_SIZE
	.align		4
.L_3879:
        /*006c*/ 	.byte	0x03, 0x19
        /*006e*/ 	.short	0x0028


	//----- nvinfo : EIATTR_PARAM_CBANK
	.align		4
        /*0070*/ 	.byte	0x04, 0x0a
        /*0072*/ 	.short	(.L_3881 - .L_3880)
	.align		4
.L_3880:
        /*0074*/ 	.word	index@(.nv.constant0._ZN2at6native29vectorized_elementwise_kernelILi8EZZZNS0_21clamp_max_kernel_cudaERNS_18TensorIteratorBaseERKN3c106ScalarEENKUlvE_clEvENKUlvE6_clEvEUlNS4_4HalfEE_St5arrayIPcLm2EEEEviT0_T1_)
        /*0078*/ 	.short	0x0210
        /*007a*/ 	.short	0x0028


	//----- nvinfo : EIATTR_SW_WAR
	.align		4
.L_3881:
        /*007c*/ 	.byte	0x04, 0x36
        /*007e*/ 	.short	(.L_3883 - .L_3882)
.L_3882:
        /*0080*/ 	.word	0x00000008
.L_3883:


//--------------------- .nv.info._ZN2at6native18elementwise_kernelILi128ELi4EZNS0_15gpu_kernel_implIZZZNS0_21clamp_max_kernel_cudaERNS_18TensorIteratorBaseERKN3c106ScalarEENKUlvE_clEvENKUlvE5_clEvEUlfE_EEvS4_RKT_EUliE_EEviT1_ --------------------------
	.section	.nv.info._ZN2at6native18elementwise_kernelILi128ELi4EZNS0_15gpu_kernel_implIZZZNS0_21clamp_max_kernel_cudaERNS_18TensorIteratorBaseERKN3c106ScalarEENKUlvE_clEvENKUlvE5_clEvEUlfE_EEvS4_RKT_EUliE_EEviT1_,"",@"SHT_CUDA_INFO"
	.sectionflags	@""
	.align	4


	//----- nvinfo : EIATTR_CUDA_API_VERSION
	.align		4
        /*0000*/ 	.byte	0x04, 0x37
        /*0002*/ 	.short	(.L_3885 - .L_3884)
.L_3884:
        /*0004*/ 	.word	0x00000082


	//----- nvinfo : EIATTR_KPARAM_INFO
	.align		4
.L_3885:
        /*0008*/ 	.byte	0x04, 0x17
        /*000a*/ 	.short	(.L_3887 - .L_3886)
.L_3886:
        /*000c*/ 	.word	0x00000000
        /*0010*/ 	.short	0x0001
        /*0012*/ 	.short	0x0008
        /*0014*/ 	.byte	0x00, 0xf0, 0xa1, 0x08


	//----- nvinfo : EIATTR_KPARAM_INFO
	.align		4
.L_3887:
        /*0018*/ 	.byte	0x04, 0x17
        /*001a*/ 	.short	(.L_3889 - .L_3888)
.L_3888:
        /*001c*/ 	.word	0x00000000
        /*0020*/ 	.short	0x0000
        /*0022*/ 	.short	0x0000
        /*0024*/ 	.byte	0x00, 0xf0, 0x11, 0x00


	//----- nvinfo : EIATTR_SPARSE_MMA_MASK
	.align		4
.L_3889:
        /*0028*/ 	.byte	0x03, 0x50
        /*002a*/ 	.short	0x0000


	//----- nvinfo : EIATTR_MAXREG_COUNT
	.align		4
        /*002c*/ 	.byte	0x03, 0x1b
        /*002e*/ 	.short	0x0080


	//----- nvinfo : EIATTR_EXTERNS
	.align		4
        /*0030*/ 	.byte	0x04, 0x0f
        /*0032*/ 	.short	(.L_3891 - .L_3890)


	//   ....[0]....
	.align		4
.L_3890:
        /*0034*/ 	.word	index@(__assertfail)


	//----- nvinfo : EIATTR_MERCURY_ISA_VERSION
	.align		4
.L_3891:
        /*0038*/ 	.byte	0x03, 0x5f
        /*003a*/ 	.short	0x0101


	//----- nvinfo : EIATTR_SYSCALL_OFFSETS
	.align		4
        /*003c*/ 	.byte	0x04, 0x46
        /*003e*/ 	.short	(.L_3893 - .L_3892)


	//   ....[0]....
.L_3892:
        /*0040*/ 	.word	0x00002150


	//   ....[1]....
        /*0044*/ 	.word	0x00002fd0


	//   ....[2]....
        /*0048*/ 	.word	0x00005160


	//   ....[3]....
        /*004c*/ 	.word	0x00005fe0


	//   ....[4]....
        /*0050*/ 	.word	0x00008160


	//   ....[5]....
        /*0054*/ 	.word	0x00008fe0


	//   ....[6]....
        /*0058*/ 	.word	0x0000b150


	//   ....[7]....
        /*005c*/ 	.word	0x0000bfd0


	//----- nvinfo : EIATTR_EXIT_INSTR_OFFSETS
	.align		4
.L_3893:
        /*0060*/ 	.byte	0x04, 0x1c
        /*0062*/ 	.short	(.L_3895 - .L_3894)


	//   ....[0]....
.L_3894:
        /*0064*/ 	.word	0x00009090


	//   ....[1]....
        /*0068*/ 	.word	0x0000b2f0


	//   ....[2]....
        /*006c*/ 	.word	0x0000b330


	//   ....[3]....
        /*0070*/ 	.word	0x0000b3c0


	//   ....[4]....
        /*0074*/ 	.word	0x0000b3f0


	//   ....[5]....
        /*0078*/ 	.word	0x0000b420


	//   ....[6]....
        /*007c*/ 	.word	0x0000b4a0


	//   ....[7]....
        /*0080*/ 	.word	0x0000b4d0


	//   ....[8]....
        /*0084*/ 	.word	0x0000b560


	//   ....[9]....
        /*0088*/ 	.word	0x0000b5a0


	//   ....[10]....
        /*008c*/ 	.word	0x0000b5e0


	//   ....[11]....
        /*0090*/ 	.word	0x0000b6a0


	//   ....[12]....
        /*0094*/ 	.word	0x0000b6f0


	//   ....[13]....
        /*0098*/ 	.word	0x0000b870


	//   ....[14]....
        /*009c*/ 	.word	0x0000b9c0


	//   ....[15]....
        /*00a0*/ 	.word	0x0000b9f0


	//   ....[16]....
        /*00a4*/ 	.word	0x0000baa0


	//   ....[17]....
        /*00a8*/ 	.word	0x0000bc10


	//   ....[18]....
        /*00ac*/ 	.word	0x0000bd80


	//   ....[19]....
        /*00b0*/ 	.word	0x0000bed0


	//   ....[20]....
        /*00b4*/ 	.word	0x0000bfe0


	//   ....[21]....
        /*00b8*/ 	.word	0x0000c010


	//   ....[22]....
        /*00bc*/ 	.word	0x0000c040


	//----- nvinfo : EIATTR_MAX_THREADS
	.align		4
.L_3895:
        /*00c0*/ 	.byte	0x04, 0x05
        /*00c2*/ 	.short	(.L_3897 - .L_3896)
.L_3896:
        /*00c4*/ 	.word	0x00000080
        /*00c8*/ 	.word	0x00000001
        /*00cc*/ 	.word	0x00000001


	//----- nvinfo : EIATTR_CRS_STACK_SIZE
	.align		4
.L_3897:
        /*00d0*/ 	.byte	0x04, 0x1e
        /*00d2*/ 	.short	(.L_3899 - .L_3898)
.L_3898:
        /*00d4*/ 	.word	0x00000000


	//----- nvinfo : EIATTR_CBANK_PARAM_SIZE
	.align		4
.L_3899:
        /*00d8*/ 	.byte	0x03, 0x19
        /*00da*/ 	.short	0x0230


	//----- nvinfo : EIATTR_PARAM_CBANK
	.align		4
        /*00dc*/ 	.byte	0x04, 0x0a
        /*00de*/ 	.short	(.L_3901 - .L_3900)
	.align		4
.L_3900:
        /*00e0*/ 	.word	index@(.nv.constant0._ZN2at6native18elementwise_kernelILi128ELi4EZNS0_15gpu_kernel_implIZZZNS0_21clamp_max_kernel_cudaERNS_18TensorIteratorBaseERKN3c106ScalarEENKUlvE_clEvENKUlvE5_clEvEUlfE_EEvS4_RKT_EUliE_EEviT1_)
        /*00e4*/ 	.short	0x0210
        /*00e6*/ 	.short	0x0230


	//----- nvinfo : EIATTR_SW_WAR
	.align		4
.L_3901:
        /*00e8*/ 	.byte	0x04, 0x36
        /*00ea*/ 	.short	(.L_3903 - .L_3902)
.L_3902:
        /*00ec*/ 	.word	0x00000008
.L_3903:


//--------------------- .nv.info._ZN2at6native27unrolled_elementwise_kernelIZZZNS0_21clamp_max_kernel_cudaERNS_18TensorIteratorBaseERKN3c106ScalarEENKUlvE_clEvENKUlvE5_clEvEUlfE_St5arrayIPcLm2EELi4E23TrivialOffsetCalculatorILi1EjESF_NS0_6memory12LoadWithCastILi1EEENSG_13StoreWithCastILi1EEEEEviT_T0_T2_T3_T4_T5_ --------------------------
	.section	.nv.info._ZN2at6native27unrolled_elementwise_kernelIZZZNS0_21clamp_max_kernel_cudaERNS_18TensorIteratorBaseERKN3c106ScalarEENKUlvE_clEvENKUlvE5_clEvEUlfE_St5arrayIPcLm2EELi4E23TrivialOffsetCalculatorILi1EjESF_NS0_6memory12LoadWithCastILi1EEENSG_13StoreWithCastILi1EEEEEviT_T0_T2_T3_T4_T5_,"",@"SHT_CUDA_INFO"
	.sectionflags	@""
	.align	4


	//----- nvinfo : EIATTR_CUDA_API_VERSION
	.align		4
        /*0000*/ 	.byte	0x04, 0x37
        /*0002*/ 	.short	(.L_3905 - .L_3904)
.L_3904:
        /*0004*/ 	.word	0x00000082


	//----- nvinfo : EIATTR_KPARAM_INFO
	.align		4
.L_3905:
        /*0008*/ 	.byte	0x04, 0x17
        /*000a*/ 	.short	(.L_3907 - .L_3906)
.L_3906:
        /*000c*/ 	.word	0x00000000
        /*0010*/ 	.short	0x0006
        /*0012*/ 	.short	0x0034
        /*0014*/ 	.byte	0x00, 0xf0, 0x21, 0x00


	//----- nvinfo : EIATTR_KPARAM_INFO
	.align		4
.L_3907:
        /*0018*/ 	.byte	0x04, 0x17
        /*001a*/ 	.short	(.L_3909 - .L_3908)
.L_3908:
        /*001c*/ 	.word	0x00000000
        /*0020*/ 	.short	0x0005
        /*0022*/ 	.short	0x002c
        /*0024*/ 	.byte	0x00, 0xf0, 0x21, 0x00


	//----- nvinfo : EIATTR_KPARAM_INFO
	.align		4
.L_3909:
        /*0028*/ 	.byte	0x04, 0x17
        /*002a*/ 	.short	(.L_3911 - .L_3910)
.L_3910:
        /*002c*/ 	.word	0x00000000
        /*0030*/ 	.short	0x0004
        /*0032*/ 	.short	0x0029
        /*0034*/ 	.byte	0x00, 0xf0, 0x05, 0x00


	//----- nvinfo : EIATTR_KPARAM_INFO
	.align		4
.L_3911:
        /*0038*/ 	.byte	0x04, 0x17
        /*003a*/ 	.short	(.L_3913 - .L_3912)
.L_3912:
        /*003c*/ 	.word	0x00000000
        /*0040*/ 	.short	0x0003
        /*0042*/ 	.short	0x0028
        /*0044*/ 	.byte	0x00, 0xf0, 0x05, 0x00


	//----- nvinfo : EIATTR_KPARAM_INFO
	.align		4
.L_3913:
        /*0048*/ 	.byte	0x04, 0x17
        /*004a*/ 	.short	(.L_3915 - .L_3914)
.L_3914:
        /*004c*/ 	.word	0x00000000
        /*0050*/ 	.short	0x0002
        /*0052*/ 	.short	0x0018
        /*0054*/ 	.byte	0x00, 0xf0, 0x41, 0x00


	//----- nvinfo : EIATTR_KPARAM_INFO
	.align		4
.L_3915:
        /*0058*/ 	.byte	0x04, 0x17
        /*005a*/ 	.short	(.L_3917 - .L_3916)
.L_3916:
        /*005c*/ 	.word	0x00000000
        /*0060*/ 	.short	0x0001
        /*0062*/ 	.short	0x0008
        /*0064*/ 	.byte	0x00, 0xf0, 0x41, 0x00


	//----- nvinfo : EIATTR_KPARAM_INFO
	.align		4
.L_3917:
        /*0068*/ 	.byte	0x04, 0x17
        /*006a*/ 	.short	(.L_3919 - .L_3918)
.L_3918:
        /*006c*/ 	.word	0x00000000
        /*0070*/ 	.short	0x0000
        /*0072*/ 	.short	0x0000
        /*0074*/ 	.byte	0x00, 0xf0, 0x11, 0x00


	//----- nvinfo : EIATTR_SPARSE_MMA_MASK
	.align		4
.L_3919:
        /*0078*/ 	.byte	0x03, 0x50
        /*007a*/ 	.short	0x0000


	//----- nvinfo : EIATTR_MAXREG_COUNT
	.align		4
        /*007c*/ 	.byte	0x03, 0x1b
        /*007e*/ 	.short	0x00ff


	//----- nvinfo : EIATTR_EXTERNS
	.align		4
        /*0080*/ 	.byte	0x04, 0x0f
        /*0082*/ 	.short	(.L_3921 - .L_3920)


	//   ....[0]....
	.align		4
.L_3920:
        /*0084*/ 	.word	index@(__assertfail)


	//----- nvinfo : EIATTR_MERCURY_ISA_VERSION
	.align		4
.L_3921:
        /*0088*/ 	.byte	0x03, 0x5f
        /*008a*/ 	.short	0x0101


	//----- nvinfo : EIATTR_SYSCALL_OFFSETS
	.align		4
        /*008c*/ 	.byte	0x04, 0x46
        /*008e*/ 	.short	(.L_3923 - .L_3922)


	//   ....[0]....
.L_3922:
        /*0090*/ 	.word	0x00000e80


	//   ....[1]....
        /*0094*/ 	.word	0x00001d30


	//   ....[2]....
        /*0098*/ 	.word	0x00002bf0


	//   ....[3]....
        /*009c*/ 	.word	0x00003a50


	//   ....[4]....
        /*00a0*/ 	.word	0x00004ba0


	//   ....[5]....
        /*00a4*/ 	.word	0x00005aa0


	//   ....[6]....
        /*00a8*/ 	.word	0x00006960


	//   ....[7]....
        /*00ac*/ 	.word	0x00007820


	//----- nvinfo : EIATTR_EXIT_INSTR_OFFSETS
	.align		4
.L_3923:
        /*00b0*/ 	.byte	0x04, 0x1c
        /*00b2*/ 	.short	(.L_3925 - .L_3924)


	//   ....[0]....
.L_3924:
        /*00b4*/ 	.word	0x00006a00


	//   ....[1]....
        /*00b8*/ 	.word	0x00006b40


	//   ....[2]....
        /*00bc*/ 	.word	0x00006b80


	//   ....[3]....
        /*00c0*/ 	.word	0x00006c10


	//   ....[4]....
        /*00c4*/ 	.word	0x00006c40


	//   ....[5]....
        /*00c8*/ 	.word	0x00006c70


	//   ....[6]....
        /*00cc*/ 	.word	0x00006cf0


	//   ....[7]....
        /*00d0*/ 	.word	0x00006d20


	//   ....[8]....
        /*00d4*/ 	.word	0x00006db0


	//   ....[9]....
        /*00d8*/ 	.word	0x00006df0


	//   ....[10]....
        /*00dc*/ 	.word	0x00006e30


	//   ....[11]....
        /*00e0*/ 	.word	0x00006ef0


	//   ....[12]....
        /*00e4*/ 	.word	0x00006f40


	//   ....[13]....
        /*00e8*/ 	.word	0x000070c0


	//   ....[14]....
        /*00ec*/ 	.word	0x00007210


	//   ....[15]....
        /*00f0*/ 	.word	0x00007240


	//   ....[16]....
        /*00f4*/ 	.word	0x000072f0


	//   ....[17]....
        /*00f8*/ 	.word	0x00007460


	//   ....[18]....
        /*00fc*/ 	.word	0x000075d0


	//   ....[19]....
        /*0100*/ 	.word	0x00007720


	//   ....[20]....
        /*0104*/ 	.word	0x00007830


	//   ....[21]....
        /*0108*/ 	.word	0x00007860


	//   ....[22]....
        /*010c*/ 	.word	0x00007890


	//----- nvinfo : EIATTR_MAX_THREADS
	.align		4
.L_3925:
        /*0110*/ 	.byte	0x04, 0x05
        /*0112*/ 	.short	(.L_3927 - .L_3926)
.L_3926:
        /*0114*/ 	.word	0x00000080
        /*0118*/ 	.word	0x00000001
        /*011c*/ 	.word	0x00000001


	//----- nvinfo : EIATTR_CRS_STACK_SIZE
	.align		4
.L_3927:
        /*0120*/ 	.byte	0x04, 0x1e
        /*0122*/ 	.short	(.L_3929 - .L_3928)
.L_3928:
        /*0124*/ 	.word	0x00000000


	//----- nvinfo : EIATTR_CBANK_PARAM_SIZE
	.align		4
.L_3929:
        /*0128*/ 	.byte	0x03, 0x19
        /*012a*/ 	.short	0x003c


	//----- nvinfo : EIATTR_PARAM_CBANK
	.align		4
        /*012c*/ 	.byte	0x04, 0x0a
        /*012e*/ 	.short	(.L_3931 - .L_3930)
	.align		4
.L_3930:
        /*0130*/ 	.word	index@(.nv.constant0._ZN2at6native27unrolled_elementwise_kernelIZZZNS0_21clamp_max_kernel_cudaERNS_18TensorIteratorBaseERKN3c106ScalarEENKUlvE_clEvENKUlvE5_clEvEUlfE_St5arrayIPcLm2EELi4E23TrivialOffsetCalculatorILi1EjESF_NS0_6memory12LoadWithCastILi1EEENSG_13StoreWithCastILi1EEEEEviT_T0_T2_T3_T4_T5_)
        /*0134*/ 	.short	0x0210
        /*0136*/ 	.short	0x003c


	//----- nvinfo : EIATTR_SW_WAR
	.align		4
.L_3931:
        /*0138*/ 	.byte	0x04, 0x36
        /*013a*/ 	.short	(.L_3933 - .L_3932)
.L_3932:
        /*013c*/ 	.word	0x00000008
.L_3933:


//--------------------- .nv.info._ZN2at6native18elementwise_kernelILi128ELi2EZNS0_22gpu_kernel_impl_nocastIZZZNS0_21clamp_max_kernel_cudaERNS_18TensorIteratorBaseERKN3c106ScalarEENKUlvE_clEvENKUlvE5_clEvEUlfE_EEvS4_RKT_EUliE_EEviT1_ --------------------------
	.section	.nv.info._ZN2at6native18elementwise_kernelILi128ELi2EZNS0_22gpu_kernel_impl_nocastIZZZNS0_21clamp_max_kernel_cudaERNS_18TensorIteratorBaseERKN3c106ScalarEENKUlvE_clEvENKUlvE5_clEvEUlfE_EEvS4_RKT_EUliE_EEviT1_,"",@"SHT_CUDA_INFO"
	.sectionflags	@""
	.align	4


	//----- nvinfo : EIATTR_CUDA_API_VERSION
	.align		4
        /*0000*/ 	.byte	0x04, 0x37
        /*0002*/ 	.short	(.L_3935 - .L_3934)
.L_3934:
        /*0004*/ 	.word	0x00000082


	//----- nvinfo : EIATTR_KPARAM_INFO
	.align		4
.L_3935:
        /*0008*/ 	.byte	0x04, 0x17
        /*000a*/ 	.short	(.L_3937 - .L_3936)
.L_3936:
        /*000c*/ 	.word	0x00000000
        /*0010*/ 	.short	0x0001
        /*0012*/ 	.short	0x0008
        /*0014*/ 	.byte	0x00, 0xf0, 0x81, 0x08


	//----- nvinfo : EIATTR_KPARAM_INFO
	.align		4
.L_3937:
        /*0018*/ 	.byte	0x04, 0x17
        /*001a*/ 	.short	(.L_3939 - .L_3938)
.L_3938:
        /*001c*/ 	.word	0x00000000
        /*0020*/ 	.short	0x0000
        /*0022*/ 	.short	0x0000
        /*0024*/ 	.byte	0x00, 0xf0, 0x11, 0x00


	//----- nvinfo : EIATTR_SPARSE_MMA_MASK
	.align		4
.L_3939:
        /*0028*/ 	.byte	0x03, 0x50
        /*002a*/ 	.short	0x0000


	//----- nvinfo : EIATTR_MAXREG_COUNT
	.align		4
        /*002c*/ 	.byte	0x03, 0x1b
        /*002e*/ 	.short	0x0080


	//----- nvinfo : EIATTR_MERCURY_ISA_VERSION
	.align		4
        /*0030*/ 	.byte	0x03, 0x5f
        /*0032*/ 	.short	0x0101


	//----- nvinfo : EIATTR_EXIT_INSTR_OFFSETS
	.align		4
        /*0034*/ 	.byte	0x04, 0x1c
        /*0036*/ 	.short	(.L_3941 - .L_3940)


	//   ....[0]....
.L_3940:
        /*0038*/ 	.word	0x00001460


	//   ....[1]....
        /*003c*/ 	.word	0x00002810


	//----- nvinfo : EIATTR_MAX_THREADS
	.align		4
.L_3941:
        /*0040*/ 	.byte	0x04, 0x05
        /*0042*/ 	.short	(.L_3943 - .L_3942)
.L_3942:
        /*0044*/ 	.word	0x00000080
        /*0048*/ 	.word	0x00000001
        /*004c*/ 	.word	0x00000001


	//----- nvinfo : EIATTR_CRS_STACK_SIZE
	.align		4
.L_3943:
        /*0050*/ 	.byte	0x04, 0x1e
        /*0052*/ 	.short	(.L_3945 - .L_3944)
.L_3944:
        /*0054*/ 	.word	0x00000000


	//----- nvinfo : EIATTR_CBANK_PARAM_SIZE
	.align		4
.L_3945:
        /*0058*/ 	.byte	0x03, 0x19
        /*005a*/ 	.short	0x0228


	//----- nvinfo : EIATTR_PARAM_CBANK
	.align		4
        /*005c*/ 	.byte	0x04, 0x0a
        /*005e*/ 	.short	(.L_3947 - .L_3946)
	.align		4
.L_3946:
        /*0060*/ 	.word	index@(.nv.constant0._ZN2at6native18elementwise_kernelILi128ELi2EZNS0_22gpu_kernel_impl_nocastIZZZNS0_21clamp_max_kernel_cudaERNS_18TensorIteratorBaseERKN3c106ScalarEENKUlvE_clEvENKUlvE5_clEvEUlfE_EEvS4_RKT_EUliE_EEviT1_)
        /*0064*/ 	.short	0x0210
        /*0066*/ 	.short	0x0228


	//----- nvinfo : EIATTR_SW_WAR
	.align		4
.L_3947:
        /*0068*/ 	.byte	0x04, 0x36
        /*006a*/ 	.short	(.L_3949 - .L_3948)
.L_3948:
        /*006c*/ 	.word	0x00000008
.L_3949:


//--------------------- .nv.info._ZN2at6native27unrolled_elementwise_kernelIZZZNS0_21clamp_max_kernel_cudaERNS_18TensorIteratorBaseERKN3c106ScalarEENKUlvE_clEvENKUlvE5_clEvEUlfE_St5arrayIPcLm2EELi4E23TrivialOffsetCalculatorILi1EjESF_NS0_6memory15LoadWithoutCastENSG_16StoreWithoutCastEEEviT_T0_T2_T3_T4_T5_ --------------------------
	.section	.nv.info._ZN2at6native27unrolled_elementwise_kernelIZZZNS0_21clamp_max_kernel_cudaERNS_18TensorIteratorBaseERKN3c106ScalarEENKUlvE_clEvENKUlvE5_clEvEUlfE_St5arrayIPcLm2EELi4E23TrivialOffsetCalculatorILi1EjESF_NS0_6memory15LoadWithoutCastENSG_16StoreWithoutCastEEEviT_T0_T2_T3_T4_T5_,"",@"SHT_CUDA_INFO"
	.sectionflags	@""
	.align	4


	//----- nvinfo : EIATTR_CUDA_API_VERSION
	.align		4
        /*0000*/ 	.byte	0x04, 0x37
        /*0002*/ 	.short	(.L_3951 - .L_3950)
.L_3950:
        /*0004*/ 	.word	0x00000082


	//----- nvinfo : EIATTR_KPARAM_INFO
	.align		4
.L_3951:
        /*0008*/ 	.byte	0x04, 0x17
        /*000a*/ 	.short	(.L_3953 - .L_3952)
.L_3952:
        /*000c*/ 	.word	0x00000000
        /*0010*/ 	.short	0x0006
        /*0012*/ 	.short	0x002b
        /*0014*/ 	.byte	0x00, 0xf0, 0x05, 0x00


	//----- nvinfo : EIATTR_KPARAM_INFO
	.align		4
.L_3953:
        /*0018*/ 	.byte	0x04, 0x17
        /*001a*/ 	.short	(.L_3955 - .L_3954)
.L_3954:
        /*001c*/ 	.word	0x00000000
        /*0020*/ 	.short	0x0005
        /*0022*/ 	.short	0x002a
        /*0024*/ 	.byte	0x00, 0xf0, 0x05, 0x00


	//----- nvinfo : EIATTR_KPARAM_INFO
	.align		4
.L_3955:
        /*0028*/ 	.byte	0x04, 0x17
        /*002a*/ 	.short	(.L_3957 - .L_3956)
.L_3956:
        /*002c*/ 	.word	0x00000000
        /*0030*/ 	.short	0x0004
        /*0032*/ 	.short	0x0029
        /*0034*/ 	.byte	0x00, 0xf0, 0x05, 0x00


	//----- nvinfo : EIATTR_KPARAM_INFO
	.align		4
.L_3957:
        /*0038*/ 	.byte	0x04, 0x17
        /*003a*/ 	.short	(.L_3959 - .L_3958)
.L_3958:
        /*003c*/ 	.word	0x00000000
        /*0040*/ 	.short	0x0003
        /*0042*/ 	.short	0x0028
        /*0044*/ 	.byte	0x00, 0xf0, 0x05, 0x00


	//----- nvinfo : EIATTR_KPARAM_INFO
	.align		4
.L_3959:
        /*0048*/ 	.byte	0x04, 0x17
        /*004a*/ 	.short	(.L_3961 - .L_3960)
.L_3960:
        /*004c*/ 	.word	0x00000000
        /*0050*/ 	.short	0x0002
        /*0052*/ 	.short	0x0018
        /*0054*/ 	.byte	0x00, 0xf0, 0x41, 0x00


	//----- nvinfo : EIATTR_KPARAM_INFO
	.align		4
.L_3961:
        /*0058*/ 	.byte	0x04, 0x17
        /*005a*/ 	.short	(.L_3963 - .L_3962)
.L_3962:
        /*005c*/ 	.word	0x00000000
        /*0060*/ 	.short	0x0001
        /*0062*/ 	.short	0x0008
        /*0064*/ 	.byte	0x00, 0xf0, 0x41, 0x00


	//----- nvinfo : EIATTR_KPARAM_INFO
	.align		4
.L_3963:
        /*0068*/ 	.byte	0x04, 0x17
        /*006a*/ 	.short	(.L_3965 - .L_3964)
.L_3964:
        /*006c*/ 	.word	0x00000000
        /*0070*/ 	.short	0x0000
        /*0072*/ 	.short	0x0000
        /*0074*/ 	.byte	0x00, 0xf0, 0x11, 0x00


	//----- nvinfo : EIATTR_SPARSE_MMA_MASK
	.align		4
.L_3965:
        /*0078*/ 	.byte	0x03, 0x50
        /*007a*/ 	.short	0x0000


	//----- nvinfo : EIATTR_MAXREG_COUNT
	.align		4
        /*007c*/ 	.byte	0x03, 0x1b
        /*007e*/ 	.short	0x00ff


	//----- nvinfo : EIATTR_MERCURY_ISA_VERSION
	.align		4
        /*0080*/ 	.byte	0x03, 0x5f
        /*0082*/ 	.short	0x0101


	//----- nvinfo : EIATTR_EXIT_INSTR_OFFSETS
	.align		4
        /*0084*/ 	.byte	0x04, 0x1c
        /*0086*/ 	.short	(.L_3967 - .L_3966)


	//   ....[0]....
.L_3966:
        /*0088*/ 	.word	0x00000480


	//   ....[1]....
        /*008c*/ 	.word	0x000004e0


	//----- nvinfo : EIATTR_MAX_THREADS
	.align		4
.L_3967:
        /*0090*/ 	.byte	0x04, 0x05
        /*0092*/ 	.short	(.L_3969 - .L_3968)
.L_3968:
        /*0094*/ 	.word	0x00000080
        /*0098*/ 	.word	0x00000001
        /*009c*/ 	.word	0x00000001


	//----- nvinfo : EIATTR_CRS_STACK_SIZE
	.align		4
.L_3969:
        /*00a0*/ 	.byte	0x04, 0x1e
        /*00a2*/ 	.short	(.L_3971 - .L_3970)
.L_3970:
        /*00a4*/ 	.word	0x00000000


	//----- nvinfo : EIATTR_CBANK_PARAM_SIZE
	.align		4
.L_3971:
        /*00a8*/ 	.byte	0x03, 0x19
        /*00aa*/ 	.short	0x002c


	//----- nvinfo : EIATTR_PARAM_CBANK
	.align		4
        /*00ac*/ 	.byte	0x04, 0x0a
        /*00ae*/ 	.short	(.L_3973 - .L_3972)
	.align		4
.L_3972:
        /*00b0*/ 	.word	index@(.nv.constant0._ZN2at6native27unrolled_elementwise_kernelIZZZNS0_21clamp_max_kernel_cudaERNS_18TensorIteratorBaseERKN3c106ScalarEENKUlvE_clEvENKUlvE5_clEvEUlfE_St5arrayIPcLm2EELi4E23TrivialOffsetCalculatorILi1EjESF_NS0_6memory15LoadWithoutCastENSG_16StoreWithoutCastEEEviT_T0_T2_T3_T4_T5_)
        /*00b4*/ 	.short	0x0210
        /*00b6*/ 	.short	0x002c


	//----- nvinfo : EIATTR_SW_WAR
	.align		4
.L_3973:
        /*00b8*/ 	.byte	0x04, 0x36
        /*00ba*/ 	.short	(.L_3975 - .L_3974)
.L_3974:
        /*00bc*/ 	.word	0x00000008
.L_3975:


//--------------------- .nv.info._ZN2at6native29vectorized_elementwise_kernelILi2EZZZNS0_21clamp_max_kernel_cudaERNS_18TensorIteratorBaseERKN3c106ScalarEENKUlvE_clEvENKUlvE5_clEvEUlfE_St5arrayIPcLm2EEEEviT0_T1_ --------------------------
	.section	.nv.info._ZN2at6native29vectorized_elementwise_kernelILi2EZZZNS0_21clamp_max_kernel_cudaERNS_18TensorIteratorBaseERKN3c106ScalarEENKUlvE_clEvENKUlvE5_clEvEUlfE_St5arrayIPcLm2EEEEviT0_T1_,"",@"SHT_CUDA_INFO"
	.sectionflags	@""
	.align	4


	//----- nvinfo : EIATTR_CUDA_API_VERSION
	.align		4
        /*0000*/ 	.byte	0x04, 0x37
        /*0002*/ 	.short	(.L_3977 - .L_3976)
.L_3976:
        /*0004*/ 	.word	0x00000082


	//----- nvinfo : EIATTR_KPARAM_INFO
	.align		4
.L_3977:
        /*0008*/ 	.byte	0x04, 0x17
        /*000a*/ 	.short	(.L_3979 - .L_3978)
.L_3978:
        /*000c*/ 	.word	0x00000000
        /*0010*/ 	.short	0x0002
        /*0012*/ 	.short	0x0018
        /*0014*/ 	.byte	0x00, 0xf0, 0x41, 0x00


	//----- nvinfo : EIATTR_KPARAM_INFO
	.align		4
.L_3979:
        /*0018*/ 	.byte	0x04, 0x17
        /*001a*/ 	.short	(.L_3981 - .L_3980)
.L_3980:
        /*001c*/ 	.word	0x00000000
        /*0020*/ 	.short	0x0001
        /*0022*/ 	.short	0x0008
        /*0024*/ 	.byte	0x00, 0xf0, 0x41, 0x00


	//----- nvinfo : EIATTR_KPARAM_INFO
	.align		4
.L_3981:
        /*0028*/ 	.byte	0x04, 0x17
        /*002a*/ 	.short	(.L_3983 - .L_3982)
.L_3982:
        /*002c*/ 	.word	0x00000000
        /*0030*/ 	.short	0x0000
        /*0032*/ 	.short	0x0000
        /*0034*/ 	.byte	0x00, 0xf0, 0x11, 0x00


	//----- nvinfo : EIATTR_SPARSE_MMA_MASK
	.align		4
.L_3983:
        /*0038*/ 	.byte	0x03, 0x50
        /*003a*/ 	.short	0x0000


	//----- nvinfo : EIATTR_MAXREG_COUNT
	.align		4
        /*003c*/ 	.byte	0x03, 0x1b
        /*003e*/ 	.short	0x00ff


	//----- nvinfo : EIATTR_MERCURY_ISA_VERSION
	.align		4
        /*0040*/ 	.byte	0x03, 0x5f
        /*0042*/ 	.short	0x0101


	//----- nvinfo : EIATTR_EXIT_INSTR_OFFSETS
	.align		4
        /*0044*/ 	.byte	0x04, 0x1c
        /*0046*/ 	.short	(.L_3985 - .L_3984)


	//   ....[0]....
.L_3984:
        /*0048*/ 	.word	0x000002f0


	//   ....[1]....
        /*004c*/ 	.word	0x00000c80


	//   ....[2]....
        /*0050*/ 	.word	0x00000cd0


	//----- nvinfo : EIATTR_MAX_THREADS
	.align		4
.L_3985:
        /*0054*/ 	.byte	0x04, 0x05
        /*0056*/ 	.short	(.L_3987 - .L_3986)
.L_3986:
        /*0058*/ 	.word	0x00000080
        /*005c*/ 	.word	0x00000001
        /*0060*/ 	.word	0x00000001


	//----- nvinfo : EIATTR_CRS_STACK_SIZE
	.align		4
.L_3987:
        /*0064*/ 	.byte	0x04, 0x1e
        /*0066*/ 	.short	(.L_3989 - .L_3988)
.L_3988:
        /*0068*/ 	.word	0x00000000


	//----- nvinfo : EIATTR_CBANK_PARAM_SIZE
	.align		4
.L_3989:
        /*006c*/ 	.byte	0x03, 0x19
        /*006e*/ 	.short	0x0028


	//----- nvinfo : EIATTR_PARAM_CBANK
	.align		4
        /*0070*/ 	.byte	0x04, 0x0a
        /*0072*/ 	.short	(.L_3991 - .L_3990)
	.align		4
.L_3990:
        /*0074*/ 	.word	index@(.nv.constant0._ZN2at6native29vectorized_elementwise_kernelILi2EZZZNS0_21clamp_max_kernel_cudaERNS_18TensorIteratorBaseERKN3c106ScalarEENKUlvE_clEvENKUlvE5_clEvEUlfE_St5arrayIPcLm2EEEEviT0_T1_)
        /*0078*/ 	.short	0x0210
        /*007a*/ 	.short	0x0028


	//----- nvinfo : EIATTR_SW_WAR
	.align		4
.L_3991:
        /*007c*/ 	.byte	0x04, 0x36
        /*007e*/ 	.short	(.L_3993 - .L_3992)
.L_3992:
        /*0080*/ 	.word	0x00000008
.L_3993:


//--------------------- .nv.info._ZN2at6native29vectorized_elementwise_kernelILi4EZZZNS0_21clamp_max_kernel_cudaERNS_18TensorIteratorBaseERKN3c106ScalarEENKUlvE_clEvENKUlvE5_clEvEUlfE_St5arrayIPcLm2EEEEviT0_T1_ --------------------------
	.section	.nv.info._ZN2at6native29vectorized_elementwise_kernelILi4EZZZNS0_21clamp_max_kernel_cudaERNS_18TensorIteratorBaseERKN3c106ScalarEENKUlvE_clEvENKUlvE5_clEvEUlfE_St5arrayIPcLm2EEEEviT0_T1_,"",@"SHT_CUDA_INFO"
	.sectionflags	@""
	.align	4


	//----- nvinfo : EIATTR_CUDA_API_VERSION
	.align		4
        /*0000*/ 	.byte	0x04, 0x37
        /*0002*/ 	.short	(.L_3995 - .L_3994)
.L_3994:
        /*0004*/ 	.word	0x00000082


	//----- nvinfo : EIATTR_KPARAM_INFO
	.align		4
.L_3995:
        /*0008*/ 	.byte	0x04, 0x17
        /*000a*/ 	.short	(.L_3997 - .L_3996)
.L_3996:
        /*000c*/ 	.word	0x00000000
        /*0010*/ 	.short	0x0002
        /*0012*/ 	.short	0x0018
        /*0014*/ 	.byte	0x00, 0xf0, 0x41, 0x00


	//----- nvinfo : EIATTR_KPARAM_INFO
	.align		4
.L_3997:
        /*0018*/ 	.byte	0x04, 0x17
        /*001a*/ 	.short	(.L_3999 - .L_3998)
.L_3998:
        /*001c*/ 	.word	0x00000000
        /*0020*/ 	.short	0x0001
        /*0022*/ 	.short	0x0008
        /*0024*/ 	.byte	0x00, 0xf0, 0x41, 0x00


	//----- nvinfo : EIATTR_KPARAM_INFO
	.align		4
.L_3999:
        /*0028*/ 	.byte	0x04, 0x17
        /*002a*/ 	.short	(.L_4001 - .L_4000)
.L_4000:
        /*002c*/ 	.word	0x00000000
        /*0030*/ 	.short	0x0000
        /*0032*/ 	.short	0x0000
        /*0034*/ 	.byte	0x00, 0xf0, 0x11, 0x00


	//----- nvinfo : EIATTR_SPARSE_MMA_MASK
	.align		4
.L_4001:
        /*0038*/ 	.byte	0x03, 0x50
        /*003a*/ 	.short	0x0000


	//----- nvinfo : EIATTR_MAXREG_COUNT
	.align		4
        /*003c*/ 	.byte	0x03, 0x1b
        /*003e*/ 	.short	0x00ff


	//----- nvinfo : EIATTR_MERCURY_ISA_VERSION
	.align		4
        /*0040*/ 	.byte	0x03, 0x5f
        /*0042*/ 	.short	0x0101


	//----- nvinfo : EIATTR_EXIT_INSTR_OFFSETS
	.align		4
        /*0044*/ 	.byte	0x04, 0x1c
        /*0046*/ 	.short	(.L_4003 - .L_4002)


	//   ....[0]....
.L_4002:
        /*0048*/ 	.word	0x000002b0


	//   ....[1]....
        /*004c*/ 	.word	0x00000c40


	//   ....[2]....
        /*0050*/ 	.word	0x00000c90


	//----- nvinfo : EIATTR_MAX_THREADS
	.align		4
.L_4003:
        /*0054*/ 	.byte	0x04, 0x05
        /*0056*/ 	.short	(.L_4005 - .L_4004)
.L_4004:
        /*0058*/ 	.word	0x00000080
        /*005c*/ 	.word	0x00000001
        /*0060*/ 	.word	0x00000001


	//----- nvinfo : EIATTR_CRS_STACK_SIZE
	.align		4
.L_4005:
        /*0064*/ 	.byte	0x04, 0x1e
        /*0066*/ 	.short	(.L_4007 - .L_4006)
.L_4006:
        /*0068*/ 	.word	0x00000000


	//----- nvinfo : EIATTR_CBANK_PARAM_SIZE
	.align		4
.L_4007:
        /*006c*/ 	.byte	0x03, 0x19
        /*006e*/ 	.short	0x0028


	//----- nvinfo : EIATTR_PARAM_CBANK
	.align		4
        /*0070*/ 	.byte	0x04, 0x0a
        /*0072*/ 	.short	(.L_4009 - .L_4008)
	.align		4
.L_4008:
        /*0074*/ 	.word	index@(.nv.constant0._ZN2at6native29vectorized_elementwise_kernelILi4EZZZNS0_21clamp_max_kernel_cudaERNS_18TensorIteratorBaseERKN3c106ScalarEENKUlvE_clEvENKUlvE5_clEvEUlfE_St5arrayIPcLm2EEEEviT0_T1_)
        /*0078*/ 	.short	0x0210
        /*007a*/ 	.short	0x0028


	//----- nvinfo : EIATTR_SW_WAR
	.align		4
.L_4009:
        /*007c*/ 	.byte	0x04, 0x36
        /*007e*/ 	.short	(.L_4011 - .L_4010)
.L_4010:
        /*0080*/ 	.word	0x00000008
.L_4011:


//--------------------- .nv.info._ZN2at6native29vectorized_elementwise_kernelILi8EZZZNS0_21clamp_max_kernel_cudaERNS_18TensorIteratorBaseERKN3c106ScalarEENKUlvE_clEvENKUlvE5_clEvEUlfE_St5arrayIPcLm2EEEEviT0_T1_ --------------------------
	.section	.nv.info._ZN2at6native29vectorized_elementwise_kernelILi8EZZZNS0_21clamp_max_kernel_cudaERNS_18TensorIteratorBaseERKN3c106ScalarEENKUlvE_clEvENKUlvE5_clEvEUlfE_St5arrayIPcLm2EEEEviT0_T1_,"",@"SHT_CUDA_INFO"
	.sectionflags	@""
	.align	4


	//----- nvinfo : EIATTR_CUDA_API_VERSION
	.align		4
        /*0000*/ 	.byte	0x04, 0x37
        /*0002*/ 	.short	(.L_4013 - .L_4012)
.L_4012:
        /*0004*/ 	.word	0x00000082


	//----- nvinfo : EIATTR_KPARAM_INFO
	.align		4
.L_4013:
        /*0008*/ 	.byte	0x04, 0x17
        /*000a*/ 	.short	(.L_4015 - .L_4014)
.L_4014:
        /*000c*/ 	.word	0x00000000
        /*0010*/ 	.short	0x0002
        /*0012*/ 	.short	0x0018
        /*0014*/ 	.byte	0x00, 0xf0, 0x41, 0x00


	//----- nvinfo : EIATTR_KPARAM_INFO
	.align		4
.L_4015:
        /*0018*/ 	.byte	0x04, 0x17
        /*001a*/ 	.short	(.L_4017 - .L_4016)
.L_4016:
        /*001c*/ 	.word	0x00000000
        /*0020*/ 	.short	0x0001
        /*0022*/ 	.short	0x0008
        /*0024*/ 	.byte	0x00, 0xf0, 0x41, 0x00


	//----- nvinfo : EIATTR_KPARAM_INFO
	.align		4
.L_4017:
        /*0028*/ 	.byte	0x04, 0x17
        /*002a*/ 	.short	(.L_4019 - .L_4018)
.L_4018:
        /*002c*/ 	.word	0x00000000
        /*0030*/ 	.short	0x0000
        /*0032*/ 	.short	0x0000
        /*0034*/ 	.byte	0x00, 0xf0, 0x11, 0x00


	//----- nvinfo : EIATTR_SPARSE_MMA_MASK
	.align		4
.L_4019:
        /*0038*/ 	.byte	0x03, 0x50
        /*003a*/ 	.short	0x0000


	//----- nvinfo : EIATTR_MAXREG_COUNT
	.align		4
        /*003c*/ 	.byte	0x03, 0x1b
        /*003e*/ 	.short	0x00ff


	//----- nvinfo : EIATTR_MERCURY_ISA_VERSION
	.align		4
        /*0040*/ 	.byte	0x03, 0x5f
        /*0042*/ 	.short	0x0101


	//----- nvinfo : EIATTR_EXIT_INSTR_OFFSETS
	.align		4
        /*0044*/ 	.byte	0x04, 0x1c
        /*0046*/ 	.short	(.L_4021 - .L_4020)


	//   ....[0]....
.L_4020:
        /*0048*/ 	.word	0x000002b0


	//   ....[1]....
        /*004c*/ 	.word	0x00000c40


	//   ....[2]....
        /*0050*/ 	.word	0x00000c90


	//----- nvinfo : EIATTR_MAX_THREADS
	.align		4
.L_4021:
        /*0054*/ 	.byte	0x04, 0x05
        /*0056*/ 	.short	(.L_4023 - .L_4022)
.L_4022:
        /*0058*/ 	.word	0x00000080
        /*005c*/ 	.word	0x00000001
        /*0060*/ 	.word	0x00000001


	//----- nvinfo : EIATTR_CRS_STACK_SIZE
	.align		4
.L_4023:
        /*0064*/ 	.byte	0x04, 0x1e
        /*0066*/ 	.short	(.L_4025 - .L_4024)
.L_4024:
        /*0068*/ 	.word	0x00000000


	//----- nvinfo : EIATTR_CBANK_PARAM_SIZE
	.align		4
.L_4025:
        /*006c*/ 	.byte	0x03, 0x19
        /*006e*/ 	.short	0x0028


	//----- nvinfo : EIATTR_PARAM_CBANK
	.align		4
        /*0070*/ 	.byte	0x04, 0x0a
        /*0072*/ 	.short	(.L_4027 - .L_4026)
	.align		4
.L_4026:
        /*0074*/ 	.word	index@(.nv.constant0._ZN2at6native29vectorized_elementwise_kernelILi8EZZZNS0_21clamp_max_kernel_cudaERNS_18TensorIteratorBaseERKN3c106ScalarEENKUlvE_clEvENKUlvE5_clEvEUlfE_St5arrayIPcLm2EEEEviT0_T1_)
        /*0078*/ 	.short	0x0210
        /*007a*/ 	.short	0x0028


	//----- nvinfo : EIATTR_SW_WAR
	.align		4
.L_4027:
        /*007c*/ 	.byte	0x04, 0x36
        /*007e*/ 	.short	(.L_4029 - .L_4028)
.L_4028:
        /*0080*/ 	.word	0x00000008
.L_4029:


//--------------------- .nv.info._ZN2at6native18elementwise_kernelILi128ELi4EZNS0_15gpu_kernel_implIZZZNS0_21clamp_max_kernel_cudaERNS_18TensorIteratorBaseERKN3c106ScalarEENKUlvE_clEvENKUlvE4_clEvEUldE_EEvS4_RKT_EUliE_EEviT1_ --------------------------
	.section	.nv.info._ZN2at6native18elementwise_kernelILi128ELi4EZNS0_15gpu_kernel_implIZZZNS0_21clamp_max_kernel_cudaERNS_18TensorIteratorBaseERKN3c106ScalarEENKUlvE_clEvENKUlvE4_clEvEUldE_EEvS4_RKT_EUliE_EEviT1_,"",@"SHT_CUDA_INFO"
	.sectionflags	@""
	.align	4


	//----- nvinfo : EIATTR_CUDA_API_VERSION
	.align		4
        /*0000*/ 	.byte	0x04, 0x37
        /*0002*/ 	.short	(.L_4031 - .L_4030)
.L_4030:
        /*0004*/ 	.word	0x00000082


	//----- nvinfo : EIATTR_KPARAM_INFO
	.align		4
.L_4031:
        /*0008*/ 	.byte	0x04, 0x17
        /*000a*/ 	.short	(.L_4033 - .L_4032)
.L_4032:
        /*000c*/ 	.word	0x00000000
        /*0010*/ 	.short	0x0001
        /*0012*/ 	.short	0x0008
        /*0014*/ 	.byte	0x00, 0xf0, 0xa1, 0x08


	//----- nvinfo : EIATTR_KPARAM_INFO
	.align		4
.L_4033:
        /*0018*/ 	.byte	0x04, 0x17
        /*001a*/ 	.short	(.L_4035 - .L_4034)
.L_4034:
        /*001c*/ 	.word	0x00000000
        /*0020*/ 	.short	0x0000
        /*0022*/ 	.short	0x0000
        /*0024*/ 	.byte	0x00, 0xf0, 0x11, 0x00


	//----- nvinfo : EIATTR_SPARSE_MMA_MASK
	.align		4
.L_4035:
        /*0028*/ 	.byte	0x03, 0x50
        /*002a*/ 	.short	0x0000


	//----- nvinfo : EIATTR_MAXREG_COUNT
	.align		4
        /*002c*/ 	.byte	0x03, 0x1b
        /*002e*/ 	.short	0x0080


	//----- nvinfo : EIATTR_EXTERNS
	.align		4
        /*0030*/ 	.byte	0x04, 0x0f
        /*0032*/ 	.short	(.L_4037 - .L_4036)


	//   ....[0]....
	.align		4
.L_4036:
        /*0034*/ 	.word	index@(__assertfail)


	//----- nvinfo : EIATTR_MERCURY_ISA_VERSION
	.align		4
.L_4037:
        /*0038*/ 	.byte	0x03, 0x5f
        /*003a*/ 	.short	0x0101


	//----- nvinfo : EIATTR_SYSCALL_OFFSETS
	.align		4
        /*003c*/ 	.byte	0x04, 0x46
        /*003e*/ 	.short	(.L_4039 - .L_4038)


	//   ....[0]....
.L_4038:
        /*0040*/ 	.word	0x00002250


	//   ....[1]....
        /*0044*/ 	.word	0x00003430


	//   ....[2]....
        /*0048*/ 	.word	0x000056c0


	//   ....[3]....
        /*004c*/ 	.word	0x000068a0


	//   ....[4]....
        /*0050*/ 	.word	0x00008b20


	//   ....[5]....
        /*0054*/ 	.word	0x00009d00


	//   ....[6]....
        /*0058*/ 	.word	0x0000bf70


	//   ....[7]....
        /*005c*/ 	.word	0x0000d150


	//----- nvinfo : EIATTR_EXIT_INSTR_OFFSETS
	.align		4
.L_4039:
        /*0060*/ 	.byte	0x04, 0x1c
        /*0062*/ 	.short	(.L_4041 - .L_4040)


	//   ....[0]....
.L_4040:
        /*0064*/ 	.word	0x00009db0


	//   ....[1]....
        /*0068*/ 	.word	0x0000c190


	//   ....[2]....
        /*006c*/ 	.word	0x0000c1d0


	//   ....[3]....
        /*0070*/ 	.word	0x0000c260


	//   ....[4]....
        /*0074*/ 	.word	0x0000c290


	//   ....[5]....
        /*0078*/ 	.word	0x0000c2c0


	//   ....[6]....
        /*007c*/ 	.word	0x0000c390


	//   ....[7]....
        /*0080*/ 	.word	0x0000c410


	//   ....[8]....
        /*0084*/ 	.word	0x0000c4f0


	//   ....[9]....
        /*0088*/ 	.word	0x0000c580


	//   ....[10]....
        /*008c*/ 	.word	0x0000c5a0


	//   ....[11]....
        /*0090*/ 	.word	0x0000c660


	//   ....[12]....
        /*0094*/ 	.word	0x0000c690


	//   ....[13]....
        /*0098*/ 	.word	0x0000c860


	//   ....[14]....
        /*009c*/ 	.word	0x0000ca00


	//   ....[15]....
        /*00a0*/ 	.word	0x0000ca80


	//   ....[16]....
        /*00a4*/ 	.word	0x0000cb30


	//   ....[17]....
        /*00a8*/ 	.word	0x0000ccf0


	//   ....[18]....
        /*00ac*/ 	.word	0x0000ceb0


	//   ....[19]....
        /*00b0*/ 	.word	0x0000d050


	//   ....[20]....
        /*00b4*/ 	.word	0x0000d160


	//   ....[21]....
        /*00b8*/ 	.word	0x0000d190


	//   ....[22]....
        /*00bc*/ 	.word	0x0000d1c0


	//----- nvinfo : EIATTR_MAX_THREADS
	.align		4
.L_4041:
        /*00c0*/ 	.byte	0x04, 0x05
        /*00c2*/ 	.short	(.L_4043 - .L_4042)
.L_4042:
        /*00c4*/ 	.word	0x00000080
        /*00c8*/ 	.word	0x00000001
        /*00cc*/ 	.word	0x00000001


	//----- nvinfo : EIATTR_CRS_STACK_SIZE
	.align		4
.L_4043:
        /*00d0*/ 	.byte	0x04, 0x1e
        /*00d2*/ 	.short	(.L_4045 - .L_4044)
.L_4044:
        /*00d4*/ 	.word	0x00000000


	//----- nvinfo : EIATTR_CBANK_PARAM_SIZE
	.align		4
.L_4045:
        /*00d8*/ 	.byte	0x03, 0x19
        /*00da*/ 	.short	0x0230


	//----- nvinfo : EIATTR_PARAM_CBANK
	.align		4
        /*00dc*/ 	.byte	0x04, 0x0a
        /*00de*/ 	.short	(.L_4047 - .L_4046)
	.align		4
.L_4046:
        /*00e0*/ 	.word	index@(.nv.constant0._ZN2at6native18elementwise_kernelILi128ELi4EZNS0_15gpu_kernel_implIZZZNS0_21clamp_max_kernel_cudaERNS_18TensorIteratorBaseERKN3c106ScalarEENKUlvE_clEvENKUlvE4_clEvEUldE_EEvS4_RKT_EUliE_EEviT1_)
        /*00e4*/ 	.short	0x0210
        /*00e6*/ 	.short	0x0230


	//----- nvinfo : EIATTR_SW_WAR
	.align		4
.L_4047:
        /*00e8*/ 	.byte	0x04, 0x36
        /*00ea*/ 	.short	(.L_4049 - .L_4048)
.L_4048:
        /*00ec*/ 	.word	0x00000008
.L_4049:


//--------------------- .nv.info._ZN2at6native27unrolled_elementwise_kernelIZZZNS0_21clamp_max_kernel_cudaERNS_18TensorIteratorBaseERKN3c106ScalarEENKUlvE_clEvENKUlvE4_clEvEUldE_St5arrayIPcLm2EELi4E23TrivialOffsetCalculatorILi1EjESF_NS0_6memory12LoadWithCastILi1EEENSG_13StoreWithCastILi1EEEEEviT_T0_T2_T3_T4_T5_ --------------------------
	.section	.nv.info._ZN2at6native27unrolled_elementwise_kernelIZZZNS0_21clamp_max_kernel_cudaERNS_18TensorIteratorBaseERKN3c106ScalarEENKUlvE_clEvENKUlvE4_clEvEUldE_St5arrayIPcLm2EELi4E23TrivialOffsetCalculatorILi1EjESF_NS0_6memory12LoadWithCastILi1EEENSG_13StoreWithCastILi1EEEEEviT_T0_T2_T3_T4_T5_,"",@"SHT_CUDA_INFO"
	.sectionflags	@""
	.align	4


	//----- nvinfo : EIATTR_CUDA_API_VERSION
	.align		4
        /*0000*/ 	.byte	0x04, 0x37
        /*0002*/ 	.short	(.L_4051 - .L_4050)
.L_4050:
        /*0004*/ 	.word	0x00000082


	//----- nvinfo : EIATTR_KPARAM_INFO
	.align		4
.L_4051:
        /*0008*/ 	.byte	0x04, 0x17
        /*000a*/ 	.short	(.L_4053 - .L_4052)
.L_4052:
        /*000c*/ 	.word	0x00000000
        /*0010*/ 	.short	0x0006
        /*0012*/ 	.short	0x0034
        /*0014*/ 	.byte	0x00, 0xf0, 0x21, 0x00


	//----- nvinfo : EIATTR_KPARAM_INFO
	.align		4
.L_4053:
        /*0018*/ 	.byte	0x04, 0x17
        /*001a*/ 	.short	(.L_4055 - .L_4054)
.L_4054:
        /*001c*/ 	.word	0x00000000
        /*0020*/ 	.short	0x0005
        /*0022*/ 	.short	0x002c
        /*0024*/ 	.byte	0x00, 0xf0, 0x21, 0x00


	//----- nvinfo : EIATTR_KPARAM_INFO
	.align		4
.L_4055:
        /*0028*/ 	.byte	0x04, 0x17
        /*002a*/ 	.short	(.L_4057 - .L_4056)
.L_4056:
        /*002c*/ 	.word	0x00000000
        /*0030*/ 	.short	0x0004
        /*0032*/ 	.short	0x0029
        /*0034*/ 	.byte	0x00, 0xf0, 0x05, 0x00


	//----- nvinfo : EIATTR_KPARAM_INFO
	.align		4
.L_4057:
        /*0038*/ 	.byte	0x04, 0x17
        /*003a*/ 	.short	(.L_4059 - .L_4058)
.L_4058:
        /*003c*/ 	.word	0x00000000
        /*0040*/ 	.short	0x0003
        /*0042*/ 	.short	0x0028
        /*0044*/ 	.byte	0x00, 0xf0, 0x05, 0x00


	//----- nvinfo : EIATTR_KPARAM_INFO
	.align		4
.L_4059:
        /*0048*/ 	.byte	0x04, 0x17
        /*004a*/ 	.short	(.L_4061 - .L_4060)
.L_4060:
        /*004c*/ 	.word	0x00000000
        /*0050*/ 	.short	0x0002
        /*0052*/ 	.short	0x0018
        /*0054*/ 	.byte	0x00, 0xf0, 0x41, 0x00


	//----- nvinfo : EIATTR_KPARAM_INFO
	.align		4
.L_4061:
        /*0058*/ 	.byte	0x04, 0x17
        /*005a*/ 	.short	(.L_4063 - .L_4062)
.L_4062:
        /*005c*/ 	.word	0x00000000
        /*0060*/ 	.short	0x0001
        /*0062*/ 	.short	0x0008
        /*0064*/ 	.byte	0x00, 0xf0, 0x41, 0x00


	//----- nvinfo : EIATTR_KPARAM_INFO
	.align		4
.L_4063:
        /*0068*/ 	.byte	0x04, 0x17
        /*006a*/ 	.short	(.L_4065 - .L_4064)
.L_4064:
        /*006c*/ 	.word	0x00000000
        /*0070*/ 	.short	0x0000
        /*0072*/ 	.short	0x0000
        /*0074*/ 	.byte	0x00, 0xf0, 0x11, 0x00


	//----- nvinfo : EIATTR_SPARSE_MMA_MASK
	.align		4
.L_4065:
        /*0078*/ 	.byte	0x03, 0x50
        /*007a*/ 	.short	0x0000


	//----- nvinfo : EIATTR_MAXREG_COUNT
	.align		4
        /*007c*/ 	.byte	0x03, 0x1b
        /*007e*/ 	.short	0x00ff


	//----- nvinfo : EIATTR_EXTERNS
	.align		4
        /*0080*/ 	.byte	0x04, 0x0f
        /*0082*/ 	.short	(.L_4067 - .L_4066)


	//   ....[0]....
	.align		4
.L_4066:
        /*0084*/ 	.word	index@(__assertfail)


	//----- nvinfo : EIATTR_MERCURY_ISA_VERSION
	.align		4
.L_4067:
        /*0088*/ 	.byte	0x03, 0x5f
        /*008a*/ 	.short	0x0101


	//----- nvinfo : EIATTR_SYSCALL_OFFSETS
	.align		4
        /*008c*/ 	.byte	0x04, 0x46
        /*008e*/ 	.short	(.L_4069 - .L_4068)


	//   ....[0]....
.L_4068:
        /*0090*/ 	.word	0x00000f80


	//   ....[1]....
        /*0094*/ 	.word	0x00001f20


	//   ....[2]....
        /*0098*/ 	.word	0x00002ed0


	//   ....[3]....
        /*009c*/ 	.word	0x00003e50


	//   ....[4]....
        /*00a0*/ 	.word	0x000054b0


	//   ....[5]....
        /*00a4*/ 	.word	0x00006670


	//   ....[6]....
        /*00a8*/ 	.word	0x000077f0


	//   ....[7]....
        /*00ac*/ 	.word	0x00008990


	//----- nvinfo : EIATTR_EXIT_INSTR_OFFSETS
	.align		4
.L_4069:
        /*00b0*/ 	.byte	0x04, 0x1c
        /*00b2*/ 	.short	(.L_4071 - .L_4070)


	//   ....[0]....
.L_4070:
        /*00b4*/ 	.word	0x00007890


	//   ....[1]....
        /*00b8*/ 	.word	0x000079d0


	//   ....[2]....
        /*00bc*/ 	.word	0x00007a10


	//   ....[3]....
        /*00c0*/ 	.word	0x00007aa0


	//   ....[4]....
        /*00c4*/ 	.word	0x00007ad0


	//   ....[5]....
        /*00c8*/ 	.word	0x00007b00


	//   ....[6]....
        /*00cc*/ 	.word	0x00007bd0


	//   ....[7]....
        /*00d0*/ 	.word	0x00007c50


	//   ....[8]....
        /*00d4*/ 	.word	0x00007d30


	//   ....[9]....
        /*00d8*/ 	.word	0x00007dc0


	//   ....[10]....
        /*00dc*/ 	.word	0x00007de0


	//   ....[11]....
        /*00e0*/ 	.word	0x00007ea0


	//   ....[12]....
        /*00e4*/ 	.word	0x00007ed0


	//   ....[13]....
        /*00e8*/ 	.word	0x000080a0


	//   ....[14]....
        /*00ec*/ 	.word	0x00008240


	//   ....[15]....
        /*00f0*/ 	.word	0x000082c0


	//   ....[16]....
        /*00f4*/ 	.word	0x00008370


	//   ....[17]....
        /*00f8*/ 	.word	0x00008530


	//   ....[18]....
        /*00fc*/ 	.word	0x000086f0


	//   ....[19]....
        /*0100*/ 	.word	0x00008890


	//   ....[20]....
        /*0104*/ 	.word	0x000089a0


	//   ....[21]....
        /*0108*/ 	.word	0x000089d0


	//   ....[22]....
        /*010c*/ 	.word	0x00008a00


	//----- nvinfo : EIATTR_MAX_THREADS
	.align		4
.L_4071:
        /*0110*/ 	.byte	0x04, 0x05
        /*0112*/ 	.short	(.L_4073 - .L_4072)
.L_4072:
        /*0114*/ 	.word	0x00000080
        /*0118*/ 	.word	0x00000001
        /*011c*/ 	.word	0x00000001


	//----- nvinfo : EIATTR_CRS_STACK_SIZE
	.align		4
.L_4073:
        /*0120*/ 	.byte	0x04, 0x1e
        /*0122*/ 	.short	(.L_4075 - .L_4074)
.L_4074:
        /*0124*/ 	.word	0x00000000


	//----- nvinfo : EIATTR_CBANK_PARAM_SIZE
	.align		4
.L_4075:
        /*0128*/ 	.byte	0x03, 0x19
        /*012a*/ 	.short	0x003c


	//----- nvinfo : EIATTR_PARAM_CBANK
	.align		4
        /*012c*/ 	.byte	0x04, 0x0a
        /*012e*/ 	.short	(.L_4077 - .L_4076)
	.align		4
.L_4076:
        /*0130*/ 	.word	index@(.nv.constant0._ZN2at6native27unrolled_elementwise_kernelIZZZNS0_21clamp_max_kernel_cudaERNS_18TensorIteratorBaseERKN3c106ScalarEENKUlvE_clEvENKUlvE4_clEvEUldE_St5arrayIPcLm2EELi4E23TrivialOffsetCalculatorILi1EjESF_NS0_6memory12LoadWithCastILi1EEENSG_13StoreWithCastILi1EEEEEviT_T0_T2_T3_T4_T5_)
        /*0134*/ 	.short	0x0210
        /*0136*/ 	.short	0x003c


	//----- nvinfo : EIATTR_SW_WAR
	.align		4
.L_4077:
        /*0138*/ 	.byte	0x04, 0x36
        /*013a*/ 	.short	(.L_4079 - .L_4078)
.L_4078:
        /*013c*/ 	.word	0x00000008
.L_4079:


//--------------------- .nv.info._ZN2at6native18elementwise_kernelILi128ELi2EZNS0_22gpu_kernel_impl_nocastIZZZNS0_21clamp_max_kernel_cudaERNS_18TensorIteratorBaseERKN3c106ScalarEENKUlvE_clEvENKUlvE4_clEvEUldE_EEvS4_RKT_EUliE_EEviT1_ --------------------------
	.section	.nv.info._ZN2at6native18elementwise_kernelILi128ELi2EZNS0_22gpu_kernel_impl_nocastIZZZNS0_21clamp_max_kernel_cudaERNS_18TensorIteratorBaseERKN3c106ScalarEENKUlvE_clEvENKUlvE4_clEvEUldE_EEvS4_RKT_EUliE_EEviT1_,"",@"SHT_CUDA_INFO"
	.sectionflags	@""
	.align	4


	//----- nvinfo : EIATTR_CUDA_API_VERSION
	.align		4
        /*0000*/ 	.byte	0x04, 0x37
        /*0002*/ 	.short	(.L_4081 - .L_4080)
.L_4080:
        /*0004*/ 	.word	0x00000082


	//----- nvinfo : EIATTR_KPARAM_INFO
	.align		4
.L_4081:
        /*0008*/ 	.byte	0x04, 0x17
        /*000a*/ 	.short	(.L_4083 - .L_4082)
.L_4082:
        /*000c*/ 	.word	0x00000000
        /*0010*/ 	.short	0x0001
        /*0012*/ 	.short	0x0008
        /*0014*/ 	.byte	0x00, 0xf0, 0x81, 0x08


	//----- nvinfo : EIATTR_KPARAM_INFO
	.align		4
.L_4083:
        /*0018*/ 	.byte	0x04, 0x17
        /*001a*/ 	.short	(.L_4085 - .L_4084)
.L_4084:
        /*001c*/ 	.word	0x00000000
        /*0020*/ 	.short	0x0000
        /*0022*/ 	.short	0x0000
        /*0024*/ 	.byte	0x00, 0xf0, 0x11, 0x00


	//----- nvinfo : EIATTR_SPARSE_MMA_MASK
	.align		4
.L_4085:
        /*0028*/ 	.byte	0x03, 0x50
        /*002a*/ 	.short	0x0000


	//----- nvinfo : EIATTR_MAXREG_COUNT
	.align		4
        /*002c*/ 	.byte	0x03, 0x1b
        /*002e*/ 	.short	0x0080


	//----- nvinfo : EIATTR_MERCURY_ISA_VERSION
	.align		4
        /*0030*/ 	.byte	0x03, 0x5f
        /*0032*/ 	.short	0x0101


	//----- nvinfo : EIATTR_EXIT_INSTR_OFFSETS
	.align		4
        /*0034*/ 	.byte	0x04, 0x1c
        /*0036*/ 	.short	(.L_4087 - .L_4086)


	//   ....[0]....
.L_4086:
        /*0038*/ 	.word	0x000014d0


	//   ....[1]....
        /*003c*/ 	.word	0x000028f0


	//----- nvinfo : EIATTR_MAX_THREADS
	.align		4
.L_4087:
        /*0040*/ 	.byte	0x04, 0x05
        /*0042*/ 	.short	(.L_4089 - .L_4088)
.L_4088:
        /*0044*/ 	.word	0x00000080
        /*0048*/ 	.word	0x00000001
        /*004c*/ 	.word	0x00000001


	//----- nvinfo : EIATTR_CRS_STACK_SIZE
	.align		4
.L_4089:
        /*0050*/ 	.byte	0x04, 0x1e
        /*0052*/ 	.short	(.L_4091 - .L_4090)
.L_4090:
        /*0054*/ 	.word	0x00000000


	//----- nvinfo : EIATTR_CBANK_PARAM_SIZE
	.align		4
.L_4091:
        /*0058*/ 	.byte	0x03, 0x19
        /*005a*/ 	.short	0x0228


	//----- nvinfo : EIATTR_PARAM_CBANK
	.align		4
        /*005c*/ 	.byte	0x04, 0x0a
        /*005e*/ 	.short	(.L_4093 - .L_4092)
	.align		4
.L_4092:
        /*0060*/ 	.word	index@(.nv.constant0._ZN2at6native18elementwise_kernelILi128ELi2EZNS0_22gpu_kernel_impl_nocastIZZZNS0_21clamp_max_kernel_cudaERNS_18TensorIteratorBaseERKN3c106ScalarEENKUlvE_clEvENKUlvE4_clEvEUldE_EEvS4_RKT_EUliE_EEviT1_)
        /*0064*/ 	.short	0x0210
        /*0066*/ 	.short	0x0228


	//----- nvinfo : EIATTR_SW_WAR
	.align		4
.L_4093:
        /*0068*/ 	.byte	0x04, 0x36
        /*006a*/ 	.short	(.L_4095 - .L_4094)
.L_4094:
        /*006c*/ 	.word	0x00000008
.L_4095:


//--------------------- .nv.info._ZN2at6native27unrolled_elementwise_kernelIZZZNS0_21clamp_max_kernel_cudaERNS_18TensorIteratorBaseERKN3c106ScalarEENKUlvE_clEvENKUlvE4_clEvEUldE_St5arrayIPcLm2EELi4E23TrivialOffsetCalculatorILi1EjESF_NS0_6memory15LoadWithoutCastENSG_16StoreWithoutCastEEEviT_T0_T2_T3_T4_T5_ --------------------------
	.section	.nv.info._ZN2at6native27unrolled_elementwise_kernelIZZZNS0_21clamp_max_kernel_cudaERNS_18TensorIteratorBaseERKN3c106ScalarEENKUlvE_clEvENKUlvE4_clEvEUldE_St5arrayIPcLm2EELi4E23TrivialOffsetCalculatorILi1EjESF_NS0_6memory15LoadWithoutCastENSG_16StoreWithoutCastEEEviT_T0_T2_T3_T4_T5_,"",@"SHT_CUDA_INFO"
	.sectionflags	@""
	.align	4


	//----- nvinfo : EIATTR_CUDA_API_VERSION
	.align		4
        /*0000*/ 	.byte	0x04, 0x37
        /*0002*/ 	.short	(.L_4097 - .L_4096)
.L_4096:
        /*0004*/ 	.word	0x00000082


	//----- nvinfo : EIATTR_KPARAM_INFO
	.align		4
.L_4097:
        /*0008*/ 	.byte	0x04, 0x17
        /*000a*/ 	.short	(.L_4099 - .L_4098)
.L_4098:
        /*000c*/ 	.word	0x00000000
        /*0010*/ 	.short	0x0006
        /*0012*/ 	.short	0x002b
        /*0014*/ 	.byte	0x00, 0xf0, 0x05, 0x00


	//----- nvinfo : EIATTR_KPARAM_INFO
	.align		4
.L_4099:
        /*0018*/ 	.byte	0x04, 0x17
        /*001a*/ 	.short	(.L_4101 - .L_4100)
.L_4100:
        /*001c*/ 	.word	0x00000000
        /*0020*/ 	.short	0x0005
        /*0022*/ 	.short	0x002a
        /*0024*/ 	.byte	0x00, 0xf0, 0x05, 0x00


	//----- nvinfo : EIATTR_KPARAM_INFO
	.align		4
.L_4101:
        /*0028*/ 	.byte	0x04, 0x17
        /*002a*/ 	.short	(.L_4103 - .L_4102)
.L_4102:
        /*002c*/ 	.word	0x00000000
        /*0030*/ 	.short	0x0004
        /*0032*/ 	.short	0x0029
        /*0034*/ 	.byte	0x00, 0xf0, 0x05, 0x00


	//----- nvinfo : EIATTR_KPARAM_INFO
	.align		4
.L_4103:
        /*0038*/ 	.byte	0x04, 0x17
        /*003a*/ 	.short	(.L_4105 - .L_4104)
.L_4104:
        /*003c*/ 	.word	0x00000000
        /*0040*/ 	.short	0x0003
        /*0042*/ 	.short	0x0028
        /*0044*/ 	.byte	0x00, 0xf0, 0x05, 0x00


	//----- nvinfo : EIATTR_KPARAM_INFO
	.align		4
.L_4105:
        /*0048*/ 	.byte	0x04, 0x17
        /*004a*/ 	.short	(.L_4107 - .L_4106)
.L_4106:
        /*004c*/ 	.word	0x00000000
        /*0050*/ 	.short	0x0002
        /*0052*/ 	.short	0x0018
        /*0054*/ 	.byte	0x00, 0xf0, 0x41, 0x00


	//----- nvinfo : EIATTR_KPARAM_INFO
	.align		4
.L_4107:
        /*0058*/ 	.byte	0x04, 0x17
        /*005a*/ 	.short	(.L_4109 - .L_4108)
.L_4108:
        /*005c*/ 	.word	0x00000000
        /*0060*/ 	.short	0x0001
        /*0062*/ 	.short	0x0008
        /*0064*/ 	.byte	0x00, 0xf0, 0x41, 0x00


	//----- nvinfo : EIATTR_KPARAM_INFO
	.align		4
.L_4109:
        /*0068*/ 	.byte	0x04, 0x17
        /*006a*/ 	.short	(.L_4111 - .L_4110)
.L_4110:
        /*006c*/ 	.word	0x00000000
        /*0070*/ 	.short	0x0000
        /*0072*/ 	.short	0x0000
        /*0074*/ 	.byte	0x00, 0xf0, 0x11, 0x00


	//----- nvinfo : EIATTR_SPARSE_MMA_MASK
	.align		4
.L_4111:
        /*0078*/ 	.byte	0x03, 0x50
        /*007a*/ 	.short	0x0000


	//----- nvinfo : EIATTR_MAXREG_COUNT
	.align		4
        /*007c*/ 	.byte	0x03, 0x1b
        /*007e*/ 	.short	0x00ff


	//----- nvinfo : EIATTR_MERCURY_ISA_VERSION
	.align		4
        /*0080*/ 	.byte	0x03, 0x5f
        /*0082*/ 	.short	0x0101


	//----- nvinfo : EIATTR_EXIT_INSTR_OFFSETS
	.align		4
        /*0084*/ 	.byte	0x04, 0x1c
        /*0086*/ 	.short	(.L_4113 - .L_4112)


	//   ....[0]....
.L_4112:
        /*0088*/ 	.word	0x00000600


	//   ....[1]....
        /*008c*/ 	.word	0x000006d0


	//----- nvinfo : EIATTR_MAX_THREADS
	.align		4
.L_4113:
        /*0090*/ 	.byte	0x04, 0x05
        /*0092*/ 	.short	(.L_4115 - .L_4114)
.L_4114:
        /*0094*/ 	.word	0x00000080
        /*0098*/ 	.word	0x00000001
        /*009c*/ 	.word	0x00000001


	//----- nvinfo : EIATTR_CRS_STACK_SIZE
	.align		4
.L_4115:
        /*00a0*/ 	.byte	0x04, 0x1e
        /*00a2*/ 	.short	(.L_4117 - .L_4116)
.L_4116:
        /*00a4*/ 	.word	0x00000000


	//----- nvinfo : EIATTR_CBANK_PARAM_SIZE
	.align		4
.L_4117:
        /*00a8*/ 	.byte	0x03, 0x19
        /*00aa*/ 	.short	0x002c


	//----- nvinfo : EIATTR_PARAM_CBANK
	.align		4
        /*00ac*/ 	.byte	0x04, 0x0a
        /*00ae*/ 	.short	(.L_4119 - .L_4118)
	.align		4
.L_4118:
        /*00b0*/ 	.word	index@(.nv.constant0._ZN2at6native27unrolled_elementwise_kernelIZZZNS0_21clamp_max_kernel_cudaERNS_18TensorIteratorBaseERKN3c106ScalarEENKUlvE_clEvENKUlvE4_clEvEUldE_St5arrayIPcLm2EELi4E23TrivialOffsetCalculatorILi1EjESF_NS0_6memory15LoadWithoutCastENSG_16StoreWithoutCastEEEviT_T0_T2_T3_T4_T5_)
        /*00b4*/ 	.short	0x0210
        /*00b6*/ 	.short	0x002c


	//----- nvinfo : EIATTR_SW_WAR
	.align		4
.L_4119:
        /*00b8*/ 	.byte	0x04, 0x36
        /*00ba*/ 	.short	(.L_4121 - .L_4120)
.L_4120:
        /*00bc*/ 	.word	0x00000008
.L_4121:


//--------------------- .nv.info._ZN2at6native29vectorized_elementwise_kernelILi2EZZZNS0_21clamp_max_kernel_cudaERNS_18TensorIteratorBaseERKN3c106ScalarEENKUlvE_clEvENKUlvE4_clEvEUldE_St5arrayIPcLm2EEEEviT0_T1_ --------------------------
	.section	.nv.info._ZN2at6native29vectorized_elementwise_kernelILi2EZZZNS0_21clamp_max_kernel_cudaERNS_18TensorIteratorBaseERKN3c106ScalarEENKUlvE_clEvENKUlvE4_clEvEUldE_St5arrayIPcLm2EEEEviT0_T1_,"",@"SHT_CUDA_INFO"
	.sectionflags	@""
	.align	4


	//----- nvinfo : EIATTR_CUDA_API_VERSION
	.align		4
        /*0000*/ 	.byte	0x04, 0x37
        /*0002*/ 	.short	(.L_4123 - .L_4122)
.L_4122:
        /*0004*/ 	.word	0x00000082


	//----- nvinfo : EIATTR_KPARAM_INFO
	.align		4
.L_4123:
        /*0008*/ 	.byte	0x04, 0x17
        /*000a*/ 	.short	(.L_4125 - .L_4124)
.L_4124:
        /*000c*/ 	.word	0x00000000
        /*0010*/ 	.short	0x0002
        /*0012*/ 	.short	0x0018
        /*0014*/ 	.byte	0x00, 0xf0, 0x41, 0x00


	//----- nvinfo : EIATTR_KPARAM_INFO
	.align		4
.L_4125:
        /*0018*/ 	.byte	0x04, 0x17
        /*001a*/ 	.short	(.L_4127 - .L_4126)
.L_4126:
        /*001c*/ 	.word	0x00000000
        /*0020*/ 	.short	0x0001
        /*0022*/ 	.short	0x0008
        /*0024*/ 	.byte	0x00, 0xf0, 0x41, 0x00


	//----- nvinfo : EIATTR_KPARAM_INFO
	.align		4
.L_4127:
        /*0028*/ 	.byte	0x04, 0x17
        /*002a*/ 	.short	(.L_4129 - .L_4128)
.L_4128:
        /*002c*/ 	.word	0x00000000
        /*0030*/ 	.short	0x0000
        /*0032*/ 	.short	0x0000
        /*0034*/ 	.byte	0x00, 0xf0, 0x11, 0x00


	//----- nvinfo : EIATTR_SPARSE_MMA_MASK
	.align		4
.L_4129:
        /*0038*/ 	.byte	0x03, 0x50
        /*003a*/ 	.short	0x0000


	//----- nvinfo : EIATTR_MAXREG_COUNT
	.align		4
        /*003c*/ 	.byte	0x03, 0x1b
        /*003e*/ 	.short	0x00ff


	//----- nvinfo : EIATTR_MERCURY_ISA_VERSION
	.align		4
        /*0040*/ 	.byte	0x03, 0x5f
        /*0042*/ 	.short	0x0101


	//----- nvinfo : EIATTR_EXIT_INSTR_OFFSETS
	.align		4
        /*0044*/ 	.byte	0x04, 0x1c
        /*0046*/ 	.short	(.L_4131 - .L_4130)


	//   ....[0]....
.L_4130:
        /*0048*/ 	.word	0x000007d0


	//   ....[1]....
        /*004c*/ 	.word	0x00001550


	//   ....[2]....
        /*0050*/ 	.word	0x000015a0


	//----- nvinfo : EIATTR_MAX_THREADS
	.align		4
.L_4131:
        /*0054*/ 	.byte	0x04, 0x05
        /*0056*/ 	.short	(.L_4133 - .L_4132)
.L_4132:
        /*0058*/ 	.word	0x00000080
        /*005c*/ 	.word	0x00000001
        /*0060*/ 	.word	0x00000001


	//----- nvinfo : EIATTR_CRS_STACK_SIZE
	.align		4
.L_4133:
        /*0064*/ 	.byte	0x04, 0x1e
        /*0066*/ 	.short	(.L_4135 - .L_4134)
.L_4134:
        /*0068*/ 	.word	0x00000000


	//----- nvinfo : EIATTR_CBANK_PARAM_SIZE
	.align		4
.L_4135:
        /*006c*/ 	.byte	0x03, 0x19
        /*006e*/ 	.short	0x0028


	//----- nvinfo : EIATTR_PARAM_CBANK
	.align		4
        /*0070*/ 	.byte	0x04, 0x0a
        /*0072*/ 	.short	(.L_4137 - .L_4136)
	.align		4
.L_4136:
        /*0074*/ 	.word	index@(.nv.constant0._ZN2at6native29vectorized_elementwise_kernelILi2EZZZNS0_21clamp_max_kernel_cudaERNS_18TensorIteratorBaseERKN3c106ScalarEENKUlvE_clEvENKUlvE4_clEvEUldE_St5arrayIPcLm2EEEEviT0_T1_)
        /*0078*/ 	.short	0x0210
        /*007a*/ 	.short	0x0028


	//----- nvinfo : EIATTR_SW_WAR
	.align		4
.L_4137:
        /*007c*/ 	.byte	0x04, 0x36
        /*007e*/ 	.short	(.L_4139 - .L_4138)
.L_4138:
        /*0080*/ 	.word	0x00000008
.L_4139:


//--------------------- .nv.info._ZN2at6native29vectorized_elementwise_kernelILi4EZZZNS0_21clamp_max_kernel_cudaERNS_18TensorIteratorBaseERKN3c106ScalarEENKUlvE_clEvENKUlvE4_clEvEUldE_St5arrayIPcLm2EEEEviT0_T1_ --------------------------
	.section	.nv.info._ZN2at6native29vectorized_elementwise_kernelILi4EZZZNS0_21clamp_max_kernel_cudaERNS_18TensorIteratorBaseERKN3c106ScalarEENKUlvE_clEvENKUlvE4_clEvEUldE_St5arrayIPcLm2EEEEviT0_T1_,"",@"SHT_CUDA_INFO"
	.sectionflags	@""
	.align	4


	//----- nvinfo : EIATTR_CUDA_API_VERSION
	.align		4
        /*0000*/ 	.byte	0x04, 0x37
        /*0002*/ 	.short	(.L_4141 - .L_4140)
.L_4140:
        /*0004*/ 	.word	0x00000082


	//----- nvinfo : EIATTR_KPARAM_INFO
	.align		4
.L_4141:
        /*0008*/ 	.byte	0x04, 0x17
        /*000a*/ 	.short	(.L_4143 - .L_4142)
.L_4142:
        /*000c*/ 	.word	0x00000000
        /*0010*/ 	.short	0x0002
        /*0012*/ 	.short	0x0018
        /*0014*/ 	.byte	0x00, 0xf0, 0x41, 0x00


	//----- nvinfo : EIATTR_KPARAM_INFO
	.align		4
.L_4143:
        /*0018*/ 	.byte	0x04, 0x17
        /*001a*/ 	.short	(.L_4145 - .L_4144)
.L_4144:
        /*001c*/ 	.word	0x00000000
        /*0020*/ 	.short	0x0001
        /*0022*/ 	.short	0x0008
        /*0024*/ 	.byte	0x00, 0xf0, 0x41, 0x00


	//----- nvinfo : EIATTR_KPARAM_INFO
	.align		4
.L_4145:
        /*0028*/ 	.byte	0x04, 0x17
        /*002a*/ 	.short	(.L_4147 - .L_4146)
.L_4146:
        /*002c*/ 	.word	0x00000000
        /*0030*/ 	.short	0x0000
        /*0032*/ 	.short	0x0000
        /*0034*/ 	.byte	0x00, 0xf0, 0x11, 0x00


	//----- nvinfo : EIATTR_SPARSE_MMA_MASK
	.align		4
.L_4147:
        /*0038*/ 	.byte	0x03, 0x50
        /*003a*/ 	.short	0x0000


	//----- nvinfo : EIATTR_MAXREG_COUNT
	.align		4
        /*003c*/ 	.byte	0x03, 0x1b
        /*003e*/ 	.short	0x00ff


	//----- nvinfo : EIATTR_MERCURY_ISA_VERSION
	.align		4
        /*0040*/ 	.byte	0x03, 0x5f
        /*0042*/ 	.short	0x0101


	//----- nvinfo : EIATTR_EXIT_INSTR_OFFSETS
	.align		4
        /*0044*/ 	.byte	0x04, 0x1c
        /*0046*/ 	.short	(.L_4149 - .L_4148)


	//   ....[0]....
.L_4148:
        /*0048*/ 	.word	0x000007d0


	//   ....[1]....
        /*004c*/ 	.word	0x00001550


	//   ....[2]....
        /*0050*/ 	.word	0x000015a0


	//----- nvinfo : EIATTR_MAX_THREADS
	.align		4
.L_4149:
        /*0054*/ 	.byte	0x04, 0x05
        /*0056*/ 	.short	(.L_4151 - .L_4150)
.L_4150:
        /*0058*/ 	.word	0x00000080
        /*005c*/ 	.word	0x00000001
        /*0060*/ 	.word	0x00000001


	//----- nvinfo : EIATTR_CRS_STACK_SIZE
	.align		4
.L_4151:
        /*0064*/ 	.byte	0x04, 0x1e
        /*0066*/ 	.short	(.L_4153 - .L_4152)
.L_4152:
        /*0068*/ 	.word	0x00000000


	//----- nvinfo : EIATTR_CBANK_PARAM_SIZE
	.align		4
.L_4153:
        /*006c*/ 	.byte	0x03, 0x19
        /*006e*/ 	.short	0x0028


	//----- nvinfo : EIATTR_PARAM_CBANK
	.align		4
        /*0070*/ 	.byte	0x04, 0x0a
        /*0072*/ 	.short	(.L_4155 - .L_4154)
	.align		4
.L_4154:
        /*0074*/ 	.word	index@(.nv.constant0._ZN2at6native29vectorized_elementwise_kernelILi4EZZZNS0_21clamp_max_kernel_cudaERNS_18TensorIteratorBaseERKN3c106ScalarEENKUlvE_clEvENKUlvE4_clEvEUldE_St5arrayIPcLm2EEEEviT0_T1_)
        /*0078*/ 	.short	0x0210
        /*007a*/ 	.short	0x0028


	//----- nvinfo : EIATTR_SW_WAR
	.align		4
.L_4155:
        /*007c*/ 	.byte	0x04, 0x36
        /*007e*/ 	.short	(.L_4157 - .L_4156)
.L_4156:
        /*0080*/ 	.word	0x00000008
.L_4157:


//--------------------- .nv.info._ZN2at6native29vectorized_elementwise_kernelILi8EZZZNS0_21clamp_max_kernel_cudaERNS_18TensorIteratorBaseERKN3c106ScalarEENKUlvE_clEvENKUlvE4_clEvEUldE_St5arrayIPcLm2EEEEviT0_T1_ --------------------------
	.section	.nv.info._ZN2at6native29vectorized_elementwise_kernelILi8EZZZNS0_21clamp_max_kernel_cudaERNS_18TensorIteratorBaseERKN3c106ScalarEENKUlvE_clEvENKUlvE4_clEvEUldE_St5arrayIPcLm2EEEEviT0_T1_,"",@"SHT_CUDA_INFO"
	.sectionflags	@""
	.align	4


	//----- nvinfo : EIATTR_CUDA_API_VERSION
	.align		4
        /*0000*/ 	.byte	0x04, 0x37
        /*0002*/ 	.short	(.L_4159 - .L_4158)
.L_4158:
        /*0004*/ 	.word	0x00000082


	//----- nvinfo : EIATTR_KPARAM_INFO
	.align		4
.L_4159:
        /*0008*/ 	.byte	0x04, 0x17
        /*000a*/ 	.short	(.L_4161 - .L_4160)
.L_4160:
        /*000c*/ 	.word	0x00000000
        /*0010*/ 	.short	0x0002
        /*0012*/ 	.short	0x0018
        /*0014*/ 	.byte	0x00, 0xf0, 0x41, 0x00


	//----- nvinfo : EIATTR_KPARAM_INFO
	.align		4
.L_4161:
        /*0018*/ 	.byte	0x04, 0x17
        /*001a*/ 	.short	(.L_4163 - .L_4162)
.L_4162:
        /*001c*/ 	.word	0x00000000
        /*0020*/ 	.short	0x0001
        /*0022*/ 	.short	0x0008
        /*0024*/ 	.byte	0x00, 0xf0, 0x41, 0x00


	//----- nvinfo : EIATTR_KPARAM_INFO
	.align		4
.L_4163:
        /*0028*/ 	.byte	0x04, 0x17
        /*002a*/ 	.short	(.L_4165 - .L_4164)
.L_4164:
        /*002c*/ 	.word	0x00000000
        /*0030*/ 	.short	0x0000
        /*0032*/ 	.short	0x0000
        /*0034*/ 	.byte	0x00, 0xf0, 0x11, 0x00


	//----- nvinfo : EIATTR_SPARSE_MMA_MASK
	.align		4
.L_4165:
        /*0038*/ 	.byte	0x03, 0x50
        /*003a*/ 	.short	0x0000


	//----- nvinfo : EIATTR_MAXREG_COUNT
	.align		4
        /*003c*/ 	.byte	0x03, 0x1b
        /*003e*/ 	.short	0x00ff


	//----- nvinfo : EIATTR_MERCURY_ISA_VERSION
	.align		4
        /*0040*/ 	.byte	0x03, 0x5f
        /*0042*/ 	.short	0x0101


	//----- nvinfo : EIATTR_EXIT_INSTR_OFFSETS
	.align		4
        /*0044*/ 	.byte	0x04, 0x1c
        /*0046*/ 	.short	(.L_4167 - .L_4166)


	//   ....[0]....
.L_4166:
        /*0048*/ 	.word	0x000007d0


	//   ....[1]....
        /*004c*/ 	.word	0x00001550


	//   ....[2]....
        /*0050*/ 	.word	0x000015a0


	//----- nvinfo : EIATTR_MAX_THREADS
	.align		4
.L_4167:
        /*0054*/ 	.byte	0x04, 0x05
        /*0056*/ 	.short	(.L_4169 - .L_4168)
.L_4168:
        /*0058*/ 	.word	0x00000080
        /*005c*/ 	.word	0x00000001
        /*0060*/ 	.word	0x00000001


	//----- nvinfo : EIATTR_CRS_STACK_SIZE
	.align		4
.L_4169:
        /*0064*/ 	.byte	0x04, 0x1e
        /*0066*/ 	.short	(.L_4171 - .L_4170)
.L_4170:
        /*0068*/ 	.word	0x00000000


	//----- nvinfo : EIATTR_CBANK_PARAM_SIZE
	.align		4
.L_4171:
        /*006c*/ 	.byte	0x03, 0x19
        /*006e*/ 	.short	0x0028


	//----- nvinfo : EIATTR_PARAM_CBANK
	.align		4
        /*0070*/ 	.byte	0x04, 0x0a
        /*0072*/ 	.short	(.L_4173 - .L_4172)
	.align		4
.L_4172:
        /*0074*/ 	.word	index@(.nv.constant0._ZN2at6native29vectorized_elementwise_kernelILi8EZZZNS0_21clamp_max_kernel_cudaERNS_18TensorIteratorBaseERKN3c106ScalarEENKUlvE_clEvENKUlvE4_clEvEUldE_St5arrayIPcLm2EEEEviT0_T1_)
        /*0078*/ 	.short	0x0210
        /*007a*/ 	.short	0x0028


	//----- nvinfo : EIATTR_SW_WAR
	.align		4
.L_4173:
        /*007c*/ 	.byte	0x04, 0x36
        /*007e*/ 	.short	(.L_4175 - .L_4174)
.L_4174:
        /*0080*/ 	.word	0x00000008
.L_4175:


//--------------------- .nv.info._ZN2at6native18elementwise_kernelILi128ELi4EZNS0_15gpu_kernel_implIZZZNS0_21clamp_max_kernel_cudaERNS_18TensorIteratorBaseERKN3c106ScalarEENKUlvE_clEvENKUlvE3_clEvEUlsE_EEvS4_RKT_EUliE_EEviT1_ --------------------------
	.section	.nv.info._ZN2at6native18elementwise_kernelILi128ELi4EZNS0_15gpu_kernel_implIZZZNS0_21clamp_max_kernel_cudaERNS_18TensorIteratorBaseERKN3c106ScalarEENKUlvE_clEvENKUlvE3_clEvEUlsE_EEvS4_RKT_EUliE_EEviT1_,"",@"SHT_CUDA_INFO"
	.sectionflags	@""
	.align	4


	//----- nvinfo : EIATTR_CUDA_API_VERSION
	.align		4
        /*0000*/ 	.byte	0x04, 0x37
        /*0002*/ 	.short	(.L_4177 - .L_4176)
.L_4176:
        /*0004*/ 	.word	0x00000082


	//----- nvinfo : EIATTR_KPARAM_INFO
	.align		4
.L_4177:
        /*0008*/ 	.byte	0x04, 0x17
        /*000a*/ 	.short	(.L_4179 - .L_4178)
.L_4178:
        /*000c*/ 	.word	0x00000000
        /*0010*/ 	.short	0x0001
        /*0012*/ 	.short	0x0008
        /*0014*/ 	.byte	0x00, 0xf0, 0xa1, 0x08


	//----- nvinfo : EIATTR_KPARAM_INFO
	.align		4
.L_4179:
        /*0018*/ 	.byte	0x04, 0x17
        /*001a*/ 	.short	(.L_4181 - .L_4180)
.L_4180:
        /*001c*/ 	.word	0x00000000
        /*0020*/ 	.short	0x0000
        /*0022*/ 	.short	0x0000
        /*0024*/ 	.byte	0x00, 0xf0, 0x11, 0x00


	//----- nvinfo : EIATTR_SPARSE_MMA_MASK
	.align		4
.L_4181:
        /*0028*/ 	.byte	0x03, 0x50
        /*002a*/ 	.short	0x0000


	//----- nvinfo : EIATTR_MAXREG_COUNT
	.align		4
        /*002c*/ 	.byte	0x03, 0x1b
        /*002e*/ 	.short	0x0080


	//----- nvinfo : EIATTR_EXTERNS
	.align		4
        /*0030*/ 	.byte	0x04, 0x0f
        /*0032*/ 	.short	(.L_4183 - .L_4182)


	//   ....[0]....
	.align		4
.L_4182:
        /*0034*/ 	.word	index@(__assertfail)


	//----- nvinfo : EIATTR_MERCURY_ISA_VERSION
	.align		4
.L_4183:
        /*0038*/ 	.byte	0x03, 0x5f
        /*003a*/ 	.short	0x0101


	//----- nvinfo : EIATTR_SYSCALL_OFFSETS
	.align		4
        /*003c*/ 	.byte	0x04, 0x46
        /*003e*/ 	.short	(.L_4185 - .L_4184)


	//   ....[0]....
.L_4184:
        /*0040*/ 	.word	0x00002200


	//   ....[1]....
        /*0044*/ 	.word	0x000030a0


	//   ....[2]....
        /*0048*/ 	.word	0x000052c0


	//   ....[3]....
        /*004c*/ 	.word	0x00006160


	//   ....[4]....
        /*0050*/ 	.word	0x00008370


	//   ....[5]....
        /*0054*/ 	.word	0x00009210


	//   ....[6]....
        /*0058*/ 	.word	0x0000b410


	//   ....[7]....
        /*005c*/ 	.word	0x0000c2b0


	//----- nvinfo : EIATTR_EXIT_INSTR_OFFSETS
	.align		4
.L_4185:
        /*0060*/ 	.byte	0x04, 0x1c
        /*0062*/ 	.short	(.L_4187 - .L_4186)


	//   ....[0]....
.L_4186:
        /*0064*/ 	.word	0x000092c0


	//   ....[1]....
        /*0068*/ 	.word	0x0000b580


	//   ....[2]....
        /*006c*/ 	.word	0x0000b5a0


	//   ....[3]....
        /*0070*/ 	.word	0x0000b640


	//   ....[4]....
        /*0074*/ 	.word	0x0000b660


	//   ....[5]....
        /*0078*/ 	.word	0x0000b680


	//   ....[6]....
        /*007c*/ 	.word	0x0000b710


	//   ....[7]....
        /*0080*/ 	.word	0x0000b750


	//   ....[8]....
        /*0084*/ 	.word	0x0000b7f0


	//   ....[9]....
        /*0088*/ 	.word	0x0000b840


	//   ....[10]....
        /*008c*/ 	.word	0x0000b870


	//   ....[11]....
        /*0090*/ 	.word	0x0000b940


	//   ....[12]....
        /*0094*/ 	.word	0x0000b980


	//   ....[13]....
        /*0098*/ 	.word	0x0000bb10


	//   ....[14]....
        /*009c*/ 	.word	0x0000bc70


	//   ....[15]....
        /*00a0*/ 	.word	0x0000bcb0


	//   ....[16]....
        /*00a4*/ 	.word	0x0000bd50


	//   ....[17]....
        /*00a8*/ 	.word	0x0000bed0


	//   ....[18]....
        /*00ac*/ 	.word	0x0000c050


	//   ....[19]....
        /*00b0*/ 	.word	0x0000c1b0


	//   ....[20]....
        /*00b4*/ 	.word	0x0000c2c0


	//   ....[21]....
        /*00b8*/ 	.word	0x0000c300


	//   ....[22]....
        /*00bc*/ 	.word	0x0000c320


	//----- nvinfo : EIATTR_MAX_THREADS
	.align		4
.L_4187:
        /*00c0*/ 	.byte	0x04, 0x05
        /*00c2*/ 	.short	(.L_4189 - .L_4188)
.L_4188:
        /*00c4*/ 	.word	0x00000080
        /*00c8*/ 	.word	0x00000001
        /*00cc*/ 	.word	0x00000001


	//----- nvinfo : EIATTR_CRS_STACK_SIZE
	.align		4
.L_4189:
        /*00d0*/ 	.byte	0x04, 0x1e
        /*00d2*/ 	.short	(.L_4191 - .L_4190)
.L_4190:
        /*00d4*/ 	.word	0x00000000


	//----- nvinfo : EIATTR_CBANK_PARAM_SIZE
	.align		4
.L_4191:
        /*00d8*/ 	.byte	0x03, 0x19
        /*00da*/ 	.short	0x0230


	//----- nvinfo : EIATTR_PARAM_CBANK
	.align		4
        /*00dc*/ 	.byte	0x04, 0x0a
        /*00de*/ 	.short	(.L_4193 - .L_4192)
	.align		4
.L_4192:
        /*00e0*/ 	.word	index@(.nv.constant0._ZN2at6native18elementwise_kernelILi128ELi4EZNS0_15gpu_kernel_implIZZZNS0_21clamp_max_kernel_cudaERNS_18TensorIteratorBaseERKN3c106ScalarEENKUlvE_clEvENKUlvE3_clEvEUlsE_EEvS4_RKT_EUliE_EEviT1_)
        /*00e4*/ 	.short	0x0210
        /*00e6*/ 	.short	0x0230


	//----- nvinfo : EIATTR_SW_WAR
	.align		4
.L_4193:
        /*00e8*/ 	.byte	0x04, 0x36
        /*00ea*/ 	.short	(.L_4195 - .L_4194)
.L_4194:
        /*00ec*/ 	.word	0x00000008
.L_4195:


//--------------------- .nv.info._ZN2at6native27unrolled_elementwise_kernelIZZZNS0_21clamp_max_kernel_cudaERNS_18TensorIteratorBaseERKN3c106ScalarEENKUlvE_clEvENKUlvE3_clEvEUlsE_St5arrayIPcLm2EELi4E23TrivialOffsetCalculatorILi1EjESF_NS0_6memory12LoadWithCastILi1EEENSG_13StoreWithCastILi1EEEEEviT_T0_T2_T3_T4_T5_ --------------------------
	.section	.nv.info._ZN2at6native27unrolled_elementwise_kernelIZZZNS0_21clamp_max_kernel_cudaERNS_18TensorIteratorBaseERKN3c106ScalarEENKUlvE_clEvENKUlvE3_clEvEUlsE_St5arrayIPcLm2EELi4E23TrivialOffsetCalculatorILi1EjESF_NS0_6memory12LoadWithCastILi1EEENSG_13StoreWithCastILi1EEEEEviT_T0_T2_T3_T4_T5_,"",@"SHT_CUDA_INFO"
	.sectionflags	@""
	.align	4


	//----- nvinfo : EIATTR_CUDA_API_VERSION
	.align		4
        /*0000*/ 	.byte	0x04, 0x37
        /*0002*/ 	.short	(.L_4197 - .L_4196)
.L_4196:
        /*0004*/ 	.word	0x00000082


	//----- nvinfo : EIATTR_KPARAM_INFO
	.align		4
.L_4197:
        /*0008*/ 	.byte	0x04, 0x17
        /*000a*/ 	.short	(.L_4199 - .L_4198)
.L_4198:
        /*000c*/ 	.word	0x00000000
        /*0010*/ 	.short	0x0006
        /*0012*/ 	.short	0x0034
        /*0014*/ 	.byte	0x00, 0xf0, 0x21, 0x00


	//----- nvinfo : EIATTR_KPARAM_INFO
	.align		4
.L_4199:
        /*0018*/ 	.byte	0x04, 0x17
        /*001a*/ 	.short	(.L_4201 - .L_4200)
.L_4200:
        /*001c*/ 	.word	0x00000000
        /*0020*/ 	.short	0x0005
        /*0022*/ 	.short	0x002c
        /*0024*/ 	.byte	0x00, 0xf0, 0x21, 0x00


	//----- nvinfo : EIATTR_KPARAM_INFO
	.align		4
.L_4201:
        /*0028*/ 	.byte	0x04, 0x17
        /*002a*/ 	.short	(.L_4203 - .L_4202)
.L_4202:
        /*002c*/ 	.word	0x00000000
        /*0030*/ 	.short	0x0004
        /*0032*/ 	.short	0x0029
        /*0034*/ 	.byte	0x00, 0xf0, 0x05, 0x00


	//----- nvinfo : EIATTR_KPARAM_INFO
	.align		4
.L_4203:
        /*0038*/ 	.byte	0x04, 0x17
        /*003a*/ 	.short	(.L_4205 - .L_4204)
.L_4204:
        /*003c*/ 	.word	0x00000000
        /*0040*/ 	.short	0x0003
        /*0042*/ 	.short	0x0028
        /*0044*/ 	.byte	0x00, 0xf0, 0x05, 0x00


	//----- nvinfo : EIATTR_KPARAM_INFO
	.align		4
.L_4205:
        /*0048*/ 	.byte	0x04, 0x17
        /*004a*/ 	.short	(.L_4207 - .L_4206)
.L_4206:
        /*004c*/ 	.word	0x00000000
        /*0050*/ 	.short	0x0002
        /*0052*/ 	.short	0x0018
        /*0054*/ 	.byte	0x00, 0xf0, 0x41, 0x00


	//----- nvinfo : EIATTR_KPARAM_INFO
	.align		4
.L_4207:
        /*0058*/ 	.byte	0x04, 0x17
        /*005a*/ 	.short	(.L_4209 - .L_4208)
.L_4208:
        /*005c*/ 	.word	0x00000000
        /*0060*/ 	.short	0x0001
        /*0062*/ 	.short	0x0008
        /*0064*/ 	.byte	0x00, 0xf0, 0x41, 0x00


	//----- nvinfo : EIATTR_KPARAM_INFO
	.align		4
.L_4209:
        /*0068*/ 	.byte	0x04, 0x17
        /*006a*/ 	.short	(.L_4211 - .L_4210)
.L_4210:
        /*006c*/ 	.word	0x00000000
        /*0070*/ 	.short	0x0000
        /*0072*/ 	.short	0x0000
        /*0074*/ 	.byte	0x00, 0xf0, 0x11, 0x00


	//----- nvinfo : EIATTR_SPARSE_MMA_MASK
	.align		4
.L_4211:
        /*0078*/ 	.byte	0x03, 0x50
        /*007a*/ 	.short	0x0000


	//----- nvinfo : EIATTR_MAXREG_COUNT
	.align		4
        /*007c*/ 	.byte	0x03, 0x1b
        /*007e*/ 	.short	0x00ff


	//----- nvinfo : EIATTR_EXTERNS
	.align		4
        /*0080*/ 	.byte	0x04, 0x0f
        /*0082*/ 	.short	(.L_4213 - .L_4212)


	//   ....[0]....
	.align		4
.L_4212:
        /*0084*/ 	.word	index@(__assertfail)


	//----- nvinfo : EIATTR_MERCURY_ISA_VERSION
	.align		4
.L_4213:
        /*0088*/ 	.byte	0x03, 0x5f
        /*008a*/ 	.short	0x0101


	//----- nvinfo : EIATTR_SYSCALL_OFFSETS
	.align		4
        /*008c*/ 	.byte	0x04, 0x46
        /*008e*/ 	.short	(.L_4215 - .L_4214)


	//   ....[0]....
.L_4214:
        /*0090*/ 	.word	0x00000f10


	//   ....[1]....
        /*0094*/ 	.word	0x00001e20


	//   ....[2]....
        /*0098*/ 	.word	0x00002d40


	//   ....[3]....
        /*009c*/ 	.word	0x00003c30


	//   ....[4]....
        /*00a0*/ 	.word	0x00004c20


	//   ....[5]....
        /*00a4*/ 	.word	0x00005b60


	//   ....[6]....
        /*00a8*/ 	.word	0x00006a80


	//   ....[7]....
        /*00ac*/ 	.word	0x000079a0


	//----- nvinfo : EIATTR_EXIT_INSTR_OFFSETS
	.align		4
.L_4215:
        /*00b0*/ 	.byte	0x04, 0x1c
        /*00b2*/ 	.short	(.L_4217 - .L_4216)


	//   ....[0]....
.L_4216:
        /*00b4*/ 	.word	0x00006b30


	//   ....[1]....
        /*00b8*/ 	.word	0x00006c60


	//   ....[2]....
        /*00bc*/ 	.word	0x00006c80


	//   ....[3]....
        /*00c0*/ 	.word	0x00006d20


	//   ....[4]....
        /*00c4*/ 	.word	0x00006d50


	//   ....[5]....
        /*00c8*/ 	.word	0x00006d70


	//   ....[6]....
        /*00cc*/ 	.word	0x00006e00


	//   ....[7]....
        /*00d0*/ 	.word	0x00006e40


	//   ....[8]....
        /*00d4*/ 	.word	0x00006ee0


	//   ....[9]....
        /*00d8*/ 	.word	0x00006f30


	//   ....[10]....
        /*00dc*/ 	.word	0x00006f60


	//   ....[11]....
        /*00e0*/ 	.word	0x00007030


	//   ....[12]....
        /*00e4*/ 	.word	0x00007070


	//   ....[13]....
        /*00e8*/ 	.word	0x00007200


	//   ....[14]....
        /*00ec*/ 	.word	0x00007360


	//   ....[15]....
        /*00f0*/ 	.word	0x000073a0


	//   ....[16]....
        /*00f4*/ 	.word	0x00007440


	//   ....[17]....
        /*00f8*/ 	.word	0x000075c0


	//   ....[18]....
        /*00fc*/ 	.word	0x00007740


	//   ....[19]....
        /*0100*/ 	.word	0x000078a0


	//   ....[20]....
        /*0104*/ 	.word	0x000079b0


	//   ....[21]....
        /*0108*/ 	.word	0x000079f0


	//   ....[22]....
        /*010c*/ 	.word	0x00007a20


	//----- nvinfo : EIATTR_MAX_THREADS
	.align		4
.L_4217:
        /*0110*/ 	.byte	0x04, 0x05
        /*0112*/ 	.short	(.L_4219 - .L_4218)
.L_4218:
        /*0114*/ 	.word	0x00000080
        /*0118*/ 	.word	0x00000001
        /*011c*/ 	.word	0x00000001


	//----- nvinfo : EIATTR_CRS_STACK_SIZE
	.align		4
.L_4219:
        /*0120*/ 	.byte	0x04, 0x1e
        /*0122*/ 	.short	(.L_4221 - .L_4220)
.L_4220:
        /*0124*/ 	.word	0x00000000


	//----- nvinfo : EIATTR_CBANK_PARAM_SIZE
	.align		4
.L_4221:
        /*0128*/ 	.byte	0x03, 0x19
        /*012a*/ 	.short	0x003c


	//----- nvinfo : EIATTR_PARAM_CBANK
	.align		4
        /*012c*/ 	.byte	0x04, 0x0a
        /*012e*/ 	.short	(.L_4223 - .L_4222)
	.align		4
.L_4222:
        /*0130*/ 	.word	index@(.nv.constant0._ZN2at6native27unrolled_elementwise_kernelIZZZNS0_21clamp_max_kernel_cudaERNS_18TensorIteratorBaseERKN3c106ScalarEENKUlvE_clEvENKUlvE3_clEvEUlsE_St5arrayIPcLm2EELi4E23TrivialOffsetCalculatorILi1EjESF_NS0_6memory12LoadWithCastILi1EEENSG_13StoreWithCastILi1EEEEEviT_T0_T2_T3_T4_T5_)
        /*0134*/ 	.short	0x0210
        /*0136*/ 	.short	0x003c


	//----- nvinfo : EIATTR_SW_WAR
	.align		4
.L_4223:
        /*0138*/ 	.byte	0x04, 0x36
        /*013a*/ 	.short	(.L_4225 - .L_4224)
.L_4224:
        /*013c*/ 	.word	0x00000008
.L_4225:


//--------------------- .nv.info._ZN2at6native18elementwise_kernelILi128ELi4EZNS0_22gpu_kernel_impl_nocastIZZZNS0_21clamp_max_kernel_cudaERNS_18TensorIteratorBaseERKN3c106ScalarEENKUlvE_clEvENKUlvE3_clEvEUlsE_EEvS4_RKT_EUliE_EEviT1_ --------------------------
	.section	.nv.info._ZN2at6native18elementwise_kernelILi128ELi4EZNS0_22gpu_kernel_impl_nocastIZZZNS0_21clamp_max_kernel_cudaERNS_18TensorIteratorBaseERKN3c106ScalarEENKUlvE_clEvENKUlvE3_clEvEUlsE_EEvS4_RKT_EUliE_EEviT1_,"",@"SHT_CUDA_INFO"
	.sectionflags	@""
	.align	4


	//----- nvinfo : EIATTR_CUDA_API_VERSION
	.align		4
        /*0000*/ 	.byte	0x04, 0x37
        /*0002*/ 	.short	(.L_4227 - .L_4226)
.L_4226:
        /*0004*/ 	.word	0x00000082


	//----- nvinfo : EIATTR_KPARAM_INFO
	.align		4
.L_4227:
        /*0008*/ 	.byte	0x04, 0x17
        /*000a*/ 	.short	(.L_4229 - .L_4228)
.L_4228:
        /*000c*/ 	.word	0x00000000
        /*0010*/ 	.short	0x0001
        /*0012*/ 	.short	0x0008
        /*0014*/ 	.byte	0x00, 0xf0, 0x81, 0x08


	//----- nvinfo : EIATTR_KPARAM_INFO
	.align		4
.L_4229:
        /*0018*/ 	.byte	0x04, 0x17
        /*001a*/ 	.short	(.L_4231 - .L_4230)
.L_4230:
        /*001c*/ 	.word	0x00000000
        /*0020*/ 	.short	0x0000
        /*0022*/ 	.short	0x0000
        /*0024*/ 	.byte	0x00, 0xf0, 0x11, 0x00


	//----- nvinfo : EIATTR_SPARSE_MMA_MASK
	.align		4
.L_4231:
        /*0028*/ 	.byte	0x03, 0x50
        /*002a*/ 	.short	0x0000


	//----- nvinfo : EIATTR_MAXREG_COUNT
	.align		4
        /*002c*/ 	.byte	0x03, 0x1b
        /*002e*/ 	.short	0x0080


	//----- nvinfo : EIATTR_MERCURY_ISA_VERSION
	.align		4
        /*0030*/ 	.byte	0x03, 0x5f
        /*0032*/ 	.short	0x0101


	//----- nvinfo : EIATTR_EXIT_INSTR_OFFSETS
	.align		4
        /*0034*/ 	.byte	0x04, 0x1c
        /*0036*/ 	.short	(.L_4233 - .L_4232)


	//   ....[0]....
.L_4232:
        /*0038*/ 	.word	0x00003bf0


	//   ....[1]....
        /*003c*/ 	.word	0x00004f90


	//----- nvinfo : EIATTR_MAX_THREADS
	.align		4
.L_4233:
        /*0040*/ 	.byte	0x04, 0x05
        /*0042*/ 	.short	(.L_4235 - .L_4234)
.L_4234:
        /*0044*/ 	.word	0x00000080
        /*0048*/ 	.word	0x00000001
        /*004c*/ 	.word	0x00000001


	//----- nvinfo : EIATTR_CRS_STACK_SIZE
	.align		4
.L_4235:
        /*0050*/ 	.byte	0x04, 0x1e
        /*0052*/ 	.short	(.L_4237 - .L_4236)
.L_4236:
        /*0054*/ 	.word	0x00000000


	//----- nvinfo : EIATTR_CBANK_PARAM_SIZE
	.align		4
.L_4237:
        /*0058*/ 	.byte	0x03, 0x19
        /*005a*/ 	.short	0x0228


	//----- nvinfo : EIATTR_PARAM_CBANK
	.align		4
        /*005c*/ 	.byte	0x04, 0x0a
        /*005e*/ 	.short	(.L_4239 - .L_4238)
	.align		4
.L_4238:
        /*0060*/ 	.word	index@(.nv.constant0._ZN2at6native18elementwise_kernelILi128ELi4EZNS0_22gpu_kernel_impl_nocastIZZZNS0_21clamp_max_kernel_cudaERNS_18TensorIteratorBaseERKN3c106ScalarEENKUlvE_clEvENKUlvE3_clEvEUlsE_EEvS4_RKT_EUliE_EEviT1_)
        /*0064*/ 	.short	0x0210
        /*0066*/ 	.short	0x0228


	//----- nvinfo : EIATTR_SW_WAR
	.align		4
.L_4239:
        /*0068*/ 	.byte	0x04, 0x36
        /*006a*/ 	.short	(.L_4241 - .L_4240)
.L_4240:
        /*006c*/ 	.word	0x00000008
.L_4241:


//--------------------- .nv.info._ZN2at6native27unrolled_elementwise_kernelIZZZNS0_21clamp_max_kernel_cudaERNS_18TensorIteratorBaseERKN3c106ScalarEENKUlvE_clEvENKUlvE3_clEvEUlsE_St5arrayIPcLm2EELi4E23TrivialOffsetCalculatorILi1EjESF_NS0_6memory15LoadWithoutCastENSG_16StoreWithoutCastEEEviT_T0_T2_T3_T4_T5_ --------------------------
	.section	.nv.info._ZN2at6native27unrolled_elementwise_kernelIZZZNS0_21clamp_max_kernel_cudaERNS_18TensorIteratorBaseERKN3c106ScalarEENKUlvE_clEvENKUlvE3_clEvEUlsE_St5arrayIPcLm2EELi4E23TrivialOffsetCalculatorILi1EjESF_NS0_6memory15LoadWithoutCastENSG_16StoreWithoutCastEEEviT_T0_T2_T3_T4_T5_,"",@"SHT_CUDA_INFO"
	.sectionflags	@""
	.align	4


	//----- nvinfo : EIATTR_CUDA_API_VERSION
	.align		4
        /*0000*/ 	.byte	0x04, 0x37
        /*0002*/ 	.short	(.L_4243 - .L_4242)
.L_4242:
        /*0004*/ 	.word	0x00000082


	//----- nvinfo : EIATTR_KPARAM_INFO
	.align		4
.L_4243:
        /*0008*/ 	.byte	0x04, 0x17
        /*000a*/ 	.short	(.L_4245 - .L_4244)
.L_4244:
        /*000c*/ 	.word	0x00000000
        /*0010*/ 	.short	0x0006
        /*0012*/ 	.short	0x002b
        /*0014*/ 	.byte	0x00, 0xf0, 0x05, 0x00


	//----- nvinfo : EIATTR_KPARAM_INFO
	.align		4
.L_4245:
        /*0018*/ 	.byte	0x04, 0x17
        /*001a*/ 	.short	(.L_4247 - .L_4246)
.L_4246:
        /*001c*/ 	.word	0x00000000
        /*0020*/ 	.short	0x0005
        /*0022*/ 	.short	0x002a
        /*0024*/ 	.byte	0x00, 0xf0, 0x05, 0x00


	//----- nvinfo : EIATTR_KPARAM_INFO
	.align		4
.L_4247:
        /*0028*/ 	.byte	0x04, 0x17
        /*002a*/ 	.short	(.L_4249 - .L_4248)
.L_4248:
        /*002c*/ 	.word	0x00000000
        /*0030*/ 	.short	0x0004
        /*0032*/ 	.short	0x0029
        /*0034*/ 	.byte	0x00, 0xf0, 0x05, 0x00


	//----- nvinfo : EIATTR_KPARAM_INFO
	.align		4
.L_4249:
        /*0038*/ 	.byte	0x04, 0x17
        /*003a*/ 	.short	(.L_4251 - .L_4250)
.L_4250:
        /*003c*/ 	.word	0x00000000
        /*0040*/ 	.short	0x0003
        /*0042*/ 	.short	0x0028
        /*0044*/ 	.byte	0x00, 0xf0, 0x05, 0x00


	//----- nvinfo : EIATTR_KPARAM_INFO
	.align		4
.L_4251:
        /*0048*/ 	.byte	0x04, 0x17
        /*004a*/ 	.short	(.L_4253 - .L_4252)
.L_4252:
        /*004c*/ 	.word	0x00000000
        /*0050*/ 	.short	0x0002
        /*0052*/ 	.short	0x0018
        /*0054*/ 	.byte	0x00, 0xf0, 0x41, 0x00


	//----- nvinfo : EIATTR_KPARAM_INFO
	.align		4
.L_4253:
        /*0058*/ 	.byte	0x04, 0x17
        /*005a*/ 	.short	(.L_4255 - .L_4254)
.L_4254:
        /*005c*/ 	.word	0x00000000
        /*0060*/ 	.short	0x0001
        /*0062*/ 	.short	0x0008
        /*0064*/ 	.byte	0x00, 0xf0, 0x41, 0x00


	//----- nvinfo : EIATTR_KPARAM_INFO
	.align		4
.L_4255:
        /*0068*/ 	.byte	0x04, 0x17
        /*006a*/ 	.short	(.L_4257 - .L_4256)
.L_4256:
        /*006c*/ 	.word	0x00000000
        /*0070*/ 	.short	0x0000
        /*0072*/ 	.short	0x0000
        /*0074*/ 	.byte	0x00, 0xf0, 0x11, 0x00


	//----- nvinfo : EIATTR_SPARSE_MMA_MASK
	.align		4
.L_4257:
        /*0078*/ 	.byte	0x03, 0x50
        /*007a*/ 	.short	0x0000


	//----- nvinfo : EIATTR_MAXREG_COUNT
	.align		4
        /*007c*/ 	.byte	0x03, 0x1b
        /*007e*/ 	.short	0x00ff


	//----- nvinfo : EIATTR_MERCURY_ISA_VERSION
	.align		4
        /*0080*/ 	.byte	0x03, 0x5f
        /*0082*/ 	.short	0x0101


	//----- nvinfo : EIATTR_EXIT_INSTR_OFFSETS
	.align		4
        /*0084*/ 	.byte	0x04, 0x1c
        /*0086*/ 	.short	(.L_4259 - .L_4258)


	//   ....[0]....
.L_4258:
        /*0088*/ 	.word	0x000003d0


	//   ....[1]....
        /*008c*/ 	.word	0x00000420


	//----- nvinfo : EIATTR_MAX_THREADS
	.align		4
.L_4259:
        /*0090*/ 	.byte	0x04, 0x05
        /*0092*/ 	.short	(.L_4261 - .L_4260)
.L_4260:
        /*0094*/ 	.word	0x00000080
        /*0098*/ 	.word	0x00000001
        /*009c*/ 	.word	0x00000001


	//----- nvinfo : EIATTR_CRS_STACK_SIZE
	.align		4
.L_4261:
        /*00a0*/ 	.byte	0x04, 0x1e
        /*00a2*/ 	.short	(.L_4263 - .L_4262)
.L_4262:
        /*00a4*/ 	.word	0x00000000


	//----- nvinfo : EIATTR_CBANK_PARAM_SIZE
	.align		4
.L_4263:
        /*00a8*/ 	.byte	0x03, 0x19
        /*00aa*/ 	.short	0x002c


	//----- nvinfo : EIATTR_PARAM_CBANK
	.align		4
        /*00ac*/ 	.byte	0x04, 0x0a
        /*00ae*/ 	.short	(.L_4265 - .L_4264)
	.align		4
.L_4264:
        /*00b0*/ 	.word	index@(.nv.constant0._ZN2at6native27unrolled_elementwise_kernelIZZZNS0_21clamp_max_kernel_cudaERNS_18TensorIteratorBaseERKN3c106ScalarEENKUlvE_clEvENKUlvE3_clEvEUlsE_St5arrayIPcLm2EELi4E23TrivialOffsetCalculatorILi1EjESF_NS0_6memory15LoadWithoutCastENSG_16StoreWithoutCastEEEviT_T0_T2_T3_T4_T5_)
        /*00b4*/ 	.short	0x0210
        /*00b6*/ 	.short	0x002c


	//----- nvinfo : EIATTR_SW_WAR
	.align		4
.L_4265:
        /*00b8*/ 	.byte	0x04, 0x36
        /*00ba*/ 	.short	(.L_4267 - .L_4266)
.L_4266:
        /*00bc*/ 	.word	0x00000008
.L_4267:


//--------------------- .nv.info._ZN2at6native29vectorized_elementwise_kernelILi2EZZZNS0_21clamp_max_kernel_cudaERNS_18TensorIteratorBaseERKN3c106ScalarEENKUlvE_clEvENKUlvE3_clEvEUlsE_St5arrayIPcLm2EEEEviT0_T1_ --------------------------
	.section	.nv.info._ZN2at6native29vectorized_elementwise_kernelILi2EZZZNS0_21clamp_max_kernel_cudaERNS_18TensorIteratorBaseERKN3c106ScalarEENKUlvE_clEvENKUlvE3_clEvEUlsE_St5arrayIPcLm2EEEEviT0_T1_,"",@"SHT_CUDA_INFO"
	.sectionflags	@""
	.align	4


	//----- nvinfo : EIATTR_CUDA_API_VERSION
	.align		4
        /*0000*/ 	.byte	0x04, 0x37
        /*0002*/ 	.short	(.L_4269 - .L_4268)
.L_4268:
        /*0004*/ 	.word	0x00000082


	//----- nvinfo : EIATTR_KPARAM_INFO
	.align		4
.L_4269:
        /*0008*/ 	.byte	0x04, 0x17
        /*000a*/ 	.short	(.L_4271 - .L_4270)
.L_4270:
        /*000c*/ 	.word	0x00000000
        /*0010*/ 	.short	0x0002
        /*0012*/ 	.short	0x0018
        /*0014*/ 	.byte	0x00, 0xf0, 0x41, 0x00


	//----- nvinfo : EIATTR_KPARAM_INFO
	.align		4
.L_4271:
        /*0018*/ 	.byte	0x04, 0x17
        /*001a*/ 	.short	(.L_4273 - .L_4272)
.L_4272:
        /*001c*/ 	.word	0x00000000
        /*0020*/ 	.short	0x0001
        /*0022*/ 	.short	0x0008
        /*0024*/ 	.byte	0x00, 0xf0, 0x41, 0x00


	//----- nvinfo : EIATTR_KPARAM_INFO
	.align		4
.L_4273:
        /*0028*/ 	.byte	0x04, 0x17
        /*002a*/ 	.short	(.L_4275 - .L_4274)
.L_4274:
        /*002c*/ 	.word	0x00000000
        /*0030*/ 	.short	0x0000
        /*0032*/ 	.short	0x0000
        /*0034*/ 	.byte	0x00, 0xf0, 0x11, 0x00


	//----- nvinfo : EIATTR_SPARSE_MMA_MASK
	.align		4
.L_4275:
        /*0038*/ 	.byte	0x03, 0x50
        /*003a*/ 	.short	0x0000


	//----- nvinfo : EIATTR_MAXREG_COUNT
	.align		4
        /*003c*/ 	.byte	0x03, 0x1b
        /*003e*/ 	.short	0x00ff


	//----- nvinfo : EIATTR_MERCURY_ISA_VERSION
	.align		4
        /*0040*/ 	.byte	0x03, 0x5f
        /*0042*/ 	.short	0x0101


	//----- nvinfo : EIATTR_EXIT_INSTR_OFFSETS
	.align		4
        /*0044*/ 	.byte	0x04, 0x1c
        /*0046*/ 	.short	(.L_4277 - .L_4276)


	//   ....[0]....
.L_4276:
        /*0048*/ 	.word	0x00000310


	//   ....[1]....
        /*004c*/ 	.word	0x00000aa0


	//   ....[2]....
        /*0050*/ 	.word	0x00000af0


	//----- nvinfo : EIATTR_MAX_THREADS
	.align		4
.L_4277:
        /*0054*/ 	.byte	0x04, 0x05
        /*0056*/ 	.short	(.L_4279 - .L_4278)
.L_4278:
        /*0058*/ 	.word	0x00000080
        /*005c*/ 	.word	0x00000001
        /*0060*/ 	.word	0x00000001


	//----- nvinfo : EIATTR_CRS_STACK_SIZE
	.align		4
.L_4279:
        /*0064*/ 	.byte	0x04, 0x1e
        /*0066*/ 	.short	(.L_4281 - .L_4280)
.L_4280:
        /*0068*/ 	.word	0x00000000


	//----- nvinfo : EIATTR_CBANK_PARAM_SIZE
	.align		4
.L_4281:
        /*006c*/ 	.byte	0x03, 0x19
        /*006e*/ 	.short	0x0028


	//----- nvinfo : EIATTR_PARAM_CBANK
	.align		4
        /*0070*/ 	.byte	0x04, 0x0a
        /*0072*/ 	.short	(.L_4283 - .L_4282)
	.align		4
.L_4282:
        /*0074*/ 	.word	index@(.nv.constant0._ZN2at6native29vectorized_elementwise_kernelILi2EZZZNS0_21clamp_max_kernel_cudaERNS_18TensorIteratorBaseERKN3c106ScalarEENKUlvE_clEvENKUlvE3_clEvEUlsE_St5arrayIPcLm2EEEEviT0_T1_)
        /*0078*/ 	.short	0x0210
        /*007a*/ 	.short	0x0028


	//----- nvinfo : EIATTR_SW_WAR
	.align		4
.L_4283:
        /*007c*/ 	.byte	0x04, 0x36
        /*007e*/ 	.short	(.L_4285 - .L_4284)
.L_4284:
        /*0080*/ 	.word	0x00000008
.L_4285:


//--------------------- .nv.info._ZN2at6native29vectorized_elementwise_kernelILi4EZZZNS0_21clamp_max_kernel_cudaERNS_18TensorIteratorBaseERKN3c106ScalarEENKUlvE_clEvENKUlvE3_clEvEUlsE_St5arrayIPcLm2EEEEviT0_T1_ --------------------------
	.section	.nv.info._ZN2at6native29vectorized_elementwise_kernelILi4EZZZNS0_21clamp_max_kernel_cudaERNS_18TensorIteratorBaseERKN3c106ScalarEENKUlvE_clEvENKUlvE3_clEvEUlsE_St5arrayIPcLm2EEEEviT0_T1_,"",@"SHT_CUDA_INFO"
	.sectionflags	@""
	.align	4


	//----- nvinfo : EIATTR_CUDA_API_VERSION
	.align		4
        /*0000*/ 	.byte	0x04, 0x37
        /*0002*/ 	.short	(.L_4287 - .L_4286)
.L_4286:
        /*0004*/ 	.word	0x00000082


	//----- nvinfo : EIATTR_KPARAM_INFO
	.align		4
.L_4287:
        /*0008*/ 	.byte	0x04, 0x17
        /*000a*/ 	.short	(.L_4289 - .L_4288)
.L_4288:
        /*000c*/ 	.word	0x00000000
        /*0010*/ 	.short	0x0002
        /*0012*/ 	.short	0x0018
        /*0014*/ 	.byte	0x00, 0xf0, 0x41, 0x00


	//----- nvinfo : EIATTR_KPARAM_INFO
	.align		4
.L_4289:
        /*0018*/ 	.byte	0x04, 0x17
        /*001a*/ 	.short	(.L_4291 - .L_4290)
.L_4290:
        /*001c*/ 	.word	0x00000000
        /*0020*/ 	.short	0x0001
        /*0022*/ 	.short	0x0008
        /*0024*/ 	.byte	0x00, 0xf0, 0x41, 0x00


	//----- nvinfo : EIATTR_KPARAM_INFO
	.align		4
.L_4291:
        /*0028*/ 	.byte	0x04, 0x17
        /*002a*/ 	.short	(.L_4293 - .L_4292)
.L_4292:
        /*002c*/ 	.word	0x00000000
        /*0030*/ 	.short	0x0000
        /*0032*/ 	.short	0x0000
        /*0034*/ 	.byte	0x00, 0xf0, 0x11, 0x00


	//----- nvinfo : EIATTR_SPARSE_MMA_MASK
	.align		4
.L_4293:
        /*0038*/ 	.byte	0x03, 0x50
        /*003a*/ 	.short	0x0000


	//----- nvinfo : EIATTR_MAXREG_COUNT
	.align		4
        /*003c*/ 	.byte	0x03, 0x1b
        /*003e*/ 	.short	0x00ff


	//----- nvinfo : EIATTR_MERCURY_ISA_VERSION
	.align		4
        /*0040*/ 	.byte	0x03, 0x5f
        /*0042*/ 	.short	0x0101


	//----- nvinfo : EIATTR_EXIT_INSTR_OFFSETS
	.align		4
        /*0044*/ 	.byte	0x04, 0x1c
        /*0046*/ 	.short	(.L_4295 - .L_4294)


	//   ....[0]....
.L_4294:
        /*0048*/ 	.word	0x000002f0


	//   ....[1]....
        /*004c*/ 	.word	0x00000a80


	//   ....[2]....
        /*0050*/ 	.word	0x00000ad0


	//----- nvinfo : EIATTR_MAX_THREADS
	.align		4
.L_4295:
        /*0054*/ 	.byte	0x04, 0x05
        /*0056*/ 	.short	(.L_4297 - .L_4296)
.L_4296:
        /*0058*/ 	.word	0x00000080
        /*005c*/ 	.word	0x00000001
        /*0060*/ 	.word	0x00000001


	//----- nvinfo : EIATTR_CRS_STACK_SIZE
	.align		4
.L_4297:
        /*0064*/ 	.byte	0x04, 0x1e
        /*0066*/ 	.short	(.L_4299 - .L_4298)
.L_4298:
        /*0068*/ 	.word	0x00000000


	//----- nvinfo : EIATTR_CBANK_PARAM_SIZE
	.align		4
.L_4299:
        /*006c*/ 	.byte	0x03, 0x19
        /*006e*/ 	.short	0x0028


	//----- nvinfo : EIATTR_PARAM_CBANK
	.align		4
        /*0070*/ 	.byte	0x04, 0x0a
        /*0072*/ 	.short	(.L_4301 - .L_4300)
	.align		4
.L_4300:
        /*0074*/ 	.word	index@(.nv.constant0._ZN2at6native29vectorized_elementwise_kernelILi4EZZZNS0_21clamp_max_kernel_cudaERNS_18TensorIteratorBaseERKN3c106ScalarEENKUlvE_clEvENKUlvE3_clEvEUlsE_St5arrayIPcLm2EEEEviT0_T1_)
        /*0078*/ 	.short	0x0210
        /*007a*/ 	.short	0x0028


	//----- nvinfo : EIATTR_SW_WAR
	.align		4
.L_4301:
        /*007c*/ 	.byte	0x04, 0x36
        /*007e*/ 	.short	(.L_4303 - .L_4302)
.L_4302:
        /*0080*/ 	.word	0x00000008
.L_4303:


//--------------------- .nv.info._ZN2at6native29vectorized_elementwise_kernelILi8EZZZNS0_21clamp_max_kernel_cudaERNS_18TensorIteratorBaseERKN3c106ScalarEENKUlvE_clEvENKUlvE3_clEvEUlsE_St5arrayIPcLm2EEEEviT0_T1_ --------------------------
	.section	.nv.info._ZN2at6native29vectorized_elementwise_kernelILi8EZZZNS0_21clamp_max_kernel_cudaERNS_18TensorIteratorBaseERKN3c106ScalarEENKUlvE_clEvENKUlvE3_clEvEUlsE_St5arrayIPcLm2EEEEviT0_T1_,"",@"SHT_CUDA_INFO"
	.sectionflags	@""
	.align	4


	//----- nvinfo : EIATTR_CUDA_API_VERSION
	.align		4
        /*0000*/ 	.byte	0x04, 0x37
        /*0002*/ 	.short	(.L_4305 - .L_4304)
.L_4304:
        /*0004*/ 	.word	0x00000082


	//----- nvinfo : EIATTR_KPARAM_INFO
	.align		4
.L_4305:
        /*0008*/ 	.byte	0x04, 0x17
        /*000a*/ 	.short	(.L_4307 - .L_4306)
.L_4306:
        /*000c*/ 	.word	0x00000000
        /*0010*/ 	.short	0x0002
        /*0012*/ 	.short	0x0018
        /*0014*/ 	.byte	0x00, 0xf0, 0x41, 0x00


	//----- nvinfo : EIATTR_KPARAM_INFO
	.align		4
.L_4307:
        /*0018*/ 	.byte	0x04, 0x17
        /*001a*/ 	.short	(.L_4309 - .L_4308)
.L_4308:
        /*001c*/ 	.word	0x00000000
        /*0020*/ 	.short	0x0001
        /*0022*/ 	.short	0x0008
        /*0024*/ 	.byte	0x00, 0xf0, 0x41, 0x00


	//----- nvinfo : EIATTR_KPARAM_INFO
	.align		4
.L_4309:
        /*0028*/ 	.byte	0x04, 0x17
        /*002a*/ 	.short	(.L_4311 - .L_4310)
.L_4310:
        /*002c*/ 	.word	0x00000000
        /*0030*/ 	.short	0x0000
        /*0032*/ 	.short	0x0000
        /*0034*/ 	.byte	0x00, 0xf0, 0x11, 0x00


	//----- nvinfo : EIATTR_SPARSE_MMA_MASK
	.align		4
.L_4311:
        /*0038*/ 	.byte	0x03, 0x50
        /*003a*/ 	.short	0x0000


	//----- nvinfo : EIATTR_MAXREG_COUNT
	.align		4
        /*003c*/ 	.byte	0x03, 0x1b
        /*003e*/ 	.short	0x00ff


	//----- nvinfo : EIATTR_MERCURY_ISA_VERSION
	.align		4
        /*0040*/ 	.byte	0x03, 0x5f
        /*0042*/ 	.short	0x0101


	//----- nvinfo : EIATTR_EXIT_INSTR_OFFSETS
	.align		4
        /*0044*/ 	.byte	0x04, 0x1c
        /*0046*/ 	.short	(.L_4313 - .L_4312)


	//   ....[0]....
.L_4312:
        /*0048*/ 	.word	0x000002d0


	//   ....[1]....
        /*004c*/ 	.word	0x00000a60


	//   ....[2]....
        /*0050*/ 	.word	0x00000ab0


	//----- nvinfo : EIATTR_MAX_THREADS
	.align		4
.L_4313:
        /*0054*/ 	.byte	0x04, 0x05
        /*0056*/ 	.short	(.L_4315 - .L_4314)
.L_4314:
        /*0058*/ 	.word	0x00000080
        /*005c*/ 	.word	0x00000001
        /*0060*/ 	.word	0x00000001


	//----- nvinfo : EIATTR_CRS_STACK_SIZE
	.align		4
.L_4315:
        /*0064*/ 	.byte	0x04, 0x1e
        /*0066*/ 	.short	(.L_4317 - .L_4316)
.L_4316:
        /*0068*/ 	.word	0x00000000


	//----- nvinfo : EIATTR_CBANK_PARAM_SIZE
	.align		4
.L_4317:
        /*006c*/ 	.byte	0x03, 0x19
        /*006e*/ 	.short	0x0028


	//----- nvinfo : EIATTR_PARAM_CBANK
	.align		4
        /*0070*/ 	.byte	0x04, 0x0a
        /*0072*/ 	.short	(.L_4319 - .L_4318)
	.align		4
.L_4318:
        /*0074*/ 	.word	index@(.nv.constant0._ZN2at6native29vectorized_elementwise_kernelILi8EZZZNS0_21clamp_max_kernel_cudaERNS_18TensorIteratorBaseERKN3c106ScalarEENKUlvE_clEvENKUlvE3_clEvEUlsE_St5arrayIPcLm2EEEEviT0_T1_)
        /*0078*/ 	.short	0x0210
        /*007a*/ 	.short	0x0028


	//----- nvinfo : EIATTR_SW_WAR
	.align		4
.L_4319:
        /*007c*/ 	.byte	0x04, 0x36
        /*007e*/ 	.short	(.L_4321 - .L_4320)
.L_4320:
        /*0080*/ 	.word	0x00000008
.L_4321:


//--------------------- .nv.info._ZN2at6native18elementwise_kernelILi128ELi4EZNS0_15gpu_kernel_implIZZZNS0_21clamp_max_kernel_cudaERNS_18TensorIteratorBaseERKN3c106ScalarEENKUlvE_clEvENKUlvE2_clEvEUllE_EEvS4_RKT_EUliE_EEviT1_ --------------------------
	.section	.nv.info._ZN2at6native18elementwise_kernelILi128ELi4EZNS0_15gpu_kernel_implIZZZNS0_21clamp_max_kernel_cudaERNS_18TensorIteratorBaseERKN3c106ScalarEENKUlvE_clEvENKUlvE2_clEvEUllE_EEvS4_RKT_EUliE_EEviT1_,"",@"SHT_CUDA_INFO"
	.sectionflags	@""
	.align	4


	//----- nvinfo : EIATTR_CUDA_API_VERSION
	.align		4
        /*0000*/ 	.byte	0x04, 0x37
        /*0002*/ 	.short	(.L_4323 - .L_4322)
.L_4322:
        /*0004*/ 	.word	0x00000082


	//----- nvinfo : EIATTR_KPARAM_INFO
	.align		4
.L_4323:
        /*0008*/ 	.byte	0x04, 0x17
        /*000a*/ 	.short	(.L_4325 - .L_4324)
.L_4324:
        /*000c*/ 	.word	0x00000000
        /*0010*/ 	.short	0x0001
        /*0012*/ 	.short	0x0008
        /*0014*/ 	.byte	0x00, 0xf0, 0xa1, 0x08


	//----- nvinfo : EIATTR_KPARAM_INFO
	.align		4
.L_4325:
        /*0018*/ 	.byte	0x04, 0x17
        /*001a*/ 	.short	(.L_4327 - .L_4326)
.L_4326:
        /*001c*/ 	.word	0x00000000
        /*0020*/ 	.short	0x0000
        /*0022*/ 	.short	0x0000
        /*0024*/ 	.byte	0x00, 0xf0, 0x11, 0x00


	//----- nvinfo : EIATTR_SPARSE_MMA_MASK
	.align		4
.L_4327:
        /*0028*/ 	.byte	0x03, 0x50
        /*002a*/ 	.short	0x0000


	//----- nvinfo : EIATTR_MAXREG_COUNT
	.align		4
        /*002c*/ 	.byte	0x03, 0x1b
        /*002e*/ 	.short	0x0080


	//----- nvinfo : EIATTR_EXTERNS
	.align		4
        /*0030*/ 	.byte	0x04, 0x0f
        /*0032*/ 	.short	(.L_4329 - .L_4328)


	//   ....[0]....
	.align		4
.L_4328:
        /*0034*/ 	.word	index@(__assertfail)


	//----- nvinfo : EIATTR_MERCURY_ISA_VERSION
	.align		4
.L_4329:
        /*0038*/ 	.byte	0x03, 0x5f
        /*003a*/ 	.short	0x0101


	//----- nvinfo : EIATTR_SYSCALL_OFFSETS
	.align		4
        /*003c*/ 	.byte	0x04, 0x46
        /*003e*/ 	.short	(.L_4331 - .L_4330)


	//   ....[0]....
.L_4330:
        /*0040*/ 	.word	0x000021d0


	//   ....[1]....
        /*0044*/ 	.word	0x00003090


	//   ....[2]....
        /*0048*/ 	.word	0x00005270


	//   ....[3]....
        /*004c*/ 	.word	0x00006130


	//   ....[4]....
        /*0050*/ 	.word	0x00008300


	//   ....[5]....
        /*0054*/ 	.word	0x000091c0


	//   ....[6]....
        /*0058*/ 	.word	0x0000b380


	//   ....[7]....
        /*005c*/ 	.word	0x0000c240


	//----- nvinfo : EIATTR_EXIT_INSTR_OFFSETS
	.align		4
.L_4331:
        /*0060*/ 	.byte	0x04, 0x1c
        /*0062*/ 	.short	(.L_4333 - .L_4332)


	//   ....[0]....
.L_4332:
        /*0064*/ 	.word	0x00009250


	//   ....[1]....
        /*0068*/ 	.word	0x0000b520


	//   ....[2]....
        /*006c*/ 	.word	0x0000b540


	//   ....[3]....
        /*0070*/ 	.word	0x0000b5c0


	//   ....[4]....
        /*0074*/ 	.word	0x0000b5e0


	//   ....[5]....
        /*0078*/ 	.word	0x0000b600


	//   ....[6]....
        /*007c*/ 	.word	0x0000b690


	//   ....[7]....
        /*0080*/ 	.word	0x0000b6d0


	//   ....[8]....
        /*0084*/ 	.word	0x0000b770


	//   ....[9]....
        /*0088*/ 	.word	0x0000b7c0


	//   ....[10]....
        /*008c*/ 	.word	0x0000b7f0


	//   ....[11]....
        /*0090*/ 	.word	0x0000b8c0


	//   ....[12]....
        /*0094*/ 	.word	0x0000b900


	//   ....[13]....
        /*0098*/ 	.word	0x0000ba90


	//   ....[14]....
        /*009c*/ 	.word	0x0000bbf0


	//   ....[15]....
        /*00a0*/ 	.word	0x0000bc30


	//   ....[16]....
        /*00a4*/ 	.word	0x0000bcd0


	//   ....[17]....
        /*00a8*/ 	.word	0x0000be50


	//   ....[18]....
        /*00ac*/ 	.word	0x0000bfd0


	//   ....[19]....
        /*00b0*/ 	.word	0x0000c140


	//   ....[20]....
        /*00b4*/ 	.word	0x0000c250


	//   ....[21]....
        /*00b8*/ 	.word	0x0000c270


	//   ....[22]....
        /*00bc*/ 	.word	0x0000c290


	//----- nvinfo : EIATTR_MAX_THREADS
	.align		4
.L_4333:
        /*00c0*/ 	.byte	0x04, 0x05
        /*00c2*/ 	.short	(.L_4335 - .L_4334)
.L_4334:
        /*00c4*/ 	.word	0x00000080
        /*00c8*/ 	.word	0x00000001
        /*00cc*/ 	.word	0x00000001


	//----- nvinfo : EIATTR_CRS_STACK_SIZE
	.align		4
.L_4335:
        /*00d0*/ 	.byte	0x04, 0x1e
        /*00d2*/ 	.short	(.L_4337 - .L_4336)
.L_4336:
        /*00d4*/ 	.word	0x00000000


	//----- nvinfo : EIATTR_CBANK_PARAM_SIZE
	.align		4
.L_4337:
        /*00d8*/ 	.byte	0x03, 0x19
        /*00da*/ 	.short	0x0230


	//----- nvinfo : EIATTR_PARAM_CBANK
	.align		4
        /*00dc*/ 	.byte	0x04, 0x0a
        /*00de*/ 	.short	(.L_4339 - .L_4338)
	.align		4
.L_4338:
        /*00e0*/ 	.word	index@(.nv.constant0._ZN2at6native18elementwise_kernelILi128ELi4EZNS0_15gpu_kernel_implIZZZNS0_21clamp_max_kernel_cudaERNS_18TensorIteratorBaseERKN3c106ScalarEENKUlvE_clEvENKUlvE2_clEvEUllE_EEvS4_RKT_EUliE_EEviT1_)
        /*00e4*/ 	.short	0x0210
        /*00e6*/ 	.short	0x0230


	//----- nvinfo : EIATTR_SW_WAR
	.align		4
.L_4339:
        /*00e8*/ 	.byte	0x04, 0x36
        /*00ea*/ 	.short	(.L_4341 - .L_4340)
.L_4340:
        /*00ec*/ 	.word	0x00000008
.L_4341:


//--------------------- .nv.info._ZN2at6native27unrolled_elementwise_kernelIZZZNS0_21clamp_max_kernel_cudaERNS_18TensorIteratorBaseERKN3c106ScalarEENKUlvE_clEvENKUlvE2_clEvEUllE_St5arrayIPcLm2EELi4E23TrivialOffsetCalculatorILi1EjESF_NS0_6memory12LoadWithCastILi1EEENSG_13StoreWithCastILi1EEEEEviT_T0_T2_T3_T4_T5_ --------------------------
	.section	.nv.info._ZN2at6native27unrolled_elementwise_kernelIZZZNS0_21clamp_max_kernel_cudaERNS_18TensorIteratorBaseERKN3c106ScalarEENKUlvE_clEvENKUlvE2_clEvEUllE_St5arrayIPcLm2EELi4E23TrivialOffsetCalculatorILi1EjESF_NS0_6memory12LoadWithCastILi1EEENSG_13StoreWithCastILi1EEEEEviT_T0_T2_T3_T4_T5_,"",@"SHT_CUDA_INFO"
	.sectionflags	@""
	.align	4


	//----- nvinfo : EIATTR_CUDA_API_VERSION
	.align		4
        /*0000*/ 	.byte	0x04, 0x37
        /*0002*/ 	.short	(.L_4343 - .L_4342)
.L_4342:
        /*0004*/ 	.word	0x00000082


	//----- nvinfo : EIATTR_KPARAM_INFO
	.align		4
.L_4343:
        /*0008*/ 	.byte	0x04, 0x17
        /*000a*/ 	.short	(.L_4345 - .L_4344)
.L_4344:
        /*000c*/ 	.word	0x00000000
        /*0010*/ 	.short	0x0006
        /*0012*/ 	.short	0x0034
        /*0014*/ 	.byte	0x00, 0xf0, 0x21, 0x00


	//----- nvinfo : EIATTR_KPARAM_INFO
	.align		4
.L_4345:
        /*0018*/ 	.byte	0x04, 0x17
        /*001a*/ 	.short	(.L_4347 - .L_4346)
.L_4346:
        /*001c*/ 	.word	0x00000000
        /*0020*/ 	.short	0x0005
        /*0022*/ 	.short	0x002c
        /*0024*/ 	.byte	0x00, 0xf0, 0x21, 0x00


	//----- nvinfo : EIATTR_KPARAM_INFO
	.align		4
.L_4347:
        /*0028*/ 	.byte	0x04, 0x17
        /*002a*/ 	.short	(.L_4349 - .L_4348)
.L_4348:
        /*002c*/ 	.word	0x00000000
        /*0030*/ 	.short	0x0004
        /*0032*/ 	.short	0x0029
        /*0034*/ 	.byte	0x00, 0xf0, 0x05, 0x00


	//----- nvinfo : EIATTR_KPARAM_INFO
	.align		4
.L_4349:
        /*0038*/ 	.byte	0x04, 0x17
        /*003a*/ 	.short	(.L_4351 - .L_4350)
.L_4350:
        /*003c*/ 	.word	0x00000000
        /*0040*/ 	.short	0x0003
        /*0042*/ 	.short	0x0028
        /*0044*/ 	.byte	0x00, 0xf0, 0x05, 0x00


	//----- nvinfo : EIATTR_KPARAM_INFO
	.align		4
.L_4351:
        /*0048*/ 	.byte	0x04, 0x17
        /*004a*/ 	.short	(.L_4353 - .L_4352)
.L_4352:
        /*004c*/ 	.word	0x00000000
        /*0050*/ 	.short	0x0002
        /*0052*/ 	.short	0x0018
        /*0054*/ 	.byte	0x00, 0xf0, 0x41, 0x00


	//----- nvinfo : EIATTR_KPARAM_INFO
	.align		4
.L_4353:
        /*0058*/ 	.byte	0x04, 0x17
        /*005a*/ 	.short	(.L_4355 - .L_4354)
.L_4354:
        /*005c*/ 	.word	0x00000000
        /*0060*/ 	.short	0x0001
        /*0062*/ 	.short	0x0008
        /*0064*/ 	.byte	0x00, 0xf0, 0x41, 0x00


	//----- nvinfo : EIATTR_KPARAM_INFO
	.align		4
.L_4355:
        /*0068*/ 	.byte	0x04, 0x17
        /*006a*/ 	.short	(.L_4357 - .L_4356)
.L_4356:
        /*006c*/ 	.word	0x00000000
        /*0070*/ 	.short	0x0000
        /*0072*/ 	.short	0x0000
        /*0074*/ 	.byte	0x00, 0xf0, 0x11, 0x00


	//----- nvinfo : EIATTR_SPARSE_MMA_MASK
	.align		4
.L_4357:
        /*0078*/ 	.byte	0x03, 0x50
        /*007a*/ 	.short	0x0000


	//----- nvinfo : EIATTR_MAXREG_COUNT
	.align		4
        /*007c*/ 	.byte	0x03, 0x1b
        /*007e*/ 	.short	0x00ff


	//----- nvinfo : EIATTR_EXTERNS
	.align		4
        /*0080*/ 	.byte	0x04, 0x0f
        /*0082*/ 	.short	(.L_4359 - .L_4358)


	//   ....[0]....
	.align		4
.L_4358:
        /*0084*/ 	.word	index@(__assertfail)


	//----- nvinfo : EIATTR_MERCURY_ISA_VERSION
	.align		4
.L_4359:
        /*0088*/ 	.byte	0x03, 0x5f
        /*008a*/ 	.short	0x0101


	//----- nvinfo : EIATTR_SYSCALL_OFFSETS
	.align		4
        /*008c*/ 	.byte	0x04, 0x46
        /*008e*/ 	.short	(.L_4361 - .L_4360)


	//   ....[0]....
.L_4360:
        /*0090*/ 	.word	0x00000ef0


	//   ....[1]....
        /*0094*/ 	.word	0x00001df0


	//   ....[2]....
        /*0098*/ 	.word	0x00002d00


	//   ....[3]....
        /*009c*/ 	.word	0x00003be0


	//   ....[4]....
        /*00a0*/ 	.word	0x00004c00


	//   ....[5]....
        /*00a4*/ 	.word	0x00005ad0


	//   ....[6]....
        /*00a8*/ 	.word	0x00006990


	//   ....[7]....
        /*00ac*/ 	.word	0x00007850


	//----- nvinfo : EIATTR_EXIT_INSTR_OFFSETS
	.align		4
.L_4361:
        /*00b0*/ 	.byte	0x04, 0x1c
        /*00b2*/ 	.short	(.L_4363 - .L_4362)


	//   ....[0]....
.L_4362:
        /*00b4*/ 	.word	0x00006a10


	//   ....[1]....
        /*00b8*/ 	.word	0x00006b40


	//   ....[2]....
        /*00bc*/ 	.word	0x00006b60


	//   ....[3]....
        /*00c0*/ 	.word	0x00006be0


	//   ....[4]....
        /*00c4*/ 	.word	0x00006c00


	//   ....[5]....
        /*00c8*/ 	.word	0x00006c20


	//   ....[6]....
        /*00cc*/ 	.word	0x00006cb0


	//   ....[7]....
        /*00d0*/ 	.word	0x00006cf0


	//   ....[8]....
        /*00d4*/ 	.word	0x00006d90


	//   ....[9]....
        /*00d8*/ 	.word	0x00006de0


	//   ....[10]....
        /*00dc*/ 	.word	0x00006e10


	//   ....[11]....
        /*00e0*/ 	.word	0x00006ee0


	//   ....[12]....
        /*00e4*/ 	.word	0x00006f20


	//   ....[13]....
        /*00e8*/ 	.word	0x000070b0


	//   ....[14]....
        /*00ec*/ 	.word	0x00007210


	//   ....[15]....
        /*00f0*/ 	.word	0x00007250


	//   ....[16]....
        /*00f4*/ 	.word	0x000072f0


	//   ....[17]....
        /*00f8*/ 	.word	0x00007470


	//   ....[18]....
        /*00fc*/ 	.word	0x000075f0


	//   ....[19]....
        /*0100*/ 	.word	0x00007750


	//   ....[20]....
        /*0104*/ 	.word	0x00007860


	//   ....[21]....
        /*0108*/ 	.word	0x00007880


	//   ....[22]....
        /*010c*/ 	.word	0x000078a0


	//----- nvinfo : EIATTR_MAX_THREADS
	.align		4
.L_4363:
        /*0110*/ 	.byte	0x04, 0x05
        /*0112*/ 	.short	(.L_4365 - .L_4364)
.L_4364:
        /*0114*/ 	.word	0x00000080
        /*0118*/ 	.word	0x00000001
        /*011c*/ 	.word	0x00000001


	//----- nvinfo : EIATTR_CRS_STACK_SIZE
	.align		4
.L_4365:
        /*0120*/ 	.byte	0x04, 0x1e
        /*0122*/ 	.short	(.L_4367 - .L_4366)
.L_4366:
        /*0124*/ 	.word	0x00000000


	//----- nvinfo : EIATTR_CBANK_PARAM_SIZE
	.align		4
.L_4367:
        /*0128*/ 	.byte	0x03, 0x19
        /*012a*/ 	.short	0x003c


	//----- nvinfo : EIATTR_PARAM_CBANK
	.align		4
        /*012c*/ 	.byte	0x04, 0x0a
        /*012e*/ 	.short	(.L_4369 - .L_4368)
	.align		4
.L_4368:
        /*0130*/ 	.word	index@(.nv.constant0._ZN2at6native27unrolled_elementwise_kernelIZZZNS0_21clamp_max_kernel_cudaERNS_18TensorIteratorBaseERKN3c106ScalarEENKUlvE_clEvENKUlvE2_clEvEUllE_St5arrayIPcLm2EELi4E23TrivialOffsetCalculatorILi1EjESF_NS0_6memory12LoadWithCastILi1EEENSG_13StoreWithCastILi1EEEEEviT_T0_T2_T3_T4_T5_)
        /*0134*/ 	.short	0x0210
        /*0136*/ 	.short	0x003c


	//----- nvinfo : EIATTR_SW_WAR
	.align		4
.L_4369:
        /*0138*/ 	.byte	0x04, 0x36
        /*013a*/ 	.short	(.L_4371 - .L_4370)
.L_4370:
        /*013c*/ 	.word	0x00000008
.L_4371:


//--------------------- .nv.info._ZN2at6native18elementwise_kernelILi128ELi2EZNS0_22gpu_kernel_impl_nocastIZZZNS0_21clamp_max_kernel_cudaERNS_18TensorIteratorBaseERKN3c106ScalarEENKUlvE_clEvENKUlvE2_clEvEUllE_EEvS4_RKT_EUliE_EEviT1_ --------------------------
	.section	.nv.info._ZN2at6native18elementwise_kernelILi128ELi2EZNS0_22gpu_kernel_impl_nocastIZZZNS0_21clamp_max_kernel_cudaERNS_18TensorIteratorBaseERKN3c106ScalarEENKUlvE_clEvENKUlvE2_clEvEUllE_EEvS4_RKT_EUliE_EEviT1_,"",@"SHT_CUDA_INFO"
	.sectionflags	@""
	.align	4


	//----- nvinfo : EIATTR_CUDA_API_VERSION
	.align		4
        /*0000*/ 	.byte	0x04, 0x37
        /*0002*/ 	.short	(.L_4373 - .L_4372)
.L_4372:
        /*0004*/ 	.word	0x00000082


	//----- nvinfo : EIATTR_KPARAM_INFO
	.align		4
.L_4373:
        /*0008*/ 	.byte	0x04, 0x17
        /*000a*/ 	.short	(.L_4375 - .L_4374)
.L_4374:
        /*000c*/ 	.word	0x00000000
        /*0010*/ 	.short	0x0001
        /*0012*/ 	.short	0x0008
        /*0014*/ 	.byte	0x00, 0xf0, 0x81, 0x08


	//----- nvinfo : EIATTR_KPARAM_INFO
	.align		4
.L_4375:
        /*0018*/ 	.byte	0x04, 0x17
        /*001a*/ 	.short	(.L_4377 - .L_4376)
.L_4376:
        /*001c*/ 	.word	0x00000000
        /*0020*/ 	.short	0x0000
        /*0022*/ 	.short	0x0000
        /*0024*/ 	.byte	0x00, 0xf0, 0x11, 0x00


	//----- nvinfo : EIATTR_SPARSE_MMA_MASK
	.align		4
.L_4377:
        /*0028*/ 	.byte	0x03, 0x50
        /*002a*/ 	.short	0x0000


	//----- nvinfo : EIATTR_MAXREG_COUNT
	.align		4
        /*002c*/ 	.byte	0x03, 0x1b
        /*002e*/ 	.short	0x0080


	//----- nvinfo : EIATTR_MERCURY_ISA_VERSION
	.align		4
        /*0030*/ 	.byte	0x03, 0x5f
        /*0032*/ 	.short	0x0101


	//----- nvinfo : EIATTR_EXIT_INSTR_OFFSETS
	.align		4
        /*0034*/ 	.byte	0x04, 0x1c
        /*0036*/ 	.short	(.L_4379 - .L_4378)


	//   ....[0]....
.L_4378:
        /*0038*/ 	.word	0x00001480


	//   ....[1]....
        /*003c*/ 	.word	0x00002850


	//----- nvinfo : EIATTR_MAX_THREADS
	.align		4
.L_4379:
        /*0040*/ 	.byte	0x04, 0x05
        /*0042*/ 	.short	(.L_4381 - .L_4380)
.L_4380:
        /*0044*/ 	.word	0x00000080
        /*0048*/ 	.word	0x00000001
        /*004c*/ 	.word	0x00000001


	//----- nvinfo : EIATTR_CRS_STACK_SIZE
	.align		4
.L_4381:
        /*0050*/ 	.byte	0x04, 0x1e
        /*0052*/ 	.short	(.L_4383 - .L_4382)
.L_4382:
        /*0054*/ 	.word	0x00000000


	//----- nvinfo : EIATTR_CBANK_PARAM_SIZE
	.align		4
.L_4383:
        /*0058*/ 	.byte	0x03, 0x19
        /*005a*/ 	.short	0x0228


	//----- nvinfo : EIATTR_PARAM_CBANK
	.align		4
        /*005c*/ 	.byte	0x04, 0x0a
        /*005e*/ 	.short	(.L_4385 - .L_4384)
	.align		4
.L_4384:
        /*0060*/ 	.word	index@(.nv.constant0._ZN2at6native18elementwise_kernelILi128ELi2EZNS0_22gpu_kernel_impl_nocastIZZZNS0_21clamp_max_kernel_cudaERNS_18TensorIteratorBaseERKN3c106ScalarEENKUlvE_clEvENKUlvE2_clEvEUllE_EEvS4_RKT_EUliE_EEviT1_)
        /*0064*/ 	.short	0x0210
        /*0066*/ 	.short	0x0228


	//----- nvinfo : EIATTR_SW_WAR
	.align		4
.L_4385:
        /*0068*/ 	.byte	0x04, 0x36
        /*006a*/ 	.short	(.L_4387 - .L_4386)
.L_4386:
        /*006c*/ 	.word	0x00000008
.L_4387:


//--------------------- .nv.info._ZN2at6native27unrolled_elementwise_kernelIZZZNS0_21clamp_max_kernel_cudaERNS_18TensorIteratorBaseERKN3c106ScalarEENKUlvE_clEvENKUlvE2_clEvEUllE_St5arrayIPcLm2EELi4E23TrivialOffsetCalculatorILi1EjESF_NS0_6memory15LoadWithoutCastENSG_16StoreWithoutCastEEEviT_T0_T2_T3_T4_T5_ --------------------------
	.section	.nv.info._ZN2at6native27unrolled_elementwise_kernelIZZZNS0_21clamp_max_kernel_cudaERNS_18TensorIteratorBaseERKN3c106ScalarEENKUlvE_clEvENKUlvE2_clEvEUllE_St5arrayIPcLm2EELi4E23TrivialOffsetCalculatorILi1EjESF_NS0_6memory15LoadWithoutCastENSG_16StoreWithoutCastEEEviT_T0_T2_T3_T4_T5_,"",@"SHT_CUDA_INFO"
	.sectionflags	@""
	.align	4


	//----- nvinfo : EIATTR_CUDA_API_VERSION
	.align		4
        /*0000*/ 	.byte	0x04, 0x37
        /*0002*/ 	.short	(.L_4389 - .L_4388)
.L_4388:
        /*0004*/ 	.word	0x00000082


	//----- nvinfo : EIATTR_KPARAM_INFO
	.align		4
.L_4389:
        /*0008*/ 	.byte	0x04, 0x17
        /*000a*/ 	.short	(.L_4391 - .L_4390)
.L_4390:
        /*000c*/ 	.word	0x00000000
        /*0010*/ 	.short	0x0006
        /*0012*/ 	.short	0x002b
        /*0014*/ 	.byte	0x00, 0xf0, 0x05, 0x00


	//----- nvinfo : EIATTR_KPARAM_INFO
	.align		4
.L_4391:
        /*0018*/ 	.byte	0x04, 0x17
        /*001a*/ 	.short	(.L_4393 - .L_4392)
.L_4392:
        /*001c*/ 	.word	0x00000000
        /*0020*/ 	.short	0x0005
        /*0022*/ 	.short	0x002a
        /*0024*/ 	.byte	0x00, 0xf0, 0x05, 0x00


	//----- nvinfo : EIATTR_KPARAM_INFO
	.align		4
.L_4393:
        /*0028*/ 	.byte	0x04, 0x17
        /*002a*/ 	.short	(.L_4395 - .L_4394)
.L_4394:
        /*002c*/ 	.word	0x00000000
        /*0030*/ 	.short	0x0004
        /*0032*/ 	.short	0x0029
        /*0034*/ 	.byte	0x00, 0xf0, 0x05, 0x00


	//----- nvinfo : EIATTR_KPARAM_INFO
	.align		4
.L_4395:
        /*0038*/ 	.byte	0x04, 0x17
        /*003a*/ 	.short	(.L_4397 - .L_4396)
.L_4396:
        /*003c*/ 	.word	0x00000000
        /*0040*/ 	.short	0x0003
        /*0042*/ 	.short	0x0028
        /*0044*/ 	.byte	0x00, 0xf0, 0x05, 0x00


	//----- nvinfo : EIATTR_KPARAM_INFO
	.align		4
.L_4397:
        /*0048*/ 	.byte	0x04, 0x17
        /*004a*/ 	.short	(.L_4399 - .L_4398)
.L_4398:
        /*004c*/ 	.word	0x00000000
        /*0050*/ 	.short	0x0002
        /*0052*/ 	.short	0x0018
        /*0054*/ 	.byte	0x00, 0xf0, 0x41, 0x00


	//----- nvinfo : EIATTR_KPARAM_INFO
	.align		4
.L_4399:
        /*0058*/ 	.byte	0x04, 0x17
        /*005a*/ 	.short	(.L_4401 - .L_4400)
.L_4400:
        /*005c*/ 	.word	0x00000000
        /*0060*/ 	.short	0x0001
        /*0062*/ 	.short	0x0008
        /*0064*/ 	.byte	0x00, 0xf0, 0x41, 0x00


	//----- nvinfo : EIATTR_KPARAM_INFO
	.align		4
.L_4401:
        /*0068*/ 	.byte	0x04, 0x17
        /*006a*/ 	.short	(.L_4403 - .L_4402)
.L_4402:
        /*006c*/ 	.word	0x00000000
        /*0070*/ 	.short	0x0000
        /*0072*/ 	.short	0x0000
        /*0074*/ 	.byte	0x00, 0xf0, 0x11, 0x00


	//----- nvinfo : EIATTR_SPARSE_MMA_MASK
	.align		4
.L_4403:
        /*0078*/ 	.byte	0x03, 0x50
        /*007a*/ 	.short	0x0000


	//----- nvinfo : EIATTR_MAXREG_COUNT
	.align		4
        /*007c*/ 	.byte	0x03, 0x1b
        /*007e*/ 	.short	0x00ff


	//----- nvinfo : EIATTR_MERCURY_ISA_VERSION
	.align		4
        /*0080*/ 	.byte	0x03, 0x5f
        /*0082*/ 	.short	0x0101


	//----- nvinfo : EIATTR_EXIT_INSTR_OFFSETS
	.align		4
        /*0084*/ 	.byte	0x04, 0x1c
        /*0086*/ 	.short	(.L_4405 - .L_4404)


	//   ....[0]....
.L_4404:
        /*0088*/ 	.word	0x00000490


	//   ....[1]....
        /*008c*/ 	.word	0x000004e0


	//----- nvinfo : EIATTR_MAX_THREADS
	.align		4
.L_4405:
        /*0090*/ 	.byte	0x04, 0x05
        /*0092*/ 	.short	(.L_4407 - .L_4406)
.L_4406:
        /*0094*/ 	.word	0x00000080
        /*0098*/ 	.word	0x00000001
        /*009c*/ 	.word	0x00000001


	//----- nvinfo : EIATTR_CRS_STACK_SIZE
	.align		4
.L_4407:
        /*00a0*/ 	.byte	0x04, 0x1e
        /*00a2*/ 	.short	(.L_4409 - .L_4408)
.L_4408:
        /*00a4*/ 	.word	0x00000000


	//----- nvinfo : EIATTR_CBANK_PARAM_SIZE
	.align		4
.L_4409:
        /*00a8*/ 	.byte	0x03, 0x19
        /*00aa*/ 	.short	0x002c


	//----- nvinfo : EIATTR_PARAM_CBANK
	.align		4
        /*00ac*/ 	.byte	0x04, 0x0a
        /*00ae*/ 	.short	(.L_4411 - .L_4410)
	.align		4
.L_4410:
        /*00b0*/ 	.word	index@(.nv.constant0._ZN2at6native27unrolled_elementwise_kernelIZZZNS0_21clamp_max_kernel_cudaERNS_18TensorIteratorBaseERKN3c106ScalarEENKUlvE_clEvENKUlvE2_clEvEUllE_St5arrayIPcLm2EELi4E23TrivialOffsetCalculatorILi1EjESF_NS0_6memory15LoadWithoutCastENSG_16StoreWithoutCastEEEviT_T0_T2_T3_T4_T5_)
        /*00b4*/ 	.short	0x0210
        /*00b6*/ 	.short	0x002c


	//----- nvinfo : EIATTR_SW_WAR
	.align		4
.L_4411:
        /*00b8*/ 	.byte	0x04, 0x36
        /*00ba*/ 	.short	(.L_4413 - .L_4412)
.L_4412:
        /*00bc*/ 	.word	0x00000008
.L_4413:


//--------------------- .nv.info._ZN2at6native29vectorized_elementwise_kernelILi2EZZZNS0_21clamp_max_kernel_cudaERNS_18TensorIteratorBaseERKN3c106ScalarEENKUlvE_clEvENKUlvE2_clEvEUllE_St5arrayIPcLm2EEEEviT0_T1_ --------------------------
	.section	.nv.info._ZN2at6native29vectorized_elementwise_kernelILi2EZZZNS0_21clamp_max_kernel_cudaERNS_18TensorIteratorBaseERKN3c106ScalarEENKUlvE_clEvENKUlvE2_clEvEUllE_St5arrayIPcLm2EEEEviT0_T1_,"",@"SHT_CUDA_INFO"
	.sectionflags	@""
	.align	4


	//----- nvinfo : EIATTR_CUDA_API_VERSION
	.align		4
        /*0000*/ 	.byte	0x04, 0x37
        /*0002*/ 	.short	(.L_4415 - .L_4414)
.L_4414:
        /*0004*/ 	.word	0x00000082


	//----- nvinfo : EIATTR_KPARAM_INFO
	.align		4
.L_4415:
        /*0008*/ 	.byte	0x04, 0x17
        /*000a*/ 	.short	(.L_4417 - .L_4416)
.L_4416:
        /*000c*/ 	.word	0x00000000
        /*0010*/ 	.short	0x0002
        /*0012*/ 	.short	0x0018
        /*0014*/ 	.byte	0x00, 0xf0, 0x41, 0x00


	//----- nvinfo : EIATTR_KPARAM_INFO
	.align		4
.L_4417:
        /*0018*/ 	.byte	0x04, 0x17
        /*001a*/ 	.short	(.L_4419 - .L_4418)
.L_4418:
        /*001c*/ 	.word	0x00000000
        /*0020*/ 	.short	0x0001
        /*0022*/ 	.short	0x0008
        /*0024*/ 	.byte	0x00, 0xf0, 0x41, 0x00


	//----- nvinfo : EIATTR_KPARAM_INFO
	.align		4
.L_4419:
        /*0028*/ 	.byte	0x04, 0x17
        /*002a*/ 	.short	(.L_4421 - .L_4420)
.L_4420:
        /*002c*/ 	.word	0x00000000
        /*0030*/ 	.short	0x0000
        /*0032*/ 	.short	0x0000
        /*0034*/ 	.byte	0x00, 0xf0, 0x11, 0x00


	//----- nvinfo : EIATTR_SPARSE_MMA_MASK
	.align		4
.L_4421:
        /*0038*/ 	.byte	0x03, 0x50
        /*003a*/ 	.short	0x0000


	//----- nvinfo : EIATTR_MAXREG_COUNT
	.align		4
        /*003c*/ 	.byte	0x03, 0x1b
        /*003e*/ 	.short	0x00ff


	//----- nvinfo : EIATTR_MERCURY_ISA_VERSION
	.align		4
        /*0040*/ 	.byte	0x03, 0x5f
        /*0042*/ 	.short	0x0101


	//----- nvinfo : EIATTR_EXIT_INSTR_OFFSETS
	.align		4
        /*0044*/ 	.byte	0x04, 0x1c
        /*0046*/ 	.short	(.L_4423 - .L_4422)


	//   ....[0]....
.L_4422:
        /*0048*/ 	.word	0x00000430


	//   ....[1]....
        /*004c*/ 	.word	0x00000d50


	//   ....[2]....
        /*0050*/ 	.word	0x00000da0


	//----- nvinfo : EIATTR_MAX_THREADS
	.align		4
.L_4423:
        /*0054*/ 	.byte	0x04, 0x05
        /*0056*/ 	.short	(.L_4425 - .L_4424)
.L_4424:
        /*0058*/ 	.word	0x00000080
        /*005c*/ 	.word	0x00000001
        /*0060*/ 	.word	0x00000001


	//----- nvinfo : EIATTR_CRS_STACK_SIZE
	.align		4
.L_4425:
        /*0064*/ 	.byte	0x04, 0x1e
        /*0066*/ 	.short	(.L_4427 - .L_4426)
.L_4426:
        /*0068*/ 	.word	0x00000000


	//----- nvinfo : EIATTR_CBANK_PARAM_SIZE
	.align		4
.L_4427:
        /*006c*/ 	.byte	0x03, 0x19
        /*006e*/ 	.short	0x0028


	//----- nvinfo : EIATTR_PARAM_CBANK
	.align		4
        /*0070*/ 	.byte	0x04, 0x0a
        /*0072*/ 	.short	(.L_4429 - .L_4428)
	.align		4
.L_4428:
        /*0074*/ 	.word	index@(.nv.constant0._ZN2at6native29vectorized_elementwise_kernelILi2EZZZNS0_21clamp_max_kernel_cudaERNS_18TensorIteratorBaseERKN3c106ScalarEENKUlvE_clEvENKUlvE2_clEvEUllE_St5arrayIPcLm2EEEEviT0_T1_)
        /*0078*/ 	.short	0x0210
        /*007a*/ 	.short	0x0028


	//----- nvinfo : EIATTR_SW_WAR
	.align		4
.L_4429:
        /*007c*/ 	.byte	0x04, 0x36
        /*007e*/ 	.short	(.L_4431 - .L_4430)
.L_4430:
        /*0080*/ 	.word	0x00000008
.L_4431:


//--------------------- .nv.info._ZN2at6native29vectorized_elementwise_kernelILi4EZZZNS0_21clamp_max_kernel_cudaERNS_18TensorIteratorBaseERKN3c106ScalarEENKUlvE_clEvENKUlvE2_clEvEUllE_St5arrayIPcLm2EEEEviT0_T1_ --------------------------
	.section	.nv.info._ZN2at6native29vectorized_elementwise_kernelILi4EZZZNS0_21clamp_max_kernel_cudaERNS_18TensorIteratorBaseERKN3c106ScalarEENKUlvE_clEvENKUlvE2_clEvEUllE_St5arrayIPcLm2EEEEviT0_T1_,"",@"SHT_CUDA_INFO"
	.sectionflags	@""
	.align	4


	//----- nvinfo : EIATTR_CUDA_API_VERSION
	.align		4
        /*0000*/ 	.byte	0x04, 0x37
        /*0002*/ 	.short	(.L_4433 - .L_4432)
.L_4432:
        /*0004*/ 	.word	0x00000082


	//----- nvinfo : EIATTR_KPARAM_INFO
	.align		4
.L_4433:
        /*0008*/ 	.byte	0x04, 0x17
        /*000a*/ 	.short	(.L_4435 - .L_4434)
.L_4434:
        /*000c*/ 	.word	0x00000000
        /*0010*/ 	.short	0x0002
        /*0012*/ 	.short	0x0018
        /*0014*/ 	.byte	0x00, 0xf0, 0x41, 0x00


	//----- nvinfo : EIATTR_KPARAM_INFO
	.align		4
.L_4435:
        /*0018*/ 	.byte	0x04, 0x17
        /*001a*/ 	.short	(.L_4437 - .L_4436)
.L_4436:
        /*001c*/ 	.word	0x00000000
        /*0020*/ 	.short	0x0001
        /*0022*/ 	.short	0x0008
        /*0024*/ 	.byte	0x00, 0xf0, 0x41, 0x00


	//----- nvinfo : EIATTR_KPARAM_INFO
	.align		4
.L_4437:
        /*0028*/ 	.byte	0x04, 0x17
        /*002a*/ 	.short	(.L_4439 - .L_4438)
.L_4438:
        /*002c*/ 	.word	0x00000000
        /*0030*/ 	.short	0x0000
        /*0032*/ 	.short	0x0000
        /*0034*/ 	.byte	0x00, 0xf0, 0x11, 0x00


	//----- nvinfo : EIATTR_SPARSE_MMA_MASK
	.align		4
.L_4439:
        /*0038*/ 	.byte	0x03, 0x50
        /*003a*/ 	.short	0x0000


	//----- nvinfo : EIATTR_MAXREG_COUNT
	.align		4
        /*003c*/ 	.byte	0x03, 0x1b
        /*003e*/ 	.short	0x00ff


	//----- nvinfo : EIATTR_MERCURY_ISA_VERSION
	.align		4
        /*0040*/ 	.byte	0x03, 0x5f
        /*0042*/ 	.short	0x0101


	//----- nvinfo : EIATTR_EXIT_INSTR_OFFSETS
	.align		4
        /*0044*/ 	.byte	0x04, 0x1c
        /*0046*/ 	.short	(.L_4441 - .L_4440)


	//   ....[0]....
.L_4440:
        /*0048*/ 	.word	0x00000430


	//   ....[1]....
        /*004c*/ 	.word	0x00000d50


	//   ....[2]....
        /*0050*/ 	.word	0x00000da0


	//----- nvinfo : EIATTR_MAX_THREADS
	.align		4
.L_4441:
        /*0054*/ 	.byte	0x04, 0x05
        /*0056*/ 	.short	(.L_4443 - .L_4442)
.L_4442:
        /*0058*/ 	.word	0x00000080
        /*005c*/ 	.word	0x00000001
        /*0060*/ 	.word	0x00000001


	//----- nvinfo : EIATTR_CRS_STACK_SIZE
	.align		4
.L_4443:
        /*0064*/ 	.byte	0x04, 0x1e
        /*0066*/ 	.short	(.L_4445 - .L_4444)
.L_4444:
        /*0068*/ 	.word	0x00000000


	//----- nvinfo : EIATTR_CBANK_PARAM_SIZE
	.align		4
.L_4445:
        /*006c*/ 	.byte	0x03, 0x19
        /*006e*/ 	.short	0x0028


	//----- nvinfo : EIATTR_PARAM_CBANK
	.align		4
        /*0070*/ 	.byte	0x04, 0x0a
        /*0072*/ 	.short	(.L_4447 - .L_4446)
	.align		4
.L_4446:
        /*0074*/ 	.word	index@(.nv.constant0._ZN2at6native29vectorized_elementwise_kernelILi4EZZZNS0_21clamp_max_kernel_cudaERNS_18TensorIteratorBaseERKN3c106ScalarEENKUlvE_clEvENKUlvE2_clEvEUllE_St5arrayIPcLm2EEEEviT0_T1_)
        /*0078*/ 	.short	0x0210
        /*007a*/ 	.short	0x0028


	//----- nvinfo : EIATTR_SW_WAR
	.align		4
.L_4447:
        /*007c*/ 	.byte	0x04, 0x36
        /*007e*/ 	.short	(.L_4449 - .L_4448)
.L_4448:
        /*0080*/ 	.word	0x00000008
.L_4449:


//--------------------- .nv.info._ZN2at6native29vectorized_elementwise_kernelILi8EZZZNS0_21clamp_max_kernel_cudaERNS_18TensorIteratorBaseERKN3c106ScalarEENKUlvE_clEvENKUlvE2_clEvEUllE_St5arrayIPcLm2EEEEviT0_T1_ --------------------------
	.section	.nv.info._ZN2at6native29vectorized_elementwise_kernelILi8EZZZNS0_21clamp_max_kernel_cudaERNS_18TensorIteratorBaseERKN3c106ScalarEENKUlvE_clEvENKUlvE2_clEvEUllE_St5arrayIPcLm2EEEEviT0_T1_,"",@"SHT_CUDA_INFO"
	.sectionflags	@""
	.align	4


	//----- nvinfo : EIATTR_CUDA_API_VERSION
	.align		4
        /*0000*/ 	.byte	0x04, 0x37
        /*0002*/ 	.short	(.L_4451 - .L_4450)
.L_4450:
        /*0004*/ 	.word	0x00000082


	//----- nvinfo : EIATTR_KPARAM_INFO
	.align		4
.L_4451:
        /*0008*/ 	.byte	0x04, 0x17
        /*000a*/ 	.short	(.L_4453 - .L_4452)
.L_4452:
        /*000c*/ 	.word	0x00000000
        /*0010*/ 	.short	0x0002
        /*0012*/ 	.short	0x0018
        /*0014*/ 	.byte	0x00, 0xf0, 0x41, 0x00


	//----- nvinfo : EIATTR_KPARAM_INFO
	.align		4
.L_4453:
        /*0018*/ 	.byte	0x04, 0x17
        /*001a*/ 	.short	(.L_4455 - .L_4454)
.L_4454:
        /*001c*/ 	.word	0x00000000
        /*0020*/ 	.short	0x0001
        /*0022*/ 	.short	0x0008
        /*0024*/ 	.byte	0x00, 0xf0, 0x41, 0x00


	//----- nvinfo : EIATTR_KPARAM_INFO
	.align		4
.L_4455:
        /*0028*/ 	.byte	0x04, 0x17
        /*002a*/ 	.short	(.L_4457 - .L_4456)
.L_4456:
        /*002c*/ 	.word	0x00000000
        /*0030*/ 	.short	0x0000
        /*0032*/ 	.short	0x0000
        /*0034*/ 	.byte	0x00, 0xf0, 0x11, 0x00


	//----- nvinfo : EIATTR_SPARSE_MMA_MASK
	.align		4
.L_4457:
        /*0038*/ 	.byte	0x03, 0x50
        /*003a*/ 	.short	0x0000


	//----- nvinfo : EIATTR_MAXREG_COUNT
	.align		4
        /*003c*/ 	.byte	0x03, 0x1b
        /*003e*/ 	.short	0x00ff


	//----- nvinfo : EIATTR_MERCURY_ISA_VERSION
	.align		4
        /*0040*/ 	.byte	0x03, 0x5f
        /*0042*/ 	.short	0x0101


	//----- nvinfo : EIATTR_EXIT_INSTR_OFFSETS
	.align		4
        /*0044*/ 	.byte	0x04, 0x1c
        /*0046*/ 	.short	(.L_4459 - .L_4458)


	//   ....[0]....
.L_4458:
        /*0048*/ 	.word	0x00000430


	//   ....[1]....
        /*004c*/ 	.word	0x00000d50


	//   ....[2]....
        /*0050*/ 	.word	0x00000da0


	//----- nvinfo : EIATTR_MAX_THREADS
	.align		4
.L_4459:
        /*0054*/ 	.byte	0x04, 0x05
        /*0056*/ 	.short	(.L_4461 - .L_4460)
.L_4460:
        /*0058*/ 	.word	0x00000080
        /*005c*/ 	.word	0x00000001
        /*0060*/ 	.word	0x00000001


	//----- nvinfo : EIATTR_CRS_STACK_SIZE
	.align		4
.L_4461:
        /*0064*/ 	.byte	0x04, 0x1e
        /*0066*/ 	.short	(.L_4463 - .L_4462)
.L_4462:
        /*0068*/ 	.word	0x00000000


	//----- nvinfo : EIATTR_CBANK_PARAM_SIZE
	.align		4
.L_4463:
        /*006c*/ 	.byte	0x03, 0x19
        /*006e*/ 	.short	0x0028


	//----- nvinfo : EIATTR_PARAM_CBANK
	.align		4
        /*0070*/ 	.byte	0x04, 0x0a
        /*0072*/ 	.short	(.L_4465 - .L_4464)
	.align		4
.L_4464:
        /*0074*/ 	.word	index@(.nv.constant0._ZN2at6native29vectorized_elementwise_kernelILi8EZZZNS0_21clamp_max_kernel_cudaERNS_18TensorIteratorBaseERKN3c106ScalarEENKUlvE_clEvENKUlvE2_clEvEUllE_St5arrayIPcLm2EEEEviT0_T1_)
        /*0078*/ 	.short	0x0210
        /*007a*/ 	.short	0x0028


	//----- nvinfo : EIATTR_SW_WAR
	.align		4
.L_4465:
        /*007c*/ 	.byte	0x04, 0x36
        /*007e*/ 	.short	(.L_4467 - .L_4466)
.L_4466:
        /*0080*/ 	.word	0x00000008
.L_4467:


//--------------------- .nv.info._ZN2at6native18elementwise_kernelILi128ELi4EZNS0_15gpu_kernel_implIZZZNS0_21clamp_max_kernel_cudaERNS_18TensorIteratorBaseERKN3c106ScalarEENKUlvE_clEvENKUlvE1_clEvEUliE_EEvS4_RKT_EUliE_EEviT1_ --------------------------
	.section	.nv.info._ZN2at6native18elementwise_kernelILi128ELi4EZNS0_15gpu_kernel_implIZZZNS0_21clamp_max_kernel_cudaERNS_18TensorIteratorBaseERKN3c106ScalarEENKUlvE_clEvENKUlvE1_clEvEUliE_EEvS4_RKT_EUliE_EEviT1_,"",@"SHT_CUDA_INFO"
	.sectionflags	@""
	.align	4


	//----- nvinfo : EIATTR_CUDA_API_VERSION
	.align		4
        /*0000*/ 	.byte	0x04, 0x37
        /*0002*/ 	.short	(.L_4469 - .L_4468)
.L_4468:
        /*0004*/ 	.word	0x00000082


	//----- nvinfo : EIATTR_KPARAM_INFO
	.align		4
.L_4469:
        /*0008*/ 	.byte	0x04, 0x17
        /*000a*/ 	.short	(.L_4471 - .L_4470)
.L_4470:
        /*000c*/ 	.word	0x00000000
        /*0010*/ 	.short	0x0001
        /*0012*/ 	.short	0x0008
        /*0014*/ 	.byte	0x00, 0xf0, 0xa1, 0x08


	//----- nvinfo : EIATTR_KPARAM_INFO
	.align		4
.L_4471:
        /*0018*/ 	.byte	0x04, 0x17
        /*001a*/ 	.short	(.L_4473 - .L_4472)
.L_4472:
        /*001c*/ 	.word	0x00000000
        /*0020*/ 	.short	0x0000
        /*0022*/ 	.short	0x0000
        /*0024*/ 	.byte	0x00, 0xf0, 0x11, 0x00


	//----- nvinfo : EIATTR_SPARSE_MMA_MASK
	.align		4
.L_4473:
        /*0028*/ 	.byte	0x03, 0x50
        /*002a*/ 	.short	0x0000


	//----- nvinfo : EIATTR_MAXREG_COUNT
	.align		4
        /*002c*/ 	.byte	0x03, 0x1b
        /*002e*/ 	.short	0x0080


	//----- nvinfo : EIATTR_EXTERNS
	.align		4
        /*0030*/ 	.byte	0x04, 0x0f
        /*0032*/ 	.short	(.L_4475 - .L_4474)


	//   ....[0]....
	.align		4
.L_4474:
        /*0034*/ 	.word	index@(__assertfail)


	//----- nvinfo : EIATTR_MERCURY_ISA_VERSION
	.align		4
.L_4475:
        /*0038*/ 	.byte	0x03, 0x5f
        /*003a*/ 	.short	0x0101


	//----- nvinfo : EIATTR_SYSCALL_OFFSETS
	.align		4
        /*003c*/ 	.byte	0x04, 0x46
        /*003e*/ 	.short	(.L_4477 - .L_4476)


	//   ....[0]....
.L_4476:
        /*0040*/ 	.word	0x00002180


	//   ....[1]....
        /*0044*/ 	.word	0x00002fd0


	//   ....[2]....
        /*0048*/ 	.word	0x00005170


	//   ....[3]....
        /*004c*/ 	.word	0x00005fc0


	//   ....[4]....
        /*0050*/ 	.word	0x00008150


	//   ....[5]....
        /*0054*/ 	.word	0x00008fa0


	//   ....[6]....
        /*0058*/ 	.word	0x0000b120


	//   ....[7]....
        /*005c*/ 	.word	0x0000bf70


	//----- nvinfo : EIATTR_EXIT_INSTR_OFFSETS
	.align		4
.L_4477:
        /*0060*/ 	.byte	0x04, 0x1c
        /*0062*/ 	.short	(.L_4479 - .L_4478)


	//   ....[0]....
.L_4478:
        /*0064*/ 	.word	0x00009040


	//   ....[1]....
        /*0068*/ 	.word	0x0000b260


	//   ....[2]....
        /*006c*/ 	.word	0x0000b280


	//   ....[3]....
        /*0070*/ 	.word	0x0000b310


	//   ....[4]....
        /*0074*/ 	.word	0x0000b330


	//   ....[5]....
        /*0078*/ 	.word	0x0000b350


	//   ....[6]....
        /*007c*/ 	.word	0x0000b3e0


	//   ....[7]....
        /*0080*/ 	.word	0x0000b420


	//   ....[8]....
        /*0084*/ 	.word	0x0000b4c0


	//   ....[9]....
        /*0088*/ 	.word	0x0000b510


	//   ....[10]....
        /*008c*/ 	.word	0x0000b540


	//   ....[11]....
        /*0090*/ 	.word	0x0000b600


	//   ....[12]....
        /*0094*/ 	.word	0x0000b640


	//   ....[13]....
        /*0098*/ 	.word	0x0000b7d0


	//   ....[14]....
        /*009c*/ 	.word	0x0000b930


	//   ....[15]....
        /*00a0*/ 	.word	0x0000b970


	//   ....[16]....
        /*00a4*/ 	.word	0x0000ba10


	//   ....[17]....
        /*00a8*/ 	.word	0x0000bb90


	//   ....[18]....
        /*00ac*/ 	.word	0x0000bd10


	//   ....[19]....
        /*00b0*/ 	.word	0x0000be70


	//   ....[20]....
        /*00b4*/ 	.word	0x0000bf80


	//   ....[21]....
        /*00b8*/ 	.word	0x0000bfb0


	//   ....[22]....
        /*00bc*/ 	.word	0x0000bfd0


	//----- nvinfo : EIATTR_MAX_THREADS
	.align		4
.L_4479:
        /*00c0*/ 	.byte	0x04, 0x05
        /*00c2*/ 	.short	(.L_4481 - .L_4480)
.L_4480:
        /*00c4*/ 	.word	0x00000080
        /*00c8*/ 	.word	0x00000001
        /*00cc*/ 	.word	0x00000001


	//----- nvinfo : EIATTR_CRS_STACK_SIZE
	.align		4
.L_4481:
        /*00d0*/ 	.byte	0x04, 0x1e
        /*00d2*/ 	.short	(.L_4483 - .L_4482)
.L_4482:
        /*00d4*/ 	.word	0x00000000


	//----- nvinfo : EIATTR_CBANK_PARAM_SIZE
	.align		4
.L_4483:
        /*00d8*/ 	.byte	0x03, 0x19
        /*00da*/ 	.short	0x0230


	//----- nvinfo : EIATTR_PARAM_CBANK
	.align		4
        /*00dc*/ 	.byte	0x04, 0x0a
        /*00de*/ 	.short	(.L_4485 - .L_4484)
	.align		4
.L_4484:
        /*00e0*/ 	.word	index@(.nv.constant0._ZN2at6native18elementwise_kernelILi128ELi4EZNS0_15gpu_kernel_implIZZZNS0_21clamp_max_kernel_cudaERNS_18TensorIteratorBaseERKN3c106ScalarEENKUlvE_clEvENKUlvE1_clEvEUliE_EEvS4_RKT_EUliE_EEviT1_)
        /*00e4*/ 	.short	0x0210
        /*00e6*/ 	.short	0x0230


	//----- nvinfo : EIATTR_SW_WAR
	.align		4
.L_4485:
        /*00e8*/ 	.byte	0x04, 0x36
        /*00ea*/ 	.short	(.L_4487 - .L_4486)
.L_4486:
        /*00ec*/ 	.word	0x00000008
.L_4487:


//--------------------- .nv.info._ZN2at6native27unrolled_elementwise_kernelIZZZNS0_21clamp_max_kernel_cudaERNS_18TensorIteratorBaseERKN3c106ScalarEENKUlvE_clEvENKUlvE1_clEvEUliE_St5arrayIPcLm2EELi4E23TrivialOffsetCalculatorILi1EjESF_NS0_6memory12LoadWithCastILi1EEENSG_13StoreWithCastILi1EEEEEviT_T0_T2_T3_T4_T5_ --------------------------
	.section	.nv.info._ZN2at6native27unrolled_elementwise_kernelIZZZNS0_21clamp_max_kernel_cudaERNS_18TensorIteratorBaseERKN3c106ScalarEENKUlvE_clEvENKUlvE1_clEvEUliE_St5arrayIPcLm2EELi4E23TrivialOffsetCalculatorILi1EjESF_NS0_6memory12LoadWithCastILi1EEENSG_13StoreWithCastILi1EEEEEviT_T0_T2_T3_T4_T5_,"",@"SHT_CUDA_INFO"
	.sectionflags	@""
	.align	4


	//----- nvinfo : EIATTR_CUDA_API_VERSION
	.align		4
        /*0000*/ 	.byte	0x04, 0x37
        /*0002*/ 	.short	(.L_4489 - .L_4488)
.L_4488:
        /*0004*/ 	.word	0x00000082


	//----- nvinfo : EIATTR_KPARAM_INFO
	.align		4
.L_4489:
        /*0008*/ 	.byte	0x04, 0x17
        /*000a*/ 	.short	(.L_4491 - .L_4490)
.L_4490:
        /*000c*/ 	.word	0x00000000
        /*0010*/ 	.short	0x0006
        /*0012*/ 	.short	0x0034
        /*0014*/ 	.byte	0x00, 0xf0, 0x21, 0x00


	//----- nvinfo : EIATTR_KPARAM_INFO
	.align		4
.L_4491:
        /*0018*/ 	.byte	0x04, 0x17
        /*001a*/ 	.short	(.L_4493 - .L_4492)
.L_4492:
        /*001c*/ 	.word	0x00000000
        /*0020*/ 	.short	0x0005
        /*0022*/ 	.short	0x002c
        /*0024*/ 	.byte	0x00, 0xf0, 0x21, 0x00


	//----- nvinfo : EIATTR_KPARAM_INFO
	.align		4
.L_4493:
        /*0028*/ 	.byte	0x04, 0x17
        /*002a*/ 	.short	(.L_4495 - .L_4494)
.L_4494:
        /*002c*/ 	.word	0x00000000
        /*0030*/ 	.short	0x0004
        /*0032*/ 	.short	0x0029
        /*0034*/ 	.byte	0x00, 0xf0, 0x05, 0x00


	//----- nvinfo : EIATTR_KPARAM_INFO
	.align		4
.L_4495:
        /*0038*/ 	.byte	0x04, 0x17
        /*003a*/ 	.short	(.L_4497 - .L_4496)
.L_4496:
        /*003c*/ 	.word	0x00000000
        /*0040*/ 	.short	0x0003
        /*0042*/ 	.short	0x0028
        /*0044*/ 	.byte	0x00, 0xf0, 0x05, 0x00


	//----- nvinfo : EIATTR_KPARAM_INFO
	.align		4
.L_4497:
        /*0048*/ 	.byte	0x04, 0x17
        /*004a*/ 	.short	(.L_4499 - .L_4498)
.L_4498:
        /*004c*/ 	.word	0x00000000
        /*0050*/ 	.short	0x0002
        /*0052*/ 	.short	0x0018
        /*0054*/ 	.byte	0x00, 0xf0, 0x41, 0x00


	//----- nvinfo : EIATTR_KPARAM_INFO
	.align		4
.L_4499:
        /*0058*/ 	.byte	0x04, 0x17
        /*005a*/ 	.short	(.L_4501 - .L_4500)
.L_4500:
        /*005c*/ 	.word	0x00000000
        /*0060*/ 	.short	0x0001
        /*0062*/ 	.short	0x0008
        /*0064*/ 	.byte	0x00, 0xf0, 0x41, 0x00


	//----- nvinfo : EIATTR_KPARAM_INFO
	.align		4
.L_4501:
        /*0068*/ 	.byte	0x04, 0x17
        /*006a*/ 	.short	(.L_4503 - .L_4502)
.L_4502:
        /*006c*/ 	.word	0x00000000
        /*0070*/ 	.short	0x0000
        /*0072*/ 	.short	0x0000
        /*0074*/ 	.byte	0x00, 0xf0, 0x11, 0x00


	//----- nvinfo : EIATTR_SPARSE_MMA_MASK
	.align		4
.L_4503:
        /*0078*/ 	.byte	0x03, 0x50
        /*007a*/ 	.short	0x0000


	//----- nvinfo : EIATTR_MAXREG_COUNT
	.align		4
        /*007c*/ 	.byte	0x03, 0x1b
        /*007e*/ 	.short	0x00ff


	//----- nvinfo : EIATTR_EXTERNS
	.align		4
        /*0080*/ 	.byte	0x04, 0x0f
        /*0082*/ 	.short	(.L_4505 - .L_4504)


	//   ....[0]....
	.align		4
.L_4504:
        /*0084*/ 	.word	index@(__assertfail)


	//----- nvinfo : EIATTR_MERCURY_ISA_VERSION
	.align		4
.L_4505:
        /*0088*/ 	.byte	0x03, 0x5f
        /*008a*/ 	.short	0x0101


	//----- nvinfo : EIATTR_SYSCALL_OFFSETS
	.align		4
        /*008c*/ 	.byte	0x04, 0x46
        /*008e*/ 	.short	(.L_4507 - .L_4506)


	//   ....[0]....
.L_4506:
        /*0090*/ 	.word	0x00000ea0


	//   ....[1]....
        /*0094*/ 	.word	0x00001d30


	//   ....[2]....
        /*0098*/ 	.word	0x00002bd0


	//   ....[3]....
        /*009c*/ 	.word	0x00003a30


	//   ....[4]....
        /*00a0*/ 	.word	0x00004980


	//   ....[5]....
        /*00a4*/ 	.word	0x00005870


	//   ....[6]....
        /*00a8*/ 	.word	0x00006760


	//   ....[7]....
        /*00ac*/ 	.word	0x00007640


	//----- nvinfo : EIATTR_EXIT_INSTR_OFFSETS
	.align		4
.L_4507:
        /*00b0*/ 	.byte	0x04, 0x1c
        /*00b2*/ 	.short	(.L_4509 - .L_4508)


	//   ....[0]....
.L_4508:
        /*00b4*/ 	.word	0x00006800


	//   ....[1]....
        /*00b8*/ 	.word	0x00006930


	//   ....[2]....
        /*00bc*/ 	.word	0x00006950


	//   ....[3]....
        /*00c0*/ 	.word	0x000069e0


	//   ....[4]....
        /*00c4*/ 	.word	0x00006a00


	//   ....[5]....
        /*00c8*/ 	.word	0x00006a20


	//   ....[6]....
        /*00cc*/ 	.word	0x00006ab0


	//   ....[7]....
        /*00d0*/ 	.word	0x00006af0


	//   ....[8]....
        /*00d4*/ 	.word	0x00006b90


	//   ....[9]....
        /*00d8*/ 	.word	0x00006be0


	//   ....[10]....
        /*00dc*/ 	.word	0x00006c10


	//   ....[11]....
        /*00e0*/ 	.word	0x00006cd0


	//   ....[12]....
        /*00e4*/ 	.word	0x00006d10


	//   ....[13]....
        /*00e8*/ 	.word	0x00006ea0


	//   ....[14]....
        /*00ec*/ 	.word	0x00007000


	//   ....[15]....
        /*00f0*/ 	.word	0x00007040


	//   ....[16]....
        /*00f4*/ 	.word	0x000070e0


	//   ....[17]....
        /*00f8*/ 	.word	0x00007260


	//   ....[18]....
        /*00fc*/ 	.word	0x000073e0


	//   ....[19]....
        /*0100*/ 	.word	0x00007540


	//   ....[20]....
        /*0104*/ 	.word	0x00007650


	//   ....[21]....
        /*0108*/ 	.word	0x00007680


	//   ....[22]....
        /*010c*/ 	.word	0x000076a0


	//----- nvinfo : EIATTR_MAX_THREADS
	.align		4
.L_4509:
        /*0110*/ 	.byte	0x04, 0x05
        /*0112*/ 	.short	(.L_4511 - .L_4510)
.L_4510:
        /*0114*/ 	.word	0x00000080
        /*0118*/ 	.word	0x00000001
        /*011c*/ 	.word	0x00000001


	//----- nvinfo : EIATTR_CRS_STACK_SIZE
	.align		4
.L_4511:
        /*0120*/ 	.byte	0x04, 0x1e
        /*0122*/ 	.short	(.L_4513 - .L_4512)
.L_4512:
        /*0124*/ 	.word	0x00000000


	//----- nvinfo : EIATTR_CBANK_PARAM_SIZE
	.align		4
.L_4513:
        /*0128*/ 	.byte	0x03, 0x19
        /*012a*/ 	.short	0x003c


	//----- nvinfo : EIATTR_PARAM_CBANK
	.align		4
        /*012c*/ 	.byte	0x04, 0x0a
        /*012e*/ 	.short	(.L_4515 - .L_4514)
	.align		4
.L_4514:
        /*0130*/ 	.word	index@(.nv.constant0._ZN2at6native27unrolled_elementwise_kernelIZZZNS0_21clamp_max_kernel_cudaERNS_18TensorIteratorBaseERKN3c106ScalarEENKUlvE_clEvENKUlvE1_clEvEUliE_St5arrayIPcLm2EELi4E23TrivialOffsetCalculatorILi1EjESF_NS0_6memory12LoadWithCastILi1EEENSG_13StoreWithCastILi1EEEEEviT_T0_T2_T3_T4_T5_)
        /*0134*/ 	.short	0x0210
        /*0136*/ 	.short	0x003c


	//----- nvinfo : EIATTR_SW_WAR
	.align		4
.L_4515:
        /*0138*/ 	.byte	0x04, 0x36
        /*013a*/ 	.short	(.L_4517 - .L_4516)
.L_4516:
        /*013c*/ 	.word	0x00000008
.L_4517:


//--------------------- .nv.info._ZN2at6native18elementwise_kernelILi128ELi2EZNS0_22gpu_kernel_impl_nocastIZZZNS0_21clamp_max_kernel_cudaERNS_18TensorIteratorBaseERKN3c106ScalarEENKUlvE_clEvENKUlvE1_clEvEUliE_EEvS4_RKT_EUliE_EEviT1_ --------------------------
	.section	.nv.info._ZN2at6native18elementwise_kernelILi128ELi2EZNS0_22gpu_kernel_impl_nocastIZZZNS0_21clamp_max_kernel_cudaERNS_18TensorIteratorBaseERKN3c106ScalarEENKUlvE_clEvENKUlvE1_clEvEUliE_EEvS4_RKT_EUliE_EEviT1_,"",@"SHT_CUDA_INFO"
	.sectionflags	@""
	.align	4


	//----- nvinfo : EIATTR_CUDA_API_VERSION
	.align		4
        /*0000*/ 	.byte	0x04, 0x37
        /*0002*/ 	.short	(.L_4519 - .L_4518)
.L_4518:
        /*0004*/ 	.word	0x00000082


	//----- nvinfo : EIATTR_KPARAM_INFO
	.align		4
.L_4519:
        /*0008*/ 	.byte	0x04, 0x17
        /*000a*/ 	.short	(.L_4521 - .L_4520)
.L_4520:
        /*000c*/ 	.word	0x00000000
        /*0010*/ 	.short	0x0001
        /*0012*/ 	.short	0x0008
        /*0014*/ 	.byte	0x00, 0xf0, 0x81, 0x08


	//----- nvinfo : EIATTR_KPARAM_INFO
	.align		4
.L_4521:
        /*0018*/ 	.byte	0x04, 0x17
        /*001a*/ 	.short	(.L_4523 - .L_4522)
.L_4522:
        /*001c*/ 	.word	0x00000000
        /*0020*/ 	.short	0x0000
        /*0022*/ 	.short	0x0000
        /*0024*/ 	.byte	0x00, 0xf0, 0x11, 0x00


	//----- nvinfo : EIATTR_SPARSE_MMA_MASK
	.align		4
.L_4523:
        /*0028*/ 	.byte	0x03, 0x50
        /*002a*/ 	.short	0x0000


	//----- nvinfo : EIATTR_MAXREG_COUNT
	.align		4
        /*002c*/ 	.byte	0x03, 0x1b
        /*002e*/ 	.short	0x0080


	//----- nvinfo : EIATTR_MERCURY_ISA_VERSION
	.align		4
        /*0030*/ 	.byte	0x03, 0x5f
        /*0032*/ 	.short	0x0101


	//----- nvinfo : EIATTR_EXIT_INSTR_OFFSETS
	.align		4
        /*0034*/ 	.byte	0x04, 0x1c
        /*0036*/ 	.short	(.L_4525 - .L_4524)


	//   ....[0]....
.L_4524:
        /*0038*/ 	.word	0x00001450


	//   ....[1]....
        /*003c*/ 	.word	0x000027f0


	//----- nvinfo : EIATTR_MAX_THREADS
	.align		4
.L_4525:
        /*0040*/ 	.byte	0x04, 0x05
        /*0042*/ 	.short	(.L_4527 - .L_4526)
.L_4526:
        /*0044*/ 	.word	0x00000080
        /*0048*/ 	.word	0x00000001
        /*004c*/ 	.word	0x00000001


	//----- nvinfo : EIATTR_CRS_STACK_SIZE
	.align		4
.L_4527:
        /*0050*/ 	.byte	0x04, 0x1e
        /*0052*/ 	.short	(.L_4529 - .L_4528)
.L_4528:
        /*0054*/ 	.word	0x00000000


	//----- nvinfo : EIATTR_CBANK_PARAM_SIZE
	.align		4
.L_4529:
        /*0058*/ 	.byte	0x03, 0x19
        /*005a*/ 	.short	0x0228


	//----- nvinfo : EIATTR_PARAM_CBANK
	.align		4
        /*005c*/ 	.byte	0x04, 0x0a
        /*005e*/ 	.short	(.L_4531 - .L_4530)
	.align		4
.L_4530:
        /*0060*/ 	.word	index@(.nv.constant0._ZN2at6native18elementwise_kernelILi128ELi2EZNS0_22gpu_kernel_impl_nocastIZZZNS0_21clamp_max_kernel_cudaERNS_18TensorIteratorBaseERKN3c106ScalarEENKUlvE_clEvENKUlvE1_clEvEUliE_EEvS4_RKT_EUliE_EEviT1_)
        /*0064*/ 	.short	0x0210
        /*0066*/ 	.short	0x0228


	//----- nvinfo : EIATTR_SW_WAR
	.align		4
.L_4531:
        /*0068*/ 	.byte	0x04, 0x36
        /*006a*/ 	.short	(.L_4533 - .L_4532)
.L_4532:
        /*006c*/ 	.word	0x00000008
.L_4533:


//--------------------- .nv.info._ZN2at6native27unrolled_elementwise_kernelIZZZNS0_21clamp_max_kernel_cudaERNS_18TensorIteratorBaseERKN3c106ScalarEENKUlvE_clEvENKUlvE1_clEvEUliE_St5arrayIPcLm2EELi4E23TrivialOffsetCalculatorILi1EjESF_NS0_6memory15LoadWithoutCastENSG_16StoreWithoutCastEEEviT_T0_T2_T3_T4_T5_ --------------------------
	.section	.nv.info._ZN2at6native27unrolled_elementwise_kernelIZZZNS0_21clamp_max_kernel_cudaERNS_18TensorIteratorBaseERKN3c106ScalarEENKUlvE_clEvENKUlvE1_clEvEUliE_St5arrayIPcLm2EELi4E23TrivialOffsetCalculatorILi1EjESF_NS0_6memory15LoadWithoutCastENSG_16StoreWithoutCastEEEviT_T0_T2_T3_T4_T5_,"",@"SHT_CUDA_INFO"
	.sectionflags	@""
	.align	4


	//----- nvinfo : EIATTR_CUDA_API_VERSION
	.align		4
        /*0000*/ 	.byte	0x04, 0x37
        /*0002*/ 	.short	(.L_4535 - .L_4534)
.L_4534:
        /*0004*/ 	.word	0x00000082


	//----- nvinfo : EIATTR_KPARAM_INFO
	.align		4
.L_4535:
        /*0008*/ 	.byte	0x04, 0x17
        /*000a*/ 	.short	(.L_4537 - .L_4536)
.L_4536:
        /*000c*/ 	.word	0x00000000
        /*0010*/ 	.short	0x0006
        /*0012*/ 	.short	0x002b
        /*0014*/ 	.byte	0x00, 0xf0, 0x05, 0x00


	//----- nvinfo : EIATTR_KPARAM_INFO
	.align		4
.L_4537:
        /*0018*/ 	.byte	0x04, 0x17
        /*001a*/ 	.short	(.L_4539 - .L_4538)
.L_4538:
        /*001c*/ 	.word	0x00000000
        /*0020*/ 	.short	0x0005
        /*0022*/ 	.short	0x002a
        /*0024*/ 	.byte	0x00, 0xf0, 0x05, 0x00


	//----- nvinfo : EIATTR_KPARAM_INFO
	.align		4
.L_4539:
        /*0028*/ 	.byte	0x04, 0x17
        /*002a*/ 	.short	(.L_4541 - .L_4540)
.L_4540:
        /*002c*/ 	.word	0x00000000
        /*0030*/ 	.short	0x0004
        /*0032*/ 	.short	0x0029
        /*0034*/ 	.byte	0x00, 0xf0, 0x05, 0x00


	//----- nvinfo : EIATTR_KPARAM_INFO
	.align		4
.L_4541:
        /*0038*/ 	.byte	0x04, 0x17
        /*003a*/ 	.short	(.L_4543 - .L_4542)
.L_4542:
        /*003c*/ 	.word	0x00000000
        /*0040*/ 	.short	0x0003
        /*0042*/ 	.short	0x0028
        /*0044*/ 	.byte	0x00, 0xf0, 0x05, 0x00


	//----- nvinfo : EIATTR_KPARAM_INFO
	.align		4
.L_4543:
        /*0048*/ 	.byte	0x04, 0x17
        /*004a*/ 	.short	(.L_4545 - .L_4544)
.L_4544:
        /*004c*/ 	.word	0x00000000
        /*0050*/ 	.short	0x0002
        /*0052*/ 	.short	0x0018
        /*0054*/ 	.byte	0x00, 0xf0, 0x41, 0x00


	//----- nvinfo : EIATTR_KPARAM_INFO
	.align		4
.L_4545:
        /*0058*/ 	.byte	0x04, 0x17
        /*005a*/ 	.short	(.L_4547 - .L_4546)
.L_4546:
        /*005c*/ 	.word	0x00000000
        /*0060*/ 	.short	0x0001
        /*0062*/ 	.short	0x0008
        /*0064*/ 	.byte	0x00, 0xf0, 0x41, 0x00


	//----- nvinfo : EIATTR_KPARAM_INFO
	.align		4
.L_4547:
        /*0068*/ 	.byte	0x04, 0x17
        /*006a*/ 	.short	(.L_4549 - .L_4548)
.L_4548:
        /*006c*/ 	.word	0x00000000
        /*0070*/ 	.short	0x0000
        /*0072*/ 	.short	0x0000
        /*0074*/ 	.byte	0x00, 0xf0, 0x11, 0x00


	//----- nvinfo : EIATTR_SPARSE_MMA_MASK
	.align		4
.L_4549:
        /*0078*/ 	.byte	0x03, 0x50
        /*007a*/ 	.short	0x0000


	//----- nvinfo : EIATTR_MAXREG_COUNT
	.align		4
        /*007c*/ 	.byte	0x03, 0x1b
        /*007e*/ 	.short	0x00ff


	//----- nvinfo : EIATTR_MERCURY_ISA_VERSION
	.align		4
        /*0080*/ 	.byte	0x03, 0x5f
        /*0082*/ 	.short	0x0101


	//----- nvinfo : EIATTR_EXIT_INSTR_OFFSETS
	.align		4
        /*0084*/ 	.byte	0x04, 0x1c
        /*0086*/ 	.short	(.L_4551 - .L_4550)


	//   ....[0]....
.L_4550:
        /*0088*/ 	.word	0x000003c0


	//   ....[1]....
        /*008c*/ 	.word	0x00000410


	//----- nvinfo : EIATTR_MAX_THREADS
	.align		4
.L_4551:
        /*0090*/ 	.byte	0x04, 0x05
        /*0092*/ 	.short	(.L_4553 - .L_4552)
.L_4552:
        /*0094*/ 	.word	0x00000080
        /*0098*/ 	.word	0x00000001
        /*009c*/ 	.word	0x00000001


	//----- nvinfo : EIATTR_CRS_STACK_SIZE
	.align		4
.L_4553:
        /*00a0*/ 	.byte	0x04, 0x1e
        /*00a2*/ 	.short	(.L_4555 - .L_4554)
.L_4554:
        /*00a4*/ 	.word	0x00000000


	//----- nvinfo : EIATTR_CBANK_PARAM_SIZE
	.align		4
.L_4555:
        /*00a8*/ 	.byte	0x03, 0x19
        /*00aa*/ 	.short	0x002c


	//----- nvinfo : EIATTR_PARAM_CBANK
	.align		4
        /*00ac*/ 	.byte	0x04, 0x0a
        /*00ae*/ 	.short	(.L_4557 - .L_4556)
	.align		4
.L_4556:
        /*00b0*/ 	.word	index@(.nv.constant0._ZN2at6native27unrolled_elementwise_kernelIZZZNS0_21clamp_max_kernel_cudaERNS_18TensorIteratorBaseERKN3c106ScalarEENKUlvE_clEvENKUlvE1_clEvEUliE_St5arrayIPcLm2EELi4E23TrivialOffsetCalculatorILi1EjESF_NS0_6memory15LoadWithoutCastENSG_16StoreWithoutCastEEEviT_T0_T2_T3_T4_T5_)
        /*00b4*/ 	.short	0x0210
        /*00b6*/ 	.short	0x002c


	//----- nvinfo : EIATTR_SW_WAR
	.align		4
.L_4557:
        /*00b8*/ 	.byte	0x04, 0x36
        /*00ba*/ 	.short	(.L_4559 - .L_4558)
.L_4558:
        /*00bc*/ 	.word	0x00000008
.L_4559:


//--------------------- .nv.info._ZN2at6native29vectorized_elementwise_kernelILi2EZZZNS0_21clamp_max_kernel_cudaERNS_18TensorIteratorBaseERKN3c106ScalarEENKUlvE_clEvENKUlvE1_clEvEUliE_St5arrayIPcLm2EEEEviT0_T1_ --------------------------
	.section	.nv.info._ZN2at6native29vectorized_elementwise_kernelILi2EZZZNS0_21clamp_max_kernel_cudaERNS_18TensorIteratorBaseERKN3c106ScalarEENKUlvE_clEvENKUlvE1_clEvEUliE_St5arrayIPcLm2EEEEviT0_T1_,"",@"SHT_CUDA_INFO"
	.sectionflags	@""
	.align	4


	//----- nvinfo : EIATTR_CUDA_API_VERSION
	.align		4
        /*0000*/ 	.byte	0x04, 0x37
        /*0002*/ 	.short	(.L_4561 - .L_4560)
.L_4560:
        /*0004*/ 	.word	0x00000082


	//----- nvinfo : EIATTR_KPARAM_INFO
	.align		4
.L_4561:
        /*0008*/ 	.byte	0x04, 0x17
        /*000a*/ 	.short	(.L_4563 - .L_4562)
.L_4562:
        /*000c*/ 	.word	0x00000000
        /*0010*/ 	.short	0x0002
        /*0012*/ 	.short	0x0018
        /*0014*/ 	.byte	0x00, 0xf0, 0x41, 0x00


	//----- nvinfo : EIATTR_KPARAM_INFO
	.align		4
.L_4563:
        /*0018*/ 	.byte	0x04, 0x17
        /*001a*/ 	.short	(.L_4565 - .L_4564)
.L_4564:
        /*001c*/ 	.word	0x00000000
        /*0020*/ 	.short	0x0001
        /*0022*/ 	.short	0x0008
        /*0024*/ 	.byte	0x00, 0xf0, 0x41, 0x00


	//----- nvinfo : EIATTR_KPARAM_INFO
	.align		4
.L_4565:
        /*0028*/ 	.byte	0x04, 0x17
        /*002a*/ 	.short	(.L_4567 - .L_4566)
.L_4566:
        /*002c*/ 	.word	0x00000000
        /*0030*/ 	.short	0x0000
        /*0032*/ 	.short	0x0000
        /*0034*/ 	.byte	0x00, 0xf0, 0x11, 0x00


	//----- nvinfo : EIATTR_SPARSE_MMA_MASK
	.align		4
.L_4567:
        /*0038*/ 	.byte	0x03, 0x50
        /*003a*/ 	.short	0x0000


	//----- nvinfo : EIATTR_MAXREG_COUNT
	.align		4
        /*003c*/ 	.byte	0x03, 0x1b
        /*003e*/ 	.short	0x00ff


	//----- nvinfo : EIATTR_MERCURY_ISA_VERSION
	.align		4
        /*0040*/ 	.byte	0x03, 0x5f
        /*0042*/ 	.short	0x0101


	//----- nvinfo : EIATTR_EXIT_INSTR_OFFSETS
	.align		4
        /*0044*/ 	.byte	0x04, 0x1c
        /*0046*/ 	.short	(.L_4569 - .L_4568)


	//   ....[0]....
.L_4568:
        /*0048*/ 	.word	0x00000200


	//   ....[1]....
        /*004c*/ 	.word	0x00000980


	//   ....[2]....
        /*0050*/ 	.word	0x000009d0


	//----- nvinfo : EIATTR_MAX_THREADS
	.align		4
.L_4569:
        /*0054*/ 	.byte	0x04, 0x05
        /*0056*/ 	.short	(.L_4571 - .L_4570)
.L_4570:
        /*0058*/ 	.word	0x00000080
        /*005c*/ 	.word	0x00000001
        /*0060*/ 	.word	0x00000001


	//----- nvinfo : EIATTR_CRS_STACK_SIZE
	.align		4
.L_4571:
        /*0064*/ 	.byte	0x04, 0x1e
        /*0066*/ 	.short	(.L_4573 - .L_4572)
.L_4572:
        /*0068*/ 	.word	0x00000000


	//----- nvinfo : EIATTR_CBANK_PARAM_SIZE
	.align		4
.L_4573:
        /*006c*/ 	.byte	0x03, 0x19
        /*006e*/ 	.short	0x0028


	//----- nvinfo : EIATTR_PARAM_CBANK
	.align		4
        /*0070*/ 	.byte	0x04, 0x0a
        /*0072*/ 	.short	(.L_4575 - .L_4574)
	.align		4
.L_4574:
        /*0074*/ 	.word	index@(.nv.constant0._ZN2at6native29vectorized_elementwise_kernelILi2EZZZNS0_21clamp_max_kernel_cudaERNS_18TensorIteratorBaseERKN3c106ScalarEENKUlvE_clEvENKUlvE1_clEvEUliE_St5arrayIPcLm2EEEEviT0_T1_)
        /*0078*/ 	.short	0x0210
        /*007a*/ 	.short	0x0028


	//----- nvinfo : EIATTR_SW_WAR
	.align		4
.L_4575:
        /*007c*/ 	.byte	0x04, 0x36
        /*007e*/ 	.short	(.L_4577 - .L_4576)
.L_4576:
        /*0080*/ 	.word	0x00000008
.L_4577:


//--------------------- .nv.info._ZN2at6native29vectorized_elementwise_kernelILi4EZZZNS0_21clamp_max_kernel_cudaERNS_18TensorIteratorBaseERKN3c106ScalarEENKUlvE_clEvENKUlvE1_clEvEUliE_St5arrayIPcLm2EEEEviT0_T1_ --------------------------
	.section	.nv.info._ZN2at6native29vectorized_elementwise_kernelILi4EZZZNS0_21clamp_max_kernel_cudaERNS_18TensorIteratorBaseERKN3c106ScalarEENKUlvE_clEvENKUlvE1_clEvEUliE_St5arrayIPcLm2EEEEviT0_T1_,"",@"SHT_CUDA_INFO"
	.sectionflags	@""
	.align	4


	//----- nvinfo : EIATTR_CUDA_API_VERSION
	.align		4
        /*0000*/ 	.byte	0x04, 0x37
        /*0002*/ 	.short	(.L_4579 - .L_4578)
.L_4578:
        /*0004*/ 	.word	0x00000082


	//----- nvinfo : EIATTR_KPARAM_INFO
	.align		4
.L_4579:
        /*0008*/ 	.byte	0x04, 0x17
        /*000a*/ 	.short	(.L_4581 - .L_4580)
.L_4580:
        /*000c*/ 	.word	0x00000000
        /*0010*/ 	.short	0x0002
        /*0012*/ 	.short	0x0018
        /*0014*/ 	.byte	0x00, 0xf0, 0x41, 0x00


	//----- nvinfo : EIATTR_KPARAM_INFO
	.align		4
.L_4581:
        /*0018*/ 	.byte	0x04, 0x17
        /*001a*/ 	.short	(.L_4583 - .L_4582)
.L_4582:
        /*001c*/ 	.word	0x00000000
        /*0020*/ 	.short	0x0001
        /*0022*/ 	.short	0x0008
        /*0024*/ 	.byte	0x00, 0xf0, 0x41, 0x00


	//----- nvinfo : EIATTR_KPARAM_INFO
	.align		4
.L_4583:
        /*0028*/ 	.byte	0x04, 0x17
        /*002a*/ 	.short	(.L_4585 - .L_4584)
.L_4584:
        /*002c*/ 	.word	0x00000000
        /*0030*/ 	.short	0x0000
        /*0032*/ 	.short	0x0000
        /*0034*/ 	.byte	0x00, 0xf0, 0x11, 0x00


	//----- nvinfo : EIATTR_SPARSE_MMA_MASK
	.align		4
.L_4585:
        /*0038*/ 	.byte	0x03, 0x50
        /*003a*/ 	.short	0x0000


	//----- nvinfo : EIATTR_MAXREG_COUNT
	.align		4
        /*003c*/ 	.byte	0x03, 0x1b
        /*003e*/ 	.short	0x00ff


	//----- nvinfo : EIATTR_MERCURY_ISA_VERSION
	.align		4
        /*0040*/ 	.byte	0x03, 0x5f
        /*0042*/ 	.short	0x0101


	//----- nvinfo : EIATTR_EXIT_INSTR_OFFSETS
	.align		4
        /*0044*/ 	.byte	0x04, 0x1c
        /*0046*/ 	.short	(.L_4587 - .L_4586)


	//   ....[0]....
.L_4586:
        /*0048*/ 	.word	0x000001c0


	//   ....[1]....
        /*004c*/ 	.word	0x00000940


	//   ....[2]....
        /*0050*/ 	.word	0x00000990


	//----- nvinfo : EIATTR_MAX_THREADS
	.align		4
.L_4587:
        /*0054*/ 	.byte	0x04, 0x05
        /*0056*/ 	.short	(.L_4589 - .L_4588)
.L_4588:
        /*0058*/ 	.word	0x00000080
        /*005c*/ 	.word	0x00000001
        /*0060*/ 	.word	0x00000001


	//----- nvinfo : EIATTR_CRS_STACK_SIZE
	.align		4
.L_4589:
        /*0064*/ 	.byte	0x04, 0x1e
        /*0066*/ 	.short	(.L_4591 - .L_4590)
.L_4590:
        /*0068*/ 	.word	0x00000000


	//----- nvinfo : EIATTR_CBANK_PARAM_SIZE
	.align		4
.L_4591:
        /*006c*/ 	.byte	0x03, 0x19
        /*006e*/ 	.short	0x0028


	//----- nvinfo : EIATTR_PARAM_CBANK
	.align		4
        /*0070*/ 	.byte	0x04, 0x0a
        /*0072*/ 	.short	(.L_4593 - .L_4592)
	.align		4
.L_4592:
        /*0074*/ 	.word	index@(.nv.constant0._ZN2at6native29vectorized_elementwise_kernelILi4EZZZNS0_21clamp_max_kernel_cudaERNS_18TensorIteratorBaseERKN3c106ScalarEENKUlvE_clEvENKUlvE1_clEvEUliE_St5arrayIPcLm2EEEEviT0_T1_)
        /*0078*/ 	.short	0x0210
        /*007a*/ 	.short	0x0028


	//----- nvinfo : EIATTR_SW_WAR
	.align		4
.L_4593:
        /*007c*/ 	.byte	0x04, 0x36
        /*007e*/ 	.short	(.L_4595 - .L_4594)
.L_4594:
        /*0080*/ 	.word	0x00000008
.L_4595:


//--------------------- .nv.info._ZN2at6native29vectorized_elementwise_kernelILi8EZZZNS0_21clamp_max_kernel_cudaERNS_18TensorIteratorBaseERKN3c106ScalarEENKUlvE_clEvENKUlvE1_clEvEUliE_St5arrayIPcLm2EEEEviT0_T1_ --------------------------
	.section	.nv.info._ZN2at6native29vectorized_elementwise_kernelILi8EZZZNS0_21clamp_max_kernel_cudaERNS_18TensorIteratorBaseERKN3c106ScalarEENKUlvE_clEvENKUlvE1_clEvEUliE_St5arrayIPcLm2EEEEviT0_T1_,"",@"SHT_CUDA_INFO"
	.sectionflags	@""
	.align	4


	//----- nvinfo : EIATTR_CUDA_API_VERSION
	.align		4
        /*0000*/ 	.byte	0x04, 0x37
        /*0002*/ 	.short	(.L_4597 - .L_4596)
.L_4596:
        /*0004*/ 	.word	0x00000082


	//----- nvinfo : EIATTR_KPARAM_INFO
	.align		4
.L_4597:
        /*0008*/ 	.byte	0x04, 0x17
        /*000a*/ 	.short	(.L_4599 - .L_4598)
.L_4598:
        /*000c*/ 	.word	0x00000000
        /*0010*/ 	.short	0x0002
        /*0012*/ 	.short	0x0018
        /*0014*/ 	.byte	0x00, 0xf0, 0x41, 0x00


	//----- nvinfo : EIATTR_KPARAM_INFO
	.align		4
.L_4599:
        /*0018*/ 	.byte	0x04, 0x17
        /*001a*/ 	.short	(.L_4601 - .L_4600)
.L_4600:
        /*001c*/ 	.word	0x00000000
        /*0020*/ 	.short	0x0001
        /*0022*/ 	.short	0x0008
        /*0024*/ 	.byte	0x00, 0xf0, 0x41, 0x00


	//----- nvinfo : EIATTR_KPARAM_INFO
	.align		4
.L_4601:
        /*0028*/ 	.byte	0x04, 0x17
        /*002a*/ 	.short	(.L_4603 - .L_4602)
.L_4602:
        /*002c*/ 	.word	0x00000000
        /*0030*/ 	.short	0x0000
        /*0032*/ 	.short	0x0000
        /*0034*/ 	.byte	0x00, 0xf0, 0x11, 0x00


	//----- nvinfo : EIATTR_SPARSE_MMA_MASK
	.align		4
.L_4603:
        /*0038*/ 	.byte	0x03, 0x50
        /*003a*/ 	.short	0x0000


	//----- nvinfo : EIATTR_MAXREG_COUNT
	.align		4
        /*003c*/ 	.byte	0x03, 0x1b
        /*003e*/ 	.short	0x00ff


	//----- nvinfo : EIATTR_MERCURY_ISA_VERSION
	.align		4
        /*0040*/ 	.byte	0x03, 0x5f
        /*0042*/ 	.short	0x0101


	//----- nvinfo : EIATTR_EXIT_INSTR_OFFSETS
	.align		4
        /*0044*/ 	.byte	0x04, 0x1c
        /*0046*/ 	.short	(.L_4605 - .L_4604)


	//   ....[0]....
.L_4604:
        /*0048*/ 	.word	0x000001c0


	//   ....[1]....
        /*004c*/ 	.word	0x00000940


	//   ....[2]....
        /*0050*/ 	.word	0x00000990


	//----- nvinfo : EIATTR_MAX_THREADS
	.align		4
.L_4605:
        /*0054*/ 	.byte	0x04, 0x05
        /*0056*/ 	.short	(.L_4607 - .L_4606)
.L_4606:
        /*0058*/ 	.word	0x00000080
        /*005c*/ 	.word	0x00000001
        /*0060*/ 	.word	0x00000001


	//----- nvinfo : EIATTR_CRS_STACK_SIZE
	.align		4
.L_4607:
        /*0064*/ 	.byte	0x04, 0x1e
        /*0066*/ 	.short	(.L_4609 - .L_4608)
.L_4608:
        /*0068*/ 	.word	0x00000000


	//----- nvinfo : EIATTR_CBANK_PARAM_SIZE
	.align		4
.L_4609:
        /*006c*/ 	.byte	0x03, 0x19
        /*006e*/ 	.short	0x0028


	//----- nvinfo : EIATTR_PARAM_CBANK
	.align		4
        /*0070*/ 	.byte	0x04, 0x0a
        /*0072*/ 	.short	(.L_4611 - .L_4610)
	.align		4
.L_4610:
        /*0074*/ 	.word	index@(.nv.constant0._ZN2at6native29vectorized_elementwise_kernelILi8EZZZNS0_21clamp_max_kernel_cudaERNS_18TensorIteratorBaseERKN3c106ScalarEENKUlvE_clEvENKUlvE1_clEvEUliE_St5arrayIPcLm2EEEEviT0_T1_)
        /*0078*/ 	.short	0x0210
        /*007a*/ 	.short	0x0028


	//----- nvinfo : EIATTR_SW_WAR
	.align		4
.L_4611:
        /*007c*/ 	.byte	0x04, 0x36
        /*007e*/ 	.short	(.L_4613 - .L_4612)
.L_4612:
        /*0080*/ 	.word	0x00000008
.L_4613:


//--------------------- .nv.info._ZN2at6native18elementwise_kernelILi128ELi4EZNS0_15gpu_kernel_implIZZZNS0_21clamp_max_kernel_cudaERNS_18TensorIteratorBaseERKN3c106ScalarEENKUlvE_clEvENKUlvE0_clEvEUlaE_EEvS4_RKT_EUliE_EEviT1_ --------------------------
	.section	.nv.info._ZN2at6native18elementwise_kernelILi128ELi4EZNS0_15gpu_kernel_implIZZZNS0_21clamp_max_kernel_cudaERNS_18TensorIteratorBaseERKN3c106ScalarEENKUlvE_clEvENKUlvE0_clEvEUlaE_EEvS4_RKT_EUliE_EEviT1_,"",@"SHT_CUDA_INFO"
	.sectionflags	@""
	.align	4


	//----- nvinfo : EIATTR_CUDA_API_VERSION
	.align		4
        /*0000*/ 	.byte	0x04, 0x37
        /*0002*/ 	.short	(.L_4615 - .L_4614)
.L_4614:
        /*0004*/ 	.word	0x00000082


	//----- nvinfo : EIATTR_KPARAM_INFO
	.align		4
.L_4615:
        /*0008*/ 	.byte	0x04, 0x17
        /*000a*/ 	.short	(.L_4617 - .L_4616)
.L_4616:
        /*000c*/ 	.word	0x00000000
        /*0010*/ 	.short	0x0001
        /*0012*/ 	.short	0x0008
        /*0014*/ 	.byte	0x00, 0xf0, 0xa1, 0x08


	//----- nvinfo : EIATTR_KPARAM_INFO
	.align		4
.L_4617:
        /*0018*/ 	.byte	0x04, 0x17
        /*001a*/ 	.short	(.L_4619 - .L_4618)
.L_4618:
        /*001c*/ 	.word	0x00000000
        /*0020*/ 	.short	0x0000
        /*0022*/ 	.short	0x0000
        /*0024*/ 	.byte	0x00, 0xf0, 0x11, 0x00


	//----- nvinfo : EIATTR_SPARSE_MMA_MASK
	.align		4
.L_4619:
        /*0028*/ 	.byte	0x03, 0x50
        /*002a*/ 	.short	0x0000


	//----- nvinfo : EIATTR_MAXREG_COUNT
	.align		4
        /*002c*/ 	.byte	0x03, 0x1b
        /*002e*/ 	.short	0x0080


	//----- nvinfo : EIATTR_EXTERNS
	.align		4
        /*0030*/ 	.byte	0x04, 0x0f
        /*0032*/ 	.short	(.L_4621 - .L_4620)


	//   ....[0]....
	.align		4
.L_4620:
        /*0034*/ 	.word	index@(__assertfail)


	//----- nvinfo : EIATTR_MERCURY_ISA_VERSION
	.align		4
.L_4621:
        /*0038*/ 	.byte	0x03, 0x5f
        /*003a*/ 	.short	0x0101


	//----- nvinfo : EIATTR_SYSCALL_OFFSETS
	.align		4
        /*003c*/ 	.byte	0x04, 0x46
        /*003e*/ 	.short	(.L_4623 - .L_4622)


	//   ....[0]....
.L_4622:
        /*0040*/ 	.word	0x00002200


	//   ....[1]....
        /*0044*/ 	.word	0x000030b0


	//   ....[2]....
        /*0048*/ 	.word	0x000052d0


	//   ....[3]....
        /*004c*/ 	.word	0x00006180


	//   ....[4]....
        /*0050*/ 	.word	0x00008390


	//   ....[5]....
        /*0054*/ 	.word	0x00009240


	//   ....[6]....
        /*0058*/ 	.word	0x0000b440


	//   ....[7]....
        /*005c*/ 	.word	0x0000c2f0


	//----- nvinfo : EIATTR_EXIT_INSTR_OFFSETS
	.align		4
.L_4623:
        /*0060*/ 	.byte	0x04, 0x1c
        /*0062*/ 	.short	(.L_4625 - .L_4624)


	//   ....[0]....
.L_4624:
        /*0064*/ 	.word	0x000092f0


	//   ....[1]....
        /*0068*/ 	.word	0x0000b5c0


	//   ....[2]....
        /*006c*/ 	.word	0x0000b5e0


	//   ....[3]....
        /*0070*/ 	.word	0x0000b680


	//   ....[4]....
        /*0074*/ 	.word	0x0000b6a0


	//   ....[5]....
        /*0078*/ 	.word	0x0000b6c0


	//   ....[6]....
        /*007c*/ 	.word	0x0000b750


	//   ....[7]....
        /*0080*/ 	.word	0x0000b790


	//   ....[8]....
        /*0084*/ 	.word	0x0000b830


	//   ....[9]....
        /*0088*/ 	.word	0x0000b880


	//   ....[10]....
        /*008c*/ 	.word	0x0000b8b0


	//   ....[11]....
        /*0090*/ 	.word	0x0000b980


	//   ....[12]....
        /*0094*/ 	.word	0x0000b9c0


	//   ....[13]....
        /*0098*/ 	.word	0x0000bb50


	//   ....[14]....
        /*009c*/ 	.word	0x0000bcb0


	//   ....[15]....
        /*00a0*/ 	.word	0x0000bcf0


	//   ....[16]....
        /*00a4*/ 	.word	0x0000bd90


	//   ....[17]....
        /*00a8*/ 	.word	0x0000bf10


	//   ....[18]....
        /*00ac*/ 	.word	0x0000c090


	//   ....[19]....
        /*00b0*/ 	.word	0x0000c1f0


	//   ....[20]....
        /*00b4*/ 	.word	0x0000c300


	//   ....[21]....
        /*00b8*/ 	.word	0x0000c340


	//   ....[22]....
        /*00bc*/ 	.word	0x0000c360


	//----- nvinfo : EIATTR_MAX_THREADS
	.align		4
.L_4625:
        /*00c0*/ 	.byte	0x04, 0x05
        /*00c2*/ 	.short	(.L_4627 - .L_4626)
.L_4626:
        /*00c4*/ 	.word	0x00000080
        /*00c8*/ 	.word	0x00000001
        /*00cc*/ 	.word	0x00000001


	//----- nvinfo : EIATTR_CRS_STACK_SIZE
	.align		4
.L_4627:
        /*00d0*/ 	.byte	0x04, 0x1e
        /*00d2*/ 	.short	(.L_4629 - .L_4628)
.L_4628:
        /*00d4*/ 	.word	0x00000000


	//----- nvinfo : EIATTR_CBANK_PARAM_SIZE
	.align		4
.L_4629:
        /*00d8*/ 	.byte	0x03, 0x19
        /*00da*/ 	.short	0x0230


	//----- nvinfo : EIATTR_PARAM_CBANK
	.align		4
        /*00dc*/ 	.byte	0x04, 0x0a
        /*00de*/ 	.short	(.L_4631 - .L_4630)
	.align		4
.L_4630:
        /*00e0*/ 	.word	index@(.nv.constant0._ZN2at6native18elementwise_kernelILi128ELi4EZNS0_15gpu_kernel_implIZZZNS0_21clamp_max_kernel_cudaERNS_18TensorIteratorBaseERKN3c106ScalarEENKUlvE_clEvENKUlvE0_clEvEUlaE_EEvS4_RKT_EUliE_EEviT1_)
        /*00e4*/ 	.short	0x0210
        /*00e6*/ 	.short	0x0230


	//----- nvinfo : EIATTR_SW_WAR
	.align		4
.L_4631:
        /*00e8*/ 	.byte	0x04, 0x36
        /*00ea*/ 	.short	(.L_4633 - .L_4632)
.L_4632:
        /*00ec*/ 	.word	0x00000008
.L_4633:


//--------------------- .nv.info._ZN2at6native27unrolled_elementwise_kernelIZZZNS0_21clamp_max_kernel_cudaERNS_18TensorIteratorBaseERKN3c106ScalarEENKUlvE_clEvENKUlvE0_clEvEUlaE_St5arrayIPcLm2EELi4E23TrivialOffsetCalculatorILi1EjESF_NS0_6memory12LoadWithCastILi1EEENSG_13StoreWithCastILi1EEEEEviT_T0_T2_T3_T4_T5_ --------------------------
	.section	.nv.info._ZN2at6native27unrolled_elementwise_kernelIZZZNS0_21clamp_max_kernel_cudaERNS_18TensorIteratorBaseERKN3c106ScalarEENKUlvE_clEvENKUlvE0_clEvEUlaE_St5arrayIPcLm2EELi4E23TrivialOffsetCalculatorILi1EjESF_NS0_6memory12LoadWithCastILi1EEENSG_13StoreWithCastILi1EEEEEviT_T0_T2_T3_T4_T5_,"",@"SHT_CUDA_INFO"
	.sectionflags	@""
	.align	4


	//----- nvinfo : EIATTR_CUDA_API_VERSION
	.align		4
        /*0000*/ 	.byte	0x04, 0x37
        /*0002*/ 	.short	(.L_4635 - .L_4634)
.L_4634:
        /*0004*/ 	.word	0x00000082


	//----- nvinfo : EIATTR_KPARAM_INFO
	.align		4
.L_4635:
        /*0008*/ 	.byte	0x04, 0x17
        /*000a*/ 	.short	(.L_4637 - .L_4636)
.L_4636:
        /*000c*/ 	.word	0x00000000
        /*0010*/ 	.short	0x0006
        /*0012*/ 	.short	0x0034
        /*0014*/ 	.byte	0x00, 0xf0, 0x21, 0x00


	//----- nvinfo : EIATTR_KPARAM_INFO
	.align		4
.L_4637:
        /*0018*/ 	.byte	0x04, 0x17
        /*001a*/ 	.short	(.L_4639 - .L_4638)
.L_4638:
        /*001c*/ 	.word	0x00000000
        /*0020*/ 	.short	0x0005
        /*0022*/ 	.short	0x002c
        /*0024*/ 	.byte	0x00, 0xf0, 0x21, 0x00


	//----- nvinfo : EIATTR_KPARAM_INFO
	.align		4
.L_4639:
        /*0028*/ 	.byte	0x04, 0x17
        /*002a*/ 	.short	(.L_4641 - .L_4640)
.L_4640:
        /*002c*/ 	.word	0x00000000
        /*0030*/ 	.short	0x0004
        /*0032*/ 	.short	0x0029
        /*0034*/ 	.byte	0x00, 0xf0, 0x05, 0x00


	//----- nvinfo : EIATTR_KPARAM_INFO
	.align		4
.L_4641:
        /*0038*/ 	.byte	0x04, 0x17
        /*003a*/ 	.short	(.L_4643 - .L_4642)
.L_4642:
        /*003c*/ 	.word	0x00000000
        /*0040*/ 	.short	0x0003
        /*0042*/ 	.short	0x0028
        /*0044*/ 	.byte	0x00, 0xf0, 0x05, 0x00


	//----- nvinfo : EIATTR_KPARAM_INFO
	.align		4
.L_4643:
        /*0048*/ 	.byte	0x04, 0x17
        /*004a*/ 	.short	(.L_4645 - .L_4644)
.L_4644:
        /*004c*/ 	.word	0x00000000
        /*0050*/ 	.short	0x0002
        /*0052*/ 	.short	0x0018
        /*0054*/ 	.byte	0x00, 0xf0, 0x41, 0x00


	//----- nvinfo : EIATTR_KPARAM_INFO
	.align		4
.L_4645:
        /*0058*/ 	.byte	0x04, 0x17
        /*005a*/ 	.short	(.L_4647 - .L_4646)
.L_4646:
        /*005c*/ 	.word	0x00000000
        /*0060*/ 	.short	0x0001
        /*0062*/ 	.short	0x0008
        /*0064*/ 	.byte	0x00, 0xf0, 0x41, 0x00


	//----- nvinfo : EIATTR_KPARAM_INFO
	.align		4
.L_4647:
        /*0068*/ 	.byte	0x04, 0x17
        /*006a*/ 	.short	(.L_4649 - .L_4648)
.L_4648:
        /*006c*/ 	.word	0x00000000
        /*0070*/ 	.short	0x0000
        /*0072*/ 	.short	0x0000
        /*0074*/ 	.byte	0x00, 0xf0, 0x11, 0x00


	//----- nvinfo : EIATTR_SPARSE_MMA_MASK
	.align		4
.L_4649:
        /*0078*/ 	.byte	0x03, 0x50
        /*007a*/ 	.short	0x0000


	//----- nvinfo : EIATTR_MAXREG_COUNT
	.align		4
        /*007c*/ 	.byte	0x03, 0x1b
        /*007e*/ 	.short	0x00ff


	//----- nvinfo : EIATTR_EXTERNS
	.align		4
        /*0080*/ 	.byte	0x04, 0x0f
        /*0082*/ 	.short	(.L_4651 - .L_4650)


	//   ....[0]....
	.align		4
.L_4650:
        /*0084*/ 	.word	index@(__assertfail)


	//----- nvinfo : EIATTR_MERCURY_ISA_VERSION
	.align		4
.L_4651:
        /*0088*/ 	.byte	0x03, 0x5f
        /*008a*/ 	.short	0x0101


	//----- nvinfo : EIATTR_SYSCALL_OFFSETS
	.align		4
        /*008c*/ 	.byte	0x04, 0x46
        /*008e*/ 	.short	(.L_4653 - .L_4652)


	//   ....[0]....
.L_4652:
        /*0090*/ 	.word	0x00000f10


	//   ....[1]....
        /*0094*/ 	.word	0x00001e20


	//   ....[2]....
        /*0098*/ 	.word	0x00002d40


	//   ....[3]....
        /*009c*/ 	.word	0x00003c40


	//   ....[4]....
        /*00a0*/ 	.word	0x00004c90


	//   ....[5]....
        /*00a4*/ 	.word	0x00005bd0


	//   ....[6]....
        /*00a8*/ 	.word	0x00006af0


	//   ....[7]....
        /*00ac*/ 	.word	0x00007a10


	//----- nvinfo : EIATTR_EXIT_INSTR_OFFSETS
	.align		4
.L_4653:
        /*00b0*/ 	.byte	0x04, 0x1c
        /*00b2*/ 	.short	(.L_4655 - .L_4654)


	//   ....[0]....
.L_4654:
        /*00b4*/ 	.word	0x00006ba0


	//   ....[1]....
        /*00b8*/ 	.word	0x00006cd0


	//   ....[2]....
        /*00bc*/ 	.word	0x00006cf0


	//   ....[3]....
        /*00c0*/ 	.word	0x00006d90


	//   ....[4]....
        /*00c4*/ 	.word	0x00006dc0


	//   ....[5]....
        /*00c8*/ 	.word	0x00006de0


	//   ....[6]....
        /*00cc*/ 	.word	0x00006e70


	//   ....[7]....
        /*00d0*/ 	.word	0x00006eb0


	//   ....[8]....
        /*00d4*/ 	.word	0x00006f50


	//   ....[9]....
        /*00d8*/ 	.word	0x00006fa0


	//   ....[10]....
        /*00dc*/ 	.word	0x00006fd0


	//   ....[11]....
        /*00e0*/ 	.word	0x000070a0


	//   ....[12]....
        /*00e4*/ 	.word	0x000070e0


	//   ....[13]....
        /*00e8*/ 	.word	0x00007270


	//   ....[14]....
        /*00ec*/ 	.word	0x000073d0


	//   ....[15]....
        /*00f0*/ 	.word	0x00007410


	//   ....[16]....
        /*00f4*/ 	.word	0x000074b0


	//   ....[17]....
        /*00f8*/ 	.word	0x00007630


	//   ....[18]....
        /*00fc*/ 	.word	0x000077b0


	//   ....[19]....
        /*0100*/ 	.word	0x00007910


	//   ....[20]....
        /*0104*/ 	.word	0x00007a20


	//   ....[21]....
        /*0108*/ 	.word	0x00007a60


	//   ....[22]....
        /*010c*/ 	.word	0x00007a90


	//----- nvinfo : EIATTR_MAX_THREADS
	.align		4
.L_4655:
        /*0110*/ 	.byte	0x04, 0x05
        /*0112*/ 	.short	(.L_4657 - .L_4656)
.L_4656:
        /*0114*/ 	.word	0x00000080
        /*0118*/ 	.word	0x00000001
        /*011c*/ 	.word	0x00000001


	//----- nvinfo : EIATTR_CRS_STACK_SIZE
	.align		4
.L_4657:
        /*0120*/ 	.byte	0x04, 0x1e
        /*0122*/ 	.short	(.L_4659 - .L_4658)
.L_4658:
        /*0124*/ 	.word	0x00000000


	//----- nvinfo : EIATTR_CBANK_PARAM_SIZE
	.align		4
.L_4659:
        /*0128*/ 	.byte	0x03, 0x19
        /*012a*/ 	.short	0x003c


	//----- nvinfo : EIATTR_PARAM_CBANK
	.align		4
        /*012c*/ 	.byte	0x04, 0x0a
        /*012e*/ 	.short	(.L_4661 - .L_4660)
	.align		4
.L_4660:
        /*0130*/ 	.word	index@(.nv.constant0._ZN2at6native27unrolled_elementwise_kernelIZZZNS0_21clamp_max_kernel_cudaERNS_18TensorIteratorBaseERKN3c106ScalarEENKUlvE_clEvENKUlvE0_clEvEUlaE_St5arrayIPcLm2EELi4E23TrivialOffsetCalculatorILi1EjESF_NS0_6memory12LoadWithCastILi1EEENSG_13StoreWithCastILi1EEEEEviT_T0_T2_T3_T4_T5_)
        /*0134*/ 	.short	0x0210
        /*0136*/ 	.short	0x003c


	//----- nvinfo : EIATTR_SW_WAR
	.align		4
.L_4661:
        /*0138*/ 	.byte	0x04, 0x36
        /*013a*/ 	.short	(.L_4663 - .L_4662)
.L_4662:
        /*013c*/ 	.word	0x00000008
.L_4663:


//--------------------- .nv.info._ZN2at6native18elementwise_kernelILi128ELi4EZNS0_22gpu_kernel_impl_nocastIZZZNS0_21clamp_max_kernel_cudaERNS_18TensorIteratorBaseERKN3c106ScalarEENKUlvE_clEvENKUlvE0_clEvEUlaE_EEvS4_RKT_EUliE_EEviT1_ --------------------------
	.section	.nv.info._ZN2at6native18elementwise_kernelILi128ELi4EZNS0_22gpu_kernel_impl_nocastIZZZNS0_21clamp_max_kernel_cudaERNS_18TensorIteratorBaseERKN3c106ScalarEENKUlvE_clEvENKUlvE0_clEvEUlaE_EEvS4_RKT_EUliE_EEviT1_,"",@"SHT_CUDA_INFO"
	.sectionflags	@""
	.align	4


	//----- nvinfo : EIATTR_CUDA_API_VERSION
	.align		4
        /*0000*/ 	.byte	0x04, 0x37
        /*0002*/ 	.short	(.L_4665 - .L_4664)
.L_4664:
        /*0004*/ 	.word	0x00000082


	//----- nvinfo : EIATTR_KPARAM_INFO
	.align		4
.L_4665:
        /*0008*/ 	.byte	0x04, 0x17
        /*000a*/ 	.short	(.L_4667 - .L_4666)
.L_4666:
        /*000c*/ 	.word	0x00000000
        /*0010*/ 	.short	0x0001
        /*0012*/ 	.short	0x0008
        /*0014*/ 	.byte	0x00, 0xf0, 0x81, 0x08


	//----- nvinfo : EIATTR_KPARAM_INFO
	.align		4
.L_4667:
        /*0018*/ 	.byte	0x04, 0x17
        /*001a*/ 	.short	(.L_4669 - .L_4668)
.L_4668:
        /*001c*/ 	.word	0x00000000
        /*0020*/ 	.short	0x0000
        /*0022*/ 	.short	0x0000
        /*0024*/ 	.byte	0x00, 0xf0, 0x11, 0x00


	//----- nvinfo : EIATTR_SPARSE_MMA_MASK
	.align		4
.L_4669:
        /*0028*/ 	.byte	0x03, 0x50
        /*002a*/ 	.short	0x0000


	//----- nvinfo : EIATTR_MAXREG_COUNT
	.align		4
        /*002c*/ 	.byte	0x03, 0x1b
        /*002e*/ 	.short	0x0080


	//----- nvinfo : EIATTR_MERCURY_ISA_VERSION
	.align		4
        /*0030*/ 	.byte	0x03, 0x5f
        /*0032*/ 	.short	0x0101


	//----- nvinfo : EIATTR_EXIT_INSTR_OFFSETS
	.align		4
        /*0034*/ 	.byte	0x04, 0x1c
        /*0036*/ 	.short	(.L_4671 - .L_4670)


	//   ....[0]....
.L_4670:
        /*0038*/ 	.word	0x00003bd0


	//   ....[1]....
        /*003c*/ 	.word	0x00004f60


	//----- nvinfo : EIATTR_MAX_THREADS
	.align		4
.L_4671:
        /*0040*/ 	.byte	0x04, 0x05
        /*0042*/ 	.short	(.L_4673 - .L_4672)
.L_4672:
        /*0044*/ 	.word	0x00000080
        /*0048*/ 	.word	0x00000001
        /*004c*/ 	.word	0x00000001


	//----- nvinfo : EIATTR_CRS_STACK_SIZE
	.align		4
.L_4673:
        /*0050*/ 	.byte	0x04, 0x1e
        /*0052*/ 	.short	(.L_4675 - .L_4674)
.L_4674:
        /*0054*/ 	.word	0x00000000


	//----- nvinfo : EIATTR_CBANK_PARAM_SIZE
	.align		4
.L_4675:
        /*0058*/ 	.byte	0x03, 0x19
        /*005a*/ 	.short	0x0228


	//----- nvinfo : EIATTR_PARAM_CBANK
	.align		4
        /*005c*/ 	.byte	0x04, 0x0a
        /*005e*/ 	.short	(.L_4677 - .L_4676)
	.align		4
.L_4676:
        /*0060*/ 	.word	index@(.nv.constant0._ZN2at6native18elementwise_kernelILi128ELi4EZNS0_22gpu_kernel_impl_nocastIZZZNS0_21clamp_max_kernel_cudaERNS_18TensorIteratorBaseERKN3c106ScalarEENKUlvE_clEvENKUlvE0_clEvEUlaE_EEvS4_RKT_EUliE_EEviT1_)
        /*0064*/ 	.short	0x0210
        /*0066*/ 	.short	0x0228


	//----- nvinfo : EIATTR_SW_WAR
	.align		4
.L_4677:
        /*0068*/ 	.byte	0x04, 0x36
        /*006a*/ 	.short	(.L_4679 - .L_4678)
.L_4678:
        /*006c*/ 	.word	0x00000008
.L_4679:


//--------------------- .nv.info._ZN2at6native27unrolled_elementwise_kernelIZZZNS0_21clamp_max_kernel_cudaERNS_18TensorIteratorBaseERKN3c106ScalarEENKUlvE_clEvENKUlvE0_clEvEUlaE_St5arrayIPcLm2EELi4E23TrivialOffsetCalculatorILi1EjESF_NS0_6memory15LoadWithoutCastENSG_16StoreWithoutCastEEEviT_T0_T2_T3_T4_T5_ --------------------------
	.section	.nv.info._ZN2at6native27unrolled_elementwise_kernelIZZZNS0_21clamp_max_kernel_cudaERNS_18TensorIteratorBaseERKN3c106ScalarEENKUlvE_clEvENKUlvE0_clEvEUlaE_St5arrayIPcLm2EELi4E23TrivialOffsetCalculatorILi1EjESF_NS0_6memory15LoadWithoutCastENSG_16StoreWithoutCastEEEviT_T0_T2_T3_T4_T5_,"",@"SHT_CUDA_INFO"
	.sectionflags	@""
	.align	4


	//----- nvinfo : EIATTR_CUDA_API_VERSION
	.align		4
        /*0000*/ 	.byte	0x04, 0x37
        /*0002*/ 	.short	(.L_4681 - .L_4680)
.L_4680:
        /*0004*/ 	.word	0x00000082


	//----- nvinfo : EIATTR_KPARAM_INFO
	.align		4
.L_4681:
        /*0008*/ 	.byte	0x04, 0x17
        /*000a*/ 	.short	(.L_4683 - .L_4682)
.L_4682:
        /*000c*/ 	.word	0x00000000
        /*0010*/ 	.short	0x0006
        /*0012*/ 	.short	0x002b
        /*0014*/ 	.byte	0x00, 0xf0, 0x05, 0x00


	//----- nvinfo : EIATTR_KPARAM_INFO
	.align		4
.L_4683:
        /*0018*/ 	.byte	0x04, 0x17
        /*001a*/ 	.short	(.L_4685 - .L_4684)
.L_4684:
        /*001c*/ 	.word	0x00000000
        /*0020*/ 	.short	0x0005
        /*0022*/ 	.short	0x002a
        /*0024*/ 	.byte	0x00, 0xf0, 0x05, 0x00


	//----- nvinfo : EIATTR_KPARAM_INFO
	.align		4
.L_4685:
        /*0028*/ 	.byte	0x04, 0x17
        /*002a*/ 	.short	(.L_4687 - .L_4686)
.L_4686:
        /*002c*/ 	.word	0x00000000
        /*0030*/ 	.short	0x0004
        /*0032*/ 	.short	0x0029
        /*0034*/ 	.byte	0x00, 0xf0, 0x05, 0x00


	//----- nvinfo : EIATTR_KPARAM_INFO
	.align		4
.L_4687:
        /*0038*/ 	.byte	0x04, 0x17
        /*003a*/ 	.short	(.L_4689 - .L_4688)
.L_4688:
        /*003c*/ 	.word	0x00000000
        /*0040*/ 	.short	0x0003
        /*0042*/ 	.short	0x0028
        /*0044*/ 	.byte	0x00, 0xf0, 0x05, 0x00


	//----- nvinfo : EIATTR_KPARAM_INFO
	.align		4
.L_4689:
        /*0048*/ 	.byte	0x04, 0x17
        /*004a*/ 	.short	(.L_4691 - .L_4690)
.L_4690:
        /*004c*/ 	.word	0x00000000
        /*0050*/ 	.short	0x0002
        /*0052*/ 	.short	0x0018
        /*0054*/ 	.byte	0x00, 0xf0, 0x41, 0x00


	//----- nvinfo : EIATTR_KPARAM_INFO
	.align		4
.L_4691:
        /*0058*/ 	.byte	0x04, 0x17
        /*005a*/ 	.short	(.L_4693 - .L_4692)
.L_4692:
        /*005c*/ 	.word	0x00000000
        /*0060*/ 	.short	0x0001
        /*0062*/ 	.short	0x0008
        /*0064*/ 	.byte	0x00, 0xf0, 0x41, 0x00


	//----- nvinfo : EIATTR_KPARAM_INFO
	.align		4
.L_4693:
        /*0068*/ 	.byte	0x04, 0x17
        /*006a*/ 	.short	(.L_4695 - .L_4694)
.L_4694:
        /*006c*/ 	.word	0x00000000
        /*0070*/ 	.short	0x0000
        /*0072*/ 	.short	0x0000
        /*0074*/ 	.byte	0x00, 0xf0, 0x11, 0x00


	//----- nvinfo : EIATTR_SPARSE_MMA_MASK
	.align		4
.L_4695:
        /*0078*/ 	.byte	0x03, 0x50
        /*007a*/ 	.short	0x0000


	//----- nvinfo : EIATTR_MAXREG_COUNT
	.align		4
        /*007c*/ 	.byte	0x03, 0x1b
        /*007e*/ 	.short	0x00ff


	//----- nvinfo : EIATTR_MERCURY_ISA_VERSION
	.align		4
        /*0080*/ 	.byte	0x03, 0x5f
        /*0082*/ 	.short	0x0101


	//----- nvinfo : EIATTR_EXIT_INSTR_OFFSETS
	.align		4
        /*0084*/ 	.byte	0x04, 0x1c
        /*0086*/ 	.short	(.L_4697 - .L_4696)


	//   ....[0]....
.L_4696:
        /*0088*/ 	.word	0x00000430


	//   ....[1]....
        /*008c*/ 	.word	0x00000490


	//----- nvinfo : EIATTR_MAX_THREADS
	.align		4
.L_4697:
        /*0090*/ 	.byte	0x04, 0x05
        /*0092*/ 	.short	(.L_4699 - .L_4698)
.L_4698:
        /*0094*/ 	.word	0x00000080
        /*0098*/ 	.word	0x00000001
        /*009c*/ 	.word	0x00000001


	//----- nvinfo : EIATTR_CRS_STACK_SIZE
	.align		4
.L_4699:
        /*00a0*/ 	.byte	0x04, 0x1e
        /*00a2*/ 	.short	(.L_4701 - .L_4700)
.L_4700:
        /*00a4*/ 	.word	0x00000000


	//----- nvinfo : EIATTR_CBANK_PARAM_SIZE
	.align		4
.L_4701:
        /*00a8*/ 	.byte	0x03, 0x19
        /*00aa*/ 	.short	0x002c


	//----- nvinfo : EIATTR_PARAM_CBANK
	.align		4
        /*00ac*/ 	.byte	0x04, 0x0a
        /*00ae*/ 	.short	(.L_4703 - .L_4702)
	.align		4
.L_4702:
        /*00b0*/ 	.word	index@(.nv.constant0._ZN2at6native27unrolled_elementwise_kernelIZZZNS0_21clamp_max_kernel_cudaERNS_18TensorIteratorBaseERKN3c106ScalarEENKUlvE_clEvENKUlvE0_clEvEUlaE_St5arrayIPcLm2EELi4E23TrivialOffsetCalculatorILi1EjESF_NS0_6memory15LoadWithoutCastENSG_16StoreWithoutCastEEEviT_T0_T2_T3_T4_T5_)
        /*00b4*/ 	.short	0x0210
        /*00b6*/ 	.short	0x002c


	//----- nvinfo : EIATTR_SW_WAR
	.align		4
.L_4703:
        /*00b8*/ 	.byte	0x04, 0x36
        /*00ba*/ 	.short	(.L_4705 - .L_4704)
.L_4704:
        /*00bc*/ 	.word	0x00000008
.L_4705:


//--------------------- .nv.info._ZN2at6native29vectorized_elementwise_kernelILi2EZZZNS0_21clamp_max_kernel_cudaERNS_18TensorIteratorBaseERKN3c106ScalarEENKUlvE_clEvENKUlvE0_clEvEUlaE_St5arrayIPcLm2EEEEviT0_T1_ --------------------------
	.section	.nv.info._ZN2at6native29vectorized_elementwise_kernelILi2EZZZNS0_21clamp_max_kernel_cudaERNS_18TensorIteratorBaseERKN3c106ScalarEENKUlvE_clEvENKUlvE0_clEvEUlaE_St5arrayIPcLm2EEEEviT0_T1_,"",@"SHT_CUDA_INFO"
	.sectionflags	@""
	.align	4


	//----- nvinfo : EIATTR_CUDA_API_VERSION
	.align		4
        /*0000*/ 	.byte	0x04, 0x37
        /*0002*/ 	.short	(.L_4707 - .L_4706)
.L_4706:
        /*0004*/ 	.word	0x00000082


	//----- nvinfo : EIATTR_KPARAM_INFO
	.align		4
.L_4707:
        /*0008*/ 	.byte	0x04, 0x17
        /*000a*/ 	.short	(.L_4709 - .L_4708)
.L_4708:
        /*000c*/ 	.word	0x00000000
        /*0010*/ 	.short	0x0002
        /*0012*/ 	.short	0x0018
        /*0014*/ 	.byte	0x00, 0xf0, 0x41, 0x00


	//----- nvinfo : EIATTR_KPARAM_INFO
	.align		4
.L_4709:
        /*0018*/ 	.byte	0x04, 0x17
        /*001a*/ 	.short	(.L_4711 - .L_4710)
.L_4710:
        /*001c*/ 	.word	0x00000000
        /*0020*/ 	.short	0x0001
        /*0022*/ 	.short	0x0008
        /*0024*/ 	.byte	0x00, 0xf0, 0x41, 0x00


	//----- nvinfo : EIATTR_KPARAM_INFO
	.align		4
.L_4711:
        /*0028*/ 	.byte	0x04, 0x17
        /*002a*/ 	.short	(.L_4713 - .L_4712)
.L_4712:
        /*002c*/ 	.word	0x00000000
        /*0030*/ 	.short	0x0000
        /*0032*/ 	.short	0x0000
        /*0034*/ 	.byte	0x00, 0xf0, 0x11, 0x00


	//----- nvinfo : EIATTR_SPARSE_MMA_MASK
	.align		4
.L_4713:
        /*0038*/ 	.byte	0x03, 0x50
        /*003a*/ 	.short	0x0000


	//----- nvinfo : EIATTR_MAXREG_COUNT
	.align		4
        /*003c*/ 	.byte	0x03, 0x1b
        /*003e*/ 	.short	0x00ff


	//----- nvinfo : EIATTR_MERCURY_ISA_VERSION
	.align		4
        /*0040*/ 	.byte	0x03, 0x5f
        /*0042*/ 	.short	0x0101


	//----- nvinfo : EIATTR_EXIT_INSTR_OFFSETS
	.align		4
        /*0044*/ 	.byte	0x04, 0x1c
        /*0046*/ 	.short	(.L_4715 - .L_4714)


	//   ....[0]....
.L_4714:
        /*0048*/ 	.word	0x000003b0


	//   ....[1]....
        /*004c*/ 	.word	0x00000c20


	//   ....[2]....
        /*0050*/ 	.word	0x00000c80


	//----- nvinfo : EIATTR_MAX_THREADS
	.align		4
.L_4715:
        /*0054*/ 	.byte	0x04, 0x05
        /*0056*/ 	.short	(.L_4717 - .L_4716)
.L_4716:
        /*0058*/ 	.word	0x00000080
        /*005c*/ 	.word	0x00000001
        /*0060*/ 	.word	0x00000001


	//----- nvinfo : EIATTR_CRS_STACK_SIZE
	.align		4
.L_4717:
        /*0064*/ 	.byte	0x04, 0x1e
        /*0066*/ 	.short	(.L_4719 - .L_4718)
.L_4718:
        /*0068*/ 	.word	0x00000000


	//----- nvinfo : EIATTR_CBANK_PARAM_SIZE
	.align		4
.L_4719:
        /*006c*/ 	.byte	0x03, 0x19
        /*006e*/ 	.short	0x0028


	//----- nvinfo : EIATTR_PARAM_CBANK
	.align		4
        /*0070*/ 	.byte	0x04, 0x0a
        /*0072*/ 	.short	(.L_4721 - .L_4720)
	.align		4
.L_4720:
        /*0074*/ 	.word	index@(.nv.constant0._ZN2at6native29vectorized_elementwise_kernelILi2EZZZNS0_21clamp_max_kernel_cudaERNS_18TensorIteratorBaseERKN3c106ScalarEENKUlvE_clEvENKUlvE0_clEvEUlaE_St5arrayIPcLm2EEEEviT0_T1_)
        /*0078*/ 	.short	0x0210
        /*007a*/ 	.short	0x0028


	//----- nvinfo : EIATTR_SW_WAR
	.align		4
.L_4721:
        /*007c*/ 	.byte	0x04, 0x36
        /*007e*/ 	.short	(.L_4723 - .L_4722)
.L_4722:
        /*0080*/ 	.word	0x00000008
.L_4723:


//--------------------- .nv.info._ZN2at6native29vectorized_elementwise_kernelILi4EZZZNS0_21clamp_max_kernel_cudaERNS_18TensorIteratorBaseERKN3c106ScalarEENKUlvE_clEvENKUlvE0_clEvEUlaE_St5arrayIPcLm2EEEEviT0_T1_ --------------------------
	.section	.nv.info._ZN2at6native29vectorized_elementwise_kernelILi4EZZZNS0_21clamp_max_kernel_cudaERNS_18TensorIteratorBaseERKN3c106ScalarEENKUlvE_clEvENKUlvE0_clEvEUlaE_St5arrayIPcLm2EEEEviT0_T1_,"",@"SHT_CUDA_INFO"
	.sectionflags	@""
	.align	4


	//----- nvinfo : EIATTR_CUDA_API_VERSION
	.align		4
        /*0000*/ 	.byte	0x04, 0x37
        /*0002*/ 	.short	(.L_4725 - .L_4724)
.L_4724:
        /*0004*/ 	.word	0x00000082


	//----- nvinfo : EIATTR_KPARAM_INFO
	.align		4
.L_4725:
        /*0008*/ 	.byte	0x04, 0x17
        /*000a*/ 	.short	(.L_4727 - .L_4726)
.L_4726:
        /*000c*/ 	.word	0x00000000
        /*0010*/ 	.short	0x0002
        /*0012*/ 	.short	0x0018
        /*0014*/ 	.byte	0x00, 0xf0, 0x41, 0x00


	//----- nvinfo : EIATTR_KPARAM_INFO
	.align		4
.L_4727:
        /*0018*/ 	.byte	0x04, 0x17
        /*001a*/ 	.short	(.L_4729 - .L_4728)
.L_4728:
        /*001c*/ 	.word	0x00000000
        /*0020*/ 	.short	0x0001
        /*0022*/ 	.short	0x0008
        /*0024*/ 	.byte	0x00, 0xf0, 0x41, 0x00


	//----- nvinfo : EIATTR_KPARAM_INFO
	.align		4
.L_4729:
        /*0028*/ 	.byte	0x04, 0x17
        /*002a*/ 	.short	(.L_4731 - .L_4730)
.L_4730:
        /*002c*/ 	.word	0x00000000
        /*0030*/ 	.short	0x0000
        /*0032*/ 	.short	0x0000
        /*0034*/ 	.byte	0x00, 0xf0, 0x11, 0x00


	//----- nvinfo : EIATTR_SPARSE_MMA_MASK
	.align		4
.L_4731:
        /*0038*/ 	.byte	0x03, 0x50
        /*003a*/ 	.short	0x0000


	//----- nvinfo : EIATTR_MAXREG_COUNT
	.align		4
        /*003c*/ 	.byte	0x03, 0x1b
        /*003e*/ 	.short	0x00ff


	//----- nvinfo : EIATTR_MERCURY_ISA_VERSION
	.align		4
        /*0040*/ 	.byte	0x03, 0x5f
        /*0042*/ 	.short	0x0101


	//----- nvinfo : EIATTR_EXIT_INSTR_OFFSETS
	.align		4
        /*0044*/ 	.byte	0x04, 0x1c
        /*0046*/ 	.short	(.L_4733 - .L_4732)


	//   ....[0]....
.L_4732:
        /*0048*/ 	.word	0x00000340


	//   ....[1]....
        /*004c*/ 	.word	0x00000bb0


	//   ....[2]....
        /*0050*/ 	.word	0x00000c10


	//----- nvinfo : EIATTR_MAX_THREADS
	.align		4
.L_4733:
        /*0054*/ 	.byte	0x04, 0x05
        /*0056*/ 	.short	(.L_4735 - .L_4734)
.L_4734:
        /*0058*/ 	.word	0x00000080
        /*005c*/ 	.word	0x00000001
        /*0060*/ 	.word	0x00000001


	//----- nvinfo : EIATTR_CRS_STACK_SIZE
	.align		4
.L_4735:
        /*0064*/ 	.byte	0x04, 0x1e
        /*0066*/ 	.short	(.L_4737 - .L_4736)
.L_4736:
        /*0068*/ 	.word	0x00000000


	//----- nvinfo : EIATTR_CBANK_PARAM_SIZE
	.align		4
.L_4737:
        /*006c*/ 	.byte	0x03, 0x19
        /*006e*/ 	.short	0x0028


	//----- nvinfo : EIATTR_PARAM_CBANK
	.align		4
        /*0070*/ 	.byte	0x04, 0x0a
        /*0072*/ 	.short	(.L_4739 - .L_4738)
	.align		4
.L_4738:
        /*0074*/ 	.word	index@(.nv.constant0._ZN2at6native29vectorized_elementwise_kernelILi4EZZZNS0_21clamp_max_kernel_cudaERNS_18TensorIteratorBaseERKN3c106ScalarEENKUlvE_clEvENKUlvE0_clEvEUlaE_St5arrayIPcLm2EEEEviT0_T1_)
        /*0078*/ 	.short	0x0210
        /*007a*/ 	.short	0x0028


	//----- nvinfo : EIATTR_SW_WAR
	.align		4
.L_4739:
        /*007c*/ 	.byte	0x04, 0x36
        /*007e*/ 	.short	(.L_4741 - .L_4740)
.L_4740:
        /*0080*/ 	.word	0x00000008
.L_4741:


//--------------------- .nv.info._ZN2at6native29vectorized_elementwise_kernelILi8EZZZNS0_21clamp_max_kernel_cudaERNS_18TensorIteratorBaseERKN3c106ScalarEENKUlvE_clEvENKUlvE0_clEvEUlaE_St5arrayIPcLm2EEEEviT0_T1_ --------------------------
	.section	.nv.info._ZN2at6native29vectorized_elementwise_kernelILi8EZZZNS0_21clamp_max_kernel_cudaERNS_18TensorIteratorBaseERKN3c106ScalarEENKUlvE_clEvENKUlvE0_clEvEUlaE_St5arrayIPcLm2EEEEviT0_T1_,"",@"SHT_CUDA_INFO"
	.sectionflags	@""
	.align	4


	//----- nvinfo : EIATTR_CUDA_API_VERSION
	.align		4
        /*0000*/ 	.byte	0x04, 0x37
        /*0002*/ 	.short	(.L_4743 - .L_4742)
.L_4742:
        /*0004*/ 	.word	0x00000082


	//----- nvinfo : EIATTR_KPARAM_INFO
	.align		4
.L_4743:
        /*0008*/ 	.byte	0x04, 0x17
        /*000a*/ 	.short	(.L_4745 - .L_4744)
.L_4744:
        /*000c*/ 	.word	0x00000000
        /*0010*/ 	.short	0x0002
        /*0012*/ 	.short	0x0018
        /*0014*/ 	.byte	0x00, 0xf0, 0x41, 0x00


	//----- nvinfo : EIATTR_KPARAM_INFO
	.align		4
.L_4745:
        /*0018*/ 	.byte	0x04, 0x17
        /*001a*/ 	.short	(.L_4747 - .L_4746)
.L_4746:
        /*001c*/ 	.word	0x00000000
        /*0020*/ 	.short	0x0001
        /*0022*/ 	.short	0x0008
        /*0024*/ 	.byte	0x00, 0xf0, 0x41, 0x00


	//----- nvinfo : EIATTR_KPARAM_INFO
	.align		4
.L_4747:
        /*0028*/ 	.byte	0x04, 0x17
        /*002a*/ 	.short	(.L_4749 - .L_4748)
.L_4748:
        /*002c*/ 	.word	0x00000000
        /*0030*/ 	.short	0x0000
        /*0032*/ 	.short	0x0000
        /*0034*/ 	.byte	0x00, 0xf0, 0x11, 0x00


	//----- nvinfo : EIATTR_SPARSE_MMA_MASK
	.align		4
.L_4749:
        /*0038*/ 	.byte	0x03, 0x50
        /*003a*/ 	.short	0x0000


	//----- nvinfo : EIATTR_MAXREG_COUNT
	.align		4
        /*003c*/ 	.byte	0x03, 0x1b
        /*003e*/ 	.short	0x00ff


	//----- nvinfo : EIATTR_MERCURY_ISA_VERSION
	.align		4
        /*0040*/ 	.byte	0x03, 0x5f
        /*0042*/ 	.short	0x0101


	//----- nvinfo : EIATTR_EXIT_INSTR_OFFSETS
	.align		4
        /*0044*/ 	.byte	0x04, 0x1c
        /*0046*/ 	.short	(.L_4751 - .L_4750)


	//   ....[0]....
.L_4750:
        /*0048*/ 	.word	0x00000450


	//   ....[1]....
        /*004c*/ 	.word	0x00000cc0


	//   ....[2]....
        /*0050*/ 	.word	0x00000d20


	//----- nvinfo : EIATTR_MAX_THREADS
	.align		4
.L_4751:
        /*0054*/ 	.byte	0x04, 0x05
        /*0056*/ 	.short	(.L_4753 - .L_4752)
.L_4752:
        /*0058*/ 	.word	0x00000080
        /*005c*/ 	.word	0x00000001
        /*0060*/ 	.word	0x00000001


	//----- nvinfo : EIATTR_CRS_STACK_SIZE
	.align		4
.L_4753:
        /*0064*/ 	.byte	0x04, 0x1e
        /*0066*/ 	.short	(.L_4755 - .L_4754)
.L_4754:
        /*0068*/ 	.word	0x00000000


	//----- nvinfo : EIATTR_CBANK_PARAM_SIZE
	.align		4
.L_4755:
        /*006c*/ 	.byte	0x03, 0x19
        /*006e*/ 	.short	0x0028


	//----- nvinfo : EIATTR_PARAM_CBANK
	.align		4
        /*0070*/ 	.byte	0x04, 0x0a
        /*0072*/ 	.short	(.L_4757 - .L_4756)
	.align		4
.L_4756:
        /*0074*/ 	.word	index@(.nv.constant0._ZN2at6native29vectorized_elementwise_kernelILi8EZZZNS0_21clamp_max_kernel_cudaERNS_18TensorIteratorBaseERKN3c106ScalarEENKUlvE_clEvENKUlvE0_clEvEUlaE_St5arrayIPcLm2EEEEviT0_T1_)
        /*0078*/ 	.short	0x0210
        /*007a*/ 	.short	0x0028


	//----- nvinfo : EIATTR_SW_WAR
	.align		4
.L_4757:
        /*007c*/ 	.byte	0x04, 0x36
        /*007e*/ 	.short	(.L_4759 - .L_4758)
.L_4758:
        /*0080*/ 	.word	0x00000008
.L_4759:


//--------------------- .nv.info._ZN2at6native18elementwise_kernelILi128ELi4EZNS0_15gpu_kernel_implIZZZNS0_21clamp_max_kernel_cudaERNS_18TensorIteratorBaseERKN3c106ScalarEENKUlvE_clEvENKUlvE_clEvEUlhE_EEvS4_RKT_EUliE_EEviT1_ --------------------------
	.section	.nv.info._ZN2at6native18elementwise_kernelILi128ELi4EZNS0_15gpu_kernel_implIZZZNS0_21clamp_max_kernel_cudaERNS_18TensorIteratorBaseERKN3c106ScalarEENKUlvE_clEvENKUlvE_clEvEUlhE_EEvS4_RKT_EUliE_EEviT1_,"",@"SHT_CUDA_INFO"
	.sectionflags	@""
	.align	4


	//----- nvinfo : EIATTR_CUDA_API_VERSION
	.align		4
        /*0000*/ 	.byte	0x04, 0x37
        /*0002*/ 	.short	(.L_4761 - .L_4760)
.L_4760:
        /*0004*/ 	.word	0x00000082


	//----- nvinfo : EIATTR_KPARAM_INFO
	.align		4
.L_4761:
        /*0008*/ 	.byte	0x04, 0x17
        /*000a*/ 	.short	(.L_4763 - .L_4762)
.L_4762:
        /*000c*/ 	.word	0x00000000
        /*0010*/ 	.short	0x0001
        /*0012*/ 	.short	0x0008
        /*0014*/ 	.byte	0x00, 0xf0, 0xa1, 0x08


	//----- nvinfo : EIATTR_KPARAM_INFO
	.align		4
.L_4763:
        /*0018*/ 	.byte	0x04, 0x17
        /*001a*/ 	.short	(.L_4765 - .L_4764)
.L_4764:
        /*001c*/ 	.word	0x00000000
        /*0020*/ 	.short	0x0000
        /*0022*/ 	.short	0x0000
        /*0024*/ 	.byte	0x00, 0xf0, 0x11, 0x00


	//----- nvinfo : EIATTR_SPARSE_MMA_MASK
	.align		4
.L_4765:
        /*0028*/ 	.byte	0x03, 0x50
        /*002a*/ 	.short	0x0000


	//----- nvinfo : EIATTR_MAXREG_COUNT
	.align		4
        /*002c*/ 	.byte	0x03, 0x1b
        /*002e*/ 	.short	0x0080


	//----- nvinfo : EIATTR_EXTERNS
	.align		4
        /*0030*/ 	.byte	0x04, 0x0f
        /*0032*/ 	.short	(.L_4767 - .L_4766)


	//   ....[0]....
	.align		4
.L_4766:
        /*0034*/ 	.word	index@(__assertfail)


	//----- nvinfo : EIATTR_MERCURY_ISA_VERSION
	.align		4
.L_4767:
        /*0038*/ 	.byte	0x03, 0x5f
        /*003a*/ 	.short	0x0101


	//----- nvinfo : EIATTR_SYSCALL_OFFSETS
	.align		4
        /*003c*/ 	.byte	0x04, 0x46
        /*003e*/ 	.short	(.L_4769 - .L_4768)


	//   ....[0]....
.L_4768:
        /*0040*/ 	.word	0x00002240


	//   ....[1]....
        /*0044*/ 	.word	0x000030e0


	//   ....[2]....
        /*0048*/ 	.word	0x00005340


	//   ....[3]....
        /*004c*/ 	.word	0x000061d0


	//   ....[4]....
        /*0050*/ 	.word	0x00008410


	//   ....[5]....
        /*0054*/ 	.word	0x000092a0


	//   ....[6]....
        /*0058*/ 	.word	0x0000b4d0


	//   ....[7]....
        /*005c*/ 	.word	0x0000c360


	//----- nvinfo : EIATTR_EXIT_INSTR_OFFSETS
	.align		4
.L_4769:
        /*0060*/ 	.byte	0x04, 0x1c
        /*0062*/ 	.short	(.L_4771 - .L_4770)


	//   ....[0]....
.L_4770:
        /*0064*/ 	.word	0x00009340


	//   ....[1]....
        /*0068*/ 	.word	0x0000b640


	//   ....[2]....
        /*006c*/ 	.word	0x0000b660


	//   ....[3]....
        /*0070*/ 	.word	0x0000b6f0


	//   ....[4]....
        /*0074*/ 	.word	0x0000b710


	//   ....[5]....
        /*0078*/ 	.word	0x0000b730


	//   ....[6]....
        /*007c*/ 	.word	0x0000b7c0


	//   ....[7]....
        /*0080*/ 	.word	0x0000b800


	//   ....[8]....
        /*0084*/ 	.word	0x0000b8a0


	//   ....[9]....
        /*0088*/ 	.word	0x0000b8f0


	//   ....[10]....
        /*008c*/ 	.word	0x0000b920


	//   ....[11]....
        /*0090*/ 	.word	0x0000b9f0


	//   ....[12]....
        /*0094*/ 	.word	0x0000ba30


	//   ....[13]....
        /*0098*/ 	.word	0x0000bbc0


	//   ....[14]....
        /*009c*/ 	.word	0x0000bd20


	//   ....[15]....
        /*00a0*/ 	.word	0x0000bd60


	//   ....[16]....
        /*00a4*/ 	.word	0x0000be00


	//   ....[17]....
        /*00a8*/ 	.word	0x0000bf80


	//   ....[18]....
        /*00ac*/ 	.word	0x0000c100


	//   ....[19]....
        /*00b0*/ 	.word	0x0000c260


	//   ....[20]....
        /*00b4*/ 	.word	0x0000c370


	//   ....[21]....
        /*00b8*/ 	.word	0x0000c3a0


	//   ....[22]....
        /*00bc*/ 	.word	0x0000c3c0


	//----- nvinfo : EIATTR_MAX_THREADS
	.align		4
.L_4771:
        /*00c0*/ 	.byte	0x04, 0x05
        /*00c2*/ 	.short	(.L_4773 - .L_4772)
.L_4772:
        /*00c4*/ 	.word	0x00000080
        /*00c8*/ 	.word	0x00000001
        /*00cc*/ 	.word	0x00000001


	//----- nvinfo : EIATTR_CRS_STACK_SIZE
	.align		4
.L_4773:
        /*00d0*/ 	.byte	0x04, 0x1e
        /*00d2*/ 	.short	(.L_4775 - .L_4774)
.L_4774:
        /*00d4*/ 	.word	0x00000000


	//----- nvinfo : EIATTR_CBANK_PARAM_SIZE
	.align		4
.L_4775:
        /*00d8*/ 	.byte	0x03, 0x19
        /*00da*/ 	.short	0x0230


	//----- nvinfo : EIATTR_PARAM_CBANK
	.align		4
        /*00dc*/ 	.byte	0x04, 0x0a
        /*00de*/ 	.short	(.L_4777 - .L_4776)
	.align		4
.L_4776:
        /*00e0*/ 	.word	index@(.nv.constant0._ZN2at6native18elementwise_kernelILi128ELi4EZNS0_15gpu_kernel_implIZZZNS0_21clamp_max_kernel_cudaERNS_18TensorIteratorBaseERKN3c106ScalarEENKUlvE_clEvENKUlvE_clEvEUlhE_EEvS4_RKT_EUliE_EEviT1_)
        /*00e4*/ 	.short	0x0210
        /*00e6*/ 	.short	0x0230


	//----- nvinfo : EIATTR_SW_WAR
	.align		4
.L_4777:
        /*00e8*/ 	.byte	0x04, 0x36
        /*00ea*/ 	.short	(.L_4779 - .L_4778)
.L_4778:
        /*00ec*/ 	.word	0x00000008
.L_4779:


//--------------------- .nv.info._ZN2at6native27unrolled_elementwise_kernelIZZZNS0_21clamp_max_kernel_cudaERNS_18TensorIteratorBaseERKN3c106ScalarEENKUlvE_clEvENKUlvE_clEvEUlhE_St5arrayIPcLm2EELi4E23TrivialOffsetCalculatorILi1EjESF_NS0_6memory12LoadWithCastILi1EEENSG_13StoreWithCastILi1EEEEEviT_T0_T2_T3_T4_T5_ --------------------------
	.section	.nv.info._ZN2at6native27unrolled_elementwise_kernelIZZZNS0_21clamp_max_kernel_cudaERNS_18TensorIteratorBaseERKN3c106ScalarEENKUlvE_clEvENKUlvE_clEvEUlhE_St5arrayIPcLm2EELi4E23TrivialOffsetCalculatorILi1EjESF_NS0_6memory12LoadWithCastILi1EEENSG_13StoreWithCastILi1EEEEEviT_T0_T2_T3_T4_T5_,"",@"SHT_CUDA_INFO"
	.sectionflags	@""
	.align	4


	//----- nvinfo : EIATTR_CUDA_API_VERSION
	.align		4
        /*0000*/ 	.byte	0x04, 0x37
        /*0002*/ 	.short	(.L_4781 - .L_4780)
.L_4780:
        /*0004*/ 	.word	0x00000082


	//----- nvinfo : EIATTR_KPARAM_INFO
	.align		4
.L_4781:
        /*0008*/ 	.byte	0x04, 0x17
        /*000a*/ 	.short	(.L_4783 - .L_4782)
.L_4782:
        /*000c*/ 	.word	0x00000000
        /*0010*/ 	.short	0x0006
        /*0012*/ 	.short	0x0034
        /*0014*/ 	.byte	0x00, 0xf0, 0x21, 0x00


	//----- nvinfo : EIATTR_KPARAM_INFO
	.align		4
.L_4783:
        /*0018*/ 	.byte	0x04, 0x17
        /*001a*/ 	.short	(.L_4785 - .L_4784)
.L_4784:
        /*001c*/ 	.word	0x00000000
        /*0020*/ 	.short	0x0005
        /*0022*/ 	.short	0x002c
        /*0024*/ 	.byte	0x00, 0xf0, 0x21, 0x00


	//----- nvinfo : EIATTR_KPARAM_INFO
	.align		4
.L_4785:
        /*0028*/ 	.byte	0x04, 0x17
        /*002a*/ 	.short	(.L_4787 - .L_4786)
.L_4786:
        /*002c*/ 	.word	0x00000000
        /*0030*/ 	.short	0x0004
        /*0032*/ 	.short	0x0029
        /*0034*/ 	.byte	0x00, 0xf0, 0x05, 0x00


	//----- nvinfo : EIATTR_KPARAM_INFO
	.align		4
.L_4787:
        /*0038*/ 	.byte	0x04, 0x17
        /*003a*/ 	.short	(.L_4789 - .L_4788)
.L_4788:
        /*003c*/ 	.word	0x00000000
        /*0040*/ 	.short	0x0003
        /*0042*/ 	.short	0x0028
        /*0044*/ 	.byte	0x00, 0xf0, 0x05, 0x00


	//----- nvinfo : EIATTR_KPARAM_INFO
	.align		4
.L_4789:
        /*0048*/ 	.byte	0x04, 0x17
        /*004a*/ 	.short	(.L_4791 - .L_4790)
.L_4790:
        /*004c*/ 	.word	0x00000000
        /*0050*/ 	.short	0x0002
        /*0052*/ 	.short	0x0018
        /*0054*/ 	.byte	0x00, 0xf0, 0x41, 0x00


	//----- nvinfo : EIATTR_KPARAM_INFO
	.align		4
.L_4791:
        /*0058*/ 	.byte	0x04, 0x17
        /*005a*/ 	.short	(.L_4793 - .L_4792)
.L_4792:
        /*005c*/ 	.word	0x00000000
        /*0060*/ 	.short	0x0001
        /*0062*/ 	.short	0x0008
        /*0064*/ 	.byte	0x00, 0xf0, 0x41, 0x00


	//----- nvinfo : EIATTR_KPARAM_INFO
	.align		4
.L_4793:
        /*0068*/ 	.byte	0x04, 0x17
        /*006a*/ 	.short	(.L_4795 - .L_4794)
.L_4794:
        /*006c*/ 	.word	0x00000000
        /*0070*/ 	.short	0x0000
        /*0072*/ 	.short	0x0000
        /*0074*/ 	.byte	0x00, 0xf0, 0x11, 0x00


	//----- nvinfo : EIATTR_SPARSE_MMA_MASK
	.align		4
.L_4795:
        /*0078*/ 	.byte	0x03, 0x50
        /*007a*/ 	.short	0x0000


	//----- nvinfo : EIATTR_MAXREG_COUNT
	.align		4
        /*007c*/ 	.byte	0x03, 0x1b
        /*007e*/ 	.short	0x00ff


	//----- nvinfo : EIATTR_EXTERNS
	.align		4
        /*0080*/ 	.byte	0x04, 0x0f
        /*0082*/ 	.short	(.L_4797 - .L_4796)


	//   ....[0]....
	.align		4
.L_4796:
        /*0084*/ 	.word	index@(__assertfail)


	//----- nvinfo : EIATTR_MERCURY_ISA_VERSION
	.align		4
.L_4797:
        /*0088*/ 	.byte	0x03, 0x5f
        /*008a*/ 	.short	0x0101


	//----- nvinfo : EIATTR_SYSCALL_OFFSETS
	.align		4
        /*008c*/ 	.byte	0x04, 0x46
        /*008e*/ 	.short	(.L_4799 - .L_4798)


	//   ....[0]....
.L_4798:
        /*0090*/ 	.word	0x00000f50


	//   ....[1]....
        /*0094*/ 	.word	0x00001ea0


	//   ....[2]....
        /*0098*/ 	.word	0x00002e00


	//   ....[3]....
        /*009c*/ 	.word	0x00003d40


	//   ....[4]....
        /*00a0*/ 	.word	0x00004cf0


	//   ....[5]....
        /*00a4*/ 	.word	0x00005c00


	//   ....[6]....
        /*00a8*/ 	.word	0x00006b00


	//   ....[7]....
        /*00ac*/ 	.word	0x00007a00


	//----- nvinfo : EIATTR_EXIT_INSTR_OFFSETS
	.align		4
.L_4799:
        /*00b0*/ 	.byte	0x04, 0x1c
        /*00b2*/ 	.short	(.L_4801 - .L_4800)


	//   ....[0]....
.L_4800:
        /*00b4*/ 	.word	0x00006ba0


	//   ....[1]....
        /*00b8*/ 	.word	0x00006cd0


	//   ....[2]....
        /*00bc*/ 	.word	0x00006cf0


	//   ....[3]....
        /*00c0*/ 	.word	0x00006d90


	//   ....[4]....
        /*00c4*/ 	.word	0x00006db0


	//   ....[5]....
        /*00c8*/ 	.word	0x00006dd0


	//   ....[6]....
        /*00cc*/ 	.word	0x00006e60


	//   ....[7]....
        /*00d0*/ 	.word	0x00006ea0


	//   ....[8]....
        /*00d4*/ 	.word	0x00006f40


	//   ....[9]....
        /*00d8*/ 	.word	0x00006f90


	//   ....[10]....
        /*00dc*/ 	.word	0x00006fc0


	//   ....[11]....
        /*00e0*/ 	.word	0x00007090


	//   ....[12]....
        /*00e4*/ 	.word	0x000070d0


	//   ....[13]....
        /*00e8*/ 	.word	0x00007260


	//   ....[14]....
        /*00ec*/ 	.word	0x000073c0


	//   ....[15]....
        /*00f0*/ 	.word	0x00007400


	//   ....[16]....
        /*00f4*/ 	.word	0x000074a0


	//   ....[17]....
        /*00f8*/ 	.word	0x00007620


	//   ....[18]....
        /*00fc*/ 	.word	0x000077a0


	//   ....[19]....
        /*0100*/ 	.word	0x00007900


	//   ....[20]....
        /*0104*/ 	.word	0x00007a10


	//   ....[21]....
        /*0108*/ 	.word	0x00007a50


	//   ....[22]....
        /*010c*/ 	.word	0x00007a70


	//----- nvinfo : EIATTR_MAX_THREADS
	.align		4
.L_4801:
        /*0110*/ 	.byte	0x04, 0x05
        /*0112*/ 	.short	(.L_4803 - .L_4802)
.L_4802:
        /*0114*/ 	.word	0x00000080
        /*0118*/ 	.word	0x00000001
        /*011c*/ 	.word	0x00000001


	//----- nvinfo : EIATTR_CRS_STACK_SIZE
	.align		4
.L_4803:
        /*0120*/ 	.byte	0x04, 0x1e
        /*0122*/ 	.short	(.L_4805 - .L_4804)
.L_4804:
        /*0124*/ 	.word	0x00000000


	//----- nvinfo : EIATTR_CBANK_PARAM_SIZE
	.align		4
.L_4805:
        /*0128*/ 	.byte	0x03, 0x19
        /*012a*/ 	.short	0x003c


	//----- nvinfo : EIATTR_PARAM_CBANK
	.align		4
        /*012c*/ 	.byte	0x04, 0x0a
        /*012e*/ 	.short	(.L_4807 - .L_4806)
	.align		4
.L_4806:
        /*0130*/ 	.word	index@(.nv.constant0._ZN2at6native27unrolled_elementwise_kernelIZZZNS0_21clamp_max_kernel_cudaERNS_18TensorIteratorBaseERKN3c106ScalarEENKUlvE_clEvENKUlvE_clEvEUlhE_St5arrayIPcLm2EELi4E23TrivialOffsetCalculatorILi1EjESF_NS0_6memory12LoadWithCastILi1EEENSG_13StoreWithCastILi1EEEEEviT_T0_T2_T3_T4_T5_)
        /*0134*/ 	.short	0x0210
        /*0136*/ 	.short	0x003c


	//----- nvinfo : EIATTR_SW_WAR
	.align		4
.L_4807:
        /*0138*/ 	.byte	0x04, 0x36
        /*013a*/ 	.short	(.L_4809 - .L_4808)
.L_4808:
        /*013c*/ 	.word	0x00000008
.L_4809:


//--------------------- .nv.info._ZN2at6native18elementwise_kernelILi128ELi4EZNS0_22gpu_kernel_impl_nocastIZZZNS0_21clamp_max_kernel_cudaERNS_18TensorIteratorBaseERKN3c106ScalarEENKUlvE_clEvENKUlvE_clEvEUlhE_EEvS4_RKT_EUliE_EEviT1_ --------------------------
	.section	.nv.info._ZN2at6native18elementwise_kernelILi128ELi4EZNS0_22gpu_kernel_impl_nocastIZZZNS0_21clamp_max_kernel_cudaERNS_18TensorIteratorBaseERKN3c106ScalarEENKUlvE_clEvENKUlvE_clEvEUlhE_EEvS4_RKT_EUliE_EEviT1_,"",@"SHT_CUDA_INFO"
	.sectionflags	@""
	.align	4


	//----- nvinfo : EIATTR_CUDA_API_VERSION
	.align		4
        /*0000*/ 	.byte	0x04, 0x37
        /*0002*/ 	.short	(.L_4811 - .L_4810)
.L_4810:
        /*0004*/ 	.word	0x00000082


	//----- nvinfo : EIATTR_KPARAM_INFO
	.align		4
.L_4811:
        /*0008*/ 	.byte	0x04, 0x17
        /*000a*/ 	.short	(.L_4813 - .L_4812)
.L_4812:
        /*000c*/ 	.word	0x00000000
        /*0010*/ 	.short	0x0001
        /*0012*/ 	.short	0x0008
        /*0014*/ 	.byte	0x00, 0xf0, 0x81, 0x08


	//----- nvinfo : EIATTR_KPARAM_INFO
	.align		4
.L_4813:
        /*0018*/ 	.byte	0x04, 0x17
        /*001a*/ 	.short	(.L_4815 - .L_4814)
.L_4814:
        /*001c*/ 	.word	0x00000000
        /*0020*/ 	.short	0x0000
        /*0022*/ 	.short	0x0000
        /*0024*/ 	.byte	0x00, 0xf0, 0x11, 0x00


	//----- nvinfo : EIATTR_SPARSE_MMA_MASK
	.align		4
.L_4815:
        /*0028*/ 	.byte	0x03, 0x50
        /*002a*/ 	.short	0x0000


	//----- nvinfo : EIATTR_MAXREG_COUNT
	.align		4
        /*002c*/ 	.byte	0x03, 0x1b
        /*002e*/ 	.short	0x0080


	//----- nvinfo : EIATTR_MERCURY_ISA_VERSION
	.align		4
        /*0030*/ 	.byte	0x03, 0x5f
        /*0032*/ 	.short	0x0101


	//----- nvinfo : EIATTR_EXIT_INSTR_OFFSETS
	.align		4
        /*0034*/ 	.byte	0x04, 0x1c
        /*0036*/ 	.short	(.L_4817 - .L_4816)


	//   ....[0]....
.L_4816:
        /*0038*/ 	.word	0x00003ba0


	//   ....[1]....
        /*003c*/ 	.word	0x00004f20


	//----- nvinfo : EIATTR_MAX_THREADS
	.align		4
.L_4817:
        /*0040*/ 	.byte	0x04, 0x05
        /*0042*/ 	.short	(.L_4819 - .L_4818)
.L_4818:
        /*0044*/ 	.word	0x00000080
        /*0048*/ 	.word	0x00000001
        /*004c*/ 	.word	0x00000001


	//----- nvinfo : EIATTR_CRS_STACK_SIZE
	.align		4
.L_4819:
        /*0050*/ 	.byte	0x04, 0x1e
        /*0052*/ 	.short	(.L_4821 - .L_4820)
.L_4820:
        /*0054*/ 	.word	0x00000000


	//----- nvinfo : EIATTR_CBANK_PARAM_SIZE
	.align		4
.L_4821:
        /*0058*/ 	.byte	0x03, 0x19
        /*005a*/ 	.short	0x0228


	//----- nvinfo : EIATTR_PARAM_CBANK
	.align		4
        /*005c*/ 	.byte	0x04, 0x0a
        /*005e*/ 	.short	(.L_4823 - .L_4822)
	.align		4
.L_4822:
        /*0060*/ 	.word	index@(.nv.constant0._ZN2at6native18elementwise_kernelILi128ELi4EZNS0_22gpu_kernel_impl_nocastIZZZNS0_21clamp_max_kernel_cudaERNS_18TensorIteratorBaseERKN3c106ScalarEENKUlvE_clEvENKUlvE_clEvEUlhE_EEvS4_RKT_EUliE_EEviT1_)
        /*0064*/ 	.short	0x0210
        /*0066*/ 	.short	0x0228


	//----- nvinfo : EIATTR_SW_WAR
	.align		4
.L_4823:
        /*0068*/ 	.byte	0x04, 0x36
        /*006a*/ 	.short	(.L_4825 - .L_4824)
.L_4824:
        /*006c*/ 	.word	0x00000008
.L_4825:


//--------------------- .nv.info._ZN2at6native27unrolled_elementwise_kernelIZZZNS0_21clamp_max_kernel_cudaERNS_18TensorIteratorBaseERKN3c106ScalarEENKUlvE_clEvENKUlvE_clEvEUlhE_St5arrayIPcLm2EELi4E23TrivialOffsetCalculatorILi1EjESF_NS0_6memory15LoadWithoutCastENSG_16StoreWithoutCastEEEviT_T0_T2_T3_T4_T5_ --------------------------
	.section	.nv.info._ZN2at6native27unrolled_elementwise_kernelIZZZNS0_21clamp_max_kernel_cudaERNS_18TensorIteratorBaseERKN3c106ScalarEENKUlvE_clEvENKUlvE_clEvEUlhE_St5arrayIPcLm2EELi4E23TrivialOffsetCalculatorILi1EjESF_NS0_6memory15LoadWithoutCastENSG_16StoreWithoutCastEEEviT_T0_T2_T3_T4_T5_,"",@"SHT_CUDA_INFO"
	.sectionflags	@""
	.align	4


	//----- nvinfo : EIATTR_CUDA_API_VERSION
	.align		4
        /*0000*/ 	.byte	0x04, 0x37
        /*0002*/ 	.short	(.L_4827 - .L_4826)
.L_4826:
        /*0004*/ 	.word	0x00000082


	//----- nvinfo : EIATTR_KPARAM_INFO
	.align		4
.L_4827:
        /*0008*/ 	.byte	0x04, 0x17
        /*000a*/ 	.short	(.L_4829 - .L_4828)
.L_4828:
        /*000c*/ 	.word	0x00000000
        /*0010*/ 	.short	0x0006
        /*0012*/ 	.short	0x002b
        /*0014*/ 	.byte	0x00, 0xf0, 0x05, 0x00


	//----- nvinfo : EIATTR_KPARAM_INFO
	.align		4
.L_4829:
        /*0018*/ 	.byte	0x04, 0x17
        /*001a*/ 	.short	(.L_4831 - .L_4830)
.L_4830:
        /*001c*/ 	.word	0x00000000
        /*0020*/ 	.short	0x0005
        /*0022*/ 	.short	0x002a
        /*0024*/ 	.byte	0x00, 0xf0, 0x05, 0x00


	//----- nvinfo : EIATTR_KPARAM_INFO
	.align		4
.L_4831:
        /*0028*/ 	.byte	0x04, 0x17
        /*002a*/ 	.short	(.L_4833 - .L_4832)
.L_4832:
        /*002c*/ 	.word	0x00000000
        /*0030*/ 	.short	0x0004
        /*0032*/ 	.short	0x0029
        /*0034*/ 	.byte	0x00, 0xf0, 0x05, 0x00


	//----- nvinfo : EIATTR_KPARAM_INFO
	.align		4
.L_4833:
        /*0038*/ 	.byte	0x04, 0x17
        /*003a*/ 	.short	(.L_4835 - .L_4834)
.L_4834:
        /*003c*/ 	.word	0x00000000
        /*0040*/ 	.short	0x0003
        /*0042*/ 	.short	0x0028
        /*0044*/ 	.byte	0x00, 0xf0, 0x05, 0x00


	//----- nvinfo : EIATTR_KPARAM_INFO
	.align		4
.L_4835:
        /*0048*/ 	.byte	0x04, 0x17
        /*004a*/ 	.short	(.L_4837 - .L_4836)
.L_4836:
        /*004c*/ 	.word	0x00000000
        /*0050*/ 	.short	0x0002
        /*0052*/ 	.short	0x0018
        /*0054*/ 	.byte	0x00, 0xf0, 0x41, 0x00


	//----- nvinfo : EIATTR_KPARAM_INFO
	.align		4
.L_4837:
        /*0058*/ 	.byte	0x04, 0x17
        /*005a*/ 	.short	(.L_4839 - .L_4838)
.L_4838:
        /*005c*/ 	.word	0x00000000
        /*0060*/ 	.short	0x0001
        /*0062*/ 	.short	0x0008
        /*0064*/ 	.byte	0x00, 0xf0, 0x41, 0x00


	//----- nvinfo : EIATTR_KPARAM_INFO
	.align		4
.L_4839:
        /*0068*/ 	.byte	0x04, 0x17
        /*006a*/ 	.short	(.L_4841 - .L_4840)
.L_4840:
        /*006c*/ 	.word	0x00000000
        /*0070*/ 	.short	0x0000
        /*0072*/ 	.short	0x0000
        /*0074*/ 	.byte	0x00, 0xf0, 0x11, 0x00


	//----- nvinfo : EIATTR_SPARSE_MMA_MASK
	.align		4
.L_4841:
        /*0078*/ 	.byte	0x03, 0x50
        /*007a*/ 	.short	0x0000


	//----- nvinfo : EIATTR_MAXREG_COUNT
	.align		4
        /*007c*/ 	.byte	0x03, 0x1b
        /*007e*/ 	.short	0x00ff


	//----- nvinfo : EIATTR_MERCURY_ISA_VERSION
	.align		4
        /*0080*/ 	.byte	0x03, 0x5f
        /*0082*/ 	.short	0x0101


	//----- nvinfo : EIATTR_EXIT_INSTR_OFFSETS
	.align		4
        /*0084*/ 	.byte	0x04, 0x1c
        /*0086*/ 	.short	(.L_4843 - .L_4842)


	//   ....[0]....
.L_4842:
        /*0088*/ 	.word	0x00000420


	//   ....[1]....
        /*008c*/ 	.word	0x00000480


	//----- nvinfo : EIATTR_MAX_THREADS
	.align		4
.L_4843:
        /*0090*/ 	.byte	0x04, 0x05
        /*0092*/ 	.short	(.L_4845 - .L_4844)
.L_4844:
        /*0094*/ 	.word	0x00000080
        /*0098*/ 	.word	0x00000001
        /*009c*/ 	.word	0x00000001


	//----- nvinfo : EIATTR_CRS_STACK_SIZE
	.align		4
.L_4845:
        /*00a0*/ 	.byte	0x04, 0x1e
        /*00a2*/ 	.short	(.L_4847 - .L_4846)
.L_4846:
        /*00a4*/ 	.word	0x00000000


	//----- nvinfo : EIATTR_CBANK_PARAM_SIZE
	.align		4
.L_4847:
        /*00a8*/ 	.byte	0x03, 0x19
        /*00aa*/ 	.short	0x002c


	//----- nvinfo : EIATTR_PARAM_CBANK
	.align		4
        /*00ac*/ 	.byte	0x04, 0x0a
        /*00ae*/ 	.short	(.L_4849 - .L_4848)
	.align		4
.L_4848:
        /*00b0*/ 	.word	index@(.nv.constant0._ZN2at6native27unrolled_elementwise_kernelIZZZNS0_21clamp_max_kernel_cudaERNS_18TensorIteratorBaseERKN3c106ScalarEENKUlvE_clEvENKUlvE_clEvEUlhE_St5arrayIPcLm2EELi4E23TrivialOffsetCalculatorILi1EjESF_NS0_6memory15LoadWithoutCastENSG_16StoreWithoutCastEEEviT_T0_T2_T3_T4_T5_)
        /*00b4*/ 	.short	0x0210
        /*00b6*/ 	.short	0x002c


	//----- nvinfo : EIATTR_SW_WAR
	.align		4
.L_4849:
        /*00b8*/ 	.byte	0x04, 0x36
        /*00ba*/ 	.short	(.L_4851 - .L_4850)
.L_4850:
        /*00bc*/ 	.word	0x00000008
.L_4851:


//--------------------- .nv.info._ZN2at6native29vectorized_elementwise_kernelILi2EZZZNS0_21clamp_max_kernel_cudaERNS_18TensorIteratorBaseERKN3c106ScalarEENKUlvE_clEvENKUlvE_clEvEUlhE_St5arrayIPcLm2EEEEviT0_T1_ --------------------------
	.section	.nv.info._ZN2at6native29vectorized_elementwise_kernelILi2EZZZNS0_21clamp_max_kernel_cudaERNS_18TensorIteratorBaseERKN3c106ScalarEENKUlvE_clEvENKUlvE_clEvEUlhE_St5arrayIPcLm2EEEEviT0_T1_,"",@"SHT_CUDA_INFO"
	.sectionflags	@""
	.align	4


	//----- nvinfo : EIATTR_CUDA_API_VERSION
	.align		4
        /*0000*/ 	.byte	0x04, 0x37
        /*0002*/ 	.short	(.L_4853 - .L_4852)
.L_4852:
        /*0004*/ 	.word	0x00000082


	//----- nvinfo : EIATTR_KPARAM_INFO
	.align		4
.L_4853:
        /*0008*/ 	.byte	0x04, 0x17
        /*000a*/ 	.short	(.L_4855 - .L_4854)
.L_4854:
        /*000c*/ 	.word	0x00000000
        /*0010*/ 	.short	0x0002
        /*0012*/ 	.short	0x0018
        /*0014*/ 	.byte	0x00, 0xf0, 0x41, 0x00


	//----- nvinfo : EIATTR_KPARAM_INFO
	.align		4
.L_4855:
        /*0018*/ 	.byte	0x04, 0x17
        /*001a*/ 	.short	(.L_4857 - .L_4856)
.L_4856:
        /*001c*/ 	.word	0x00000000
        /*0020*/ 	.short	0x0001
        /*0022*/ 	.short	0x0008
        /*0024*/ 	.byte	0x00, 0xf0, 0x41, 0x00


	//----- nvinfo : EIATTR_KPARAM_INFO
	.align		4
.L_4857:
        /*0028*/ 	.byte	0x04, 0x17
        /*002a*/ 	.short	(.L_4859 - .L_4858)
.L_4858:
        /*002c*/ 	.word	0x00000000
        /*0030*/ 	.short	0x0000
        /*0032*/ 	.short	0x0000
        /*0034*/ 	.byte	0x00, 0xf0, 0x11, 0x00


	//----- nvinfo : EIATTR_SPARSE_MMA_MASK
	.align		4
.L_4859:
        /*0038*/ 	.byte	0x03, 0x50
        /*003a*/ 	.short	0x0000


	//----- nvinfo : EIATTR_MAXREG_COUNT
	.align		4
        /*003c*/ 	.byte	0x03, 0x1b
        /*003e*/ 	.short	0x00ff


	//----- nvinfo : EIATTR_MERCURY_ISA_VERSION
	.align		4
        /*0040*/ 	.byte	0x03, 0x5f
        /*0042*/ 	.short	0x0101


	//----- nvinfo : EIATTR_EXIT_INSTR_OFFSETS
	.align		4
        /*0044*/ 	.byte	0x04, 0x1c
        /*0046*/ 	.short	(.L_4861 - .L_4860)


	//   ....[0]....
.L_4860:
        /*0048*/ 	.word	0x00000320


	//   ....[1]....
        /*004c*/ 	.word	0x00000b80


	//   ....[2]....
        /*0050*/ 	.word	0x00000be0


	//----- nvinfo : EIATTR_MAX_THREADS
	.align		4
.L_4861:
        /*0054*/ 	.byte	0x04, 0x05
        /*0056*/ 	.short	(.L_4863 - .L_4862)
.L_4862:
        /*0058*/ 	.word	0x00000080
        /*005c*/ 	.word	0x00000001
        /*0060*/ 	.word	0x00000001


	//----- nvinfo : EIATTR_CRS_STACK_SIZE
	.align		4
.L_4863:
        /*0064*/ 	.byte	0x04, 0x1e
        /*0066*/ 	.short	(.L_4865 - .L_4864)
.L_4864:
        /*0068*/ 	.word	0x00000000


	//----- nvinfo : EIATTR_CBANK_PARAM_SIZE
	.align		4
.L_4865:
        /*006c*/ 	.byte	0x03, 0x19
        /*006e*/ 	.short	0x0028


	//----- nvinfo : EIATTR_PARAM_CBANK
	.align		4
        /*0070*/ 	.byte	0x04, 0x0a
        /*0072*/ 	.short	(.L_4867 - .L_4866)
	.align		4
.L_4866:
        /*0074*/ 	.word	index@(.nv.constant0._ZN2at6native29vectorized_elementwise_kernelILi2EZZZNS0_21clamp_max_kernel_cudaERNS_18TensorIteratorBaseERKN3c106ScalarEENKUlvE_clEvENKUlvE_clEvEUlhE_St5arrayIPcLm2EEEEviT0_T1_)
        /*0078*/ 	.short	0x0210
        /*007a*/ 	.short	0x0028


	//----- nvinfo : EIATTR_SW_WAR
	.align		4
.L_4867:
        /*007c*/ 	.byte	0x04, 0x36
        /*007e*/ 	.short	(.L_4869 - .L_4868)
.L_4868:
        /*0080*/ 	.word	0x00000008
.L_4869:


//--------------------- .nv.info._ZN2at6native29vectorized_elementwise_kernelILi4EZZZNS0_21clamp_max_kernel_cudaERNS_18TensorIteratorBaseERKN3c106ScalarEENKUlvE_clEvENKUlvE_clEvEUlhE_St5arrayIPcLm2EEEEviT0_T1_ --------------------------
	.section	.nv.info._ZN2at6native29vectorized_elementwise_kernelILi4EZZZNS0_21clamp_max_kernel_cudaERNS_18TensorIteratorBaseERKN3c106ScalarEENKUlvE_clEvENKUlvE_clEvEUlhE_St5arrayIPcLm2EEEEviT0_T1_,"",@"SHT_CUDA_INFO"
	.sectionflags	@""
	.align	4


	//----- nvinfo : EIATTR_CUDA_API_VERSION
	.align		4
        /*0000*/ 	.byte	0x04, 0x37
        /*0002*/ 	.short	(.L_4871 - .L_4870)
.L_4870:
        /*0004*/ 	.word	0x00000082


	//----- nvinfo : EIATTR_KPARAM_INFO
	.align		4
.L_4871:
        /*0008*/ 	.byte	0x04, 0x17
        /*000a*/ 	.short	(.L_4873 - .L_4872)
.L_4872:
        /*000c*/ 	.word	0x00000000
        /*0010*/ 	.short	0x0002
        /*0012*/ 	.short	0x0018
        /*0014*/ 	.byte	0x00, 0xf0, 0x41, 0x00


	//----- nvinfo : EIATTR_KPARAM_INFO
	.align		4
.L_4873:
        /*0018*/ 	.byte	0x04, 0x17
        /*001a*/ 	.short	(.L_4875 - .L_4874)
.L_4874:
        /*001c*/ 	.word	0x00000000
        /*0020*/ 	.short	0x0001
        /*0022*/ 	.short	0x0008
        /*0024*/ 	.byte	0x00, 0xf0, 0x41, 0x00


	//----- nvinfo : EIATTR_KPARAM_INFO
	.align		4
.L_4875:
        /*0028*/ 	.byte	0x04, 0x17
        /*002a*/ 	.short	(.L_4877 - .L_4876)
.L_4876:
        /*002c*/ 	.word	0x00000000
        /*0030*/ 	.short	0x0000
        /*0032*/ 	.short	0x0000
        /*0034*/ 	.byte	0x00, 0xf0, 0x11, 0x00


	//----- nvinfo : EIATTR_SPARSE_MMA_MASK
	.align		4
.L_4877:
        /*0038*/ 	.byte	0x03, 0x50
        /*003a*/ 	.short	0x0000


	//----- nvinfo : EIATTR_MAXREG_COUNT
	.align		4
        /*003c*/ 	.byte	0x03, 0x1b
        /*003e*/ 	.short	0x00ff


	//----- nvinfo : EIATTR_MERCURY_ISA_VERSION
	.align		4
        /*0040*/ 	.byte	0x03, 0x5f
        /*0042*/ 	.short	0x0101


	//----- nvinfo : EIATTR_EXIT_INSTR_OFFSETS
	.align		4
        /*0044*/ 	.byte	0x04, 0x1c
        /*0046*/ 	.short	(.L_4879 - .L_4878)


	//   ....[0]....
.L_4878:
        /*0048*/ 	.word	0x00000300


	//   ....[1]....
        /*004c*/ 	.word	0x00000b60


	//   ....[2]....
        /*0050*/ 	.word	0x00000bc0


	//----- nvinfo : EIATTR_MAX_THREADS
	.align		4
.L_4879:
        /*0054*/ 	.byte	0x04, 0x05
        /*0056*/ 	.short	(.L_4881 - .L_4880)
.L_4880:
        /*0058*/ 	.word	0x00000080
        /*005c*/ 	.word	0x00000001
        /*0060*/ 	.word	0x00000001


	//----- nvinfo : EIATTR_CRS_STACK_SIZE
	.align		4
.L_4881:
        /*0064*/ 	.byte	0x04, 0x1e
        /*0066*/ 	.short	(.L_4883 - .L_4882)
.L_4882:
        /*0068*/ 	.word	0x00000000


	//----- nvinfo : EIATTR_CBANK_PARAM_SIZE
	.align		4
.L_4883:
        /*006c*/ 	.byte	0x03, 0x19
        /*006e*/ 	.short	0x0028


	//----- nvinfo : EIATTR_PARAM_CBANK
	.align		4
        /*0070*/ 	.byte	0x04, 0x0a
        /*0072*/ 	.short	(.L_4885 - .L_4884)
	.align		4
.L_4884:
        /*0074*/ 	.word	index@(.nv.constant0._ZN2at6native29vectorized_elementwise_kernelILi4EZZZNS0_21clamp_max_kernel_cudaERNS_18TensorIteratorBaseERKN3c106ScalarEENKUlvE_clEvENKUlvE_clEvEUlhE_St5arrayIPcLm2EEEEviT0_T1_)
        /*0078*/ 	.short	0x0210
        /*007a*/ 	.short	0x0028


	//----- nvinfo : EIATTR_SW_WAR
	.align		4
.L_4885:
        /*007c*/ 	.byte	0x04, 0x36
        /*007e*/ 	.short	(.L_4887 - .L_4886)
.L_4886:
        /*0080*/ 	.word	0x00000008
.L_4887:


//--------------------- .nv.info._ZN2at6native29vectorized_elementwise_kernelILi8EZZZNS0_21clamp_max_kernel_cudaERNS_18TensorIteratorBaseERKN3c106ScalarEENKUlvE_clEvENKUlvE_clEvEUlhE_St5arrayIPcLm2EEEEviT0_T1_ --------------------------
	.section	.nv.info._ZN2at6native29vectorized_elementwise_kernelILi8EZZZNS0_21clamp_max_kernel_cudaERNS_18TensorIteratorBaseERKN3c106ScalarEENKUlvE_clEvENKUlvE_clEvEUlhE_St5arrayIPcLm2EEEEviT0_T1_,"",@"SHT_CUDA_INFO"
	.sectionflags	@""
	.align	4


	//----- nvinfo : EIATTR_CUDA_API_VERSION
	.align		4
        /*0000*/ 	.byte	0x04, 0x37
        /*0002*/ 	.short	(.L_4889 - .L_4888)
.L_4888:
        /*0004*/ 	.word	0x00000082


	//----- nvinfo : EIATTR_KPARAM_INFO
	.align		4
.L_4889:
        /*0008*/ 	.byte	0x04, 0x17
        /*000a*/ 	.short	(.L_4891 - .L_4890)
.L_4890:
        /*000c*/ 	.word	0x00000000
        /*0010*/ 	.short	0x0002
        /*0012*/ 	.short	0x0018
        /*0014*/ 	.byte	0x00, 0xf0, 0x41, 0x00


	//----- nvinfo : EIATTR_KPARAM_INFO
	.align		4
.L_4891:
        /*0018*/ 	.byte	0x04, 0x17
        /*001a*/ 	.short	(.L_4893 - .L_4892)
.L_4892:
        /*001c*/ 	.word	0x00000000
        /*0020*/ 	.short	0x0001
        /*0022*/ 	.short	0x0008
        /*0024*/ 	.byte	0x00, 0xf0, 0x41, 0x00


	//----- nvinfo : EIATTR_KPARAM_INFO
	.align		4
.L_4893:
        /*0028*/ 	.byte	0x04, 0x17
        /*002a*/ 	.short	(.L_4895 - .L_4894)
.L_4894:
        /*002c*/ 	.word	0x00000000
        /*0030*/ 	.short	0x0000
        /*0032*/ 	.short	0x0000
        /*0034*/ 	.byte	0x00, 0xf0, 0x11, 0x00


	//----- nvinfo : EIATTR_SPARSE_MMA_MASK
	.align		4
.L_4895:
        /*0038*/ 	.byte	0x03, 0x50
        /*003a*/ 	.short	0x0000


	//----- nvinfo : EIATTR_MAXREG_COUNT
	.align		4
        /*003c*/ 	.byte	0x03, 0x1b
        /*003e*/ 	.short	0x00ff


	//----- nvinfo : EIATTR_MERCURY_ISA_VERSION
	.align		4
        /*0040*/ 	.byte	0x03, 0x5f
        /*0042*/ 	.short	0x0101


	//----- nvinfo : EIATTR_EXIT_INSTR_OFFSETS
	.align		4
        /*0044*/ 	.byte	0x04, 0x1c
        /*0046*/ 	.short	(.L_4897 - .L_4896)


	//   ....[0]....
.L_4896:
        /*0048*/ 	.word	0x000003a0


	//   ....[1]....
        /*004c*/ 	.word	0x00000c00


	//   ....[2]....
        /*0050*/ 	.word	0x00000c60


	//----- nvinfo : EIATTR_MAX_THREADS
	.align		4
.L_4897:
        /*0054*/ 	.byte	0x04, 0x05
        /*0056*/ 	.short	(.L_4899 - .L_4898)
.L_4898:
        /*0058*/ 	.word	0x00000080
        /*005c*/ 	.word	0x00000001
        /*0060*/ 	.word	0x00000001


	//----- nvinfo : EIATTR_CRS_STACK_SIZE
	.align		4
.L_4899:
        /*0064*/ 	.byte	0x04, 0x1e
        /*0066*/ 	.short	(.L_4901 - .L_4900)
.L_4900:
        /*0068*/ 	.word	0x00000000


	//----- nvinfo : EIATTR_CBANK_PARAM_SIZE
	.align		4
.L_4901:
        /*006c*/ 	.byte	0x03, 0x19
        /*006e*/ 	.short	0x0028


	//----- nvinfo : EIATTR_PARAM_CBANK
	.align		4
        /*0070*/ 	.byte	0x04, 0x0a
        /*0072*/ 	.short	(.L_4903 - .L_4902)
	.align		4
.L_4902:
        /*0074*/ 	.word	index@(.nv.constant0._ZN2at6native29vectorized_elementwise_kernelILi8EZZZNS0_21clamp_max_kernel_cudaERNS_18TensorIteratorBaseERKN3c106ScalarEENKUlvE_clEvENKUlvE_clEvEUlhE_St5arrayIPcLm2EEEEviT0_T1_)
        /*0078*/ 	.short	0x0210
        /*007a*/ 	.short	0x0028


	//----- nvinfo : EIATTR_SW_WAR
	.align		4
.L_4903:
        /*007c*/ 	.byte	0x04, 0x36
        /*007e*/ 	.short	(.L_4905 - .L_4904)
.L_4904:
        /*0080*/ 	.word	0x00000008
.L_4905:


//--------------------- .nv.info._ZN2at6native18elementwise_kernelILi128ELi4EZNS0_15gpu_kernel_implIZZZNS0_21clamp_min_kernel_cudaERNS_18TensorIteratorBaseERKN3c106ScalarEENKUlvE_clEvENKUlvE7_clEvEUlNS5_8BFloat16EE_EEvS4_RKT_EUliE_EEviT1_ --------------------------
	.section	.nv.info._ZN2at6native18elementwise_kernelILi128ELi4EZNS0_15gpu_kernel_implIZZZNS0_21clamp_min_kernel_cudaERNS_18TensorIteratorBaseERKN3c106ScalarEENKUlvE_clEvENKUlvE7_clEvEUlNS5_8BFloat16EE_EEvS4_RKT_EUliE_EEviT1_,"",@"SHT_CUDA_INFO"
	.sectionflags	@""
	.align	4


	//----- nvinfo : EIATTR_CUDA_API_VERSION
	.align		4
        /*0000*/ 	.byte	0x04, 0x37
        /*0002*/ 	.short	(.L_4907 - .L_4906)
.L_4906:
        /*0004*/ 	.word	0x00000082


	//----- nvinfo : EIATTR_KPARAM_INFO
	.align		4
.L_4907:
        /*0008*/ 	.byte	0x04, 0x17
        /*000a*/ 	.short	(.L_4909 - .L_4908)
.L_4908:
        /*000c*/ 	.word	0x00000000
        /*0010*/ 	.short	0x0001
        /*0012*/ 	.short	0x0008
        /*0014*/ 	.byte	0x00, 0xf0, 0xa1, 0x08


	//----- nvinfo : EIATTR_KPARAM_INFO
	.align		4
.L_4909:
        /*0018*/ 	.byte	0x04, 0x17
        /*001a*/ 	.short	(.L_4911 - .L_4910)
.L_4910:
        /*001c*/ 	.word	0x00000000
        /*0020*/ 	.short	0x0000
        /*0022*/ 	.short	0x0000
        /*0024*/ 	.byte	0x00, 0xf0, 0x11, 0x00


	//----- nvinfo : EIATTR_SPARSE_MMA_MASK
	.align		4
.L_4911:
        /*0028*/ 	.byte	0x03, 0x50
        /*002a*/ 	.short	0x0000


	//----- nvinfo : EIATTR_MAXREG_COUNT
	.align		4
        /*002c*/ 	.byte	0x03, 0x1b
        /*002e*/ 	.short	0x0080


	//----- nvinfo : EIATTR_EXTERNS
	.align		4
        /*0030*/ 	.byte	0x04, 0x0f
        /*0032*/ 	.short	(.L_4913 - .L_4912)


	//   ....[0]....
	.align		4
.L_4912:
        /*0034*/ 	.word	index@(__assertfail)


	//----- nvinfo : EIATTR_MERCURY_ISA_VERSION
	.align		4
.L_4913:
        /*0038*/ 	.byte	0x03, 0x5f
        /*003a*/ 	.short	0x0101


	//----- nvinfo : EIATTR_SYSCALL_OFFSETS
	.align		4
        /*003c*/ 	.byte	0x04, 0x46
        /*003e*/ 	.short	(.L_4915 - .L_4914)


	//   ....[0]....
.L_4914:
        /*0040*/ 	.word	0x000023a0


	//   ....[1]....
        /*0044*/ 	.word	0x000033a0


	//   ....[2]....
        /*0048*/ 	.word	0x000057a0


	//   ....[3]....
        /*004c*/ 	.word	0x000067a0


	//   ....[4]....
        /*0050*/ 	.word	0x00008b90


	//   ....[5]....
        /*0054*/ 	.word	0x00009b90


	//   ....[6]....
        /*0058*/ 	.word	0x0000bf70


	//   ....[7]....
        /*005c*/ 	.word	0x0000cf70


	//----- nvinfo : EIATTR_EXIT_INSTR_OFFSETS
	.align		4
.L_4915:
        /*0060*/ 	.byte	0x04, 0x1c
        /*0062*/ 	.short	(.L_4917 - .L_4916)


	//   ....[0]....
.L_4916:
        /*0064*/ 	.word	0x00009c60


	//   ....[1]....
        /*0068*/ 	.word	0x0000c1a0


	//   ....[2]....
        /*006c*/ 	.word	0x0000c1e0


	//   ....[3]....
        /*0070*/ 	.word	0x0000c280


	//   ....[4]....
        /*0074*/ 	.word	0x0000c2c0


	//   ....[5]....
        /*0078*/ 	.word	0x0000c300


	//   ....[6]....
        /*007c*/ 	.word	0x0000c390


	//   ....[7]....
        /*0080*/ 	.word	0x0000c3d0


	//   ....[8]....
        /*0084*/ 	.word	0x0000c470


	//   ....[9]....
        /*0088*/ 	.word	0x0000c4c0


	//   ....[10]....
        /*008c*/ 	.word	0x0000c510


	//   ....[11]....
        /*0090*/ 	.word	0x0000c5e0


	//   ....[12]....
        /*0094*/ 	.word	0x0000c640


	//   ....[13]....
        /*0098*/ 	.word	0x0000c7d0


	//   ....[14]....
        /*009c*/ 	.word	0x0000c930


	//   ....[15]....
        /*00a0*/ 	.word	0x0000c950


	//   ....[16]....
        /*00a4*/ 	.word	0x0000ca10


	//   ....[17]....
        /*00a8*/ 	.word	0x0000cb90


	//   ....[18]....
        /*00ac*/ 	.word	0x0000cd10


	//   ....[19]....
        /*00b0*/ 	.word	0x0000ce70


	//   ....[20]....
        /*00b4*/ 	.word	0x0000cf80


	//   ....[21]....
        /*00b8*/ 	.word	0x0000cfc0


	//   ....[22]....
        /*00bc*/ 	.word	0x0000d000


	//----- nvinfo : EIATTR_MAX_THREADS
	.align		4
.L_4917:
        /*00c0*/ 	.byte	0x04, 0x05
        /*00c2*/ 	.short	(.L_4919 - .L_4918)
.L_4918:
        /*00c4*/ 	.word	0x00000080
        /*00c8*/ 	.word	0x00000001
        /*00cc*/ 	.word	0x00000001


	//----- nvinfo : EIATTR_CRS_STACK_SIZE
	.align		4
.L_4919:
        /*00d0*/ 	.byte	0x04, 0x1e
        /*00d2*/ 	.short	(.L_4921 - .L_4920)
.L_4920:
        /*00d4*/ 	.word	0x00000000


	//----- nvinfo : EIATTR_CBANK_PARAM_SIZE
	.align		4
.L_4921:
        /*00d8*/ 	.byte	0x03, 0x19
        /*00da*/ 	.short	0x0230


	//----- nvinfo : EIATTR_PARAM_CBANK
	.align		4
        /*00dc*/ 	.byte	0x04, 0x0a
        /*00de*/ 	.short	(.L_4923 - .L_4922)
	.align		4
.L_4922:
        /*00e0*/ 	.word	index@(.nv.constant0._ZN2at6native18elementwise_kernelILi128ELi4EZNS0_15gpu_kernel_implIZZZNS0_21clamp_min_kernel_cudaERNS_18TensorIteratorBaseERKN3c106ScalarEENKUlvE_clEvENKUlvE7_clEvEUlNS5_8BFloat16EE_EEvS4_RKT_EUliE_EEviT1_)
        /*00e4*/ 	.short	0x0210
        /*00e6*/ 	.short	0x0230


	//----- nvinfo : EIATTR_SW_WAR
	.align		4
.L_4923:
        /*00e8*/ 	.byte	0x04, 0x36
        /*00ea*/ 	.short	(.L_4925 - .L_4924)
.L_4924:
        /*00ec*/ 	.word	0x00000008
.L_4925:


//--------------------- .nv.info._ZN2at6native27unrolled_elementwise_kernelIZZZNS0_21clamp_min_kernel_cudaERNS_18TensorIteratorBaseERKN3c106ScalarEENKUlvE_clEvENKUlvE7_clEvEUlNS4_8BFloat16EE_St5arrayIPcLm2EELi4E23TrivialOffsetCalculatorILi1EjESG_NS0_6memory12LoadWithCastILi1EEENSH_13StoreWithCastILi1EEEEEviT_T0_T2_T3_T4_T5_ --------------------------
	.section	.nv.info._ZN2at6native27unrolled_elementwise_kernelIZZZNS0_21clamp_min_kernel_cudaERNS_18TensorIteratorBaseERKN3c106ScalarEENKUlvE_clEvENKUlvE7_clEvEUlNS4_8BFloat16EE_St5arrayIPcLm2EELi4E23TrivialOffsetCalculatorILi1EjESG_NS0_6memory12LoadWithCastILi1EEENSH_13StoreWithCastILi1EEEEEviT_T0_T2_T3_T4_T5_,"",@"SHT_CUDA_INFO"
	.sectionflags	@""
	.align	4


	//----- nvinfo : EIATTR_CUDA_API_VERSION
	.align		4
        /*0000*/ 	.byte	0x04, 0x37
        /*0002*/ 	.short	(.L_4927 - .L_4926)
.L_4926:
        /*0004*/ 	.word	0x00000082


	//----- nvinfo : EIATTR_KPARAM_INFO
	.align		4
.L_4927:
        /*0008*/ 	.byte	0x04, 0x17
        /*000a*/ 	.short	(.L_4929 - .L_4928)
.L_4928:
        /*000c*/ 	.word	0x00000000
        /*0010*/ 	.short	0x0006
        /*0012*/ 	.short	0x0034
        /*0014*/ 	.byte	0x00, 0xf0, 0x21, 0x00


	//----- nvinfo : EIATTR_KPARAM_INFO
	.align		4
.L_4929:
        /*0018*/ 	.byte	0x04, 0x17
        /*001a*/ 	.short	(.L_4931 - .L_4930)
.L_4930:
        /*001c*/ 	.word	0x00000000
        /*0020*/ 	.short	0x0005
        /*0022*/ 	.short	0x002c
        /*0024*/ 	.byte	0x00, 0xf0, 0x21, 0x00


	//----- nvinfo : EIATTR_KPARAM_INFO
	.align		4
.L_4931:
        /*0028*/ 	.byte	0x04, 0x17
        /*002a*/ 	.short	(.L_4933 - .L_4932)
.L_4932:
        /*002c*/ 	.word	0x00000000
        /*0030*/ 	.short	0x0004
        /*0032*/ 	.short	0x0029
        /*0034*/ 	.byte	0x00, 0xf0, 0x05, 0x00


	//----- nvinfo : EIATTR_KPARAM_INFO
	.align		4
.L_4933:
        /*0038*/ 	.byte	0x04, 0x17
        /*003a*/ 	.short	(.L_4935 - .L_4934)
.L_4934:
        /*003c*/ 	.word	0x00000000
        /*0040*/ 	.short	0x0003
        /*0042*/ 	.short	0x0028
        /*0044*/ 	.byte	0x00, 0xf0, 0x05, 0x00


	//----- nvinfo : EIATTR_KPARAM_INFO
	.align		4
.L_4935:
        /*0048*/ 	.byte	0x04, 0x17
        /*004a*/ 	.short	(.L_4937 - .L_4936)
.L_4936:
        /*004c*/ 	.word	0x00000000
        /*0050*/ 	.short	0x0002
        /*0052*/ 	.short	0x0018
        /*0054*/ 	.byte	0x00, 0xf0, 0x41, 0x00


	//----- nvinfo : EIATTR_KPARAM_INFO
	.align		4
.L_4937:
        /*0058*/ 	.byte	0x04, 0x17
        /*005a*/ 	.short	(.L_4939 - .L_4938)
.L_4938:
        /*005c*/ 	.word	0x00000000
        /*0060*/ 	.short	0x0001
        /*0062*/ 	.short	0x0008
        /*0064*/ 	.byte	0x00, 0xf0, 0x41, 0x00


	//----- nvinfo : EIATTR_KPARAM_INFO
	.align		4
.L_4939:
        /*0068*/ 	.byte	0x04, 0x17
        /*006a*/ 	.short	(.L_4941 - .L_4940)
.L_4940:
        /*006c*/ 	.word	0x00000000
        /*0070*/ 	.short	0x0000
        /*0072*/ 	.short	0x0000
        /*0074*/ 	.byte	0x00, 0xf0, 0x11, 0x00


	//----- nvinfo : EIATTR_SPARSE_MMA_MASK
	.align		4
.L_4941:
        /*0078*/ 	.byte	0x03, 0x50
        /*007a*/ 	.short	0x0000


	//----- nvinfo : EIATTR_MAXREG_COUNT
	.align		4
        /*007c*/ 	.byte	0x03, 0x1b
        /*007e*/ 	.short	0x00ff


	//----- nvinfo : EIATTR_EXTERNS
	.align		4
        /*0080*/ 	.byte	0x04, 0x0f
        /*0082*/ 	.short	(.L_4943 - .L_4942)


	//   ....[0]....
	.align		4
.L_4942:
        /*0084*/ 	.word	index@(__assertfail)


	//----- nvinfo : EIATTR_MERCURY_ISA_VERSION
	.align		4
.L_4943:
        /*0088*/ 	.byte	0x03, 0x5f
        /*008a*/ 	.short	0x0101


	//----- nvinfo : EIATTR_SYSCALL_OFFSETS
	.align		4
        /*008c*/ 	.byte	0x04, 0x46
        /*008e*/ 	.short	(.L_4945 - .L_4944)


	//   ....[0]....
.L_4944:
        /*0090*/ 	.word	0x000010e0


	//   ....[1]....
        /*0094*/ 	.word	0x00002220


	//   ....[2]....
        /*0098*/ 	.word	0x00003370


	//   ....[3]....
        /*009c*/ 	.word	0x00004490


	//   ....[4]....
        /*00a0*/ 	.word	0x000057f0


	//   ....[5]....
        /*00a4*/ 	.word	0x00006810


	//   ....[6]....
        /*00a8*/ 	.word	0x000077f0


	//   ....[7]....
        /*00ac*/ 	.word	0x000087d0


	//----- nvinfo : EIATTR_EXIT_INSTR_OFFSETS
	.align		4
.L_4945:
        /*00b0*/ 	.byte	0x04, 0x1c
        /*00b2*/ 	.short	(.L_4947 - .L_4946)


	//   ....[0]....
.L_4946:
        /*00b4*/ 	.word	0x000078b0


	//   ....[1]....
        /*00b8*/ 	.word	0x00007a00


	//   ....[2]....
        /*00bc*/ 	.word	0x00007a40


	//   ....[3]....
        /*00c0*/ 	.word	0x00007ae0


	//   ....[4]....
        /*00c4*/ 	.word	0x00007b20


	//   ....[5]....
        /*00c8*/ 	.word	0x00007b60


	//   ....[6]....
        /*00cc*/ 	.word	0x00007bf0


	//   ....[7]....
        /*00d0*/ 	.word	0x00007c30


	//   ....[8]....
        /*00d4*/ 	.word	0x00007cd0


	//   ....[9]....
        /*00d8*/ 	.word	0x00007d20


	//   ....[10]....
        /*00dc*/ 	.word	0x00007d70


	//   ....[11]....
        /*00e0*/ 	.word	0x00007e40


	//   ....[12]....
        /*00e4*/ 	.word	0x00007ea0


	//   ....[13]....
        /*00e8*/ 	.word	0x00008030


	//   ....[14]....
        /*00ec*/ 	.word	0x00008190


	//   ....[15]....
        /*00f0*/ 	.word	0x000081b0


	//   ....[16]....
        /*00f4*/ 	.word	0x00008270


	//   ....[17]....
        /*00f8*/ 	.word	0x000083f0


	//   ....[18]....
        /*00fc*/ 	.word	0x00008570


	//   ....[19]....
        /*0100*/ 	.word	0x000086d0


	//   ....[20]....
        /*0104*/ 	.word	0x000087e0


	//   ....[21]....
        /*0108*/ 	.word	0x00008820


	//   ....[22]....
        /*010c*/ 	.word	0x00008860


	//----- nvinfo : EIATTR_MAX_THREADS
	.align		4
.L_4947:
        /*0110*/ 	.byte	0x04, 0x05
        /*0112*/ 	.short	(.L_4949 - .L_4948)
.L_4948:
        /*0114*/ 	.word	0x00000080
        /*0118*/ 	.word	0x00000001
        /*011c*/ 	.word	0x00000001


	//----- nvinfo : EIATTR_CRS_STACK_SIZE
	.align		4
.L_4949:
        /*0120*/ 	.byte	0x04, 0x1e
        /*0122*/ 	.short	(.L_4951 - .L_4950)
.L_4950:
        /*0124*/ 	.word	0x00000000


	//----- nvinfo : EIATTR_CBANK_PARAM_SIZE
	.align		4
.L_4951:
        /*0128*/ 	.byte	0x03, 0x19
        /*012a*/ 	.short	0x003c


	//----- nvinfo : EIATTR_PARAM_CBANK
	.align		4
        /*012c*/ 	.byte	0x04, 0x0a
        /*012e*/ 	.short	(.L_4953 - .L_4952)
	.align		4
.L_4952:
        /*0130*/ 	.word	index@(.nv.constant0._ZN2at6native27unrolled_elementwise_kernelIZZZNS0_21clamp_min_kernel_cudaERNS_18TensorIteratorBaseERKN3c106ScalarEENKUlvE_clEvENKUlvE7_clEvEUlNS4_8BFloat16EE_St5arrayIPcLm2EELi4E23TrivialOffsetCalculatorILi1EjESG_NS0_6memory12LoadWithCastILi1EEENSH_13StoreWithCastILi1EEEEEviT_T0_T2_T3_T4_T5_)
        /*0134*/ 	.short	0x0210
        /*0136*/ 	.short	0x003c


	//----- nvinfo : EIATTR_SW_WAR
	.align		4
.L_4953:
        /*0138*/ 	.byte	0x04, 0x36
        /*013a*/ 	.short	(.L_4955 - .L_4954)
.L_4954:
        /*013c*/ 	.word	0x00000008
.L_4955:


//--------------------- .nv.info._ZN2at6native18elementwise_kernelILi128ELi4EZNS0_22gpu_kernel_impl_nocastIZZZNS0_21clamp_min_kernel_cudaERNS_18TensorIteratorBaseERKN3c106ScalarEENKUlvE_clEvENKUlvE7_clEvEUlNS5_8BFloat16EE_EEvS4_RKT_EUliE_EEviT1_ --------------------------
	.section	.nv.info._ZN2at6native18elementwise_kernelILi128ELi4EZNS0_22gpu_kernel_impl_nocastIZZZNS0_21clamp_min_kernel_cudaERNS_18TensorIteratorBaseERKN3c106ScalarEENKUlvE_clEvENKUlvE7_clEvEUlNS5_8BFloat16EE_EEvS4_RKT_EUliE_EEviT1_,"",@"SHT_CUDA_INFO"
	.sectionflags	@""
	.align	4


	//----- nvinfo : EIATTR_CUDA_API_VERSION
	.align		4
        /*0000*/ 	.byte	0x04, 0x37
        /*0002*/ 	.short	(.L_4957 - .L_4956)
.L_4956:
        /*0004*/ 	.word	0x00000082


	//----- nvinfo : EIATTR_KPARAM_INFO
	.align		4
.L_4957:
        /*0008*/ 	.byte	0x04, 0x17
        /*000a*/ 	.short	(.L_4959 - .L_4958)
.L_4958:
        /*000c*/ 	.word	0x00000000
        /*0010*/ 	.short	0x0001
        /*0012*/ 	.short	0x0008
        /*0014*/ 	.byte	0x00, 0xf0, 0x81, 0x08


	//----- nvinfo : EIATTR_KPARAM_INFO
	.align		4
.L_4959:
        /*0018*/ 	.byte	0x04, 0x17
        /*001a*/ 	.short	(.L_4961 - .L_4960)
.L_4960:
        /*001c*/ 	.word	0x00000000
        /*0020*/ 	.short	0x0000
        /*0022*/ 	.short	0x0000
        /*0024*/ 	.byte	0x00, 0xf0, 0x11, 0x00


	//----- nvinfo : EIATTR_SPARSE_MMA_MASK
	.align		4
.L_4961:
        /*0028*/ 	.byte	0x03, 0x50
        /*002a*/ 	.short	0x0000


	//----- nvinfo : EIATTR_MAXREG_COUNT
	.align		4
        /*002c*/ 	.byte	0x03, 0x1b
        /*002e*/ 	.short	0x0080


	//----- nvinfo : EIATTR_MERCURY_ISA_VERSION
	.align		4
        /*0030*/ 	.byte	0x03, 0x5f
        /*0032*/ 	.short	0x0101


	//----- nvinfo : EIATTR_EXIT_INSTR_OFFSETS
	.align		4
        /*0034*/ 	.byte	0x04, 0x1c
        /*0036*/ 	.short	(.L_4963 - .L_4962)


	//   ....[0]....
.L_4962:
        /*0038*/ 	.word	0x00003cd0


	//   ....[1]....
        /*003c*/ 	.word	0x000050b0


	//----- nvinfo : EIATTR_MAX_THREADS
	.align		4
.L_4963:
        /*0040*/ 	.byte	0x04, 0x05
        /*0042*/ 	.short	(.L_4965 - .L_4964)
.L_4964:
        /*0044*/ 	.word	0x00000080
        /*0048*/ 	.word	0x00000001
        /*004c*/ 	.word	0x00000001


	//----- nvinfo : EIATTR_CRS_STACK_SIZE
	.align		4
.L_4965:
        /*0050*/ 	.byte	0x04, 0x1e
        /*0052*/ 	.short	(.L_4967 - .L_4966)
.L_4966:
        /*0054*/ 	.word	0x00000000


	//----- nvinfo : EIATTR_CBANK_PARAM_SIZE
	.align		4
.L_4967:
        /*0058*/ 	.byte	0x03, 0x19
        /*005a*/ 	.short	0x0228


	//----- nvinfo : EIATTR_PARAM_CBANK
	.align		4
        /*005c*/ 	.byte	0x04, 0x0a
        /*005e*/ 	.short	(.L_4969 - .L_4968)
	.align		4
.L_4968:
        /*0060*/ 	.word	index@(.nv.constant0._ZN2at6native18elementwise_kernelILi128ELi4EZNS0_22gpu_kernel_impl_nocastIZZZNS0_21clamp_min_kernel_cudaERNS_18TensorIteratorBaseERKN3c106ScalarEENKUlvE_clEvENKUlvE7_clEvEUlNS5_8BFloat16EE_EEvS4_RKT_EUliE_EEviT1_)
        /*0064*/ 	.short	0x0210
        /*0066*/ 	.short	0x0228


	//----- nvinfo : EIATTR_SW_WAR
	.align		4
.L_4969:
        /*0068*/ 	.byte	0x04, 0x36
        /*006a*/ 	.short	(.L_4971 - .L_4970)
.L_4970:
        /*006c*/ 	.word	0x00000008
.L_4971:


//--------------------- .nv.info._ZN2at6native27unrolled_elementwise_kernelIZZZNS0_21clamp_min_kernel_cudaERNS_18TensorIteratorBaseERKN3c106ScalarEENKUlvE_clEvENKUlvE7_clEvEUlNS4_8BFloat16EE_St5arrayIPcLm2EELi4E23TrivialOffsetCalculatorILi1EjESG_NS0_6memory15LoadWithoutCastENSH_16StoreWithoutCastEEEviT_T0_T2_T3_T4_T5_ --------------------------
	.section	.nv.info._ZN2at6native27unrolled_elementwise_kernelIZZZNS0_21clamp_min_kernel_cudaERNS_18TensorIteratorBaseERKN3c106ScalarEENKUlvE_clEvENKUlvE7_clEvEUlNS4_8BFloat16EE_St5arrayIPcLm2EELi4E23TrivialOffsetCalculatorILi1EjESG_NS0_6memory15LoadWithoutCastENSH_16StoreWithoutCastEEEviT_T0_T2_T3_T4_T5_,"",@"SHT_CUDA_INFO"
	.sectionflags	@""
	.align	4


	//----- nvinfo : EIATTR_CUDA_API_VERSION
	.align		4
        /*0000*/ 	.byte	0x04, 0x37
        /*0002*/ 	.short	(.L_4973 - .L_4972)
.L_4972:
        /*0004*/ 	.word	0x00000082


	//----- nvinfo : EIATTR_KPARAM_INFO
	.align		4
.L_4973:
        /*0008*/ 	.byte	0x04, 0x17
        /*000a*/ 	.short	(.L_4975 - .L_4974)
.L_4974:
        /*000c*/ 	.word	0x00000000
        /*0010*/ 	.short	0x0006
        /*0012*/ 	.short	0x002b
        /*0014*/ 	.byte	0x00, 0xf0, 0x05, 0x00


	//----- nvinfo : EIATTR_KPARAM_INFO
	.align		4
.L_4975:
        /*0018*/ 	.byte	0x04, 0x17
        /*001a*/ 	.short	(.L_4977 - .L_4976)
.L_4976:
        /*001c*/ 	.word	0x00000000
        /*0020*/ 	.short	0x0005
        /*0022*/ 	.short	0x002a
        /*0024*/ 	.byte	0x00, 0xf0, 0x05, 0x00


	//----- nvinfo : EIATTR_KPARAM_INFO
	.align		4
.L_4977:
        /*0028*/ 	.byte	0x04, 0x17
        /*002a*/ 	.short	(.L_4979 - .L_4978)
.L_4978:
        /*002c*/ 	.word	0x00000000
        /*0030*/ 	.short	0x0004
        /*0032*/ 	.short	0x0029
        /*0034*/ 	.byte	0x00, 0xf0, 0x05, 0x00


	//----- nvinfo : EIATTR_KPARAM_INFO
	.align		4
.L_4979:
        /*0038*/ 	.byte	0x04, 0x17
        /*003a*/ 	.short	(.L_4981 - .L_4980)
.L_4980:
        /*003c*/ 	.word	0x00000000
        /*0040*/ 	.short	0x0003
        /*0042*/ 	.short	0x0028
        /*0044*/ 	.byte	0x00, 0xf0, 0x05, 0x00


	//----- nvinfo : EIATTR_KPARAM_INFO
	.align		4
.L_4981:
        /*0048*/ 	.byte	0x04, 0x17
        /*004a*/ 	.short	(.L_4983 - .L_4982)
.L_4982:
        /*004c*/ 	.word	0x00000000
        /*0050*/ 	.short	0x0002
        /*0052*/ 	.short	0x0018
        /*0054*/ 	.byte	0x00, 0xf0, 0x41, 0x00


	//----- nvinfo : EIATTR_KPARAM_INFO
	.align		4
.L_4983:
        /*0058*/ 	.byte	0x04, 0x17
        /*005a*/ 	.short	(.L_4985 - .L_4984)
.L_4984:
        /*005c*/ 	.word	0x00000000
        /*0060*/ 	.short	0x0001
        /*0062*/ 	.short	0x0008
        /*0064*/ 	.byte	0x00, 0xf0, 0x41, 0x00


	//----- nvinfo : EIATTR_KPARAM_INFO
	.align		4
.L_4985:
        /*0068*/ 	.byte	0x04, 0x17
        /*006a*/ 	.short	(.L_4987 - .L_4986)
.L_4986:
        /*006c*/ 	.word	0x00000000
        /*0070*/ 	.short	0x0000
        /*0072*/ 	.short	0x0000
        /*0074*/ 	.byte	0x00, 0xf0, 0x11, 0x00


	//----- nvinfo : EIATTR_SPARSE_MMA_MASK
	.align		4
.L_4987:
        /*0078*/ 	.byte	0x03, 0x50
        /*007a*/ 	.short	0x0000


	//----- nvinfo : EIATTR_MAXREG_COUNT
	.align		4
        /*007c*/ 	.byte	0x03, 0x1b
        /*007e*/ 	.short	0x00ff


	//----- nvinfo : EIATTR_MERCURY_ISA_VERSION
	.align		4
        /*0080*/ 	.byte	0x03, 0x5f
        /*0082*/ 	.short	0x0101


	//----- nvinfo : EIATTR_EXIT_INSTR_OFFSETS
	.align		4
        /*0084*/ 	.byte	0x04, 0x1c
        /*0086*/ 	.short	(.L_4989 - .L_4988)


	//   ....[0]....
.L_4988:
        /*0088*/ 	.word	0x00000530


	//   ....[1]....
        /*008c*/ 	.word	0x000005c0


	//----- nvinfo : EIATTR_MAX_THREADS
	.align		4
.L_4989:
        /*0090*/ 	.byte	0x04, 0x05
        /*0092*/ 	.short	(.L_4991 - .L_4990)
.L_4990:
        /*0094*/ 	.word	0x00000080
        /*0098*/ 	.word	0x00000001
        /*009c*/ 	.word	0x00000001


	//----- nvinfo : EIATTR_CRS_STACK_SIZE
	.align		4
.L_4991:
        /*00a0*/ 	.byte	0x04, 0x1e
        /*00a2*/ 	.short	(.L_4993 - .L_4992)
.L_4992:
        /*00a4*/ 	.word	0x00000000


	//----- nvinfo : EIATTR_CBANK_PARAM_SIZE
	.align		4
.L_4993:
        /*00a8*/ 	.byte	0x03, 0x19
        /*00aa*/ 	.short	0x002c


	//----- nvinfo : EIATTR_PARAM_CBANK
	.align		4
        /*00ac*/ 	.byte	0x04, 0x0a
        /*00ae*/ 	.short	(.L_4995 - .L_4994)
	.align		4
.L_4994:
        /*00b0*/ 	.word	index@(.nv.constant0._ZN2at6native27unrolled_elementwise_kernelIZZZNS0_21clamp_min_kernel_cudaERNS_18TensorIteratorBaseERKN3c106ScalarEENKUlvE_clEvENKUlvE7_clEvEUlNS4_8BFloat16EE_St5arrayIPcLm2EELi4E23TrivialOffsetCalculatorILi1EjESG_NS0_6memory15LoadWithoutCastENSH_16StoreWithoutCastEEEviT_T0_T2_T3_T4_T5_)
        /*00b4*/ 	.short	0x0210
        /*00b6*/ 	.short	0x002c


	//----- nvinfo : EIATTR_SW_WAR
	.align		4
.L_4995:
        /*00b8*/ 	.byte	0x04, 0x36
        /*00ba*/ 	.short	(.L_4997 - .L_4996)
.L_4996:
        /*00bc*/ 	.word	0x00000008
.L_4997:


//--------------------- .nv.info._ZN2at6native29vectorized_elementwise_kernelILi2EZZZNS0_21clamp_min_kernel_cudaERNS_18TensorIteratorBaseERKN3c106ScalarEENKUlvE_clEvENKUlvE7_clEvEUlNS4_8BFloat16EE_St5arrayIPcLm2EEEEviT0_T1_ --------------------------
	.section	.nv.info._ZN2at6native29vectorized_elementwise_kernelILi2EZZZNS0_21clamp_min_kernel_cudaERNS_18TensorIteratorBaseERKN3c106ScalarEENKUlvE_clEvENKUlvE7_clEvEUlNS4_8BFloat16EE_St5arrayIPcLm2EEEEviT0_T1_,"",@"SHT_CUDA_INFO"
	.sectionflags	@""
	.align	4


	//----- nvinfo : EIATTR_CUDA_API_VERSION
	.align		4
        /*0000*/ 	.byte	0x04, 0x37
        /*0002*/ 	.short	(.L_4999 - .L_4998)
.L_4998:
        /*0004*/ 	.word	0x00000082


	//----- nvinfo : EIATTR_KPARAM_INFO
	.align		4
.L_4999:
        /*0008*/ 	.byte	0x04, 0x17
        /*000a*/ 	.short	(.L_5001 - .L_5000)
.L_5000:
        /*000c*/ 	.word	0x00000000
        /*0010*/ 	.short	0x0002
        /*0012*/ 	.short	0x0018
        /*0014*/ 	.byte	0x00, 0xf0, 0x41, 0x00


	//----- nvinfo : EIATTR_KPARAM_INFO
	.align		4
.L_5001:
        /*0018*/ 	.byte	0x04, 0x17
        /*001a*/ 	.short	(.L_5003 - .L_5002)
.L_5002:
        /*001c*/ 	.word	0x00000000
        /*0020*/ 	.short	0x0001
        /*0022*/ 	.short	0x0008
        /*0024*/ 	.byte	0x00, 0xf0, 0x41, 0x00


	//----- nvinfo : EIATTR_KPARAM_INFO
	.align		4
.L_5003:
        /*0028*/ 	.byte	0x04, 0x17
        /*002a*/ 	.short	(.L_5005 - .L_5004)
.L_5004:
        /*002c*/ 	.word	0x00000000
        /*0030*/ 	.short	0x0000
        /*0032*/ 	.short	0x0000
        /*0034*/ 	.byte	0x00, 0xf0, 0x11, 0x00


	//----- nvinfo : EIATTR_SPARSE_MMA_MASK
	.align		4
.L_5005:
        /*0038*/ 	.byte	0x03, 0x50
        /*003a*/ 	.short	0x0000


	//----- nvinfo : EIATTR_MAXREG_COUNT
	.align		4
        /*003c*/ 	.byte	0x03, 0x1b
        /*003e*/ 	.short	0x00ff


	//----- nvinfo : EIATTR_MERCURY_ISA_VERSION
	.align		4
        /*0040*/ 	.byte	0x03, 0x5f
        /*0042*/ 	.short	0x0101


	//----- nvinfo : EIATTR_EXIT_INSTR_OFFSETS
	.align		4
        /*0044*/ 	.byte	0x04, 0x1c
        /*0046*/ 	.short	(.L_5007 - .L_5006)


	//   ....[0]....
.L_5006:
        /*0048*/ 	.word	0x00000540


	//   ....[1]....
        /*004c*/ 	.word	0x00001060


	//   ....[2]....
        /*0050*/ 	.word	0x000010b0


	//----- nvinfo : EIATTR_MAX_THREADS
	.align		4
.L_5007:
        /*0054*/ 	.byte	0x04, 0x05
        /*0056*/ 	.short	(.L_5009 - .L_5008)
.L_5008:
        /*0058*/ 	.word	0x00000080
        /*005c*/ 	.word	0x00000001
        /*0060*/ 	.word	0x00000001


	//----- nvinfo : EIATTR_CRS_STACK_SIZE
	.align		4
.L_5009:
        /*0064*/ 	.byte	0x04, 0x1e
        /*0066*/ 	.short	(.L_5011 - .L_5010)
.L_5010:
        /*0068*/ 	.word	0x00000000


	//----- nvinfo : EIATTR_CBANK_PARAM_SIZE
	.align		4
.L_5011:
        /*006c*/ 	.byte	0x03, 0x19
        /*006e*/ 	.short	0x0028


	//----- nvinfo : EIATTR_PARAM_CBANK
	.align		4
        /*0070*/ 	.byte	0x04, 0x0a
        /*0072*/ 	.short	(.L_5013 - .L_5012)
	.align		4
.L_5012:
        /*0074*/ 	.word	index@(.nv.constant0._ZN2at6native29vectorized_elementwise_kernelILi2EZZZNS0_21clamp_min_kernel_cudaERNS_18TensorIteratorBaseERKN3c106ScalarEENKUlvE_clEvENKUlvE7_clEvEUlNS4_8BFloat16EE_St5arrayIPcLm2EEEEviT0_T1_)
        /*0078*/ 	.short	0x0210
        /*007a*/ 	.short	0x0028


	//----- nvinfo : EIATTR_SW_WAR
	.align		4
.L_5013:
        /*007c*/ 	.byte	0x04, 0x36
        /*007e*/ 	.short	(.L_5015 - .L_5014)
.L_5014:
        /*0080*/ 	.word	0x00000008
.L_5015:


//--------------------- .nv.info._ZN2at6native29vectorized_elementwise_kernelILi4EZZZNS0_21clamp_min_kernel_cudaERNS_18TensorIteratorBaseERKN3c106ScalarEENKUlvE_clEvENKUlvE7_clEvEUlNS4_8BFloat16EE_St5arrayIPcLm2EEEEviT0_T1_ --------------------------
	.section	.nv.info._ZN2at6native29vectorized_elementwise_kernelILi4EZZZNS0_21clamp_min_kernel_cudaERNS_18TensorIteratorBaseERKN3c106ScalarEENKUlvE_clEvENKUlvE7_clEvEUlNS4_8BFloat16EE_St5arrayIPcLm2EEEEviT0_T1_,"",@"SHT_CUDA_INFO"
	.sectionflags	@""
	.align	4


	//----- nvinfo : EIATTR_CUDA_API_VERSION
	.align		4
        /*0000*/ 	.byte	0x04, 0x37
        /*0002*/ 	.short	(.L_5017 - .L_5016)
.L_5016:
        /*0004*/ 	.word	0x00000082


	//----- nvinfo : EIATTR_KPARAM_INFO
	.align		4
.L_5017:
        /*0008*/ 	.byte	0x04, 0x17
        /*000a*/ 	.short	(.L_5019 - .L_5018)
.L_5018:
        /*000c*/ 	.word	0x00000000
        /*0010*/ 	.short	0x0002
        /*0012*/ 	.short	0x0018
        /*0014*/ 	.byte	0x00, 0xf0, 0x41, 0x00


	//----- nvinfo : EIATTR_KPARAM_INFO
	.align		4
.L_5019:
        /*0018*/ 	.byte	0x04, 0x17
        /*001a*/ 	.short	(.L_5021 - .L_5020)
.L_5020:
        /*001c*/ 	.word	0x00000000
        /*0020*/ 	.short	0x0001
        /*0022*/ 	.short	0x0008
        /*0024*/ 	.byte	0x00, 0xf0, 0x41, 0x00


	//----- nvinfo : EIATTR_KPARAM_INFO
	.align		4
.L_5021:
        /*0028*/ 	.byte	0x04, 0x17
        /*002a*/ 	.short	(.L_5023 - .L_5022)
.L_5022:
        /*002c*/ 	.word	0x00000000
        /*0030*/ 	.short	0x0000
        /*0032*/ 	.short	0x0000
        /*0034*/ 	.byte	0x00, 0xf0, 0x11, 0x00


	//----- nvinfo : EIATTR_SPARSE_MMA_MASK
	.align		4
.L_5023:
        /*0038*/ 	.byte	0x03, 0x50
        /*003a*/ 	.short	0x0000


	//----- nvinfo : EIATTR_MAXREG_COUNT
	.align		4
        /*003c*/ 	.byte	0x03, 0x1b
        /*003e*/ 	.short	0x00ff


	//----- nvinfo : EIATTR_MERCURY_ISA_VERSION
	.align		4
        /*0040*/ 	.byte	0x03, 0x5f
        /*0042*/ 	.short	0x0101


	//----- nvinfo : EIATTR_EXIT_INSTR_OFFSETS
	.align		4
        /*0044*/ 	.byte	0x04, 0x1c
        /*0046*/ 	.short	(.L_5025 - .L_5024)


	//   ....[0]....
.L_5024:
        /*0048*/ 	.word	0x00000510


	//   ....[1]....
        /*004c*/ 	.word	0x00001030


	//   ....[2]....
        /*0050*/ 	.word	0x00001080


	//----- nvinfo : EIATTR_MAX_THREADS
	.align		4
.L_5025:
        /*0054*/ 	.byte	0x04, 0x05
        /*0056*/ 	.short	(.L_5027 - .L_5026)
.L_5026:
        /*0058*/ 	.word	0x00000080
        /*005c*/ 	.word	0x00000001
        /*0060*/ 	.word	0x00000001


	//----- nvinfo : EIATTR_CRS_STACK_SIZE
	.align		4
.L_5027:
        /*0064*/ 	.byte	0x04, 0x1e
        /*0066*/ 	.short	(.L_5029 - .L_5028)
.L_5028:
        /*0068*/ 	.word	0x00000000


	//----- nvinfo : EIATTR_CBANK_PARAM_SIZE
	.align		4
.L_5029:
        /*006c*/ 	.byte	0x03, 0x19
        /*006e*/ 	.short	0x0028


	//----- nvinfo : EIATTR_PARAM_CBANK
	.align		4
        /*0070*/ 	.byte	0x04, 0x0a
        /*0072*/ 	.short	(.L_5031 - .L_5030)
	.align		4
.L_5030:
        /*0074*/ 	.word	index@(.nv.constant0._ZN2at6native29vectorized_elementwise_kernelILi4EZZZNS0_21clamp_min_kernel_cudaERNS_18TensorIteratorBaseERKN3c106ScalarEENKUlvE_clEvENKUlvE7_clEvEUlNS4_8BFloat16EE_St5arrayIPcLm2EEEEviT0_T1_)
        /*0078*/ 	.short	0x0210
        /*007a*/ 	.short	0x0028


	//----- nvinfo : EIATTR_SW_WAR
	.align		4
.L_5031:
        /*007c*/ 	.byte	0x04, 0x36
        /*007e*/ 	.short	(.L_5033 - .L_5032)
.L_5032:
        /*0080*/ 	.word	0x00000008
.L_5033:


//--------------------- .nv.info._ZN2at6native29vectorized_elementwise_kernelILi8EZZZNS0_21clamp_min_kernel_cudaERNS_18TensorIteratorBaseERKN3c106ScalarEENKUlvE_clEvENKUlvE7_clEvEUlNS4_8BFloat16EE_St5arrayIPcLm2EEEEviT0_T1_ --------------------------
	.section	.nv.info._ZN2at6native29vectorized_elementwise_kernelILi8EZZZNS0_21clamp_min_kernel_cudaERNS_18TensorIteratorBaseERKN3c106ScalarEENKUlvE_clEvENKUlvE7_clEvEUlNS4_8BFloat16EE_St5arrayIPcLm2EEEEviT0_T1_,"",@"SHT_CUDA_INFO"
	.sectionflags	@""
	.align	4


	//----- nvinfo : EIATTR_CUDA_API_VERSION
	.align		4
        /*0000*/ 	.byte	0x04, 0x37
        /*0002*/ 	.short	(.L_5035 - .L_5034)
.L_5034:
        /*0004*/ 	.word	0x00000082


	//----- nvinfo : EIATTR_KPARAM_INFO
	.align		4
.L_5035:
        /*0008*/ 	.byte	0x04, 0x17
        /*000a*/ 	.short	(.L_5037 - .L_5036)
.L_5036:
        /*000c*/ 	.word	0x00000000
        /*0010*/ 	.short	0x0002
        /*0012*/ 	.short	0x0018
        /*0014*/ 	.byte	0x00, 0xf0, 0x41, 0x00


	//----- nvinfo : EIATTR_KPARAM_INFO
	.align		4
.L_5037:
        /*0018*/ 	.byte	0x04, 0x17
        /*001a*/ 	.short	(.L_5039 - .L_5038)
.L_5038:
        /*001c*/ 	.word	0x00000000
        /*0020*/ 	.short	0x0001
        /*0022*/ 	.short	0x0008
        /*0024*/ 	.byte	0x00, 0xf0, 0x41, 0x00


	//----- nvinfo : EIATTR_KPARAM_INFO
	.align		4
.L_5039:
        /*0028*/ 	.byte	0x04, 0x17
        /*002a*/ 	.short	(.L_5041 - .L_5040)
.L_5040:
        /*002c*/ 	.word	0x00000000
        /*0030*/ 	.short	0x0000
        /*0032*/ 	.short	0x0000
        /*0034*/ 	.byte	0x00, 0xf0, 0x11, 0x00


	//----- nvinfo : EIATTR_SPARSE_MMA_MASK
	.align		4
.L_5041:
        /*0038*/ 	.byte	0x03, 0x50
        /*003a*/ 	.short	0x0000


	//----- nvinfo : EIATTR_MAXREG_COUNT
	.align		4
        /*003c*/ 	.byte	0x03, 0x1b
        /*003e*/ 	.short	0x00ff


	//----- nvinfo : EIATTR_MERCURY_ISA_VERSION
	.align		4
        /*0040*/ 	.byte	0x03, 0x5f
        /*0042*/ 	.short	0x0101


	//----- nvinfo : EIATTR_EXIT_INSTR_OFFSETS
	.align		4
        /*0044*/ 	.byte	0x04, 0x1c
        /*0046*/ 	.short	(.L_5043 - .L_5042)


	//   ....[0]....
.L_5042:
        /*0048*/ 	.word	0x000004f0


	//   ....[1]....
        /*004c*/ 	.word	0x00001010


	//   ....[2]....
        /*0050*/ 	.word	0x00001060


	//----- nvinfo : EIATTR_MAX_THREADS
	.align		4
.L_5043:
        /*0054*/ 	.byte	0x04, 0x05
        /*0056*/ 	.short	(.L_5045 - .L_5044)
.L_5044:
        /*0058*/ 	.word	0x00000080
        /*005c*/ 	.word	0x00000001
        /*0060*/ 	.word	0x00000001


	//----- nvinfo : EIATTR_CRS_STACK_SIZE
	.align		4
.L_5045:
        /*0064*/ 	.byte	0x04, 0x1e
        /*0066*/ 	.short	(.L_5047 - .L_5046)
.L_5046:
        /*0068*/ 	.word	0x00000000


	//----- nvinfo : EIATTR_CBANK_PARAM_SIZE
	.align		4
.L_5047:
        /*006c*/ 	.byte	0x03, 0x19
        /*006e*/ 	.short	0x0028


	//----- nvinfo : EIATTR_PARAM_CBANK
	.align		4
        /*0070*/ 	.byte	0x04, 0x0a
        /*0072*/ 	.short	(.L_5049 - .L_5048)
	.align		4
.L_5048:
        /*0074*/ 	.word	index@(.nv.constant0._ZN2at6native29vectorized_elementwise_kernelILi8EZZZNS0_21clamp_min_kernel_cudaERNS_18TensorIteratorBaseERKN3c106ScalarEENKUlvE_clEvENKUlvE7_clEvEUlNS4_8BFloat16EE_St5arrayIPcLm2EEEEviT0_T1_)
        /*0078*/ 	.short	0x0210
        /*007a*/ 	.short	0x0028


	//----- nvinfo : EIATTR_SW_WAR
	.align		4
.L_5049:
        /*007c*/ 	.byte	0x04, 0x36
        /*007e*/ 	.short	(.L_5051 - .L_5050)
.L_5050:
        /*0080*/ 	.word	0x00000008
.L_5051:


//--------------------- .nv.info._ZN2at6native18elementwise_kernelILi128ELi4EZNS0_15gpu_kernel_implIZZZNS0_21clamp_min_kernel_cudaERNS_18TensorIteratorBaseERKN3c106ScalarEENKUlvE_clEvENKUlvE6_clEvEUlNS5_4HalfEE_EEvS4_RKT_EUliE_EEviT1_ --------------------------
	.section	.nv.info._ZN2at6native18elementwise_kernelILi128ELi4EZNS0_15gpu_kernel_implIZZZNS0_21clamp_min_kernel_cudaERNS_18TensorIteratorBaseERKN3c106ScalarEENKUlvE_clEvENKUlvE6_clEvEUlNS5_4HalfEE_EEvS4_RKT_EUliE_EEviT1_,"",@"SHT_CUDA_INFO"
	.sectionflags	@""
	.align	4


	//----- nvinfo : EIATTR_CUDA_API_VERSION
	.align		4
        /*0000*/ 	.byte	0x04, 0x37
        /*0002*/ 	.short	(.L_5053 - .L_5052)
.L_5052:
        /*0004*/ 	.word	0x00000082


	//----- nvinfo : EIATTR_KPARAM_INFO
	.align		4
.L_5053:
        /*0008*/ 	.byte	0x04, 0x17
        /*000a*/ 	.short	(.L_5055 - .L_5054)
.L_5054:
        /*000c*/ 	.word	0x00000000
        /*0010*/ 	.short	0x0001
        /*0012*/ 	.short	0x0008
        /*0014*/ 	.byte	0x00, 0xf0, 0xa1, 0x08


	//----- nvinfo : EIATTR_KPARAM_INFO
	.align		4
.L_5055:
        /*0018*/ 	.byte	0x04, 0x17
        /*001a*/ 	.short	(.L_5057 - .L_5056)
.L_5056:
        /*001c*/ 	.word	0x00000000
        /*0020*/ 	.short	0x0000
        /*0022*/ 	.short	0x0000
        /*0024*/ 	.byte	0x00, 0xf0, 0x11, 0x00


	//----- nvinfo : EIATTR_SPARSE_MMA_MASK
	.align		4
.L_5057:
        /*0028*/ 	.byte	0x03, 0x50
        /*002a*/ 	.short	0x0000


	//----- nvinfo : EIATTR_MAXREG_COUNT
	.align		4
        /*002c*/ 	.byte	0x03, 0x1b
        /*002e*/ 	.short	0x0080


	//----- nvinfo : EIATTR_EXTERNS
	.align		4
        /*0030*/ 	.byte	0x04, 0x0f
        /*0032*/ 	.short	(.L_5059 - .L_5058)


	//   ....[0]....
	.align		4
.L_5058:
        /*0034*/ 	.word	index@(__assertfail)


	//----- nvinfo : EIATTR_MERCURY_ISA_VERSION
	.align		4
.L_5059:
        /*0038*/ 	.byte	0x03, 0x5f
        /*003a*/ 	.short	0x0101


	//----- nvinfo : EIATTR_SYSCALL_OFFSETS
	.align		4
        /*003c*/ 	.byte	0x04, 0x46
        /*003e*/ 	.short	(.L_5061 - .L_5060)


	//   ....[0]....
.L_5060:
        /*0040*/ 	.word	0x00002370


	//   ....[1]....
        /*0044*/ 	.word	0x00003360


	//   ....[2]....
        /*0048*/ 	.word	0x00005730


	//   ....[3]....
        /*004c*/ 	.word	0x00006730


	//   ....[4]....
        /*0050*/ 	.word	0x00008af0


	//   ....[5]....
        /*0054*/ 	.word	0x00009af0


	//   ....[6]....
        /*0058*/ 	.word	0x0000bea0


	//   ....[7]....
        /*005c*/ 	.word	0x0000cea0


	//----- nvinfo : EIATTR_EXIT_INSTR_OFFSETS
	.align		4
.L_5061:
        /*0060*/ 	.byte	0x04, 0x1c
        /*0062*/ 	.short	(.L_5063 - .L_5062)


	//   ....[0]....
.L_5062:
        /*0064*/ 	.word	0x00009bc0


	//   ....[1]....
        /*0068*/ 	.word	0x0000c0d0


	//   ....[2]....
        /*006c*/ 	.word	0x0000c110


	//   ....[3]....
        /*0070*/ 	.word	0x0000c1b0


	//   ....[4]....
        /*0074*/ 	.word	0x0000c1f0


	//   ....[5]....
        /*0078*/ 	.word	0x0000c230


	//   ....[6]....
        /*007c*/ 	.word	0x0000c2c0


	//   ....[7]....
        /*0080*/ 	.word	0x0000c2e0


	//   ....[8]....
        /*0084*/ 	.word	0x0000c380


	//   ....[9]....
        /*0088*/ 	.word	0x0000c3d0


	//   ....[10]....
        /*008c*/ 	.word	0x0000c420


	//   ....[11]....
        /*0090*/ 	.word	0x0000c4f0


	//   ....[12]....
        /*0094*/ 	.word	0x0000c550


	//   ....[13]....
        /*0098*/ 	.word	0x0000c6e0


	//   ....[14]....
        /*009c*/ 	.word	0x0000c840


	//   ....[15]....
        /*00a0*/ 	.word	0x0000c880


	//   ....[16]....
        /*00a4*/ 	.word	0x0000c940


	//   ....[17]....
        /*00a8*/ 	.word	0x0000cac0


	//   ....[18]....
        /*00ac*/ 	.word	0x0000cc40


	//   ....[19]....
        /*00b0*/ 	.word	0x0000cda0


	//   ....[20]....
        /*00b4*/ 	.word	0x0000ceb0


	//   ....[21]....
        /*00b8*/ 	.word	0x0000cef0


	//   ....[22]....
        /*00bc*/ 	.word	0x0000cf30


	//----- nvinfo : EIATTR_MAX_THREADS
	.align		4
.L_5063:
        /*00c0*/ 	.byte	0x04, 0x05
        /*00c2*/ 	.short	(.L_5065 - .L_5064)
.L_5064:
        /*00c4*/ 	.word	0x00000080
        /*00c8*/ 	.word	0x00000001
        /*00cc*/ 	.word	0x00000001


	//----- nvinfo : EIATTR_CRS_STACK_SIZE
	.align		4
.L_5065:
        /*00d0*/ 	.byte	0x04, 0x1e
        /*00d2*/ 	.short	(.L_5067 - .L_5066)
.L_5066:
        /*00d4*/ 	.word	0x00000000


	//----- nvinfo : EIATTR_CBANK_PARAM_SIZE
	.align		4
.L_5067:
        /*00d8*/ 	.byte	0x03, 0x19
        /*00da*/ 	.short	0x0230


	//----- nvinfo : EIATTR_PARAM_CBANK
	.align		4
        /*00dc*/ 	.byte	0x04, 0x0a
        /*00de*/ 	.short	(.L_5069 - .L_5068)
	.align		4
.L_5068:
        /*00e0*/ 	.word	index@(.nv.constant0._ZN2at6native18elementwise_kernelILi128ELi4EZNS0_15gpu_kernel_implIZZZNS0_21clamp_min_kernel_cudaERNS_18TensorIteratorBaseERKN3c106ScalarEENKUlvE_clEvENKUlvE6_clEvEUlNS5_4HalfEE_EEvS4_RKT_EUliE_EEviT1_)
        /*00e4*/ 	.short	0x0210
        /*00e6*/ 	.short	0x0230


	//----- nvinfo : EIATTR_SW_WAR
	.align		4
.L_5069:
        /*00e8*/ 	.byte	0x04, 0x36
        /*00ea*/ 	.short	(.L_5071 - .L_5070)
.L_5070:
        /*00ec*/ 	.word	0x00000008
.L_5071:


//--------------------- .nv.info._ZN2at6native27unrolled_elementwise_kernelIZZZNS0_21clamp_min_kernel_cudaERNS_18TensorIteratorBaseERKN3c106ScalarEENKUlvE_clEvENKUlvE6_clEvEUlNS4_4HalfEE_St5arrayIPcLm2EELi4E23TrivialOffsetCalculatorILi1EjESG_NS0_6memory12LoadWithCastILi1EEENSH_13StoreWithCastILi1EEEEEviT_T0_T2_T3_T4_T5_ --------------------------
	.section	.nv.info._ZN2at6native27unrolled_elementwise_kernelIZZZNS0_21clamp_min_kernel_cudaERNS_18TensorIteratorBaseERKN3c106ScalarEENKUlvE_clEvENKUlvE6_clEvEUlNS4_4HalfEE_St5arrayIPcLm2EELi4E23TrivialOffsetCalculatorILi1EjESG_NS0_6memory12LoadWithCastILi1EEENSH_13StoreWithCastILi1EEEEEviT_T0_T2_T3_T4_T5_,"",@"SHT_CUDA_INFO"
	.sectionflags	@""
	.align	4


	//----- nvinfo : EIATTR_CUDA_API_VERSION
	.align		4
        /*0000*/ 	.byte	0x04, 0x37
        /*0002*/ 	.short	(.L_5073 - .L_5072)
.L_5072:
        /*0004*/ 	.word	0x00000082


	//----- nvinfo : EIATTR_KPARAM_INFO
	.align		4
.L_5073:
        /*0008*/ 	.byte	0x04, 0x17
        /*000a*/ 	.short	(.L_5075 - .L_5074)
.L_5074:
        /*000c*/ 	.word	0x00000000
        /*0010*/ 	.short	0x0006
        /*0012*/ 	.short	0x0034
        /*0014*/ 	.byte	0x00, 0xf0, 0x21, 0x00


	//----- nvinfo : EIATTR_KPARAM_INFO
	.align		4
.L_5075:
        /*0018*/ 	.byte	0x04, 0x17
        /*001a*/ 	.short	(.L_5077 - .L_5076)
.L_5076:
        /*001c*/ 	.word	0x00000000
        /*0020*/ 	.short	0x0005
        /*0022*/ 	.short	0x002c
        /*0024*/ 	.byte	0x00, 0xf0, 0x21, 0x00


	//----- nvinfo : EIATTR_KPARAM_INFO
	.align		4
.L_5077:
        /*0028*/ 	.byte	0x04, 0x17
        /*002a*/ 	.short	(.L_5079 - .L_5078)
.L_5078:
        /*002c*/ 	.word	0x00000000
        /*0030*/ 	.short	0x0004
        /*0032*/ 	.short	0x0029
        /*0034*/ 	.byte	0x00, 0xf0, 0x05, 0x00


	//----- nvinfo : EIATTR_KPARAM_INFO
	.align		4
.L_5079:
        /*0038*/ 	.byte	0x04, 0x17
        /*003a*/ 	.short	(.L_5081 - .L_5080)
.L_5080:
        /*003c*/ 	.word	0x00000000
        /*0040*/ 	.short	0x0003
        /*0042*/ 	.short	0x0028
        /*0044*/ 	.byte	0x00, 0xf0, 0x05, 0x00


	//----- nvinfo : EIATTR_KPARAM_INFO
	.align		4
.L_5081:
        /*0048*/ 	.byte	0x04, 0x17
        /*004a*/ 	.short	(.L_5083 - .L_5082)
.L_5082:
        /*004c*/ 	.word	0x00000000
        /*0050*/ 	.short	0x0002
        /*0052*/ 	.short	0x0018
        /*0054*/ 	.byte	0x00, 0xf0, 0x41, 0x00


	//----- nvinfo : EIATTR_KPARAM_INFO
	.align		4
.L_5083:
        /*0058*/ 	.byte	0x04, 0x17
        /*005a*/ 	.short	(.L_5085 - .L_5084)
.L_5084:
        /*005c*/ 	.word	0x00000000
        /*0060*/ 	.short	0x0001
        /*0062*/ 	.short	0x0008
        /*0064*/ 	.byte	0x00, 0xf0, 0x41, 0x00


	//----- nvinfo : EIATTR_KPARAM_INFO
	.align		4
.L_5085:
        /*0068*/ 	.byte	0x04, 0x17
        /*006a*/ 	.short	(.L_5087 - .L_5086)
.L_5086:
        /*006c*/ 	.word	0x00000000
        /*0070*/ 	.short	0x0000
        /*0072*/ 	.short	0x0000
        /*0074*/ 	.byte	0x00, 0xf0, 0x11, 0x00


	//----- nvinfo : EIATTR_SPARSE_MMA_MASK
	.align		4
.L_5087:
        /*0078*/ 	.byte	0x03, 0x50
        /*007a*/ 	.short	0x0000


	//----- nvinfo : EIATTR_MAXREG_COUNT
	.align		4
        /*007c*/ 	.byte	0x03, 0x1b
        /*007e*/ 	.short	0x00ff


	//----- nvinfo : EIATTR_EXTERNS
	.align		4
        /*0080*/ 	.byte	0x04, 0x0f
        /*0082*/ 	.short	(.L_5089 - .L_5088)


	//   ....[0]....
	.align		4
.L_5088:
        /*0084*/ 	.word	index@(__assertfail)


	//----- nvinfo : EIATTR_MERCURY_ISA_VERSION
	.align		4
.L_5089:
        /*0088*/ 	.byte	0x03, 0x5f
        /*008a*/ 	.short	0x0101


	//----- nvinfo : EIATTR_SYSCALL_OFFSETS
	.align		4
        /*008c*/ 	.byte	0x04, 0x46
        /*008e*/ 	.short	(.L_5091 - .L_5090)


	//   ....[0]....
.L_5090:
        /*0090*/ 	.word	0x000010b0


	//   ....[1]....
        /*0094*/ 	.word	0x000021c0


	//   ....[2]....
        /*0098*/ 	.word	0x000032e0


	//   ....[3]....
        /*009c*/ 	.word	0x000043d0


	//   ....[4]....
        /*00a0*/ 	.word	0x00005760


	//   ....[5]....
        /*00a4*/ 	.word	0x00006780


	//   ....[6]....
        /*00a8*/ 	.word	0x00007760


	//   ....[7]....
        /*00ac*/ 	.word	0x00008740


	//----- nvinfo : EIATTR_EXIT_INSTR_OFFSETS
	.align		4
.L_5091:
        /*00b0*/ 	.byte	0x04, 0x1c
        /*00b2*/ 	.short	(.L_5093 - .L_5092)


	//   ....[0]....
.L_5092:
        /*00b4*/ 	.word	0x00007820


	//   ....[1]....
        /*00b8*/ 	.word	0x00007970


	//   ....[2]....
        /*00bc*/ 	.word	0x000079b0


	//   ....[3]....
        /*00c0*/ 	.word	0x00007a50


	//   ....[4]....
        /*00c4*/ 	.word	0x00007a90


	//   ....[5]....
        /*00c8*/ 	.word	0x00007ad0


	//   ....[6]....
        /*00cc*/ 	.word	0x00007b60


	//   ....[7]....
        /*00d0*/ 	.word	0x00007b80


	//   ....[8]....
        /*00d4*/ 	.word	0x00007c20


	//   ....[9]....
        /*00d8*/ 	.word	0x00007c70


	//   ....[10]....
        /*00dc*/ 	.word	0x00007cc0


	//   ....[11]....
        /*00e0*/ 	.word	0x00007d90


	//   ....[12]....
        /*00e4*/ 	.word	0x00007df0


	//   ....[13]....
        /*00e8*/ 	.word	0x00007f80


	//   ....[14]....
        /*00ec*/ 	.word	0x000080e0


	//   ....[15]....
        /*00f0*/ 	.word	0x00008120


	//   ....[16]....
        /*00f4*/ 	.word	0x000081e0


	//   ....[17]....
        /*00f8*/ 	.word	0x00008360


	//   ....[18]....
        /*00fc*/ 	.word	0x000084e0


	//   ....[19]....
        /*0100*/ 	.word	0x00008640


	//   ....[20]....
        /*0104*/ 	.word	0x00008750


	//   ....[21]....
        /*0108*/ 	.word	0x00008790


	//   ....[22]....
        /*010c*/ 	.word	0x000087d0


	//----- nvinfo : EIATTR_MAX_THREADS
	.align		4
.L_5093:
        /*0110*/ 	.byte	0x04, 0x05
        /*0112*/ 	.short	(.L_5095 - .L_5094)
.L_5094:
        /*0114*/ 	.word	0x00000080
        /*0118*/ 	.word	0x00000001
        /*011c*/ 	.word	0x00000001


	//----- nvinfo : EIATTR_CRS_STACK_SIZE
	.align		4
.L_5095:
        /*0120*/ 	.byte	0x04, 0x1e
        /*0122*/ 	.short	(.L_5097 - .L_5096)
.L_5096:
        /*0124*/ 	.word	0x00000000


	//----- nvinfo : EIATTR_CBANK_PARAM_SIZE
	.align		4
.L_5097:
        /*0128*/ 	.byte	0x03, 0x19
        /*012a*/ 	.short	0x003c


	//----- nvinfo : EIATTR_PARAM_CBANK
	.align		4
        /*012c*/ 	.byte	0x04, 0x0a
        /*012e*/ 	.short	(.L_5099 - .L_5098)
	.align		4
.L_5098:
        /*0130*/ 	.word	index@(.nv.constant0._ZN2at6native27unrolled_elementwise_kernelIZZZNS0_21clamp_min_kernel_cudaERNS_18TensorIteratorBaseERKN3c106ScalarEENKUlvE_clEvENKUlvE6_clEvEUlNS4_4HalfEE_St5arrayIPcLm2EELi4E23TrivialOffsetCalculatorILi1EjESG_NS0_6memory12LoadWithCastILi1EEENSH_13StoreWithCastILi1EEEEEviT_T0_T2_T3_T4_T5_)
        /*0134*/ 	.short	0x0210
        /*0136*/ 	.short	0x003c


	//----- nvinfo : EIATTR_SW_WAR
	.align		4
.L_5099:
        /*0138*/ 	.byte	0x04, 0x36
        /*013a*/ 	.short	(.L_5101 - .L_5100)
.L_5100:
        /*013c*/ 	.word	0x00000008
.L_5101:


//--------------------- .nv.info._ZN2at6native18elementwise_kernelILi128ELi4EZNS0_22gpu_kernel_impl_nocastIZZZNS0_21clamp_min_kernel_cudaERNS_18TensorIteratorBaseERKN3c106ScalarEENKUlvE_clEvENKUlvE6_clEvEUlNS5_4HalfEE_EEvS4_RKT_EUliE_EEviT1_ --------------------------
	.section	.nv.info._ZN2at6native18elementwise_kernelILi128ELi4EZNS0_22gpu_kernel_impl_nocastIZZZNS0_21clamp_min_kernel_cudaERNS_18TensorIteratorBaseERKN3c106ScalarEENKUlvE_clEvENKUlvE6_clEvEUlNS5_4HalfEE_EEvS4_RKT_EUliE_EEviT1_,"",@"SHT_CUDA_INFO"
	.sectionflags	@""
	.align	4


	//----- nvinfo : EIATTR_CUDA_API_VERSION
	.align		4
        /*0000*/ 	.byte	0x04, 0x37
        /*0002*/ 	.short	(.L_5103 - .L_5102)
.L_5102:
        /*0004*/ 	.word	0x00000082


	//----- nvinfo : EIATTR_KPARAM_INFO
	.align		4
.L_5103:
        /*0008*/ 	.byte	0x04, 0x17
        /*000a*/ 	.short	(.L_5105 - .L_5104)
.L_5104:
        /*000c*/ 	.word	0x00000000
        /*0010*/ 	.short	0x0001
        /*0012*/ 	.short	0x0008
        /*0014*/ 	.byte	0x00, 0xf0, 0x81, 0x08


	//----- nvinfo : EIATTR_KPARAM_INFO
	.align		4
.L_5105:
        /*0018*/ 	.byte	0x04, 0x17
        /*001a*/ 	.short	(.L_5107 - .L_5106)
.L_5106:
        /*001c*/ 	.word	0x00000000
        /*0020*/ 	.short	0x0000
        /*0022*/ 	.short	0x0000
        /*0024*/ 	.byte	0x00, 0xf0, 0x11, 0x00


	//----- nvinfo : EIATTR_SPARSE_MMA_MASK
	.align		4
.L_5107:
        /*0028*/ 	.byte	0x03, 0x50
        /*002a*/ 	.short	0x0000


	//----- nvinfo : EIATTR_MAXREG_COUNT
	.align		4
        /*002c*/ 	.byte	0x03, 0x1b
        /*002e*/ 	.short	0x0080


	//----- nvinfo : EIATTR_MERCURY_ISA_VERSION
	.align		4
        /*0030*/ 	.byte	0x03, 0x5f
        /*0032*/ 	.short	0x0101


	//----- nvinfo : EIATTR_EXIT_INSTR_OFFSETS
	.align		4
        /*0034*/ 	.byte	0x04, 0x1c
        /*0036*/ 	.short	(.L_5109 - .L_5108)


	//   ....[0]....
.L_5108:
        /*0038*/ 	.word	0x00003ce0


	//   ....[1]....
        /*003c*/ 	.word	0x000050d0


	//----- nvinfo : EIATTR_MAX_THREADS
	.align		4
.L_5109:
        /*0040*/ 	.byte	0x04, 0x05
        /*0042*/ 	.short	(.L_5111 - .L_5110)
.L_5110:
        /*0044*/ 	.word	0x00000080
        /*0048*/ 	.word	0x00000001
        /*004c*/ 	.word	0x00000001


	//----- nvinfo : EIATTR_CRS_STACK_SIZE
	.align		4
.L_5111:
        /*0050*/ 	.byte	0x04, 0x1e
        /*0052*/ 	.short	(.L_5113 - .L_5112)
.L_5112:
        /*0054*/ 	.word	0x00000000


	//----- nvinfo : EIATTR_CBANK_PARAM_SIZE
	.align		4
.L_5113:
        /*0058*/ 	.byte	0x03, 0x19
        /*005a*/ 	.short	0x0228


	//----- nvinfo : EIATTR_PARAM_CBANK
	.align		4
        /*005c*/ 	.byte	0x04, 0x0a
        /*005e*/ 	.short	(.L_5115 - .L_5114)
	.align		4
.L_5114:
        /*0060*/ 	.word	index@(.nv.constant0._ZN2at6native18elementwise_kernelILi128ELi4EZNS0_22gpu_kernel_impl_nocastIZZZNS0_21clamp_min_kernel_cudaERNS_18TensorIteratorBaseERKN3c106ScalarEENKUlvE_clEvENKUlvE6_clEvEUlNS5_4HalfEE_EEvS4_RKT_EUliE_EEviT1_)
        /*0064*/ 	.short	0x0210
        /*0066*/ 	.short	0x0228


	//----- nvinfo : EIATTR_SW_WAR
	.align		4
.L_5115:
        /*0068*/ 	.byte	0x04, 0x36
        /*006a*/ 	.short	(.L_5117 - .L_5116)
.L_5116:
        /*006c*/ 	.word	0x00000008
.L_5117:


//--------------------- .nv.info._ZN2at6native27unrolled_elementwise_kernelIZZZNS0_21clamp_min_kernel_cudaERNS_18TensorIteratorBaseERKN3c106ScalarEENKUlvE_clEvENKUlvE6_clEvEUlNS4_4HalfEE_St5arrayIPcLm2EELi4E23TrivialOffsetCalculatorILi1EjESG_NS0_6memory15LoadWithoutCastENSH_16StoreWithoutCastEEEviT_T0_T2_T3_T4_T5_ --------------------------
	.section	.nv.info._ZN2at6native27unrolled_elementwise_kernelIZZZNS0_21clamp_min_kernel_cudaERNS_18TensorIteratorBaseERKN3c106ScalarEENKUlvE_clEvENKUlvE6_clEvEUlNS4_4HalfEE_St5arrayIPcLm2EELi4E23TrivialOffsetCalculatorILi1EjESG_NS0_6memory15LoadWithoutCastENSH_16StoreWithoutCastEEEviT_T0_T2_T3_T4_T5_,"",@"SHT_CUDA_INFO"
	.sectionflags	@""
	.align	4


	//----- nvinfo : EIATTR_CUDA_API_VERSION
	.align		4
        /*0000*/ 	.byte	0x04, 0x37
        /*0002*/ 	.short	(.L_5119 - .L_5118)
.L_5118:
        /*0004*/ 	.word	0x00000082


	//----- nvinfo : EIATTR_KPARAM_INFO
	.align		4
.L_5119:
        /*0008*/ 	.byte	0x04, 0x17
        /*000a*/ 	.short	(.L_5121 - .L_5120)
.L_5120:
        /*000c*/ 	.word	0x00000000
        /*0010*/ 	.short	0x0006
        /*0012*/ 	.short	0x002b
        /*0014*/ 	.byte	0x00, 0xf0, 0x05, 0x00


	//----- nvinfo : EIATTR_KPARAM_INFO
	.align		4
.L_5121:
        /*0018*/ 	.byte	0x04, 0x17
        /*001a*/ 	.short	(.L_5123 - .L_5122)
.L_5122:
        /*001c*/ 	.word	0x00000000
        /*0020*/ 	.short	0x0005
        /*0022*/ 	.short	0x002a
        /*0024*/ 	.byte	0x00, 0xf0, 0x05, 0x00


	//----- nvinfo : EIATTR_KPARAM_INFO
	.align		4
.L_5123:
        /*0028*/ 	.byte	0x04, 0x17
        /*002a*/ 	.short	(.L_5125 - .L_5124)
.L_5124:
        /*002c*/ 	.word	0x00000000
        /*0030*/ 	.short	0x0004
        /*0032*/ 	.short	0x0029
        /*0034*/ 	.byte	0x00, 0xf0, 0x05, 0x00


	//----- nvinfo : EIATTR_KPARAM_INFO
	.align		4
.L_5125:
        /*0038*/ 	.byte	0x04, 0x17
        /*003a*/ 	.short	(.L_5127 - .L_5126)
.L_5126:
        /*003c*/ 	.word	0x00000000
        /*0040*/ 	.short	0x0003
        /*0042*/ 	.short	0x0028
        /*0044*/ 	.byte	0x00, 0xf0, 0x05, 0x00


	//----- nvinfo : EIATTR_KPARAM_INFO
	.align		4
.L_5127:
        /*0048*/ 	.byte	0x04, 0x17
        /*004a*/ 	.short	(.L_5129 - .L_5128)
.L_5128:
        /*004c*/ 	.word	0x00000000
        /*0050*/ 	.short	0x0002
        /*0052*/ 	.short	0x0018
        /*0054*/ 	.byte	0x00, 0xf0, 0x41, 0x00


	//----- nvinfo : EIATTR_KPARAM_INFO
	.align		4
.L_5129:
        /*0058*/ 	.byte	0x04, 0x17
        /*005a*/ 	.short	(.L_5131 - .L_5130)
.L_5130:
        /*005c*/ 	.word	0x00000000
        /*0060*/ 	.short	0x0001
        /*0062*/ 	.short	0x0008
        /*0064*/ 	.byte	0x00, 0xf0, 0x41, 0x00


	//----- nvinfo : EIATTR_KPARAM_INFO
	.align		4
.L_5131:
        /*0068*/ 	.byte	0x04, 0x17
        /*006a*/ 	.short	(.L_5133 - .L_5132)
.L_5132:
        /*006c*/ 	.word	0x00000000
        /*0070*/ 	.short	0x0000
        /*0072*/ 	.short	0x0000
        /*0074*/ 	.byte	0x00, 0xf0, 0x11, 0x00


	//----- nvinfo : EIATTR_SPARSE_MMA_MASK
	.align		4
.L_5133:
        /*0078*/ 	.byte	0x03, 0x50
        /*007a*/ 	.short	0x0000


	//----- nvinfo : EIATTR_MAXREG_COUNT
	.align		4
        /*007c*/ 	.byte	0x03, 0x1b
        /*007e*/ 	.short	0x00ff


	//----- nvinfo : EIATTR_MERCURY_ISA_VERSION
	.align		4
        /*0080*/ 	.byte	0x03, 0x5f
        /*0082*/ 	.short	0x0101


	//----- nvinfo : EIATTR_EXIT_INSTR_OFFSETS
	.align		4
        /*0084*/ 	.byte	0x04, 0x1c
        /*0086*/ 	.short	(.L_5135 - .L_5134)


	//   ....[0]....
.L_5134:
        /*0088*/ 	.word	0x00000560


	//   ....[1]....
        /*008c*/ 	.word	0x000005f0


	//----- nvinfo : EIATTR_MAX_THREADS
	.align		4
.L_5135:
        /*0090*/ 	.byte	0x04, 0x05
        /*0092*/ 	.short	(.L_5137 - .L_5136)
.L_5136:
        /*0094*/ 	.word	0x00000080
        /*0098*/ 	.word	0x00000001
        /*009c*/ 	.word	0x00000001


	//----- nvinfo : EIATTR_CRS_STACK_SIZE
	.align		4
.L_5137:
        /*00a0*/ 	.byte	0x04, 0x1e
        /*00a2*/ 	.short	(.L_5139 - .L_5138)
.L_5138:
        /*00a4*/ 	.word	0x00000000


	//----- nvinfo : EIATTR_CBANK_PARAM_SIZE
	.align		4
.L_5139:
        /*00a8*/ 	.byte	0x03, 0x19
        /*00aa*/ 	.short	0x002c


	//----- nvinfo : EIATTR_PARAM_CBANK
	.align		4
        /*00ac*/ 	.byte	0x04, 0x0a
        /*00ae*/ 	.short	(.L_5141 - .L_5140)
	.align		4
.L_5140:
        /*00b0*/ 	.word	index@(.nv.constant0._ZN2at6native27unrolled_elementwise_kernelIZZZNS0_21clamp_min_kernel_cudaERNS_18TensorIteratorBaseERKN3c106ScalarEENKUlvE_clEvENKUlvE6_clEvEUlNS4_4HalfEE_St5arrayIPcLm2EELi4E23TrivialOffsetCalculatorILi1EjESG_NS0_6memory15LoadWithoutCastENSH_16StoreWithoutCastEEEviT_T0_T2_T3_T4_T5_)
        /*00b4*/ 	.short	0x0210
        /*00b6*/ 	.short	0x002c


	//----- nvinfo : EIATTR_SW_WAR
	.align		4
.L_5141:
        /*00b8*/ 	.byte	0x04, 0x36
        /*00ba*/ 	.short	(.L_5143 - .L_5142)
.L_5142:
        /*00bc*/ 	.word	0x00000008
.L_5143:


//--------------------- .nv.info._ZN2at6native29vectorized_elementwise_kernelILi2EZZZNS0_21clamp_min_kernel_cudaERNS_18TensorIteratorBaseERKN3c106ScalarEENKUlvE_clEvENKUlvE6_clEvEUlNS4_4HalfEE_St5arrayIPcLm2EEEEviT0_T1_ --------------------------
	.section	.nv.info._ZN2at6native29vectorized_elementwise_kernelILi2EZZZNS0_21clamp_min_kernel_cudaERNS_18TensorIteratorBaseERKN3c106ScalarEENKUlvE_clEvENKUlvE6_clEvEUlNS4_4HalfEE_St5arrayIPcLm2EEEEviT0_T1_,"",@"SHT_CUDA_INFO"
	.sectionflags	@""
	.align	4


	//----- nvinfo : EIATTR_CUDA_API_VERSION
	.align		4
        /*0000*/ 	.byte	0x04, 0x37
        /*0002*/ 	.short	(.L_5145 - .L_5144)
.L_5144:
        /*0004*/ 	.word	0x00000082


	//----- nvinfo : EIATTR_KPARAM_INFO
	.align		4
.L_5145:
        /*0008*/ 	.byte	0x04, 0x17
        /*000a*/ 	.short	(.L_5147 - .L_5146)
.L_5146:
        /*000c*/ 	.word	0x00000000
        /*0010*/ 	.short	0x0002
        /*0012*/ 	.short	0x0018
        /*0014*/ 	.byte	0x00, 0xf0, 0x41, 0x00


	//----- nvinfo : EIATTR_KPARAM_INFO
	.align		4
.L_5147:
        /*0018*/ 	.byte	0x04, 0x17
        /*001a*/ 	.short	(.L_5149 - .L_5148)
.L_5148:
        /*001c*/ 	.word	0x00000000
        /*0020*/ 	.short	0x0001
        /*0022*/ 	.short	0x0008
        /*0024*/ 	.byte	0x00, 0xf0, 0x41, 0x00


	//----- nvinfo : EIATTR_KPARAM_INFO
	.align		4
.L_5149:
        /*0028*/ 	.byte	0x04, 0x17
        /*002a*/ 	.short	(.L_5151 - .L_5150)
.L_5150:
        /*002c*/ 	.word	0x00000000
        /*0030*/ 	.short	0x0000
        /*0032*/ 	.short	0x0000
        /*0034*/ 	.byte	0x00, 0xf0, 0x11, 0x00


	//----- nvinfo : EIATTR_SPARSE_MMA_MASK
	.align		4
.L_5151:
        /*0038*/ 	.byte	0x03, 0x50
        /*003a*/ 	.short	0x0000


	//----- nvinfo : EIATTR_MAXREG_COUNT
	.align		4
        /*003c*/ 	.byte	0x03, 0x1b
        /*003e*/ 	.short	0x00ff


	//----- nvinfo : EIATTR_MERCURY_ISA_VERSION
	.align		4
        /*0040*/ 	.byte	0x03, 0x5f
        /*0042*/ 	.short	0x0101


	//----- nvinfo : EIATTR_EXIT_INSTR_OFFSETS
	.align		4
        /*0044*/ 	.byte	0x04, 0x1c
        /*0046*/ 	.short	(.L_5153 - .L_5152)


	//   ....[0]....
.L_5152:
        /*0048*/ 	.word	0x00000540


	//   ....[1]....
        /*004c*/ 	.word	0x000010e0


	//   ....[2]....
        /*0050*/ 	.word	0x00001130


	//----- nvinfo : EIATTR_MAX_THREADS
	.align		4
.L_5153:
        /*0054*/ 	.byte	0x04, 0x05
        /*0056*/ 	.short	(.L_5155 - .L_5154)
.L_5154:
        /*0058*/ 	.word	0x00000080
        /*005c*/ 	.word	0x00000001
        /*0060*/ 	.word	0x00000001


	//----- nvinfo : EIATTR_CRS_STACK_SIZE
	.align		4
.L_5155:
        /*0064*/ 	.byte	0x04, 0x1e
        /*0066*/ 	.short	(.L_5157 - .L_5156)
.L_5156:
        /*0068*/ 	.word	0x00000000


	//----- nvinfo : EIATTR_CBANK_PARAM_SIZE
	.align		4
.L_5157:
        /*006c*/ 	.byte	0x03, 0x19
        /*006e*/ 	.short	0x0028


	//----- nvinfo : EIATTR_PARAM_CBANK
	.align		4
        /*0070*/ 	.byte	0x04, 0x0a
        /*0072*/ 	.short	(.L_5159 - .L_5158)
	.align		4
.L_5158:
        /*0074*/ 	.word	index@(.nv.constant0._ZN2at6native29vectorized_elementwise_kernelILi2EZZZNS0_21clamp_min_kernel_cudaERNS_18TensorIteratorBaseERKN3c106ScalarEENKUlvE_clEvENKUlvE6_clEvEUlNS4_4HalfEE_St5arrayIPcLm2EEEEviT0_T1_)
        /*0078*/ 	.short	0x0210
        /*007a*/ 	.short	0x0028


	//----- nvinfo : EIATTR_SW_WAR
	.align		4
.L_5159:
        /*007c*/ 	.byte	0x04, 0x36
        /*007e*/ 	.short	(.L_5161 - .L_5160)
.L_5160:
        /*0080*/ 	.word	0x00000008
.L_5161:


//--------------------- .nv.info._ZN2at6native29vectorized_elementwise_kernelILi4EZZZNS0_21clamp_min_kernel_cudaERNS_18TensorIteratorBaseERKN3c106ScalarEENKUlvE_clEvENKUlvE6_clEvEUlNS4_4HalfEE_St5arrayIPcLm2EEEEviT0_T1_ --------------------------
	.section	.nv.info._ZN2at6native29vectorized_elementwise_kernelILi4EZZZNS0_21clamp_min_kernel_cudaERNS_18TensorIteratorBaseERKN3c106ScalarEENKUlvE_clEvENKUlvE6_clEvEUlNS4_4HalfEE_St5arrayIPcLm2EEEEviT0_T1_,"",@"SHT_CUDA_INFO"
	.sectionflags	@""
	.align	4


	//----- nvinfo : EIATTR_CUDA_API_VERSION
	.align		4
        /*0000*/ 	.byte	0x04, 0x37
        /*0002*/ 	.short	(.L_5163 - .L_5162)
.L_5162:
        /*0004*/ 	.word	0x00000082


	//----- nvinfo : EIATTR_KPARAM_INFO
	.align		4
.L_5163:
        /*0008*/ 	.byte	0x04, 0x17
        /*000a*/ 	.short	(.L_5165 - .L_5164)
.L_5164:
        /*000c*/ 	.word	0x00000000
        /*0010*/ 	.short	0x0002
        /*0012*/ 	.short	0x0018
        /*0014*/ 	.byte	0x00, 0xf0, 0x41, 0x00


	//----- nvinfo : EIATTR_KPARAM_INFO
	.align		4
.L_5165:
        /*0018*/ 	.byte	0x04, 0x17
        /*001a*/ 	.short	(.L_5167 - .L_5166)
.L_5166:
        /*001c*/ 	.word	0x00000000
        /*0020*/ 	.short	0x0001
        /*0022*/ 	.short	0x0008
        /*0024*/ 	.byte	0x00, 0xf0, 0x41, 0x00


	//----- nvinfo : EIATTR_KPARAM_INFO
	.align		4
.L_5167:
        /*0028*/ 	.byte	0x04, 0x17
        /*002a*/ 	.short	(.L_5169 - .L_5168)
.L_5168:
        /*002c*/ 	.word	0x00000000
        /*0030*/ 	.short	0x0000
        /*0032*/ 	.short	0x0000
        /*0034*/ 	.byte	0x00, 0xf0, 0x11, 0x00


	//----- nvinfo : EIATTR_SPARSE_MMA_MASK
	.align		4
.L_5169:
        /*0038*/ 	.byte	0x03, 0x50
        /*003a*/ 	.short	0x0000


	//----- nvinfo : EIATTR_MAXREG_COUNT
	.align		4
        /*003c*/ 	.byte	0x03, 0x1b
        /*003e*/ 	.short	0x00ff


	//----- nvinfo : EIATTR_MERCURY_ISA_VERSION
	.align		4
        /*0040*/ 	.byte	0x03, 0x5f
        /*0042*/ 	.short	0x0101


	//----- nvinfo : EIATTR_EXIT_INSTR_OFFSETS
	.align		4
        /*0044*/ 	.byte	0x04, 0x1c
        /*0046*/ 	.short	(.L_5171 - .L_5170)


	//   ....[0]....
.L_5170:
        /*0048*/ 	.word	0x00000500


	//   ....[1]....
        /*004c*/ 	.word	0x000010a0


	//   ....[2]....
        /*0050*/ 	.word	0x000010f0


	//----- nvinfo : EIATTR_MAX_THREADS
	.align		4
.L_5171:
        /*0054*/ 	.byte	0x04, 0x05
        /*0056*/ 	.short	(.L_5173 - .L_5172)
.L_5172:
        /*0058*/ 	.word	0x00000080
        /*005c*/ 	.word	0x00000001
        /*0060*/ 	.word	0x00000001


	//----- nvinfo : EIATTR_CRS_STACK_SIZE
	.align		4
.L_5173:
        /*0064*/ 	.byte	0x04, 0x1e
        /*0066*/ 	.short	(.L_5175 - .L_5174)
.L_5174:
        /*0068*/ 	.word	0x00000000


	//----- nvinfo : EIATTR_CBANK_PARAM_SIZE
	.align		4
.L_5175:
        /*006c*/ 	.byte	0x03, 0x19
        /*006e*/ 	.short	0x0028


	//----- nvinfo : EIATTR_PARAM_CBANK
	.align		4
        /*0070*/ 	.byte	0x04, 0x0a
        /*0072*/ 	.short	(.L_5177 - .L_5176)
	.align		4
.L_5176:
        /*0074*/ 	.word	index@(.nv.constant0._ZN2at6native29vectorized_elementwise_kernelILi4EZZZNS0_21clamp_min_kernel_cudaERNS_18TensorIteratorBaseERKN3c106ScalarEENKUlvE_clEvENKUlvE6_clEvEUlNS4_4HalfEE_St5arrayIPcLm2EEEEviT0_T1_)
        /*0078*/ 	.short	0x0210
        /*007a*/ 	.short	0x0028


	//----- nvinfo : EIATTR_SW_WAR
	.align		4
.L_5177:
        /*007c*/ 	.byte	0x04, 0x36
        /*007e*/ 	.short	(.L_5179 - .L_5178)
.L_5178:
        /*0080*/ 	.word	0x00000008
.L_5179:


//--------------------- .nv.info._ZN2at6native29vectorized_elementwise_kernelILi8EZZZNS0_21clamp_min_kernel_cudaERNS_18TensorIteratorBaseERKN3c106ScalarEENKUlvE_clEvENKUlvE6_clEvEUlNS4_4HalfEE_St5arrayIPcLm2EEEEviT0_T1_ --------------------------
	.section	.nv.info._ZN2at6native29vectorized_elementwise_kernelILi8EZZZNS0_21clamp_min_kernel_cudaERNS_18TensorIteratorBaseERKN3c106ScalarEENKUlvE_clEvENKUlvE6_clEvEUlNS4_4HalfEE_St5arrayIPcLm2EEEEviT0_T1_,"",@"SHT_CUDA_INFO"
	.sectionflags	@""
	.align	4


	//----- nvinfo : EIATTR_CUDA_API_VERSION
	.align		4
        /*0000*/ 	.byte	0x04, 0x37
        /*0002*/ 	.short	(.L_5181 - .L_5180)
.L_5180:
        /*0004*/ 	.word	0x00000082


	//----- nvinfo : EIATTR_KPARAM_INFO
	.align		4
.L_5181:
        /*0008*/ 	.byte	0x04, 0x17
        /*000a*/ 	.short	(.L_5183 - .L_5182)
.L_5182:
        /*000c*/ 	.word	0x00000000
        /*0010*/ 	.short	0x0002
        /*0012*/ 	.short	0x0018
        /*0014*/ 	.byte	0x00, 0xf0, 0x41, 0x00


	//----- nvinfo : EIATTR_KPARAM_INFO
	.align		4
.L_5183:
        /*0018*/ 	.byte	0x04, 0x17
        /*001a*/ 	.short	(.L_5185 - .L_5184)
.L_5184:
        /*001c*/ 	.word	0x00000000
        /*0020*/ 	.short	0x0001
        /*0022*/ 	.short	0x0008
        /*0024*/ 	.byte	0x00, 0xf0, 0x41, 0x00


	//----- nvinfo : EIATTR_KPARAM_INFO
	.align		4
.L_5185:
        /*0028*/ 	.byte	0x04, 0x17
        /*002a*/ 	.short	(.L_5187 - .L_5186)
.L_5186:
        /*002c*/ 	.word	0x00000000
        /*0030*/ 	.short	0x0000
        /*0032*/ 	.short	0x0000
        /*0034*/ 	.byte	0x00, 0xf0, 0x11, 0x00


	//----- nvinfo : EIATTR_SPARSE_MMA_MASK
	.align		4
.L_5187:
        /*0038*/ 	.byte	0x03, 0x50
        /*003a*/ 	.short	0x0000


	//----- nvinfo : EIATTR_MAXREG_COUNT
	.align		4
        /*003c*/ 	.byte	0x03, 0x1b
        /*003e*/ 	.short	0x00ff


	//----- nvinfo : EIATTR_MERCURY_ISA_VERSION
	.align		4
        /*0040*/ 	.byte	0x03, 0x5f
        /*0042*/ 	.short	0x0101


	//----- nvinfo : EIATTR_EXIT_INSTR_OFFSETS
	.align		4
        /*0044*/ 	.byte	0x04, 0x1c
        /*0046*/ 	.short	(.L_5189 - .L_5188)


	//   ....[0]....
.L_5188:
        /*0048*/ 	.word	0x000004d0


	//   ....[1]....
        /*004c*/ 	.word	0x00001070


	//   ....[2]....
        /*0050*/ 	.word	0x000010c0


	//----- nvinfo : EIATTR_MAX_THREADS
	.align		4
.L_5189:
        /*0054*/ 	.byte	0x04, 0x05
        /*0056*/ 	.short	(.L_5191 - .L_5190)
.L_5190:
        /*0058*/ 	.word	0x00000080
        /*005c*/ 	.word	0x00000001
        /*0060*/ 	.word	0x00000001


	//----- nvinfo : EIATTR_CRS_STACK_SIZE
	.align		4
.L_5191:
        /*0064*/ 	.byte	0x04, 0x1e
        /*0066*/ 	.short	(.L_5193 - .L_5192)
.L_5192:
        /*0068*/ 	.word	0x00000000


	//----- nvinfo : EIATTR_CBANK_PARAM_SIZE
	.align		4
.L_5193:
        /*006c*/ 	.byte	0x03, 0x19
        /*006e*/ 	.short	0x0028


	//----- nvinfo : EIATTR_PARAM_CBANK
	.align		4
        /*0070*/ 	.byte	0x04, 0x0a
        /*0072*/ 	.short	(.L_5195 - .L_5194)
	.align		4
.L_5194:
        /*0074*/ 	.word	index@(.nv.constant0._ZN2at6native29vectorized_elementwise_kernelILi8EZZZNS0_21clamp_min_kernel_cudaERNS_18TensorIteratorBaseERKN3c106ScalarEENKUlvE_clEvENKUlvE6_clEvEUlNS4_4HalfEE_St5arrayIPcLm2EEEEviT0_T1_)
        /*0078*/ 	.short	0x0210
        /*007a*/ 	.short	0x0028


	//----- nvinfo : EIATTR_SW_WAR
	.align		4
.L_5195:
        /*007c*/ 	.byte	0x04, 0x36
        /*007e*/ 	.short	(.L_5197 - .L_5196)
.L_5196:
        /*0080*/ 	.word	0x00000008
.L_5197:


//--------------------- .nv.info._ZN2at6native18elementwise_kernelILi128ELi4EZNS0_15gpu_kernel_implIZZZNS0_21clamp_min_kernel_cudaERNS_18TensorIteratorBaseERKN3c106ScalarEENKUlvE_clEvENKUlvE5_clEvEUlfE_EEvS4_RKT_EUliE_EEviT1_ --------------------------
	.section	.nv.info._ZN2at6native18elementwise_kernelILi128ELi4EZNS0_15gpu_kernel_implIZZZNS0_21clamp_min_kernel_cudaERNS_18TensorIteratorBaseERKN3c106ScalarEENKUlvE_clEvENKUlvE5_clEvEUlfE_EEvS4_RKT_EUliE_EEviT1_,"",@"SHT_CUDA_INFO"
	.sectionflags	@""
	.align	4


	//----- nvinfo : EIATTR_CUDA_API_VERSION
	.align		4
        /*0000*/ 	.byte	0x04, 0x37
        /*0002*/ 	.short	(.L_5199 - .L_5198)
.L_5198:
        /*0004*/ 	.word	0x00000082


	//----- nvinfo : EIATTR_KPARAM_INFO
	.align		4
.L_5199:
        /*0008*/ 	.byte	0x04, 0x17
        /*000a*/ 	.short	(.L_5201 - .L_5200)
.L_5200:
        /*000c*/ 	.word	0x00000000
        /*0010*/ 	.short	0x0001
        /*0012*/ 	.short	0x0008
        /*0014*/ 	.byte	0x00, 0xf0, 0xa1, 0x08


	//----- nvinfo : EIATTR_KPARAM_INFO
	.align		4
.L_5201:
        /*0018*/ 	.byte	0x04, 0x17
        /*001a*/ 	.short	(.L_5203 - .L_5202)
.L_5202:
        /*001c*/ 	.word	0x00000000
        /*0020*/ 	.short	0x0000
        /*0022*/ 	.short	0x0000
        /*0024*/ 	.byte	0x00, 0xf0, 0x11, 0x00


	//----- nvinfo : EIATTR_SPARSE_MMA_MASK
	.align		4
.L_5203:
        /*0028*/ 	.byte	0x03, 0x50
        /*002a*/ 	.short	0x0000


	//----- nvinfo : EIATTR_MAXREG_COUNT
	.align		4
        /*002c*/ 	.byte	0x03, 0x1b
        /*002e*/ 	.short	0x0080


	//----- nvinfo : EIATTR_EXTERNS
	.align		4
        /*0030*/ 	.byte	0x04, 0x0f
        /*0032*/ 	.short	(.L_5205 - .L_5204)


	//   ....[0]....
	.align		4
.L_5204:
        /*0034*/ 	.word	index@(__assertfail)


	//----- nvinfo : EIATTR_MERCURY_ISA_VERSION
	.align		4
.L_5205:
        /*0038*/ 	.byte	0x03, 0x5f
        /*003a*/ 	.short	0x0101


	//----- nvinfo : EIATTR_SYSCALL_OFFSETS
	.align		4
        /*003c*/ 	.byte	0x04, 0x46
        /*003e*/ 	.short	(.L_5207 - .L_5206)


	//   ....[0]....
.L_5206:
        /*0040*/ 	.word	0x00002150


	//   ....[1]....
        /*0044*/ 	.word	0x00002fd0


	//   ....[2]....
        /*0048*/ 	.word	0x00005160


	//   ....[3]....
        /*004c*/ 	.word	0x00005fe0


	//   ....[4]....
        /*0050*/ 	.word	0x00008160


	//   ....[5]....
        /*0054*/ 	.word	0x00008fe0


	//   ....[6]....
        /*0058*/ 	.word	0x0000b150


	//   ....[7]....
        /*005c*/ 	.word	0x0000bfd0


	//----- nvinfo : EIATTR_EXIT_INSTR_OFFSETS
	.align		4
.L_5207:
        /*0060*/ 	.byte	0x04, 0x1c
        /*0062*/ 	.short	(.L_5209 - .L_5208)


	//   ....[0]....
.L_5208:
        /*0064*/ 	.word	0x00009090


	//   ....[1]....
        /*0068*/ 	.word	0x0000b2f0


	//   ....[2]....
        /*006c*/ 	.word	0x0000b330


	//   ....[3]....
        /*0070*/ 	.word	0x0000b3c0


	//   ....[4]....
        /*0074*/ 	.word	0x0000b3f0


	//   ....[5]....
        /*0078*/ 	.word	0x0000b420


	//   ....[6]....
        /*007c*/ 	.word	0x0000b4a0


	//   ....[7]....
        /*0080*/ 	.word	0x0000b4d0


	//   ....[8]....
        /*0084*/ 	.word	0x0000b560


	//   ....[9]....
        /*0088*/ 	.word	0x0000b5a0


	//   ....[10]....
        /*008c*/ 	.word	0x0000b5e0


	//   ....[11]....
        /*0090*/ 	.word	0x0000b6a0


	//   ....[12]....
        /*0094*/ 	.word	0x0000b6f0


	//   ....[13]....
        /*0098*/ 	.word	0x0000b870


	//   ....[14]....
        /*009c*/ 	.word	0x0000b9c0


	//   ....[15]....
        /*00a0*/ 	.word	0x0000b9f0


	//   ....[16]....
        /*00a4*/ 	.word	0x0000baa0


	//   ....[17]....
        /*00a8*/ 	.word	0x0000bc10


	//   ....[18]....
        /*00ac*/ 	.word	0x0000bd80


	//   ....[19]....
        /*00b0*/ 	.word	0x0000bed0


	//   ....[20]....
        /*00b4*/ 	.word	0x0000bfe0


	//   ....[21]....
        /*00b8*/ 	.word	0x0000c010


	//   ....[22]....
        /*00bc*/ 	.word	0x0000c040


	//----- nvinfo : EIATTR_MAX_THREADS
	.align		4
.L_5209:
        /*00c0*/ 	.byte	0x04, 0x05
        /*00c2*/ 	.short	(.L_5211 - .L_5210)
.L_5210:
        /*00c4*/ 	.word	0x00000080
        /*00c8*/ 	.word	0x00000001
        /*00cc*/ 	.word	0x00000001


	//----- nvinfo : EIATTR_CRS_STACK_SIZE
	.align		4
.L_5211:
        /*00d0*/ 	.byte	0x04, 0x1e
        /*00d2*/ 	.short	(.L_5213 - .L_5212)
.L_5212:
        /*00d4*/ 	.word	0x00000000


	//----- nvinfo : EIATTR_CBANK_PARAM_SIZE
	.align		4
.L_5213:
        /*00d8*/ 	.byte	0x03, 0x19
        /*00da*/ 	.short	0x0230


	//----- nvinfo : EIATTR_PARAM_CBANK
	.align		4
        /*00dc*/ 	.byte	0x04, 0x0a
        /*00de*/ 	.short	(.L_5215 - .L_5214)
	.align		4
.L_5214:
        /*00e0*/ 	.word	index@(.nv.constant0._ZN2at6native18elementwise_kernelILi128ELi4EZNS0_15gpu_kernel_implIZZZNS0_21clamp_min_kernel_cudaERNS_18TensorIteratorBaseERKN3c106ScalarEENKUlvE_clEvENKUlvE5_clEvEUlfE_EEvS4_RKT_EUliE_EEviT1_)
        /*00e4*/ 	.short	0x0210
        /*00e6*/ 	.short	0x0230


	//----- nvinfo : EIATTR_SW_WAR
	.align		4
.L_5215:
        /*00e8*/ 	.byte	0x04, 0x36
        /*00ea*/ 	.short	(.L_5217 - .L_5216)
.L_5216:
        /*00ec*/ 	.word	0x00000008
.L_5217:


//--------------------- .nv.info._ZN2at6native27unrolled_elementwise_kernelIZZZNS0_21clamp_min_kernel_cudaERNS_18TensorIteratorBaseERKN3c106ScalarEENKUlvE_clEvENKUlvE5_clEvEUlfE_St5arrayIPcLm2EELi4E23TrivialOffsetCalculatorILi1EjESF_NS0_6memory12LoadWithCastILi1EEENSG_13StoreWithCastILi1EEEEEviT_T0_T2_T3_T4_T5_ --------------------------
	.section	.nv.info._ZN2at6native27unrolled_elementwise_kernelIZZZNS0_21clamp_min_kernel_cudaERNS_18TensorIteratorBaseERKN3c106ScalarEENKUlvE_clEvENKUlvE5_clEvEUlfE_St5arrayIPcLm2EELi4E23TrivialOffsetCalculatorILi1EjESF_NS0_6memory12LoadWithCastILi1EEENSG_13StoreWithCastILi1EEEEEviT_T0_T2_T3_T4_T5_,"",@"SHT_CUDA_INFO"
	.sectionflags	@""
	.align	4


	//----- nvinfo : EIATTR_CUDA_API_VERSION
	.align		4
        /*0000*/ 	.byte	0x04, 0x37
        /*0002*/ 	.short	(.L_5219 - .L_5218)
.L_5218:
        /*0004*/ 	.word	0x00000082


	//----- nvinfo : EIATTR_KPARAM_INFO
	.align		4
.L_5219:
        /*0008*/ 	.byte	0x04, 0x17
        /*000a*/ 	.short	(.L_5221 - .L_5220)
.L_5220:
        /*000c*/ 	.word	0x00000000
        /*0010*/ 	.short	0x0006
        /*0012*/ 	.short	0x0034
        /*0014*/ 	.byte	0x00, 0xf0, 0x21, 0x00


	//----- nvinfo : EIATTR_KPARAM_INFO
	.align		4
.L_5221:
        /*0018*/ 	.byte	0x04, 0x17
        /*001a*/ 	.short	(.L_5223 - .L_5222)
.L_5222:
        /*001c*/ 	.word	0x00000000
        /*0020*/ 	.short	0x0005
        /*0022*/ 	.short	0x002c
        /*0024*/ 	.byte	0x00, 0xf0, 0x21, 0x00


	//----- nvinfo : EIATTR_KPARAM_INFO
	.align		4
.L_5223:
        /*0028*/ 	.byte	0x04, 0x17
        /*002a*/ 	.short	(.L_5225 - .L_5224)
.L_5224:
        /*002c*/ 	.word	0x00000000
        /*0030*/ 	.short	0x0004
        /*0032*/ 	.short	0x0029
        /*0034*/ 	.byte	0x00, 0xf0, 0x05, 0x00


	//----- nvinfo : EIATTR_KPARAM_INFO
	.align		4
.L_5225:
        /*0038*/ 	.byte	0x04, 0x17
        /*003a*/ 	.short	(.L_5227 - .L_5226)
.L_5226:
        /*003c*/ 	.word	0x00000000
        /*0040*/ 	.short	0x0003
        /*0042*/ 	.short	0x0028
        /*0044*/ 	.byte	0x00, 0xf0, 0x05, 0x00


	//----- nvinfo : EIATTR_KPARAM_INFO
	.align		4
.L_5227:
        /*0048*/ 	.byte	0x04, 0x17
        /*004a*/ 	.short	(.L_5229 - .L_5228)
.L_5228:
        /*004c*/ 	.word	0x00000000
        /*0050*/ 	.short	0x0002
        /*0052*/ 	.short	0x0018
        /*0054*/ 	.byte	0x00, 0xf0, 0x41, 0x00


	//----- nvinfo : EIATTR_KPARAM_INFO
	.align		4
.L_5229:
        /*0058*/ 	.byte	0x04, 0x17
        /*005a*/ 	.short	(.L_5231 - .L_5230)
.L_5230:
        /*005c*/ 	.word	0x00000000
        /*0060*/ 	.short	0x0001
        /*0062*/ 	.short	0x0008
        /*0064*/ 	.byte	0x00, 0xf0, 0x41, 0x00


	//----- nvinfo : EIATTR_KPARAM_INFO
	.align		4
.L_5231:
        /*0068*/ 	.byte	0x04, 0x17
        /*006a*/ 	.short	(.L_5233 - .L_5232)
.L_5232:
        /*006c*/ 	.word	0x00000000
        /*0070*/ 	.short	0x0000
        /*0072*/ 	.short	0x0000
        /*0074*/ 	.byte	0x00, 0xf0, 0x11, 0x00


	//----- nvinfo : EIATTR_SPARSE_MMA_MASK
	.align		4
.L_5233:
        /*0078*/ 	.byte	0x03, 0x50
        /*007a*/ 	.short	0x0000


	//----- nvinfo : EIATTR_MAXREG_COUNT
	.align		4
        /*007c*/ 	.byte	0x03, 0x1b
        /*007e*/ 	.short	0x00ff


	//----- nvinfo : EIATTR_EXTERNS
	.align		4
        /*0080*/ 	.byte	0x04, 0x0f
        /*0082*/ 	.short	(.L_5235 - .L_5234)


	//   ....[0]....
	.align		4
.L_5234:
        /*0084*/ 	.word	index@(__assertfail)


	//----- nvinfo : EIATTR_MERCURY_ISA_VERSION
	.align		4
.L_5235:
        /*0088*/ 	.byte	0x03, 0x5f
        /*008a*/ 	.short	0x0101


	//----- nvinfo : EIATTR_SYSCALL_OFFSETS
	.align		4
        /*008c*/ 	.byte	0x04, 0x46
        /*008e*/ 	.short	(.L_5237 - .L_5236)


	//   ....[0]....
.L_5236:
        /*0090*/ 	.word	0x00000e80


	//   ....[1]....
        /*0094*/ 	.word	0x00001d30


	//   ....[2]....
        /*0098*/ 	.word	0x00002bf0


	//   ....[3]....
        /*009c*/ 	.word	0x00003a50


	//   ....[4]....
        /*00a0*/ 	.word	0x00004ba0


	//   ....[5]....
        /*00a4*/ 	.word	0x00005aa0


	//   ....[6]....
        /*00a8*/ 	.word	0x00006960


	//   ....[7]....
        /*00ac*/ 	.word	0x00007820


	//----- nvinfo : EIATTR_EXIT_INSTR_OFFSETS
	.align		4
.L_5237:
        /*00b0*/ 	.byte	0x04, 0x1c
        /*00b2*/ 	.short	(.L_5239 - .L_5238)


	//   ....[0]....
.L_5238:
        /*00b4*/ 	.word	0x00006a00


	//   ....[1]....
        /*00b8*/ 	.word	0x00006b40


	//   ....[2]....
        /*00bc*/ 	.word	0x00006b80


	//   ....[3]....
        /*00c0*/ 	.word	0x00006c10


	//   ....[4]....
        /*00c4*/ 	.word	0x00006c40


	//   ....[5]....
        /*00c8*/ 	.word	0x00006c70


	//   ....[6]....
        /*00cc*/ 	.word	0x00006cf0


	//   ....[7]....
        /*00d0*/ 	.word	0x00006d20


	//   ....[8]....
        /*00d4*/ 	.word	0x00006db0


	//   ....[9]....
        /*00d8*/ 	.word	0x00006df0


	//   ....[10]....
        /*00dc*/ 	.word	0x00006e30


	//   ....[11]....
        /*00e0*/ 	.word	0x00006ef0


	//   ....[12]....
        /*00e4*/ 	.word	0x00006f40


	//   ....[13]....
        /*00e8*/ 	.word	0x000070c0


	//   ....[14]....
        /*00ec*/ 	.word	0x00007210


	//   ....[15]....
        /*00f0*/ 	.word	0x00007240


	//   ....[16]....
        /*00f4*/ 	.word	0x000072f0


	//   ....[17]....
        /*00f8*/ 	.word	0x00007460


	//   ....[18]....
        /*00fc*/ 	.word	0x000075d0


	//   ....[19]....
        /*0100*/ 	.word	0x00007720


	//   ....[20]....
        /*0104*/ 	.word	0x00007830


	//   ....[21]....
        /*0108*/ 	.word	0x00007860


	//   ....[22]....
        /*010c*/ 	.word	0x00007890


	//----- nvinfo : EIATTR_MAX_THREADS
	.align		4
.L_5239:
        /*0110*/ 	.byte	0x04, 0x05
        /*0112*/ 	.short	(.L_5241 - .L_5240)
.L_5240:
        /*0114*/ 	.word	0x00000080
        /*0118*/ 	.word	0x00000001
        /*011c*/ 	.word	0x00000001


	//----- nvinfo : EIATTR_CRS_STACK_SIZE
	.align		4
.L_5241:
        /*0120*/ 	.byte	0x04, 0x1e
        /*0122*/ 	.short	(.L_5243 - .L_5242)
.L_5242:
        /*0124*/ 	.word	0x00000000


	//----- nvinfo : EIATTR_CBANK_PARAM_SIZE
	.align		4
.L_5243:
        /*0128*/ 	.byte	0x03, 0x19
        /*012a*/ 	.short	0x003c


	//----- nvinfo : EIATTR_PARAM_CBANK
	.align		4
        /*012c*/ 	.byte	0x04, 0x0a
        /*012e*/ 	.short	(.L_5245 - .L_5244)
	.align		4
.L_5244:
        /*0130*/ 	.word	index@(.nv.constant0._ZN2at6native27unrolled_elementwise_kernelIZZZNS0_21clamp_min_kernel_cudaERNS_18TensorIteratorBaseERKN3c106ScalarEENKUlvE_clEvENKUlvE5_clEvEUlfE_St5arrayIPcLm2EELi4E23TrivialOffsetCalculatorILi1EjESF_NS0_6memory12LoadWithCastILi1EEENSG_13StoreWithCastILi1EEEEEviT_T0_T2_T3_T4_T5_)
        /*0134*/ 	.short	0x0210
        /*0136*/ 	.short	0x003c


	//----- nvinfo : EIATTR_SW_WAR
	.align		4
.L_5245:
        /*0138*/ 	.byte	0x04, 0x36
        /*013a*/ 	.short	(.L_5247 - .L_5246)
.L_5246:
        /*013c*/ 	.word	0x00000008
.L_5247:


//--------------------- .nv.info._ZN2at6native18elementwise_kernelILi128ELi2EZNS0_22gpu_kernel_impl_nocastIZZZNS0_21clamp_min_kernel_cudaERNS_18TensorIteratorBaseERKN3c106ScalarEENKUlvE_clEvENKUlvE5_clEvEUlfE_EEvS4_RKT_EUliE_EEviT1_ --------------------------
	.section	.nv.info._ZN2at6native18elementwise_kernelILi128ELi2EZNS0_22gpu_kernel_impl_nocastIZZZNS0_21clamp_min_kernel_cudaERNS_18TensorIteratorBaseERKN3c106ScalarEENKUlvE_clEvENKUlvE5_clEvEUlfE_EEvS4_RKT_EUliE_EEviT1_,"",@"SHT_CUDA_INFO"
	.sectionflags	@""
	.align	4


	//----- nvinfo : EIATTR_CUDA_API_VERSION
	.align		4
        /*0000*/ 	.byte	0x04, 0x37
        /*0002*/ 	.short	(.L_5249 - .L_5248)
.L_5248:
        /*0004*/ 	.word	0x00000082


	//----- nvinfo : EIATTR_KPARAM_INFO
	.align		4
.L_5249:
        /*0008*/ 	.byte	0x04, 0x17
        /*000a*/ 	.short	(.L_5251 - .L_5250)
.L_5250:
        /*000c*/ 	.word	0x00000000
        /*0010*/ 	.short	0x0001
        /*0012*/ 	.short	0x0008
        /*0014*/ 	.byte	0x00, 0xf0, 0x81, 0x08


	//----- nvinfo : EIATTR_KPARAM_INFO
	.align		4
.L_5251:
        /*0018*/ 	.byte	0x04, 0x17
        /*001a*/ 	.short	(.L_5253 - .L_5252)
.L_5252:
        /*001c*/ 	.word	0x00000000
        /*0020*/ 	.short	0x0000
        /*0022*/ 	.short	0x0000
        /*0024*/ 	.byte	0x00, 0xf0, 0x11, 0x00


	//----- nvinfo : EIATTR_SPARSE_MMA_MASK
	.align		4
.L_5253:
        /*0028*/ 	.byte	0x03, 0x50
        /*002a*/ 	.short	0x0000


	//----- nvinfo : EIATTR_MAXREG_COUNT
	.align		4
        /*002c*/ 	.byte	0x03, 0x1b
        /*002e*/ 	.short	0x0080


	//----- nvinfo : EIATTR_MERCURY_ISA_VERSION
	.align		4
        /*0030*/ 	.byte	0x03, 0x5f
        /*0032*/ 	.short	0x0101


	//----- nvinfo : EIATTR_EXIT_INSTR_OFFSETS
	.align		4
        /*0034*/ 	.byte	0x04, 0x1c
        /*0036*/ 	.short	(.L_5255 - .L_5254)


	//   ....[0]....
.L_5254:
        /*0038*/ 	.word	0x00001460


	//   ....[1]....
        /*003c*/ 	.word	0x00002810


	//----- nvinfo : EIATTR_MAX_THREADS
	.align		4
.L_5255:
        /*0040*/ 	.byte	0x04, 0x05
        /*0042*/ 	.short	(.L_5257 - .L_5256)
.L_5256:
        /*0044*/ 	.word	0x00000080
        /*0048*/ 	.word	0x00000001
        /*004c*/ 	.word	0x00000001


	//----- nvinfo : EIATTR_CRS_STACK_SIZE
	.align		4
.L_5257:
        /*0050*/ 	.byte	0x04, 0x1e
        /*0052*/ 	.short	(.L_5259 - .L_5258)
.L_5258:
        /*0054*/ 	.word	0x00000000


	//----- nvinfo : EIATTR_CBANK_PARAM_SIZE
	.align		4
.L_5259:
        /*0058*/ 	.byte	0x03, 0x19
        /*005a*/ 	.short	0x0228


	//----- nvinfo : EIATTR_PARAM_CBANK
	.align		4
        /*005c*/ 	.byte	0x04, 0x0a
        /*005e*/ 	.short	(.L_5261 - .L_5260)
	.align		4
.L_5260:
        /*0060*/ 	.word	index@(.nv.constant0._ZN2at6native18elementwise_kernelILi128ELi2EZNS0_22gpu_kernel_impl_nocastIZZZNS0_21clamp_min_kernel_cudaERNS_18TensorIteratorBaseERKN3c106ScalarEENKUlvE_clEvENKUlvE5_clEvEUlfE_EEvS4_RKT_EUliE_EEviT1_)
        /*0064*/ 	.short	0x0210
        /*0066*/ 	.short	0x0228


	//----- nvinfo : EIATTR_SW_WAR
	.align		4
.L_5261:
        /*0068*/ 	.byte	0x04, 0x36
        /*006a*/ 	.short	(.L_5263 - .L_5262)
.L_5262:
        /*006c*/ 	.word	0x00000008
.L_5263:


//--------------------- .nv.info._ZN2at6native27unrolled_elementwise_kernelIZZZNS0_21clamp_min_kernel_cudaERNS_18TensorIteratorBaseERKN3c106ScalarEENKUlvE_clEvENKUlvE5_clEvEUlfE_St5arrayIPcLm2EELi4E23TrivialOffsetCalculatorILi1EjESF_NS0_6memory15LoadWithoutCastENSG_16StoreWithoutCastEEEviT_T0_T2_T3_T4_T5_ --------------------------
	.section	.nv.info._ZN2at6native27unrolled_elementwise_kernelIZZZNS0_21clamp_min_kernel_cudaERNS_18TensorIteratorBaseERKN3c106ScalarEENKUlvE_clEvENKUlvE5_clEvEUlfE_St5arrayIPcLm2EELi4E23TrivialOffsetCalculatorILi1EjESF_NS0_6memory15LoadWithoutCastENSG_16StoreWithoutCastEEEviT_T0_T2_T3_T4_T5_,"",@"SHT_CUDA_INFO"
	.sectionflags	@""
	.align	4


	//----- nvinfo : EIATTR_CUDA_API_VERSION
	.align		4
        /*0000*/ 	.byte	0x04, 0x37
        /*0002*/ 	.short	(.L_5265 - .L_5264)
.L_5264:
        /*0004*/ 	.word	0x00000082


	//----- nvinfo : EIATTR_KPARAM_INFO
	.align		4
.L_5265:
        /*0008*/ 	.byte	0x04, 0x17
        /*000a*/ 	.short	(.L_5267 - .L_5266)
.L_5266:
        /*000c*/ 	.word	0x00000000
        /*0010*/ 	.short	0x0006
        /*0012*/ 	.short	0x002b
        /*0014*/ 	.byte	0x00, 0xf0, 0x05, 0x00


	//----- nvinfo : EIATTR_KPARAM_INFO
	.align		4
.L_5267:
        /*0018*/ 	.byte	0x04, 0x17
        /*001a*/ 	.short	(.L_5269 - .L_5268)
.L_5268:
        /*001c*/ 	.word	0x00000000
        /*0020*/ 	.short	0x0005
        /*0022*/ 	.short	0x002a
        /*0024*/ 	.byte	0x00, 0xf0, 0x05, 0x00


	//----- nvinfo : EIATTR_KPARAM_INFO
	.align		4
.L_5269:
        /*0028*/ 	.byte	0x04, 0x17
        /*002a*/ 	.short	(.L_5271 - .L_5270)
.L_5270:
        /*002c*/ 	.word	0x00000000
        /*0030*/ 	.short	0x0004
        /*0032*/ 	.short	0x0029
        /*0034*/ 	.byte	0x00, 0xf0, 0x05, 0x00


	//----- nvinfo : EIATTR_KPARAM_INFO
	.align		4
.L_5271:
        /*0038*/ 	.byte	0x04, 0x17
        /*003a*/ 	.short	(.L_5273 - .L_5272)
.L_5272:
        /*003c*/ 	.word	0x00000000
        /*0040*/ 	.short	0x0003
        /*0042*/ 	.short	0x0028
        /*0044*/ 	.byte	0x00, 0xf0, 0x05, 0x00


	//----- nvinfo : EIATTR_KPARAM_INFO
	.align		4
.L_5273:
        /*0048*/ 	.byte	0x04, 0x17
        /*004a*/ 	.short	(.L_5275 - .L_5274)
.L_5274:
        /*004c*/ 	.word	0x00000000
        /*0050*/ 	.short	0x0002
        /*0052*/ 	.short	0x0018
        /*0054*/ 	.byte	0x00, 0xf0, 0x41, 0x00


	//----- nvinfo : EIATTR_KPARAM_INFO
	.align		4
.L_5275:
        /*0058*/ 	.byte	0x04, 0x17
        /*005a*/ 	.short	(.L_5277 - .L_5276)
.L_5276:
        /*005c*/ 	.word	0x00000000
        /*0060*/ 	.short	0x0001
        /*0062*/ 	.short	0x0008
        /*0064*/ 	.byte	0x00, 0xf0, 0x41, 0x00


	//----- nvinfo : EIATTR_KPARAM_INFO
	.align		4
.L_5277:
        /*0068*/ 	.byte	0x04, 0x17
        /*006a*/ 	.short	(.L_5279 - .L_5278)
.L_5278:
        /*006c*/ 	.word	0x00000000
        /*0070*/ 	.short	0x0000
        /*0072*/ 	.short	0x0000
        /*0074*/ 	.byte	0x00, 0xf0, 0x11, 0x00


	//----- nvinfo : EIATTR_SPARSE_MMA_MASK
	.align		4
.L_5279:
        /*0078*/ 	.byte	0x03, 0x50
        /*007a*/ 	.short	0x0000


	//----- nvinfo : EIATTR_MAXREG_COUNT
	.align		4
        /*007c*/ 	.byte	0x03, 0x1b
        /*007e*/ 	.short	0x00ff


	//----- nvinfo : EIATTR_MERCURY_ISA_VERSION
	.align		4
        /*0080*/ 	.byte	0x03, 0x5f
        /*0082*/ 	.short	0x0101


	//----- nvinfo : EIATTR_EXIT_INSTR_OFFSETS
	.align		4
        /*0084*/ 	.byte	0x04, 0x1c
        /*0086*/ 	.short	(.L_5281 - .L_5280)


	//   ....[0]....
.L_5280:
        /*0088*/ 	.word	0x00000480


	//   ....[1]....
        /*008c*/ 	.word	0x000004e0


	//----- nvinfo : EIATTR_MAX_THREADS
	.align		4
.L_5281:
        /*0090*/ 	.byte	0x04, 0x05
        /*0092*/ 	.short	(.L_5283 - .L_5282)
.L_5282:
        /*0094*/ 	.word	0x00000080
        /*0098*/ 	.word	0x00000001
        /*009c*/ 	.word	0x00000001


	//----- nvinfo : EIATTR_CRS_STACK_SIZE
	.align		4
.L_5283:
        /*00a0*/ 	.byte	0x04, 0x1e
        /*00a2*/ 	.short	(.L_5285 - .L_5284)
.L_5284:
        /*00a4*/ 	.word	0x00000000


	//----- nvinfo : EIATTR_CBANK_PARAM_SIZE
	.align		4
.L_5285:
        /*00a8*/ 	.byte	0x03, 0x19
        /*00aa*/ 	.short	0x002c


	//----- nvinfo : EIATTR_PARAM_CBANK
	.align		4
        /*00ac*/ 	.byte	0x04, 0x0a
        /*00ae*/ 	.short	(.L_5287 - .L_5286)
	.align		4
.L_5286:
        /*00b0*/ 	.word	index@(.nv.constant0._ZN2at6native27unrolled_elementwise_kernelIZZZNS0_21clamp_min_kernel_cudaERNS_18TensorIteratorBaseERKN3c106ScalarEENKUlvE_clEvENKUlvE5_clEvEUlfE_St5arrayIPcLm2EELi4E23TrivialOffsetCalculatorILi1EjESF_NS0_6memory15LoadWithoutCastENSG_16StoreWithoutCastEEEviT_T0_T2_T3_T4_T5_)
        /*00b4*/ 	.short	0x0210
        /*00b6*/ 	.short	0x002c


	//----- nvinfo : EIATTR_SW_WAR
	.align		4
.L_5287:
        /*00b8*/ 	.byte	0x04, 0x36
        /*00ba*/ 	.short	(.L_5289 - .L_5288)
.L_5288:
        /*00bc*/ 	.word	0x00000008
.L_5289:


//--------------------- .nv.info._ZN2at6native29vectorized_elementwise_kernelILi2EZZZNS0_21clamp_min_kernel_cudaERNS_18TensorIteratorBaseERKN3c106ScalarEENKUlvE_clEvENKUlvE5_clEvEUlfE_St5arrayIPcLm2EEEEviT0_T1_ --------------------------
	.section	.nv.info._ZN2at6native29vectorized_elementwise_kernelILi2EZZZNS0_21clamp_min_kernel_cudaERNS_18TensorIteratorBaseERKN3c106ScalarEENKUlvE_clEvENKUlvE5_clEvEUlfE_St5arrayIPcLm2EEEEviT0_T1_,"",@"SHT_CUDA_INFO"
	.sectionflags	@""
	.align	4


	//----- nvinfo : EIATTR_CUDA_API_VERSION
	.align		4
        /*0000*/ 	.byte	0x04, 0x37
        /*0002*/ 	.short	(.L_5291 - .L_5290)
.L_5290:
        /*0004*/ 	.word	0x00000082


	//----- nvinfo : EIATTR_KPARAM_INFO
	.align		4
.L_5291:
        /*0008*/ 	.byte	0x04, 0x17
        /*000a*/ 	.short	(.L_5293 - .L_5292)
.L_5292:
        /*000c*/ 	.word	0x00000000
        /*0010*/ 	.short	0x0002
        /*0012*/ 	.short	0x0018
        /*0014*/ 	.byte	0x00, 0xf0, 0x41, 0x00


	//----- nvinfo : EIATTR_KPARAM_INFO
	.align		4
.L_5293:
        /*0018*/ 	.byte	0x04, 0x17
        /*001a*/ 	.short	(.L_5295 - .L_5294)
.L_5294:
        /*001c*/ 	.word	0x00000000
        /*0020*/ 	.short	0x0001
        /*0022*/ 	.short	0x0008
        /*0024*/ 	.byte	0x00, 0xf0, 0x41, 0x00


	//----- nvinfo : EIATTR_KPARAM_INFO
	.align		4
.L_5295:
        /*0028*/ 	.byte	0x04, 0x17
        /*002a*/ 	.short	(.L_5297 - .L_5296)
.L_5296:
        /*002c*/ 	.word	0x00000000
        /*0030*/ 	.short	0x0000
        /*0032*/ 	.short	0x0000
        /*0034*/ 	.byte	0x00, 0xf0, 0x11, 0x00


	//----- nvinfo : EIATTR_SPARSE_MMA_MASK
	.align		4
.L_5297:
        /*0038*/ 	.byte	0x03, 0x50
        /*003a*/ 	.short	0x0000


	//----- nvinfo : EIATTR_MAXREG_COUNT
	.align		4
        /*003c*/ 	.byte	0x03, 0x1b
        /*003e*/ 	.short	0x00ff


	//----- nvinfo : EIATTR_MERCURY_ISA_VERSION
	.align		4
        /*0040*/ 	.byte	0x03, 0x5f
        /*0042*/ 	.short	0x0101


	//----- nvinfo : EIATTR_EXIT_INSTR_OFFSETS
	.align		4
        /*0044*/ 	.byte	0x04, 0x1c
        /*0046*/ 	.short	(.L_5299 - .L_5298)


	//   ....[0]....
.L_5298:
        /*0048*/ 	.word	0x000002f0


	//   ....[1]....
        /*004c*/ 	.word	0x00000c80


	//   ....[2]....
        /*0050*/ 	.word	0x00000cd0


	//----- nvinfo : EIATTR_MAX_THREADS
	.align		4
.L_5299:
        /*0054*/ 	.byte	0x04, 0x05
        /*0056*/ 	.short	(.L_5301 - .L_5300)
.L_5300:
        /*0058*/ 	.word	0x00000080
        /*005c*/ 	.word	0x00000001
        /*0060*/ 	.word	0x00000001


	//----- nvinfo : EIATTR_CRS_STACK_SIZE
	.align		4
.L_5301:
        /*0064*/ 	.byte	0x04, 0x1e
        /*0066*/ 	.short	(.L_5303 - .L_5302)
.L_5302:
        /*0068*/ 	.word	0x00000000


	//----- nvinfo : EIATTR_CBANK_PARAM_SIZE
	.align		4
.L_5303:
        /*006c*/ 	.byte	0x03, 0x19
        /*006e*/ 	.short	0x0028


	//----- nvinfo : EIATTR_PARAM_CBANK
	.align		4
        /*0070*/ 	.byte	0x04, 0x0a
        /*0072*/ 	.short	(.L_5305 - .L_5304)
	.align		4
.L_5304:
        /*0074*/ 	.word	index@(.nv.constant0._ZN2at6native29vectorized_elementwise_kernelILi2EZZZNS0_21clamp_min_kernel_cudaERNS_18TensorIteratorBaseERKN3c106ScalarEENKUlvE_clEvENKUlvE5_clEvEUlfE_St5arrayIPcLm2EEEEviT0_T1_)
        /*0078*/ 	.short	0x0210
        /*007a*/ 	.short	0x0028


	//----- nvinfo : EIATTR_SW_WAR
	.align		4
.L_5305:
        /*007c*/ 	.byte	0x04, 0x36
        /*007e*/ 	.short	(.L_5307 - .L_5306)
.L_5306:
        /*0080*/ 	.word	0x00000008
.L_5307:


//--------------------- .nv.info._ZN2at6native29vectorized_elementwise_kernelILi4EZZZNS0_21clamp_min_kernel_cudaERNS_18TensorIteratorBaseERKN3c106ScalarEENKUlvE_clEvENKUlvE5_clEvEUlfE_St5arrayIPcLm2EEEEviT0_T1_ --------------------------
	.section	.nv.info._ZN2at6native29vectorized_elementwise_kernelILi4EZZZNS0_21clamp_min_kernel_cudaERNS_18TensorIteratorBaseERKN3c106ScalarEENKUlvE_clEvENKUlvE5_clEvEUlfE_St5arrayIPcLm2EEEEviT0_T1_,"",@"SHT_CUDA_INFO"
	.sectionflags	@""
	.align	4


	//----- nvinfo : EIATTR_CUDA_API_VERSION
	.align		4
        /*0000*/ 	.byte	0x04, 0x37
        /*0002*/ 	.short	(.L_5309 - .L_5308)
.L_5308:
        /*0004*/ 	.word	0x00000082


	//----- nvinfo : EIATTR_KPARAM_INFO
	.align		4
.L_5309:
        /*0008*/ 	.byte	0x04, 0x17
        /*000a*/ 	.short	(.L_5311 - .L_5310)
.L_5310:
        /*000c*/ 	.word	0x00000000
        /*0010*/ 	.short	0x0002
        /*0012*/ 	.short	0x0018
        /*0014*/ 	.byte	0x00, 0xf0, 0x41, 0x00


	//----- nvinfo : EIATTR_KPARAM_INFO
	.align		4
.L_5311:
        /*0018*/ 	.byte	0x04, 0x17
        /*001a*/ 	.short	(.L_5313 - .L_5312)
.L_5312:
        /*001c*/ 	.word	0x00000000
        /*0020*/ 	.short	0x0001
        /*0022*/ 	.short	0x0008
        /*0024*/ 	.byte	0x00, 0xf0, 0x41, 0x00


	//----- nvinfo : EIATTR_KPARAM_INFO
	.align		4
.L_5313:
        /*0028*/ 	.byte	0x04, 0x17
        /*002a*/ 	.short	(.L_5315 - .L_5314)
.L_5314:
        /*002c*/ 	.word	0x00000000
        /*0030*/ 	.short	0x0000
        /*0032*/ 	.short	0x0000
        /*0034*/ 	.byte	0x00, 0xf0, 0x11, 0x00


	//----- nvinfo : EIATTR_SPARSE_MMA_MASK
	.align		4
.L_5315:
        /*0038*/ 	.byte	0x03, 0x50
        /*003a*/ 	.short	0x0000


	//----- nvinfo : EIATTR_MAXREG_COUNT
	.align		4
        /*003c*/ 	.byte	0x03, 0x1b
        /*003e*/ 	.short	0x00ff


	//----- nvinfo : EIATTR_MERCURY_ISA_VERSION
	.align		4
        /*0040*/ 	.byte	0x03, 0x5f
        /*0042*/ 	.short	0x0101


	//----- nvinfo : EIATTR_EXIT_INSTR_OFFSETS
	.align		4
        /*0044*/ 	.byte	0x04, 0x1c
        /*0046*/ 	.short	(.L_5317 - .L_5316)


	//   ....[0]....
.L_5316:
        /*0048*/ 	.word	0x000002b0


	//   ....[1]....
        /*004c*/ 	.word	0x00000c40


	//   ....[2]....
        /*0050*/ 	.word	0x00000c90


	//----- nvinfo : EIATTR_MAX_THREADS
	.align		4
.L_5317:
        /*0054*/ 	.byte	0x04, 0x05
        /*0056*/ 	.short	(.L_5319 - .L_5318)
.L_5318:
        /*0058*/ 	.word	0x00000080
        /*005c*/ 	.word	0x00000001
        /*0060*/ 	.word	0x00000001


	//----- nvinfo : EIATTR_CRS_STACK_SIZE
	.align		4
.L_5319:
        /*0064*/ 	.byte	0x04, 0x1e
        /*0066*/ 	.short	(.L_5321 - .L_5320)
.L_5320:
        /*0068*/ 	.word	0x00000000


	//----- nvinfo : EIATTR_CBANK_PARAM_SIZE
	.align		4
.L_5321:
        /*006c*/ 	.byte	0x03, 0x19
        /*006e*/ 	.short	0x0028


	//----- nvinfo : EIATTR_PARAM_CBANK
	.align		4
        /*0070*/ 	.byte	0x04, 0x0a
        /*0072*/ 	.short	(.L_5323 - .L_5322)
	.align		4
.L_5322:
        /*0074*/ 	.word	index@(.nv.constant0._ZN2at6native29vectorized_elementwise_kernelILi4EZZZNS0_21clamp_min_kernel_cudaERNS_18TensorIteratorBaseERKN3c106ScalarEENKUlvE_clEvENKUlvE5_clEvEUlfE_St5arrayIPcLm2EEEEviT0_T1_)
        /*0078*/ 	.short	0x0210
        /*007a*/ 	.short	0x0028


	//----- nvinfo : EIATTR_SW_WAR
	.align		4
.L_5323:
        /*007c*/ 	.byte	0x04, 0x36
        /*007e*/ 	.short	(.L_5325 - .L_5324)
.L_5324:
        /*0080*/ 	.word	0x00000008
.L_5325:


//--------------------- .nv.info._ZN2at6native29vectorized_elementwise_kernelILi8EZZZNS0_21clamp_min_kernel_cudaERNS_18TensorIteratorBaseERKN3c106ScalarEENKUlvE_clEvENKUlvE5_clEvEUlfE_St5arrayIPcLm2EEEEviT0_T1_ --------------------------
	.section	.nv.info._ZN2at6native29vectorized_elementwise_kernelILi8EZZZNS0_21clamp_min_kernel_cudaERNS_18TensorIteratorBaseERKN3c106ScalarEENKUlvE_clEvENKUlvE5_clEvEUlfE_St5arrayIPcLm2EEEEviT0_T1_,"",@"SHT_CUDA_INFO"
	.sectionflags	@""
	.align	4


	//----- nvinfo : EIATTR_CUDA_API_VERSION
	.align		4
        /*0000*/ 	.byte	0x04, 0x37
        /*0002*/ 	.short	(.L_5327 - .L_5326)
.L_5326:
        /*0004*/ 	.word	0x00000082


	//----- nvinfo : EIATTR_KPARAM_INFO
	.align		4
.L_5327:
        /*0008*/ 	.byte	0x04, 0x17
        /*000a*/ 	.short	(.L_5329 - .L_5328)
.L_5328:
        /*000c*/ 	.word	0x00000000
        /*0010*/ 	.short	0x0002
        /*0012*/ 	.short	0x0018
        /*0014*/ 	.byte	0x00, 0xf0, 0x41, 0x00


	//----- nvinfo : EIATTR_KPARAM_INFO
	.align		4
.L_5329:
        /*0018*/ 	.byte	0x04, 0x17
        /*001a*/ 	.short	(.L_5331 - .L_5330)
.L_5330:
        /*001c*/ 	.word	0x00000000
        /*0020*/ 	.short	0x0001
        /*0022*/ 	.short	0x0008
        /*0024*/ 	.byte	0x00, 0xf0, 0x41, 0x00


	//----- nvinfo : EIATTR_KPARAM_INFO
	.align		4
.L_5331:
        /*0028*/ 	.byte	0x04, 0x17
        /*002a*/ 	.short	(.L_5333 - .L_5332)
.L_5332:
        /*002c*/ 	.word	0x00000000
        /*0030*/ 	.short	0x0000
        /*0032*/ 	.short	0x0000
        /*0034*/ 	.byte	0x00, 0xf0, 0x11, 0x00


	//----- nvinfo : EIATTR_SPARSE_MMA_MASK
	.align		4
.L_5333:
        /*0038*/ 	.byte	0x03, 0x50
        /*003a*/ 	.short	0x0000


	//----- nvinfo : EIATTR_MAXREG_COUNT
	.align		4
        /*003c*/ 	.byte	0x03, 0x1b
        /*003e*/ 	.short	0x00ff


	//----- nvinfo : EIATTR_MERCURY_ISA_VERSION
	.align		4
        /*0040*/ 	.byte	0x03, 0x5f
        /*0042*/ 	.short	0x0101


	//----- nvinfo : EIATTR_EXIT_INSTR_OFFSETS
	.align		4
        /*0044*/ 	.byte	0x04, 0x1c
        /*0046*/ 	.short	(.L_5335 - .L_5334)


	//   ....[0]....
.L_5334:
        /*0048*/ 	.word	0x000002b0


	//   ....[1]....
        /*004c*/ 	.word	0x00000c40


	//   ....[2]....
        /*0050*/ 	.word	0x00000c90


	//----- nvinfo : EIATTR_MAX_THREADS
	.align		4
.L_5335:
        /*0054*/ 	.byte	0x04, 0x05
        /*0056*/ 	.short	(.L_5337 - .L_5336)
.L_5336:
        /*0058*/ 	.word	0x00000080
        /*005c*/ 	.word	0x00000001
        /*0060*/ 	.word	0x00000001


	//----- nvinfo : EIATTR_CRS_STACK_SIZE
	.align		4
.L_5337:
        /*0064*/ 	.byte	0x04, 0x1e
        /*0066*/ 	.short	(.L_5339 - .L_5338)
.L_5338:
        /*0068*/ 	.word	0x00000000


	//----- nvinfo : EIATTR_CBANK_PARAM_SIZE
	.align		4
.L_5339:
        /*006c*/ 	.byte	0x03, 0x19
        /*006e*/ 	.short	0x0028


	//----- nvinfo : EIATTR_PARAM_CBANK
	.align		4
        /*0070*/ 	.byte	0x04, 0x0a
        /*0072*/ 	.short	(.L_5341 - .L_5340)
	.align		4
.L_5340:
        /*0074*/ 	.word	index@(.nv.constant0._ZN2at6native29vectorized_elementwise_kernelILi8EZZZNS0_21clamp_min_kernel_cudaERNS_18TensorIteratorBaseERKN3c106ScalarEENKUlvE_clEvENKUlvE5_clEvEUlfE_St5arrayIPcLm2EEEEviT0_T1_)
        /*0078*/ 	.short	0x0210
        /*007a*/ 	.short	0x0028


	//----- nvinfo : EIATTR_SW_WAR
	.align		4
.L_5341:
        /*007c*/ 	.byte	0x04, 0x36
        /*007e*/ 	.short	(.L_5343 - .L_5342)
.L_5342:
        /*0080*/ 	.word	0x00000008
.L_5343:


//--------------------- .nv.info._ZN2at6native18elementwise_kernelILi128ELi4EZNS0_15gpu_kernel_implIZZZNS0_21clamp_min_kernel_cudaERNS_18TensorIteratorBaseERKN3c106ScalarEENKUlvE_clEvENKUlvE4_clEvEUldE_EEvS4_RKT_EUliE_EEviT1_ --------------------------
	.section	.nv.info._ZN2at6native18elementwise_kernelILi128ELi4EZNS0_15gpu_kernel_implIZZZNS0_21clamp_min_kernel_cudaERNS_18TensorIteratorBaseERKN3c106ScalarEENKUlvE_clEvENKUlvE4_clEvEUldE_EEvS4_RKT_EUliE_EEviT1_,"",@"SHT_CUDA_INFO"
	.sectionflags	@""
	.align	4


	//----- nvinfo : EIATTR_CUDA_API_VERSION
	.align		4
        /*0000*/ 	.byte	0x04, 0x37
        /*0002*/ 	.short	(.L_5345 - .L_5344)
.L_5344:
        /*0004*/ 	.word	0x00000082


	//----- nvinfo : EIATTR_KPARAM_INFO
	.align		4
.L_5345:
        /*0008*/ 	.byte	0x04, 0x17
        /*000a*/ 	.short	(.L_5347 - .L_5346)
.L_5346:
        /*000c*/ 	.word	0x00000000
        /*0010*/ 	.short	0x0001
        /*0012*/ 	.short	0x0008
        /*0014*/ 	.byte	0x00, 0xf0, 0xa1, 0x08


	//----- nvinfo : EIATTR_KPARAM_INFO
	.align		4
.L_5347:
        /*0018*/ 	.byte	0x04, 0x17
        /*001a*/ 	.short	(.L_5349 - .L_5348)
.L_5348:
        /*001c*/ 	.word	0x00000000
        /*0020*/ 	.short	0x0000
        /*0022*/ 	.short	0x0000
        /*0024*/ 	.byte	0x00, 0xf0, 0x11, 0x00


	//----- nvinfo : EIATTR_SPARSE_MMA_MASK
	.align		4
.L_5349:
        /*0028*/ 	.byte	0x03, 0x50
        /*002a*/ 	.short	0x0000


	//----- nvinfo : EIATTR_MAXREG_COUNT
	.align		4
        /*002c*/ 	.byte	0x03, 0x1b
        /*002e*/ 	.short	0x0080


	//----- nvinfo : EIATTR_EXTERNS
	.align		4
        /*0030*/ 	.byte	0x04, 0x0f
        /*0032*/ 	.short	(.L_5351 - .L_5350)


	//   ....[0]....
	.align		4
.L_5350:
        /*0034*/ 	.word	index@(__assertfail)


	//----- nvinfo : EIATTR_MERCURY_ISA_VERSION
	.align		4
.L_5351:
        /*0038*/ 	.byte	0x03, 0x5f
        /*003a*/ 	.short	0x0101


	//----- nvinfo : EIATTR_SYSCALL_OFFSETS
	.align		4
        /*003c*/ 	.byte	0x04, 0x46
        /*003e*/ 	.short	(.L_5353 - .L_5352)


	//   ....[0]....
.L_5352:
        /*0040*/ 	.word	0x00002250


	//   ....[1]....
        /*0044*/ 	.word	0x00003430


	//   ....[2]....
        /*0048*/ 	.word	0x000056c0


	//   ....[3]....
        /*004c*/ 	.word	0x000068a0


	//   ....[4]....
        /*0050*/ 	.word	0x00008b20


	//   ....[5]....
        /*0054*/ 	.word	0x00009d00


	//   ....[6]....
        /*0058*/ 	.word	0x0000bf70


	//   ....[7]....
        /*005c*/ 	.word	0x0000d150


	//----- nvinfo : EIATTR_EXIT_INSTR_OFFSETS
	.align		4
.L_5353:
        /*0060*/ 	.byte	0x04, 0x1c
        /*0062*/ 	.short	(.L_5355 - .L_5354)


	//   ....[0]....
.L_5354:
        /*0064*/ 	.word	0x00009db0


	//   ....[1]....
        /*0068*/ 	.word	0x0000c190


	//   ....[2]....
        /*006c*/ 	.word	0x0000c1d0


	//   ....[3]....
        /*0070*/ 	.word	0x0000c260


	//   ....[4]....
        /*0074*/ 	.word	0x0000c290


	//   ....[5]....
        /*0078*/ 	.word	0x0000c2c0


	//   ....[6]....
        /*007c*/ 	.word	0x0000c390


	//   ....[7]....
        /*0080*/ 	.word	0x0000c410


	//   ....[8]....
        /*0084*/ 	.word	0x0000c4f0


	//   ....[9]....
        /*0088*/ 	.word	0x0000c580


	//   ....[10]....
        /*008c*/ 	.word	0x0000c5a0


	//   ....[11]....
        /*0090*/ 	.word	0x0000c660


	//   ....[12]....
        /*0094*/ 	.word	0x0000c690


	//   ....[13]....
        /*0098*/ 	.word	0x0000c860


	//   ....[14]....
        /*009c*/ 	.word	0x0000ca00


	//   ....[15]....
        /*00a0*/ 	.word	0x0000ca80


	//   ....[16]....
        /*00a4*/ 	.word	0x0000cb30


	//   ....[17]....
        /*00a8*/ 	.word	0x0000ccf0


	//   ....[18]....
        /*00ac*/ 	.word	0x0000ceb0


	//   ....[19]....
        /*00b0*/ 	.word	0x0000d050


	//   ....[20]....
        /*00b4*/ 	.word	0x0000d160


	//   ....[21]....
        /*00b8*/ 	.word	0x0000d190


	//   ....[22]....
        /*00bc*/ 	.word	0x0000d1c0


	//----- nvinfo : EIATTR_MAX_THREADS
	.align		4
.L_5355:
        /*00c0*/ 	.byte	0x04, 0x05
        /*00c2*/ 	.short	(.L_5357 - .L_5356)
.L_5356:
        /*00c4*/ 	.word	0x00000080
        /*00c8*/ 	.word	0x00000001
        /*00cc*/ 	.word	0x00000001


	//----- nvinfo : EIATTR_CRS_STACK_SIZE
	.align		4
.L_5357:
        /*00d0*/ 	.byte	0x04, 0x1e
        /*00d2*/ 	.short	(.L_5359 - .L_5358)
.L_5358:
        /*00d4*/ 	.word	0x00000000


	//----- nvinfo : EIATTR_CBANK_PARAM_SIZE
	.align		4
.L_5359:
        /*00d8*/ 	.byte	0x03, 0x19
        /*00da*/ 	.short	0x0230


	//----- nvinfo : EIATTR_PARAM_CBANK
	.align		4
        /*00dc*/ 	.byte	0x04, 0x0a
        /*00de*/ 	.short	(.L_5361 - .L_5360)
	.align		4
.L_5360:
        /*00e0*/ 	.word	index@(.nv.constant0._ZN2at6native18elementwise_kernelILi128ELi4EZNS0_15gpu_kernel_implIZZZNS0_21clamp_min_kernel_cudaERNS_18TensorIteratorBaseERKN3c106ScalarEENKUlvE_clEvENKUlvE4_clEvEUldE_EEvS4_RKT_EUliE_EEviT1_)
        /*00e4*/ 	.short	0x0210
        /*00e6*/ 	.short	0x0230


	//----- nvinfo : EIATTR_SW_WAR
	.align		4
.L_5361:
        /*00e8*/ 	.byte	0x04, 0x36
        /*00ea*/ 	.short	(.L_5363 - .L_5362)
.L_5362:
        /*00ec*/ 	.word	0x00000008
.L_5363:


//--------------------- .nv.info._ZN2at6native27unrolled_elementwise_kernelIZZZNS0_21clamp_min_kernel_cudaERNS_18TensorIteratorBaseERKN3c106ScalarEENKUlvE_clEvENKUlvE4_clEvEUldE_St5arrayIPcLm2EELi4E23TrivialOffsetCalculatorILi1EjESF_NS0_6memory12LoadWithCastILi1EEENSG_13StoreWithCastILi1EEEEEviT_T0_T2_T3_T4_T5_ --------------------------
	.section	.nv.info._ZN2at6native27unrolled_elementwise_kernelIZZZNS0_21clamp_min_kernel_cudaERNS_18TensorIteratorBaseERKN3c106ScalarEENKUlvE_clEvENKUlvE4_clEvEUldE_St5arrayIPcLm2EELi4E23TrivialOffsetCalculatorILi1EjESF_NS0_6memory12LoadWithCastILi1EEENSG_13StoreWithCastILi1EEEEEviT_T0_T2_T3_T4_T5_,"",@"SHT_CUDA_INFO"
	.sectionflags	@""
	.align	4


	//----- nvinfo : EIATTR_CUDA_API_VERSION
	.align		4
        /*0000*/ 	.byte	0x04, 0x37
        /*0002*/ 	.short	(.L_5365 - .L_5364)
.L_5364:
        /*0004*/ 	.word	0x00000082


	//----- nvinfo : EIATTR_KPARAM_INFO
	.align		4
.L_5365:
        /*0008*/ 	.byte	0x04, 0x17
        /*000a*/ 	.short	(.L_5367 - .L_5366)
.L_5366:
        /*000c*/ 	.word	0x00000000
        /*0010*/ 	.short	0x0006
        /*0012*/ 	.short	0x0034
        /*0014*/ 	.byte	0x00, 0xf0, 0x21, 0x00


	//----- nvinfo : EIATTR_KPARAM_INFO
	.align		4
.L_5367:
        /*0018*/ 	.byte	0x04, 0x17
        /*001a*/ 	.short	(.L_5369 - .L_5368)
.L_5368:
        /*001c*/ 	.word	0x00000000
        /*0020*/ 	.short	0x0005
        /*0022*/ 	.short	0x002c
        /*0024*/ 	.byte	0x00, 0xf0, 0x21, 0x00


	//----- nvinfo : EIATTR_KPARAM_INFO
	.align		4
.L_5369:
        /*0028*/ 	.byte	0x04, 0x17
        /*002a*/ 	.short	(.L_5371 - .L_5370)
.L_5370:
        /*002c*/ 	.word	0x00000000
        /*0030*/ 	.short	0x0004
        /*0032*/ 	.short	0x0029
        /*0034*/ 	.byte	0x00, 0xf0, 0x05, 0x00


	//----- nvinfo : EIATTR_KPARAM_INFO
	.align		4
.L_5371:
        /*0038*/ 	.byte	0x04, 0x17
        /*003a*/ 	.short	(.L_5373 - .L_5372)
.L_5372:
        /*003c*/ 	.word	0x00000000
        /*0040*/ 	.short	0x0003
        /*0042*/ 	.short	0x0028
        /*0044*/ 	.byte	0x00, 0xf0, 0x05, 0x00


	//----- nvinfo : EIATTR_KPARAM_INFO
	.align		4
.L_5373:
        /*0048*/ 	.byte	0x04, 0x17
        /*004a*/ 	.short	(.L_5375 - .L_5374)
.L_5374:
        /*004c*/ 	.word	0x00000000
        /*0050*/ 	.short	0x0002
        /*0052*/ 	.short	0x0018
        /*0054*/ 	.byte	0x00, 0xf0, 0x41, 0x00


	//----- nvinfo : EIATTR_KPARAM_INFO
	.align		4
.L_5375:
        /*0058*/ 	.byte	0x04, 0x17
        /*005a*/ 	.short	(.L_5377 - .L_5376)
.L_5376:
        /*005c*/ 	.word	0x00000000
        /*0060*/ 	.short	0x0001
        /*0062*/ 	.short	0x0008
        /*0064*/ 	.byte	0x00, 0xf0, 0x41, 0x00


	//----- nvinfo : EIATTR_KPARAM_INFO
	.align		4
.L_5377:
        /*0068*/ 	.byte	0x04, 0x17
        /*006a*/ 	.short	(.L_5379 - .L_5378)
.L_5378:
        /*006c*/ 	.word	0x00000000
        /*0070*/ 	.short	0x0000
        /*0072*/ 	.short	0x0000
        /*0074*/ 	.byte	0x00, 0xf0, 0x11, 0x00


	//----- nvinfo : EIATTR_SPARSE_MMA_MASK
	.align		4
.L_5379:
        /*0078*/ 	.byte	0x03, 0x50
        /*007a*/ 	.short	0x0000


	//----- nvinfo : EIATTR_MAXREG_COUNT
	.align		4
        /*007c*/ 	.byte	0x03, 0x1b
        /*007e*/ 	.short	0x00ff


	//----- nvinfo : EIATTR_EXTERNS
	.align		4
        /*0080*/ 	.byte	0x04, 0x0f
        /*0082*/ 	.short	(.L_5381 - .L_5380)


	//   ....[0]....
	.align		4
.L_5380:
        /*0084*/ 	.word	index@(__assertfail)


	//----- nvinfo : EIATTR_MERCURY_ISA_VERSION
	.align		4
.L_5381:
        /*0088*/ 	.byte	0x03, 0x5f
        /*008a*/ 	.short	0x0101


	//----- nvinfo : EIATTR_SYSCALL_OFFSETS
	.align		4
        /*008c*/ 	.byte	0x04, 0x46
        /*008e*/ 	.short	(.L_5383 - .L_5382)


	//   ....[0]....
.L_5382:
        /*0090*/ 	.word	0x00000f80


	//   ....[1]....
        /*0094*/ 	.word	0x00001f20


	//   ....[2]....
        /*0098*/ 	.word	0x00002ed0


	//   ....[3]....
        /*009c*/ 	.word	0x00003e50


	//   ....[4]....
        /*00a0*/ 	.word	0x000054b0


	//   ....[5]....
        /*00a4*/ 	.word	0x00006670


	//   ....[6]....
        /*00a8*/ 	.word	0x000077f0


	//   ....[7]....
        /*00ac*/ 	.word	0x00008990


	//----- nvinfo : EIATTR_EXIT_INSTR_OFFSETS
	.align		4
.L_5383:
        /*00b0*/ 	.byte	0x04, 0x1c
        /*00b2*/ 	.short	(.L_5385 - .L_5384)


	//   ....[0]....
.L_5384:
        /*00b4*/ 	.word	0x00007890


	//   ....[1]....
        /*00b8*/ 	.word	0x000079d0


	//   ....[2]....
        /*00bc*/ 	.word	0x00007a10


	//   ....[3]....
        /*00c0*/ 	.word	0x00007aa0


	//   ....[4]....
        /*00c4*/ 	.word	0x00007ad0


	//   ....[5]....
        /*00c8*/ 	.word	0x00007b00


	//   ....[6]....
        /*00cc*/ 	.word	0x00007bd0


	//   ....[7]....
        /*00d0*/ 	.word	0x00007c50


	//   ....[8]....
        /*00d4*/ 	.word	0x00007d30


	//   ....[9]....
        /*00d8*/ 	.word	0x00007dc0


	//   ....[10]....
        /*00dc*/ 	.word	0x00007de0


	//   ....[11]....
        /*00e0*/ 	.word	0x00007ea0


	//   ....[12]....
        /*00e4*/ 	.word	0x00007ed0


	//   ....[13]....
        /*00e8*/ 	.word	0x000080a0


	//   ....[14]....
        /*00ec*/ 	.word	0x00008240


	//   ....[15]....
        /*00f0*/ 	.word	0x000082c0


	//   ....[16]....
        /*00f4*/ 	.word	0x00008370


	//   ....[17]....
        /*00f8*/ 	.word	0x00008530


	//   ....[18]....
        /*00fc*/ 	.word	0x000086f0


	//   ....[19]....
        /*0100*/ 	.word	0x00008890


	//   ....[20]....
        /*0104*/ 	.word	0x000089a0


	//   ....[21]....
        /*0108*/ 	.word	0x000089d0


	//   ....[22]....
        /*010c*/ 	.word	0x00008a00


	//----- nvinfo : EIATTR_MAX_THREADS
	.align		4
.L_5385:
        /*0110*/ 	.byte	0x04, 0x05
        /*0112*/ 	.short	(.L_5387 - .L_5386)
.L_5386:
        /*0114*/ 	.word	0x00000080
        /*0118*/ 	.word	0x00000001
        /*011c*/ 	.word	0x00000001


	//----- nvinfo : EIATTR_CRS_STACK_SIZE
	.align		4
.L_5387:
        /*0120*/ 	.byte	0x04, 0x1e
        /*0122*/ 	.short	(.L_5389 - .L_5388)
.L_5388:
        /*0124*/ 	.word	0x00000000


	//----- nvinfo : EIATTR_CBANK_PARAM_SIZE
	.align		4
.L_5389:
        /*0128*/ 	.byte	0x03, 0x19
        /*012a*/ 	.short	0x003c


	//----- nvinfo : EIATTR_PARAM_CBANK
	.align		4
        /*012c*/ 	.byte	0x04, 0x0a
        /*012e*/ 	.short	(.L_5391 - .L_5390)
	.align		4
.L_5390:
        /*0130*/ 	.word	index@(.nv.constant0._ZN2at6native27unrolled_elementwise_kernelIZZZNS0_21clamp_min_kernel_cudaERNS_18TensorIteratorBaseERKN3c106ScalarEENKUlvE_clEvENKUlvE4_clEvEUldE_St5arrayIPcLm2EELi4E23TrivialOffsetCalculatorILi1EjESF_NS0_6memory12LoadWithCastILi1EEENSG_13StoreWithCastILi1EEEEEviT_T0_T2_T3_T4_T5_)
        /*0134*/ 	.short	0x0210
        /*0136*/ 	.short	0x003c


	//----- nvinfo : EIATTR_SW_WAR
	.align		4
.L_5391:
        /*0138*/ 	.byte	0x04, 0x36
        /*013a*/ 	.short	(.L_5393 - .L_5392)
.L_5392:
        /*013c*/ 	.word	0x00000008
.L_5393:


//--------------------- .nv.info._ZN2at6native18elementwise_kernelILi128ELi2EZNS0_22gpu_kernel_impl_nocastIZZZNS0_21clamp_min_kernel_cudaERNS_18TensorIteratorBaseERKN3c106ScalarEENKUlvE_clEvENKUlvE4_clEvEUldE_EEvS4_RKT_EUliE_EEviT1_ --------------------------
	.section	.nv.info._ZN2at6native18elementwise_kernelILi128ELi2EZNS0_22gpu_kernel_impl_nocastIZZZNS0_21clamp_min_kernel_cudaERNS_18TensorIteratorBaseERKN3c106ScalarEENKUlvE_clEvENKUlvE4_clEvEUldE_EEvS4_RKT_EUliE_EEviT1_,"",@"SHT_CUDA_INFO"
	.sectionflags	@""
	.align	4


	//----- nvinfo : EIATTR_CUDA_API_VERSION
	.align		4
        /*0000*/ 	.byte	0x04, 0x37
        /*0002*/ 	.short	(.L_5395 - .L_5394)
.L_5394:
        /*0004*/ 	.word	0x00000082


	//----- nvinfo : EIATTR_KPARAM_INFO
	.align		4
.L_5395:
        /*0008*/ 	.byte	0x04, 0x17
        /*000a*/ 	.short	(.L_5397 - .L_5396)
.L_5396:
        /*000c*/ 	.word	0x00000000
        /*0010*/ 	.short	0x0001
        /*0012*/ 	.short	0x0008
        /*0014*/ 	.byte	0x00, 0xf0, 0x81, 0x08


	//----- nvinfo : EIATTR_KPARAM_INFO
	.align		4
.L_5397:
        /*0018*/ 	.byte	0x04, 0x17
        /*001a*/ 	.short	(.L_5399 - .L_5398)
.L_5398:
        /*001c*/ 	.word	0x00000000
        /*0020*/ 	.short	0x0000
        /*0022*/ 	.short	0x0000
        /*0024*/ 	.byte	0x00, 0xf0, 0x11, 0x00


	//----- nvinfo : EIATTR_SPARSE_MMA_MASK
	.align		4
.L_5399:
        /*0028*/ 	.byte	0x03, 0x50
        /*002a*/ 	.short	0x0000


	//----- nvinfo : EIATTR_MAXREG_COUNT
	.align		4
        /*002c*/ 	.byte	0x03, 0x1b
        /*002e*/ 	.short	0x0080


	//----- nvinfo : EIATTR_MERCURY_ISA_VERSION
	.align		4
        /*0030*/ 	.byte	0x03, 0x5f
        /*0032*/ 	.short	0x0101


	//----- nvinfo : EIATTR_EXIT_INSTR_OFFSETS
	.align		4
        /*0034*/ 	.byte	0x04, 0x1c
        /*0036*/ 	.short	(.L_5401 - .L_5400)


	//   ....[0]....
.L_5400:
        /*0038*/ 	.word	0x000014d0


	//   ....[1]....
        /*003c*/ 	.word	0x000028f0


	//----- nvinfo : EIATTR_MAX_THREADS
	.align		4
.L_5401:
        /*0040*/ 	.byte	0x04, 0x05
        /*0042*/ 	.short	(.L_5403 - .L_5402)
.L_5402:
        /*0044*/ 	.word	0x00000080
        /*0048*/ 	.word	0x00000001
        /*004c*/ 	.word	0x00000001


	//----- nvinfo : EIATTR_CRS_STACK_SIZE
	.align		4
.L_5403:
        /*0050*/ 	.byte	0x04, 0x1e
        /*0052*/ 	.short	(.L_5405 - .L_5404)
.L_5404:
        /*0054*/ 	.word	0x00000000


	//----- nvinfo : EIATTR_CBANK_PARAM_SIZE
	.align		4
.L_5405:
        /*0058*/ 	.byte	0x03, 0x19
        /*005a*/ 	.short	0x0228


	//----- nvinfo : EIATTR_PARAM_CBANK
	.align		4
        /*005c*/ 	.byte	0x04, 0x0a
        /*005e*/ 	.short	(.L_5407 - .L_5406)
	.align		4
.L_5406:
        /*0060*/ 	.word	index@(.nv.constant0._ZN2at6native18elementwise_kernelILi128ELi2EZNS0_22gpu_kernel_impl_nocastIZZZNS0_21clamp_min_kernel_cudaERNS_18TensorIteratorBaseERKN3c106ScalarEENKUlvE_clEvENKUlvE4_clEvEUldE_EEvS4_RKT_EUliE_EEviT1_)
        /*0064*/ 	.short	0x0210
        /*0066*/ 	.short	0x0228


	//----- nvinfo : EIATTR_SW_WAR
	.align		4
.L_5407:
        /*0068*/ 	.byte	0x04, 0x36
        /*006a*/ 	.short	(.L_5409 - .L_5408)
.L_5408:
        /*006c*/ 	.word	0x00000008
.L_5409:


//--------------------- .nv.info._ZN2at6native27unrolled_elementwise_kernelIZZZNS0_21clamp_min_kernel_cudaERNS_18TensorIteratorBaseERKN3c106ScalarEENKUlvE_clEvENKUlvE4_clEvEUldE_St5arrayIPcLm2EELi4E23TrivialOffsetCalculatorILi1EjESF_NS0_6memory15LoadWithoutCastENSG_16StoreWithoutCastEEEviT_T0_T2_T3_T4_T5_ --------------------------
	.section	.nv.info._ZN2at6native27unrolled_elementwise_kernelIZZZNS0_21clamp_min_kernel_cudaERNS_18TensorIteratorBaseERKN3c106ScalarEENKUlvE_clEvENKUlvE4_clEvEUldE_St5arrayIPcLm2EELi4E23TrivialOffsetCalculatorILi1EjESF_NS0_6memory15LoadWithoutCastENSG_16StoreWithoutCastEEEviT_T0_T2_T3_T4_T5_,"",@"SHT_CUDA_INFO"
	.sectionflags	@""
	.align	4


	//----- nvinfo : EIATTR_CUDA_API_VERSION
	.align		4
        /*0000*/ 	.byte	0x04, 0x37
        /*0002*/ 	.short	(.L_5411 - .L_5410)
.L_5410:
        /*0004*/ 	.word	0x00000082


	//----- nvinfo : EIATTR_KPARAM_INFO
	.align		4
.L_5411:
        /*0008*/ 	.byte	0x04, 0x17
        /*000a*/ 	.short	(.L_5413 - .L_5412)
.L_5412:
        /*000c*/ 	.word	0x00000000
        /*0010*/ 	.short	0x0006
        /*0012*/ 	.short	0x002b
        /*0014*/ 	.byte	0x00, 0xf0, 0x05, 0x00


	//----- nvinfo : EIATTR_KPARAM_INFO
	.align		4
.L_5413:
        /*0018*/ 	.byte	0x04, 0x17
        /*001a*/ 	.short	(.L_5415 - .L_5414)
.L_5414:
        /*001c*/ 	.word	0x00000000
        /*0020*/ 	.short	0x0005
        /*0022*/ 	.short	0x002a
        /*0024*/ 	.byte	0x00, 0xf0, 0x05, 0x00


	//----- nvinfo : EIATTR_KPARAM_INFO
	.align		4
.L_5415:
        /*0028*/ 	.byte	0x04, 0x17
        /*002a*/ 	.short	(.L_5417 - .L_5416)
.L_5416:
        /*002c*/ 	.word	0x00000000
        /*0030*/ 	.short	0x0004
        /*0032*/ 	.short	0x0029
        /*0034*/ 	.byte	0x00, 0xf0, 0x05, 0x00


	//----- nvinfo : EIATTR_KPARAM_INFO
	.align		4
.L_5417:
        /*0038*/ 	.byte	0x04, 0x17
        /*003a*/ 	.short	(.L_5419 - .L_5418)
.L_5418:
        /*003c*/ 	.word	0x00000000
        /*0040*/ 	.short	0x0003
        /*0042*/ 	.short	0x0028
        /*0044*/ 	.byte	0x00, 0xf0, 0x05, 0x00


	//----- nvinfo : EIATTR_KPARAM_INFO
	.align		4
.L_5419:
        /*0048*/ 	.byte	0x04, 0x17
        /*004a*/ 	.short	(.L_5421 - .L_5420)
.L_5420:
        /*004c*/ 	.word	0x00000000
        /*0050*/ 	.short	0x0002
        /*0052*/ 	.short	0x0018
        /*0054*/ 	.byte	0x00, 0xf0, 0x41, 0x00


	//----- nvinfo : EIATTR_KPARAM_INFO
	.align		4
.L_5421:
        /*0058*/ 	.byte	0x04, 0x17
        /*005a*/ 	.short	(.L_5423 - .L_5422)
.L_5422:
        /*005c*/ 	.word	0x00000000
        /*0060*/ 	.short	0x0001
        /*0062*/ 	.short	0x0008
        /*0064*/ 	.byte	0x00, 0xf0, 0x41, 0x00


	//----- nvinfo : EIATTR_KPARAM_INFO
	.align		4
.L_5423:
        /*0068*/ 	.byte	0x04, 0x17
        /*006a*/ 	.short	(.L_5425 - .L_5424)
.L_5424:
        /*006c*/ 	.word	0x00000000
        /*0070*/ 	.short	0x0000
        /*0072*/ 	.short	0x0000
        /*0074*/ 	.byte	0x00, 0xf0, 0x11, 0x00


	//----- nvinfo : EIATTR_SPARSE_MMA_MASK
	.align		4
.L_5425:
        /*0078*/ 	.byte	0x03, 0x50
        /*007a*/ 	.short	0x0000


	//----- nvinfo : EIATTR_MAXREG_COUNT
	.align		4
        /*007c*/ 	.byte	0x03, 0x1b
        /*007e*/ 	.short	0x00ff


	//----- nvinfo : EIATTR_MERCURY_ISA_VERSION
	.align		4
        /*0080*/ 	.byte	0x03, 0x5f
        /*0082*/ 	.short	0x0101


	//----- nvinfo : EIATTR_EXIT_INSTR_OFFSETS
	.align		4
        /*0084*/ 	.byte	0x04, 0x1c
        /*0086*/ 	.short	(.L_5427 - .L_5426)


	//   ....[0]....
.L_5426:
        /*0088*/ 	.word	0x00000600


	//   ....[1]....
        /*008c*/ 	.word	0x000006d0


	//----- nvinfo : EIATTR_MAX_THREADS
	.align		4
.L_5427:
        /*0090*/ 	.byte	0x04, 0x05
        /*0092*/ 	.short	(.L_5429 - .L_5428)
.L_5428:
        /*0094*/ 	.word	0x00000080
        /*0098*/ 	.word	0x00000001
        /*009c*/ 	.word	0x00000001


	//----- nvinfo : EIATTR_CRS_STACK_SIZE
	.align		4
.L_5429:
        /*00a0*/ 	.byte	0x04, 0x1e
        /*00a2*/ 	.short	(.L_5431 - .L_5430)
.L_5430:
        /*00a4*/ 	.word	0x00000000


	//----- nvinfo : EIATTR_CBANK_PARAM_SIZE
	.align		4
.L_5431:
        /*00a8*/ 	.byte	0x03, 0x19
        /*00aa*/ 	.short	0x002c


	//----- nvinfo : EIATTR_PARAM_CBANK
	.align		4
        /*00ac*/ 	.byte	0x04, 0x0a
        /*00ae*/ 	.short	(.L_5433 - .L_5432)
	.align		4
.L_5432:
        /*00b0*/ 	.word	index@(.nv.constant0._ZN2at6native27unrolled_elementwise_kernelIZZZNS0_21clamp_min_kernel_cudaERNS_18TensorIteratorBaseERKN3c106ScalarEENKUlvE_clEvENKUlvE4_clEvEUldE_St5arrayIPcLm2EELi4E23TrivialOffsetCalculatorILi1EjESF_NS0_6memory15LoadWithoutCastENSG_16StoreWithoutCastEEEviT_T0_T2_T3_T4_T5_)
        /*00b4*/ 	.short	0x0210
        /*00b6*/ 	.short	0x002c


	//----- nvinfo : EIATTR_SW_WAR
	.align		4
.L_5433:
        /*00b8*/ 	.byte	0x04, 0x36
        /*00ba*/ 	.short	(.L_5435 - .L_5434)
.L_5434:
        /*00bc*/ 	.word	0x00000008
.L_5435:


//--------------------- .nv.info._ZN2at6native29vectorized_elementwise_kernelILi2EZZZNS0_21clamp_min_kernel_cudaERNS_18TensorIteratorBaseERKN3c106ScalarEENKUlvE_clEvENKUlvE4_clEvEUldE_St5arrayIPcLm2EEEEviT0_T1_ --------------------------
	.section	.nv.info._ZN2at6native29vectorized_elementwise_kernelILi2EZZZNS0_21clamp_min_kernel_cudaERNS_18TensorIteratorBaseERKN3c106ScalarEENKUlvE_clEvENKUlvE4_clEvEUldE_St5arrayIPcLm2EEEEviT0_T1_,"",@"SHT_CUDA_INFO"
	.sectionflags	@""
	.align	4


	//----- nvinfo : EIATTR_CUDA_API_VERSION
	.align		4
        /*0000*/ 	.byte	0x04, 0x37
        /*0002*/ 	.short	(.L_5437 - .L_5436)
.L_5436:
        /*0004*/ 	.word	0x00000082


	//----- nvinfo : EIATTR_KPARAM_INFO
	.align		4
.L_5437:
        /*0008*/ 	.byte	0x04, 0x17
        /*000a*/ 	.short	(.L_5439 - .L_5438)
.L_5438:
        /*000c*/ 	.word	0x00000000
        /*0010*/ 	.short	0x0002
        /*0012*/ 	.short	0x0018
        /*0014*/ 	.byte	0x00, 0xf0, 0x41, 0x00


	//----- nvinfo : EIATTR_KPARAM_INFO
	.align		4
.L_5439:
        /*0018*/ 	.byte	0x04, 0x17
        /*001a*/ 	.short	(.L_5441 - .L_5440)
.L_5440:
        /*001c*/ 	.word	0x00000000
        /*0020*/ 	.short	0x0001
        /*0022*/ 	.short	0x0008
        /*0024*/ 	.byte	0x00, 0xf0, 0x41, 0x00


	//----- nvinfo : EIATTR_KPARAM_INFO
	.align		4
.L_5441:
        /*0028*/ 	.byte	0x04, 0x17
        /*002a*/ 	.short	(.L_5443 - .L_5442)
.L_5442:
        /*002c*/ 	.word	0x00000000
        /*0030*/ 	.short	0x0000
        /*0032*/ 	.short	0x0000
        /*0034*/ 	.byte	0x00, 0xf0, 0x11, 0x00


	//----- nvinfo : EIATTR_SPARSE_MMA_MASK
	.align		4
.L_5443:
        /*0038*/ 	.byte	0x03, 0x50
        /*003a*/ 	.short	0x0000


	//----- nvinfo : EIATTR_MAXREG_COUNT
	.align		4
        /*003c*/ 	.byte	0x03, 0x1b
        /*003e*/ 	.short	0x00ff


	//----- nvinfo : EIATTR_MERCURY_ISA_VERSION
	.align		4
        /*0040*/ 	.byte	0x03, 0x5f
        /*0042*/ 	.short	0x0101


	//----- nvinfo : EIATTR_EXIT_INSTR_OFFSETS
	.align		4
        /*0044*/ 	.byte	0x04, 0x1c
        /*0046*/ 	.short	(.L_5445 - .L_5444)


	//   ....[0]....
.L_5444:
        /*0048*/ 	.word	0x000007d0


	//   ....[1]....
        /*004c*/ 	.word	0x00001550


	//   ....[2]....
        /*0050*/ 	.word	0x000015a0


	//----- nvinfo : EIATTR_MAX_THREADS
	.align		4
.L_5445:
        /*0054*/ 	.byte	0x04, 0x05
        /*0056*/ 	.short	(.L_5447 - .L_5446)
.L_5446:
        /*0058*/ 	.word	0x00000080
        /*005c*/ 	.word	0x00000001
        /*0060*/ 	.word	0x00000001


	//----- nvinfo : EIATTR_CRS_STACK_SIZE
	.align		4
.L_5447:
        /*0064*/ 	.byte	0x04, 0x1e
        /*0066*/ 	.short	(.L_5449 - .L_5448)
.L_5448:
        /*0068*/ 	.word	0x00000000


	//----- nvinfo : EIATTR_CBANK_PARAM_SIZE
	.align		4
.L_5449:
        /*006c*/ 	.byte	0x03, 0x19
        /*006e*/ 	.short	0x0028


	//----- nvinfo : EIATTR_PARAM_CBANK
	.align		4
        /*0070*/ 	.byte	0x04, 0x0a
        /*0072*/ 	.short	(.L_5451 - .L_5450)
	.align		4
.L_5450:
        /*0074*/ 	.word	index@(.nv.constant0._ZN2at6native29vectorized_elementwise_kernelILi2EZZZNS0_21clamp_min_kernel_cudaERNS_18TensorIteratorBaseERKN3c106ScalarEENKUlvE_clEvENKUlvE4_clEvEUldE_St5arrayIPcLm2EEEEviT0_T1_)
        /*0078*/ 	.short	0x0210
        /*007a*/ 	.short	0x0028


	//----- nvinfo : EIATTR_SW_WAR
	.align		4
.L_5451:
        /*007c*/ 	.byte	0x04, 0x36
        /*007e*/ 	.short	(.L_5453 - .L_5452)
.L_5452:
        /*0080*/ 	.word	0x00000008
.L_5453:


//--------------------- .nv.info._ZN2at6native29vectorized_elementwise_kernelILi4EZZZNS0_21clamp_min_kernel_cudaERNS_18TensorIteratorBaseERKN3c106ScalarEENKUlvE_clEvENKUlvE4_clEvEUldE_St5arrayIPcLm2EEEEviT0_T1_ --------------------------
	.section	.nv.info._ZN2at6native29vectorized_elementwise_kernelILi4EZZZNS0_21clamp_min_kernel_cudaERNS_18TensorIteratorBaseERKN3c106ScalarEENKUlvE_clEvENKUlvE4_clEvEUldE_St5arrayIPcLm2EEEEviT0_T1_,"",@"SHT_CUDA_INFO"
	.sectionflags	@""
	.align	4


	//----- nvinfo : EIATTR_CUDA_API_VERSION
	.align		4
        /*0000*/ 	.byte	0x04, 0x37
        /*0002*/ 	.short	(.L_5455 - .L_5454)
.L_5454:
        /*0004*/ 	.word	0x00000082


	//----- nvinfo : EIATTR_KPARAM_INFO
	.align		4
.L_5455:
        /*0008*/ 	.byte	0x04, 0x17
        /*000a*/ 	.short	(.L_5457 - .L_5456)
.L_5456:
        /*000c*/ 	.word	0x00000000
        /*0010*/ 	.short	0x0002
        /*0012*/ 	.short	0x0018
        /*0014*/ 	.byte	0x00, 0xf0, 0x41, 0x00


	//----- nvinfo : EIATTR_KPARAM_INFO
	.align		4
.L_5457:
        /*0018*/ 	.byte	0x04, 0x17
        /*001a*/ 	.short	(.L_5459 - .L_5458)
.L_5458:
        /*001c*/ 	.word	0x00000000
        /*0020*/ 	.short	0x0001
        /*0022*/ 	.short	0x0008
        /*0024*/ 	.byte	0x00, 0xf0, 0x41, 0x00


	//----- nvinfo : EIATTR_KPARAM_INFO
	.align		4
.L_5459:
        /*0028*/ 	.byte	0x04, 0x17
        /*002a*/ 	.short	(.L_5461 - .L_5460)
.L_5460:
        /*002c*/ 	.word	0x00000000
        /*0030*/ 	.short	0x0000
        /*0032*/ 	.short	0x0000
        /*0034*/ 	.byte	0x00, 0xf0, 0x11, 0x00


	//----- nvinfo : EIATTR_SPARSE_MMA_MASK
	.align		4
.L_5461:
        /*0038*/ 	.byte	0x03, 0x50
        /*003a*/ 	.short	0x0000


	//----- nvinfo : EIATTR_MAXREG_COUNT
	.align		4
        /*003c*/ 	.byte	0x03, 0x1b
        /*003e*/ 	.short	0x00ff


	//----- nvinfo : EIATTR_MERCURY_ISA_VERSION
	.align		4
        /*0040*/ 	.byte	0x03, 0x5f
        /*0042*/ 	.short	0x0101


	//----- nvinfo : EIATTR_EXIT_INSTR_OFFSETS
	.align		4
        /*0044*/ 	.byte	0x04, 0x1c
        /*0046*/ 	.short	(.L_5463 - .L_5462)


	//   ....[0]....
.L_5462:
        /*0048*/ 	.word	0x000007d0


	//   ....[1]....
        /*004c*/ 	.word	0x00001550


	//   ....[2]....
        /*0050*/ 	.word	0x000015a0


	//----- nvinfo : EIATTR_MAX_THREADS
	.align		4
.L_5463:
        /*0054*/ 	.byte	0x04, 0x05
        /*0056*/ 	.short	(.L_5465 - .L_5464)
.L_5464:
        /*0058*/ 	.word	0x00000080
        /*005c*/ 	.word	0x00000001
        /*0060*/ 	.word	0x00000001


	//----- nvinfo : EIATTR_CRS_STACK_SIZE
	.align		4
.L_5465:
        /*0064*/ 	.byte	0x04, 0x1e
        /*0066*/ 	.short	(.L_5467 - .L_5466)
.L_5466:
        /*0068*/ 	.word	0x00000000


	//----- nvinfo : EIATTR_CBANK_PARAM_SIZE
	.align		4
.L_5467:
        /*006c*/ 	.byte	0x03, 0x19
        /*006e*/ 	.short	0x0028


	//----- nvinfo : EIATTR_PARAM_CBANK
	.align		4
        /*0070*/ 	.byte	0x04, 0x0a
        /*0072*/ 	.short	(.L_5469 - .L_5468)
	.align		4
.L_5468:
        /*0074*/ 	.word	index@(.nv.constant0._ZN2at6native29vectorized_elementwise_kernelILi4EZZZNS0_21clamp_min_kernel_cudaERNS_18TensorIteratorBaseERKN3c106ScalarEENKUlvE_clEvENKUlvE4_clEvEUldE_St5arrayIPcLm2EEEEviT0_T1_)
        /*0078*/ 	.short	0x0210
        /*007a*/ 	.short	0x0028


	//----- nvinfo : EIATTR_SW_WAR
	.align		4
.L_5469:
        /*007c*/ 	.byte	0x04, 0x36
        /*007e*/ 	.short	(.L_5471 - .L_5470)
.L_5470:
        /*0080*/ 	.word	0x00000008
.L_5471:


//--------------------- .nv.info._ZN2at6native29vectorized_elementwise_kernelILi8EZZZNS0_21clamp_min_kernel_cudaERNS_18TensorIteratorBaseERKN3c106ScalarEENKUlvE_clEvENKUlvE4_clEvEUldE_St5arrayIPcLm2EEEEviT0_T1_ --------------------------
	.section	.nv.info._ZN2at6native29vectorized_elementwise_kernelILi8EZZZNS0_21clamp_min_kernel_cudaERNS_18TensorIteratorBaseERKN3c106ScalarEENKUlvE_clEvENKUlvE4_clEvEUldE_St5arrayIPcLm2EEEEviT0_T1_,"",@"SHT_CUDA_INFO"
	.sectionflags	@""
	.align	4


	//----- nvinfo : EIATTR_CUDA_API_VERSION
	.align		4
        /*0000*/ 	.byte	0x04, 0x37
        /*0002*/ 	.short	(.L_5473 - .L_5472)
.L_5472:
        /*0004*/ 	.word	0x00000082


	//----- nvinfo : EIATTR_KPARAM_INFO
	.align		4
.L_5473:
        /*0008*/ 	.byte	0x04, 0x17
        /*000a*/ 	.short	(.L_5475 - .L_5474)
.L_5474:
        /*000c*/ 	.word	0x00000000
        /*0010*/ 	.short	0x0002
        /*0012*/ 	.short	0x0018
        /*0014*/ 	.byte	0x00, 0xf0, 0x41, 0x00


	//----- nvinfo : EIATTR_KPARAM_INFO
	.align		4
.L_5475:
        /*0018*/ 	.byte	0x04, 0x17
        /*001a*/ 	.short	(.L_5477 - .L_5476)
.L_5476:
        /*001c*/ 	.word	0x00000000
        /*0020*/ 	.short	0x0001
        /*0022*/ 	.short	0x0008
        /*0024*/ 	.byte	0x00, 0xf0, 0x41, 0x00


	//----- nvinfo : EIATTR_KPARAM_INFO
	.align		4
.L_5477:
        /*0028*/ 	.byte	0x04, 0x17
        /*002a*/ 	.short	(.L_5479 - .L_5478)
.L_5478:
        /*002c*/ 	.word	0x00000000
        /*0030*/ 	.short	0x0000
        /*0032*/ 	.short	0x0000
        /*0034*/ 	.byte	0x00, 0xf0, 0x11, 0x00


	//----- nvinfo : EIATTR_SPARSE_MMA_MASK
	.align		4
.L_5479:
        /*0038*/ 	.byte	0x03, 0x50
        /*003a*/ 	.short	0x0000


	//----- nvinfo : EIATTR_MAXREG_COUNT
	.align		4
        /*003c*/ 	.byte	0x03, 0x1b
        /*003e*/ 	.short	0x00ff


	//----- nvinfo : EIATTR_MERCURY_ISA_VERSION
	.align		4
        /*0040*/ 	.byte	0x03, 0x5f
        /*0042*/ 	.short	0x0101


	//----- nvinfo : EIATTR_EXIT_INSTR_OFFSETS
	.align		4
        /*0044*/ 	.byte	0x04, 0x1c
        /*0046*/ 	.short	(.L_5481 - .L_5480)


	//   ....[0]....
.L_5480:
        /*0048*/ 	.word	0x000007d0


	//   ....[1]....
        /*004c*/ 	.word	0x00001550


	//   ....[2]....
        /*0050*/ 	.word	0x000015a0


	//----- nvinfo : EIATTR_MAX_THREADS
	.align		4
.L_5481:
        /*0054*/ 	.byte	0x04, 0x05
        /*0056*/ 	.short	(.L_5483 - .L_5482)
.L_5482:
        /*0058*/ 	.word	0x00000080
        /*005c*/ 	.word	0x00000001
        /*0060*/ 	.word	0x00000001


	//----- nvinfo : EIATTR_CRS_STACK_SIZE
	.align		4
.L_5483:
        /*0064*/ 	.byte	0x04, 0x1e
        /*0066*/ 	.short	(.L_5485 - .L_5484)
.L_5484:
        /*0068*/ 	.word	0x00000000


	//----- nvinfo : EIATTR_CBANK_PARAM_SIZE
	.align		4
.L_5485:
        /*006c*/ 	.byte	0x03, 0x19
        /*006e*/ 	.short	0x0028


	//----- nvinfo : EIATTR_PARAM_CBANK
	.align		4
        /*0070*/ 	.byte	0x04, 0x0a
        /*0072*/ 	.short	(.L_5487 - .L_5486)
	.align		4
.L_5486:
        /*0074*/ 	.word	index@(.nv.constant0._ZN2at6native29vectorized_elementwise_kernelILi8EZZZNS0_21clamp_min_kernel_cudaERNS_18TensorIteratorBaseERKN3c106ScalarEENKUlvE_clEvENKUlvE4_clEvEUldE_St5arrayIPcLm2EEEEviT0_T1_)
        /*0078*/ 	.short	0x0210
        /*007a*/ 	.short	0x0028


	//----- nvinfo : EIATTR_SW_WAR
	.align		4
.L_5487:
        /*007c*/ 	.byte	0x04, 0x36
        /*007e*/ 	.short	(.L_5489 - .L_5488)
.L_5488:
        /*0080*/ 	.word	0x00000008
.L_5489:


//--------------------- .nv.info._ZN2at6native18elementwise_kernelILi128ELi4EZNS0_15gpu_kernel_implIZZZNS0_21clamp_min_kernel_cudaERNS_18TensorIteratorBaseERKN3c106ScalarEENKUlvE_clEvENKUlvE3_clEvEUlsE_EEvS4_RKT_EUliE_EEviT1_ --------------------------
	.section	.nv.info._ZN2at6native18elementwise_kernelILi128ELi4EZNS0_15gpu_kernel_implIZZZNS0_21clamp_min_kernel_cudaERNS_18TensorIteratorBaseERKN3c106ScalarEENKUlvE_clEvENKUlvE3_clEvEUlsE_EEvS4_RKT_EUliE_EEviT1_,"",@"SHT_CUDA_INFO"
	.sectionflags	@""
	.align	4


	//----- nvinfo : EIATTR_CUDA_API_VERSION
	.align		4
        /*0000*/ 	.byte	0x04, 0x37
        /*0002*/ 	.short	(.L_5491 - .L_5490)
.L_5490:
        /*0004*/ 	.word	0x00000082


	//----- nvinfo : EIATTR_KPARAM_INFO
	.align		4
.L_5491:
        /*0008*/ 	.byte	0x04, 0x17
        /*000a*/ 	.short	(.L_5493 - .L_5492)
.L_5492:
        /*000c*/ 	.word	0x00000000
        /*0010*/ 	.short	0x0001
        /*0012*/ 	.short	0x0008
        /*0014*/ 	.byte	0x00, 0xf0, 0xa1, 0x08


	//----- nvinfo : EIATTR_KPARAM_INFO
	.align		4
.L_5493:
        /*0018*/ 	.byte	0x04, 0x17
        /*001a*/ 	.short	(.L_5495 - .L_5494)
.L_5494:
        /*001c*/ 	.word	0x00000000
        /*0020*/ 	.short	0x0000
        /*0022*/ 	.short	0x0000
        /*0024*/ 	.byte	0x00, 0xf0, 0x11, 0x00


	//----- nvinfo : EIATTR_SPARSE_MMA_MASK
	.align		4
.L_5495:
        /*0028*/ 	.byte	0x03, 0x50
        /*002a*/ 	.short	0x0000


	//----- nvinfo : EIATTR_MAXREG_COUNT
	.align		4
        /*002c*/ 	.byte	0x03, 0x1b
        /*002e*/ 	.short	0x0080


	//----- nvinfo : EIATTR_EXTERNS
	.align		4
        /*0030*/ 	.byte	0x04, 0x0f
        /*0032*/ 	.short	(.L_5497 - .L_5496)


	//   ....[0]....
	.align		4
.L_5496:
        /*0034*/ 	.word	index@(__assertfail)


	//----- nvinfo : EIATTR_MERCURY_ISA_VERSION
	.align		4
.L_5497:
        /*0038*/ 	.byte	0x03, 0x5f
        /*003a*/ 	.short	0x0101


	//----- nvinfo : EIATTR_SYSCALL_OFFSETS
	.align		4
        /*003c*/ 	.byte	0x04, 0x46
        /*003e*/ 	.short	(.L_5499 - .L_5498)


	//   ....[0]....
.L_5498:
        /*0040*/ 	.word	0x00002200


	//   ....[1]....
        /*0044*/ 	.word	0x000030a0


	//   ....[2]....
        /*0048*/ 	.word	0x000052c0


	//   ....[3]....
        /*004c*/ 	.word	0x00006160


	//   ....[4]....
        /*0050*/ 	.word	0x00008370


	//   ....[5]....
        /*0054*/ 	.word	0x00009210


	//   ....[6]....
        /*0058*/ 	.word	0x0000b410


	//   ....[7]....
        /*005c*/ 	.word	0x0000c2b0


	//----- nvinfo : EIATTR_EXIT_INSTR_OFFSETS
	.align		4
.L_5499:
        /*0060*/ 	.byte	0x04, 0x1c
        /*0062*/ 	.short	(.L_5501 - .L_5500)


	//   ....[0]....
.L_5500:
        /*0064*/ 	.word	0x000092c0


	//   ....[1]....
        /*0068*/ 	.word	0x0000b580


	//   ....[2]....
        /*006c*/ 	.word	0x0000b5a0


	//   ....[3]....
        /*0070*/ 	.word	0x0000b640


	//   ....[4]....
        /*0074*/ 	.word	0x0000b660


	//   ....[5]....
        /*0078*/ 	.word	0x0000b680


	//   ....[6]....
        /*007c*/ 	.word	0x0000b710


	//   ....[7]....
        /*0080*/ 	.word	0x0000b750


	//   ....[8]....
        /*0084*/ 	.word	0x0000b7f0


	//   ....[9]....
        /*0088*/ 	.word	0x0000b840


	//   ....[10]....
        /*008c*/ 	.word	0x0000b870


	//   ....[11]....
        /*0090*/ 	.word	0x0000b940


	//   ....[12]....
        /*0094*/ 	.word	0x0000b980


	//   ....[13]....
        /*0098*/ 	.word	0x0000bb10


	//   ....[14]....
        /*009c*/ 	.word	0x0000bc70


	//   ....[15]....
        /*00a0*/ 	.word	0x0000bcb0


	//   ....[16]....
        /*00a4*/ 	.word	0x0000bd50


	//   ....[17]....
        /*00a8*/ 	.word	0x0000bed0


	//   ....[18]....
        /*00ac*/ 	.word	0x0000c050


	//   ....[19]....
        /*00b0*/ 	.word	0x0000c1b0


	//   ....[20]....
        /*00b4*/ 	.word	0x0000c2c0


	//   ....[21]....
        /*00b8*/ 	.word	0x0000c300


	//   ....[22]....
        /*00bc*/ 	.word	0x0000c320


	//----- nvinfo : EIATTR_MAX_THREADS
	.align		4
.L_5501:
        /*00c0*/ 	.byte	0x04, 0x05
        /*00c2*/ 	.short	(.L_5503 - .L_5502)
.L_5502:
        /*00c4*/ 	.word	0x00000080
        /*00c8*/ 	.word	0x00000001
        /*00cc*/ 	.word	0x00000001


	//----- nvinfo : EIATTR_CRS_STACK_SIZE
	.align		4
.L_5503:
        /*00d0*/ 	.byte	0x04, 0x1e
        /*00d2*/ 	.short	(.L_5505 - .L_5504)
.L_5504:
        /*00d4*/ 	.word	0x00000000


	//----- nvinfo : EIATTR_CBANK_PARAM_SIZE
	.align		4
.L_5505:
        /*00d8*/ 	.byte	0x03, 0x19
        /*00da*/ 	.short	0x0230


	//----- nvinfo : EIATTR_PARAM_CBANK
	.align		4
        /*00dc*/ 	.byte	0x04, 0x0a
        /*00de*/ 	.short	(.L_5507 - .L_5506)
	.align		4
.L_5506:
        /*00e0*/ 	.word	index@(.nv.constant0._ZN2at6native18elementwise_kernelILi128ELi4EZNS0_15gpu_kernel_implIZZZNS0_21clamp_min_kernel_cudaERNS_18TensorIteratorBaseERKN3c106ScalarEENKUlvE_clEvENKUlvE3_clEvEUlsE_EEvS4_RKT_EUliE_EEviT1_)
        /*00e4*/ 	.short	0x0210
        /*00e6*/ 	.short	0x0230


	//----- nvinfo : EIATTR_SW_WAR
	.align		4
.L_5507:
        /*00e8*/ 	.byte	0x04, 0x36
        /*00ea*/ 	.short	(.L_5509 - .L_5508)
.L_5508:
        /*00ec*/ 	.word	0x00000008
.L_5509:


//--------------------- .nv.info._ZN2at6native27unrolled_elementwise_kernelIZZZNS0_21clamp_min_kernel_cudaERNS_18TensorIteratorBaseERKN3c106ScalarEENKUlvE_clEvENKUlvE3_clEvEUlsE_St5arrayIPcLm2EELi4E23TrivialOffsetCalculatorILi1EjESF_NS0_6memory12LoadWithCastILi1EEENSG_13StoreWithCastILi1EEEEEviT_T0_T2_T3_T4_T5_ --------------------------
	.section	.nv.info._ZN2at6native27unrolled_elementwise_kernelIZZZNS0_21clamp_min_kernel_cudaERNS_18TensorIteratorBaseERKN3c106ScalarEENKUlvE_clEvENKUlvE3_clEvEUlsE_St5arrayIPcLm2EELi4E23TrivialOffsetCalculatorILi1EjESF_NS0_6memory12LoadWithCastILi1EEENSG_13StoreWithCastILi1EEEEEviT_T0_T2_T3_T4_T5_,"",@"SHT_CUDA_INFO"
	.sectionflags	@""
	.align	4


	//----- nvinfo : EIATTR_CUDA_API_VERSION
	.align		4
        /*0000*/ 	.byte	0x04, 0x37
        /*0002*/ 	.short	(.L_5511 - .L_5510)
.L_5510:
        /*0004*/ 	.word	0x00000082


	//----- nvinfo : EIATTR_KPARAM_INFO
	.align		4
.L_5511:
        /*0008*/ 	.byte	0x04, 0x17
        /*000a*/ 	.short	(.L_5513 - .L_5512)
.L_5512:
        /*000c*/ 	.word	0x00000000
        /*0010*/ 	.short	0x0006
        /*0012*/ 	.short	0x0034
        /*0014*/ 	.byte	0x00, 0xf0, 0x21, 0x00


	//----- nvinfo : EIATTR_KPARAM_INFO
	.align		4
.L_5513:
        /*0018*/ 	.byte	0x04, 0x17
        /*001a*/ 	.short	(.L_5515 - .L_5514)
.L_5514:
        /*001c*/ 	.word	0x00000000
        /*0020*/ 	.short	0x0005
        /*0022*/ 	.short	0x002c
        /*0024*/ 	.byte	0x00, 0xf0, 0x21, 0x00


	//----- nvinfo : EIATTR_KPARAM_INFO
	.align		4
.L_5515:
        /*0028*/ 	.byte	0x04, 0x17
        /*002a*/ 	.short	(.L_5517 - .L_5516)
.L_5516:
        /*002c*/ 	.word	0x00000000
        /*0030*/ 	.short	0x0004
        /*0032*/ 	.short	0x0029
        /*0034*/ 	.byte	0x00, 0xf0, 0x05, 0x00


	//----- nvinfo : EIATTR_KPARAM_INFO
	.align		4
.L_5517:
        /*0038*/ 	.byte	0x04, 0x17
        /*003a*/ 	.short	(.L_5519 - .L_5518)
.L_5518:
        /*003c*/ 	.word	0x00000000
        /*0040*/ 	.short	0x0003
        /*0042*/ 	.short	0x0028
        /*0044*/ 	.byte	0x00, 0xf0, 0x05, 0x00


	//----- nvinfo : EIATTR_KPARAM_INFO
	.align		4
.L_5519:
        /*0048*/ 	.byte	0x04, 0x17
        /*004a*/ 	.short	(.L_5521 - .L_5520)
.L_5520:
        /*004c*/ 	.word	0x00000000
        /*0050*/ 	.short	0x0002
        /*0052*/ 	.short	0x0018
        /*0054*/ 	.byte	0x00, 0xf0, 0x41, 0x00


	//----- nvinfo : EIATTR_KPARAM_INFO
	.align		4
.L_5521:
        /*0058*/ 	.byte	0x04, 0x17
        /*005a*/ 	.short	(.L_5523 - .L_5522)
.L_5522:
        /*005c*/ 	.word	0x00000000
        /*0060*/ 	.short	0x0001
        /*0062*/ 	.short	0x0008
        /*0064*/ 	.byte	0x00, 0xf0, 0x41, 0x00


	//----- nvinfo : EIATTR_KPARAM_INFO
	.align		4
.L_5523:
        /*0068*/ 	.byte	0x04, 0x17
        /*006a*/ 	.short	(.L_5525 - .L_5524)
.L_5524:
        /*006c*/ 	.word	0x00000000
        /*0070*/ 	.short	0x0000
        /*0072*/ 	.short	0x0000
        /*0074*/ 	.byte	0x00, 0xf0, 0x11, 0x00


	//----- nvinfo : EIATTR_SPARSE_MMA_MASK
	.align		4
.L_5525:
        /*0078*/ 	.byte	0x03, 0x50
        /*007a*/ 	.short	0x0000


	//----- nvinfo : EIATTR_MAXREG_COUNT
	.align		4
        /*007c*/ 	.byte	0x03, 0x1b
        /*007e*/ 	.short	0x00ff


	//----- nvinfo : EIATTR_EXTERNS
	.align		4
        /*0080*/ 	.byte	0x04, 0x0f
        /*0082*/ 	.short	(.L_5527 - .L_5526)


	//   ....[0]....
	.align		4
.L_5526:
        /*0084*/ 	.word	index@(__assertfail)


	//----- nvinfo : EIATTR_MERCURY_ISA_VERSION
	.align		4
.L_5527:
        /*0088*/ 	.byte	0x03, 0x5f
        /*008a*/ 	.short	0x0101


	//----- nvinfo : EIATTR_SYSCALL_OFFSETS
	.align		4
        /*008c*/ 	.byte	0x04, 0x46
        /*008e*/ 	.short	(.L_5529 - .L_5528)


	//   ....[0]....
.L_5528:
        /*0090*/ 	.word	0x00000f10


	//   ....[1]....
        /*0094*/ 	.word	0x00001e20


	//   ....[2]....
        /*0098*/ 	.word	0x00002d40


	//   ....[3]....
        /*009c*/ 	.word	0x00003c30


	//   ....[4]....
        /*00a0*/ 	.word	0x00004c20


	//   ....[5]....
        /*00a4*/ 	.word	0x00005b60


	//   ....[6]....
        /*00a8*/ 	.word	0x00006a80


	//   ....[7]....
        /*00ac*/ 	.word	0x000079a0


	//----- nvinfo : EIATTR_EXIT_INSTR_OFFSETS
	.align		4
.L_5529:
        /*00b0*/ 	.byte	0x04, 0x1c
        /*00b2*/ 	.short	(.L_5531 - .L_5530)


	//   ....[0]....
.L_5530:
        /*00b4*/ 	.word	0x00006b30


	//   ....[1]....
        /*00b8*/ 	.word	0x00006c60


	//   ....[2]....
        /*00bc*/ 	.word	0x00006c80


	//   ....[3]....
        /*00c0*/ 	.word	0x00006d20


	//   ....[4]....
        /*00c4*/ 	.word	0x00006d50


	//   ....[5]....
        /*00c8*/ 	.word	0x00006d70


	//   ....[6]....
        /*00cc*/ 	.word	0x00006e00


	//   ....[7]....
        /*00d0*/ 	.word	0x00006e40


	//   ....[8]....
        /*00d4*/ 	.word	0x00006ee0


	//   ....[9]....
        /*00d8*/ 	.word	0x00006f30


	//   ....[10]....
        /*00dc*/ 	.word	0x00006f60


	//   ....[11]....
        /*00e0*/ 	.word	0x00007030


	//   ....[12]....
        /*00e4*/ 	.word	0x00007070


	//   ....[13]....
        /*00e8*/ 	.word	0x00007200


	//   ....[14]....
        /*00ec*/ 	.word	0x00007360


	//   ....[15]....
        /*00f0*/ 	.word	0x000073a0


	//   ....[16]....
        /*00f4*/ 	.word	0x00007440


	//   ....[17]....
        /*00f8*/ 	.word	0x000075c0


	//   ....[18]....
        /*00fc*/ 	.word	0x00007740


	//   ....[19]....
        /*0100*/ 	.word	0x000078a0


	//   ....[20]....
        /*0104*/ 	.word	0x000079b0


	//   ....[21]....
        /*0108*/ 	.word	0x000079f0


	//   ....[22]....
        /*010c*/ 	.word	0x00007a20


	//----- nvinfo : EIATTR_MAX_THREADS
	.align		4
.L_5531:
        /*0110*/ 	.byte	0x04, 0x05
        /*0112*/ 	.short	(.L_5533 - .L_5532)
.L_5532:
        /*0114*/ 	.word	0x00000080
        /*0118*/ 	.word	0x00000001
        /*011c*/ 	.word	0x00000001


	//----- nvinfo : EIATTR_CRS_STACK_SIZE
	.align		4
.L_5533:
        /*0120*/ 	.byte	0x04, 0x1e
        /*0122*/ 	.short	(.L_5535 - .L_5534)
.L_5534:
        /*0124*/ 	.word	0x00000000


	//----- nvinfo : EIATTR_CBANK_PARAM_SIZE
	.align		4
.L_5535:
        /*0128*/ 	.byte	0x03, 0x19
        /*012a*/ 	.short	0x003c


	//----- nvinfo : EIATTR_PARAM_CBANK
	.align		4
        /*012c*/ 	.byte	0x04, 0x0a
        /*012e*/ 	.short	(.L_5537 - .L_5536)
	.align		4
.L_5536:
        /*0130*/ 	.word	index@(.nv.constant0._ZN2at6native27unrolled_elementwise_kernelIZZZNS0_21clamp_min_kernel_cudaERNS_18TensorIteratorBaseERKN3c106ScalarEENKUlvE_clEvENKUlvE3_clEvEUlsE_St5arrayIPcLm2EELi4E23TrivialOffsetCalculatorILi1EjESF_NS0_6memory12LoadWithCastILi1EEENSG_13StoreWithCastILi1EEEEEviT_T0_T2_T3_T4_T5_)
        /*0134*/ 	.short	0x0210
        /*0136*/ 	.short	0x003c


	//----- nvinfo : EIATTR_SW_WAR
	.align		4
.L_5537:
        /*0138*/ 	.byte	0x04, 0x36
        /*013a*/ 	.short	(.L_5539 - .L_5538)
.L_5538:
        /*013c*/ 	.word	0x00000008
.L_5539:


//--------------------- .nv.info._ZN2at6native18elementwise_kernelILi128ELi4EZNS0_22gpu_kernel_impl_nocastIZZZNS0_21clamp_min_kernel_cudaERNS_18TensorIteratorBaseERKN3c106ScalarEENKUlvE_clEvENKUlvE3_clEvEUlsE_EEvS4_RKT_EUliE_EEviT1_ --------------------------
	.section	.nv.info._ZN2at6native18elementwise_kernelILi128ELi4EZNS0_22gpu_kernel_impl_nocastIZZZNS0_21clamp_min_kernel_cudaERNS_18TensorIteratorBaseERKN3c106ScalarEENKUlvE_clEvENKUlvE3_clEvEUlsE_EEvS4_RKT_EUliE_EEviT1_,"",@"SHT_CUDA_INFO"
	.sectionflags	@""
	.align	4


	//----- nvinfo : EIATTR_CUDA_API_VERSION
	.align		4
        /*0000*/ 	.byte	0x04, 0x37
        /*0002*/ 	.short	(.L_5541 - .L_5540)
.L_5540:
        /*0004*/ 	.word	0x00000082


	//----- nvinfo : EIATTR_KPARAM_INFO
	.align		4
.L_5541:
        /*0008*/ 	.byte	0x04, 0x17
        /*000a*/ 	.short	(.L_5543 - .L_5542)
.L_5542:
        /*000c*/ 	.word	0x00000000
        /*0010*/ 	.short	0x0001
        /*0012*/ 	.short	0x0008
        /*0014*/ 	.byte	0x00, 0xf0, 0x81, 0x08


	//----- nvinfo : EIATTR_KPARAM_INFO
	.align		4
.L_5543:
        /*0018*/ 	.byte	0x04, 0x17
        /*001a*/ 	.short	(.L_5545 - .L_5544)
.L_5544:
        /*001c*/ 	.word	0x00000000
        /*0020*/ 	.short	0x0000
        /*0022*/ 	.short	0x0000
        /*0024*/ 	.byte	0x00, 0xf0, 0x11, 0x00


	//----- nvinfo : EIATTR_SPARSE_MMA_MASK
	.align		4
.L_5545:
        /*0028*/ 	.byte	0x03, 0x50
        /*002a*/ 	.short	0x0000


	//----- nvinfo : EIATTR_MAXREG_COUNT
	.align		4
        /*002c*/ 	.byte	0x03, 0x1b
        /*002e*/ 	.short	0x0080


	//----- nvinfo : EIATTR_MERCURY_ISA_VERSION
	.align		4
        /*0030*/ 	.byte	0x03, 0x5f
        /*0032*/ 	.short	0x0101


	//----- nvinfo : EIATTR_EXIT_INSTR_OFFSETS
	.align		4
        /*0034*/ 	.byte	0x04, 0x1c
        /*0036*/ 	.short	(.L_5547 - .L_5546)


	//   ....[0]....
.L_5546:
        /*0038*/ 	.word	0x00003bf0


	//   ....[1]....
        /*003c*/ 	.word	0x00004f90


	//----- nvinfo : EIATTR_MAX_THREADS
	.align		4
.L_5547:
        /*0040*/ 	.byte	0x04, 0x05
        /*0042*/ 	.short	(.L_5549 - .L_5548)
.L_5548:
        /*0044*/ 	.word	0x00000080
        /*0048*/ 	.word	0x00000001
        /*004c*/ 	.word	0x00000001


	//----- nvinfo : EIATTR_CRS_STACK_SIZE
	.align		4
.L_5549:
        /*0050*/ 	.byte	0x04, 0x1e
        /*0052*/ 	.short	(.L_5551 - .L_5550)
.L_5550:
        /*0054*/ 	.word	0x00000000


	//----- nvinfo : EIATTR_CBANK_PARAM_SIZE
	.align		4
.L_5551:
        /*0058*/ 	.byte	0x03, 0x19
        /*005a*/ 	.short	0x0228


	//----- nvinfo : EIATTR_PARAM_CBANK
	.align		4
        /*005c*/ 	.byte	0x04, 0x0a
        /*005e*/ 	.short	(.L_5553 - .L_5552)
	.align		4
.L_5552:
        /*0060*/ 	.word	index@(.nv.constant0._ZN2at6native18elementwise_kernelILi128ELi4EZNS0_22gpu_kernel_impl_nocastIZZZNS0_21clamp_min_kernel_cudaERNS_18TensorIteratorBaseERKN3c106ScalarEENKUlvE_clEvENKUlvE3_clEvEUlsE_EEvS4_RKT_EUliE_EEviT1_)
        /*0064*/ 	.short	0x0210
        /*0066*/ 	.short	0x0228


	//----- nvinfo : EIATTR_SW_WAR
	.align		4
.L_5553:
        /*0068*/ 	.byte	0x04, 0x36
        /*006a*/ 	.short	(.L_5555 - .L_5554)
.L_5554:
        /*006c*/ 	.word	0x00000008
.L_5555:


//--------------------- .nv.info._ZN2at6native27unrolled_elementwise_kernelIZZZNS0_21clamp_min_kernel_cudaERNS_18TensorIteratorBaseERKN3c106ScalarEENKUlvE_clEvENKUlvE3_clEvEUlsE_St5arrayIPcLm2EELi4E23TrivialOffsetCalculatorILi1EjESF_NS0_6memory15LoadWithoutCastENSG_16StoreWithoutCastEEEviT_T0_T2_T3_T4_T5_ --------------------------
	.section	.nv.info._ZN2at6native27unrolled_elementwise_kernelIZZZNS0_21clamp_min_kernel_cudaERNS_18TensorIteratorBaseERKN3c106ScalarEENKUlvE_clEvENKUlvE3_clEvEUlsE_St5arrayIPcLm2EELi4E23TrivialOffsetCalculatorILi1EjESF_NS0_6memory15LoadWithoutCastENSG_16StoreWithoutCastEEEviT_T0_T2_T3_T4_T5_,"",@"SHT_CUDA_INFO"
	.sectionflags	@""
	.align	4


	//----- nvinfo : EIATTR_CUDA_API_VERSION
	.align		4
        /*0000*/ 	.byte	0x04, 0x37
        /*0002*/ 	.short	(.L_5557 - .L_5556)
.L_5556:
        /*0004*/ 	.word	0x00000082


	//----- nvinfo : EIATTR_KPARAM_INFO
	.align		4
.L_5557:
        /*0008*/ 	.byte	0x04, 0x17
        /*000a*/ 	.short	(.L_5559 - .L_5558)
.L_5558:
        /*000c*/ 	.word	0x00000000
        /*0010*/ 	.short	0x0006
        /*0012*/ 	.short	0x002b
        /*0014*/ 	.byte	0x00, 0xf0, 0x05, 0x00


	//----- nvinfo : EIATTR_KPARAM_INFO
	.align		4
.L_5559:
        /*0018*/ 	.byte	0x04, 0x17
        /*001a*/ 	.short	(.L_5561 - .L_5560)
.L_5560:
        /*001c*/ 	.word	0x00000000
        /*0020*/ 	.short	0x0005
        /*0022*/ 	.short	0x002a
        /*0024*/ 	.byte	0x00, 0xf0, 0x05, 0x00


	//----- nvinfo : EIATTR_KPARAM_INFO
	.align		4
.L_5561:
        /*0028*/ 	.byte	0x04, 0x17
        /*002a*/ 	.short	(.L_5563 - .L_5562)
.L_5562:
        /*002c*/ 	.word	0x00000000
        /*0030*/ 	.short	0x0004
        /*0032*/ 	.short	0x0029
        /*0034*/ 	.byte	0x00, 0xf0, 0x05, 0x00


	//----- nvinfo : EIATTR_KPARAM_INFO
	.align		4
.L_5563:
        /*0038*/ 	.byte	0x04, 0x17
        /*003a*/ 	.short	(.L_5565 - .L_5564)
.L_5564:
        /*003c*/ 	.word	0x00000000
        /*0040*/ 	.short	0x0003
        /*0042*/ 	.short	0x0028
        /*0044*/ 	.byte	0x00, 0xf0, 0x05, 0x00


	//----- nvinfo : EIATTR_KPARAM_INFO
	.align		4
.L_5565:
        /*0048*/ 	.byte	0x04, 0x17
        /*004a*/ 	.short	(.L_5567 - .L_5566)
.L_5566:
        /*004c*/ 	.word	0x00000000
        /*0050*/ 	.short	0x0002
        /*0052*/ 	.short	0x0018
        /*0054*/ 	.byte	0x00, 0xf0, 0x41, 0x00


	//----- nvinfo : EIATTR_KPARAM_INFO
	.align		4
.L_5567:
        /*0058*/ 	.byte	0x04, 0x17
        /*005a*/ 	.short	(.L_5569 - .L_5568)
.L_5568:
        /*005c*/ 	.word	0x00000000
        /*0060*/ 	.short	0x0001
        /*0062*/ 	.short	0x0008
        /*0064*/ 	.byte	0x00, 0xf0, 0x41, 0x00


	//----- nvinfo : EIATTR_KPARAM_INFO
	.align		4
.L_5569:
        /*0068*/ 	.byte	0x04, 0x17
        /*006a*/ 	.short	(.L_5571 - .L_5570)
.L_5570:
        /*006c*/ 	.word	0x00000000
        /*0070*/ 	.short	0x0000
        /*0072*/ 	.short	0x0000
        /*0074*/ 	.byte	0x00, 0xf0, 0x11, 0x00


	//----- nvinfo : EIATTR_SPARSE_MMA_MASK
	.align		4
.L_5571:
        /*0078*/ 	.byte	0x03, 0x50
        /*007a*/ 	.short	0x0000


	//----- nvinfo : EIATTR_MAXREG_COUNT
	.align		4
        /*007c*/ 	.byte	0x03, 0x1b
        /*007e*/ 	.short	0x00ff


	//----- nvinfo : EIATTR_MERCURY_ISA_VERSION
	.align		4
        /*0080*/ 	.byte	0x03, 0x5f
        /*0082*/ 	.short	0x0101


	//----- nvinfo : EIATTR_EXIT_INSTR_OFFSETS
	.align		4
        /*0084*/ 	.byte	0x04, 0x1c
        /*0086*/ 	.short	(.L_5573 - .L_5572)


	//   ....[0]....
.L_5572:
        /*0088*/ 	.word	0x000003d0


	//   ....[1]....
        /*008c*/ 	.word	0x00000420


	//----- nvinfo : EIATTR_MAX_THREADS
	.align		4
.L_5573:
        /*0090*/ 	.byte	0x04, 0x05
        /*0092*/ 	.short	(.L_5575 - .L_5574)
.L_5574:
        /*0094*/ 	.word	0x00000080
        /*0098*/ 	.word	0x00000001
        /*009c*/ 	.word	0x00000001


	//----- nvinfo : EIATTR_CRS_STACK_SIZE
	.align		4
.L_5575:
        /*00a0*/ 	.byte	0x04, 0x1e
        /*00a2*/ 	.short	(.L_5577 - .L_5576)
.L_5576:
        /*00a4*/ 	.word	0x00000000


	//----- nvinfo : EIATTR_CBANK_PARAM_SIZE
	.align		4
.L_5577:
        /*00a8*/ 	.byte	0x03, 0x19
        /*00aa*/ 	.short	0x002c


	//----- nvinfo : EIATTR_PARAM_CBANK
	.align		4
        /*00ac*/ 	.byte	0x04, 0x0a
        /*00ae*/ 	.short	(.L_5579 - .L_5578)
	.align		4
.L_5578:
        /*00b0*/ 	.word	index@(.nv.constant0._ZN2at6native27unrolled_elementwise_kernelIZZZNS0_21clamp_min_kernel_cudaERNS_18TensorIteratorBaseERKN3c106ScalarEENKUlvE_clEvENKUlvE3_clEvEUlsE_St5arrayIPcLm2EELi4E23TrivialOffsetCalculatorILi1EjESF_NS0_6memory15LoadWithoutCastENSG_16StoreWithoutCastEEEviT_T0_T2_T3_T4_T5_)
        /*00b4*/ 	.short	0x0210
        /*00b6*/ 	.short	0x002c


	//----- nvinfo : EIATTR_SW_WAR
	.align		4
.L_5579:
        /*00b8*/ 	.byte	0x04, 0x36
        /*00ba*/ 	.short	(.L_5581 - .L_5580)
.L_5580:
        /*00bc*/ 	.word	0x00000008
.L_5581:


//--------------------- .nv.info._ZN2at6native29vectorized_elementwise_kernelILi2EZZZNS0_21clamp_min_kernel_cudaERNS_18TensorIteratorBaseERKN3c106ScalarEENKUlvE_clEvENKUlvE3_clEvEUlsE_St5arrayIPcLm2EEEEviT0_T1_ --------------------------
	.section	.nv.info._ZN2at6native29vectorized_elementwise_kernelILi2EZZZNS0_21clamp_min_kernel_cudaERNS_18TensorIteratorBaseERKN3c106ScalarEENKUlvE_clEvENKUlvE3_clEvEUlsE_St5arrayIPcLm2EEEEviT0_T1_,"",@"SHT_CUDA_INFO"
	.sectionflags	@""
	.align	4


	//----- nvinfo : EIATTR_CUDA_API_VERSION
	.align		4
        /*0000*/ 	.byte	0x04, 0x37
        /*0002*/ 	.short	(.L_5583 - .L_5582)
.L_5582:
        /*0004*/ 	.word	0x00000082


	//----- nvinfo : EIATTR_KPARAM_INFO
	.align		4
.L_5583:
        /*0008*/ 	.byte	0x04, 0x17
        /*000a*/ 	.short	(.L_5585 - .L_5584)
.L_5584:
        /*000c*/ 	.word	0x00000000
        /*0010*/ 	.short	0x0002
        /*0012*/ 	.short	0x0018
        /*0014*/ 	.byte	0x00, 0xf0, 0x41, 0x00


	//----- nvinfo : EIATTR_KPARAM_INFO
	.align		4
.L_5585:
        /*0018*/ 	.byte	0x04, 0x17
        /*001a*/ 	.short	(.L_5587 - .L_5586)
.L_5586:
        /*001c*/ 	.word	0x00000000
        /*0020*/ 	.short	0x0001
        /*0022*/ 	.short	0x0008
        /*0024*/ 	.byte	0x00, 0xf0, 0x41, 0x00


	//----- nvinfo : EIATTR_KPARAM_INFO
	.align		4
.L_5587:
        /*0028*/ 	.byte	0x04, 0x17
        /*002a*/ 	.short	(.L_5589 - .L_5588)
.L_5588:
        /*002c*/ 	.word	0x00000000
        /*0030*/ 	.short	0x0000
        /*0032*/ 	.short	0x0000
        /*0034*/ 	.byte	0x00, 0xf0, 0x11, 0x00


	//----- nvinfo : EIATTR_SPARSE_MMA_MASK
	.align		4
.L_5589:
        /*0038*/ 	.byte	0x03, 0x50
        /*003a*/ 	.short	0x0000


	//----- nvinfo : EIATTR_MAXREG_COUNT
	.align		4
        /*003c*/ 	.byte	0x03, 0x1b
        /*003e*/ 	.short	0x00ff


	//----- nvinfo : EIATTR_MERCURY_ISA_VERSION
	.align		4
        /*0040*/ 	.byte	0x03, 0x5f
        /*0042*/ 	.short	0x0101


	//----- nvinfo : EIATTR_EXIT_INSTR_OFFSETS
	.align		4
        /*0044*/ 	.byte	0x04, 0x1c
        /*0046*/ 	.short	(.L_5591 - .L_5590)


	//   ....[0]....
.L_5590:
        /*0048*/ 	.word	0x00000310


	//   ....[1]....
        /*004c*/ 	.word	0x00000aa0


	//   ....[2]....
        /*0050*/ 	.word	0x00000af0


	//----- nvinfo : EIATTR_MAX_THREADS
	.align		4
.L_5591:
        /*0054*/ 	.byte	0x04, 0x05
        /*0056*/ 	.short	(.L_5593 - .L_5592)
.L_5592:
        /*0058*/ 	.word	0x00000080
        /*005c*/ 	.word	0x00000001
        /*0060*/ 	.word	0x00000001


	//----- nvinfo : EIATTR_CRS_STACK_SIZE
	.align		4
.L_5593:
        /*0064*/ 	.byte	0x04, 0x1e
        /*0066*/ 	.short	(.L_5595 - .L_5594)
.L_5594:
        /*0068*/ 	.word	0x00000000


	//----- nvinfo : EIATTR_CBANK_PARAM_SIZE
	.align		4
.L_5595:
        /*006c*/ 	.byte	0x03, 0x19
        /*006e*/ 	.short	0x0028


	//----- nvinfo : EIATTR_PARAM_CBANK
	.align		4
        /*0070*/ 	.byte	0x04, 0x0a
        /*0072*/ 	.short	(.L_5597 - .L_5596)
	.align		4
.L_5596:
        /*0074*/ 	.word	index@(.nv.constant0._ZN2at6native29vectorized_elementwise_kernelILi2EZZZNS0_21clamp_min_kernel_cudaERNS_18TensorIteratorBaseERKN3c106ScalarEENKUlvE_clEvENKUlvE3_clEvEUlsE_St5arrayIPcLm2EEEEviT0_T1_)
        /*0078*/ 	.short	0x0210
        /*007a*/ 	.short	0x0028


	//----- nvinfo : EIATTR_SW_WAR
	.align		4
.L_5597:
        /*007c*/ 	.byte	0x04, 0x36
        /*007e*/ 	.short	(.L_5599 - .L_5598)
.L_5598:
        /*0080*/ 	.word	0x00000008
.L_5599:


//--------------------- .nv.info._ZN2at6native29vectorized_elementwise_kernelILi4EZZZNS0_21clamp_min_kernel_cudaERNS_18TensorIteratorBaseERKN3c106ScalarEENKUlvE_clEvENKUlvE3_clEvEUlsE_St5arrayIPcLm2EEEEviT0_T1_ --------------------------
	.section	.nv.info._ZN2at6native29vectorized_elementwise_kernelILi4EZZZNS0_21clamp_min_kernel_cudaERNS_18TensorIteratorBaseERKN3c106ScalarEENKUlvE_clEvENKUlvE3_clEvEUlsE_St5arrayIPcLm2EEEEviT0_T1_,"",@"SHT_CUDA_INFO"
	.sectionflags	@""
	.align	4


	//----- nvinfo : EIATTR_CUDA_API_VERSION
	.align		4
        /*0000*/ 	.byte	0x04, 0x37
        /*0002*/ 	.short	(.L_5601 - .L_5600)
.L_5600:
        /*0004*/ 	.word	0x00000082


	//----- nvinfo : EIATTR_KPARAM_INFO
	.align		4
.L_5601:
        /*0008*/ 	.byte	0x04, 0x17
        /*000a*/ 	.short	(.L_5603 - .L_5602)
.L_5602:
        /*000c*/ 	.word	0x00000000
        /*0010*/ 	.short	0x0002
        /*0012*/ 	.short	0x0018
        /*0014*/ 	.byte	0x00, 0xf0, 0x41, 0x00


	//----- nvinfo : EIATTR_KPARAM_INFO
	.align		4
.L_5603:
        /*0018*/ 	.byte	0x04, 0x17
        /*001a*/ 	.short	(.L_5605 - .L_5604)
.L_5604:
        /*001c*/ 	.word	0x00000000
        /*0020*/ 	.short	0x0001
        /*0022*/ 	.short	0x0008
        /*0024*/ 	.byte	0x00, 0xf0, 0x41, 0x00


	//----- nvinfo : EIATTR_KPARAM_INFO
	.align		4
.L_5605:
        /*0028*/ 	.byte	0x04, 0x17
        /*002a*/ 	.short	(.L_5607 - .L_5606)
.L_5606:
        /*002c*/ 	.word	0x00000000
        /*0030*/ 	.short	0x0000
        /*0032*/ 	.short	0x0000
        /*0034*/ 	.byte	0x00, 0xf0, 0x11, 0x00


	//----- nvinfo : EIATTR_SPARSE_MMA_MASK
	.align		4
.L_5607:
        /*0038*/ 	.byte	0x03, 0x50
        /*003a*/ 	.short	0x0000


	//----- nvinfo : EIATTR_MAXREG_COUNT
	.align		4
        /*003c*/ 	.byte	0x03, 0x1b
        /*003e*/ 	.short	0x00ff


	//----- nvinfo : EIATTR_MERCURY_ISA_VERSION
	.align		4
        /*0040*/ 	.byte	0x03, 0x5f
        /*0042*/ 	.short	0x0101


	//----- nvinfo : EIATTR_EXIT_INSTR_OFFSETS
	.align		4
        /*0044*/ 	.byte	0x04, 0x1c
        /*0046*/ 	.short	(.L_5609 - .L_5608)


	//   ....[0]....
.L_5608:
        /*0048*/ 	.word	0x000002f0


	//   ....[1]....
        /*004c*/ 	.word	0x00000a80


	//   ....[2]....
        /*0050*/ 	.word	0x00000ad0


	//----- nvinfo : EIATTR_MAX_THREADS
	.align		4
.L_5609:
        /*0054*/ 	.byte	0x04, 0x05
        /*0056*/ 	.short	(.L_5611 - .L_5610)
.L_5610:
        /*0058*/ 	.word	0x00000080
        /*005c*/ 	.word	0x00000001
        /*0060*/ 	.word	0x00000001


	//----- nvinfo : EIATTR_CRS_STACK_SIZE
	.align		4
.L_5611:
        /*0064*/ 	.byte	0x04, 0x1e
        /*0066*/ 	.short	(.L_5613 - .L_5612)
.L_5612:
        /*0068*/ 	.word	0x00000000


	//----- nvinfo : EIATTR_CBANK_PARAM_SIZE
	.align		4
.L_5613:
        /*006c*/ 	.byte	0x03, 0x19
        /*006e*/ 	.short	0x0028


	//----- nvinfo : EIATTR_PARAM_CBANK
	.align		4
        /*0070*/ 	.byte	0x04, 0x0a
        /*0072*/ 	.short	(.L_5615 - .L_5614)
	.align		4
.L_5614:
        /*0074*/ 	.word	index@(.nv.constant0._ZN2at6native29vectorized_elementwise_kernelILi4EZZZNS0_21clamp_min_kernel_cudaERNS_18TensorIteratorBaseERKN3c106ScalarEENKUlvE_clEvENKUlvE3_clEvEUlsE_St5arrayIPcLm2EEEEviT0_T1_)
        /*0078*/ 	.short	0x0210
        /*007a*/ 	.short	0x0028


	//----- nvinfo : EIATTR_SW_WAR
	.align		4
.L_5615:
        /*007c*/ 	.byte	0x04, 0x36
        /*007e*/ 	.short	(.L_5617 - .L_5616)
.L_5616:
        /*0080*/ 	.word	0x00000008
.L_5617:


//--------------------- .nv.info._ZN2at6native29vectorized_elementwise_kernelILi8EZZZNS0_21clamp_min_kernel_cudaERNS_18TensorIteratorBaseERKN3c106ScalarEENKUlvE_clEvENKUlvE3_clEvEUlsE_St5arrayIPcLm2EEEEviT0_T1_ --------------------------
	.section	.nv.info._ZN2at6native29vectorized_elementwise_kernelILi8EZZZNS0_21clamp_min_kernel_cudaERNS_18TensorIteratorBaseERKN3c106ScalarEENKUlvE_clEvENKUlvE3_clEvEUlsE_St5arrayIPcLm2EEEEviT0_T1_,"",@"SHT_CUDA_INFO"
	.sectionflags	@""
	.align	4


	//----- nvinfo : EIATTR_CUDA_API_VERSION
	.align		4
        /*0000*/ 	.byte	0x04, 0x37
        /*0002*/ 	.short	(.L_5619 - .L_5618)
.L_5618:
        /*0004*/ 	.word	0x00000082


	//----- nvinfo : EIATTR_KPARAM_INFO
	.align		4
.L_5619:
        /*0008*/ 	.byte	0x04, 0x17
        /*000a*/ 	.short	(.L_5621 - .L_5620)
.L_5620:
        /*000c*/ 	.word	0x00000000
        /*0010*/ 	.short	0x0002
        /*0012*/ 	.short	0x0018
        /*0014*/ 	.byte	0x00, 0xf0, 0x41, 0x00


	//----- nvinfo : EIATTR_KPARAM_INFO
	.align		4
.L_5621:
        /*0018*/ 	.byte	0x04, 0x17
        /*001a*/ 	.short	(.L_5623 - .L_5622)
.L_5622:
        /*001c*/ 	.word	0x00000000
        /*0020*/ 	.short	0x0001
        /*0022*/ 	.short	0x0008
        /*0024*/ 	.byte	0x00, 0xf0, 0x41, 0x00


	//----- nvinfo : EIATTR_KPARAM_INFO
	.align		4
.L_5623:
        /*0028*/ 	.byte	0x04, 0x17
        /*002a*/ 	.short	(.L_5625 - .L_5624)
.L_5624:
        /*002c*/ 	.word	0x00000000
        /*0030*/ 	.short	0x0000
        /*0032*/ 	.short	0x0000
        /*0034*/ 	.byte	0x00, 0xf0, 0x11, 0x00


	//----- nvinfo : EIATTR_SPARSE_MMA_MASK
	.align		4
.L_5625:
        /*0038*/ 	.byte	0x03, 0x50
        /*003a*/ 	.short	0x0000


	//----- nvinfo : EIATTR_MAXREG_COUNT
	.align		4
        /*003c*/ 	.byte	0x03, 0x1b
        /*003e*/ 	.short	0x00ff


	//----- nvinfo : EIATTR_MERCURY_ISA_VERSION
	.align		4
        /*0040*/ 	.byte	0x03, 0x5f
        /*0042*/ 	.short	0x0101


	//----- nvinfo : EIATTR_EXIT_INSTR_OFFSETS
	.align		4
        /*0044*/ 	.byte	0x04, 0x1c
        /*0046*/ 	.short	(.L_5627 - .L_5626)


	//   ....[0]....
.L_5626:
        /*0048*/ 	.word	0x000002d0


	//   ....[1]....
        /*004c*/ 	.word	0x00000a60


	//   ....[2]....
        /*0050*/ 	.word	0x00000ab0


	//----- nvinfo : EIATTR_MAX_THREADS
	.align		4
.L_5627:
        /*0054*/ 	.byte	0x04, 0x05
        /*0056*/ 	.short	(.L_5629 - .L_5628)
.L_5628:
        /*0058*/ 	.word	0x00000080
        /*005c*/ 	.word	0x00000001
        /*0060*/ 	.word	0x00000001


	//----- nvinfo : EIATTR_CRS_STACK_SIZE
	.align		4
.L_5629:
        /*0064*/ 	.byte	0x04, 0x1e
        /*0066*/ 	.short	(.L_5631 - .L_5630)
.L_5630:
        /*0068*/ 	.word	0x00000000


	//----- nvinfo : EIATTR_CBANK_PARAM_SIZE
	.align		4
.L_5631:
        /*006c*/ 	.byte	0x03, 0x19
        /*006e*/ 	.short	0x0028


	//----- nvinfo : EIATTR_PARAM_CBANK
	.align		4
        /*0070*/ 	.byte	0x04, 0x0a
        /*0072*/ 	.short	(.L_5633 - .L_5632)
	.align		4
.L_5632:
        /*0074*/ 	.word	index@(.nv.constant0._ZN2at6native29vectorized_elementwise_kernelILi8EZZZNS0_21clamp_min_kernel_cudaERNS_18TensorIteratorBaseERKN3c106ScalarEENKUlvE_clEvENKUlvE3_clEvEUlsE_St5arrayIPcLm2EEEEviT0_T1_)
        /*0078*/ 	.short	0x0210
        /*007a*/ 	.short	0x0028


	//----- nvinfo : EIATTR_SW_WAR
	.align		4
.L_5633:
        /*007c*/ 	.byte	0x04, 0x36
        /*007e*/ 	.short	(.L_5635 - .L_5634)
.L_5634:
        /*0080*/ 	.word	0x00000008
.L_5635:


//--------------------- .nv.info._ZN2at6native18elementwise_kernelILi128ELi4EZNS0_15gpu_kernel_implIZZZNS0_21clamp_min_kernel_cudaERNS_18TensorIteratorBaseERKN3c106ScalarEENKUlvE_clEvENKUlvE2_clEvEUllE_EEvS4_RKT_EUliE_EEviT1_ --------------------------
	.section	.nv.info._ZN2at6native18elementwise_kernelILi128ELi4EZNS0_15gpu_kernel_implIZZZNS0_21clamp_min_kernel_cudaERNS_18TensorIteratorBaseERKN3c106ScalarEENKUlvE_clEvENKUlvE2_clEvEUllE_EEvS4_RKT_EUliE_EEviT1_,"",@"SHT_CUDA_INFO"
	.sectionflags	@""
	.align	4


	//----- nvinfo : EIATTR_CUDA_API_VERSION
	.align		4
        /*0000*/ 	.byte	0x04, 0x37
        /*0002*/ 	.short	(.L_5637 - .L_5636)
.L_5636:
        /*0004*/ 	.word	0x00000082


	//----- nvinfo : EIATTR_KPARAM_INFO
	.align		4
.L_5637:
        /*0008*/ 	.byte	0x04, 0x17
        /*000a*/ 	.short	(.L_5639 - .L_5638)
.L_5638:
        /*000c*/ 	.word	0x00000000
        /*0010*/ 	.short	0x0001
        /*0012*/ 	.short	0x0008
        /*0014*/ 	.byte	0x00, 0xf0, 0xa1, 0x08


	//----- nvinfo : EIATTR_KPARAM_INFO
	.align		4
.L_5639:
        /*0018*/ 	.byte	0x04, 0x17
        /*001a*/ 	.short	(.L_5641 - .L_5640)
.L_5640:
        /*001c*/ 	.word	0x00000000
        /*0020*/ 	.short	0x0000
        /*0022*/ 	.short	0x0000
        /*0024*/ 	.byte	0x00, 0xf0, 0x11, 0x00


	//----- nvinfo : EIATTR_SPARSE_MMA_MASK
	.align		4
.L_5641:
        /*0028*/ 	.byte	0x03, 0x50
        /*002a*/ 	.short	0x0000


	//----- nvinfo : EIATTR_MAXREG_COUNT
	.align		4
        /*002c*/ 	.byte	0x03, 0x1b
        /*002e*/ 	.short	0x0080


	//----- nvinfo : EIATTR_EXTERNS
	.align		4
        /*0030*/ 	.byte	0x04, 0x0f
        /*0032*/ 	.short	(.L_5643 - .L_5642)


	//   ....[0]....
	.align		4
.L_5642:
        /*0034*/ 	.word	index@(__assertfail)


	//----- nvinfo : EIATTR_MERCURY_ISA_VERSION
	.align		4
.L_5643:
        /*0038*/ 	.byte	0x03, 0x5f
        /*003a*/ 	.short	0x0101


	//----- nvinfo : EIATTR_SYSCALL_OFFSETS
	.align		4
        /*003c*/ 	.byte	0x04, 0x46
        /*003e*/ 	.short	(.L_5645 - .L_5644)


	//   ....[0]....
.L_5644:
        /*0040*/ 	.word	0x000021d0


	//   ....[1]....
        /*0044*/ 	.word	0x00003090


	//   ....[2]....
        /*0048*/ 	.word	0x00005270


	//   ....[3]....
        /*004c*/ 	.word	0x00006130


	//   ....[4]....
        /*0050*/ 	.word	0x00008300


	//   ....[5]....
        /*0054*/ 	.word	0x000091c0


	//   ....[6]....
        /*0058*/ 	.word	0x0000b380


	//   ....[7]....
        /*005c*/ 	.word	0x0000c240


	//----- nvinfo : EIATTR_EXIT_INSTR_OFFSETS
	.align		4
.L_5645:
        /*0060*/ 	.byte	0x04, 0x1c
        /*0062*/ 	.short	(.L_5647 - .L_5646)


	//   ....[0]....
.L_5646:
        /*0064*/ 	.word	0x00009250


	//   ....[1]....
        /*0068*/ 	.word	0x0000b520


	//   ....[2]....
        /*006c*/ 	.word	0x0000b540


	//   ....[3]....
        /*0070*/ 	.word	0x0000b5c0


	//   ....[4]....
        /*0074*/ 	.word	0x0000b5e0


	//   ....[5]....
        /*0078*/ 	.word	0x0000b600


	//   ....[6]....
        /*007c*/ 	.word	0x0000b690


	//   ....[7]....
        /*0080*/ 	.word	0x0000b6d0


	//   ....[8]....
        /*0084*/ 	.word	0x0000b770


	//   ....[9]....
        /*0088*/ 	.word	0x0000b7c0


	//   ....[10]....
        /*008c*/ 	.word	0x0000b7f0


	//   ....[11]....
        /*0090*/ 	.word	0x0000b8c0


	//   ....[12]....
        /*0094*/ 	.word	0x0000b900


	//   ....[13]....
        /*0098*/ 	.word	0x0000ba90


	//   ....[14]....
        /*009c*/ 	.word	0x0000bbf0


	//   ....[15]....
        /*00a0*/ 	.word	0x0000bc30


	//   ....[16]....
        /*00a4*/ 	.word	0x0000bcd0


	//   ....[17]....
        /*00a8*/ 	.word	0x0000be50


	//   ....[18]....
        /*00ac*/ 	.word	0x0000bfd0


	//   ....[19]....
        /*00b0*/ 	.word	0x0000c140


	//   ....[20]....
        /*00b4*/ 	.word	0x0000c250


	//   ....[21]....
        /*00b8*/ 	.word	0x0000c270


	//   ....[22]....
        /*00bc*/ 	.word	0x0000c290


	//----- nvinfo : EIATTR_MAX_THREADS
	.align		4
.L_5647:
        /*00c0*/ 	.byte	0x04, 0x05
        /*00c2*/ 	.short	(.L_5649 - .L_5648)
.L_5648:
        /*00c4*/ 	.word	0x00000080
        /*00c8*/ 	.word	0x00000001
        /*00cc*/ 	.word	0x00000001


	//----- nvinfo : EIATTR_CRS_STACK_SIZE
	.align		4
.L_5649:
        /*00d0*/ 	.byte	0x04, 0x1e
        /*00d2*/ 	.short	(.L_5651 - .L_5650)
.L_5650:
        /*00d4*/ 	.word	0x00000000


	//----- nvinfo : EIATTR_CBANK_PARAM_SIZE
	.align		4
.L_5651:
        /*00d8*/ 	.byte	0x03, 0x19
        /*00da*/ 	.short	0x0230


	//----- nvinfo : EIATTR_PARAM_CBANK
	.align		4
        /*00dc*/ 	.byte	0x04, 0x0a
        /*00de*/ 	.short	(.L_5653 - .L_5652)
	.align		4
.L_5652:
        /*00e0*/ 	.word	index@(.nv.constant0._ZN2at6native18elementwise_kernelILi128ELi4EZNS0_15gpu_kernel_implIZZZNS0_21clamp_min_kernel_cudaERNS_18TensorIteratorBaseERKN3c106ScalarEENKUlvE_clEvENKUlvE2_clEvEUllE_EEvS4_RKT_EUliE_EEviT1_)
        /*00e4*/ 	.short	0x0210
        /*00e6*/ 	.short	0x0230


	//----- nvinfo : EIATTR_SW_WAR
	.align		4
.L_5653:
        /*00e8*/ 	.byte	0x04, 0x36
        /*00ea*/ 	.short	(.L_5655 - .L_5654)
.L_5654:
        /*00ec*/ 	.word	0x00000008
.L_5655:


//--------------------- .nv.info._ZN2at6native27unrolled_elementwise_kernelIZZZNS0_21clamp_min_kernel_cudaERNS_18TensorIteratorBaseERKN3c106ScalarEENKUlvE_clEvENKUlvE2_clEvEUllE_St5arrayIPcLm2EELi4E23TrivialOffsetCalculatorILi1EjESF_NS0_6memory12LoadWithCastILi1EEENSG_13StoreWithCastILi1EEEEEviT_T0_T2_T3_T4_T5_ --------------------------
	.section	.nv.info._ZN2at6native27unrolled_elementwise_kernelIZZZNS0_21clamp_min_kernel_cudaERNS_18TensorIteratorBaseERKN3c106ScalarEENKUlvE_clEvENKUlvE2_clEvEUllE_St5arrayIPcLm2EELi4E23TrivialOffsetCalculatorILi1EjESF_NS0_6memory12LoadWithCastILi1EEENSG_13StoreWithCastILi1EEEEEviT_T0_T2_T3_T4_T5_,"",@"SHT_CUDA_INFO"
	.sectionflags	@""
	.align	4


	//----- nvinfo : EIATTR_CUDA_API_VERSION
	.align		4
        /*0000*/ 	.byte	0x04, 0x37
        /*0002*/ 	.short	(.L_5657 - .L_5656)
.L_5656:
        /*0004*/ 	.word	0x00000082


	//----- nvinfo : EIATTR_KPARAM_INFO
	.align		4
.L_5657:
        /*0008*/ 	.byte	0x04, 0x17
        /*000a*/ 	.short	(.L_5659 - .L_5658)
.L_5658:
        /*000c*/ 	.word	0x00000000
        /*0010*/ 	.short	0x0006
        /*0012*/ 	.short	0x0034
        /*0014*/ 	.byte	0x00, 0xf0, 0x21, 0x00


	//----- nvinfo : EIATTR_KPARAM_INFO
	.align		4
.L_5659:
        /*0018*/ 	.byte	0x04, 0x17
        /*001a*/ 	.short	(.L_5661 - .L_5660)
.L_5660:
        /*001c*/ 	.word	0x00000000
        /*0020*/ 	.short	0x0005
        /*0022*/ 	.short	0x002c
        /*0024*/ 	.byte	0x00, 0xf0, 0x21, 0x00


	//----- nvinfo : EIATTR_KPARAM_INFO
	.align		4
.L_5661:
        /*0028*/ 	.byte	0x04, 0x17
        /*002a*/ 	.short	(.L_5663 - .L_5662)
.L_5662:
        /*002c*/ 	.word	0x00000000
        /*0030*/ 	.short	0x0004
        /*0032*/ 	.short	0x0029
        /*0034*/ 	.byte	0x00, 0xf0, 0x05, 0x00


	//----- nvinfo : EIATTR_KPARAM_INFO
	.align		4
.L_5663:
        /*0038*/ 	.byte	0x04, 0x17
        /*003a*/ 	.short	(.L_5665 - .L_5664)
.L_5664:
        /*003c*/ 	.word	0x00000000
        /*0040*/ 	.short	0x0003
        /*0042*/ 	.short	0x0028
        /*0044*/ 	.byte	0x00, 0xf0, 0x05, 0x00


	//----- nvinfo : EIATTR_KPARAM_INFO
	.align		4
.L_5665:
        /*0048*/ 	.byte	0x04, 0x17
        /*004a*/ 	.short	(.L_5667 - .L_5666)
.L_5666:
        /*004c*/ 	.word	0x00000000
        /*0050*/ 	.short	0x0002
        /*0052*/ 	.short	0x0018
        /*0054*/ 	.byte	0x00, 0xf0, 0x41, 0x00


	//----- nvinfo : EIATTR_KPARAM_INFO
	.align		4
.L_5667:
        /*0058*/ 	.byte	0x04, 0x17
        /*005a*/ 	.short	(.L_5669 - .L_5668)
.L_5668:
        /*005c*/ 	.word	0x00000000
        /*0060*/ 	.short	0x0001
        /*0062*/ 	.short	0x0008
        /*0064*/ 	.byte	0x00, 0xf0, 0x41, 0x00


	//----- nvinfo : EIATTR_KPARAM_INFO
	.align		4
.L_5669:
        /*0068*/ 	.byte	0x04, 0x17
        /*006a*/ 	.short	(.L_5671 - .L_5670)
.L_5670:
        /*006c*/ 	.word	0x00000000
        /*0070*/ 	.short	0x0000
        /*0072*/ 	.short	0x0000
        /*0074*/ 	.byte	0x00, 0xf0, 0x11, 0x00


	//----- nvinfo : EIATTR_SPARSE_MMA_MASK
	.align		4
.L_5671:
        /*0078*/ 	.byte	0x03, 0x50
        /*007a*/ 	.short	0x0000


	//----- nvinfo : EIATTR_MAXREG_COUNT
	.align		4
        /*007c*/ 	.byte	0x03, 0x1b
        /*007e*/ 	.short	0x00ff


	//----- nvinfo : EIATTR_EXTERNS
	.align		4
        /*0080*/ 	.byte	0x04, 0x0f
        /*0082*/ 	.short	(.L_5673 - .L_5672)


	//   ....[0]....
	.align		4
.L_5672:
        /*0084*/ 	.word	index@(__assertfail)


	//----- nvinfo : EIATTR_MERCURY_ISA_VERSION
	.align		4
.L_5673:
        /*0088*/ 	.byte	0x03, 0x5f
        /*008a*/ 	.short	0x0101


	//----- nvinfo : EIATTR_SYSCALL_OFFSETS
	.align		4
        /*008c*/ 	.byte	0x04, 0x46
        /*008e*/ 	.short	(.L_5675 - .L_5674)


	//   ....[0]....
.L_5674:
        /*0090*/ 	.word	0x00000ef0


	//   ....[1]....
        /*0094*/ 	.word	0x00001df0


	//   ....[2]....
        /*0098*/ 	.word	0x00002d00


	//   ....[3]....
        /*009c*/ 	.word	0x00003be0


	//   ....[4]....
        /*00a0*/ 	.word	0x00004c00


	//   ....[5]....
        /*00a4*/ 	.word	0x00005ad0


	//   ....[6]....
        /*00a8*/ 	.word	0x00006990


	//   ....[7]....
        /*00ac*/ 	.word	0x00007850


	//----- nvinfo : EIATTR_EXIT_INSTR_OFFSETS
	.align		4
.L_5675:
        /*00b0*/ 	.byte	0x04, 0x1c
        /*00b2*/ 	.short	(.L_5677 - .L_5676)


	//   ....[0]....
.L_5676:
        /*00b4*/ 	.word	0x00006a10


	//   ....[1]....
        /*00b8*/ 	.word	0x00006b40


	//   ....[2]....
        /*00bc*/ 	.word	0x00006b60


	//   ....[3]....
        /*00c0*/ 	.word	0x00006be0


	//   ....[4]....
        /*00c4*/ 	.word	0x00006c00


	//   ....[5]....
        /*00c8*/ 	.word	0x00006c20


	//   ....[6]....
        /*00cc*/ 	.word	0x00006cb0


	//   ....[7]....
        /*00d0*/ 	.word	0x00006cf0


	//   ....[8]....
        /*00d4*/ 	.word	0x00006d90


	//   ....[9]....
        /*00d8*/ 	.word	0x00006de0


	//   ....[10]....
        /*00dc*/ 	.word	0x00006e10


	//   ....[11]....
        /*00e0*/ 	.word	0x00006ee0


	//   ....[12]....
        /*00e4*/ 	.word	0x00006f20


	//   ....[13]....
        /*00e8*/ 	.word	0x000070b0


	//   ....[14]....
        /*00ec*/ 	.word	0x00007210


	//   ....[15]....
        /*00f0*/ 	.word	0x00007250


	//   ....[16]....
        /*00f4*/ 	.word	0x000072f0


	//   ....[17]....
        /*00f8*/ 	.word	0x00007470


	//   ....[18]....
        /*00fc*/ 	.word	0x000075f0


	//   ....[19]....
        /*0100*/ 	.word	0x00007750


	//   ....[20]....
        /*0104*/ 	.word	0x00007860


	//   ....[21]....
        /*0108*/ 	.word	0x00007880


	//   ....[22]....
        /*010c*/ 	.word	0x000078a0


	//----- nvinfo : EIATTR_MAX_THREADS
	.align		4
.L_5677:
        /*0110*/ 	.byte	0x04, 0x05
        /*0112*/ 	.short	(.L_5679 - .L_5678)
.L_5678:
        /*0114*/ 	.word	0x00000080
        /*0118*/ 	.word	0x00000001
        /*011c*/ 	.word	0x00000001


	//----- nvinfo : EIATTR_CRS_STACK_SIZE
	.align		4
.L_5679:
        /*0120*/ 	.byte	0x04, 0x1e
        /*0122*/ 	.short	(.L_5681 - .L_5680)
.L_5680:
        /*0124*/ 	.word	0x00000000


	//----- nvinfo : EIATTR_CBANK_PARAM_SIZE
	.align		4
.L_5681:
        /*0128*/ 	.byte	0x03, 0x19
        /*012a*/ 	.short	0x003c


	//----- nvinfo : EIATTR_PARAM_CBANK
	.align		4
        /*012c*/ 	.byte	0x04, 0x0a
        /*012e*/ 	.short	(.L_5683 - .L_5682)
	.align		4
.L_5682:
        /*0130*/ 	.word	index@(.nv.constant0._ZN2at6native27unrolled_elementwise_kernelIZZZNS0_21clamp_min_kernel_cudaERNS_18TensorIteratorBaseERKN3c106ScalarEENKUlvE_clEvENKUlvE2_clEvEUllE_St5arrayIPcLm2EELi4E23TrivialOffsetCalculatorILi1EjESF_NS0_6memory12LoadWithCastILi1EEENSG_13StoreWithCastILi1EEEEEviT_T0_T2_T3_T4_T5_)
        /*0134*/ 	.short	0x0210
        /*0136*/ 	.short	0x003c


	//----- nvinfo : EIATTR_SW_WAR
	.align		4
.L_5683:
        /*0138*/ 	.byte	0x04, 0x36
        /*013a*/ 	.short	(.L_5685 - .L_5684)
.L_5684:
        /*013c*/ 	.word	0x00000008
.L_5685:


//--------------------- .nv.info._ZN2at6native18elementwise_kernelILi128ELi2EZNS0_22gpu_kernel_impl_nocastIZZZNS0_21clamp_min_kernel_cudaERNS_18TensorIteratorBaseERKN3c106ScalarEENKUlvE_clEvENKUlvE2_clEvEUllE_EEvS4_RKT_EUliE_EEviT1_ --------------------------
	.section	.nv.info._ZN2at6native18elementwise_kernelILi128ELi2EZNS0_22gpu_kernel_impl_nocastIZZZNS0_21clamp_min_kernel_cudaERNS_18TensorIteratorBaseERKN3c106ScalarEENKUlvE_clEvENKUlvE2_clEvEUllE_EEvS4_RKT_EUliE_EEviT1_,"",@"SHT_CUDA_INFO"
	.sectionflags	@""
	.align	4


	//----- nvinfo : EIATTR_CUDA_API_VERSION
	.align		4
        /*0000*/ 	.byte	0x04, 0x37
        /*0002*/ 	.short	(.L_5687 - .L_5686)
.L_5686:
        /*0004*/ 	.word	0x00000082


	//----- nvinfo : EIATTR_KPARAM_INFO
	.align		4
.L_5687:
        /*0008*/ 	.byte	0x04, 0x17
        /*000a*/ 	.short	(.L_5689 - .L_5688)
.L_5688:
        /*000c*/ 	.word	0x00000000
        /*0010*/ 	.short	0x0001
        /*0012*/ 	.short	0x0008
        /*0014*/ 	.byte	0x00, 0xf0, 0x81, 0x08


	//----- nvinfo : EIATTR_KPARAM_INFO
	.align		4
.L_5689:
        /*0018*/ 	.byte	0x04, 0x17
        /*001a*/ 	.short	(.L_5691 - .L_5690)
.L_5690:
        /*001c*/ 	.word	0x00000000
        /*0020*/ 	.short	0x0000
        /*0022*/ 	.short	0x0000
        /*0024*/ 	.byte	0x00, 0xf0, 0x11, 0x00


	//----- nvinfo : EIATTR_SPARSE_MMA_MASK
	.align		4
.L_5691:
        /*0028*/ 	.byte	0x03, 0x50
        /*002a*/ 	.short	0x0000


	//----- nvinfo : EIATTR_MAXREG_COUNT
	.align		4
        /*002c*/ 	.byte	0x03, 0x1b
        /*002e*/ 	.short	0x0080


	//----- nvinfo : EIATTR_MERCURY_ISA_VERSION
	.align		4
        /*0030*/ 	.byte	0x03, 0x5f
        /*0032*/ 	.short	0x0101


	//----- nvinfo : EIATTR_EXIT_INSTR_OFFSETS
	.align		4
        /*0034*/ 	.byte	0x04, 0x1c
        /*0036*/ 	.short	(.L_5693 - .L_5692)


	//   ....[0]....
.L_5692:
        /*0038*/ 	.word	0x00001480


	//   ....[1]....
        /*003c*/ 	.word	0x00002850


	//----- nvinfo : EIATTR_MAX_THREADS
	.align		4
.L_5693:
        /*0040*/ 	.byte	0x04, 0x05
        /*0042*/ 	.short	(.L_5695 - .L_5694)
.L_5694:
        /*0044*/ 	.word	0x00000080
        /*0048*/ 	.word	0x00000001
        /*004c*/ 	.word	0x00000001


	//----- nvinfo : EIATTR_CRS_STACK_SIZE
	.align		4
.L_5695:
        /*0050*/ 	.byte	0x04, 0x1e
        /*0052*/ 	.short	(.L_5697 - .L_5696)
.L_5696:
        /*0054*/ 	.word	0x00000000


	//----- nvinfo : EIATTR_CBANK_PARAM_SIZE
	.align		4
.L_5697:
        /*0058*/ 	.byte	0x03, 0x19
        /*005a*/ 	.short	0x0228


	//----- nvinfo : EIATTR_PARAM_CBANK
	.align		4
        /*005c*/ 	.byte	0x04, 0x0a
        /*005e*/ 	.short	(.L_5699 - .L_5698)
	.align		4
.L_5698:
        /*0060*/ 	.word	index@(.nv.constant0._ZN2at6native18elementwise_kernelILi128ELi2EZNS0_22gpu_kernel_impl_nocastIZZZNS0_21clamp_min_kernel_cudaERNS_18TensorIteratorBaseERKN3c106ScalarEENKUlvE_clEvENKUlvE2_clEvEUllE_EEvS4_RKT_EUliE_EEviT1_)
        /*0064*/ 	.short	0x0210
        /*0066*/ 	.short	0x0228


	//----- nvinfo : EIATTR_SW_WAR
	.align		4
.L_5699:
        /*0068*/ 	.byte	0x04, 0x36
        /*006a*/ 	.short	(.L_5701 - .L_5700)
.L_5700:
        /*006c*/ 	.word	0x00000008
.L_5701:


//--------------------- .nv.info._ZN2at6native27unrolled_elementwise_kernelIZZZNS0_21clamp_min_kernel_cudaERNS_18TensorIteratorBaseERKN3c106ScalarEENKUlvE_clEvENKUlvE2_clEvEUllE_St5arrayIPcLm2EELi4E23TrivialOffsetCalculatorILi1EjESF_NS0_6memory15LoadWithoutCastENSG_16StoreWithoutCastEEEviT_T0_T2_T3_T4_T5_ --------------------------
	.section	.nv.info._ZN2at6native27unrolled_elementwise_kernelIZZZNS0_21clamp_min_kernel_cudaERNS_18TensorIteratorBaseERKN3c106ScalarEENKUlvE_clEvENKUlvE2_clEvEUllE_St5arrayIPcLm2EELi4E23TrivialOffsetCalculatorILi1EjESF_NS0_6memory15LoadWithoutCastENSG_16StoreWithoutCastEEEviT_T0_T2_T3_T4_T5_,"",@"SHT_CUDA_INFO"
	.sectionflags	@""
	.align	4


	//----- nvinfo : EIATTR_CUDA_API_VERSION
	.align		4
        /*0000*/ 	.byte	0x04, 0x37
        /*0002*/ 	.short	(.L_5703 - .L_5702)
.L_5702:
        /*0004*/ 	.word	0x00000082


	//----- nvinfo : EIATTR_KPARAM_INFO
	.align		4
.L_5703:
        /*0008*/ 	.byte	0x04, 0x17
        /*000a*/ 	.short	(.L_5705 - .L_5704)
.L_5704:
        /*000c*/ 	.word	0x00000000
        /*0010*/ 	.short	0x0006
        /*0012*/ 	.short	0x002b
        /*0014*/ 	.byte	0x00, 0xf0, 0x05, 0x00


	//----- nvinfo : EIATTR_KPARAM_INFO
	.align		4
.L_5705:
        /*0018*/ 	.byte	0x04, 0x17
        /*001a*/ 	.short	(.L_5707 - .L_5706)
.L_5706:
        /*001c*/ 	.word	0x00000000
        /*0020*/ 	.short	0x0005
        /*0022*/ 	.short	0x002a
        /*0024*/ 	.byte	0x00, 0xf0, 0x05, 0x00


	//----- nvinfo : EIATTR_KPARAM_INFO
	.align		4
.L_5707:
        /*0028*/ 	.byte	0x04, 0x17
        /*002a*/ 	.short	(.L_5709 - .L_5708)
.L_5708:
        /*002c*/ 	.word	0x00000000
        /*0030*/ 	.short	0x0004
        /*0032*/ 	.short	0x0029
        /*0034*/ 	.byte	0x00, 0xf0, 0x05, 0x00


	//----- nvinfo : EIATTR_KPARAM_INFO
	.align		4
.L_5709:
        /*0038*/ 	.byte	0x04, 0x17
        /*003a*/ 	.short	(.L_5711 - .L_5710)
.L_5710:
        /*003c*/ 	.word	0x00000000
        /*0040*/ 	.short	0x0003
        /*0042*/ 	.short	0x0028
        /*0044*/ 	.byte	0x00, 0xf0, 0x05, 0x00


	//----- nvinfo : EIATTR_KPARAM_INFO
	.align		4
.L_5711:
        /*0048*/ 	.byte	0x04, 0x17
        /*004a*/ 	.short	(.L_5713 - .L_5712)
.L_5712:
        /*004c*/ 	.word	0x00000000
        /*0050*/ 	.short	0x0002
        /*0052*/ 	.short	0x0018
        /*0054*/ 	.byte	0x00, 0xf0, 0x41, 0x00


	//----- nvinfo : EIATTR_KPARAM_INFO
	.align		4
.L_5713:
        /*0058*/ 	.byte	0x04, 0x17
        /*005a*/ 	.short	(.L_5715 - .L_5714)
.L_5714:
        /*005c*/ 	.word	0x00000000
        /*0060*/ 	.short	0x0001
        /*0062*/ 	.short	0x0008
        /*0064*/ 	.byte	0x00, 0xf0, 0x41, 0x00


	//----- nvinfo : EIATTR_KPARAM_INFO
	.align		4
.L_5715:
        /*0068*/ 	.byte	0x04, 0x17
        /*006a*/ 	.short	(.L_5717 - .L_5716)
.L_5716:
        /*006c*/ 	.word	0x00000000
        /*0070*/ 	.short	0x0000
        /*0072*/ 	.short	0x0000
        /*0074*/ 	.byte	0x00, 0xf0, 0x11, 0x00


	//----- nvinfo : EIATTR_SPARSE_MMA_MASK
	.align		4
.L_5717:
        /*0078*/ 	.byte	0x03, 0x50
        /*007a*/ 	.short	0x0000


	//----- nvinfo : EIATTR_MAXREG_COUNT
	.align		4
        /*007c*/ 	.byte	0x03, 0x1b
        /*007e*/ 	.short	0x00ff


	//----- nvinfo : EIATTR_MERCURY_ISA_VERSION
	.align		4
        /*0080*/ 	.byte	0x03, 0x5f
        /*0082*/ 	.short	0x0101


	//----- nvinfo : EIATTR_EXIT_INSTR_OFFSETS
	.align		4
        /*0084*/ 	.byte	0x04, 0x1c
        /*0086*/ 	.short	(.L_5719 - .L_5718)


	//   ....[0]....
.L_5718:
        /*0088*/ 	.word	0x00000490


	//   ....[1]....
        /*008c*/ 	.word	0x000004e0


	//----- nvinfo : EIATTR_MAX_THREADS
	.align		4
.L_5719:
        /*0090*/ 	.byte	0x04, 0x05
        /*0092*/ 	.short	(.L_5721 - .L_5720)
.L_5720:
        /*0094*/ 	.word	0x00000080
        /*0098*/ 	.word	0x00000001
        /*009c*/ 	.word	0x00000001


	//----- nvinfo : EIATTR_CRS_STACK_SIZE
	.align		4
.L_5721:
        /*00a0*/ 	.byte	0x04, 0x1e
        /*00a2*/ 	.short	(.L_5723 - .L_5722)
.L_5722:
        /*00a4*/ 	.word	0x00000000


	//----- nvinfo : EIATTR_CBANK_PARAM_SIZE
	.align		4
.L_5723:
        /*00a8*/ 	.byte	0x03, 0x19
        /*00aa*/ 	.short	0x002c


	//----- nvinfo : EIATTR_PARAM_CBANK
	.align		4
        /*00ac*/ 	.byte	0x04, 0x0a
        /*00ae*/ 	.short	(.L_5725 - .L_5724)
	.align		4
.L_5724:
        /*00b0*/ 	.word	index@(.nv.constant0._ZN2at6native27unrolled_elementwise_kernelIZZZNS0_21clamp_min_kernel_cudaERNS_18TensorIteratorBaseERKN3c106ScalarEENKUlvE_clEvENKUlvE2_clEvEUllE_St5arrayIPcLm2EELi4E23TrivialOffsetCalculatorILi1EjESF_NS0_6memory15LoadWithoutCastENSG_16StoreWithoutCastEEEviT_T0_T2_T3_T4_T5_)
        /*00b4*/ 	.short	0x0210
        /*00b6*/ 	.short	0x002c


	//----- nvinfo : EIATTR_SW_WAR
	.align		4
.L_5725:
        /*00b8*/ 	.byte	0x04, 0x36
        /*00ba*/ 	.short	(.L_5727 - .L_5726)
.L_5726:
        /*00bc*/ 	.word	0x00000008
.L_5727:


//--------------------- .nv.info._ZN2at6native29vectorized_elementwise_kernelILi2EZZZNS0_21clamp_min_kernel_cudaERNS_18TensorIteratorBaseERKN3c106ScalarEENKUlvE_clEvENKUlvE2_clEvEUllE_St5arrayIPcLm2EEEEviT0_T1_ --------------------------
	.section	.nv.info._ZN2at6native29vectorized_elementwise_kernelILi2EZZZNS0_21clamp_min_kernel_cudaERNS_18TensorIteratorBaseERKN3c106ScalarEENKUlvE_clEvENKUlvE2_clEvEUllE_St5arrayIPcLm2EEEEviT0_T1_,"",@"SHT_CUDA_INFO"
	.sectionflags	@""
	.align	4


	//----- nvinfo : EIATTR_CUDA_API_VERSION
	.align		4
        /*0000*/ 	.byte	0x04, 0x37
        /*0002*/ 	.short	(.L_5729 - .L_5728)
.L_5728:
        /*0004*/ 	.word	0x00000082


	//----- nvinfo : EIATTR_KPARAM_INFO
	.align		4
.L_5729:
        /*0008*/ 	.byte	0x04, 0x17
        /*000a*/ 	.short	(.L_5731 - .L_5730)
.L_5730:
        /*000c*/ 	.word	0x00000000
        /*0010*/ 	.short	0x0002
        /*0012*/ 	.short	0x0018
        /*0014*/ 	.byte	0x00, 0xf0, 0x41, 0x00


	//----- nvinfo : EIATTR_KPARAM_INFO
	.align		4
.L_5731:
        /*0018*/ 	.byte	0x04, 0x17
        /*001a*/ 	.short	(.L_5733 - .L_5732)
.L_5732:
        /*001c*/ 	.word	0x00000000
        /*0020*/ 	.short	0x0001
        /*0022*/ 	.short	0x0008
        /*0024*/ 	.byte	0x00, 0xf0, 0x41, 0x00


	//----- nvinfo : EIATTR_KPARAM_INFO
	.align		4
.L_5733:
        /*0028*/ 	.byte	0x04, 0x17
        /*002a*/ 	.short	(.L_5735 - .L_5734)
.L_5734:
        /*002c*/ 	.word	0x00000000
        /*0030*/ 	.short	0x0000
        /*0032*/ 	.short	0x0000
        /*0034*/ 	.byte	0x00, 0xf0, 0x11, 0x00


	//----- nvinfo : EIATTR_SPARSE_MMA_MASK
	.align		4
.L_5735:
        /*0038*/ 	.byte	0x03, 0x50
        /*003a*/ 	.short	0x0000


	//----- nvinfo : EIATTR_MAXREG_COUNT
	.align		4
        /*003c*/ 	.byte	0x03, 0x1b
        /*003e*/ 	.short	0x00ff


	//----- nvinfo : EIATTR_MERCURY_ISA_VERSION
	.align		4
        /*0040*/ 	.byte	0x03, 0x5f
        /*0042*/ 	.short	0x0101


	//----- nvinfo : EIATTR_EXIT_INSTR_OFFSETS
	.align		4
        /*0044*/ 	.byte	0x04, 0x1c
        /*0046*/ 	.short	(.L_5737 - .L_5736)


	//   ....[0]....
.L_5736:
        /*0048*/ 	.word	0x00000430


	//   ....[1]....
        /*004c*/ 	.word	0x00000d50


	//   ....[2]....
        /*0050*/ 	.word	0x00000da0


	//----- nvinfo : EIATTR_MAX_THREADS
	.align		4
.L_5737:
        /*0054*/ 	.byte	0x04, 0x05
        /*0056*/ 	.short	(.L_5739 - .L_5738)
.L_5738:
        /*0058*/ 	.word	0x00000080
        /*005c*/ 	.word	0x00000001
        /*0060*/ 	.word	0x00000001


	//----- nvinfo : EIATTR_CRS_STACK_SIZE
	.align		4
.L_5739:
        /*0064*/ 	.byte	0x04, 0x1e
        /*0066*/ 	.short	(.L_5741 - .L_5740)
.L_5740:
        /*0068*/ 	.word	0x00000000


	//----- nvinfo : EIATTR_CBANK_PARAM_SIZE
	.align		4
.L_5741:
        /*006c*/ 	.byte	0x03, 0x19
        /*006e*/ 	.short	0x0028


	//----- nvinfo : EIATTR_PARAM_CBANK
	.align		4
        /*0070*/ 	.byte	0x04, 0x0a
        /*0072*/ 	.short	(.L_5743 - .L_5742)
	.align		4
.L_5742:
        /*0074*/ 	.word	index@(.nv.constant0._ZN2at6native29vectorized_elementwise_kernelILi2EZZZNS0_21clamp_min_kernel_cudaERNS_18TensorIteratorBaseERKN3c106ScalarEENKUlvE_clEvENKUlvE2_clEvEUllE_St5arrayIPcLm2EEEEviT0_T1_)
        /*0078*/ 	.short	0x0210
        /*007a*/ 	.short	0x0028


	//----- nvinfo : EIATTR_SW_WAR
	.align		4
.L_5743:
        /*007c*/ 	.byte	0x04, 0x36
        /*007e*/ 	.short	(.L_5745 - .L_5744)
.L_5744:
        /*0080*/ 	.word	0x00000008
.L_5745:


//--------------------- .nv.info._ZN2at6native29vectorized_elementwise_kernelILi4EZZZNS0_21clamp_min_kernel_cudaERNS_18TensorIteratorBaseERKN3c106ScalarEENKUlvE_clEvENKUlvE2_clEvEUllE_St5arrayIPcLm2EEEEviT0_T1_ --------------------------
	.section	.nv.info._ZN2at6native29vectorized_elementwise_kernelILi4EZZZNS0_21clamp_min_kernel_cudaERNS_18TensorIteratorBaseERKN3c106ScalarEENKUlvE_clEvENKUlvE2_clEvEUllE_St5arrayIPcLm2EEEEviT0_T1_,"",@"SHT_CUDA_INFO"
	.sectionflags	@""
	.align	4


	//----- nvinfo : EIATTR_CUDA_API_VERSION
	.align		4
        /*0000*/ 	.byte	0x04, 0x37
        /*0002*/ 	.short	(.L_5747 - .L_5746)
.L_5746:
        /*0004*/ 	.word	0x00000082


	//----- nvinfo : EIATTR_KPARAM_INFO
	.align		4
.L_5747:
        /*0008*/ 	.byte	0x04, 0x17
        /*000a*/ 	.short	(.L_5749 - .L_5748)
.L_5748:
        /*000c*/ 	.word	0x00000000
        /*0010*/ 	.short	0x0002
        /*0012*/ 	.short	0x0018
        /*0014*/ 	.byte	0x00, 0xf0, 0x41, 0x00


	//----- nvinfo : EIATTR_KPARAM_INFO
	.align		4
.L_5749:
        /*0018*/ 	.byte	0x04, 0x17
        /*001a*/ 	.short	(.L_5751 - .L_5750)
.L_5750:
        /*001c*/ 	.word	0x00000000
        /*0020*/ 	.short	0x0001
        /*0022*/ 	.short	0x0008
        /*0024*/ 	.byte	0x00, 0xf0, 0x41, 0x00


	//----- nvinfo : EIATTR_KPARAM_INFO
	.align		4
.L_5751:
        /*0028*/ 	.byte	0x04, 0x17
        /*002a*/ 	.short	(.L_5753 - .L_5752)
.L_5752:
        /*002c*/ 	.word	0x00000000
        /*0030*/ 	.short	0x0000
        /*0032*/ 	.short	0x0000
        /*0034*/ 	.byte	0x00, 0xf0, 0x11, 0x00


	//----- nvinfo : EIATTR_SPARSE_MMA_MASK
	.align		4
.L_5753:
        /*0038*/ 	.byte	0x03, 0x50
        /*003a*/ 	.short	0x0000


	//----- nvinfo : EIATTR_MAXREG_COUNT
	.align		4
        /*003c*/ 	.byte	0x03, 0x1b
        /*003e*/ 	.short	0x00ff


	//----- nvinfo : EIATTR_MERCURY_ISA_VERSION
	.align		4
        /*0040*/ 	.byte	0x03, 0x5f
        /*0042*/ 	.short	0x0101


	//----- nvinfo : EIATTR_EXIT_INSTR_OFFSETS
	.align		4
        /*0044*/ 	.byte	0x04, 0x1c
        /*0046*/ 	.short	(.L_5755 - .L_5754)


	//   ....[0]....
.L_5754:
        /*0048*/ 	.word	0x00000430


	//   ....[1]....
        /*004c*/ 	.word	0x00000d50


	//   ....[2]....
        /*0050*/ 	.word	0x00000da0


	//----- nvinfo : EIATTR_MAX_THREADS
	.align		4
.L_5755:
        /*0054*/ 	.byte	0x04, 0x05
        /*0056*/ 	.short	(.L_5757 - .L_5756)
.L_5756:
        /*0058*/ 	.word	0x00000080
        /*005c*/ 	.word	0x00000001
        /*0060*/ 	.word	0x00000001


	//----- nvinfo : EIATTR_CRS_STACK_SIZE
	.align		4
.L_5757:
        /*0064*/ 	.byte	0x04, 0x1e
        /*0066*/ 	.short	(.L_5759 - .L_5758)
.L_5758:
        /*0068*/ 	.word	0x00000000


	//----- nvinfo : EIATTR_CBANK_PARAM_SIZE
	.align		4
.L_5759:
        /*006c*/ 	.byte	0x03, 0x19
        /*006e*/ 	.short	0x0028


	//----- nvinfo : EIATTR_PARAM_CBANK
	.align		4
        /*0070*/ 	.byte	0x04, 0x0a
        /*0072*/ 	.short	(.L_5761 - .L_5760)
	.align		4
.L_5760:
        /*0074*/ 	.word	index@(.nv.constant0._ZN2at6native29vectorized_elementwise_kernelILi4EZZZNS0_21clamp_min_kernel_cudaERNS_18TensorIteratorBaseERKN3c106ScalarEENKUlvE_clEvENKUlvE2_clEvEUllE_St5arrayIPcLm2EEEEviT0_T1_)
        /*0078*/ 	.short	0x0210
        /*007a*/ 	.short	0x0028


	//----- nvinfo : EIATTR_SW_WAR
	.align		4
.L_5761:
        /*007c*/ 	.byte	0x04, 0x36
        /*007e*/ 	.short	(.L_5763 - .L_5762)
.L_5762:
        /*0080*/ 	.word	0x00000008
.L_5763:


//--------------------- .nv.info._ZN2at6native29vectorized_elementwise_kernelILi8EZZZNS0_21clamp_min_kernel_cudaERNS_18TensorIteratorBaseERKN3c106ScalarEENKUlvE_clEvENKUlvE2_clEvEUllE_St5arrayIPcLm2EEEEviT0_T1_ --------------------------
	.section	.nv.info._ZN2at6native29vectorized_elementwise_kernelILi8EZZZNS0_21clamp_min_kernel_cudaERNS_18TensorIteratorBaseERKN3c106ScalarEENKUlvE_clEvENKUlvE2_clEvEUllE_St5arrayIPcLm2EEEEviT0_T1_,"",@"SHT_CUDA_INFO"
	.sectionflags	@""
	.align	4


	//----- nvinfo : EIATTR_CUDA_API_VERSION
	.align		4
        /*0000*/ 	.byte	0x04, 0x37
        /*0002*/ 	.short	(.L_5765 - .L_5764)
.L_5764:
        /*0004*/ 	.word	0x00000082


	//----- nvinfo : EIATTR_KPARAM_INFO
	.align		4
.L_5765:
        /*0008*/ 	.byte	0x04, 0x17
        /*000a*/ 	.short	(.L_5767 - .L_5766)
.L_5766:
        /*000c*/ 	.word	0x00000000
        /*0010*/ 	.short	0x0002
        /*0012*/ 	.short	0x0018
        /*0014*/ 	.byte	0x00, 0xf0, 0x41, 0x00


	//----- nvinfo : EIATTR_KPARAM_INFO
	.align		4
.L_5767:
        /*0018*/ 	.byte	0x04, 0x17
        /*001a*/ 	.short	(.L_5769 - .L_5768)
.L_5768:
        /*001c*/ 	.word	0x00000000
        /*0020*/ 	.short	0x0001
        /*0022*/ 	.short	0x0008
        /*0024*/ 	.byte	0x00, 0xf0, 0x41, 0x00


	//----- nvinfo : EIATTR_KPARAM_INFO
	.align		4
.L_5769:
        /*0028*/ 	.byte	0x04, 0x17
        /*002a*/ 	.short	(.L_5771 - .L_5770)
.L_5770:
        /*002c*/ 	.word	0x00000000
        /*0030*/ 	.short	0x0000
        /*0032*/ 	.short	0x0000
        /*0034*/ 	.byte	0x00, 0xf0, 0x11, 0x00


	//----- nvinfo : EIATTR_SPARSE_MMA_MASK
	.align		4
.L_5771:
        /*0038*/ 	.byte	0x03, 0x50
        /*003a*/ 	.short	0x0000


	//----- nvinfo : EIATTR_MAXREG_COUNT
	.align		4
        /*003c*/ 	.byte	0x03, 0x1b
        /*003e*/ 	.short	0x00ff


	//----- nvinfo : EIATTR_MERCURY_ISA_VERSION
	.align		4
        /*0040*/ 	.byte	0x03, 0x5f
        /*0042*/ 	.short	0x0101


	//----- nvinfo : EIATTR_EXIT_INSTR_OFFSETS
	.align		4
        /*0044*/ 	.byte	0x04, 0x1c
        /*0046*/ 	.short	(.L_5773 - .L_5772)


	//   ....[0]....
.L_5772:
        /*0048*/ 	.word	0x00000430


	//   ....[1]....
        /*004c*/ 	.word	0x00000d50


	//   ....[2]....
        /*0050*/ 	.word	0x00000da0


	//----- nvinfo : EIATTR_MAX_THREADS
	.align		4
.L_5773:
        /*0054*/ 	.byte	0x04, 0x05
        /*0056*/ 	.short	(.L_5775 - .L_5774)
.L_5774:
        /*0058*/ 	.word	0x00000080
        /*005c*/ 	.word	0x00000001
        /*0060*/ 	.word	0x00000001


	//----- nvinfo : EIATTR_CRS_STACK_SIZE
	.align		4
.L_5775:
        /*0064*/ 	.byte	0x04, 0x1e
        /*0066*/ 	.short	(.L_5777 - .L_5776)
.L_5776:
        /*0068*/ 	.word	0x00000000


	//----- nvinfo : EIATTR_CBANK_PARAM_SIZE
	.align		4
.L_5777:
        /*006c*/ 	.byte	0x03, 0x19
        /*006e*/ 	.short	0x0028


	//----- nvinfo : EIATTR_PARAM_CBANK
	.align		4
        /*0070*/ 	.byte	0x04, 0x0a
        /*0072*/ 	.short	(.L_5779 - .L_5778)
	.align		4
.L_5778:
        /*0074*/ 	.word	index@(.nv.constant0._ZN2at6native29vectorized_elementwise_kernelILi8EZZZNS0_21clamp_min_kernel_cudaERNS_18TensorIteratorBaseERKN3c106ScalarEENKUlvE_clEvENKUlvE2_clEvEUllE_St5arrayIPcLm2EEEEviT0_T1_)
        /*0078*/ 	.short	0x0210
        /*007a*/ 	.short	0x0028


	//----- nvinfo : EIATTR_SW_WAR
	.align		4
.L_5779:
        /*007c*/ 	.byte	0x04, 0x36
        /*007e*/ 	.short	(.L_5781 - .L_5780)
.L_5780:
        /*0080*/ 	.word	0x00000008
.L_5781:


//--------------------- .nv.info._ZN2at6native18elementwise_kernelILi128ELi4EZNS0_15gpu_kernel_implIZZZNS0_21clamp_min_kernel_cudaERNS_18TensorIteratorBaseERKN3c106ScalarEENKUlvE_clEvENKUlvE1_clEvEUliE_EEvS4_RKT_EUliE_EEviT1_ --------------------------
	.section	.nv.info._ZN2at6native18elementwise_kernelILi128ELi4EZNS0_15gpu_kernel_implIZZZNS0_21clamp_min_kernel_cudaERNS_18TensorIteratorBaseERKN3c106ScalarEENKUlvE_clEvENKUlvE1_clEvEUliE_EEvS4_RKT_EUliE_EEviT1_,"",@"SHT_CUDA_INFO"
	.sectionflags	@""
	.align	4


	//----- nvinfo : EIATTR_CUDA_API_VERSION
	.align		4
        /*0000*/ 	.byte	0x04, 0x37
        /*0002*/ 	.short	(.L_5783 - .L_5782)
.L_5782:
        /*0004*/ 	.word	0x00000082


	//----- nvinfo : EIATTR_KPARAM_INFO
	.align		4
.L_5783:
        /*0008*/ 	.byte	0x04, 0x17
        /*000a*/ 	.short	(.L_5785 - .L_5784)
.L_5784:
        /*000c*/ 	.word	0x00000000
        /*0010*/ 	.short	0x0001
        /*0012*/ 	.short	0x0008
        /*0014*/ 	.byte	0x00, 0xf0, 0xa1, 0x08


	//----- nvinfo : EIATTR_KPARAM_INFO
	.align		4
.L_5785:
        /*0018*/ 	.byte	0x04, 0x17
        /*001a*/ 	.short	(.L_5787 - .L_5786)
.L_5786:
        /*001c*/ 	.word	0x00000000
        /*0020*/ 	.short	0x0000
        /*0022*/ 	.short	0x0000
        /*0024*/ 	.byte	0x00, 0xf0, 0x11, 0x00


	//----- nvinfo : EIATTR_SPARSE_MMA_MASK
	.align		4
.L_5787:
        /*0028*/ 	.byte	0x03, 0x50
        /*002a*/ 	.short	0x0000


	//----- nvinfo : EIATTR_MAXREG_COUNT
	.align		4
        /*002c*/ 	.byte	0x03, 0x1b
        /*002e*/ 	.short	0x0080


	//----- nvinfo : EIATTR_EXTERNS
	.align		4
        /*0030*/ 	.byte	0x04, 0x0f
        /*0032*/ 	.short	(.L_5789 - .L_5788)


	//   ....[0]....
	.align		4
.L_5788:
        /*0034*/ 	.word	index@(__assertfail)


	//----- nvinfo : EIATTR_MERCURY_ISA_VERSION
	.align		4
.L_5789:
        /*0038*/ 	.byte	0x03, 0x5f
        /*003a*/ 	.short	0x0101


	//----- nvinfo : EIATTR_SYSCALL_OFFSETS
	.align		4
        /*003c*/ 	.byte	0x04, 0x46
        /*003e*/ 	.short	(.L_5791 - .L_5790)


	//   ....[0]....
.L_5790:
        /*0040*/ 	.word	0x00002180


	//   ....[1]....
        /*0044*/ 	.word	0x00002fd0


	//   ....[2]....
        /*0048*/ 	.word	0x00005170


	//   ....[3]....
        /*004c*/ 	.word	0x00005fc0


	//   ....[4]....
        /*0050*/ 	.word	0x00008150


	//   ....[5]....
        /*0054*/ 	.word	0x00008fa0


	//   ....[6]....
        /*0058*/ 	.word	0x0000b120


	//   ....[7]....
        /*005c*/ 	.word	0x0000bf70


	//----- nvinfo : EIATTR_EXIT_INSTR_OFFSETS
	.align		4
.L_5791:
        /*0060*/ 	.byte	0x04, 0x1c
        /*0062*/ 	.short	(.L_5793 - .L_5792)


	//   ....[0]....
.L_5792:
        /*0064*/ 	.word	0x00009040


	//   ....[1]....
        /*0068*/ 	.word	0x0000b260


	//   ....[2]....
        /*006c*/ 	.word	0x0000b280


	//   ....[3]....
        /*0070*/ 	.word	0x0000b310


	//   ....[4]....
        /*0074*/ 	.word	0x0000b330


	//   ....[5]....
        /*0078*/ 	.word	0x0000b350


	//   ....[6]....
        /*007c*/ 	.word	0x0000b3e0


	//   ....[7]....
        /*0080*/ 	.word	0x0000b420


	//   ....[8]....
        /*0084*/ 	.word	0x0000b4c0


	//   ....[9]....
        /*0088*/ 	.word	0x0000b510


	//   ....[10]....
        /*008c*/ 	.word	0x0000b540


	//   ....[11]....
        /*0090*/ 	.word	0x0000b600


	//   ....[12]....
        /*0094*/ 	.word	0x0000b640


	//   ....[13]....
        /*0098*/ 	.word	0x0000b7d0


	//   ....[14]....
        /*009c*/ 	.word	0x0000b930


	//   ....[15]....
        /*00a0*/ 	.word	0x0000b970


	//   ....[16]....
        /*00a4*/ 	.word	0x0000ba10


	//   ....[17]....
        /*00a8*/ 	.word	0x0000bb90


	//   ....[18]....
        /*00ac*/ 	.word	0x0000bd10


	//   ....[19]....
        /*00b0*/ 	.word	0x0000be70


	//   ....[20]....
        /*00b4*/ 	.word	0x0000bf80


	//   ....[21]....
        /*00b8*/ 	.word	0x0000bfb0


	//   ....[22]....
        /*00bc*/ 	.word	0x0000bfd0


	//----- nvinfo : EIATTR_MAX_THREADS
	.align		4
.L_5793:
        /*00c0*/ 	.byte	0x04, 0x05
        /*00c2*/ 	.short	(.L_5795 - .L_5794)
.L_5794:
        /*00c4*/ 	.word	0x00000080
        /*00c8*/ 	.word	0x00000001
        /*00cc*/ 	.word	0x00000001


	//----- nvinfo : EIATTR_CRS_STACK_SIZE
	.align		4
.L_5795:
        /*00d0*/ 	.byte	0x04, 0x1e
        /*00d2*/ 	.short	(.L_5797 - .L_5796)
.L_5796:
        /*00d4*/ 	.word	0x00000000


	//----- nvinfo : EIATTR_CBANK_PARAM_SIZE
	.align		4
.L_5797:
        /*00d8*/ 	.byte	0x03, 0x19
        /*00da*/ 	.short	0x0230


	//----- nvinfo : EIATTR_PARAM_CBANK
	.align		4
        /*00dc*/ 	.byte	0x04, 0x0a
        /*00de*/ 	.short	(.L_5799 - .L_5798)
	.align		4
.L_5798:
        /*00e0*/ 	.word	index@(.nv.constant0._ZN2at6native18elementwise_kernelILi128ELi4EZNS0_15gpu_kernel_implIZZZNS0_21clamp_min_kernel_cudaERNS_18TensorIteratorBaseERKN3c106ScalarEENKUlvE_clEvENKUlvE1_clEvEUliE_EEvS4_RKT_EUliE_EEviT1_)
        /*00e4*/ 	.short	0x0210
        /*00e6*/ 	.short	0x0230


	//----- nvinfo : EIATTR_SW_WAR
	.align		4
.L_5799:
        /*00e8*/ 	.byte	0x04, 0x36
        /*00ea*/ 	.short	(.L_5801 - .L_5800)
.L_5800:
        /*00ec*/ 	.word	0x00000008
.L_5801:


//--------------------- .nv.info._ZN2at6native27unrolled_elementwise_kernelIZZZNS0_21clamp_min_kernel_cudaERNS_18TensorIteratorBaseERKN3c106ScalarEENKUlvE_clEvENKUlvE1_clEvEUliE_St5arrayIPcLm2EELi4E23TrivialOffsetCalculatorILi1EjESF_NS0_6memory12LoadWithCastILi1EEENSG_13StoreWithCastILi1EEEEEviT_T0_T2_T3_T4_T5_ --------------------------
	.section	.nv.info._ZN2at6native27unrolled_elementwise_kernelIZZZNS0_21clamp_min_kernel_cudaERNS_18TensorIteratorBaseERKN3c106ScalarEENKUlvE_clEvENKUlvE1_clEvEUliE_St5arrayIPcLm2EELi4E23TrivialOffsetCalculatorILi1EjESF_NS0_6memory12LoadWithCastILi1EEENSG_13StoreWithCastILi1EEEEEviT_T0_T2_T3_T4_T5_,"",@"SHT_CUDA_INFO"
	.sectionflags	@""
	.align	4


	//----- nvinfo : EIATTR_CUDA_API_VERSION
	.align		4
        /*0000*/ 	.byte	0x04, 0x37
        /*0002*/ 	.short	(.L_5803 - .L_5802)
.L_5802:
        /*0004*/ 	.word	0x00000082


	//----- nvinfo : EIATTR_KPARAM_INFO
	.align		4
.L_5803:
        /*0008*/ 	.byte	0x04, 0x17
        /*000a*/ 	.short	(.L_5805 - .L_5804)
.L_5804:
        /*000c*/ 	.word	0x00000000
        /*0010*/ 	.short	0x0006
        /*0012*/ 	.short	0x0034
        /*0014*/ 	.byte	0x00, 0xf0, 0x21, 0x00


	//----- nvinfo : EIATTR_KPARAM_INFO
	.align		4
.L_5805:
        /*0018*/ 	.byte	0x04, 0x17
        /*001a*/ 	.short	(.L_5807 - .L_5806)
.L_5806:
        /*001c*/ 	.word	0x00000000
        /*0020*/ 	.short	0x0005
        /*0022*/ 	.short	0x002c
        /*0024*/ 	.byte	0x00, 0xf0, 0x21, 0x00


	//----- nvinfo : EIATTR_KPARAM_INFO
	.align		4
.L_5807:
        /*0028*/ 	.byte	0x04, 0x17
        /*002a*/ 	.short	(.L_5809 - .L_5808)
.L_5808:
        /*002c*/ 	.word	0x00000000
        /*0030*/ 	.short	0x0004
        /*0032*/ 	.short	0x0029
        /*0034*/ 	.byte	0x00, 0xf0, 0x05, 0x00


	//----- nvinfo : EIATTR_KPARAM_INFO
	.align		4
.L_5809:
        /*0038*/ 	.byte	0x04, 0x17
        /*003a*/ 	.short	(.L_5811 - .L_5810)
.L_5810:
        /*003c*/ 	.word	0x00000000
        /*0040*/ 	.short	0x0003
        /*0042*/ 	.short	0x0028
        /*0044*/ 	.byte	0x00, 0xf0, 0x05, 0x00


	//----- nvinfo : EIATTR_KPARAM_INFO
	.align		4
.L_5811:
        /*0048*/ 	.byte	0x04, 0x17
        /*004a*/ 	.short	(.L_5813 - .L_5812)
.L_5812:
        /*004c*/ 	.word	0x00000000
        /*0050*/ 	.short	0x0002
        /*0052*/ 	.short	0x0018
        /*0054*/ 	.byte	0x00, 0xf0, 0x41, 0x00


	//----- nvinfo : EIATTR_KPARAM_INFO
	.align		4
.L_5813:
        /*0058*/ 	.byte	0x04, 0x17
        /*005a*/ 	.short	(.L_5815 - .L_5814)
.L_5814:
        /*005c*/ 	.word	0x00000000
        /*0060*/ 	.short	0x0001
        /*0062*/ 	.short	0x0008
        /*0064*/ 	.byte	0x00, 0xf0, 0x41, 0x00


	//----- nvinfo : EIATTR_KPARAM_INFO
	.align		4
.L_5815:
        /*0068*/ 	.byte	0x04, 0x17
        /*006a*/ 	.short	(.L_5817 - .L_5816)
.L_5816:
        /*006c*/ 	.word	0x00000000
        /*0070*/ 	.short	0x0000
        /*0072*/ 	.short	0x0000
        /*0074*/ 	.byte	0x00, 0xf0, 0x11, 0x00


	//----- nvinfo : EIATTR_SPARSE_MMA_MASK
	.align		4
.L_5817:
        /*0078*/ 	.byte	0x03, 0x50
        /*007a*/ 	.short	0x0000


	//----- nvinfo : EIATTR_MAXREG_COUNT
	.align		4
        /*007c*/ 	.byte	0x03, 0x1b
        /*007e*/ 	.short	0x00ff


	//----- nvinfo : EIATTR_EXTERNS
	.align		4
        /*0080*/ 	.byte	0x04, 0x0f
        /*0082*/ 	.short	(.L_5819 - .L_5818)


	//   ....[0]....
	.align		4
.L_5818:
        /*0084*/ 	.word	index@(__assertfail)


	//----- nvinfo : EIATTR_MERCURY_ISA_VERSION
	.align		4
.L_5819:
        /*0088*/ 	.byte	0x03, 0x5f
        /*008a*/ 	.short	0x0101


	//----- nvinfo : EIATTR_SYSCALL_OFFSETS
	.align		4
        /*008c*/ 	.byte	0x04, 0x46
        /*008e*/ 	.short	(.L_5821 - .L_5820)


	//   ....[0]....
.L_5820:
        /*0090*/ 	.word	0x00000ea0


	//   ....[1]....
        /*0094*/ 	.word	0x00001d30


	//   ....[2]....
        /*0098*/ 	.word	0x00002bd0


	//   ....[3]....
        /*009c*/ 	.word	0x00003a30


	//   ....[4]....
        /*00a0*/ 	.word	0x00004980


	//   ....[5]....
        /*00a4*/ 	.word	0x00005870


	//   ....[6]....
        /*00a8*/ 	.word	0x00006760


	//   ....[7]....
        /*00ac*/ 	.word	0x00007640


	//----- nvinfo : EIATTR_EXIT_INSTR_OFFSETS
	.align		4
.L_5821:
        /*00b0*/ 	.byte	0x04, 0x1c
        /*00b2*/ 	.short	(.L_5823 - .L_5822)


	//   ....[0]....
.L_5822:
        /*00b4*/ 	.word	0x00006800


	//   ....[1]....
        /*00b8*/ 	.word	0x00006930


	//   ....[2]....
        /*00bc*/ 	.word	0x00006950


	//   ....[3]....
        /*00c0*/ 	.word	0x000069e0


	//   ....[4]....
        /*00c4*/ 	.word	0x00006a00


	//   ....[5]....
        /*00c8*/ 	.word	0x00006a20


	//   ....[6]....
        /*00cc*/ 	.word	0x00006ab0


	//   ....[7]....
        /*00d0*/ 	.word	0x00006af0


	//   ....[8]....
        /*00d4*/ 	.word	0x00006b90


	//   ....[9]....
        /*00d8*/ 	.word	0x00006be0


	//   ....[10]....
        /*00dc*/ 	.word	0x00006c10


	//   ....[11]....
        /*00e0*/ 	.word	0x00006cd0


	//   ....[12]....
        /*00e4*/ 	.word	0x00006d10


	//   ....[13]....
        /*00e8*/ 	.word	0x00006ea0


	//   ....[14]....
        /*00ec*/ 	.word	0x00007000


	//   ....[15]....
        /*00f0*/ 	.word	0x00007040


	//   ....[16]....
        /*00f4*/ 	.word	0x000070e0


	//   ....[17]....
        /*00f8*/ 	.word	0x00007260


	//   ....[18]....
        /*00fc*/ 	.word	0x000073e0


	//   ....[19]....
        /*0100*/ 	.word	0x00007540


	//   ....[20]....
        /*0104*/ 	.word	0x00007650


	//   ....[21]....
        /*0108*/ 	.word	0x00007680


	//   ....[22]....
        /*010c*/ 	.word	0x000076a0


	//----- nvinfo : EIATTR_MAX_THREADS
	.align		4
.L_5823:
        /*0110*/ 	.byte	0x04, 0x05
        /*0112*/ 	.short	(.L_5825 - .L_5824)
.L_5824:
        /*0114*/ 	.word	0x00000080
        /*0118*/ 	.word	0x00000001
        /*011c*/ 	.word	0x00000001


	//----- nvinfo : EIATTR_CRS_STACK_SIZE
	.align		4
.L_5825:
        /*0120*/ 	.byte	0x04, 0x1e
        /*0122*/ 	.short	(.L_5827 - .L_5826)
.L_5826:
        /*0124*/ 	.word	0x00000000


	//----- nvinfo : EIATTR_CBANK_PARAM_SIZE
	.align		4
.L_5827:
        /*0128*/ 	.byte	0x03, 0x19
        /*012a*/ 	.short	0x003c


	//----- nvinfo : EIATTR_PARAM_CBANK
	.align		4
        /*012c*/ 	.byte	0x04, 0x0a
        /*012e*/ 	.short	(.L_5829 - .L_5828)
	.align		4
.L_5828:
        /*0130*/ 	.word	index@(.nv.constant0._ZN2at6native27unrolled_elementwise_kernelIZZZNS0_21clamp_min_kernel_cudaERNS_18TensorIteratorBaseERKN3c106ScalarEENKUlvE_clEvENKUlvE1_clEvEUliE_St5arrayIPcLm2EELi4E23TrivialOffsetCalculatorILi1EjESF_NS0_6memory12LoadWithCastILi1EEENSG_13StoreWithCastILi1EEEEEviT_T0_T2_T3_T4_T5_)
        /*0134*/ 	.short	0x0210
        /*0136*/ 	.short	0x003c


	//----- nvinfo : EIATTR_SW_WAR
	.align		4
.L_5829:
        /*0138*/ 	.byte	0x04, 0x36
        /*013a*/ 	.short	(.L_5831 - .L_5830)
.L_5830:
        /*013c*/ 	.word	0x00000008
.L_5831:


//--------------------- .nv.info._ZN2at6native18elementwise_kernelILi128ELi2EZNS0_22gpu_kernel_impl_nocastIZZZNS0_21clamp_min_kernel_cudaERNS_18TensorIteratorBaseERKN3c106ScalarEENKUlvE_clEvENKUlvE1_clEvEUliE_EEvS4_RKT_EUliE_EEviT1_ --------------------------
	.section	.nv.info._ZN2at6native18elementwise_kernelILi128ELi2EZNS0_22gpu_kernel_impl_nocastIZZZNS0_21clamp_min_kernel_cudaERNS_18TensorIteratorBaseERKN3c106ScalarEENKUlvE_clEvENKUlvE1_clEvEUliE_EEvS4_RKT_EUliE_EEviT1_,"",@"SHT_CUDA_INFO"
	.sectionflags	@""
	.align	4


	//----- nvinfo : EIATTR_CUDA_API_VERSION
	.align		4
        /*0000*/ 	.byte	0x04, 0x37
        /*0002*/ 	.short	(.L_5833 - .L_5832)
.L_5832:
        /*0004*/ 	.word	0x00000082


	//----- nvinfo : EIATTR_KPARAM_INFO
	.align		4
.L_5833:
        /*0008*/ 	.byte	0x04, 0x17
        /*000a*/ 	.short	(.L_5835 - .L_5834)
.L_5834:
        /*000c*/ 	.word	0x00000000
        /*0010*/ 	.short	0x0001
        /*0012*/ 	.short	0x0008
        /*0014*/ 	.byte	0x00, 0xf0, 0x81, 0x08


	//----- nvinfo : EIATTR_KPARAM_INFO
	.align		4
.L_5835:
        /*0018*/ 	.byte	0x04, 0x17
        /*001a*/ 	.short	(.L_5837 - .L_5836)
.L_5836:
        /*001c*/ 	.word	0x00000000
        /*0020*/ 	.short	0x0000
        /*0022*/ 	.short	0x0000
        /*0024*/ 	.byte	0x00, 0xf0, 0x11, 0x00


	//----- nvinfo : EIATTR_SPARSE_MMA_MASK
	.align		4
.L_5837:
        /*0028*/ 	.byte	0x03, 0x50
        /*002a*/ 	.short	0x0000


	//----- nvinfo : EIATTR_MAXREG_COUNT
	.align		4
        /*002c*/ 	.byte	0x03, 0x1b
        /*002e*/ 	.short	0x0080


	//----- nvinfo : EIATTR_MERCURY_ISA_VERSION
	.align		4
        /*0030*/ 	.byte	0x03, 0x5f
        /*0032*/ 	.short	0x0101


	//----- nvinfo : EIATTR_EXIT_INSTR_OFFSETS
	.align		4
        /*0034*/ 	.byte	0x04, 0x1c
        /*0036*/ 	.short	(.L_5839 - .L_5838)


	//   ....[0]....
.L_5838:
        /*0038*/ 	.word	0x00001450


	//   ....[1]....
        /*003c*/ 	.word	0x000027f0


	//----- nvinfo : EIATTR_MAX_THREADS
	.align		4
.L_5839:
        /*0040*/ 	.byte	0x04, 0x05
        /*0042*/ 	.short	(.L_5841 - .L_5840)
.L_5840:
        /*0044*/ 	.word	0x00000080
        /*0048*/ 	.word	0x00000001
        /*004c*/ 	.word	0x00000001


	//----- nvinfo : EIATTR_CRS_STACK_SIZE
	.align		4
.L_5841:
        /*0050*/ 	.byte	0x04, 0x1e
        /*0052*/ 	.short	(.L_5843 - .L_5842)
.L_5842:
        /*0054*/ 	.word	0x00000000


	//----- nvinfo : EIATTR_CBANK_PARAM_SIZE
	.align		4
.L_5843:
        /*0058*/ 	.byte	0x03, 0x19
        /*005a*/ 	.short	0x0228


	//----- nvinfo : EIATTR_PARAM_CBANK
	.align		4
        /*005c*/ 	.byte	0x04, 0x0a
        /*005e*/ 	.short	(.L_5845 - .L_5844)
	.align		4
.L_5844:
        /*0060*/ 	.word	index@(.nv.constant0._ZN2at6native18elementwise_kernelILi128ELi2EZNS0_22gpu_kernel_impl_nocastIZZZNS0_21clamp_min_kernel_cudaERNS_18TensorIteratorBaseERKN3c106ScalarEENKUlvE_clEvENKUlvE1_clEvEUliE_EEvS4_RKT_EUliE_EEviT1_)
        /*0064*/ 	.short	0x0210
        /*0066*/ 	.short	0x0228


	//----- nvinfo : EIATTR_SW_WAR
	.align		4
.L_5845:
        /*0068*/ 	.byte	0x04, 0x36
        /*006a*/ 	.short	(.L_5847 - .L_5846)
.L_5846:
        /*006c*/ 	.word	0x00000008
.L_5847:


//--------------------- .nv.info._ZN2at6native27unrolled_elementwise_kernelIZZZNS0_21clamp_min_kernel_cudaERNS_18TensorIteratorBaseERKN3c106ScalarEENKUlvE_clEvENKUlvE1_clEvEUliE_St5arrayIPcLm2EELi4E23TrivialOffsetCalculatorILi1EjESF_NS0_6memory15LoadWithoutCastENSG_16StoreWithoutCastEEEviT_T0_T2_T3_T4_T5_ --------------------------
	.section	.nv.info._ZN2at6native27unrolled_elementwise_kernelIZZZNS0_21clamp_min_kernel_cudaERNS_18TensorIteratorBaseERKN3c106ScalarEENKUlvE_clEvENKUlvE1_clEvEUliE_St5arrayIPcLm2EELi4E23TrivialOffsetCalculatorILi1EjESF_NS0_6memory15LoadWithoutCastENSG_16StoreWithoutCastEEEviT_T0_T2_T3_T4_T5_,"",@"SHT_CUDA_INFO"
	.sectionflags	@""
	.align	4


	//----- nvinfo : EIATTR_CUDA_API_VERSION
	.align		4
        /*0000*/ 	.byte	0x04, 0x37
        /*0002*/ 	.short	(.L_5849 - .L_5848)
.L_5848:
        /*0004*/ 	.word	0x00000082


	//----- nvinfo : EIATTR_KPARAM_INFO
	.align		4
.L_5849:
        /*0008*/ 	.byte	0x04, 0x17
        /*000a*/ 	.short	(.L_5851 - .L_5850)
.L_5850:
        /*000c*/ 	.word	0x00000000
        /*0010*/ 	.short	0x0006
        /*0012*/ 	.short	0x002b
        /*0014*/ 	.byte	0x00, 0xf0, 0x05, 0x00


	//----- nvinfo : EIATTR_KPARAM_INFO
	.align		4
.L_5851:
        /*0018*/ 	.byte	0x04, 0x17
        /*001a*/ 	.short	(.L_5853 - .L_5852)
.L_5852:
        /*001c*/ 	.word	0x00000000
        /*0020*/ 	.short	0x0005
        /*0022*/ 	.short	0x002a
        /*0024*/ 	.byte	0x00, 0xf0, 0x05, 0x00


	//----- nvinfo : EIATTR_KPARAM_INFO
	.align		4
.L_5853:
        /*0028*/ 	.byte	0x04, 0x17
        /*002a*/ 	.short	(.L_5855 - .L_5854)
.L_5854:
        /*002c*/ 	.word	0x00000000
        /*0030*/ 	.short	0x0004
        /*0032*/ 	.short	0x0029
        /*0034*/ 	.byte	0x00, 0xf0, 0x05, 0x00


	//----- nvinfo : EIATTR_KPARAM_INFO
	.align		4
.L_5855:
        /*0038*/ 	.byte	0x04, 0x17
        /*003a*/ 	.short	(.L_5857 - .L_5856)
.L_5856:
        /*003c*/ 	.word	0x00000000
        /*0040*/ 	.short	0x0003
        /*0042*/ 	.short	0x0028
        /*0044*/ 	.byte	0x00, 0xf0, 0x05, 0x00


	//----- nvinfo : EIATTR_KPARAM_INFO
	.align		4
.L_5857:
        /*0048*/ 	.byte	0x04, 0x17
        /*004a*/ 	.short	(.L_5859 - .L_5858)
.L_5858:
        /*004c*/ 	.word	0x00000000
        /*0050*/ 	.short	0x0002
        /*0052*/ 	.short	0x0018
        /*0054*/ 	.byte	0x00, 0xf0, 0x41, 0x00


	//----- nvinfo : EIATTR_KPARAM_INFO
	.align		4
.L_5859:
        /*0058*/ 	.byte	0x04, 0x17
        /*005a*/ 	.short	(.L_5861 - .L_5860)
.L_5860:
        /*005c*/ 	.word	0x00000000
        /*0060*/ 	.short	0x0001
        /*0062*/ 	.short	0x0008
        /*0064*/ 	.byte	0x00, 0xf0, 0x41, 0x00


	//----- nvinfo : EIATTR_KPARAM_INFO
	.align		4
.L_5861:
        /*0068*/ 	.byte	0x04, 0x17
        /*006a*/ 	.short	(.L_5863 - .L_5862)
.L_5862:
        /*006c*/ 	.word	0x00000000
        /*0070*/ 	.short	0x0000
        /*0072*/ 	.short	0x0000
        /*0074*/ 	.byte	0x00, 0xf0, 0x11, 0x00


	//----- nvinfo : EIATTR_SPARSE_MMA_MASK
	.align		4
.L_5863:
        /*0078*/ 	.byte	0x03, 0x50
        /*007a*/ 	.short	0x0000


	//----- nvinfo : EIATTR_MAXREG_COUNT
	.align		4
        /*007c*/ 	.byte	0x03, 0x1b
        /*007e*/ 	.short	0x00ff


	//----- nvinfo : EIATTR_MERCURY_ISA_VERSION
	.align		4
        /*0080*/ 	.byte	0x03, 0x5f
        /*0082*/ 	.short	0x0101


	//----- nvinfo : EIATTR_EXIT_INSTR_OFFSETS
	.align		4
        /*0084*/ 	.byte	0x04, 0x1c
        /*0086*/ 	.short	(.L_5865 - .L_5864)


	//   ....[0]....
.L_5864:
        /*0088*/ 	.word	0x000003c0


	//   ....[1]....
        /*008c*/ 	.word	0x00000410


	//----- nvinfo : EIATTR_MAX_THREADS
	.align		4
.L_5865:
        /*0090*/ 	.byte	0x04, 0x05
        /*0092*/ 	.short	(.L_5867 - .L_5866)
.L_5866:
        /*0094*/ 	.word	0x00000080
        /*0098*/ 	.word	0x00000001
        /*009c*/ 	.word	0x00000001


	//----- nvinfo : EIATTR_CRS_STACK_SIZE
	.align		4
.L_5867:
        /*00a0*/ 	.byte	0x04, 0x1e
        /*00a2*/ 	.short	(.L_5869 - .L_5868)
.L_5868:
        /*00a4*/ 	.word	0x00000000


	//----- nvinfo : EIATTR_CBANK_PARAM_SIZE
	.align		4
.L_5869:
        /*00a8*/ 	.byte	0x03, 0x19
        /*00aa*/ 	.short	0x002c


	//----- nvinfo : EIATTR_PARAM_CBANK
	.align		4
        /*00ac*/ 	.byte	0x04, 0x0a
        /*00ae*/ 	.short	(.L_5871 - .L_5870)
	.align		4
.L_5870:
        /*00b0*/ 	.word	index@(.nv.constant0._ZN2at6native27unrolled_elementwise_kernelIZZZNS0_21clamp_min_kernel_cudaERNS_18TensorIteratorBaseERKN3c106ScalarEENKUlvE_clEvENKUlvE1_clEvEUliE_St5arrayIPcLm2EELi4E23TrivialOffsetCalculatorILi1EjESF_NS0_6memory15LoadWithoutCastENSG_16StoreWithoutCastEEEviT_T0_T2_T3_T4_T5_)
        /*00b4*/ 	.short	0x0210
        /*00b6*/ 	.short	0x002c


	//----- nvinfo : EIATTR_SW_WAR
	.align		4
.L_5871:
        /*00b8*/ 	.byte	0x04, 0x36
        /*00ba*/ 	.short	(.L_5873 - .L_5872)
.L_5872:
        /*00bc*/ 	.word	0x00000008
.L_5873:


//--------------------- .nv.info._ZN2at6native29vectorized_elementwise_kernelILi2EZZZNS0_21clamp_min_kernel_cudaERNS_18TensorIteratorBaseERKN3c106ScalarEENKUlvE_clEvENKUlvE1_clEvEUliE_St5arrayIPcLm2EEEEviT0_T1_ --------------------------
	.section	.nv.info._ZN2at6native29vectorized_elementwise_kernelILi2EZZZNS0_21clamp_min_kernel_cudaERNS_18TensorIteratorBaseERKN3c106ScalarEENKUlvE_clEvENKUlvE1_clEvEUliE_St5arrayIPcLm2EEEEviT0_T1_,"",@"SHT_CUDA_INFO"
	.sectionflags	@""
	.align	4


	//----- nvinfo : EIATTR_CUDA_API_VERSION
	.align		4
        /*0000*/ 	.byte	0x04, 0x37
        /*0002*/ 	.short	(.L_5875 - .L_5874)
.L_5874:
        /*0004*/ 	.word	0x00000082


	//----- nvinfo : EIATTR_KPARAM_INFO
	.align		4
.L_5875:
        /*0008*/ 	.byte	0x04, 0x17
        /*000a*/ 	.short	(.L_5877 - .L_5876)
.L_5876:
        /*000c*/ 	.word	0x00000000
        /*0010*/ 	.short	0x0002
        /*0012*/ 	.short	0x0018
        /*0014*/ 	.byte	0x00, 0xf0, 0x41, 0x00


	//----- nvinfo : EIATTR_KPARAM_INFO
	.align		4
.L_5877:
        /*0018*/ 	.byte	0x04, 0x17
        /*001a*/ 	.short	(.L_5879 - .L_5878)
.L_5878:
        /*001c*/ 	.word	0x00000000
        /*0020*/ 	.short	0x0001
        /*0022*/ 	.short	0x0008
        /*0024*/ 	.byte	0x00, 0xf0, 0x41, 0x00


	//----- nvinfo : EIATTR_KPARAM_INFO
	.align		4
.L_5879:
        /*0028*/ 	.byte	0x04, 0x17
        /*002a*/ 	.short	(.L_5881 - .L_5880)
.L_5880:
        /*002c*/ 	.word	0x00000000
        /*0030*/ 	.short	0x0000
        /*0032*/ 	.short	0x0000
        /*0034*/ 	.byte	0x00, 0xf0, 0x11, 0x00


	//----- nvinfo : EIATTR_SPARSE_MMA_MASK
	.align		4
.L_5881:
        /*0038*/ 	.byte	0x03, 0x50
        /*003a*/ 	.short	0x0000


	//----- nvinfo : EIATTR_MAXREG_COUNT
	.align		4
        /*003c*/ 	.byte	0x03, 0x1b
        /*003e*/ 	.short	0x00ff


	//----- nvinfo : EIATTR_MERCURY_ISA_VERSION
	.align		4
        /*0040*/ 	.byte	0x03, 0x5f
        /*0042*/ 	.short	0x0101


	//----- nvinfo : EIATTR_EXIT_INSTR_OFFSETS
	.align		4
        /*0044*/ 	.byte	0x04, 0x1c
        /*0046*/ 	.short	(.L_5883 - .L_5882)


	//   ....[0]....
.L_5882:
        /*0048*/ 	.word	0x00000200


	//   ....[1]....
        /*004c*/ 	.word	0x00000980


	//   ....[2]....
        /*0050*/ 	.word	0x000009d0


	//----- nvinfo : EIATTR_MAX_THREADS
	.align		4
.L_5883:
        /*0054*/ 	.byte	0x04, 0x05
        /*0056*/ 	.short	(.L_5885 - .L_5884)
.L_5884:
        /*0058*/ 	.word	0x00000080
        /*005c*/ 	.word	0x00000001
        /*0060*/ 	.word	0x00000001


	//----- nvinfo : EIATTR_CRS_STACK_SIZE
	.align		4
.L_5885:
        /*0064*/ 	.byte	0x04, 0x1e
        /*0066*/ 	.short	(.L_5887 - .L_5886)
.L_5886:
        /*0068*/ 	.word	0x00000000


	//----- nvinfo : EIATTR_CBANK_PARAM_SIZE
	.align		4
.L_5887:
        /*006c*/ 	.byte	0x03, 0x19
        /*006e*/ 	.short	0x0028


	//----- nvinfo : EIATTR_PARAM_CBANK
	.align		4
        /*0070*/ 	.byte	0x04, 0x0a
        /*0072*/ 	.short	(.L_5889 - .L_5888)
	.align		4
.L_5888:
        /*0074*/ 	.word	index@(.nv.constant0._ZN2at6native29vectorized_elementwise_kernelILi2EZZZNS0_21clamp_min_kernel_cudaERNS_18TensorIteratorBaseERKN3c106ScalarEENKUlvE_clEvENKUlvE1_clEvEUliE_St5arrayIPcLm2EEEEviT0_T1_)
        /*0078*/ 	.short	0x0210
        /*007a*/ 	.short	0x0028


	//----- nvinfo : EIATTR_SW_WAR
	.align		4
.L_5889:
        /*007c*/ 	.byte	0x04, 0x36
        /*007e*/ 	.short	(.L_5891 - .L_5890)
.L_5890:
        /*0080*/ 	.word	0x00000008
.L_5891:


//--------------------- .nv.info._ZN2at6native29vectorized_elementwise_kernelILi4EZZZNS0_21clamp_min_kernel_cudaERNS_18TensorIteratorBaseERKN3c106ScalarEENKUlvE_clEvENKUlvE1_clEvEUliE_St5arrayIPcLm2EEEEviT0_T1_ --------------------------
	.section	.nv.info._ZN2at6native29vectorized_elementwise_kernelILi4EZZZNS0_21clamp_min_kernel_cudaERNS_18TensorIteratorBaseERKN3c106ScalarEENKUlvE_clEvENKUlvE1_clEvEUliE_St5arrayIPcLm2EEEEviT0_T1_,"",@"SHT_CUDA_INFO"
	.sectionflags	@""
	.align	4


	//----- nvinfo : EIATTR_CUDA_API_VERSION
	.align		4
        /*0000*/ 	.byte	0x04, 0x37
        /*0002*/ 	.short	(.L_5893 - .L_5892)
.L_5892:
        /*0004*/ 	.word	0x00000082


	//----- nvinfo : EIATTR_KPARAM_INFO
	.align		4
.L_5893:
        /*0008*/ 	.byte	0x04, 0x17
        /*000a*/ 	.short	(.L_5895 - .L_5894)
.L_5894:
        /*000c*/ 	.word	0x00000000
        /*0010*/ 	.short	0x0002
        /*0012*/ 	.short	0x0018
        /*0014*/ 	.byte	0x00, 0xf0, 0x41, 0x00


	//----- nvinfo : EIATTR_KPARAM_INFO
	.align		4
.L_5895:
        /*0018*/ 	.byte	0x04, 0x17
        /*001a*/ 	.short	(.L_5897 - .L_5896)
.L_5896:
        /*001c*/ 	.word	0x00000000
        /*0020*/ 	.short	0x0001
        /*0022*/ 	.short	0x0008
        /*0024*/ 	.byte	0x00, 0xf0, 0x41, 0x00


	//----- nvinfo : EIATTR_KPARAM_INFO
	.align		4
.L_5897:
        /*0028*/ 	.byte	0x04, 0x17
        /*002a*/ 	.short	(.L_5899 - .L_5898)
.L_5898:
        /*002c*/ 	.word	0x00000000
        /*0030*/ 	.short	0x0000
        /*0032*/ 	.short	0x0000
        /*0034*/ 	.byte	0x00, 0xf0, 0x11, 0x00


	//----- nvinfo : EIATTR_SPARSE_MMA_MASK
	.align		4
.L_5899:
        /*0038*/ 	.byte	0x03, 0x50
        /*003a*/ 	.short	0x0000


	//----- nvinfo : EIATTR_MAXREG_COUNT
	.align		4
        /*003c*/ 	.byte	0x03, 0x1b
        /*003e*/ 	.short	0x00ff


	//----- nvinfo : EIATTR_MERCURY_ISA_VERSION
	.align		4
        /*0040*/ 	.byte	0x03, 0x5f
        /*0042*/ 	.short	0x0101


	//----- nvinfo : EIATTR_EXIT_INSTR_OFFSETS
	.align		4
        /*0044*/ 	.byte	0x04, 0x1c
        /*0046*/ 	.short	(.L_5901 - .L_5900)


	//   ....[0]....
.L_5900:
        /*0048*/ 	.word	0x000001c0


	//   ....[1]....
        /*004c*/ 	.word	0x00000940


	//   ....[2]....
        /*0050*/ 	.word	0x00000990


	//----- nvinfo : EIATTR_MAX_THREADS
	.align		4
.L_5901:
        /*0054*/ 	.byte	0x04, 0x05
        /*0056*/ 	.short	(.L_5903 - .L_5902)
.L_5902:
        /*0058*/ 	.word	0x00000080
        /*005c*/ 	.word	0x00000001
        /*0060*/ 	.word	0x00000001


	//----- nvinfo : EIATTR_CRS_STACK_SIZE
	.align		4
.L_5903:
        /*0064*/ 	.byte	0x04, 0x1e
        /*0066*/ 	.short	(.L_5905 - .L_5904)
.L_5904:
        /*0068*/ 	.word	0x00000000


	//----- nvinfo : EIATTR_CBANK_PARAM_SIZE
	.align		4
.L_5905:
        /*006c*/ 	.byte	0x03, 0x19
        /*006e*/ 	.short	0x0028


	//----- nvinfo : EIATTR_PARAM_CBANK
	.align		4
        /*0070*/ 	.byte	0x04, 0x0a
        /*0072*/ 	.short	(.L_5907 - .L_5906)
	.align		4
.L_5906:
        /*0074*/ 	.word	index@(.nv.constant0._ZN2at6native29vectorized_elementwise_kernelILi4EZZZNS0_21clamp_min_kernel_cudaERNS_18TensorIteratorBaseERKN3c106ScalarEENKUlvE_clEvENKUlvE1_clEvEUliE_St5arrayIPcLm2EEEEviT0_T1_)
        /*0078*/ 	.short	0x0210
        /*007a*/ 	.short	0x0028


	//----- nvinfo : EIATTR_SW_WAR
	.align		4
.L_5907:
        /*007c*/ 	.byte	0x04, 0x36
        /*007e*/ 	.short	(.L_5909 - .L_5908)
.L_5908:
        /*0080*/ 	.word	0x00000008
.L_5909:


//--------------------- .nv.info._ZN2at6native29vectorized_elementwise_kernelILi8EZZZNS0_21clamp_min_kernel_cudaERNS_18TensorIteratorBaseERKN3c106ScalarEENKUlvE_clEvENKUlvE1_clEvEUliE_St5arrayIPcLm2EEEEviT0_T1_ --------------------------
	.section	.nv.info._ZN2at6native29vectorized_elementwise_kernelILi8EZZZNS0_21clamp_min_kernel_cudaERNS_18TensorIteratorBaseERKN3c106ScalarEENKUlvE_clEvENKUlvE1_clEvEUliE_St5arrayIPcLm2EEEEviT0_T1_,"",@"SHT_CUDA_INFO"
	.sectionflags	@""
	.align	4


	//----- nvinfo : EIATTR_CUDA_API_VERSION
	.align		4
        /*0000*/ 	.byte	0x04, 0x37
        /*0002*/ 	.short	(.L_5911 - .L_5910)
.L_5910:
        /*0004*/ 	.word	0x00000082


	//----- nvinfo : EIATTR_KPARAM_INFO
	.align		4
.L_5911:
        /*0008*/ 	.byte	0x04, 0x17
        /*000a*/ 	.short	(.L_5913 - .L_5912)
.L_5912:
        /*000c*/ 	.word	0x00000000
        /*0010*/ 	.short	0x0002
        /*0012*/ 	.short	0x0018
        /*0014*/ 	.byte	0x00, 0xf0, 0x41, 0x00


	//----- nvinfo : EIATTR_KPARAM_INFO
	.align		4
.L_5913:
        /*0018*/ 	.byte	0x04, 0x17
        /*001a*/ 	.short	(.L_5915 - .L_5914)
.L_5914:
        /*001c*/ 	.word	0x00000000
        /*0020*/ 	.short	0x0001
        /*0022*/ 	.short	0x0008
        /*0024*/ 	.byte	0x00, 0xf0, 0x41, 0x00


	//----- nvinfo : EIATTR_KPARAM_INFO
	.align		4
.L_5915:
        /*0028*/ 	.byte	0x04, 0x17
        /*002a*/ 	.short	(.L_5917 - .L_5916)
.L_5916:
        /*002c*/ 	.word	0x00000000
        /*0030*/ 	.short	0x0000
        /*0032*/ 	.short	0x0000
        /*0034*/ 	.byte	0x00, 0xf0, 0x11, 0x00


	//----- nvinfo : EIATTR_SPARSE_MMA_MASK
	.align		4
.L_5917:
        /*0038*/ 	.byte	0x03, 0x50
        /*003a*/ 	.short	0x0000


	//----- nvinfo : EIATTR_MAXREG_COUNT
	.align		4
        /*003c*/ 	.byte	0x03, 0x1b
        /*003e*/ 	.short	0x00ff


	//----- nvinfo : EIATTR_MERCURY_ISA_VERSION
	.align		4
        /*0040*/ 	.byte	0x03, 0x5f
        /*0042*/ 	.short	0x0101


	//----- nvinfo : EIATTR_EXIT_INSTR_OFFSETS
	.align		4
        /*0044*/ 	.byte	0x04, 0x1c
        /*0046*/ 	.short	(.L_5919 - .L_5918)


	//   ....[0]....
.L_5918:
        /*0048*/ 	.word	0x000001c0


	//   ....[1]....
        /*004c*/ 	.word	0x00000940


	//   ....[2]....
        /*0050*/ 	.word	0x00000990


	//----- nvinfo : EIATTR_MAX_THREADS
	.align		4
.L_5919:
        /*0054*/ 	.byte	0x04, 0x05
        /*0056*/ 	.short	(.L_5921 - .L_5920)
.L_5920:
        /*0058*/ 	.word	0x00000080
        /*005c*/ 	.word	0x00000001
        /*0060*/ 	.word	0x00000001


	//----- nvinfo : EIATTR_CRS_STACK_SIZE
	.align		4
.L_5921:
        /*0064*/ 	.byte	0x04, 0x1e
        /*0066*/ 	.short	(.L_5923 - .L_5922)
.L_5922:
        /*0068*/ 	.word	0x00000000


	//----- nvinfo : EIATTR_CBANK_PARAM_SIZE
	.align		4
.L_5923:
        /*006c*/ 	.byte	0x03, 0x19
        /*006e*/ 	.short	0x0028


	//----- nvinfo : EIATTR_PARAM_CBANK
	.align		4
        /*0070*/ 	.byte	0x04, 0x0a
        /*0072*/ 	.short	(.L_5925 - .L_5924)
	.align		4
.L_5924:
        /*0074*/ 	.word	index@(.nv.constant0._ZN2at6native29vectorized_elementwise_kernelILi8EZZZNS0_21clamp_min_kernel_cudaERNS_18TensorIteratorBaseERKN3c106ScalarEENKUlvE_clEvENKUlvE1_clEvEUliE_St5arrayIPcLm2EEEEviT0_T1_)
        /*0078*/ 	.short	0x0210
        /*007a*/ 	.short	0x0028


	//----- nvinfo : EIATTR_SW_WAR
	.align		4
.L_5925:
        /*007c*/ 	.byte	0x04, 0x36
        /*007e*/ 	.short	(.L_5927 - .L_5926)
.L_5926:
        /*0080*/ 	.word	0x00000008
.L_5927:


//--------------------- .nv.info._ZN2at6native18elementwise_kernelILi128ELi4EZNS0_15gpu_kernel_implIZZZNS0_21clamp_min_kernel_cudaERNS_18TensorIteratorBaseERKN3c106ScalarEENKUlvE_clEvENKUlvE0_clEvEUlaE_EEvS4_RKT_EUliE_EEviT1_ --------------------------
	.section	.nv.info._ZN2at6native18elementwise_kernelILi128ELi4EZNS0_15gpu_kernel_implIZZZNS0_21clamp_min_kernel_cudaERNS_18TensorIteratorBaseERKN3c106ScalarEENKUlvE_clEvENKUlvE0_clEvEUlaE_EEvS4_RKT_EUliE_EEviT1_,"",@"SHT_CUDA_INFO"
	.sectionflags	@""
	.align	4


	//----- nvinfo : EIATTR_CUDA_API_VERSION
	.align		4
        /*0000*/ 	.byte	0x04, 0x37
        /*0002*/ 	.short	(.L_5929 - .L_5928)
.L_5928:
        /*0004*/ 	.word	0x00000082


	//----- nvinfo : EIATTR_KPARAM_INFO
	.align		4
.L_5929:
        /*0008*/ 	.byte	0x04, 0x17
        /*000a*/ 	.short	(.L_5931 - .L_5930)
.L_5930:
        /*000c*/ 	.word	0x00000000
        /*0010*/ 	.short	0x0001
        /*0012*/ 	.short	0x0008
        /*0014*/ 	.byte	0x00, 0xf0, 0xa1, 0x08


	//----- nvinfo : EIATTR_KPARAM_INFO
	.align		4
.L_5931:
        /*0018*/ 	.byte	0x04, 0x17
        /*001a*/ 	.short	(.L_5933 - .L_5932)
.L_5932:
        /*001c*/ 	.word	0x00000000
        /*0020*/ 	.short	0x0000
        /*0022*/ 	.short	0x0000
        /*0024*/ 	.byte	0x00, 0xf0, 0x11, 0x00


	//----- nvinfo : EIATTR_SPARSE_MMA_MASK
	.align		4
.L_5933:
        /*0028*/ 	.byte	0x03, 0x50
        /*002a*/ 	.short	0x0000


	//----- nvinfo : EIATTR_MAXREG_COUNT
	.align		4
        /*002c*/ 	.byte	0x03, 0x1b
        /*002e*/ 	.short	0x0080


	//----- nvinfo : EIATTR_EXTERNS
	.align		4
        /*0030*/ 	.byte	0x04, 0x0f
        /*0032*/ 	.short	(.L_5935 - .L_5934)


	//   ....[0]....
	.align		4
.L_5934:
        /*0034*/ 	.word	index@(__assertfail)


	//----- nvinfo : EIATTR_MERCURY_ISA_VERSION
	.align		4
.L_5935:
        /*0038*/ 	.byte	0x03, 0x5f
        /*003a*/ 	.short	0x0101


	//----- nvinfo : EIATTR_SYSCALL_OFFSETS
	.align		4
        /*003c*/ 	.byte	0x04, 0x46
        /*003e*/ 	.short	(.L_5937 - .L_5936)


	//   ....[0]....
.L_5936:
        /*0040*/ 	.word	0x00002200


	//   ....[1]....
        /*0044*/ 	.word	0x000030b0


	//   ....[2]....
        /*0048*/ 	.word	0x000052d0


	//   ....[3]....
        /*004c*/ 	.word	0x00006180


	//   ....[4]....
        /*0050*/ 	.word	0x00008390


	//   ....[5]....
        /*0054*/ 	.word	0x00009240


	//   ....[6]....
        /*0058*/ 	.word	0x0000b440


	//   ....[7]....
        /*005c*/ 	.word	0x0000c2f0


	//----- nvinfo : EIATTR_EXIT_INSTR_OFFSETS
	.align		4
.L_5937:
        /*0060*/ 	.byte	0x04, 0x1c
        /*0062*/ 	.short	(.L_5939 - .L_5938)


	//   ....[0]....
.L_5938:
        /*0064*/ 	.word	0x000092f0


	//   ....[1]....
        /*0068*/ 	.word	0x0000b5c0


	//   ....[2]....
        /*006c*/ 	.word	0x0000b5e0


	//   ....[3]....
        /*0070*/ 	.word	0x0000b680


	//   ....[4]....
        /*0074*/ 	.word	0x0000b6a0


	//   ....[5]....
        /*0078*/ 	.word	0x0000b6c0


	//   ....[6]....
        /*007c*/ 	.word	0x0000b750


	//   ....[7]....
        /*0080*/ 	.word	0x0000b790


	//   ....[8]....
        /*0084*/ 	.word	0x0000b830


	//   ....[9]....
        /*0088*/ 	.word	0x0000b880


	//   ....[10]....
        /*008c*/ 	.word	0x0000b8b0


	//   ....[11]....
        /*0090*/ 	.word	0x0000b980


	//   ....[12]....
        /*0094*/ 	.word	0x0000b9c0


	//   ....[13]....
        /*0098*/ 	.word	0x0000bb50


	//   ....[14]....
        /*009c*/ 	.word	0x0000bcb0


	//   ....[15]....
        /*00a0*/ 	.word	0x0000bcf0


	//   ....[16]....
        /*00a4*/ 	.word	0x0000bd90


	//   ....[17]....
        /*00a8*/ 	.word	0x0000bf10


	//   ....[18]....
        /*00ac*/ 	.word	0x0000c090


	//   ....[19]....
        /*00b0*/ 	.word	0x0000c1f0


	//   ....[20]....
        /*00b4*/ 	.word	0x0000c300


	//   ....[21]....
        /*00b8*/ 	.word	0x0000c340


	//   ....[22]....
        /*00bc*/ 	.word	0x0000c360


	//----- nvinfo : EIATTR_MAX_THREADS
	.align		4
.L_5939:
        /*00c0*/ 	.byte	0x04, 0x05
        /*00c2*/ 	.short	(.L_5941 - .L_5940)
.L_5940:
        /*00c4*/ 	.word	0x00000080
        /*00c8*/ 	.word	0x00000001
        /*00cc*/ 	.word	0x00000001


	//----- nvinfo : EIATTR_CRS_STACK_SIZE
	.align		4
.L_5941:
        /*00d0*/ 	.byte	0x04, 0x1e
        /*00d2*/ 	.short	(.L_5943 - .L_5942)
.L_5942:
        /*00d4*/ 	.word	0x00000000


	//----- nvinfo : EIATTR_CBANK_PARAM_SIZE
	.align		4
.L_5943:
        /*00d8*/ 	.byte	0x03, 0x19
        /*00da*/ 	.short	0x0230


	//----- nvinfo : EIATTR_PARAM_CBANK
	.align		4
        /*00dc*/ 	.byte	0x04, 0x0a
        /*00de*/ 	.short	(.L_5945 - .L_5944)
	.align		4
.L_5944:
        /*00e0*/ 	.word	index@(.nv.constant0._ZN2at6native18elementwise_kernelILi128ELi4EZNS0_15gpu_kernel_implIZZZNS0_21clamp_min_kernel_cudaERNS_18TensorIteratorBaseERKN3c106ScalarEENKUlvE_clEvENKUlvE0_clEvEUlaE_EEvS4_RKT_EUliE_EEviT1_)
        /*00e4*/ 	.short	0x0210
        /*00e6*/ 	.short	0x0230


	//----- nvinfo : EIATTR_SW_WAR
	.align		4
.L_5945:
        /*00e8*/ 	.byte	0x04, 0x36
        /*00ea*/ 	.short	(.L_5947 - .L_5946)
.L_5946:
        /*00ec*/ 	.word	0x00000008
.L_5947:


//--------------------- .nv.info._ZN2at6native27unrolled_elementwise_kernelIZZZNS0_21clamp_min_kernel_cudaERNS_18TensorIteratorBaseERKN3c106ScalarEENKUlvE_clEvENKUlvE0_clEvEUlaE_St5arrayIPcLm2EELi4E23TrivialOffsetCalculatorILi1EjESF_NS0_6memory12LoadWithCastILi1EEENSG_13StoreWithCastILi1EEEEEviT_T0_T2_T3_T4_T5_ --------------------------
	.section	.nv.info._ZN2at6native27unrolled_elementwise_kernelIZZZNS0_21clamp_min_kernel_cudaERNS_18TensorIteratorBaseERKN3c106ScalarEENKUlvE_clEvENKUlvE0_clEvEUlaE_St5arrayIPcLm2EELi4E23TrivialOffsetCalculatorILi1EjESF_NS0_6memory12LoadWithCastILi1EEENSG_13StoreWithCastILi1EEEEEviT_T0_T2_T3_T4_T5_,"",@"SHT_CUDA_INFO"
	.sectionflags	@""
	.align	4


	//----- nvinfo : EIATTR_CUDA_API_VERSION
	.align		4
        /*0000*/ 	.byte	0x04, 0x37
        /*0002*/ 	.short	(.L_5949 - .L_5948)
.L_5948:
        /*0004*/ 	.word	0x00000082


	//----- nvinfo : EIATTR_KPARAM_INFO
	.align		4
.L_5949:
        /*0008*/ 	.byte	0x04, 0x17
        /*000a*/ 	.short	(.L_5951 - .L_5950)
.L_5950:
        /*000c*/ 	.word	0x00000000
        /*0010*/ 	.short	0x0006
        /*0012*/ 	.short	0x0034
        /*0014*/ 	.byte	0x00, 0xf0, 0x21, 0x00


	//----- nvinfo : EIATTR_KPARAM_INFO
	.align		4
.L_5951:
        /*0018*/ 	.byte	0x04, 0x17
        /*001a*/ 	.short	(.L_5953 - .L_5952)
.L_5952:
        /*001c*/ 	.word	0x00000000
        /*0020*/ 	.short	0x0005
        /*0022*/ 	.short	0x002c
        /*0024*/ 	.byte	0x00, 0xf0, 0x21, 0x00


	//----- nvinfo : EIATTR_KPARAM_INFO
	.align		4
.L_5953:
        /*0028*/ 	.byte	0x04, 0x17
        /*002a*/ 	.short	(.L_5955 - .L_5954)
.L_5954:
        /*002c*/ 	.word	0x00000000
        /*0030*/ 	.short	0x0004
        /*0032*/ 	.short	0x0029
        /*0034*/ 	.byte	0x00, 0xf0, 0x05, 0x00


	//----- nvinfo : EIATTR_KPARAM_INFO
	.align		4
.L_5955:
        /*0038*/ 	.byte	0x04, 0x17
        /*003a*/ 	.short	(.L_5957 - .L_5956)
.L_5956:
        /*003c*/ 	.word	0x00000000
        /*0040*/ 	.short	0x0003
        /*0042*/ 	.short	0x0028
        /*0044*/ 	.byte	0x00, 0xf0, 0x05, 0x00


	//----- nvinfo : EIATTR_KPARAM_INFO
	.align		4
.L_5957:
        /*0048*/ 	.byte	0x04, 0x17
        /*004a*/ 	.short	(.L_5959 - .L_5958)
.L_5958:
        /*004c*/ 	.word	0x00000000
        /*0050*/ 	.short	0x0002
        /*0052*/ 	.short	0x0018
        /*0054*/ 	.byte	0x00, 0xf0, 0x41, 0x00


	//----- nvinfo : EIATTR_KPARAM_INFO
	.align		4
.L_5959:
        /*0058*/ 	.byte	0x04, 0x17
        /*005a*/ 	.short	(.L_5961 - .L_5960)
.L_5960:
        /*005c*/ 	.word	0x00000000
        /*0060*/ 	.short	0x0001
        /*0062*/ 	.short	0x0008
        /*0064*/ 	.byte	0x00, 0xf0, 0x41, 0x00


	//----- nvinfo : EIATTR_KPARAM_INFO
	.align		4
.L_5961:
        /*0068*/ 	.byte	0x04, 0x17
        /*006a*/ 	.short	(.L_5963 - .L_5962)
.L_5962:
        /*006c*/ 	.word	0x00000000
        /*0070*/ 	.short	0x0000
        /*0072*/ 	.short	0x0000
        /*0074*/ 	.byte	0x00, 0xf0, 0x11, 0x00


	//----- nvinfo : EIATTR_SPARSE_MMA_MASK
	.align		4
.L_5963:
        /*0078*/ 	.byte	0x03, 0x50
        /*007a*/ 	.short	0x0000


	//----- nvinfo : EIATTR_MAXREG_COUNT
	.align		4
        /*007c*/ 	.byte	0x03, 0x1b
        /*007e*/ 	.short	0x00ff


	//----- nvinfo : EIATTR_EXTERNS
	.align		4
        /*0080*/ 	.byte	0x04, 0x0f
        /*0082*/ 	.short	(.L_5965 - .L_5964)


	//   ....[0]....
	.align		4
.L_5964:
        /*0084*/ 	.word	index@(__assertfail)


	//----- nvinfo : EIATTR_MERCURY_ISA_VERSION
	.align		4
.L_5965:
        /*0088*/ 	.byte	0x03, 0x5f
        /*008a*/ 	.short	0x0101


	//----- nvinfo : EIATTR_SYSCALL_OFFSETS
	.align		4
        /*008c*/ 	.byte	0x04, 0x46
        /*008e*/ 	.short	(.L_5967 - .L_5966)


	//   ....[0]....
.L_5966:
        /*0090*/ 	.word	0x00000f10


	//   ....[1]....
        /*0094*/ 	.word	0x00001e20


	//   ....[2]....
        /*0098*/ 	.word	0x00002d40


	//   ....[3]....
        /*009c*/ 	.word	0x00003c40


	//   ....[4]....
        /*00a0*/ 	.word	0x00004c90


	//   ....[5]....
        /*00a4*/ 	.word	0x00005bd0


	//   ....[6]....
        /*00a8*/ 	.word	0x00006af0


	//   ....[7]....
        /*00ac*/ 	.word	0x00007a10


	//----- nvinfo : EIATTR_EXIT_INSTR_OFFSETS
	.align		4
.L_5967:
        /*00b0*/ 	.byte	0x04, 0x1c
        /*00b2*/ 	.short	(.L_5969 - .L_5968)


	//   ....[0]....
.L_5968:
        /*00b4*/ 	.word	0x00006ba0


	//   ....[1]....
        /*00b8*/ 	.word	0x00006cd0


	//   ....[2]....
        /*00bc*/ 	.word	0x00006cf0


	//   ....[3]....
        /*00c0*/ 	.word	0x00006d90


	//   ....[4]....
        /*00c4*/ 	.word	0x00006dc0


	//   ....[5]....
        /*00c8*/ 	.word	0x00006de0


	//   ....[6]....
        /*00cc*/ 	.word	0x00006e70


	//   ....[7]....
        /*00d0*/ 	.word	0x00006eb0


	//   ....[8]....
        /*00d4*/ 	.word	0x00006f50


	//   ....[9]....
        /*00d8*/ 	.word	0x00006fa0


	//   ....[10]....
        /*00dc*/ 	.word	0x00006fd0


	//   ....[11]....
        /*00e0*/ 	.word	0x000070a0


	//   ....[12]....
        /*00e4*/ 	.word	0x000070e0


	//   ....[13]....
        /*00e8*/ 	.word	0x00007270


	//   ....[14]....
        /*00ec*/ 	.word	0x000073d0


	//   ....[15]....
        /*00f0*/ 	.word	0x00007410


	//   ....[16]....
        /*00f4*/ 	.word	0x000074b0


	//   ....[17]....
        /*00f8*/ 	.word	0x00007630


	//   ....[18]....
        /*00fc*/ 	.word	0x000077b0


	//   ....[19]....
        /*0100*/ 	.word	0x00007910


	//   ....[20]....
        /*0104*/ 	.word	0x00007a20


	//   ....[21]....
        /*0108*/ 	.word	0x00007a60


	//   ....[22]....
        /*010c*/ 	.word	0x00007a90


	//----- nvinfo : EIATTR_MAX_THREADS
	.align		4
.L_5969:
        /*0110*/ 	.byte	0x04, 0x05
        /*0112*/ 	.short	(.L_5971 - .L_5970)
.L_5970:
        /*0114*/ 	.word	0x00000080
        /*0118*/ 	.word	0x00000001
        /*011c*/ 	.word	0x00000001


	//----- nvinfo : EIATTR_CRS_STACK_SIZE
	.align		4
.L_5971:
        /*0120*/ 	.byte	0x04, 0x1e
        /*0122*/ 	.short	(.L_5973 - .L_5972)
.L_5972:
        /*0124*/ 	.word	0x00000000


	//----- nvinfo : EIATTR_CBANK_PARAM_SIZE
	.align		4
.L_5973:
        /*0128*/ 	.byte	0x03, 0x19
        /*012a*/ 	.short	0x003c


	//----- nvinfo : EIATTR_PARAM_CBANK
	.align		4
        /*012c*/ 	.byte	0x04, 0x0a
        /*012e*/ 	.short	(.L_5975 - .L_5974)
	.align		4
.L_5974:
        /*0130*/ 	.word	index@(.nv.constant0._ZN2at6native27unrolled_elementwise_kernelIZZZNS0_21clamp_min_kernel_cudaERNS_18TensorIteratorBaseERKN3c106ScalarEENKUlvE_clEvENKUlvE0_clEvEUlaE_St5arrayIPcLm2EELi4E23TrivialOffsetCalculatorILi1EjESF_NS0_6memory12LoadWithCastILi1EEENSG_13StoreWithCastILi1EEEEEviT_T0_T2_T3_T4_T5_)
        /*0134*/ 	.short	0x0210
        /*0136*/ 	.short	0x003c


	//----- nvinfo : EIATTR_SW_WAR
	.align		4
.L_5975:
        /*0138*/ 	.byte	0x04, 0x36
        /*013a*/ 	.short	(.L_5977 - .L_5976)
.L_5976:
        /*013c*/ 	.word	0x00000008
.L_5977:


//--------------------- .nv.info._ZN2at6native18elementwise_kernelILi128ELi4EZNS0_22gpu_kernel_impl_nocastIZZZNS0_21clamp_min_kernel_cudaERNS_18TensorIteratorBaseERKN3c106ScalarEENKUlvE_clEvENKUlvE0_clEvEUlaE_EEvS4_RKT_EUliE_EEviT1_ --------------------------
	.section	.nv.info._ZN2at6native18elementwise_kernelILi128ELi4EZNS0_22gpu_kernel_impl_nocastIZZZNS0_21clamp_min_kernel_cudaERNS_18TensorIteratorBaseERKN3c106ScalarEENKUlvE_clEvENKUlvE0_clEvEUlaE_EEvS4_RKT_EUliE_EEviT1_,"",@"SHT_CUDA_INFO"
	.sectionflags	@""
	.align	4


	//----- nvinfo : EIATTR_CUDA_API_VERSION
	.align		4
        /*0000*/ 	.byte	0x04, 0x37
        /*0002*/ 	.short	(.L_5979 - .L_5978)
.L_5978:
        /*0004*/ 	.word	0x00000082


	//----- nvinfo : EIATTR_KPARAM_INFO
	.align		4
.L_5979:
        /*0008*/ 	.byte	0x04, 0x17
        /*000a*/ 	.short	(.L_5981 - .L_5980)
.L_5980:
        /*000c*/ 	.word	0x00000000
        /*0010*/ 	.short	0x0001
        /*0012*/ 	.short	0x0008
        /*0014*/ 	.byte	0x00, 0xf0, 0x81, 0x08


	//----- nvinfo : EIATTR_KPARAM_INFO
	.align		4
.L_5981:
        /*0018*/ 	.byte	0x04, 0x17
        /*001a*/ 	.short	(.L_5983 - .L_5982)
.L_5982:
        /*001c*/ 	.word	0x00000000
        /*0020*/ 	.short	0x0000
        /*0022*/ 	.short	0x0000
        /*0024*/ 	.byte	0x00, 0xf0, 0x11, 0x00


	//----- nvinfo : EIATTR_SPARSE_MMA_MASK
	.align		4
.L_5983:
        /*0028*/ 	.byte	0x03, 0x50
        /*002a*/ 	.short	0x0000


	//----- nvinfo : EIATTR_MAXREG_COUNT
	.align		4
        /*002c*/ 	.byte	0x03, 0x1b
        /*002e*/ 	.short	0x0080


	//----- nvinfo : EIATTR_MERCURY_ISA_VERSION
	.align		4
        /*0030*/ 	.byte	0x03, 0x5f
        /*0032*/ 	.short	0x0101


	//----- nvinfo : EIATTR_EXIT_INSTR_OFFSETS
	.align		4
        /*0034*/ 	.byte	0x04, 0x1c
        /*0036*/ 	.short	(.L_5985 - .L_5984)


	//   ....[0]....
.L_5984:
        /*0038*/ 	.word	0x00003bd0


	//   ....[1]....
        /*003c*/ 	.word	0x00004f60


	//----- nvinfo : EIATTR_MAX_THREADS
	.align		4
.L_5985:
        /*0040*/ 	.byte	0x04, 0x05
        /*0042*/ 	.short	(.L_5987 - .L_5986)
.L_5986:
        /*0044*/ 	.word	0x00000080
        /*0048*/ 	.word	0x00000001
        /*004c*/ 	.word	0x00000001


	//----- nvinfo : EIATTR_CRS_STACK_SIZE
	.align		4
.L_5987:
        /*0050*/ 	.byte	0x04, 0x1e
        /*0052*/ 	.short	(.L_5989 - .L_5988)
.L_5988:
        /*0054*/ 	.word	0x00000000


	//----- nvinfo : EIATTR_CBANK_PARAM_SIZE
	.align		4
.L_5989:
        /*0058*/ 	.byte	0x03, 0x19
        /*005a*/ 	.short	0x0228


	//----- nvinfo : EIATTR_PARAM_CBANK
	.align		4
        /*005c*/ 	.byte	0x04, 0x0a
        /*005e*/ 	.short	(.L_5991 - .L_5990)
	.align		4
.L_5990:
        /*0060*/ 	.word	index@(.nv.constant0._ZN2at6native18elementwise_kernelILi128ELi4EZNS0_22gpu_kernel_impl_nocastIZZZNS0_21clamp_min_kernel_cudaERNS_18TensorIteratorBaseERKN3c106ScalarEENKUlvE_clEvENKUlvE0_clEvEUlaE_EEvS4_RKT_EUliE_EEviT1_)
        /*0064*/ 	.short	0x0210
        /*0066*/ 	.short	0x0228


	//----- nvinfo : EIATTR_SW_WAR
	.align		4
.L_5991:
        /*0068*/ 	.byte	0x04, 0x36
        /*006a*/ 	.short	(.L_5993 - .L_5992)
.L_5992:
        /*006c*/ 	.word	0x00000008
.L_5993:


//--------------------- .nv.info._ZN2at6native27unrolled_elementwise_kernelIZZZNS0_21clamp_min_kernel_cudaERNS_18TensorIteratorBaseERKN3c106ScalarEENKUlvE_clEvENKUlvE0_clEvEUlaE_St5arrayIPcLm2EELi4E23TrivialOffsetCalculatorILi1EjESF_NS0_6memory15LoadWithoutCastENSG_16StoreWithoutCastEEEviT_T0_T2_T3_T4_T5_ --------------------------
	.section	.nv.info._ZN2at6native27unrolled_elementwise_kernelIZZZNS0_21clamp_min_kernel_cudaERNS_18TensorIteratorBaseERKN3c106ScalarEENKUlvE_clEvENKUlvE0_clEvEUlaE_St5arrayIPcLm2EELi4E23TrivialOffsetCalculatorILi1EjESF_NS0_6memory15LoadWithoutCastENSG_16StoreWithoutCastEEEviT_T0_T2_T3_T4_T5_,"",@"SHT_CUDA_INFO"
	.sectionflags	@""
	.align	4


	//----- nvinfo : EIATTR_CUDA_API_VERSION
	.align		4
        /*0000*/ 	.byte	0x04, 0x37
        /*0002*/ 	.short	(.L_5995 - .L_5994)
.L_5994:
        /*0004*/ 	.word	0x00000082


	//----- nvinfo : EIATTR_KPARAM_INFO
	.align		4
.L_5995:
        /*0008*/ 	.byte	0x04, 0x17
        /*000a*/ 	.short	(.L_5997 - .L_5996)
.L_5996:
        /*000c*/ 	.word	0x00000000
        /*0010*/ 	.short	0x0006
        /*0012*/ 	.short	0x002b
        /*0014*/ 	.byte	0x00, 0xf0, 0x05, 0x00


	//----- nvinfo : EIATTR_KPARAM_INFO
	.align		4
.L_5997:
        /*0018*/ 	.byte	0x04, 0x17
        /*001a*/ 	.short	(.L_5999 - .L_5998)
.L_5998:
        /*001c*/ 	.word	0x00000000
        /*0020*/ 	.short	0x0005
        /*0022*/ 	.short	0x002a
        /*0024*/ 	.byte	0x00, 0xf0, 0x05, 0x00


	//----- nvinfo : EIATTR_KPARAM_INFO
	.align		4
.L_5999:
        /*0028*/ 	.byte	0x04, 0x17
        /*002a*/ 	.short	(.L_6001 - .L_6000)
.L_6000:
        /*002c*/ 	.word	0x00000000
        /*0030*/ 	.short	0x0004
        /*0032*/ 	.short	0x0029
        /*0034*/ 	.byte	0x00, 0xf0, 0x05, 0x00


	//----- nvinfo : EIATTR_KPARAM_INFO
	.align		4
.L_6001:
        /*0038*/ 	.byte	0x04, 0x17
        /*003a*/ 	.short	(.L_6003 - .L_6002)
.L_6002:
        /*003c*/ 	.word	0x00000000
        /*0040*/ 	.short	0x0003
        /*0042*/ 	.short	0x0028
        /*0044*/ 	.byte	0x00, 0xf0, 0x05, 0x00


	//----- nvinfo : EIATTR_KPARAM_INFO
	.align		4
.L_6003:
        /*0048*/ 	.byte	0x04, 0x17
        /*004a*/ 	.short	(.L_6005 - .L_6004)
.L_6004:
        /*004c*/ 	.word	0x00000000
        /*0050*/ 	.short	0x0002
        /*0052*/ 	.short	0x0018
        /*0054*/ 	.byte	0x00, 0xf0, 0x41, 0x00


	//----- nvinfo : EIATTR_KPARAM_INFO
	.align		4
.L_6005:
        /*0058*/ 	.byte	0x04, 0x17
        /*005a*/ 	.short	(.L_6007 - .L_6006)
.L_6006:
        /*005c*/ 	.word	0x00000000
        /*0060*/ 	.short	0x0001
        /*0062*/ 	.short	0x0008
        /*0064*/ 	.byte	0x00, 0xf0, 0x41, 0x00


	//----- nvinfo : EIATTR_KPARAM_INFO
	.align		4
.L_6007:
        /*0068*/ 	.byte	0x04, 0x17
        /*006a*/ 	.short	(.L_6009 - .L_6008)
.L_6008:
        /*006c*/ 	.word	0x00000000
        /*0070*/ 	.short	0x0000
        /*0072*/ 	.short	0x0000
        /*0074*/ 	.byte	0x00, 0xf0, 0x11, 0x00


	//----- nvinfo : EIATTR_SPARSE_MMA_MASK
	.align		4
.L_6009:
        /*0078*/ 	.byte	0x03, 0x50
        /*007a*/ 	.short	0x0000


	//----- nvinfo : EIATTR_MAXREG_COUNT
	.align		4
        /*007c*/ 	.byte	0x03, 0x1b
        /*007e*/ 	.short	0x00ff


	//----- nvinfo : EIATTR_MERCURY_ISA_VERSION
	.align		4
        /*0080*/ 	.byte	0x03, 0x5f
        /*0082*/ 	.short	0x0101


	//----- nvinfo : EIATTR_EXIT_INSTR_OFFSETS
	.align		4
        /*0084*/ 	.byte	0x04, 0x1c
        /*0086*/ 	.short	(.L_6011 - .L_6010)


	//   ....[0]....
.L_6010:
        /*0088*/ 	.word	0x00000430


	//   ....[1]....
        /*008c*/ 	.word	0x00000490


	//----- nvinfo : EIATTR_MAX_THREADS
	.align		4
.L_6011:
        /*0090*/ 	.byte	0x04, 0x05
        /*0092*/ 	.short	(.L_6013 - .L_6012)
.L_6012:
        /*0094*/ 	.word	0x00000080
        /*0098*/ 	.word	0x00000001
        /*009c*/ 	.word	0x00000001


	//----- nvinfo : EIATTR_CRS_STACK_SIZE
	.align		4
.L_6013:
        /*00a0*/ 	.byte	0x04, 0x1e
        /*00a2*/ 	.short	(.L_6015 - .L_6014)
.L_6014:
        /*00a4*/ 	.word	0x00000000


	//----- nvinfo : EIATTR_CBANK_PARAM_SIZE
	.align		4
.L_6015:
        /*00a8*/ 	.byte	0x03, 0x19
        /*00aa*/ 	.short	0x002c


	//----- nvinfo : EIATTR_PARAM_CBANK
	.align		4
        /*00ac*/ 	.byte	0x04, 0x0a
        /*00ae*/ 	.short	(.L_6017 - .L_6016)
	.align		4
.L_6016:
        /*00b0*/ 	.word	index@(.nv.constant0._ZN2at6native27unrolled_elementwise_kernelIZZZNS0_21clamp_min_kernel_cudaERNS_18TensorIteratorBaseERKN3c106ScalarEENKUlvE_clEvENKUlvE0_clEvEUlaE_St5arrayIPcLm2EELi4E23TrivialOffsetCalculatorILi1EjESF_NS0_6memory15LoadWithoutCastENSG_16StoreWithoutCastEEEviT_T0_T2_T3_T4_T5_)
        /*00b4*/ 	.short	0x0210
        /*00b6*/ 	.short	0x002c


	//----- nvinfo : EIATTR_SW_WAR
	.align		4
.L_6017:
        /*00b8*/ 	.byte	0x04, 0x36
        /*00ba*/ 	.short	(.L_6019 - .L_6018)
.L_6018:
        /*00bc*/ 	.word	0x00000008
.L_6019:


//--------------------- .nv.info._ZN2at6native29vectorized_elementwise_kernelILi2EZZZNS0_21clamp_min_kernel_cudaERNS_18TensorIteratorBaseERKN3c106ScalarEENKUlvE_clEvENKUlvE0_clEvEUlaE_St5arrayIPcLm2EEEEviT0_T1_ --------------------------
	.section	.nv.info._ZN2at6native29vectorized_elementwise_kernelILi2EZZZNS0_21clamp_min_kernel_cudaERNS_18TensorIteratorBaseERKN3c106ScalarEENKUlvE_clEvENKUlvE0_clEvEUlaE_St5arrayIPcLm2EEEEviT0_T1_,"",@"SHT_CUDA_INFO"
	.sectionflags	@""
	.align	4


	//----- nvinfo : EIATTR_CUDA_API_VERSION
	.align		4
        /*0000*/ 	.byte	0x04, 0x37
        /*0002*/ 	.short	(.L_6021 - .L_6020)
.L_6020:
        /*0004*/ 	.word	0x00000082


	//----- nvinfo : EIATTR_KPARAM_INFO
	.align		4
.L_6021:
        /*0008*/ 	.byte	0x04, 0x17
        /*000a*/ 	.short	(.L_6023 - .L_6022)
.L_6022:
        /*000c*/ 	.word	0x00000000
        /*0010*/ 	.short	0x0002
        /*0012*/ 	.short	0x0018
        /*0014*/ 	.byte	0x00, 0xf0, 0x41, 0x00


	//----- nvinfo : EIATTR_KPARAM_INFO
	.align		4
.L_6023:
        /*0018*/ 	.byte	0x04, 0x17
        /*001a*/ 	.short	(.L_6025 - .L_6024)
.L_6024:
        /*001c*/ 	.word	0x00000000
        /*0020*/ 	.short	0x0001
        /*0022*/ 	.short	0x0008
        /*0024*/ 	.byte	0x00, 0xf0, 0x41, 0x00


	//----- nvinfo : EIATTR_KPARAM_INFO
	.align		4
.L_6025:
        /*0028*/ 	.byte	0x04, 0x17
        /*002a*/ 	.short	(.L_6027 - .L_6026)
.L_6026:
        /*002c*/ 	.word	0x00000000
        /*0030*/ 	.short	0x0000
        /*0032*/ 	.short	0x0000
        /*0034*/ 	.byte	0x00, 0xf0, 0x11, 0x00


	//----- nvinfo : EIATTR_SPARSE_MMA_MASK
	.align		4
.L_6027:
        /*0038*/ 	.byte	0x03, 0x50
        /*003a*/ 	.short	0x0000


	//----- nvinfo : EIATTR_MAXREG_COUNT
	.align		4
        /*003c*/ 	.byte	0x03, 0x1b
        /*003e*/ 	.short	0x00ff


	//----- nvinfo : EIATTR_MERCURY_ISA_VERSION
	.align		4
        /*0040*/ 	.byte	0x03, 0x5f
        /*0042*/ 	.short	0x0101


	//----- nvinfo : EIATTR_EXIT_INSTR_OFFSETS
	.align		4
        /*0044*/ 	.byte	0x04, 0x1c
        /*0046*/ 	.short	(.L_6029 - .L_6028)


	//   ....[0]....
.L_6028:
        /*0048*/ 	.word	0x000003b0


	//   ....[1]....
        /*004c*/ 	.word	0x00000c20


	//   ....[2]....
        /*0050*/ 	.word	0x00000c80


	//----- nvinfo : EIATTR_MAX_THREADS
	.align		4
.L_6029:
        /*0054*/ 	.byte	0x04, 0x05
        /*0056*/ 	.short	(.L_6031 - .L_6030)
.L_6030:
        /*0058*/ 	.word	0x00000080
        /*005c*/ 	.word	0x00000001
        /*0060*/ 	.word	0x00000001


	//----- nvinfo : EIATTR_CRS_STACK_SIZE
	.align		4
.L_6031:
        /*0064*/ 	.byte	0x04, 0x1e
        /*0066*/ 	.short	(.L_6033 - .L_6032)
.L_6032:
        /*0068*/ 	.word	0x00000000


	//----- nvinfo : EIATTR_CBANK_PARAM_SIZE
	.align		4
.L_6033:
        /*006c*/ 	.byte	0x03, 0x19
        /*006e*/ 	.short	0x0028


	//----- nvinfo : EIATTR_PARAM_CBANK
	.align		4
        /*0070*/ 	.byte	0x04, 0x0a
        /*0072*/ 	.short	(.L_6035 - .L_6034)
	.align		4
.L_6034:
        /*0074*/ 	.word	index@(.nv.constant0._ZN2at6native29vectorized_elementwise_kernelILi2EZZZNS0_21clamp_min_kernel_cudaERNS_18TensorIteratorBaseERKN3c106ScalarEENKUlvE_clEvENKUlvE0_clEvEUlaE_St5arrayIPcLm2EEEEviT0_T1_)
        /*0078*/ 	.short	0x0210
        /*007a*/ 	.short	0x0028


	//----- nvinfo : EIATTR_SW_WAR
	.align		4
.L_6035:
        /*007c*/ 	.byte	0x04, 0x36
        /*007e*/ 	.short	(.L_6037 - .L_6036)
.L_6036:
        /*0080*/ 	.word	0x00000008
.L_6037:


//--------------------- .nv.info._ZN2at6native29vectorized_elementwise_kernelILi4EZZZNS0_21clamp_min_kernel_cudaERNS_18TensorIteratorBaseERKN3c106ScalarEENKUlvE_clEvENKUlvE0_clEvEUlaE_St5arrayIPcLm2EEEEviT0_T1_ --------------------------
	.section	.nv.info._ZN2at6native29vectorized_elementwise_kernelILi4EZZZNS0_21clamp_min_kernel_cudaERNS_18TensorIteratorBaseERKN3c106ScalarEENKUlvE_clEvENKUlvE0_clEvEUlaE_St5arrayIPcLm2EEEEviT0_T1_,"",@"SHT_CUDA_INFO"
	.sectionflags	@""
	.align	4


	//----- nvinfo : EIATTR_CUDA_API_VERSION
	.align		4
        /*0000*/ 	.byte	0x04, 0x37
        /*0002*/ 	.short	(.L_6039 - .L_6038)
.L_6038:
        /*0004*/ 	.word	0x00000082


	//----- nvinfo : EIATTR_KPARAM_INFO
	.align		4
.L_6039:
        /*0008*/ 	.byte	0x04, 0x17
        /*000a*/ 	.short	(.L_6041 - .L_6040)
.L_6040:
        /*000c*/ 	.word	0x00000000
        /*0010*/ 	.short	0x0002
        /*0012*/ 	.short	0x0018
        /*0014*/ 	.byte	0x00, 0xf0, 0x41, 0x00


	//----- nvinfo : EIATTR_KPARAM_INFO
	.align		4
.L_6041:
        /*0018*/ 	.byte	0x04, 0x17
        /*001a*/ 	.short	(.L_6043 - .L_6042)
.L_6042:
        /*001c*/ 	.word	0x00000000
        /*0020*/ 	.short	0x0001
        /*0022*/ 	.short	0x0008
        /*0024*/ 	.byte	0x00, 0xf0, 0x41, 0x00


	//----- nvinfo : EIATTR_KPARAM_INFO
	.align		4
.L_6043:
        /*0028*/ 	.byte	0x04, 0x17
        /*002a*/ 	.short	(.L_6045 - .L_6044)
.L_6044:
        /*002c*/ 	.word	0x00000000
        /*0030*/ 	.short	0x0000
        /*0032*/ 	.short	0x0000
        /*0034*/ 	.byte	0x00, 0xf0, 0x11, 0x00


	//----- nvinfo : EIATTR_SPARSE_MMA_MASK
	.align		4
.L_6045:
        /*0038*/ 	.byte	0x03, 0x50
        /*003a*/ 	.short	0x0000


	//----- nvinfo : EIATTR_MAXREG_COUNT
	.align		4
        /*003c*/ 	.byte	0x03, 0x1b
        /*003e*/ 	.short	0x00ff


	//----- nvinfo : EIATTR_MERCURY_ISA_VERSION
	.align		4
        /*0040*/ 	.byte	0x03, 0x5f
        /*0042*/ 	.short	0x0101


	//----- nvinfo : EIATTR_EXIT_INSTR_OFFSETS
	.align		4
        /*0044*/ 	.byte	0x04, 0x1c
        /*0046*/ 	.short	(.L_6047 - .L_6046)


	//   ....[0]....
.L_6046:
        /*0048*/ 	.word	0x00000340


	//   ....[1]....
        /*004c*/ 	.word	0x00000bb0


	//   ....[2]....
        /*0050*/ 	.word	0x00000c10


	//----- nvinfo : EIATTR_MAX_THREADS
	.align		4
.L_6047:
        /*0054*/ 	.byte	0x04, 0x05
        /*0056*/ 	.short	(.L_6049 - .L_6048)
.L_6048:
        /*0058*/ 	.word	0x00000080
        /*005c*/ 	.word	0x00000001
        /*0060*/ 	.word	0x00000001


	//----- nvinfo : EIATTR_CRS_STACK_SIZE
	.align		4
.L_6049:
        /*0064*/ 	.byte	0x04, 0x1e
        /*0066*/ 	.short	(.L_6051 - .L_6050)
.L_6050:
        /*0068*/ 	.word	0x00000000


	//----- nvinfo : EIATTR_CBANK_PARAM_SIZE
	.align		4
.L_6051:
        /*006c*/ 	.byte	0x03, 0x19
        /*006e*/ 	.short	0x0028


	//----- nvinfo : EIATTR_PARAM_CBANK
	.align		4
        /*0070*/ 	.byte	0x04, 0x0a
        /*0072*/ 	.short	(.L_6053 - .L_6052)
	.align		4
.L_6052:
        /*0074*/ 	.word	index@(.nv.constant0._ZN2at6native29vectorized_elementwise_kernelILi4EZZZNS0_21clamp_min_kernel_cudaERNS_18TensorIteratorBaseERKN3c106ScalarEENKUlvE_clEvENKUlvE0_clEvEUlaE_St5arrayIPcLm2EEEEviT0_T1_)
        /*0078*/ 	.short	0x0210
        /*007a*/ 	.short	0x0028


	//----- nvinfo : EIATTR_SW_WAR
	.align		4
.L_6053:
        /*007c*/ 	.byte	0x04, 0x36
        /*007e*/ 	.short	(.L_6055 - .L_6054)
.L_6054:
        /*0080*/ 	.word	0x00000008
.L_6055:


//--------------------- .nv.info._ZN2at6native29vectorized_elementwise_kernelILi8EZZZNS0_21clamp_min_kernel_cudaERNS_18TensorIteratorBaseERKN3c106ScalarEENKUlvE_clEvENKUlvE0_clEvEUlaE_St5arrayIPcLm2EEEEviT0_T1_ --------------------------
	.section	.nv.info._ZN2at6native29vectorized_elementwise_kernelILi8EZZZNS0_21clamp_min_kernel_cudaERNS_18TensorIteratorBaseERKN3c106ScalarEENKUlvE_clEvENKUlvE0_clEvEUlaE_St5arrayIPcLm2EEEEviT0_T1_,"",@"SHT_CUDA_INFO"
	.sectionflags	@""
	.align	4


	//----- nvinfo : EIATTR_CUDA_API_VERSION
	.align		4
        /*0000*/ 	.byte	0x04, 0x37
        /*0002*/ 	.short	(.L_6057 - .L_6056)
.L_6056:
        /*0004*/ 	.word	0x00000082


	//----- nvinfo : EIATTR_KPARAM_INFO
	.align		4
.L_6057:
        /*0008*/ 	.byte	0x04, 0x17
        /*000a*/ 	.short	(.L_6059 - .L_6058)
.L_6058:
        /*000c*/ 	.word	0x00000000
        /*0010*/ 	.short	0x0002
        /*0012*/ 	.short	0x0018
        /*0014*/ 	.byte	0x00, 0xf0, 0x41, 0x00


	//----- nvinfo : EIATTR_KPARAM_INFO
	.align		4
.L_6059:
        /*0018*/ 	.byte	0x04, 0x17
        /*001a*/ 	.short	(.L_6061 - .L_6060)
.L_6060:
        /*001c*/ 	.word	0x00000000
        /*0020*/ 	.short	0x0001
        /*0022*/ 	.short	0x0008
        /*0024*/ 	.byte	0x00, 0xf0, 0x41, 0x00


	//----- nvinfo : EIATTR_KPARAM_INFO
	.align		4
.L_6061:
        /*0028*/ 	.byte	0x04, 0x17
        /*002a*/ 	.short	(.L_6063 - .L_6062)
.L_6062:
        /*002c*/ 	.word	0x00000000
        /*0030*/ 	.short	0x0000
        /*0032*/ 	.short	0x0000
        /*0034*/ 	.byte	0x00, 0xf0, 0x11, 0x00


	//----- nvinfo : EIATTR_SPARSE_MMA_MASK
	.align		4
.L_6063:
        /*0038*/ 	.byte	0x03, 0x50
        /*003a*/ 	.short	0x0000


	//----- nvinfo : EIATTR_MAXREG_COUNT
	.align		4
        /*003c*/ 	.byte	0x03, 0x1b
        /*003e*/ 	.short	0x00ff


	//----- nvinfo : EIATTR_MERCURY_ISA_VERSION
	.align		4
        /*0040*/ 	.byte	0x03, 0x5f
        /*0042*/ 	.short	0x0101


	//----- nvinfo : EIATTR_EXIT_INSTR_OFFSETS
	.align		4
        /*0044*/ 	.byte	0x04, 0x1c
        /*0046*/ 	.short	(.L_6065 - .L_6064)


	//   ....[0]....
.L_6064:
        /*0048*/ 	.word	0x00000450


	//   ....[1]....
        /*004c*/ 	.word	0x00000cc0


	//   ....[2]....
        /*0050*/ 	.word	0x00000d20


	//----- nvinfo : EIATTR_MAX_THREADS
	.align		4
.L_6065:
        /*0054*/ 	.byte	0x04, 0x05
        /*0056*/ 	.short	(.L_6067 - .L_6066)
.L_6066:
        /*0058*/ 	.word	0x00000080
        /*005c*/ 	.word	0x00000001
        /*0060*/ 	.word	0x00000001


	//----- nvinfo : EIATTR_CRS_STACK_SIZE
	.align		4
.L_6067:
        /*0064*/ 	.byte	0x04, 0x1e
        /*0066*/ 	.short	(.L_6069 - .L_6068)
.L_6068:
        /*0068*/ 	.word	0x00000000


	//----- nvinfo : EIATTR_CBANK_PARAM_SIZE
	.align		4
.L_6069:
        /*006c*/ 	.byte	0x03, 0x19
        /*006e*/ 	.short	0x0028


	//----- nvinfo : EIATTR_PARAM_CBANK
	.align		4
        /*0070*/ 	.byte	0x04, 0x0a
        /*0072*/ 	.short	(.L_6071 - .L_6070)
	.align		4
.L_6070:
        /*0074*/ 	.word	index@(.nv.constant0._ZN2at6native29vectorized_elementwise_kernelILi8EZZZNS0_21clamp_min_kernel_cudaERNS_18TensorIteratorBaseERKN3c106ScalarEENKUlvE_clEvENKUlvE0_clEvEUlaE_St5arrayIPcLm2EEEEviT0_T1_)
        /*0078*/ 	.short	0x0210
        /*007a*/ 	.short	0x0028


	//----- nvinfo : EIATTR_SW_WAR
	.align		4
.L_6071:
        /*007c*/ 	.byte	0x04, 0x36
        /*007e*/ 	.short	(.L_6073 - .L_6072)
.L_6072:
        /*0080*/ 	.word	0x00000008
.L_6073:


//--------------------- .nv.info._ZN2at6native18elementwise_kernelILi128ELi4EZNS0_15gpu_kernel_implIZZZNS0_21clamp_min_kernel_cudaERNS_18TensorIteratorBaseERKN3c106ScalarEENKUlvE_clEvENKUlvE_clEvEUlhE_EEvS4_RKT_EUliE_EEviT1_ --------------------------
	.section	.nv.info._ZN2at6native18elementwise_kernelILi128ELi4EZNS0_15gpu_kernel_implIZZZNS0_21clamp_min_kernel_cudaERNS_18TensorIteratorBaseERKN3c106ScalarEENKUlvE_clEvENKUlvE_clEvEUlhE_EEvS4_RKT_EUliE_EEviT1_,"",@"SHT_CUDA_INFO"
	.sectionflags	@""
	.align	4


	//----- nvinfo : EIATTR_CUDA_API_VERSION
	.align		4
        /*0000*/ 	.byte	0x04, 0x37
        /*0002*/ 	.short	(.L_6075 - .L_6074)
.L_6074:
        /*0004*/ 	.word	0x00000082


	//----- nvinfo : EIATTR_KPARAM_INFO
	.align		4
.L_6075:
        /*0008*/ 	.byte	0x04, 0x17
        /*000a*/ 	.short	(.L_6077 - .L_6076)
.L_6076:
        /*000c*/ 	.word	0x00000000
        /*0010*/ 	.short	0x0001
        /*0012*/ 	.short	0x0008
        /*0014*/ 	.byte	0x00, 0xf0, 0xa1, 0x08


	//----- nvinfo : EIATTR_KPARAM_INFO
	.align		4
.L_6077:
        /*0018*/ 	.byte	0x04, 0x17
        /*001a*/ 	.short	(.L_6079 - .L_6078)
.L_6078:
        /*001c*/ 	.word	0x00000000
        /*0020*/ 	.short	0x0000
        /*0022*/ 	.short	0x0000
        /*0024*/ 	.byte	0x00, 0xf0, 0x11, 0x00


	//----- nvinfo : EIATTR_SPARSE_MMA_MASK
	.align		4
.L_6079:
        /*0028*/ 	.byte	0x03, 0x50
        /*002a*/ 	.short	0x0000


	//----- nvinfo : EIATTR_MAXREG_COUNT
	.align		4
        /*002c*/ 	.byte	0x03, 0x1b
        /*002e*/ 	.short	0x0080


	//----- nvinfo : EIATTR_EXTERNS
	.align		4
        /*0030*/ 	.byte	0x04, 0x0f
        /*0032*/ 	.short	(.L_6081 - .L_6080)


	//   ....[0]....
	.align		4
.L_6080:
        /*0034*/ 	.word	index@(__assertfail)


	//----- nvinfo : EIATTR_MERCURY_ISA_VERSION
	.align		4
.L_6081:
        /*0038*/ 	.byte	0x03, 0x5f
        /*003a*/ 	.short	0x0101


	//----- nvinfo : EIATTR_SYSCALL_OFFSETS
	.align		4
        /*003c*/ 	.byte	0x04, 0x46
        /*003e*/ 	.short	(.L_6083 - .L_6082)


	//   ....[0]....
.L_6082:
        /*0040*/ 	.word	0x00002240


	//   ....[1]....
        /*0044*/ 	.word	0x000030e0


	//   ....[2]....
        /*0048*/ 	.word	0x00005340


	//   ....[3]....
        /*004c*/ 	.word	0x000061d0


	//   ....[4]....
        /*0050*/ 	.word	0x00008410


	//   ....[5]....
        /*0054*/ 	.word	0x000092a0


	//   ....[6]....
        /*0058*/ 	.word	0x0000b4d0


	//   ....[7]....
        /*005c*/ 	.word	0x0000c360


	//----- nvinfo : EIATTR_EXIT_INSTR_OFFSETS
	.align		4
.L_6083:
        /*0060*/ 	.byte	0x04, 0x1c
        /*0062*/ 	.short	(.L_6085 - .L_6084)


	//   ....[0]....
.L_6084:
        /*0064*/ 	.word	0x00009340


	//   ....[1]....
        /*0068*/ 	.word	0x0000b640


	//   ....[2]....
        /*006c*/ 	.word	0x0000b660


	//   ....[3]....
        /*0070*/ 	.word	0x0000b6f0


	//   ....[4]....
        /*0074*/ 	.word	0x0000b710


	//   ....[5]....
        /*0078*/ 	.word	0x0000b730


	//   ....[6]....
        /*007c*/ 	.word	0x0000b7c0


	//   ....[7]....
        /*0080*/ 	.word	0x0000b800


	//   ....[8]....
        /*0084*/ 	.word	0x0000b8a0


	//   ....[9]....
        /*0088*/ 	.word	0x0000b8f0


	//   ....[10]....
        /*008c*/ 	.word	0x0000b920


	//   ....[11]....
        /*0090*/ 	.word	0x0000b9f0


	//   ....[12]....
        /*0094*/ 	.word	0x0000ba30


	//   ....[13]....
        /*0098*/ 	.word	0x0000bbc0


	//   ....[14]....
        /*009c*/ 	.word	0x0000bd20


	//   ....[15]....
        /*00a0*/ 	.word	0x0000bd60


	//   ....[16]....
        /*00a4*/ 	.word	0x0000be00


	//   ....[17]....
        /*00a8*/ 	.word	0x0000bf80


	//   ....[18]....
        /*00ac*/ 	.word	0x0000c100


	//   ....[19]....
        /*00b0*/ 	.word	0x0000c260


	//   ....[20]....
        /*00b4*/ 	.word	0x0000c370


	//   ....[21]....
        /*00b8*/ 	.word	0x0000c3a0


	//   ....[22]....
        /*00bc*/ 	.word	0x0000c3c0


	//----- nvinfo : EIATTR_MAX_THREADS
	.align		4
.L_6085:
        /*00c0*/ 	.byte	0x04, 0x05
        /*00c2*/ 	.short	(.L_6087 - .L_6086)
.L_6086:
        /*00c4*/ 	.word	0x00000080
        /*00c8*/ 	.word	0x00000001
        /*00cc*/ 	.word	0x00000001


	//----- nvinfo : EIATTR_CRS_STACK_SIZE
	.align		4
.L_6087:
        /*00d0*/ 	.byte	0x04, 0x1e
        /*00d2*/ 	.short	(.L_6089 - .L_6088)
.L_6088:
        /*00d4*/ 	.word	0x00000000


	//----- nvinfo : EIATTR_CBANK_PARAM_SIZE
	.align		4
.L_6089:
        /*00d8*/ 	.byte	0x03, 0x19
        /*00da*/ 	.short	0x0230


	//----- nvinfo : EIATTR_PARAM_CBANK
	.align		4
        /*00dc*/ 	.byte	0x04, 0x0a
        /*00de*/ 	.short	(.L_6091 - .L_6090)
	.align		4
.L_6090:
        /*00e0*/ 	.word	index@(.nv.constant0._ZN2at6native18elementwise_kernelILi128ELi4EZNS0_15gpu_kernel_implIZZZNS0_21clamp_min_kernel_cudaERNS_18TensorIteratorBaseERKN3c106ScalarEENKUlvE_clEvENKUlvE_clEvEUlhE_EEvS4_RKT_EUliE_EEviT1_)
        /*00e4*/ 	.short	0x0210
        /*00e6*/ 	.short	0x0230


	//----- nvinfo : EIATTR_SW_WAR
	.align		4
.L_6091:
        /*00e8*/ 	.byte	0x04, 0x36
        /*00ea*/ 	.short	(.L_6093 - .L_6092)
.L_6092:
        /*00ec*/ 	.word	0x00000008
.L_6093:


//--------------------- .nv.info._ZN2at6native27unrolled_elementwise_kernelIZZZNS0_21clamp_min_kernel_cudaERNS_18TensorIteratorBaseERKN3c106ScalarEENKUlvE_clEvENKUlvE_clEvEUlhE_St5arrayIPcLm2EELi4E23TrivialOffsetCalculatorILi1EjESF_NS0_6memory12LoadWithCastILi1EEENSG_13StoreWithCastILi1EEEEEviT_T0_T2_T3_T4_T5_ --------------------------
	.section	.nv.info._ZN2at6native27unrolled_elementwise_kernelIZZZNS0_21clamp_min_kernel_cudaERNS_18TensorIteratorBaseERKN3c106ScalarEENKUlvE_clEvENKUlvE_clEvEUlhE_St5arrayIPcLm2EELi4E23TrivialOffsetCalculatorILi1EjESF_NS0_6memory12LoadWithCastILi1EEENSG_13StoreWithCastILi1EEEEEviT_T0_T2_T3_T4_T5_,"",@"SHT_CUDA_INFO"
	.sectionflags	@""
	.align	4


	//----- nvinfo : EIATTR_CUDA_API_VERSION
	.align		4
        /*0000*/ 	.byte	0x04, 0x37
        /*0002*/ 	.short	(.L_6095 - .L_6094)
.L_6094:
        /*0004*/ 	.word	0x00000082


	//----- nvinfo : EIATTR_KPARAM_INFO
	.align		4
.L_6095:
        /*0008*/ 	.byte	0x04, 0x17
        /*000a*/ 	.short	(.L_6097 - .L_6096)
.L_6096:
        /*000c*/ 	.word	0x00000000
        /*0010*/ 	.short	0x0006
        /*0012*/ 	.short	0x0034
        /*0014*/ 	.byte	0x00, 0xf0, 0x21, 0x00


	//----- nvinfo : EIATTR_KPARAM_INFO
	.align		4
.L_6097:
        /*0018*/ 	.byte	0x04, 0x17
        /*001a*/ 	.short	(.L_6099 - .L_6098)
.L_6098:
        /*001c*/ 	.word	0x00000000
        /*0020*/ 	.short	0x0005
        /*0022*/ 	.short	0x002c
        /*0024*/ 	.byte	0x00, 0xf0, 0x21, 0x00


	//----- nvinfo : EIATTR_KPARAM_INFO
	.align		4
.L_6099:
        /*0028*/ 	.byte	0x04, 0x17
        /*002a*/ 	.short	(.L_6101 - .L_6100)
.L_6100:
        /*002c*/ 	.word	0x00000000
        /*0030*/ 	.short	0x0004
        /*0032*/ 	.short	0x0029
        /*0034*/ 	.byte	0x00, 0xf0, 0x05, 0x00


	//----- nvinfo : EIATTR_KPARAM_INFO
	.align		4
.L_6101:
        /*0038*/ 	.byte	0x04, 0x17
        /*003a*/ 	.short	(.L_6103 - .L_6102)
.L_6102:
        /*003c*/ 	.word	0x00000000
        /*0040*/ 	.short	0x0003
        /*0042*/ 	.short	0x0028
        /*0044*/ 	.byte	0x00, 0xf0, 0x05, 0x00


	//----- nvinfo : EIATTR_KPARAM_INFO
	.align		4
.L_6103:
        /*0048*/ 	.byte	0x04, 0x17
        /*004a*/ 	.short	(.L_6105 - .L_6104)
.L_6104:
        /*004c*/ 	.word	0x00000000
        /*0050*/ 	.short	0x0002
        /*0052*/ 	.short	0x0018
        /*0054*/ 	.byte	0x00, 0xf0, 0x41, 0x00


	//----- nvinfo : EIATTR_KPARAM_INFO
	.align		4
.L_6105:
        /*0058*/ 	.byte	0x04, 0x17
        /*005a*/ 	.short	(.L_6107 - .L_6106)
.L_6106:
        /*005c*/ 	.word	0x00000000
        /*0060*/ 	.short	0x0001
        /*0062*/ 	.short	0x0008
        /*0064*/ 	.byte	0x00, 0xf0, 0x41, 0x00


	//----- nvinfo : EIATTR_KPARAM_INFO
	.align		4
.L_6107:
        /*0068*/ 	.byte	0x04, 0x17
        /*006a*/ 	.short	(.L_6109 - .L_6108)
.L_6108:
        /*006c*/ 	.word	0x00000000
        /*0070*/ 	.short	0x0000
        /*0072*/ 	.short	0x0000
        /*0074*/ 	.byte	0x00, 0xf0, 0x11, 0x00


	//----- nvinfo : EIATTR_SPARSE_MMA_MASK
	.align		4
.L_6109:
        /*0078*/ 	.byte	0x03, 0x50
        /*007a*/ 	.short	0x0000


	//----- nvinfo : EIATTR_MAXREG_COUNT
	.align		4
        /*007c*/ 	.byte	0x03, 0x1b
        /*007e*/ 	.short	0x00ff


	//----- nvinfo : EIATTR_EXTERNS
	.align		4
        /*0080*/ 	.byte	0x04, 0x0f
        /*0082*/ 	.short	(.L_6111 - .L_6110)


	//   ....[0]....
	.align		4
.L_6110:
        /*0084*/ 	.word	index@(__assertfail)


	//----- nvinfo : EIATTR_MERCURY_ISA_VERSION
	.align		4
.L_6111:
        /*0088*/ 	.byte	0x03, 0x5f
        /*008a*/ 	.short	0x0101


	//----- nvinfo : EIATTR_SYSCALL_OFFSETS
	.align		4
        /*008c*/ 	.byte	0x04, 0x46
        /*008e*/ 	.short	(.L_6113 - .L_6112)


	//   ....[0]....
.L_6112:
        /*0090*/ 	.word	0x00000f50


	//   ....[1]....
        /*0094*/ 	.word	0x00001ea0


	//   ....[2]....
        /*0098*/ 	.word	0x00002e00


	//   ....[3]....
        /*009c*/ 	.word	0x00003d40


	//   ....[4]....
        /*00a0*/ 	.word	0x00004cf0


	//   ....[5]....
        /*00a4*/ 	.word	0x00005c00


	//   ....[6]....
        /*00a8*/ 	.word	0x00006b00


	//   ....[7]....
        /*00ac*/ 	.word	0x00007a00


	//----- nvinfo : EIATTR_EXIT_INSTR_OFFSETS
	.align		4
.L_6113:
        /*00b0*/ 	.byte	0x04, 0x1c
        /*00b2*/ 	.short	(.L_6115 - .L_6114)


	//   ....[0]....
.L_6114:
        /*00b4*/ 	.word	0x00006ba0


	//   ....[1]....
        /*00b8*/ 	.word	0x00006cd0


	//   ....[2]....
        /*00bc*/ 	.word	0x00006cf0


	//   ....[3]....
        /*00c0*/ 	.word	0x00006d90


	//   ....[4]....
        /*00c4*/ 	.word	0x00006db0


	//   ....[5]....
        /*00c8*/ 	.word	0x00006dd0


	//   ....[6]....
        /*00cc*/ 	.word	0x00006e60


	//   ....[7]....
        /*00d0*/ 	.word	0x00006ea0


	//   ....[8]....
        /*00d4*/ 	.word	0x00006f40


	//   ....[9]....
        /*00d8*/ 	.word	0x00006f90


	//   ....[10]....
        /*00dc*/ 	.word	0x00006fc0


	//   ....[11]....
        /*00e0*/ 	.word	0x00007090


	//   ....[12]....
        /*00e4*/ 	.word	0x000070d0


	//   ....[13]....
        /*00e8*/ 	.word	0x00007260


	//   ....[14]....
        /*00ec*/ 	.word	0x000073c0


	//   ....[15]....
        /*00f0*/ 	.word	0x00007400


	//   ....[16]....
        /*00f4*/ 	.word	0x000074a0


	//   ....[17]....
        /*00f8*/ 	.word	0x00007620


	//   ....[18]....
        /*00fc*/ 	.word	0x000077a0


	//   ....[19]....
        /*0100*/ 	.word	0x00007900


	//   ....[20]....
        /*0104*/ 	.word	0x00007a10


	//   ....[21]....
        /*0108*/ 	.word	0x00007a50


	//   ....[22]....
        /*010c*/ 	.word	0x00007a70


	//----- nvinfo : EIATTR_MAX_THREADS
	.align		4
.L_6115:
        /*0110*/ 	.byte	0x04, 0x05
        /*0112*/ 	.short	(.L_6117 - .L_6116)
.L_6116:
        /*0114*/ 	.word	0x00000080
        /*0118*/ 	.word	0x00000001
        /*011c*/ 	.word	0x00000001


	//----- nvinfo : EIATTR_CRS_STACK_SIZE
	.align		4
.L_6117:
        /*0120*/ 	.byte	0x04, 0x1e
        /*0122*/ 	.short	(.L_6119 - .L_6118)
.L_6118:
        /*0124*/ 	.word	0x00000000


	//----- nvinfo : EIATTR_CBANK_PARAM_SIZE
	.align		4
.L_6119:
        /*0128*/ 	.byte	0x03, 0x19
        /*012a*/ 	.short	0x003c


	//----- nvinfo : EIATTR_PARAM_CBANK
	.align		4
        /*012c*/ 	.byte	0x04, 0x0a
        /*012e*/ 	.short	(.L_6121 - .L_6120)
	.align		4
.L_6120:
        /*0130*/ 	.word	index@(.nv.constant0._ZN2at6native27unrolled_elementwise_kernelIZZZNS0_21clamp_min_kernel_cudaERNS_18TensorIteratorBaseERKN3c106ScalarEENKUlvE_clEvENKUlvE_clEvEUlhE_St5arrayIPcLm2EELi4E23TrivialOffsetCalculatorILi1EjESF_NS0_6memory12LoadWithCastILi1EEENSG_13StoreWithCastILi1EEEEEviT_T0_T2_T3_T4_T5_)
        /*0134*/ 	.short	0x0210
        /*0136*/ 	.short	0x003c


	//----- nvinfo : EIATTR_SW_WAR
	.align		4
.L_6121:
        /*0138*/ 	.byte	0x04, 0x36
        /*013a*/ 	.short	(.L_6123 - .L_6122)
.L_6122:
        /*013c*/ 	.word	0x00000008
.L_6123:


//--------------------- .nv.info._ZN2at6native18elementwise_kernelILi128ELi4EZNS0_22gpu_kernel_impl_nocastIZZZNS0_21clamp_min_kernel_cudaERNS_18TensorIteratorBaseERKN3c106ScalarEENKUlvE_clEvENKUlvE_clEvEUlhE_EEvS4_RKT_EUliE_EEviT1_ --------------------------
	.section	.nv.info._ZN2at6native18elementwise_kernelILi128ELi4EZNS0_22gpu_kernel_impl_nocastIZZZNS0_21clamp_min_kernel_cudaERNS_18TensorIteratorBaseERKN3c106ScalarEENKUlvE_clEvENKUlvE_clEvEUlhE_EEvS4_RKT_EUliE_EEviT1_,"",@"SHT_CUDA_INFO"
	.sectionflags	@""
	.align	4


	//----- nvinfo : EIATTR_CUDA_API_VERSION
	.align		4
        /*0000*/ 	.byte	0x04, 0x37
        /*0002*/ 	.short	(.L_6125 - .L_6124)
.L_6124:
        /*0004*/ 	.word	0x00000082


	//----- nvinfo : EIATTR_KPARAM_INFO
	.align		4
.L_6125:
        /*0008*/ 	.byte	0x04, 0x17
        /*000a*/ 	.short	(.L_6127 - .L_6126)
.L_6126:
        /*000c*/ 	.word	0x00000000
        /*0010*/ 	.short	0x0001
        /*0012*/ 	.short	0x0008
        /*0014*/ 	.byte	0x00, 0xf0, 0x81, 0x08


	//----- nvinfo : EIATTR_KPARAM_INFO
	.align		4
.L_6127:
        /*0018*/ 	.byte	0x04, 0x17
        /*001a*/ 	.short	(.L_6129 - .L_6128)
.L_6128:
        /*001c*/ 	.word	0x00000000
        /*0020*/ 	.short	0x0000
        /*0022*/ 	.short	0x0000
        /*0024*/ 	.byte	0x00, 0xf0, 0x11, 0x00


	//----- nvinfo : EIATTR_SPARSE_MMA_MASK
	.align		4
.L_6129:
        /*0028*/ 	.byte	0x03, 0x50
        /*002a*/ 	.short	0x0000


	//----- nvinfo : EIATTR_MAXREG_COUNT
	.align		4
        /*002c*/ 	.byte	0x03, 0x1b
        /*002e*/ 	.short	0x0080


	//----- nvinfo : EIATTR_MERCURY_ISA_VERSION
	.align		4
        /*0030*/ 	.byte	0x03, 0x5f
        /*0032*/ 	.short	0x0101


	//----- nvinfo : EIATTR_EXIT_INSTR_OFFSETS
	.align		4
        /*0034*/ 	.byte	0x04, 0x1c
        /*0036*/ 	.short	(.L_6131 - .L_6130)


	//   ....[0]....
.L_6130:
        /*0038*/ 	.word	0x00003ba0


	//   ....[1]....
        /*003c*/ 	.word	0x00004f20


	//----- nvinfo : EIATTR_MAX_THREADS
	.align		4
.L_6131:
        /*0040*/ 	.byte	0x04, 0x05
        /*0042*/ 	.short	(.L_6133 - .L_6132)
.L_6132:
        /*0044*/ 	.word	0x00000080
        /*0048*/ 	.word	0x00000001
        /*004c*/ 	.word	0x00000001


	//----- nvinfo : EIATTR_CRS_STACK_SIZE
	.align		4
.L_6133:
        /*0050*/ 	.byte	0x04, 0x1e
        /*0052*/ 	.short	(.L_6135 - .L_6134)
.L_6134:
        /*0054*/ 	.word	0x00000000


	//----- nvinfo : EIATTR_CBANK_PARAM_SIZE
	.align		4
.L_6135:
        /*0058*/ 	.byte	0x03, 0x19
        /*005a*/ 	.short	0x0228


	//----- nvinfo : EIATTR_PARAM_CBANK
	.align		4
        /*005c*/ 	.byte	0x04, 0x0a
        /*005e*/ 	.short	(.L_6137 - .L_6136)
	.align		4
.L_6136:
        /*0060*/ 	.word	index@(.nv.constant0._ZN2at6native18elementwise_kernelILi128ELi4EZNS0_22gpu_kernel_impl_nocastIZZZNS0_21clamp_min_kernel_cudaERNS_18TensorIteratorBaseERKN3c106ScalarEENKUlvE_clEvENKUlvE_clEvEUlhE_EEvS4_RKT_EUliE_EEviT1_)
        /*0064*/ 	.short	0x0210
        /*0066*/ 	.short	0x0228


	//----- nvinfo : EIATTR_SW_WAR
	.align		4
.L_6137:
        /*0068*/ 	.byte	0x04, 0x36
        /*006a*/ 	.short	(.L_6139 - .L_6138)
.L_6138:
        /*006c*/ 	.word	0x00000008
.L_6139:


//--------------------- .nv.info._ZN2at6native27unrolled_elementwise_kernelIZZZNS0_21clamp_min_kernel_cudaERNS_18TensorIteratorBaseERKN3c106ScalarEENKUlvE_clEvENKUlvE_clEvEUlhE_St5arrayIPcLm2EELi4E23TrivialOffsetCalculatorILi1EjESF_NS0_6memory15LoadWithoutCastENSG_16StoreWithoutCastEEEviT_T0_T2_T3_T4_T5_ --------------------------
	.section	.nv.info._ZN2at6native27unrolled_elementwise_kernelIZZZNS0_21clamp_min_kernel_cudaERNS_18TensorIteratorBaseERKN3c106ScalarEENKUlvE_clEvENKUlvE_clEvEUlhE_St5arrayIPcLm2EELi4E23TrivialOffsetCalculatorILi1EjESF_NS0_6memory15LoadWithoutCastENSG_16StoreWithoutCastEEEviT_T0_T2_T3_T4_T5_,"",@"SHT_CUDA_INFO"
	.sectionflags	@""
	.align	4


	//----- nvinfo : EIATTR_CUDA_API_VERSION
	.align		4
        /*0000*/ 	.byte	0x04, 0x37
        /*0002*/ 	.short	(.L_6141 - .L_6140)
.L_6140:
        /*0004*/ 	.word	0x00000082


	//----- nvinfo : EIATTR_KPARAM_INFO
	.align		4
.L_6141:
        /*0008*/ 	.byte	0x04, 0x17
        /*000a*/ 	.short	(.L_6143 - .L_6142)
.L_6142:
        /*000c*/ 	.word	0x00000000
        /*0010*/ 	.short	0x0006
        /*0012*/ 	.short	0x002b
        /*0014*/ 	.byte	0x00, 0xf0, 0x05, 0x00


	//----- nvinfo : EIATTR_KPARAM_INFO
	.align		4
.L_6143:
        /*0018*/ 	.byte	0x04, 0x17
        /*001a*/ 	.short	(.L_6145 - .L_6144)
.L_6144:
        /*001c*/ 	.word	0x00000000
        /*0020*/ 	.short	0x0005
        /*0022*/ 	.short	0x002a
        /*0024*/ 	.byte	0x00, 0xf0, 0x05, 0x00


	//----- nvinfo : EIATTR_KPARAM_INFO
	.align		4
.L_6145:
        /*0028*/ 	.byte	0x04, 0x17
        /*002a*/ 	.short	(.L_6147 - .L_6146)
.L_6146:
        /*002c*/ 	.word	0x00000000
        /*0030*/ 	.short	0x0004
        /*0032*/ 	.short	0x0029
        /*0034*/ 	.byte	0x00, 0xf0, 0x05, 0x00


	//----- nvinfo : EIATTR_KPARAM_INFO
	.align		4
.L_6147:
        /*0038*/ 	.byte	0x04, 0x17
        /*003a*/ 	.short	(.L_6149 - .L_6148)
.L_6148:
        /*003c*/ 	.word	0x00000000
        /*0040*/ 	.short	0x0003
        /*0042*/ 	.short	0x0028
        /*0044*/ 	.byte	0x00, 0xf0, 0x05, 0x00


	//----- nvinfo : EIATTR_KPARAM_INFO
	.align		4
.L_6149:
        /*0048*/ 	.byte	0x04, 0x17
        /*004a*/ 	.short	(.L_6151 - .L_6150)
.L_6150:
        /*004c*/ 	.word	0x00000000
        /*0050*/ 	.short	0x0002
        /*0052*/ 	.short	0x0018
        /*0054*/ 	.byte	0x00, 0xf0, 0x41, 0x00


	//----- nvinfo : EIATTR_KPARAM_INFO
	.align		4
.L_6151:
        /*0058*/ 	.byte	0x04, 0x17
        /*005a*/ 	.short	(.L_6153 - .L_6152)
.L_6152:
        /*005c*/ 	.word	0x00000000
        /*0060*/ 	.short	0x0001
        /*0062*/ 	.short	0x0008
        /*0064*/ 	.byte	0x00, 0xf0, 0x41, 0x00


	//----- nvinfo : EIATTR_KPARAM_INFO
	.align		4
.L_6153:
        /*0068*/ 	.byte	0x04, 0x17
        /*006a*/ 	.short	(.L_6155 - .L_6154)
.L_6154:
        /*006c*/ 	.word	0x00000000
        /*0070*/ 	.short	0x0000
        /*0072*/ 	.short	0x0000
        /*0074*/ 	.byte	0x00, 0xf0, 0x11, 0x00


	//----- nvinfo : EIATTR_SPARSE_MMA_MASK
	.align		4
.L_6155:
        /*0078*/ 	.byte	0x03, 0x50
        /*007a*/ 	.short	0x0000


	//----- nvinfo : EIATTR_MAXREG_COUNT
	.align		4
        /*007c*/ 	.byte	0x03, 0x1b
        /*007e*/ 	.short	0x00ff


	//----- nvinfo : EIATTR_MERCURY_ISA_VERSION
	.align		4
        /*0080*/ 	.byte	0x03, 0x5f
        /*0082*/ 	.short	0x0101


	//----- nvinfo : EIATTR_EXIT_INSTR_OFFSETS
	.align		4
        /*0084*/ 	.byte	0x04, 0x1c
        /*0086*/ 	.short	(.L_6157 - .L_6156)


	//   ....[0]....
.L_6156:
        /*0088*/ 	.word	0x00000420


	//   ....[1]....
        /*008c*/ 	.word	0x00000480


	//----- nvinfo : EIATTR_MAX_THREADS
	.align		4
.L_6157:
        /*0090*/ 	.byte	0x04, 0x05
        /*0092*/ 	.short	(.L_6159 - .L_6158)
.L_6158:
        /*0094*/ 	.word	0x00000080
        /*0098*/ 	.word	0x00000001
        /*009c*/ 	.word	0x00000001


	//----- nvinfo : EIATTR_CRS_STACK_SIZE
	.align		4
.L_6159:
        /*00a0*/ 	.byte	0x04, 0x1e
        /*00a2*/ 	.short	(.L_6161 - .L_6160)
.L_6160:
        /*00a4*/ 	.word	0x00000000


	//----- nvinfo : EIATTR_CBANK_PARAM_SIZE
	.align		4
.L_6161:
        /*00a8*/ 	.byte	0x03, 0x19
        /*00aa*/ 	.short	0x002c


	//----- nvinfo : EIATTR_PARAM_CBANK
	.align		4
        /*00ac*/ 	.byte	0x04, 0x0a
        /*00ae*/ 	.short	(.L_6163 - .L_6162)
	.align		4
.L_6162:
        /*00b0*/ 	.word	index@(.nv.constant0._ZN2at6native27unrolled_elementwise_kernelIZZZNS0_21clamp_min_kernel_cudaERNS_18TensorIteratorBaseERKN3c106ScalarEENKUlvE_clEvENKUlvE_clEvEUlhE_St5arrayIPcLm2EELi4E23TrivialOffsetCalculatorILi1EjESF_NS0_6memory15LoadWithoutCastENSG_16StoreWithoutCastEEEviT_T0_T2_T3_T4_T5_)
        /*00b4*/ 	.short	0x0210
        /*00b6*/ 	.short	0x002c


	//----- nvinfo : EIATTR_SW_WAR
	.align		4
.L_6163:
        /*00b8*/ 	.byte	0x04, 0x36
        /*00ba*/ 	.short	(.L_6165 - .L_6164)
.L_6164:
        /*00bc*/ 	.word	0x00000008
.L_6165:


//--------------------- .nv.info._ZN2at6native29vectorized_elementwise_kernelILi2EZZZNS0_21clamp_min_kernel_cudaERNS_18TensorIteratorBaseERKN3c106ScalarEENKUlvE_clEvENKUlvE_clEvEUlhE_St5arrayIPcLm2EEEEviT0_T1_ --------------------------
	.section	.nv.info._ZN2at6native29vectorized_elementwise_kernelILi2EZZZNS0_21clamp_min_kernel_cudaERNS_18TensorIteratorBaseERKN3c106ScalarEENKUlvE_clEvENKUlvE_clEvEUlhE_St5arrayIPcLm2EEEEviT0_T1_,"",@"SHT_CUDA_INFO"
	.sectionflags	@""
	.align	4


	//----- nvinfo : EIATTR_CUDA_API_VERSION
	.align		4
        /*0000*/ 	.byte	0x04, 0x37
        /*0002*/ 	.short	(.L_6167 - .L_6166)
.L_6166:
        /*0004*/ 	.word	0x00000082


	//----- nvinfo : EIATTR_KPARAM_INFO
	.align		4
.L_6167:
        /*0008*/ 	.byte	0x04, 0x17
        /*000a*/ 	.short	(.L_6169 - .L_6168)
.L_6168:
        /*000c*/ 	.word	0x00000000
        /*0010*/ 	.short	0x0002
        /*0012*/ 	.short	0x0018
        /*0014*/ 	.byte	0x00, 0xf0, 0x41, 0x00


	//----- nvinfo : EIATTR_KPARAM_INFO
	.align		4
.L_6169:
        /*0018*/ 	.byte	0x04, 0x17
        /*001a*/ 	.short	(.L_6171 - .L_6170)
.L_6170:
        /*001c*/ 	.word	0x00000000
        /*0020*/ 	.short	0x0001
        /*0022*/ 	.short	0x0008
        /*0024*/ 	.byte	0x00, 0xf0, 0x41, 0x00


	//----- nvinfo : EIATTR_KPARAM_INFO
	.align		4
.L_6171:
        /*0028*/ 	.byte	0x04, 0x17
        /*002a*/ 	.short	(.L_6173 - .L_6172)
.L_6172:
        /*002c*/ 	.word	0x00000000
        /*0030*/ 	.short	0x0000
        /*0032*/ 	.short	0x0000
        /*0034*/ 	.byte	0x00, 0xf0, 0x11, 0x00


	//----- nvinfo : EIATTR_SPARSE_MMA_MASK
	.align		4
.L_6173:
        /*0038*/ 	.byte	0x03, 0x50
        /*003a*/ 	.short	0x0000


	//----- nvinfo : EIATTR_MAXREG_COUNT
	.align		4
        /*003c*/ 	.byte	0x03, 0x1b
        /*003e*/ 	.short	0x00ff


	//----- nvinfo : EIATTR_MERCURY_ISA_VERSION
	.align		4
        /*0040*/ 	.byte	0x03, 0x5f
        /*0042*/ 	.short	0x0101


	//----- nvinfo : EIATTR_EXIT_INSTR_OFFSETS
	.align		4
        /*0044*/ 	.byte	0x04, 0x1c
        /*0046*/ 	.short	(.L_6175 - .L_6174)


	//   ....[0]....
.L_6174:
        /*0048*/ 	.word	0x00000320


	//   ....[1]....
        /*004c*/ 	.word	0x00000b80


	//   ....[2]....
        /*0050*/ 	.word	0x00000be0


	//----- nvinfo : EIATTR_MAX_THREADS
	.align		4
.L_6175:
        /*0054*/ 	.byte	0x04, 0x05
        /*0056*/ 	.short	(.L_6177 - .L_6176)
.L_6176:
        /*0058*/ 	.word	0x00000080
        /*005c*/ 	.word	0x00000001
        /*0060*/ 	.word	0x00000001


	//----- nvinfo : EIATTR_CRS_STACK_SIZE
	.align		4
.L_6177:
        /*0064*/ 	.byte	0x04, 0x1e
        /*0066*/ 	.short	(.L_6179 - .L_6178)
.L_6178:
        /*0068*/ 	.word	0x00000000


	//----- nvinfo : EIATTR_CBANK_PARAM_SIZE
	.align		4
.L_6179:
        /*006c*/ 	.byte	0x03, 0x19
        /*006e*/ 	.short	0x0028


	//----- nvinfo : EIATTR_PARAM_CBANK
	.align		4
        /*0070*/ 	.byte	0x04, 0x0a
        /*0072*/ 	.short	(.L_6181 - .L_6180)
	.align		4
.L_6180:
        /*0074*/ 	.word	index@(.nv.constant0._ZN2at6native29vectorized_elementwise_kernelILi2EZZZNS0_21clamp_min_kernel_cudaERNS_18TensorIteratorBaseERKN3c106ScalarEENKUlvE_clEvENKUlvE_clEvEUlhE_St5arrayIPcLm2EEEEviT0_T1_)
        /*0078*/ 	.short	0x0210
        /*007a*/ 	.short	0x0028


	//----- nvinfo : EIATTR_SW_WAR
	.align		4
.L_6181:
        /*007c*/ 	.byte	0x04, 0x36
        /*007e*/ 	.short	(.L_6183 - .L_6182)
.L_6182:
        /*0080*/ 	.word	0x00000008
.L_6183:


//--------------------- .nv.info._ZN2at6native29vectorized_elementwise_kernelILi4EZZZNS0_21clamp_min_kernel_cudaERNS_18TensorIteratorBaseERKN3c106ScalarEENKUlvE_clEvENKUlvE_clEvEUlhE_St5arrayIPcLm2EEEEviT0_T1_ --------------------------
	.section	.nv.info._ZN2at6native29vectorized_elementwise_kernelILi4EZZZNS0_21clamp_min_kernel_cudaERNS_18TensorIteratorBaseERKN3c106ScalarEENKUlvE_clEvENKUlvE_clEvEUlhE_St5arrayIPcLm2EEEEviT0_T1_,"",@"SHT_CUDA_INFO"
	.sectionflags	@""
	.align	4


	//----- nvinfo : EIATTR_CUDA_API_VERSION
	.align		4
        /*0000*/ 	.byte	0x04, 0x37
        /*0002*/ 	.short	(.L_6185 - .L_6184)
.L_6184:
        /*0004*/ 	.word	0x00000082


	//----- nvinfo : EIATTR_KPARAM_INFO
	.align		4
.L_6185:
        /*0008*/ 	.byte	0x04, 0x17
        /*000a*/ 	.short	(.L_6187 - .L_6186)
.L_6186:
        /*000c*/ 	.word	0x00000000
        /*0010*/ 	.short	0x0002
        /*0012*/ 	.short	0x0018
        /*0014*/ 	.byte	0x00, 0xf0, 0x41, 0x00


	//----- nvinfo : EIATTR_KPARAM_INFO
	.align		4
.L_6187:
        /*0018*/ 	.byte	0x04, 0x17
        /*001a*/ 	.short	(.L_6189 - .L_6188)
.L_6188:
        /*001c*/ 	.word	0x00000000
        /*0020*/ 	.short	0x0001
        /*0022*/ 	.short	0x0008
        /*0024*/ 	.byte	0x00, 0xf0, 0x41, 0x00


	//----- nvinfo : EIATTR_KPARAM_INFO
	.align		4
.L_6189:
        /*0028*/ 	.byte	0x04, 0x17
        /*002a*/ 	.short	(.L_6191 - .L_6190)
.L_6190:
        /*002c*/ 	.word	0x00000000
        /*0030*/ 	.short	0x0000
        /*0032*/ 	.short	0x0000
        /*0034*/ 	.byte	0x00, 0xf0, 0x11, 0x00


	//----- nvinfo : EIATTR_SPARSE_MMA_MASK
	.align		4
.L_6191:
        /*0038*/ 	.byte	0x03, 0x50
        /*003a*/ 	.short	0x0000


	//----- nvinfo : EIATTR_MAXREG_COUNT
	.align		4
        /*003c*/ 	.byte	0x03, 0x1b
        /*003e*/ 	.short	0x00ff


	//----- nvinfo : EIATTR_MERCURY_ISA_VERSION
	.align		4
        /*0040*/ 	.byte	0x03, 0x5f
        /*0042*/ 	.short	0x0101


	//----- nvinfo : EIATTR_EXIT_INSTR_OFFSETS
	.align		4
        /*0044*/ 	.byte	0x04, 0x1c
        /*0046*/ 	.short	(.L_6193 - .L_6192)


	//   ....[0]....
.L_6192:
        /*0048*/ 	.word	0x00000300


	//   ....[1]....
        /*004c*/ 	.word	0x00000b60


	//   ....[2]....
        /*0050*/ 	.word	0x00000bc0


	//----- nvinfo : EIATTR_MAX_THREADS
	.align		4
.L_6193:
        /*0054*/ 	.byte	0x04, 0x05
        /*0056*/ 	.short	(.L_6195 - .L_6194)
.L_6194:
        /*0058*/ 	.word	0x00000080
        /*005c*/ 	.word	0x00000001
        /*0060*/ 	.word	0x00000001


	//----- nvinfo : EIATTR_CRS_STACK_SIZE
	.align		4
.L_6195:
        /*0064*/ 	.byte	0x04, 0x1e
        /*0066*/ 	.short	(.L_6197 - .L_6196)
.L_6196:
        /*0068*/ 	.word	0x00000000


	//----- nvinfo : EIATTR_CBANK_PARAM_SIZE
	.align		4
.L_6197:
        /*006c*/ 	.byte	0x03, 0x19
        /*006e*/ 	.short	0x0028


	//----- nvinfo : EIATTR_PARAM_CBANK
	.align		4
        /*0070*/ 	.byte	0x04, 0x0a
        /*0072*/ 	.short	(.L_6199 - .L_6198)
	.align		4
.L_6198:
        /*0074*/ 	.word	index@(.nv.constant0._ZN2at6native29vectorized_elementwise_kernelILi4EZZZNS0_21clamp_min_kernel_cudaERNS_18TensorIteratorBaseERKN3c106ScalarEENKUlvE_clEvENKUlvE_clEvEUlhE_St5arrayIPcLm2EEEEviT0_T1_)
        /*0078*/ 	.short	0x0210
        /*007a*/ 	.short	0x0028


	//----- nvinfo : EIATTR_SW_WAR
	.align		4
.L_6199:
        /*007c*/ 	.byte	0x04, 0x36
        /*007e*/ 	.short	(.L_6201 - .L_6200)
.L_6200:
        /*0080*/ 	.word	0x00000008
.L_6201:


//--------------------- .nv.info._ZN2at6native29vectorized_elementwise_kernelILi8EZZZNS0_21clamp_min_kernel_cudaERNS_18TensorIteratorBaseERKN3c106ScalarEENKUlvE_clEvENKUlvE_clEvEUlhE_St5arrayIPcLm2EEEEviT0_T1_ --------------------------
	.section	.nv.info._ZN2at6native29vectorized_elementwise_kernelILi8EZZZNS0_21clamp_min_kernel_cudaERNS_18TensorIteratorBaseERKN3c106ScalarEENKUlvE_clEvENKUlvE_clEvEUlhE_St5arrayIPcLm2EEEEviT0_T1_,"",@"SHT_CUDA_INFO"
	.sectionflags	@""
	.align	4


	//----- nvinfo : EIATTR_CUDA_API_VERSION
	.align		4
        /*0000*/ 	.byte	0x04, 0x37
        /*0002*/ 	.short	(.L_6203 - .L_6202)
.L_6202:
        /*0004*/ 	.word	0x00000082


	//----- nvinfo : EIATTR_KPARAM_INFO
	.align		4
.L_6203:
        /*0008*/ 	.byte	0x04, 0x17
        /*000a*/ 	.short	(.L_6205 - .L_6204)
.L_6204:
        /*000c*/ 	.word	0x00000000
        /*0010*/ 	.short	0x0002
        /*0012*/ 	.short	0x0018
        /*0014*/ 	.byte	0x00, 0xf0, 0x41, 0x00


	//----- nvinfo : EIATTR_KPARAM_INFO
	.align		4
.L_6205:
        /*0018*/ 	.byte	0x04, 0x17
        /*001a*/ 	.short	(.L_6207 - .L_6206)
.L_6206:
        /*001c*/ 	.word	0x00000000
        /*0020*/ 	.short	0x0001
        /*0022*/ 	.short	0x0008
        /*0024*/ 	.byte	0x00, 0xf0, 0x41, 0x00


	//----- nvinfo : EIATTR_KPARAM_INFO
	.align		4
.L_6207:
        /*0028*/ 	.byte	0x04, 0x17
        /*002a*/ 	.short	(.L_6209 - .L_6208)
.L_6208:
        /*002c*/ 	.word	0x00000000
        /*0030*/ 	.short	0x0000
        /*0032*/ 	.short	0x0000
        /*0034*/ 	.byte	0x00, 0xf0, 0x11, 0x00


	//----- nvinfo : EIATTR_SPARSE_MMA_MASK
	.align		4
.L_6209:
        /*0038*/ 	.byte	0x03, 0x50
        /*003a*/ 	.short	0x0000


	//----- nvinfo : EIATTR_MAXREG_COUNT
	.align		4
        /*003c*/ 	.byte	0x03, 0x1b
        /*003e*/ 	.short	0x00ff


	//----- nvinfo : EIATTR_MERCURY_ISA_VERSION
	.align		4
        /*0040*/ 	.byte	0x03, 0x5f
        /*0042*/ 	.short	0x0101


	//----- nvinfo : EIATTR_EXIT_INSTR_OFFSETS
	.align		4
        /*0044*/ 	.byte	0x04, 0x1c
        /*0046*/ 	.short	(.L_6211 - .L_6210)


	//   ....[0]....
.L_6210:
        /*0048*/ 	.word	0x000003a0


	//   ....[1]....
        /*004c*/ 	.word	0x00000c00


	//   ....[2]....
        /*0050*/ 	.word	0x00000c60


	//----- nvinfo : EIATTR_MAX_THREADS
	.align		4
.L_6211:
        /*0054*/ 	.byte	0x04, 0x05
        /*0056*/ 	.short	(.L_6213 - .L_6212)
.L_6212:
        /*0058*/ 	.word	0x00000080
        /*005c*/ 	.word	0x00000001
        /*0060*/ 	.word	0x00000001


	//----- nvinfo : EIATTR_CRS_STACK_SIZE
	.align		4
.L_6213:
        /*0064*/ 	.byte	0x04, 0x1e
        /*0066*/ 	.short	(.L_6215 - .L_6214)
.L_6214:
        /*0068*/ 	.word	0x00000000


	//----- nvinfo : EIATTR_CBANK_PARAM_SIZE
	.align		4
.L_6215:
        /*006c*/ 	.byte	0x03, 0x19
        /*006e*/ 	.short	0x0028


	//----- nvinfo : EIATTR_PARAM_CBANK
	.align		4
        /*0070*/ 	.byte	0x04, 0x0a
        /*0072*/ 	.short	(.L_6217 - .L_6216)
	.align		4
.L_6216:
        /*0074*/ 	.word	index@(.nv.constant0._ZN2at6native29vectorized_elementwise_kernelILi8EZZZNS0_21clamp_min_kernel_cudaERNS_18TensorIteratorBaseERKN3c106ScalarEENKUlvE_clEvENKUlvE_clEvEUlhE_St5arrayIPcLm2EEEEviT0_T1_)
        /*0078*/ 	.short	0x0210
        /*007a*/ 	.short	0x0028


	//----- nvinfo : EIATTR_SW_WAR
	.align		4
.L_6217:
        /*007c*/ 	.byte	0x04, 0x36
        /*007e*/ 	.short	(.L_6219 - .L_6218)
.L_6218:
        /*0080*/ 	.word	0x00000008
.L_6219:


//--------------------- .nv.info._ZN2at6native18elementwise_kernelILi128ELi4EZNS0_15gpu_kernel_implIZZZNS0_17clamp_kernel_cudaERNS_18TensorIteratorBaseERKN3c106ScalarES8_ENKUlvE_clEvENKUlvE7_clEvEUlNS5_8BFloat16EE_EEvS4_RKT_EUliE_EEviT1_ --------------------------
	.section	.nv.info._ZN2at6native18elementwise_kernelILi128ELi4EZNS0_15gpu_kernel_implIZZZNS0_17clamp_kernel_cudaERNS_18TensorIteratorBaseERKN3c106ScalarES8_ENKUlvE_clEvENKUlvE7_clEvEUlNS5_8BFloat16EE_EEvS4_RKT_EUliE_EEviT1_,"",@"SHT_CUDA_INFO"
	.sectionflags	@""
	.align	4


	//----- nvinfo : EIATTR_CUDA_API_VERSION
	.align		4
        /*0000*/ 	.byte	0x04, 0x37
        /*0002*/ 	.short	(.L_6221 - .L_6220)
.L_6220:
        /*0004*/ 	.word	0x00000082


	//----- nvinfo : EIATTR_KPARAM_INFO
	.align		4
.L_6221:
        /*0008*/ 	.byte	0x04, 0x17
        /*000a*/ 	.short	(.L_6223 - .L_6222)
.L_6222:
        /*000c*/ 	.word	0x00000000
        /*0010*/ 	.short	0x0001
        /*0012*/ 	.short	0x0008
        /*0014*/ 	.byte	0x00, 0xf0, 0xa1, 0x08


	//----- nvinfo : EIATTR_KPARAM_INFO
	.align		4
.L_6223:
        /*0018*/ 	.byte	0x04, 0x17
        /*001a*/ 	.short	(.L_6225 - .L_6224)
.L_6224:
        /*001c*/ 	.word	0x00000000
        /*0020*/ 	.short	0x0000
        /*0022*/ 	.short	0x0000
        /*0024*/ 	.byte	0x00, 0xf0, 0x11, 0x00


	//----- nvinfo : EIATTR_SPARSE_MMA_MASK
	.align		4
.L_6225:
        /*0028*/ 	.byte	0x03, 0x50
        /*002a*/ 	.short	0x0000


	//----- nvinfo : EIATTR_MAXREG_COUNT
	.align		4
        /*002c*/ 	.byte	0x03, 0x1b
        /*002e*/ 	.short	0x0080


	//----- nvinfo : EIATTR_EXTERNS
	.align		4
        /*0030*/ 	.byte	0x04, 0x0f
        /*0032*/ 	.short	(.L_6227 - .L_6226)


	//   ....[0]....
	.align		4
.L_6226:
        /*0034*/ 	.word	index@(__assertfail)


	//----- nvinfo : EIATTR_MERCURY_ISA_VERSION
	.align		4
.L_6227:
        /*0038*/ 	.byte	0x03, 0x5f
        /*003a*/ 	.short	0x0101


	//----- nvinfo : EIATTR_SYSCALL_OFFSETS
	.align		4
        /*003c*/ 	.byte	0x04, 0x46
        /*003e*/ 	.short	(.L_6229 - .L_6228)


	//   ....[0]....
.L_6228:
        /*0040*/ 	.word	0x000023b0


	//   ....[1]....
        /*0044*/ 	.word	0x000033e0


	//   ....[2]....
        /*0048*/ 	.word	0x000057e0


	//   ....[3]....
        /*004c*/ 	.word	0x00006800


	//   ....[4]....
        /*0050*/ 	.word	0x00008bf0


	//   ....[5]....
        /*0054*/ 	.word	0x00009c10


	//   ....[6]....
        /*0058*/ 	.word	0x0000bff0


	//   ....[7]....
        /*005c*/ 	.word	0x0000d010


	//----- nvinfo : EIATTR_EXIT_INSTR_OFFSETS
	.align		4
.L_6229:
        /*0060*/ 	.byte	0x04, 0x1c
        /*0062*/ 	.short	(.L_6231 - .L_6230)


	//   ....[0]....
.L_6230:
        /*0064*/ 	.word	0x00009ce0


	//   ....[1]....
        /*0068*/ 	.word	0x0000c240


	//   ....[2]....
        /*006c*/ 	.word	0x0000c280


	//   ....[3]....
        /*0070*/ 	.word	0x0000c320


	//   ....[4]....
        /*0074*/ 	.word	0x0000c360


	//   ....[5]....
        /*0078*/ 	.word	0x0000c3a0


	//   ....[6]....
        /*007c*/ 	.word	0x0000c430


	//   ....[7]....
        /*0080*/ 	.word	0x0000c470


	//   ....[8]....
        /*0084*/ 	.word	0x0000c510


	//   ....[9]....
        /*0088*/ 	.word	0x0000c560


	//   ....[10]....
        /*008c*/ 	.word	0x0000c5b0


	//   ....[11]....
        /*0090*/ 	.word	0x0000c680


	//   ....[12]....
        /*0094*/ 	.word	0x0000c6e0


	//   ....[13]....
        /*0098*/ 	.word	0x0000c870


	//   ....[14]....
        /*009c*/ 	.word	0x0000c9d0


	//   ....[15]....
        /*00a0*/ 	.word	0x0000c9f0


	//   ....[16]....
        /*00a4*/ 	.word	0x0000cab0


	//   ....[17]....
        /*00a8*/ 	.word	0x0000cc30


	//   ....[18]....
        /*00ac*/ 	.word	0x0000cdb0


	//   ....[19]....
        /*00b0*/ 	.word	0x0000cf10


	//   ....[20]....
        /*00b4*/ 	.word	0x0000d020


	//   ....[21]....
        /*00b8*/ 	.word	0x0000d060


	//   ....[22]....
        /*00bc*/ 	.word	0x0000d0a0


	//----- nvinfo : EIATTR_MAX_THREADS
	.align		4
.L_6231:
        /*00c0*/ 	.byte	0x04, 0x05
        /*00c2*/ 	.short	(.L_6233 - .L_6232)
.L_6232:
        /*00c4*/ 	.word	0x00000080
        /*00c8*/ 	.word	0x00000001
        /*00cc*/ 	.word	0x00000001


	//----- nvinfo : EIATTR_CRS_STACK_SIZE
	.align		4
.L_6233:
        /*00d0*/ 	.byte	0x04, 0x1e
        /*00d2*/ 	.short	(.L_6235 - .L_6234)
.L_6234:
        /*00d4*/ 	.word	0x00000000


	//----- nvinfo : EIATTR_CBANK_PARAM_SIZE
	.align		4
.L_6235:
        /*00d8*/ 	.byte	0x03, 0x19
        /*00da*/ 	.short	0x0230


	//----- nvinfo : EIATTR_PARAM_CBANK
	.align		4
        /*00dc*/ 	.byte	0x04, 0x0a
        /*00de*/ 	.short	(.L_6237 - .L_6236)
	.align		4
.L_6236:
        /*00e0*/ 	.word	index@(.nv.constant0._ZN2at6native18elementwise_kernelILi128ELi4EZNS0_15gpu_kernel_implIZZZNS0_17clamp_kernel_cudaERNS_18TensorIteratorBaseERKN3c106ScalarES8_ENKUlvE_clEvENKUlvE7_clEvEUlNS5_8BFloat16EE_EEvS4_RKT_EUliE_EEviT1_)
        /*00e4*/ 	.short	0x0210
        /*00e6*/ 	.short	0x0230


	//----- nvinfo : EIATTR_SW_WAR
	.align		4
.L_6237:
        /*00e8*/ 	.byte	0x04, 0x36
        /*00ea*/ 	.short	(.L_6239 - .L_6238)
.L_6238:
        /*00ec*/ 	.word	0x00000008
.L_6239:


//--------------------- .nv.info._ZN2at6native27unrolled_elementwise_kernelIZZZNS0_17clamp_kernel_cudaERNS_18TensorIteratorBaseERKN3c106ScalarES7_ENKUlvE_clEvENKUlvE7_clEvEUlNS4_8BFloat16EE_St5arrayIPcLm2EELi4E23TrivialOffsetCalculatorILi1EjESG_NS0_6memory12LoadWithCastILi1EEENSH_13StoreWithCastILi1EEEEEviT_T0_T2_T3_T4_T5_ --------------------------
	.section	.nv.info._ZN2at6native27unrolled_elementwise_kernelIZZZNS0_17clamp_kernel_cudaERNS_18TensorIteratorBaseERKN3c106ScalarES7_ENKUlvE_clEvENKUlvE7_clEvEUlNS4_8BFloat16EE_St5arrayIPcLm2EELi4E23TrivialOffsetCalculatorILi1EjESG_NS0_6memory12LoadWithCastILi1EEENSH_13StoreWithCastILi1EEEEEviT_T0_T2_T3_T4_T5_,"",@"SHT_CUDA_INFO"
	.sectionflags	@""
	.align	4


	//----- nvinfo : EIATTR_CUDA_API_VERSION
	.align		4
        /*0000*/ 	.byte	0x04, 0x37
        /*0002*/ 	.short	(.L_6241 - .L_6240)
.L_6240:
        /*0004*/ 	.word	0x00000082


	//----- nvinfo : EIATTR_KPARAM_INFO
	.align		4
.L_6241:
        /*0008*/ 	.byte	0x04, 0x17
        /*000a*/ 	.short	(.L_6243 - .L_6242)
.L_6242:
        /*000c*/ 	.word	0x00000000
        /*0010*/ 	.short	0x0006
        /*0012*/ 	.short	0x0034
        /*0014*/ 	.byte	0x00, 0xf0, 0x21, 0x00


	//----- nvinfo : EIATTR_KPARAM_INFO
	.align		4
.L_6243:
        /*0018*/ 	.byte	0x04, 0x17
        /*001a*/ 	.short	(.L_6245 - .L_6244)
.L_6244:
        /*001c*/ 	.word	0x00000000
        /*0020*/ 	.short	0x0005
        /*0022*/ 	.short	0x002c
        /*0024*/ 	.byte	0x00, 0xf0, 0x21, 0x00


	//----- nvinfo : EIATTR_KPARAM_INFO
	.align		4
.L_6245:
        /*0028*/ 	.byte	0x04, 0x17
        /*002a*/ 	.short	(.L_6247 - .L_6246)
.L_6246:
        /*002c*/ 	.word	0x00000000
        /*0030*/ 	.short	0x0004
        /*0032*/ 	.short	0x0029
        /*0034*/ 	.byte	0x00, 0xf0, 0x05, 0x00


	//----- nvinfo : EIATTR_KPARAM_INFO
	.align		4
.L_6247:
        /*0038*/ 	.byte	0x04, 0x17
        /*003a*/ 	.short	(.L_6249 - .L_6248)
.L_6248:
        /*003c*/ 	.word	0x00000000
        /*0040*/ 	.short	0x0003
        /*0042*/ 	.short	0x0028
        /*0044*/ 	.byte	0x00, 0xf0, 0x05, 0x00


	//----- nvinfo : EIATTR_KPARAM_INFO
	.align		4
.L_6249:
        /*0048*/ 	.byte	0x04, 0x17
        /*004a*/ 	.short	(.L_6251 - .L_6250)
.L_6250:
        /*004c*/ 	.word	0x00000000
        /*0050*/ 	.short	0x0002
        /*0052*/ 	.short	0x0018
        /*0054*/ 	.byte	0x00, 0xf0, 0x41, 0x00


	//----- nvinfo : EIATTR_KPARAM_INFO
	.align		4
.L_6251:
        /*0058*/ 	.byte	0x04, 0x17
        /*005a*/ 	.short	(.L_6253 - .L_6252)
.L_6252:
        /*005c*/ 	.word	0x00000000
        /*0060*/ 	.short	0x0001
        /*0062*/ 	.short	0x0008
        /*0064*/ 	.byte	0x00, 0xf0, 0x41, 0x00


	//----- nvinfo : EIATTR_KPARAM_INFO
	.align		4
.L_6253:
        /*0068*/ 	.byte	0x04, 0x17
        /*006a*/ 	.short	(.L_6255 - .L_6254)
.L_6254:
        /*006c*/ 	.word	0x00000000
        /*0070*/ 	.short	0x0000
        /*0072*/ 	.short	0x0000
        /*0074*/ 	.byte	0x00, 0xf0, 0x11, 0x00


	//----- nvinfo : EIATTR_SPARSE_MMA_MASK
	.align		4
.L_6255:
        /*0078*/ 	.byte	0x03, 0x50
        /*007a*/ 	.short	0x0000


	//----- nvinfo : EIATTR_MAXREG_COUNT
	.align		4
        /*007c*/ 	.byte	0x03, 0x1b
        /*007e*/ 	.short	0x00ff


	//----- nvinfo : EIATTR_EXTERNS
	.align		4
        /*0080*/ 	.byte	0x04, 0x0f
        /*0082*/ 	.short	(.L_6257 - .L_6256)


	//   ....[0]....
	.align		4
.L_6256:
        /*0084*/ 	.word	index@(__assertfail)


	//----- nvinfo : EIATTR_MERCURY_ISA_VERSION
	.align		4
.L_6257:
        /*0088*/ 	.byte	0x03, 0x5f
        /*008a*/ 	.short	0x0101


	//----- nvinfo : EIATTR_SYSCALL_OFFSETS
	.align		4
        /*008c*/ 	.byte	0x04, 0x46
        /*008e*/ 	.short	(.L_6259 - .L_6258)


	//   ....[0]....
.L_6258:
        /*0090*/ 	.word	0x000010e0


	//   ....[1]....
        /*0094*/ 	.word	0x00002220


	//   ....[2]....
        /*0098*/ 	.word	0x00003370


	//   ....[3]....
        /*009c*/ 	.word	0x00004490


	//   ....[4]....
        /*00a0*/ 	.word	0x00005880


	//   ....[5]....
        /*00a4*/ 	.word	0x000068a0


	//   ....[6]....
        /*00a8*/ 	.word	0x00007880


	//   ....[7]....
        /*00ac*/ 	.word	0x00008860


	//----- nvinfo : EIATTR_EXIT_INSTR_OFFSETS
	.align		4
.L_6259:
        /*00b0*/ 	.byte	0x04, 0x1c
        /*00b2*/ 	.short	(.L_6261 - .L_6260)


	//   ....[0]....
.L_6260:
        /*00b4*/ 	.word	0x00007940


	//   ....[1]....
        /*00b8*/ 	.word	0x00007a90


	//   ....[2]....
        /*00bc*/ 	.word	0x00007ad0


	//   ....[3]....
        /*00c0*/ 	.word	0x00007b70


	//   ....[4]....
        /*00c4*/ 	.word	0x00007bb0


	//   ....[5]....
        /*00c8*/ 	.word	0x00007bf0


	//   ....[6]....
        /*00cc*/ 	.word	0x00007c80


	//   ....[7]....
        /*00d0*/ 	.word	0x00007cc0


	//   ....[8]....
        /*00d4*/ 	.word	0x00007d60


	//   ....[9]....
        /*00d8*/ 	.word	0x00007db0


	//   ....[10]....
        /*00dc*/ 	.word	0x00007e00


	//   ....[11]....
        /*00e0*/ 	.word	0x00007ed0


	//   ....[12]....
        /*00e4*/ 	.word	0x00007f30


	//   ....[13]....
        /*00e8*/ 	.word	0x000080c0


	//   ....[14]....
        /*00ec*/ 	.word	0x00008220


	//   ....[15]....
        /*00f0*/ 	.word	0x00008240


	//   ....[16]....
        /*00f4*/ 	.word	0x00008300


	//   ....[17]....
        /*00f8*/ 	.word	0x00008480


	//   ....[18]....
        /*00fc*/ 	.word	0x00008600


	//   ....[19]....
        /*0100*/ 	.word	0x00008760


	//   ....[20]....
        /*0104*/ 	.word	0x00008870


	//   ....[21]....
        /*0108*/ 	.word	0x000088b0


	//   ....[22]....
        /*010c*/ 	.word	0x000088f0


	//----- nvinfo : EIATTR_MAX_THREADS
	.align		4
.L_6261:
        /*0110*/ 	.byte	0x04, 0x05
        /*0112*/ 	.short	(.L_6263 - .L_6262)
.L_6262:
        /*0114*/ 	.word	0x00000080
        /*0118*/ 	.word	0x00000001
        /*011c*/ 	.word	0x00000001


	//----- nvinfo : EIATTR_CRS_STACK_SIZE
	.align		4
.L_6263:
        /*0120*/ 	.byte	0x04, 0x1e
        /*0122*/ 	.short	(.L_6265 - .L_6264)
.L_6264:
        /*0124*/ 	.word	0x00000000


	//----- nvinfo : EIATTR_CBANK_PARAM_SIZE
	.align		4
.L_6265:
        /*0128*/ 	.byte	0x03, 0x19
        /*012a*/ 	.short	0x003c


	//----- nvinfo : EIATTR_PARAM_CBANK
	.align		4
        /*012c*/ 	.byte	0x04, 0x0a
        /*012e*/ 	.short	(.L_6267 - .L_6266)
	.align		4
.L_6266:
        /*0130*/ 	.word	index@(.nv.constant0._ZN2at6native27unrolled_elementwise_kernelIZZZNS0_17clamp_kernel_cudaERNS_18TensorIteratorBaseERKN3c106ScalarES7_ENKUlvE_clEvENKUlvE7_clEvEUlNS4_8BFloat16EE_St5arrayIPcLm2EELi4E23TrivialOffsetCalculatorILi1EjESG_NS0_6memory12LoadWithCastILi1EEENSH_13StoreWithCastILi1EEEEEviT_T0_T2_T3_T4_T5_)
        /*0134*/ 	.short	0x0210
        /*0136*/ 	.short	0x003c


	//----- nvinfo : EIATTR_SW_WAR
	.align		4
.L_6267:
        /*0138*/ 	.byte	0x04, 0x36
        /*013a*/ 	.short	(.L_6269 - .L_6268)
.L_6268:
        /*013c*/ 	.word	0x00000008
.L_6269:


//--------------------- .nv.info._ZN2at6native18elementwise_kernelILi128ELi4EZNS0_22gpu_kernel_impl_nocastIZZZNS0_17clamp_kernel_cudaERNS_18TensorIteratorBaseERKN3c106ScalarES8_ENKUlvE_clEvENKUlvE7_clEvEUlNS5_8BFloat16EE_EEvS4_RKT_EUliE_EEviT1_ --------------------------
	.section	.nv.info._ZN2at6native18elementwise_kernelILi128ELi4EZNS0_22gpu_kernel_impl_nocastIZZZNS0_17clamp_kernel_cudaERNS_18TensorIteratorBaseERKN3c106ScalarES8_ENKUlvE_clEvENKUlvE7_clEvEUlNS5_8BFloat16EE_EEvS4_RKT_EUliE_EEviT1_,"",@"SHT_CUDA_INFO"
	.sectionflags	@""
	.align	4


	//----- nvinfo : EIATTR_CUDA_API_VERSION
	.align		4
        /*0000*/ 	.byte	0x04, 0x37
        /*0002*/ 	.short	(.L_6271 - .L_6270)
.L_6270:
        /*0004*/ 	.word	0x00000082


	//----- nvinfo : EIATTR_KPARAM_INFO
	.align		4
.L_6271:
        /*0008*/ 	.byte	0x04, 0x17
        /*000a*/ 	.short	(.L_6273 - .L_6272)
.L_6272:
        /*000c*/ 	.word	0x00000000
        /*0010*/ 	.short	0x0001
        /*0012*/ 	.short	0x0008
        /*0014*/ 	.byte	0x00, 0xf0, 0x81, 0x08


	//----- nvinfo : EIATTR_KPARAM_INFO
	.align		4
.L_6273:
        /*0018*/ 	.byte	0x04, 0x17
        /*001a*/ 	.short	(.L_6275 - .L_6274)
.L_6274:
        /*001c*/ 	.word	0x00000000
        /*0020*/ 	.short	0x0000
        /*0022*/ 	.short	0x0000
        /*0024*/ 	.byte	0x00, 0xf0, 0x11, 0x00


	//----- nvinfo : EIATTR_SPARSE_MMA_MASK
	.align		4
.L_6275:
        /*0028*/ 	.byte	0x03, 0x50
        /*002a*/ 	.short	0x0000


	//----- nvinfo : EIATTR_MAXREG_COUNT
	.align		4
        /*002c*/ 	.byte	0x03, 0x1b
        /*002e*/ 	.short	0x0080


	//----- nvinfo : EIATTR_MERCURY_ISA_VERSION
	.align		4
        /*0030*/ 	.byte	0x03, 0x5f
        /*0032*/ 	.short	0x0101


	//----- nvinfo : EIATTR_EXIT_INSTR_OFFSETS
	.align		4
        /*0034*/ 	.byte	0x04, 0x1c
        /*0036*/ 	.short	(.L_6277 - .L_6276)


	//   ....[0]....
.L_6276:
        /*0038*/ 	.word	0x00003d30


	//   ....[1]....
        /*003c*/ 	.word	0x00005130


	//----- nvinfo : EIATTR_MAX_THREADS
	.align		4
.L_6277:
        /*0040*/ 	.byte	0x04, 0x05
        /*0042*/ 	.short	(.L_6279 - .L_6278)
.L_6278:
        /*0044*/ 	.word	0x00000080
        /*0048*/ 	.word	0x00000001
        /*004c*/ 	.word	0x00000001


	//----- nvinfo : EIATTR_CRS_STACK_SIZE
	.align		4
.L_6279:
        /*0050*/ 	.byte	0x04, 0x1e
        /*0052*/ 	.short	(.L_6281 - .L_6280)
.L_6280:
        /*0054*/ 	.word	0x00000000


	//----- nvinfo : EIATTR_CBANK_PARAM_SIZE
	.align		4
.L_6281:
        /*0058*/ 	.byte	0x03, 0x19
        /*005a*/ 	.short	0x0228


	//----- nvinfo : EIATTR_PARAM_CBANK
	.align		4
        /*005c*/ 	.byte	0x04, 0x0a
        /*005e*/ 	.short	(.L_6283 - .L_6282)
	.align		4
.L_6282:
        /*0060*/ 	.word	index@(.nv.constant0._ZN2at6native18elementwise_kernelILi128ELi4EZNS0_22gpu_kernel_impl_nocastIZZZNS0_17clamp_kernel_cudaERNS_18TensorIteratorBaseERKN3c106ScalarES8_ENKUlvE_clEvENKUlvE7_clEvEUlNS5_8BFloat16EE_EEvS4_RKT_EUliE_EEviT1_)
        /*0064*/ 	.short	0x0210
        /*0066*/ 	.short	0x0228


	//----- nvinfo : EIATTR_SW_WAR
	.align		4
.L_6283:
        /*0068*/ 	.byte	0x04, 0x36
        /*006a*/ 	.short	(.L_6285 - .L_6284)
.L_6284:
        /*006c*/ 	.word	0x00000008
.L_6285:


//--------------------- .nv.info._ZN2at6native27unrolled_elementwise_kernelIZZZNS0_17clamp_kernel_cudaERNS_18TensorIteratorBaseERKN3c106ScalarES7_ENKUlvE_clEvENKUlvE7_clEvEUlNS4_8BFloat16EE_St5arrayIPcLm2EELi4E23TrivialOffsetCalculatorILi1EjESG_NS0_6memory15LoadWithoutCastENSH_16StoreWithoutCastEEEviT_T0_T2_T3_T4_T5_ --------------------------
	.section	.nv.info._ZN2at6native27unrolled_elementwise_kernelIZZZNS0_17clamp_kernel_cudaERNS_18TensorIteratorBaseERKN3c106ScalarES7_ENKUlvE_clEvENKUlvE7_clEvEUlNS4_8BFloat16EE_St5arrayIPcLm2EELi4E23TrivialOffsetCalculatorILi1EjESG_NS0_6memory15LoadWithoutCastENSH_16StoreWithoutCastEEEviT_T0_T2_T3_T4_T5_,"",@"SHT_CUDA_INFO"
	.sectionflags	@""
	.align	4


	//----- nvinfo : EIATTR_CUDA_API_VERSION
	.align		4
        /*0000*/ 	.byte	0x04, 0x37
        /*0002*/ 	.short	(.L_6287 - .L_6286)
.L_6286:
        /*0004*/ 	.word	0x00000082


	//----- nvinfo : EIATTR_KPARAM_INFO
	.align		4
.L_6287:
        /*0008*/ 	.byte	0x04, 0x17
        /*000a*/ 	.short	(.L_6289 - .L_6288)
.L_6288:
        /*000c*/ 	.word	0x00000000
        /*0010*/ 	.short	0x0006
        /*0012*/ 	.short	0x002b
        /*0014*/ 	.byte	0x00, 0xf0, 0x05, 0x00


	//----- nvinfo : EIATTR_KPARAM_INFO
	.align		4
.L_6289:
        /*0018*/ 	.byte	0x04, 0x17
        /*001a*/ 	.short	(.L_6291 - .L_6290)
.L_6290:
        /*001c*/ 	.word	0x00000000
        /*0020*/ 	.short	0x0005
        /*0022*/ 	.short	0x002a
        /*0024*/ 	.byte	0x00, 0xf0, 0x05, 0x00


	//----- nvinfo : EIATTR_KPARAM_INFO
	.align		4
.L_6291:
        /*0028*/ 	.byte	0x04, 0x17
        /*002a*/ 	.short	(.L_6293 - .L_6292)
.L_6292:
        /*002c*/ 	.word	0x00000000
        /*0030*/ 	.short	0x0004
        /*0032*/ 	.short	0x0029
        /*0034*/ 	.byte	0x00, 0xf0, 0x05, 0x00


	//----- nvinfo : EIATTR_KPARAM_INFO
	.align		4
.L_6293:
        /*0038*/ 	.byte	0x04, 0x17
        /*003a*/ 	.short	(.L_6295 - .L_6294)
.L_6294:
        /*003c*/ 	.word	0x00000000
        /*0040*/ 	.short	0x0003
        /*0042*/ 	.short	0x0028
        /*0044*/ 	.byte	0x00, 0xf0, 0x05, 0x00


	//----- nvinfo : EIATTR_KPARAM_INFO
	.align		4
.L_6295:
        /*0048*/ 	.byte	0x04, 0x17
        /*004a*/ 	.short	(.L_6297 - .L_6296)
.L_6296:
        /*004c*/ 	.word	0x00000000
        /*0050*/ 	.short	0x0002
        /*0052*/ 	.short	0x0018
        /*0054*/ 	.byte	0x00, 0xf0, 0x41, 0x00


	//----- nvinfo : EIATTR_KPARAM_INFO
	.align		4
.L_6297:
        /*0058*/ 	.byte	0x04, 0x17
        /*005a*/ 	.short	(.L_6299 - .L_6298)
.L_6298:
        /*005c*/ 	.word	0x00000000
        /*0060*/ 	.short	0x0001
        /*0062*/ 	.short	0x0008
        /*0064*/ 	.byte	0x00, 0xf0, 0x41, 0x00


	//----- nvinfo : EIATTR_KPARAM_INFO
	.align		4
.L_6299:
        /*0068*/ 	.byte	0x04, 0x17
        /*006a*/ 	.short	(.L_6301 - .L_6300)
.L_6300:
        /*006c*/ 	.word	0x00000000
        /*0070*/ 	.short	0x0000
        /*0072*/ 	.short	0x0000
        /*0074*/ 	.byte	0x00, 0xf0, 0x11, 0x00


	//----- nvinfo : EIATTR_SPARSE_MMA_MASK
	.align		4
.L_6301:
        /*0078*/ 	.byte	0x03, 0x50
        /*007a*/ 	.short	0x0000


	//----- nvinfo : EIATTR_MAXREG_COUNT
	.align		4
        /*007c*/ 	.byte	0x03, 0x1b
        /*007e*/ 	.short	0x00ff


	//----- nvinfo : EIATTR_MERCURY_ISA_VERSION
	.align		4
        /*0080*/ 	.byte	0x03, 0x5f
        /*0082*/ 	.short	0x0101


	//----- nvinfo : EIATTR_EXIT_INSTR_OFFSETS
	.align		4
        /*0084*/ 	.byte	0x04, 0x1c
        /*0086*/ 	.short	(.L_6303 - .L_6302)


	//   ....[0]....
.L_6302:
        /*0088*/ 	.word	0x000005a0


	//   ....[1]....
        /*008c*/ 	.word	0x00000650


	//----- nvinfo : EIATTR_MAX_THREADS
	.align		4
.L_6303:
        /*0090*/ 	.byte	0x04, 0x05
        /*0092*/ 	.short	(.L_6305 - .L_6304)
.L_6304:
        /*0094*/ 	.word	0x00000080
        /*0098*/ 	.word	0x00000001
        /*009c*/ 	.word	0x00000001


	//----- nvinfo : EIATTR_CRS_STACK_SIZE
	.align		4
.L_6305:
        /*00a0*/ 	.byte	0x04, 0x1e
        /*00a2*/ 	.short	(.L_6307 - .L_6306)
.L_6306:
        /*00a4*/ 	.word	0x00000000


	//----- nvinfo : EIATTR_CBANK_PARAM_SIZE
	.align		4
.L_6307:
        /*00a8*/ 	.byte	0x03, 0x19
        /*00aa*/ 	.short	0x002c


	//----- nvinfo : EIATTR_PARAM_CBANK
	.align		4
        /*00ac*/ 	.byte	0x04, 0x0a
        /*00ae*/ 	.short	(.L_6309 - .L_6308)
	.align		4
.L_6308:
        /*00b0*/ 	.word	index@(.nv.constant0._ZN2at6native27unrolled_elementwise_kernelIZZZNS0_17clamp_kernel_cudaERNS_18TensorIteratorBaseERKN3c106ScalarES7_ENKUlvE_clEvENKUlvE7_clEvEUlNS4_8BFloat16EE_St5arrayIPcLm2EELi4E23TrivialOffsetCalculatorILi1EjESG_NS0_6memory15LoadWithoutCastENSH_16StoreWithoutCastEEEviT_T0_T2_T3_T4_T5_)
        /*00b4*/ 	.short	0x0210
        /*00b6*/ 	.short	0x002c


	//----- nvinfo : EIATTR_SW_WAR
	.align		4
.L_6309:
        /*00b8*/ 	.byte	0x04, 0x36
        /*00ba*/ 	.short	(.L_6311 - .L_6310)
.L_6310:
        /*00bc*/ 	.word	0x00000008
.L_6311:


//--------------------- .nv.info._ZN2at6native29vectorized_elementwise_kernelILi2EZZZNS0_17clamp_kernel_cudaERNS_18TensorIteratorBaseERKN3c106ScalarES7_ENKUlvE_clEvENKUlvE7_clEvEUlNS4_8BFloat16EE_St5arrayIPcLm2EEEEviT0_T1_ --------------------------
	.section	.nv.info._ZN2at6native29vectorized_elementwise_kernelILi2EZZZNS0_17clamp_kernel_cudaERNS_18TensorIteratorBaseERKN3c106ScalarES7_ENKUlvE_clEvENKUlvE7_clEvEUlNS4_8BFloat16EE_St5arrayIPcLm2EEEEviT0_T1_,"",@"SHT_CUDA_INFO"
	.sectionflags	@""
	.align	4


	//----- nvinfo : EIATTR_CUDA_API_VERSION
	.align		4
        /*0000*/ 	.byte	0x04, 0x37
        /*0002*/ 	.short	(.L_6313 - .L_6312)
.L_6312:
        /*0004*/ 	.word	0x00000082


	//----- nvinfo : EIATTR_KPARAM_INFO
	.align		4
.L_6313:
        /*0008*/ 	.byte	0x04, 0x17
        /*000a*/ 	.short	(.L_6315 - .L_6314)
.L_6314:
        /*000c*/ 	.word	0x00000000
        /*0010*/ 	.short	0x0002
        /*0012*/ 	.short	0x0018
        /*0014*/ 	.byte	0x00, 0xf0, 0x41, 0x00


	//----- nvinfo : EIATTR_KPARAM_INFO
	.align		4
.L_6315:
        /*0018*/ 	.byte	0x04, 0x17
        /*001a*/ 	.short	(.L_6317 - .L_6316)
.L_6316:
        /*001c*/ 	.word	0x00000000
        /*0020*/ 	.short	0x0001
        /*0022*/ 	.short	0x0008
        /*0024*/ 	.byte	0x00, 0xf0, 0x41, 0x00


	//----- nvinfo : EIATTR_KPARAM_INFO
	.align		4
.L_6317:
        /*0028*/ 	.byte	0x04, 0x17
        /*002a*/ 	.short	(.L_6319 - .L_6318)
.L_6318:
        /*002c*/ 	.word	0x00000000
        /*0030*/ 	.short	0x0000
        /*0032*/ 	.short	0x0000
        /*0034*/ 	.byte	0x00, 0xf0, 0x11, 0x00


	//----- nvinfo : EIATTR_SPARSE_MMA_MASK
	.align		4
.L_6319:
        /*0038*/ 	.byte	0x03, 0x50
        /*003a*/ 	.short	0x0000


	//----- nvinfo : EIATTR_MAXREG_COUNT
	.align		4
        /*003c*/ 	.byte	0x03, 0x1b
        /*003e*/ 	.short	0x00ff


	//----- nvinfo : EIATTR_MERCURY_ISA_VERSION
	.align		4
        /*0040*/ 	.byte	0x03, 0x5f
        /*0042*/ 	.short	0x0101


	//----- nvinfo : EIATTR_EXIT_INSTR_OFFSETS
	.align		4
        /*0044*/ 	.byte	0x04, 0x1c
        /*0046*/ 	.short	(.L_6321 - .L_6320)


	//   ....[0]....
.L_6320:
        /*0048*/ 	.word	0x00000650


	//   ....[1]....
        /*004c*/ 	.word	0x00001280


	//   ....[2]....
        /*0050*/ 	.word	0x000012d0


	//----- nvinfo : EIATTR_MAX_THREADS
	.align		4
.L_6321:
        /*0054*/ 	.byte	0x04, 0x05
        /*0056*/ 	.short	(.L_6323 - .L_6322)
.L_6322:
        /*0058*/ 	.word	0x00000080
        /*005c*/ 	.word	0x00000001
        /*0060*/ 	.word	0x00000001


	//----- nvinfo : EIATTR_CRS_STACK_SIZE
	.align		4
.L_6323:
        /*0064*/ 	.byte	0x04, 0x1e
        /*0066*/ 	.short	(.L_6325 - .L_6324)
.L_6324:
        /*0068*/ 	.word	0x00000000


	//----- nvinfo : EIATTR_CBANK_PARAM_SIZE
	.align		4
.L_6325:
        /*006c*/ 	.byte	0x03, 0x19
        /*006e*/ 	.short	0x0028


	//----- nvinfo : EIATTR_PARAM_CBANK
	.align		4
        /*0070*/ 	.byte	0x04, 0x0a
        /*0072*/ 	.short	(.L_6327 - .L_6326)
	.align		4
.L_6326:
        /*0074*/ 	.word	index@(.nv.constant0._ZN2at6native29vectorized_elementwise_kernelILi2EZZZNS0_17clamp_kernel_cudaERNS_18TensorIteratorBaseERKN3c106ScalarES7_ENKUlvE_clEvENKUlvE7_clEvEUlNS4_8BFloat16EE_St5arrayIPcLm2EEEEviT0_T1_)
        /*0078*/ 	.short	0x0210
        /*007a*/ 	.short	0x0028


	//----- nvinfo : EIATTR_SW_WAR
	.align		4
.L_6327:
        /*007c*/ 	.byte	0x04, 0x36
        /*007e*/ 	.short	(.L_6329 - .L_6328)
.L_6328:
        /*0080*/ 	.word	0x00000008
.L_6329:


//--------------------- .nv.info._ZN2at6native29vectorized_elementwise_kernelILi4EZZZNS0_17clamp_kernel_cudaERNS_18TensorIteratorBaseERKN3c106ScalarES7_ENKUlvE_clEvENKUlvE7_clEvEUlNS4_8BFloat16EE_St5arrayIPcLm2EEEEviT0_T1_ --------------------------
	.section	.nv.info._ZN2at6native29vectorized_elementwise_kernelILi4EZZZNS0_17clamp_kernel_cudaERNS_18TensorIteratorBaseERKN3c106ScalarES7_ENKUlvE_clEvENKUlvE7_clEvEUlNS4_8BFloat16EE_St5arrayIPcLm2EEEEviT0_T1_,"",@"SHT_CUDA_INFO"
	.sectionflags	@""
	.align	4


	//----- nvinfo : EIATTR_CUDA_API_VERSION
	.align		4
        /*0000*/ 	.byte	0x04, 0x37
        /*0002*/ 	.short	(.L_6331 - .L_6330)
.L_6330:
        /*0004*/ 	.word	0x00000082


	//----- nvinfo : EIATTR_KPARAM_INFO
	.align		4
.L_6331:
        /*0008*/ 	.byte	0x04, 0x17
        /*000a*/ 	.short	(.L_6333 - .L_6332)
.L_6332:
        /*000c*/ 	.word	0x00000000
        /*0010*/ 	.short	0x0002
        /*0012*/ 	.short	0x0018
        /*0014*/ 	.byte	0x00, 0xf0, 0x41, 0x00


	//----- nvinfo : EIATTR_KPARAM_INFO
	.align		4
.L_6333:
        /*0018*/ 	.byte	0x04, 0x17
        /*001a*/ 	.short	(.L_6335 - .L_6334)
.L_6334:
        /*001c*/ 	.word	0x00000000
        /*0020*/ 	.short	0x0001
        /*0022*/ 	.short	0x0008
        /*0024*/ 	.byte	0x00, 0xf0, 0x41, 0x00


	//----- nvinfo : EIATTR_KPARAM_INFO
	.align		4
.L_6335:
        /*0028*/ 	.byte	0x04, 0x17
        /*002a*/ 	.short	(.L_6337 - .L_6336)
.L_6336:
        /*002c*/ 	.word	0x00000000
        /*0030*/ 	.short	0x0000
        /*0032*/ 	.short	0x0000
        /*0034*/ 	.byte	0x00, 0xf0, 0x11, 0x00


	//----- nvinfo : EIATTR_SPARSE_MMA_MASK
	.align		4
.L_6337:
        /*0038*/ 	.byte	0x03, 0x50
        /*003a*/ 	.short	0x0000


	//----- nvinfo : EIATTR_MAXREG_COUNT
	.align		4
        /*003c*/ 	.byte	0x03, 0x1b
        /*003e*/ 	.short	0x00ff


	//----- nvinfo : EIATTR_MERCURY_ISA_VERSION
	.align		4
        /*0040*/ 	.byte	0x03, 0x5f
        /*0042*/ 	.short	0x0101


	//----- nvinfo : EIATTR_EXIT_INSTR_OFFSETS
	.align		4
        /*0044*/ 	.byte	0x04, 0x1c
        /*0046*/ 	.short	(.L_6339 - .L_6338)


	//   ....[0]....
.L_6338:
        /*0048*/ 	.word	0x00000620


	//   ....[1]....
        /*004c*/ 	.word	0x00001250


	//   ....[2]....
        /*0050*/ 	.word	0x000012a0


	//----- nvinfo : EIATTR_MAX_THREADS
	.align		4
.L_6339:
        /*0054*/ 	.byte	0x04, 0x05
        /*0056*/ 	.short	(.L_6341 - .L_6340)
.L_6340:
        /*0058*/ 	.word	0x00000080
        /*005c*/ 	.word	0x00000001
        /*0060*/ 	.word	0x00000001


	//----- nvinfo : EIATTR_CRS_STACK_SIZE
	.align		4
.L_6341:
        /*0064*/ 	.byte	0x04, 0x1e
        /*0066*/ 	.short	(.L_6343 - .L_6342)
.L_6342:
        /*0068*/ 	.word	0x00000000


	//----- nvinfo : EIATTR_CBANK_PARAM_SIZE
	.align		4
.L_6343:
        /*006c*/ 	.byte	0x03, 0x19
        /*006e*/ 	.short	0x0028


	//----- nvinfo : EIATTR_PARAM_CBANK
	.align		4
        /*0070*/ 	.byte	0x04, 0x0a
        /*0072*/ 	.short	(.L_6345 - .L_6344)
	.align		4
.L_6344:
        /*0074*/ 	.word	index@(.nv.constant0._ZN2at6native29vectorized_elementwise_kernelILi4EZZZNS0_17clamp_kernel_cudaERNS_18TensorIteratorBaseERKN3c106ScalarES7_ENKUlvE_clEvENKUlvE7_clEvEUlNS4_8BFloat16EE_St5arrayIPcLm2EEEEviT0_T1_)
        /*0078*/ 	.short	0x0210
        /*007a*/ 	.short	0x0028


	//----- nvinfo : EIATTR_SW_WAR
	.align		4
.L_6345:
        /*007c*/ 	.byte	0x04, 0x36
        /*007e*/ 	.short	(.L_6347 - .L_6346)
.L_6346:
        /*0080*/ 	.word	0x00000008
.L_6347:


//--------------------- .nv.info._ZN2at6native29vectorized_elementwise_kernelILi8EZZZNS0_17clamp_kernel_cudaERNS_18TensorIteratorBaseERKN3c106ScalarES7_ENKUlvE_clEvENKUlvE7_clEvEUlNS4_8BFloat16EE_St5arrayIPcLm2EEEEviT0_T1_ --------------------------
	.section	.nv.info._ZN2at6native29vectorized_elementwise_kernelILi8EZZZNS0_17clamp_kernel_cudaERNS_18TensorIteratorBaseERKN3c106ScalarES7_ENKUlvE_clEvENKUlvE7_clEvEUlNS4_8BFloat16EE_St5arrayIPcLm2EEEEviT0_T1_,"",@"SHT_CUDA_INFO"
	.sectionflags	@""
	.align	4


	//----- nvinfo : EIATTR_CUDA_API_VERSION
	.align		4
        /*0000*/ 	.byte	0x04, 0x37
        /*0002*/ 	.short	(.L_6349 - .L_6348)
.L_6348:
        /*0004*/ 	.word	0x00000082


	//----- nvinfo : EIATTR_KPARAM_INFO
	.align		4
.L_6349:
        /*0008*/ 	.byte	0x04, 0x17
        /*000a*/ 	.short	(.L_6351 - .L_6350)
.L_6350:
        /*000c*/ 	.word	0x00000000
        /*0010*/ 	.short	0x0002
        /*0012*/ 	.short	0x0018
        /*0014*/ 	.byte	0x00, 0xf0, 0x41, 0x00


	//----- nvinfo : EIATTR_KPARAM_INFO
	.align		4
.L_6351:
        /*0018*/ 	.byte	0x04, 0x17
        /*001a*/ 	.short	(.L_6353 - .L_6352)
.L_6352:
        /*001c*/ 	.word	0x00000000
        /*0020*/ 	.short	0x0001
        /*0022*/ 	.short	0x0008
        /*0024*/ 	.byte	0x00, 0xf0, 0x41, 0x00


	//----- nvinfo : EIATTR_KPARAM_INFO
	.align		4
.L_6353:
        /*0028*/ 	.byte	0x04, 0x17
        /*002a*/ 	.short	(.L_6355 - .L_6354)
.L_6354:
        /*002c*/ 	.word	0x00000000
        /*0030*/ 	.short	0x0000
        /*0032*/ 	.short	0x0000
        /*0034*/ 	.byte	0x00, 0xf0, 0x11, 0x00


	//----- nvinfo : EIATTR_SPARSE_MMA_MASK
	.align		4
.L_6355:
        /*0038*/ 	.byte	0x03, 0x50
        /*003a*/ 	.short	0x0000


	//----- nvinfo : EIATTR_MAXREG_COUNT
	.align		4
        /*003c*/ 	.byte	0x03, 0x1b
        /*003e*/ 	.short	0x00ff


	//----- nvinfo : EIATTR_MERCURY_ISA_VERSION
	.align		4
        /*0040*/ 	.byte	0x03, 0x5f
        /*0042*/ 	.short	0x0101


	//----- nvinfo : EIATTR_EXIT_INSTR_OFFSETS
	.align		4
        /*0044*/ 	.byte	0x04, 0x1c
        /*0046*/ 	.short	(.L_6357 - .L_6356)


	//   ....[0]....
.L_6356:
        /*0048*/ 	.word	0x00000600


	//   ....[1]....
        /*004c*/ 	.word	0x00001230


	//   ....[2]....
        /*0050*/ 	.word	0x00001280


	//----- nvinfo : EIATTR_MAX_THREADS
	.align		4
.L_6357:
        /*0054*/ 	.byte	0x04, 0x05
        /*0056*/ 	.short	(.L_6359 - .L_6358)
.L_6358:
        /*0058*/ 	.word	0x00000080
        /*005c*/ 	.word	0x00000001
        /*0060*/ 	.word	0x00000001


	//----- nvinfo : EIATTR_CRS_STACK_SIZE
	.align		4
.L_6359:
        /*0064*/ 	.byte	0x04, 0x1e
        /*0066*/ 	.short	(.L_6361 - .L_6360)
.L_6360:
        /*0068*/ 	.word	0x00000000


	//----- nvinfo : EIATTR_CBANK_PARAM_SIZE
	.align		4
.L_6361:
        /*006c*/ 	.byte	0x03, 0x19
        /*006e*/ 	.short	0x0028


	//----- nvinfo : EIATTR_PARAM_CBANK
	.align		4
        /*0070*/ 	.byte	0x04, 0x0a
        /*0072*/ 	.short	(.L_6363 - .L_6362)
	.align		4
.L_6362:
        /*0074*/ 	.word	index@(.nv.constant0._ZN2at6native29vectorized_elementwise_kernelILi8EZZZNS0_17clamp_kernel_cudaERNS_18TensorIteratorBaseERKN3c106ScalarES7_ENKUlvE_clEvENKUlvE7_clEvEUlNS4_8BFloat16EE_St5arrayIPcLm2EEEEviT0_T1_)
        /*0078*/ 	.short	0x0210
        /*007a*/ 	.short	0x0028


	//----- nvinfo : EIATTR_SW_WAR
	.align		4
.L_6363:
        /*007c*/ 	.byte	0x04, 0x36
        /*007e*/ 	.short	(.L_6365 - .L_6364)
.L_6364:
        /*0080*/ 	.word	0x00000008
.L_6365:


//--------------------- .nv.info._ZN2at6native18elementwise_kernelILi128ELi4EZNS0_15gpu_kernel_implIZZZNS0_17clamp_kernel_cudaERNS_18TensorIteratorBaseERKN3c106ScalarES8_ENKUlvE_clEvENKUlvE6_clEvEUlNS5_4HalfEE_EEvS4_RKT_EUliE_EEviT1_ --------------------------
	.section	.nv.info._ZN2at6native18elementwise_kernelILi128ELi4EZNS0_15gpu_kernel_implIZZZNS0_17clamp_kernel_cudaERNS_18TensorIteratorBaseERKN3c106ScalarES8_ENKUlvE_clEvENKUlvE6_clEvEUlNS5_4HalfEE_EEvS4_RKT_EUliE_EEviT1_,"",@"SHT_CUDA_INFO"
	.sectionflags	@""
	.align	4


	//----- nvinfo : EIATTR_CUDA_API_VERSION
	.align		4
        /*0000*/ 	.byte	0x04, 0x37
        /*0002*/ 	.short	(.L_6367 - .L_6366)
.L_6366:
        /*0004*/ 	.word	0x00000082


	//----- nvinfo : EIATTR_KPARAM_INFO
	.align		4
.L_6367:
        /*0008*/ 	.byte	0x04, 0x17
        /*000a*/ 	.short	(.L_6369 - .L_6368)
.L_6368:
        /*000c*/ 	.word	0x00000000
        /*0010*/ 	.short	0x0001
        /*0012*/ 	.short	0x0008
        /*0014*/ 	.byte	0x00, 0xf0, 0xa1, 0x08


	//----- nvinfo : EIATTR_KPARAM_INFO
	.align		4
.L_6369:
        /*0018*/ 	.byte	0x04, 0x17
        /*001a*/ 	.short	(.L_6371 - .L_6370)
.L_6370:
        /*001c*/ 	.word	0x00000000
        /*0020*/ 	.short	0x0000
        /*0022*/ 	.short	0x0000
        /*0024*/ 	.byte	0x00, 0xf0, 0x11, 0x00


	//----- nvinfo : EIATTR_SPARSE_MMA_MASK
	.align		4
.L_6371:
        /*0028*/ 	.byte	0x03, 0x50
        /*002a*/ 	.short	0x0000


	//----- nvinfo : EIATTR_MAXREG_COUNT
	.align		4
        /*002c*/ 	.byte	0x03, 0x1b
        /*002e*/ 	.short	0x0080


	//----- nvinfo : EIATTR_EXTERNS
	.align		4
        /*0030*/ 	.byte	0x04, 0x0f
        /*0032*/ 	.short	(.L_6373 - .L_6372)


	//   ....[0]....
	.align		4
.L_6372:
        /*0034*/ 	.word	index@(__assertfail)


	//----- nvinfo : EIATTR_MERCURY_ISA_VERSION
	.align		4
.L_6373:
        /*0038*/ 	.byte	0x03, 0x5f
        /*003a*/ 	.short	0x0101


	//----- nvinfo : EIATTR_SYSCALL_OFFSETS
	.align		4
        /*003c*/ 	.byte	0x04, 0x46
        /*003e*/ 	.short	(.L_6375 - .L_6374)


	//   ....[0]....
.L_6374:
        /*0040*/ 	.word	0x00002380


	//   ....[1]....
        /*0044*/ 	.word	0x000033b0


	//   ....[2]....
        /*0048*/ 	.word	0x00005780


	//   ....[3]....
        /*004c*/ 	.word	0x000067a0


	//   ....[4]....
        /*0050*/ 	.word	0x00008b60


	//   ....[5]....
        /*0054*/ 	.word	0x00009b80


	//   ....[6]....
        /*0058*/ 	.word	0x0000bf30


	//   ....[7]....
        /*005c*/ 	.word	0x0000cf50


	//----- nvinfo : EIATTR_EXIT_INSTR_OFFSETS
	.align		4
.L_6375:
        /*0060*/ 	.byte	0x04, 0x1c
        /*0062*/ 	.short	(.L_6377 - .L_6376)


	//   ....[0]....
.L_6376:
        /*0064*/ 	.word	0x00009c50


	//   ....[1]....
        /*0068*/ 	.word	0x0000c180


	//   ....[2]....
        /*006c*/ 	.word	0x0000c1c0


	//   ....[3]....
        /*0070*/ 	.word	0x0000c260


	//   ....[4]....
        /*0074*/ 	.word	0x0000c2a0


	//   ....[5]....
        /*0078*/ 	.word	0x0000c2e0


	//   ....[6]....
        /*007c*/ 	.word	0x0000c370


	//   ....[7]....
        /*0080*/ 	.word	0x0000c390


	//   ....[8]....
        /*0084*/ 	.word	0x0000c430


	//   ....[9]....
        /*0088*/ 	.word	0x0000c480


	//   ....[10]....
        /*008c*/ 	.word	0x0000c4d0


	//   ....[11]....
        /*0090*/ 	.word	0x0000c5a0


	//   ....[12]....
        /*0094*/ 	.word	0x0000c600


	//   ....[13]....
        /*0098*/ 	.word	0x0000c790


	//   ....[14]....
        /*009c*/ 	.word	0x0000c8f0


	//   ....[15]....
        /*00a0*/ 	.word	0x0000c930


	//   ....[16]....
        /*00a4*/ 	.word	0x0000c9f0


	//   ....[17]....
        /*00a8*/ 	.word	0x0000cb70


	//   ....[18]....
        /*00ac*/ 	.word	0x0000ccf0


	//   ....[19]....
        /*00b0*/ 	.word	0x0000ce50


	//   ....[20]....
        /*00b4*/ 	.word	0x0000cf60


	//   ....[21]....
        /*00b8*/ 	.word	0x0000cfa0


	//   ....[22]....
        /*00bc*/ 	.word	0x0000cfe0


	//----- nvinfo : EIATTR_MAX_THREADS
	.align		4
.L_6377:
        /*00c0*/ 	.byte	0x04, 0x05
        /*00c2*/ 	.short	(.L_6379 - .L_6378)
.L_6378:
        /*00c4*/ 	.word	0x00000080
        /*00c8*/ 	.word	0x00000001
        /*00cc*/ 	.word	0x00000001


	//----- nvinfo : EIATTR_CRS_STACK_SIZE
	.align		4
.L_6379:
        /*00d0*/ 	.byte	0x04, 0x1e
        /*00d2*/ 	.short	(.L_6381 - .L_6380)
.L_6380:
        /*00d4*/ 	.word	0x00000000


	//----- nvinfo : EIATTR_CBANK_PARAM_SIZE
	.align		4
.L_6381:
        /*00d8*/ 	.byte	0x03, 0x19
        /*00da*/ 	.short	0x0230


	//----- nvinfo : EIATTR_PARAM_CBANK
	.align		4
        /*00dc*/ 	.byte	0x04, 0x0a
        /*00de*/ 	.short	(.L_6383 - .L_6382)
	.align		4
.L_6382:
        /*00e0*/ 	.word	index@(.nv.constant0._ZN2at6native18elementwise_kernelILi128ELi4EZNS0_15gpu_kernel_implIZZZNS0_17clamp_kernel_cudaERNS_18TensorIteratorBaseERKN3c106ScalarES8_ENKUlvE_clEvENKUlvE6_clEvEUlNS5_4HalfEE_EEvS4_RKT_EUliE_EEviT1_)
        /*00e4*/ 	.short	0x0210
        /*00e6*/ 	.short	0x0230


	//----- nvinfo : EIATTR_SW_WAR
	.align		4
.L_6383:
        /*00e8*/ 	.byte	0x04, 0x36
        /*00ea*/ 	.short	(.L_6385 - .L_6384)
.L_6384:
        /*00ec*/ 	.word	0x00000008
.L_6385:


//--------------------- .nv.info._ZN2at6native27unrolled_elementwise_kernelIZZZNS0_17clamp_kernel_cudaERNS_18TensorIteratorBaseERKN3c106ScalarES7_ENKUlvE_clEvENKUlvE6_clEvEUlNS4_4HalfEE_St5arrayIPcLm2EELi4E23TrivialOffsetCalculatorILi1EjESG_NS0_6memory12LoadWithCastILi1EEENSH_13StoreWithCastILi1EEEEEviT_T0_T2_T3_T4_T5_ --------------------------
	.section	.nv.info._ZN2at6native27unrolled_elementwise_kernelIZZZNS0_17clamp_kernel_cudaERNS_18TensorIteratorBaseERKN3c106ScalarES7_ENKUlvE_clEvENKUlvE6_clEvEUlNS4_4HalfEE_St5arrayIPcLm2EELi4E23TrivialOffsetCalculatorILi1EjESG_NS0_6memory12LoadWithCastILi1EEENSH_13StoreWithCastILi1EEEEEviT_T0_T2_T3_T4_T5_,"",@"SHT_CUDA_INFO"
	.sectionflags	@""
	.align	4


	//----- nvinfo : EIATTR_CUDA_API_VERSION
	.align		4
        /*0000*/ 	.byte	0x04, 0x37
        /*0002*/ 	.short	(.L_6387 - .L_6386)
.L_6386:
        /*0004*/ 	.word	0x00000082


	//----- nvinfo : EIATTR_KPARAM_INFO
	.align		4
.L_6387:
        /*0008*/ 	.byte	0x04, 0x17
        /*000a*/ 	.short	(.L_6389 - .L_6388)
.L_6388:
        /*000c*/ 	.word	0x00000000
        /*0010*/ 	.short	0x0006
        /*0012*/ 	.short	0x0034
        /*0014*/ 	.byte	0x00, 0xf0, 0x21, 0x00


	//----- nvinfo : EIATTR_KPARAM_INFO
	.align		4
.L_6389:
        /*0018*/ 	.byte	0x04, 0x17
        /*001a*/ 	.short	(.L_6391 - .L_6390)
.L_6390:
        /*001c*/ 	.word	0x00000000
        /*0020*/ 	.short	0x0005
        /*0022*/ 	.short	0x002c
        /*0024*/ 	.byte	0x00, 0xf0, 0x21, 0x00


	//----- nvinfo : EIATTR_KPARAM_INFO
	.align		4
.L_6391:
        /*0028*/ 	.byte	0x04, 0x17
        /*002a*/ 	.short	(.L_6393 - .L_6392)
.L_6392:
        /*002c*/ 	.word	0x00000000
        /*0030*/ 	.short	0x0004
        /*0032*/ 	.short	0x0029
        /*0034*/ 	.byte	0x00, 0xf0, 0x05, 0x00


	//----- nvinfo : EIATTR_KPARAM_INFO
	.align		4
.L_6393:
        /*0038*/ 	.byte	0x04, 0x17
        /*003a*/ 	.short	(.L_6395 - .L_6394)
.L_6394:
        /*003c*/ 	.word	0x00000000
        /*0040*/ 	.short	0x0003
        /*0042*/ 	.short	0x0028
        /*0044*/ 	.byte	0x00, 0xf0, 0x05, 0x00


	//----- nvinfo : EIATTR_KPARAM_INFO
	.align		4
.L_6395:
        /*0048*/ 	.byte	0x04, 0x17
        /*004a*/ 	.short	(.L_6397 - .L_6396)
.L_6396:
        /*004c*/ 	.word	0x00000000
        /*0050*/ 	.short	0x0002
        /*0052*/ 	.short	0x0018
        /*0054*/ 	.byte	0x00, 0xf0, 0x41, 0x00


	//----- nvinfo : EIATTR_KPARAM_INFO
	.align		4
.L_6397:
        /*0058*/ 	.byte	0x04, 0x17
        /*005a*/ 	.short	(.L_6399 - .L_6398)
.L_6398:
        /*005c*/ 	.word	0x00000000
        /*0060*/ 	.short	0x0001
        /*0062*/ 	.short	0x0008
        /*0064*/ 	.byte	0x00, 0xf0, 0x41, 0x00


	//----- nvinfo : EIATTR_KPARAM_INFO
	.align		4
.L_6399:
        /*0068*/ 	.byte	0x04, 0x17
        /*006a*/ 	.short	(.L_6401 - .L_6400)
.L_6400:
        /*006c*/ 	.word	0x00000000
        /*0070*/ 	.short	0x0000
        /*0072*/ 	.short	0x0000
        /*0074*/ 	.byte	0x00, 0xf0, 0x11, 0x00


	//----- nvinfo : EIATTR_SPARSE_MMA_MASK
	.align		4
.L_6401:
        /*0078*/ 	.byte	0x03, 0x50
        /*007a*/ 	.short	0x0000


	//----- nvinfo : EIATTR_MAXREG_COUNT
	.align		4
        /*007c*/ 	.byte	0x03, 0x1b
        /*007e*/ 	.short	0x00ff


	//----- nvinfo : EIATTR_EXTERNS
	.align		4
        /*0080*/ 	.byte	0x04, 0x0f
        /*0082*/ 	.short	(.L_6403 - .L_6402)


	//   ....[0]....
	.align		4
.L_6402:
        /*0084*/ 	.word	index@(__assertfail)


	//----- nvinfo : EIATTR_MERCURY_ISA_VERSION
	.align		4
.L_6403:
        /*0088*/ 	.byte	0x03, 0x5f
        /*008a*/ 	.short	0x0101


	//----- nvinfo : EIATTR_SYSCALL_OFFSETS
	.align		4
        /*008c*/ 	.byte	0x04, 0x46
        /*008e*/ 	.short	(.L_6405 - .L_6404)


	//   ....[0]....
.L_6404:
        /*0090*/ 	.word	0x000010b0


	//   ....[1]....
        /*0094*/ 	.word	0x000021c0


	//   ....[2]....
        /*0098*/ 	.word	0x000032e0


	//   ....[3]....
        /*009c*/ 	.word	0x000043d0


	//   ....[4]....
        /*00a0*/ 	.word	0x00005820


	//   ....[5]....
        /*00a4*/ 	.word	0x00006840


	//   ....[6]....
        /*00a8*/ 	.word	0x00007820


	//   ....[7]....
        /*00ac*/ 	.word	0x00008800


	//----- nvinfo : EIATTR_EXIT_INSTR_OFFSETS
	.align		4
.L_6405:
        /*00b0*/ 	.byte	0x04, 0x1c
        /*00b2*/ 	.short	(.L_6407 - .L_6406)


	//   ....[0]....
.L_6406:
        /*00b4*/ 	.word	0x000078e0


	//   ....[1]....
        /*00b8*/ 	.word	0x00007a30


	//   ....[2]....
        /*00bc*/ 	.word	0x00007a70


	//   ....[3]....
        /*00c0*/ 	.word	0x00007b10


	//   ....[4]....
        /*00c4*/ 	.word	0x00007b50


	//   ....[5]....
        /*00c8*/ 	.word	0x00007b90


	//   ....[6]....
        /*00cc*/ 	.word	0x00007c20


	//   ....[7]....
        /*00d0*/ 	.word	0x00007c40


	//   ....[8]....
        /*00d4*/ 	.word	0x00007ce0


	//   ....[9]....
        /*00d8*/ 	.word	0x00007d30


	//   ....[10]....
        /*00dc*/ 	.word	0x00007d80


	//   ....[11]....
        /*00e0*/ 	.word	0x00007e50


	//   ....[12]....
        /*00e4*/ 	.word	0x00007eb0


	//   ....[13]....
        /*00e8*/ 	.word	0x00008040


	//   ....[14]....
        /*00ec*/ 	.word	0x000081a0


	//   ....[15]....
        /*00f0*/ 	.word	0x000081e0


	//   ....[16]....
        /*00f4*/ 	.word	0x000082a0


	//   ....[17]....
        /*00f8*/ 	.word	0x00008420


	//   ....[18]....
        /*00fc*/ 	.word	0x000085a0


	//   ....[19]....
        /*0100*/ 	.word	0x00008700


	//   ....[20]....
        /*0104*/ 	.word	0x00008810


	//   ....[21]....
        /*0108*/ 	.word	0x00008850


	//   ....[22]....
        /*010c*/ 	.word	0x00008890


	//----- nvinfo : EIATTR_MAX_THREADS
	.align		4
.L_6407:
        /*0110*/ 	.byte	0x04, 0x05
        /*0112*/ 	.short	(.L_6409 - .L_6408)
.L_6408:
        /*0114*/ 	.word	0x00000080
        /*0118*/ 	.word	0x00000001
        /*011c*/ 	.word	0x00000001


	//----- nvinfo : EIATTR_CRS_STACK_SIZE
	.align		4
.L_6409:
        /*0120*/ 	.byte	0x04, 0x1e
        /*0122*/ 	.short	(.L_6411 - .L_6410)
.L_6410:
        /*0124*/ 	.word	0x00000000


	//----- nvinfo : EIATTR_CBANK_PARAM_SIZE
	.align		4
.L_6411:
        /*0128*/ 	.byte	0x03, 0x19
        /*012a*/ 	.short	0x003c


	//----- nvinfo : EIATTR_PARAM_CBANK
	.align		4
        /*012c*/ 	.byte	0x04, 0x0a
        /*012e*/ 	.short	(.L_6413 - .L_6412)
	.align		4
.L_6412:
        /*0130*/ 	.word	index@(.nv.constant0._ZN2at6native27unrolled_elementwise_kernelIZZZNS0_17clamp_kernel_cudaERNS_18TensorIteratorBaseERKN3c106ScalarES7_ENKUlvE_clEvENKUlvE6_clEvEUlNS4_4HalfEE_St5arrayIPcLm2EELi4E23TrivialOffsetCalculatorILi1EjESG_NS0_6memory12LoadWithCastILi1EEENSH_13StoreWithCastILi1EEEEEviT_T0_T2_T3_T4_T5_)
        /*0134*/ 	.short	0x0210
        /*0136*/ 	.short	0x003c


	//----- nvinfo : EIATTR_SW_WAR
	.align		4
.L_6413:
        /*0138*/ 	.byte	0x04, 0x36
        /*013a*/ 	.short	(.L_6415 - .L_6414)
.L_6414:
        /*013c*/ 	.word	0x00000008
.L_6415:


//--------------------- .nv.info._ZN2at6native18elementwise_kernelILi128ELi4EZNS0_22gpu_kernel_impl_nocastIZZZNS0_17clamp_kernel_cudaERNS_18TensorIteratorBaseERKN3c106ScalarES8_ENKUlvE_clEvENKUlvE6_clEvEUlNS5_4HalfEE_EEvS4_RKT_EUliE_EEviT1_ --------------------------
	.section	.nv.info._ZN2at6native18elementwise_kernelILi128ELi4EZNS0_22gpu_kernel_impl_nocastIZZZNS0_17clamp_kernel_cudaERNS_18TensorIteratorBaseERKN3c106ScalarES8_ENKUlvE_clEvENKUlvE6_clEvEUlNS5_4HalfEE_EEvS4_RKT_EUliE_EEviT1_,"",@"SHT_CUDA_INFO"
	.sectionflags	@""
	.align	4


	//----- nvinfo : EIATTR_CUDA_API_VERSION
	.align		4
        /*0000*/ 	.byte	0x04, 0x37
        /*0002*/ 	.short	(.L_6417 - .L_6416)
.L_6416:
        /*0004*/ 	.word	0x00000082


	//----- nvinfo : EIATTR_KPARAM_INFO
	.align		4
.L_6417:
        /*0008*/ 	.byte	0x04, 0x17
        /*000a*/ 	.short	(.L_6419 - .L_6418)
.L_6418:
        /*000c*/ 	.word	0x00000000
        /*0010*/ 	.short	0x0001
        /*0012*/ 	.short	0x0008
        /*0014*/ 	.byte	0x00, 0xf0, 0x81, 0x08


	//----- nvinfo : EIATTR_KPARAM_INFO
	.align		4
.L_6419:
        /*0018*/ 	.byte	0x04, 0x17
        /*001a*/ 	.short	(.L_6421 - .L_6420)
.L_6420:
        /*001c*/ 	.word	0x00000000
        /*0020*/ 	.short	0x0000
        /*0022*/ 	.short	0x0000
        /*0024*/ 	.byte	0x00, 0xf0, 0x11, 0x00


	//----- nvinfo : EIATTR_SPARSE_MMA_MASK
	.align		4
.L_6421:
        /*0028*/ 	.byte	0x03, 0x50
        /*002a*/ 	.short	0x0000


	//----- nvinfo : EIATTR_MAXREG_COUNT
	.align		4
        /*002c*/ 	.byte	0x03, 0x1b
        /*002e*/ 	.short	0x0080


	//----- nvinfo : EIATTR_MERCURY_ISA_VERSION
	.align		4
        /*0030*/ 	.byte	0x03, 0x5f
        /*0032*/ 	.short	0x0101


	//----- nvinfo : EIATTR_EXIT_INSTR_OFFSETS
	.align		4
        /*0034*/ 	.byte	0x04, 0x1c
        /*0036*/ 	.short	(.L_6423 - .L_6422)


	//   ....[0]....
.L_6422:
        /*0038*/ 	.word	0x00003d70


	//   ....[1]....
        /*003c*/ 	.word	0x00005190


	//----- nvinfo : EIATTR_MAX_THREADS
	.align		4
.L_6423:
        /*0040*/ 	.byte	0x04, 0x05
        /*0042*/ 	.short	(.L_6425 - .L_6424)
.L_6424:
        /*0044*/ 	.word	0x00000080
        /*0048*/ 	.word	0x00000001
        /*004c*/ 	.word	0x00000001


	//----- nvinfo : EIATTR_CRS_STACK_SIZE
	.align		4
.L_6425:
        /*0050*/ 	.byte	0x04, 0x1e
        /*0052*/ 	.short	(.L_6427 - .L_6426)
.L_6426:
        /*0054*/ 	.word	0x00000000


	//----- nvinfo : EIATTR_CBANK_PARAM_SIZE
	.align		4
.L_6427:
        /*0058*/ 	.byte	0x03, 0x19
        /*005a*/ 	.short	0x0228


	//----- nvinfo : EIATTR_PARAM_CBANK
	.align		4
        /*005c*/ 	.byte	0x04, 0x0a
        /*005e*/ 	.short	(.L_6429 - .L_6428)
	.align		4
.L_6428:
        /*0060*/ 	.word	index@(.nv.constant0._ZN2at6native18elementwise_kernelILi128ELi4EZNS0_22gpu_kernel_impl_nocastIZZZNS0_17clamp_kernel_cudaERNS_18TensorIteratorBaseERKN3c106ScalarES8_ENKUlvE_clEvENKUlvE6_clEvEUlNS5_4HalfEE_EEvS4_RKT_EUliE_EEviT1_)
        /*0064*/ 	.short	0x0210
        /*0066*/ 	.short	0x0228


	//----- nvinfo : EIATTR_SW_WAR
	.align		4
.L_6429:
        /*0068*/ 	.byte	0x04, 0x36
        /*006a*/ 	.short	(.L_6431 - .L_6430)
.L_6430:
        /*006c*/ 	.word	0x00000008
.L_6431:


//--------------------- .nv.info._ZN2at6native27unrolled_elementwise_kernelIZZZNS0_17clamp_kernel_cudaERNS_18TensorIteratorBaseERKN3c106ScalarES7_ENKUlvE_clEvENKUlvE6_clEvEUlNS4_4HalfEE_St5arrayIPcLm2EELi4E23TrivialOffsetCalculatorILi1EjESG_NS0_6memory15LoadWithoutCastENSH_16StoreWithoutCastEEEviT_T0_T2_T3_T4_T5_ --------------------------
	.section	.nv.info._ZN2at6native27unrolled_elementwise_kernelIZZZNS0_17clamp_kernel_cudaERNS_18TensorIteratorBaseERKN3c106ScalarES7_ENKUlvE_clEvENKUlvE6_clEvEUlNS4_4HalfEE_St5arrayIPcLm2EELi4E23TrivialOffsetCalculatorILi1EjESG_NS0_6memory15LoadWithoutCastENSH_16StoreWithoutCastEEEviT_T0_T2_T3_T4_T5_,"",@"SHT_CUDA_INFO"
	.sectionflags	@""
	.align	4


	//----- nvinfo : EIATTR_CUDA_API_VERSION
	.align		4
        /*0000*/ 	.byte	0x04, 0x37
        /*0002*/ 	.short	(.L_6433 - .L_6432)
.L_6432:
        /*0004*/ 	.word	0x00000082


	//----- nvinfo : EIATTR_KPARAM_INFO
	.align		4
.L_6433:
        /*0008*/ 	.byte	0x04, 0x17
        /*000a*/ 	.short	(.L_6435 - .L_6434)
.L_6434:
        /*000c*/ 	.word	0x00000000
        /*0010*/ 	.short	0x0006
        /*0012*/ 	.short	0x002b
        /*0014*/ 	.byte	0x00, 0xf0, 0x05, 0x00


	//----- nvinfo : EIATTR_KPARAM_INFO
	.align		4
.L_6435:
        /*0018*/ 	.byte	0x04, 0x17
        /*001a*/ 	.short	(.L_6437 - .L_6436)
.L_6436:
        /*001c*/ 	.word	0x00000000
        /*0020*/ 	.short	0x0005
        /*0022*/ 	.short	0x002a
        /*0024*/ 	.byte	0x00, 0xf0, 0x05, 0x00


	//----- nvinfo : EIATTR_KPARAM_INFO
	.align		4
.L_6437:
        /*0028*/ 	.byte	0x04, 0x17
        /*002a*/ 	.short	(.L_6439 - .L_6438)
.L_6438:
        /*002c*/ 	.word	0x00000000
        /*0030*/ 	.short	0x0004
        /*0032*/ 	.short	0x0029
        /*0034*/ 	.byte	0x00, 0xf0, 0x05, 0x00


	//----- nvinfo : EIATTR_KPARAM_INFO
	.align		4
.L_6439:
        /*0038*/ 	.byte	0x04, 0x17
        /*003a*/ 	.short	(.L_6441 - .L_6440)
.L_6440:
        /*003c*/ 	.word	0x00000000
        /*0040*/ 	.short	0x0003
        /*0042*/ 	.short	0x0028
        /*0044*/ 	.byte	0x00, 0xf0, 0x05, 0x00


	//----- nvinfo : EIATTR_KPARAM_INFO
	.align		4
.L_6441:
        /*0048*/ 	.byte	0x04, 0x17
        /*004a*/ 	.short	(.L_6443 - .L_6442)
.L_6442:
        /*004c*/ 	.word	0x00000000
        /*0050*/ 	.short	0x0002
        /*0052*/ 	.short	0x0018
        /*0054*/ 	.byte	0x00, 0xf0, 0x41, 0x00


	//----- nvinfo : EIATTR_KPARAM_INFO
	.align		4
.L_6443:
        /*0058*/ 	.byte	0x04, 0x17
        /*005a*/ 	.short	(.L_6445 - .L_6444)
.L_6444:
        /*005c*/ 	.word	0x00000000
        /*0060*/ 	.short	0x0001
        /*0062*/ 	.short	0x0008
        /*0064*/ 	.byte	0x00, 0xf0, 0x41, 0x00


	//----- nvinfo : EIATTR_KPARAM_INFO
	.align		4
.L_6445:
        /*0068*/ 	.byte	0x04, 0x17
        /*006a*/ 	.short	(.L_6447 - .L_6446)
.L_6446:
        /*006c*/ 	.word	0x00000000
        /*0070*/ 	.short	0x0000
        /*0072*/ 	.short	0x0000
        /*0074*/ 	.byte	0x00, 0xf0, 0x11, 0x00


	//----- nvinfo : EIATTR_SPARSE_MMA_MASK
	.align		4
.L_6447:
        /*0078*/ 	.byte	0x03, 0x50
        /*007a*/ 	.short	0x0000


	//----- nvinfo : EIATTR_MAXREG_COUNT
	.align		4
        /*007c*/ 	.byte	0x03, 0x1b
        /*007e*/ 	.short	0x00ff


	//----- nvinfo : EIATTR_MERCURY_ISA_VERSION
	.align		4
        /*0080*/ 	.byte	0x03, 0x5f
        /*0082*/ 	.short	0x0101


	//----- nvinfo : EIATTR_EXIT_INSTR_OFFSETS
	.align		4
        /*0084*/ 	.byte	0x04, 0x1c
        /*0086*/ 	.short	(.L_6449 - .L_6448)


	//   ....[0]....
.L_6448:
        /*0088*/ 	.word	0x00000600


	//   ....[1]....
        /*008c*/ 	.word	0x000006b0


	//----- nvinfo : EIATTR_MAX_THREADS
	.align		4
.L_6449:
        /*0090*/ 	.byte	0x04, 0x05
        /*0092*/ 	.short	(.L_6451 - .L_6450)
.L_6450:
        /*0094*/ 	.word	0x00000080
        /*0098*/ 	.word	0x00000001
        /*009c*/ 	.word	0x00000001


	//----- nvinfo : EIATTR_CRS_STACK_SIZE
	.align		4
.L_6451:
        /*00a0*/ 	.byte	0x04, 0x1e
        /*00a2*/ 	.short	(.L_6453 - .L_6452)
.L_6452:
        /*00a4*/ 	.word	0x00000000


	//----- nvinfo : EIATTR_CBANK_PARAM_SIZE
	.align		4
.L_6453:
        /*00a8*/ 	.byte	0x03, 0x19
        /*00aa*/ 	.short	0x002c


	//----- nvinfo : EIATTR_PARAM_CBANK
	.align		4
        /*00ac*/ 	.byte	0x04, 0x0a
        /*00ae*/ 	.short	(.L_6455 - .L_6454)
	.align		4
.L_6454:
        /*00b0*/ 	.word	index@(.nv.constant0._ZN2at6native27unrolled_elementwise_kernelIZZZNS0_17clamp_kernel_cudaERNS_18TensorIteratorBaseERKN3c106ScalarES7_ENKUlvE_clEvENKUlvE6_clEvEUlNS4_4HalfEE_St5arrayIPcLm2EELi4E23TrivialOffsetCalculatorILi1EjESG_NS0_6memory15LoadWithoutCastENSH_16StoreWithoutCastEEEviT_T0_T2_T3_T4_T5_)
        /*00b4*/ 	.short	0x0210
        /*00b6*/ 	.short	0x002c


	//----- nvinfo : EIATTR_SW_WAR
	.align		4
.L_6455:
        /*00b8*/ 	.byte	0x04, 0x36
        /*00ba*/ 	.short	(.L_6457 - .L_6456)
.L_6456:
        /*00bc*/ 	.word	0x00000008
.L_6457:


//--------------------- .nv.info._ZN2at6native29vectorized_elementwise_kernelILi2EZZZNS0_17clamp_kernel_cudaERNS_18TensorIteratorBaseERKN3c106ScalarES7_ENKUlvE_clEvENKUlvE6_clEvEUlNS4_4HalfEE_St5arrayIPcLm2EEEEviT0_T1_ --------------------------
	.section	.nv.info._ZN2at6native29vectorized_elementwise_kernelILi2EZZZNS0_17clamp_kernel_cudaERNS_18TensorIteratorBaseERKN3c106ScalarES7_ENKUlvE_clEvENKUlvE6_clEvEUlNS4_4HalfEE_St5arrayIPcLm2EEEEviT0_T1_,"",@"SHT_CUDA_INFO"
	.sectionflags	@""
	.align	4


	//----- nvinfo : EIATTR_CUDA_API_VERSION
	.align		4
        /*0000*/ 	.byte	0x04, 0x37
        /*0002*/ 	.short	(.L_6459 - .L_6458)
.L_6458:
        /*0004*/ 	.word	0x00000082


	//----- nvinfo : EIATTR_KPARAM_INFO
	.align		4
.L_6459:
        /*0008*/ 	.byte	0x04, 0x17
        /*000a*/ 	.short	(.L_6461 - .L_6460)
.L_6460:
        /*000c*/ 	.word	0x00000000
        /*0010*/ 	.short	0x0002
        /*0012*/ 	.short	0x0018
        /*0014*/ 	.byte	0x00, 0xf0, 0x41, 0x00


	//----- nvinfo : EIATTR_KPARAM_INFO
	.align		4
.L_6461:
        /*0018*/ 	.byte	0x04, 0x17
        /*001a*/ 	.short	(.L_6463 - .L_6462)
.L_6462:
        /*001c*/ 	.word	0x00000000
        /*0020*/ 	.short	0x0001
        /*0022*/ 	.short	0x0008
        /*0024*/ 	.byte	0x00, 0xf0, 0x41, 0x00


	//----- nvinfo : EIATTR_KPARAM_INFO
	.align		4
.L_6463:
        /*0028*/ 	.byte	0x04, 0x17
        /*002a*/ 	.short	(.L_6465 - .L_6464)
.L_6464:
        /*002c*/ 	.word	0x00000000
        /*0030*/ 	.short	0x0000
        /*0032*/ 	.short	0x0000
        /*0034*/ 	.byte	0x00, 0xf0, 0x11, 0x00


	//----- nvinfo : EIATTR_SPARSE_MMA_MASK
	.align		4
.L_6465:
        /*0038*/ 	.byte	0x03, 0x50
        /*003a*/ 	.short	0x0000


	//----- nvinfo : EIATTR_MAXREG_COUNT
	.align		4
        /*003c*/ 	.byte	0x03, 0x1b
        /*003e*/ 	.short	0x00ff


	//----- nvinfo : EIATTR_MERCURY_ISA_VERSION
	.align		4
        /*0040*/ 	.byte	0x03, 0x5f
        /*0042*/ 	.short	0x0101


	//----- nvinfo : EIATTR_EXIT_INSTR_OFFSETS
	.align		4
        /*0044*/ 	.byte	0x04, 0x1c
        /*0046*/ 	.short	(.L_6467 - .L_6466)


	//   ....[0]....
.L_6466:
        /*0048*/ 	.word	0x000006a0


	//   ....[1]....
        /*004c*/ 	.word	0x000013c0


	//   ....[2]....
        /*0050*/ 	.word	0x00001410


	//----- nvinfo : EIATTR_MAX_THREADS
	.align		4
.L_6467:
        /*0054*/ 	.byte	0x04, 0x05
        /*0056*/ 	.short	(.L_6469 - .L_6468)
.L_6468:
        /*0058*/ 	.word	0x00000080
        /*005c*/ 	.word	0x00000001
        /*0060*/ 	.word	0x00000001


	//----- nvinfo : EIATTR_CRS_STACK_SIZE
	.align		4
.L_6469:
        /*0064*/ 	.byte	0x04, 0x1e
        /*0066*/ 	.short	(.L_6471 - .L_6470)
.L_6470:
        /*0068*/ 	.word	0x00000000


	//----- nvinfo : EIATTR_CBANK_PARAM_SIZE
	.align		4
.L_6471:
        /*006c*/ 	.byte	0x03, 0x19
        /*006e*/ 	.short	0x0028


	//----- nvinfo : EIATTR_PARAM_CBANK
	.align		4
        /*0070*/ 	.byte	0x04, 0x0a
        /*0072*/ 	.short	(.L_6473 - .L_6472)
	.align		4
.L_6472:
        /*0074*/ 	.word	index@(.nv.constant0._ZN2at6native29vectorized_elementwise_kernelILi2EZZZNS0_17clamp_kernel_cudaERNS_18TensorIteratorBaseERKN3c106ScalarES7_ENKUlvE_clEvENKUlvE6_clEvEUlNS4_4HalfEE_St5arrayIPcLm2EEEEviT0_T1_)
        /*0078*/ 	.short	0x0210
        /*007a*/ 	.short	0x0028


	//----- nvinfo : EIATTR_SW_WAR
	.align		4
.L_6473:
        /*007c*/ 	.byte	0x04, 0x36
        /*007e*/ 	.short	(.L_6475 - .L_6474)
.L_6474:
        /*0080*/ 	.word	0x00000008
.L_6475:


//--------------------- .nv.info._ZN2at6native29vectorized_elementwise_kernelILi4EZZZNS0_17clamp_kernel_cudaERNS_18TensorIteratorBaseERKN3c106ScalarES7_ENKUlvE_clEvENKUlvE6_clEvEUlNS4_4HalfEE_St5arrayIPcLm2EEEEviT0_T1_ --------------------------
	.section	.nv.info._ZN2at6native29vectorized_elementwise_kernelILi4EZZZNS0_17clamp_kernel_cudaERNS_18TensorIteratorBaseERKN3c106ScalarES7_ENKUlvE_clEvENKUlvE6_clEvEUlNS4_4HalfEE_St5arrayIPcLm2EEEEviT0_T1_,"",@"SHT_CUDA_INFO"
	.sectionflags	@""
	.align	4


	//----- nvinfo : EIATTR_CUDA_API_VERSION
	.align		4
        /*0000*/ 	.byte	0x04, 0x37
        /*0002*/ 	.short	(.L_6477 - .L_6476)
.L_6476:
        /*0004*/ 	.word	0x00000082


	//----- nvinfo : EIATTR_KPARAM_INFO
	.align		4
.L_6477:
        /*0008*/ 	.byte	0x04, 0x17
        /*000a*/ 	.short	(.L_6479 - .L_6478)
.L_6478:
        /*000c*/ 	.word	0x00000000
        /*0010*/ 	.short	0x0002
        /*0012*/ 	.short	0x0018
        /*0014*/ 	.byte	0x00, 0xf0, 0x41, 0x00


	//----- nvinfo : EIATTR_KPARAM_INFO
	.align		4
.L_6479:
        /*0018*/ 	.byte	0x04, 0x17
        /*001a*/ 	.short	(.L_6481 - .L_6480)
.L_6480:
        /*001c*/ 	.word	0x00000000
        /*0020*/ 	.short	0x0001
        /*0022*/ 	.short	0x0008
        /*0024*/ 	.byte	0x00, 0xf0, 0x41, 0x00


	//----- nvinfo : EIATTR_KPARAM_INFO
	.align		4
.L_6481:
        /*0028*/ 	.byte	0x04, 0x17
        /*002a*/ 	.short	(.L_6483 - .L_6482)
.L_6482:
        /*002c*/ 	.word	0x00000000
        /*0030*/ 	.short	0x0000
        /*0032*/ 	.short	0x0000
        /*0034*/ 	.byte	0x00, 0xf0, 0x11, 0x00


	//----- nvinfo : EIATTR_SPARSE_MMA_MASK
	.align		4
.L_6483:
        /*0038*/ 	.byte	0x03, 0x50
        /*003a*/ 	.short	0x0000


	//----- nvinfo : EIATTR_MAXREG_COUNT
	.align		4
        /*003c*/ 	.byte	0x03, 0x1b
        /*003e*/ 	.short	0x00ff


	//----- nvinfo : EIATTR_MERCURY_ISA_VERSION
	.align		4
        /*0040*/ 	.byte	0x03, 0x5f
        /*0042*/ 	.short	0x0101


	//----- nvinfo : EIATTR_EXIT_INSTR_OFFSETS
	.align		4
        /*0044*/ 	.byte	0x04, 0x1c
        /*0046*/ 	.short	(.L_6485 - .L_6484)


	//   ....[0]....
.L_6484:
        /*0048*/ 	.word	0x00000680


	//   ....[1]....
        /*004c*/ 	.word	0x000013a0


	//   ....[2]....
        /*0050*/ 	.word	0x000013f0


	//----- nvinfo : EIATTR_MAX_THREADS
	.align		4
.L_6485:
        /*0054*/ 	.byte	0x04, 0x05
        /*0056*/ 	.short	(.L_6487 - .L_6486)
.L_6486:
        /*0058*/ 	.word	0x00000080
        /*005c*/ 	.word	0x00000001
        /*0060*/ 	.word	0x00000001


	//----- nvinfo : EIATTR_CRS_STACK_SIZE
	.align		4
.L_6487:
        /*0064*/ 	.byte	0x04, 0x1e
        /*0066*/ 	.short	(.L_6489 - .L_6488)
.L_6488:
        /*0068*/ 	.word	0x00000000


	//----- nvinfo : EIATTR_CBANK_PARAM_SIZE
	.align		4
.L_6489:
        /*006c*/ 	.byte	0x03, 0x19
        /*006e*/ 	.short	0x0028


	//----- nvinfo : EIATTR_PARAM_CBANK
	.align		4
        /*0070*/ 	.byte	0x04, 0x0a
        /*0072*/ 	.short	(.L_6491 - .L_6490)
	.align		4
.L_6490:
        /*0074*/ 	.word	index@(.nv.constant0._ZN2at6native29vectorized_elementwise_kernelILi4EZZZNS0_17clamp_kernel_cudaERNS_18TensorIteratorBaseERKN3c106ScalarES7_ENKUlvE_clEvENKUlvE6_clEvEUlNS4_4HalfEE_St5arrayIPcLm2EEEEviT0_T1_)
        /*0078*/ 	.short	0x0210
        /*007a*/ 	.short	0x0028


	//----- nvinfo : EIATTR_SW_WAR
	.align		4
.L_6491:
        /*007c*/ 	.byte	0x04, 0x36
        /*007e*/ 	.short	(.L_6493 - .L_6492)
.L_6492:
        /*0080*/ 	.word	0x00000008
.L_6493:


//--------------------- .nv.info._ZN2at6native29vectorized_elementwise_kernelILi8EZZZNS0_17clamp_kernel_cudaERNS_18TensorIteratorBaseERKN3c106ScalarES7_ENKUlvE_clEvENKUlvE6_clEvEUlNS4_4HalfEE_St5arrayIPcLm2EEEEviT0_T1_ --------------------------
	.section	.nv.info._ZN2at6native29vectorized_elementwise_kernelILi8EZZZNS0_17clamp_kernel_cudaERNS_18TensorIteratorBaseERKN3c106ScalarES7_ENKUlvE_clEvENKUlvE6_clEvEUlNS4_4HalfEE_St5arrayIPcLm2EEEEviT0_T1_,"",@"SHT_CUDA_INFO"
	.sectionflags	@""
	.align	4


	//----- nvinfo : EIATTR_CUDA_API_VERSION
	.align		4
        /*0000*/ 	.byte	0x04, 0x37
        /*0002*/ 	.short	(.L_6495 - .L_6494)
.L_6494:
        /*0004*/ 	.word	0x00000082


	//----- nvinfo : EIATTR_KPARAM_INFO
	.align		4
.L_6495:
        /*0008*/ 	.byte	0x04, 0x17
        /*000a*/ 	.short	(.L_6497 - .L_6496)
.L_6496:
        /*000c*/ 	.word	0x00000000
        /*0010*/ 	.short	0x0002
        /*0012*/ 	.short	0x0018
        /*0014*/ 	.byte	0x00, 0xf0, 0x41, 0x00


	//----- nvinfo : EIATTR_KPARAM_INFO
	.align		4
.L_6497:
        /*0018*/ 	.byte	0x04, 0x17
        /*001a*/ 	.short	(.L_6499 - .L_6498)
.L_6498:
        /*001c*/ 	.word	0x00000000
        /*0020*/ 	.short	0x0001
        /*0022*/ 	.short	0x0008
        /*0024*/ 	.byte	0x00, 0xf0, 0x41, 0x00


	//----- nvinfo : EIATTR_KPARAM_INFO
	.align		4
.L_6499:
        /*0028*/ 	.byte	0x04, 0x17
        /*002a*/ 	.short	(.L_6501 - .L_6500)
.L_6500:
        /*002c*/ 	.word	0x00000000
        /*0030*/ 	.short	0x0000
        /*0032*/ 	.short	0x0000
        /*0034*/ 	.byte	0x00, 0xf0, 0x11, 0x00


	//----- nvinfo : EIATTR_SPARSE_MMA_MASK
	.align		4
.L_6501:
        /*0038*/ 	.byte	0x03, 0x50
        /*003a*/ 	.short	0x0000


	//----- nvinfo : EIATTR_MAXREG_COUNT
	.align		4
        /*003c*/ 	.byte	0x03, 0x1b
        /*003e*/ 	.short	0x00ff


	//----- nvinfo : EIATTR_MERCURY_ISA_VERSION
	.align		4
        /*0040*/ 	.byte	0x03, 0x5f
        /*0042*/ 	.short	0x0101


	//----- nvinfo : EIATTR_EXIT_INSTR_OFFSETS
	.align		4
        /*0044*/ 	.byte	0x04, 0x1c
        /*0046*/ 	.short	(.L_6503 - .L_6502)


	//   ....[0]....
.L_6502:
        /*0048*/ 	.word	0x00000660


	//   ....[1]....
        /*004c*/ 	.word	0x00001380


	//   ....[2]....
        /*0050*/ 	.word	0x000013d0


	//----- nvinfo : EIATTR_MAX_THREADS
	.align		4
.L_6503:
        /*0054*/ 	.byte	0x04, 0x05
        /*0056*/ 	.short	(.L_6505 - .L_6504)
.L_6504:
        /*0058*/ 	.word	0x00000080
        /*005c*/ 	.word	0x00000001
        /*0060*/ 	.word	0x00000001


	//----- nvinfo : EIATTR_CRS_STACK_SIZE
	.align		4
.L_6505:
        /*0064*/ 	.byte	0x04, 0x1e
        /*0066*/ 	.short	(.L_6507 - .L_6506)
.L_6506:
        /*0068*/ 	.word	0x00000000


	//----- nvinfo : EIATTR_CBANK_PARAM_SIZE
	.align		4
.L_6507:
        /*006c*/ 	.byte	0x03, 0x19
        /*006e*/ 	.short	0x0028


	//----- nvinfo : EIATTR_PARAM_CBANK
	.align		4
        /*0070*/ 	.byte	0x04, 0x0a
        /*0072*/ 	.short	(.L_6509 - .L_6508)
	.align		4
.L_6508:
        /*0074*/ 	.word	index@(.nv.constant0._ZN2at6native29vectorized_elementwise_kernelILi8EZZZNS0_17clamp_kernel_cudaERNS_18TensorIteratorBaseERKN3c106ScalarES7_ENKUlvE_clEvENKUlvE6_clEvEUlNS4_4HalfEE_St5arrayIPcLm2EEEEviT0_T1_)
        /*0078*/ 	.short	0x0210
        /*007a*/ 	.short	0x0028


	//----- nvinfo : EIATTR_SW_WAR
	.align		4
.L_6509:
        /*007c*/ 	.byte	0x04, 0x36
        /*007e*/ 	.short	(.L_6511 - .L_6510)
.L_6510:
        /*0080*/ 	.word	0x00000008
.L_6511:


//--------------------- .nv.info._ZN2at6native18elementwise_kernelILi128ELi4EZNS0_15gpu_kernel_implIZZZNS0_17clamp_kernel_cudaERNS_18TensorIteratorBaseERKN3c106ScalarES8_ENKUlvE_clEvENKUlvE5_clEvEUlfE_EEvS4_RKT_EUliE_EEviT1_ --------------------------
	.section	.nv.info._ZN2at6native18elementwise_kernelILi128ELi4EZNS0_15gpu_kernel_implIZZZNS0_17clamp_kernel_cudaERNS_18TensorIteratorBaseERKN3c106ScalarES8_ENKUlvE_clEvENKUlvE5_clEvEUlfE_EEvS4_RKT_EUliE_EEviT1_,"",@"SHT_CUDA_INFO"
	.sectionflags	@""
	.align	4


	//----- nvinfo : EIATTR_CUDA_API_VERSION
	.align		4
        /*0000*/ 	.byte	0x04, 0x37
        /*0002*/ 	.short	(.L_6513 - .L_6512)
.L_6512:
        /*0004*/ 	.word	0x00000082


	//----- nvinfo : EIATTR_KPARAM_INFO
	.align		4
.L_6513:
        /*0008*/ 	.byte	0x04, 0x17
        /*000a*/ 	.short	(.L_6515 - .L_6514)
.L_6514:
        /*000c*/ 	.word	0x00000000
        /*0010*/ 	.short	0x0001
        /*0012*/ 	.short	0x0008
        /*0014*/ 	.byte	0x00, 0xf0, 0xa1, 0x08


	//----- nvinfo : EIATTR_KPARAM_INFO
	.align		4
.L_6515:
        /*0018*/ 	.byte	0x04, 0x17
        /*001a*/ 	.short	(.L_6517 - .L_6516)
.L_6516:
        /*001c*/ 	.word	0x00000000
        /*0020*/ 	.short	0x0000
        /*0022*/ 	.short	0x0000
        /*0024*/ 	.byte	0x00, 0xf0, 0x11, 0x00


	//----- nvinfo : EIATTR_SPARSE_MMA_MASK
	.align		4
.L_6517:
        /*0028*/ 	.byte	0x03, 0x50
        /*002a*/ 	.short	0x0000


	//----- nvinfo : EIATTR_MAXREG_COUNT
	.align		4
        /*002c*/ 	.byte	0x03, 0x1b
        /*002e*/ 	.short	0x0080


	//----- nvinfo : EIATTR_EXTERNS
	.align		4
        /*0030*/ 	.byte	0x04, 0x0f
        /*0032*/ 	.short	(.L_6519 - .L_6518)


	//   ....[0]....
	.align		4
.L_6518:
        /*0034*/ 	.word	index@(__assertfail)


	//----- nvinfo : EIATTR_MERCURY_ISA_VERSION
	.align		4
.L_6519:
        /*0038*/ 	.byte	0x03, 0x5f
        /*003a*/ 	.short	0x0101


	//----- nvinfo : EIATTR_SYSCALL_OFFSETS
	.align		4
        /*003c*/ 	.byte	0x04, 0x46
        /*003e*/ 	.short	(.L_6521 - .L_6520)


	//   ....[0]....
.L_6520:
        /*0040*/ 	.word	0x00002150


	//   ....[1]....
        /*0044*/ 	.word	0x00002fe0


	//   ....[2]....
        /*0048*/ 	.word	0x00005170


	//   ....[3]....
        /*004c*/ 	.word	0x00006000


	//   ....[4]....
        /*0050*/ 	.word	0x00008180


	//   ....[5]....
        /*0054*/ 	.word	0x00009010


	//   ....[6]....
        /*0058*/ 	.word	0x0000b180


	//   ....[7]....
        /*005c*/ 	.word	0x0000c010


	//----- nvinfo : EIATTR_EXIT_INSTR_OFFSETS
	.align		4
.L_6521:
        /*0060*/ 	.byte	0x04, 0x1c
        /*0062*/ 	.short	(.L_6523 - .L_6522)


	//   ....[0]....
.L_6522:
        /*0064*/ 	.word	0x000090c0


	//   ....[1]....
        /*0068*/ 	.word	0x0000b330


	//   ....[2]....
        /*006c*/ 	.word	0x0000b370


	//   ....[3]....
        /*0070*/ 	.word	0x0000b400


	//   ....[4]....
        /*0074*/ 	.word	0x0000b430


	//   ....[5]....
        /*0078*/ 	.word	0x0000b460


	//   ....[6]....
        /*007c*/ 	.word	0x0000b4e0


	//   ....[7]....
        /*0080*/ 	.word	0x0000b510


	//   ....[8]....
        /*0084*/ 	.word	0x0000b5a0


	//   ....[9]....
        /*0088*/ 	.word	0x0000b5e0


	//   ....[10]....
        /*008c*/ 	.word	0x0000b620


	//   ....[11]....
        /*0090*/ 	.word	0x0000b6e0


	//   ....[12]....
        /*0094*/ 	.word	0x0000b730


	//   ....[13]....
        /*0098*/ 	.word	0x0000b8b0


	//   ....[14]....
        /*009c*/ 	.word	0x0000ba00


	//   ....[15]....
        /*00a0*/ 	.word	0x0000ba30


	//   ....[16]....
        /*00a4*/ 	.word	0x0000bae0


	//   ....[17]....
        /*00a8*/ 	.word	0x0000bc50


	//   ....[18]....
        /*00ac*/ 	.word	0x0000bdc0


	//   ....[19]....
        /*00b0*/ 	.word	0x0000bf10


	//   ....[20]....
        /*00b4*/ 	.word	0x0000c020


	//   ....[21]....
        /*00b8*/ 	.word	0x0000c050


	//   ....[22]....
        /*00bc*/ 	.word	0x0000c080


	//----- nvinfo : EIATTR_MAX_THREADS
	.align		4
.L_6523:
        /*00c0*/ 	.byte	0x04, 0x05
        /*00c2*/ 	.short	(.L_6525 - .L_6524)
.L_6524:
        /*00c4*/ 	.word	0x00000080
        /*00c8*/ 	.word	0x00000001
        /*00cc*/ 	.word	0x00000001


	//----- nvinfo : EIATTR_CRS_STACK_SIZE
	.align		4
.L_6525:
        /*00d0*/ 	.byte	0x04, 0x1e
        /*00d2*/ 	.short	(.L_6527 - .L_6526)
.L_6526:
        /*00d4*/ 	.word	0x00000000


	//----- nvinfo : EIATTR_CBANK_PARAM_SIZE
	.align		4
.L_6527:
        /*00d8*/ 	.byte	0x03, 0x19
        /*00da*/ 	.short	0x0230


	//----- nvinfo : EIATTR_PARAM_CBANK
	.align		4
        /*00dc*/ 	.byte	0x04, 0x0a
        /*00de*/ 	.short	(.L_6529 - .L_6528)
	.align		4
.L_6528:
        /*00e0*/ 	.word	index@(.nv.constant0._ZN2at6native18elementwise_kernelILi128ELi4EZNS0_15gpu_kernel_implIZZZNS0_17clamp_kernel_cudaERNS_18TensorIteratorBaseERKN3c106ScalarES8_ENKUlvE_clEvENKUlvE5_clEvEUlfE_EEvS4_RKT_EUliE_EEviT1_)
        /*00e4*/ 	.short	0x0210
        /*00e6*/ 	.short	0x0230


	//----- nvinfo : EIATTR_SW_WAR
	.align		4
.L_6529:
        /*00e8*/ 	.byte	0x04, 0x36
        /*00ea*/ 	.short	(.L_6531 - .L_6530)
.L_6530:
        /*00ec*/ 	.word	0x00000008
.L_6531:


//--------------------- .nv.info._ZN2at6native27unrolled_elementwise_kernelIZZZNS0_17clamp_kernel_cudaERNS_18TensorIteratorBaseERKN3c106ScalarES7_ENKUlvE_clEvENKUlvE5_clEvEUlfE_St5arrayIPcLm2EELi4E23TrivialOffsetCalculatorILi1EjESF_NS0_6memory12LoadWithCastILi1EEENSG_13StoreWithCastILi1EEEEEviT_T0_T2_T3_T4_T5_ --------------------------
	.section	.nv.info._ZN2at6native27unrolled_elementwise_kernelIZZZNS0_17clamp_kernel_cudaERNS_18TensorIteratorBaseERKN3c106ScalarES7_ENKUlvE_clEvENKUlvE5_clEvEUlfE_St5arrayIPcLm2EELi4E23TrivialOffsetCalculatorILi1EjESF_NS0_6memory12LoadWithCastILi1EEENSG_13StoreWithCastILi1EEEEEviT_T0_T2_T3_T4_T5_,"",@"SHT_CUDA_INFO"
	.sectionflags	@""
	.align	4


	//----- nvinfo : EIATTR_CUDA_API_VERSION
	.align		4
        /*0000*/ 	.byte	0x04, 0x37
        /*0002*/ 	.short	(.L_6533 - .L_6532)
.L_6532:
        /*0004*/ 	.word	0x00000082


	//----- nvinfo : EIATTR_KPARAM_INFO
	.align		4
.L_6533:
        /*0008*/ 	.byte	0x04, 0x17
        /*000a*/ 	.short	(.L_6535 - .L_6534)
.L_6534:
        /*000c*/ 	.word	0x00000000
        /*0010*/ 	.short	0x0006
        /*0012*/ 	.short	0x0034
        /*0014*/ 	.byte	0x00, 0xf0, 0x21, 0x00


	//----- nvinfo : EIATTR_KPARAM_INFO
	.align		4
.L_6535:
        /*0018*/ 	.byte	0x04, 0x17
        /*001a*/ 	.short	(.L_6537 - .L_6536)
.L_6536:
        /*001c*/ 	.word	0x00000000
        /*0020*/ 	.short	0x0005
        /*0022*/ 	.short	0x002c
        /*0024*/ 	.byte	0x00, 0xf0, 0x21, 0x00


	//----- nvinfo : EIATTR_KPARAM_INFO
	.align		4
.L_6537:
        /*0028*/ 	.byte	0x04, 0x17
        /*002a*/ 	.short	(.L_6539 - .L_6538)
.L_6538:
        /*002c*/ 	.word	0x00000000
        /*0030*/ 	.short	0x0004
        /*0032*/ 	.short	0x0029
        /*0034*/ 	.byte	0x00, 0xf0, 0x05, 0x00


	//----- nvinfo : EIATTR_KPARAM_INFO
	.align		4
.L_6539:
        /*0038*/ 	.byte	0x04, 0x17
        /*003a*/ 	.short	(.L_6541 - .L_6540)
.L_6540:
        /*003c*/ 	.word	0x00000000
        /*0040*/ 	.short	0x0003
        /*0042*/ 	.short	0x0028
        /*0044*/ 	.byte	0x00, 0xf0, 0x05, 0x00


	//----- nvinfo : EIATTR_KPARAM_INFO
	.align		4
.L_6541:
        /*0048*/ 	.byte	0x04, 0x17
        /*004a*/ 	.short	(.L_6543 - .L_6542)
.L_6542:
        /*004c*/ 	.word	0x00000000
        /*0050*/ 	.short	0x0002
        /*0052*/ 	.short	0x0018
        /*0054*/ 	.byte	0x00, 0xf0, 0x41, 0x00


	//----- nvinfo : EIATTR_KPARAM_INFO
	.align		4
.L_6543:
        /*0058*/ 	.byte	0x04, 0x17
        /*005a*/ 	.short	(.L_6545 - .L_6544)
.L_6544:
        /*005c*/ 	.word	0x00000000
        /*0060*/ 	.short	0x0001
        /*0062*/ 	.short	0x0008
        /*0064*/ 	.byte	0x00, 0xf0, 0x41, 0x00


	//----- nvinfo : EIATTR_KPARAM_INFO
	.align		4
.L_6545:
        /*0068*/ 	.byte	0x04, 0x17
        /*006a*/ 	.short	(.L_6547 - .L_6546)
.L_6546:
        /*006c*/ 	.word	0x00000000
        /*0070*/ 	.short	0x0000
        /*0072*/ 	.short	0x0000
        /*0074*/ 	.byte	0x00, 0xf0, 0x11, 0x00


	//----- nvinfo : EIATTR_SPARSE_MMA_MASK
	.align		4
.L_6547:
        /*0078*/ 	.byte	0x03, 0x50
        /*007a*/ 	.short	0x0000


	//----- nvinfo : EIATTR_MAXREG_COUNT
	.align		4
        /*007c*/ 	.byte	0x03, 0x1b
        /*007e*/ 	.short	0x00ff


	//----- nvinfo : EIATTR_EXTERNS
	.align		4
        /*0080*/ 	.byte	0x04, 0x0f
        /*0082*/ 	.short	(.L_6549 - .L_6548)


	//   ....[0]....
	.align		4
.L_6548:
        /*0084*/ 	.word	index@(__assertfail)


	//----- nvinfo : EIATTR_MERCURY_ISA_VERSION
	.align		4
.L_6549:
        /*0088*/ 	.byte	0x03, 0x5f
        /*008a*/ 	.short	0x0101


	//----- nvinfo : EIATTR_SYSCALL_OFFSETS
	.align		4
        /*008c*/ 	.byte	0x04, 0x46
        /*008e*/ 	.short	(.L_6551 - .L_6550)


	//   ....[0]....
.L_6550:
        /*0090*/ 	.word	0x00000e80


	//   ....[1]....
        /*0094*/ 	.word	0x00001d30


	//   ....[2]....
        /*0098*/ 	.word	0x00002bf0


	//   ....[3]....
        /*009c*/ 	.word	0x00003a50


	//   ....[4]....
        /*00a0*/ 	.word	0x00004be0


	//   ....[5]....
        /*00a4*/ 	.word	0x00005ae0


	//   ....[6]....
        /*00a8*/ 	.word	0x000069a0


	//   ....[7]....
        /*00ac*/ 	.word	0x00007860


	//----- nvinfo : EIATTR_EXIT_INSTR_OFFSETS
	.align		4
.L_6551:
        /*00b0*/ 	.byte	0x04, 0x1c
        /*00b2*/ 	.short	(.L_6553 - .L_6552)


	//   ....[0]....
.L_6552:
        /*00b4*/ 	.word	0x00006a40


	//   ....[1]....
        /*00b8*/ 	.word	0x00006b80


	//   ....[2]....
        /*00bc*/ 	.word	0x00006bc0


	//   ....[3]....
        /*00c0*/ 	.word	0x00006c50


	//   ....[4]....
        /*00c4*/ 	.word	0x00006c80


	//   ....[5]....
        /*00c8*/ 	.word	0x00006cb0


	//   ....[6]....
        /*00cc*/ 	.word	0x00006d30


	//   ....[7]....
        /*00d0*/ 	.word	0x00006d60


	//   ....[8]....
        /*00d4*/ 	.word	0x00006df0


	//   ....[9]....
        /*00d8*/ 	.word	0x00006e30


	//   ....[10]....
        /*00dc*/ 	.word	0x00006e70


	//   ....[11]....
        /*00e0*/ 	.word	0x00006f30


	//   ....[12]....
        /*00e4*/ 	.word	0x00006f80


	//   ....[13]....
        /*00e8*/ 	.word	0x00007100


	//   ....[14]....
        /*00ec*/ 	.word	0x00007250


	//   ....[15]....
        /*00f0*/ 	.word	0x00007280


	//   ....[16]....
        /*00f4*/ 	.word	0x00007330


	//   ....[17]....
        /*00f8*/ 	.word	0x000074a0


	//   ....[18]....
        /*00fc*/ 	.word	0x00007610


	//   ....[19]....
        /*0100*/ 	.word	0x00007760


	//   ....[20]....
        /*0104*/ 	.word	0x00007870


	//   ....[21]....
        /*0108*/ 	.word	0x000078a0


	//   ....[22]....
        /*010c*/ 	.word	0x000078d0


	//----- nvinfo : EIATTR_MAX_THREADS
	.align		4
.L_6553:
        /*0110*/ 	.byte	0x04, 0x05
        /*0112*/ 	.short	(.L_6555 - .L_6554)
.L_6554:
        /*0114*/ 	.word	0x00000080
        /*0118*/ 	.word	0x00000001
        /*011c*/ 	.word	0x00000001


	//----- nvinfo : EIATTR_CRS_STACK_SIZE
	.align		4
.L_6555:
        /*0120*/ 	.byte	0x04, 0x1e
        /*0122*/ 	.short	(.L_6557 - .L_6556)
.L_6556:
        /*0124*/ 	.word	0x00000000


	//----- nvinfo : EIATTR_CBANK_PARAM_SIZE
	.align		4
.L_6557:
        /*0128*/ 	.byte	0x03, 0x19
        /*012a*/ 	.short	0x003c


	//----- nvinfo : EIATTR_PARAM_CBANK
	.align		4
        /*012c*/ 	.byte	0x04, 0x0a
        /*012e*/ 	.short	(.L_6559 - .L_6558)
	.align		4
.L_6558:
        /*0130*/ 	.word	index@(.nv.constant0._ZN2at6native27unrolled_elementwise_kernelIZZZNS0_17clamp_kernel_cudaERNS_18TensorIteratorBaseERKN3c106ScalarES7_ENKUlvE_clEvENKUlvE5_clEvEUlfE_St5arrayIPcLm2EELi4E23TrivialOffsetCalculatorILi1EjESF_NS0_6memory12LoadWithCastILi1EEENSG_13StoreWithCastILi1EEEEEviT_T0_T2_T3_T4_T5_)
        /*0134*/ 	.short	0x0210
        /*0136*/ 	.short	0x003c


	//----- nvinfo : EIATTR_SW_WAR
	.align		4
.L_6559:
        /*0138*/ 	.byte	0x04, 0x36
        /*013a*/ 	.short	(.L_6561 - .L_6560)
.L_6560:
        /*013c*/ 	.word	0x00000008
.L_6561:


//--------------------- .nv.info._ZN2at6native18elementwise_kernelILi128ELi2EZNS0_22gpu_kernel_impl_nocastIZZZNS0_17clamp_kernel_cudaERNS_18TensorIteratorBaseERKN3c106ScalarES8_ENKUlvE_clEvENKUlvE5_clEvEUlfE_EEvS4_RKT_EUliE_EEviT1_ --------------------------
	.section	.nv.info._ZN2at6native18elementwise_kernelILi128ELi2EZNS0_22gpu_kernel_impl_nocastIZZZNS0_17clamp_kernel_cudaERNS_18TensorIteratorBaseERKN3c106ScalarES8_ENKUlvE_clEvENKUlvE5_clEvEUlfE_EEvS4_RKT_EUliE_EEviT1_,"",@"SHT_CUDA_INFO"
	.sectionflags	@""
	.align	4


	//----- nvinfo : EIATTR_CUDA_API_VERSION
	.align		4
        /*0000*/ 	.byte	0x04, 0x37
        /*0002*/ 	.short	(.L_6563 - .L_6562)
.L_6562:
        /*0004*/ 	.word	0x00000082


	//----- nvinfo : EIATTR_KPARAM_INFO
	.align		4
.L_6563:
        /*0008*/ 	.byte	0x04, 0x17
        /*000a*/ 	.short	(.L_6565 - .L_6564)
.L_6564:
        /*000c*/ 	.word	0x00000000
        /*0010*/ 	.short	0x0001
        /*0012*/ 	.short	0x0008
        /*0014*/ 	.byte	0x00, 0xf0, 0x81, 0x08


	//----- nvinfo : EIATTR_KPARAM_INFO
	.align		4
.L_6565:
        /*0018*/ 	.byte	0x04, 0x17
        /*001a*/ 	.short	(.L_6567 - .L_6566)
.L_6566:
        /*001c*/ 	.word	0x00000000
        /*0020*/ 	.short	0x0000
        /*0022*/ 	.short	0x0000
        /*0024*/ 	.byte	0x00, 0xf0, 0x11, 0x00


	//----- nvinfo : EIATTR_SPARSE_MMA_MASK
	.align		4
.L_6567:
        /*0028*/ 	.byte	0x03, 0x50
        /*002a*/ 	.short	0x0000


	//----- nvinfo : EIATTR_MAXREG_COUNT
	.align		4
        /*002c*/ 	.byte	0x03, 0x1b
        /*002e*/ 	.short	0x0080


	//----- nvinfo : EIATTR_MERCURY_ISA_VERSION
	.align		4
        /*0030*/ 	.byte	0x03, 0x5f
        /*0032*/ 	.short	0x0101


	//----- nvinfo : EIATTR_EXIT_INSTR_OFFSETS
	.align		4
        /*0034*/ 	.byte	0x04, 0x1c
        /*0036*/ 	.short	(.L_6569 - .L_6568)


	//   ....[0]....
.L_6568:
        /*0038*/ 	.word	0x00001460


	//   ....[1]....
        /*003c*/ 	.word	0x00002810


	//----- nvinfo : EIATTR_MAX_THREADS
	.align		4
.L_6569:
        /*0040*/ 	.byte	0x04, 0x05
        /*0042*/ 	.short	(.L_6571 - .L_6570)
.L_6570:
        /*0044*/ 	.word	0x00000080
        /*0048*/ 	.word	0x00000001
        /*004c*/ 	.word	0x00000001


	//----- nvinfo : EIATTR_CRS_STACK_SIZE
	.align		4
.L_6571:
        /*0050*/ 	.byte	0x04, 0x1e
        /*0052*/ 	.short	(.L_6573 - .L_6572)
.L_6572:
        /*0054*/ 	.word	0x00000000


	//----- nvinfo : EIATTR_CBANK_PARAM_SIZE
	.align		4
.L_6573:
        /*0058*/ 	.byte	0x03, 0x19
        /*005a*/ 	.short	0x0228


	//----- nvinfo : EIATTR_PARAM_CBANK
	.align		4
        /*005c*/ 	.byte	0x04, 0x0a
        /*005e*/ 	.short	(.L_6575 - .L_6574)
	.align		4
.L_6574:
        /*0060*/ 	.word	index@(.nv.constant0._ZN2at6native18elementwise_kernelILi128ELi2EZNS0_22gpu_kernel_impl_nocastIZZZNS0_17clamp_kernel_cudaERNS_18TensorIteratorBaseERKN3c106ScalarES8_ENKUlvE_clEvENKUlvE5_clEvEUlfE_EEvS4_RKT_EUliE_EEviT1_)
        /*0064*/ 	.short	0x0210
        /*0066*/ 	.short	0x0228


	//----- nvinfo : EIATTR_SW_WAR
	.align		4
.L_6575:
        /*0068*/ 	.byte	0x04, 0x36
        /*006a*/ 	.short	(.L_6577 - .L_6576)
.L_6576:
        /*006c*/ 	.word	0x00000008
.L_6577:


//--------------------- .nv.info._ZN2at6native27unrolled_elementwise_kernelIZZZNS0_17clamp_kernel_cudaERNS_18TensorIteratorBaseERKN3c106ScalarES7_ENKUlvE_clEvENKUlvE5_clEvEUlfE_St5arrayIPcLm2EELi4E23TrivialOffsetCalculatorILi1EjESF_NS0_6memory15LoadWithoutCastENSG_16StoreWithoutCastEEEviT_T0_T2_T3_T4_T5_ --------------------------
	.section	.nv.info._ZN2at6native27unrolled_elementwise_kernelIZZZNS0_17clamp_kernel_cudaERNS_18TensorIteratorBaseERKN3c106ScalarES7_ENKUlvE_clEvENKUlvE5_clEvEUlfE_St5arrayIPcLm2EELi4E23TrivialOffsetCalculatorILi1EjESF_NS0_6memory15LoadWithoutCastENSG_16StoreWithoutCastEEEviT_T0_T2_T3_T4_T5_,"",@"SHT_CUDA_INFO"
	.sectionflags	@""
	.align	4


	//----- nvinfo : EIATTR_CUDA_API_VERSION
	.align		4
        /*0000*/ 	.byte	0x04, 0x37
        /*0002*/ 	.short	(.L_6579 - .L_6578)
.L_6578:
        /*0004*/ 	.word	0x00000082


	//----- nvinfo : EIATTR_KPARAM_INFO
	.align		4
.L_6579:
        /*0008*/ 	.byte	0x04, 0x17
        /*000a*/ 	.short	(.L_6581 - .L_6580)
.L_6580:
        /*000c*/ 	.word	0x00000000
        /*0010*/ 	.short	0x0006
        /*0012*/ 	.short	0x002b
        /*0014*/ 	.byte	0x00, 0xf0, 0x05, 0x00


	//----- nvinfo : EIATTR_KPARAM_INFO
	.align		4
.L_6581:
        /*0018*/ 	.byte	0x04, 0x17
        /*001a*/ 	.short	(.L_6583 - .L_6582)
.L_6582:
        /*001c*/ 	.word	0x00000000
        /*0020*/ 	.short	0x0005
        /*0022*/ 	.short	0x002a
        /*0024*/ 	.byte	0x00, 0xf0, 0x05, 0x00


	//----- nvinfo : EIATTR_KPARAM_INFO
	.align		4
.L_6583:
        /*0028*/ 	.byte	0x04, 0x17
        /*002a*/ 	.short	(.L_6585 - .L_6584)
.L_6584:
        /*002c*/ 	.word	0x00000000
        /*0030*/ 	.short	0x0004
        /*0032*/ 	.short	0x0029
        /*0034*/ 	.byte	0x00, 0xf0, 0x05, 0x00


	//----- nvinfo : EIATTR_KPARAM_INFO
	.align		4
.L_6585:
        /*0038*/ 	.byte	0x04, 0x17
        /*003a*/ 	.short	(.L_6587 - .L_6586)
.L_6586:
        /*003c*/ 	.word	0x00000000
        /*0040*/ 	.short	0x0003
        /*0042*/ 	.short	0x0028
        /*0044*/ 	.byte	0x00, 0xf0, 0x05, 0x00


	//----- nvinfo : EIATTR_KPARAM_INFO
	.align		4
.L_6587:
        /*0048*/ 	.byte	0x04, 0x17
        /*004a*/ 	.short	(.L_6589 - .L_6588)
.L_6588:
        /*004c*/ 	.word	0x00000000
        /*0050*/ 	.short	0x0002
        /*0052*/ 	.short	0x0018
        /*0054*/ 	.byte	0x00, 0xf0, 0x41, 0x00


	//----- nvinfo : EIATTR_KPARAM_INFO
	.align		4
.L_6589:
        /*0058*/ 	.byte	0x04, 0x17
        /*005a*/ 	.short	(.L_6591 - .L_6590)
.L_6590:
        /*005c*/ 	.word	0x00000000
        /*0060*/ 	.short	0x0001
        /*0062*/ 	.short	0x0008
        /*0064*/ 	.byte	0x00, 0xf0, 0x41, 0x00


	//----- nvinfo : EIATTR_KPARAM_INFO
	.align		4
.L_6591:
        /*0068*/ 	.byte	0x04, 0x17
        /*006a*/ 	.short	(.L_6593 - .L_6592)
.L_6592:
        /*006c*/ 	.word	0x00000000
        /*0070*/ 	.short	0x0000
        /*0072*/ 	.short	0x0000
        /*0074*/ 	.byte	0x00, 0xf0, 0x11, 0x00


	//----- nvinfo : EIATTR_SPARSE_MMA_MASK
	.align		4
.L_6593:
        /*0078*/ 	.byte	0x03, 0x50
        /*007a*/ 	.short	0x0000


	//----- nvinfo : EIATTR_MAXREG_COUNT
	.align		4
        /*007c*/ 	.byte	0x03, 0x1b
        /*007e*/ 	.short	0x00ff


	//----- nvinfo : EIATTR_MERCURY_ISA_VERSION
	.align		4
        /*0080*/ 	.byte	0x03, 0x5f
        /*0082*/ 	.short	0x0101


	//----- nvinfo : EIATTR_EXIT_INSTR_OFFSETS
	.align		4
        /*0084*/ 	.byte	0x04, 0x1c
        /*0086*/ 	.short	(.L_6595 - .L_6594)


	//   ....[0]....
.L_6594:
        /*0088*/ 	.word	0x000004c0


	//   ....[1]....
        /*008c*/ 	.word	0x00000530


	//----- nvinfo : EIATTR_MAX_THREADS
	.align		4
.L_6595:
        /*0090*/ 	.byte	0x04, 0x05
        /*0092*/ 	.short	(.L_6597 - .L_6596)
.L_6596:
        /*0094*/ 	.word	0x00000080
        /*0098*/ 	.word	0x00000001
        /*009c*/ 	.word	0x00000001


	//----- nvinfo : EIATTR_CRS_STACK_SIZE
	.align		4
.L_6597:
        /*00a0*/ 	.byte	0x04, 0x1e
        /*00a2*/ 	.short	(.L_6599 - .L_6598)
.L_6598:
        /*00a4*/ 	.word	0x00000000


	//----- nvinfo : EIATTR_CBANK_PARAM_SIZE
	.align		4
.L_6599:
        /*00a8*/ 	.byte	0x03, 0x19
        /*00aa*/ 	.short	0x002c


	//----- nvinfo : EIATTR_PARAM_CBANK
	.align		4
        /*00ac*/ 	.byte	0x04, 0x0a
        /*00ae*/ 	.short	(.L_6601 - .L_6600)
	.align		4
.L_6600:
        /*00b0*/ 	.word	index@(.nv.constant0._ZN2at6native27unrolled_elementwise_kernelIZZZNS0_17clamp_kernel_cudaERNS_18TensorIteratorBaseERKN3c106ScalarES7_ENKUlvE_clEvENKUlvE5_clEvEUlfE_St5arrayIPcLm2EELi4E23TrivialOffsetCalculatorILi1EjESF_NS0_6memory15LoadWithoutCastENSG_16StoreWithoutCastEEEviT_T0_T2_T3_T4_T5_)
        /*00b4*/ 	.short	0x0210
        /*00b6*/ 	.short	0x002c


	//----- nvinfo : EIATTR_SW_WAR
	.align		4
.L_6601:
        /*00b8*/ 	.byte	0x04, 0x36
        /*00ba*/ 	.short	(.L_6603 - .L_6602)
.L_6602:
        /*00bc*/ 	.word	0x00000008
.L_6603:


//--------------------- .nv.info._ZN2at6native29vectorized_elementwise_kernelILi2EZZZNS0_17clamp_kernel_cudaERNS_18TensorIteratorBaseERKN3c106ScalarES7_ENKUlvE_clEvENKUlvE5_clEvEUlfE_St5arrayIPcLm2EEEEviT0_T1_ --------------------------
	.section	.nv.info._ZN2at6native29vectorized_elementwise_kernelILi2EZZZNS0_17clamp_kernel_cudaERNS_18TensorIteratorBaseERKN3c106ScalarES7_ENKUlvE_clEvENKUlvE5_clEvEUlfE_St5arrayIPcLm2EEEEviT0_T1_,"",@"SHT_CUDA_INFO"
	.sectionflags	@""
	.align	4


	//----- nvinfo : EIATTR_CUDA_API_VERSION
	.align		4
        /*0000*/ 	.byte	0x04, 0x37
        /*0002*/ 	.short	(.L_6605 - .L_6604)
.L_6604:
        /*0004*/ 	.word	0x00000082


	//----- nvinfo : EIATTR_KPARAM_INFO
	.align		4
.L_6605:
        /*0008*/ 	.byte	0x04, 0x17
        /*000a*/ 	.short	(.L_6607 - .L_6606)
.L_6606:
        /*000c*/ 	.word	0x00000000
        /*0010*/ 	.short	0x0002
        /*0012*/ 	.short	0x0018
        /*0014*/ 	.byte	0x00, 0xf0, 0x41, 0x00


	//----- nvinfo : EIATTR_KPARAM_INFO
	.align		4
.L_6607:
        /*0018*/ 	.byte	0x04, 0x17
        /*001a*/ 	.short	(.L_6609 - .L_6608)
.L_6608:
        /*001c*/ 	.word	0x00000000
        /*0020*/ 	.short	0x0001
        /*0022*/ 	.short	0x0008
        /*0024*/ 	.byte	0x00, 0xf0, 0x41, 0x00


	//----- nvinfo : EIATTR_KPARAM_INFO
	.align		4
.L_6609:
        /*0028*/ 	.byte	0x04, 0x17
        /*002a*/ 	.short	(.L_6611 - .L_6610)
.L_6610:
        /*002c*/ 	.word	0x00000000
        /*0030*/ 	.short	0x0000
        /*0032*/ 	.short	0x0000
        /*0034*/ 	.byte	0x00, 0xf0, 0x11, 0x00


	//----- nvinfo : EIATTR_SPARSE_MMA_MASK
	.align		4
.L_6611:
        /*0038*/ 	.byte	0x03, 0x50
        /*003a*/ 	.short	0x0000


	//----- nvinfo : EIATTR_MAXREG_COUNT
	.align		4
        /*003c*/ 	.byte	0x03, 0x1b
        /*003e*/ 	.short	0x00ff


	//----- nvinfo : EIATTR_MERCURY_ISA_VERSION
	.align		4
        /*0040*/ 	.byte	0x03, 0x5f
        /*0042*/ 	.short	0x0101


	//----- nvinfo : EIATTR_EXIT_INSTR_OFFSETS
	.align		4
        /*0044*/ 	.byte	0x04, 0x1c
        /*0046*/ 	.short	(.L_6613 - .L_6612)


	//   ....[0]....
.L_6612:
        /*0048*/ 	.word	0x00000370


	//   ....[1]....
        /*004c*/ 	.word	0x00000d90


	//   ....[2]....
        /*0050*/ 	.word	0x00000de0


	//----- nvinfo : EIATTR_MAX_THREADS
	.align		4
.L_6613:
        /*0054*/ 	.byte	0x04, 0x05
        /*0056*/ 	.short	(.L_6615 - .L_6614)
.L_6614:
        /*0058*/ 	.word	0x00000080
        /*005c*/ 	.word	0x00000001
        /*0060*/ 	.word	0x00000001


	//----- nvinfo : EIATTR_CRS_STACK_SIZE
	.align		4
.L_6615:
        /*0064*/ 	.byte	0x04, 0x1e
        /*0066*/ 	.short	(.L_6617 - .L_6616)
.L_6616:
        /*0068*/ 	.word	0x00000000


	//----- nvinfo : EIATTR_CBANK_PARAM_SIZE
	.align		4
.L_6617:
        /*006c*/ 	.byte	0x03, 0x19
        /*006e*/ 	.short	0x0028


	//----- nvinfo : EIATTR_PARAM_CBANK
	.align		4
        /*0070*/ 	.byte	0x04, 0x0a
        /*0072*/ 	.short	(.L_6619 - .L_6618)
	.align		4
.L_6618:
        /*0074*/ 	.word	index@(.nv.constant0._ZN2at6native29vectorized_elementwise_kernelILi2EZZZNS0_17clamp_kernel_cudaERNS_18TensorIteratorBaseERKN3c106ScalarES7_ENKUlvE_clEvENKUlvE5_clEvEUlfE_St5arrayIPcLm2EEEEviT0_T1_)
        /*0078*/ 	.short	0x0210
        /*007a*/ 	.short	0x0028


	//----- nvinfo : EIATTR_SW_WAR
	.align		4
.L_6619:
        /*007c*/ 	.byte	0x04, 0x36
        /*007e*/ 	.short	(.L_6621 - .L_6620)
.L_6620:
        /*0080*/ 	.word	0x00000008
.L_6621:


//--------------------- .nv.info._ZN2at6native29vectorized_elementwise_kernelILi4EZZZNS0_17clamp_kernel_cudaERNS_18TensorIteratorBaseERKN3c106ScalarES7_ENKUlvE_clEvENKUlvE5_clEvEUlfE_St5arrayIPcLm2EEEEviT0_T1_ --------------------------
	.section	.nv.info._ZN2at6native29vectorized_elementwise_kernelILi4EZZZNS0_17clamp_kernel_cudaERNS_18TensorIteratorBaseERKN3c106ScalarES7_ENKUlvE_clEvENKUlvE5_clEvEUlfE_St5arrayIPcLm2EEEEviT0_T1_,"",@"SHT_CUDA_INFO"
	.sectionflags	@""
	.align	4


	//----- nvinfo : EIATTR_CUDA_API_VERSION
	.align		4
        /*0000*/ 	.byte	0x04, 0x37
        /*0002*/ 	.short	(.L_6623 - .L_6622)
.L_6622:
        /*0004*/ 	.word	0x00000082


	//----- nvinfo : EIATTR_KPARAM_INFO
	.align		4
.L_6623:
        /*0008*/ 	.byte	0x04, 0x17
        /*000a*/ 	.short	(.L_6625 - .L_6624)
.L_6624:
        /*000c*/ 	.word	0x00000000
        /*0010*/ 	.short	0x0002
        /*0012*/ 	.short	0x0018
        /*0014*/ 	.byte	0x00, 0xf0, 0x41, 0x00


	//----- nvinfo : EIATTR_KPARAM_INFO
	.align		4
.L_6625:
        /*0018*/ 	.byte	0x04, 0x17
        /*001a*/ 	.short	(.L_6627 - .L_6626)
.L_6626:
        /*001c*/ 	.word	0x00000000
        /*0020*/ 	.short	0x0001
        /*0022*/ 	.short	0x0008
        /*0024*/ 	.byte	0x00, 0xf0, 0x41, 0x00


	//----- nvinfo : EIATTR_KPARAM_INFO
	.align		4
.L_6627:
        /*0028*/ 	.byte	0x04, 0x17
        /*002a*/ 	.short	(.L_6629 - .L_6628)
.L_6628:
        /*002c*/ 	.word	0x00000000
        /*0030*/ 	.short	0x0000
        /*0032*/ 	.short	0x0000
        /*0034*/ 	.byte	0x00, 0xf0, 0x11, 0x00


	//----- nvinfo : EIATTR_SPARSE_MMA_MASK
	.align		4
.L_6629:
        /*0038*/ 	.byte	0x03, 0x50
        /*003a*/ 	.short	0x0000


	//----- nvinfo : EIATTR_MAXREG_COUNT
	.align		4
        /*003c*/ 	.byte	0x03, 0x1b
        /*003e*/ 	.short	0x00ff


	//----- nvinfo : EIATTR_MERCURY_ISA_VERSION
	.align		4
        /*0040*/ 	.byte	0x03, 0x5f
        /*0042*/ 	.short	0x0101


	//----- nvinfo : EIATTR_EXIT_INSTR_OFFSETS
	.align		4
        /*0044*/ 	.byte	0x04, 0x1c
        /*0046*/ 	.short	(.L_6631 - .L_6630)


	//   ....[0]....
.L_6630:
        /*0048*/ 	.word	0x00000330


	//   ....[1]....
        /*004c*/ 	.word	0x00000d50


	//   ....[2]....
        /*0050*/ 	.word	0x00000da0


	//----- nvinfo : EIATTR_MAX_THREADS
	.align		4
.L_6631:
        /*0054*/ 	.byte	0x04, 0x05
        /*0056*/ 	.short	(.L_6633 - .L_6632)
.L_6632:
        /*0058*/ 	.word	0x00000080
        /*005c*/ 	.word	0x00000001
        /*0060*/ 	.word	0x00000001


	//----- nvinfo : EIATTR_CRS_STACK_SIZE
	.align		4
.L_6633:
        /*0064*/ 	.byte	0x04, 0x1e
        /*0066*/ 	.short	(.L_6635 - .L_6634)
.L_6634:
        /*0068*/ 	.word	0x00000000


	//----- nvinfo : EIATTR_CBANK_PARAM_SIZE
	.align		4
.L_6635:
        /*006c*/ 	.byte	0x03, 0x19
        /*006e*/ 	.short	0x0028


	//----- nvinfo : EIATTR_PARAM_CBANK
	.align		4
        /*0070*/ 	.byte	0x04, 0x0a
        /*0072*/ 	.short	(.L_6637 - .L_6636)
	.align		4
.L_6636:
        /*0074*/ 	.word	index@(.nv.constant0._ZN2at6native29vectorized_elementwise_kernelILi4EZZZNS0_17clamp_kernel_cudaERNS_18TensorIteratorBaseERKN3c106ScalarES7_ENKUlvE_clEvENKUlvE5_clEvEUlfE_St5arrayIPcLm2EEEEviT0_T1_)
        /*0078*/ 	.short	0x0210
        /*007a*/ 	.short	0x0028


	//----- nvinfo : EIATTR_SW_WAR
	.align		4
.L_6637:
        /*007c*/ 	.byte	0x04, 0x36
        /*007e*/ 	.short	(.L_6639 - .L_6638)
.L_6638:
        /*0080*/ 	.word	0x00000008
.L_6639:


//--------------------- .nv.info._ZN2at6native29vectorized_elementwise_kernelILi8EZZZNS0_17clamp_kernel_cudaERNS_18TensorIteratorBaseERKN3c106ScalarES7_ENKUlvE_clEvENKUlvE5_clEvEUlfE_St5arrayIPcLm2EEEEviT0_T1_ --------------------------
	.section	.nv.info._ZN2at6native29vectorized_elementwise_kernelILi8EZZZNS0_17clamp_kernel_cudaERNS_18TensorIteratorBaseERKN3c106ScalarES7_ENKUlvE_clEvENKUlvE5_clEvEUlfE_St5arrayIPcLm2EEEEviT0_T1_,"",@"SHT_CUDA_INFO"
	.sectionflags	@""
	.align	4


	//----- nvinfo : EIATTR_CUDA_API_VERSION
	.align		4
        /*0000*/ 	.byte	0x04, 0x37
        /*0002*/ 	.short	(.L_6641 - .L_6640)
.L_6640:
        /*0004*/ 	.word	0x00000082


	//----- nvinfo : EIATTR_KPARAM_INFO
	.align		4
.L_6641:
        /*0008*/ 	.byte	0x04, 0x17
        /*000a*/ 	.short	(.L_6643 - .L_6642)
.L_6642:
        /*000c*/ 	.word	0x00000000
        /*0010*/ 	.short	0x0002
        /*0012*/ 	.short	0x0018
        /*0014*/ 	.byte	0x00, 0xf0, 0x41, 0x00


	//----- nvinfo : EIATTR_KPARAM_INFO
	.align		4
.L_6643:
        /*0018*/ 	.byte	0x04, 0x17
        /*001a*/ 	.short	(.L_6645 - .L_6644)
.L_6644:
        /*001c*/ 	.word	0x00000000
        /*0020*/ 	.short	0x0001
        /*0022*/ 	.short	0x0008
        /*0024*/ 	.byte	0x00, 0xf0, 0x41, 0x00


	//----- nvinfo : EIATTR_KPARAM_INFO
	.align		4
.L_6645:
        /*0028*/ 	.byte	0x04, 0x17
        /*002a*/ 	.short	(.L_6647 - .L_6646)
.L_6646:
        /*002c*/ 	.word	0x00000000
        /*0030*/ 	.short	0x0000
        /*0032*/ 	.short	0x0000
        /*0034*/ 	.byte	0x00, 0xf0, 0x11, 0x00


	//----- nvinfo : EIATTR_SPARSE_MMA_MASK
	.align		4
.L_6647:
        /*0038*/ 	.byte	0x03, 0x50
        /*003a*/ 	.short	0x0000


	//----- nvinfo : EIATTR_MAXREG_COUNT
	.align		4
        /*003c*/ 	.byte	0x03, 0x1b
        /*003e*/ 	.short	0x00ff


	//----- nvinfo : EIATTR_MERCURY_ISA_VERSION
	.align		4
        /*0040*/ 	.byte	0x03, 0x5f
        /*0042*/ 	.short	0x0101


	//----- nvinfo : EIATTR_EXIT_INSTR_OFFSETS
	.align		4
        /*0044*/ 	.byte	0x04, 0x1c
        /*0046*/ 	.short	(.L_6649 - .L_6648)


	//   ....[0]....
.L_6648:
        /*0048*/ 	.word	0x00000330


	//   ....[1]....
        /*004c*/ 	.word	0x00000d50


	//   ....[2]....
        /*0050*/ 	.word	0x00000da0


	//----- nvinfo : EIATTR_MAX_THREADS
	.align		4
.L_6649:
        /*0054*/ 	.byte	0x04, 0x05
        /*0056*/ 	.short	(.L_6651 - .L_6650)
.L_6650:
        /*0058*/ 	.word	0x00000080
        /*005c*/ 	.word	0x00000001
        /*0060*/ 	.word	0x00000001


	//----- nvinfo : EIATTR_CRS_STACK_SIZE
	.align		4
.L_6651:
        /*0064*/ 	.byte	0x04, 0x1e
        /*0066*/ 	.short	(.L_6653 - .L_6652)
.L_6652:
        /*0068*/ 	.word	0x00000000


	//----- nvinfo : EIATTR_CBANK_PARAM_SIZE
	.align		4
.L_6653:
        /*006c*/ 	.byte	0x03, 0x19
        /*006e*/ 	.short	0x0028


	//----- nvinfo : EIATTR_PARAM_CBANK
	.align		4
        /*0070*/ 	.byte	0x04, 0x0a
        /*0072*/ 	.short	(.L_6655 - .L_6654)
	.align		4
.L_6654:
        /*0074*/ 	.word	index@(.nv.constant0._ZN2at6native29vectorized_elementwise_kernelILi8EZZZNS0_17clamp_kernel_cudaERNS_18TensorIteratorBaseERKN3c106ScalarES7_ENKUlvE_clEvENKUlvE5_clEvEUlfE_St5arrayIPcLm2EEEEviT0_T1_)
        /*0078*/ 	.short	0x0210
        /*007a*/ 	.short	0x0028


	//----- nvinfo : EIATTR_SW_WAR
	.align		4
.L_6655:
        /*007c*/ 	.byte	0x04, 0x36
        /*007e*/ 	.short	(.L_6657 - .L_6656)
.L_6656:
        /*0080*/ 	.word	0x00000008
.L_6657:


//--------------------- .nv.info._ZN2at6native18elementwise_kernelILi128ELi4EZNS0_15gpu_kernel_implIZZZNS0_17clamp_kernel_cudaERNS_18TensorIteratorBaseERKN3c106ScalarES8_ENKUlvE_clEvENKUlvE4_clEvEUldE_EEvS4_RKT_EUliE_EEviT1_ --------------------------
	.section	.nv.info._ZN2at6native18elementwise_kernelILi128ELi4EZNS0_15gpu_kernel_implIZZZNS0_17clamp_kernel_cudaERNS_18TensorIteratorBaseERKN3c106ScalarES8_ENKUlvE_clEvENKUlvE4_clEvEUldE_EEvS4_RKT_EUliE_EEviT1_,"",@"SHT_CUDA_INFO"
	.sectionflags	@""
	.align	4


	//----- nvinfo : EIATTR_CUDA_API_VERSION
	.align		4
        /*0000*/ 	.byte	0x04, 0x37
        /*0002*/ 	.short	(.L_6659 - .L_6658)
.L_6658:
        /*0004*/ 	.word	0x00000082


	//----- nvinfo : EIATTR_KPARAM_INFO
	.align		4
.L_6659:
        /*0008*/ 	.byte	0x04, 0x17
        /*000a*/ 	.short	(.L_6661 - .L_6660)
.L_6660:
        /*000c*/ 	.word	0x00000000
        /*0010*/ 	.short	0x0001
        /*0012*/ 	.short	0x0008
        /*0014*/ 	.byte	0x00, 0xf0, 0xc1, 0x08


	//----- nvinfo : EIATTR_KPARAM_INFO
	.align		4
.L_6661:
        /*0018*/ 	.byte	0x04, 0x17
        /*001a*/ 	.short	(.L_6663 - .L_6662)
.L_6662:
        /*001c*/ 	.word	0x00000000
        /*0020*/ 	.short	0x0000
        /*0022*/ 	.short	0x0000
        /*0024*/ 	.byte	0x00, 0xf0, 0x11, 0x00


	//----- nvinfo : EIATTR_SPARSE_MMA_MASK
	.align		4
.L_6663:
        /*0028*/ 	.byte	0x03, 0x50
        /*002a*/ 	.short	0x0000


	//----- nvinfo : EIATTR_MAXREG_COUNT
	.align		4
        /*002c*/ 	.byte	0x03, 0x1b
        /*002e*/ 	.short	0x0080


	//----- nvinfo : EIATTR_EXTERNS
	.align		4
        /*0030*/ 	.byte	0x04, 0x0f
        /*0032*/ 	.short	(.L_6665 - .L_6664)


	//   ....[0]....
	.align		4
.L_6664:
        /*0034*/ 	.word	index@(__assertfail)


	//----- nvinfo : EIATTR_MERCURY_ISA_VERSION
	.align		4
.L_6665:
        /*0038*/ 	.byte	0x03, 0x5f
        /*003a*/ 	.short	0x0101


	//----- nvinfo : EIATTR_SYSCALL_OFFSETS
	.align		4
        /*003c*/ 	.byte	0x04, 0x46
        /*003e*/ 	.short	(.L_6667 - .L_6666)


	//   ....[0]....
.L_6666:
        /*0040*/ 	.word	0x00002260


	//   ....[1]....
        /*0044*/ 	.word	0x000034c0


	//   ....[2]....
        /*0048*/ 	.word	0x00005750


	//   ....[3]....
        /*004c*/ 	.word	0x000069b0


	//   ....[4]....
        /*0050*/ 	.word	0x00008c30


	//   ....[5]....
        /*0054*/ 	.word	0x00009e90


	//   ....[6]....
        /*0058*/ 	.word	0x0000c100


	//   ....[7]....
        /*005c*/ 	.word	0x0000d360


	//----- nvinfo : EIATTR_EXIT_INSTR_OFFSETS
	.align		4
.L_6667:
        /*0060*/ 	.byte	0x04, 0x1c
        /*0062*/ 	.short	(.L_6669 - .L_6668)


	//   ....[0]....
.L_6668:
        /*0064*/ 	.word	0x00009f40


	//   ....[1]....
        /*0068*/ 	.word	0x0000c3a0


	//   ....[2]....
        /*006c*/ 	.word	0x0000c3e0


	//   ....[3]....
        /*0070*/ 	.word	0x0000c470


	//   ....[4]....
        /*0074*/ 	.word	0x0000c4a0


	//   ....[5]....
        /*0078*/ 	.word	0x0000c4d0


	//   ....[6]....
        /*007c*/ 	.word	0x0000c5a0


	//   ....[7]....
        /*0080*/ 	.word	0x0000c620


	//   ....[8]....
        /*0084*/ 	.word	0x0000c700


	//   ....[9]....
        /*0088*/ 	.word	0x0000c790


	//   ....[10]....
        /*008c*/ 	.word	0x0000c7b0


	//   ....[11]....
        /*0090*/ 	.word	0x0000c870


	//   ....[12]....
        /*0094*/ 	.word	0x0000c8a0


	//   ....[13]....
        /*0098*/ 	.word	0x0000ca70


	//   ....[14]....
        /*009c*/ 	.word	0x0000cc10


	//   ....[15]....
        /*00a0*/ 	.word	0x0000cc90


	//   ....[16]....
        /*00a4*/ 	.word	0x0000cd40


	//   ....[17]....
        /*00a8*/ 	.word	0x0000cf00


	//   ....[18]....
        /*00ac*/ 	.word	0x0000d0c0


	//   ....[19]....
        /*00b0*/ 	.word	0x0000d260


	//   ....[20]....
        /*00b4*/ 	.word	0x0000d370


	//   ....[21]....
        /*00b8*/ 	.word	0x0000d3a0


	//   ....[22]....
        /*00bc*/ 	.word	0x0000d3d0


	//----- nvinfo : EIATTR_MAX_THREADS
	.align		4
.L_6669:
        /*00c0*/ 	.byte	0x04, 0x05
        /*00c2*/ 	.short	(.L_6671 - .L_6670)
.L_6670:
        /*00c4*/ 	.word	0x00000080
        /*00c8*/ 	.word	0x00000001
        /*00cc*/ 	.word	0x00000001


	//----- nvinfo : EIATTR_CRS_STACK_SIZE
	.align		4
.L_6671:
        /*00d0*/ 	.byte	0x04, 0x1e
        /*00d2*/ 	.short	(.L_6673 - .L_6672)
.L_6672:
        /*00d4*/ 	.word	0x00000000


	//----- nvinfo : EIATTR_CBANK_PARAM_SIZE
	.align		4
.L_6673:
        /*00d8*/ 	.byte	0x03, 0x19
        /*00da*/ 	.short	0x0238


	//----- nvinfo : EIATTR_PARAM_CBANK
	.align		4
        /*00dc*/ 	.byte	0x04, 0x0a
        /*00de*/ 	.short	(.L_6675 - .L_6674)
	.align		4
.L_6674:
        /*00e0*/ 	.word	index@(.nv.constant0._ZN2at6native18elementwise_kernelILi128ELi4EZNS0_15gpu_kernel_implIZZZNS0_17clamp_kernel_cudaERNS_18TensorIteratorBaseERKN3c106ScalarES8_ENKUlvE_clEvENKUlvE4_clEvEUldE_EEvS4_RKT_EUliE_EEviT1_)
        /*00e4*/ 	.short	0x0210
        /*00e6*/ 	.short	0x0238


	//----- nvinfo : EIATTR_SW_WAR
	.align		4
.L_6675:
        /*00e8*/ 	.byte	0x04, 0x36
        /*00ea*/ 	.short	(.L_6677 - .L_6676)
.L_6676:
        /*00ec*/ 	.word	0x00000008
.L_6677:


//--------------------- .nv.info._ZN2at6native27unrolled_elementwise_kernelIZZZNS0_17clamp_kernel_cudaERNS_18TensorIteratorBaseERKN3c106ScalarES7_ENKUlvE_clEvENKUlvE4_clEvEUldE_St5arrayIPcLm2EELi4E23TrivialOffsetCalculatorILi1EjESF_NS0_6memory12LoadWithCastILi1EEENSG_13StoreWithCastILi1EEEEEviT_T0_T2_T3_T4_T5_ --------------------------
	.section	.nv.info._ZN2at6native27unrolled_elementwise_kernelIZZZNS0_17clamp_kernel_cudaERNS_18TensorIteratorBaseERKN3c106ScalarES7_ENKUlvE_clEvENKUlvE4_clEvEUldE_St5arrayIPcLm2EELi4E23TrivialOffsetCalculatorILi1EjESF_NS0_6memory12LoadWithCastILi1EEENSG_13StoreWithCastILi1EEEEEviT_T0_T2_T3_T4_T5_,"",@"SHT_CUDA_INFO"
	.sectionflags	@""
	.align	4


	//----- nvinfo : EIATTR_CUDA_API_VERSION
	.align		4
        /*0000*/ 	.byte	0x04, 0x37
        /*0002*/ 	.short	(.L_6679 - .L_6678)
.L_6678:
        /*0004*/ 	.word	0x00000082


	//----- nvinfo : EIATTR_KPARAM_INFO
	.align		4
.L_6679:
        /*0008*/ 	.byte	0x04, 0x17
        /*000a*/ 	.short	(.L_6681 - .L_6680)
.L_6680:
        /*000c*/ 	.word	0x00000000
        /*0010*/ 	.short	0x0006
        /*0012*/ 	.short	0x003c
        /*0014*/ 	.byte	0x00, 0xf0, 0x21, 0x00


	//----- nvinfo : EIATTR_KPARAM_INFO
	.align		4
.L_6681:
        /*0018*/ 	.byte	0x04, 0x17
        /*001a*/ 	.short	(.L_6683 - .L_6682)
.L_6682:
        /*001c*/ 	.word	0x00000000
        /*0020*/ 	.short	0x0005
        /*0022*/ 	.short	0x0034
        /*0024*/ 	.byte	0x00, 0xf0, 0x21, 0x00


	//----- nvinfo : EIATTR_KPARAM_INFO
	.align		4
.L_6683:
        /*0028*/ 	.byte	0x04, 0x17
        /*002a*/ 	.short	(.L_6685 - .L_6684)
.L_6684:
        /*002c*/ 	.word	0x00000000
        /*0030*/ 	.short	0x0004
        /*0032*/ 	.short	0x0031
        /*0034*/ 	.byte	0x00, 0xf0, 0x05, 0x00


	//----- nvinfo : EIATTR_KPARAM_INFO
	.align		4
.L_6685:
        /*0038*/ 	.byte	0x04, 0x17
        /*003a*/ 	.short	(.L_6687 - .L_6686)
.L_6686:
        /*003c*/ 	.word	0x00000000
        /*0040*/ 	.short	0x0003
        /*0042*/ 	.short	0x0030
        /*0044*/ 	.byte	0x00, 0xf0, 0x05, 0x00


	//----- nvinfo : EIATTR_KPARAM_INFO
	.align		4
.L_6687:
        /*0048*/ 	.byte	0x04, 0x17
        /*004a*/ 	.short	(.L_6689 - .L_6688)
.L_6688:
        /*004c*/ 	.word	0x00000000
        /*0050*/ 	.short	0x0002
        /*0052*/ 	.short	0x0020
        /*0054*/ 	.byte	0x00, 0xf0, 0x41, 0x00


	//----- nvinfo : EIATTR_KPARAM_INFO
	.align		4
.L_6689:
        /*0058*/ 	.byte	0x04, 0x17
        /*005a*/ 	.short	(.L_6691 - .L_6690)
.L_6690:
        /*005c*/ 	.word	0x00000000
        /*0060*/ 	.short	0x0001
        /*0062*/ 	.short	0x0008
        /*0064*/ 	.byte	0x00, 0xf0, 0x61, 0x00


	//----- nvinfo : EIATTR_KPARAM_INFO
	.align		4
.L_6691:
        /*0068*/ 	.byte	0x04, 0x17
        /*006a*/ 	.short	(.L_6693 - .L_6692)
.L_6692:
        /*006c*/ 	.word	0x00000000
        /*0070*/ 	.short	0x0000
        /*0072*/ 	.short	0x0000
        /*0074*/ 	.byte	0x00, 0xf0, 0x11, 0x00


	//----- nvinfo : EIATTR_SPARSE_MMA_MASK
	.align		4
.L_6693:
        /*0078*/ 	.byte	0x03, 0x50
        /*007a*/ 	.short	0x0000


	//----- nvinfo : EIATTR_MAXREG_COUNT
	.align		4
        /*007c*/ 	.byte	0x03, 0x1b
        /*007e*/ 	.short	0x00ff


	//----- nvinfo : EIATTR_EXTERNS
	.align		4
        /*0080*/ 	.byte	0x04, 0x0f
        /*0082*/ 	.short	(.L_6695 - .L_6694)


	//   ....[0]....
	.align		4
.L_6694:
        /*0084*/ 	.word	index@(__assertfail)


	//----- nvinfo : EIATTR_MERCURY_ISA_VERSION
	.align		4
.L_6695:
        /*0088*/ 	.byte	0x03, 0x5f
        /*008a*/ 	.short	0x0101


	//----- nvinfo : EIATTR_SYSCALL_OFFSETS
	.align		4
        /*008c*/ 	.byte	0x04, 0x46
        /*008e*/ 	.short	(.L_6697 - .L_6696)


	//   ....[0]....
.L_6696:
        /*0090*/ 	.word	0x00000f80


	//   ....[1]....
        /*0094*/ 	.word	0x00001f20


	//   ....[2]....
        /*0098*/ 	.word	0x00002ed0


	//   ....[3]....
        /*009c*/ 	.word	0x00003e50


	//   ....[4]....
        /*00a0*/ 	.word	0x00005710


	//   ....[5]....
        /*00a4*/ 	.word	0x000068d0


	//   ....[6]....
        /*00a8*/ 	.word	0x00007a50


	//   ....[7]....
        /*00ac*/ 	.word	0x00008bf0


	//----- nvinfo : EIATTR_EXIT_INSTR_OFFSETS
	.align		4
.L_6697:
        /*00b0*/ 	.byte	0x04, 0x1c
        /*00b2*/ 	.short	(.L_6699 - .L_6698)


	//   ....[0]....
.L_6698:
        /*00b4*/ 	.word	0x00007af0


	//   ....[1]....
        /*00b8*/ 	.word	0x00007c30


	//   ....[2]....
        /*00bc*/ 	.word	0x00007c70


	//   ....[3]....
        /*00c0*/ 	.word	0x00007d00


	//   ....[4]....
        /*00c4*/ 	.word	0x00007d30


	//   ....[5]....
        /*00c8*/ 	.word	0x00007d60


	//   ....[6]....
        /*00cc*/ 	.word	0x00007e30


	//   ....[7]....
        /*00d0*/ 	.word	0x00007eb0


	//   ....[8]....
        /*00d4*/ 	.word	0x00007f90


	//   ....[9]....
        /*00d8*/ 	.word	0x00008020


	//   ....[10]....
        /*00dc*/ 	.word	0x00008040


	//   ....[11]....
        /*00e0*/ 	.word	0x00008100


	//   ....[12]....
        /*00e4*/ 	.word	0x00008130


	//   ....[13]....
        /*00e8*/ 	.word	0x00008300


	//   ....[14]....
        /*00ec*/ 	.word	0x000084a0


	//   ....[15]....
        /*00f0*/ 	.word	0x00008520


	//   ....[16]....
        /*00f4*/ 	.word	0x000085d0


	//   ....[17]....
        /*00f8*/ 	.word	0x00008790


	//   ....[18]....
        /*00fc*/ 	.word	0x00008950


	//   ....[19]....
        /*0100*/ 	.word	0x00008af0


	//   ....[20]....
        /*0104*/ 	.word	0x00008c00


	//   ....[21]....
        /*0108*/ 	.word	0x00008c30


	//   ....[22]....
        /*010c*/ 	.word	0x00008c60


	//----- nvinfo : EIATTR_MAX_THREADS
	.align		4
.L_6699:
        /*0110*/ 	.byte	0x04, 0x05
        /*0112*/ 	.short	(.L_6701 - .L_6700)
.L_6700:
        /*0114*/ 	.word	0x00000080
        /*0118*/ 	.word	0x00000001
        /*011c*/ 	.word	0x00000001


	//----- nvinfo : EIATTR_CRS_STACK_SIZE
	.align		4
.L_6701:
        /*0120*/ 	.byte	0x04, 0x1e
        /*0122*/ 	.short	(.L_6703 - .L_6702)
.L_6702:
        /*0124*/ 	.word	0x00000000


	//----- nvinfo : EIATTR_CBANK_PARAM_SIZE
	.align		4
.L_6703:
        /*0128*/ 	.byte	0x03, 0x19
        /*012a*/ 	.short	0x0044


	//----- nvinfo : EIATTR_PARAM_CBANK
	.align		4
        /*012c*/ 	.byte	0x04, 0x0a
        /*012e*/ 	.short	(.L_6705 - .L_6704)
	.align		4
.L_6704:
        /*0130*/ 	.word	index@(.nv.constant0._ZN2at6native27unrolled_elementwise_kernelIZZZNS0_17clamp_kernel_cudaERNS_18TensorIteratorBaseERKN3c106ScalarES7_ENKUlvE_clEvENKUlvE4_clEvEUldE_St5arrayIPcLm2EELi4E23TrivialOffsetCalculatorILi1EjESF_NS0_6memory12LoadWithCastILi1EEENSG_13StoreWithCastILi1EEEEEviT_T0_T2_T3_T4_T5_)
        /*0134*/ 	.short	0x0210
        /*0136*/ 	.short	0x0044


	//----- nvinfo : EIATTR_SW_WAR
	.align		4
.L_6705:
        /*0138*/ 	.byte	0x04, 0x36
        /*013a*/ 	.short	(.L_6707 - .L_6706)
.L_6706:
        /*013c*/ 	.word	0x00000008
.L_6707:


//--------------------- .nv.info._ZN2at6native18elementwise_kernelILi128ELi2EZNS0_22gpu_kernel_impl_nocastIZZZNS0_17clamp_kernel_cudaERNS_18TensorIteratorBaseERKN3c106ScalarES8_ENKUlvE_clEvENKUlvE4_clEvEUldE_EEvS4_RKT_EUliE_EEviT1_ --------------------------
	.section	.nv.info._ZN2at6native18elementwise_kernelILi128ELi2EZNS0_22gpu_kernel_impl_nocastIZZZNS0_17clamp_kernel_cudaERNS_18TensorIteratorBaseERKN3c106ScalarES8_ENKUlvE_clEvENKUlvE4_clEvEUldE_EEvS4_RKT_EUliE_EEviT1_,"",@"SHT_CUDA_INFO"
	.sectionflags	@""
	.align	4


	//----- nvinfo : EIATTR_CUDA_API_VERSION
	.align		4
        /*0000*/ 	.byte	0x04, 0x37
        /*0002*/ 	.short	(.L_6709 - .L_6708)
.L_6708:
        /*0004*/ 	.word	0x00000082


	//----- nvinfo : EIATTR_KPARAM_INFO
	.align		4
.L_6709:
        /*0008*/ 	.byte	0x04, 0x17
        /*000a*/ 	.short	(.L_6711 - .L_6710)
.L_6710:
        /*000c*/ 	.word	0x00000000
        /*0010*/ 	.short	0x0001
        /*0012*/ 	.short	0x0008
        /*0014*/ 	.byte	0x00, 0xf0, 0xa1, 0x08


	//----- nvinfo : EIATTR_KPARAM_INFO
	.align		4
.L_6711:
        /*0018*/ 	.byte	0x04, 0x17
        /*001a*/ 	.short	(.L_6713 - .L_6712)
.L_6712:
        /*001c*/ 	.word	0x00000000
        /*0020*/ 	.short	0x0000
        /*0022*/ 	.short	0x0000
        /*0024*/ 	.byte	0x00, 0xf0, 0x11, 0x00


	//----- nvinfo : EIATTR_SPARSE_MMA_MASK
	.align		4
.L_6713:
        /*0028*/ 	.byte	0x03, 0x50
        /*002a*/ 	.short	0x0000


	//----- nvinfo : EIATTR_MAXREG_COUNT
	.align		4
        /*002c*/ 	.byte	0x03, 0x1b
        /*002e*/ 	.short	0x0080


	//----- nvinfo : EIATTR_MERCURY_ISA_VERSION
	.align		4
        /*0030*/ 	.byte	0x03, 0x5f
        /*0032*/ 	.short	0x0101


	//----- nvinfo : EIATTR_EXIT_INSTR_OFFSETS
	.align		4
        /*0034*/ 	.byte	0x04, 0x1c
        /*0036*/ 	.short	(.L_6715 - .L_6714)


	//   ....[0]....
.L_6714:
        /*0038*/ 	.word	0x00001550


	//   ....[1]....
        /*003c*/ 	.word	0x000029f0


	//----- nvinfo : EIATTR_MAX_THREADS
	.align		4
.L_6715:
        /*0040*/ 	.byte	0x04, 0x05
        /*0042*/ 	.short	(.L_6717 - .L_6716)
.L_6716:
        /*0044*/ 	.word	0x00000080
        /*0048*/ 	.word	0x00000001
        /*004c*/ 	.word	0x00000001


	//----- nvinfo : EIATTR_CRS_STACK_SIZE
	.align		4
.L_6717:
        /*0050*/ 	.byte	0x04, 0x1e
        /*0052*/ 	.short	(.L_6719 - .L_6718)
.L_6718:
        /*0054*/ 	.word	0x00000000


	//----- nvinfo : EIATTR_CBANK_PARAM_SIZE
	.align		4
.L_6719:
        /*0058*/ 	.byte	0x03, 0x19
        /*005a*/ 	.short	0x0230


	//----- nvinfo : EIATTR_PARAM_CBANK
	.align		4
        /*005c*/ 	.byte	0x04, 0x0a
        /*005e*/ 	.short	(.L_6721 - .L_6720)
	.align		4
.L_6720:
        /*0060*/ 	.word	index@(.nv.constant0._ZN2at6native18elementwise_kernelILi128ELi2EZNS0_22gpu_kernel_impl_nocastIZZZNS0_17clamp_kernel_cudaERNS_18TensorIteratorBaseERKN3c106ScalarES8_ENKUlvE_clEvENKUlvE4_clEvEUldE_EEvS4_RKT_EUliE_EEviT1_)
        /*0064*/ 	.short	0x0210
        /*0066*/ 	.short	0x0230


	//----- nvinfo : EIATTR_SW_WAR
	.align		4
.L_6721:
        /*0068*/ 	.byte	0x04, 0x36
        /*006a*/ 	.short	(.L_6723 - .L_6722)
.L_6722:
        /*006c*/ 	.word	0x00000008
.L_6723:


//--------------------- .nv.info._ZN2at6native27unrolled_elementwise_kernelIZZZNS0_17clamp_kernel_cudaERNS_18TensorIteratorBaseERKN3c106ScalarES7_ENKUlvE_clEvENKUlvE4_clEvEUldE_St5arrayIPcLm2EELi4E23TrivialOffsetCalculatorILi1EjESF_NS0_6memory15LoadWithoutCastENSG_16StoreWithoutCastEEEviT_T0_T2_T3_T4_T5_ --------------------------
	.section	.nv.info._ZN2at6native27unrolled_elementwise_kernelIZZZNS0_17clamp_kernel_cudaERNS_18TensorIteratorBaseERKN3c106ScalarES7_ENKUlvE_clEvENKUlvE4_clEvEUldE_St5arrayIPcLm2EELi4E23TrivialOffsetCalculatorILi1EjESF_NS0_6memory15LoadWithoutCastENSG_16StoreWithoutCastEEEviT_T0_T2_T3_T4_T5_,"",@"SHT_CUDA_INFO"
	.sectionflags	@""
	.align	4


	//----- nvinfo : EIATTR_CUDA_API_VERSION
	.align		4
        /*0000*/ 	.byte	0x04, 0x37
        /*0002*/ 	.short	(.L_6725 - .L_6724)
.L_6724:
        /*0004*/ 	.word	0x00000082


	//----- nvinfo : EIATTR_KPARAM_INFO
	.align		4
.L_6725:
        /*0008*/ 	.byte	0x04, 0x17
        /*000a*/ 	.short	(.L_6727 - .L_6726)
.L_6726:
        /*000c*/ 	.word	0x00000000
        /*0010*/ 	.short	0x0006
        /*0012*/ 	.short	0x0033
        /*0014*/ 	.byte	0x00, 0xf0, 0x05, 0x00


	//----- nvinfo : EIATTR_KPARAM_INFO
	.align		4
.L_6727:
        /*0018*/ 	.byte	0x04, 0x17
        /*001a*/ 	.short	(.L_6729 - .L_6728)
.L_6728:
        /*001c*/ 	.word	0x00000000
        /*0020*/ 	.short	0x0005
        /*0022*/ 	.short	0x0032
        /*0024*/ 	.byte	0x00, 0xf0, 0x05, 0x00


	//----- nvinfo : EIATTR_KPARAM_INFO
	.align		4
.L_6729:
        /*0028*/ 	.byte	0x04, 0x17
        /*002a*/ 	.short	(.L_6731 - .L_6730)
.L_6730:
        /*002c*/ 	.word	0x00000000
        /*0030*/ 	.short	0x0004
        /*0032*/ 	.short	0x0031
        /*0034*/ 	.byte	0x00, 0xf0, 0x05, 0x00


	//----- nvinfo : EIATTR_KPARAM_INFO
	.align		4
.L_6731:
        /*0038*/ 	.byte	0x04, 0x17
        /*003a*/ 	.short	(.L_6733 - .L_6732)
.L_6732:
        /*003c*/ 	.word	0x00000000
        /*0040*/ 	.short	0x0003
        /*0042*/ 	.short	0x0030
        /*0044*/ 	.byte	0x00, 0xf0, 0x05, 0x00


	//----- nvinfo : EIATTR_KPARAM_INFO
	.align		4
.L_6733:
        /*0048*/ 	.byte	0x04, 0x17
        /*004a*/ 	.short	(.L_6735 - .L_6734)
.L_6734:
        /*004c*/ 	.word	0x00000000
        /*0050*/ 	.short	0x0002
        /*0052*/ 	.short	0x0020
        /*0054*/ 	.byte	0x00, 0xf0, 0x41, 0x00


	//----- nvinfo : EIATTR_KPARAM_INFO
	.align		4
.L_6735:
        /*0058*/ 	.byte	0x04, 0x17
        /*005a*/ 	.short	(.L_6737 - .L_6736)
.L_6736:
        /*005c*/ 	.word	0x00000000
        /*0060*/ 	.short	0x0001
        /*0062*/ 	.short	0x0008
        /*0064*/ 	.byte	0x00, 0xf0, 0x61, 0x00


	//----- nvinfo : EIATTR_KPARAM_INFO
	.align		4
.L_6737:
        /*0068*/ 	.byte	0x04, 0x17
        /*006a*/ 	.short	(.L_6739 - .L_6738)
.L_6738:
        /*006c*/ 	.word	0x00000000
        /*0070*/ 	.short	0x0000
        /*0072*/ 	.short	0x0000
        /*0074*/ 	.byte	0x00, 0xf0, 0x11, 0x00


	//----- nvinfo : EIATTR_SPARSE_MMA_MASK
	.align		4
.L_6739:
        /*0078*/ 	.byte	0x03, 0x50
        /*007a*/ 	.short	0x0000


	//----- nvinfo : EIATTR_MAXREG_COUNT
	.align		4
        /*007c*/ 	.byte	0x03, 0x1b
        /*007e*/ 	.short	0x00ff


	//----- nvinfo : EIATTR_MERCURY_ISA_VERSION
	.align		4
        /*0080*/ 	.byte	0x03, 0x5f
        /*0082*/ 	.short	0x0101


	//----- nvinfo : EIATTR_EXIT_INSTR_OFFSETS
	.align		4
        /*0084*/ 	.byte	0x04, 0x1c
        /*0086*/ 	.short	(.L_6741 - .L_6740)


	//   ....[0]....
.L_6740:
        /*0088*/ 	.word	0x000007d0


	//   ....[1]....
        /*008c*/ 	.word	0x000008d0


	//----- nvinfo : EIATTR_MAX_THREADS
	.align		4
.L_6741:
        /*0090*/ 	.byte	0x04, 0x05
        /*0092*/ 	.short	(.L_6743 - .L_6742)
.L_6742:
        /*0094*/ 	.word	0x00000080
        /*0098*/ 	.word	0x00000001
        /*009c*/ 	.word	0x00000001


	//----- nvinfo : EIATTR_CRS_STACK_SIZE
	.align		4
.L_6743:
        /*00a0*/ 	.byte	0x04, 0x1e
        /*00a2*/ 	.short	(.L_6745 - .L_6744)
.L_6744:
        /*00a4*/ 	.word	0x00000000


	//----- nvinfo : EIATTR_CBANK_PARAM_SIZE
	.align		4
.L_6745:
        /*00a8*/ 	.byte	0x03, 0x19
        /*00aa*/ 	.short	0x0034


	//----- nvinfo : EIATTR_PARAM_CBANK
	.align		4
        /*00ac*/ 	.byte	0x04, 0x0a
        /*00ae*/ 	.short	(.L_6747 - .L_6746)
	.align		4
.L_6746:
        /*00b0*/ 	.word	index@(.nv.constant0._ZN2at6native27unrolled_elementwise_kernelIZZZNS0_17clamp_kernel_cudaERNS_18TensorIteratorBaseERKN3c106ScalarES7_ENKUlvE_clEvENKUlvE4_clEvEUldE_St5arrayIPcLm2EELi4E23TrivialOffsetCalculatorILi1EjESF_NS0_6memory15LoadWithoutCastENSG_16StoreWithoutCastEEEviT_T0_T2_T3_T4_T5_)
        /*00b4*/ 	.short	0x0210
        /*00b6*/ 	.short	0x0034


	//----- nvinfo : EIATTR_SW_WAR
	.align		4
.L_6747:
        /*00b8*/ 	.byte	0x04, 0x36
        /*00ba*/ 	.short	(.L_6749 - .L_6748)
.L_6748:
        /*00bc*/ 	.word	0x00000008
.L_6749:


//--------------------- .nv.info._ZN2at6native29vectorized_elementwise_kernelILi2EZZZNS0_17clamp_kernel_cudaERNS_18TensorIteratorBaseERKN3c106ScalarES7_ENKUlvE_clEvENKUlvE4_clEvEUldE_St5arrayIPcLm2EEEEviT0_T1_ --------------------------
	.section	.nv.info._ZN2at6native29vectorized_elementwise_kernelILi2EZZZNS0_17clamp_kernel_cudaERNS_18TensorIteratorBaseERKN3c106ScalarES7_ENKUlvE_clEvENKUlvE4_clEvEUldE_St5arrayIPcLm2EEEEviT0_T1_,"",@"SHT_CUDA_INFO"
	.sectionflags	@""
	.align	4


	//----- nvinfo : EIATTR_CUDA_API_VERSION
	.align		4
        /*0000*/ 	.byte	0x04, 0x37
        /*0002*/ 	.short	(.L_6751 - .L_6750)
.L_6750:
        /*0004*/ 	.word	0x00000082


	//----- nvinfo : EIATTR_KPARAM_INFO
	.align		4
.L_6751:
        /*0008*/ 	.byte	0x04, 0x17
        /*000a*/ 	.short	(.L_6753 - .L_6752)
.L_6752:
        /*000c*/ 	.word	0x00000000
        /*0010*/ 	.short	0x0002
        /*0012*/ 	.short	0x0020
        /*0014*/ 	.byte	0x00, 0xf0, 0x41, 0x00


	//----- nvinfo : EIATTR_KPARAM_INFO
	.align		4
.L_6753:
        /*0018*/ 	.byte	0x04, 0x17
        /*001a*/ 	.short	(.L_6755 - .L_6754)
.L_6754:
        /*001c*/ 	.word	0x00000000
        /*0020*/ 	.short	0x0001
        /*0022*/ 	.short	0x0008
        /*0024*/ 	.byte	0x00, 0xf0, 0x61, 0x00


	//----- nvinfo : EIATTR_KPARAM_INFO
	.align		4
.L_6755:
        /*0028*/ 	.byte	0x04, 0x17
        /*002a*/ 	.short	(.L_6757 - .L_6756)
.L_6756:
        /*002c*/ 	.word	0x00000000
        /*0030*/ 	.short	0x0000
        /*0032*/ 	.short	0x0000
        /*0034*/ 	.byte	0x00, 0xf0, 0x11, 0x00


	//----- nvinfo : EIATTR_SPARSE_MMA_MASK
	.align		4
.L_6757:
        /*0038*/ 	.byte	0x03, 0x50
        /*003a*/ 	.short	0x0000


	//----- nvinfo : EIATTR_MAXREG_COUNT
	.align		4
        /*003c*/ 	.byte	0x03, 0x1b
        /*003e*/ 	.short	0x00ff


	//----- nvinfo : EIATTR_MERCURY_ISA_VERSION
	.align		4
        /*0040*/ 	.byte	0x03, 0x5f
        /*0042*/ 	.short	0x0101


	//----- nvinfo : EIATTR_EXIT_INSTR_OFFSETS
	.align		4
        /*0044*/ 	.byte	0x04, 0x1c
        /*0046*/ 	.short	(.L_6759 - .L_6758)


	//   ....[0]....
.L_6758:
        /*0048*/ 	.word	0x00000c10


	//   ....[1]....
        /*004c*/ 	.word	0x00001da0


	//   ....[2]....
        /*0050*/ 	.word	0x00001df0


	//----- nvinfo : EIATTR_MAX_THREADS
	.align		4
.L_6759:
        /*0054*/ 	.byte	0x04, 0x05
        /*0056*/ 	.short	(.L_6761 - .L_6760)
.L_6760:
        /*0058*/ 	.word	0x00000080
        /*005c*/ 	.word	0x00000001
        /*0060*/ 	.word	0x00000001


	//----- nvinfo : EIATTR_CRS_STACK_SIZE
	.align		4
.L_6761:
        /*0064*/ 	.byte	0x04, 0x1e
        /*0066*/ 	.short	(.L_6763 - .L_6762)
.L_6762:
        /*0068*/ 	.word	0x00000000


	//----- nvinfo : EIATTR_CBANK_PARAM_SIZE
	.align		4
.L_6763:
        /*006c*/ 	.byte	0x03, 0x19
        /*006e*/ 	.short	0x0030


	//----- nvinfo : EIATTR_PARAM_CBANK
	.align		4
        /*0070*/ 	.byte	0x04, 0x0a
        /*0072*/ 	.short	(.L_6765 - .L_6764)
	.align		4
.L_6764:
        /*0074*/ 	.word	index@(.nv.constant0._ZN2at6native29vectorized_elementwise_kernelILi2EZZZNS0_17clamp_kernel_cudaERNS_18TensorIteratorBaseERKN3c106ScalarES7_ENKUlvE_clEvENKUlvE4_clEvEUldE_St5arrayIPcLm2EEEEviT0_T1_)
        /*0078*/ 	.short	0x0210
        /*007a*/ 	.short	0x0030


	//----- nvinfo : EIATTR_SW_WAR
	.align		4
.L_6765:
        /*007c*/ 	.byte	0x04, 0x36
        /*007e*/ 	.short	(.L_6767 - .L_6766)
.L_6766:
        /*0080*/ 	.word	0x00000008
.L_6767:


//--------------------- .nv.info._ZN2at6native29vectorized_elementwise_kernelILi4EZZZNS0_17clamp_kernel_cudaERNS_18TensorIteratorBaseERKN3c106ScalarES7_ENKUlvE_clEvENKUlvE4_clEvEUldE_St5arrayIPcLm2EEEEviT0_T1_ --------------------------
	.section	.nv.info._ZN2at6native29vectorized_elementwise_kernelILi4EZZZNS0_17clamp_kernel_cudaERNS_18TensorIteratorBaseERKN3c106ScalarES7_ENKUlvE_clEvENKUlvE4_clEvEUldE_St5arrayIPcLm2EEEEviT0_T1_,"",@"SHT_CUDA_INFO"
	.sectionflags	@""
	.align	4


	//----- nvinfo : EIATTR_CUDA_API_VERSION
	.align		4
        /*0000*/ 	.byte	0x04, 0x37
        /*0002*/ 	.short	(.L_6769 - .L_6768)
.L_6768:
        /*0004*/ 	.word	0x00000082


	//----- nvinfo : EIATTR_KPARAM_INFO
	.align		4
.L_6769:
        /*0008*/ 	.byte	0x04, 0x17
        /*000a*/ 	.short	(.L_6771 - .L_6770)
.L_6770:
        /*000c*/ 	.word	0x00000000
        /*0010*/ 	.short	0x0002
        /*0012*/ 	.short	0x0020
        /*0014*/ 	.byte	0x00, 0xf0, 0x41, 0x00


	//----- nvinfo : EIATTR_KPARAM_INFO
	.align		4
.L_6771:
        /*0018*/ 	.byte	0x04, 0x17
        /*001a*/ 	.short	(.L_6773 - .L_6772)
.L_6772:
        /*001c*/ 	.word	0x00000000
        /*0020*/ 	.short	0x0001
        /*0022*/ 	.short	0x0008
        /*0024*/ 	.byte	0x00, 0xf0, 0x61, 0x00


	//----- nvinfo : EIATTR_KPARAM_INFO
	.align		4
.L_6773:
        /*0028*/ 	.byte	0x04, 0x17
        /*002a*/ 	.short	(.L_6775 - .L_6774)
.L_6774:
        /*002c*/ 	.word	0x00000000
        /*0030*/ 	.short	0x0000
        /*0032*/ 	.short	0x0000
        /*0034*/ 	.byte	0x00, 0xf0, 0x11, 0x00


	//----- nvinfo : EIATTR_SPARSE_MMA_MASK
	.align		4
.L_6775:
        /*0038*/ 	.byte	0x03, 0x50
        /*003a*/ 	.short	0x0000


	//----- nvinfo : EIATTR_MAXREG_COUNT
	.align		4
        /*003c*/ 	.byte	0x03, 0x1b
        /*003e*/ 	.short	0x00ff


	//----- nvinfo : EIATTR_MERCURY_ISA_VERSION
	.align		4
        /*0040*/ 	.byte	0x03, 0x5f
        /*0042*/ 	.short	0x0101


	//----- nvinfo : EIATTR_EXIT_INSTR_OFFSETS
	.align		4
        /*0044*/ 	.byte	0x04, 0x1c
        /*0046*/ 	.short	(.L_6777 - .L_6776)


	//   ....[0]....
.L_6776:
        /*0048*/ 	.word	0x00000c10


	//   ....[1]....
        /*004c*/ 	.word	0x00001da0


	//   ....[2]....
        /*0050*/ 	.word	0x00001df0


	//----- nvinfo : EIATTR_MAX_THREADS
	.align		4
.L_6777:
        /*0054*/ 	.byte	0x04, 0x05
        /*0056*/ 	.short	(.L_6779 - .L_6778)
.L_6778:
        /*0058*/ 	.word	0x00000080
        /*005c*/ 	.word	0x00000001
        /*0060*/ 	.word	0x00000001


	//----- nvinfo : EIATTR_CRS_STACK_SIZE
	.align		4
.L_6779:
        /*0064*/ 	.byte	0x04, 0x1e
        /*0066*/ 	.short	(.L_6781 - .L_6780)
.L_6780:
        /*0068*/ 	.word	0x00000000


	//----- nvinfo : EIATTR_CBANK_PARAM_SIZE
	.align		4
.L_6781:
        /*006c*/ 	.byte	0x03, 0x19
        /*006e*/ 	.short	0x0030


	//----- nvinfo : EIATTR_PARAM_CBANK
	.align		4
        /*0070*/ 	.byte	0x04, 0x0a
        /*0072*/ 	.short	(.L_6783 - .L_6782)
	.align		4
.L_6782:
        /*0074*/ 	.word	index@(.nv.constant0._ZN2at6native29vectorized_elementwise_kernelILi4EZZZNS0_17clamp_kernel_cudaERNS_18TensorIteratorBaseERKN3c106ScalarES7_ENKUlvE_clEvENKUlvE4_clEvEUldE_St5arrayIPcLm2EEEEviT0_T1_)
        /*0078*/ 	.short	0x0210
        /*007a*/ 	.short	0x0030


	//----- nvinfo : EIATTR_SW_WAR
	.align		4
.L_6783:
        /*007c*/ 	.byte	0x04, 0x36
        /*007e*/ 	.short	(.L_6785 - .L_6784)
.L_6784:
        /*0080*/ 	.word	0x00000008
.L_6785:


//--------------------- .nv.info._ZN2at6native29vectorized_elementwise_kernelILi8EZZZNS0_17clamp_kernel_cudaERNS_18TensorIteratorBaseERKN3c106ScalarES7_ENKUlvE_clEvENKUlvE4_clEvEUldE_St5arrayIPcLm2EEEEviT0_T1_ --------------------------
	.section	.nv.info._ZN2at6native29vectorized_elementwise_kernelILi8EZZZNS0_17clamp_kernel_cudaERNS_18TensorIteratorBaseERKN3c106ScalarES7_ENKUlvE_clEvENKUlvE4_clEvEUldE_St5arrayIPcLm2EEEEviT0_T1_,"",@"SHT_CUDA_INFO"
	.sectionflags	@""
	.align	4


	//----- nvinfo : EIATTR_CUDA_API_VERSION
	.align		4
        /*0000*/ 	.byte	0x04, 0x37
        /*0002*/ 	.short	(.L_6787 - .L_6786)
.L_6786:
        /*0004*/ 	.word	0x00000082


	//----- nvinfo : EIATTR_KPARAM_INFO
	.align		4
.L_6787:
        /*0008*/ 	.byte	0x04, 0x17
        /*000a*/ 	.short	(.L_6789 - .L_6788)
.L_6788:
        /*000c*/ 	.word	0x00000000
        /*0010*/ 	.short	0x0002
        /*0012*/ 	.short	0x0020
        /*0014*/ 	.byte	0x00, 0xf0, 0x41, 0x00


	//----- nvinfo : EIATTR_KPARAM_INFO
	.align		4
.L_6789:
        /*0018*/ 	.byte	0x04, 0x17
        /*001a*/ 	.short	(.L_6791 - .L_6790)
.L_6790:
        /*001c*/ 	.word	0x00000000
        /*0020*/ 	.short	0x0001
        /*0022*/ 	.short	0x0008
        /*0024*/ 	.byte	0x00, 0xf0, 0x61, 0x00


	//----- nvinfo : EIATTR_KPARAM_INFO
	.align		4
.L_6791:
        /*0028*/ 	.byte	0x04, 0x17
        /*002a*/ 	.short	(.L_6793 - .L_6792)
.L_6792:
        /*002c*/ 	.word	0x00000000
        /*0030*/ 	.short	0x0000
        /*0032*/ 	.short	0x0000
        /*0034*/ 	.byte	0x00, 0xf0, 0x11, 0x00


	//----- nvinfo : EIATTR_SPARSE_MMA_MASK
	.align		4
.L_6793:
        /*0038*/ 	.byte	0x03, 0x50
        /*003a*/ 	.short	0x0000


	//----- nvinfo : EIATTR_MAXREG_COUNT
	.align		4
        /*003c*/ 	.byte	0x03, 0x1b
        /*003e*/ 	.short	0x00ff


	//----- nvinfo : EIATTR_MERCURY_ISA_VERSION
	.align		4
        /*0040*/ 	.byte	0x03, 0x5f
        /*0042*/ 	.short	0x0101


	//----- nvinfo : EIATTR_EXIT_INSTR_OFFSETS
	.align		4
        /*0044*/ 	.byte	0x04, 0x1c
        /*0046*/ 	.short	(.L_6795 - .L_6794)


	//   ....[0]....
.L_6794:
        /*0048*/ 	.word	0x00000c10


	//   ....[1]....
        /*004c*/ 	.word	0x00001da0


	//   ....[2]....
        /*0050*/ 	.word	0x00001df0


	//----- nvinfo : EIATTR_MAX_THREADS
	.align		4
.L_6795:
        /*0054*/ 	.byte	0x04, 0x05
        /*0056*/ 	.short	(.L_6797 - .L_6796)
.L_6796:
        /*0058*/ 	.word	0x00000080
        /*005c*/ 	.word	0x00000001
        /*0060*/ 	.word	0x00000001


	//----- nvinfo : EIATTR_CRS_STACK_SIZE
	.align		4
.L_6797:
        /*0064*/ 	.byte	0x04, 0x1e
        /*0066*/ 	.short	(.L_6799 - .L_6798)
.L_6798:
        /*0068*/ 	.word	0x00000000


	//----- nvinfo : EIATTR_CBANK_PARAM_SIZE
	.align		4
.L_6799:
        /*006c*/ 	.byte	0x03, 0x19
        /*006e*/ 	.short	0x0030


	//----- nvinfo : EIATTR_PARAM_CBANK
	.align		4
        /*0070*/ 	.byte	0x04, 0x0a
        /*0072*/ 	.short	(.L_6801 - .L_6800)
	.align		4
.L_6800:
        /*0074*/ 	.word	index@(.nv.constant0._ZN2at6native29vectorized_elementwise_kernelILi8EZZZNS0_17clamp_kernel_cudaERNS_18TensorIteratorBaseERKN3c106ScalarES7_ENKUlvE_clEvENKUlvE4_clEvEUldE_St5arrayIPcLm2EEEEviT0_T1_)
        /*0078*/ 	.short	0x0210
        /*007a*/ 	.short	0x0030


	//----- nvinfo : EIATTR_SW_WAR
	.align		4
.L_6801:
        /*007c*/ 	.byte	0x04, 0x36
        /*007e*/ 	.short	(.L_6803 - .L_6802)
.L_6802:
        /*0080*/ 	.word	0x00000008
.L_6803:


//--------------------- .nv.info._ZN2at6native18elementwise_kernelILi128ELi4EZNS0_15gpu_kernel_implIZZZNS0_17clamp_kernel_cudaERNS_18TensorIteratorBaseERKN3c106ScalarES8_ENKUlvE_clEvENKUlvE3_clEvEUlsE_EEvS4_RKT_EUliE_EEviT1_ --------------------------
	.section	.nv.info._ZN2at6native18elementwise_kernelILi128ELi4EZNS0_15gpu_kernel_implIZZZNS0_17clamp_kernel_cudaERNS_18TensorIteratorBaseERKN3c106ScalarES8_ENKUlvE_clEvENKUlvE3_clEvEUlsE_EEvS4_RKT_EUliE_EEviT1_,"",@"SHT_CUDA_INFO"
	.sectionflags	@""
	.align	4


	//----- nvinfo : EIATTR_CUDA_API_VERSION
	.align		4
        /*0000*/ 	.byte	0x04, 0x37
        /*0002*/ 	.short	(.L_6805 - .L_6804)
.L_6804:
        /*0004*/ 	.word	0x00000082


	//----- nvinfo : EIATTR_KPARAM_INFO
	.align		4
.L_6805:
        /*0008*/ 	.byte	0x04, 0x17
        /*000a*/ 	.short	(.L_6807 - .L_6806)
.L_6806:
        /*000c*/ 	.word	0x00000000
        /*0010*/ 	.short	0x0001
        /*0012*/ 	.short	0x0008
        /*0014*/ 	.byte	0x00, 0xf0, 0xa1, 0x08


	//----- nvinfo : EIATTR_KPARAM_INFO
	.align		4
.L_6807:
        /*0018*/ 	.byte	0x04, 0x17
        /*001a*/ 	.short	(.L_6809 - .L_6808)
.L_6808:
        /*001c*/ 	.word	0x00000000
        /*0020*/ 	.short	0x0000
        /*0022*/ 	.short	0x0000
        /*0024*/ 	.byte	0x00, 0xf0, 0x11, 0x00


	//----- nvinfo : EIATTR_SPARSE_MMA_MASK
	.align		4
.L_6809:
        /*0028*/ 	.byte	0x03, 0x50
        /*002a*/ 	.short	0x0000


	//----- nvinfo : EIATTR_MAXREG_COUNT
	.align		4
        /*002c*/ 	.byte	0x03, 0x1b
        /*002e*/ 	.short	0x0080


	//----- nvinfo : EIATTR_EXTERNS
	.align		4
        /*0030*/ 	.byte	0x04, 0x0f
        /*0032*/ 	.short	(.L_6811 - .L_6810)


	//   ....[0]....
	.align		4
.L_6810:
        /*0034*/ 	.word	index@(__assertfail)


	//----- nvinfo : EIATTR_MERCURY_ISA_VERSION
	.align		4
.L_6811:
        /*0038*/ 	.byte	0x03, 0x5f
        /*003a*/ 	.short	0x0101


	//----- nvinfo : EIATTR_SYSCALL_OFFSETS
	.align		4
        /*003c*/ 	.byte	0x04, 0x46
        /*003e*/ 	.short	(.L_6813 - .L_6812)


	//   ....[0]....
.L_6812:
        /*0040*/ 	.word	0x00002200


	//   ....[1]....
        /*0044*/ 	.word	0x000030f0


	//   ....[2]....
        /*0048*/ 	.word	0x00005310


	//   ....[3]....
        /*004c*/ 	.word	0x00006200


	//   ....[4]....
        /*0050*/ 	.word	0x00008410


	//   ....[5]....
        /*0054*/ 	.word	0x00009300


	//   ....[6]....
        /*0058*/ 	.word	0x0000b500


	//   ....[7]....
        /*005c*/ 	.word	0x0000c3f0


	//----- nvinfo : EIATTR_EXIT_INSTR_OFFSETS
	.align		4
.L_6813:
        /*0060*/ 	.byte	0x04, 0x1c
        /*0062*/ 	.short	(.L_6815 - .L_6814)


	//   ....[0]....
.L_6814:
        /*0064*/ 	.word	0x000093b0


	//   ....[1]....
        /*0068*/ 	.word	0x0000b6c0


	//   ....[2]....
        /*006c*/ 	.word	0x0000b6e0


	//   ....[3]....
        /*0070*/ 	.word	0x0000b780


	//   ....[4]....
        /*0074*/ 	.word	0x0000b7a0


	//   ....[5]....
        /*0078*/ 	.word	0x0000b7c0


	//   ....[6]....
        /*007c*/ 	.word	0x0000b850


	//   ....[7]....
        /*0080*/ 	.word	0x0000b890


	//   ....[8]....
        /*0084*/ 	.word	0x0000b930


	//   ....[9]....
        /*0088*/ 	.word	0x0000b980


	//   ....[10]....
        /*008c*/ 	.word	0x0000b9b0


	//   ....[11]....
        /*0090*/ 	.word	0x0000ba80


	//   ....[12]....
        /*0094*/ 	.word	0x0000bac0


	//   ....[13]....
        /*0098*/ 	.word	0x0000bc50


	//   ....[14]....
        /*009c*/ 	.word	0x0000bdb0


	//   ....[15]....
        /*00a0*/ 	.word	0x0000bdf0


	//   ....[16]....
        /*00a4*/ 	.word	0x0000be90


	//   ....[17]....
        /*00a8*/ 	.word	0x0000c010


	//   ....[18]....
        /*00ac*/ 	.word	0x0000c190


	//   ....[19]....
        /*00b0*/ 	.word	0x0000c2f0


	//   ....[20]....
        /*00b4*/ 	.word	0x0000c400


	//   ....[21]....
        /*00b8*/ 	.word	0x0000c440


	//   ....[22]....
        /*00bc*/ 	.word	0x0000c460


	//----- nvinfo : EIATTR_MAX_THREADS
	.align		4
.L_6815:
        /*00c0*/ 	.byte	0x04, 0x05
        /*00c2*/ 	.short	(.L_6817 - .L_6816)
.L_6816:
        /*00c4*/ 	.word	0x00000080
        /*00c8*/ 	.word	0x00000001
        /*00cc*/ 	.word	0x00000001


	//----- nvinfo : EIATTR_CRS_STACK_SIZE
	.align		4
.L_6817:
        /*00d0*/ 	.byte	0x04, 0x1e
        /*00d2*/ 	.short	(.L_6819 - .L_6818)
.L_6818:
        /*00d4*/ 	.word	0x00000000


	//----- nvinfo : EIATTR_CBANK_PARAM_SIZE
	.align		4
.L_6819:
        /*00d8*/ 	.byte	0x03, 0x19
        /*00da*/ 	.short	0x0230


	//----- nvinfo : EIATTR_PARAM_CBANK
	.align		4
        /*00dc*/ 	.byte	0x04, 0x0a
        /*00de*/ 	.short	(.L_6821 - .L_6820)
	.align		4
.L_6820:
        /*00e0*/ 	.word	index@(.nv.constant0._ZN2at6native18elementwise_kernelILi128ELi4EZNS0_15gpu_kernel_implIZZZNS0_17clamp_kernel_cudaERNS_18TensorIteratorBaseERKN3c106ScalarES8_ENKUlvE_clEvENKUlvE3_clEvEUlsE_EEvS4_RKT_EUliE_EEviT1_)
        /*00e4*/ 	.short	0x0210
        /*00e6*/ 	.short	0x0230


	//----- nvinfo : EIATTR_SW_WAR
	.align		4
.L_6821:
        /*00e8*/ 	.byte	0x04, 0x36
        /*00ea*/ 	.short	(.L_6823 - .L_6822)
.L_6822:
        /*00ec*/ 	.word	0x00000008
.L_6823:


//--------------------- .nv.info._ZN2at6native27unrolled_elementwise_kernelIZZZNS0_17clamp_kernel_cudaERNS_18TensorIteratorBaseERKN3c106ScalarES7_ENKUlvE_clEvENKUlvE3_clEvEUlsE_St5arrayIPcLm2EELi4E23TrivialOffsetCalculatorILi1EjESF_NS0_6memory12LoadWithCastILi1EEENSG_13StoreWithCastILi1EEEEEviT_T0_T2_T3_T4_T5_ --------------------------
	.section	.nv.info._ZN2at6native27unrolled_elementwise_kernelIZZZNS0_17clamp_kernel_cudaERNS_18TensorIteratorBaseERKN3c106ScalarES7_ENKUlvE_clEvENKUlvE3_clEvEUlsE_St5arrayIPcLm2EELi4E23TrivialOffsetCalculatorILi1EjESF_NS0_6memory12LoadWithCastILi1EEENSG_13StoreWithCastILi1EEEEEviT_T0_T2_T3_T4_T5_,"",@"SHT_CUDA_INFO"
	.sectionflags	@""
	.align	4


	//----- nvinfo : EIATTR_CUDA_API_VERSION
	.align		4
        /*0000*/ 	.byte	0x04, 0x37
        /*0002*/ 	.short	(.L_6825 - .L_6824)
.L_6824:
        /*0004*/ 	.word	0x00000082


	//----- nvinfo : EIATTR_KPARAM_INFO
	.align		4
.L_6825:
        /*0008*/ 	.byte	0x04, 0x17
        /*000a*/ 	.short	(.L_6827 - .L_6826)
.L_6826:
        /*000c*/ 	.word	0x00000000
        /*0010*/ 	.short	0x0006
        /*0012*/ 	.short	0x0034
        /*0014*/ 	.byte	0x00, 0xf0, 0x21, 0x00


	//----- nvinfo : EIATTR_KPARAM_INFO
	.align		4
.L_6827:
        /*0018*/ 	.byte	0x04, 0x17
        /*001a*/ 	.short	(.L_6829 - .L_6828)
.L_6828:
        /*001c*/ 	.word	0x00000000
        /*0020*/ 	.short	0x0005
        /*0022*/ 	.short	0x002c
        /*0024*/ 	.byte	0x00, 0xf0, 0x21, 0x00


	//----- nvinfo : EIATTR_KPARAM_INFO
	.align		4
.L_6829:
        /*0028*/ 	.byte	0x04, 0x17
        /*002a*/ 	.short	(.L_6831 - .L_6830)
.L_6830:
        /*002c*/ 	.word	0x00000000
        /*0030*/ 	.short	0x0004
        /*0032*/ 	.short	0x0029
        /*0034*/ 	.byte	0x00, 0xf0, 0x05, 0x00


	//----- nvinfo : EIATTR_KPARAM_INFO
	.align		4
.L_6831:
        /*0038*/ 	.byte	0x04, 0x17
        /*003a*/ 	.short	(.L_6833 - .L_6832)
.L_6832:
        /*003c*/ 	.word	0x00000000
        /*0040*/ 	.short	0x0003
        /*0042*/ 	.short	0x0028
        /*0044*/ 	.byte	0x00, 0xf0, 0x05, 0x00


	//----- nvinfo : EIATTR_KPARAM_INFO
	.align		4
.L_6833:
        /*0048*/ 	.byte	0x04, 0x17
        /*004a*/ 	.short	(.L_6835 - .L_6834)
.L_6834:
        /*004c*/ 	.word	0x00000000
        /*0050*/ 	.short	0x0002
        /*0052*/ 	.short	0x0018
        /*0054*/ 	.byte	0x00, 0xf0, 0x41, 0x00


	//----- nvinfo : EIATTR_KPARAM_INFO
	.align		4
.L_6835:
        /*0058*/ 	.byte	0x04, 0x17
        /*005a*/ 	.short	(.L_6837 - .L_6836)
.L_6836:
        /*005c*/ 	.word	0x00000000
        /*0060*/ 	.short	0x0001
        /*0062*/ 	.short	0x0008
        /*0064*/ 	.byte	0x00, 0xf0, 0x41, 0x00


	//----- nvinfo : EIATTR_KPARAM_INFO
	.align		4
.L_6837:
        /*0068*/ 	.byte	0x04, 0x17
        /*006a*/ 	.short	(.L_6839 - .L_6838)
.L_6838:
        /*006c*/ 	.word	0x00000000
        /*0070*/ 	.short	0x0000
        /*0072*/ 	.short	0x0000
        /*0074*/ 	.byte	0x00, 0xf0, 0x11, 0x00


	//----- nvinfo : EIATTR_SPARSE_MMA_MASK
	.align		4
.L_6839:
        /*0078*/ 	.byte	0x03, 0x50
        /*007a*/ 	.short	0x0000


	//----- nvinfo : EIATTR_MAXREG_COUNT
	.align		4
        /*007c*/ 	.byte	0x03, 0x1b
        /*007e*/ 	.short	0x00ff


	//----- nvinfo : EIATTR_EXTERNS
	.align		4
        /*0080*/ 	.byte	0x04, 0x0f
        /*0082*/ 	.short	(.L_6841 - .L_6840)


	//   ....[0]....
	.align		4
.L_6840:
        /*0084*/ 	.word	index@(__assertfail)


	//----- nvinfo : EIATTR_MERCURY_ISA_VERSION
	.align		4
.L_6841:
        /*0088*/ 	.byte	0x03, 0x5f
        /*008a*/ 	.short	0x0101


	//----- nvinfo : EIATTR_SYSCALL_OFFSETS
	.align		4
        /*008c*/ 	.byte	0x04, 0x46
        /*008e*/ 	.short	(.L_6843 - .L_6842)


	//   ....[0]....
.L_6842:
        /*0090*/ 	.word	0x00000f10


	//   ....[1]....
        /*0094*/ 	.word	0x00001e20


	//   ....[2]....
        /*0098*/ 	.word	0x00002d40


	//   ....[3]....
        /*009c*/ 	.word	0x00003c30


	//   ....[4]....
        /*00a0*/ 	.word	0x00004df0


	//   ....[5]....
        /*00a4*/ 	.word	0x00005d60


	//   ....[6]....
        /*00a8*/ 	.word	0x00006c80


	//   ....[7]....
        /*00ac*/ 	.word	0x00007ba0


	//----- nvinfo : EIATTR_EXIT_INSTR_OFFSETS
	.align		4
.L_6843:
        /*00b0*/ 	.byte	0x04, 0x1c
        /*00b2*/ 	.short	(.L_6845 - .L_6844)


	//   ....[0]....
.L_6844:
        /*00b4*/ 	.word	0x00006d30


	//   ....[1]....
        /*00b8*/ 	.word	0x00006e60


	//   ....[2]....
        /*00bc*/ 	.word	0x00006e80


	//   ....[3]....
        /*00c0*/ 	.word	0x00006f20


	//   ....[4]....
        /*00c4*/ 	.word	0x00006f50


	//   ....[5]....
        /*00c8*/ 	.word	0x00006f70


	//   ....[6]....
        /*00cc*/ 	.word	0x00007000


	//   ....[7]....
        /*00d0*/ 	.word	0x00007040


	//   ....[8]....
        /*00d4*/ 	.word	0x000070e0


	//   ....[9]....
        /*00d8*/ 	.word	0x00007130


	//   ....[10]....
        /*00dc*/ 	.word	0x00007160


	//   ....[11]....
        /*00e0*/ 	.word	0x00007230


	//   ....[12]....
        /*00e4*/ 	.word	0x00007270


	//   ....[13]....
        /*00e8*/ 	.word	0x00007400


	//   ....[14]....
        /*00ec*/ 	.word	0x00007560


	//   ....[15]....
        /*00f0*/ 	.word	0x000075a0


	//   ....[16]....
        /*00f4*/ 	.word	0x00007640


	//   ....[17]....
        /*00f8*/ 	.word	0x000077c0


	//   ....[18]....
        /*00fc*/ 	.word	0x00007940


	//   ....[19]....
        /*0100*/ 	.word	0x00007aa0


	//   ....[20]....
        /*0104*/ 	.word	0x00007bb0


	//   ....[21]....
        /*0108*/ 	.word	0x00007bf0


	//   ....[22]....
        /*010c*/ 	.word	0x00007c20


	//----- nvinfo : EIATTR_MAX_THREADS
	.align		4
.L_6845:
        /*0110*/ 	.byte	0x04, 0x05
        /*0112*/ 	.short	(.L_6847 - .L_6846)
.L_6846:
        /*0114*/ 	.word	0x00000080
        /*0118*/ 	.word	0x00000001
        /*011c*/ 	.word	0x00000001


	//----- nvinfo : EIATTR_CRS_STACK_SIZE
	.align		4
.L_6847:
        /*0120*/ 	.byte	0x04, 0x1e
        /*0122*/ 	.short	(.L_6849 - .L_6848)
.L_6848:
        /*0124*/ 	.word	0x00000000


	//----- nvinfo : EIATTR_CBANK_PARAM_SIZE
	.align		4
.L_6849:
        /*0128*/ 	.byte	0x03, 0x19
        /*012a*/ 	.short	0x003c


	//----- nvinfo : EIATTR_PARAM_CBANK
	.align		4
        /*012c*/ 	.byte	0x04, 0x0a
        /*012e*/ 	.short	(.L_6851 - .L_6850)
	.align		4
.L_6850:
        /*0130*/ 	.word	index@(.nv.constant0._ZN2at6native27unrolled_elementwise_kernelIZZZNS0_17clamp_kernel_cudaERNS_18TensorIteratorBaseERKN3c106ScalarES7_ENKUlvE_clEvENKUlvE3_clEvEUlsE_St5arrayIPcLm2EELi4E23TrivialOffsetCalculatorILi1EjESF_NS0_6memory12LoadWithCastILi1EEENSG_13StoreWithCastILi1EEEEEviT_T0_T2_T3_T4_T5_)
        /*0134*/ 	.short	0x0210
        /*0136*/ 	.short	0x003c


	//----- nvinfo : EIATTR_SW_WAR
	.align		4
.L_6851:
        /*0138*/ 	.byte	0x04, 0x36
        /*013a*/ 	.short	(.L_6853 - .L_6852)
.L_6852:
        /*013c*/ 	.word	0x00000008
.L_6853:


//--------------------- .nv.info._ZN2at6native18elementwise_kernelILi128ELi4EZNS0_22gpu_kernel_impl_nocastIZZZNS0_17clamp_kernel_cudaERNS_18TensorIteratorBaseERKN3c106ScalarES8_ENKUlvE_clEvENKUlvE3_clEvEUlsE_EEvS4_RKT_EUliE_EEviT1_ --------------------------
	.section	.nv.info._ZN2at6native18elementwise_kernelILi128ELi4EZNS0_22gpu_kernel_impl_nocastIZZZNS0_17clamp_kernel_cudaERNS_18TensorIteratorBaseERKN3c106ScalarES8_ENKUlvE_clEvENKUlvE3_clEvEUlsE_EEvS4_RKT_EUliE_EEviT1_,"",@"SHT_CUDA_INFO"
	.sectionflags	@""
	.align	4


	//----- nvinfo : EIATTR_CUDA_API_VERSION
	.align		4
        /*0000*/ 	.byte	0x04, 0x37
        /*0002*/ 	.short	(.L_6855 - .L_6854)
.L_6854:
        /*0004*/ 	.word	0x00000082


	//----- nvinfo : EIATTR_KPARAM_INFO
	.align		4
.L_6855:
        /*0008*/ 	.byte	0x04, 0x17
        /*000a*/ 	.short	(.L_6857 - .L_6856)
.L_6856:
        /*000c*/ 	.word	0x00000000
        /*0010*/ 	.short	0x0001
        /*0012*/ 	.short	0x0008
        /*0014*/ 	.byte	0x00, 0xf0, 0x81, 0x08


	//----- nvinfo : EIATTR_KPARAM_INFO
	.align		4
.L_6857:
        /*0018*/ 	.byte	0x04, 0x17
        /*001a*/ 	.short	(.L_6859 - .L_6858)
.L_6858:
        /*001c*/ 	.word	0x00000000
        /*0020*/ 	.short	0x0000
        /*0022*/ 	.short	0x0000
        /*0024*/ 	.byte	0x00, 0xf0, 0x11, 0x00


	//----- nvinfo : EIATTR_SPARSE_MMA_MASK
	.align		4
.L_6859:
        /*0028*/ 	.byte	0x03, 0x50
        /*002a*/ 	.short	0x0000


	//----- nvinfo : EIATTR_MAXREG_COUNT
	.align		4
        /*002c*/ 	.byte	0x03, 0x1b
        /*002e*/ 	.short	0x0080


	//----- nvinfo : EIATTR_MERCURY_ISA_VERSION
	.align		4
        /*0030*/ 	.byte	0x03, 0x5f
        /*0032*/ 	.short	0x0101


	//----- nvinfo : EIATTR_EXIT_INSTR_OFFSETS
	.align		4
        /*0034*/ 	.byte	0x04, 0x1c
        /*0036*/ 	.short	(.L_6861 - .L_6860)


	//   ....[0]....
.L_6860:
        /*0038*/ 	.word	0x00003ce0


	//   ....[1]....
        /*003c*/ 	.word	0x000050d0


	//----- nvinfo : EIATTR_MAX_THREADS
	.align		4
.L_6861:
        /*0040*/ 	.byte	0x04, 0x05
        /*0042*/ 	.short	(.L_6863 - .L_6862)
.L_6862:
        /*0044*/ 	.word	0x00000080
        /*0048*/ 	.word	0x00000001
        /*004c*/ 	.word	0x00000001


	//----- nvinfo : EIATTR_CRS_STACK_SIZE
	.align		4
.L_6863:
        /*0050*/ 	.byte	0x04, 0x1e
        /*0052*/ 	.short	(.L_6865 - .L_6864)
.L_6864:
        /*0054*/ 	.word	0x00000000


	//----- nvinfo : EIATTR_CBANK_PARAM_SIZE
	.align		4
.L_6865:
        /*0058*/ 	.byte	0x03, 0x19
        /*005a*/ 	.short	0x0228


	//----- nvinfo : EIATTR_PARAM_CBANK
	.align		4
        /*005c*/ 	.byte	0x04, 0x0a
        /*005e*/ 	.short	(.L_6867 - .L_6866)
	.align		4
.L_6866:
        /*0060*/ 	.word	index@(.nv.constant0._ZN2at6native18elementwise_kernelILi128ELi4EZNS0_22gpu_kernel_impl_nocastIZZZNS0_17clamp_kernel_cudaERNS_18TensorIteratorBaseERKN3c106ScalarES8_ENKUlvE_clEvENKUlvE3_clEvEUlsE_EEvS4_RKT_EUliE_EEviT1_)
        /*0064*/ 	.short	0x0210
        /*0066*/ 	.short	0x0228


	//----- nvinfo : EIATTR_SW_WAR
	.align		4
.L_6867:
        /*0068*/ 	.byte	0x04, 0x36
        /*006a*/ 	.short	(.L_6869 - .L_6868)
.L_6868:
        /*006c*/ 	.word	0x00000008
.L_6869:


//--------------------- .nv.info._ZN2at6native27unrolled_elementwise_kernelIZZZNS0_17clamp_kernel_cudaERNS_18TensorIteratorBaseERKN3c106ScalarES7_ENKUlvE_clEvENKUlvE3_clEvEUlsE_St5arrayIPcLm2EELi4E23TrivialOffsetCalculatorILi1EjESF_NS0_6memory15LoadWithoutCastENSG_16StoreWithoutCastEEEviT_T0_T2_T3_T4_T5_ --------------------------
	.section	.nv.info._ZN2at6native27unrolled_elementwise_kernelIZZZNS0_17clamp_kernel_cudaERNS_18TensorIteratorBaseERKN3c106ScalarES7_ENKUlvE_clEvENKUlvE3_clEvEUlsE_St5arrayIPcLm2EELi4E23TrivialOffsetCalculatorILi1EjESF_NS0_6memory15LoadWithoutCastENSG_16StoreWithoutCastEEEviT_T0_T2_T3_T4_T5_,"",@"SHT_CUDA_INFO"
	.sectionflags	@""
	.align	4


	//----- nvinfo : EIATTR_CUDA_API_VERSION
	.align		4
        /*0000*/ 	.byte	0x04, 0x37
        /*0002*/ 	.short	(.L_6871 - .L_6870)
.L_6870:
        /*0004*/ 	.word	0x00000082


	//----- nvinfo : EIATTR_KPARAM_INFO
	.align		4
.L_6871:
        /*0008*/ 	.byte	0x04, 0x17
        /*000a*/ 	.short	(.L_6873 - .L_6872)
.L_6872:
        /*000c*/ 	.word	0x00000000
        /*0010*/ 	.short	0x0006
        /*0012*/ 	.short	0x002b
        /*0014*/ 	.byte	0x00, 0xf0, 0x05, 0x00


	//----- nvinfo : EIATTR_KPARAM_INFO
	.align		4
.L_6873:
        /*0018*/ 	.byte	0x04, 0x17
        /*001a*/ 	.short	(.L_6875 - .L_6874)
.L_6874:
        /*001c*/ 	.word	0x00000000
        /*0020*/ 	.short	0x0005
        /*0022*/ 	.short	0x002a
        /*0024*/ 	.byte	0x00, 0xf0, 0x05, 0x00


	//----- nvinfo : EIATTR_KPARAM_INFO
	.align		4
.L_6875:
        /*0028*/ 	.byte	0x04, 0x17
        /*002a*/ 	.short	(.L_6877 - .L_6876)
.L_6876:
        /*002c*/ 	.word	0x00000000
        /*0030*/ 	.short	0x0004
        /*0032*/ 	.short	0x0029
        /*0034*/ 	.byte	0x00, 0xf0, 0x05, 0x00


	//----- nvinfo : EIATTR_KPARAM_INFO
	.align		4
.L_6877:
        /*0038*/ 	.byte	0x04, 0x17
        /*003a*/ 	.short	(.L_6879 - .L_6878)
.L_6878:
        /*003c*/ 	.word	0x00000000
        /*0040*/ 	.short	0x0003
        /*0042*/ 	.short	0x0028
        /*0044*/ 	.byte	0x00, 0xf0, 0x05, 0x00


	//----- nvinfo : EIATTR_KPARAM_INFO
	.align		4
.L_6879:
        /*0048*/ 	.byte	0x04, 0x17
        /*004a*/ 	.short	(.L_6881 - .L_6880)
.L_6880:
        /*004c*/ 	.word	0x00000000
        /*0050*/ 	.short	0x0002
        /*0052*/ 	.short	0x0018
        /*0054*/ 	.byte	0x00, 0xf0, 0x41, 0x00


	//----- nvinfo : EIATTR_KPARAM_INFO
	.align		4
.L_6881:
        /*0058*/ 	.byte	0x04, 0x17
        /*005a*/ 	.short	(.L_6883 - .L_6882)
.L_6882:
        /*005c*/ 	.word	0x00000000
        /*0060*/ 	.short	0x0001
        /*0062*/ 	.short	0x0008
        /*0064*/ 	.byte	0x00, 0xf0, 0x41, 0x00


	//----- nvinfo : EIATTR_KPARAM_INFO
	.align		4
.L_6883:
        /*0068*/ 	.byte	0x04, 0x17
        /*006a*/ 	.short	(.L_6885 - .L_6884)
.L_6884:
        /*006c*/ 	.word	0x00000000
        /*0070*/ 	.short	0x0000
        /*0072*/ 	.short	0x0000
        /*0074*/ 	.byte	0x00, 0xf0, 0x11, 0x00


	//----- nvinfo : EIATTR_SPARSE_MMA_MASK
	.align		4
.L_6885:
        /*0078*/ 	.byte	0x03, 0x50
        /*007a*/ 	.short	0x0000


	//----- nvinfo : EIATTR_MAXREG_COUNT
	.align		4
        /*007c*/ 	.byte	0x03, 0x1b
        /*007e*/ 	.short	0x00ff


	//----- nvinfo : EIATTR_MERCURY_ISA_VERSION
	.align		4
        /*0080*/ 	.byte	0x03, 0x5f
        /*0082*/ 	.short	0x0101


	//----- nvinfo : EIATTR_EXIT_INSTR_OFFSETS
	.align		4
        /*0084*/ 	.byte	0x04, 0x1c
        /*0086*/ 	.short	(.L_6887 - .L_6886)


	//   ....[0]....
.L_6886:
        /*0088*/ 	.word	0x00000410


	//   ....[1]....
        /*008c*/ 	.word	0x00000460


	//----- nvinfo : EIATTR_MAX_THREADS
	.align		4
.L_6887:
        /*0090*/ 	.byte	0x04, 0x05
        /*0092*/ 	.short	(.L_6889 - .L_6888)
.L_6888:
        /*0094*/ 	.word	0x00000080
        /*0098*/ 	.word	0x00000001
        /*009c*/ 	.word	0x00000001


	//----- nvinfo : EIATTR_CRS_STACK_SIZE
	.align		4
.L_6889:
        /*00a0*/ 	.byte	0x04, 0x1e
        /*00a2*/ 	.short	(.L_6891 - .L_6890)
.L_6890:
        /*00a4*/ 	.word	0x00000000


	//----- nvinfo : EIATTR_CBANK_PARAM_SIZE
	.align		4
.L_6891:
        /*00a8*/ 	.byte	0x03, 0x19
        /*00aa*/ 	.short	0x002c


	//----- nvinfo : EIATTR_PARAM_CBANK
	.align		4
        /*00ac*/ 	.byte	0x04, 0x0a
        /*00ae*/ 	.short	(.L_6893 - .L_6892)
	.align		4
.L_6892:
        /*00b0*/ 	.word	index@(.nv.constant0._ZN2at6native27unrolled_elementwise_kernelIZZZNS0_17clamp_kernel_cudaERNS_18TensorIteratorBaseERKN3c106ScalarES7_ENKUlvE_clEvENKUlvE3_clEvEUlsE_St5arrayIPcLm2EELi4E23TrivialOffsetCalculatorILi1EjESF_NS0_6memory15LoadWithoutCastENSG_16StoreWithoutCastEEEviT_T0_T2_T3_T4_T5_)
        /*00b4*/ 	.short	0x0210
        /*00b6*/ 	.short	0x002c


	//----- nvinfo : EIATTR_SW_WAR
	.align		4
.L_6893:
        /*00b8*/ 	.byte	0x04, 0x36
        /*00ba*/ 	.short	(.L_6895 - .L_6894)
.L_6894:
        /*00bc*/ 	.word	0x00000008
.L_6895:


//--------------------- .nv.info._ZN2at6native29vectorized_elementwise_kernelILi2EZZZNS0_17clamp_kernel_cudaERNS_18TensorIteratorBaseERKN3c106ScalarES7_ENKUlvE_clEvENKUlvE3_clEvEUlsE_St5arrayIPcLm2EEEEviT0_T1_ --------------------------
	.section	.nv.info._ZN2at6native29vectorized_elementwise_kernelILi2EZZZNS0_17clamp_kernel_cudaERNS_18TensorIteratorBaseERKN3c106ScalarES7_ENKUlvE_clEvENKUlvE3_clEvEUlsE_St5arrayIPcLm2EEEEviT0_T1_,"",@"SHT_CUDA_INFO"
	.sectionflags	@""
	.align	4


	//----- nvinfo : EIATTR_CUDA_API_VERSION
	.align		4
        /*0000*/ 	.byte	0x04, 0x37
        /*0002*/ 	.short	(.L_6897 - .L_6896)
.L_6896:
        /*0004*/ 	.word	0x00000082


	//----- nvinfo : EIATTR_KPARAM_INFO
	.align		4
.L_6897:
        /*0008*/ 	.byte	0x04, 0x17
        /*000a*/ 	.short	(.L_6899 - .L_6898)
.L_6898:
        /*000c*/ 	.word	0x00000000
        /*0010*/ 	.short	0x0002
        /*0012*/ 	.short	0x0018
        /*0014*/ 	.byte	0x00, 0xf0, 0x41, 0x00


	//----- nvinfo : EIATTR_KPARAM_INFO
	.align		4
.L_6899:
        /*0018*/ 	.byte	0x04, 0x17
        /*001a*/ 	.short	(.L_6901 - .L_6900)
.L_6900:
        /*001c*/ 	.word	0x00000000
        /*0020*/ 	.short	0x0001
        /*0022*/ 	.short	0x0008
        /*0024*/ 	.byte	0x00, 0xf0, 0x41, 0x00


	//----- nvinfo : EIATTR_KPARAM_INFO
	.align		4
.L_6901:
        /*0028*/ 	.byte	0x04, 0x17
        /*002a*/ 	.short	(.L_6903 - .L_6902)
.L_6902:
        /*002c*/ 	.word	0x00000000
        /*0030*/ 	.short	0x0000
        /*0032*/ 	.short	0x0000
        /*0034*/ 	.byte	0x00, 0xf0, 0x11, 0x00


	//----- nvinfo : EIATTR_SPARSE_MMA_MASK
	.align		4
.L_6903:
        /*0038*/ 	.byte	0x03, 0x50
        /*003a*/ 	.short	0x0000


	//----- nvinfo : EIATTR_MAXREG_COUNT
	.align		4
        /*003c*/ 	.byte	0x03, 0x1b
        /*003e*/ 	.short	0x00ff


	//----- nvinfo : EIATTR_MERCURY_ISA_VERSION
	.align		4
        /*0040*/ 	.byte	0x03, 0x5f
        /*0042*/ 	.short	0x0101


	//----- nvinfo : EIATTR_EXIT_INSTR_OFFSETS
	.align		4
        /*0044*/ 	.byte	0x04, 0x1c
        /*0046*/ 	.short	(.L_6905 - .L_6904)


	//   ....[0]....
.L_6904:
        /*0048*/ 	.word	0x00000380


	//   ....[1]....
        /*004c*/ 	.word	0x00000bc0


	//   ....[2]....
        /*0050*/ 	.word	0x00000c10


	//----- nvinfo : EIATTR_MAX_THREADS
	.align		4
.L_6905:
        /*0054*/ 	.byte	0x04, 0x05
        /*0056*/ 	.short	(.L_6907 - .L_6906)
.L_6906:
        /*0058*/ 	.word	0x00000080
        /*005c*/ 	.word	0x00000001
        /*0060*/ 	.word	0x00000001


	//----- nvinfo : EIATTR_CRS_STACK_SIZE
	.align		4
.L_6907:
        /*0064*/ 	.byte	0x04, 0x1e
        /*0066*/ 	.short	(.L_6909 - .L_6908)
.L_6908:
        /*0068*/ 	.word	0x00000000


	//----- nvinfo : EIATTR_CBANK_PARAM_SIZE
	.align		4
.L_6909:
        /*006c*/ 	.byte	0x03, 0x19
        /*006e*/ 	.short	0x0028


	//----- nvinfo : EIATTR_PARAM_CBANK
	.align		4
        /*0070*/ 	.byte	0x04, 0x0a
        /*0072*/ 	.short	(.L_6911 - .L_6910)
	.align		4
.L_6910:
        /*0074*/ 	.word	index@(.nv.constant0._ZN2at6native29vectorized_elementwise_kernelILi2EZZZNS0_17clamp_kernel_cudaERNS_18TensorIteratorBaseERKN3c106ScalarES7_ENKUlvE_clEvENKUlvE3_clEvEUlsE_St5arrayIPcLm2EEEEviT0_T1_)
        /*0078*/ 	.short	0x0210
        /*007a*/ 	.short	0x0028


	//----- nvinfo : EIATTR_SW_WAR
	.align		4
.L_6911:
        /*007c*/ 	.byte	0x04, 0x36
        /*007e*/ 	.short	(.L_6913 - .L_6912)
.L_6912:
        /*0080*/ 	.word	0x00000008
.L_6913:


//--------------------- .nv.info._ZN2at6native29vectorized_elementwise_kernelILi4EZZZNS0_17clamp_kernel_cudaERNS_18TensorIteratorBaseERKN3c106ScalarES7_ENKUlvE_clEvENKUlvE3_clEvEUlsE_St5arrayIPcLm2EEEEviT0_T1_ --------------------------
	.section	.nv.info._ZN2at6native29vectorized_elementwise_kernelILi4EZZZNS0_17clamp_kernel_cudaERNS_18TensorIteratorBaseERKN3c106ScalarES7_ENKUlvE_clEvENKUlvE3_clEvEUlsE_St5arrayIPcLm2EEEEviT0_T1_,"",@"SHT_CUDA_INFO"
	.sectionflags	@""
	.align	4


	//----- nvinfo : EIATTR_CUDA_API_VERSION
	.align		4
        /*0000*/ 	.byte	0x04, 0x37
        /*0002*/ 	.short	(.L_6915 - .L_6914)
.L_6914:
        /*0004*/ 	.word	0x00000082


	//----- nvinfo : EIATTR_KPARAM_INFO
	.align		4
.L_6915:
        /*0008*/ 	.byte	0x04, 0x17
        /*000a*/ 	.short	(.L_6917 - .L_6916)
.L_6916:
        /*000c*/ 	.word	0x00000000
        /*0010*/ 	.short	0x0002
        /*0012*/ 	.short	0x0018
        /*0014*/ 	.byte	0x00, 0xf0, 0x41, 0x00


	//----- nvinfo : EIATTR_KPARAM_INFO
	.align		4
.L_6917:
        /*0018*/ 	.byte	0x04, 0x17
        /*001a*/ 	.short	(.L_6919 - .L_6918)
.L_6918:
        /*001c*/ 	.word	0x00000000
        /*0020*/ 	.short	0x0001
        /*0022*/ 	.short	0x0008
        /*0024*/ 	.byte	0x00, 0xf0, 0x41, 0x00


	//----- nvinfo : EIATTR_KPARAM_INFO
	.align		4
.L_6919:
        /*0028*/ 	.byte	0x04, 0x17
        /*002a*/ 	.short	(.L_6921 - .L_6920)
.L_6920:
        /*002c*/ 	.word	0x00000000
        /*0030*/ 	.short	0x0000
        /*0032*/ 	.short	0x0000
        /*0034*/ 	.byte	0x00, 0xf0, 0x11, 0x00


	//----- nvinfo : EIATTR_SPARSE_MMA_MASK
	.align		4
.L_6921:
        /*0038*/ 	.byte	0x03, 0x50
        /*003a*/ 	.short	0x0000


	//----- nvinfo : EIATTR_MAXREG_COUNT
	.align		4
        /*003c*/ 	.byte	0x03, 0x1b
        /*003e*/ 	.short	0x00ff


	//----- nvinfo : EIATTR_MERCURY_ISA_VERSION
	.align		4
        /*0040*/ 	.byte	0x03, 0x5f
        /*0042*/ 	.short	0x0101


	//----- nvinfo : EIATTR_EXIT_INSTR_OFFSETS
	.align		4
        /*0044*/ 	.byte	0x04, 0x1c
        /*0046*/ 	.short	(.L_6923 - .L_6922)


	//   ....[0]....
.L_6922:
        /*0048*/ 	.word	0x00000350


	//   ....[1]....
        /*004c*/ 	.word	0x00000b90


	//   ....[2]....
        /*0050*/ 	.word	0x00000be0


	//----- nvinfo : EIATTR_MAX_THREADS
	.align		4
.L_6923:
        /*0054*/ 	.byte	0x04, 0x05
        /*0056*/ 	.short	(.L_6925 - .L_6924)
.L_6924:
        /*0058*/ 	.word	0x00000080
        /*005c*/ 	.word	0x00000001
        /*0060*/ 	.word	0x00000001


	//----- nvinfo : EIATTR_CRS_STACK_SIZE
	.align		4
.L_6925:
        /*0064*/ 	.byte	0x04, 0x1e
        /*0066*/ 	.short	(.L_6927 - .L_6926)
.L_6926:
        /*0068*/ 	.word	0x00000000


	//----- nvinfo : EIATTR_CBANK_PARAM_SIZE
	.align		4
.L_6927:
        /*006c*/ 	.byte	0x03, 0x19
        /*006e*/ 	.short	0x0028


	//----- nvinfo : EIATTR_PARAM_CBANK
	.align		4
        /*0070*/ 	.byte	0x04, 0x0a
        /*0072*/ 	.short	(.L_6929 - .L_6928)
	.align		4
.L_6928:
        /*0074*/ 	.word	index@(.nv.constant0._ZN2at6native29vectorized_elementwise_kernelILi4EZZZNS0_17clamp_kernel_cudaERNS_18TensorIteratorBaseERKN3c106ScalarES7_ENKUlvE_clEvENKUlvE3_clEvEUlsE_St5arrayIPcLm2EEEEviT0_T1_)
        /*0078*/ 	.short	0x0210
        /*007a*/ 	.short	0x0028


	//----- nvinfo : EIATTR_SW_WAR
	.align		4
.L_6929:
        /*007c*/ 	.byte	0x04, 0x36
        /*007e*/ 	.short	(.L_6931 - .L_6930)
.L_6930:
        /*0080*/ 	.word	0x00000008
.L_6931:


//--------------------- .nv.info._ZN2at6native29vectorized_elementwise_kernelILi8EZZZNS0_17clamp_kernel_cudaERNS_18TensorIteratorBaseERKN3c106ScalarES7_ENKUlvE_clEvENKUlvE3_clEvEUlsE_St5arrayIPcLm2EEEEviT0_T1_ --------------------------
	.section	.nv.info._ZN2at6native29vectorized_elementwise_kernelILi8EZZZNS0_17clamp_kernel_cudaERNS_18TensorIteratorBaseERKN3c106ScalarES7_ENKUlvE_clEvENKUlvE3_clEvEUlsE_St5arrayIPcLm2EEEEviT0_T1_,"",@"SHT_CUDA_INFO"
	.sectionflags	@""
	.align	4


	//----- nvinfo : EIATTR_CUDA_API_VERSION
	.align		4
        /*0000*/ 	.byte	0x04, 0x37
        /*0002*/ 	.short	(.L_6933 - .L_6932)
.L_6932:
        /*0004*/ 	.word	0x00000082


	//----- nvinfo : EIATTR_KPARAM_INFO
	.align		4
.L_6933:
        /*0008*/ 	.byte	0x04, 0x17
        /*000a*/ 	.short	(.L_6935 - .L_6934)
.L_6934:
        /*000c*/ 	.word	0x00000000
        /*0010*/ 	.short	0x0002
        /*0012*/ 	.short	0x0018
        /*0014*/ 	.byte	0x00, 0xf0, 0x41, 0x00


	//----- nvinfo : EIATTR_KPARAM_INFO
	.align		4
.L_6935:
        /*0018*/ 	.byte	0x04, 0x17
        /*001a*/ 	.short	(.L_6937 - .L_6936)
.L_6936:
        /*001c*/ 	.word	0x00000000
        /*0020*/ 	.short	0x0001
        /*0022*/ 	.short	0x0008
        /*0024*/ 	.byte	0x00, 0xf0, 0x41, 0x00


	//----- nvinfo : EIATTR_KPARAM_INFO
	.align		4
.L_6937:
        /*0028*/ 	.byte	0x04, 0x17
        /*002a*/ 	.short	(.L_6939 - .L_6938)
.L_6938:
        /*002c*/ 	.word	0x00000000
        /*0030*/ 	.short	0x0000
        /*0032*/ 	.short	0x0000
        /*0034*/ 	.byte	0x00, 0xf0, 0x11, 0x00


	//----- nvinfo : EIATTR_SPARSE_MMA_MASK
	.align		4
.L_6939:
        /*0038*/ 	.byte	0x03, 0x50
        /*003a*/ 	.short	0x0000


	//----- nvinfo : EIATTR_MAXREG_COUNT
	.align		4
        /*003c*/ 	.byte	0x03, 0x1b
        /*003e*/ 	.short	0x00ff


	//----- nvinfo : EIATTR_MERCURY_ISA_VERSION
	.align		4
        /*0040*/ 	.byte	0x03, 0x5f
        /*0042*/ 	.short	0x0101


	//----- nvinfo : EIATTR_EXIT_INSTR_OFFSETS
	.align		4
        /*0044*/ 	.byte	0x04, 0x1c
        /*0046*/ 	.short	(.L_6941 - .L_6940)


	//   ....[0]....
.L_6940:
        /*0048*/ 	.word	0x00000370


	//   ....[1]....
        /*004c*/ 	.word	0x00000bb0


	//   ....[2]....
        /*0050*/ 	.word	0x00000c00


	//----- nvinfo : EIATTR_MAX_THREADS
	.align		4
.L_6941:
        /*0054*/ 	.byte	0x04, 0x05
        /*0056*/ 	.short	(.L_6943 - .L_6942)
.L_6942:
        /*0058*/ 	.word	0x00000080
        /*005c*/ 	.word	0x00000001
        /*0060*/ 	.word	0x00000001


	//----- nvinfo : EIATTR_CRS_STACK_SIZE
	.align		4
.L_6943:
        /*0064*/ 	.byte	0x04, 0x1e
        /*0066*/ 	.short	(.L_6945 - .L_6944)
.L_6944:
        /*0068*/ 	.word	0x00000000


	//----- nvinfo : EIATTR_CBANK_PARAM_SIZE
	.align		4
.L_6945:
        /*006c*/ 	.byte	0x03, 0x19
        /*006e*/ 	.short	0x0028


	//----- nvinfo : EIATTR_PARAM_CBANK
	.align		4
        /*0070*/ 	.byte	0x04, 0x0a
        /*0072*/ 	.short	(.L_6947 - .L_6946)
	.align		4
.L_6946:
        /*0074*/ 	.word	index@(.nv.constant0._ZN2at6native29vectorized_elementwise_kernelILi8EZZZNS0_17clamp_kernel_cudaERNS_18TensorIteratorBaseERKN3c106ScalarES7_ENKUlvE_clEvENKUlvE3_clEvEUlsE_St5arrayIPcLm2EEEEviT0_T1_)
        /*0078*/ 	.short	0x0210
        /*007a*/ 	.short	0x0028


	//----- nvinfo : EIATTR_SW_WAR
	.align		4
.L_6947:
        /*007c*/ 	.byte	0x04, 0x36
        /*007e*/ 	.short	(.L_6949 - .L_6948)
.L_6948:
        /*0080*/ 	.word	0x00000008
.L_6949:


//--------------------- .nv.info._ZN2at6native18elementwise_kernelILi128ELi4EZNS0_15gpu_kernel_implIZZZNS0_17clamp_kernel_cudaERNS_18TensorIteratorBaseERKN3c106ScalarES8_ENKUlvE_clEvENKUlvE2_clEvEUllE_EEvS4_RKT_EUliE_EEviT1_ --------------------------
	.section	.nv.info._ZN2at6native18elementwise_kernelILi128ELi4EZNS0_15gpu_kernel_implIZZZNS0_17clamp_kernel_cudaERNS_18TensorIteratorBaseERKN3c106ScalarES8_ENKUlvE_clEvENKUlvE2_clEvEUllE_EEvS4_RKT_EUliE_EEviT1_,"",@"SHT_CUDA_INFO"
	.sectionflags	@""
	.align	4


	//----- nvinfo : EIATTR_CUDA_API_VERSION
	.align		4
        /*0000*/ 	.byte	0x04, 0x37
        /*0002*/ 	.short	(.L_6951 - .L_6950)
.L_6950:
        /*0004*/ 	.word	0x00000082


	//----- nvinfo : EIATTR_KPARAM_INFO
	.align		4
.L_6951:
        /*0008*/ 	.byte	0x04, 0x17
        /*000a*/ 	.short	(.L_6953 - .L_6952)
.L_6952:
        /*000c*/ 	.word	0x00000000
        /*0010*/ 	.short	0x0001
        /*0012*/ 	.short	0x0008
        /*0014*/ 	.byte	0x00, 0xf0, 0xc1, 0x08


	//----- nvinfo : EIATTR_KPARAM_INFO
	.align		4
.L_6953:
        /*0018*/ 	.byte	0x04, 0x17
        /*001a*/ 	.short	(.L_6955 - .L_6954)
.L_6954:
        /*001c*/ 	.word	0x00000000
        /*0020*/ 	.short	0x0000
        /*0022*/ 	.short	0x0000
        /*0024*/ 	.byte	0x00, 0xf0, 0x11, 0x00


	//----- nvinfo : EIATTR_SPARSE_MMA_MASK
	.align		4
.L_6955:
        /*0028*/ 	.byte	0x03, 0x50
        /*002a*/ 	.short	0x0000


	//----- nvinfo : EIATTR_MAXREG_COUNT
	.align		4
        /*002c*/ 	.byte	0x03, 0x1b
        /*002e*/ 	.short	0x0080


	//----- nvinfo : EIATTR_EXTERNS
	.align		4
        /*0030*/ 	.byte	0x04, 0x0f
        /*0032*/ 	.short	(.L_6957 - .L_6956)


	//   ....[0]....
	.align		4
.L_6956:
        /*0034*/ 	.word	index@(__assertfail)


	//----- nvinfo : EIATTR_MERCURY_ISA_VERSION
	.align		4
.L_6957:
        /*0038*/ 	.byte	0x03, 0x5f
        /*003a*/ 	.short	0x0101


	//----- nvinfo : EIATTR_SYSCALL_OFFSETS
	.align		4
        /*003c*/ 	.byte	0x04, 0x46
        /*003e*/ 	.short	(.L_6959 - .L_6958)


	//   ....[0]....
.L_6958:
        /*0040*/ 	.word	0x000021d0


	//   ....[1]....
        /*0044*/ 	.word	0x000030e0


	//   ....[2]....
        /*0048*/ 	.word	0x000052c0


	//   ....[3]....
        /*004c*/ 	.word	0x000061d0


	//   ....[4]....
        /*0050*/ 	.word	0x000083a0


	//   ....[5]....
        /*0054*/ 	.word	0x000092b0


	//   ....[6]....
        /*0058*/ 	.word	0x0000b470


	//   ....[7]....
        /*005c*/ 	.word	0x0000c380


	//----- nvinfo : EIATTR_EXIT_INSTR_OFFSETS
	.align		4
.L_6959:
        /*0060*/ 	.byte	0x04, 0x1c
        /*0062*/ 	.short	(.L_6961 - .L_6960)


	//   ....[0]....
.L_6960:
        /*0064*/ 	.word	0x00009340


	//   ....[1]....
        /*0068*/ 	.word	0x0000b660


	//   ....[2]....
        /*006c*/ 	.word	0x0000b680


	//   ....[3]....
        /*0070*/ 	.word	0x0000b700


	//   ....[4]....
        /*0074*/ 	.word	0x0000b720


	//   ....[5]....
        /*0078*/ 	.word	0x0000b740


	//   ....[6]....
        /*007c*/ 	.word	0x0000b7d0


	//   ....[7]....
        /*0080*/ 	.word	0x0000b810


	//   ....[8]....
        /*0084*/ 	.word	0x0000b8b0


	//   ....[9]....
        /*0088*/ 	.word	0x0000b900


	//   ....[10]....
        /*008c*/ 	.word	0x0000b930


	//   ....[11]....
        /*0090*/ 	.word	0x0000ba00


	//   ....[12]....
        /*0094*/ 	.word	0x0000ba40


	//   ....[13]....
        /*0098*/ 	.word	0x0000bbd0


	//   ....[14]....
        /*009c*/ 	.word	0x0000bd30


	//   ....[15]....
        /*00a0*/ 	.word	0x0000bd70


	//   ....[16]....
        /*00a4*/ 	.word	0x0000be10


	//   ....[17]....
        /*00a8*/ 	.word	0x0000bf90


	//   ....[18]....
        /*00ac*/ 	.word	0x0000c110


	//   ....[19]....
        /*00b0*/ 	.word	0x0000c280


	//   ....[20]....
        /*00b4*/ 	.word	0x0000c390


	//   ....[21]....
        /*00b8*/ 	.word	0x0000c3b0


	//   ....[22]....
        /*00bc*/ 	.word	0x0000c3d0


	//----- nvinfo : EIATTR_MAX_THREADS
	.align		4
.L_6961:
        /*00c0*/ 	.byte	0x04, 0x05
        /*00c2*/ 	.short	(.L_6963 - .L_6962)
.L_6962:
        /*00c4*/ 	.word	0x00000080
        /*00c8*/ 	.word	0x00000001
        /*00cc*/ 	.word	0x00000001


	//----- nvinfo : EIATTR_CRS_STACK_SIZE
	.align		4
.L_6963:
        /*00d0*/ 	.byte	0x04, 0x1e
        /*00d2*/ 	.short	(.L_6965 - .L_6964)
.L_6964:
        /*00d4*/ 	.word	0x00000000


	//----- nvinfo : EIATTR_CBANK_PARAM_SIZE
	.align		4
.L_6965:
        /*00d8*/ 	.byte	0x03, 0x19
        /*00da*/ 	.short	0x0238


	//----- nvinfo : EIATTR_PARAM_CBANK
	.align		4
        /*00dc*/ 	.byte	0x04, 0x0a
        /*00de*/ 	.short	(.L_6967 - .L_6966)
	.align		4
.L_6966:
        /*00e0*/ 	.word	index@(.nv.constant0._ZN2at6native18elementwise_kernelILi128ELi4EZNS0_15gpu_kernel_implIZZZNS0_17clamp_kernel_cudaERNS_18TensorIteratorBaseERKN3c106ScalarES8_ENKUlvE_clEvENKUlvE2_clEvEUllE_EEvS4_RKT_EUliE_EEviT1_)
        /*00e4*/ 	.short	0x0210
        /*00e6*/ 	.short	0x0238


	//----- nvinfo : EIATTR_SW_WAR
	.align		4
.L_6967:
        /*00e8*/ 	.byte	0x04, 0x36
        /*00ea*/ 	.short	(.L_6969 - .L_6968)
.L_6968:
        /*00ec*/ 	.word	0x00000008
.L_6969:


//--------------------- .nv.info._ZN2at6native27unrolled_elementwise_kernelIZZZNS0_17clamp_kernel_cudaERNS_18TensorIteratorBaseERKN3c106ScalarES7_ENKUlvE_clEvENKUlvE2_clEvEUllE_St5arrayIPcLm2EELi4E23TrivialOffsetCalculatorILi1EjESF_NS0_6memory12LoadWithCastILi1EEENSG_13StoreWithCastILi1EEEEEviT_T0_T2_T3_T4_T5_ --------------------------
	.section	.nv.info._ZN2at6native27unrolled_elementwise_kernelIZZZNS0_17clamp_kernel_cudaERNS_18TensorIteratorBaseERKN3c106ScalarES7_ENKUlvE_clEvENKUlvE2_clEvEUllE_St5arrayIPcLm2EELi4E23TrivialOffsetCalculatorILi1EjESF_NS0_6memory12LoadWithCastILi1EEENSG_13StoreWithCastILi1EEEEEviT_T0_T2_T3_T4_T5_,"",@"SHT_CUDA_INFO"
	.sectionflags	@""
	.align	4


	//----- nvinfo : EIATTR_CUDA_API_VERSION
	.align		4
        /*0000*/ 	.byte	0x04, 0x37
        /*0002*/ 	.short	(.L_6971 - .L_6970)
.L_6970:
        /*0004*/ 	.word	0x00000082


	//----- nvinfo : EIATTR_KPARAM_INFO
	.align		4
.L_6971:
        /*0008*/ 	.byte	0x04, 0x17
        /*000a*/ 	.short	(.L_6973 - .L_6972)
.L_6972:
        /*000c*/ 	.word	0x00000000
        /*0010*/ 	.short	0x0006
        /*0012*/ 	.short	0x003c
        /*0014*/ 	.byte	0x00, 0xf0, 0x21, 0x00


	//----- nvinfo : EIATTR_KPARAM_INFO
	.align		4
.L_6973:
        /*0018*/ 	.byte	0x04, 0x17
        /*001a*/ 	.short	(.L_6975 - .L_6974)
.L_6974:
        /*001c*/ 	.word	0x00000000
        /*0020*/ 	.short	0x0005
        /*0022*/ 	.short	0x0034
        /*0024*/ 	.byte	0x00, 0xf0, 0x21, 0x00


	//----- nvinfo : EIATTR_KPARAM_INFO
	.align		4
.L_6975:
        /*0028*/ 	.byte	0x04, 0x17
        /*002a*/ 	.short	(.L_6977 - .L_6976)
.L_6976:
        /*002c*/ 	.word	0x00000000
        /*0030*/ 	.short	0x0004
        /*0032*/ 	.short	0x0031
        /*0034*/ 	.byte	0x00, 0xf0, 0x05, 0x00


	//----- nvinfo : EIATTR_KPARAM_INFO
	.align		4
.L_6977:
        /*0038*/ 	.byte	0x04, 0x17
        /*003a*/ 	.short	(.L_6979 - .L_6978)
.L_6978:
        /*003c*/ 	.word	0x00000000
        /*0040*/ 	.short	0x0003
        /*0042*/ 	.short	0x0030
        /*0044*/ 	.byte	0x00, 0xf0, 0x05, 0x00


	//----- nvinfo : EIATTR_KPARAM_INFO
	.align		4
.L_6979:
        /*0048*/ 	.byte	0x04, 0x17
        /*004a*/ 	.short	(.L_6981 - .L_6980)
.L_6980:
        /*004c*/ 	.word	0x00000000
        /*0050*/ 	.short	0x0002
        /*0052*/ 	.short	0x0020
        /*0054*/ 	.byte	0x00, 0xf0, 0x41, 0x00


	//----- nvinfo : EIATTR_KPARAM_INFO
	.align		4
.L_6981:
        /*0058*/ 	.byte	0x04, 0x17
        /*005a*/ 	.short	(.L_6983 - .L_6982)
.L_6982:
        /*005c*/ 	.word	0x00000000
        /*0060*/ 	.short	0x0001
        /*0062*/ 	.short	0x0008
        /*0064*/ 	.byte	0x00, 0xf0, 0x61, 0x00


	//----- nvinfo : EIATTR_KPARAM_INFO
	.align		4
.L_6983:
        /*0068*/ 	.byte	0x04, 0x17
        /*006a*/ 	.short	(.L_6985 - .L_6984)
.L_6984:
        /*006c*/ 	.word	0x00000000
        /*0070*/ 	.short	0x0000
        /*0072*/ 	.short	0x0000
        /*0074*/ 	.byte	0x00, 0xf0, 0x11, 0x00


	//----- nvinfo : EIATTR_SPARSE_MMA_MASK
	.align		4
.L_6985:
        /*0078*/ 	.byte	0x03, 0x50
        /*007a*/ 	.short	0x0000


	//----- nvinfo : EIATTR_MAXREG_COUNT
	.align		4
        /*007c*/ 	.byte	0x03, 0x1b
        /*007e*/ 	.short	0x00ff


	//----- nvinfo : EIATTR_EXTERNS
	.align		4
        /*0080*/ 	.byte	0x04, 0x0f
        /*0082*/ 	.short	(.L_6987 - .L_6986)


	//   ....[0]....
	.align		4
.L_6986:
        /*0084*/ 	.word	index@(__assertfail)


	//----- nvinfo : EIATTR_MERCURY_ISA_VERSION
	.align		4
.L_6987:
        /*0088*/ 	.byte	0x03, 0x5f
        /*008a*/ 	.short	0x0101


	//----- nvinfo : EIATTR_SYSCALL_OFFSETS
	.align		4
        /*008c*/ 	.byte	0x04, 0x46
        /*008e*/ 	.short	(.L_6989 - .L_6988)


	//   ....[0]....
.L_6988:
        /*0090*/ 	.word	0x00000ef0


	//   ....[1]....
        /*0094*/ 	.word	0x00001df0


	//   ....[2]....
        /*0098*/ 	.word	0x00002d00


	//   ....[3]....
        /*009c*/ 	.word	0x00003be0


	//   ....[4]....
        /*00a0*/ 	.word	0x00004d10


	//   ....[5]....
        /*00a4*/ 	.word	0x00005be0


	//   ....[6]....
        /*00a8*/ 	.word	0x00006aa0


	//   ....[7]....
        /*00ac*/ 	.word	0x00007960


	//----- nvinfo : EIATTR_EXIT_INSTR_OFFSETS
	.align		4
.L_6989:
        /*00b0*/ 	.byte	0x04, 0x1c
        /*00b2*/ 	.short	(.L_6991 - .L_6990)


	//   ....[0]....
.L_6990:
        /*00b4*/ 	.word	0x00006b20


	//   ....[1]....
        /*00b8*/ 	.word	0x00006c50


	//   ....[2]....
        /*00bc*/ 	.word	0x00006c70


	//   ....[3]....
        /*00c0*/ 	.word	0x00006cf0


	//   ....[4]....
        /*00c4*/ 	.word	0x00006d10


	//   ....[5]....
        /*00c8*/ 	.word	0x00006d30


	//   ....[6]....
        /*00cc*/ 	.word	0x00006dc0


	//   ....[7]....
        /*00d0*/ 	.word	0x00006e00


	//   ....[8]....
        /*00d4*/ 	.word	0x00006ea0


	//   ....[9]....
        /*00d8*/ 	.word	0x00006ef0


	//   ....[10]....
        /*00dc*/ 	.word	0x00006f20


	//   ....[11]....
        /*00e0*/ 	.word	0x00006ff0


	//   ....[12]....
        /*00e4*/ 	.word	0x00007030


	//   ....[13]....
        /*00e8*/ 	.word	0x000071c0


	//   ....[14]....
        /*00ec*/ 	.word	0x00007320


	//   ....[15]....
        /*00f0*/ 	.word	0x00007360


	//   ....[16]....
        /*00f4*/ 	.word	0x00007400


	//   ....[17]....
        /*00f8*/ 	.word	0x00007580


	//   ....[18]....
        /*00fc*/ 	.word	0x00007700


	//   ....[19]....
        /*0100*/ 	.word	0x00007860


	//   ....[20]....
        /*0104*/ 	.word	0x00007970


	//   ....[21]....
        /*0108*/ 	.word	0x00007990


	//   ....[22]....
        /*010c*/ 	.word	0x000079b0


	//----- nvinfo : EIATTR_MAX_THREADS
	.align		4
.L_6991:
        /*0110*/ 	.byte	0x04, 0x05
        /*0112*/ 	.short	(.L_6993 - .L_6992)
.L_6992:
        /*0114*/ 	.word	0x00000080
        /*0118*/ 	.word	0x00000001
        /*011c*/ 	.word	0x00000001


	//----- nvinfo : EIATTR_CRS_STACK_SIZE
	.align		4
.L_6993:
        /*0120*/ 	.byte	0x04, 0x1e
        /*0122*/ 	.short	(.L_6995 - .L_6994)
.L_6994:
        /*0124*/ 	.word	0x00000000


	//----- nvinfo : EIATTR_CBANK_PARAM_SIZE
	.align		4
.L_6995:
        /*0128*/ 	.byte	0x03, 0x19
        /*012a*/ 	.short	0x0044


	//----- nvinfo : EIATTR_PARAM_CBANK
	.align		4
        /*012c*/ 	.byte	0x04, 0x0a
        /*012e*/ 	.short	(.L_6997 - .L_6996)
	.align		4
.L_6996:
        /*0130*/ 	.word	index@(.nv.constant0._ZN2at6native27unrolled_elementwise_kernelIZZZNS0_17clamp_kernel_cudaERNS_18TensorIteratorBaseERKN3c106ScalarES7_ENKUlvE_clEvENKUlvE2_clEvEUllE_St5arrayIPcLm2EELi4E23TrivialOffsetCalculatorILi1EjESF_NS0_6memory12LoadWithCastILi1EEENSG_13StoreWithCastILi1EEEEEviT_T0_T2_T3_T4_T5_)
        /*0134*/ 	.short	0x0210
        /*0136*/ 	.short	0x0044


	//----- nvinfo : EIATTR_SW_WAR
	.align		4
.L_6997:
        /*0138*/ 	.byte	0x04, 0x36
        /*013a*/ 	.short	(.L_6999 - .L_6998)
.L_6998:
        /*013c*/ 	.word	0x00000008
.L_6999:


//--------------------- .nv.info._ZN2at6native18elementwise_kernelILi128ELi2EZNS0_22gpu_kernel_impl_nocastIZZZNS0_17clamp_kernel_cudaERNS_18TensorIteratorBaseERKN3c106ScalarES8_ENKUlvE_clEvENKUlvE2_clEvEUllE_EEvS4_RKT_EUliE_EEviT1_ --------------------------
	.section	.nv.info._ZN2at6native18elementwise_kernelILi128ELi2EZNS0_22gpu_kernel_impl_nocastIZZZNS0_17clamp_kernel_cudaERNS_18TensorIteratorBaseERKN3c106ScalarES8_ENKUlvE_clEvENKUlvE2_clEvEUllE_EEvS4_RKT_EUliE_EEviT1_,"",@"SHT_CUDA_INFO"
	.sectionflags	@""
	.align	4


	//----- nvinfo : EIATTR_CUDA_API_VERSION
	.align		4
        /*0000*/ 	.byte	0x04, 0x37
        /*0002*/ 	.short	(.L_7001 - .L_7000)
.L_7000:
        /*0004*/ 	.word	0x00000082


	//----- nvinfo : EIATTR_KPARAM_INFO
	.align		4
.L_7001:
        /*0008*/ 	.byte	0x04, 0x17
        /*000a*/ 	.short	(.L_7003 - .L_7002)
.L_7002:
        /*000c*/ 	.word	0x00000000
        /*0010*/ 	.short	0x0001
        /*0012*/ 	.short	0x0008
        /*0014*/ 	.byte	0x00, 0xf0, 0xa1, 0x08


	//----- nvinfo : EIATTR_KPARAM_INFO
	.align		4
.L_7003:
        /*0018*/ 	.byte	0x04, 0x17
        /*001a*/ 	.short	(.L_7005 - .L_7004)
.L_7004:
        /*001c*/ 	.word	0x00000000
        /*0020*/ 	.short	0x0000
        /*0022*/ 	.short	0x0000
        /*0024*/ 	.byte	0x00, 0xf0, 0x11, 0x00


	//----- nvinfo : EIATTR_SPARSE_MMA_MASK
	.align		4
.L_7005:
        /*0028*/ 	.byte	0x03, 0x50
        /*002a*/ 	.short	0x0000


	//----- nvinfo : EIATTR_MAXREG_COUNT
	.align		4
        /*002c*/ 	.byte	0x03, 0x1b
        /*002e*/ 	.short	0x0080


	//----- nvinfo : EIATTR_MERCURY_ISA_VERSION
	.align		4
        /*0030*/ 	.byte	0x03, 0x5f
        /*0032*/ 	.short	0x0101


	//----- nvinfo : EIATTR_EXIT_INSTR_OFFSETS
	.align		4
        /*0034*/ 	.byte	0x04, 0x1c
        /*0036*/ 	.short	(.L_7007 - .L_7006)


	//   ....[0]....
.L_7006:
        /*0038*/ 	.word	0x000014d0


	//   ....[1]....
        /*003c*/ 	.word	0x000028f0


	//----- nvinfo : EIATTR_MAX_THREADS
	.align		4
.L_7007:
        /*0040*/ 	.byte	0x04, 0x05
        /*0042*/ 	.short	(.L_7009 - .L_7008)
.L_7008:
        /*0044*/ 	.word	0x00000080
        /*0048*/ 	.word	0x00000001
        /*004c*/ 	.word	0x00000001


	//----- nvinfo : EIATTR_CRS_STACK_SIZE
	.align		4
.L_7009:
        /*0050*/ 	.byte	0x04, 0x1e
        /*0052*/ 	.short	(.L_7011 - .L_7010)
.L_7010:
        /*0054*/ 	.word	0x00000000


	//----- nvinfo : EIATTR_CBANK_PARAM_SIZE
	.align		4
.L_7011:
        /*0058*/ 	.byte	0x03, 0x19
        /*005a*/ 	.short	0x0230


	//----- nvinfo : EIATTR_PARAM_CBANK
	.align		4
        /*005c*/ 	.byte	0x04, 0x0a
        /*005e*/ 	.short	(.L_7013 - .L_7012)
	.align		4
.L_7012:
        /*0060*/ 	.word	index@(.nv.constant0._ZN2at6native18elementwise_kernelILi128ELi2EZNS0_22gpu_kernel_impl_nocastIZZZNS0_17clamp_kernel_cudaERNS_18TensorIteratorBaseERKN3c106ScalarES8_ENKUlvE_clEvENKUlvE2_clEvEUllE_EEvS4_RKT_EUliE_EEviT1_)
        /*0064*/ 	.short	0x0210
        /*0066*/ 	.short	0x0230


	//----- nvinfo : EIATTR_SW_WAR
	.align		4
.L_7013:
        /*0068*/ 	.byte	0x04, 0x36
        /*006a*/ 	.short	(.L_7015 - .L_7014)
.L_7014:
        /*006c*/ 	.word	0x00000008
.L_7015:


//--------------------- .nv.info._ZN2at6native27unrolled_elementwise_kernelIZZZNS0_17clamp_kernel_cudaERNS_18TensorIteratorBaseERKN3c106ScalarES7_ENKUlvE_clEvENKUlvE2_clEvEUllE_St5arrayIPcLm2EELi4E23TrivialOffsetCalculatorILi1EjESF_NS0_6memory15LoadWithoutCastENSG_16StoreWithoutCastEEEviT_T0_T2_T3_T4_T5_ --------------------------
	.section	.nv.info._ZN2at6native27unrolled_elementwise_kernelIZZZNS0_17clamp_kernel_cudaERNS_18TensorIteratorBaseERKN3c106ScalarES7_ENKUlvE_clEvENKUlvE2_clEvEUllE_St5arrayIPcLm2EELi4E23TrivialOffsetCalculatorILi1EjESF_NS0_6memory15LoadWithoutCastENSG_16StoreWithoutCastEEEviT_T0_T2_T3_T4_T5_,"",@"SHT_CUDA_INFO"
	.sectionflags	@""
	.align	4


	//----- nvinfo : EIATTR_CUDA_API_VERSION
	.align		4
        /*0000*/ 	.byte	0x04, 0x37
        /*0002*/ 	.short	(.L_7017 - .L_7016)
.L_7016:
        /*0004*/ 	.word	0x00000082


	//----- nvinfo : EIATTR_KPARAM_INFO
	.align		4
.L_7017:
        /*0008*/ 	.byte	0x04, 0x17
        /*000a*/ 	.short	(.L_7019 - .L_7018)
.L_7018:
        /*000c*/ 	.word	0x00000000
        /*0010*/ 	.short	0x0006
        /*0012*/ 	.short	0x0033
        /*0014*/ 	.byte	0x00, 0xf0, 0x05, 0x00


	//----- nvinfo : EIATTR_KPARAM_INFO
	.align		4
.L_7019:
        /*0018*/ 	.byte	0x04, 0x17
        /*001a*/ 	.short	(.L_7021 - .L_7020)
.L_7020:
        /*001c*/ 	.word	0x00000000
        /*0020*/ 	.short	0x0005
        /*0022*/ 	.short	0x0032
        /*0024*/ 	.byte	0x00, 0xf0, 0x05, 0x00


	//----- nvinfo : EIATTR_KPARAM_INFO
	.align		4
.L_7021:
        /*0028*/ 	.byte	0x04, 0x17
        /*002a*/ 	.short	(.L_7023 - .L_7022)
.L_7022:
        /*002c*/ 	.word	0x00000000
        /*0030*/ 	.short	0x0004
        /*0032*/ 	.short	0x0031
        /*0034*/ 	.byte	0x00, 0xf0, 0x05, 0x00


	//----- nvinfo : EIATTR_KPARAM_INFO
	.align		4
.L_7023:
        /*0038*/ 	.byte	0x04, 0x17
        /*003a*/ 	.short	(.L_7025 - .L_7024)
.L_7024:
        /*003c*/ 	.word	0x00000000
        /*0040*/ 	.short	0x0003
        /*0042*/ 	.short	0x0030
        /*0044*/ 	.byte	0x00, 0xf0, 0x05, 0x00


	//----- nvinfo : EIATTR_KPARAM_INFO
	.align		4
.L_7025:
        /*0048*/ 	.byte	0x04, 0x17
        /*004a*/ 	.short	(.L_7027 - .L_7026)
.L_7026:
        /*004c*/ 	.word	0x00000000
        /*0050*/ 	.short	0x0002
        /*0052*/ 	.short	0x0020
        /*0054*/ 	.byte	0x00, 0xf0, 0x41, 0x00


	//----- nvinfo : EIATTR_KPARAM_INFO
	.align		4
.L_7027:
        /*0058*/ 	.byte	0x04, 0x17
        /*005a*/ 	.short	(.L_7029 - .L_7028)
.L_7028:
        /*005c*/ 	.word	0x00000000
        /*0060*/ 	.short	0x0001
        /*0062*/ 	.short	0x0008
        /*0064*/ 	.byte	0x00, 0xf0, 0x61, 0x00


	//----- nvinfo : EIATTR_KPARAM_INFO
	.align		4
.L_7029:
        /*0068*/ 	.byte	0x04, 0x17
        /*006a*/ 	.short	(.L_7031 - .L_7030)
.L_7030:
        /*006c*/ 	.word	0x00000000
        /*0070*/ 	.short	0x0000
        /*0072*/ 	.short	0x0000
        /*0074*/ 	.byte	0x00, 0xf0, 0x11, 0x00


	//----- nvinfo : EIATTR_SPARSE_MMA_MASK
	.align		4
.L_7031:
        /*0078*/ 	.byte	0x03, 0x50
        /*007a*/ 	.short	0x0000


	//----- nvinfo : EIATTR_MAXREG_COUNT
	.align		4
        /*007c*/ 	.byte	0x03, 0x1b
        /*007e*/ 	.short	0x00ff


	//----- nvinfo : EIATTR_MERCURY_ISA_VERSION
	.align		4
        /*0080*/ 	.byte	0x03, 0x5f
        /*0082*/ 	.short	0x0101


	//----- nvinfo : EIATTR_EXIT_INSTR_OFFSETS
	.align		4
        /*0084*/ 	.byte	0x04, 0x1c
        /*0086*/ 	.short	(.L_7033 - .L_7032)


	//   ....[0]....
.L_7032:
        /*0088*/ 	.word	0x000005a0


	//   ....[1]....
        /*008c*/ 	.word	0x000005f0


	//----- nvinfo : EIATTR_MAX_THREADS
	.align		4
.L_7033:
        /*0090*/ 	.byte	0x04, 0x05
        /*0092*/ 	.short	(.L_7035 - .L_7034)
.L_7034:
        /*0094*/ 	.word	0x00000080
        /*0098*/ 	.word	0x00000001
        /*009c*/ 	.word	0x00000001


	//----- nvinfo : EIATTR_CRS_STACK_SIZE
	.align		4
.L_7035:
        /*00a0*/ 	.byte	0x04, 0x1e
        /*00a2*/ 	.short	(.L_7037 - .L_7036)
.L_7036:
        /*00a4*/ 	.word	0x00000000


	//----- nvinfo : EIATTR_CBANK_PARAM_SIZE
	.align		4
.L_7037:
        /*00a8*/ 	.byte	0x03, 0x19
        /*00aa*/ 	.short	0x0034


	//----- nvinfo : EIATTR_PARAM_CBANK
	.align		4
        /*00ac*/ 	.byte	0x04, 0x0a
        /*00ae*/ 	.short	(.L_7039 - .L_7038)
	.align		4
.L_7038:
        /*00b0*/ 	.word	index@(.nv.constant0._ZN2at6native27unrolled_elementwise_kernelIZZZNS0_17clamp_kernel_cudaERNS_18TensorIteratorBaseERKN3c106ScalarES7_ENKUlvE_clEvENKUlvE2_clEvEUllE_St5arrayIPcLm2EELi4E23TrivialOffsetCalculatorILi1EjESF_NS0_6memory15LoadWithoutCastENSG_16StoreWithoutCastEEEviT_T0_T2_T3_T4_T5_)
        /*00b4*/ 	.short	0x0210
        /*00b6*/ 	.short	0x0034


	//----- nvinfo : EIATTR_SW_WAR
	.align		4
.L_7039:
        /*00b8*/ 	.byte	0x04, 0x36
        /*00ba*/ 	.short	(.L_7041 - .L_7040)
.L_7040:
        /*00bc*/ 	.word	0x00000008
.L_7041:


//--------------------- .nv.info._ZN2at6native29vectorized_elementwise_kernelILi2EZZZNS0_17clamp_kernel_cudaERNS_18TensorIteratorBaseERKN3c106ScalarES7_ENKUlvE_clEvENKUlvE2_clEvEUllE_St5arrayIPcLm2EEEEviT0_T1_ --------------------------
	.section	.nv.info._ZN2at6native29vectorized_elementwise_kernelILi2EZZZNS0_17clamp_kernel_cudaERNS_18TensorIteratorBaseERKN3c106ScalarES7_ENKUlvE_clEvENKUlvE2_clEvEUllE_St5arrayIPcLm2EEEEviT0_T1_,"",@"SHT_CUDA_INFO"
	.sectionflags	@""
	.align	4


	//----- nvinfo : EIATTR_CUDA_API_VERSION
	.align		4
        /*0000*/ 	.byte	0x04, 0x37
        /*0002*/ 	.short	(.L_7043 - .L_7042)
.L_7042:
        /*0004*/ 	.word	0x00000082


	//----- nvinfo : EIATTR_KPARAM_INFO
	.align		4
.L_7043:
        /*0008*/ 	.byte	0x04, 0x17
        /*000a*/ 	.short	(.L_7045 - .L_7044)
.L_7044:
        /*000c*/ 	.word	0x00000000
        /*0010*/ 	.short	0x0002
        /*0012*/ 	.short	0x0020
        /*0014*/ 	.byte	0x00, 0xf0, 0x41, 0x00


	//----- nvinfo : EIATTR_KPARAM_INFO
	.align		4
.L_7045:
        /*0018*/ 	.byte	0x04, 0x17
        /*001a*/ 	.short	(.L_7047 - .L_7046)
.L_7046:
        /*001c*/ 	.word	0x00000000
        /*0020*/ 	.short	0x0001
        /*0022*/ 	.short	0x0008
        /*0024*/ 	.byte	0x00, 0xf0, 0x61, 0x00


	//----- nvinfo : EIATTR_KPARAM_INFO
	.align		4
.L_7047:
        /*0028*/ 	.byte	0x04, 0x17
        /*002a*/ 	.short	(.L_7049 - .L_7048)
.L_7048:
        /*002c*/ 	.word	0x00000000
        /*0030*/ 	.short	0x0000
        /*0032*/ 	.short	0x0000
        /*0034*/ 	.byte	0x00, 0xf0, 0x11, 0x00


	//----- nvinfo : EIATTR_SPARSE_MMA_MASK
	.align		4
.L_7049:
        /*0038*/ 	.byte	0x03, 0x50
        /*003a*/ 	.short	0x0000


	//----- nvinfo : EIATTR_MAXREG_COUNT
	.align		4
        /*003c*/ 	.byte	0x03, 0x1b
        /*003e*/ 	.short	0x00ff


	//----- nvinfo : EIATTR_MERCURY_ISA_VERSION
	.align		4
        /*0040*/ 	.byte	0x03, 0x5f
        /*0042*/ 	.short	0x0101


	//----- nvinfo : EIATTR_EXIT_INSTR_OFFSETS
	.align		4
        /*0044*/ 	.byte	0x04, 0x1c
        /*0046*/ 	.short	(.L_7051 - .L_7050)


	//   ....[0]....
.L_7050:
        /*0048*/ 	.word	0x00000630


	//   ....[1]....
        /*004c*/ 	.word	0x00001160


	//   ....[2]....
        /*0050*/ 	.word	0x000011b0


	//----- nvinfo : EIATTR_MAX_THREADS
	.align		4
.L_7051:
        /*0054*/ 	.byte	0x04, 0x05
        /*0056*/ 	.short	(.L_7053 - .L_7052)
.L_7052:
        /*0058*/ 	.word	0x00000080
        /*005c*/ 	.word	0x00000001
        /*0060*/ 	.word	0x00000001


	//----- nvinfo : EIATTR_CRS_STACK_SIZE
	.align		4
.L_7053:
        /*0064*/ 	.byte	0x04, 0x1e
        /*0066*/ 	.short	(.L_7055 - .L_7054)
.L_7054:
        /*0068*/ 	.word	0x00000000


	//----- nvinfo : EIATTR_CBANK_PARAM_SIZE
	.align		4
.L_7055:
        /*006c*/ 	.byte	0x03, 0x19
        /*006e*/ 	.short	0x0030


	//----- nvinfo : EIATTR_PARAM_CBANK
	.align		4
        /*0070*/ 	.byte	0x04, 0x0a
        /*0072*/ 	.short	(.L_7057 - .L_7056)
	.align		4
.L_7056:
        /*0074*/ 	.word	index@(.nv.constant0._ZN2at6native29vectorized_elementwise_kernelILi2EZZZNS0_17clamp_kernel_cudaERNS_18TensorIteratorBaseERKN3c106ScalarES7_ENKUlvE_clEvENKUlvE2_clEvEUllE_St5arrayIPcLm2EEEEviT0_T1_)
        /*0078*/ 	.short	0x0210
        /*007a*/ 	.short	0x0030


	//----- nvinfo : EIATTR_SW_WAR
	.align		4
.L_7057:
        /*007c*/ 	.byte	0x04, 0x36
        /*007e*/ 	.short	(.L_7059 - .L_7058)
.L_7058:
        /*0080*/ 	.word	0x00000008
.L_7059:


//--------------------- .nv.info._ZN2at6native29vectorized_elementwise_kernelILi4EZZZNS0_17clamp_kernel_cudaERNS_18TensorIteratorBaseERKN3c106ScalarES7_ENKUlvE_clEvENKUlvE2_clEvEUllE_St5arrayIPcLm2EEEEviT0_T1_ --------------------------
	.section	.nv.info._ZN2at6native29vectorized_elementwise_kernelILi4EZZZNS0_17clamp_kernel_cudaERNS_18TensorIteratorBaseERKN3c106ScalarES7_ENKUlvE_clEvENKUlvE2_clEvEUllE_St5arrayIPcLm2EEEEviT0_T1_,"",@"SHT_CUDA_INFO"
	.sectionflags	@""
	.align	4


	//----- nvinfo : EIATTR_CUDA_API_VERSION
	.align		4
        /*0000*/ 	.byte	0x04, 0x37
        /*0002*/ 	.short	(.L_7061 - .L_7060)
.L_7060:
        /*0004*/ 	.word	0x00000082


	//----- nvinfo : EIATTR_KPARAM_INFO
	.align		4
.L_7061:
        /*0008*/ 	.byte	0x04, 0x17
        /*000a*/ 	.short	(.L_7063 - .L_7062)
.L_7062:
        /*000c*/ 	.word	0x00000000
        /*0010*/ 	.short	0x0002
        /*0012*/ 	.short	0x0020
        /*0014*/ 	.byte	0x00, 0xf0, 0x41, 0x00


	//----- nvinfo : EIATTR_KPARAM_INFO
	.align		4
.L_7063:
        /*0018*/ 	.byte	0x04, 0x17
        /*001a*/ 	.short	(.L_7065 - .L_7064)
.L_7064:
        /*001c*/ 	.word	0x00000000
        /*0020*/ 	.short	0x0001
        /*0022*/ 	.short	0x0008
        /*0024*/ 	.byte	0x00, 0xf0, 0x61, 0x00


	//----- nvinfo : EIATTR_KPARAM_INFO
	.align		4
.L_7065:
        /*0028*/ 	.byte	0x04, 0x17
        /*002a*/ 	.short	(.L_7067 - .L_7066)
.L_7066:
        /*002c*/ 	.word	0x00000000
        /*0030*/ 	.short	0x0000
        /*0032*/ 	.short	0x0000
        /*0034*/ 	.byte	0x00, 0xf0, 0x11, 0x00


	//----- nvinfo : EIATTR_SPARSE_MMA_MASK
	.align		4
.L_7067:
        /*0038*/ 	.byte	0x03, 0x50
        /*003a*/ 	.short	0x0000


	//----- nvinfo : EIATTR_MAXREG_COUNT
	.align		4
        /*003c*/ 	.byte	0x03, 0x1b
        /*003e*/ 	.short	0x00ff


	//----- nvinfo : EIATTR_MERCURY_ISA_VERSION
	.align		4
        /*0040*/ 	.byte	0x03, 0x5f
        /*0042*/ 	.short	0x0101


	//----- nvinfo : EIATTR_EXIT_INSTR_OFFSETS
	.align		4
        /*0044*/ 	.byte	0x04, 0x1c
        /*0046*/ 	.short	(.L_7069 - .L_7068)


	//   ....[0]....
.L_7068:
        /*0048*/ 	.word	0x00000630


	//   ....[1]....
        /*004c*/ 	.word	0x00001160


	//   ....[2]....
        /*0050*/ 	.word	0x000011b0


	//----- nvinfo : EIATTR_MAX_THREADS
	.align		4
.L_7069:
        /*0054*/ 	.byte	0x04, 0x05
        /*0056*/ 	.short	(.L_7071 - .L_7070)
.L_7070:
        /*0058*/ 	.word	0x00000080
        /*005c*/ 	.word	0x00000001
        /*0060*/ 	.word	0x00000001


	//----- nvinfo : EIATTR_CRS_STACK_SIZE
	.align		4
.L_7071:
        /*0064*/ 	.byte	0x04, 0x1e
        /*0066*/ 	.short	(.L_7073 - .L_7072)
.L_7072:
        /*0068*/ 	.word	0x00000000


	//----- nvinfo : EIATTR_CBANK_PARAM_SIZE
	.align		4
.L_7073:
        /*006c*/ 	.byte	0x03, 0x19
        /*006e*/ 	.short	0x0030


	//----- nvinfo : EIATTR_PARAM_CBANK
	.align		4
        /*0070*/ 	.byte	0x04, 0x0a
        /*0072*/ 	.short	(.L_7075 - .L_7074)
	.align		4
.L_7074:
        /*0074*/ 	.word	index@(.nv.constant0._ZN2at6native29vectorized_elementwise_kernelILi4EZZZNS0_17clamp_kernel_cudaERNS_18TensorIteratorBaseERKN3c106ScalarES7_ENKUlvE_clEvENKUlvE2_clEvEUllE_St5arrayIPcLm2EEEEviT0_T1_)
        /*0078*/ 	.short	0x0210
        /*007a*/ 	.short	0x0030


	//----- nvinfo : EIATTR_SW_WAR
	.align		4
.L_7075:
        /*007c*/ 	.byte	0x04, 0x36
        /*007e*/ 	.short	(.L_7077 - .L_7076)
.L_7076:
        /*0080*/ 	.word	0x00000008
.L_7077:


//--------------------- .nv.info._ZN2at6native29vectorized_elementwise_kernelILi8EZZZNS0_17clamp_kernel_cudaERNS_18TensorIteratorBaseERKN3c106ScalarES7_ENKUlvE_clEvENKUlvE2_clEvEUllE_St5arrayIPcLm2EEEEviT0_T1_ --------------------------
	.section	.nv.info._ZN2at6native29vectorized_elementwise_kernelILi8EZZZNS0_17clamp_kernel_cudaERNS_18TensorIteratorBaseERKN3c106ScalarES7_ENKUlvE_clEvENKUlvE2_clEvEUllE_St5arrayIPcLm2EEEEviT0_T1_,"",@"SHT_CUDA_INFO"
	.sectionflags	@""
	.align	4


	//----- nvinfo : EIATTR_CUDA_API_VERSION
	.align		4
        /*0000*/ 	.byte	0x04, 0x37
        /*0002*/ 	.short	(.L_7079 - .L_7078)
.L_7078:
        /*0004*/ 	.word	0x00000082


	//----- nvinfo : EIATTR_KPARAM_INFO
	.align		4
.L_7079:
        /*0008*/ 	.byte	0x04, 0x17
        /*000a*/ 	.short	(.L_7081 - .L_7080)
.L_7080:
        /*000c*/ 	.word	0x00000000
        /*0010*/ 	.short	0x0002
        /*0012*/ 	.short	0x0020
        /*0014*/ 	.byte	0x00, 0xf0, 0x41, 0x00


	//----- nvinfo : EIATTR_KPARAM_INFO
	.align		4
.L_7081:
        /*0018*/ 	.byte	0x04, 0x17
        /*001a*/ 	.short	(.L_7083 - .L_7082)
.L_7082:
        /*001c*/ 	.word	0x00000000
        /*0020*/ 	.short	0x0001
        /*0022*/ 	.short	0x0008
        /*0024*/ 	.byte	0x00, 0xf0, 0x61, 0x00


	//----- nvinfo : EIATTR_KPARAM_INFO
	.align		4
.L_7083:
        /*0028*/ 	.byte	0x04, 0x17
        /*002a*/ 	.short	(.L_7085 - .L_7084)
.L_7084:
        /*002c*/ 	.word	0x00000000
        /*0030*/ 	.short	0x0000
        /*0032*/ 	.short	0x0000
        /*0034*/ 	.byte	0x00, 0xf0, 0x11, 0x00


	//----- nvinfo : EIATTR_SPARSE_MMA_MASK
	.align		4
.L_7085:
        /*0038*/ 	.byte	0x03, 0x50
        /*003a*/ 	.short	0x0000


	//----- nvinfo : EIATTR_MAXREG_COUNT
	.align		4
        /*003c*/ 	.byte	0x03, 0x1b
        /*003e*/ 	.short	0x00ff


	//----- nvinfo : EIATTR_MERCURY_ISA_VERSION
	.align		4
        /*0040*/ 	.byte	0x03, 0x5f
        /*0042*/ 	.short	0x0101


	//----- nvinfo : EIATTR_EXIT_INSTR_OFFSETS
	.align		4
        /*0044*/ 	.byte	0x04, 0x1c
        /*0046*/ 	.short	(.L_7087 - .L_7086)


	//   ....[0]....
.L_7086:
        /*0048*/ 	.word	0x00000630


	//   ....[1]....
        /*004c*/ 	.word	0x00001160


	//   ....[2]....
        /*0050*/ 	.word	0x000011b0


	//----- nvinfo : EIATTR_MAX_THREADS
	.align		4
.L_7087:
        /*0054*/ 	.byte	0x04, 0x05
        /*0056*/ 	.short	(.L_7089 - .L_7088)
.L_7088:
        /*0058*/ 	.word	0x00000080
        /*005c*/ 	.word	0x00000001
        /*0060*/ 	.word	0x00000001


	//----- nvinfo : EIATTR_CRS_STACK_SIZE
	.align		4
.L_7089:
        /*0064*/ 	.byte	0x04, 0x1e
        /*0066*/ 	.short	(.L_7091 - .L_7090)
.L_7090:
        /*0068*/ 	.word	0x00000000


	//----- nvinfo : EIATTR_CBANK_PARAM_SIZE
	.align		4
.L_7091:
        /*006c*/ 	.byte	0x03, 0x19
        /*006e*/ 	.short	0x0030


	//----- nvinfo : EIATTR_PARAM_CBANK
	.align		4
        /*0070*/ 	.byte	0x04, 0x0a
        /*0072*/ 	.short	(.L_7093 - .L_7092)
	.align		4
.L_7092:
        /*0074*/ 	.word	index@(.nv.constant0._ZN2at6native29vectorized_elementwise_kernelILi8EZZZNS0_17clamp_kernel_cudaERNS_18TensorIteratorBaseERKN3c106ScalarES7_ENKUlvE_clEvENKUlvE2_clEvEUllE_St5arrayIPcLm2EEEEviT0_T1_)
        /*0078*/ 	.short	0x0210
        /*007a*/ 	.short	0x0030


	//----- nvinfo : EIATTR_SW_WAR
	.align		4
.L_7093:
        /*007c*/ 	.byte	0x04, 0x36
        /*007e*/ 	.short	(.L_7095 - .L_7094)
.L_7094:
        /*0080*/ 	.word	0x00000008
.L_7095:


//--------------------- .nv.info._ZN2at6native18elementwise_kernelILi128ELi4EZNS0_15gpu_kernel_implIZZZNS0_17clamp_kernel_cudaERNS_18TensorIteratorBaseERKN3c106ScalarES8_ENKUlvE_clEvENKUlvE1_clEvEUliE_EEvS4_RKT_EUliE_EEviT1_ --------------------------
	.section	.nv.info._ZN2at6native18elementwise_kernelILi128ELi4EZNS0_15gpu_kernel_implIZZZNS0_17clamp_kernel_cudaERNS_18TensorIteratorBaseERKN3c106ScalarES8_ENKUlvE_clEvENKUlvE1_clEvEUliE_EEvS4_RKT_EUliE_EEviT1_,"",@"SHT_CUDA_INFO"
	.sectionflags	@""
	.align	4


	//----- nvinfo : EIATTR_CUDA_API_VERSION
	.align		4
        /*0000*/ 	.byte	0x04, 0x37
        /*0002*/ 	.short	(.L_7097 - .L_7096)
.L_7096:
        /*0004*/ 	.word	0x00000082


	//----- nvinfo : EIATTR_KPARAM_INFO
	.align		4
.L_7097:
        /*0008*/ 	.byte	0x04, 0x17
        /*000a*/ 	.short	(.L_7099 - .L_7098)
.L_7098:
        /*000c*/ 	.word	0x00000000
        /*0010*/ 	.short	0x0001
        /*0012*/ 	.short	0x0008
        /*0014*/ 	.byte	0x00, 0xf0, 0xa1, 0x08


	//----- nvinfo : EIATTR_KPARAM_INFO
	.align		4
.L_7099:
        /*0018*/ 	.byte	0x04, 0x17
        /*001a*/ 	.short	(.L_7101 - .L_7100)
.L_7100:
        /*001c*/ 	.word	0x00000000
        /*0020*/ 	.short	0x0000
        /*0022*/ 	.short	0x0000
        /*0024*/ 	.byte	0x00, 0xf0, 0x11, 0x00


	//----- nvinfo : EIATTR_SPARSE_MMA_MASK
	.align		4
.L_7101:
        /*0028*/ 	.byte	0x03, 0x50
        /*002a*/ 	.short	0x0000


	//----- nvinfo : EIATTR_MAXREG_COUNT
	.align		4
        /*002c*/ 	.byte	0x03, 0x1b
        /*002e*/ 	.short	0x0080


	//----- nvinfo : EIATTR_EXTERNS
	.align		4
        /*0030*/ 	.byte	0x04, 0x0f
        /*0032*/ 	.short	(.L_7103 - .L_7102)


	//   ....[0]....
	.align		4
.L_7102:
        /*0034*/ 	.word	index@(__assertfail)


	//----- nvinfo : EIATTR_MERCURY_ISA_VERSION
	.align		4
.L_7103:
        /*0038*/ 	.byte	0x03, 0x5f
        /*003a*/ 	.short	0x0101


	//----- nvinfo : EIATTR_SYSCALL_OFFSETS
	.align		4
        /*003c*/ 	.byte	0x04, 0x46
        /*003e*/ 	.short	(.L_7105 - .L_7104)


	//   ....[0]....
.L_7104:
        /*0040*/ 	.word	0x00002180


	//   ....[1]....
        /*0044*/ 	.word	0x00002fe0


	//   ....[2]....
        /*0048*/ 	.word	0x00005180


	//   ....[3]....
        /*004c*/ 	.word	0x00005fe0


	//   ....[4]....
        /*0050*/ 	.word	0x00008170


	//   ....[5]....
        /*0054*/ 	.word	0x00008fd0


	//   ....[6]....
        /*0058*/ 	.word	0x0000b150


	//   ....[7]....
        /*005c*/ 	.word	0x0000bfb0


	//----- nvinfo : EIATTR_EXIT_INSTR_OFFSETS
	.align		4
.L_7105:
        /*0060*/ 	.byte	0x04, 0x1c
        /*0062*/ 	.short	(.L_7107 - .L_7106)


	//   ....[0]....
.L_7106:
        /*0064*/ 	.word	0x00009070


	//   ....[1]....
        /*0068*/ 	.word	0x0000b2a0


	//   ....[2]....
        /*006c*/ 	.word	0x0000b2c0


	//   ....[3]....
        /*0070*/ 	.word	0x0000b350


	//   ....[4]....
        /*0074*/ 	.word	0x0000b370


	//   ....[5]....
        /*0078*/ 	.word	0x0000b390


	//   ....[6]....
        /*007c*/ 	.word	0x0000b420


	//   ....[7]....
        /*0080*/ 	.word	0x0000b460


	//   ....[8]....
        /*0084*/ 	.word	0x0000b500


	//   ....[9]....
        /*0088*/ 	.word	0x0000b550


	//   ....[10]....
        /*008c*/ 	.word	0x0000b580


	//   ....[11]....
        /*0090*/ 	.word	0x0000b640


	//   ....[12]....
        /*0094*/ 	.word	0x0000b680


	//   ....[13]....
        /*0098*/ 	.word	0x0000b810


	//   ....[14]....
        /*009c*/ 	.word	0x0000b970


	//   ....[15]....
        /*00a0*/ 	.word	0x0000b9b0


	//   ....[16]....
        /*00a4*/ 	.word	0x0000ba50


	//   ....[17]....
        /*00a8*/ 	.word	0x0000bbd0


	//   ....[18]....
        /*00ac*/ 	.word	0x0000bd50


	//   ....[19]....
        /*00b0*/ 	.word	0x0000beb0


	//   ....[20]....
        /*00b4*/ 	.word	0x0000bfc0


	//   ....[21]....
        /*00b8*/ 	.word	0x0000bff0


	//   ....[22]....
        /*00bc*/ 	.word	0x0000c010


	//----- nvinfo : EIATTR_MAX_THREADS
	.align		4
.L_7107:
        /*00c0*/ 	.byte	0x04, 0x05
        /*00c2*/ 	.short	(.L_7109 - .L_7108)
.L_7108:
        /*00c4*/ 	.word	0x00000080
        /*00c8*/ 	.word	0x00000001
        /*00cc*/ 	.word	0x00000001


	//----- nvinfo : EIATTR_CRS_STACK_SIZE
	.align		4
.L_7109:
        /*00d0*/ 	.byte	0x04, 0x1e
        /*00d2*/ 	.short	(.L_7111 - .L_7110)
.L_7110:
        /*00d4*/ 	.word	0x00000000


	//----- nvinfo : EIATTR_CBANK_PARAM_SIZE
	.align		4
.L_7111:
        /*00d8*/ 	.byte	0x03, 0x19
        /*00da*/ 	.short	0x0230


	//----- nvinfo : EIATTR_PARAM_CBANK
	.align		4
        /*00dc*/ 	.byte	0x04, 0x0a
        /*00de*/ 	.short	(.L_7113 - .L_7112)
	.align		4
.L_7112:
        /*00e0*/ 	.word	index@(.nv.constant0._ZN2at6native18elementwise_kernelILi128ELi4EZNS0_15gpu_kernel_implIZZZNS0_17clamp_kernel_cudaERNS_18TensorIteratorBaseERKN3c106ScalarES8_ENKUlvE_clEvENKUlvE1_clEvEUliE_EEvS4_RKT_EUliE_EEviT1_)
        /*00e4*/ 	.short	0x0210
        /*00e6*/ 	.short	0x0230


	//----- nvinfo : EIATTR_SW_WAR
	.align		4
.L_7113:
        /*00e8*/ 	.byte	0x04, 0x36
        /*00ea*/ 	.short	(.L_7115 - .L_7114)
.L_7114:
        /*00ec*/ 	.word	0x00000008
.L_7115:


//--------------------- .nv.info._ZN2at6native27unrolled_elementwise_kernelIZZZNS0_17clamp_kernel_cudaERNS_18TensorIteratorBaseERKN3c106ScalarES7_ENKUlvE_clEvENKUlvE1_clEvEUliE_St5arrayIPcLm2EELi4E23TrivialOffsetCalculatorILi1EjESF_NS0_6memory12LoadWithCastILi1EEENSG_13StoreWithCastILi1EEEEEviT_T0_T2_T3_T4_T5_ --------------------------
	.section	.nv.info._ZN2at6native27unrolled_elementwise_kernelIZZZNS0_17clamp_kernel_cudaERNS_18TensorIteratorBaseERKN3c106ScalarES7_ENKUlvE_clEvENKUlvE1_clEvEUliE_St5arrayIPcLm2EELi4E23TrivialOffsetCalculatorILi1EjESF_NS0_6memory12LoadWithCastILi1EEENSG_13StoreWithCastILi1EEEEEviT_T0_T2_T3_T4_T5_,"",@"SHT_CUDA_INFO"
	.sectionflags	@""
	.align	4


	//----- nvinfo : EIATTR_CUDA_API_VERSION
	.align		4
        /*0000*/ 	.byte	0x04, 0x37
        /*0002*/ 	.short	(.L_7117 - .L_7116)
.L_7116:
        /*0004*/ 	.word	0x00000082


	//----- nvinfo : EIATTR_KPARAM_INFO
	.align		4
.L_7117:
        /*0008*/ 	.byte	0x04, 0x17
        /*000a*/ 	.short	(.L_7119 - .L_7118)
.L_7118:
        /*000c*/ 	.word	0x00000000
        /*0010*/ 	.short	0x0006
        /*0012*/ 	.short	0x0034
        /*0014*/ 	.byte	0x00, 0xf0, 0x21, 0x00


	//----- nvinfo : EIATTR_KPARAM_INFO
	.align		4
.L_7119:
        /*0018*/ 	.byte	0x04, 0x17
        /*001a*/ 	.short	(.L_7121 - .L_7120)
.L_7120:
        /*001c*/ 	.word	0x00000000
        /*0020*/ 	.short	0x0005
        /*0022*/ 	.short	0x002c
        /*0024*/ 	.byte	0x00, 0xf0, 0x21, 0x00


	//----- nvinfo : EIATTR_KPARAM_INFO
	.align		4
.L_7121:
        /*0028*/ 	.byte	0x04, 0x17
        /*002a*/ 	.short	(.L_7123 - .L_7122)
.L_7122:
        /*002c*/ 	.word	0x00000000
        /*0030*/ 	.short	0x0004
        /*0032*/ 	.short	0x0029
        /*0034*/ 	.byte	0x00, 0xf0, 0x05, 0x00


	//----- nvinfo : EIATTR_KPARAM_INFO
	.align		4
.L_7123:
        /*0038*/ 	.byte	0x04, 0x17
        /*003a*/ 	.short	(.L_7125 - .L_7124)
.L_7124:
        /*003c*/ 	.word	0x00000000
        /*0040*/ 	.short	0x0003
        /*0042*/ 	.short	0x0028
        /*0044*/ 	.byte	0x00, 0xf0, 0x05, 0x00


	//----- nvinfo : EIATTR_KPARAM_INFO
	.align		4
.L_7125:
        /*0048*/ 	.byte	0x04, 0x17
        /*004a*/ 	.short	(.L_7127 - .L_7126)
.L_7126:
        /*004c*/ 	.word	0x00000000
        /*0050*/ 	.short	0x0002
        /*0052*/ 	.short	0x0018
        /*0054*/ 	.byte	0x00, 0xf0, 0x41, 0x00


	//----- nvinfo : EIATTR_KPARAM_INFO
	.align		4
.L_7127:
        /*0058*/ 	.byte	0x04, 0x17
        /*005a*/ 	.short	(.L_7129 - .L_7128)
.L_7128:
        /*005c*/ 	.word	0x00000000
        /*0060*/ 	.short	0x0001
        /*0062*/ 	.short	0x0008
        /*0064*/ 	.byte	0x00, 0xf0, 0x41, 0x00


	//----- nvinfo : EIATTR_KPARAM_INFO
	.align		4
.L_7129:
        /*0068*/ 	.byte	0x04, 0x17
        /*006a*/ 	.short	(.L_7131 - .L_7130)
.L_7130:
        /*006c*/ 	.word	0x00000000
        /*0070*/ 	.short	0x0000
        /*0072*/ 	.short	0x0000
        /*0074*/ 	.byte	0x00, 0xf0, 0x11, 0x00


	//----- nvinfo : EIATTR_SPARSE_MMA_MASK
	.align		4
.L_7131:
        /*0078*/ 	.byte	0x03, 0x50
        /*007a*/ 	.short	0x0000


	//----- nvinfo : EIATTR_MAXREG_COUNT
	.align		4
        /*007c*/ 	.byte	0x03, 0x1b
        /*007e*/ 	.short	0x00ff


	//----- nvinfo : EIATTR_EXTERNS
	.align		4
        /*0080*/ 	.byte	0x04, 0x0f
        /*0082*/ 	.short	(.L_7133 - .L_7132)


	//   ....[0]....
	.align		4
.L_7132:
        /*0084*/ 	.word	index@(__assertfail)


	//----- nvinfo : EIATTR_MERCURY_ISA_VERSION
	.align		4
.L_7133:
        /*0088*/ 	.byte	0x03, 0x5f
        /*008a*/ 	.short	0x0101


	//----- nvinfo : EIATTR_SYSCALL_OFFSETS
	.align		4
        /*008c*/ 	.byte	0x04, 0x46
        /*008e*/ 	.short	(.L_7135 - .L_7134)


	//   ....[0]....
.L_7134:
        /*0090*/ 	.word	0x00000ea0


	//   ....[1]....
        /*0094*/ 	.word	0x00001d30


	//   ....[2]....
        /*0098*/ 	.word	0x00002bd0


	//   ....[3]....
        /*009c*/ 	.word	0x00003a30


	//   ....[4]....
        /*00a0*/ 	.word	0x000049c0


	//   ....[5]....
        /*00a4*/ 	.word	0x000058b0


	//   ....[6]....
        /*00a8*/ 	.word	0x000067a0


	//   ....[7]....
        /*00ac*/ 	.word	0x00007680


	//----- nvinfo : EIATTR_EXIT_INSTR_OFFSETS
	.align		4
.L_7135:
        /*00b0*/ 	.byte	0x04, 0x1c
        /*00b2*/ 	.short	(.L_7137 - .L_7136)


	//   ....[0]....
.L_7136:
        /*00b4*/ 	.word	0x00006840


	//   ....[1]....
        /*00b8*/ 	.word	0x00006970


	//   ....[2]....
        /*00bc*/ 	.word	0x00006990


	//   ....[3]....
        /*00c0*/ 	.word	0x00006a20


	//   ....[4]....
        /*00c4*/ 	.word	0x00006a40


	//   ....[5]....
        /*00c8*/ 	.word	0x00006a60


	//   ....[6]....
        /*00cc*/ 	.word	0x00006af0


	//   ....[7]....
        /*00d0*/ 	.word	0x00006b30


	//   ....[8]....
        /*00d4*/ 	.word	0x00006bd0


	//   ....[9]....
        /*00d8*/ 	.word	0x00006c20


	//   ....[10]....
        /*00dc*/ 	.word	0x00006c50


	//   ....[11]....
        /*00e0*/ 	.word	0x00006d10


	//   ....[12]....
        /*00e4*/ 	.word	0x00006d50


	//   ....[13]....
        /*00e8*/ 	.word	0x00006ee0


	//   ....[14]....
        /*00ec*/ 	.word	0x00007040


	//   ....[15]....
        /*00f0*/ 	.word	0x00007080


	//   ....[16]....
        /*00f4*/ 	.word	0x00007120


	//   ....[17]....
        /*00f8*/ 	.word	0x000072a0


	//   ....[18]....
        /*00fc*/ 	.word	0x00007420


	//   ....[19]....
        /*0100*/ 	.word	0x00007580


	//   ....[20]....
        /*0104*/ 	.word	0x00007690


	//   ....[21]....
        /*0108*/ 	.word	0x000076c0


	//   ....[22]....
        /*010c*/ 	.word	0x000076e0


	//----- nvinfo : EIATTR_MAX_THREADS
	.align		4
.L_7137:
        /*0110*/ 	.byte	0x04, 0x05
        /*0112*/ 	.short	(.L_7139 - .L_7138)
.L_7138:
        /*0114*/ 	.word	0x00000080
        /*0118*/ 	.word	0x00000001
        /*011c*/ 	.word	0x00000001


	//----- nvinfo : EIATTR_CRS_STACK_SIZE
	.align		4
.L_7139:
        /*0120*/ 	.byte	0x04, 0x1e
        /*0122*/ 	.short	(.L_7141 - .L_7140)
.L_7140:
        /*0124*/ 	.word	0x00000000


	//----- nvinfo : EIATTR_CBANK_PARAM_SIZE
	.align		4
.L_7141:
        /*0128*/ 	.byte	0x03, 0x19
        /*012a*/ 	.short	0x003c


	//----- nvinfo : EIATTR_PARAM_CBANK
	.align		4
        /*012c*/ 	.byte	0x04, 0x0a
        /*012e*/ 	.short	(.L_7143 - .L_7142)
	.align		4
.L_7142:
        /*0130*/ 	.word	index@(.nv.constant0._ZN2at6native27unrolled_elementwise_kernelIZZZNS0_17clamp_kernel_cudaERNS_18TensorIteratorBaseERKN3c106ScalarES7_ENKUlvE_clEvENKUlvE1_clEvEUliE_St5arrayIPcLm2EELi4E23TrivialOffsetCalculatorILi1EjESF_NS0_6memory12LoadWithCastILi1EEENSG_13StoreWithCastILi1EEEEEviT_T0_T2_T3_T4_T5_)
        /*0134*/ 	.short	0x0210
        /*0136*/ 	.short	0x003c


	//----- nvinfo : EIATTR_SW_WAR
	.align		4
.L_7143:
        /*0138*/ 	.byte	0x04, 0x36
        /*013a*/ 	.short	(.L_7145 - .L_7144)
.L_7144:
        /*013c*/ 	.word	0x00000008
.L_7145:


//--------------------- .nv.info._ZN2at6native18elementwise_kernelILi128ELi2EZNS0_22gpu_kernel_impl_nocastIZZZNS0_17clamp_kernel_cudaERNS_18TensorIteratorBaseERKN3c106ScalarES8_ENKUlvE_clEvENKUlvE1_clEvEUliE_EEvS4_RKT_EUliE_EEviT1_ --------------------------
	.section	.nv.info._ZN2at6native18elementwise_kernelILi128ELi2EZNS0_22gpu_kernel_impl_nocastIZZZNS0_17clamp_kernel_cudaERNS_18TensorIteratorBaseERKN3c106ScalarES8_ENKUlvE_clEvENKUlvE1_clEvEUliE_EEvS4_RKT_EUliE_EEviT1_,"",@"SHT_CUDA_INFO"
	.sectionflags	@""
	.align	4


	//----- nvinfo : EIATTR_CUDA_API_VERSION
	.align		4
        /*0000*/ 	.byte	0x04, 0x37
        /*0002*/ 	.short	(.L_7147 - .L_7146)
.L_7146:
        /*0004*/ 	.word	0x00000082


	//----- nvinfo : EIATTR_KPARAM_INFO
	.align		4
.L_7147:
        /*0008*/ 	.byte	0x04, 0x17
        /*000a*/ 	.short	(.L_7149 - .L_7148)
.L_7148:
        /*000c*/ 	.word	0x00000000
        /*0010*/ 	.short	0x0001
        /*0012*/ 	.short	0x0008
        /*0014*/ 	.byte	0x00, 0xf0, 0x81, 0x08


	//----- nvinfo : EIATTR_KPARAM_INFO
	.align		4
.L_7149:
        /*0018*/ 	.byte	0x04, 0x17
        /*001a*/ 	.short	(.L_7151 - .L_7150)
.L_7150:
        /*001c*/ 	.word	0x00000000
        /*0020*/ 	.short	0x0000
        /*0022*/ 	.short	0x0000
        /*0024*/ 	.byte	0x00, 0xf0, 0x11, 0x00


	//----- nvinfo : EIATTR_SPARSE_MMA_MASK
	.align		4
.L_7151:
        /*0028*/ 	.byte	0x03, 0x50
        /*002a*/ 	.short	0x0000


	//----- nvinfo : EIATTR_MAXREG_COUNT
	.align		4
        /*002c*/ 	.byte	0x03, 0x1b
        /*002e*/ 	.short	0x0080


	//----- nvinfo : EIATTR_MERCURY_ISA_VERSION
	.align		4
        /*0030*/ 	.byte	0x03, 0x5f
        /*0032*/ 	.short	0x0101


	//----- nvinfo : EIATTR_EXIT_INSTR_OFFSETS
	.align		4
        /*0034*/ 	.byte	0x04, 0x1c
        /*0036*/ 	.short	(.L_7153 - .L_7152)


	//   ....[0]....
.L_7152:
        /*0038*/ 	.word	0x00001460


	//   ....[1]....
        /*003c*/ 	.word	0x00002810


	//----- nvinfo : EIATTR_MAX_THREADS
	.align		4
.L_7153:
        /*0040*/ 	.byte	0x04, 0x05
        /*0042*/ 	.short	(.L_7155 - .L_7154)
.L_7154:
        /*0044*/ 	.word	0x00000080
        /*0048*/ 	.word	0x00000001
        /*004c*/ 	.word	0x00000001


	//----- nvinfo : EIATTR_CRS_STACK_SIZE
	.align		4
.L_7155:
        /*0050*/ 	.byte	0x04, 0x1e
        /*0052*/ 	.short	(.L_7157 - .L_7156)
.L_7156:
        /*0054*/ 	.word	0x00000000


	//----- nvinfo : EIATTR_CBANK_PARAM_SIZE
	.align		4
.L_7157:
        /*0058*/ 	.byte	0x03, 0x19
        /*005a*/ 	.short	0x0228


	//----- nvinfo : EIATTR_PARAM_CBANK
	.align		4
        /*005c*/ 	.byte	0x04, 0x0a
        /*005e*/ 	.short	(.L_7159 - .L_7158)
	.align		4
.L_7158:
        /*0060*/ 	.word	index@(.nv.constant0._ZN2at6native18elementwise_kernelILi128ELi2EZNS0_22gpu_kernel_impl_nocastIZZZNS0_17clamp_kernel_cudaERNS_18TensorIteratorBaseERKN3c106ScalarES8_ENKUlvE_clEvENKUlvE1_clEvEUliE_EEvS4_RKT_EUliE_EEviT1_)
        /*0064*/ 	.short	0x0210
        /*0066*/ 	.short	0x0228


	//----- nvinfo : EIATTR_SW_WAR
	.align		4
.L_7159:
        /*0068*/ 	.byte	0x04, 0x36
        /*006a*/ 	.short	(.L_7161 - .L_7160)
.L_7160:
        /*006c*/ 	.word	0x00000008
.L_7161:


//--------------------- .nv.info._ZN2at6native27unrolled_elementwise_kernelIZZZNS0_17clamp_kernel_cudaERNS_18TensorIteratorBaseERKN3c106ScalarES7_ENKUlvE_clEvENKUlvE1_clEvEUliE_St5arrayIPcLm2EELi4E23TrivialOffsetCalculatorILi1EjESF_NS0_6memory15LoadWithoutCastENSG_16StoreWithoutCastEEEviT_T0_T2_T3_T4_T5_ --------------------------
	.section	.nv.info._ZN2at6native27unrolled_elementwise_kernelIZZZNS0_17clamp_kernel_cudaERNS_18TensorIteratorBaseERKN3c106ScalarES7_ENKUlvE_clEvENKUlvE1_clEvEUliE_St5arrayIPcLm2EELi4E23TrivialOffsetCalculatorILi1EjESF_NS0_6memory15LoadWithoutCastENSG_16StoreWithoutCastEEEviT_T0_T2_T3_T4_T5_,"",@"SHT_CUDA_INFO"
	.sectionflags	@""
	.align	4


	//----- nvinfo : EIATTR_CUDA_API_VERSION
	.align		4
        /*0000*/ 	.byte	0x04, 0x37
        /*0002*/ 	.short	(.L_7163 - .L_7162)
.L_7162:
        /*0004*/ 	.word	0x00000082


	//----- nvinfo : EIATTR_KPARAM_INFO
	.align		4
.L_7163:
        /*0008*/ 	.byte	0x04, 0x17
        /*000a*/ 	.short	(.L_7165 - .L_7164)
.L_7164:
        /*000c*/ 	.word	0x00000000
        /*0010*/ 	.short	0x0006
        /*0012*/ 	.short	0x002b
        /*0014*/ 	.byte	0x00, 0xf0, 0x05, 0x00


	//----- nvinfo : EIATTR_KPARAM_INFO
	.align		4
.L_7165:
        /*0018*/ 	.byte	0x04, 0x17
        /*001a*/ 	.short	(.L_7167 - .L_7166)
.L_7166:
        /*001c*/ 	.word	0x00000000
        /*0020*/ 	.short	0x0005
        /*0022*/ 	.short	0x002a
        /*0024*/ 	.byte	0x00, 0xf0, 0x05, 0x00


	//----- nvinfo : EIATTR_KPARAM_INFO
	.align		4
.L_7167:
        /*0028*/ 	.byte	0x04, 0x17
        /*002a*/ 	.short	(.L_7169 - .L_7168)
.L_7168:
        /*002c*/ 	.word	0x00000000
        /*0030*/ 	.short	0x0004
        /*0032*/ 	.short	0x0029
        /*0034*/ 	.byte	0x00, 0xf0, 0x05, 0x00


	//----- nvinfo : EIATTR_KPARAM_INFO
	.align		4
.L_7169:
        /*0038*/ 	.byte	0x04, 0x17
        /*003a*/ 	.short	(.L_7171 - .L_7170)
.L_7170:
        /*003c*/ 	.word	0x00000000
        /*0040*/ 	.short	0x0003
        /*0042*/ 	.short	0x0028
        /*0044*/ 	.byte	0x00, 0xf0, 0x05, 0x00


	//----- nvinfo : EIATTR_KPARAM_INFO
	.align		4
.L_7171:
        /*0048*/ 	.byte	0x04, 0x17
        /*004a*/ 	.short	(.L_7173 - .L_7172)
.L_7172:
        /*004c*/ 	.word	0x00000000
        /*0050*/ 	.short	0x0002
        /*0052*/ 	.short	0x0018
        /*0054*/ 	.byte	0x00, 0xf0, 0x41, 0x00


	//----- nvinfo : EIATTR_KPARAM_INFO
	.align		4
.L_7173:
        /*0058*/ 	.byte	0x04, 0x17
        /*005a*/ 	.short	(.L_7175 - .L_7174)
.L_7174:
        /*005c*/ 	.word	0x00000000
        /*0060*/ 	.short	0x0001
        /*0062*/ 	.short	0x0008
        /*0064*/ 	.byte	0x00, 0xf0, 0x41, 0x00


	//----- nvinfo : EIATTR_KPARAM_INFO
	.align		4
.L_7175:
        /*0068*/ 	.byte	0x04, 0x17
        /*006a*/ 	.short	(.L_7177 - .L_7176)
.L_7176:
        /*006c*/ 	.word	0x00000000
        /*0070*/ 	.short	0x0000
        /*0072*/ 	.short	0x0000
        /*0074*/ 	.byte	0x00, 0xf0, 0x11, 0x00


	//----- nvinfo : EIATTR_SPARSE_MMA_MASK
	.align		4
.L_7177:
        /*0078*/ 	.byte	0x03, 0x50
        /*007a*/ 	.short	0x0000


	//----- nvinfo : EIATTR_MAXREG_COUNT
	.align		4
        /*007c*/ 	.byte	0x03, 0x1b
        /*007e*/ 	.short	0x00ff


	//----- nvinfo : EIATTR_MERCURY_ISA_VERSION
	.align		4
        /*0080*/ 	.byte	0x03, 0x5f
        /*0082*/ 	.short	0x0101


	//----- nvinfo : EIATTR_EXIT_INSTR_OFFSETS
	.align		4
        /*0084*/ 	.byte	0x04, 0x1c
        /*0086*/ 	.short	(.L_7179 - .L_7178)


	//   ....[0]....
.L_7178:
        /*0088*/ 	.word	0x000003f0


	//   ....[1]....
        /*008c*/ 	.word	0x00000440


	//----- nvinfo : EIATTR_MAX_THREADS
	.align		4
.L_7179:
        /*0090*/ 	.byte	0x04, 0x05
        /*0092*/ 	.short	(.L_7181 - .L_7180)
.L_7180:
        /*0094*/ 	.word	0x00000080
        /*0098*/ 	.word	0x00000001
        /*009c*/ 	.word	0x00000001


	//----- nvinfo : EIATTR_CRS_STACK_SIZE
	.align		4
.L_7181:
        /*00a0*/ 	.byte	0x04, 0x1e
        /*00a2*/ 	.short	(.L_7183 - .L_7182)
.L_7182:
        /*00a4*/ 	.word	0x00000000


	//----- nvinfo : EIATTR_CBANK_PARAM_SIZE
	.align		4
.L_7183:
        /*00a8*/ 	.byte	0x03, 0x19
        /*00aa*/ 	.short	0x002c


	//----- nvinfo : EIATTR_PARAM_CBANK
	.align		4
        /*00ac*/ 	.byte	0x04, 0x0a
        /*00ae*/ 	.short	(.L_7185 - .L_7184)
	.align		4
.L_7184:
        /*00b0*/ 	.word	index@(.nv.constant0._ZN2at6native27unrolled_elementwise_kernelIZZZNS0_17clamp_kernel_cudaERNS_18TensorIteratorBaseERKN3c106ScalarES7_ENKUlvE_clEvENKUlvE1_clEvEUliE_St5arrayIPcLm2EELi4E23TrivialOffsetCalculatorILi1EjESF_NS0_6memory15LoadWithoutCastENSG_16StoreWithoutCastEEEviT_T0_T2_T3_T4_T5_)
        /*00b4*/ 	.short	0x0210
        /*00b6*/ 	.short	0x002c


	//----- nvinfo : EIATTR_SW_WAR
	.align		4
.L_7185:
        /*00b8*/ 	.byte	0x04, 0x36
        /*00ba*/ 	.short	(.L_7187 - .L_7186)
.L_7186:
        /*00bc*/ 	.word	0x00000008
.L_7187:


//--------------------- .nv.info._ZN2at6native29vectorized_elementwise_kernelILi2EZZZNS0_17clamp_kernel_cudaERNS_18TensorIteratorBaseERKN3c106ScalarES7_ENKUlvE_clEvENKUlvE1_clEvEUliE_St5arrayIPcLm2EEEEviT0_T1_ --------------------------
	.section	.nv.info._ZN2at6native29vectorized_elementwise_kernelILi2EZZZNS0_17clamp_kernel_cudaERNS_18TensorIteratorBaseERKN3c106ScalarES7_ENKUlvE_clEvENKUlvE1_clEvEUliE_St5arrayIPcLm2EEEEviT0_T1_,"",@"SHT_CUDA_INFO"
	.sectionflags	@""
	.align	4


	//----- nvinfo : EIATTR_CUDA_API_VERSION
	.align		4
        /*0000*/ 	.byte	0x04, 0x37
        /*0002*/ 	.short	(.L_7189 - .L_7188)
.L_7188:
        /*0004*/ 	.word	0x00000082


	//----- nvinfo : EIATTR_KPARAM_INFO
	.align		4
.L_7189:
        /*0008*/ 	.byte	0x04, 0x17
        /*000a*/ 	.short	(.L_7191 - .L_7190)
.L_7190:
        /*000c*/ 	.word	0x00000000
        /*0010*/ 	.short	0x0002
        /*0012*/ 	.short	0x0018
        /*0014*/ 	.byte	0x00, 0xf0, 0x41, 0x00


	//----- nvinfo : EIATTR_KPARAM_INFO
	.align		4
.L_7191:
        /*0018*/ 	.byte	0x04, 0x17
        /*001a*/ 	.short	(.L_7193 - .L_7192)
.L_7192:
        /*001c*/ 	.word	0x00000000
        /*0020*/ 	.short	0x0001
        /*0022*/ 	.short	0x0008
        /*0024*/ 	.byte	0x00, 0xf0, 0x41, 0x00


	//----- nvinfo : EIATTR_KPARAM_INFO
	.align		4
.L_7193:
        /*0028*/ 	.byte	0x04, 0x17
        /*002a*/ 	.short	(.L_7195 - .L_7194)
.L_7194:
        /*002c*/ 	.word	0x00000000
        /*0030*/ 	.short	0x0000
        /*0032*/ 	.short	0x0000
        /*0034*/ 	.byte	0x00, 0xf0, 0x11, 0x00


	//----- nvinfo : EIATTR_SPARSE_MMA_MASK
	.align		4
.L_7195:
        /*0038*/ 	.byte	0x03, 0x50
        /*003a*/ 	.short	0x0000


	//----- nvinfo : EIATTR_MAXREG_COUNT
	.align		4
        /*003c*/ 	.byte	0x03, 0x1b
        /*003e*/ 	.short	0x00ff


	//----- nvinfo : EIATTR_MERCURY_ISA_VERSION
	.align		4
        /*0040*/ 	.byte	0x03, 0x5f
        /*0042*/ 	.short	0x0101


	//----- nvinfo : EIATTR_EXIT_INSTR_OFFSETS
	.align		4
        /*0044*/ 	.byte	0x04, 0x1c
        /*0046*/ 	.short	(.L_7197 - .L_7196)


	//   ....[0]....
.L_7196:
        /*0048*/ 	.word	0x00000280


	//   ....[1]....
        /*004c*/ 	.word	0x00000a80


	//   ....[2]....
        /*0050*/ 	.word	0x00000ad0


	//----- nvinfo : EIATTR_MAX_THREADS
	.align		4
.L_7197:
        /*0054*/ 	.byte	0x04, 0x05
        /*0056*/ 	.short	(.L_7199 - .L_7198)
.L_7198:
        /*0058*/ 	.word	0x00000080
        /*005c*/ 	.word	0x00000001
        /*0060*/ 	.word	0x00000001


	//----- nvinfo : EIATTR_CRS_STACK_SIZE
	.align		4
.L_7199:
        /*0064*/ 	.byte	0x04, 0x1e
        /*0066*/ 	.short	(.L_7201 - .L_7200)
.L_7200:
        /*0068*/ 	.word	0x00000000


	//----- nvinfo : EIATTR_CBANK_PARAM_SIZE
	.align		4
.L_7201:
        /*006c*/ 	.byte	0x03, 0x19
        /*006e*/ 	.short	0x0028


	//----- nvinfo : EIATTR_PARAM_CBANK
	.align		4
        /*0070*/ 	.byte	0x04, 0x0a
        /*0072*/ 	.short	(.L_7203 - .L_7202)
	.align		4
.L_7202:
        /*0074*/ 	.word	index@(.nv.constant0._ZN2at6native29vectorized_elementwise_kernelILi2EZZZNS0_17clamp_kernel_cudaERNS_18TensorIteratorBaseERKN3c106ScalarES7_ENKUlvE_clEvENKUlvE1_clEvEUliE_St5arrayIPcLm2EEEEviT0_T1_)
        /*0078*/ 	.short	0x0210
        /*007a*/ 	.short	0x0028


	//----- nvinfo : EIATTR_SW_WAR
	.align		4
.L_7203:
        /*007c*/ 	.byte	0x04, 0x36
        /*007e*/ 	.short	(.L_7205 - .L_7204)
.L_7204:
        /*0080*/ 	.word	0x00000008
.L_7205:


//--------------------- .nv.info._ZN2at6native29vectorized_elementwise_kernelILi4EZZZNS0_17clamp_kernel_cudaERNS_18TensorIteratorBaseERKN3c106ScalarES7_ENKUlvE_clEvENKUlvE1_clEvEUliE_St5arrayIPcLm2EEEEviT0_T1_ --------------------------
	.section	.nv.info._ZN2at6native29vectorized_elementwise_kernelILi4EZZZNS0_17clamp_kernel_cudaERNS_18TensorIteratorBaseERKN3c106ScalarES7_ENKUlvE_clEvENKUlvE1_clEvEUliE_St5arrayIPcLm2EEEEviT0_T1_,"",@"SHT_CUDA_INFO"
	.sectionflags	@""
	.align	4


	//----- nvinfo : EIATTR_CUDA_API_VERSION
	.align		4
        /*0000*/ 	.byte	0x04, 0x37
        /*0002*/ 	.short	(.L_7207 - .L_7206)
.L_7206:
        /*0004*/ 	.word	0x00000082


	//----- nvinfo : EIATTR_KPARAM_INFO
	.align		4
.L_7207:
        /*0008*/ 	.byte	0x04, 0x17
        /*000a*/ 	.short	(.L_7209 - .L_7208)
.L_7208:
        /*000c*/ 	.word	0x00000000
        /*0010*/ 	.short	0x0002
        /*0012*/ 	.short	0x0018
        /*0014*/ 	.byte	0x00, 0xf0, 0x41, 0x00


	//----- nvinfo : EIATTR_KPARAM_INFO
	.align		4
.L_7209:
        /*0018*/ 	.byte	0x04, 0x17
        /*001a*/ 	.short	(.L_7211 - .L_7210)
.L_7210:
        /*001c*/ 	.word	0x00000000
        /*0020*/ 	.short	0x0001
        /*0022*/ 	.short	0x0008
        /*0024*/ 	.byte	0x00, 0xf0, 0x41, 0x00


	//----- nvinfo : EIATTR_KPARAM_INFO
	.align		4
.L_7211:
        /*0028*/ 	.byte	0x04, 0x17
        /*002a*/ 	.short	(.L_7213 - .L_7212)
.L_7212:
        /*002c*/ 	.word	0x00000000
        /*0030*/ 	.short	0x0000
        /*0032*/ 	.short	0x0000
        /*0034*/ 	.byte	0x00, 0xf0, 0x11, 0x00


	//----- nvinfo : EIATTR_SPARSE_MMA_MASK
	.align		4
.L_7213:
        /*0038*/ 	.byte	0x03, 0x50
        /*003a*/ 	.short	0x0000


	//----- nvinfo : EIATTR_MAXREG_COUNT
	.align		4
        /*003c*/ 	.byte	0x03, 0x1b
        /*003e*/ 	.short	0x00ff


	//----- nvinfo : EIATTR_MERCURY_ISA_VERSION
	.align		4
        /*0040*/ 	.byte	0x03, 0x5f
        /*0042*/ 	.short	0x0101


	//----- nvinfo : EIATTR_EXIT_INSTR_OFFSETS
	.align		4
        /*0044*/ 	.byte	0x04, 0x1c
        /*0046*/ 	.short	(.L_7215 - .L_7214)


	//   ....[0]....
.L_7214:
        /*0048*/ 	.word	0x00000240


	//   ....[1]....
        /*004c*/ 	.word	0x00000a40


	//   ....[2]....
        /*0050*/ 	.word	0x00000a90


	//----- nvinfo : EIATTR_MAX_THREADS
	.align		4
.L_7215:
        /*0054*/ 	.byte	0x04, 0x05
        /*0056*/ 	.short	(.L_7217 - .L_7216)
.L_7216:
        /*0058*/ 	.word	0x00000080
        /*005c*/ 	.word	0x00000001
        /*0060*/ 	.word	0x00000001


	//----- nvinfo : EIATTR_CRS_STACK_SIZE
	.align		4
.L_7217:
        /*0064*/ 	.byte	0x04, 0x1e
        /*0066*/ 	.short	(.L_7219 - .L_7218)
.L_7218:
        /*0068*/ 	.word	0x00000000


	//----- nvinfo : EIATTR_CBANK_PARAM_SIZE
	.align		4
.L_7219:
        /*006c*/ 	.byte	0x03, 0x19
        /*006e*/ 	.short	0x0028


	//----- nvinfo : EIATTR_PARAM_CBANK
	.align		4
        /*0070*/ 	.byte	0x04, 0x0a
        /*0072*/ 	.short	(.L_7221 - .L_7220)
	.align		4
.L_7220:
        /*0074*/ 	.word	index@(.nv.constant0._ZN2at6native29vectorized_elementwise_kernelILi4EZZZNS0_17clamp_kernel_cudaERNS_18TensorIteratorBaseERKN3c106ScalarES7_ENKUlvE_clEvENKUlvE1_clEvEUliE_St5arrayIPcLm2EEEEviT0_T1_)
        /*0078*/ 	.short	0x0210
        /*007a*/ 	.short	0x0028


	//----- nvinfo : EIATTR_SW_WAR
	.align		4
.L_7221:
        /*007c*/ 	.byte	0x04, 0x36
        /*007e*/ 	.short	(.L_7223 - .L_7222)
.L_7222:
        /*0080*/ 	.word	0x00000008
.L_7223:


//--------------------- .nv.info._ZN2at6native29vectorized_elementwise_kernelILi8EZZZNS0_17clamp_kernel_cudaERNS_18TensorIteratorBaseERKN3c106ScalarES7_ENKUlvE_clEvENKUlvE1_clEvEUliE_St5arrayIPcLm2EEEEviT0_T1_ --------------------------
	.section	.nv.info._ZN2at6native29vectorized_elementwise_kernelILi8EZZZNS0_17clamp_kernel_cudaERNS_18TensorIteratorBaseERKN3c106ScalarES7_ENKUlvE_clEvENKUlvE1_clEvEUliE_St5arrayIPcLm2EEEEviT0_T1_,"",@"SHT_CUDA_INFO"
	.sectionflags	@""
	.align	4


	//----- nvinfo : EIATTR_CUDA_API_VERSION
	.align		4
        /*0000*/ 	.byte	0x04, 0x37
        /*0002*/ 	.short	(.L_7225 - .L_7224)
.L_7224:
        /*0004*/ 	.word	0x00000082


	//----- nvinfo : EIATTR_KPARAM_INFO
	.align		4
.L_7225:
        /*0008*/ 	.byte	0x04, 0x17
        /*000a*/ 	.short	(.L_7227 - .L_7226)
.L_7226:
        /*000c*/ 	.word	0x00000000
        /*0010*/ 	.short	0x0002
        /*0012*/ 	.short	0x0018
        /*0014*/ 	.byte	0x00, 0xf0, 0x41, 0x00


	//----- nvinfo : EIATTR_KPARAM_INFO
	.align		4
.L_7227:
        /*0018*/ 	.byte	0x04, 0x17
        /*001a*/ 	.short	(.L_7229 - .L_7228)
.L_7228:
        /*001c*/ 	.word	0x00000000
        /*0020*/ 	.short	0x0001
        /*0022*/ 	.short	0x0008
        /*0024*/ 	.byte	0x00, 0xf0, 0x41, 0x00


	//----- nvinfo : EIATTR_KPARAM_INFO
	.align		4
.L_7229:
        /*0028*/ 	.byte	0x04, 0x17
        /*002a*/ 	.short	(.L_7231 - .L_7230)
.L_7230:
        /*002c*/ 	.word	0x00000000
        /*0030*/ 	.short	0x0000
        /*0032*/ 	.short	0x0000
        /*0034*/ 	.byte	0x00, 0xf0, 0x11, 0x00


	//----- nvinfo : EIATTR_SPARSE_MMA_MASK
	.align		4
.L_7231:
        /*0038*/ 	.byte	0x03, 0x50
        /*003a*/ 	.short	0x0000


	//----- nvinfo : EIATTR_MAXREG_COUNT
	.align		4
        /*003c*/ 	.byte	0x03, 0x1b
        /*003e*/ 	.short	0x00ff


	//----- nvinfo : EIATTR_MERCURY_ISA_VERSION
	.align		4
        /*0040*/ 	.byte	0x03, 0x5f
        /*0042*/ 	.short	0x0101


	//----- nvinfo : EIATTR_EXIT_INSTR_OFFSETS
	.align		4
        /*0044*/ 	.byte	0x04, 0x1c
        /*0046*/ 	.short	(.L_7233 - .L_7232)


	//   ....[0]....
.L_7232:
        /*0048*/ 	.word	0x00000240


	//   ....[1]....
        /*004c*/ 	.word	0x00000a40


	//   ....[2]....
        /*0050*/ 	.word	0x00000a90


	//----- nvinfo : EIATTR_MAX_THREADS
	.align		4
.L_7233:
        /*0054*/ 	.byte	0x04, 0x05
        /*0056*/ 	.short	(.L_7235 - .L_7234)
.L_7234:
        /*0058*/ 	.word	0x00000080
        /*005c*/ 	.word	0x00000001
        /*0060*/ 	.word	0x00000001


	//----- nvinfo : EIATTR_CRS_STACK_SIZE
	.align		4
.L_7235:
        /*0064*/ 	.byte	0x04, 0x1e
        /*0066*/ 	.short	(.L_7237 - .L_7236)
.L_7236:
        /*0068*/ 	.word	0x00000000


	//----- nvinfo : EIATTR_CBANK_PARAM_SIZE
	.align		4
.L_7237:
        /*006c*/ 	.byte	0x03, 0x19
        /*006e*/ 	.short	0x0028


	//----- nvinfo : EIATTR_PARAM_CBANK
	.align		4
        /*0070*/ 	.byte	0x04, 0x0a
        /*0072*/ 	.short	(.L_7239 - .L_7238)
	.align		4
.L_7238:
        /*0074*/ 	.word	index@(.nv.constant0._ZN2at6native29vectorized_elementwise_kernelILi8EZZZNS0_17clamp_kernel_cudaERNS_18TensorIteratorBaseERKN3c106ScalarES7_ENKUlvE_clEvENKUlvE1_clEvEUliE_St5arrayIPcLm2EEEEviT0_T1_)
        /*0078*/ 	.short	0x0210
        /*007a*/ 	.short	0x0028


	//----- nvinfo : EIATTR_SW_WAR
	.align		4
.L_7239:
        /*007c*/ 	.byte	0x04, 0x36
        /*007e*/ 	.short	(.L_7241 - .L_7240)
.L_7240:
        /*0080*/ 	.word	0x00000008
.L_7241:


//--------------------- .nv.info._ZN2at6native18elementwise_kernelILi128ELi4EZNS0_15gpu_kernel_implIZZZNS0_17clamp_kernel_cudaERNS_18TensorIteratorBaseERKN3c106ScalarES8_ENKUlvE_clEvENKUlvE0_clEvEUlaE_EEvS4_RKT_EUliE_EEviT1_ --------------------------
	.section	.nv.info._ZN2at6native18elementwise_kernelILi128ELi4EZNS0_15gpu_kernel_implIZZZNS0_17clamp_kernel_cudaERNS_18TensorIteratorBaseERKN3c106ScalarES8_ENKUlvE_clEvENKUlvE0_clEvEUlaE_EEvS4_RKT_EUliE_EEviT1_,"",@"SHT_CUDA_INFO"
	.sectionflags	@""
	.align	4


	//----- nvinfo : EIATTR_CUDA_API_VERSION
	.align		4
        /*0000*/ 	.byte	0x04, 0x37
        /*0002*/ 	.short	(.L_7243 - .L_7242)
.L_7242:
        /*0004*/ 	.word	0x00000082


	//----- nvinfo : EIATTR_KPARAM_INFO
	.align		4
.L_7243:
        /*0008*/ 	.byte	0x04, 0x17
        /*000a*/ 	.short	(.L_7245 - .L_7244)
.L_7244:
        /*000c*/ 	.word	0x00000000
        /*0010*/ 	.short	0x0001
        /*0012*/ 	.short	0x0008
        /*0014*/ 	.byte	0x00, 0xf0, 0xa1, 0x08


	//----- nvinfo : EIATTR_KPARAM_INFO
	.align		4
.L_7245:
        /*0018*/ 	.byte	0x04, 0x17
        /*001a*/ 	.short	(.L_7247 - .L_7246)
.L_7246:
        /*001c*/ 	.word	0x00000000
        /*0020*/ 	.short	0x0000
        /*0022*/ 	.short	0x0000
        /*0024*/ 	.byte	0x00, 0xf0, 0x11, 0x00


	//----- nvinfo : EIATTR_SPARSE_MMA_MASK
	.align		4
.L_7247:
        /*0028*/ 	.byte	0x03, 0x50
        /*002a*/ 	.short	0x0000


	//----- nvinfo : EIATTR_MAXREG_COUNT
	.align		4
        /*002c*/ 	.byte	0x03, 0x1b
        /*002e*/ 	.short	0x0080


	//----- nvinfo : EIATTR_EXTERNS
	.align		4
        /*0030*/ 	.byte	0x04, 0x0f
        /*0032*/ 	.short	(.L_7249 - .L_7248)


	//   ....[0]....
	.align		4
.L_7248:
        /*0034*/ 	.word	index@(__assertfail)


	//----- nvinfo : EIATTR_MERCURY_ISA_VERSION
	.align		4
.L_7249:
        /*0038*/ 	.byte	0x03, 0x5f
        /*003a*/ 	.short	0x0101


	//----- nvinfo : EIATTR_SYSCALL_OFFSETS
	.align		4
        /*003c*/ 	.byte	0x04, 0x46
        /*003e*/ 	.short	(.L_7251 - .L_7250)


	//   ....[0]....
.L_7250:
        /*0040*/ 	.word	0x00002200


	//   ....[1]....
        /*0044*/ 	.word	0x000030e0


	//   ....[2]....
        /*0048*/ 	.word	0x00005300


	//   ....[3]....
        /*004c*/ 	.word	0x000061d0


	//   ....[4]....
        /*0050*/ 	.word	0x000083e0


	//   ....[5]....
        /*0054*/ 	.word	0x000092b0


	//   ....[6]....
        /*0058*/ 	.word	0x0000b4b0


	//   ....[7]....
        /*005c*/ 	.word	0x0000c380


	//----- nvinfo : EIATTR_EXIT_INSTR_OFFSETS
	.align		4
.L_7251:
        /*0060*/ 	.byte	0x04, 0x1c
        /*0062*/ 	.short	(.L_7253 - .L_7252)


	//   ....[0]....
.L_7252:
        /*0064*/ 	.word	0x00009360


	//   ....[1]....
        /*0068*/ 	.word	0x0000b650


	//   ....[2]....
        /*006c*/ 	.word	0x0000b670


	//   ....[3]....
        /*0070*/ 	.word	0x0000b710


	//   ....[4]....
        /*0074*/ 	.word	0x0000b730


	//   ....[5]....
        /*0078*/ 	.word	0x0000b750


	//   ....[6]....
        /*007c*/ 	.word	0x0000b7e0


	//   ....[7]....
        /*0080*/ 	.word	0x0000b820


	//   ....[8]....
        /*0084*/ 	.word	0x0000b8c0


	//   ....[9]....
        /*0088*/ 	.word	0x0000b910


	//   ....[10]....
        /*008c*/ 	.word	0x0000b940


	//   ....[11]....
        /*0090*/ 	.word	0x0000ba10


	//   ....[12]....
        /*0094*/ 	.word	0x0000ba50


	//   ....[13]....
        /*0098*/ 	.word	0x0000bbe0


	//   ....[14]....
        /*009c*/ 	.word	0x0000bd40


	//   ....[15]....
        /*00a0*/ 	.word	0x0000bd80


	//   ....[16]....
        /*00a4*/ 	.word	0x0000be20


	//   ....[17]....
        /*00a8*/ 	.word	0x0000bfa0


	//   ....[18]....
        /*00ac*/ 	.word	0x0000c120


	//   ....[19]....
        /*00b0*/ 	.word	0x0000c280


	//   ....[20]....
        /*00b4*/ 	.word	0x0000c390


	//   ....[21]....
        /*00b8*/ 	.word	0x0000c3d0


	//   ....[22]....
        /*00bc*/ 	.word	0x0000c3f0


	//----- nvinfo : EIATTR_MAX_THREADS
	.align		4
.L_7253:
        /*00c0*/ 	.byte	0x04, 0x05
        /*00c2*/ 	.short	(.L_7255 - .L_7254)
.L_7254:
        /*00c4*/ 	.word	0x00000080
        /*00c8*/ 	.word	0x00000001
        /*00cc*/ 	.word	0x00000001


	//----- nvinfo : EIATTR_CRS_STACK_SIZE
	.align		4
.L_7255:
        /*00d0*/ 	.byte	0x04, 0x1e
        /*00d2*/ 	.short	(.L_7257 - .L_7256)
.L_7256:
        /*00d4*/ 	.word	0x00000000


	//----- nvinfo : EIATTR_CBANK_PARAM_SIZE
	.align		4
.L_7257:
        /*00d8*/ 	.byte	0x03, 0x19
        /*00da*/ 	.short	0x0230


	//----- nvinfo : EIATTR_PARAM_CBANK
	.align		4
        /*00dc*/ 	.byte	0x04, 0x0a
        /*00de*/ 	.short	(.L_7259 - .L_7258)
	.align		4
.L_7258:
        /*00e0*/ 	.word	index@(.nv.constant0._ZN2at6native18elementwise_kernelILi128ELi4EZNS0_15gpu_kernel_implIZZZNS0_17clamp_kernel_cudaERNS_18TensorIteratorBaseERKN3c106ScalarES8_ENKUlvE_clEvENKUlvE0_clEvEUlaE_EEvS4_RKT_EUliE_EEviT1_)
        /*00e4*/ 	.short	0x0210
        /*00e6*/ 	.short	0x0230


	//----- nvinfo : EIATTR_SW_WAR
	.align		4
.L_7259:
        /*00e8*/ 	.byte	0x04, 0x36
        /*00ea*/ 	.short	(.L_7261 - .L_7260)
.L_7260:
        /*00ec*/ 	.word	0x00000008
.L_7261:


//--------------------- .nv.info._ZN2at6native27unrolled_elementwise_kernelIZZZNS0_17clamp_kernel_cudaERNS_18TensorIteratorBaseERKN3c106ScalarES7_ENKUlvE_clEvENKUlvE0_clEvEUlaE_St5arrayIPcLm2EELi4E23TrivialOffsetCalculatorILi1EjESF_NS0_6memory12LoadWithCastILi1EEENSG_13StoreWithCastILi1EEEEEviT_T0_T2_T3_T4_T5_ --------------------------
	.section	.nv.info._ZN2at6native27unrolled_elementwise_kernelIZZZNS0_17clamp_kernel_cudaERNS_18TensorIteratorBaseERKN3c106ScalarES7_ENKUlvE_clEvENKUlvE0_clEvEUlaE_St5arrayIPcLm2EELi4E23TrivialOffsetCalculatorILi1EjESF_NS0_6memory12LoadWithCastILi1EEENSG_13StoreWithCastILi1EEEEEviT_T0_T2_T3_T4_T5_,"",@"SHT_CUDA_INFO"
	.sectionflags	@""
	.align	4


	//----- nvinfo : EIATTR_CUDA_API_VERSION
	.align		4
        /*0000*/ 	.byte	0x04, 0x37
        /*0002*/ 	.short	(.L_7263 - .L_7262)
.L_7262:
        /*0004*/ 	.word	0x00000082


	//----- nvinfo : EIATTR_KPARAM_INFO
	.align		4
.L_7263:
        /*0008*/ 	.byte	0x04, 0x17
        /*000a*/ 	.short	(.L_7265 - .L_7264)
.L_7264:
        /*000c*/ 	.word	0x00000000
        /*0010*/ 	.short	0x0006
        /*0012*/ 	.short	0x0034
        /*0014*/ 	.byte	0x00, 0xf0, 0x21, 0x00


	//----- nvinfo : EIATTR_KPARAM_INFO
	.align		4
.L_7265:
        /*0018*/ 	.byte	0x04, 0x17
        /*001a*/ 	.short	(.L_7267 - .L_7266)
.L_7266:
        /*001c*/ 	.word	0x00000000
        /*0020*/ 	.short	0x0005
        /*0022*/ 	.short	0x002c
        /*0024*/ 	.byte	0x00, 0xf0, 0x21, 0x00


	//----- nvinfo : EIATTR_KPARAM_INFO
	.align		4
.L_7267:
        /*0028*/ 	.byte	0x04, 0x17
        /*002a*/ 	.short	(.L_7269 - .L_7268)
.L_7268:
        /*002c*/ 	.word	0x00000000
        /*0030*/ 	.short	0x0004
        /*0032*/ 	.short	0x0029
        /*0034*/ 	.byte	0x00, 0xf0, 0x05, 0x00


	//----- nvinfo : EIATTR_KPARAM_INFO
	.align		4
.L_7269:
        /*0038*/ 	.byte	0x04, 0x17
        /*003a*/ 	.short	(.L_7271 - .L_7270)
.L_7270:
        /*003c*/ 	.word	0x00000000
        /*0040*/ 	.short	0x0003
        /*0042*/ 	.short	0x0028
        /*0044*/ 	.byte	0x00, 0xf0, 0x05, 0x00


	//----- nvinfo : EIATTR_KPARAM_INFO
	.align		4
.L_7271:
        /*0048*/ 	.byte	0x04, 0x17
        /*004a*/ 	.short	(.L_7273 - .L_7272)
.L_7272:
        /*004c*/ 	.word	0x00000000
        /*0050*/ 	.short	0x0002
        /*0052*/ 	.short	0x0018
        /*0054*/ 	.byte	0x00, 0xf0, 0x41, 0x00


	//----- nvinfo : EIATTR_KPARAM_INFO
	.align		4
.L_7273:
        /*0058*/ 	.byte	0x04, 0x17
        /*005a*/ 	.short	(.L_7275 - .L_7274)
.L_7274:
        /*005c*/ 	.word	0x00000000
        /*0060*/ 	.short	0x0001
        /*0062*/ 	.short	0x0008
        /*0064*/ 	.byte	0x00, 0xf0, 0x41, 0x00


	//----- nvinfo : EIATTR_KPARAM_INFO
	.align		4
.L_7275:
        /*0068*/ 	.byte	0x04, 0x17
        /*006a*/ 	.short	(.L_7277 - .L_7276)
.L_7276:
        /*006c*/ 	.word	0x00000000
        /*0070*/ 	.short	0x0000
        /*0072*/ 	.short	0x0000
        /*0074*/ 	.byte	0x00, 0xf0, 0x11, 0x00


	//----- nvinfo : EIATTR_SPARSE_MMA_MASK
	.align		4
.L_7277:
        /*0078*/ 	.byte	0x03, 0x50
        /*007a*/ 	.short	0x0000


	//----- nvinfo : EIATTR_MAXREG_COUNT
	.align		4
        /*007c*/ 	.byte	0x03, 0x1b
        /*007e*/ 	.short	0x00ff


	//----- nvinfo : EIATTR_EXTERNS
	.align		4
        /*0080*/ 	.byte	0x04, 0x0f
        /*0082*/ 	.short	(.L_7279 - .L_7278)


	//   ....[0]....
	.align		4
.L_7278:
        /*0084*/ 	.word	index@(__assertfail)


	//----- nvinfo : EIATTR_MERCURY_ISA_VERSION
	.align		4
.L_7279:
        /*0088*/ 	.byte	0x03, 0x5f
        /*008a*/ 	.short	0x0101


	//----- nvinfo : EIATTR_SYSCALL_OFFSETS
	.align		4
        /*008c*/ 	.byte	0x04, 0x46
        /*008e*/ 	.short	(.L_7281 - .L_7280)


	//   ....[0]....
.L_7280:
        /*0090*/ 	.word	0x00000f10


	//   ....[1]....
        /*0094*/ 	.word	0x00001e20


	//   ....[2]....
        /*0098*/ 	.word	0x00002d40


	//   ....[3]....
        /*009c*/ 	.word	0x00003c40


	//   ....[4]....
        /*00a0*/ 	.word	0x00004ec0


	//   ....[5]....
        /*00a4*/ 	.word	0x00005ef0


	//   ....[6]....
        /*00a8*/ 	.word	0x00006ee0


	//   ....[7]....
        /*00ac*/ 	.word	0x00007ed0


	//----- nvinfo : EIATTR_EXIT_INSTR_OFFSETS
	.align		4
.L_7281:
        /*00b0*/ 	.byte	0x04, 0x1c
        /*00b2*/ 	.short	(.L_7283 - .L_7282)


	//   ....[0]....
.L_7282:
        /*00b4*/ 	.word	0x00006fc0


	//   ....[1]....
        /*00b8*/ 	.word	0x000070f0


	//   ....[2]....
        /*00bc*/ 	.word	0x00007110


	//   ....[3]....
        /*00c0*/ 	.word	0x000071d0


	//   ....[4]....
        /*00c4*/ 	.word	0x00007210


	//   ....[5]....
        /*00c8*/ 	.word	0x00007250


	//   ....[6]....
        /*00cc*/ 	.word	0x000072e0


	//   ....[7]....
        /*00d0*/ 	.word	0x00007320


	//   ....[8]....
        /*00d4*/ 	.word	0x000073c0


	//   ....[9]....
        /*00d8*/ 	.word	0x00007410


	//   ....[10]....
        /*00dc*/ 	.word	0x00007460


	//   ....[11]....
        /*00e0*/ 	.word	0x00007520


	//   ....[12]....
        /*00e4*/ 	.word	0x00007580


	//   ....[13]....
        /*00e8*/ 	.word	0x00007710


	//   ....[14]....
        /*00ec*/ 	.word	0x00007870


	//   ....[15]....
        /*00f0*/ 	.word	0x000078b0


	//   ....[16]....
        /*00f4*/ 	.word	0x00007970


	//   ....[17]....
        /*00f8*/ 	.word	0x00007af0


	//   ....[18]....
        /*00fc*/ 	.word	0x00007c70


	//   ....[19]....
        /*0100*/ 	.word	0x00007dd0


	//   ....[20]....
        /*0104*/ 	.word	0x00007ee0


	//   ....[21]....
        /*0108*/ 	.word	0x00007f40


	//   ....[22]....
        /*010c*/ 	.word	0x00007f80


	//----- nvinfo : EIATTR_MAX_THREADS
	.align		4
.L_7283:
        /*0110*/ 	.byte	0x04, 0x05
        /*0112*/ 	.short	(.L_7285 - .L_7284)
.L_7284:
        /*0114*/ 	.word	0x00000080
        /*0118*/ 	.word	0x00000001
        /*011c*/ 	.word	0x00000001


	//----- nvinfo : EIATTR_CRS_STACK_SIZE
	.align		4
.L_7285:
        /*0120*/ 	.byte	0x04, 0x1e
        /*0122*/ 	.short	(.L_7287 - .L_7286)
.L_7286:
        /*0124*/ 	.word	0x00000000


	//----- nvinfo : EIATTR_CBANK_PARAM_SIZE
	.align		4
.L_7287:
        /*0128*/ 	.byte	0x03, 0x19
        /*012a*/ 	.short	0x003c


	//----- nvinfo : EIATTR_PARAM_CBANK
	.align		4
        /*012c*/ 	.byte	0x04, 0x0a
        /*012e*/ 	.short	(.L_7289 - .L_7288)
	.align		4
.L_7288:
        /*0130*/ 	.word	index@(.nv.constant0._ZN2at6native27unrolled_elementwise_kernelIZZZNS0_17clamp_kernel_cudaERNS_18TensorIteratorBaseERKN3c106ScalarES7_ENKUlvE_clEvENKUlvE0_clEvEUlaE_St5arrayIPcLm2EELi4E23TrivialOffsetCalculatorILi1EjESF_NS0_6memory12LoadWithCastILi1EEENSG_13StoreWithCastILi1EEEEEviT_T0_T2_T3_T4_T5_)
        /*0134*/ 	.short	0x0210
        /*0136*/ 	.short	0x003c


	//----- nvinfo : EIATTR_SW_WAR
	.align		4
.L_7289:
        /*0138*/ 	.byte	0x04, 0x36
        /*013a*/ 	.short	(.L_7291 - .L_7290)
.L_7290:
        /*013c*/ 	.word	0x00000008
.L_7291:


//--------------------- .nv.info._ZN2at6native18elementwise_kernelILi128ELi4EZNS0_22gpu_kernel_impl_nocastIZZZNS0_17clamp_kernel_cudaERNS_18TensorIteratorBaseERKN3c106ScalarES8_ENKUlvE_clEvENKUlvE0_clEvEUlaE_EEvS4_RKT_EUliE_EEviT1_ --------------------------
	.section	.nv.info._ZN2at6native18elementwise_kernelILi128ELi4EZNS0_22gpu_kernel_impl_nocastIZZZNS0_17clamp_kernel_cudaERNS_18TensorIteratorBaseERKN3c106ScalarES8_ENKUlvE_clEvENKUlvE0_clEvEUlaE_EEvS4_RKT_EUliE_EEviT1_,"",@"SHT_CUDA_INFO"
	.sectionflags	@""
	.align	4


	//----- nvinfo : EIATTR_CUDA_API_VERSION
	.align		4
        /*0000*/ 	.byte	0x04, 0x37
        /*0002*/ 	.short	(.L_7293 - .L_7292)
.L_7292:
        /*0004*/ 	.word	0x00000082


	//----- nvinfo : EIATTR_KPARAM_INFO
	.align		4
.L_7293:
        /*0008*/ 	.byte	0x04, 0x17
        /*000a*/ 	.short	(.L_7295 - .L_7294)
.L_7294:
        /*000c*/ 	.word	0x00000000
        /*0010*/ 	.short	0x0001
        /*0012*/ 	.short	0x0008
        /*0014*/ 	.byte	0x00, 0xf0, 0x81, 0x08


	//----- nvinfo : EIATTR_KPARAM_INFO
	.align		4
.L_7295:
        /*0018*/ 	.byte	0x04, 0x17
        /*001a*/ 	.short	(.L_7297 - .L_7296)
.L_7296:
        /*001c*/ 	.word	0x00000000
        /*0020*/ 	.short	0x0000
        /*0022*/ 	.short	0x0000
        /*0024*/ 	.byte	0x00, 0xf0, 0x11, 0x00


	//----- nvinfo : EIATTR_SPARSE_MMA_MASK
	.align		4
.L_7297:
        /*0028*/ 	.byte	0x03, 0x50
        /*002a*/ 	.short	0x0000


	//----- nvinfo : EIATTR_MAXREG_COUNT
	.align		4
        /*002c*/ 	.byte	0x03, 0x1b
        /*002e*/ 	.short	0x0080


	//----- nvinfo : EIATTR_MERCURY_ISA_VERSION
	.align		4
        /*0030*/ 	.byte	0x03, 0x5f
        /*0032*/ 	.short	0x0101


	//----- nvinfo : EIATTR_EXIT_INSTR_OFFSETS
	.align		4
        /*0034*/ 	.byte	0x04, 0x1c
        /*0036*/ 	.short	(.L_7299 - .L_7298)


	//   ....[0]....
.L_7298:
        /*0038*/ 	.word	0x00003c70


	//   ....[1]....
        /*003c*/ 	.word	0x00005030


	//----- nvinfo : EIATTR_MAX_THREADS
	.align		4
.L_7299:
        /*0040*/ 	.byte	0x04, 0x05
        /*0042*/ 	.short	(.L_7301 - .L_7300)
.L_7300:
        /*0044*/ 	.word	0x00000080
        /*0048*/ 	.word	0x00000001
        /*004c*/ 	.word	0x00000001


	//----- nvinfo : EIATTR_CRS_STACK_SIZE
	.align		4
.L_7301:
        /*0050*/ 	.byte	0x04, 0x1e
        /*0052*/ 	.short	(.L_7303 - .L_7302)
.L_7302:
        /*0054*/ 	.word	0x00000000


	//----- nvinfo : EIATTR_CBANK_PARAM_SIZE
	.align		4
.L_7303:
        /*0058*/ 	.byte	0x03, 0x19
        /*005a*/ 	.short	0x0228


	//----- nvinfo : EIATTR_PARAM_CBANK
	.align		4
        /*005c*/ 	.byte	0x04, 0x0a
        /*005e*/ 	.short	(.L_7305 - .L_7304)
	.align		4
.L_7304:
        /*0060*/ 	.word	index@(.nv.constant0._ZN2at6native18elementwise_kernelILi128ELi4EZNS0_22gpu_kernel_impl_nocastIZZZNS0_17clamp_kernel_cudaERNS_18TensorIteratorBaseERKN3c106ScalarES8_ENKUlvE_clEvENKUlvE0_clEvEUlaE_EEvS4_RKT_EUliE_EEviT1_)
        /*0064*/ 	.short	0x0210
        /*0066*/ 	.short	0x0228


	//----- nvinfo : EIATTR_SW_WAR
	.align		4
.L_7305:
        /*0068*/ 	.byte	0x04, 0x36
        /*006a*/ 	.short	(.L_7307 - .L_7306)
.L_7306:
        /*006c*/ 	.word	0x00000008
.L_7307:


//--------------------- .nv.info._ZN2at6native27unrolled_elementwise_kernelIZZZNS0_17clamp_kernel_cudaERNS_18TensorIteratorBaseERKN3c106ScalarES7_ENKUlvE_clEvENKUlvE0_clEvEUlaE_St5arrayIPcLm2EELi4E23TrivialOffsetCalculatorILi1EjESF_NS0_6memory15LoadWithoutCastENSG_16StoreWithoutCastEEEviT_T0_T2_T3_T4_T5_ --------------------------
	.section	.nv.info._ZN2at6native27unrolled_elementwise_kernelIZZZNS0_17clamp_kernel_cudaERNS_18TensorIteratorBaseERKN3c106ScalarES7_ENKUlvE_clEvENKUlvE0_clEvEUlaE_St5arrayIPcLm2EELi4E23TrivialOffsetCalculatorILi1EjESF_NS0_6memory15LoadWithoutCastENSG_16StoreWithoutCastEEEviT_T0_T2_T3_T4_T5_,"",@"SHT_CUDA_INFO"
	.sectionflags	@""
	.align	4


	//----- nvinfo : EIATTR_CUDA_API_VERSION
	.align		4
        /*0000*/ 	.byte	0x04, 0x37
        /*0002*/ 	.short	(.L_7309 - .L_7308)
.L_7308:
        /*0004*/ 	.word	0x00000082


	//----- nvinfo : EIATTR_KPARAM_INFO
	.align		4
.L_7309:
        /*0008*/ 	.byte	0x04, 0x17
        /*000a*/ 	.short	(.L_7311 - .L_7310)
.L_7310:
        /*000c*/ 	.word	0x00000000
        /*0010*/ 	.short	0x0006
        /*0012*/ 	.short	0x002b
        /*0014*/ 	.byte	0x00, 0xf0, 0x05, 0x00


	//----- nvinfo : EIATTR_KPARAM_INFO
	.align		4
.L_7311:
        /*0018*/ 	.byte	0x04, 0x17
        /*001a*/ 	.short	(.L_7313 - .L_7312)
.L_7312:
        /*001c*/ 	.word	0x00000000
        /*0020*/ 	.short	0x0005
        /*0022*/ 	.short	0x002a
        /*0024*/ 	.byte	0x00, 0xf0, 0x05, 0x00


	//----- nvinfo : EIATTR_KPARAM_INFO
	.align		4
.L_7313:
        /*0028*/ 	.byte	0x04, 0x17
        /*002a*/ 	.short	(.L_7315 - .L_7314)
.L_7314:
        /*002c*/ 	.word	0x00000000
        /*0030*/ 	.short	0x0004
        /*0032*/ 	.short	0x0029
        /*0034*/ 	.byte	0x00, 0xf0, 0x05, 0x00


	//----- nvinfo : EIATTR_KPARAM_INFO
	.align		4
.L_7315:
        /*0038*/ 	.byte	0x04, 0x17
        /*003a*/ 	.short	(.L_7317 - .L_7316)
.L_7316:
        /*003c*/ 	.word	0x00000000
        /*0040*/ 	.short	0x0003
        /*0042*/ 	.short	0x0028
        /*0044*/ 	.byte	0x00, 0xf0, 0x05, 0x00


	//----- nvinfo : EIATTR_KPARAM_INFO
	.align		4
.L_7317:
        /*0048*/ 	.byte	0x04, 0x17
        /*004a*/ 	.short	(.L_7319 - .L_7318)
.L_7318:
        /*004c*/ 	.word	0x00000000
        /*0050*/ 	.short	0x0002
        /*0052*/ 	.short	0x0018
        /*0054*/ 	.byte	0x00, 0xf0, 0x41, 0x00


	//----- nvinfo : EIATTR_KPARAM_INFO
	.align		4
.L_7319:
        /*0058*/ 	.byte	0x04, 0x17
        /*005a*/ 	.short	(.L_7321 - .L_7320)
.L_7320:
        /*005c*/ 	.word	0x00000000
        /*0060*/ 	.short	0x0001
        /*0062*/ 	.short	0x0008
        /*0064*/ 	.byte	0x00, 0xf0, 0x41, 0x00


	//----- nvinfo : EIATTR_KPARAM_INFO
	.align		4
.L_7321:
        /*0068*/ 	.byte	0x04, 0x17
        /*006a*/ 	.short	(.L_7323 - .L_7322)
.L_7322:
        /*006c*/ 	.word	0x00000000
        /*0070*/ 	.short	0x0000
        /*0072*/ 	.short	0x0000
        /*0074*/ 	.byte	0x00, 0xf0, 0x11, 0x00


	//----- nvinfo : EIATTR_SPARSE_MMA_MASK
	.align		4
.L_7323:
        /*0078*/ 	.byte	0x03, 0x50
        /*007a*/ 	.short	0x0000


	//----- nvinfo : EIATTR_MAXREG_COUNT
	.align		4
        /*007c*/ 	.byte	0x03, 0x1b
        /*007e*/ 	.short	0x00ff


	//----- nvinfo : EIATTR_MERCURY_ISA_VERSION
	.align		4
        /*0080*/ 	.byte	0x03, 0x5f
        /*0082*/ 	.short	0x0101


	//----- nvinfo : EIATTR_EXIT_INSTR_OFFSETS
	.align		4
        /*0084*/ 	.byte	0x04, 0x1c
        /*0086*/ 	.short	(.L_7325 - .L_7324)


	//   ....[0]....
.L_7324:
        /*0088*/ 	.word	0x00000480


	//   ....[1]....
        /*008c*/ 	.word	0x000004e0


	//----- nvinfo : EIATTR_MAX_THREADS
	.align		4
.L_7325:
        /*0090*/ 	.byte	0x04, 0x05
        /*0092*/ 	.short	(.L_7327 - .L_7326)
.L_7326:
        /*0094*/ 	.word	0x00000080
        /*0098*/ 	.word	0x00000001
        /*009c*/ 	.word	0x00000001


	//----- nvinfo : EIATTR_CRS_STACK_SIZE
	.align		4
.L_7327:
        /*00a0*/ 	.byte	0x04, 0x1e
        /*00a2*/ 	.short	(.L_7329 - .L_7328)
.L_7328:
        /*00a4*/ 	.word	0x00000000


	//----- nvinfo : EIATTR_CBANK_PARAM_SIZE
	.align		4
.L_7329:
        /*00a8*/ 	.byte	0x03, 0x19
        /*00aa*/ 	.short	0x002c


	//----- nvinfo : EIATTR_PARAM_CBANK
	.align		4
        /*00ac*/ 	.byte	0x04, 0x0a
        /*00ae*/ 	.short	(.L_7331 - .L_7330)
	.align		4
.L_7330:
        /*00b0*/ 	.word	index@(.nv.constant0._ZN2at6native27unrolled_elementwise_kernelIZZZNS0_17clamp_kernel_cudaERNS_18TensorIteratorBaseERKN3c106ScalarES7_ENKUlvE_clEvENKUlvE0_clEvEUlaE_St5arrayIPcLm2EELi4E23TrivialOffsetCalculatorILi1EjESF_NS0_6memory15LoadWithoutCastENSG_16StoreWithoutCastEEEviT_T0_T2_T3_T4_T5_)
        /*00b4*/ 	.short	0x0210
        /*00b6*/ 	.short	0x002c


	//----- nvinfo : EIATTR_SW_WAR
	.align		4
.L_7331:
        /*00b8*/ 	.byte	0x04, 0x36
        /*00ba*/ 	.short	(.L_7333 - .L_7332)
.L_7332:
        /*00bc*/ 	.word	0x00000008
.L_7333:


//--------------------- .nv.info._ZN2at6native29vectorized_elementwise_kernelILi2EZZZNS0_17clamp_kernel_cudaERNS_18TensorIteratorBaseERKN3c106ScalarES7_ENKUlvE_clEvENKUlvE0_clEvEUlaE_St5arrayIPcLm2EEEEviT0_T1_ --------------------------
	.section	.nv.info._ZN2at6native29vectorized_elementwise_kernelILi2EZZZNS0_17clamp_kernel_cudaERNS_18TensorIteratorBaseERKN3c106ScalarES7_ENKUlvE_clEvENKUlvE0_clEvEUlaE_St5arrayIPcLm2EEEEviT0_T1_,"",@"SHT_CUDA_INFO"
	.sectionflags	@""
	.align	4


	//----- nvinfo : EIATTR_CUDA_API_VERSION
	.align		4
        /*0000*/ 	.byte	0x04, 0x37
        /*0002*/ 	.short	(.L_7335 - .L_7334)
.L_7334:
        /*0004*/ 	.word	0x00000082


	//----- nvinfo : EIATTR_KPARAM_INFO
	.align		4
.L_7335:
        /*0008*/ 	.byte	0x04, 0x17
        /*000a*/ 	.short	(.L_7337 - .L_7336)
.L_7336:
        /*000c*/ 	.word	0x00000000
        /*0010*/ 	.short	0x0002
        /*0012*/ 	.short	0x0018
        /*0014*/ 	.byte	0x00, 0xf0, 0x41, 0x00


	//----- nvinfo : EIATTR_KPARAM_INFO
	.align		4
.L_7337:
        /*0018*/ 	.byte	0x04, 0x17
        /*001a*/ 	.short	(.L_7339 - .L_7338)
.L_7338:
        /*001c*/ 	.word	0x00000000
        /*0020*/ 	.short	0x0001
        /*0022*/ 	.short	0x0008
        /*0024*/ 	.byte	0x00, 0xf0, 0x41, 0x00


	//----- nvinfo : EIATTR_KPARAM_INFO
	.align		4
.L_7339:
        /*0028*/ 	.byte	0x04, 0x17
        /*002a*/ 	.short	(.L_7341 - .L_7340)
.L_7340:
        /*002c*/ 	.word	0x00000000
        /*0030*/ 	.short	0x0000
        /*0032*/ 	.short	0x0000
        /*0034*/ 	.byte	0x00, 0xf0, 0x11, 0x00


	//----- nvinfo : EIATTR_SPARSE_MMA_MASK
	.align		4
.L_7341:
        /*0038*/ 	.byte	0x03, 0x50
        /*003a*/ 	.short	0x0000


	//----- nvinfo : EIATTR_MAXREG_COUNT
	.align		4
        /*003c*/ 	.byte	0x03, 0x1b
        /*003e*/ 	.short	0x00ff


	//----- nvinfo : EIATTR_MERCURY_ISA_VERSION
	.align		4
        /*0040*/ 	.byte	0x03, 0x5f
        /*0042*/ 	.short	0x0101


	//----- nvinfo : EIATTR_EXIT_INSTR_OFFSETS
	.align		4
        /*0044*/ 	.byte	0x04, 0x1c
        /*0046*/ 	.short	(.L_7343 - .L_7342)


	//   ....[0]....
.L_7342:
        /*0048*/ 	.word	0x00000460


	//   ....[1]....
        /*004c*/ 	.word	0x00000d50


	//   ....[2]....
        /*0050*/ 	.word	0x00000db0


	//----- nvinfo : EIATTR_MAX_THREADS
	.align		4
.L_7343:
        /*0054*/ 	.byte	0x04, 0x05
        /*0056*/ 	.short	(.L_7345 - .L_7344)
.L_7344:
        /*0058*/ 	.word	0x00000080
        /*005c*/ 	.word	0x00000001
        /*0060*/ 	.word	0x00000001


	//----- nvinfo : EIATTR_CRS_STACK_SIZE
	.align		4
.L_7345:
        /*0064*/ 	.byte	0x04, 0x1e
        /*0066*/ 	.short	(.L_7347 - .L_7346)
.L_7346:
        /*0068*/ 	.word	0x00000000


	//----- nvinfo : EIATTR_CBANK_PARAM_SIZE
	.align		4
.L_7347:
        /*006c*/ 	.byte	0x03, 0x19
        /*006e*/ 	.short	0x0028


	//----- nvinfo : EIATTR_PARAM_CBANK
	.align		4
        /*0070*/ 	.byte	0x04, 0x0a
        /*0072*/ 	.short	(.L_7349 - .L_7348)
	.align		4
.L_7348:
        /*0074*/ 	.word	index@(.nv.constant0._ZN2at6native29vectorized_elementwise_kernelILi2EZZZNS0_17clamp_kernel_cudaERNS_18TensorIteratorBaseERKN3c106ScalarES7_ENKUlvE_clEvENKUlvE0_clEvEUlaE_St5arrayIPcLm2EEEEviT0_T1_)
        /*0078*/ 	.short	0x0210
        /*007a*/ 	.short	0x0028


	//----- nvinfo : EIATTR_SW_WAR
	.align		4
.L_7349:
        /*007c*/ 	.byte	0x04, 0x36
        /*007e*/ 	.short	(.L_7351 - .L_7350)
.L_7350:
        /*0080*/ 	.word	0x00000008
.L_7351:


//--------------------- .nv.info._ZN2at6native29vectorized_elementwise_kernelILi4EZZZNS0_17clamp_kernel_cudaERNS_18TensorIteratorBaseERKN3c106ScalarES7_ENKUlvE_clEvENKUlvE0_clEvEUlaE_St5arrayIPcLm2EEEEviT0_T1_ --------------------------
	.section	.nv.info._ZN2at6native29vectorized_elementwise_kernelILi4EZZZNS0_17clamp_kernel_cudaERNS_18TensorIteratorBaseERKN3c106ScalarES7_ENKUlvE_clEvENKUlvE0_clEvEUlaE_St5arrayIPcLm2EEEEviT0_T1_,"",@"SHT_CUDA_INFO"
	.sectionflags	@""
	.align	4


	//----- nvinfo : EIATTR_CUDA_API_VERSION
	.align		4
        /*0000*/ 	.byte	0x04, 0x37
        /*0002*/ 	.short	(.L_7353 - .L_7352)
.L_7352:
        /*0004*/ 	.word	0x00000082


	//----- nvinfo : EIATTR_KPARAM_INFO
	.align		4
.L_7353:
        /*0008*/ 	.byte	0x04, 0x17
        /*000a*/ 	.short	(.L_7355 - .L_7354)
.L_7354:
        /*000c*/ 	.word	0x00000000
        /*0010*/ 	.short	0x0002
        /*0012*/ 	.short	0x0018
        /*0014*/ 	.byte	0x00, 0xf0, 0x41, 0x00


	//----- nvinfo : EIATTR_KPARAM_INFO
	.align		4
.L_7355:
        /*0018*/ 	.byte	0x04, 0x17
        /*001a*/ 	.short	(.L_7357 - .L_7356)
.L_7356:
        /*001c*/ 	.word	0x00000000
        /*0020*/ 	.short	0x0001
        /*0022*/ 	.short	0x0008
        /*0024*/ 	.byte	0x00, 0xf0, 0x41, 0x00


	//----- nvinfo : EIATTR_KPARAM_INFO
	.align		4
.L_7357:
        /*0028*/ 	.byte	0x04, 0x17
        /*002a*/ 	.short	(.L_7359 - .L_7358)
.L_7358:
        /*002c*/ 	.word	0x00000000
        /*0030*/ 	.short	0x0000
        /*0032*/ 	.short	0x0000
        /*0034*/ 	.byte	0x00, 0xf0, 0x11, 0x00


	//----- nvinfo : EIATTR_SPARSE_MMA_MASK
	.align		4
.L_7359:
        /*0038*/ 	.byte	0x03, 0x50
        /*003a*/ 	.short	0x0000


	//----- nvinfo : EIATTR_MAXREG_COUNT
	.align		4
        /*003c*/ 	.byte	0x03, 0x1b
        /*003e*/ 	.short	0x00ff


	//----- nvinfo : EIATTR_MERCURY_ISA_VERSION
	.align		4
        /*0040*/ 	.byte	0x03, 0x5f
        /*0042*/ 	.short	0x0101


	//----- nvinfo : EIATTR_EXIT_INSTR_OFFSETS
	.align		4
        /*0044*/ 	.byte	0x04, 0x1c
        /*0046*/ 	.short	(.L_7361 - .L_7360)


	//   ....[0]....
.L_7360:
        /*0048*/ 	.word	0x00000400


	//   ....[1]....
        /*004c*/ 	.word	0x00000cf0


	//   ....[2]....
        /*0050*/ 	.word	0x00000d50


	//----- nvinfo : EIATTR_MAX_THREADS
	.align		4
.L_7361:
        /*0054*/ 	.byte	0x04, 0x05
        /*0056*/ 	.short	(.L_7363 - .L_7362)
.L_7362:
        /*0058*/ 	.word	0x00000080
        /*005c*/ 	.word	0x00000001
        /*0060*/ 	.word	0x00000001


	//----- nvinfo : EIATTR_CRS_STACK_SIZE
	.align		4
.L_7363:
        /*0064*/ 	.byte	0x04, 0x1e
        /*0066*/ 	.short	(.L_7365 - .L_7364)
.L_7364:
        /*0068*/ 	.word	0x00000000


	//----- nvinfo : EIATTR_CBANK_PARAM_SIZE
	.align		4
.L_7365:
        /*006c*/ 	.byte	0x03, 0x19
        /*006e*/ 	.short	0x0028


	//----- nvinfo : EIATTR_PARAM_CBANK
	.align		4
        /*0070*/ 	.byte	0x04, 0x0a
        /*0072*/ 	.short	(.L_7367 - .L_7366)
	.align		4
.L_7366:
        /*0074*/ 	.word	index@(.nv.constant0._ZN2at6native29vectorized_elementwise_kernelILi4EZZZNS0_17clamp_kernel_cudaERNS_18TensorIteratorBaseERKN3c106ScalarES7_ENKUlvE_clEvENKUlvE0_clEvEUlaE_St5arrayIPcLm2EEEEviT0_T1_)
        /*0078*/ 	.short	0x0210
        /*007a*/ 	.short	0x0028


	//----- nvinfo : EIATTR_SW_WAR
	.align		4
.L_7367:
        /*007c*/ 	.byte	0x04, 0x36
        /*007e*/ 	.short	(.L_7369 - .L_7368)
.L_7368:
        /*0080*/ 	.word	0x00000008
.L_7369:


//--------------------- .nv.info._ZN2at6native29vectorized_elementwise_kernelILi8EZZZNS0_17clamp_kernel_cudaERNS_18TensorIteratorBaseERKN3c106ScalarES7_ENKUlvE_clEvENKUlvE0_clEvEUlaE_St5arrayIPcLm2EEEEviT0_T1_ --------------------------
	.section	.nv.info._ZN2at6native29vectorized_elementwise_kernelILi8EZZZNS0_17clamp_kernel_cudaERNS_18TensorIteratorBaseERKN3c106ScalarES7_ENKUlvE_clEvENKUlvE0_clEvEUlaE_St5arrayIPcLm2EEEEviT0_T1_,"",@"SHT_CUDA_INFO"
	.sectionflags	@""
	.align	4


	//----- nvinfo : EIATTR_CUDA_API_VERSION
	.align		4
        /*0000*/ 	.byte	0x04, 0x37
        /*0002*/ 	.short	(.L_7371 - .L_7370)
.L_7370:
        /*0004*/ 	.word	0x00000082


	//----- nvinfo : EIATTR_KPARAM_INFO
	.align		4
.L_7371:
        /*0008*/ 	.byte	0x04, 0x17
        /*000a*/ 	.short	(.L_7373 - .L_7372)
.L_7372:
        /*000c*/ 	.word	0x00000000
        /*0010*/ 	.short	0x0002
        /*0012*/ 	.short	0x0018
        /*0014*/ 	.byte	0x00, 0xf0, 0x41, 0x00


	//----- nvinfo : EIATTR_KPARAM_INFO
	.align		4
.L_7373:
        /*0018*/ 	.byte	0x04, 0x17
        /*001a*/ 	.short	(.L_7375 - .L_7374)
.L_7374:
        /*001c*/ 	.word	0x00000000
        /*0020*/ 	.short	0x0001
        /*0022*/ 	.short	0x0008
        /*0024*/ 	.byte	0x00, 0xf0, 0x41, 0x00


	//----- nvinfo : EIATTR_KPARAM_INFO
	.align		4
.L_7375:
        /*0028*/ 	.byte	0x04, 0x17
        /*002a*/ 	.short	(.L_7377 - .L_7376)
.L_7376:
        /*002c*/ 	.word	0x00000000
        /*0030*/ 	.short	0x0000
        /*0032*/ 	.short	0x0000
        /*0034*/ 	.byte	0x00, 0xf0, 0x11, 0x00


	//----- nvinfo : EIATTR_SPARSE_MMA_MASK
	.align		4
.L_7377:
        /*0038*/ 	.byte	0x03, 0x50
        /*003a*/ 	.short	0x0000


	//----- nvinfo : EIATTR_MAXREG_COUNT
	.align		4
        /*003c*/ 	.byte	0x03, 0x1b
        /*003e*/ 	.short	0x00ff


	//----- nvinfo : EIATTR_MERCURY_ISA_VERSION
	.align		4
        /*0040*/ 	.byte	0x03, 0x5f
        /*0042*/ 	.short	0x0101


	//----- nvinfo : EIATTR_EXIT_INSTR_OFFSETS
	.align		4
        /*0044*/ 	.byte	0x04, 0x1c
        /*0046*/ 	.short	(.L_7379 - .L_7378)


	//   ....[0]....
.L_7378:
        /*0048*/ 	.word	0x00000500


	//   ....[1]....
        /*004c*/ 	.word	0x00000df0


	//   ....[2]....
        /*0050*/ 	.word	0x00000e50


	//----- nvinfo : EIATTR_MAX_THREADS
	.align		4
.L_7379:
        /*0054*/ 	.byte	0x04, 0x05
        /*0056*/ 	.short	(.L_7381 - .L_7380)
.L_7380:
        /*0058*/ 	.word	0x00000080
        /*005c*/ 	.word	0x00000001
        /*0060*/ 	.word	0x00000001


	//----- nvinfo : EIATTR_CRS_STACK_SIZE
	.align		4
.L_7381:
        /*0064*/ 	.byte	0x04, 0x1e
        /*0066*/ 	.short	(.L_7383 - .L_7382)
.L_7382:
        /*0068*/ 	.word	0x00000000


	//----- nvinfo : EIATTR_CBANK_PARAM_SIZE
	.align		4
.L_7383:
        /*006c*/ 	.byte	0x03, 0x19
        /*006e*/ 	.short	0x0028


	//----- nvinfo : EIATTR_PARAM_CBANK
	.align		4
        /*0070*/ 	.byte	0x04, 0x0a
        /*0072*/ 	.short	(.L_7385 - .L_7384)
	.align		4
.L_7384:
        /*0074*/ 	.word	index@(.nv.constant0._ZN2at6native29vectorized_elementwise_kernelILi8EZZZNS0_17clamp_kernel_cudaERNS_18TensorIteratorBaseERKN3c106ScalarES7_ENKUlvE_clEvENKUlvE0_clEvEUlaE_St5arrayIPcLm2EEEEviT0_T1_)
        /*0078*/ 	.short	0x0210
        /*007a*/ 	.short	0x0028


	//----- nvinfo : EIATTR_SW_WAR
	.align		4
.L_7385:
        /*007c*/ 	.byte	0x04, 0x36
        /*007e*/ 	.short	(.L_7387 - .L_7386)
.L_7386:
        /*0080*/ 	.word	0x00000008
.L_7387:


//--------------------- .nv.info._ZN2at6native18elementwise_kernelILi128ELi4EZNS0_15gpu_kernel_implIZZZNS0_17clamp_kernel_cudaERNS_18TensorIteratorBaseERKN3c106ScalarES8_ENKUlvE_clEvENKUlvE_clEvEUlhE_EEvS4_RKT_EUliE_EEviT1_ --------------------------
	.section	.nv.info._ZN2at6native18elementwise_kernelILi128ELi4EZNS0_15gpu_kernel_implIZZZNS0_17clamp_kernel_cudaERNS_18TensorIteratorBaseERKN3c106ScalarES8_ENKUlvE_clEvENKUlvE_clEvEUlhE_EEvS4_RKT_EUliE_EEviT1_,"",@"SHT_CUDA_INFO"
	.sectionflags	@""
	.align	4


	//----- nvinfo : EIATTR_CUDA_API_VERSION
	.align		4
        /*0000*/ 	.byte	0x04, 0x37
        /*0002*/ 	.short	(.L_7389 - .L_7388)
.L_7388:
        /*0004*/ 	.word	0x00000082


	//----- nvinfo : EIATTR_KPARAM_INFO
	.align		4
.L_7389:
        /*0008*/ 	.byte	0x04, 0x17
        /*000a*/ 	.short	(.L_7391 - .L_7390)
.L_7390:
        /*000c*/ 	.word	0x00000000
        /*0010*/ 	.short	0x0001
        /*0012*/ 	.short	0x0008
        /*0014*/ 	.byte	0x00, 0xf0, 0xa1, 0x08


	//----- nvinfo : EIATTR_KPARAM_INFO
	.align		4
.L_7391:
        /*0018*/ 	.byte	0x04, 0x17
        /*001a*/ 	.short	(.L_7393 - .L_7392)
.L_7392:
        /*001c*/ 	.word	0x00000000
        /*0020*/ 	.short	0x0000
        /*0022*/ 	.short	0x0000
        /*0024*/ 	.byte	0x00, 0xf0, 0x11, 0x00


	//----- nvinfo : EIATTR_SPARSE_MMA_MASK
	.align		4
.L_7393:
        /*0028*/ 	.byte	0x03, 0x50
        /*002a*/ 	.short	0x0000


	//----- nvinfo : EIATTR_MAXREG_COUNT
	.align		4
        /*002c*/ 	.byte	0x03, 0x1b
        /*002e*/ 	.short	0x0080


	//----- nvinfo : EIATTR_EXTERNS
	.align		4
        /*0030*/ 	.byte	0x04, 0x0f
        /*0032*/ 	.short	(.L_7395 - .L_7394)


	//   ....[0]....
	.align		4
.L_7394:
        /*0034*/ 	.word	index@(__assertfail)


	//----- nvinfo : EIATTR_MERCURY_ISA_VERSION
	.align		4
.L_7395:
        /*0038*/ 	.byte	0x03, 0x5f
        /*003a*/ 	.short	0x0101


	//----- nvinfo : EIATTR_SYSCALL_OFFSETS
	.align		4
        /*003c*/ 	.byte	0x04, 0x46
        /*003e*/ 	.short	(.L_7397 - .L_7396)


	//   ....[0]....
.L_7396:
        /*0040*/ 	.word	0x00002240


	//   ....[1]....
        /*0044*/ 	.word	0x000031a0


	//   ....[2]....
        /*0048*/ 	.word	0x00005400


	//   ....[3]....
        /*004c*/ 	.word	0x00006350


	//   ....[4]....
        /*0050*/ 	.word	0x00008590


	//   ....[5]....
        /*0054*/ 	.word	0x000094e0


	//   ....[6]....
        /*0058*/ 	.word	0x0000b710


	//   ....[7]....
        /*005c*/ 	.word	0x0000c660


	//----- nvinfo : EIATTR_EXIT_INSTR_OFFSETS
	.align		4
.L_7397:
        /*0060*/ 	.byte	0x04, 0x1c
        /*0062*/ 	.short	(.L_7399 - .L_7398)


	//   ....[0]....
.L_7398:
        /*0064*/ 	.word	0x00009580


	//   ....[1]....
        /*0068*/ 	.word	0x0000b890


	//   ....[2]....
        /*006c*/ 	.word	0x0000b8b0


	//   ....[3]....
        /*0070*/ 	.word	0x0000b940


	//   ....[4]....
        /*0074*/ 	.word	0x0000b960


	//   ....[5]....
        /*0078*/ 	.word	0x0000b980


	//   ....[6]....
        /*007c*/ 	.word	0x0000ba20


	//   ....[7]....
        /*0080*/ 	.word	0x0000ba70


	//   ....[8]....
        /*0084*/ 	.word	0x0000bb20


	//   ....[9]....
        /*0088*/ 	.word	0x0000bb80


	//   ....[10]....
        /*008c*/ 	.word	0x0000bbc0


	//   ....[11]....
        /*0090*/ 	.word	0x0000bc80


	//   ....[12]....
        /*0094*/ 	.word	0x0000bcd0


	//   ....[13]....
        /*0098*/ 	.word	0x0000be70


	//   ....[14]....
        /*009c*/ 	.word	0x0000bfe0


	//   ....[15]....
        /*00a0*/ 	.word	0x0000c030


	//   ....[16]....
        /*00a4*/ 	.word	0x0000c0d0


	//   ....[17]....
        /*00a8*/ 	.word	0x0000c260


	//   ....[18]....
        /*00ac*/ 	.word	0x0000c3f0


	//   ....[19]....
        /*00b0*/ 	.word	0x0000c560


	//   ....[20]....
        /*00b4*/ 	.word	0x0000c670


	//   ....[21]....
        /*00b8*/ 	.word	0x0000c6a0


	//   ....[22]....
        /*00bc*/ 	.word	0x0000c6c0


	//----- nvinfo : EIATTR_MAX_THREADS
	.align		4
.L_7399:
        /*00c0*/ 	.byte	0x04, 0x05
        /*00c2*/ 	.short	(.L_7401 - .L_7400)
.L_7400:
        /*00c4*/ 	.word	0x00000080
        /*00c8*/ 	.word	0x00000001
        /*00cc*/ 	.word	0x00000001


	//----- nvinfo : EIATTR_CRS_STACK_SIZE
	.align		4
.L_7401:
        /*00d0*/ 	.byte	0x04, 0x1e
        /*00d2*/ 	.short	(.L_7403 - .L_7402)
.L_7402:
        /*00d4*/ 	.word	0x00000000


	//----- nvinfo : EIATTR_CBANK_PARAM_SIZE
	.align		4
.L_7403:
        /*00d8*/ 	.byte	0x03, 0x19
        /*00da*/ 	.short	0x0230


	//----- nvinfo : EIATTR_PARAM_CBANK
	.align		4
        /*00dc*/ 	.byte	0x04, 0x0a
        /*00de*/ 	.short	(.L_7405 - .L_7404)
	.align		4
.L_7404:
        /*00e0*/ 	.word	index@(.nv.constant0._ZN2at6native18elementwise_kernelILi128ELi4EZNS0_15gpu_kernel_implIZZZNS0_17clamp_kernel_cudaERNS_18TensorIteratorBaseERKN3c106ScalarES8_ENKUlvE_clEvENKUlvE_clEvEUlhE_EEvS4_RKT_EUliE_EEviT1_)
        /*00e4*/ 	.short	0x0210
        /*00e6*/ 	.short	0x0230


	//----- nvinfo : EIATTR_SW_WAR
	.align		4
.L_7405:
        /*00e8*/ 	.byte	0x04, 0x36
        /*00ea*/ 	.short	(.L_7407 - .L_7406)
.L_7406:
        /*00ec*/ 	.word	0x00000008
.L_7407:


//--------------------- .nv.info._ZN2at6native27unrolled_elementwise_kernelIZZZNS0_17clamp_kernel_cudaERNS_18TensorIteratorBaseERKN3c106ScalarES7_ENKUlvE_clEvENKUlvE_clEvEUlhE_St5arrayIPcLm2EELi4E23TrivialOffsetCalculatorILi1EjESF_NS0_6memory12LoadWithCastILi1EEENSG_13StoreWithCastILi1EEEEEviT_T0_T2_T3_T4_T5_ --------------------------
	.section	.nv.info._ZN2at6native27unrolled_elementwise_kernelIZZZNS0_17clamp_kernel_cudaERNS_18TensorIteratorBaseERKN3c106ScalarES7_ENKUlvE_clEvENKUlvE_clEvEUlhE_St5arrayIPcLm2EELi4E23TrivialOffsetCalculatorILi1EjESF_NS0_6memory12LoadWithCastILi1EEENSG_13StoreWithCastILi1EEEEEviT_T0_T2_T3_T4_T5_,"",@"SHT_CUDA_INFO"
	.sectionflags	@""
	.align	4


	//----- nvinfo : EIATTR_CUDA_API_VERSION
	.align		4
        /*0000*/ 	.byte	0x04, 0x37
        /*0002*/ 	.short	(.L_7409 - .L_7408)
.L_7408:
        /*0004*/ 	.word	0x00000082


	//----- nvinfo : EIATTR_KPARAM_INFO
	.align		4
.L_7409:
        /*0008*/ 	.byte	0x04, 0x17
        /*000a*/ 	.short	(.L_7411 - .L_7410)
.L_7410:
        /*000c*/ 	.word	0x00000000
        /*0010*/ 	.short	0x0006
        /*0012*/ 	.short	0x0034
        /*0014*/ 	.byte	0x00, 0xf0, 0x21, 0x00


	//----- nvinfo : EIATTR_KPARAM_INFO
	.align		4
.L_7411:
        /*0018*/ 	.byte	0x04, 0x17
        /*001a*/ 	.short	(.L_7413 - .L_7412)
.L_7412:
        /*001c*/ 	.word	0x00000000
        /*0020*/ 	.short	0x0005
        /*0022*/ 	.short	0x002c
        /*0024*/ 	.byte	0x00, 0xf0, 0x21, 0x00


	//----- nvinfo : EIATTR_KPARAM_INFO
	.align		4
.L_7413:
        /*0028*/ 	.byte	0x04, 0x17
        /*002a*/ 	.short	(.L_7415 - .L_7414)
.L_7414:
        /*002c*/ 	.word	0x00000000
        /*0030*/ 	.short	0x0004
        /*0032*/ 	.short	0x0029
        /*0034*/ 	.byte	0x00, 0xf0, 0x05, 0x00


	//----- nvinfo : EIATTR_KPARAM_INFO
	.align		4
.L_7415:
        /*0038*/ 	.byte	0x04, 0x17
        /*003a*/ 	.short	(.L_7417 - .L_7416)
.L_7416:
        /*003c*/ 	.word	0x00000000
        /*0040*/ 	.short	0x0003
        /*0042*/ 	.short	0x0028
        /*0044*/ 	.byte	0x00, 0xf0, 0x05, 0x00


	//----- nvinfo : EIATTR_KPARAM_INFO
	.align		4
.L_7417:
        /*0048*/ 	.byte	0x04, 0x17
        /*004a*/ 	.short	(.L_7419 - .L_7418)
.L_7418:
        /*004c*/ 	.word	0x00000000
        /*0050*/ 	.short	0x0002
        /*0052*/ 	.short	0x0018
        /*0054*/ 	.byte	0x00, 0xf0, 0x41, 0x00


	//----- nvinfo : EIATTR_KPARAM_INFO
	.align		4
.L_7419:
        /*0058*/ 	.byte	0x04, 0x17
        /*005a*/ 	.short	(.L_7421 - .L_7420)
.L_7420:
        /*005c*/ 	.word	0x00000000
        /*0060*/ 	.short	0x0001
        /*0062*/ 	.short	0x0008
        /*0064*/ 	.byte	0x00, 0xf0, 0x41, 0x00


	//----- nvinfo : EIATTR_KPARAM_INFO
	.align		4
.L_7421:
        /*0068*/ 	.byte	0x04, 0x17
        /*006a*/ 	.short	(.L_7423 - .L_7422)
.L_7422:
        /*006c*/ 	.word	0x00000000
        /*0070*/ 	.short	0x0000
        /*0072*/ 	.short	0x0000
        /*0074*/ 	.byte	0x00, 0xf0, 0x11, 0x00


	//----- nvinfo : EIATTR_SPARSE_MMA_MASK
	.align		4
.L_7423:
        /*0078*/ 	.byte	0x03, 0x50
        /*007a*/ 	.short	0x0000


	//----- nvinfo : EIATTR_MAXREG_COUNT
	.align		4
        /*007c*/ 	.byte	0x03, 0x1b
        /*007e*/ 	.short	0x00ff


	//----- nvinfo : EIATTR_EXTERNS
	.align		4
        /*0080*/ 	.byte	0x04, 0x0f
        /*0082*/ 	.short	(.L_7425 - .L_7424)


	//   ....[0]....
	.align		4
.L_7424:
        /*0084*/ 	.word	index@(__assertfail)


	//----- nvinfo : EIATTR_MERCURY_ISA_VERSION
	.align		4
.L_7425:
        /*0088*/ 	.byte	0x03, 0x5f
        /*008a*/ 	.short	0x0101


	//----- nvinfo : EIATTR_SYSCALL_OFFSETS
	.align		4
        /*008c*/ 	.byte	0x04, 0x46
        /*008e*/ 	.short	(.L_7427 - .L_7426)


	//   ....[0]....
.L_7426:
        /*0090*/ 	.word	0x00000f50


	//   ....[1]....
        /*0094*/ 	.word	0x00001ea0


	//   ....[2]....
        /*0098*/ 	.word	0x00002e00


	//   ....[3]....
        /*009c*/ 	.word	0x00003d40


	//   ....[4]....
        /*00a0*/ 	.word	0x00004f90


	//   ....[5]....
        /*00a4*/ 	.word	0x00005fc0


	//   ....[6]....
        /*00a8*/ 	.word	0x00006fb0


	//   ....[7]....
        /*00ac*/ 	.word	0x00007fa0


	//----- nvinfo : EIATTR_EXIT_INSTR_OFFSETS
	.align		4
.L_7427:
        /*00b0*/ 	.byte	0x04, 0x1c
        /*00b2*/ 	.short	(.L_7429 - .L_7428)


	//   ....[0]....
.L_7428:
        /*00b4*/ 	.word	0x00007060


	//   ....[1]....
        /*00b8*/ 	.word	0x00007190


	//   ....[2]....
        /*00bc*/ 	.word	0x000071b0


	//   ....[3]....
        /*00c0*/ 	.word	0x00007250


	//   ....[4]....
        /*00c4*/ 	.word	0x00007280


	//   ....[5]....
        /*00c8*/ 	.word	0x000072b0


	//   ....[6]....
        /*00cc*/ 	.word	0x00007350


	//   ....[7]....
        /*00d0*/ 	.word	0x000073a0


	//   ....[8]....
        /*00d4*/ 	.word	0x00007450


	//   ....[9]....
        /*00d8*/ 	.word	0x000074b0


	//   ....[10]....
        /*00dc*/ 	.word	0x000074f0


	//   ....[11]....
        /*00e0*/ 	.word	0x000075b0


	//   ....[12]....
        /*00e4*/ 	.word	0x00007600


	//   ....[13]....
        /*00e8*/ 	.word	0x000077a0


	//   ....[14]....
        /*00ec*/ 	.word	0x00007910


	//   ....[15]....
        /*00f0*/ 	.word	0x00007960


	//   ....[16]....
        /*00f4*/ 	.word	0x00007a10


	//   ....[17]....
        /*00f8*/ 	.word	0x00007ba0


	//   ....[18]....
        /*00fc*/ 	.word	0x00007d30


	//   ....[19]....
        /*0100*/ 	.word	0x00007ea0


	//   ....[20]....
        /*0104*/ 	.word	0x00007fb0


	//   ....[21]....
        /*0108*/ 	.word	0x00007ff0


	//   ....[22]....
        /*010c*/ 	.word	0x00008020


	//----- nvinfo : EIATTR_MAX_THREADS
	.align		4
.L_7429:
        /*0110*/ 	.byte	0x04, 0x05
        /*0112*/ 	.short	(.L_7431 - .L_7430)
.L_7430:
        /*0114*/ 	.word	0x00000080
        /*0118*/ 	.word	0x00000001
        /*011c*/ 	.word	0x00000001


	//----- nvinfo : EIATTR_CRS_STACK_SIZE
	.align		4
.L_7431:
        /*0120*/ 	.byte	0x04, 0x1e
        /*0122*/ 	.short	(.L_7433 - .L_7432)
.L_7432:
        /*0124*/ 	.word	0x00000000


	//----- nvinfo : EIATTR_CBANK_PARAM_SIZE
	.align		4
.L_7433:
        /*0128*/ 	.byte	0x03, 0x19
        /*012a*/ 	.short	0x003c


	//----- nvinfo : EIATTR_PARAM_CBANK
	.align		4
        /*012c*/ 	.byte	0x04, 0x0a
        /*012e*/ 	.short	(.L_7435 - .L_7434)
	.align		4
.L_7434:
        /*0130*/ 	.word	index@(.nv.constant0._ZN2at6native27unrolled_elementwise_kernelIZZZNS0_17clamp_kernel_cudaERNS_18TensorIteratorBaseERKN3c106ScalarES7_ENKUlvE_clEvENKUlvE_clEvEUlhE_St5arrayIPcLm2EELi4E23TrivialOffsetCalculatorILi1EjESF_NS0_6memory12LoadWithCastILi1EEENSG_13StoreWithCastILi1EEEEEviT_T0_T2_T3_T4_T5_)
        /*0134*/ 	.short	0x0210
        /*0136*/ 	.short	0x003c


	//----- nvinfo : EIATTR_SW_WAR
	.align		4
.L_7435:
        /*0138*/ 	.byte	0x04, 0x36
        /*013a*/ 	.short	(.L_7437 - .L_7436)
.L_7436:
        /*013c*/ 	.word	0x00000008
.L_7437:


//--------------------- .nv.info._ZN2at6native18elementwise_kernelILi128ELi4EZNS0_22gpu_kernel_impl_nocastIZZZNS0_17clamp_kernel_cudaERNS_18TensorIteratorBaseERKN3c106ScalarES8_ENKUlvE_clEvENKUlvE_clEvEUlhE_EEvS4_RKT_EUliE_EEviT1_ --------------------------
	.section	.nv.info._ZN2at6native18elementwise_kernelILi128ELi4EZNS0_22gpu_kernel_impl_nocastIZZZNS0_17clamp_kernel_cudaERNS_18TensorIteratorBaseERKN3c106ScalarES8_ENKUlvE_clEvENKUlvE_clEvEUlhE_EEvS4_RKT_EUliE_EEviT1_,"",@"SHT_CUDA_INFO"
	.sectionflags	@""
	.align	4


	//----- nvinfo : EIATTR_CUDA_API_VERSION
	.align		4
        /*0000*/ 	.byte	0x04, 0x37
        /*0002*/ 	.short	(.L_7439 - .L_7438)
.L_7438:
        /*0004*/ 	.word	0x00000082


	//----- nvinfo : EIATTR_KPARAM_INFO
	.align		4
.L_7439:
        /*0008*/ 	.byte	0x04, 0x17
        /*000a*/ 	.short	(.L_7441 - .L_7440)
.L_7440:
        /*000c*/ 	.word	0x00000000
        /*0010*/ 	.short	0x0001
        /*0012*/ 	.short	0x0008
        /*0014*/ 	.byte	0x00, 0xf0, 0x81, 0x08


	//----- nvinfo : EIATTR_KPARAM_INFO
	.align		4
.L_7441:
        /*0018*/ 	.byte	0x04, 0x17
        /*001a*/ 	.short	(.L_7443 - .L_7442)
.L_7442:
        /*001c*/ 	.word	0x00000000
        /*0020*/ 	.short	0x0000
        /*0022*/ 	.short	0x0000
        /*0024*/ 	.byte	0x00, 0xf0, 0x11, 0x00


	//----- nvinfo : EIATTR_SPARSE_MMA_MASK
	.align		4
.L_7443:
        /*0028*/ 	.byte	0x03, 0x50
        /*002a*/ 	.short	0x0000


	//----- nvinfo : EIATTR_MAXREG_COUNT
	.align		4
        /*002c*/ 	.byte	0x03, 0x1b
        /*002e*/ 	.short	0x0080


	//----- nvinfo : EIATTR_MERCURY_ISA_VERSION
	.align		4
        /*0030*/ 	.byte	0x03, 0x5f
        /*0032*/ 	.short	0x0101


	//----- nvinfo : EIATTR_EXIT_INSTR_OFFSETS
	.align		4
        /*0034*/ 	.byte	0x04, 0x1c
        /*0036*/ 	.short	(.L_7445 - .L_7444)


	//   ....[0]....
.L_7444:
        /*0038*/ 	.word	0x00003be0


	//   ....[1]....
        /*003c*/ 	.word	0x00004f70


	//----- nvinfo : EIATTR_MAX_THREADS
	.align		4
.L_7445:
        /*0040*/ 	.byte	0x04, 0x05
        /*0042*/ 	.short	(.L_7447 - .L_7446)
.L_7446:
        /*0044*/ 	.word	0x00000080
        /*0048*/ 	.word	0x00000001
        /*004c*/ 	.word	0x00000001


	//----- nvinfo : EIATTR_CRS_STACK_SIZE
	.align		4
.L_7447:
        /*0050*/ 	.byte	0x04, 0x1e
        /*0052*/ 	.short	(.L_7449 - .L_7448)
.L_7448:
        /*0054*/ 	.word	0x00000000


	//----- nvinfo : EIATTR_CBANK_PARAM_SIZE
	.align		4
.L_7449:
        /*0058*/ 	.byte	0x03, 0x19
        /*005a*/ 	.short	0x0228


	//----- nvinfo : EIATTR_PARAM_CBANK
	.align		4
        /*005c*/ 	.byte	0x04, 0x0a
        /*005e*/ 	.short	(.L_7451 - .L_7450)
	.align		4
.L_7450:
        /*0060*/ 	.word	index@(.nv.constant0._ZN2at6native18elementwise_kernelILi128ELi4EZNS0_22gpu_kernel_impl_nocastIZZZNS0_17clamp_kernel_cudaERNS_18TensorIteratorBaseERKN3c106ScalarES8_ENKUlvE_clEvENKUlvE_clEvEUlhE_EEvS4_RKT_EUliE_EEviT1_)
        /*0064*/ 	.short	0x0210
        /*0066*/ 	.short	0x0228


	//----- nvinfo : EIATTR_SW_WAR
	.align		4
.L_7451:
        /*0068*/ 	.byte	0x04, 0x36
        /*006a*/ 	.short	(.L_7453 - .L_7452)
.L_7452:
        /*006c*/ 	.word	0x00000008
.L_7453:


//--------------------- .nv.info._ZN2at6native27unrolled_elementwise_kernelIZZZNS0_17clamp_kernel_cudaERNS_18TensorIteratorBaseERKN3c106ScalarES7_ENKUlvE_clEvENKUlvE_clEvEUlhE_St5arrayIPcLm2EELi4E23TrivialOffsetCalculatorILi1EjESF_NS0_6memory15LoadWithoutCastENSG_16StoreWithoutCastEEEviT_T0_T2_T3_T4_T5_ --------------------------
	.section	.nv.info._ZN2at6native27unrolled_elementwise_kernelIZZZNS0_17clamp_kernel_cudaERNS_18TensorIteratorBaseERKN3c106ScalarES7_ENKUlvE_clEvENKUlvE_clEvEUlhE_St5arrayIPcLm2EELi4E23TrivialOffsetCalculatorILi1EjESF_NS0_6memory15LoadWithoutCastENSG_16StoreWithoutCastEEEviT_T0_T2_T3_T4_T5_,"",@"SHT_CUDA_INFO"
	.sectionflags	@""
	.align	4


	//----- nvinfo : EIATTR_CUDA_API_VERSION
	.align		4
        /*0000*/ 	.byte	0x04, 0x37
        /*0002*/ 	.short	(.L_7455 - .L_7454)
.L_7454:
        /*0004*/ 	.word	0x00000082


	//----- nvinfo : EIATTR_KPARAM_INFO
	.align		4
.L_7455:
        /*0008*/ 	.byte	0x04, 0x17
        /*000a*/ 	.short	(.L_7457 - .L_7456)
.L_7456:
        /*000c*/ 	.word	0x00000000
        /*0010*/ 	.short	0x0006
        /*0012*/ 	.short	0x002b
        /*0014*/ 	.byte	0x00, 0xf0, 0x05, 0x00


	//----- nvinfo : EIATTR_KPARAM_INFO
	.align		4
.L_7457:
        /*0018*/ 	.byte	0x04, 0x17
        /*001a*/ 	.short	(.L_7459 - .L_7458)
.L_7458:
        /*001c*/ 	.word	0x00000000
        /*0020*/ 	.short	0x0005
        /*0022*/ 	.short	0x002a
        /*0024*/ 	.byte	0x00, 0xf0, 0x05, 0x00


	//----- nvinfo : EIATTR_KPARAM_INFO
	.align		4
.L_7459:
        /*0028*/ 	.byte	0x04, 0x17
        /*002a*/ 	.short	(.L_7461 - .L_7460)
.L_7460:
        /*002c*/ 	.word	0x00000000
        /*0030*/ 	.short	0x0004
        /*0032*/ 	.short	0x0029
        /*0034*/ 	.byte	0x00, 0xf0, 0x05, 0x00


	//----- nvinfo : EIATTR_KPARAM_INFO
	.align		4
.L_7461:
        /*0038*/ 	.byte	0x04, 0x17
        /*003a*/ 	.short	(.L_7463 - .L_7462)
.L_7462:
        /*003c*/ 	.word	0x00000000
        /*0040*/ 	.short	0x0003
        /*0042*/ 	.short	0x0028
        /*0044*/ 	.byte	0x00, 0xf0, 0x05, 0x00


	//----- nvinfo : EIATTR_KPARAM_INFO
	.align		4
.L_7463:
        /*0048*/ 	.byte	0x04, 0x17
        /*004a*/ 	.short	(.L_7465 - .L_7464)
.L_7464:
        /*004c*/ 	.word	0x00000000
        /*0050*/ 	.short	0x0002
        /*0052*/ 	.short	0x0018
        /*0054*/ 	.byte	0x00, 0xf0, 0x41, 0x00


	//----- nvinfo : EIATTR_KPARAM_INFO
	.align		4
.L_7465:
        /*0058*/ 	.byte	0x04, 0x17
        /*005a*/ 	.short	(.L_7467 - .L_7466)
.L_7466:
        /*005c*/ 	.word	0x00000000
        /*0060*/ 	.short	0x0001
        /*0062*/ 	.short	0x0008
        /*0064*/ 	.byte	0x00, 0xf0, 0x41, 0x00


	//----- nvinfo : EIATTR_KPARAM_INFO
	.align		4
.L_7467:
        /*0068*/ 	.byte	0x04, 0x17
        /*006a*/ 	.short	(.L_7469 - .L_7468)
.L_7468:
        /*006c*/ 	.word	0x00000000
        /*0070*/ 	.short	0x0000
        /*0072*/ 	.short	0x0000
        /*0074*/ 	.byte	0x00, 0xf0, 0x11, 0x00


	//----- nvinfo : EIATTR_SPARSE_MMA_MASK
	.align		4
.L_7469:
        /*0078*/ 	.byte	0x03, 0x50
        /*007a*/ 	.short	0x0000


	//----- nvinfo : EIATTR_MAXREG_COUNT
	.align		4
        /*007c*/ 	.byte	0x03, 0x1b
        /*007e*/ 	.short	0x00ff


	//----- nvinfo : EIATTR_MERCURY_ISA_VERSION
	.align		4
        /*0080*/ 	.byte	0x03, 0x5f
        /*0082*/ 	.short	0x0101


	//----- nvinfo : EIATTR_EXIT_INSTR_OFFSETS
	.align		4
        /*0084*/ 	.byte	0x04, 0x1c
        /*0086*/ 	.short	(.L_7471 - .L_7470)


	//   ....[0]....
.L_7470:
        /*0088*/ 	.word	0x00000470


	//   ....[1]....
        /*008c*/ 	.word	0x000004d0


	//----- nvinfo : EIATTR_MAX_THREADS
	.align		4
.L_7471:
        /*0090*/ 	.byte	0x04, 0x05
        /*0092*/ 	.short	(.L_7473 - .L_7472)
.L_7472:
        /*0094*/ 	.word	0x00000080
        /*0098*/ 	.word	0x00000001
        /*009c*/ 	.word	0x00000001


	//----- nvinfo : EIATTR_CRS_STACK_SIZE
	.align		4
.L_7473:
        /*00a0*/ 	.byte	0x04, 0x1e
        /*00a2*/ 	.short	(.L_7475 - .L_7474)
.L_7474:
        /*00a4*/ 	.word	0x00000000


	//----- nvinfo : EIATTR_CBANK_PARAM_SIZE
	.align		4
.L_7475:
        /*00a8*/ 	.byte	0x03, 0x19
        /*00aa*/ 	.short	0x002c


	//----- nvinfo : EIATTR_PARAM_CBANK
	.align		4
        /*00ac*/ 	.byte	0x04, 0x0a
        /*00ae*/ 	.short	(.L_7477 - .L_7476)
	.align		4
.L_7476:
        /*00b0*/ 	.word	index@(.nv.constant0._ZN2at6native27unrolled_elementwise_kernelIZZZNS0_17clamp_kernel_cudaERNS_18TensorIteratorBaseERKN3c106ScalarES7_ENKUlvE_clEvENKUlvE_clEvEUlhE_St5arrayIPcLm2EELi4E23TrivialOffsetCalculatorILi1EjESF_NS0_6memory15LoadWithoutCastENSG_16StoreWithoutCastEEEviT_T0_T2_T3_T4_T5_)
        /*00b4*/ 	.short	0x0210
        /*00b6*/ 	.short	0x002c


	//----- nvinfo : EIATTR_SW_WAR
	.align		4
.L_7477:
        /*00b8*/ 	.byte	0x04, 0x36
        /*00ba*/ 	.short	(.L_7479 - .L_7478)
.L_7478:
        /*00bc*/ 	.word	0x00000008
.L_7479:


//--------------------- .nv.info._ZN2at6native29vectorized_elementwise_kernelILi2EZZZNS0_17clamp_kernel_cudaERNS_18TensorIteratorBaseERKN3c106ScalarES7_ENKUlvE_clEvENKUlvE_clEvEUlhE_St5arrayIPcLm2EEEEviT0_T1_ --------------------------
	.section	.nv.info._ZN2at6native29vectorized_elementwise_kernelILi2EZZZNS0_17clamp_kernel_cudaERNS_18TensorIteratorBaseERKN3c106ScalarES7_ENKUlvE_clEvENKUlvE_clEvEUlhE_St5arrayIPcLm2EEEEviT0_T1_,"",@"SHT_CUDA_INFO"
	.sectionflags	@""
	.align	4


	//----- nvinfo : EIATTR_CUDA_API_VERSION
	.align		4
        /*0000*/ 	.byte	0x04, 0x37
        /*0002*/ 	.short	(.L_7481 - .L_7480)
.L_7480:
        /*0004*/ 	.word	0x00000082


	//----- nvinfo : EIATTR_KPARAM_INFO
	.align		4
.L_7481:
        /*0008*/ 	.byte	0x04, 0x17
        /*000a*/ 	.short	(.L_7483 - .L_7482)
.L_7482:
        /*000c*/ 	.word	0x00000000
        /*0010*/ 	.short	0x0002
        /*0012*/ 	.short	0x0018
        /*0014*/ 	.byte	0x00, 0xf0, 0x41, 0x00


	//----- nvinfo : EIATTR_KPARAM_INFO
	.align		4
.L_7483:
        /*0018*/ 	.byte	0x04, 0x17
        /*001a*/ 	.short	(.L_7485 - .L_7484)
.L_7484:
        /*001c*/ 	.word	0x00000000
        /*0020*/ 	.short	0x0001
        /*0022*/ 	.short	0x0008
        /*0024*/ 	.byte	0x00, 0xf0, 0x41, 0x00


	//----- nvinfo : EIATTR_KPARAM_INFO
	.align		4
.L_7485:
        /*0028*/ 	.byte	0x04, 0x17
        /*002a*/ 	.short	(.L_7487 - .L_7486)
.L_7486:
        /*002c*/ 	.word	0x00000000
        /*0030*/ 	.short	0x0000
        /*0032*/ 	.short	0x0000
        /*0034*/ 	.byte	0x00, 0xf0, 0x11, 0x00


	//----- nvinfo : EIATTR_SPARSE_MMA_MASK
	.align		4
.L_7487:
        /*0038*/ 	.byte	0x03, 0x50
        /*003a*/ 	.short	0x0000


	//----- nvinfo : EIATTR_MAXREG_COUNT
	.align		4
        /*003c*/ 	.byte	0x03, 0x1b
        /*003e*/ 	.short	0x00ff


	//----- nvinfo : EIATTR_MERCURY_ISA_VERSION
	.align		4
        /*0040*/ 	.byte	0x03, 0x5f
        /*0042*/ 	.short	0x0101


	//----- nvinfo : EIATTR_EXIT_INSTR_OFFSETS
	.align		4
        /*0044*/ 	.byte	0x04, 0x1c
        /*0046*/ 	.short	(.L_7489 - .L_7488)


	//   ....[0]....
.L_7488:
        /*0048*/ 	.word	0x000003b0


	//   ....[1]....
        /*004c*/ 	.word	0x00000c80


	//   ....[2]....
        /*0050*/ 	.word	0x00000ce0


	//----- nvinfo : EIATTR_MAX_THREADS
	.align		4
.L_7489:
        /*0054*/ 	.byte	0x04, 0x05
        /*0056*/ 	.short	(.L_7491 - .L_7490)
.L_7490:
        /*0058*/ 	.word	0x00000080
        /*005c*/ 	.word	0x00000001
        /*0060*/ 	.word	0x00000001


	//----- nvinfo : EIATTR_CRS_STACK_SIZE
	.align		4
.L_7491:
        /*0064*/ 	.byte	0x04, 0x1e
        /*0066*/ 	.short	(.L_7493 - .L_7492)
.L_7492:
        /*0068*/ 	.word	0x00000000


	//----- nvinfo : EIATTR_CBANK_PARAM_SIZE
	.align		4
.L_7493:
        /*006c*/ 	.byte	0x03, 0x19
        /*006e*/ 	.short	0x0028


	//----- nvinfo : EIATTR_PARAM_CBANK
	.align		4
        /*0070*/ 	.byte	0x04, 0x0a
        /*0072*/ 	.short	(.L_7495 - .L_7494)
	.align		4
.L_7494:
        /*0074*/ 	.word	index@(.nv.constant0._ZN2at6native29vectorized_elementwise_kernelILi2EZZZNS0_17clamp_kernel_cudaERNS_18TensorIteratorBaseERKN3c106ScalarES7_ENKUlvE_clEvENKUlvE_clEvEUlhE_St5arrayIPcLm2EEEEviT0_T1_)
        /*0078*/ 	.short	0x0210
        /*007a*/ 	.short	0x0028


	//----- nvinfo : EIATTR_SW_WAR
	.align		4
.L_7495:
        /*007c*/ 	.byte	0x04, 0x36
        /*007e*/ 	.short	(.L_7497 - .L_7496)
.L_7496:
        /*0080*/ 	.word	0x00000008
.L_7497:


//--------------------- .nv.info._ZN2at6native29vectorized_elementwise_kernelILi4EZZZNS0_17clamp_kernel_cudaERNS_18TensorIteratorBaseERKN3c106ScalarES7_ENKUlvE_clEvENKUlvE_clEvEUlhE_St5arrayIPcLm2EEEEviT0_T1_ --------------------------
	.section	.nv.info._ZN2at6native29vectorized_elementwise_kernelILi4EZZZNS0_17clamp_kernel_cudaERNS_18TensorIteratorBaseERKN3c106ScalarES7_ENKUlvE_clEvENKUlvE_clEvEUlhE_St5arrayIPcLm2EEEEviT0_T1_,"",@"SHT_CUDA_INFO"
	.sectionflags	@""
	.align	4


	//----- nvinfo : EIATTR_CUDA_API_VERSION
	.align		4
        /*0000*/ 	.byte	0x04, 0x37
        /*0002*/ 	.short	(.L_7499 - .L_7498)
.L_7498:
        /*0004*/ 	.word	0x00000082


	//----- nvinfo : EIATTR_KPARAM_INFO
	.align		4
.L_7499:
        /*0008*/ 	.byte	0x04, 0x17
        /*000a*/ 	.short	(.L_7501 - .L_7500)
.L_7500:
        /*000c*/ 	.word	0x00000000
        /*0010*/ 	.short	0x0002
        /*0012*/ 	.short	0x0018
        /*0014*/ 	.byte	0x00, 0xf0, 0x41, 0x00


	//----- nvinfo : EIATTR_KPARAM_INFO
	.align		4
.L_7501:
        /*0018*/ 	.byte	0x04, 0x17
        /*001a*/ 	.short	(.L_7503 - .L_7502)
.L_7502:
        /*001c*/ 	.word	0x00000000
        /*0020*/ 	.short	0x0001
        /*0022*/ 	.short	0x0008
        /*0024*/ 	.byte	0x00, 0xf0, 0x41, 0x00


	//----- nvinfo : EIATTR_KPARAM_INFO
	.align		4
.L_7503:
        /*0028*/ 	.byte	0x04, 0x17
        /*002a*/ 	.short	(.L_7505 - .L_7504)
.L_7504:
        /*002c*/ 	.word	0x00000000
        /*0030*/ 	.short	0x0000
        /*0032*/ 	.short	0x0000
        /*0034*/ 	.byte	0x00, 0xf0, 0x11, 0x00


	//----- nvinfo : EIATTR_SPARSE_MMA_MASK
	.align		4
.L_7505:
        /*0038*/ 	.byte	0x03, 0x50
        /*003a*/ 	.short	0x0000


	//----- nvinfo : EIATTR_MAXREG_COUNT
	.align		4
        /*003c*/ 	.byte	0x03, 0x1b
        /*003e*/ 	.short	0x00ff


	//----- nvinfo : EIATTR_MERCURY_ISA_VERSION
	.align		4
        /*0040*/ 	.byte	0x03, 0x5f
        /*0042*/ 	.short	0x0101


	//----- nvinfo : EIATTR_EXIT_INSTR_OFFSETS
	.align		4
        /*0044*/ 	.byte	0x04, 0x1c
        /*0046*/ 	.short	(.L_7507 - .L_7506)


	//   ....[0]....
.L_7506:
        /*0048*/ 	.word	0x00000390


	//   ....[1]....
        /*004c*/ 	.word	0x00000c60


	//   ....[2]....
        /*0050*/ 	.word	0x00000cc0


	//----- nvinfo : EIATTR_MAX_THREADS
	.align		4
.L_7507:
        /*0054*/ 	.byte	0x04, 0x05
        /*0056*/ 	.short	(.L_7509 - .L_7508)
.L_7508:
        /*0058*/ 	.word	0x00000080
        /*005c*/ 	.word	0x00000001
        /*0060*/ 	.word	0x00000001


	//----- nvinfo : EIATTR_CRS_STACK_SIZE
	.align		4
.L_7509:
        /*0064*/ 	.byte	0x04, 0x1e
        /*0066*/ 	.short	(.L_7511 - .L_7510)
.L_7510:
        /*0068*/ 	.word	0x00000000


	//----- nvinfo : EIATTR_CBANK_PARAM_SIZE
	.align		4
.L_7511:
        /*006c*/ 	.byte	0x03, 0x19
        /*006e*/ 	.short	0x0028


	//----- nvinfo : EIATTR_PARAM_CBANK
	.align		4
        /*0070*/ 	.byte	0x04, 0x0a
        /*0072*/ 	.short	(.L_7513 - .L_7512)
	.align		4
.L_7512:
        /*0074*/ 	.word	index@(.nv.constant0._ZN2at6native29vectorized_elementwise_kernelILi4EZZZNS0_17clamp_kernel_cudaERNS_18TensorIteratorBaseERKN3c106ScalarES7_ENKUlvE_clEvENKUlvE_clEvEUlhE_St5arrayIPcLm2EEEEviT0_T1_)
        /*0078*/ 	.short	0x0210
        /*007a*/ 	.short	0x0028


	//----- nvinfo : EIATTR_SW_WAR
	.align		4
.L_7513:
        /*007c*/ 	.byte	0x04, 0x36
        /*007e*/ 	.short	(.L_7515 - .L_7514)
.L_7514:
        /*0080*/ 	.word	0x00000008
.L_7515:


//--------------------- .nv.info._ZN2at6native29vectorized_elementwise_kernelILi8EZZZNS0_17clamp_kernel_cudaERNS_18TensorIteratorBaseERKN3c106ScalarES7_ENKUlvE_clEvENKUlvE_clEvEUlhE_St5arrayIPcLm2EEEEviT0_T1_ --------------------------
	.section	.nv.info._ZN2at6native29vectorized_elementwise_kernelILi8EZZZNS0_17clamp_kernel_cudaERNS_18TensorIteratorBaseERKN3c106ScalarES7_ENKUlvE_clEvENKUlvE_clEvEUlhE_St5arrayIPcLm2EEEEviT0_T1_,"",@"SHT_CUDA_INFO"
	.sectionflags	@""
	.align	4


	//----- nvinfo : EIATTR_CUDA_API_VERSION
	.align		4
        /*0000*/ 	.byte	0x04, 0x37
        /*0002*/ 	.short	(.L_7517 - .L_7516)
.L_7516:
        /*0004*/ 	.word	0x00000082


	//----- nvinfo : EIATTR_KPARAM_INFO
	.align		4
.L_7517:
        /*0008*/ 	.byte	0x04, 0x17
        /*000a*/ 	.short	(.L_7519 - .L_7518)
.L_7518:
        /*000c*/ 	.word	0x00000000
        /*0010*/ 	.short	0x0002
        /*0012*/ 	.short	0x0018
        /*0014*/ 	.byte	0x00, 0xf0, 0x41, 0x00


	//----- nvinfo : EIATTR_KPARAM_INFO
	.align		4
.L_7519:
        /*0018*/ 	.byte	0x04, 0x17
        /*001a*/ 	.short	(.L_7521 - .L_7520)
.L_7520:
        /*001c*/ 	.word	0x00000000
        /*0020*/ 	.short	0x0001
        /*0022*/ 	.short	0x0008
        /*0024*/ 	.byte	0x00, 0xf0, 0x41, 0x00


	//----- nvinfo : EIATTR_KPARAM_INFO
	.align		4
.L_7521:
        /*0028*/ 	.byte	0x04, 0x17
        /*002a*/ 	.short	(.L_7523 - .L_7522)
.L_7522:
        /*002c*/ 	.word	0x00000000
        /*0030*/ 	.short	0x0000
        /*0032*/ 	.short	0x0000
        /*0034*/ 	.byte	0x00, 0xf0, 0x11, 0x00


	//----- nvinfo : EIATTR_SPARSE_MMA_MASK
	.align		4
.L_7523:
        /*0038*/ 	.byte	0x03, 0x50
        /*003a*/ 	.short	0x0000


	//----- nvinfo : EIATTR_MAXREG_COUNT
	.align		4
        /*003c*/ 	.byte	0x03, 0x1b
        /*003e*/ 	.short	0x00ff


	//----- nvinfo : EIATTR_MERCURY_ISA_VERSION
	.align		4
        /*0040*/ 	.byte	0x03, 0x5f
        /*0042*/ 	.short	0x0101


	//----- nvinfo : EIATTR_EXIT_INSTR_OFFSETS
	.align		4
        /*0044*/ 	.byte	0x04, 0x1c
        /*0046*/ 	.short	(.L_7525 - .L_7524)


	//   ....[0]....
.L_7524:
        /*0048*/ 	.word	0x00000430


	//   ....[1]....
        /*004c*/ 	.word	0x00000d00


	//   ....[2]....
        /*0050*/ 	.word	0x00000d60


	//----- nvinfo : EIATTR_MAX_THREADS
	.align		4
.L_7525:
        /*0054*/ 	.byte	0x04, 0x05
        /*0056*/ 	.short	(.L_7527 - .L_7526)
.L_7526:
        /*0058*/ 	.word	0x00000080
        /*005c*/ 	.word	0x00000001
        /*0060*/ 	.word	0x00000001


	//----- nvinfo : EIATTR_CRS_STACK_SIZE
	.align		4
.L_7527:
        /*0064*/ 	.byte	0x04, 0x1e
        /*0066*/ 	.short	(.L_7529 - .L_7528)
.L_7528:
        /*0068*/ 	.word	0x00000000


	//----- nvinfo : EIATTR_CBANK_PARAM_SIZE
	.align		4
.L_7529:
        /*006c*/ 	.byte	0x03, 0x19
        /*006e*/ 	.short	0x0028


	//----- nvinfo : EIATTR_PARAM_CBANK
	.align		4
        /*0070*/ 	.byte	0x04, 0x0a
        /*0072*/ 	.short	(.L_7531 - .L_7530)
	.align		4
.L_7530:
        /*0074*/ 	.word	index@(.nv.constant0._ZN2at6native29vectorized_elementwise_kernelILi8EZZZNS0_17clamp_kernel_cudaERNS_18TensorIteratorBaseERKN3c106ScalarES7_ENKUlvE_clEvENKUlvE_clEvEUlhE_St5arrayIPcLm2EEEEviT0_T1_)
        /*0078*/ 	.short	0x0210
        /*007a*/ 	.short	0x0028


	//----- nvinfo : EIATTR_SW_WAR
	.align		4
.L_7531:
        /*007c*/ 	.byte	0x04, 0x36
        /*007e*/ 	.short	(.L_7533 - .L_7532)
.L_7532:
        /*0080*/ 	.word	0x00000008
.L_7533:


//--------------------- .nv.info._ZN2at6native18elementwise_kernelILi128ELi4EZNS0_15gpu_kernel_implIZZZNS0_16sqrt_kernel_cudaERNS_18TensorIteratorBaseEENKUlvE0_clEvENKUlvE2_clEvEUlN3c108BFloat16EE_EEvS4_RKT_EUliE_EEviT1_ --------------------------
	.section	.nv.info._ZN2at6native18elementwise_kernelILi128ELi4EZNS0_15gpu_kernel_implIZZZNS0_16sqrt_kernel_cudaERNS_18TensorIteratorBaseEENKUlvE0_clEvENKUlvE2_clEvEUlN3c108BFloat16EE_EEvS4_RKT_EUliE_EEviT1_,"",@"SHT_CUDA_INFO"
	.sectionflags	@""
	.align	4


	//----- nvinfo : EIATTR_CUDA_API_VERSION
	.align		4
        /*0000*/ 	.byte	0x04, 0x37
        /*0002*/ 	.short	(.L_7535 - .L_7534)
.L_7534:
        /*0004*/ 	.word	0x00000082


	//----- nvinfo : EIATTR_KPARAM_INFO
	.align		4
.L_7535:
        /*0008*/ 	.byte	0x04, 0x17
        /*000a*/ 	.short	(.L_7537 - .L_7536)
.L_7536:
        /*000c*/ 	.word	0x00000000
        /*0010*/ 	.short	0x0001
        /*0012*/ 	.short	0x0008
        /*0014*/ 	.byte	0x00, 0xf0, 0x61, 0x08


	//----- nvinfo : EIATTR_KPARAM_INFO
	.align		4
.L_7537:
        /*0018*/ 	.byte	0x04, 0x17
        /*001a*/ 	.short	(.L_7539 - .L_7538)
.L_7538:
        /*001c*/ 	.word	0x00000000
        /*0020*/ 	.short	0x0000
        /*0022*/ 	.short	0x0000
        /*0024*/ 	.byte	0x00, 0xf0, 0x11, 0x00


	//----- nvinfo : EIATTR_SPARSE_MMA_MASK
	.align		4
.L_7539:
        /*0028*/ 	.byte	0x03, 0x50
        /*002a*/ 	.short	0x0000


	//----- nvinfo : EIATTR_MAXREG_COUNT
	.align		4
        /*002c*/ 	.byte	0x03, 0x1b
        /*002e*/ 	.short	0x0080


	//----- nvinfo : EIATTR_EXTERNS
	.align		4
        /*0030*/ 	.byte	0x04, 0x0f
        /*0032*/ 	.short	(.L_7541 - .L_7540)


	//   ....[0]....
	.align		4
.L_7540:
        /*0034*/ 	.word	index@(__assertfail)


	//----- nvinfo : EIATTR_MERCURY_ISA_VERSION
	.align		4
.L_7541:
        /*0038*/ 	.byte	0x03, 0x5f
        /*003a*/ 	.short	0x0101


	//----- nvinfo : EIATTR_SYSCALL_OFFSETS
	.align		4
        /*003c*/ 	.byte	0x04, 0x46
        /*003e*/ 	.short	(.L_7543 - .L_7542)


	//   ....[0]....
.L_7542:
        /*0040*/ 	.word	0x000022d0


	//   ....[1]....
        /*0044*/ 	.word	0x00003260


	//   ....[2]....
        /*0048*/ 	.word	0x00005590


	//   ....[3]....
        /*004c*/ 	.word	0x00006520


	//   ....[4]....
        /*0050*/ 	.word	0x00008840


	//   ....[5]....
        /*0054*/ 	.word	0x000097d0


	//   ....[6]....
        /*0058*/ 	.word	0x0000bae0


	//   ....[7]....
        /*005c*/ 	.word	0x0000ca70


	//----- nvinfo : EIATTR_EXIT_INSTR_OFFSETS
	.align		4
.L_7543:
        /*0060*/ 	.byte	0x04, 0x1c
        /*0062*/ 	.short	(.L_7545 - .L_7544)


	//   ....[0]....
.L_7544:
        /*0064*/ 	.word	0x000098a0


	//   ....[1]....
        /*0068*/ 	.word	0x0000bca0


	//   ....[2]....
        /*006c*/ 	.word	0x0000bce0


	//   ....[3]....
        /*0070*/ 	.word	0x0000bd80


	//   ....[4]....
        /*0074*/ 	.word	0x0000bdc0


	//   ....[5]....
        /*0078*/ 	.word	0x0000be00


	//   ....[6]....
        /*007c*/ 	.word	0x0000be90


	//   ....[7]....
        /*0080*/ 	.word	0x0000bed0


	//   ....[8]....
        /*0084*/ 	.word	0x0000bf70


	//   ....[9]....
        /*0088*/ 	.word	0x0000bfc0


	//   ....[10]....
        /*008c*/ 	.word	0x0000c010


	//   ....[11]....
        /*0090*/ 	.word	0x0000c0e0


	//   ....[12]....
        /*0094*/ 	.word	0x0000c140


	//   ....[13]....
        /*0098*/ 	.word	0x0000c2d0


	//   ....[14]....
        /*009c*/ 	.word	0x0000c430


	//   ....[15]....
        /*00a0*/ 	.word	0x0000c450


	//   ....[16]....
        /*00a4*/ 	.word	0x0000c510


	//   ....[17]....
        /*00a8*/ 	.word	0x0000c690


	//   ....[18]....
        /*00ac*/ 	.word	0x0000c810


	//   ....[19]....
        /*00b0*/ 	.word	0x0000c970


	//   ....[20]....
        /*00b4*/ 	.word	0x0000ca80


	//   ....[21]....
        /*00b8*/ 	.word	0x0000cac0


	//   ....[22]....
        /*00bc*/ 	.word	0x0000cb00


	//----- nvinfo : EIATTR_MAX_THREADS
	.align		4
.L_7545:
        /*00c0*/ 	.byte	0x04, 0x05
        /*00c2*/ 	.short	(.L_7547 - .L_7546)
.L_7546:
        /*00c4*/ 	.word	0x00000080
        /*00c8*/ 	.word	0x00000001
        /*00cc*/ 	.word	0x00000001


	//----- nvinfo : EIATTR_CRS_STACK_SIZE
	.align		4
.L_7547:
        /*00d0*/ 	.byte	0x04, 0x1e
        /*00d2*/ 	.short	(.L_7549 - .L_7548)
.L_7548:
        /*00d4*/ 	.word	0x00000000


	//----- nvinfo : EIATTR_CBANK_PARAM_SIZE
	.align		4
.L_7549:
        /*00d8*/ 	.byte	0x03, 0x19
        /*00da*/ 	.short	0x0220


	//----- nvinfo : EIATTR_PARAM_CBANK
	.align		4
        /*00dc*/ 	.byte	0x04, 0x0a
        /*00de*/ 	.short	(.L_7551 - .L_7550)
	.align		4
.L_7550:
        /*00e0*/ 	.word	index@(.nv.constant0._ZN2at6native18elementwise_kernelILi128ELi4EZNS0_15gpu_kernel_implIZZZNS0_16sqrt_kernel_cudaERNS_18TensorIteratorBaseEENKUlvE0_clEvENKUlvE2_clEvEUlN3c108BFloat16EE_EEvS4_RKT_EUliE_EEviT1_)
        /*00e4*/ 	.short	0x0210
        /*00e6*/ 	.short	0x0220


	//----- nvinfo : EIATTR_SW_WAR
	.align		4
.L_7551:
        /*00e8*/ 	.byte	0x04, 0x36
        /*00ea*/ 	.short	(.L_7553 - .L_7552)
.L_7552:
        /*00ec*/ 	.word	0x00000008
.L_7553:


//--------------------- .nv.info._ZN2at6native27unrolled_elementwise_kernelIZZZNS0_16sqrt_kernel_cudaERNS_18TensorIteratorBaseEENKUlvE0_clEvENKUlvE2_clEvEUlN3c108BFloat16EE_St5arrayIPcLm2EELi4E23TrivialOffsetCalculatorILi1EjESD_NS0_6memory12LoadWithCastILi1EEENSE_13StoreWithCastILi1EEEEEviT_T0_T2_T3_T4_T5_ --------------------------
	.section	.nv.info._ZN2at6native27unrolled_elementwise_kernelIZZZNS0_16sqrt_kernel_cudaERNS_18TensorIteratorBaseEENKUlvE0_clEvENKUlvE2_clEvEUlN3c108BFloat16EE_St5arrayIPcLm2EELi4E23TrivialOffsetCalculatorILi1EjESD_NS0_6memory12LoadWithCastILi1EEENSE_13StoreWithCastILi1EEEEEviT_T0_T2_T3_T4_T5_,"",@"SHT_CUDA_INFO"
	.sectionflags	@""
	.align	4


	//----- nvinfo : EIATTR_CUDA_API_VERSION
	.align		4
        /*0000*/ 	.byte	0x04, 0x37
        /*0002*/ 	.short	(.L_7555 - .L_7554)
.L_7554:
        /*0004*/ 	.word	0x00000082


	//----- nvinfo : EIATTR_KPARAM_INFO
	.align		4
.L_7555:
        /*0008*/ 	.byte	0x04, 0x17
        /*000a*/ 	.short	(.L_7557 - .L_7556)
.L_7556:
        /*000c*/ 	.word	0x00000000
        /*0010*/ 	.short	0x0006
        /*0012*/ 	.short	0x0024
        /*0014*/ 	.byte	0x00, 0xf0, 0x21, 0x00


	//----- nvinfo : EIATTR_KPARAM_INFO
	.align		4
.L_7557:
        /*0018*/ 	.byte	0x04, 0x17
        /*001a*/ 	.short	(.L_7559 - .L_7558)
.L_7558:
        /*001c*/ 	.word	0x00000000
        /*0020*/ 	.short	0x0005
        /*0022*/ 	.short	0x001c
        /*0024*/ 	.byte	0x00, 0xf0, 0x21, 0x00


	//----- nvinfo : EIATTR_KPARAM_INFO
	.align		4
.L_7559:
        /*0028*/ 	.byte	0x04, 0x17
        /*002a*/ 	.short	(.L_7561 - .L_7560)
.L_7560:
        /*002c*/ 	.word	0x00000000
        /*0030*/ 	.short	0x0004
        /*0032*/ 	.short	0x0019
        /*0034*/ 	.byte	0x00, 0xf0, 0x05, 0x00


	//----- nvinfo : EIATTR_KPARAM_INFO
	.align		4
.L_7561:
        /*0038*/ 	.byte	0x04, 0x17
        /*003a*/ 	.short	(.L_7563 - .L_7562)
.L_7562:
        /*003c*/ 	.word	0x00000000
        /*0040*/ 	.short	0x0003
        /*0042*/ 	.short	0x0018
        /*0044*/ 	.byte	0x00, 0xf0, 0x05, 0x00


	//----- nvinfo : EIATTR_KPARAM_INFO
	.align		4
.L_7563:
        /*0048*/ 	.byte	0x04, 0x17
        /*004a*/ 	.short	(.L_7565 - .L_7564)
.L_7564:
        /*004c*/ 	.word	0x00000000
        /*0050*/ 	.short	0x0002
        /*0052*/ 	.short	0x0008
        /*0054*/ 	.byte	0x00, 0xf0, 0x41, 0x00


	//----- nvinfo : EIATTR_KPARAM_INFO
	.align		4
.L_7565:
        /*0058*/ 	.byte	0x04, 0x17
        /*005a*/ 	.short	(.L_7567 - .L_7566)
.L_7566:
        /*005c*/ 	.word	0x00000000
        /*0060*/ 	.short	0x0001
        /*0062*/ 	.short	0x0004
        /*0064*/ 	.byte	0x00, 0xf0, 0x05, 0x00


	//----- nvinfo : EIATTR_KPARAM_INFO
	.align		4
.L_7567:
        /*0068*/ 	.byte	0x04, 0x17
        /*006a*/ 	.short	(.L_7569 - .L_7568)
.L_7568:
        /*006c*/ 	.word	0x00000000
        /*0070*/ 	.short	0x0000
        /*0072*/ 	.short	0x0000
        /*0074*/ 	.byte	0x00, 0xf0, 0x11, 0x00


	//----- nvinfo : EIATTR_SPARSE_MMA_MASK
	.align		4
.L_7569:
        /*0078*/ 	.byte	0x03, 0x50
        /*007a*/ 	.short	0x0000


	//----- nvinfo : EIATTR_MAXREG_COUNT
	.align		4
        /*007c*/ 	.byte	0x03, 0x1b
        /*007e*/ 	.short	0x00ff


	//----- nvinfo : EIATTR_EXTERNS
	.align		4
        /*0080*/ 	.byte	0x04, 0x0f
        /*0082*/ 	.short	(.L_7571 - .L_7570)


	//   ....[0]....
	.align		4
.L_7570:
        /*0084*/ 	.word	index@(__assertfail)


	//----- nvinfo : EIATTR_MERCURY_ISA_VERSION
	.align		4
.L_7571:
        /*0088*/ 	.byte	0x03, 0x5f
        /*008a*/ 	.short	0x0101


	//----- nvinfo : EIATTR_SYSCALL_OFFSETS
	.align		4
        /*008c*/ 	.byte	0x04, 0x46
        /*008e*/ 	.short	(.L_7573 - .L_7572)


	//   ....[0]....
.L_7572:
        /*0090*/ 	.word	0x000010e0


	//   ....[1]....
        /*0094*/ 	.word	0x00002220


	//   ....[2]....
        /*0098*/ 	.word	0x00003370


	//   ....[3]....
        /*009c*/ 	.word	0x00004490


	//   ....[4]....
        /*00a0*/ 	.word	0x00005720


	//   ....[5]....
        /*00a4*/ 	.word	0x00006740


	//   ....[6]....
        /*00a8*/ 	.word	0x00007720


	//   ....[7]....
        /*00ac*/ 	.word	0x00008700


	//----- nvinfo : EIATTR_EXIT_INSTR_OFFSETS
	.align		4
.L_7573:
        /*00b0*/ 	.byte	0x04, 0x1c
        /*00b2*/ 	.short	(.L_7575 - .L_7574)


	//   ....[0]....
.L_7574:
        /*00b4*/ 	.word	0x000077e0


	//   ....[1]....
        /*00b8*/ 	.word	0x00007930


	//   ....[2]....
        /*00bc*/ 	.word	0x00007970


	//   ....[3]....
        /*00c0*/ 	.word	0x00007a10


	//   ....[4]....
        /*00c4*/ 	.word	0x00007a50


	//   ....[5]....
        /*00c8*/ 	.word	0x00007a90


	//   ....[6]....
        /*00cc*/ 	.word	0x00007b20


	//   ....[7]....
        /*00d0*/ 	.word	0x00007b60


	//   ....[8]....
        /*00d4*/ 	.word	0x00007c00


	//   ....[9]....
        /*00d8*/ 	.word	0x00007c50


	//   ....[10]....
        /*00dc*/ 	.word	0x00007ca0


	//   ....[11]....
        /*00e0*/ 	.word	0x00007d70


	//   ....[12]....
        /*00e4*/ 	.word	0x00007dd0


	//   ....[13]....
        /*00e8*/ 	.word	0x00007f60


	//   ....[14]....
        /*00ec*/ 	.word	0x000080c0


	//   ....[15]....
        /*00f0*/ 	.word	0x000080e0


	//   ....[16]....
        /*00f4*/ 	.word	0x000081a0


	//   ....[17]....
        /*00f8*/ 	.word	0x00008320


	//   ....[18]....
        /*00fc*/ 	.word	0x000084a0


	//   ....[19]....
        /*0100*/ 	.word	0x00008600


	//   ....[20]....
        /*0104*/ 	.word	0x00008710


	//   ....[21]....
        /*0108*/ 	.word	0x00008750


	//   ....[22]....
        /*010c*/ 	.word	0x00008790


	//----- nvinfo : EIATTR_MAX_THREADS
	.align		4
.L_7575:
        /*0110*/ 	.byte	0x04, 0x05
        /*0112*/ 	.short	(.L_7577 - .L_7576)
.L_7576:
        /*0114*/ 	.word	0x00000080
        /*0118*/ 	.word	0x00000001
        /*011c*/ 	.word	0x00000001


	//----- nvinfo : EIATTR_CRS_STACK_SIZE
	.align		4
.L_7577:
        /*0120*/ 	.byte	0x04, 0x1e
        /*0122*/ 	.short	(.L_7579 - .L_7578)
.L_7578:
        /*0124*/ 	.word	0x00000000


	//----- nvinfo : EIATTR_CBANK_PARAM_SIZE
	.align		4
.L_7579:
        /*0128*/ 	.byte	0x03, 0x19
        /*012a*/ 	.short	0x002c


	//----- nvinfo : EIATTR_PARAM_CBANK
	.align		4
        /*012c*/ 	.byte	0x04, 0x0a
        /*012e*/ 	.short	(.L_7581 - .L_7580)
	.align		4
.L_7580:
        /*0130*/ 	.word	index@(.nv.constant0._ZN2at6native27unrolled_elementwise_kernelIZZZNS0_16sqrt_kernel_cudaERNS_18TensorIteratorBaseEENKUlvE0_clEvENKUlvE2_clEvEUlN3c108BFloat16EE_St5arrayIPcLm2EELi4E23TrivialOffsetCalculatorILi1EjESD_NS0_6memory12LoadWithCastILi1EEENSE_13StoreWithCastILi1EEEEEviT_T0_T2_T3_T4_T5_)
        /*0134*/ 	.short	0x0210
        /*0136*/ 	.short	0x002c


	//----- nvinfo : EIATTR_SW_WAR
	.align		4
.L_7581:
        /*0138*/ 	.byte	0x04, 0x36
        /*013a*/ 	.short	(.L_7583 - .L_7582)
.L_7582:
        /*013c*/ 	.word	0x00000008
.L_7583:


//--------------------- .nv.info._ZN2at6native18elementwise_kernelILi128ELi4EZNS0_22gpu_kernel_impl_nocastIZZZNS0_16sqrt_kernel_cudaERNS_18TensorIteratorBaseEENKUlvE0_clEvENKUlvE2_clEvEUlN3c108BFloat16EE_EEvS4_RKT_EUliE_EEviT1_ --------------------------
	.section	.nv.info._ZN2at6native18elementwise_kernelILi128ELi4EZNS0_22gpu_kernel_impl_nocastIZZZNS0_16sqrt_kernel_cudaERNS_18TensorIteratorBaseEENKUlvE0_clEvENKUlvE2_clEvEUlN3c108BFloat16EE_EEvS4_RKT_EUliE_EEviT1_,"",@"SHT_CUDA_INFO"
	.sectionflags	@""
	.align	4


	//----- nvinfo : EIATTR_CUDA_API_VERSION
	.align		4
        /*0000*/ 	.byte	0x04, 0x37
        /*0002*/ 	.short	(.L_7585 - .L_7584)
.L_7584:
        /*0004*/ 	.word	0x00000082


	//----- nvinfo : EIATTR_KPARAM_INFO
	.align		4
.L_7585:
        /*0008*/ 	.byte	0x04, 0x17
        /*000a*/ 	.short	(.L_7587 - .L_7586)
.L_7586:
        /*000c*/ 	.word	0x00000000
        /*0010*/ 	.short	0x0001
        /*0012*/ 	.short	0x0008
        /*0014*/ 	.byte	0x00, 0xf0, 0x61, 0x08


	//----- nvinfo : EIATTR_KPARAM_INFO
	.align		4
.L_7587:
        /*0018*/ 	.byte	0x04, 0x17
        /*001a*/ 	.short	(.L_7589 - .L_7588)
.L_7588:
        /*001c*/ 	.word	0x00000000
        /*0020*/ 	.short	0x0000
        /*0022*/ 	.short	0x0000
        /*0024*/ 	.byte	0x00, 0xf0, 0x11, 0x00


	//----- nvinfo : EIATTR_SPARSE_MMA_MASK
	.align		4
.L_7589:
        /*0028*/ 	.byte	0x03, 0x50
        /*002a*/ 	.short	0x0000


	//----- nvinfo : EIATTR_MAXREG_COUNT
	.align		4
        /*002c*/ 	.byte	0x03, 0x1b
        /*002e*/ 	.short	0x0080


	//----- nvinfo : EIATTR_MERCURY_ISA_VERSION
	.align		4
        /*0030*/ 	.byte	0x03, 0x5f
        /*0032*/ 	.short	0x0101


	//----- nvinfo : EIATTR_EXIT_INSTR_OFFSETS
	.align		4
        /*0034*/ 	.byte	0x04, 0x1c
        /*0036*/ 	.short	(.L_7591 - .L_7590)


	//   ....[0]....
.L_7590:
        /*0038*/ 	.word	0x00003bf0


	//   ....[1]....
        /*003c*/ 	.word	0x00004f90


	//----- nvinfo : EIATTR_MAX_THREADS
	.align		4
.L_7591:
        /*0040*/ 	.byte	0x04, 0x05
        /*0042*/ 	.short	(.L_7593 - .L_7592)
.L_7592:
        /*0044*/ 	.word	0x00000080
        /*0048*/ 	.word	0x00000001
        /*004c*/ 	.word	0x00000001


	//----- nvinfo : EIATTR_CRS_STACK_SIZE
	.align		4
.L_7593:
        /*0050*/ 	.byte	0x04, 0x1e
        /*0052*/ 	.short	(.L_7595 - .L_7594)
.L_7594:
        /*0054*/ 	.word	0x00000000


	//----- nvinfo : EIATTR_CBANK_PARAM_SIZE
	.align		4
.L_7595:
        /*0058*/ 	.byte	0x03, 0x19
        /*005a*/ 	.short	0x0220


	//----- nvinfo : EIATTR_PARAM_CBANK
	.align		4
        /*005c*/ 	.byte	0x04, 0x0a
        /*005e*/ 	.short	(.L_7597 - .L_7596)
	.align		4
.L_7596:
        /*0060*/ 	.word	index@(.nv.constant0._ZN2at6native18elementwise_kernelILi128ELi4EZNS0_22gpu_kernel_impl_nocastIZZZNS0_16sqrt_kernel_cudaERNS_18TensorIteratorBaseEENKUlvE0_clEvENKUlvE2_clEvEUlN3c108BFloat16EE_EEvS4_RKT_EUliE_EEviT1_)
        /*0064*/ 	.short	0x0210
        /*0066*/ 	.short	0x0220


	//----- nvinfo : EIATTR_SW_WAR
	.align		4
.L_7597:
        /*0068*/ 	.byte	0x04, 0x36
        /*006a*/ 	.short	(.L_7599 - .L_7598)
.L_7598:
        /*006c*/ 	.word	0x00000008
.L_7599:


//--------------------- .nv.info._ZN2at6native27unrolled_elementwise_kernelIZZZNS0_16sqrt_kernel_cudaERNS_18TensorIteratorBaseEENKUlvE0_clEvENKUlvE2_clEvEUlN3c108BFloat16EE_St5arrayIPcLm2EELi4E23TrivialOffsetCalculatorILi1EjESD_NS0_6memory15LoadWithoutCastENSE_16StoreWithoutCastEEEviT_T0_T2_T3_T4_T5_ --------------------------
	.section	.nv.info._ZN2at6native27unrolled_elementwise_kernelIZZZNS0_16sqrt_kernel_cudaERNS_18TensorIteratorBaseEENKUlvE0_clEvENKUlvE2_clEvEUlN3c108BFloat16EE_St5arrayIPcLm2EELi4E23TrivialOffsetCalculatorILi1EjESD_NS0_6memory15LoadWithoutCastENSE_16StoreWithoutCastEEEviT_T0_T2_T3_T4_T5_,"",@"SHT_CUDA_INFO"
	.sectionflags	@""
	.align	4


	//----- nvinfo : EIATTR_CUDA_API_VERSION
	.align		4
        /*0000*/ 	.byte	0x04, 0x37
        /*0002*/ 	.short	(.L_7601 - .L_7600)
.L_7600:
        /*0004*/ 	.word	0x00000082


	//----- nvinfo : EIATTR_KPARAM_INFO
	.align		4
.L_7601:
        /*0008*/ 	.byte	0x04, 0x17
        /*000a*/ 	.short	(.L_7603 - .L_7602)
.L_7602:
        /*000c*/ 	.word	0x00000000
        /*0010*/ 	.short	0x0006
        /*0012*/ 	.short	0x001b
        /*0014*/ 	.byte	0x00, 0xf0, 0x05, 0x00


	//----- nvinfo : EIATTR_KPARAM_INFO
	.align		4
.L_7603:
        /*0018*/ 	.byte	0x04, 0x17
        /*001a*/ 	.short	(.L_7605 - .L_7604)
.L_7604:
        /*001c*/ 	.word	0x00000000
        /*0020*/ 	.short	0x0005
        /*0022*/ 	.short	0x001a
        /*0024*/ 	.byte	0x00, 0xf0, 0x05, 0x00


	//----- nvinfo : EIATTR_KPARAM_INFO
	.align		4
.L_7605:
        /*0028*/ 	.byte	0x04, 0x17
        /*002a*/ 	.short	(.L_7607 - .L_7606)
.L_7606:
        /*002c*/ 	.word	0x00000000
        /*0030*/ 	.short	0x0004
        /*0032*/ 	.short	0x0019
        /*0034*/ 	.byte	0x00, 0xf0, 0x05, 0x00


	//----- nvinfo : EIATTR_KPARAM_INFO
	.align		4
.L_7607:
        /*0038*/ 	.byte	0x04, 0x17
        /*003a*/ 	.short	(.L_7609 - .L_7608)
.L_7608:
        /*003c*/ 	.word	0x00000000
        /*0040*/ 	.short	0x0003
        /*0042*/ 	.short	0x0018
        /*0044*/ 	.byte	0x00, 0xf0, 0x05, 0x00


	//----- nvinfo : EIATTR_KPARAM_INFO
	.align		4
.L_7609:
        /*0048*/ 	.byte	0x04, 0x17
        /*004a*/ 	.short	(.L_7611 - .L_7610)
.L_7610:
        /*004c*/ 	.word	0x00000000
        /*0050*/ 	.short	0x0002
        /*0052*/ 	.short	0x0008
        /*0054*/ 	.byte	0x00, 0xf0, 0x41, 0x00


	//----- nvinfo : EIATTR_KPARAM_INFO
	.align		4
.L_7611:
        /*0058*/ 	.byte	0x04, 0x17
        /*005a*/ 	.short	(.L_7613 - .L_7612)
.L_7612:
        /*005c*/ 	.word	0x00000000
        /*0060*/ 	.short	0x0001
        /*0062*/ 	.short	0x0004
        /*0064*/ 	.byte	0x00, 0xf0, 0x05, 0x00


	//----- nvinfo : EIATTR_KPARAM_INFO
	.align		4
.L_7613:
        /*0068*/ 	.byte	0x04, 0x17
        /*006a*/ 	.short	(.L_7615 - .L_7614)
.L_7614:
        /*006c*/ 	.word	0x00000000
        /*0070*/ 	.short	0x0000
        /*0072*/ 	.short	0x0000
        /*0074*/ 	.byte	0x00, 0xf0, 0x11, 0x00


	//----- nvinfo : EIATTR_SPARSE_MMA_MASK
	.align		4
.L_7615:
        /*0078*/ 	.byte	0x03, 0x50
        /*007a*/ 	.short	0x0000


	//----- nvinfo : EIATTR_MAXREG_COUNT
	.align		4
        /*007c*/ 	.byte	0x03, 0x1b
        /*007e*/ 	.short	0x00ff


	//----- nvinfo : EIATTR_MERCURY_ISA_VERSION
	.align		4
        /*0080*/ 	.byte	0x03, 0x5f
        /*0082*/ 	.short	0x0101


	//----- nvinfo : EIATTR_EXIT_INSTR_OFFSETS
	.align		4
        /*0084*/ 	.byte	0x04, 0x1c
        /*0086*/ 	.short	(.L_7617 - .L_7616)


	//   ....[0]....
.L_7616:
        /*0088*/ 	.word	0x00000470


	//   ....[1]....
        /*008c*/ 	.word	0x000004e0


	//----- nvinfo : EIATTR_MAX_THREADS
	.align		4
.L_7617:
        /*0090*/ 	.byte	0x04, 0x05
        /*0092*/ 	.short	(.L_7619 - .L_7618)
.L_7618:
        /*0094*/ 	.word	0x00000080
        /*0098*/ 	.word	0x00000001
        /*009c*/ 	.word	0x00000001


	//----- nvinfo : EIATTR_CRS_STACK_SIZE
	.align		4
.L_7619:
        /*00a0*/ 	.byte	0x04, 0x1e
        /*00a2*/ 	.short	(.L_7621 - .L_7620)
.L_7620:
        /*00a4*/ 	.word	0x00000000


	//----- nvinfo : EIATTR_CBANK_PARAM_SIZE
	.align		4
.L_7621:
        /*00a8*/ 	.byte	0x03, 0x19
        /*00aa*/ 	.short	0x001c


	//----- nvinfo : EIATTR_PARAM_CBANK
	.align		4
        /*00ac*/ 	.byte	0x04, 0x0a
        /*00ae*/ 	.short	(.L_7623 - .L_7622)
	.align		4
.L_7622:
        /*00b0*/ 	.word	index@(.nv.constant0._ZN2at6native27unrolled_elementwise_kernelIZZZNS0_16sqrt_kernel_cudaERNS_18TensorIteratorBaseEENKUlvE0_clEvENKUlvE2_clEvEUlN3c108BFloat16EE_St5arrayIPcLm2EELi4E23TrivialOffsetCalculatorILi1EjESD_NS0_6memory15LoadWithoutCastENSE_16StoreWithoutCastEEEviT_T0_T2_T3_T4_T5_)
        /*00b4*/ 	.short	0x0210
        /*00b6*/ 	.short	0x001c


	//----- nvinfo : EIATTR_SW_WAR
	.align		4
.L_7623:
        /*00b8*/ 	.byte	0x04, 0x36
        /*00ba*/ 	.short	(.L_7625 - .L_7624)
.L_7624:
        /*00bc*/ 	.word	0x00000008
.L_7625:


//--------------------- .nv.info._ZN2at6native29vectorized_elementwise_kernelILi2EZZZNS0_16sqrt_kernel_cudaERNS_18TensorIteratorBaseEENKUlvE0_clEvENKUlvE2_clEvEUlN3c108BFloat16EE_St5arrayIPcLm2EEEEviT0_T1_ --------------------------
	.section	.nv.info._ZN2at6native29vectorized_elementwise_kernelILi2EZZZNS0_16sqrt_kernel_cudaERNS_18TensorIteratorBaseEENKUlvE0_clEvENKUlvE2_clEvEUlN3c108BFloat16EE_St5arrayIPcLm2EEEEviT0_T1_,"",@"SHT_CUDA_INFO"
	.sectionflags	@""
	.align	4


	//----- nvinfo : EIATTR_CUDA_API_VERSION
	.align		4
        /*0000*/ 	.byte	0x04, 0x37
        /*0002*/ 	.short	(.L_7627 - .L_7626)
.L_7626:
        /*0004*/ 	.word	0x00000082


	//----- nvinfo : EIATTR_KPARAM_INFO
	.align		4
.L_7627:
        /*0008*/ 	.byte	0x04, 0x17
        /*000a*/ 	.short	(.L_7629 - .L_7628)
.L_7628:
        /*000c*/ 	.word	0x00000000
        /*0010*/ 	.short	0x0002
        /*0012*/ 	.short	0x0008
        /*0014*/ 	.byte	0x00, 0xf0, 0x41, 0x00


	//----- nvinfo : EIATTR_KPARAM_INFO
	.align		4
.L_7629:
        /*0018*/ 	.byte	0x04, 0x17
        /*001a*/ 	.short	(.L_7631 - .L_7630)
.L_7630:
        /*001c*/ 	.word	0x00000000
        /*0020*/ 	.short	0x0001
        /*0022*/ 	.short	0x0004
        /*0024*/ 	.byte	0x00, 0xf0, 0x05, 0x00


	//----- nvinfo : EIATTR_KPARAM_INFO
	.align		4
.L_7631:
        /*0028*/ 	.byte	0x04, 0x17
        /*002a*/ 	.short	(.L_7633 - .L_7632)
.L_7632:
        /*002c*/ 	.word	0x00000000
        /*0030*/ 	.short	0x0000
        /*0032*/ 	.short	0x0000
        /*0034*/ 	.byte	0x00, 0xf0, 0x11, 0x00


	//----- nvinfo : EIATTR_SPARSE_MMA_MASK
	.align		4
.L_7633:
        /*0038*/ 	.byte	0x03, 0x50
        /*003a*/ 	.short	0x0000


	//----- nvinfo : EIATTR_MAXREG_COUNT
	.align		4
        /*003c*/ 	.byte	0x03, 0x1b
        /*003e*/ 	.short	0x00ff


	//----- nvinfo : EIATTR_MERCURY_ISA_VERSION
	.align		4
        /*0040*/ 	.byte	0x03, 0x5f
        /*0042*/ 	.short	0x0101


	//----- nvinfo : EIATTR_EXIT_INSTR_OFFSETS
	.align		4
        /*0044*/ 	.byte	0x04, 0x1c
        /*0046*/ 	.short	(.L_7635 - .L_7634)


	//   ....[0]....
.L_7634:
        /*0048*/ 	.word	0x000002f0


	//   ....[1]....
        /*004c*/ 	.word	0x00000c40


	//   ....[2]....
        /*0050*/ 	.word	0x00000c90


	//----- nvinfo : EIATTR_MAX_THREADS
	.align		4
.L_7635:
        /*0054*/ 	.byte	0x04, 0x05
        /*0056*/ 	.short	(.L_7637 - .L_7636)
.L_7636:
        /*0058*/ 	.word	0x00000080
        /*005c*/ 	.word	0x00000001
        /*0060*/ 	.word	0x00000001


	//----- nvinfo : EIATTR_CRS_STACK_SIZE
	.align		4
.L_7637:
        /*0064*/ 	.byte	0x04, 0x1e
        /*0066*/ 	.short	(.L_7639 - .L_7638)
.L_7638:
        /*0068*/ 	.word	0x00000000


	//----- nvinfo : EIATTR_CBANK_PARAM_SIZE
	.align		4
.L_7639:
        /*006c*/ 	.byte	0x03, 0x19
        /*006e*/ 	.short	0x0018


	//----- nvinfo : EIATTR_PARAM_CBANK
	.align		4
        /*0070*/ 	.byte	0x04, 0x0a
        /*0072*/ 	.short	(.L_7641 - .L_7640)
	.align		4
.L_7640:
        /*0074*/ 	.word	index@(.nv.constant0._ZN2at6native29vectorized_elementwise_kernelILi2EZZZNS0_16sqrt_kernel_cudaERNS_18TensorIteratorBaseEENKUlvE0_clEvENKUlvE2_clEvEUlN3c108BFloat16EE_St5arrayIPcLm2EEEEviT0_T1_)
        /*0078*/ 	.short	0x0210
        /*007a*/ 	.short	0x0018


	//----- nvinfo : EIATTR_SW_WAR
	.align		4
.L_7641:
        /*007c*/ 	.byte	0x04, 0x36
        /*007e*/ 	.short	(.L_7643 - .L_7642)
.L_7642:
        /*0080*/ 	.word	0x00000008
.L_7643:


//--------------------- .nv.info._ZN2at6native29vectorized_elementwise_kernelILi4EZZZNS0_16sqrt_kernel_cudaERNS_18TensorIteratorBaseEENKUlvE0_clEvENKUlvE2_clEvEUlN3c108BFloat16EE_St5arrayIPcLm2EEEEviT0_T1_ --------------------------
	.section	.nv.info._ZN2at6native29vectorized_elementwise_kernelILi4EZZZNS0_16sqrt_kernel_cudaERNS_18TensorIteratorBaseEENKUlvE0_clEvENKUlvE2_clEvEUlN3c108BFloat16EE_St5arrayIPcLm2EEEEviT0_T1_,"",@"SHT_CUDA_INFO"
	.sectionflags	@""
	.align	4


	//----- nvinfo : EIATTR_CUDA_API_VERSION
	.align		4
        /*0000*/ 	.byte	0x04, 0x37
        /*0002*/ 	.short	(.L_7645 - .L_7644)
.L_7644:
        /*0004*/ 	.word	0x00000082


	//----- nvinfo : EIATTR_KPARAM_INFO
	.align		4
.L_7645:
        /*0008*/ 	.byte	0x04, 0x17
        /*000a*/ 	.short	(.L_7647 - .L_7646)
.L_7646:
        /*000c*/ 	.word	0x00000000
        /*0010*/ 	.short	0x0002
        /*0012*/ 	.short	0x0008
        /*0014*/ 	.byte	0x00, 0xf0, 0x41, 0x00


	//----- nvinfo : EIATTR_KPARAM_INFO
	.align		4
.L_7647:
        /*0018*/ 	.byte	0x04, 0x17
        /*001a*/ 	.short	(.L_7649 - .L_7648)
.L_7648:
        /*001c*/ 	.word	0x00000000
        /*0020*/ 	.short	0x0001
        /*0022*/ 	.short	0x0004
        /*0024*/ 	.byte	0x00, 0xf0, 0x05, 0x00


	//----- nvinfo : EIATTR_KPARAM_INFO
	.align		4
.L_7649:
        /*0028*/ 	.byte	0x04, 0x17
        /*002a*/ 	.short	(.L_7651 - .L_7650)
.L_7650:
        /*002c*/ 	.word	0x00000000
        /*0030*/ 	.short	0x0000
        /*0032*/ 	.short	0x0000
        /*0034*/ 	.byte	0x00, 0xf0, 0x11, 0x00


	//----- nvinfo : EIATTR_SPARSE_MMA_MASK
	.align		4
.L_7651:
        /*0038*/ 	.byte	0x03, 0x50
        /*003a*/ 	.short	0x0000


	//----- nvinfo : EIATTR_MAXREG_COUNT
	.align		4
        /*003c*/ 	.byte	0x03, 0x1b
        /*003e*/ 	.short	0x00ff


	//----- nvinfo : EIATTR_MERCURY_ISA_VERSION
	.align		4
        /*0040*/ 	.byte	0x03, 0x5f
        /*0042*/ 	.short	0x0101


	//----- nvinfo : EIATTR_EXIT_INSTR_OFFSETS
	.align		4
        /*0044*/ 	.byte	0x04, 0x1c
        /*0046*/ 	.short	(.L_7653 - .L_7652)


	//   ....[0]....
.L_7652:
        /*0048*/ 	.word	0x000002b0


	//   ....[1]....
        /*004c*/ 	.word	0x00000c00


	//   ....[2]....
        /*0050*/ 	.word	0x00000c50


	//----- nvinfo : EIATTR_MAX_THREADS
	.align		4
.L_7653:
        /*0054*/ 	.byte	0x04, 0x05
        /*0056*/ 	.short	(.L_7655 - .L_7654)
.L_7654:
        /*0058*/ 	.word	0x00000080
        /*005c*/ 	.word	0x00000001
        /*0060*/ 	.word	0x00000001


	//----- nvinfo : EIATTR_CRS_STACK_SIZE
	.align		4
.L_7655:
        /*0064*/ 	.byte	0x04, 0x1e
        /*0066*/ 	.short	(.L_7657 - .L_7656)
.L_7656:
        /*0068*/ 	.word	0x00000000


	//----- nvinfo : EIATTR_CBANK_PARAM_SIZE
	.align		4
.L_7657:
        /*006c*/ 	.byte	0x03, 0x19
        /*006e*/ 	.short	0x0018


	//----- nvinfo : EIATTR_PARAM_CBANK
	.align		4
        /*0070*/ 	.byte	0x04, 0x0a
        /*0072*/ 	.short	(.L_7659 - .L_7658)
	.align		4
.L_7658:
        /*0074*/ 	.word	index@(.nv.constant0._ZN2at6native29vectorized_elementwise_kernelILi4EZZZNS0_16sqrt_kernel_cudaERNS_18TensorIteratorBaseEENKUlvE0_clEvENKUlvE2_clEvEUlN3c108BFloat16EE_St5arrayIPcLm2EEEEviT0_T1_)
        /*0078*/ 	.short	0x0210
        /*007a*/ 	.short	0x0018


	//----- nvinfo : EIATTR_SW_WAR
	.align		4
.L_7659:
        /*007c*/ 	.byte	0x04, 0x36
        /*007e*/ 	.short	(.L_7661 - .L_7660)
.L_7660:
        /*0080*/ 	.word	0x00000008
.L_7661:


//--------------------- .nv.info._ZN2at6native29vectorized_elementwise_kernelILi8EZZZNS0_16sqrt_kernel_cudaERNS_18TensorIteratorBaseEENKUlvE0_clEvENKUlvE2_clEvEUlN3c108BFloat16EE_St5arrayIPcLm2EEEEviT0_T1_ --------------------------
	.section	.nv.info._ZN2at6native29vectorized_elementwise_kernelILi8EZZZNS0_16sqrt_kernel_cudaERNS_18TensorIteratorBaseEENKUlvE0_clEvENKUlvE2_clEvEUlN3c108BFloat16EE_St5arrayIPcLm2EEEEviT0_T1_,"",@"SHT_CUDA_INFO"
	.sectionflags	@""
	.align	4


	//----- nvinfo : EIATTR_CUDA_API_VERSION
	.align		4
        /*0000*/ 	.byte	0x04, 0x37
        /*0002*/ 	.short	(.L_7663 - .L_7662)
.L_7662:
        /*0004*/ 	.word	0x00000082


	//----- nvinfo : EIATTR_KPARAM_INFO
	.align		4
.L_7663:
        /*0008*/ 	.byte	0x04, 0x17
        /*000a*/ 	.short	(.L_7665 - .L_7664)
.L_7664:
        /*000c*/ 	.word	0x00000000
        /*0010*/ 	.short	0x0002
        /*0012*/ 	.short	0x0008
        /*0014*/ 	.byte	0x00, 0xf0, 0x41, 0x00


	//----- nvinfo : EIATTR_KPARAM_INFO
	.align		4
.L_7665:
        /*0018*/ 	.byte	0x04, 0x17
        /*001a*/ 	.short	(.L_7667 - .L_7666)
.L_7666:
        /*001c*/ 	.word	0x00000000
        /*0020*/ 	.short	0x0001
        /*0022*/ 	.short	0x0004
        /*0024*/ 	.byte	0x00, 0xf0, 0x05, 0x00


	//----- nvinfo : EIATTR_KPARAM_INFO
	.align		4
.L_7667:
        /*0028*/ 	.byte	0x04, 0x17
        /*002a*/ 	.short	(.L_7669 - .L_7668)
.L_7668:
        /*002c*/ 	.word	0x00000000
        /*0030*/ 	.short	0x0000
        /*0032*/ 	.short	0x0000
        /*0034*/ 	.byte	0x00, 0xf0, 0x11, 0x00


	//----- nvinfo : EIATTR_SPARSE_MMA_MASK
	.align		4
.L_7669:
        /*0038*/ 	.byte	0x03, 0x50
        /*003a*/ 	.short	0x0000


	//----- nvinfo : EIATTR_MAXREG_COUNT
	.align		4
        /*003c*/ 	.byte	0x03, 0x1b
        /*003e*/ 	.short	0x00ff


	//----- nvinfo : EIATTR_MERCURY_ISA_VERSION
	.align		4
        /*0040*/ 	.byte	0x03, 0x5f
        /*0042*/ 	.short	0x0101


	//----- nvinfo : EIATTR_EXIT_INSTR_OFFSETS
	.align		4
        /*0044*/ 	.byte	0x04, 0x1c
        /*0046*/ 	.short	(.L_7671 - .L_7670)


	//   ....[0]....
.L_7670:
        /*0048*/ 	.word	0x00000290


	//   ....[1]....
        /*004c*/ 	.word	0x00000be0


	//   ....[2]....
        /*0050*/ 	.word	0x00000c30


	//----- nvinfo : EIATTR_MAX_THREADS
	.align		4
.L_7671:
        /*0054*/ 	.byte	0x04, 0x05
        /*0056*/ 	.short	(.L_7673 - .L_7672)
.L_7672:
        /*0058*/ 	.word	0x00000080
        /*005c*/ 	.word	0x00000001
        /*0060*/ 	.word	0x00000001


	//----- nvinfo : EIATTR_CRS_STACK_SIZE
	.align		4
.L_7673:
        /*0064*/ 	.byte	0x04, 0x1e
        /*0066*/ 	.short	(.L_7675 - .L_7674)
.L_7674:
        /*0068*/ 	.word	0x00000000


	//----- nvinfo : EIATTR_CBANK_PARAM_SIZE
	.align		4
.L_7675:
        /*006c*/ 	.byte	0x03, 0x19
        /*006e*/ 	.short	0x0018


	//----- nvinfo : EIATTR_PARAM_CBANK
	.align		4
        /*0070*/ 	.byte	0x04, 0x0a
        /*0072*/ 	.short	(.L_7677 - .L_7676)
	.align		4
.L_7676:
        /*0074*/ 	.word	index@(.nv.constant0._ZN2at6native29vectorized_elementwise_kernelILi8EZZZNS0_16sqrt_kernel_cudaERNS_18TensorIteratorBaseEENKUlvE0_clEvENKUlvE2_clEvEUlN3c108BFloat16EE_St5arrayIPcLm2EEEEviT0_T1_)
        /*0078*/ 	.short	0x0210
        /*007a*/ 	.short	0x0018


	//----- nvinfo : EIATTR_SW_WAR
	.align		4
.L_7677:
        /*007c*/ 	.byte	0x04, 0x36
        /*007e*/ 	.short	(.L_7679 - .L_7678)
.L_7678:
        /*0080*/ 	.word	0x00000008
.L_7679:


//--------------------- .nv.info._ZN2at6native18elementwise_kernelILi128ELi4EZNS0_15gpu_kernel_implIZZZNS0_16sqrt_kernel_cudaERNS_18TensorIteratorBaseEENKUlvE0_clEvENKUlvE1_clEvEUlN3c104HalfEE_EEvS4_RKT_EUliE_EEviT1_ --------------------------
	.section	.nv.info._ZN2at6native18elementwise_kernelILi128ELi4EZNS0_15gpu_kernel_implIZZZNS0_16sqrt_kernel_cudaERNS_18TensorIteratorBaseEENKUlvE0_clEvENKUlvE1_clEvEUlN3c104HalfEE_EEvS4_RKT_EUliE_EEviT1_,"",@"SHT_CUDA_INFO"
	.sectionflags	@""
	.align	4


	//----- nvinfo : EIATTR_CUDA_API_VERSION
	.align		4
        /*0000*/ 	.byte	0x04, 0x37
        /*0002*/ 	.short	(.L_7681 - .L_7680)
.L_7680:
        /*0004*/ 	.word	0x00000082


	//----- nvinfo : EIATTR_KPARAM_INFO
	.align		4
.L_7681:
        /*0008*/ 	.byte	0x04, 0x17
        /*000a*/ 	.short	(.L_7683 - .L_7682)
.L_7682:
        /*000c*/ 	.word	0x00000000
        /*0010*/ 	.short	0x0001
        /*0012*/ 	.short	0x0008
        /*0014*/ 	.byte	0x00, 0xf0, 0x61, 0x08


	//----- nvinfo : EIATTR_KPARAM_INFO
	.align		4
.L_7683:
        /*0018*/ 	.byte	0x04, 0x17
        /*001a*/ 	.short	(.L_7685 - .L_7684)
.L_7684:
        /*001c*/ 	.word	0x00000000
        /*0020*/ 	.short	0x0000
        /*0022*/ 	.short	0x0000
        /*0024*/ 	.byte	0x00, 0xf0, 0x11, 0x00


	//----- nvinfo : EIATTR_SPARSE_MMA_MASK
	.align		4
.L_7685:
        /*0028*/ 	.byte	0x03, 0x50
        /*002a*/ 	.short	0x0000


	//----- nvinfo : EIATTR_MAXREG_COUNT
	.align		4
        /*002c*/ 	.byte	0x03, 0x1b
        /*002e*/ 	.short	0x0080


	//----- nvinfo : EIATTR_EXTERNS
	.align		4
        /*0030*/ 	.byte	0x04, 0x0f
        /*0032*/ 	.short	(.L_7687 - .L_7686)


	//   ....[0]....
	.align		4
.L_7686:
        /*0034*/ 	.word	index@(__assertfail)


	//----- nvinfo : EIATTR_MERCURY_ISA_VERSION
	.align		4
.L_7687:
        /*0038*/ 	.byte	0x03, 0x5f
        /*003a*/ 	.short	0x0101


	//----- nvinfo : EIATTR_SYSCALL_OFFSETS
	.align		4
        /*003c*/ 	.byte	0x04, 0x46
        /*003e*/ 	.short	(.L_7689 - .L_7688)


	//   ....[0]....
.L_7688:
        /*0040*/ 	.word	0x000022b0


	//   ....[1]....
        /*0044*/ 	.word	0x00003240


	//   ....[2]....
        /*0048*/ 	.word	0x00005550


	//   ....[3]....
        /*004c*/ 	.word	0x000064e0


	//   ....[4]....
        /*0050*/ 	.word	0x000087e0


	//   ....[5]....
        /*0054*/ 	.word	0x00009770


	//   ....[6]....
        /*0058*/ 	.word	0x0000ba60


	//   ....[7]....
        /*005c*/ 	.word	0x0000c9f0


	//----- nvinfo : EIATTR_EXIT_INSTR_OFFSETS
	.align		4
.L_7689:
        /*0060*/ 	.byte	0x04, 0x1c
        /*0062*/ 	.short	(.L_7691 - .L_7690)


	//   ....[0]....
.L_7690:
        /*0064*/ 	.word	0x00009840


	//   ....[1]....
        /*0068*/ 	.word	0x0000bc20


	//   ....[2]....
        /*006c*/ 	.word	0x0000bc60


	//   ....[3]....
        /*0070*/ 	.word	0x0000bd00


	//   ....[4]....
        /*0074*/ 	.word	0x0000bd40


	//   ....[5]....
        /*0078*/ 	.word	0x0000bd80


	//   ....[6]....
        /*007c*/ 	.word	0x0000be10


	//   ....[7]....
        /*0080*/ 	.word	0x0000be30


	//   ....[8]....
        /*0084*/ 	.word	0x0000bed0


	//   ....[9]....
        /*0088*/ 	.word	0x0000bf20


	//   ....[10]....
        /*008c*/ 	.word	0x0000bf70


	//   ....[11]....
        /*0090*/ 	.word	0x0000c040


	//   ....[12]....
        /*0094*/ 	.word	0x0000c0a0


	//   ....[13]....
        /*0098*/ 	.word	0x0000c230


	//   ....[14]....
        /*009c*/ 	.word	0x0000c390


	//   ....[15]....
        /*00a0*/ 	.word	0x0000c3d0


	//   ....[16]....
        /*00a4*/ 	.word	0x0000c490


	//   ....[17]....
        /*00a8*/ 	.word	0x0000c610


	//   ....[18]....
        /*00ac*/ 	.word	0x0000c790


	//   ....[19]....
        /*00b0*/ 	.word	0x0000c8f0


	//   ....[20]....
        /*00b4*/ 	.word	0x0000ca00


	//   ....[21]....
        /*00b8*/ 	.word	0x0000ca40


	//   ....[22]....
        /*00bc*/ 	.word	0x0000ca80


	//----- nvinfo : EIATTR_MAX_THREADS
	.align		4
.L_7691:
        /*00c0*/ 	.byte	0x04, 0x05
        /*00c2*/ 	.short	(.L_7693 - .L_7692)
.L_7692:
        /*00c4*/ 	.word	0x00000080
        /*00c8*/ 	.word	0x00000001
        /*00cc*/ 	.word	0x00000001


	//----- nvinfo : EIATTR_CRS_STACK_SIZE
	.align		4
.L_7693:
        /*00d0*/ 	.byte	0x04, 0x1e
        /*00d2*/ 	.short	(.L_7695 - .L_7694)
.L_7694:
        /*00d4*/ 	.word	0x00000000


	//----- nvinfo : EIATTR_CBANK_PARAM_SIZE
	.align		4
.L_7695:
        /*00d8*/ 	.byte	0x03, 0x19
        /*00da*/ 	.short	0x0220


	//----- nvinfo : EIATTR_PARAM_CBANK
	.align		4
        /*00dc*/ 	.byte	0x04, 0x0a
        /*00de*/ 	.short	(.L_7697 - .L_7696)
	.align		4
.L_7696:
        /*00e0*/ 	.word	index@(.nv.constant0._ZN2at6native18elementwise_kernelILi128ELi4EZNS0_15gpu_kernel_implIZZZNS0_16sqrt_kernel_cudaERNS_18TensorIteratorBaseEENKUlvE0_clEvENKUlvE1_clEvEUlN3c104HalfEE_EEvS4_RKT_EUliE_EEviT1_)
        /*00e4*/ 	.short	0x0210
        /*00e6*/ 	.short	0x0220


	//----- nvinfo : EIATTR_SW_WAR
	.align		4
.L_7697:
        /*00e8*/ 	.byte	0x04, 0x36
        /*00ea*/ 	.short	(.L_7699 - .L_7698)
.L_7698:
        /*00ec*/ 	.word	0x00000008
.L_7699:


//--------------------- .nv.info._ZN2at6native27unrolled_elementwise_kernelIZZZNS0_16sqrt_kernel_cudaERNS_18TensorIteratorBaseEENKUlvE0_clEvENKUlvE1_clEvEUlN3c104HalfEE_St5arrayIPcLm2EELi4E23TrivialOffsetCalculatorILi1EjESD_NS0_6memory12LoadWithCastILi1EEENSE_13StoreWithCastILi1EEEEEviT_T0_T2_T3_T4_T5_ --------------------------
	.section	.nv.info._ZN2at6native27unrolled_elementwise_kernelIZZZNS0_16sqrt_kernel_cudaERNS_18TensorIteratorBaseEENKUlvE0_clEvENKUlvE1_clEvEUlN3c104HalfEE_St5arrayIPcLm2EELi4E23TrivialOffsetCalculatorILi1EjESD_NS0_6memory12LoadWithCastILi1EEENSE_13StoreWithCastILi1EEEEEviT_T0_T2_T3_T4_T5_,"",@"SHT_CUDA_INFO"
	.sectionflags	@""
	.align	4


	//----- nvinfo : EIATTR_CUDA_API_VERSION
	.align		4
        /*0000*/ 	.byte	0x04, 0x37
        /*0002*/ 	.short	(.L_7701 - .L_7700)
.L_7700:
        /*0004*/ 	.word	0x00000082


	//----- nvinfo : EIATTR_KPARAM_INFO
	.align		4
.L_7701:
        /*0008*/ 	.byte	0x04, 0x17
        /*000a*/ 	.short	(.L_7703 - .L_7702)
.L_7702:
        /*000c*/ 	.word	0x00000000
        /*0010*/ 	.short	0x0006
        /*0012*/ 	.short	0x0024
        /*0014*/ 	.byte	0x00, 0xf0, 0x21, 0x00


	//----- nvinfo : EIATTR_KPARAM_INFO
	.align		4
.L_7703:
        /*0018*/ 	.byte	0x04, 0x17
        /*001a*/ 	.short	(.L_7705 - .L_7704)
.L_7704:
        /*001c*/ 	.word	0x00000000
        /*0020*/ 	.short	0x0005
        /*0022*/ 	.short	0x001c
        /*0024*/ 	.byte	0x00, 0xf0, 0x21, 0x00


	//----- nvinfo : EIATTR_KPARAM_INFO
	.align		4
.L_7705:
        /*0028*/ 	.byte	0x04, 0x17
        /*002a*/ 	.short	(.L_7707 - .L_7706)
.L_7706:
        /*002c*/ 	.word	0x00000000
        /*0030*/ 	.short	0x0004
        /*0032*/ 	.short	0x0019
        /*0034*/ 	.byte	0x00, 0xf0, 0x05, 0x00


	//----- nvinfo : EIATTR_KPARAM_INFO
	.align		4
.L_7707:
        /*0038*/ 	.byte	0x04, 0x17
        /*003a*/ 	.short	(.L_7709 - .L_7708)
.L_7708:
        /*003c*/ 	.word	0x00000000
        /*0040*/ 	.short	0x0003
        /*0042*/ 	.short	0x0018
        /*0044*/ 	.byte	0x00, 0xf0, 0x05, 0x00


	//----- nvinfo : EIATTR_KPARAM_INFO
	.align		4
.L_7709:
        /*0048*/ 	.byte	0x04, 0x17
        /*004a*/ 	.short	(.L_7711 - .L_7710)
.L_7710:
        /*004c*/ 	.word	0x00000000
        /*0050*/ 	.short	0x0002
        /*0052*/ 	.short	0x0008
        /*0054*/ 	.byte	0x00, 0xf0, 0x41, 0x00


	//----- nvinfo : EIATTR_KPARAM_INFO
	.align		4
.L_7711:
        /*0058*/ 	.byte	0x04, 0x17
        /*005a*/ 	.short	(.L_7713 - .L_7712)
.L_7712:
        /*005c*/ 	.word	0x00000000
        /*0060*/ 	.short	0x0001
        /*0062*/ 	.short	0x0004
        /*0064*/ 	.byte	0x00, 0xf0, 0x05, 0x00


	//----- nvinfo : EIATTR_KPARAM_INFO
	.align		4
.L_7713:
        /*0068*/ 	.byte	0x04, 0x17
        /*006a*/ 	.short	(.L_7715 - .L_7714)
.L_7714:
        /*006c*/ 	.word	0x00000000
        /*0070*/ 	.short	0x0000
        /*0072*/ 	.short	0x0000
        /*0074*/ 	.byte	0x00, 0xf0, 0x11, 0x00


	//----- nvinfo : EIATTR_SPARSE_MMA_MASK
	.align		4
.L_7715:
        /*0078*/ 	.byte	0x03, 0x50
        /*007a*/ 	.short	0x0000


	//----- nvinfo : EIATTR_MAXREG_COUNT
	.align		4
        /*007c*/ 	.byte	0x03, 0x1b
        /*007e*/ 	.short	0x00ff


	//----- nvinfo : EIATTR_EXTERNS
	.align		4
        /*0080*/ 	.byte	0x04, 0x0f
        /*0082*/ 	.short	(.L_7717 - .L_7716)


	//   ....[0]....
	.align		4
.L_7716:
        /*0084*/ 	.word	index@(__assertfail)


	//----- nvinfo : EIATTR_MERCURY_ISA_VERSION
	.align		4
.L_7717:
        /*0088*/ 	.byte	0x03, 0x5f
        /*008a*/ 	.short	0x0101


	//----- nvinfo : EIATTR_SYSCALL_OFFSETS
	.align		4
        /*008c*/ 	.byte	0x04, 0x46
        /*008e*/ 	.short	(.L_7719 - .L_7718)


	//   ....[0]....
.L_7718:
        /*0090*/ 	.word	0x000010b0


	//   ....[1]....
        /*0094*/ 	.word	0x000021c0


	//   ....[2]....
        /*0098*/ 	.word	0x000032e0


	//   ....[3]....
        /*009c*/ 	.word	0x000043d0


	//   ....[4]....
        /*00a0*/ 	.word	0x00005660


	//   ....[5]....
        /*00a4*/ 	.word	0x00006680


	//   ....[6]....
        /*00a8*/ 	.word	0x00007660


	//   ....[7]....
        /*00ac*/ 	.word	0x00008640


	//----- nvinfo : EIATTR_EXIT_INSTR_OFFSETS
	.align		4
.L_7719:
        /*00b0*/ 	.byte	0x04, 0x1c
        /*00b2*/ 	.short	(.L_7721 - .L_7720)


	//   ....[0]....
.L_7720:
        /*00b4*/ 	.word	0x00007720


	//   ....[1]....
        /*00b8*/ 	.word	0x00007870


	//   ....[2]....
        /*00bc*/ 	.word	0x000078b0


	//   ....[3]....
        /*00c0*/ 	.word	0x00007950


	//   ....[4]....
        /*00c4*/ 	.word	0x00007990


	//   ....[5]....
        /*00c8*/ 	.word	0x000079d0


	//   ....[6]....
        /*00cc*/ 	.word	0x00007a60


	//   ....[7]....
        /*00d0*/ 	.word	0x00007a80


	//   ....[8]....
        /*00d4*/ 	.word	0x00007b20


	//   ....[9]....
        /*00d8*/ 	.word	0x00007b70


	//   ....[10]....
        /*00dc*/ 	.word	0x00007bc0


	//   ....[11]....
        /*00e0*/ 	.word	0x00007c90


	//   ....[12]....
        /*00e4*/ 	.word	0x00007cf0


	//   ....[13]....
        /*00e8*/ 	.word	0x00007e80


	//   ....[14]....
        /*00ec*/ 	.word	0x00007fe0


	//   ....[15]....
        /*00f0*/ 	.word	0x00008020


	//   ....[16]....
        /*00f4*/ 	.word	0x000080e0


	//   ....[17]....
        /*00f8*/ 	.word	0x00008260


	//   ....[18]....
        /*00fc*/ 	.word	0x000083e0


	//   ....[19]....
        /*0100*/ 	.word	0x00008540


	//   ....[20]....
        /*0104*/ 	.word	0x00008650


	//   ....[21]....
        /*0108*/ 	.word	0x00008690


	//   ....[22]....
        /*010c*/ 	.word	0x000086d0


	//----- nvinfo : EIATTR_MAX_THREADS
	.align		4
.L_7721:
        /*0110*/ 	.byte	0x04, 0x05
        /*0112*/ 	.short	(.L_7723 - .L_7722)
.L_7722:
        /*0114*/ 	.word	0x00000080
        /*0118*/ 	.word	0x00000001
        /*011c*/ 	.word	0x00000001


	//----- nvinfo : EIATTR_CRS_STACK_SIZE
	.align		4
.L_7723:
        /*0120*/ 	.byte	0x04, 0x1e
        /*0122*/ 	.short	(.L_7725 - .L_7724)
.L_7724:
        /*0124*/ 	.word	0x00000000


	//----- nvinfo : EIATTR_CBANK_PARAM_SIZE
	.align		4
.L_7725:
        /*0128*/ 	.byte	0x03, 0x19
        /*012a*/ 	.short	0x002c


	//----- nvinfo : EIATTR_PARAM_CBANK
	.align		4
        /*012c*/ 	.byte	0x04, 0x0a
        /*012e*/ 	.short	(.L_7727 - .L_7726)
	.align		4
.L_7726:
        /*0130*/ 	.word	index@(.nv.constant0._ZN2at6native27unrolled_elementwise_kernelIZZZNS0_16sqrt_kernel_cudaERNS_18TensorIteratorBaseEENKUlvE0_clEvENKUlvE1_clEvEUlN3c104HalfEE_St5arrayIPcLm2EELi4E23TrivialOffsetCalculatorILi1EjESD_NS0_6memory12LoadWithCastILi1EEENSE_13StoreWithCastILi1EEEEEviT_T0_T2_T3_T4_T5_)
        /*0134*/ 	.short	0x0210
        /*0136*/ 	.short	0x002c


	//----- nvinfo : EIATTR_SW_WAR
	.align		4
.L_7727:
        /*0138*/ 	.byte	0x04, 0x36
        /*013a*/ 	.short	(.L_7729 - .L_7728)
.L_7728:
        /*013c*/ 	.word	0x00000008
.L_7729:


//--------------------- .nv.info._ZN2at6native18elementwise_kernelILi128ELi4EZNS0_22gpu_kernel_impl_nocastIZZZNS0_16sqrt_kernel_cudaERNS_18TensorIteratorBaseEENKUlvE0_clEvENKUlvE1_clEvEUlN3c104HalfEE_EEvS4_RKT_EUliE_EEviT1_ --------------------------
	.section	.nv.info._ZN2at6native18elementwise_kernelILi128ELi4EZNS0_22gpu_kernel_impl_nocastIZZZNS0_16sqrt_kernel_cudaERNS_18TensorIteratorBaseEENKUlvE0_clEvENKUlvE1_clEvEUlN3c104HalfEE_EEvS4_RKT_EUliE_EEviT1_,"",@"SHT_CUDA_INFO"
	.sectionflags	@""
	.align	4


	//----- nvinfo : EIATTR_CUDA_API_VERSION
	.align		4
        /*0000*/ 	.byte	0x04, 0x37
        /*0002*/ 	.short	(.L_7731 - .L_7730)
.L_7730:
        /*0004*/ 	.word	0x00000082


	//----- nvinfo : EIATTR_KPARAM_INFO
	.align		4
.L_7731:
        /*0008*/ 	.byte	0x04, 0x17
        /*000a*/ 	.short	(.L_7733 - .L_7732)
.L_7732:
        /*000c*/ 	.word	0x00000000
        /*0010*/ 	.short	0x0001
        /*0012*/ 	.short	0x0008
        /*0014*/ 	.byte	0x00, 0xf0, 0x61, 0x08


	//----- nvinfo : EIATTR_KPARAM_INFO
	.align		4
.L_7733:
        /*0018*/ 	.byte	0x04, 0x17
        /*001a*/ 	.short	(.L_7735 - .L_7734)
.L_7734:
        /*001c*/ 	.word	0x00000000
        /*0020*/ 	.short	0x0000
        /*0022*/ 	.short	0x0000
        /*0024*/ 	.byte	0x00, 0xf0, 0x11, 0x00


	//----- nvinfo : EIATTR_SPARSE_MMA_MASK
	.align		4
.L_7735:
        /*0028*/ 	.byte	0x03, 0x50
        /*002a*/ 	.short	0x0000


	//----- nvinfo : EIATTR_MAXREG_COUNT
	.align		4
        /*002c*/ 	.byte	0x03, 0x1b
        /*002e*/ 	.short	0x0080


	//----- nvinfo : EIATTR_MERCURY_ISA_VERSION
	.align		4
        /*0030*/ 	.byte	0x03, 0x5f
        /*0032*/ 	.short	0x0101


	//----- nvinfo : EIATTR_EXIT_INSTR_OFFSETS
	.align		4
        /*0034*/ 	.byte	0x04, 0x1c
        /*0036*/ 	.short	(.L_7737 - .L_7736)


	//   ....[0]....
.L_7736:
        /*0038*/ 	.word	0x00003bf0


	//   ....[1]....
        /*003c*/ 	.word	0x00004f90


	//----- nvinfo : EIATTR_MAX_THREADS
	.align		4
.L_7737:
        /*0040*/ 	.byte	0x04, 0x05
        /*0042*/ 	.short	(.L_7739 - .L_7738)
.L_7738:
        /*0044*/ 	.word	0x00000080
        /*0048*/ 	.word	0x00000001
        /*004c*/ 	.word	0x00000001


	//----- nvinfo : EIATTR_CRS_STACK_SIZE
	.align		4
.L_7739:
        /*0050*/ 	.byte	0x04, 0x1e
        /*0052*/ 	.short	(.L_7741 - .L_7740)
.L_7740:
        /*0054*/ 	.word	0x00000000


	//----- nvinfo : EIATTR_CBANK_PARAM_SIZE
	.align		4
.L_7741:
        /*0058*/ 	.byte	0x03, 0x19
        /*005a*/ 	.short	0x0220


	//----- nvinfo : EIATTR_PARAM_CBANK
	.align		4
        /*005c*/ 	.byte	0x04, 0x0a
        /*005e*/ 	.short	(.L_7743 - .L_7742)
	.align		4
.L_7742:
        /*0060*/ 	.word	index@(.nv.constant0._ZN2at6native18elementwise_kernelILi128ELi4EZNS0_22gpu_kernel_impl_nocastIZZZNS0_16sqrt_kernel_cudaERNS_18TensorIteratorBaseEENKUlvE0_clEvENKUlvE1_clEvEUlN3c104HalfEE_EEvS4_RKT_EUliE_EEviT1_)
        /*0064*/ 	.short	0x0210
        /*0066*/ 	.short	0x0220


	//----- nvinfo : EIATTR_SW_WAR
	.align		4
.L_7743:
        /*0068*/ 	.byte	0x04, 0x36
        /*006a*/ 	.short	(.L_7745 - .L_7744)
.L_7744:
        /*006c*/ 	.word	0x00000008
.L_7745:


//--------------------- .nv.info._ZN2at6native27unrolled_elementwise_kernelIZZZNS0_16sqrt_kernel_cudaERNS_18TensorIteratorBaseEENKUlvE0_clEvENKUlvE1_clEvEUlN3c104HalfEE_St5arrayIPcLm2EELi4E23TrivialOffsetCalculatorILi1EjESD_NS0_6memory15LoadWithoutCastENSE_16StoreWithoutCastEEEviT_T0_T2_T3_T4_T5_ --------------------------
	.section	.nv.info._ZN2at6native27unrolled_elementwise_kernelIZZZNS0_16sqrt_kernel_cudaERNS_18TensorIteratorBaseEENKUlvE0_clEvENKUlvE1_clEvEUlN3c104HalfEE_St5arrayIPcLm2EELi4E23TrivialOffsetCalculatorILi1EjESD_NS0_6memory15LoadWithoutCastENSE_16StoreWithoutCastEEEviT_T0_T2_T3_T4_T5_,"",@"SHT_CUDA_INFO"
	.sectionflags	@""
	.align	4


	//----- nvinfo : EIATTR_CUDA_API_VERSION
	.align		4
        /*0000*/ 	.byte	0x04, 0x37
        /*0002*/ 	.short	(.L_7747 - .L_7746)
.L_7746:
        /*0004*/ 	.word	0x00000082


	//----- nvinfo : EIATTR_KPARAM_INFO
	.align		4
.L_7747:
        /*0008*/ 	.byte	0x04, 0x17
        /*000a*/ 	.short	(.L_7749 - .L_7748)
.L_7748:
        /*000c*/ 	.word	0x00000000
        /*0010*/ 	.short	0x0006
        /*0012*/ 	.short	0x001b
        /*0014*/ 	.byte	0x00, 0xf0, 0x05, 0x00


	//----- nvinfo : EIATTR_KPARAM_INFO
	.align		4
.L_7749:
        /*0018*/ 	.byte	0x04, 0x17
        /*001a*/ 	.short	(.L_7751 - .L_7750)
.L_7750:
        /*001c*/ 	.word	0x00000000
        /*0020*/ 	.short	0x0005
        /*0022*/ 	.short	0x001a
        /*0024*/ 	.byte	0x00, 0xf0, 0x05, 0x00


	//----- nvinfo : EIATTR_KPARAM_INFO
	.align		4
.L_7751:
        /*0028*/ 	.byte	0x04, 0x17
        /*002a*/ 	.short	(.L_7753 - .L_7752)
.L_7752:
        /*002c*/ 	.word	0x00000000
        /*0030*/ 	.short	0x0004
        /*0032*/ 	.short	0x0019
        /*0034*/ 	.byte	0x00, 0xf0, 0x05, 0x00


	//----- nvinfo : EIATTR_KPARAM_INFO
	.align		4
.L_7753:
        /*0038*/ 	.byte	0x04, 0x17
        /*003a*/ 	.short	(.L_7755 - .L_7754)
.L_7754:
        /*003c*/ 	.word	0x00000000
        /*0040*/ 	.short	0x0003
        /*0042*/ 	.short	0x0018
        /*0044*/ 	.byte	0x00, 0xf0, 0x05, 0x00


	//----- nvinfo : EIATTR_KPARAM_INFO
	.align		4
.L_7755:
        /*0048*/ 	.byte	0x04, 0x17
        /*004a*/ 	.short	(.L_7757 - .L_7756)
.L_7756:
        /*004c*/ 	.word	0x00000000
        /*0050*/ 	.short	0x0002
        /*0052*/ 	.short	0x0008
        /*0054*/ 	.byte	0x00, 0xf0, 0x41, 0x00


	//----- nvinfo : EIATTR_KPARAM_INFO
	.align		4
.L_7757:
        /*0058*/ 	.byte	0x04, 0x17
        /*005a*/ 	.short	(.L_7759 - .L_7758)
.L_7758:
        /*005c*/ 	.word	0x00000000
        /*0060*/ 	.short	0x0001
        /*0062*/ 	.short	0x0004
        /*0064*/ 	.byte	0x00, 0xf0, 0x05, 0x00


	//----- nvinfo : EIATTR_KPARAM_INFO
	.align		4
.L_7759:
        /*0068*/ 	.byte	0x04, 0x17
        /*006a*/ 	.short	(.L_7761 - .L_7760)
.L_7760:
        /*006c*/ 	.word	0x00000000
        /*0070*/ 	.short	0x0000
        /*0072*/ 	.short	0x0000
        /*0074*/ 	.byte	0x00, 0xf0, 0x11, 0x00


	//----- nvinfo : EIATTR_SPARSE_MMA_MASK
	.align		4
.L_7761:
        /*0078*/ 	.byte	0x03, 0x50
        /*007a*/ 	.short	0x0000


	//----- nvinfo : EIATTR_MAXREG_COUNT
	.align		4
        /*007c*/ 	.byte	0x03, 0x1b
        /*007e*/ 	.short	0x00ff


	//----- nvinfo : EIATTR_MERCURY_ISA_VERSION
	.align		4
        /*0080*/ 	.byte	0x03, 0x5f
        /*0082*/ 	.short	0x0101


	//----- nvinfo : EIATTR_EXIT_INSTR_OFFSETS
	.align		4
        /*0084*/ 	.byte	0x04, 0x1c
        /*0086*/ 	.short	(.L_7763 - .L_7762)


	//   ....[0]....
.L_7762:
        /*0088*/ 	.word	0x00000470


	//   ....[1]....
        /*008c*/ 	.word	0x000004e0


	//----- nvinfo : EIATTR_MAX_THREADS
	.align		4
.L_7763:
        /*0090*/ 	.byte	0x04, 0x05
        /*0092*/ 	.short	(.L_7765 - .L_7764)
.L_7764:
        /*0094*/ 	.word	0x00000080
        /*0098*/ 	.word	0x00000001
        /*009c*/ 	.word	0x00000001


	//----- nvinfo : EIATTR_CRS_STACK_SIZE
	.align		4
.L_7765:
        /*00a0*/ 	.byte	0x04, 0x1e
        /*00a2*/ 	.short	(.L_7767 - .L_7766)
.L_7766:
        /*00a4*/ 	.word	0x00000000


	//----- nvinfo : EIATTR_CBANK_PARAM_SIZE
	.align		4
.L_7767:
        /*00a8*/ 	.byte	0x03, 0x19
        /*00aa*/ 	.short	0x001c


	//----- nvinfo : EIATTR_PARAM_CBANK
	.align		4
        /*00ac*/ 	.byte	0x04, 0x0a
        /*00ae*/ 	.short	(.L_7769 - .L_7768)
	.align		4
.L_7768:
        /*00b0*/ 	.word	index@(.nv.constant0._ZN2at6native27unrolled_elementwise_kernelIZZZNS0_16sqrt_kernel_cudaERNS_18TensorIteratorBaseEENKUlvE0_clEvENKUlvE1_clEvEUlN3c104HalfEE_St5arrayIPcLm2EELi4E23TrivialOffsetCalculatorILi1EjESD_NS0_6memory15LoadWithoutCastENSE_16StoreWithoutCastEEEviT_T0_T2_T3_T4_T5_)
        /*00b4*/ 	.short	0x0210
        /*00b6*/ 	.short	0x001c


	//----- nvinfo : EIATTR_SW_WAR
	.align		4
.L_7769:
        /*00b8*/ 	.byte	0x04, 0x36
        /*00ba*/ 	.short	(.L_7771 - .L_7770)
.L_7770:
        /*00bc*/ 	.word	0x00000008
.L_7771:


//--------------------- .nv.info._ZN2at6native29vectorized_elementwise_kernelILi2EZZZNS0_16sqrt_kernel_cudaERNS_18TensorIteratorBaseEENKUlvE0_clEvENKUlvE1_clEvEUlN3c104HalfEE_St5arrayIPcLm2EEEEviT0_T1_ --------------------------
	.section	.nv.info._ZN2at6native29vectorized_elementwise_kernelILi2EZZZNS0_16sqrt_kernel_cudaERNS_18TensorIteratorBaseEENKUlvE0_clEvENKUlvE1_clEvEUlN3c104HalfEE_St5arrayIPcLm2EEEEviT0_T1_,"",@"SHT_CUDA_INFO"
	.sectionflags	@""
	.align	4


	//----- nvinfo : EIATTR_CUDA_API_VERSION
	.align		4
        /*0000*/ 	.byte	0x04, 0x37
        /*0002*/ 	.short	(.L_7773 - .L_7772)
.L_7772:
        /*0004*/ 	.word	0x00000082


	//----- nvinfo : EIATTR_KPARAM_INFO
	.align		4
.L_7773:
        /*0008*/ 	.byte	0x04, 0x17
        /*000a*/ 	.short	(.L_7775 - .L_7774)
.L_7774:
        /*000c*/ 	.word	0x00000000
        /*0010*/ 	.short	0x0002
        /*0012*/ 	.short	0x0008
        /*0014*/ 	.byte	0x00, 0xf0, 0x41, 0x00


	//----- nvinfo : EIATTR_KPARAM_INFO
	.align		4
.L_7775:
        /*0018*/ 	.byte	0x04, 0x17
        /*001a*/ 	.short	(.L_7777 - .L_7776)
.L_7776:
        /*001c*/ 	.word	0x00000000
        /*0020*/ 	.short	0x0001
        /*0022*/ 	.short	0x0004
        /*0024*/ 	.byte	0x00, 0xf0, 0x05, 0x00


	//----- nvinfo : EIATTR_KPARAM_INFO
	.align		4
.L_7777:
        /*0028*/ 	.byte	0x04, 0x17
        /*002a*/ 	.short	(.L_7779 - .L_7778)
.L_7778:
        /*002c*/ 	.word	0x00000000
        /*0030*/ 	.short	0x0000
        /*0032*/ 	.short	0x0000
        /*0034*/ 	.byte	0x00, 0xf0, 0x11, 0x00


	//----- nvinfo : EIATTR_SPARSE_MMA_MASK
	.align		4
.L_7779:
        /*0038*/ 	.byte	0x03, 0x50
        /*003a*/ 	.short	0x0000


	//----- nvinfo : EIATTR_MAXREG_COUNT
	.align		4
        /*003c*/ 	.byte	0x03, 0x1b
        /*003e*/ 	.short	0x00ff


	//----- nvinfo : EIATTR_MERCURY_ISA_VERSION
	.align		4
        /*0040*/ 	.byte	0x03, 0x5f
        /*0042*/ 	.short	0x0101


	//----- nvinfo : EIATTR_EXIT_INSTR_OFFSETS
	.align		4
        /*0044*/ 	.byte	0x04, 0x1c
        /*0046*/ 	.short	(.L_7781 - .L_7780)


	//   ....[0]....
.L_7780:
        /*0048*/ 	.word	0x000002b0


	//   ....[1]....
        /*004c*/ 	.word	0x00000c00


	//   ....[2]....
        /*0050*/ 	.word	0x00000c50


	//----- nvinfo : EIATTR_MAX_THREADS
	.align		4
.L_7781:
        /*0054*/ 	.byte	0x04, 0x05
        /*0056*/ 	.short	(.L_7783 - .L_7782)
.L_7782:
        /*0058*/ 	.word	0x00000080
        /*005c*/ 	.word	0x00000001
        /*0060*/ 	.word	0x00000001


	//----- nvinfo : EIATTR_CRS_STACK_SIZE
	.align		4
.L_7783:
        /*0064*/ 	.byte	0x04, 0x1e
        /*0066*/ 	.short	(.L_7785 - .L_7784)
.L_7784:
        /*0068*/ 	.word	0x00000000


	//----- nvinfo : EIATTR_CBANK_PARAM_SIZE
	.align		4
.L_7785:
        /*006c*/ 	.byte	0x03, 0x19
        /*006e*/ 	.short	0x0018


	//----- nvinfo : EIATTR_PARAM_CBANK
	.align		4
        /*0070*/ 	.byte	0x04, 0x0a
        /*0072*/ 	.short	(.L_7787 - .L_7786)
	.align		4
.L_7786:
        /*0074*/ 	.word	index@(.nv.constant0._ZN2at6native29vectorized_elementwise_kernelILi2EZZZNS0_16sqrt_kernel_cudaERNS_18TensorIteratorBaseEENKUlvE0_clEvENKUlvE1_clEvEUlN3c104HalfEE_St5arrayIPcLm2EEEEviT0_T1_)
        /*0078*/ 	.short	0x0210
        /*007a*/ 	.short	0x0018


	//----- nvinfo : EIATTR_SW_WAR
	.align		4
.L_7787:
        /*007c*/ 	.byte	0x04, 0x36
        /*007e*/ 	.short	(.L_7789 - .L_7788)
.L_7788:
        /*0080*/ 	.word	0x00000008
.L_7789:


//--------------------- .nv.info._ZN2at6native29vectorized_elementwise_kernelILi4EZZZNS0_16sqrt_kernel_cudaERNS_18TensorIteratorBaseEENKUlvE0_clEvENKUlvE1_clEvEUlN3c104HalfEE_St5arrayIPcLm2EEEEviT0_T1_ --------------------------
	.section	.nv.info._ZN2at6native29vectorized_elementwise_kernelILi4EZZZNS0_16sqrt_kernel_cudaERNS_18TensorIteratorBaseEENKUlvE0_clEvENKUlvE1_clEvEUlN3c104HalfEE_St5arrayIPcLm2EEEEviT0_T1_,"",@"SHT_CUDA_INFO"
	.sectionflags	@""
	.align	4


	//----- nvinfo : EIATTR_CUDA_API_VERSION
	.align		4
        /*0000*/ 	.byte	0x04, 0x37
        /*0002*/ 	.short	(.L_7791 - .L_7790)
.L_7790:
        /*0004*/ 	.word	0x00000082


	//----- nvinfo : EIATTR_KPARAM_INFO
	.align		4
.L_7791:
        /*0008*/ 	.byte	0x04, 0x17
        /*000a*/ 	.short	(.L_7793 - .L_7792)
.L_7792:
        /*000c*/ 	.word	0x00000000
        /*0010*/ 	.short	0x0002
        /*0012*/ 	.short	0x0008
        /*0014*/ 	.byte	0x00, 0xf0, 0x41, 0x00


	//----- nvinfo : EIATTR_KPARAM_INFO
	.align		4
.L_7793:
        /*0018*/ 	.byte	0x04, 0x17
        /*001a*/ 	.short	(.L_7795 - .L_7794)
.L_7794:
        /*001c*/ 	.word	0x00000000
        /*0020*/ 	.short	0x0001
        /*0022*/ 	.short	0x0004
        /*0024*/ 	.byte	0x00, 0xf0, 0x05, 0x00


	//----- nvinfo : EIATTR_KPARAM_INFO
	.align		4
.L_7795:
        /*0028*/ 	.byte	0x04, 0x17
        /*002a*/ 	.short	(.L_7797 - .L_7796)
.L_7796:
        /*002c*/ 	.word	0x00000000
        /*0030*/ 	.short	0x0000
        /*0032*/ 	.short	0x0000
        /*0034*/ 	.byte	0x00, 0xf0, 0x11, 0x00


	//----- nvinfo : EIATTR_SPARSE_MMA_MASK
	.align		4
.L_7797:
        /*0038*/ 	.byte	0x03, 0x50
        /*003a*/ 	.short	0x0000


	//----- nvinfo : EIATTR_MAXREG_COUNT
	.align		4
        /*003c*/ 	.byte	0x03, 0x1b
        /*003e*/ 	.short	0x00ff


	//----- nvinfo : EIATTR_MERCURY_ISA_VERSION
	.align		4
        /*0040*/ 	.byte	0x03, 0x5f
        /*0042*/ 	.short	0x0101


	//----- nvinfo : EIATTR_EXIT_INSTR_OFFSETS
	.align		4
        /*0044*/ 	.byte	0x04, 0x1c
        /*0046*/ 	.short	(.L_7799 - .L_7798)


	//   ....[0]....
.L_7798:
        /*0048*/ 	.word	0x00000270


	//   ....[1]....
        /*004c*/ 	.word	0x00000bc0


	//   ....[2]....
        /*0050*/ 	.word	0x00000c10


	//----- nvinfo : EIATTR_MAX_THREADS
	.align		4
.L_7799:
        /*0054*/ 	.byte	0x04, 0x05
        /*0056*/ 	.short	(.L_7801 - .L_7800)
.L_7800:
        /*0058*/ 	.word	0x00000080
        /*005c*/ 	.word	0x00000001
        /*0060*/ 	.word	0x00000001


	//----- nvinfo : EIATTR_CRS_STACK_SIZE
	.align		4
.L_7801:
        /*0064*/ 	.byte	0x04, 0x1e
        /*0066*/ 	.short	(.L_7803 - .L_7802)
.L_7802:
        /*0068*/ 	.word	0x00000000


	//----- nvinfo : EIATTR_CBANK_PARAM_SIZE
	.align		4
.L_7803:
        /*006c*/ 	.byte	0x03, 0x19
        /*006e*/ 	.short	0x0018


	//----- nvinfo : EIATTR_PARAM_CBANK
	.align		4
        /*0070*/ 	.byte	0x04, 0x0a
        /*0072*/ 	.short	(.L_7805 - .L_7804)
	.align		4
.L_7804:
        /*0074*/ 	.word	index@(.nv.constant0._ZN2at6native29vectorized_elementwise_kernelILi4EZZZNS0_16sqrt_kernel_cudaERNS_18TensorIteratorBaseEENKUlvE0_clEvENKUlvE1_clEvEUlN3c104HalfEE_St5arrayIPcLm2EEEEviT0_T1_)
        /*0078*/ 	.short	0x0210
        /*007a*/ 	.short	0x0018


	//----- nvinfo : EIATTR_SW_WAR
	.align		4
.L_7805:
        /*007c*/ 	.byte	0x04, 0x36
        /*007e*/ 	.short	(.L_7807 - .L_7806)
.L_7806:
        /*0080*/ 	.word	0x00000008
.L_7807:


//--------------------- .nv.info._ZN2at6native29vectorized_elementwise_kernelILi8EZZZNS0_16sqrt_kernel_cudaERNS_18TensorIteratorBaseEENKUlvE0_clEvENKUlvE1_clEvEUlN3c104HalfEE_St5arrayIPcLm2EEEEviT0_T1_ --------------------------
	.section	.nv.info._ZN2at6native29vectorized_elementwise_kernelILi8EZZZNS0_16sqrt_kernel_cudaERNS_18TensorIteratorBaseEENKUlvE0_clEvENKUlvE1_clEvEUlN3c104HalfEE_St5arrayIPcLm2EEEEviT0_T1_,"",@"SHT_CUDA_INFO"
	.sectionflags	@""
	.align	4


	//----- nvinfo : EIATTR_CUDA_API_VERSION
	.align		4
        /*0000*/ 	.byte	0x04, 0x37
        /*0002*/ 	.short	(.L_7809 - .L_7808)
.L_7808:
        /*0004*/ 	.word	0x00000082


	//----- nvinfo : EIATTR_KPARAM_INFO
	.align		4
.L_7809:
        /*0008*/ 	.byte	0x04, 0x17
        /*000a*/ 	.short	(.L_7811 - .L_7810)
.L_7810:
        /*000c*/ 	.word	0x00000000
        /*0010*/ 	.short	0x0002
        /*0012*/ 	.short	0x0008
        /*0014*/ 	.byte	0x00, 0xf0, 0x41, 0x00


	//----- nvinfo : EIATTR_KPARAM_INFO
	.align		4
.L_7811:
        /*0018*/ 	.byte	0x04, 0x17
        /*001a*/ 	.short	(.L_7813 - .L_7812)
.L_7812:
        /*001c*/ 	.word	0x00000000
        /*0020*/ 	.short	0x0001
        /*0022*/ 	.short	0x0004
        /*0024*/ 	.byte	0x00, 0xf0, 0x05, 0x00


	//----- nvinfo : EIATTR_KPARAM_INFO
	.align		4
.L_7813:
        /*0028*/ 	.byte	0x04, 0x17
        /*002a*/ 	.short	(.L_7815 - .L_7814)
.L_7814:
        /*002c*/ 	.word	0x00000000
        /*0030*/ 	.short	0x0000
        /*0032*/ 	.short	0x0000
        /*0034*/ 	.byte	0x00, 0xf0, 0x11, 0x00


	//----- nvinfo : EIATTR_SPARSE_MMA_MASK
	.align		4
.L_7815:
        /*0038*/ 	.byte	0x03, 0x50
        /*003a*/ 	.short	0x0000


	//----- nvinfo : EIATTR_MAXREG_COUNT
	.align		4
        /*003c*/ 	.byte	0x03, 0x1b
        /*003e*/ 	.short	0x00ff


	//----- nvinfo : EIATTR_MERCURY_ISA_VERSION
	.align		4
        /*0040*/ 	.byte	0x03, 0x5f
        /*0042*/ 	.short	0x0101


	//----- nvinfo : EIATTR_EXIT_INSTR_OFFSETS
	.align		4
        /*0044*/ 	.byte	0x04, 0x1c
        /*0046*/ 	.short	(.L_7817 - .L_7816)


	//   ....[0]....
.L_7816:
        /*0048*/ 	.word	0x00000250


	//   ....[1]....
        /*004c*/ 	.word	0x00000ba0


	//   ....[2]....
        /*0050*/ 	.word	0x00000bf0


	//----- nvinfo : EIATTR_MAX_THREADS
	.align		4
.L_7817:
        /*0054*/ 	.byte	0x04, 0x05
        /*0056*/ 	.short	(.L_7819 - .L_7818)
.L_7818:
        /*0058*/ 	.word	0x00000080
        /*005c*/ 	.word	0x00000001
        /*0060*/ 	.word	0x00000001


	//----- nvinfo : EIATTR_CRS_STACK_SIZE
	.align		4
.L_7819:
        /*0064*/ 	.byte	0x04, 0x1e
        /*0066*/ 	.short	(.L_7821 - .L_7820)
.L_7820:
        /*0068*/ 	.word	0x00000000


	//----- nvinfo : EIATTR_CBANK_PARAM_SIZE
	.align		4
.L_7821:
        /*006c*/ 	.byte	0x03, 0x19
        /*006e*/ 	.short	0x0018


	//----- nvinfo : EIATTR_PARAM_CBANK
	.align		4
        /*0070*/ 	.byte	0x04, 0x0a
        /*0072*/ 	.short	(.L_7823 - .L_7822)
	.align		4
.L_7822:
        /*0074*/ 	.word	index@(.nv.constant0._ZN2at6native29vectorized_elementwise_kernelILi8EZZZNS0_16sqrt_kernel_cudaERNS_18TensorIteratorBaseEENKUlvE0_clEvENKUlvE1_clEvEUlN3c104HalfEE_St5arrayIPcLm2EEEEviT0_T1_)
        /*0078*/ 	.short	0x0210
        /*007a*/ 	.short	0x0018


	//----- nvinfo : EIATTR_SW_WAR
	.align		4
.L_7823:
        /*007c*/ 	.byte	0x04, 0x36
        /*007e*/ 	.short	(.L_7825 - .L_7824)
.L_7824:
        /*0080*/ 	.word	0x00000008
.L_7825:


//--------------------- .nv.info._ZN2at6native18elementwise_kernelILi128ELi4EZNS0_15gpu_kernel_implIZZZNS0_16sqrt_kernel_cudaERNS_18TensorIteratorBaseEENKUlvE0_clEvENKUlvE0_clEvEUlfE_EEvS4_RKT_EUliE_EEviT1_ --------------------------
	.section	.nv.info._ZN2at6native18elementwise_kernelILi128ELi4EZNS0_15gpu_kernel_implIZZZNS0_16sqrt_kernel_cudaERNS_18TensorIteratorBaseEENKUlvE0_clEvENKUlvE0_clEvEUlfE_EEvS4_RKT_EUliE_EEviT1_,"",@"SHT_CUDA_INFO"
	.sectionflags	@""
	.align	4


	//----- nvinfo : EIATTR_CUDA_API_VERSION
	.align		4
        /*0000*/ 	.byte	0x04, 0x37
        /*0002*/ 	.short	(.L_7827 - .L_7826)
.L_7826:
        /*0004*/ 	.word	0x00000082


	//----- nvinfo : EIATTR_KPARAM_INFO
	.align		4
.L_7827:
        /*0008*/ 	.byte	0x04, 0x17
        /*000a*/ 	.short	(.L_7829 - .L_7828)
.L_7828:
        /*000c*/ 	.word	0x00000000
        /*0010*/ 	.short	0x0001
        /*0012*/ 	.short	0x0008
        /*0014*/ 	.byte	0x00, 0xf0, 0x61, 0x08


	//----- nvinfo : EIATTR_KPARAM_INFO
	.align		4
.L_7829:
        /*0018*/ 	.byte	0x04, 0x17
        /*001a*/ 	.short	(.L_7831 - .L_7830)
.L_7830:
        /*001c*/ 	.word	0x00000000
        /*0020*/ 	.short	0x0000
        /*0022*/ 	.short	0x0000
        /*0024*/ 	.byte	0x00, 0xf0, 0x11, 0x00


	//----- nvinfo : EIATTR_SPARSE_MMA_MASK
	.align		4
.L_7831:
        /*0028*/ 	.byte	0x03, 0x50
        /*002a*/ 	.short	0x0000


	//----- nvinfo : EIATTR_MAXREG_COUNT
	.align		4
        /*002c*/ 	.byte	0x03, 0x1b
        /*002e*/ 	.short	0x0080


	//----- nvinfo : EIATTR_EXTERNS
	.align		4
        /*0030*/ 	.byte	0x04, 0x0f
        /*0032*/ 	.short	(.L_7833 - .L_7832)


	//   ....[0]....
	.align		4
.L_7832:
        /*0034*/ 	.word	index@(__assertfail)


	//----- nvinfo : EIATTR_MERCURY_ISA_VERSION
	.align		4
.L_7833:
        /*0038*/ 	.byte	0x03, 0x5f
        /*003a*/ 	.short	0x0101


	//----- nvinfo : EIATTR_SYSCALL_OFFSETS
	.align		4
        /*003c*/ 	.byte	0x04, 0x46
        /*003e*/ 	.short	(.L_7835 - .L_7834)


	//   ....[0]....
.L_7834:
        /*0040*/ 	.word	0x00002150


	//   ....[1]....
        /*0044*/ 	.word	0x00002fb0


	//   ....[2]....
        /*0048*/ 	.word	0x00005140


	//   ....[3]....
        /*004c*/ 	.word	0x00005fa0


	//   ....[4]....
        /*0050*/ 	.word	0x00008120


	//   ....[5]....
        /*0054*/ 	.word	0x00008f80


	//   ....[6]....
        /*0058*/ 	.word	0x0000b0f0


	//   ....[7]....
        /*005c*/ 	.word	0x0000bf50


	//----- nvinfo : EIATTR_EXIT_INSTR_OFFSETS
	.align		4
.L_7835:
        /*0060*/ 	.byte	0x04, 0x1c
        /*0062*/ 	.short	(.L_7837 - .L_7836)


	//   ....[0]....
.L_7836:
        /*0064*/ 	.word	0x00009030


	//   ....[1]....
        /*0068*/ 	.word	0x0000b270


	//   ....[2]....
        /*006c*/ 	.word	0x0000b2b0


	//   ....[3]....
        /*0070*/ 	.word	0x0000b340


	//   ....[4]....
        /*0074*/ 	.word	0x0000b370


	//   ....[5]....
        /*0078*/ 	.word	0x0000b3a0


	//   ....[6]....
        /*007c*/ 	.word	0x0000b420


	//   ....[7]....
        /*0080*/ 	.word	0x0000b450


	//   ....[8]....
        /*0084*/ 	.word	0x0000b4e0


	//   ....[9]....
        /*0088*/ 	.word	0x0000b520


	//   ....[10]....
        /*008c*/ 	.word	0x0000b560


	//   ....[11]....
        /*0090*/ 	.word	0x0000b620


	//   ....[12]....
        /*0094*/ 	.word	0x0000b670


	//   ....[13]....
        /*0098*/ 	.word	0x0000b7f0


	//   ....[14]....
        /*009c*/ 	.word	0x0000b940


	//   ....[15]....
        /*00a0*/ 	.word	0x0000b970


	//   ....[16]....
        /*00a4*/ 	.word	0x0000ba20


	//   ....[17]....
        /*00a8*/ 	.word	0x0000bb90


	//   ....[18]....
        /*00ac*/ 	.word	0x0000bd00


	//   ....[19]....
        /*00b0*/ 	.word	0x0000be50


	//   ....[20]....
        /*00b4*/ 	.word	0x0000bf60


	//   ....[21]....
        /*00b8*/ 	.word	0x0000bf90


	//   ....[22]....
        /*00bc*/ 	.word	0x0000bfc0


	//----- nvinfo : EIATTR_MAX_THREADS
	.align		4
.L_7837:
        /*00c0*/ 	.byte	0x04, 0x05
        /*00c2*/ 	.short	(.L_7839 - .L_7838)
.L_7838:
        /*00c4*/ 	.word	0x00000080
        /*00c8*/ 	.word	0x00000001
        /*00cc*/ 	.word	0x00000001


	//----- nvinfo : EIATTR_CRS_STACK_SIZE
	.align		4
.L_7839:
        /*00d0*/ 	.byte	0x04, 0x1e
        /*00d2*/ 	.short	(.L_7841 - .L_7840)
.L_7840:
        /*00d4*/ 	.word	0x00000000


	//----- nvinfo : EIATTR_CBANK_PARAM_SIZE
	.align		4
.L_7841:
        /*00d8*/ 	.byte	0x03, 0x19
        /*00da*/ 	.short	0x0220


	//----- nvinfo : EIATTR_PARAM_CBANK
	.align		4
        /*00dc*/ 	.byte	0x04, 0x0a
        /*00de*/ 	.short	(.L_7843 - .L_7842)
	.align		4
.L_7842:
        /*00e0*/ 	.word	index@(.nv.constant0._ZN2at6native18elementwise_kernelILi128ELi4EZNS0_15gpu_kernel_implIZZZNS0_16sqrt_kernel_cudaERNS_18TensorIteratorBaseEENKUlvE0_clEvENKUlvE0_clEvEUlfE_EEvS4_RKT_EUliE_EEviT1_)
        /*00e4*/ 	.short	0x0210
        /*00e6*/ 	.short	0x0220


	//----- nvinfo : EIATTR_SW_WAR
	.align		4
.L_7843:
        /*00e8*/ 	.byte	0x04, 0x36
        /*00ea*/ 	.short	(.L_7845 - .L_7844)
.L_7844:
        /*00ec*/ 	.word	0x00000008
.L_7845:


//--------------------- .nv.info._ZN2at6native27unrolled_elementwise_kernelIZZZNS0_16sqrt_kernel_cudaERNS_18TensorIteratorBaseEENKUlvE0_clEvENKUlvE0_clEvEUlfE_St5arrayIPcLm2EELi4E23TrivialOffsetCalculatorILi1EjESB_NS0_6memory12LoadWithCastILi1EEENSC_13StoreWithCastILi1EEEEEviT_T0_T2_T3_T4_T5_ --------------------------
	.section	.nv.info._ZN2at6native27unrolled_elementwise_kernelIZZZNS0_16sqrt_kernel_cudaERNS_18TensorIteratorBaseEENKUlvE0_clEvENKUlvE0_clEvEUlfE_St5arrayIPcLm2EELi4E23TrivialOffsetCalculatorILi1EjESB_NS0_6memory12LoadWithCastILi1EEENSC_13StoreWithCastILi1EEEEEviT_T0_T2_T3_T4_T5_,"",@"SHT_CUDA_INFO"
	.sectionflags	@""
	.align	4


	//----- nvinfo : EIATTR_CUDA_API_VERSION
	.align		4
        /*0000*/ 	.byte	0x04, 0x37
        /*0002*/ 	.short	(.L_7847 - .L_7846)
.L_7846:
        /*0004*/ 	.word	0x00000082


	//----- nvinfo : EIATTR_KPARAM_INFO
	.align		4
.L_7847:
        /*0008*/ 	.byte	0x04, 0x17
        /*000a*/ 	.short	(.L_7849 - .L_7848)
.L_7848:
        /*000c*/ 	.word	0x00000000
        /*0010*/ 	.short	0x0006
        /*0012*/ 	.short	0x0024
        /*0014*/ 	.byte	0x00, 0xf0, 0x21, 0x00


	//----- nvinfo : EIATTR_KPARAM_INFO
	.align		4
.L_7849:
        /*0018*/ 	.byte	0x04, 0x17
        /*001a*/ 	.short	(.L_7851 - .L_7850)
.L_7850:
        /*001c*/ 	.word	0x00000000
        /*0020*/ 	.short	0x0005
        /*0022*/ 	.short	0x001c
        /*0024*/ 	.byte	0x00, 0xf0, 0x21, 0x00


	//----- nvinfo : EIATTR_KPARAM_INFO
	.align		4
.L_7851:
        /*0028*/ 	.byte	0x04, 0x17
        /*002a*/ 	.short	(.L_7853 - .L_7852)
.L_7852:
        /*002c*/ 	.word	0x00000000
        /*0030*/ 	.short	0x0004
        /*0032*/ 	.short	0x0019
        /*0034*/ 	.byte	0x00, 0xf0, 0x05, 0x00


	//----- nvinfo : EIATTR_KPARAM_INFO
	.align		4
.L_7853:
        /*0038*/ 	.byte	0x04, 0x17
        /*003a*/ 	.short	(.L_7855 - .L_7854)
.L_7854:
        /*003c*/ 	.word	0x00000000
        /*0040*/ 	.short	0x0003
        /*0042*/ 	.short	0x0018
        /*0044*/ 	.byte	0x00, 0xf0, 0x05, 0x00


	//----- nvinfo : EIATTR_KPARAM_INFO
	.align		4
.L_7855:
        /*0048*/ 	.byte	0x04, 0x17
        /*004a*/ 	.short	(.L_7857 - .L_7856)
.L_7856:
        /*004c*/ 	.word	0x00000000
        /*0050*/ 	.short	0x0002
        /*0052*/ 	.short	0x0008
        /*0054*/ 	.byte	0x00, 0xf0, 0x41, 0x00


	//----- nvinfo : EIATTR_KPARAM_INFO
	.align		4
.L_7857:
        /*0058*/ 	.byte	0x04, 0x17
        /*005a*/ 	.short	(.L_7859 - .L_7858)
.L_7858:
        /*005c*/ 	.word	0x00000000
        /*0060*/ 	.short	0x0001
        /*0062*/ 	.short	0x0004
        /*0064*/ 	.byte	0x00, 0xf0, 0x05, 0x00


	//----- nvinfo : EIATTR_KPARAM_INFO
	.align		4
.L_7859:
        /*0068*/ 	.byte	0x04, 0x17
        /*006a*/ 	.short	(.L_7861 - .L_7860)
.L_7860:
        /*006c*/ 	.word	0x00000000
        /*0070*/ 	.short	0x0000
        /*0072*/ 	.short	0x0000
        /*0074*/ 	.byte	0x00, 0xf0, 0x11, 0x00


	//----- nvinfo : EIATTR_SPARSE_MMA_MASK
	.align		4
.L_7861:
        /*0078*/ 	.byte	0x03, 0x50
        /*007a*/ 	.short	0x0000


	//----- nvinfo : EIATTR_MAXREG_COUNT
	.align		4
        /*007c*/ 	.byte	0x03, 0x1b
        /*007e*/ 	.short	0x00ff


	//----- nvinfo : EIATTR_EXTERNS
	.align		4
        /*0080*/ 	.byte	0x04, 0x0f
        /*0082*/ 	.short	(.L_7863 - .L_7862)


	//   ....[0]....
	.align		4
.L_7862:
        /*0084*/ 	.word	index@(__assertfail)


	//----- nvinfo : EIATTR_MERCURY_ISA_VERSION
	.align		4
.L_7863:
        /*0088*/ 	.byte	0x03, 0x5f
        /*008a*/ 	.short	0x0101


	//----- nvinfo : EIATTR_SYSCALL_OFFSETS
	.align		4
        /*008c*/ 	.byte	0x04, 0x46
        /*008e*/ 	.short	(.L_7865 - .L_7864)


	//   ....[0]....
.L_7864:
        /*0090*/ 	.word	0x00000e80


	//   ....[1]....
        /*0094*/ 	.word	0x00001d30


	//   ....[2]....
        /*0098*/ 	.word	0x00002bf0


	//   ....[3]....
        /*009c*/ 	.word	0x00003a50


	//   ....[4]....
        /*00a0*/ 	.word	0x00004b10


	//   ....[5]....
        /*00a4*/ 	.word	0x00005a10


	//   ....[6]....
        /*00a8*/ 	.word	0x000068d0


	//   ....[7]....
        /*00ac*/ 	.word	0x00007790


	//----- nvinfo : EIATTR_EXIT_INSTR_OFFSETS
	.align		4
.L_7865:
        /*00b0*/ 	.byte	0x04, 0x1c
        /*00b2*/ 	.short	(.L_7867 - .L_7866)


	//   ....[0]....
.L_7866:
        /*00b4*/ 	.word	0x00006970


	//   ....[1]....
        /*00b8*/ 	.word	0x00006ab0


	//   ....[2]....
        /*00bc*/ 	.word	0x00006af0


	//   ....[3]....
        /*00c0*/ 	.word	0x00006b80


	//   ....[4]....
        /*00c4*/ 	.word	0x00006bb0


	//   ....[5]....
        /*00c8*/ 	.word	0x00006be0


	//   ....[6]....
        /*00cc*/ 	.word	0x00006c60


	//   ....[7]....
        /*00d0*/ 	.word	0x00006c90


	//   ....[8]....
        /*00d4*/ 	.word	0x00006d20


	//   ....[9]....
        /*00d8*/ 	.word	0x00006d60


	//   ....[10]....
        /*00dc*/ 	.word	0x00006da0


	//   ....[11]....
        /*00e0*/ 	.word	0x00006e60


	//   ....[12]....
        /*00e4*/ 	.word	0x00006eb0


	//   ....[13]....
        /*00e8*/ 	.word	0x00007030


	//   ....[14]....
        /*00ec*/ 	.word	0x00007180


	//   ....[15]....
        /*00f0*/ 	.word	0x000071b0


	//   ....[16]....
        /*00f4*/ 	.word	0x00007260


	//   ....[17]....
        /*00f8*/ 	.word	0x000073d0


	//   ....[18]....
        /*00fc*/ 	.word	0x00007540


	//   ....[19]....
        /*0100*/ 	.word	0x00007690


	//   ....[20]....
        /*0104*/ 	.word	0x000077a0


	//   ....[21]....
        /*0108*/ 	.word	0x000077d0


	//   ....[22]....
        /*010c*/ 	.word	0x00007800


	//----- nvinfo : EIATTR_MAX_THREADS
	.align		4
.L_7867:
        /*0110*/ 	.byte	0x04, 0x05
        /*0112*/ 	.short	(.L_7869 - .L_7868)
.L_7868:
        /*0114*/ 	.word	0x00000080
        /*0118*/ 	.word	0x00000001
        /*011c*/ 	.word	0x00000001


	//----- nvinfo : EIATTR_CRS_STACK_SIZE
	.align		4
.L_7869:
        /*0120*/ 	.byte	0x04, 0x1e
        /*0122*/ 	.short	(.L_7871 - .L_7870)
.L_7870:
        /*0124*/ 	.word	0x00000000


	//----- nvinfo : EIATTR_CBANK_PARAM_SIZE
	.align		4
.L_7871:
        /*0128*/ 	.byte	0x03, 0x19
        /*012a*/ 	.short	0x002c


	//----- nvinfo : EIATTR_PARAM_CBANK
	.align		4
        /*012c*/ 	.byte	0x04, 0x0a
        /*012e*/ 	.short	(.L_7873 - .L_7872)
	.align		4
.L_7872:
        /*0130*/ 	.word	index@(.nv.constant0._ZN2at6native27unrolled_elementwise_kernelIZZZNS0_16sqrt_kernel_cudaERNS_18TensorIteratorBaseEENKUlvE0_clEvENKUlvE0_clEvEUlfE_St5arrayIPcLm2EELi4E23TrivialOffsetCalculatorILi1EjESB_NS0_6memory12LoadWithCastILi1EEENSC_13StoreWithCastILi1EEEEEviT_T0_T2_T3_T4_T5_)
        /*0134*/ 	.short	0x0210
        /*0136*/ 	.short	0x002c


	//----- nvinfo : EIATTR_SW_WAR
	.align		4
.L_7873:
        /*0138*/ 	.byte	0x04, 0x36
        /*013a*/ 	.short	(.L_7875 - .L_7874)
.L_7874:
        /*013c*/ 	.word	0x00000008
.L_7875:


//--------------------- .nv.info._ZN2at6native18elementwise_kernelILi128ELi2EZNS0_22gpu_kernel_impl_nocastIZZZNS0_16sqrt_kernel_cudaERNS_18TensorIteratorBaseEENKUlvE0_clEvENKUlvE0_clEvEUlfE_EEvS4_RKT_EUliE_EEviT1_ --------------------------
	.section	.nv.info._ZN2at6native18elementwise_kernelILi128ELi2EZNS0_22gpu_kernel_impl_nocastIZZZNS0_16sqrt_kernel_cudaERNS_18TensorIteratorBaseEENKUlvE0_clEvENKUlvE0_clEvEUlfE_EEvS4_RKT_EUliE_EEviT1_,"",@"SHT_CUDA_INFO"
	.sectionflags	@""
	.align	4


	//----- nvinfo : EIATTR_CUDA_API_VERSION
	.align		4
        /*0000*/ 	.byte	0x04, 0x37
        /*0002*/ 	.short	(.L_7877 - .L_7876)
.L_7876:
        /*0004*/ 	.word	0x00000082


	//----- nvinfo : EIATTR_KPARAM_INFO
	.align		4
.L_7877:
        /*0008*/ 	.byte	0x04, 0x17
        /*000a*/ 	.short	(.L_7879 - .L_7878)
.L_7878:
        /*000c*/ 	.word	0x00000000
        /*0010*/ 	.short	0x0001
        /*0012*/ 	.short	0x0008
        /*0014*/ 	.byte	0x00, 0xf0, 0x61, 0x08


	//----- nvinfo : EIATTR_KPARAM_INFO
	.align		4
.L_7879:
        /*0018*/ 	.byte	0x04, 0x17
        /*001a*/ 	.short	(.L_7881 - .L_7880)
.L_7880:
        /*001c*/ 	.word	0x00000000
        /*0020*/ 	.short	0x0000
        /*0022*/ 	.short	0x0000
        /*0024*/ 	.byte	0x00, 0xf0, 0x11, 0x00


	//----- nvinfo : EIATTR_SPARSE_MMA_MASK
	.align		4
.L_7881:
        /*0028*/ 	.byte	0x03, 0x50
        /*002a*/ 	.short	0x0000


	//----- nvinfo : EIATTR_MAXREG_COUNT
	.align		4
        /*002c*/ 	.byte	0x03, 0x1b
        /*002e*/ 	.short	0x0080


	//----- nvinfo : EIATTR_MERCURY_ISA_VERSION
	.align		4
        /*0030*/ 	.byte	0x03, 0x5f
        /*0032*/ 	.short	0x0101


	//----- nvinfo : EIATTR_EXIT_INSTR_OFFSETS
	.align		4
        /*0034*/ 	.byte	0x04, 0x1c
        /*0036*/ 	.short	(.L_7883 - .L_7882)


	//   ....[0]....
.L_7882:
        /*0038*/ 	.word	0x00001440


	//   ....[1]....
        /*003c*/ 	.word	0x000027d0


	//----- nvinfo : EIATTR_MAX_THREADS
	.align		4
.L_7883:
        /*0040*/ 	.byte	0x04, 0x05
        /*0042*/ 	.short	(.L_7885 - .L_7884)
.L_7884:
        /*0044*/ 	.word	0x00000080
        /*0048*/ 	.word	0x00000001
        /*004c*/ 	.word	0x00000001


	//----- nvinfo : EIATTR_CRS_STACK_SIZE
	.align		4
.L_7885:
        /*0050*/ 	.byte	0x04, 0x1e
        /*0052*/ 	.short	(.L_7887 - .L_7886)
.L_7886:
        /*0054*/ 	.word	0x00000000


	//----- nvinfo : EIATTR_CBANK_PARAM_SIZE
	.align		4
.L_7887:
        /*0058*/ 	.byte	0x03, 0x19
        /*005a*/ 	.short	0x0220


	//----- nvinfo : EIATTR_PARAM_CBANK
	.align		4
        /*005c*/ 	.byte	0x04, 0x0a
        /*005e*/ 	.short	(.L_7889 - .L_7888)
	.align		4
.L_7888:
        /*0060*/ 	.word	index@(.nv.constant0._ZN2at6native18elementwise_kernelILi128ELi2EZNS0_22gpu_kernel_impl_nocastIZZZNS0_16sqrt_kernel_cudaERNS_18TensorIteratorBaseEENKUlvE0_clEvENKUlvE0_clEvEUlfE_EEvS4_RKT_EUliE_EEviT1_)
        /*0064*/ 	.short	0x0210
        /*0066*/ 	.short	0x0220


	//----- nvinfo : EIATTR_SW_WAR
	.align		4
.L_7889:
        /*0068*/ 	.byte	0x04, 0x36
        /*006a*/ 	.short	(.L_7891 - .L_7890)
.L_7890:
        /*006c*/ 	.word	0x00000008
.L_7891:


//--------------------- .nv.info._ZN2at6native27unrolled_elementwise_kernelIZZZNS0_16sqrt_kernel_cudaERNS_18TensorIteratorBaseEENKUlvE0_clEvENKUlvE0_clEvEUlfE_St5arrayIPcLm2EELi4E23TrivialOffsetCalculatorILi1EjESB_NS0_6memory15LoadWithoutCastENSC_16StoreWithoutCastEEEviT_T0_T2_T3_T4_T5_ --------------------------
	.section	.nv.info._ZN2at6native27unrolled_elementwise_kernelIZZZNS0_16sqrt_kernel_cudaERNS_18TensorIteratorBaseEENKUlvE0_clEvENKUlvE0_clEvEUlfE_St5arrayIPcLm2EELi4E23TrivialOffsetCalculatorILi1EjESB_NS0_6memory15LoadWithoutCastENSC_16StoreWithoutCastEEEviT_T0_T2_T3_T4_T5_,"",@"SHT_CUDA_INFO"
	.sectionflags	@""
	.align	4


	//----- nvinfo : EIATTR_CUDA_API_VERSION
	.align		4
        /*0000*/ 	.byte	0x04, 0x37
        /*0002*/ 	.short	(.L_7893 - .L_7892)
.L_7892:
        /*0004*/ 	.word	0x00000082


	//----- nvinfo : EIATTR_KPARAM_INFO
	.align		4
.L_7893:
        /*0008*/ 	.byte	0x04, 0x17
        /*000a*/ 	.short	(.L_7895 - .L_7894)
.L_7894:
        /*000c*/ 	.word	0x00000000
        /*0010*/ 	.short	0x0006
        /*0012*/ 	.short	0x001b
        /*0014*/ 	.byte	0x00, 0xf0, 0x05, 0x00


	//----- nvinfo : EIATTR_KPARAM_INFO
	.align		4
.L_7895:
        /*0018*/ 	.byte	0x04, 0x17
        /*001a*/ 	.short	(.L_7897 - .L_7896)
.L_7896:
        /*001c*/ 	.word	0x00000000
        /*0020*/ 	.short	0x0005
        /*0022*/ 	.short	0x001a
        /*0024*/ 	.byte	0x00, 0xf0, 0x05, 0x00


	//----- nvinfo : EIATTR_KPARAM_INFO
	.align		4
.L_7897:
        /*0028*/ 	.byte	0x04, 0x17
        /*002a*/ 	.short	(.L_7899 - .L_7898)
.L_7898:
        /*002c*/ 	.word	0x00000000
        /*0030*/ 	.short	0x0004
        /*0032*/ 	.short	0x0019
        /*0034*/ 	.byte	0x00, 0xf0, 0x05, 0x00


	//----- nvinfo : EIATTR_KPARAM_INFO
	.align		4
.L_7899:
        /*0038*/ 	.byte	0x04, 0x17
        /*003a*/ 	.short	(.L_7901 - .L_7900)
.L_7900:
        /*003c*/ 	.word	0x00000000
        /*0040*/ 	.short	0x0003
        /*0042*/ 	.short	0x0018
        /*0044*/ 	.byte	0x00, 0xf0, 0x05, 0x00


	//----- nvinfo : EIATTR_KPARAM_INFO
	.align		4
.L_7901:
        /*0048*/ 	.byte	0x04, 0x17
        /*004a*/ 	.short	(.L_7903 - .L_7902)
.L_7902:
        /*004c*/ 	.word	0x00000000
        /*0050*/ 	.short	0x0002
        /*0052*/ 	.short	0x0008
        /*0054*/ 	.byte	0x00, 0xf0, 0x41, 0x00


	//----- nvinfo : EIATTR_KPARAM_INFO
	.align		4
.L_7903:
        /*0058*/ 	.byte	0x04, 0x17
        /*005a*/ 	.short	(.L_7905 - .L_7904)
.L_7904:
        /*005c*/ 	.word	0x00000000
        /*0060*/ 	.short	0x0001
        /*0062*/ 	.short	0x0004
        /*0064*/ 	.byte	0x00, 0xf0, 0x05, 0x00


	//----- nvinfo : EIATTR_KPARAM_INFO
	.align		4
.L_7905:
        /*0068*/ 	.byte	0x04, 0x17
        /*006a*/ 	.short	(.L_7907 - .L_7906)
.L_7906:
        /*006c*/ 	.word	0x00000000
        /*0070*/ 	.short	0x0000
        /*0072*/ 	.short	0x0000
        /*0074*/ 	.byte	0x00, 0xf0, 0x11, 0x00


	//----- nvinfo : EIATTR_SPARSE_MMA_MASK
	.align		4
.L_7907:
        /*0078*/ 	.byte	0x03, 0x50
        /*007a*/ 	.short	0x0000


	//----- nvinfo : EIATTR_MAXREG_COUNT
	.align		4
        /*007c*/ 	.byte	0x03, 0x1b
        /*007e*/ 	.short	0x00ff


	//----- nvinfo : EIATTR_MERCURY_ISA_VERSION
	.align		4
        /*0080*/ 	.byte	0x03, 0x5f
        /*0082*/ 	.short	0x0101


	//----- nvinfo : EIATTR_EXIT_INSTR_OFFSETS
	.align		4
        /*0084*/ 	.byte	0x04, 0x1c
        /*0086*/ 	.short	(.L_7909 - .L_7908)


	//   ....[0]....
.L_7908:
        /*0088*/ 	.word	0x000003f0


	//   ....[1]....
        /*008c*/ 	.word	0x00000450


	//----- nvinfo : EIATTR_MAX_THREADS
	.align		4
.L_7909:
        /*0090*/ 	.byte	0x04, 0x05
        /*0092*/ 	.short	(.L_7911 - .L_7910)
.L_7910:
        /*0094*/ 	.word	0x00000080
        /*0098*/ 	.word	0x00000001
        /*009c*/ 	.word	0x00000001


	//----- nvinfo : EIATTR_CRS_STACK_SIZE
	.align		4
.L_7911:
        /*00a0*/ 	.byte	0x04, 0x1e
        /*00a2*/ 	.short	(.L_7913 - .L_7912)
.L_7912:
        /*00a4*/ 	.word	0x00000000


	//----- nvinfo : EIATTR_CBANK_PARAM_SIZE
	.align		4
.L_7913:
        /*00a8*/ 	.byte	0x03, 0x19
        /*00aa*/ 	.short	0x001c


	//----- nvinfo : EIATTR_PARAM_CBANK
	.align		4
        /*00ac*/ 	.byte	0x04, 0x0a
        /*00ae*/ 	.short	(.L_7915 - .L_7914)
	.align		4
.L_7914:
        /*00b0*/ 	.word	index@(.nv.constant0._ZN2at6native27unrolled_elementwise_kernelIZZZNS0_16sqrt_kernel_cudaERNS_18TensorIteratorBaseEENKUlvE0_clEvENKUlvE0_clEvEUlfE_St5arrayIPcLm2EELi4E23TrivialOffsetCalculatorILi1EjESB_NS0_6memory15LoadWithoutCastENSC_16StoreWithoutCastEEEviT_T0_T2_T3_T4_T5_)
        /*00b4*/ 	.short	0x0210
        /*00b6*/ 	.short	0x001c


	//----- nvinfo : EIATTR_SW_WAR
	.align		4
.L_7915:
        /*00b8*/ 	.byte	0x04, 0x36
        /*00ba*/ 	.short	(.L_7917 - .L_7916)
.L_7916:
        /*00bc*/ 	.word	0x00000008
.L_7917:


//--------------------- .nv.info._ZN2at6native29vectorized_elementwise_kernelILi2EZZZNS0_16sqrt_kernel_cudaERNS_18TensorIteratorBaseEENKUlvE0_clEvENKUlvE0_clEvEUlfE_St5arrayIPcLm2EEEEviT0_T1_ --------------------------
	.section	.nv.info._ZN2at6native29vectorized_elementwise_kernelILi2EZZZNS0_16sqrt_kernel_cudaERNS_18TensorIteratorBaseEENKUlvE0_clEvENKUlvE0_clEvEUlfE_St5arrayIPcLm2EEEEviT0_T1_,"",@"SHT_CUDA_INFO"
	.sectionflags	@""
	.align	4


	//----- nvinfo : EIATTR_CUDA_API_VERSION
	.align		4
        /*0000*/ 	.byte	0x04, 0x37
        /*0002*/ 	.short	(.L_7919 - .L_7918)
.L_7918:
        /*0004*/ 	.word	0x00000082


	//----- nvinfo : EIATTR_KPARAM_INFO
	.align		4
.L_7919:
        /*0008*/ 	.byte	0x04, 0x17
        /*000a*/ 	.short	(.L_7921 - .L_7920)
.L_7920:
        /*000c*/ 	.word	0x00000000
        /*0010*/ 	.short	0x0002
        /*0012*/ 	.short	0x0008
        /*0014*/ 	.byte	0x00, 0xf0, 0x41, 0x00


	//----- nvinfo : EIATTR_KPARAM_INFO
	.align		4
.L_7921:
        /*0018*/ 	.byte	0x04, 0x17
        /*001a*/ 	.short	(.L_7923 - .L_7922)
.L_7922:
        /*001c*/ 	.word	0x00000000
        /*0020*/ 	.short	0x0001
        /*0022*/ 	.short	0x0004
        /*0024*/ 	.byte	0x00, 0xf0, 0x05, 0x00


	//----- nvinfo : EIATTR_KPARAM_INFO
	.align		4
.L_7923:
        /*0028*/ 	.byte	0x04, 0x17
        /*002a*/ 	.short	(.L_7925 - .L_7924)
.L_7924:
        /*002c*/ 	.word	0x00000000
        /*0030*/ 	.short	0x0000
        /*0032*/ 	.short	0x0000
        /*0034*/ 	.byte	0x00, 0xf0, 0x11, 0x00


	//----- nvinfo : EIATTR_SPARSE_MMA_MASK
	.align		4
.L_7925:
        /*0038*/ 	.byte	0x03, 0x50
        /*003a*/ 	.short	0x0000


	//----- nvinfo : EIATTR_MAXREG_COUNT
	.align		4
        /*003c*/ 	.byte	0x03, 0x1b
        /*003e*/ 	.short	0x00ff


	//----- nvinfo : EIATTR_MERCURY_ISA_VERSION
	.align		4
        /*0040*/ 	.byte	0x03, 0x5f
        /*0042*/ 	.short	0x0101


	//----- nvinfo : EIATTR_EXIT_INSTR_OFFSETS
	.align		4
        /*0044*/ 	.byte	0x04, 0x1c
        /*0046*/ 	.short	(.L_7927 - .L_7926)


	//   ....[0]....
.L_7926:
        /*0048*/ 	.word	0x000001f0


	//   ....[1]....
        /*004c*/ 	.word	0x00000a40


	//   ....[2]....
        /*0050*/ 	.word	0x00000a90


	//----- nvinfo : EIATTR_MAX_THREADS
	.align		4
.L_7927:
        /*0054*/ 	.byte	0x04, 0x05
        /*0056*/ 	.short	(.L_7929 - .L_7928)
.L_7928:
        /*0058*/ 	.word	0x00000080
        /*005c*/ 	.word	0x00000001
        /*0060*/ 	.word	0x00000001


	//----- nvinfo : EIATTR_CRS_STACK_SIZE
	.align		4
.L_7929:
        /*0064*/ 	.byte	0x04, 0x1e
        /*0066*/ 	.short	(.L_7931 - .L_7930)
.L_7930:
        /*0068*/ 	.word	0x00000000


	//----- nvinfo : EIATTR_CBANK_PARAM_SIZE
	.align		4
.L_7931:
        /*006c*/ 	.byte	0x03, 0x19
        /*006e*/ 	.short	0x0018


	//----- nvinfo : EIATTR_PARAM_CBANK
	.align		4
        /*0070*/ 	.byte	0x04, 0x0a
        /*0072*/ 	.short	(.L_7933 - .L_7932)
	.align		4
.L_7932:
        /*0074*/ 	.word	index@(.nv.constant0._ZN2at6native29vectorized_elementwise_kernelILi2EZZZNS0_16sqrt_kernel_cudaERNS_18TensorIteratorBaseEENKUlvE0_clEvENKUlvE0_clEvEUlfE_St5arrayIPcLm2EEEEviT0_T1_)
        /*0078*/ 	.short	0x0210
        /*007a*/ 	.short	0x0018


	//----- nvinfo : EIATTR_SW_WAR
	.align		4
.L_7933:
        /*007c*/ 	.byte	0x04, 0x36
        /*007e*/ 	.short	(.L_7935 - .L_7934)
.L_7934:
        /*0080*/ 	.word	0x00000008
.L_7935:


//--------------------- .nv.info._ZN2at6native29vectorized_elementwise_kernelILi4EZZZNS0_16sqrt_kernel_cudaERNS_18TensorIteratorBaseEENKUlvE0_clEvENKUlvE0_clEvEUlfE_St5arrayIPcLm2EEEEviT0_T1_ --------------------------
	.section	.nv.info._ZN2at6native29vectorized_elementwise_kernelILi4EZZZNS0_16sqrt_kernel_cudaERNS_18TensorIteratorBaseEENKUlvE0_clEvENKUlvE0_clEvEUlfE_St5arrayIPcLm2EEEEviT0_T1_,"",@"SHT_CUDA_INFO"
	.sectionflags	@""
	.align	4


	//----- nvinfo : EIATTR_CUDA_API_VERSION
	.align		4
        /*0000*/ 	.byte	0x04, 0x37
        /*0002*/ 	.short	(.L_7937 - .L_7936)
.L_7936:
        /*0004*/ 	.word	0x00000082


	//----- nvinfo : EIATTR_KPARAM_INFO
	.align		4
.L_7937:
        /*0008*/ 	.byte	0x04, 0x17
        /*000a*/ 	.short	(.L_7939 - .L_7938)
.L_7938:
        /*000c*/ 	.word	0x00000000
        /*0010*/ 	.short	0x0002
        /*0012*/ 	.short	0x0008
        /*0014*/ 	.byte	0x00, 0xf0, 0x41, 0x00


	//----- nvinfo : EIATTR_KPARAM_INFO
	.align		4
.L_7939:
        /*0018*/ 	.byte	0x04, 0x17
        /*001a*/ 	.short	(.L_7941 - .L_7940)
.L_7940:
        /*001c*/ 	.word	0x00000000
        /*0020*/ 	.short	0x0001
        /*0022*/ 	.short	0x0004
        /*0024*/ 	.byte	0x00, 0xf0, 0x05, 0x00


	//----- nvinfo : EIATTR_KPARAM_INFO
	.align		4
.L_7941:
        /*0028*/ 	.byte	0x04, 0x17
        /*002a*/ 	.short	(.L_7943 - .L_7942)
.L_7942:
        /*002c*/ 	.word	0x00000000
        /*0030*/ 	.short	0x0000
        /*0032*/ 	.short	0x0000
        /*0034*/ 	.byte	0x00, 0xf0, 0x11, 0x00


	//----- nvinfo : EIATTR_SPARSE_MMA_MASK
	.align		4
.L_7943:
        /*0038*/ 	.byte	0x03, 0x50
        /*003a*/ 	.short	0x0000


	//----- nvinfo : EIATTR_MAXREG_COUNT
	.align		4
        /*003c*/ 	.byte	0x03, 0x1b
        /*003e*/ 	.short	0x00ff


	//----- nvinfo : EIATTR_MERCURY_ISA_VERSION
	.align		4
        /*0040*/ 	.byte	0x03, 0x5f
        /*0042*/ 	.short	0x0101


	//----- nvinfo : EIATTR_EXIT_INSTR_OFFSETS
	.align		4
        /*0044*/ 	.byte	0x04, 0x1c
        /*0046*/ 	.short	(.L_7945 - .L_7944)


	//   ....[0]....
.L_7944:
        /*0048*/ 	.word	0x000001b0


	//   ....[1]....
        /*004c*/ 	.word	0x00000a00


	//   ....[2]....
        /*0050*/ 	.word	0x00000a50


	//----- nvinfo : EIATTR_MAX_THREADS
	.align		4
.L_7945:
        /*0054*/ 	.byte	0x04, 0x05
        /*0056*/ 	.short	(.L_7947 - .L_7946)
.L_7946:
        /*0058*/ 	.word	0x00000080
        /*005c*/ 	.word	0x00000001
        /*0060*/ 	.word	0x00000001


	//----- nvinfo : EIATTR_CRS_STACK_SIZE
	.align		4
.L_7947:
        /*0064*/ 	.byte	0x04, 0x1e
        /*0066*/ 	.short	(.L_7949 - .L_7948)
.L_7948:
        /*0068*/ 	.word	0x00000000


	//----- nvinfo : EIATTR_CBANK_PARAM_SIZE
	.align		4
.L_7949:
        /*006c*/ 	.byte	0x03, 0x19
        /*006e*/ 	.short	0x0018


	//----- nvinfo : EIATTR_PARAM_CBANK
	.align		4
        /*0070*/ 	.byte	0x04, 0x0a
        /*0072*/ 	.short	(.L_7951 - .L_7950)
	.align		4
.L_7950:
        /*0074*/ 	.word	index@(.nv.constant0._ZN2at6native29vectorized_elementwise_kernelILi4EZZZNS0_16sqrt_kernel_cudaERNS_18TensorIteratorBaseEENKUlvE0_clEvENKUlvE0_clEvEUlfE_St5arrayIPcLm2EEEEviT0_T1_)
        /*0078*/ 	.short	0x0210
        /*007a*/ 	.short	0x0018


	//----- nvinfo : EIATTR_SW_WAR
	.align		4
.L_7951:
        /*007c*/ 	.byte	0x04, 0x36
        /*007e*/ 	.short	(.L_7953 - .L_7952)
.L_7952:
        /*0080*/ 	.word	0x00000008
.L_7953:


//--------------------- .nv.info._ZN2at6native29vectorized_elementwise_kernelILi8EZZZNS0_16sqrt_kernel_cudaERNS_18TensorIteratorBaseEENKUlvE0_clEvENKUlvE0_clEvEUlfE_St5arrayIPcLm2EEEEviT0_T1_ --------------------------
	.section	.nv.info._ZN2at6native29vectorized_elementwise_kernelILi8EZZZNS0_16sqrt_kernel_cudaERNS_18TensorIteratorBaseEENKUlvE0_clEvENKUlvE0_clEvEUlfE_St5arrayIPcLm2EEEEviT0_T1_,"",@"SHT_CUDA_INFO"
	.sectionflags	@""
	.align	4


	//----- nvinfo : EIATTR_CUDA_API_VERSION
	.align		4
        /*0000*/ 	.byte	0x04, 0x37
        /*0002*/ 	.short	(.L_7955 - .L_7954)
.L_7954:
        /*0004*/ 	.word	0x00000082


	//----- nvinfo : EIATTR_KPARAM_INFO
	.align		4
.L_7955:
        /*0008*/ 	.byte	0x04, 0x17
        /*000a*/ 	.short	(.L_7957 - .L_7956)
.L_7956:
        /*000c*/ 	.word	0x00000000
        /*0010*/ 	.short	0x0002
        /*0012*/ 	.short	0x0008
        /*0014*/ 	.byte	0x00, 0xf0, 0x41, 0x00


	//----- nvinfo : EIATTR_KPARAM_INFO
	.align		4
.L_7957:
        /*0018*/ 	.byte	0x04, 0x17
        /*001a*/ 	.short	(.L_7959 - .L_7958)
.L_7958:
        /*001c*/ 	.word	0x00000000
        /*0020*/ 	.short	0x0001
        /*0022*/ 	.short	0x0004
        /*0024*/ 	.byte	0x00, 0xf0, 0x05, 0x00


	//----- nvinfo : EIATTR_KPARAM_INFO
	.align		4
.L_7959:
        /*0028*/ 	.byte	0x04, 0x17
        /*002a*/ 	.short	(.L_7961 - .L_7960)
.L_7960:
        /*002c*/ 	.word	0x00000000
        /*0030*/ 	.short	0x0000
        /*0032*/ 	.short	0x0000
        /*0034*/ 	.byte	0x00, 0xf0, 0x11, 0x00


	//----- nvinfo : EIATTR_SPARSE_MMA_MASK
	.align		4
.L_7961:
        /*0038*/ 	.byte	0x03, 0x50
        /*003a*/ 	.short	0x0000


	//----- nvinfo : EIATTR_MAXREG_COUNT
	.align		4
        /*003c*/ 	.byte	0x03, 0x1b
        /*003e*/ 	.short	0x00ff


	//----- nvinfo : EIATTR_MERCURY_ISA_VERSION
	.align		4
        /*0040*/ 	.byte	0x03, 0x5f
        /*0042*/ 	.short	0x0101


	//----- nvinfo : EIATTR_EXIT_INSTR_OFFSETS
	.align		4
        /*0044*/ 	.byte	0x04, 0x1c
        /*0046*/ 	.short	(.L_7963 - .L_7962)


	//   ....[0]....
.L_7962:
        /*0048*/ 	.word	0x000001b0


	//   ....[1]....
        /*004c*/ 	.word	0x00000a00


	//   ....[2]....
        /*0050*/ 	.word	0x00000a50


	//----- nvinfo : EIATTR_MAX_THREADS
	.align		4
.L_7963:
        /*0054*/ 	.byte	0x04, 0x05
        /*0056*/ 	.short	(.L_7965 - .L_7964)
.L_7964:
        /*0058*/ 	.word	0x00000080
        /*005c*/ 	.word	0x00000001
        /*0060*/ 	.word	0x00000001


	//----- nvinfo : EIATTR_CRS_STACK_SIZE
	.align		4
.L_7965:
        /*0064*/ 	.byte	0x04, 0x1e
        /*0066*/ 	.short	(.L_7967 - .L_7966)
.L_7966:
        /*0068*/ 	.word	0x00000000


	//----- nvinfo : EIATTR_CBANK_PARAM_SIZE
	.align		4
.L_7967:
        /*006c*/ 	.byte	0x03, 0x19
        /*006e*/ 	.short	0x0018


	//----- nvinfo : EIATTR_PARAM_CBANK
	.align		4
        /*0070*/ 	.byte	0x04, 0x0a
        /*0072*/ 	.short	(.L_7969 - .L_7968)
	.align		4
.L_7968:
        /*0074*/ 	.word	index@(.nv.constant0._ZN2at6native29vectorized_elementwise_kernelILi8EZZZNS0_16sqrt_kernel_cudaERNS_18TensorIteratorBaseEENKUlvE0_clEvENKUlvE0_clEvEUlfE_St5arrayIPcLm2EEEEviT0_T1_)
        /*0078*/ 	.short	0x0210
        /*007a*/ 	.short	0x0018


	//----- nvinfo : EIATTR_SW_WAR
	.align		4
.L_7969:
        /*007c*/ 	.byte	0x04, 0x36
        /*007e*/ 	.short	(.L_7971 - .L_7970)
.L_7970:
        /*0080*/ 	.word	0x00000008
.L_7971:


//--------------------- .nv.info._ZN2at6native18elementwise_kernelILi128ELi4EZNS0_15gpu_kernel_implIZZZNS0_16sqrt_kernel_cudaERNS_18TensorIteratorBaseEENKUlvE0_clEvENKUlvE_clEvEUldE_EEvS4_RKT_EUliE_EEviT1_ --------------------------
	.section	.nv.info._ZN2at6native18elementwise_kernelILi128ELi4EZNS0_15gpu_kernel_implIZZZNS0_16sqrt_kernel_cudaERNS_18TensorIteratorBaseEENKUlvE0_clEvENKUlvE_clEvEUldE_EEvS4_RKT_EUliE_EEviT1_,"",@"SHT_CUDA_INFO"
	.sectionflags	@""
	.align	4


	//----- nvinfo : EIATTR_CUDA_API_VERSION
	.align		4
        /*0000*/ 	.byte	0x04, 0x37
        /*0002*/ 	.short	(.L_7973 - .L_7972)
.L_7972:
        /*0004*/ 	.word	0x00000082


	//----- nvinfo : EIATTR_KPARAM_INFO
	.align		4
.L_7973:
        /*0008*/ 	.byte	0x04, 0x17
        /*000a*/ 	.short	(.L_7975 - .L_7974)
.L_7974:
        /*000c*/ 	.word	0x00000000
        /*0010*/ 	.short	0x0001
        /*0012*/ 	.short	0x0008
        /*0014*/ 	.byte	0x00, 0xf0, 0x61, 0x08


	//----- nvinfo : EIATTR_KPARAM_INFO
	.align		4
.L_7975:
        /*0018*/ 	.byte	0x04, 0x17
        /*001a*/ 	.short	(.L_7977 - .L_7976)
.L_7976:
        /*001c*/ 	.word	0x00000000
        /*0020*/ 	.short	0x0000
        /*0022*/ 	.short	0x0000
        /*0024*/ 	.byte	0x00, 0xf0, 0x11, 0x00


	//----- nvinfo : EIATTR_SPARSE_MMA_MASK
	.align		4
.L_7977:
        /*0028*/ 	.byte	0x03, 0x50
        /*002a*/ 	.short	0x0000


	//----- nvinfo : EIATTR_MAXREG_COUNT
	.align		4
        /*002c*/ 	.byte	0x03, 0x1b
        /*002e*/ 	.short	0x0080


	//----- nvinfo : EIATTR_EXTERNS
	.align		4
        /*0030*/ 	.byte	0x04, 0x0f
        /*0032*/ 	.short	(.L_7979 - .L_7978)


	//   ....[0]....
	.align		4
.L_7978:
        /*0034*/ 	.word	index@(__assertfail)


	//----- nvinfo : EIATTR_MERCURY_ISA_VERSION
	.align		4
.L_7979:
        /*0038*/ 	.byte	0x03, 0x5f
        /*003a*/ 	.short	0x0101


	//----- nvinfo : EIATTR_SYSCALL_OFFSETS
	.align		4
        /*003c*/ 	.byte	0x04, 0x46
        /*003e*/ 	.short	(.L_7981 - .L_7980)


	//   ....[0]....
.L_7980:
        /*0040*/ 	.word	0x00002250


	//   ....[1]....
        /*0044*/ 	.word	0x00003540


	//   ....[2]....
        /*0048*/ 	.word	0x000057d0


	//   ....[3]....
        /*004c*/ 	.word	0x00006aa0


	//   ....[4]....
        /*0050*/ 	.word	0x00008d20


	//   ....[5]....
        /*0054*/ 	.word	0x00009ff0


	//   ....[6]....
        /*0058*/ 	.word	0x0000c260


	//   ....[7]....
        /*005c*/ 	.word	0x0000d550


	//----- nvinfo : EIATTR_EXIT_INSTR_OFFSETS
	.align		4
.L_7981:
        /*0060*/ 	.byte	0x04, 0x1c
        /*0062*/ 	.short	(.L_7983 - .L_7982)


	//   ....[0]....
.L_7982:
        /*0064*/ 	.word	0x0000a0a0


	//   ....[1]....
        /*0068*/ 	.word	0x0000c590


	//   ....[2]....
        /*006c*/ 	.word	0x0000c5d0


	//   ....[3]....
        /*0070*/ 	.word	0x0000c660


	//   ....[4]....
        /*0074*/ 	.word	0x0000c690


	//   ....[5]....
        /*0078*/ 	.word	0x0000c6c0


	//   ....[6]....
        /*007c*/ 	.word	0x0000c790


	//   ....[7]....
        /*0080*/ 	.word	0x0000c810


	//   ....[8]....
        /*0084*/ 	.word	0x0000c8f0


	//   ....[9]....
        /*0088*/ 	.word	0x0000c980


	//   ....[10]....
        /*008c*/ 	.word	0x0000c9a0


	//   ....[11]....
        /*0090*/ 	.word	0x0000ca60


	//   ....[12]....
        /*0094*/ 	.word	0x0000ca90


	//   ....[13]....
        /*0098*/ 	.word	0x0000cc60


	//   ....[14]....
        /*009c*/ 	.word	0x0000ce00


	//   ....[15]....
        /*00a0*/ 	.word	0x0000ce80


	//   ....[16]....
        /*00a4*/ 	.word	0x0000cf30


	//   ....[17]....
        /*00a8*/ 	.word	0x0000d0f0


	//   ....[18]....
        /*00ac*/ 	.word	0x0000d2b0


	//   ....[19]....
        /*00b0*/ 	.word	0x0000d450


	//   ....[20]....
        /*00b4*/ 	.word	0x0000d560


	//   ....[21]....
        /*00b8*/ 	.word	0x0000d590


	//   ....[22]....
        /*00bc*/ 	.word	0x0000d5c0


	//----- nvinfo : EIATTR_MAX_THREADS
	.align		4
.L_7983:
        /*00c0*/ 	.byte	0x04, 0x05
        /*00c2*/ 	.short	(.L_7985 - .L_7984)
.L_7984:
        /*00c4*/ 	.word	0x00000080
        /*00c8*/ 	.word	0x00000001
        /*00cc*/ 	.word	0x00000001


	//----- nvinfo : EIATTR_CRS_STACK_SIZE
	.align		4
.L_7985:
        /*00d0*/ 	.byte	0x04, 0x1e
        /*00d2*/ 	.short	(.L_7987 - .L_7986)
.L_7986:
        /*00d4*/ 	.word	0x00000000


	//----- nvinfo : EIATTR_CBANK_PARAM_SIZE
	.align		4
.L_7987:
        /*00d8*/ 	.byte	0x03, 0x19
        /*00da*/ 	.short	0x0220


	//----- nvinfo : EIATTR_PARAM_CBANK
	.align		4
        /*00dc*/ 	.byte	0x04, 0x0a
        /*00de*/ 	.short	(.L_7989 - .L_7988)
	.align		4
.L_7988:
        /*00e0*/ 	.word	index@(.nv.constant0._ZN2at6native18elementwise_kernelILi128ELi4EZNS0_15gpu_kernel_implIZZZNS0_16sqrt_kernel_cudaERNS_18TensorIteratorBaseEENKUlvE0_clEvENKUlvE_clEvEUldE_EEvS4_RKT_EUliE_EEviT1_)
        /*00e4*/ 	.short	0x0210
        /*00e6*/ 	.short	0x0220


	//----- nvinfo : EIATTR_SW_WAR
	.align		4
.L_7989:
        /*00e8*/ 	.byte	0x04, 0x36
        /*00ea*/ 	.short	(.L_7991 - .L_7990)
.L_7990:
        /*00ec*/ 	.word	0x00000008
.L_7991:


//--------------------- .nv.info._ZN2at6native27unrolled_elementwise_kernelIZZZNS0_16sqrt_kernel_cudaERNS_18TensorIteratorBaseEENKUlvE0_clEvENKUlvE_clEvEUldE_St5arrayIPcLm2EELi4E23TrivialOffsetCalculatorILi1EjESB_NS0_6memory12LoadWithCastILi1EEENSC_13StoreWithCastILi1EEEEEviT_T0_T2_T3_T4_T5_ --------------------------
	.section	.nv.info._ZN2at6native27unrolled_elementwise_kernelIZZZNS0_16sqrt_kernel_cudaERNS_18TensorIteratorBaseEENKUlvE0_clEvENKUlvE_clEvEUldE_St5arrayIPcLm2EELi4E23TrivialOffsetCalculatorILi1EjESB_NS0_6memory12LoadWithCastILi1EEENSC_13StoreWithCastILi1EEEEEviT_T0_T2_T3_T4_T5_,"",@"SHT_CUDA_INFO"
	.sectionflags	@""
	.align	4


	//----- nvinfo : EIATTR_CUDA_API_VERSION
	.align		4
        /*0000*/ 	.byte	0x04, 0x37
        /*0002*/ 	.short	(.L_7993 - .L_7992)
.L_7992:
        /*0004*/ 	.word	0x00000082


	//----- nvinfo : EIATTR_KPARAM_INFO
	.align		4
.L_7993:
        /*0008*/ 	.byte	0x04, 0x17
        /*000a*/ 	.short	(.L_7995 - .L_7994)
.L_7994:
        /*000c*/ 	.word	0x00000000
        /*0010*/ 	.short	0x0006
        /*0012*/ 	.short	0x0024
        /*0014*/ 	.byte	0x00, 0xf0, 0x21, 0x00


	//----- nvinfo : EIATTR_KPARAM_INFO
	.align		4
.L_7995:
        /*0018*/ 	.byte	0x04, 0x17
        /*001a*/ 	.short	(.L_7997 - .L_7996)
.L_7996:
        /*001c*/ 	.word	0x00000000
        /*0020*/ 	.short	0x0005
        /*0022*/ 	.short	0x001c
        /*0024*/ 	.byte	0x00, 0xf0, 0x21, 0x00


	//----- nvinfo : EIATTR_KPARAM_INFO
	.align		4
.L_7997:
        /*0028*/ 	.byte	0x04, 0x17
        /*002a*/ 	.short	(.L_7999 - .L_7998)
.L_7998:
        /*002c*/ 	.word	0x00000000
        /*0030*/ 	.short	0x0004
        /*0032*/ 	.short	0x0019
        /*0034*/ 	.byte	0x00, 0xf0, 0x05, 0x00


	//----- nvinfo : EIATTR_KPARAM_INFO
	.align		4
.L_7999:
        /*0038*/ 	.byte	0x04, 0x17
        /*003a*/ 	.short	(.L_8001 - .L_8000)
.L_8000:
        /*003c*/ 	.word	0x00000000
        /*0040*/ 	.short	0x0003
        /*0042*/ 	.short	0x0018
        /*0044*/ 	.byte	0x00, 0xf0, 0x05, 0x00


	//----- nvinfo : EIATTR_KPARAM_INFO
	.align		4
.L_8001:
        /*0048*/ 	.byte	0x04, 0x17
        /*004a*/ 	.short	(.L_8003 - .L_8002)
.L_8002:
        /*004c*/ 	.word	0x00000000
        /*0050*/ 	.short	0x0002
        /*0052*/ 	.short	0x0008
        /*0054*/ 	.byte	0x00, 0xf0, 0x41, 0x00


	//----- nvinfo : EIATTR_KPARAM_INFO
	.align		4
.L_8003:
        /*0058*/ 	.byte	0x04, 0x17
        /*005a*/ 	.short	(.L_8005 - .L_8004)
.L_8004:
        /*005c*/ 	.word	0x00000000
        /*0060*/ 	.short	0x0001
        /*0062*/ 	.short	0x0004
        /*0064*/ 	.byte	0x00, 0xf0, 0x05, 0x00


	//----- nvinfo : EIATTR_KPARAM_INFO
	.align		4
.L_8005:
        /*0068*/ 	.byte	0x04, 0x17
        /*006a*/ 	.short	(.L_8007 - .L_8006)
.L_8006:
        /*006c*/ 	.word	0x00000000
        /*0070*/ 	.short	0x0000
        /*0072*/ 	.short	0x0000
        /*0074*/ 	.byte	0x00, 0xf0, 0x11, 0x00


	//----- nvinfo : EIATTR_SPARSE_MMA_MASK
	.align		4
.L_8007:
        /*0078*/ 	.byte	0x03, 0x50
        /*007a*/ 	.short	0x0000


	//----- nvinfo : EIATTR_MAXREG_COUNT
	.align		4
        /*007c*/ 	.byte	0x03, 0x1b
        /*007e*/ 	.short	0x00ff


	//----- nvinfo : EIATTR_EXTERNS
	.align		4
        /*0080*/ 	.byte	0x04, 0x0f
        /*0082*/ 	.short	(.L_8009 - .L_8008)


	//   ....[0]....
	.align		4
.L_8008:
        /*0084*/ 	.word	index@(__assertfail)


	//----- nvinfo : EIATTR_MERCURY_ISA_VERSION
	.align		4
.L_8009:
        /*0088*/ 	.byte	0x03, 0x5f
        /*008a*/ 	.short	0x0101


	//----- nvinfo : EIATTR_SYSCALL_OFFSETS
	.align		4
        /*008c*/ 	.byte	0x04, 0x46
        /*008e*/ 	.short	(.L_8011 - .L_8010)


	//   ....[0]....
.L_8010:
        /*0090*/ 	.word	0x00000f80


	//   ....[1]....
        /*0094*/ 	.word	0x00001f20


	//   ....[2]....
        /*0098*/ 	.word	0x00002ed0


	//   ....[3]....
        /*009c*/ 	.word	0x00003e50


	//   ....[4]....
        /*00a0*/ 	.word	0x00005820


	//   ....[5]....
        /*00a4*/ 	.word	0x000069e0


	//   ....[6]....
        /*00a8*/ 	.word	0x00007b60


	//   ....[7]....
        /*00ac*/ 	.word	0x00008d00


	//----- nvinfo : EIATTR_EXIT_INSTR_OFFSETS
	.align		4
.L_8011:
        /*00b0*/ 	.byte	0x04, 0x1c
        /*00b2*/ 	.short	(.L_8013 - .L_8012)


	//   ....[0]....
.L_8012:
        /*00b4*/ 	.word	0x00007c00


	//   ....[1]....
        /*00b8*/ 	.word	0x00007d40


	//   ....[2]....
        /*00bc*/ 	.word	0x00007d80


	//   ....[3]....
        /*00c0*/ 	.word	0x00007e10


	//   ....[4]....
        /*00c4*/ 	.word	0x00007e40


	//   ....[5]....
        /*00c8*/ 	.word	0x00007e70


	//   ....[6]....
        /*00cc*/ 	.word	0x00007f40


	//   ....[7]....
        /*00d0*/ 	.word	0x00007fc0


	//   ....[8]....
        /*00d4*/ 	.word	0x000080a0


	//   ....[9]....
        /*00d8*/ 	.word	0x00008130


	//   ....[10]....
        /*00dc*/ 	.word	0x00008150


	//   ....[11]....
        /*00e0*/ 	.word	0x00008210


	//   ....[12]....
        /*00e4*/ 	.word	0x00008240


	//   ....[13]....
        /*00e8*/ 	.word	0x00008410


	//   ....[14]....
        /*00ec*/ 	.word	0x000085b0


	//   ....[15]....
        /*00f0*/ 	.word	0x00008630


	//   ....[16]....
        /*00f4*/ 	.word	0x000086e0


	//   ....[17]....
        /*00f8*/ 	.word	0x000088a0


	//   ....[18]....
        /*00fc*/ 	.word	0x00008a60


	//   ....[19]....
        /*0100*/ 	.word	0x00008c00


	//   ....[20]....
        /*0104*/ 	.word	0x00008d10


	//   ....[21]....
        /*0108*/ 	.word	0x00008d40


	//   ....[22]....
        /*010c*/ 	.word	0x00008d70


	//----- nvinfo : EIATTR_MAX_THREADS
	.align		4
.L_8013:
        /*0110*/ 	.byte	0x04, 0x05
        /*0112*/ 	.short	(.L_8015 - .L_8014)
.L_8014:
        /*0114*/ 	.word	0x00000080
        /*0118*/ 	.word	0x00000001
        /*011c*/ 	.word	0x00000001


	//----- nvinfo : EIATTR_CRS_STACK_SIZE
	.align		4
.L_8015:
        /*0120*/ 	.byte	0x04, 0x1e
        /*0122*/ 	.short	(.L_8017 - .L_8016)
.L_8016:
        /*0124*/ 	.word	0x00000000


	//----- nvinfo : EIATTR_CBANK_PARAM_SIZE
	.align		4
.L_8017:
        /*0128*/ 	.byte	0x03, 0x19
        /*012a*/ 	.short	0x002c


	//----- nvinfo : EIATTR_PARAM_CBANK
	.align		4
        /*012c*/ 	.byte	0x04, 0x0a
        /*012e*/ 	.short	(.L_8019 - .L_8018)
	.align		4
.L_8018:
        /*0130*/ 	.word	index@(.nv.constant0._ZN2at6native27unrolled_elementwise_kernelIZZZNS0_16sqrt_kernel_cudaERNS_18TensorIteratorBaseEENKUlvE0_clEvENKUlvE_clEvEUldE_St5arrayIPcLm2EELi4E23TrivialOffsetCalculatorILi1EjESB_NS0_6memory12LoadWithCastILi1EEENSC_13StoreWithCastILi1EEEEEviT_T0_T2_T3_T4_T5_)
        /*0134*/ 	.short	0x0210
        /*0136*/ 	.short	0x002c


	//----- nvinfo : EIATTR_SW_WAR
	.align		4
.L_8019:
        /*0138*/ 	.byte	0x04, 0x36
        /*013a*/ 	.short	(.L_8021 - .L_8020)
.L_8020:
        /*013c*/ 	.word	0x00000008
.L_8021:


//--------------------- .nv.info._ZN2at6native18elementwise_kernelILi128ELi2EZNS0_22gpu_kernel_impl_nocastIZZZNS0_16sqrt_kernel_cudaERNS_18TensorIteratorBaseEENKUlvE0_clEvENKUlvE_clEvEUldE_EEvS4_RKT_EUliE_EEviT1_ --------------------------
	.section	.nv.info._ZN2at6native18elementwise_kernelILi128ELi2EZNS0_22gpu_kernel_impl_nocastIZZZNS0_16sqrt_kernel_cudaERNS_18TensorIteratorBaseEENKUlvE0_clEvENKUlvE_clEvEUldE_EEvS4_RKT_EUliE_EEviT1_,"",@"SHT_CUDA_INFO"
	.sectionflags	@""
	.align	4


	//----- nvinfo : EIATTR_CUDA_API_VERSION
	.align		4
        /*0000*/ 	.byte	0x04, 0x37
        /*0002*/ 	.short	(.L_8023 - .L_8022)
.L_8022:
        /*0004*/ 	.word	0x00000082


	//----- nvinfo : EIATTR_KPARAM_INFO
	.align		4
.L_8023:
        /*0008*/ 	.byte	0x04, 0x17
        /*000a*/ 	.short	(.L_8025 - .L_8024)
.L_8024:
        /*000c*/ 	.word	0x00000000
        /*0010*/ 	.short	0x0001
        /*0012*/ 	.short	0x0008
        /*0014*/ 	.byte	0x00, 0xf0, 0x61, 0x08


	//----- nvinfo : EIATTR_KPARAM_INFO
	.align		4
.L_8025:
        /*0018*/ 	.byte	0x04, 0x17
        /*001a*/ 	.short	(.L_8027 - .L_8026)
.L_8026:
        /*001c*/ 	.word	0x00000000
        /*0020*/ 	.short	0x0000
        /*0022*/ 	.short	0x0000
        /*0024*/ 	.byte	0x00, 0xf0, 0x11, 0x00


	//----- nvinfo : EIATTR_SPARSE_MMA_MASK
	.align		4
.L_8027:
        /*0028*/ 	.byte	0x03, 0x50
        /*002a*/ 	.short	0x0000


	//----- nvinfo : EIATTR_MAXREG_COUNT
	.align		4
        /*002c*/ 	.byte	0x03, 0x1b
        /*002e*/ 	.short	0x0080


	//----- nvinfo : EIATTR_MERCURY_ISA_VERSION
	.align		4
        /*0030*/ 	.byte	0x03, 0x5f
        /*0032*/ 	.short	0x0101


	//----- nvinfo : EIATTR_EXIT_INSTR_OFFSETS
	.align		4
        /*0034*/ 	.byte	0x04, 0x1c
        /*0036*/ 	.short	(.L_8029 - .L_8028)


	//   ....[0]....
.L_8028:
        /*0038*/ 	.word	0x000015f0


	//   ....[1]....
        /*003c*/ 	.word	0x00002b40


	//----- nvinfo : EIATTR_MAX_THREADS
	.align		4
.L_8029:
        /*0040*/ 	.byte	0x04, 0x05
        /*0042*/ 	.short	(.L_8031 - .L_8030)
.L_8030:
        /*0044*/ 	.word	0x00000080
        /*0048*/ 	.word	0x00000001
        /*004c*/ 	.word	0x00000001


	//----- nvinfo : EIATTR_CRS_STACK_SIZE
	.align		4
.L_8031:
        /*0050*/ 	.byte	0x04, 0x1e
        /*0052*/ 	.short	(.L_8033 - .L_8032)
.L_8032:
        /*0054*/ 	.word	0x00000000


	//----- nvinfo : EIATTR_CBANK_PARAM_SIZE
	.align		4
.L_8033:
        /*0058*/ 	.byte	0x03, 0x19
        /*005a*/ 	.short	0x0220


	//----- nvinfo : EIATTR_PARAM_CBANK
	.align		4
        /*005c*/ 	.byte	0x04, 0x0a
        /*005e*/ 	.short	(.L_8035 - .L_8034)
	.align		4
.L_8034:
        /*0060*/ 	.word	index@(.nv.constant0._ZN2at6native18elementwise_kernelILi128ELi2EZNS0_22gpu_kernel_impl_nocastIZZZNS0_16sqrt_kernel_cudaERNS_18TensorIteratorBaseEENKUlvE0_clEvENKUlvE_clEvEUldE_EEvS4_RKT_EUliE_EEviT1_)
        /*0064*/ 	.short	0x0210
        /*0066*/ 	.short	0x0220


	//----- nvinfo : EIATTR_SW_WAR
	.align		4
.L_8035:
        /*0068*/ 	.byte	0x04, 0x36
        /*006a*/ 	.short	(.L_8037 - .L_8036)
.L_8036:
        /*006c*/ 	.word	0x00000008
.L_8037:


//--------------------- .nv.info._ZN2at6native27unrolled_elementwise_kernelIZZZNS0_16sqrt_kernel_cudaERNS_18TensorIteratorBaseEENKUlvE0_clEvENKUlvE_clEvEUldE_St5arrayIPcLm2EELi4E23TrivialOffsetCalculatorILi1EjESB_NS0_6memory15LoadWithoutCastENSC_16StoreWithoutCastEEEviT_T0_T2_T3_T4_T5_ --------------------------
	.section	.nv.info._ZN2at6native27unrolled_elementwise_kernelIZZZNS0_16sqrt_kernel_cudaERNS_18TensorIteratorBaseEENKUlvE0_clEvENKUlvE_clEvEUldE_St5arrayIPcLm2EELi4E23TrivialOffsetCalculatorILi1EjESB_NS0_6memory15LoadWithoutCastENSC_16StoreWithoutCastEEEviT_T0_T2_T3_T4_T5_,"",@"SHT_CUDA_INFO"
	.sectionflags	@""
	.align	4


	//----- nvinfo : EIATTR_CUDA_API_VERSION
	.align		4
        /*0000*/ 	.byte	0x04, 0x37
        /*0002*/ 	.short	(.L_8039 - .L_8038)
.L_8038:
        /*0004*/ 	.word	0x00000082


	//----- nvinfo : EIATTR_KPARAM_INFO
	.align		4
.L_8039:
        /*0008*/ 	.byte	0x04, 0x17
        /*000a*/ 	.short	(.L_8041 - .L_8040)
.L_8040:
        /*000c*/ 	.word	0x00000000
        /*0010*/ 	.short	0x0006
        /*0012*/ 	.short	0x001b
        /*0014*/ 	.byte	0x00, 0xf0, 0x05, 0x00


	//----- nvinfo : EIATTR_KPARAM_INFO
	.align		4
.L_8041:
        /*0018*/ 	.byte	0x04, 0x17
        /*001a*/ 	.short	(.L_8043 - .L_8042)
.L_8042:
        /*001c*/ 	.word	0x00000000
        /*0020*/ 	.short	0x0005
        /*0022*/ 	.short	0x001a
        /*0024*/ 	.byte	0x00, 0xf0, 0x05, 0x00


	//----- nvinfo : EIATTR_KPARAM_INFO
	.align		4
.L_8043:
        /*0028*/ 	.byte	0x04, 0x17
        /*002a*/ 	.short	(.L_8045 - .L_8044)
.L_8044:
        /*002c*/ 	.word	0x00000000
        /*0030*/ 	.short	0x0004
        /*0032*/ 	.short	0x0019
        /*0034*/ 	.byte	0x00, 0xf0, 0x05, 0x00


	//----- nvinfo : EIATTR_KPARAM_INFO
	.align		4
.L_8045:
        /*0038*/ 	.byte	0x04, 0x17
        /*003a*/ 	.short	(.L_8047 - .L_8046)
.L_8046:
        /*003c*/ 	.word	0x00000000
        /*0040*/ 	.short	0x0003
        /*0042*/ 	.short	0x0018
        /*0044*/ 	.byte	0x00, 0xf0, 0x05, 0x00


	//----- nvinfo : EIATTR_KPARAM_INFO
	.align		4
.L_8047:
        /*0048*/ 	.byte	0x04, 0x17
        /*004a*/ 	.short	(.L_8049 - .L_8048)
.L_8048:
        /*004c*/ 	.word	0x00000000
        /*0050*/ 	.short	0x0002
        /*0052*/ 	.short	0x0008
        /*0054*/ 	.byte	0x00, 0xf0, 0x41, 0x00


	//----- nvinfo : EIATTR_KPARAM_INFO
	.align		4
.L_8049:
        /*0058*/ 	.byte	0x04, 0x17
        /*005a*/ 	.short	(.L_8051 - .L_8050)
.L_8050:
        /*005c*/ 	.word	0x00000000
        /*0060*/ 	.short	0x0001
        /*0062*/ 	.short	0x0004
        /*0064*/ 	.byte	0x00, 0xf0, 0x05, 0x00


	//----- nvinfo : EIATTR_KPARAM_INFO
	.align		4
.L_8051:
        /*0068*/ 	.byte	0x04, 0x17
        /*006a*/ 	.short	(.L_8053 - .L_8052)
.L_8052:
        /*006c*/ 	.word	0x00000000
        /*0070*/ 	.short	0x0000
        /*0072*/ 	.short	0x0000
        /*0074*/ 	.byte	0x00, 0xf0, 0x11, 0x00


	//----- nvinfo : EIATTR_SPARSE_MMA_MASK
	.align		4
.L_8053:
        /*0078*/ 	.byte	0x03, 0x50
        /*007a*/ 	.short	0x0000


	//----- nvinfo : EIATTR_MAXREG_COUNT
	.align		4
        /*007c*/ 	.byte	0x03, 0x1b
        /*007e*/ 	.short	0x00ff


	//----- nvinfo : EIATTR_MERCURY_ISA_VERSION
	.align		4
        /*0080*/ 	.byte	0x03, 0x5f
        /*0082*/ 	.short	0x0101


	//----- nvinfo : EIATTR_EXIT_INSTR_OFFSETS
	.align		4
        /*0084*/ 	.byte	0x04, 0x1c
        /*0086*/ 	.short	(.L_8055 - .L_8054)


	//   ....[0]....
.L_8054:
        /*0088*/ 	.word	0x00000a70


	//   ....[1]....
        /*008c*/ 	.word	0x00000ac0


	//----- nvinfo : EIATTR_MAX_THREADS
	.align		4
.L_8055:
        /*0090*/ 	.byte	0x04, 0x05
        /*0092*/ 	.short	(.L_8057 - .L_8056)
.L_8056:
        /*0094*/ 	.word	0x00000080
        /*0098*/ 	.word	0x00000001
        /*009c*/ 	.word	0x00000001


	//----- nvinfo : EIATTR_CRS_STACK_SIZE
	.align		4
.L_8057:
        /*00a0*/ 	.byte	0x04, 0x1e
        /*00a2*/ 	.short	(.L_8059 - .L_8058)
.L_8058:
        /*00a4*/ 	.word	0x00000000


	//----- nvinfo : EIATTR_CBANK_PARAM_SIZE
	.align		4
.L_8059:
        /*00a8*/ 	.byte	0x03, 0x19
        /*00aa*/ 	.short	0x001c


	//----- nvinfo : EIATTR_PARAM_CBANK
	.align		4
        /*00ac*/ 	.byte	0x04, 0x0a
        /*00ae*/ 	.short	(.L_8061 - .L_8060)
	.align		4
.L_8060:
        /*00b0*/ 	.word	index@(.nv.constant0._ZN2at6native27unrolled_elementwise_kernelIZZZNS0_16sqrt_kernel_cudaERNS_18TensorIteratorBaseEENKUlvE0_clEvENKUlvE_clEvEUldE_St5arrayIPcLm2EELi4E23TrivialOffsetCalculatorILi1EjESB_NS0_6memory15LoadWithoutCastENSC_16StoreWithoutCastEEEviT_T0_T2_T3_T4_T5_)
        /*00b4*/ 	.short	0x0210
        /*00b6*/ 	.short	0x001c


	//----- nvinfo : EIATTR_SW_WAR
	.align		4
.L_8061:
        /*00b8*/ 	.byte	0x04, 0x36
        /*00ba*/ 	.short	(.L_8063 - .L_8062)
.L_8062:
        /*00bc*/ 	.word	0x00000008
.L_8063:


//--------------------- .nv.info._ZN2at6native29vectorized_elementwise_kernelILi2EZZZNS0_16sqrt_kernel_cudaERNS_18TensorIteratorBaseEENKUlvE0_clEvENKUlvE_clEvEUldE_St5arrayIPcLm2EEEEviT0_T1_ --------------------------
	.section	.nv.info._ZN2at6native29vectorized_elementwise_kernelILi2EZZZNS0_16sqrt_kernel_cudaERNS_18TensorIteratorBaseEENKUlvE0_clEvENKUlvE_clEvEUldE_St5arrayIPcLm2EEEEviT0_T1_,"",@"SHT_CUDA_INFO"
	.sectionflags	@""
	.align	4


	//----- nvinfo : EIATTR_CUDA_API_VERSION
	.align		4
        /*0000*/ 	.byte	0x04, 0x37
        /*0002*/ 	.short	(.L_8065 - .L_8064)
.L_8064:
        /*0004*/ 	.word	0x00000082


	//----- nvinfo : EIATTR_KPARAM_INFO
	.align		4
.L_8065:
        /*0008*/ 	.byte	0x04, 0x17
        /*000a*/ 	.short	(.L_8067 - .L_8066)
.L_8066:
        /*000c*/ 	.word	0x00000000
        /*0010*/ 	.short	0x0002
        /*0012*/ 	.short	0x0008
        /*0014*/ 	.byte	0x00, 0xf0, 0x41, 0x00


	//----- nvinfo : EIATTR_KPARAM_INFO
	.align		4
.L_8067:
        /*0018*/ 	.byte	0x04, 0x17
        /*001a*/ 	.short	(.L_8069 - .L_8068)
.L_8068:
        /*001c*/ 	.word	0x00000000
        /*0020*/ 	.short	0x0001
        /*0022*/ 	.short	0x0004
        /*0024*/ 	.byte	0x00, 0xf0, 0x05, 0x00


	//----- nvinfo : EIATTR_KPARAM_INFO
	.align		4
.L_8069:
        /*0028*/ 	.byte	0x04, 0x17
        /*002a*/ 	.short	(.L_8071 - .L_8070)
.L_8070:
        /*002c*/ 	.word	0x00000000
        /*0030*/ 	.short	0x0000
        /*0032*/ 	.short	0x0000
        /*0034*/ 	.byte	0x00, 0xf0, 0x11, 0x00


	//----- nvinfo : EIATTR_SPARSE_MMA_MASK
	.align		4
.L_8071:
        /*0038*/ 	.byte	0x03, 0x50
        /*003a*/ 	.short	0x0000


	//----- nvinfo : EIATTR_MAXREG_COUNT
	.align		4
        /*003c*/ 	.byte	0x03, 0x1b
        /*003e*/ 	.short	0x00ff


	//----- nvinfo : EIATTR_MERCURY_ISA_VERSION
	.align		4
        /*0040*/ 	.byte	0x03, 0x5f
        /*0042*/ 	.short	0x0101


	//----- nvinfo : EIATTR_EXIT_INSTR_OFFSETS
	.align		4
        /*0044*/ 	.byte	0x04, 0x1c
        /*0046*/ 	.short	(.L_8073 - .L_8072)


	//   ....[0]....
.L_8072:
        /*0048*/ 	.word	0x000010f0


	//   ....[1]....
        /*004c*/ 	.word	0x000028c0


	//   ....[2]....
        /*0050*/ 	.word	0x00002910


	//----- nvinfo : EIATTR_MAX_THREADS
	.align		4
.L_8073:
        /*0054*/ 	.byte	0x04, 0x05
        /*0056*/ 	.short	(.L_8075 - .L_8074)
.L_8074:
        /*0058*/ 	.word	0x00000080
        /*005c*/ 	.word	0x00000001
        /*0060*/ 	.word	0x00000001


	//----- nvinfo : EIATTR_CRS_STACK_SIZE
	.align		4
.L_8075:
        /*0064*/ 	.byte	0x04, 0x1e
        /*0066*/ 	.short	(.L_8077 - .L_8076)
.L_8076:
        /*0068*/ 	.word	0x00000000


	//----- nvinfo : EIATTR_CBANK_PARAM_SIZE
	.align		4
.L_8077:
        /*006c*/ 	.byte	0x03, 0x19
        /*006e*/ 	.short	0x0018


	//----- nvinfo : EIATTR_PARAM_CBANK
	.align		4
        /*0070*/ 	.byte	0x04, 0x0a
        /*0072*/ 	.short	(.L_8079 - .L_8078)
	.align		4
.L_8078:
        /*0074*/ 	.word	index@(.nv.constant0._ZN2at6native29vectorized_elementwise_kernelILi2EZZZNS0_16sqrt_kernel_cudaERNS_18TensorIteratorBaseEENKUlvE0_clEvENKUlvE_clEvEUldE_St5arrayIPcLm2EEEEviT0_T1_)
        /*0078*/ 	.short	0x0210
        /*007a*/ 	.short	0x0018


	//----- nvinfo : EIATTR_SW_WAR
	.align		4
.L_8079:
        /*007c*/ 	.byte	0x04, 0x36
        /*007e*/ 	.short	(.L_8081 - .L_8080)
.L_8080:
        /*0080*/ 	.word	0x00000008
.L_8081:


//--------------------- .nv.info._ZN2at6native29vectorized_elementwise_kernelILi4EZZZNS0_16sqrt_kernel_cudaERNS_18TensorIteratorBaseEENKUlvE0_clEvENKUlvE_clEvEUldE_St5arrayIPcLm2EEEEviT0_T1_ --------------------------
	.section	.nv.info._ZN2at6native29vectorized_elementwise_kernelILi4EZZZNS0_16sqrt_kernel_cudaERNS_18TensorIteratorBaseEENKUlvE0_clEvENKUlvE_clEvEUldE_St5arrayIPcLm2EEEEviT0_T1_,"",@"SHT_CUDA_INFO"
	.sectionflags	@""
	.align	4


	//----- nvinfo : EIATTR_CUDA_API_VERSION
	.align		4
        /*0000*/ 	.byte	0x04, 0x37
        /*0002*/ 	.short	(.L_8083 - .L_8082)
.L_8082:
        /*0004*/ 	.word	0x00000082


	//----- nvinfo : EIATTR_KPARAM_INFO
	.align		4
.L_8083:
        /*0008*/ 	.byte	0x04, 0x17
        /*000a*/ 	.short	(.L_8085 - .L_8084)
.L_8084:
        /*000c*/ 	.word	0x00000000
        /*0010*/ 	.short	0x0002
        /*0012*/ 	.short	0x0008
        /*0014*/ 	.byte	0x00, 0xf0, 0x41, 0x00


	//----- nvinfo : EIATTR_KPARAM_INFO
	.align		4
.L_8085:
        /*0018*/ 	.byte	0x04, 0x17
        /*001a*/ 	.short	(.L_8087 - .L_8086)
.L_8086:
        /*001c*/ 	.word	0x00000000
        /*0020*/ 	.short	0x0001
        /*0022*/ 	.short	0x0004
        /*0024*/ 	.byte	0x00, 0xf0, 0x05, 0x00


	//----- nvinfo : EIATTR_KPARAM_INFO
	.align		4
.L_8087:
        /*0028*/ 	.byte	0x04, 0x17
        /*002a*/ 	.short	(.L_8089 - .L_8088)
.L_8088:
        /*002c*/ 	.word	0x00000000
        /*0030*/ 	.short	0x0000
        /*0032*/ 	.short	0x0000
        /*0034*/ 	.byte	0x00, 0xf0, 0x11, 0x00


	//----- nvinfo : EIATTR_SPARSE_MMA_MASK
	.align		4
.L_8089:
        /*0038*/ 	.byte	0x03, 0x50
        /*003a*/ 	.short	0x0000


	//----- nvinfo : EIATTR_MAXREG_COUNT
	.align		4
        /*003c*/ 	.byte	0x03, 0x1b
        /*003e*/ 	.short	0x00ff


	//----- nvinfo : EIATTR_MERCURY_ISA_VERSION
	.align		4
        /*0040*/ 	.byte	0x03, 0x5f
        /*0042*/ 	.short	0x0101


	//----- nvinfo : EIATTR_EXIT_INSTR_OFFSETS
	.align		4
        /*0044*/ 	.byte	0x04, 0x1c
        /*0046*/ 	.short	(.L_8091 - .L_8090)


	//   ....[0]....
.L_8090:
        /*0048*/ 	.word	0x000010f0


	//   ....[1]....
        /*004c*/ 	.word	0x000028c0


	//   ....[2]....
        /*0050*/ 	.word	0x00002910


	//----- nvinfo : EIATTR_MAX_THREADS
	.align		4
.L_8091:
        /*0054*/ 	.byte	0x04, 0x05
        /*0056*/ 	.short	(.L_8093 - .L_8092)
.L_8092:
        /*0058*/ 	.word	0x00000080
        /*005c*/ 	.word	0x00000001
        /*0060*/ 	.word	0x00000001


	//----- nvinfo : EIATTR_CRS_STACK_SIZE
	.align		4
.L_8093:
        /*0064*/ 	.byte	0x04, 0x1e
        /*0066*/ 	.short	(.L_8095 - .L_8094)
.L_8094:
        /*0068*/ 	.word	0x00000000


	//----- nvinfo : EIATTR_CBANK_PARAM_SIZE
	.align		4
.L_8095:
        /*006c*/ 	.byte	0x03, 0x19
        /*006e*/ 	.short	0x0018


	//----- nvinfo : EIATTR_PARAM_CBANK
	.align		4
        /*0070*/ 	.byte	0x04, 0x0a
        /*0072*/ 	.short	(.L_8097 - .L_8096)
	.align		4
.L_8096:
        /*0074*/ 	.word	index@(.nv.constant0._ZN2at6native29vectorized_elementwise_kernelILi4EZZZNS0_16sqrt_kernel_cudaERNS_18TensorIteratorBaseEENKUlvE0_clEvENKUlvE_clEvEUldE_St5arrayIPcLm2EEEEviT0_T1_)
        /*0078*/ 	.short	0x0210
        /*007a*/ 	.short	0x0018


	//----- nvinfo : EIATTR_SW_WAR
	.align		4
.L_8097:
        /*007c*/ 	.byte	0x04, 0x36
        /*007e*/ 	.short	(.L_8099 - .L_8098)
.L_8098:
        /*0080*/ 	.word	0x00000008
.L_8099:


//--------------------- .nv.info._ZN2at6native29vectorized_elementwise_kernelILi8EZZZNS0_16sqrt_kernel_cudaERNS_18TensorIteratorBaseEENKUlvE0_clEvENKUlvE_clEvEUldE_St5arrayIPcLm2EEEEviT0_T1_ --------------------------
	.section	.nv.info._ZN2at6native29vectorized_elementwise_kernelILi8EZZZNS0_16sqrt_kernel_cudaERNS_18TensorIteratorBaseEENKUlvE0_clEvENKUlvE_clEvEUldE_St5arrayIPcLm2EEEEviT0_T1_,"",@"SHT_CUDA_INFO"
	.sectionflags	@""
	.align	4


	//----- nvinfo : EIATTR_CUDA_API_VERSION
	.align		4
        /*0000*/ 	.byte	0x04, 0x37
        /*0002*/ 	.short	(.L_8101 - .L_8100)
.L_8100:
        /*0004*/ 	.word	0x00000082


	//----- nvinfo : EIATTR_KPARAM_INFO
	.align		4
.L_8101:
        /*0008*/ 	.byte	0x04, 0x17
        /*000a*/ 	.short	(.L_8103 - .L_8102)
.L_8102:
        /*000c*/ 	.word	0x00000000
        /*0010*/ 	.short	0x0002
        /*0012*/ 	.short	0x0008
        /*0014*/ 	.byte	0x00, 0xf0, 0x41, 0x00


	//----- nvinfo : EIATTR_KPARAM_INFO
	.align		4
.L_8103:
        /*0018*/ 	.byte	0x04, 0x17
        /*001a*/ 	.short	(.L_8105 - .L_8104)
.L_8104:
        /*001c*/ 	.word	0x00000000
        /*0020*/ 	.short	0x0001
        /*0022*/ 	.short	0x0004
        /*0024*/ 	.byte	0x00, 0xf0, 0x05, 0x00


	//----- nvinfo : EIATTR_KPARAM_INFO
	.align		4
.L_8105:
        /*0028*/ 	.byte	0x04, 0x17
        /*002a*/ 	.short	(.L_8107 - .L_8106)
.L_8106:
        /*002c*/ 	.word	0x00000000
        /*0030*/ 	.short	0x0000
        /*0032*/ 	.short	0x0000
        /*0034*/ 	.byte	0x00, 0xf0, 0x11, 0x00


	//----- nvinfo : EIATTR_SPARSE_MMA_MASK
	.align		4
.L_8107:
        /*0038*/ 	.byte	0x03, 0x50
        /*003a*/ 	.short	0x0000


	//----- nvinfo : EIATTR_MAXREG_COUNT
	.align		4
        /*003c*/ 	.byte	0x03, 0x1b
        /*003e*/ 	.short	0x00ff


	//----- nvinfo : EIATTR_MERCURY_ISA_VERSION
	.align		4
        /*0040*/ 	.byte	0x03, 0x5f
        /*0042*/ 	.short	0x0101


	//----- nvinfo : EIATTR_EXIT_INSTR_OFFSETS
	.align		4
        /*0044*/ 	.byte	0x04, 0x1c
        /*0046*/ 	.short	(.L_8109 - .L_8108)


	//   ....[0]....
.L_8108:
        /*0048*/ 	.word	0x000010f0


	//   ....[1]....
        /*004c*/ 	.word	0x000028c0


	//   ....[2]....
        /*0050*/ 	.word	0x00002910


	//----- nvinfo : EIATTR_MAX_THREADS
	.align		4
.L_8109:
        /*0054*/ 	.byte	0x04, 0x05
        /*0056*/ 	.short	(.L_8111 - .L_8110)
.L_8110:
        /*0058*/ 	.word	0x00000080
        /*005c*/ 	.word	0x00000001
        /*0060*/ 	.word	0x00000001


	//----- nvinfo : EIATTR_CRS_STACK_SIZE
	.align		4
.L_8111:
        /*0064*/ 	.byte	0x04, 0x1e
        /*0066*/ 	.short	(.L_8113 - .L_8112)
.L_8112:
        /*0068*/ 	.word	0x00000000


	//----- nvinfo : EIATTR_CBANK_PARAM_SIZE
	.align		4
.L_8113:
        /*006c*/ 	.byte	0x03, 0x19
        /*006e*/ 	.short	0x0018


	//----- nvinfo : EIATTR_PARAM_CBANK
	.align		4
        /*0070*/ 	.byte	0x04, 0x0a
        /*0072*/ 	.short	(.L_8115 - .L_8114)
	.align		4
.L_8114:
        /*0074*/ 	.word	index@(.nv.constant0._ZN2at6native29vectorized_elementwise_kernelILi8EZZZNS0_16sqrt_kernel_cudaERNS_18TensorIteratorBaseEENKUlvE0_clEvENKUlvE_clEvEUldE_St5arrayIPcLm2EEEEviT0_T1_)
        /*0078*/ 	.short	0x0210
        /*007a*/ 	.short	0x0018


	//----- nvinfo : EIATTR_SW_WAR
	.align		4
.L_8115:
        /*007c*/ 	.byte	0x04, 0x36
        /*007e*/ 	.short	(.L_8117 - .L_8116)
.L_8116:
        /*0080*/ 	.word	0x00000008
.L_8117:


//--------------------- .nv.info._ZN2at6native18elementwise_kernelILi128ELi4EZNS0_15gpu_kernel_implIZZZNS0_17rsqrt_kernel_cudaERNS_18TensorIteratorBaseEENKUlvE0_clEvENKUlvE2_clEvEUlN3c104HalfEE_EEvS4_RKT_EUliE_EEviT1_ --------------------------
	.section	.nv.info._ZN2at6native18elementwise_kernelILi128ELi4EZNS0_15gpu_kernel_implIZZZNS0_17rsqrt_kernel_cudaERNS_18TensorIteratorBaseEENKUlvE0_clEvENKUlvE2_clEvEUlN3c104HalfEE_EEvS4_RKT_EUliE_EEviT1_,"",@"SHT_CUDA_INFO"
	.sectionflags	@""
	.align	4


	//----- nvinfo : EIATTR_CUDA_API_VERSION
	.align		4
        /*0000*/ 	.byte	0x04, 0x37
        /*0002*/ 	.short	(.L_8119 - .L_8118)
.L_8118:
        /*0004*/ 	.word	0x00000082


	//----- nvinfo : EIATTR_KPARAM_INFO
	.align		4
.L_8119:
        /*0008*/ 	.byte	0x04, 0x17
        /*000a*/ 	.short	(.L_8121 - .L_8120)
.L_8120:
        /*000c*/ 	.word	0x00000000
        /*0010*/ 	.short	0x0001
        /*0012*/ 	.short	0x0008
        /*0014*/ 	.byte	0x00, 0xf0, 0x61, 0x08


	//----- nvinfo : EIATTR_KPARAM_INFO
	.align		4
.L_8121:
        /*0018*/ 	.byte	0x04, 0x17
        /*001a*/ 	.short	(.L_8123 - .L_8122)
.L_8122:
        /*001c*/ 	.word	0x00000000
        /*0020*/ 	.short	0x0000
        /*0022*/ 	.short	0x0000
        /*0024*/ 	.byte	0x00, 0xf0, 0x11, 0x00


	//----- nvinfo : EIATTR_SPARSE_MMA_MASK
	.align		4
.L_8123:
        /*0028*/ 	.byte	0x03, 0x50
        /*002a*/ 	.short	0x0000


	//----- nvinfo : EIATTR_MAXREG_COUNT
	.align		4
        /*002c*/ 	.byte	0x03, 0x1b
        /*002e*/ 	.short	0x0080


	//----- nvinfo : EIATTR_EXTERNS
	.align		4
        /*0030*/ 	.byte	0x04, 0x0f
        /*0032*/ 	.short	(.L_8125 - .L_8124)


	//   ....[0]....
	.align		4
.L_8124:
        /*0034*/ 	.word	index@(__assertfail)


	//----- nvinfo : EIATTR_MERCURY_ISA_VERSION
	.align		4
.L_8125:
        /*0038*/ 	.byte	0x03, 0x5f
        /*003a*/ 	.short	0x0101


	//----- nvinfo : EIATTR_SYSCALL_OFFSETS
	.align		4
        /*003c*/ 	.byte	0x04, 0x46
        /*003e*/ 	.short	(.L_8127 - .L_8126)


	//   ....[0]....
.L_8126:
        /*0040*/ 	.word	0x000022b0


	//   ....[1]....
        /*0044*/ 	.word	0x00003240


	//   ....[2]....
        /*0048*/ 	.word	0x00005550


	//   ....[3]....
        /*004c*/ 	.word	0x000064e0


	//   ....[4]....
        /*0050*/ 	.word	0x000087e0


	//   ....[5]....
        /*0054*/ 	.word	0x00009770


	//   ....[6]....
        /*0058*/ 	.word	0x0000ba60


	//   ....[7]....
        /*005c*/ 	.word	0x0000c9f0


	//----- nvinfo : EIATTR_EXIT_INSTR_OFFSETS
	.align		4
.L_8127:
        /*0060*/ 	.byte	0x04, 0x1c
        /*0062*/ 	.short	(.L_8129 - .L_8128)


	//   ....[0]....
.L_8128:
        /*0064*/ 	.word	0x00009840


	//   ....[1]....
        /*0068*/ 	.word	0x0000bc20


	//   ....[2]....
        /*006c*/ 	.word	0x0000bc60


	//   ....[3]....
        /*0070*/ 	.word	0x0000bd00


	//   ....[4]....
        /*0074*/ 	.word	0x0000bd40


	//   ....[5]....
        /*0078*/ 	.word	0x0000bd80


	//   ....[6]....
        /*007c*/ 	.word	0x0000be10


	//   ....[7]....
        /*0080*/ 	.word	0x0000be30


	//   ....[8]....
        /*0084*/ 	.word	0x0000bed0


	//   ....[9]....
        /*0088*/ 	.word	0x0000bf20


	//   ....[10]....
        /*008c*/ 	.word	0x0000bf70


	//   ....[11]....
        /*0090*/ 	.word	0x0000c040


	//   ....[12]....
        /*0094*/ 	.word	0x0000c0a0


	//   ....[13]....
        /*0098*/ 	.word	0x0000c230


	//   ....[14]....
        /*009c*/ 	.word	0x0000c390


	//   ....[15]....
        /*00a0*/ 	.word	0x0000c3d0


	//   ....[16]....
        /*00a4*/ 	.word	0x0000c490


	//   ....[17]....
        /*00a8*/ 	.word	0x0000c610


	//   ....[18]....
        /*00ac*/ 	.word	0x0000c790


	//   ....[19]....
        /*00b0*/ 	.word	0x0000c8f0


	//   ....[20]....
        /*00b4*/ 	.word	0x0000ca00


	//   ....[21]....
        /*00b8*/ 	.word	0x0000ca40


	//   ....[22]....
        /*00bc*/ 	.word	0x0000ca80


	//----- nvinfo : EIATTR_MAX_THREADS
	.align		4
.L_8129:
        /*00c0*/ 	.byte	0x04, 0x05
        /*00c2*/ 	.short	(.L_8131 - .L_8130)
.L_8130:
        /*00c4*/ 	.word	0x00000080
        /*00c8*/ 	.word	0x00000001
        /*00cc*/ 	.word	0x00000001


	//----- nvinfo : EIATTR_CRS_STACK_SIZE
	.align		4
.L_8131:
        /*00d0*/ 	.byte	0x04, 0x1e
        /*00d2*/ 	.short	(.L_8133 - .L_8132)
.L_8132:
        /*00d4*/ 	.word	0x00000000


	//----- nvinfo : EIATTR_CBANK_PARAM_SIZE
	.align		4
.L_8133:
        /*00d8*/ 	.byte	0x03, 0x19
        /*00da*/ 	.short	0x0220


	//----- nvinfo : EIATTR_PARAM_CBANK
	.align		4
        /*00dc*/ 	.byte	0x04, 0x0a
        /*00de*/ 	.short	(.L_8135 - .L_8134)
	.align		4
.L_8134:
        /*00e0*/ 	.word	index@(.nv.constant0._ZN2at6native18elementwise_kernelILi128ELi4EZNS0_15gpu_kernel_implIZZZNS0_17rsqrt_kernel_cudaERNS_18TensorIteratorBaseEENKUlvE0_clEvENKUlvE2_clEvEUlN3c104HalfEE_EEvS4_RKT_EUliE_EEviT1_)
        /*00e4*/ 	.short	0x0210
        /*00e6*/ 	.short	0x0220


	//----- nvinfo : EIATTR_SW_WAR
	.align		4
.L_8135:
        /*00e8*/ 	.byte	0x04, 0x36
        /*00ea*/ 	.short	(.L_8137 - .L_8136)
.L_8136:
        /*00ec*/ 	.word	0x00000008
.L_8137:


//--------------------- .nv.info._ZN2at6native27unrolled_elementwise_kernelIZZZNS0_17rsqrt_kernel_cudaERNS_18TensorIteratorBaseEENKUlvE0_clEvENKUlvE2_clEvEUlN3c104HalfEE_St5arrayIPcLm2EELi4E23TrivialOffsetCalculatorILi1EjESD_NS0_6memory12LoadWithCastILi1EEENSE_13StoreWithCastILi1EEEEEviT_T0_T2_T3_T4_T5_ --------------------------
	.section	.nv.info._ZN2at6native27unrolled_elementwise_kernelIZZZNS0_17rsqrt_kernel_cudaERNS_18TensorIteratorBaseEENKUlvE0_clEvENKUlvE2_clEvEUlN3c104HalfEE_St5arrayIPcLm2EELi4E23TrivialOffsetCalculatorILi1EjESD_NS0_6memory12LoadWithCastILi1EEENSE_13StoreWithCastILi1EEEEEviT_T0_T2_T3_T4_T5_,"",@"SHT_CUDA_INFO"
	.sectionflags	@""
	.align	4


	//----- nvinfo : EIATTR_CUDA_API_VERSION
	.align		4
        /*0000*/ 	.byte	0x04, 0x37
        /*0002*/ 	.short	(.L_8139 - .L_8138)
.L_8138:
        /*0004*/ 	.word	0x00000082


	//----- nvinfo : EIATTR_KPARAM_INFO
	.align		4
.L_8139:
        /*0008*/ 	.byte	0x04, 0x17
        /*000a*/ 	.short	(.L_8141 - .L_8140)
.L_8140:
        /*000c*/ 	.word	0x00000000
        /*0010*/ 	.short	0x0006
        /*0012*/ 	.short	0x0024
        /*0014*/ 	.byte	0x00, 0xf0, 0x21, 0x00


	//----- nvinfo : EIATTR_KPARAM_INFO
	.align		4
.L_8141:
        /*0018*/ 	.byte	0x04, 0x17
        /*001a*/ 	.short	(.L_8143 - .L_8142)
.L_8142:
        /*001c*/ 	.word	0x00000000
        /*0020*/ 	.short	0x0005
        /*0022*/ 	.short	0x001c
        /*0024*/ 	.byte	0x00, 0xf0, 0x21, 0x00


	//----- nvinfo : EIATTR_KPARAM_INFO
	.align		4
.L_8143:
        /*0028*/ 	.byte	0x04, 0x17
        /*002a*/ 	.short	(.L_8145 - .L_8144)
.L_8144:
        /*002c*/ 	.word	0x00000000
        /*0030*/ 	.short	0x0004
        /*0032*/ 	.short	0x0019
        /*0034*/ 	.byte	0x00, 0xf0, 0x05, 0x00


	//----- nvinfo : EIATTR_KPARAM_INFO
	.align		4
.L_8145:
        /*0038*/ 	.byte	0x04, 0x17
        /*003a*/ 	.short	(.L_8147 - .L_8146)
.L_8146:
        /*003c*/ 	.word	0x00000000
        /*0040*/ 	.short	0x0003
        /*0042*/ 	.short	0x0018
        /*0044*/ 	.byte	0x00, 0xf0, 0x05, 0x00


	//----- nvinfo : EIATTR_KPARAM_INFO
	.align		4
.L_8147:
        /*0048*/ 	.byte	0x04, 0x17
        /*004a*/ 	.short	(.L_8149 - .L_8148)
.L_8148:
        /*004c*/ 	.word	0x00000000
        /*0050*/ 	.short	0x0002
        /*0052*/ 	.short	0x0008
        /*0054*/ 	.byte	0x00, 0xf0, 0x41, 0x00


	//----- nvinfo : EIATTR_KPARAM_INFO
	.align		4
.L_8149:
        /*0058*/ 	.byte	0x04, 0x17
        /*005a*/ 	.short	(.L_8151 - .L_8150)
.L_8150:
        /*005c*/ 	.word	0x00000000
        /*0060*/ 	.short	0x0001
        /*0062*/ 	.short	0x0004
        /*0064*/ 	.byte	0x00, 0xf0, 0x05, 0x00


	//----- nvinfo : EIATTR_KPARAM_INFO
	.align		4
.L_8151:
        /*0068*/ 	.byte	0x04, 0x17
        /*006a*/ 	.short	(.L_8153 - .L_8152)
.L_8152:
        /*006c*/ 	.word	0x00000000
        /*0070*/ 	.short	0x0000
        /*0072*/ 	.short	0x0000
        /*0074*/ 	.byte	0x00, 0xf0, 0x11, 0x00


	//----- nvinfo : EIATTR_SPARSE_MMA_MASK
	.align		4
.L_8153:
        /*0078*/ 	.byte	0x03, 0x50
        /*007a*/ 	.short	0x0000


	//----- nvinfo : EIATTR_MAXREG_COUNT
	.align		4
        /*007c*/ 	.byte	0x03, 0x1b
        /*007e*/ 	.short	0x00ff


	//----- nvinfo : EIATTR_EXTERNS
	.align		4
        /*0080*/ 	.byte	0x04, 0x0f
        /*0082*/ 	.short	(.L_8155 - .L_8154)


	//   ....[0]....
	.align		4
.L_8154:
        /*0084*/ 	.word	index@(__assertfail)


	//----- nvinfo : EIATTR_MERCURY_ISA_VERSION
	.align		4
.L_8155:
        /*0088*/ 	.byte	0x03, 0x5f
        /*008a*/ 	.short	0x0101


	//----- nvinfo : EIATTR_SYSCALL_OFFSETS
	.align		4
        /*008c*/ 	.byte	0x04, 0x46
        /*008e*/ 	.short	(.L_8157 - .L_8156)


	//   ....[0]....
.L_8156:
        /*0090*/ 	.word	0x000010b0


	//   ....[1]....
        /*0094*/ 	.word	0x000021c0


	//   ....[2]....
        /*0098*/ 	.word	0x000032e0


	//   ....[3]....
        /*009c*/ 	.word	0x000043d0


	//   ....[4]....
        /*00a0*/ 	.word	0x00005660


	//   ....[5]....
        /*00a4*/ 	.word	0x00006680


	//   ....[6]....
        /*00a8*/ 	.word	0x00007660


	//   ....[7]....
        /*00ac*/ 	.word	0x00008640


	//----- nvinfo : EIATTR_EXIT_INSTR_OFFSETS
	.align		4
.L_8157:
        /*00b0*/ 	.byte	0x04, 0x1c
        /*00b2*/ 	.short	(.L_8159 - .L_8158)


	//   ....[0]....
.L_8158:
        /*00b4*/ 	.word	0x00007720


	//   ....[1]....
        /*00b8*/ 	.word	0x00007870


	//   ....[2]....
        /*00bc*/ 	.word	0x000078b0


	//   ....[3]....
        /*00c0*/ 	.word	0x00007950


	//   ....[4]....
        /*00c4*/ 	.word	0x00007990


	//   ....[5]....
        /*00c8*/ 	.word	0x000079d0


	//   ....[6]....
        /*00cc*/ 	.word	0x00007a60


	//   ....[7]....
        /*00d0*/ 	.word	0x00007a80


	//   ....[8]....
        /*00d4*/ 	.word	0x00007b20


	//   ....[9]....
        /*00d8*/ 	.word	0x00007b70


	//   ....[10]....
        /*00dc*/ 	.word	0x00007bc0


	//   ....[11]....
        /*00e0*/ 	.word	0x00007c90


	//   ....[12]....
        /*00e4*/ 	.word	0x00007cf0


	//   ....[13]....
        /*00e8*/ 	.word	0x00007e80


	//   ....[14]....
        /*00ec*/ 	.word	0x00007fe0


	//   ....[15]....
        /*00f0*/ 	.word	0x00008020


	//   ....[16]....
        /*00f4*/ 	.word	0x000080e0


	//   ....[17]....
        /*00f8*/ 	.word	0x00008260


	//   ....[18]....
        /*00fc*/ 	.word	0x000083e0


	//   ....[19]....
        /*0100*/ 	.word	0x00008540


	//   ....[20]....
        /*0104*/ 	.word	0x00008650


	//   ....[21]....
        /*0108*/ 	.word	0x00008690


	//   ....[22]....
        /*010c*/ 	.word	0x000086d0


	//----- nvinfo : EIATTR_MAX_THREADS
	.align		4
.L_8159:
        /*0110*/ 	.byte	0x04, 0x05
        /*0112*/ 	.short	(.L_8161 - .L_8160)
.L_8160:
        /*0114*/ 	.word	0x00000080
        /*0118*/ 	.word	0x00000001
        /*011c*/ 	.word	0x00000001


	//----- nvinfo : EIATTR_CRS_STACK_SIZE
	.align		4
.L_8161:
        /*0120*/ 	.byte	0x04, 0x1e
        /*0122*/ 	.short	(.L_8163 - .L_8162)
.L_8162:
        /*0124*/ 	.word	0x00000000


	//----- nvinfo : EIATTR_CBANK_PARAM_SIZE
	.align		4
.L_8163:
        /*0128*/ 	.byte	0x03, 0x19
        /*012a*/ 	.short	0x002c


	//----- nvinfo : EIATTR_PARAM_CBANK
	.align		4
        /*012c*/ 	.byte	0x04, 0x0a
        /*012e*/ 	.short	(.L_8165 - .L_8164)
	.align		4
.L_8164:
        /*0130*/ 	.word	index@(.nv.constant0._ZN2at6native27unrolled_elementwise_kernelIZZZNS0_17rsqrt_kernel_cudaERNS_18TensorIteratorBaseEENKUlvE0_clEvENKUlvE2_clEvEUlN3c104HalfEE_St5arrayIPcLm2EELi4E23TrivialOffsetCalculatorILi1EjESD_NS0_6memory12LoadWithCastILi1EEENSE_13StoreWithCastILi1EEEEEviT_T0_T2_T3_T4_T5_)
        /*0134*/ 	.short	0x0210
        /*0136*/ 	.short	0x002c


	//----- nvinfo : EIATTR_SW_WAR
	.align		4
.L_8165:
        /*0138*/ 	.byte	0x04, 0x36
        /*013a*/ 	.short	(.L_8167 - .L_8166)
.L_8166:
        /*013c*/ 	.word	0x00000008
.L_8167:


//--------------------- .nv.info._ZN2at6native18elementwise_kernelILi128ELi4EZNS0_22gpu_kernel_impl_nocastIZZZNS0_17rsqrt_kernel_cudaERNS_18TensorIteratorBaseEENKUlvE0_clEvENKUlvE2_clEvEUlN3c104HalfEE_EEvS4_RKT_EUliE_EEviT1_ --------------------------
	.section	.nv.info._ZN2at6native18elementwise_kernelILi128ELi4EZNS0_22gpu_kernel_impl_nocastIZZZNS0_17rsqrt_kernel_cudaERNS_18TensorIteratorBaseEENKUlvE0_clEvENKUlvE2_clEvEUlN3c104HalfEE_EEvS4_RKT_EUliE_EEviT1_,"",@"SHT_CUDA_INFO"
	.sectionflags	@""
	.align	4


	//----- nvinfo : EIATTR_CUDA_API_VERSION
	.align		4
        /*0000*/ 	.byte	0x04, 0x37
        /*0002*/ 	.short	(.L_8169 - .L_8168)
.L_8168:
        /*0004*/ 	.word	0x00000082


	//----- nvinfo : EIATTR_KPARAM_INFO
	.align		4
.L_8169:
        /*0008*/ 	.byte	0x04, 0x17
        /*000a*/ 	.short	(.L_8171 - .L_8170)
.L_8170:
        /*000c*/ 	.word	0x00000000
        /*0010*/ 	.short	0x0001
        /*0012*/ 	.short	0x0008
        /*0014*/ 	.byte	0x00, 0xf0, 0x61, 0x08


	//----- nvinfo : EIATTR_KPARAM_INFO
	.align		4
.L_8171:
        /*0018*/ 	.byte	0x04, 0x17
        /*001a*/ 	.short	(.L_8173 - .L_8172)
.L_8172:
        /*001c*/ 	.word	0x00000000
        /*0020*/ 	.short	0x0000
        /*0022*/ 	.short	0x0000
        /*0024*/ 	.byte	0x00, 0xf0, 0x11, 0x00


	//----- nvinfo : EIATTR_SPARSE_MMA_MASK
	.align		4
.L_8173:
        /*0028*/ 	.byte	0x03, 0x50
        /*002a*/ 	.short	0x0000


	//----- nvinfo : EIATTR_MAXREG_COUNT
	.align		4
        /*002c*/ 	.byte	0x03, 0x1b
        /*002e*/ 	.short	0x0080


	//----- nvinfo : EIATTR_MERCURY_ISA_VERSION
	.align		4
        /*0030*/ 	.byte	0x03, 0x5f
        /*0032*/ 	.short	0x0101


	//----- nvinfo : EIATTR_EXIT_INSTR_OFFSETS
	.align		4
        /*0034*/ 	.byte	0x04, 0x1c
        /*0036*/ 	.short	(.L_8175 - .L_8174)


	//   ....[0]....
.L_8174:
        /*0038*/ 	.word	0x00003bf0


	//   ....[1]....
        /*003c*/ 	.word	0x00004f90


	//----- nvinfo : EIATTR_MAX_THREADS
	.align		4
.L_8175:
        /*0040*/ 	.byte	0x04, 0x05
        /*0042*/ 	.short	(.L_8177 - .L_8176)
.L_8176:
        /*0044*/ 	.word	0x00000080
        /*0048*/ 	.word	0x00000001
        /*004c*/ 	.word	0x00000001


	//----- nvinfo : EIATTR_CRS_STACK_SIZE
	.align		4
.L_8177:
        /*0050*/ 	.byte	0x04, 0x1e
        /*0052*/ 	.short	(.L_8179 - .L_8178)
.L_8178:
        /*0054*/ 	.word	0x00000000


	//----- nvinfo : EIATTR_CBANK_PARAM_SIZE
	.align		4
.L_8179:
        /*0058*/ 	.byte	0x03, 0x19
        /*005a*/ 	.short	0x0220


	//----- nvinfo : EIATTR_PARAM_CBANK
	.align		4
        /*005c*/ 	.byte	0x04, 0x0a
        /*005e*/ 	.short	(.L_8181 - .L_8180)
	.align		4
.L_8180:
        /*0060*/ 	.word	index@(.nv.constant0._ZN2at6native18elementwise_kernelILi128ELi4EZNS0_22gpu_kernel_impl_nocastIZZZNS0_17rsqrt_kernel_cudaERNS_18TensorIteratorBaseEENKUlvE0_clEvENKUlvE2_clEvEUlN3c104HalfEE_EEvS4_RKT_EUliE_EEviT1_)
        /*0064*/ 	.short	0x0210
        /*0066*/ 	.short	0x0220


	//----- nvinfo : EIATTR_SW_WAR
	.align		4
.L_8181:
        /*0068*/ 	.byte	0x04, 0x36
        /*006a*/ 	.short	(.L_8183 - .L_8182)
.L_8182:
        /*006c*/ 	.word	0x00000008
.L_8183:


//--------------------- .nv.info._ZN2at6native27unrolled_elementwise_kernelIZZZNS0_17rsqrt_kernel_cudaERNS_18TensorIteratorBaseEENKUlvE0_clEvENKUlvE2_clEvEUlN3c104HalfEE_St5arrayIPcLm2EELi4E23TrivialOffsetCalculatorILi1EjESD_NS0_6memory15LoadWithoutCastENSE_16StoreWithoutCastEEEviT_T0_T2_T3_T4_T5_ --------------------------
	.section	.nv.info._ZN2at6native27unrolled_elementwise_kernelIZZZNS0_17rsqrt_kernel_cudaERNS_18TensorIteratorBaseEENKUlvE0_clEvENKUlvE2_clEvEUlN3c104HalfEE_St5arrayIPcLm2EELi4E23TrivialOffsetCalculatorILi1EjESD_NS0_6memory15LoadWithoutCastENSE_16StoreWithoutCastEEEviT_T0_T2_T3_T4_T5_,"",@"SHT_CUDA_INFO"
	.sectionflags	@""
	.align	4


	//----- nvinfo : EIATTR_CUDA_API_VERSION
	.align		4
        /*0000*/ 	.byte	0x04, 0x37
        /*0002*/ 	.short	(.L_8185 - .L_8184)
.L_8184:
        /*0004*/ 	.word	0x00000082


	//----- nvinfo : EIATTR_KPARAM_INFO
	.align		4
.L_8185:
        /*0008*/ 	.byte	0x04, 0x17
        /*000a*/ 	.short	(.L_8187 - .L_8186)
.L_8186:
        /*000c*/ 	.word	0x00000000
        /*0010*/ 	.short	0x0006
        /*0012*/ 	.short	0x001b
        /*0014*/ 	.byte	0x00, 0xf0, 0x05, 0x00


	//----- nvinfo : EIATTR_KPARAM_INFO
	.align		4
.L_8187:
        /*0018*/ 	.byte	0x04, 0x17
        /*001a*/ 	.short	(.L_8189 - .L_8188)
.L_8188:
        /*001c*/ 	.word	0x00000000
        /*0020*/ 	.short	0x0005
        /*0022*/ 	.short	0x001a
        /*0024*/ 	.byte	0x00, 0xf0, 0x05, 0x00


	//----- nvinfo : EIATTR_KPARAM_INFO
	.align		4
.L_8189:
        /*0028*/ 	.byte	0x04, 0x17
        /*002a*/ 	.short	(.L_8191 - .L_8190)
.L_8190:
        /*002c*/ 	.word	0x00000000
        /*0030*/ 	.short	0x0004
        /*0032*/ 	.short	0x0019
        /*0034*/ 	.byte	0x00, 0xf0, 0x05, 0x00


	//----- nvinfo : EIATTR_KPARAM_INFO
	.align		4
.L_8191:
        /*0038*/ 	.byte	0x04, 0x17
        /*003a*/ 	.short	(.L_8193 - .L_8192)
.L_8192:
        /*003c*/ 	.word	0x00000000
        /*0040*/ 	.short	0x0003
        /*0042*/ 	.short	0x0018
        /*0044*/ 	.byte	0x00, 0xf0, 0x05, 0x00


	//----- nvinfo : EIATTR_KPARAM_INFO
	.align		4
.L_8193:
        /*0048*/ 	.byte	0x04, 0x17
        /*004a*/ 	.short	(.L_8195 - .L_8194)
.L_8194:
        /*004c*/ 	.word	0x00000000
        /*0050*/ 	.short	0x0002
        /*0052*/ 	.short	0x0008
        /*0054*/ 	.byte	0x00, 0xf0, 0x41, 0x00


	//----- nvinfo : EIATTR_KPARAM_INFO
	.align		4
.L_8195:
        /*0058*/ 	.byte	0x04, 0x17
        /*005a*/ 	.short	(.L_8197 - .L_8196)
.L_8196:
        /*005c*/ 	.word	0x00000000
        /*0060*/ 	.short	0x0001
        /*0062*/ 	.short	0x0004
        /*0064*/ 	.byte	0x00, 0xf0, 0x05, 0x00


	//----- nvinfo : EIATTR_KPARAM_INFO
	.align		4
.L_8197:
        /*0068*/ 	.byte	0x04, 0x17
        /*006a*/ 	.short	(.L_8199 - .L_8198)
.L_8198:
        /*006c*/ 	.word	0x00000000
        /*0070*/ 	.short	0x0000
        /*0072*/ 	.short	0x0000
        /*0074*/ 	.byte	0x00, 0xf0, 0x11, 0x00


	//----- nvinfo : EIATTR_SPARSE_MMA_MASK
	.align		4
.L_8199:
        /*0078*/ 	.byte	0x03, 0x50
        /*007a*/ 	.short	0x0000


	//----- nvinfo : EIATTR_MAXREG_COUNT
	.align		4
        /*007c*/ 	.byte	0x03, 0x1b
        /*007e*/ 	.short	0x00ff


	//----- nvinfo : EIATTR_MERCURY_ISA_VERSION
	.align		4
        /*0080*/ 	.byte	0x03, 0x5f
        /*0082*/ 	.short	0x0101


	//----- nvinfo : EIATTR_EXIT_INSTR_OFFSETS
	.align		4
        /*0084*/ 	.byte	0x04, 0x1c
        /*0086*/ 	.short	(.L_8201 - .L_8200)


	//   ....[0]....
.L_8200:
        /*0088*/ 	.word	0x00000470


	//   ....[1]....
        /*008c*/ 	.word	0x000004e0


	//----- nvinfo : EIATTR_MAX_THREADS
	.align		4
.L_8201:
        /*0090*/ 	.byte	0x04, 0x05
        /*0092*/ 	.short	(.L_8203 - .L_8202)
.L_8202:
        /*0094*/ 	.word	0x00000080
        /*0098*/ 	.word	0x00000001
        /*009c*/ 	.word	0x00000001


	//----- nvinfo : EIATTR_CRS_STACK_SIZE
	.align		4
.L_8203:
        /*00a0*/ 	.byte	0x04, 0x1e
        /*00a2*/ 	.short	(.L_8205 - .L_8204)
.L_8204:
        /*00a4*/ 	.word	0x00000000


	//----- nvinfo : EIATTR_CBANK_PARAM_SIZE
	.align		4
.L_8205:
        /*00a8*/ 	.byte	0x03, 0x19
        /*00aa*/ 	.short	0x001c


	//----- nvinfo : EIATTR_PARAM_CBANK
	.align		4
        /*00ac*/ 	.byte	0x04, 0x0a
        /*00ae*/ 	.short	(.L_8207 - .L_8206)
	.align		4
.L_8206:
        /*00b0*/ 	.word	index@(.nv.constant0._ZN2at6native27unrolled_elementwise_kernelIZZZNS0_17rsqrt_kernel_cudaERNS_18TensorIteratorBaseEENKUlvE0_clEvENKUlvE2_clEvEUlN3c104HalfEE_St5arrayIPcLm2EELi4E23TrivialOffsetCalculatorILi1EjESD_NS0_6memory15LoadWithoutCastENSE_16StoreWithoutCastEEEviT_T0_T2_T3_T4_T5_)
        /*00b4*/ 	.short	0x0210
        /*00b6*/ 	.short	0x001c


	//----- nvinfo : EIATTR_SW_WAR
	.align		4
.L_8207:
        /*00b8*/ 	.byte	0x04, 0x36
        /*00ba*/ 	.short	(.L_8209 - .L_8208)
.L_8208:
        /*00bc*/ 	.word	0x00000008
.L_8209:


//--------------------- .nv.info._ZN2at6native29vectorized_elementwise_kernelILi2EZZZNS0_17rsqrt_kernel_cudaERNS_18TensorIteratorBaseEENKUlvE0_clEvENKUlvE2_clEvEUlN3c104HalfEE_St5arrayIPcLm2EEEEviT0_T1_ --------------------------
	.section	.nv.info._ZN2at6native29vectorized_elementwise_kernelILi2EZZZNS0_17rsqrt_kernel_cudaERNS_18TensorIteratorBaseEENKUlvE0_clEvENKUlvE2_clEvEUlN3c104HalfEE_St5arrayIPcLm2EEEEviT0_T1_,"",@"SHT_CUDA_INFO"
	.sectionflags	@""
	.align	4


	//----- nvinfo : EIATTR_CUDA_API_VERSION
	.align		4
        /*0000*/ 	.byte	0x04, 0x37
        /*0002*/ 	.short	(.L_8211 - .L_8210)
.L_8210:
        /*0004*/ 	.word	0x00000082


	//----- nvinfo : EIATTR_KPARAM_INFO
	.align		4
.L_8211:
        /*0008*/ 	.byte	0x04, 0x17
        /*000a*/ 	.short	(.L_8213 - .L_8212)
.L_8212:
        /*000c*/ 	.word	0x00000000
        /*0010*/ 	.short	0x0002
        /*0012*/ 	.short	0x0008
        /*0014*/ 	.byte	0x00, 0xf0, 0x41, 0x00


	//----- nvinfo : EIATTR_KPARAM_INFO
	.align		4
.L_8213:
        /*0018*/ 	.byte	0x04, 0x17
        /*001a*/ 	.short	(.L_8215 - .L_8214)
.L_8214:
        /*001c*/ 	.word	0x00000000
        /*0020*/ 	.short	0x0001
        /*0022*/ 	.short	0x0004
        /*0024*/ 	.byte	0x00, 0xf0, 0x05, 0x00


	//----- nvinfo : EIATTR_KPARAM_INFO
	.align		4
.L_8215:
        /*0028*/ 	.byte	0x04, 0x17
        /*002a*/ 	.short	(.L_8217 - .L_8216)
.L_8216:
        /*002c*/ 	.word	0x00000000
        /*0030*/ 	.short	0x0000
        /*0032*/ 	.short	0x0000
        /*0034*/ 	.byte	0x00, 0xf0, 0x11, 0x00


	//----- nvinfo : EIATTR_SPARSE_MMA_MASK
	.align		4
.L_8217:
        /*0038*/ 	.byte	0x03, 0x50
        /*003a*/ 	.short	0x0000


	//----- nvinfo : EIATTR_MAXREG_COUNT
	.align		4
        /*003c*/ 	.byte	0x03, 0x1b
        /*003e*/ 	.short	0x00ff


	//----- nvinfo : EIATTR_MERCURY_ISA_VERSION
	.align		4
        /*0040*/ 	.byte	0x03, 0x5f
        /*0042*/ 	.short	0x0101


	//----- nvinfo : EIATTR_EXIT_INSTR_OFFSETS
	.align		4
        /*0044*/ 	.byte	0x04, 0x1c
        /*0046*/ 	.short	(.L_8219 - .L_8218)


	//   ....[0]....
.L_8218:
        /*0048*/ 	.word	0x000002b0


	//   ....[1]....
        /*004c*/ 	.word	0x00000c00


	//   ....[2]....
        /*0050*/ 	.word	0x00000c50


	//----- nvinfo : EIATTR_MAX_THREADS
	.align		4
.L_8219:
        /*0054*/ 	.byte	0x04, 0x05
        /*0056*/ 	.short	(.L_8221 - .L_8220)
.L_8220:
        /*0058*/ 	.word	0x00000080
        /*005c*/ 	.word	0x00000001
        /*0060*/ 	.word	0x00000001


	//----- nvinfo : EIATTR_CRS_STACK_SIZE
	.align		4
.L_8221:
        /*0064*/ 	.byte	0x04, 0x1e
        /*0066*/ 	.short	(.L_8223 - .L_8222)
.L_8222:
        /*0068*/ 	.word	0x00000000


	//----- nvinfo : EIATTR_CBANK_PARAM_SIZE
	.align		4
.L_8223:
        /*006c*/ 	.byte	0x03, 0x19
        /*006e*/ 	.short	0x0018


	//----- nvinfo : EIATTR_PARAM_CBANK
	.align		4
        /*0070*/ 	.byte	0x04, 0x0a
        /*0072*/ 	.short	(.L_8225 - .L_8224)
	.align		4
.L_8224:
        /*0074*/ 	.word	index@(.nv.constant0._ZN2at6native29vectorized_elementwise_kernelILi2EZZZNS0_17rsqrt_kernel_cudaERNS_18TensorIteratorBaseEENKUlvE0_clEvENKUlvE2_clEvEUlN3c104HalfEE_St5arrayIPcLm2EEEEviT0_T1_)
        /*0078*/ 	.short	0x0210
        /*007a*/ 	.short	0x0018


	//----- nvinfo : EIATTR_SW_WAR
	.align		4
.L_8225:
        /*007c*/ 	.byte	0x04, 0x36
        /*007e*/ 	.short	(.L_8227 - .L_8226)
.L_8226:
        /*0080*/ 	.word	0x00000008
.L_8227:


//--------------------- .nv.info._ZN2at6native29vectorized_elementwise_kernelILi4EZZZNS0_17rsqrt_kernel_cudaERNS_18TensorIteratorBaseEENKUlvE0_clEvENKUlvE2_clEvEUlN3c104HalfEE_St5arrayIPcLm2EEEEviT0_T1_ --------------------------
	.section	.nv.info._ZN2at6native29vectorized_elementwise_kernelILi4EZZZNS0_17rsqrt_kernel_cudaERNS_18TensorIteratorBaseEENKUlvE0_clEvENKUlvE2_clEvEUlN3c104HalfEE_St5arrayIPcLm2EEEEviT0_T1_,"",@"SHT_CUDA_INFO"
	.sectionflags	@""
	.align	4


	//----- nvinfo : EIATTR_CUDA_API_VERSION
	.align		4
        /*0000*/ 	.byte	0x04, 0x37
        /*0002*/ 	.short	(.L_8229 - .L_8228)
.L_8228:
        /*0004*/ 	.word	0x00000082


	//----- nvinfo : EIATTR_KPARAM_INFO
	.align		4
.L_8229:
        /*0008*/ 	.byte	0x04, 0x17
        /*000a*/ 	.short	(.L_8231 - .L_8230)
.L_8230:
        /*000c*/ 	.word	0x00000000
        /*0010*/ 	.short	0x0002
        /*0012*/ 	.short	0x0008
        /*0014*/ 	.byte	0x00, 0xf0, 0x41, 0x00


	//----- nvinfo : EIATTR_KPARAM_INFO
	.align		4
.L_8231:
        /*0018*/ 	.byte	0x04, 0x17
        /*001a*/ 	.short	(.L_8233 - .L_8232)
.L_8232:
        /*001c*/ 	.word	0x00000000
        /*0020*/ 	.short	0x0001
        /*0022*/ 	.short	0x0004
        /*0024*/ 	.byte	0x00, 0xf0, 0x05, 0x00


	//----- nvinfo : EIATTR_KPARAM_INFO
	.align		4
.L_8233:
        /*0028*/ 	.byte	0x04, 0x17
        /*002a*/ 	.short	(.L_8235 - .L_8234)
.L_8234:
        /*002c*/ 	.word	0x00000000
        /*0030*/ 	.short	0x0000
        /*0032*/ 	.short	0x0000
        /*0034*/ 	.byte	0x00, 0xf0, 0x11, 0x00


	//----- nvinfo : EIATTR_SPARSE_MMA_MASK
	.align		4
.L_8235:
        /*0038*/ 	.byte	0x03, 0x50
        /*003a*/ 	.short	0x0000


	//----- nvinfo : EIATTR_MAXREG_COUNT
	.align		4
        /*003c*/ 	.byte	0x03, 0x1b
        /*003e*/ 	.short	0x00ff


	//----- nvinfo : EIATTR_MERCURY_ISA_VERSION
	.align		4
        /*0040*/ 	.byte	0x03, 0x5f
        /*0042*/ 	.short	0x0101


	//----- nvinfo : EIATTR_EXIT_INSTR_OFFSETS
	.align		4
        /*0044*/ 	.byte	0x04, 0x1c
        /*0046*/ 	.short	(.L_8237 - .L_8236)


	//   ....[0]....
.L_8236:
        /*0048*/ 	.word	0x00000270


	//   ....[1]....
        /*004c*/ 	.word	0x00000bc0


	//   ....[2]....
        /*0050*/ 	.word	0x00000c10


	//----- nvinfo : EIATTR_MAX_THREADS
	.align		4
.L_8237:
        /*0054*/ 	.byte	0x04, 0x05
        /*0056*/ 	.short	(.L_8239 - .L_8238)
.L_8238:
        /*0058*/ 	.word	0x00000080
        /*005c*/ 	.word	0x00000001
        /*0060*/ 	.word	0x00000001


	//----- nvinfo : EIATTR_CRS_STACK_SIZE
	.align		4
.L_8239:
        /*0064*/ 	.byte	0x04, 0x1e
        /*0066*/ 	.short	(.L_8241 - .L_8240)
.L_8240:
        /*0068*/ 	.word	0x00000000


	//----- nvinfo : EIATTR_CBANK_PARAM_SIZE
	.align		4
.L_8241:
        /*006c*/ 	.byte	0x03, 0x19
        /*006e*/ 	.short	0x0018


	//----- nvinfo : EIATTR_PARAM_CBANK
	.align		4
        /*0070*/ 	.byte	0x04, 0x0a
        /*0072*/ 	.short	(.L_8243 - .L_8242)
	.align		4
.L_8242:
        /*0074*/ 	.word	index@(.nv.constant0._ZN2at6native29vectorized_elementwise_kernelILi4EZZZNS0_17rsqrt_kernel_cudaERNS_18TensorIteratorBaseEENKUlvE0_clEvENKUlvE2_clEvEUlN3c104HalfEE_St5arrayIPcLm2EEEEviT0_T1_)
        /*0078*/ 	.short	0x0210
        /*007a*/ 	.short	0x0018


	//----- nvinfo : EIATTR_SW_WAR
	.align		4
.L_8243:
        /*007c*/ 	.byte	0x04, 0x36
        /*007e*/ 	.short	(.L_8245 - .L_8244)
.L_8244:
        /*0080*/ 	.word	0x00000008
.L_8245:


//--------------------- .nv.info._ZN2at6native29vectorized_elementwise_kernelILi8EZZZNS0_17rsqrt_kernel_cudaERNS_18TensorIteratorBaseEENKUlvE0_clEvENKUlvE2_clEvEUlN3c104HalfEE_St5arrayIPcLm2EEEEviT0_T1_ --------------------------
	.section	.nv.info._ZN2at6native29vectorized_elementwise_kernelILi8EZZZNS0_17rsqrt_kernel_cudaERNS_18TensorIteratorBaseEENKUlvE0_clEvENKUlvE2_clEvEUlN3c104HalfEE_St5arrayIPcLm2EEEEviT0_T1_,"",@"SHT_CUDA_INFO"
	.sectionflags	@""
	.align	4


	//----- nvinfo : EIATTR_CUDA_API_VERSION
	.align		4
        /*0000*/ 	.byte	0x04, 0x37
        /*0002*/ 	.short	(.L_8247 - .L_8246)
.L_8246:
        /*0004*/ 	.word	0x00000082


	//----- nvinfo : EIATTR_KPARAM_INFO
	.align		4
.L_8247:
        /*0008*/ 	.byte	0x04, 0x17
        /*000a*/ 	.short	(.L_8249 - .L_8248)
.L_8248:
        /*000c*/ 	.word	0x00000000
        /*0010*/ 	.short	0x0002
        /*0012*/ 	.short	0x0008
        /*0014*/ 	.byte	0x00, 0xf0, 0x41, 0x00


	//----- nvinfo : EIATTR_KPARAM_INFO
	.align		4
.L_8249:
        /*0018*/ 	.byte	0x04, 0x17
        /*001a*/ 	.short	(.L_8251 - .L_8250)
.L_8250:
        /*001c*/ 	.word	0x00000000
        /*0020*/ 	.short	0x0001
        /*0022*/ 	.short	0x0004
        /*0024*/ 	.byte	0x00, 0xf0, 0x05, 0x00


	//----- nvinfo : EIATTR_KPARAM_INFO
	.align		4
.L_8251:
        /*0028*/ 	.byte	0x04, 0x17
        /*002a*/ 	.short	(.L_8253 - .L_8252)
.L_8252:
        /*002c*/ 	.word	0x00000000
        /*0030*/ 	.short	0x0000
        /*0032*/ 	.short	0x0000
        /*0034*/ 	.byte	0x00, 0xf0, 0x11, 0x00


	//----- nvinfo : EIATTR_SPARSE_MMA_MASK
	.align		4
.L_8253:
        /*0038*/ 	.byte	0x03, 0x50
        /*003a*/ 	.short	0x0000


	//----- nvinfo : EIATTR_MAXREG_COUNT
	.align		4
        /*003c*/ 	.byte	0x03, 0x1b
        /*003e*/ 	.short	0x00ff


	//----- nvinfo : EIATTR_MERCURY_ISA_VERSION
	.align		4
        /*0040*/ 	.byte	0x03, 0x5f
        /*0042*/ 	.short	0x0101


	//----- nvinfo : EIATTR_EXIT_INSTR_OFFSETS
	.align		4
        /*0044*/ 	.byte	0x04, 0x1c
        /*0046*/ 	.short	(.L_8255 - .L_8254)


	//   ....[0]....
.L_8254:
        /*0048*/ 	.word	0x00000250


	//   ....[1]....
        /*004c*/ 	.word	0x00000ba0


	//   ....[2]....
        /*0050*/ 	.word	0x00000bf0


	//----- nvinfo : EIATTR_MAX_THREADS
	.align		4
.L_8255:
        /*0054*/ 	.byte	0x04, 0x05
        /*0056*/ 	.short	(.L_8257 - .L_8256)
.L_8256:
        /*0058*/ 	.word	0x00000080
        /*005c*/ 	.word	0x00000001
        /*0060*/ 	.word	0x00000001


	//----- nvinfo : EIATTR_CRS_STACK_SIZE
	.align		4
.L_8257:
        /*0064*/ 	.byte	0x04, 0x1e
        /*0066*/ 	.short	(.L_8259 - .L_8258)
.L_8258:
        /*0068*/ 	.word	0x00000000


	//----- nvinfo : EIATTR_CBANK_PARAM_SIZE
	.align		4
.L_8259:
        /*006c*/ 	.byte	0x03, 0x19
        /*006e*/ 	.short	0x0018


	//----- nvinfo : EIATTR_PARAM_CBANK
	.align		4
        /*0070*/ 	.byte	0x04, 0x0a
        /*0072*/ 	.short	(.L_8261 - .L_8260)
	.align		4
.L_8260:
        /*0074*/ 	.word	index@(.nv.constant0._ZN2at6native29vectorized_elementwise_kernelILi8EZZZNS0_17rsqrt_kernel_cudaERNS_18TensorIteratorBaseEENKUlvE0_clEvENKUlvE2_clEvEUlN3c104HalfEE_St5arrayIPcLm2EEEEviT0_T1_)
        /*0078*/ 	.short	0x0210
        /*007a*/ 	.short	0x0018


	//----- nvinfo : EIATTR_SW_WAR
	.align		4
.L_8261:
        /*007c*/ 	.byte	0x04, 0x36
        /*007e*/ 	.short	(.L_8263 - .L_8262)
.L_8262:
        /*0080*/ 	.word	0x00000008
.L_8263:


//--------------------- .nv.info._ZN2at6native18elementwise_kernelILi128ELi4EZNS0_15gpu_kernel_implIZZZNS0_17rsqrt_kernel_cudaERNS_18TensorIteratorBaseEENKUlvE0_clEvENKUlvE1_clEvEUlN3c108BFloat16EE_EEvS4_RKT_EUliE_EEviT1_ --------------------------
	.section	.nv.info._ZN2at6native18elementwise_kernelILi128ELi4EZNS0_15gpu_kernel_implIZZZNS0_17rsqrt_kernel_cudaERNS_18TensorIteratorBaseEENKUlvE0_clEvENKUlvE1_clEvEUlN3c108BFloat16EE_EEvS4_RKT_EUliE_EEviT1_,"",@"SHT_CUDA_INFO"
	.sectionflags	@""
	.align	4


	//----- nvinfo : EIATTR_CUDA_API_VERSION
	.align		4
        /*0000*/ 	.byte	0x04, 0x37
        /*0002*/ 	.short	(.L_8265 - .L_8264)
.L_8264:
        /*0004*/ 	.word	0x00000082


	//----- nvinfo : EIATTR_KPARAM_INFO
	.align		4
.L_8265:
        /*0008*/ 	.byte	0x04, 0x17
        /*000a*/ 	.short	(.L_8267 - .L_8266)
.L_8266:
        /*000c*/ 	.word	0x00000000
        /*0010*/ 	.short	0x0001
        /*0012*/ 	.short	0x0008
        /*0014*/ 	.byte	0x00, 0xf0, 0x61, 0x08


	//----- nvinfo : EIATTR_KPARAM_INFO
	.align		4
.L_8267:
        /*0018*/ 	.byte	0x04, 0x17
        /*001a*/ 	.short	(.L_8269 - .L_8268)
.L_8268:
        /*001c*/ 	.word	0x00000000
        /*0020*/ 	.short	0x0000
        /*0022*/ 	.short	0x0000
        /*0024*/ 	.byte	0x00, 0xf0, 0x11, 0x00


	//----- nvinfo : EIATTR_SPARSE_MMA_MASK
	.align		4
.L_8269:
        /*0028*/ 	.byte	0x03, 0x50
        /*002a*/ 	.short	0x0000


	//----- nvinfo : EIATTR_MAXREG_COUNT
	.align		4
        /*002c*/ 	.byte	0x03, 0x1b
        /*002e*/ 	.short	0x0080


	//----- nvinfo : EIATTR_EXTERNS
	.align		4
        /*0030*/ 	.byte	0x04, 0x0f
        /*0032*/ 	.short	(.L_8271 - .L_8270)


	//   ....[0]....
	.align		4
.L_8270:
        /*0034*/ 	.word	index@(__assertfail)


	//----- nvinfo : EIATTR_MERCURY_ISA_VERSION
	.align		4
.L_8271:
        /*0038*/ 	.byte	0x03, 0x5f
        /*003a*/ 	.short	0x0101


	//----- nvinfo : EIATTR_SYSCALL_OFFSETS
	.align		4
        /*003c*/ 	.byte	0x04, 0x46
        /*003e*/ 	.short	(.L_8273 - .L_8272)


	//   ....[0]....
.L_8272:
        /*0040*/ 	.word	0x000022d0


	//   ....[1]....
        /*0044*/ 	.word	0x00003260


	//   ....[2]....
        /*0048*/ 	.word	0x00005590


	//   ....[3]....
        /*004c*/ 	.word	0x00006520


	//   ....[4]....
        /*0050*/ 	.word	0x00008840


	//   ....[5]....
        /*0054*/ 	.word	0x000097d0


	//   ....[6]....
        /*0058*/ 	.word	0x0000bae0


	//   ....[7]....
        /*005c*/ 	.word	0x0000ca70


	//----- nvinfo : EIATTR_EXIT_INSTR_OFFSETS
	.align		4
.L_8273:
        /*0060*/ 	.byte	0x04, 0x1c
        /*0062*/ 	.short	(.L_8275 - .L_8274)


	//   ....[0]....
.L_8274:
        /*0064*/ 	.word	0x000098a0


	//   ....[1]....
        /*0068*/ 	.word	0x0000bca0


	//   ....[2]....
        /*006c*/ 	.word	0x0000bce0


	//   ....[3]....
        /*0070*/ 	.word	0x0000bd80


	//   ....[4]....
        /*0074*/ 	.word	0x0000bdc0


	//   ....[5]....
        /*0078*/ 	.word	0x0000be00


	//   ....[6]....
        /*007c*/ 	.word	0x0000be90


	//   ....[7]....
        /*0080*/ 	.word	0x0000bed0


	//   ....[8]....
        /*0084*/ 	.word	0x0000bf70


	//   ....[9]....
        /*0088*/ 	.word	0x0000bfc0


	//   ....[10]....
        /*008c*/ 	.word	0x0000c010


	//   ....[11]....
        /*0090*/ 	.word	0x0000c0e0


	//   ....[12]....
        /*0094*/ 	.word	0x0000c140


	//   ....[13]....
        /*0098*/ 	.word	0x0000c2d0


	//   ....[14]....
        /*009c*/ 	.word	0x0000c430


	//   ....[15]....
        /*00a0*/ 	.word	0x0000c450


	//   ....[16]....
        /*00a4*/ 	.word	0x0000c510


	//   ....[17]....
        /*00a8*/ 	.word	0x0000c690


	//   ....[18]....
        /*00ac*/ 	.word	0x0000c810


	//   ....[19]....
        /*00b0*/ 	.word	0x0000c970


	//   ....[20]....
        /*00b4*/ 	.word	0x0000ca80


	//   ....[21]....
        /*00b8*/ 	.word	0x0000cac0


	//   ....[22]....
        /*00bc*/ 	.word	0x0000cb00


	//----- nvinfo : EIATTR_MAX_THREADS
	.align		4
.L_8275:
        /*00c0*/ 	.byte	0x04, 0x05
        /*00c2*/ 	.short	(.L_8277 - .L_8276)
.L_8276:
        /*00c4*/ 	.word	0x00000080
        /*00c8*/ 	.word	0x00000001
        /*00cc*/ 	.word	0x00000001


	//----- nvinfo : EIATTR_CRS_STACK_SIZE
	.align		4
.L_8277:
        /*00d0*/ 	.byte	0x04, 0x1e
        /*00d2*/ 	.short	(.L_8279 - .L_8278)
.L_8278:
        /*00d4*/ 	.word	0x00000000


	//----- nvinfo : EIATTR_CBANK_PARAM_SIZE
	.align		4
.L_8279:
        /*00d8*/ 	.byte	0x03, 0x19
        /*00da*/ 	.short	0x0220


	//----- nvinfo : EIATTR_PARAM_CBANK
	.align		4
        /*00dc*/ 	.byte	0x04, 0x0a
        /*00de*/ 	.short	(.L_8281 - .L_8280)
	.align		4
.L_8280:
        /*00e0*/ 	.word	index@(.nv.constant0._ZN2at6native18elementwise_kernelILi128ELi4EZNS0_15gpu_kernel_implIZZZNS0_17rsqrt_kernel_cudaERNS_18TensorIteratorBaseEENKUlvE0_clEvENKUlvE1_clEvEUlN3c108BFloat16EE_EEvS4_RKT_EUliE_EEviT1_)
        /*00e4*/ 	.short	0x0210
        /*00e6*/ 	.short	0x0220


	//----- nvinfo : EIATTR_SW_WAR
	.align		4
.L_8281:
        /*00e8*/ 	.byte	0x04, 0x36
        /*00ea*/ 	.short	(.L_8283 - .L_8282)
.L_8282:
        /*00ec*/ 	.word	0x00000008
.L_8283:


//--------------------- .nv.info._ZN2at6native27unrolled_elementwise_kernelIZZZNS0_17rsqrt_kernel_cudaERNS_18TensorIteratorBaseEENKUlvE0_clEvENKUlvE1_clEvEUlN3c108BFloat16EE_St5arrayIPcLm2EELi4E23TrivialOffsetCalculatorILi1EjESD_NS0_6memory12LoadWithCastILi1EEENSE_13StoreWithCastILi1EEEEEviT_T0_T2_T3_T4_T5_ --------------------------
	.section	.nv.info._ZN2at6native27unrolled_elementwise_kernelIZZZNS0_17rsqrt_kernel_cudaERNS_18TensorIteratorBaseEENKUlvE0_clEvENKUlvE1_clEvEUlN3c108BFloat16EE_St5arrayIPcLm2EELi4E23TrivialOffsetCalculatorILi1EjESD_NS0_6memory12LoadWithCastILi1EEENSE_13StoreWithCastILi1EEEEEviT_T0_T2_T3_T4_T5_,"",@"SHT_CUDA_INFO"
	.sectionflags	@""
	.align	4


	//----- nvinfo : EIATTR_CUDA_API_VERSION
	.align		4
        /*0000*/ 	.byte	0x04, 0x37
        /*0002*/ 	.short	(.L_8285 - .L_8284)
.L_8284:
        /*0004*/ 	.word	0x00000082


	//----- nvinfo : EIATTR_KPARAM_INFO
	.align		4
.L_8285:
        /*0008*/ 	.byte	0x04, 0x17
        /*000a*/ 	.short	(.L_8287 - .L_8286)
.L_8286:
        /*000c*/ 	.word	0x00000000
        /*0010*/ 	.short	0x0006
        /*0012*/ 	.short	0x0024
        /*0014*/ 	.byte	0x00, 0xf0, 0x21, 0x00


	//----- nvinfo : EIATTR_KPARAM_INFO
	.align		4
.L_8287:
        /*0018*/ 	.byte	0x04, 0x17
        /*001a*/ 	.short	(.L_8289 - .L_8288)
.L_8288:
        /*001c*/ 	.word	0x00000000
        /*0020*/ 	.short	0x0005
        /*0022*/ 	.short	0x001c
        /*0024*/ 	.byte	0x00, 0xf0, 0x21, 0x00


	//----- nvinfo : EIATTR_KPARAM_INFO
	.align		4
.L_8289:
        /*0028*/ 	.byte	0x04, 0x17
        /*002a*/ 	.short	(.L_8291 - .L_8290)
.L_8290:
        /*002c*/ 	.word	0x00000000
        /*0030*/ 	.short	0x0004
        /*0032*/ 	.short	0x0019
        /*0034*/ 	.byte	0x00, 0xf0, 0x05, 0x00


	//----- nvinfo : EIATTR_KPARAM_INFO
	.align		4
.L_8291:
        /*0038*/ 	.byte	0x04, 0x17
        /*003a*/ 	.short	(.L_8293 - .L_8292)
.L_8292:
        /*003c*/ 	.word	0x00000000
        /*0040*/ 	.short	0x0003
        /*0042*/ 	.short	0x0018
        /*0044*/ 	.byte	0x00, 0xf0, 0x05, 0x00


	//----- nvinfo : EIATTR_KPARAM_INFO
	.align		4
.L_8293:
        /*0048*/ 	.byte	0x04, 0x17
        /*004a*/ 	.short	(.L_8295 - .L_8294)
.L_8294:
        /*004c*/ 	.word	0x00000000
        /*0050*/ 	.short	0x0002
        /*0052*/ 	.short	0x0008
        /*0054*/ 	.byte	0x00, 0xf0, 0x41, 0x00


	//----- nvinfo : EIATTR_KPARAM_INFO
	.align		4
.L_8295:
        /*0058*/ 	.byte	0x04, 0x17
        /*005a*/ 	.short	(.L_8297 - .L_8296)
.L_8296:
        /*005c*/ 	.word	0x00000000
        /*0060*/ 	.short	0x0001
        /*0062*/ 	.short	0x0004
        /*0064*/ 	.byte	0x00, 0xf0, 0x05, 0x00


	//----- nvinfo : EIATTR_KPARAM_INFO
	.align		4
.L_8297:
        /*0068*/ 	.byte	0x04, 0x17
        /*006a*/ 	.short	(.L_8299 - .L_8298)
.L_8298:
        /*006c*/ 	.word	0x00000000
        /*0070*/ 	.short	0x0000
        /*0072*/ 	.short	0x0000
        /*0074*/ 	.byte	0x00, 0xf0, 0x11, 0x00


	//----- nvinfo : EIATTR_SPARSE_MMA_MASK
	.align		4
.L_8299:
        /*0078*/ 	.byte	0x03, 0x50
        /*007a*/ 	.short	0x0000


	//----- nvinfo : EIATTR_MAXREG_COUNT
	.align		4
        /*007c*/ 	.byte	0x03, 0x1b
        /*007e*/ 	.short	0x00ff


	//----- nvinfo : EIATTR_EXTERNS
	.align		4
        /*0080*/ 	.byte	0x04, 0x0f
        /*0082*/ 	.short	(.L_8301 - .L_8300)


	//   ....[0]....
	.align		4
.L_8300:
        /*0084*/ 	.word	index@(__assertfail)


	//----- nvinfo : EIATTR_MERCURY_ISA_VERSION
	.align		4
.L_8301:
        /*0088*/ 	.byte	0x03, 0x5f
        /*008a*/ 	.short	0x0101


	//----- nvinfo : EIATTR_SYSCALL_OFFSETS
	.align		4
        /*008c*/ 	.byte	0x04, 0x46
        /*008e*/ 	.short	(.L_8303 - .L_8302)


	//   ....[0]....
.L_8302:
        /*0090*/ 	.word	0x000010e0


	//   ....[1]....
        /*0094*/ 	.word	0x00002220


	//   ....[2]....
        /*0098*/ 	.word	0x00003370


	//   ....[3]....
        /*009c*/ 	.word	0x00004490


	//   ....[4]....
        /*00a0*/ 	.word	0x00005720


	//   ....[5]....
        /*00a4*/ 	.word	0x00006740


	//   ....[6]....
        /*00a8*/ 	.word	0x00007720


	//   ....[7]....
        /*00ac*/ 	.word	0x00008700


	//----- nvinfo : EIATTR_EXIT_INSTR_OFFSETS
	.align		4
.L_8303:
        /*00b0*/ 	.byte	0x04, 0x1c
        /*00b2*/ 	.short	(.L_8305 - .L_8304)


	//   ....[0]....
.L_8304:
        /*00b4*/ 	.word	0x000077e0


	//   ....[1]....
        /*00b8*/ 	.word	0x00007930


	//   ....[2]....
        /*00bc*/ 	.word	0x00007970


	//   ....[3]....
        /*00c0*/ 	.word	0x00007a10


	//   ....[4]....
        /*00c4*/ 	.word	0x00007a50


	//   ....[5]....
        /*00c8*/ 	.word	0x00007a90


	//   ....[6]....
        /*00cc*/ 	.word	0x00007b20


	//   ....[7]....
        /*00d0*/ 	.word	0x00007b60


	//   ....[8]....
        /*00d4*/ 	.word	0x00007c00


	//   ....[9]....
        /*00d8*/ 	.word	0x00007c50


	//   ....[10]....
        /*00dc*/ 	.word	0x00007ca0


	//   ....[11]....
        /*00e0*/ 	.word	0x00007d70


	//   ....[12]....
        /*00e4*/ 	.word	0x00007dd0


	//   ....[13]....
        /*00e8*/ 	.word	0x00007f60


	//   ....[14]....
        /*00ec*/ 	.word	0x000080c0


	//   ....[15]....
        /*00f0*/ 	.word	0x000080e0


	//   ....[16]....
        /*00f4*/ 	.word	0x000081a0


	//   ....[17]....
        /*00f8*/ 	.word	0x00008320


	//   ....[18]....
        /*00fc*/ 	.word	0x000084a0


	//   ....[19]....
        /*0100*/ 	.word	0x00008600


	//   ....[20]....
        /*0104*/ 	.word	0x00008710


	//   ....[21]....
        /*0108*/ 	.word	0x00008750


	//   ....[22]....
        /*010c*/ 	.word	0x00008790


	//----- nvinfo : EIATTR_MAX_THREADS
	.align		4
.L_8305:
        /*0110*/ 	.byte	0x04, 0x05
        /*0112*/ 	.short	(.L_8307 - .L_8306)
.L_8306:
        /*0114*/ 	.word	0x00000080
        /*0118*/ 	.word	0x00000001
        /*011c*/ 	.word	0x00000001


	//----- nvinfo : EIATTR_CRS_STACK_SIZE
	.align		4
.L_8307:
        /*0120*/ 	.byte	0x04, 0x1e
        /*0122*/ 	.short	(.L_8309 - .L_8308)
.L_8308:
        /*0124*/ 	.word	0x00000000


	//----- nvinfo : EIATTR_CBANK_PARAM_SIZE
	.align		4
.L_8309:
        /*0128*/ 	.byte	0x03, 0x19
        /*012a*/ 	.short	0x002c


	//----- nvinfo : EIATTR_PARAM_CBANK
	.align		4
        /*012c*/ 	.byte	0x04, 0x0a
        /*012e*/ 	.short	(.L_8311 - .L_8310)
	.align		4
.L_8310:
        /*0130*/ 	.word	index@(.nv.constant0._ZN2at6native27unrolled_elementwise_kernelIZZZNS0_17rsqrt_kernel_cudaERNS_18TensorIteratorBaseEENKUlvE0_clEvENKUlvE1_clEvEUlN3c108BFloat16EE_St5arrayIPcLm2EELi4E23TrivialOffsetCalculatorILi1EjESD_NS0_6memory12LoadWithCastILi1EEENSE_13StoreWithCastILi1EEEEEviT_T0_T2_T3_T4_T5_)
        /*0134*/ 	.short	0x0210
        /*0136*/ 	.short	0x002c


	//----- nvinfo : EIATTR_SW_WAR
	.align		4
.L_8311:
        /*0138*/ 	.byte	0x04, 0x36
        /*013a*/ 	.short	(.L_8313 - .L_8312)
.L_8312:
        /*013c*/ 	.word	0x00000008
.L_8313:


//--------------------- .nv.info._ZN2at6native18elementwise_kernelILi128ELi4EZNS0_22gpu_kernel_impl_nocastIZZZNS0_17rsqrt_kernel_cudaERNS_18TensorIteratorBaseEENKUlvE0_clEvENKUlvE1_clEvEUlN3c108BFloat16EE_EEvS4_RKT_EUliE_EEviT1_ --------------------------
	.section	.nv.info._ZN2at6native18elementwise_kernelILi128ELi4EZNS0_22gpu_kernel_impl_nocastIZZZNS0_17rsqrt_kernel_cudaERNS_18TensorIteratorBaseEENKUlvE0_clEvENKUlvE1_clEvEUlN3c108BFloat16EE_EEvS4_RKT_EUliE_EEviT1_,"",@"SHT_CUDA_INFO"
	.sectionflags	@""
	.align	4


	//----- nvinfo : EIATTR_CUDA_API_VERSION
	.align		4
        /*0000*/ 	.byte	0x04, 0x37
        /*0002*/ 	.short	(.L_8315 - .L_8314)
.L_8314:
        /*0004*/ 	.word	0x00000082


	//----- nvinfo : EIATTR_KPARAM_INFO
	.align		4
.L_8315:
        /*0008*/ 	.byte	0x04, 0x17
        /*000a*/ 	.short	(.L_8317 - .L_8316)
.L_8316:
        /*000c*/ 	.word	0x00000000
        /*0010*/ 	.short	0x0001
        /*0012*/ 	.short	0x0008
        /*0014*/ 	.byte	0x00, 0xf0, 0x61, 0x08


	//----- nvinfo : EIATTR_KPARAM_INFO
	.align		4
.L_8317:
        /*0018*/ 	.byte	0x04, 0x17
        /*001a*/ 	.short	(.L_8319 - .L_8318)
.L_8318:
        /*001c*/ 	.word	0x00000000
        /*0020*/ 	.short	0x0000
        /*0022*/ 	.short	0x0000
        /*0024*/ 	.byte	0x00, 0xf0, 0x11, 0x00


	//----- nvinfo : EIATTR_SPARSE_MMA_MASK
	.align		4
.L_8319:
        /*0028*/ 	.byte	0x03, 0x50
        /*002a*/ 	.short	0x0000


	//----- nvinfo : EIATTR_MAXREG_COUNT
	.align		4
        /*002c*/ 	.byte	0x03, 0x1b
        /*002e*/ 	.short	0x0080


	//----- nvinfo : EIATTR_MERCURY_ISA_VERSION
	.align		4
        /*0030*/ 	.byte	0x03, 0x5f
        /*0032*/ 	.short	0x0101


	//----- nvinfo : EIATTR_EXIT_INSTR_OFFSETS
	.align		4
        /*0034*/ 	.byte	0x04, 0x1c
        /*0036*/ 	.short	(.L_8321 - .L_8320)


	//   ....[0]....
.L_8320:
        /*0038*/ 	.word	0x00003bf0


	//   ....[1]....
        /*003c*/ 	.word	0x00004f90


	//----- nvinfo : EIATTR_MAX_THREADS
	.align		4
.L_8321:
        /*0040*/ 	.byte	0x04, 0x05
        /*0042*/ 	.short	(.L_8323 - .L_8322)
.L_8322:
        /*0044*/ 	.word	0x00000080
        /*0048*/ 	.word	0x00000001
        /*004c*/ 	.word	0x00000001


	//----- nvinfo : EIATTR_CRS_STACK_SIZE
	.align		4
.L_8323:
        /*0050*/ 	.byte	0x04, 0x1e
        /*0052*/ 	.short	(.L_8325 - .L_8324)
.L_8324:
        /*0054*/ 	.word	0x00000000


	//----- nvinfo : EIATTR_CBANK_PARAM_SIZE
	.align		4
.L_8325:
        /*0058*/ 	.byte	0x03, 0x19
        /*005a*/ 	.short	0x0220


	//----- nvinfo : EIATTR_PARAM_CBANK
	.align		4
        /*005c*/ 	.byte	0x04, 0x0a
        /*005e*/ 	.short	(.L_8327 - .L_8326)
	.align		4
.L_8326:
        /*0060*/ 	.word	index@(.nv.constant0._ZN2at6native18elementwise_kernelILi128ELi4EZNS0_22gpu_kernel_impl_nocastIZZZNS0_17rsqrt_kernel_cudaERNS_18TensorIteratorBaseEENKUlvE0_clEvENKUlvE1_clEvEUlN3c108BFloat16EE_EEvS4_RKT_EUliE_EEviT1_)
        /*0064*/ 	.short	0x0210
        /*0066*/ 	.short	0x0220


	//----- nvinfo : EIATTR_SW_WAR
	.align		4
.L_8327:
        /*0068*/ 	.byte	0x04, 0x36
        /*006a*/ 	.short	(.L_8329 - .L_8328)
.L_8328:
        /*006c*/ 	.word	0x00000008
.L_8329:


//--------------------- .nv.info._ZN2at6native27unrolled_elementwise_kernelIZZZNS0_17rsqrt_kernel_cudaERNS_18TensorIteratorBaseEENKUlvE0_clEvENKUlvE1_clEvEUlN3c108BFloat16EE_St5arrayIPcLm2EELi4E23TrivialOffsetCalculatorILi1EjESD_NS0_6memory15LoadWithoutCastENSE_16StoreWithoutCastEEEviT_T0_T2_T3_T4_T5_ --------------------------
	.section	.nv.info._ZN2at6native27unrolled_elementwise_kernelIZZZNS0_17rsqrt_kernel_cudaERNS_18TensorIteratorBaseEENKUlvE0_clEvENKUlvE1_clEvEUlN3c108BFloat16EE_St5arrayIPcLm2EELi4E23TrivialOffsetCalculatorILi1EjESD_NS0_6memory15LoadWithoutCastENSE_16StoreWithoutCastEEEviT_T0_T2_T3_T4_T5_,"",@"SHT_CUDA_INFO"
	.sectionflags	@""
	.align	4


	//----- nvinfo : EIATTR_CUDA_API_VERSION
	.align		4
        /*0000*/ 	.byte	0x04, 0x37
        /*0002*/ 	.short	(.L_8331 - .L_8330)
.L_8330:
        /*0004*/ 	.word	0x00000082


	//----- nvinfo : EIATTR_KPARAM_INFO
	.align		4
.L_8331:
        /*0008*/ 	.byte	0x04, 0x17
        /*000a*/ 	.short	(.L_8333 - .L_8332)
.L_8332:
        /*000c*/ 	.word	0x00000000
        /*0010*/ 	.short	0x0006
        /*0012*/ 	.short	0x001b
        /*0014*/ 	.byte	0x00, 0xf0, 0x05, 0x00


	//----- nvinfo : EIATTR_KPARAM_INFO
	.align		4
.L_8333:
        /*0018*/ 	.byte	0x04, 0x17
        /*001a*/ 	.short	(.L_8335 - .L_8334)
.L_8334:
        /*001c*/ 	.word	0x00000000
        /*0020*/ 	.short	0x0005
        /*0022*/ 	.short	0x001a
        /*0024*/ 	.byte	0x00, 0xf0, 0x05, 0x00


	//----- nvinfo : EIATTR_KPARAM_INFO
	.align		4
.L_8335:
        /*0028*/ 	.byte	0x04, 0x17
        /*002a*/ 	.short	(.L_8337 - .L_8336)
.L_8336:
        /*002c*/ 	.word	0x00000000
        /*0030*/ 	.short	0x0004
        /*0032*/ 	.short	0x0019
        /*0034*/ 	.byte	0x00, 0xf0, 0x05, 0x00


	//----- nvinfo : EIATTR_KPARAM_INFO
	.align		4
.L_8337:
        /*0038*/ 	.byte	0x04, 0x17
        /*003a*/ 	.short	(.L_8339 - .L_8338)
.L_8338:
        /*003c*/ 	.word	0x00000000
        /*0040*/ 	.short	0x0003
        /*0042*/ 	.short	0x0018
        /*0044*/ 	.byte	0x00, 0xf0, 0x05, 0x00


	//----- nvinfo : EIATTR_KPARAM_INFO
	.align		4
.L_8339:
        /*0048*/ 	.byte	0x04, 0x17
        /*004a*/ 	.short	(.L_8341 - .L_8340)
.L_8340:
        /*004c*/ 	.word	0x00000000
        /*0050*/ 	.short	0x0002
        /*0052*/ 	.short	0x0008
        /*0054*/ 	.byte	0x00, 0xf0, 0x41, 0x00


	//----- nvinfo : EIATTR_KPARAM_INFO
	.align		4
.L_8341:
        /*0058*/ 	.byte	0x04, 0x17
        /*005a*/ 	.short	(.L_8343 - .L_8342)
.L_8342:
        /*005c*/ 	.word	0x00000000
        /*0060*/ 	.short	0x0001
        /*0062*/ 	.short	0x0004
        /*0064*/ 	.byte	0x00, 0xf0, 0x05, 0x00


	//----- nvinfo : EIATTR_KPARAM_INFO
	.align		4
.L_8343:
        /*0068*/ 	.byte	0x04, 0x17
        /*006a*/ 	.short	(.L_8345 - .L_8344)
.L_8344:
        /*006c*/ 	.word	0x00000000
        /*0070*/ 	.short	0x0000
        /*0072*/ 	.short	0x0000
        /*0074*/ 	.byte	0x00, 0xf0, 0x11, 0x00


	//----- nvinfo : EIATTR_SPARSE_MMA_MASK
	.align		4
.L_8345:
        /*0078*/ 	.byte	0x03, 0x50
        /*007a*/ 	.short	0x0000


	//----- nvinfo : EIATTR_MAXREG_COUNT
	.align		4
        /*007c*/ 	.byte	0x03, 0x1b
        /*007e*/ 	.short	0x00ff


	//----- nvinfo : EIATTR_MERCURY_ISA_VERSION
	.align		4
        /*0080*/ 	.byte	0x03, 0x5f
        /*0082*/ 	.short	0x0101


	//----- nvinfo : EIATTR_EXIT_INSTR_OFFSETS
	.align		4
        /*0084*/ 	.byte	0x04, 0x1c
        /*0086*/ 	.short	(.L_8347 - .L_8346)


	//   ....[0]....
.L_8346:
        /*0088*/ 	.word	0x00000470


	//   ....[1]....
        /*008c*/ 	.word	0x000004e0


	//----- nvinfo : EIATTR_MAX_THREADS
	.align		4
.L_8347:
        /*0090*/ 	.byte	0x04, 0x05
        /*0092*/ 	.short	(.L_8349 - .L_8348)
.L_8348:
        /*0094*/ 	.word	0x00000080
        /*0098*/ 	.word	0x00000001
        /*009c*/ 	.word	0x00000001


	//----- nvinfo : EIATTR_CRS_STACK_SIZE
	.align		4
.L_8349:
        /*00a0*/ 	.byte	0x04, 0x1e
        /*00a2*/ 	.short	(.L_8351 - .L_8350)
.L_8350:
        /*00a4*/ 	.word	0x00000000


	//----- nvinfo : EIATTR_CBANK_PARAM_SIZE
	.align		4
.L_8351:
        /*00a8*/ 	.byte	0x03, 0x19
        /*00aa*/ 	.short	0x001c


	//----- nvinfo : EIATTR_PARAM_CBANK
	.align		4
        /*00ac*/ 	.byte	0x04, 0x0a
        /*00ae*/ 	.short	(.L_8353 - .L_8352)
	.align		4
.L_8352:
        /*00b0*/ 	.word	index@(.nv.constant0._ZN2at6native27unrolled_elementwise_kernelIZZZNS0_17rsqrt_kernel_cudaERNS_18TensorIteratorBaseEENKUlvE0_clEvENKUlvE1_clEvEUlN3c108BFloat16EE_St5arrayIPcLm2EELi4E23TrivialOffsetCalculatorILi1EjESD_NS0_6memory15LoadWithoutCastENSE_16StoreWithoutCastEEEviT_T0_T2_T3_T4_T5_)
        /*00b4*/ 	.short	0x0210
        /*00b6*/ 	.short	0x001c


	//----- nvinfo : EIATTR_SW_WAR
	.align		4
.L_8353:
        /*00b8*/ 	.byte	0x04, 0x36
        /*00ba*/ 	.short	(.L_8355 - .L_8354)
.L_8354:
        /*00bc*/ 	.word	0x00000008
.L_8355:


//--------------------- .nv.info._ZN2at6native29vectorized_elementwise_kernelILi2EZZZNS0_17rsqrt_kernel_cudaERNS_18TensorIteratorBaseEENKUlvE0_clEvENKUlvE1_clEvEUlN3c108BFloat16EE_St5arrayIPcLm2EEEEviT0_T1_ --------------------------
	.section	.nv.info._ZN2at6native29vectorized_elementwise_kernelILi2EZZZNS0_17rsqrt_kernel_cudaERNS_18TensorIteratorBaseEENKUlvE0_clEvENKUlvE1_clEvEUlN3c108BFloat16EE_St5arrayIPcLm2EEEEviT0_T1_,"",@"SHT_CUDA_INFO"
	.sectionflags	@""
	.align	4


	//----- nvinfo : EIATTR_CUDA_API_VERSION
	.align		4
        /*0000*/ 	.byte	0x04, 0x37
        /*0002*/ 	.short	(.L_8357 - .L_8356)
.L_8356:
        /*0004*/ 	.word	0x00000082


	//----- nvinfo : EIATTR_KPARAM_INFO
	.align		4
.L_8357:
        /*0008*/ 	.byte	0x04, 0x17
        /*000a*/ 	.short	(.L_8359 - .L_8358)
.L_8358:
        /*000c*/ 	.word	0x00000000
        /*0010*/ 	.short	0x0002
        /*0012*/ 	.short	0x0008
        /*0014*/ 	.byte	0x00, 0xf0, 0x41, 0x00


	//----- nvinfo : EIATTR_KPARAM_INFO
	.align		4
.L_8359:
        /*0018*/ 	.byte	0x04, 0x17
        /*001a*/ 	.short	(.L_8361 - .L_8360)
.L_8360:
        /*001c*/ 	.word	0x00000000
        /*0020*/ 	.short	0x0001
        /*0022*/ 	.short	0x0004
        /*0024*/ 	.byte	0x00, 0xf0, 0x05, 0x00


	//----- nvinfo : EIATTR_KPARAM_INFO
	.align		4
.L_8361:
        /*0028*/ 	.byte	0x04, 0x17
        /*002a*/ 	.short	(.L_8363 - .L_8362)
.L_8362:
        /*002c*/ 	.word	0x00000000
        /*0030*/ 	.short	0x0000
        /*0032*/ 	.short	0x0000
        /*0034*/ 	.byte	0x00, 0xf0, 0x11, 0x00


	//----- nvinfo : EIATTR_SPARSE_MMA_MASK
	.align		4
.L_8363:
        /*0038*/ 	.byte	0x03, 0x50
        /*003a*/ 	.short	0x0000


	//----- nvinfo : EIATTR_MAXREG_COUNT
	.align		4
        /*003c*/ 	.byte	0x03, 0x1b
        /*003e*/ 	.short	0x00ff


	//----- nvinfo : EIATTR_MERCURY_ISA_VERSION
	.align		4
        /*0040*/ 	.byte	0x03, 0x5f
        /*0042*/ 	.short	0x0101


	//----- nvinfo : EIATTR_EXIT_INSTR_OFFSETS
	.align		4
        /*0044*/ 	.byte	0x04, 0x1c
        /*0046*/ 	.short	(.L_8365 - .L_8364)


	//   ....[0]....
.L_8364:
        /*0048*/ 	.word	0x000002f0


	//   ....[1]....
        /*004c*/ 	.word	0x00000c40


	//   ....[2]....
        /*0050*/ 	.word	0x00000c90


	//----- nvinfo : EIATTR_MAX_THREADS
	.align		4
.L_8365:
        /*0054*/ 	.byte	0x04, 0x05
        /*0056*/ 	.short	(.L_8367 - .L_8366)
.L_8366:
        /*0058*/ 	.word	0x00000080
        /*005c*/ 	.word	0x00000001
        /*0060*/ 	.word	0x00000001


	//----- nvinfo : EIATTR_CRS_STACK_SIZE
	.align		4
.L_8367:
        /*0064*/ 	.byte	0x04, 0x1e
        /*0066*/ 	.short	(.L_8369 - .L_8368)
.L_8368:
        /*0068*/ 	.word	0x00000000


	//----- nvinfo : EIATTR_CBANK_PARAM_SIZE
	.align		4
.L_8369:
        /*006c*/ 	.byte	0x03, 0x19
        /*006e*/ 	.short	0x0018


	//----- nvinfo : EIATTR_PARAM_CBANK
	.align		4
        /*0070*/ 	.byte	0x04, 0x0a
        /*0072*/ 	.short	(.L_8371 - .L_8370)
	.align		4
.L_8370:
        /*0074*/ 	.word	index@(.nv.constant0._ZN2at6native29vectorized_elementwise_kernelILi2EZZZNS0_17rsqrt_kernel_cudaERNS_18TensorIteratorBaseEENKUlvE0_clEvENKUlvE1_clEvEUlN3c108BFloat16EE_St5arrayIPcLm2EEEEviT0_T1_)
        /*0078*/ 	.short	0x0210
        /*007a*/ 	.short	0x0018


	//----- nvinfo : EIATTR_SW_WAR
	.align		4
.L_8371:
        /*007c*/ 	.byte	0x04, 0x36
        /*007e*/ 	.short	(.L_8373 - .L_8372)
.L_8372:
        /*0080*/ 	.word	0x00000008
.L_8373:


//--------------------- .nv.info._ZN2at6native29vectorized_elementwise_kernelILi4EZZZNS0_17rsqrt_kernel_cudaERNS_18TensorIteratorBaseEENKUlvE0_clEvENKUlvE1_clEvEUlN3c108BFloat16EE_St5arrayIPcLm2EEEEviT0_T1_ --------------------------
	.section	.nv.info._ZN2at6native29vectorized_elementwise_kernelILi4EZZZNS0_17rsqrt_kernel_cudaERNS_18TensorIteratorBaseEENKUlvE0_clEvENKUlvE1_clEvEUlN3c108BFloat16EE_St5arrayIPcLm2EEEEviT0_T1_,"",@"SHT_CUDA_INFO"
	.sectionflags	@""
	.align	4


	//----- nvinfo : EIATTR_CUDA_API_VERSION
	.align		4
        /*0000*/ 	.byte	0x04, 0x37
        /*0002*/ 	.short	(.L_8375 - .L_8374)
.L_8374:
        /*0004*/ 	.word	0x00000082


	//----- nvinfo : EIATTR_KPARAM_INFO
	.align		4
.L_8375:
        /*0008*/ 	.byte	0x04, 0x17
        /*000a*/ 	.short	(.L_8377 - .L_8376)
.L_8376:
        /*000c*/ 	.word	0x00000000
        /*0010*/ 	.short	0x0002
        /*0012*/ 	.short	0x0008
        /*0014*/ 	.byte	0x00, 0xf0, 0x41, 0x00


	//----- nvinfo : EIATTR_KPARAM_INFO
	.align		4
.L_8377:
        /*0018*/ 	.byte	0x04, 0x17
        /*001a*/ 	.short	(.L_8379 - .L_8378)
.L_8378:
        /*001c*/ 	.word	0x00000000
        /*0020*/ 	.short	0x0001
        /*0022*/ 	.short	0x0004
        /*0024*/ 	.byte	0x00, 0xf0, 0x05, 0x00


	//----- nvinfo : EIATTR_KPARAM_INFO
	.align		4
.L_8379:
        /*0028*/ 	.byte	0x04, 0x17
        /*002a*/ 	.short	(.L_8381 - .L_8380)
.L_8380:
        /*002c*/ 	.word	0x00000000
        /*0030*/ 	.short	0x0000
        /*0032*/ 	.short	0x0000
        /*0034*/ 	.byte	0x00, 0xf0, 0x11, 0x00


	//----- nvinfo : EIATTR_SPARSE_MMA_MASK
	.align		4
.L_8381:
        /*0038*/ 	.byte	0x03, 0x50
        /*003a*/ 	.short	0x0000


	//----- nvinfo : EIATTR_MAXREG_COUNT
	.align		4
        /*003c*/ 	.byte	0x03, 0x1b
        /*003e*/ 	.short	0x00ff


	//----- nvinfo : EIATTR_MERCURY_ISA_VERSION
	.align		4
        /*0040*/ 	.byte	0x03, 0x5f
        /*0042*/ 	.short	0x0101


	//----- nvinfo : EIATTR_EXIT_INSTR_OFFSETS
	.align		4
        /*0044*/ 	.byte	0x04, 0x1c
        /*0046*/ 	.short	(.L_8383 - .L_8382)


	//   ....[0]....
.L_8382:
        /*0048*/ 	.word	0x000002b0


	//   ....[1]....
        /*004c*/ 	.word	0x00000c00


	//   ....[2]....
        /*0050*/ 	.word	0x00000c50


	//----- nvinfo : EIATTR_MAX_THREADS
	.align		4
.L_8383:
        /*0054*/ 	.byte	0x04, 0x05
        /*0056*/ 	.short	(.L_8385 - .L_8384)
.L_8384:
        /*0058*/ 	.word	0x00000080
        /*005c*/ 	.word	0x00000001
        /*0060*/ 	.word	0x00000001


	//----- nvinfo : EIATTR_CRS_STACK_SIZE
	.align		4
.L_8385:
        /*0064*/ 	.byte	0x04, 0x1e
        /*0066*/ 	.short	(.L_8387 - .L_8386)
.L_8386:
        /*0068*/ 	.word	0x00000000


	//----- nvinfo : EIATTR_CBANK_PARAM_SIZE
	.align		4
.L_8387:
        /*006c*/ 	.byte	0x03, 0x19
        /*006e*/ 	.short	0x0018


	//----- nvinfo : EIATTR_PARAM_CBANK
	.align		4
        /*0070*/ 	.byte	0x04, 0x0a
        /*0072*/ 	.short	(.L_8389 - .L_8388)
	.align		4
.L_8388:
        /*0074*/ 	.word	index@(.nv.constant0._ZN2at6native29vectorized_elementwise_kernelILi4EZZZNS0_17rsqrt_kernel_cudaERNS_18TensorIteratorBaseEENKUlvE0_clEvENKUlvE1_clEvEUlN3c108BFloat16EE_St5arrayIPcLm2EEEEviT0_T1_)
        /*0078*/ 	.short	0x0210
        /*007a*/ 	.short	0x0018


	//----- nvinfo : EIATTR_SW_WAR
	.align		4
.L_8389:
        /*007c*/ 	.byte	0x04, 0x36
        /*007e*/ 	.short	(.L_8391 - .L_8390)
.L_8390:
        /*0080*/ 	.word	0x00000008
.L_8391:


//--------------------- .nv.info._ZN2at6native29vectorized_elementwise_kernelILi8EZZZNS0_17rsqrt_kernel_cudaERNS_18TensorIteratorBaseEENKUlvE0_clEvENKUlvE1_clEvEUlN3c108BFloat16EE_St5arrayIPcLm2EEEEviT0_T1_ --------------------------
	.section	.nv.info._ZN2at6native29vectorized_elementwise_kernelILi8EZZZNS0_17rsqrt_kernel_cudaERNS_18TensorIteratorBaseEENKUlvE0_clEvENKUlvE1_clEvEUlN3c108BFloat16EE_St5arrayIPcLm2EEEEviT0_T1_,"",@"SHT_CUDA_INFO"
	.sectionflags	@""
	.align	4


	//----- nvinfo : EIATTR_CUDA_API_VERSION
	.align		4
        /*0000*/ 	.byte	0x04, 0x37
        /*0002*/ 	.short	(.L_8393 - .L_8392)
.L_8392:
        /*0004*/ 	.word	0x00000082


	//----- nvinfo : EIATTR_KPARAM_INFO
	.align		4
.L_8393:
        /*0008*/ 	.byte	0x04, 0x17
        /*000a*/ 	.short	(.L_8395 - .L_8394)
.L_8394:
        /*000c*/ 	.word	0x00000000
        /*0010*/ 	.short	0x0002
        /*0012*/ 	.short	0x0008
        /*0014*/ 	.byte	0x00, 0xf0, 0x41, 0x00


	//----- nvinfo : EIATTR_KPARAM_INFO
	.align		4
.L_8395:
        /*0018*/ 	.byte	0x04, 0x17
        /*001a*/ 	.short	(.L_8397 - .L_8396)
.L_8396:
        /*001c*/ 	.word	0x00000000
        /*0020*/ 	.short	0x0001
        /*0022*/ 	.short	0x0004
        /*0024*/ 	.byte	0x00, 0xf0, 0x05, 0x00


	//----- nvinfo : EIATTR_KPARAM_INFO
	.align		4
.L_8397:
        /*0028*/ 	.byte	0x04, 0x17
        /*002a*/ 	.short	(.L_8399 - .L_8398)
.L_8398:
        /*002c*/ 	.word	0x00000000
        /*0030*/ 	.short	0x0000
        /*0032*/ 	.short	0x0000
        /*0034*/ 	.byte	0x00, 0xf0, 0x11, 0x00


	//----- nvinfo : EIATTR_SPARSE_MMA_MASK
	.align		4
.L_8399:
        /*0038*/ 	.byte	0x03, 0x50
        /*003a*/ 	.short	0x0000


	//----- nvinfo : EIATTR_MAXREG_COUNT
	.align		4
        /*003c*/ 	.byte	0x03, 0x1b
        /*003e*/ 	.short	0x00ff


	//----- nvinfo : EIATTR_MERCURY_ISA_VERSION
	.align		4
        /*0040*/ 	.byte	0x03, 0x5f
        /*0042*/ 	.short	0x0101


	//----- nvinfo : EIATTR_EXIT_INSTR_OFFSETS
	.align		4
        /*0044*/ 	.byte	0x04, 0x1c
        /*0046*/ 	.short	(.L_8401 - .L_8400)


	//   ....[0]....
.L_8400:
        /*0048*/ 	.word	0x00000290


	//   ....[1]....
        /*004c*/ 	.word	0x00000be0


	//   ....[2]....
        /*0050*/ 	.word	0x00000c30


	//----- nvinfo : EIATTR_MAX_THREADS
	.align		4
.L_8401:
        /*0054*/ 	.byte	0x04, 0x05
        /*0056*/ 	.short	(.L_8403 - .L_8402)
.L_8402:
        /*0058*/ 	.word	0x00000080
        /*005c*/ 	.word	0x00000001
        /*0060*/ 	.word	0x00000001


	//----- nvinfo : EIATTR_CRS_STACK_SIZE
	.align		4
.L_8403:
        /*0064*/ 	.byte	0x04, 0x1e
        /*0066*/ 	.short	(.L_8405 - .L_8404)
.L_8404:
        /*0068*/ 	.word	0x00000000


	//----- nvinfo : EIATTR_CBANK_PARAM_SIZE
	.align		4
.L_8405:
        /*006c*/ 	.byte	0x03, 0x19
        /*006e*/ 	.short	0x0018


	//----- nvinfo : EIATTR_PARAM_CBANK
	.align		4
        /*0070*/ 	.byte	0x04, 0x0a
        /*0072*/ 	.short	(.L_8407 - .L_8406)
	.align		4
.L_8406:
        /*0074*/ 	.word	index@(.nv.constant0._ZN2at6native29vectorized_elementwise_kernelILi8EZZZNS0_17rsqrt_kernel_cudaERNS_18TensorIteratorBaseEENKUlvE0_clEvENKUlvE1_clEvEUlN3c108BFloat16EE_St5arrayIPcLm2EEEEviT0_T1_)
        /*0078*/ 	.short	0x0210
        /*007a*/ 	.short	0x0018


	//----- nvinfo : EIATTR_SW_WAR
	.align		4
.L_8407:
        /*007c*/ 	.byte	0x04, 0x36
        /*007e*/ 	.short	(.L_8409 - .L_8408)
.L_8408:
        /*0080*/ 	.word	0x00000008
.L_8409:


//--------------------- .nv.info._ZN2at6native18elementwise_kernelILi128ELi4EZNS0_15gpu_kernel_implIZZZNS0_17rsqrt_kernel_cudaERNS_18TensorIteratorBaseEENKUlvE0_clEvENKUlvE0_clEvEUlfE_EEvS4_RKT_EUliE_EEviT1_ --------------------------
	.section	.nv.info._ZN2at6native18elementwise_kernelILi128ELi4EZNS0_15gpu_kernel_implIZZZNS0_17rsqrt_kernel_cudaERNS_18TensorIteratorBaseEENKUlvE0_clEvENKUlvE0_clEvEUlfE_EEvS4_RKT_EUliE_EEviT1_,"",@"SHT_CUDA_INFO"
	.sectionflags	@""
	.align	4


	//----- nvinfo : EIATTR_CUDA_API_VERSION
	.align		4
        /*0000*/ 	.byte	0x04, 0x37
        /*0002*/ 	.short	(.L_8411 - .L_8410)
.L_8410:
        /*0004*/ 	.word	0x00000082


	//----- nvinfo : EIATTR_KPARAM_INFO
	.align		4
.L_8411:
        /*0008*/ 	.byte	0x04, 0x17
        /*000a*/ 	.short	(.L_8413 - .L_8412)
.L_8412:
        /*000c*/ 	.word	0x00000000
        /*0010*/ 	.short	0x0001
        /*0012*/ 	.short	0x0008
        /*0014*/ 	.byte	0x00, 0xf0, 0x61, 0x08


	//----- nvinfo : EIATTR_KPARAM_INFO
	.align		4
.L_8413:
        /*0018*/ 	.byte	0x04, 0x17
        /*001a*/ 	.short	(.L_8415 - .L_8414)
.L_8414:
        /*001c*/ 	.word	0x00000000
        /*0020*/ 	.short	0x0000
        /*0022*/ 	.short	0x0000
        /*0024*/ 	.byte	0x00, 0xf0, 0x11, 0x00


	//----- nvinfo : EIATTR_SPARSE_MMA_MASK
	.align		4
.L_8415:
        /*0028*/ 	.byte	0x03, 0x50
        /*002a*/ 	.short	0x0000


	//----- nvinfo : EIATTR_MAXREG_COUNT
	.align		4
        /*002c*/ 	.byte	0x03, 0x1b
        /*002e*/ 	.short	0x0080


	//----- nvinfo : EIATTR_EXTERNS
	.align		4
        /*0030*/ 	.byte	0x04, 0x0f
        /*0032*/ 	.short	(.L_8417 - .L_8416)


	//   ....[0]....
	.align		4
.L_8416:
        /*0034*/ 	.word	index@(__assertfail)


	//----- nvinfo : EIATTR_MERCURY_ISA_VERSION
	.align		4
.L_8417:
        /*0038*/ 	.byte	0x03, 0x5f
        /*003a*/ 	.short	0x0101


	//----- nvinfo : EIATTR_SYSCALL_OFFSETS
	.align		4
        /*003c*/ 	.byte	0x04, 0x46
        /*003e*/ 	.short	(.L_8419 - .L_8418)


	//   ....[0]....
.L_8418:
        /*0040*/ 	.word	0x00002150


	//   ....[1]....
        /*0044*/ 	.word	0x00002fb0


	//   ....[2]....
        /*0048*/ 	.word	0x00005140


	//   ....[3]....
        /*004c*/ 	.word	0x00005fa0


	//   ....[4]....
        /*0050*/ 	.word	0x00008120


	//   ....[5]....
        /*0054*/ 	.word	0x00008f80


	//   ....[6]....
        /*0058*/ 	.word	0x0000b0f0


	//   ....[7]....
        /*005c*/ 	.word	0x0000bf50


	//----- nvinfo : EIATTR_EXIT_INSTR_OFFSETS
	.align		4
.L_8419:
        /*0060*/ 	.byte	0x04, 0x1c
        /*0062*/ 	.short	(.L_8421 - .L_8420)


	//   ....[0]....
.L_8420:
        /*0064*/ 	.word	0x00009030


	//   ....[1]....
        /*0068*/ 	.word	0x0000b270


	//   ....[2]....
        /*006c*/ 	.word	0x0000b2b0


	//   ....[3]....
        /*0070*/ 	.word	0x0000b340


	//   ....[4]....
        /*0074*/ 	.word	0x0000b370


	//   ....[5]....
        /*0078*/ 	.word	0x0000b3a0


	//   ....[6]....
        /*007c*/ 	.word	0x0000b420


	//   ....[7]....
        /*0080*/ 	.word	0x0000b450


	//   ....[8]....
        /*0084*/ 	.word	0x0000b4e0


	//   ....[9]....
        /*0088*/ 	.word	0x0000b520


	//   ....[10]....
        /*008c*/ 	.word	0x0000b560


	//   ....[11]....
        /*0090*/ 	.word	0x0000b620


	//   ....[12]....
        /*0094*/ 	.word	0x0000b670


	//   ....[13]....
        /*0098*/ 	.word	0x0000b7f0


	//   ....[14]....
        /*009c*/ 	.word	0x0000b940


	//   ....[15]....
        /*00a0*/ 	.word	0x0000b970


	//   ....[16]....
        /*00a4*/ 	.word	0x0000ba20


	//   ....[17]....
        /*00a8*/ 	.word	0x0000bb90


	//   ....[18]....
        /*00ac*/ 	.word	0x0000bd00


	//   ....[19]....
        /*00b0*/ 	.word	0x0000be50


	//   ....[20]....
        /*00b4*/ 	.word	0x0000bf60


	//   ....[21]....
        /*00b8*/ 	.word	0x0000bf90


	//   ....[22]....
        /*00bc*/ 	.word	0x0000bfc0


	//----- nvinfo : EIATTR_MAX_THREADS
	.align		4
.L_8421:
        /*00c0*/ 	.byte	0x04, 0x05
        /*00c2*/ 	.short	(.L_8423 - .L_8422)
.L_8422:
        /*00c4*/ 	.word	0x00000080
        /*00c8*/ 	.word	0x00000001
        /*00cc*/ 	.word	0x00000001


	//----- nvinfo : EIATTR_CRS_STACK_SIZE
	.align		4
.L_8423:
        /*00d0*/ 	.byte	0x04, 0x1e
        /*00d2*/ 	.short	(.L_8425 - .L_8424)
.L_8424:
        /*00d4*/ 	.word	0x00000000


	//----- nvinfo : EIATTR_CBANK_PARAM_SIZE
	.align		4
.L_8425:
        /*00d8*/ 	.byte	0x03, 0x19
        /*00da*/ 	.short	0x0220


	//----- nvinfo : EIATTR_PARAM_CBANK
	.align		4
        /*00dc*/ 	.byte	0x04, 0x0a
        /*00de*/ 	.short	(.L_8427 - .L_8426)
	.align		4
.L_8426:
        /*00e0*/ 	.word	index@(.nv.constant0._ZN2at6native18elementwise_kernelILi128ELi4EZNS0_15gpu_kernel_implIZZZNS0_17rsqrt_kernel_cudaERNS_18TensorIteratorBaseEENKUlvE0_clEvENKUlvE0_clEvEUlfE_EEvS4_RKT_EUliE_EEviT1_)
        /*00e4*/ 	.short	0x0210
        /*00e6*/ 	.short	0x0220


	//----- nvinfo : EIATTR_SW_WAR
	.align		4
.L_8427:
        /*00e8*/ 	.byte	0x04, 0x36
        /*00ea*/ 	.short	(.L_8429 - .L_8428)
.L_8428:
        /*00ec*/ 	.word	0x00000008
.L_8429:


//--------------------- .nv.info._ZN2at6native27unrolled_elementwise_kernelIZZZNS0_17rsqrt_kernel_cudaERNS_18TensorIteratorBaseEENKUlvE0_clEvENKUlvE0_clEvEUlfE_St5arrayIPcLm2EELi4E23TrivialOffsetCalculatorILi1EjESB_NS0_6memory12LoadWithCastILi1EEENSC_13StoreWithCastILi1EEEEEviT_T0_T2_T3_T4_T5_ --------------------------
	.section	.nv.info._ZN2at6native27unrolled_elementwise_kernelIZZZNS0_17rsqrt_kernel_cudaERNS_18TensorIteratorBaseEENKUlvE0_clEvENKUlvE0_clEvEUlfE_St5arrayIPcLm2EELi4E23TrivialOffsetCalculatorILi1EjESB_NS0_6memory12LoadWithCastILi1EEENSC_13StoreWithCastILi1EEEEEviT_T0_T2_T3_T4_T5_,"",@"SHT_CUDA_INFO"
	.sectionflags	@""
	.align	4


	//----- nvinfo : EIATTR_CUDA_API_VERSION
	.align		4
        /*0000*/ 	.byte	0x04, 0x37
        /*0002*/ 	.short	(.L_8431 - .L_8430)
.L_8430:
        /*0004*/ 	.word	0x00000082


	//----- nvinfo : EIATTR_KPARAM_INFO
	.align		4
.L_8431:
        /*0008*/ 	.byte	0x04, 0x17
        /*000a*/ 	.short	(.L_8433 - .L_8432)
.L_8432:
        /*000c*/ 	.word	0x00000000
        /*0010*/ 	.short	0x0006
        /*0012*/ 	.short	0x0024
        /*0014*/ 	.byte	0x00, 0xf0, 0x21, 0x00


	//----- nvinfo : EIATTR_KPARAM_INFO
	.align		4
.L_8433:
        /*0018*/ 	.byte	0x04, 0x17
        /*001a*/ 	.short	(.L_8435 - .L_8434)
.L_8434:
        /*001c*/ 	.word	0x00000000
        /*0020*/ 	.short	0x0005
        /*0022*/ 	.short	0x001c
        /*0024*/ 	.byte	0x00, 0xf0, 0x21, 0x00


	//----- nvinfo : EIATTR_KPARAM_INFO
	.align		4
.L_8435:
        /*0028*/ 	.byte	0x04, 0x17
        /*002a*/ 	.short	(.L_8437 - .L_8436)
.L_8436:
        /*002c*/ 	.word	0x00000000
        /*0030*/ 	.short	0x0004
        /*0032*/ 	.short	0x0019
        /*0034*/ 	.byte	0x00, 0xf0, 0x05, 0x00


	//----- nvinfo : EIATTR_KPARAM_INFO
	.align		4
.L_8437:
        /*0038*/ 	.byte	0x04, 0x17
        /*003a*/ 	.short	(.L_8439 - .L_8438)
.L_8438:
        /*003c*/ 	.word	0x00000000
        /*0040*/ 	.short	0x0003
        /*0042*/ 	.short	0x0018
        /*0044*/ 	.byte	0x00, 0xf0, 0x05, 0x00


	//----- nvinfo : EIATTR_KPARAM_INFO
	.align		4
.L_8439:
        /*0048*/ 	.byte	0x04, 0x17
        /*004a*/ 	.short	(.L_8441 - .L_8440)
.L_8440:
        /*004c*/ 	.word	0x00000000
        /*0050*/ 	.short	0x0002
        /*0052*/ 	.short	0x0008
        /*0054*/ 	.byte	0x00, 0xf0, 0x41, 0x00


	//----- nvinfo : EIATTR_KPARAM_INFO
	.align		4
.L_8441:
        /*0058*/ 	.byte	0x04, 0x17
        /*005a*/ 	.short	(.L_8443 - .L_8442)
.L_8442:
        /*005c*/ 	.word	0x00000000
        /*0060*/ 	.short	0x0001
        /*0062*/ 	.short	0x0004
        /*0064*/ 	.byte	0x00, 0xf0, 0x05, 0x00


	//----- nvinfo : EIATTR_KPARAM_INFO
	.align		4
.L_8443:
        /*0068*/ 	.byte	0x04, 0x17
        /*006a*/ 	.short	(.L_8445 - .L_8444)
.L_8444:
        /*006c*/ 	.word	0x00000000
        /*0070*/ 	.short	0x0000
        /*0072*/ 	.short	0x0000
        /*0074*/ 	.byte	0x00, 0xf0, 0x11, 0x00


	//----- nvinfo : EIATTR_SPARSE_MMA_MASK
	.align		4
.L_8445:
        /*0078*/ 	.byte	0x03, 0x50
        /*007a*/ 	.short	0x0000


	//----- nvinfo : EIATTR_MAXREG_COUNT
	.align		4
        /*007c*/ 	.byte	0x03, 0x1b
        /*007e*/ 	.short	0x00ff


	//----- nvinfo : EIATTR_EXTERNS
	.align		4
        /*0080*/ 	.byte	0x04, 0x0f
        /*0082*/ 	.short	(.L_8447 - .L_8446)


	//   ....[0]....
	.align		4
.L_8446:
        /*0084*/ 	.word	index@(__assertfail)


	//----- nvinfo : EIATTR_MERCURY_ISA_VERSION
	.align		4
.L_8447:
        /*0088*/ 	.byte	0x03, 0x5f
        /*008a*/ 	.short	0x0101


	//----- nvinfo : EIATTR_SYSCALL_OFFSETS
	.align		4
        /*008c*/ 	.byte	0x04, 0x46
        /*008e*/ 	.short	(.L_8449 - .L_8448)


	//   ....[0]....
.L_8448:
        /*0090*/ 	.word	0x00000e80


	//   ....[1]....
        /*0094*/ 	.word	0x00001d30


	//   ....[2]....
        /*0098*/ 	.word	0x00002bf0


	//   ....[3]....
        /*009c*/ 	.word	0x00003a50


	//   ....[4]....
        /*00a0*/ 	.word	0x00004b10


	//   ....[5]....
        /*00a4*/ 	.word	0x00005a10


	//   ....[6]....
        /*00a8*/ 	.word	0x000068d0


	//   ....[7]....
        /*00ac*/ 	.word	0x00007790


	//----- nvinfo : EIATTR_EXIT_INSTR_OFFSETS
	.align		4
.L_8449:
        /*00b0*/ 	.byte	0x04, 0x1c
        /*00b2*/ 	.short	(.L_8451 - .L_8450)


	//   ....[0]....
.L_8450:
        /*00b4*/ 	.word	0x00006970


	//   ....[1]....
        /*00b8*/ 	.word	0x00006ab0


	//   ....[2]....
        /*00bc*/ 	.word	0x00006af0


	//   ....[3]....
        /*00c0*/ 	.word	0x00006b80


	//   ....[4]....
        /*00c4*/ 	.word	0x00006bb0


	//   ....[5]....
        /*00c8*/ 	.word	0x00006be0


	//   ....[6]....
        /*00cc*/ 	.word	0x00006c60


	//   ....[7]....
        /*00d0*/ 	.word	0x00006c90


	//   ....[8]....
        /*00d4*/ 	.word	0x00006d20


	//   ....[9]....
        /*00d8*/ 	.word	0x00006d60


	//   ....[10]....
        /*00dc*/ 	.word	0x00006da0


	//   ....[11]....
        /*00e0*/ 	.word	0x00006e60


	//   ....[12]....
        /*00e4*/ 	.word	0x00006eb0


	//   ....[13]....
        /*00e8*/ 	.word	0x00007030


	//   ....[14]....
        /*00ec*/ 	.word	0x00007180


	//   ....[15]....
        /*00f0*/ 	.word	0x000071b0


	//   ....[16]....
        /*00f4*/ 	.word	0x00007260


	//   ....[17]....
        /*00f8*/ 	.word	0x000073d0


	//   ....[18]....
        /*00fc*/ 	.word	0x00007540


	//   ....[19]....
        /*0100*/ 	.word	0x00007690


	//   ....[20]....
        /*0104*/ 	.word	0x000077a0


	//   ....[21]....
        /*0108*/ 	.word	0x000077d0


	//   ....[22]....
        /*010c*/ 	.word	0x00007800


	//----- nvinfo : EIATTR_MAX_THREADS
	.align		4
.L_8451:
        /*0110*/ 	.byte	0x04, 0x05
        /*0112*/ 	.short	(.L_8453 - .L_8452)
.L_8452:
        /*0114*/ 	.word	0x00000080
        /*0118*/ 	.word	0x00000001
        /*011c*/ 	.word	0x00000001


	//----- nvinfo : EIATTR_CRS_STACK_SIZE
	.align		4
.L_8453:
        /*0120*/ 	.byte	0x04, 0x1e
        /*0122*/ 	.short	(.L_8455 - .L_8454)
.L_8454:
        /*0124*/ 	.word	0x00000000


	//----- nvinfo : EIATTR_CBANK_PARAM_SIZE
	.align		4
.L_8455:
        /*0128*/ 	.byte	0x03, 0x19
        /*012a*/ 	.short	0x002c


	//----- nvinfo : EIATTR_PARAM_CBANK
	.align		4
        /*012c*/ 	.byte	0x04, 0x0a
        /*012e*/ 	.short	(.L_8457 - .L_8456)
	.align		4
.L_8456:
        /*0130*/ 	.word	index@(.nv.constant0._ZN2at6native27unrolled_elementwise_kernelIZZZNS0_17rsqrt_kernel_cudaERNS_18TensorIteratorBaseEENKUlvE0_clEvENKUlvE0_clEvEUlfE_St5arrayIPcLm2EELi4E23TrivialOffsetCalculatorILi1EjESB_NS0_6memory12LoadWithCastILi1EEENSC_13StoreWithCastILi1EEEEEviT_T0_T2_T3_T4_T5_)
        /*0134*/ 	.short	0x0210
        /*0136*/ 	.short	0x002c


	//----- nvinfo : EIATTR_SW_WAR
	.align		4
.L_8457:
        /*0138*/ 	.byte	0x04, 0x36
        /*013a*/ 	.short	(.L_8459 - .L_8458)
.L_8458:
        /*013c*/ 	.word	0x00000008
.L_8459:


//--------------------- .nv.info._ZN2at6native18elementwise_kernelILi128ELi2EZNS0_22gpu_kernel_impl_nocastIZZZNS0_17rsqrt_kernel_cudaERNS_18TensorIteratorBaseEENKUlvE0_clEvENKUlvE0_clEvEUlfE_EEvS4_RKT_EUliE_EEviT1_ --------------------------
	.section	.nv.info._ZN2at6native18elementwise_kernelILi128ELi2EZNS0_22gpu_kernel_impl_nocastIZZZNS0_17rsqrt_kernel_cudaERNS_18TensorIteratorBaseEENKUlvE0_clEvENKUlvE0_clEvEUlfE_EEvS4_RKT_EUliE_EEviT1_,"",@"SHT_CUDA_INFO"
	.sectionflags	@""
	.align	4


	//----- nvinfo : EIATTR_CUDA_API_VERSION
	.align		4
        /*0000*/ 	.byte	0x04, 0x37
        /*0002*/ 	.short	(.L_8461 - .L_8460)
.L_8460:
        /*0004*/ 	.word	0x00000082


	//----- nvinfo : EIATTR_KPARAM_INFO
	.align		4
.L_8461:
        /*0008*/ 	.byte	0x04, 0x17
        /*000a*/ 	.short	(.L_8463 - .L_8462)
.L_8462:
        /*000c*/ 	.word	0x00000000
        /*0010*/ 	.short	0x0001
        /*0012*/ 	.short	0x0008
        /*0014*/ 	.byte	0x00, 0xf0, 0x61, 0x08


	//----- nvinfo : EIATTR_KPARAM_INFO
	.align		4
.L_8463:
        /*0018*/ 	.byte	0x04, 0x17
        /*001a*/ 	.short	(.L_8465 - .L_8464)
.L_8464:
        /*001c*/ 	.word	0x00000000
        /*0020*/ 	.short	0x0000
        /*0022*/ 	.short	0x0000
        /*0024*/ 	.byte	0x00, 0xf0, 0x11, 0x00


	//----- nvinfo : EIATTR_SPARSE_MMA_MASK
	.align		4
.L_8465:
        /*0028*/ 	.byte	0x03, 0x50
        /*002a*/ 	.short	0x0000


	//----- nvinfo : EIATTR_MAXREG_COUNT
	.align		4
        /*002c*/ 	.byte	0x03, 0x1b
        /*002e*/ 	.short	0x0080


	//----- nvinfo : EIATTR_MERCURY_ISA_VERSION
	.align		4
        /*0030*/ 	.byte	0x03, 0x5f
        /*0032*/ 	.short	0x0101


	//----- nvinfo : EIATTR_EXIT_INSTR_OFFSETS
	.align		4
        /*0034*/ 	.byte	0x04, 0x1c
        /*0036*/ 	.short	(.L_8467 - .L_8466)


	//   ....[0]....
.L_8466:
        /*0038*/ 	.word	0x00001440


	//   ....[1]....
        /*003c*/ 	.word	0x000027d0


	//----- nvinfo : EIATTR_MAX_THREADS
	.align		4
.L_8467:
        /*0040*/ 	.byte	0x04, 0x05
        /*0042*/ 	.short	(.L_8469 - .L_8468)
.L_8468:
        /*0044*/ 	.word	0x00000080
        /*0048*/ 	.word	0x00000001
        /*004c*/ 	.word	0x00000001


	//----- nvinfo : EIATTR_CRS_STACK_SIZE
	.align		4
.L_8469:
        /*0050*/ 	.byte	0x04, 0x1e
        /*0052*/ 	.short	(.L_8471 - .L_8470)
.L_8470:
        /*0054*/ 	.word	0x00000000


	//----- nvinfo : EIATTR_CBANK_PARAM_SIZE
	.align		4
.L_8471:
        /*0058*/ 	.byte	0x03, 0x19
        /*005a*/ 	.short	0x0220


	//----- nvinfo : EIATTR_PARAM_CBANK
	.align		4
        /*005c*/ 	.byte	0x04, 0x0a
        /*005e*/ 	.short	(.L_8473 - .L_8472)
	.align		4
.L_8472:
        /*0060*/ 	.word	index@(.nv.constant0._ZN2at6native18elementwise_kernelILi128ELi2EZNS0_22gpu_kernel_impl_nocastIZZZNS0_17rsqrt_kernel_cudaERNS_18TensorIteratorBaseEENKUlvE0_clEvENKUlvE0_clEvEUlfE_EEvS4_RKT_EUliE_EEviT1_)
        /*0064*/ 	.short	0x0210
        /*0066*/ 	.short	0x0220


	//----- nvinfo : EIATTR_SW_WAR
	.align		4
.L_8473:
        /*0068*/ 	.byte	0x04, 0x36
        /*006a*/ 	.short	(.L_8475 - .L_8474)
.L_8474:
        /*006c*/ 	.word	0x00000008
.L_8475:


//--------------------- .nv.info._ZN2at6native27unrolled_elementwise_kernelIZZZNS0_17rsqrt_kernel_cudaERNS_18TensorIteratorBaseEENKUlvE0_clEvENKUlvE0_clEvEUlfE_St5arrayIPcLm2EELi4E23TrivialOffsetCalculatorILi1EjESB_NS0_6memory15LoadWithoutCastENSC_16StoreWithoutCastEEEviT_T0_T2_T3_T4_T5_ --------------------------
	.section	.nv.info._ZN2at6native27unrolled_elementwise_kernelIZZZNS0_17rsqrt_kernel_cudaERNS_18TensorIteratorBaseEENKUlvE0_clEvENKUlvE0_clEvEUlfE_St5arrayIPcLm2EELi4E23TrivialOffsetCalculatorILi1EjESB_NS0_6memory15LoadWithoutCastENSC_16StoreWithoutCastEEEviT_T0_T2_T3_T4_T5_,"",@"SHT_CUDA_INFO"
	.sectionflags	@""
	.align	4


	//----- nvinfo : EIATTR_CUDA_API_VERSION
	.align		4
        /*0000*/ 	.byte	0x04, 0x37
        /*0002*/ 	.short	(.L_8477 - .L_8476)
.L_8476:
        /*0004*/ 	.word	0x00000082


	//----- nvinfo : EIATTR_KPARAM_INFO
	.align		4
.L_8477:
        /*0008*/ 	.byte	0x04, 0x17
        /*000a*/ 	.short	(.L_8479 - .L_8478)
.L_8478:
        /*000c*/ 	.word	0x00000000
        /*0010*/ 	.short	0x0006
        /*0012*/ 	.short	0x001b
        /*0014*/ 	.byte	0x00, 0xf0, 0x05, 0x00


	//----- nvinfo : EIATTR_KPARAM_INFO
	.align		4
.L_8479:
        /*0018*/ 	.byte	0x04, 0x17
        /*001a*/ 	.short	(.L_8481 - .L_8480)
.L_8480:
        /*001c*/ 	.word	0x00000000
        /*0020*/ 	.short	0x0005
        /*0022*/ 	.short	0x001a
        /*0024*/ 	.byte	0x00, 0xf0, 0x05, 0x00


	//----- nvinfo : EIATTR_KPARAM_INFO
	.align		4
.L_8481:
        /*0028*/ 	.byte	0x04, 0x17
        /*002a*/ 	.short	(.L_8483 - .L_8482)
.L_8482:
        /*002c*/ 	.word	0x00000000
        /*0030*/ 	.short	0x0004
        /*0032*/ 	.short	0x0019
        /*0034*/ 	.byte	0x00, 0xf0, 0x05, 0x00


	//----- nvinfo : EIATTR_KPARAM_INFO
	.align		4
.L_8483:
        /*0038*/ 	.byte	0x04, 0x17
        /*003a*/ 	.short	(.L_8485 - .L_8484)
.L_8484:
        /*003c*/ 	.word	0x00000000
        /*0040*/ 	.short	0x0003
        /*0042*/ 	.short	0x0018
        /*0044*/ 	.byte	0x00, 0xf0, 0x05, 0x00


	//----- nvinfo : EIATTR_KPARAM_INFO
	.align		4
.L_8485:
        /*0048*/ 	.byte	0x04, 0x17
        /*004a*/ 	.short	(.L_8487 - .L_8486)
.L_8486:
        /*004c*/ 	.word	0x00000000
        /*0050*/ 	.short	0x0002
        /*0052*/ 	.short	0x0008
        /*0054*/ 	.byte	0x00, 0xf0, 0x41, 0x00


	//----- nvinfo : EIATTR_KPARAM_INFO
	.align		4
.L_8487:
        /*0058*/ 	.byte	0x04, 0x17
        /*005a*/ 	.short	(.L_8489 - .L_8488)
.L_8488:
        /*005c*/ 	.word	0x00000000
        /*0060*/ 	.short	0x0001
        /*0062*/ 	.short	0x0004
        /*0064*/ 	.byte	0x00, 0xf0, 0x05, 0x00


	//----- nvinfo : EIATTR_KPARAM_INFO
	.align		4
.L_8489:
        /*0068*/ 	.byte	0x04, 0x17
        /*006a*/ 	.short	(.L_8491 - .L_8490)
.L_8490:
        /*006c*/ 	.word	0x00000000
        /*0070*/ 	.short	0x0000
        /*0072*/ 	.short	0x0000
        /*0074*/ 	.byte	0x00, 0xf0, 0x11, 0x00


	//----- nvinfo : EIATTR_SPARSE_MMA_MASK
	.align		4
.L_8491:
        /*0078*/ 	.byte	0x03, 0x50
        /*007a*/ 	.short	0x0000


	//----- nvinfo : EIATTR_MAXREG_COUNT
	.align		4
        /*007c*/ 	.byte	0x03, 0x1b
        /*007e*/ 	.short	0x00ff


	//----- nvinfo : EIATTR_MERCURY_ISA_VERSION
	.align		4
        /*0080*/ 	.byte	0x03, 0x5f
        /*0082*/ 	.short	0x0101


	//----- nvinfo : EIATTR_EXIT_INSTR_OFFSETS
	.align		4
        /*0084*/ 	.byte	0x04, 0x1c
        /*0086*/ 	.short	(.L_8493 - .L_8492)


	//   ....[0]....
.L_8492:
        /*0088*/ 	.word	0x000003f0


	//   ....[1]....
        /*008c*/ 	.word	0x00000450


	//----- nvinfo : EIATTR_MAX_THREADS
	.align		4
.L_8493:
        /*0090*/ 	.byte	0x04, 0x05
        /*0092*/ 	.short	(.L_8495 - .L_8494)
.L_8494:
        /*0094*/ 	.word	0x00000080
        /*0098*/ 	.word	0x00000001
        /*009c*/ 	.word	0x00000001


	//----- nvinfo : EIATTR_CRS_STACK_SIZE
	.align		4
.L_8495:
        /*00a0*/ 	.byte	0x04, 0x1e
        /*00a2*/ 	.short	(.L_8497 - .L_8496)
.L_8496:
        /*00a4*/ 	.word	0x00000000


	//----- nvinfo : EIATTR_CBANK_PARAM_SIZE
	.align		4
.L_8497:
        /*00a8*/ 	.byte	0x03, 0x19
        /*00aa*/ 	.short	0x001c


	//----- nvinfo : EIATTR_PARAM_CBANK
	.align		4
        /*00ac*/ 	.byte	0x04, 0x0a
        /*00ae*/ 	.short	(.L_8499 - .L_8498)
	.align		4
.L_8498:
        /*00b0*/ 	.word	index@(.nv.constant0._ZN2at6native27unrolled_elementwise_kernelIZZZNS0_17rsqrt_kernel_cudaERNS_18TensorIteratorBaseEENKUlvE0_clEvENKUlvE0_clEvEUlfE_St5arrayIPcLm2EELi4E23TrivialOffsetCalculatorILi1EjESB_NS0_6memory15LoadWithoutCastENSC_16StoreWithoutCastEEEviT_T0_T2_T3_T4_T5_)
        /*00b4*/ 	.short	0x0210
        /*00b6*/ 	.short	0x001c


	//----- nvinfo : EIATTR_SW_WAR
	.align		4
.L_8499:
        /*00b8*/ 	.byte	0x04, 0x36
        /*00ba*/ 	.short	(.L_8501 - .L_8500)
.L_8500:
        /*00bc*/ 	.word	0x00000008
.L_8501:


//--------------------- .nv.info._ZN2at6native29vectorized_elementwise_kernelILi2EZZZNS0_17rsqrt_kernel_cudaERNS_18TensorIteratorBaseEENKUlvE0_clEvENKUlvE0_clEvEUlfE_St5arrayIPcLm2EEEEviT0_T1_ --------------------------
	.section	.nv.info._ZN2at6native29vectorized_elementwise_kernelILi2EZZZNS0_17rsqrt_kernel_cudaERNS_18TensorIteratorBaseEENKUlvE0_clEvENKUlvE0_clEvEUlfE_St5arrayIPcLm2EEEEviT0_T1_,"",@"SHT_CUDA_INFO"
	.sectionflags	@""
	.align	4


	//----- nvinfo : EIATTR_CUDA_API_VERSION
	.align		4
        /*0000*/ 	.byte	0x04, 0x37
        /*0002*/ 	.short	(.L_8503 - .L_8502)
.L_8502:
        /*0004*/ 	.word	0x00000082


	//----- nvinfo : EIATTR_KPARAM_INFO
	.align		4
.L_8503:
        /*0008*/ 	.byte	0x04, 0x17
        /*000a*/ 	.short	(.L_8505 - .L_8504)
.L_8504:
        /*000c*/ 	.word	0x00000000
        /*0010*/ 	.short	0x0002
        /*0012*/ 	.short	0x0008
        /*0014*/ 	.byte	0x00, 0xf0, 0x41, 0x00


	//----- nvinfo : EIATTR_KPARAM_INFO
	.align		4
.L_8505:
        /*0018*/ 	.byte	0x04, 0x17
        /*001a*/ 	.short	(.L_8507 - .L_8506)
.L_8506:
        /*001c*/ 	.word	0x00000000
        /*0020*/ 	.short	0x0001
        /*0022*/ 	.short	0x0004
        /*0024*/ 	.byte	0x00, 0xf0, 0x05, 0x00


	//----- nvinfo : EIATTR_KPARAM_INFO
	.align		4
.L_8507:
        /*0028*/ 	.byte	0x04, 0x17
        /*002a*/ 	.short	(.L_8509 - .L_8508)
.L_8508:
        /*002c*/ 	.word	0x00000000
        /*0030*/ 	.short	0x0000
        /*0032*/ 	.short	0x0000
        /*0034*/ 	.byte	0x00, 0xf0, 0x11, 0x00


	//----- nvinfo : EIATTR_SPARSE_MMA_MASK
	.align		4
.L_8509:
        /*0038*/ 	.byte	0x03, 0x50
        /*003a*/ 	.short	0x0000


	//----- nvinfo : EIATTR_MAXREG_COUNT
	.align		4
        /*003c*/ 	.byte	0x03, 0x1b
        /*003e*/ 	.short	0x00ff


	//----- nvinfo : EIATTR_MERCURY_ISA_VERSION
	.align		4
        /*0040*/ 	.byte	0x03, 0x5f
        /*0042*/ 	.short	0x0101


	//----- nvinfo : EIATTR_EXIT_INSTR_OFFSETS
	.align		4
        /*0044*/ 	.byte	0x04, 0x1c
        /*0046*/ 	.short	(.L_8511 - .L_8510)


	//   ....[0]....
.L_8510:
        /*0048*/ 	.word	0x000001f0


	//   ....[1]....
        /*004c*/ 	.word	0x00000a40


	//   ....[2]....
        /*0050*/ 	.word	0x00000a90


	//----- nvinfo : EIATTR_MAX_THREADS
	.align		4
.L_8511:
        /*0054*/ 	.byte	0x04, 0x05
        /*0056*/ 	.short	(.L_8513 - .L_8512)
.L_8512:
        /*0058*/ 	.word	0x00000080
        /*005c*/ 	.word	0x00000001
        /*0060*/ 	.word	0x00000001


	//----- nvinfo : EIATTR_CRS_STACK_SIZE
	.align		4
.L_8513:
        /*0064*/ 	.byte	0x04, 0x1e
        /*0066*/ 	.short	(.L_8515 - .L_8514)
.L_8514:
        /*0068*/ 	.word	0x00000000


	//----- nvinfo : EIATTR_CBANK_PARAM_SIZE
	.align		4
.L_8515:
        /*006c*/ 	.byte	0x03, 0x19
        /*006e*/ 	.short	0x0018


	//----- nvinfo : EIATTR_PARAM_CBANK
	.align		4
        /*0070*/ 	.byte	0x04, 0x0a
        /*0072*/ 	.short	(.L_8517 - .L_8516)
	.align		4
.L_8516:
        /*0074*/ 	.word	index@(.nv.constant0._ZN2at6native29vectorized_elementwise_kernelILi2EZZZNS0_17rsqrt_kernel_cudaERNS_18TensorIteratorBaseEENKUlvE0_clEvENKUlvE0_clEvEUlfE_St5arrayIPcLm2EEEEviT0_T1_)
        /*0078*/ 	.short	0x0210
        /*007a*/ 	.short	0x0018


	//----- nvinfo : EIATTR_SW_WAR
	.align		4
.L_8517:
        /*007c*/ 	.byte	0x04, 0x36
        /*007e*/ 	.short	(.L_8519 - .L_8518)
.L_8518:
        /*0080*/ 	.word	0x00000008
.L_8519:


//--------------------- .nv.info._ZN2at6native29vectorized_elementwise_kernelILi4EZZZNS0_17rsqrt_kernel_cudaERNS_18TensorIteratorBaseEENKUlvE0_clEvENKUlvE0_clEvEUlfE_St5arrayIPcLm2EEEEviT0_T1_ --------------------------
	.section	.nv.info._ZN2at6native29vectorized_elementwise_kernelILi4EZZZNS0_17rsqrt_kernel_cudaERNS_18TensorIteratorBaseEENKUlvE0_clEvENKUlvE0_clEvEUlfE_St5arrayIPcLm2EEEEviT0_T1_,"",@"SHT_CUDA_INFO"
	.sectionflags	@""
	.align	4


	//----- nvinfo : EIATTR_CUDA_API_VERSION
	.align		4
        /*0000*/ 	.byte	0x04, 0x37
        /*0002*/ 	.short	(.L_8521 - .L_8520)
.L_8520:
        /*0004*/ 	.word	0x00000082


	//----- nvinfo : EIATTR_KPARAM_INFO
	.align		4
.L_8521:
        /*0008*/ 	.byte	0x04, 0x17
        /*000a*/ 	.short	(.L_8523 - .L_8522)
.L_8522:
        /*000c*/ 	.word	0x00000000
        /*0010*/ 	.short	0x0002
        /*0012*/ 	.short	0x0008
        /*0014*/ 	.byte	0x00, 0xf0, 0x41, 0x00


	//----- nvinfo : EIATTR_KPARAM_INFO
	.align		4
.L_8523:
        /*0018*/ 	.byte	0x04, 0x17
        /*001a*/ 	.short	(.L_8525 - .L_8524)
.L_8524:
        /*001c*/ 	.word	0x00000000
        /*0020*/ 	.short	0x0001
        /*0022*/ 	.short	0x0004
        /*0024*/ 	.byte	0x00, 0xf0, 0x05, 0x00


	//----- nvinfo : EIATTR_KPARAM_INFO
	.align		4
.L_8525:
        /*0028*/ 	.byte	0x04, 0x17
        /*002a*/ 	.short	(.L_8527 - .L_8526)
.L_8526:
        /*002c*/ 	.word	0x00000000
        /*0030*/ 	.short	0x0000
        /*0032*/ 	.short	0x0000
        /*0034*/ 	.byte	0x00, 0xf0, 0x11, 0x00


	//----- nvinfo : EIATTR_SPARSE_MMA_MASK
	.align		4
.L_8527:
        /*0038*/ 	.byte	0x03, 0x50
        /*003a*/ 	.short	0x0000


	//----- nvinfo : EIATTR_MAXREG_COUNT
	.align		4
        /*003c*/ 	.byte	0x03, 0x1b
        /*003e*/ 	.short	0x00ff


	//----- nvinfo : EIATTR_MERCURY_ISA_VERSION
	.align		4
        /*0040*/ 	.byte	0x03, 0x5f
        /*0042*/ 	.short	0x0101


	//----- nvinfo : EIATTR_EXIT_INSTR_OFFSETS
	.align		4
        /*0044*/ 	.byte	0x04, 0x1c
        /*0046*/ 	.short	(.L_8529 - .L_8528)


	//   ....[0]....
.L_8528:
        /*0048*/ 	.word	0x000001b0


	//   ....[1]....
        /*004c*/ 	.word	0x00000a00


	//   ....[2]....
        /*0050*/ 	.word	0x00000a50


	//----- nvinfo : EIATTR_MAX_THREADS
	.align		4
.L_8529:
        /*0054*/ 	.byte	0x04, 0x05
        /*0056*/ 	.short	(.L_8531 - .L_8530)
.L_8530:
        /*0058*/ 	.word	0x00000080
        /*005c*/ 	.word	0x00000001
        /*0060*/ 	.word	0x00000001


	//----- nvinfo : EIATTR_CRS_STACK_SIZE
	.align		4
.L_8531:
        /*0064*/ 	.byte	0x04, 0x1e
        /*0066*/ 	.short	(.L_8533 - .L_8532)
.L_8532:
        /*0068*/ 	.word	0x00000000


	//----- nvinfo : EIATTR_CBANK_PARAM_SIZE
	.align		4
.L_8533:
        /*006c*/ 	.byte	0x03, 0x19
        /*006e*/ 	.short	0x0018


	//----- nvinfo : EIATTR_PARAM_CBANK
	.align		4
        /*0070*/ 	.byte	0x04, 0x0a
        /*0072*/ 	.short	(.L_8535 - .L_8534)
	.align		4
.L_8534:
        /*0074*/ 	.word	index@(.nv.constant0._ZN2at6native29vectorized_elementwise_kernelILi4EZZZNS0_17rsqrt_kernel_cudaERNS_18TensorIteratorBaseEENKUlvE0_clEvENKUlvE0_clEvEUlfE_St5arrayIPcLm2EEEEviT0_T1_)
        /*0078*/ 	.short	0x0210
        /*007a*/ 	.short	0x0018


	//----- nvinfo : EIATTR_SW_WAR
	.align		4
.L_8535:
        /*007c*/ 	.byte	0x04, 0x36
        /*007e*/ 	.short	(.L_8537 - .L_8536)
.L_8536:
        /*0080*/ 	.word	0x00000008
.L_8537:


//--------------------- .nv.info._ZN2at6native29vectorized_elementwise_kernelILi8EZZZNS0_17rsqrt_kernel_cudaERNS_18TensorIteratorBaseEENKUlvE0_clEvENKUlvE0_clEvEUlfE_St5arrayIPcLm2EEEEviT0_T1_ --------------------------
	.section	.nv.info._ZN2at6native29vectorized_elementwise_kernelILi8EZZZNS0_17rsqrt_kernel_cudaERNS_18TensorIteratorBaseEENKUlvE0_clEvENKUlvE0_clEvEUlfE_St5arrayIPcLm2EEEEviT0_T1_,"",@"SHT_CUDA_INFO"
	.sectionflags	@""
	.align	4


	//----- nvinfo : EIATTR_CUDA_API_VERSION
	.align		4
        /*0000*/ 	.byte	0x04, 0x37
        /*0002*/ 	.short	(.L_8539 - .L_8538)
.L_8538:
        /*0004*/ 	.word	0x00000082


	//----- nvinfo : EIATTR_KPARAM_INFO
	.align		4
.L_8539:
        /*0008*/ 	.byte	0x04, 0x17
        /*000a*/ 	.short	(.L_8541 - .L_8540)
.L_8540:
        /*000c*/ 	.word	0x00000000
        /*0010*/ 	.short	0x0002
        /*0012*/ 	.short	0x0008
        /*0014*/ 	.byte	0x00, 0xf0, 0x41, 0x00


	//----- nvinfo : EIATTR_KPARAM_INFO
	.align		4
.L_8541:
        /*0018*/ 	.byte	0x04, 0x17
        /*001a*/ 	.short	(.L_8543 - .L_8542)
.L_8542:
        /*001c*/ 	.word	0x00000000
        /*0020*/ 	.short	0x0001
        /*0022*/ 	.short	0x0004
        /*0024*/ 	.byte	0x00, 0xf0, 0x05, 0x00


	//----- nvinfo : EIATTR_KPARAM_INFO
	.align		4
.L_8543:
        /*0028*/ 	.byte	0x04, 0x17
        /*002a*/ 	.short	(.L_8545 - .L_8544)
.L_8544:
        /*002c*/ 	.word	0x00000000
        /*0030*/ 	.short	0x0000
        /*0032*/ 	.short	0x0000
        /*0034*/ 	.byte	0x00, 0xf0, 0x11, 0x00


	//----- nvinfo : EIATTR_SPARSE_MMA_MASK
	.align		4
.L_8545:
        /*0038*/ 	.byte	0x03, 0x50
        /*003a*/ 	.short	0x0000


	//----- nvinfo : EIATTR_MAXREG_COUNT
	.align		4
        /*003c*/ 	.byte	0x03, 0x1b
        /*003e*/ 	.short	0x00ff


	//----- nvinfo : EIATTR_MERCURY_ISA_VERSION
	.align		4
        /*0040*/ 	.byte	0x03, 0x5f
        /*0042*/ 	.short	0x0101


	//----- nvinfo : EIATTR_EXIT_INSTR_OFFSETS
	.align		4
        /*0044*/ 	.byte	0x04, 0x1c
        /*0046*/ 	.short	(.L_8547 - .L_8546)


	//   ....[0]....
.L_8546:
        /*0048*/ 	.word	0x000001b0


	//   ....[1]....
        /*004c*/ 	.word	0x00000a00


	//   ....[2]....
        /*0050*/ 	.word	0x00000a50


	//----- nvinfo : EIATTR_MAX_THREADS
	.align		4
.L_8547:
        /*0054*/ 	.byte	0x04, 0x05
        /*0056*/ 	.short	(.L_8549 - .L_8548)
.L_8548:
        /*0058*/ 	.word	0x00000080
        /*005c*/ 	.word	0x00000001
        /*0060*/ 	.word	0x00000001


	//----- nvinfo : EIATTR_CRS_STACK_SIZE
	.align		4
.L_8549:
        /*0064*/ 	.byte	0x04, 0x1e
        /*0066*/ 	.short	(.L_8551 - .L_8550)
.L_8550:
        /*0068*/ 	.word	0x00000000


	//----- nvinfo : EIATTR_CBANK_PARAM_SIZE
	.align		4
.L_8551:
        /*006c*/ 	.byte	0x03, 0x19
        /*006e*/ 	.short	0x0018


	//----- nvinfo : EIATTR_PARAM_CBANK
	.align		4
        /*0070*/ 	.byte	0x04, 0x0a
        /*0072*/ 	.short	(.L_8553 - .L_8552)
	.align		4
.L_8552:
        /*0074*/ 	.word	index@(.nv.constant0._ZN2at6native29vectorized_elementwise_kernelILi8EZZZNS0_17rsqrt_kernel_cudaERNS_18TensorIteratorBaseEENKUlvE0_clEvENKUlvE0_clEvEUlfE_St5arrayIPcLm2EEEEviT0_T1_)
        /*0078*/ 	.short	0x0210
        /*007a*/ 	.short	0x0018


	//----- nvinfo : EIATTR_SW_WAR
	.align		4
.L_8553:
        /*007c*/ 	.byte	0x04, 0x36
        /*007e*/ 	.short	(.L_8555 - .L_8554)
.L_8554:
        /*0080*/ 	.word	0x00000008
.L_8555:


//--------------------- .nv.info._ZN2at6native18elementwise_kernelILi128ELi4EZNS0_15gpu_kernel_implIZZZNS0_17rsqrt_kernel_cudaERNS_18TensorIteratorBaseEENKUlvE0_clEvENKUlvE_clEvEUldE_EEvS4_RKT_EUliE_EEviT1_ --------------------------
	.section	.nv.info._ZN2at6native18elementwise_kernelILi128ELi4EZNS0_15gpu_kernel_implIZZZNS0_17rsqrt_kernel_cudaERNS_18TensorIteratorBaseEENKUlvE0_clEvENKUlvE_clEvEUldE_EEvS4_RKT_EUliE_EEviT1_,"",@"SHT_CUDA_INFO"
	.sectionflags	@""
	.align	4


	//----- nvinfo : EIATTR_CUDA_API_VERSION
	.align		4
        /*0000*/ 	.byte	0x04, 0x37
        /*0002*/ 	.short	(.L_8557 - .L_8556)
.L_8556:
        /*0004*/ 	.word	0x00000082


	//----- nvinfo : EIATTR_KPARAM_INFO
	.align		4
.L_8557:
        /*0008*/ 	.byte	0x04, 0x17
        /*000a*/ 	.short	(.L_8559 - .L_8558)
.L_8558:
        /*000c*/ 	.word	0x00000000
        /*0010*/ 	.short	0x0001
        /*0012*/ 	.short	0x0008
        /*0014*/ 	.byte	0x00, 0xf0, 0x61, 0x08


	//----- nvinfo : EIATTR_KPARAM_INFO
	.align		4
.L_8559:
        /*0018*/ 	.byte	0x04, 0x17
        /*001a*/ 	.short	(.L_8561 - .L_8560)
.L_8560:
        /*001c*/ 	.word	0x00000000
        /*0020*/ 	.short	0x0000
        /*0022*/ 	.short	0x0000
        /*0024*/ 	.byte	0x00, 0xf0, 0x11, 0x00


	//----- nvinfo : EIATTR_SPARSE_MMA_MASK
	.align		4
.L_8561:
        /*0028*/ 	.byte	0x03, 0x50
        /*002a*/ 	.short	0x0000


	//----- nvinfo : EIATTR_MAXREG_COUNT
	.align		4
        /*002c*/ 	.byte	0x03, 0x1b
        /*002e*/ 	.short	0x0080


	//----- nvinfo : EIATTR_EXTERNS
	.align		4
        /*0030*/ 	.byte	0x04, 0x0f
        /*0032*/ 	.short	(.L_8563 - .L_8562)


	//   ....[0]....
	.align		4
.L_8562:
        /*0034*/ 	.word	index@(__assertfail)


	//----- nvinfo : EIATTR_MERCURY_ISA_VERSION
	.align		4
.L_8563:
        /*0038*/ 	.byte	0x03, 0x5f
        /*003a*/ 	.short	0x0101


	//----- nvinfo : EIATTR_SYSCALL_OFFSETS
	.align		4
        /*003c*/ 	.byte	0x04, 0x46
        /*003e*/ 	.short	(.L_8565 - .L_8564)


	//   ....[0]....
.L_8564:
        /*0040*/ 	.word	0x00002250


	//   ....[1]....
        /*0044*/ 	.word	0x00003470


	//   ....[2]....
        /*0048*/ 	.word	0x00005700


	//   ....[3]....
        /*004c*/ 	.word	0x00006920


	//   ....[4]....
        /*0050*/ 	.word	0x00008ba0


	//   ....[5]....
        /*0054*/ 	.word	0x00009dc0


	//   ....[6]....
        /*0058*/ 	.word	0x0000c030


	//   ....[7]....
        /*005c*/ 	.word	0x0000d250


	//----- nvinfo : EIATTR_EXIT_INSTR_OFFSETS
	.align		4
.L_8565:
        /*0060*/ 	.byte	0x04, 0x1c
        /*0062*/ 	.short	(.L_8567 - .L_8566)


	//   ....[0]....
.L_8566:
        /*0064*/ 	.word	0x00009e70


	//   ....[1]....
        /*0068*/ 	.word	0x0000c290


	//   ....[2]....
        /*006c*/ 	.word	0x0000c2d0


	//   ....[3]....
        /*0070*/ 	.word	0x0000c360


	//   ....[4]....
        /*0074*/ 	.word	0x0000c390


	//   ....[5]....
        /*0078*/ 	.word	0x0000c3c0


	//   ....[6]....
        /*007c*/ 	.word	0x0000c490


	//   ....[7]....
        /*0080*/ 	.word	0x0000c510


	//   ....[8]....
        /*0084*/ 	.word	0x0000c5f0


	//   ....[9]....
        /*0088*/ 	.word	0x0000c680


	//   ....[10]....
        /*008c*/ 	.word	0x0000c6a0


	//   ....[11]....
        /*0090*/ 	.word	0x0000c760


	//   ....[12]....
        /*0094*/ 	.word	0x0000c790


	//   ....[13]....
        /*0098*/ 	.word	0x0000c960


	//   ....[14]....
        /*009c*/ 	.word	0x0000cb00


	//   ....[15]....
        /*00a0*/ 	.word	0x0000cb80


	//   ....[16]....
        /*00a4*/ 	.word	0x0000cc30


	//   ....[17]....
        /*00a8*/ 	.word	0x0000cdf0


	//   ....[18]....
        /*00ac*/ 	.word	0x0000cfb0


	//   ....[19]....
        /*00b0*/ 	.word	0x0000d150


	//   ....[20]....
        /*00b4*/ 	.word	0x0000d260


	//   ....[21]....
        /*00b8*/ 	.word	0x0000d290


	//   ....[22]....
        /*00bc*/ 	.word	0x0000d2c0


	//----- nvinfo : EIATTR_MAX_THREADS
	.align		4
.L_8567:
        /*00c0*/ 	.byte	0x04, 0x05
        /*00c2*/ 	.short	(.L_8569 - .L_8568)
.L_8568:
        /*00c4*/ 	.word	0x00000080
        /*00c8*/ 	.word	0x00000001
        /*00cc*/ 	.word	0x00000001


	//----- nvinfo : EIATTR_CRS_STACK_SIZE
	.align		4
.L_8569:
        /*00d0*/ 	.byte	0x04, 0x1e
        /*00d2*/ 	.short	(.L_8571 - .L_8570)
.L_8570:
        /*00d4*/ 	.word	0x00000000


	//----- nvinfo : EIATTR_CBANK_PARAM_SIZE
	.align		4
.L_8571:
        /*00d8*/ 	.byte	0x03, 0x19
        /*00da*/ 	.short	0x0220


	//----- nvinfo : EIATTR_PARAM_CBANK
	.align		4
        /*00dc*/ 	.byte	0x04, 0x0a
        /*00de*/ 	.short	(.L_8573 - .L_8572)
	.align		4
.L_8572:
        /*00e0*/ 	.word	index@(.nv.constant0._ZN2at6native18elementwise_kernelILi128ELi4EZNS0_15gpu_kernel_implIZZZNS0_17rsqrt_kernel_cudaERNS_18TensorIteratorBaseEENKUlvE0_clEvENKUlvE_clEvEUldE_EEvS4_RKT_EUliE_EEviT1_)
        /*00e4*/ 	.short	0x0210
        /*00e6*/ 	.short	0x0220


	//----- nvinfo : EIATTR_SW_WAR
	.align		4
.L_8573:
        /*00e8*/ 	.byte	0x04, 0x36
        /*00ea*/ 	.short	(.L_8575 - .L_8574)
.L_8574:
        /*00ec*/ 	.word	0x00000008
.L_8575:


//--------------------- .nv.info._ZN2at6native27unrolled_elementwise_kernelIZZZNS0_17rsqrt_kernel_cudaERNS_18TensorIteratorBaseEENKUlvE0_clEvENKUlvE_clEvEUldE_St5arrayIPcLm2EELi4E23TrivialOffsetCalculatorILi1EjESB_NS0_6memory12LoadWithCastILi1EEENSC_13StoreWithCastILi1EEEEEviT_T0_T2_T3_T4_T5_ --------------------------
	.section	.nv.info._ZN2at6native27unrolled_elementwise_kernelIZZZNS0_17rsqrt_kernel_cudaERNS_18TensorIteratorBaseEENKUlvE0_clEvENKUlvE_clEvEUldE_St5arrayIPcLm2EELi4E23TrivialOffsetCalculatorILi1EjESB_NS0_6memory12LoadWithCastILi1EEENSC_13StoreWithCastILi1EEEEEviT_T0_T2_T3_T4_T5_,"",@"SHT_CUDA_INFO"
	.sectionflags	@""
	.align	4


	//----- nvinfo : EIATTR_CUDA_API_VERSION
	.align		4
        /*0000*/ 	.byte	0x04, 0x37
        /*0002*/ 	.short	(.L_8577 - .L_8576)
.L_8576:
        /*0004*/ 	.word	0x00000082


	//----- nvinfo : EIATTR_KPARAM_INFO
	.align		4
.L_8577:
        /*0008*/ 	.byte	0x04, 0x17
        /*000a*/ 	.short	(.L_8579 - .L_8578)
.L_8578:
        /*000c*/ 	.word	0x00000000
        /*0010*/ 	.short	0x0006
        /*0012*/ 	.short	0x0024
        /*0014*/ 	.byte	0x00, 0xf0, 0x21, 0x00


	//----- nvinfo : EIATTR_KPARAM_INFO
	.align		4
.L_8579:
        /*0018*/ 	.byte	0x04, 0x17
        /*001a*/ 	.short	(.L_8581 - .L_8580)
.L_8580:
        /*001c*/ 	.word	0x00000000
        /*0020*/ 	.short	0x0005
        /*0022*/ 	.short	0x001c
        /*0024*/ 	.byte	0x00, 0xf0, 0x21, 0x00


	//----- nvinfo : EIATTR_KPARAM_INFO
	.align		4
.L_8581:
        /*0028*/ 	.byte	0x04, 0x17
        /*002a*/ 	.short	(.L_8583 - .L_8582)
.L_8582:
        /*002c*/ 	.word	0x00000000
        /*0030*/ 	.short	0x0004
        /*0032*/ 	.short	0x0019
        /*0034*/ 	.byte	0x00, 0xf0, 0x05, 0x00


	//----- nvinfo : EIATTR_KPARAM_INFO
	.align		4
.L_8583:
        /*0038*/ 	.byte	0x04, 0x17
        /*003a*/ 	.short	(.L_8585 - .L_8584)
.L_8584:
        /*003c*/ 	.word	0x00000000
        /*0040*/ 	.short	0x0003
        /*0042*/ 	.short	0x0018
        /*0044*/ 	.byte	0x00, 0xf0, 0x05, 0x00


	//----- nvinfo : EIATTR_KPARAM_INFO
	.align		4
.L_8585:
        /*0048*/ 	.byte	0x04, 0x17
        /*004a*/ 	.short	(.L_8587 - .L_8586)
.L_8586:
        /*004c*/ 	.word	0x00000000
        /*0050*/ 	.short	0x0002
        /*0052*/ 	.short	0x0008
        /*0054*/ 	.byte	0x00, 0xf0, 0x41, 0x00


	//----- nvinfo : EIATTR_KPARAM_INFO
	.align		4
.L_8587:
        /*0058*/ 	.byte	0x04, 0x17
        /*005a*/ 	.short	(.L_8589 - .L_8588)
.L_8588:
        /*005c*/ 	.word	0x00000000
        /*0060*/ 	.short	0x0001
        /*0062*/ 	.short	0x0004
        /*0064*/ 	.byte	0x00, 0xf0, 0x05, 0x00


	//----- nvinfo : EIATTR_KPARAM_INFO
	.align		4
.L_8589:
        /*0068*/ 	.byte	0x04, 0x17
        /*006a*/ 	.short	(.L_8591 - .L_8590)
.L_8590:
        /*006c*/ 	.word	0x00000000
        /*0070*/ 	.short	0x0000
        /*0072*/ 	.short	0x0000
        /*0074*/ 	.byte	0x00, 0xf0, 0x11, 0x00


	//----- nvinfo : EIATTR_SPARSE_MMA_MASK
	.align		4
.L_8591:
        /*0078*/ 	.byte	0x03, 0x50
        /*007a*/ 	.short	0x0000


	//----- nvinfo : EIATTR_MAXREG_COUNT
	.align		4
        /*007c*/ 	.byte	0x03, 0x1b
        /*007e*/ 	.short	0x00ff


	//----- nvinfo : EIATTR_EXTERNS
	.align		4
        /*0080*/ 	.byte	0x04, 0x0f
        /*0082*/ 	.short	(.L_8593 - .L_8592)


	//   ....[0]....
	.align		4
.L_8592:
        /*0084*/ 	.word	index@(__assertfail)


	//----- nvinfo : EIATTR_MERCURY_ISA_VERSION
	.align		4
.L_8593:
        /*0088*/ 	.byte	0x03, 0x5f
        /*008a*/ 	.short	0x0101


	//----- nvinfo : EIATTR_SYSCALL_OFFSETS
	.align		4
        /*008c*/ 	.byte	0x04, 0x46
        /*008e*/ 	.short	(.L_8595 - .L_8594)


	//   ....[0]....
.L_8594:
        /*0090*/ 	.word	0x00000f80


	//   ....[1]....
        /*0094*/ 	.word	0x00001f20


	//   ....[2]....
        /*0098*/ 	.word	0x00002ed0


	//   ....[3]....
        /*009c*/ 	.word	0x00003e50


	//   ....[4]....
        /*00a0*/ 	.word	0x000056e0


	//   ....[5]....
        /*00a4*/ 	.word	0x000068a0


	//   ....[6]....
        /*00a8*/ 	.word	0x00007a20


	//   ....[7]....
        /*00ac*/ 	.word	0x00008bc0


	//----- nvinfo : EIATTR_EXIT_INSTR_OFFSETS
	.align		4
.L_8595:
        /*00b0*/ 	.byte	0x04, 0x1c
        /*00b2*/ 	.short	(.L_8597 - .L_8596)


	//   ....[0]....
.L_8596:
        /*00b4*/ 	.word	0x00007ac0


	//   ....[1]....
        /*00b8*/ 	.word	0x00007c00


	//   ....[2]....
        /*00bc*/ 	.word	0x00007c40


	//   ....[3]....
        /*00c0*/ 	.word	0x00007cd0


	//   ....[4]....
        /*00c4*/ 	.word	0x00007d00


	//   ....[5]....
        /*00c8*/ 	.word	0x00007d30


	//   ....[6]....
        /*00cc*/ 	.word	0x00007e00


	//   ....[7]....
        /*00d0*/ 	.word	0x00007e80


	//   ....[8]....
        /*00d4*/ 	.word	0x00007f60


	//   ....[9]....
        /*00d8*/ 	.word	0x00007ff0


	//   ....[10]....
        /*00dc*/ 	.word	0x00008010


	//   ....[11]....
        /*00e0*/ 	.word	0x000080d0


	//   ....[12]....
        /*00e4*/ 	.word	0x00008100


	//   ....[13]....
        /*00e8*/ 	.word	0x000082d0


	//   ....[14]....
        /*00ec*/ 	.word	0x00008470


	//   ....[15]....
        /*00f0*/ 	.word	0x000084f0


	//   ....[16]....
        /*00f4*/ 	.word	0x000085a0


	//   ....[17]....
        /*00f8*/ 	.word	0x00008760


	//   ....[18]....
        /*00fc*/ 	.word	0x00008920


	//   ....[19]....
        /*0100*/ 	.word	0x00008ac0


	//   ....[20]....
        /*0104*/ 	.word	0x00008bd0


	//   ....[21]....
        /*0108*/ 	.word	0x00008c00


	//   ....[22]....
        /*010c*/ 	.word	0x00008c30


	//----- nvinfo : EIATTR_MAX_THREADS
	.align		4
.L_8597:
        /*0110*/ 	.byte	0x04, 0x05
        /*0112*/ 	.short	(.L_8599 - .L_8598)
.L_8598:
        /*0114*/ 	.word	0x00000080
        /*0118*/ 	.word	0x00000001
        /*011c*/ 	.word	0x00000001


	//----- nvinfo : EIATTR_CRS_STACK_SIZE
	.align		4
.L_8599:
        /*0120*/ 	.byte	0x04, 0x1e
        /*0122*/ 	.short	(.L_8601 - .L_8600)
.L_8600:
        /*0124*/ 	.word	0x00000000


	//----- nvinfo : EIATTR_CBANK_PARAM_SIZE
	.align		4
.L_8601:
        /*0128*/ 	.byte	0x03, 0x19
        /*012a*/ 	.short	0x002c


	//----- nvinfo : EIATTR_PARAM_CBANK
	.align		4
        /*012c*/ 	.byte	0x04, 0x0a
        /*012e*/ 	.short	(.L_8603 - .L_8602)
	.align		4
.L_8602:
        /*0130*/ 	.word	index@(.nv.constant0._ZN2at6native27unrolled_elementwise_kernelIZZZNS0_17rsqrt_kernel_cudaERNS_18TensorIteratorBaseEENKUlvE0_clEvENKUlvE_clEvEUldE_St5arrayIPcLm2EELi4E23TrivialOffsetCalculatorILi1EjESB_NS0_6memory12LoadWithCastILi1EEENSC_13StoreWithCastILi1EEEEEviT_T0_T2_T3_T4_T5_)
        /*0134*/ 	.short	0x0210
        /*0136*/ 	.short	0x002c


	//----- nvinfo : EIATTR_SW_WAR
	.align		4
.L_8603:
        /*0138*/ 	.byte	0x04, 0x36
        /*013a*/ 	.short	(.L_8605 - .L_8604)
.L_8604:
        /*013c*/ 	.word	0x00000008
.L_8605:


//--------------------- .nv.info._ZN2at6native18elementwise_kernelILi128ELi2EZNS0_22gpu_kernel_impl_nocastIZZZNS0_17rsqrt_kernel_cudaERNS_18TensorIteratorBaseEENKUlvE0_clEvENKUlvE_clEvEUldE_EEvS4_RKT_EUliE_EEviT1_ --------------------------
	.section	.nv.info._ZN2at6native18elementwise_kernelILi128ELi2EZNS0_22gpu_kernel_impl_nocastIZZZNS0_17rsqrt_kernel_cudaERNS_18TensorIteratorBaseEENKUlvE0_clEvENKUlvE_clEvEUldE_EEvS4_RKT_EUliE_EEviT1_,"",@"SHT_CUDA_INFO"
	.sectionflags	@""
	.align	4


	//----- nvinfo : EIATTR_CUDA_API_VERSION
	.align		4
        /*0000*/ 	.byte	0x04, 0x37
        /*0002*/ 	.short	(.L_8607 - .L_8606)
.L_8606:
        /*0004*/ 	.word	0x00000082


	//----- nvinfo : EIATTR_KPARAM_INFO
	.align		4
.L_8607:
        /*0008*/ 	.byte	0x04, 0x17
        /*000a*/ 	.short	(.L_8609 - .L_8608)
.L_8608:
        /*000c*/ 	.word	0x00000000
        /*0010*/ 	.short	0x0001
        /*0012*/ 	.short	0x0008
        /*0014*/ 	.byte	0x00, 0xf0, 0x61, 0x08


	//----- nvinfo : EIATTR_KPARAM_INFO
	.align		4
.L_8609:
        /*0018*/ 	.byte	0x04, 0x17
        /*001a*/ 	.short	(.L_8611 - .L_8610)
.L_8610:
        /*001c*/ 	.word	0x00000000
        /*0020*/ 	.short	0x0000
        /*0022*/ 	.short	0x0000
        /*0024*/ 	.byte	0x00, 0xf0, 0x11, 0x00


	//----- nvinfo : EIATTR_SPARSE_MMA_MASK
	.align		4
.L_8611:
        /*0028*/ 	.byte	0x03, 0x50
        /*002a*/ 	.short	0x0000


	//----- nvinfo : EIATTR_MAXREG_COUNT
	.align		4
        /*002c*/ 	.byte	0x03, 0x1b
        /*002e*/ 	.short	0x0080


	//----- nvinfo : EIATTR_MERCURY_ISA_VERSION
	.align		4
        /*0030*/ 	.byte	0x03, 0x5f
        /*0032*/ 	.short	0x0101


	//----- nvinfo : EIATTR_EXIT_INSTR_OFFSETS
	.align		4
        /*0034*/ 	.byte	0x04, 0x1c
        /*0036*/ 	.short	(.L_8613 - .L_8612)


	//   ....[0]....
.L_8612:
        /*0038*/ 	.word	0x00001590


	//   ....[1]....
        /*003c*/ 	.word	0x00002a30


	//----- nvinfo : EIATTR_MAX_THREADS
	.align		4
.L_8613:
        /*0040*/ 	.byte	0x04, 0x05
        /*0042*/ 	.short	(.L_8615 - .L_8614)
.L_8614:
        /*0044*/ 	.word	0x00000080
        /*0048*/ 	.word	0x00000001
        /*004c*/ 	.word	0x00000001


	//----- nvinfo : EIATTR_CRS_STACK_SIZE
	.align		4
.L_8615:
        /*0050*/ 	.byte	0x04, 0x1e
        /*0052*/ 	.short	(.L_8617 - .L_8616)
.L_8616:
        /*0054*/ 	.word	0x00000000


	//----- nvinfo : EIATTR_CBANK_PARAM_SIZE
	.align		4
.L_8617:
        /*0058*/ 	.byte	0x03, 0x19
        /*005a*/ 	.short	0x0220


	//----- nvinfo : EIATTR_PARAM_CBANK
	.align		4
        /*005c*/ 	.byte	0x04, 0x0a
        /*005e*/ 	.short	(.L_8619 - .L_8618)
	.align		4
.L_8618:
        /*0060*/ 	.word	index@(.nv.constant0._ZN2at6native18elementwise_kernelILi128ELi2EZNS0_22gpu_kernel_impl_nocastIZZZNS0_17rsqrt_kernel_cudaERNS_18TensorIteratorBaseEENKUlvE0_clEvENKUlvE_clEvEUldE_EEvS4_RKT_EUliE_EEviT1_)
        /*0064*/ 	.short	0x0210
        /*0066*/ 	.short	0x0220


	//----- nvinfo : EIATTR_SW_WAR
	.align		4
.L_8619:
        /*0068*/ 	.byte	0x04, 0x36
        /*006a*/ 	.short	(.L_8621 - .L_8620)
.L_8620:
        /*006c*/ 	.word	0x00000008
.L_8621:


//--------------------- .nv.info._ZN2at6native27unrolled_elementwise_kernelIZZZNS0_17rsqrt_kernel_cudaERNS_18TensorIteratorBaseEENKUlvE0_clEvENKUlvE_clEvEUldE_St5arrayIPcLm2EELi4E23TrivialOffsetCalculatorILi1EjESB_NS0_6memory15LoadWithoutCastENSC_16StoreWithoutCastEEEviT_T0_T2_T3_T4_T5_ --------------------------
	.section	.nv.info._ZN2at6native27unrolled_elementwise_kernelIZZZNS0_17rsqrt_kernel_cudaERNS_18TensorIteratorBaseEENKUlvE0_clEvENKUlvE_clEvEUldE_St5arrayIPcLm2EELi4E23TrivialOffsetCalculatorILi1EjESB_NS0_6memory15LoadWithoutCastENSC_16StoreWithoutCastEEEviT_T0_T2_T3_T4_T5_,"",@"SHT_CUDA_INFO"
	.sectionflags	@""
	.align	4


	//----- nvinfo : EIATTR_CUDA_API_VERSION
	.align		4
        /*0000*/ 	.byte	0x04, 0x37
        /*0002*/ 	.short	(.L_8623 - .L_8622)
.L_8622:
        /*0004*/ 	.word	0x00000082


	//----- nvinfo : EIATTR_KPARAM_INFO
	.align		4
.L_8623:
        /*0008*/ 	.byte	0x04, 0x17
        /*000a*/ 	.short	(.L_8625 - .L_8624)
.L_8624:
        /*000c*/ 	.word	0x00000000
        /*0010*/ 	.short	0x0006
        /*0012*/ 	.short	0x001b
        /*0014*/ 	.byte	0x00, 0xf0, 0x05, 0x00


	//----- nvinfo : EIATTR_KPARAM_INFO
	.align		4
.L_8625:
        /*0018*/ 	.byte	0x04, 0x17
        /*001a*/ 	.short	(.L_8627 - .L_8626)
.L_8626:
        /*001c*/ 	.word	0x00000000
        /*0020*/ 	.short	0x0005
        /*0022*/ 	.short	0x001a
        /*0024*/ 	.byte	0x00, 0xf0, 0x05, 0x00


	//----- nvinfo : EIATTR_KPARAM_INFO
	.align		4
.L_8627:
        /*0028*/ 	.byte	0x04, 0x17
        /*002a*/ 	.short	(.L_8629 - .L_8628)
.L_8628:
        /*002c*/ 	.word	0x00000000
        /*0030*/ 	.short	0x0004
        /*0032*/ 	.short	0x0019
        /*0034*/ 	.byte	0x00, 0xf0, 0x05, 0x00


	//----- nvinfo : EIATTR_KPARAM_INFO
	.align		4
.L_8629:
        /*0038*/ 	.byte	0x04, 0x17
        /*003a*/ 	.short	(.L_8631 - .L_8630)
.L_8630:
        /*003c*/ 	.word	0x00000000
        /*0040*/ 	.short	0x0003
        /*0042*/ 	.short	0x0018
        /*0044*/ 	.byte	0x00, 0xf0, 0x05, 0x00


	//----- nvinfo : EIATTR_KPARAM_INFO
	.align		4
.L_8631:
        /*0048*/ 	.byte	0x04, 0x17
        /*004a*/ 	.short	(.L_8633 - .L_8632)
.L_8632:
        /*004c*/ 	.word	0x00000000
        /*0050*/ 	.short	0x0002
        /*0052*/ 	.short	0x0008
        /*0054*/ 	.byte	0x00, 0xf0, 0x41, 0x00


	//----- nvinfo : EIATTR_KPARAM_INFO
	.align		4
.L_8633:
        /*0058*/ 	.byte	0x04, 0x17
        /*005a*/ 	.short	(.L_8635 - .L_8634)
.L_8634:
        /*005c*/ 	.word	0x00000000
        /*0060*/ 	.short	0x0001
        /*0062*/ 	.short	0x0004
        /*0064*/ 	.byte	0x00, 0xf0, 0x05, 0x00


	//----- nvinfo : EIATTR_KPARAM_INFO
	.align		4
.L_8635:
        /*0068*/ 	.byte	0x04, 0x17
        /*006a*/ 	.short	(.L_8637 - .L_8636)
.L_8636:
        /*006c*/ 	.word	0x00000000
        /*0070*/ 	.short	0x0000
        /*0072*/ 	.short	0x0000
        /*0074*/ 	.byte	0x00, 0xf0, 0x11, 0x00


	//----- nvinfo : EIATTR_SPARSE_MMA_MASK
	.align		4
.L_8637:
        /*0078*/ 	.byte	0x03, 0x50
        /*007a*/ 	.short	0x0000


	//----- nvinfo : EIATTR_MAXREG_COUNT
	.align		4
        /*007c*/ 	.byte	0x03, 0x1b
        /*007e*/ 	.short	0x00ff


	//----- nvinfo : EIATTR_MERCURY_ISA_VERSION
	.align		4
        /*0080*/ 	.byte	0x03, 0x5f
        /*0082*/ 	.short	0x0101


	//----- nvinfo : EIATTR_EXIT_INSTR_OFFSETS
	.align		4
        /*0084*/ 	.byte	0x04, 0x1c
        /*0086*/ 	.short	(.L_8639 - .L_8638)


	//   ....[0]....
.L_8638:
        /*0088*/ 	.word	0x00000910


	//   ....[1]....
        /*008c*/ 	.word	0x00000960


	//----- nvinfo : EIATTR_MAX_THREADS
	.align		4
.L_8639:
        /*0090*/ 	.byte	0x04, 0x05
        /*0092*/ 	.short	(.L_8641 - .L_8640)
.L_8640:
        /*0094*/ 	.word	0x00000080
        /*0098*/ 	.word	0x00000001
        /*009c*/ 	.word	0x00000001


	//----- nvinfo : EIATTR_CRS_STACK_SIZE
	.align		4
.L_8641:
        /*00a0*/ 	.byte	0x04, 0x1e
        /*00a2*/ 	.short	(.L_8643 - .L_8642)
.L_8642:
        /*00a4*/ 	.word	0x00000000


	//----- nvinfo : EIATTR_CBANK_PARAM_SIZE
	.align		4
.L_8643:
        /*00a8*/ 	.byte	0x03, 0x19
        /*00aa*/ 	.short	0x001c


	//----- nvinfo : EIATTR_PARAM_CBANK
	.align		4
        /*00ac*/ 	.byte	0x04, 0x0a
        /*00ae*/ 	.short	(.L_8645 - .L_8644)
	.align		4
.L_8644:
        /*00b0*/ 	.word	index@(.nv.constant0._ZN2at6native27unrolled_elementwise_kernelIZZZNS0_17rsqrt_kernel_cudaERNS_18TensorIteratorBaseEENKUlvE0_clEvENKUlvE_clEvEUldE_St5arrayIPcLm2EELi4E23TrivialOffsetCalculatorILi1EjESB_NS0_6memory15LoadWithoutCastENSC_16StoreWithoutCastEEEviT_T0_T2_T3_T4_T5_)
        /*00b4*/ 	.short	0x0210
        /*00b6*/ 	.short	0x001c


	//----- nvinfo : EIATTR_SW_WAR
	.align		4
.L_8645:
        /*00b8*/ 	.byte	0x04, 0x36
        /*00ba*/ 	.short	(.L_8647 - .L_8646)
.L_8646:
        /*00bc*/ 	.word	0x00000008
.L_8647:


//--------------------- .nv.info._ZN2at6native29vectorized_elementwise_kernelILi2EZZZNS0_17rsqrt_kernel_cudaERNS_18TensorIteratorBaseEENKUlvE0_clEvENKUlvE_clEvEUldE_St5arrayIPcLm2EEEEviT0_T1_ --------------------------
	.section	.nv.info._ZN2at6native29vectorized_elementwise_kernelILi2EZZZNS0_17rsqrt_kernel_cudaERNS_18TensorIteratorBaseEENKUlvE0_clEvENKUlvE_clEvEUldE_St5arrayIPcLm2EEEEviT0_T1_,"",@"SHT_CUDA_INFO"
	.sectionflags	@""
	.align	4


	//----- nvinfo : EIATTR_CUDA_API_VERSION
	.align		4
        /*0000*/ 	.byte	0x04, 0x37
        /*0002*/ 	.short	(.L_8649 - .L_8648)
.L_8648:
        /*0004*/ 	.word	0x00000082


	//----- nvinfo : EIATTR_KPARAM_INFO
	.align		4
.L_8649:
        /*0008*/ 	.byte	0x04, 0x17
        /*000a*/ 	.short	(.L_8651 - .L_8650)
.L_8650:
        /*000c*/ 	.word	0x00000000
        /*0010*/ 	.short	0x0002
        /*0012*/ 	.short	0x0008
        /*0014*/ 	.byte	0x00, 0xf0, 0x41, 0x00


	//----- nvinfo : EIATTR_KPARAM_INFO
	.align		4
.L_8651:
        /*0018*/ 	.byte	0x04, 0x17
        /*001a*/ 	.short	(.L_8653 - .L_8652)
.L_8652:
        /*001c*/ 	.word	0x00000000
        /*0020*/ 	.short	0x0001
        /*0022*/ 	.short	0x0004
        /*0024*/ 	.byte	0x00, 0xf0, 0x05, 0x00


	//----- nvinfo : EIATTR_KPARAM_INFO
	.align		4
.L_8653:
        /*0028*/ 	.byte	0x04, 0x17
        /*002a*/ 	.short	(.L_8655 - .L_8654)
.L_8654:
        /*002c*/ 	.word	0x00000000
        /*0030*/ 	.short	0x0000
        /*0032*/ 	.short	0x0000
        /*0034*/ 	.byte	0x00, 0xf0, 0x11, 0x00


	//----- nvinfo : EIATTR_SPARSE_MMA_MASK
	.align		4
.L_8655:
        /*0038*/ 	.byte	0x03, 0x50
        /*003a*/ 	.short	0x0000


	//----- nvinfo : EIATTR_MAXREG_COUNT
	.align		4
        /*003c*/ 	.byte	0x03, 0x1b
        /*003e*/ 	.short	0x00ff


	//----- nvinfo : EIATTR_MERCURY_ISA_VERSION
	.align		4
        /*0040*/ 	.byte	0x03, 0x5f
        /*0042*/ 	.short	0x0101


	//----- nvinfo : EIATTR_EXIT_INSTR_OFFSETS
	.align		4
        /*0044*/ 	.byte	0x04, 0x1c
        /*0046*/ 	.short	(.L_8657 - .L_8656)


	//   ....[0]....
.L_8656:
        /*0048*/ 	.word	0x00000b60


	//   ....[1]....
        /*004c*/ 	.word	0x00001dc0


	//   ....[2]....
        /*0050*/ 	.word	0x00001e10


	//----- nvinfo : EIATTR_MAX_THREADS
	.align		4
.L_8657:
        /*0054*/ 	.byte	0x04, 0x05
        /*0056*/ 	.short	(.L_8659 - .L_8658)
.L_8658:
        /*0058*/ 	.word	0x00000080
        /*005c*/ 	.word	0x00000001
        /*0060*/ 	.word	0x00000001


	//----- nvinfo : EIATTR_CRS_STACK_SIZE
	.align		4
.L_8659:
        /*0064*/ 	.byte	0x04, 0x1e
        /*0066*/ 	.short	(.L_8661 - .L_8660)
.L_8660:
        /*0068*/ 	.word	0x00000000


	//----- nvinfo : EIATTR_CBANK_PARAM_SIZE
	.align		4
.L_8661:
        /*006c*/ 	.byte	0x03, 0x19
        /*006e*/ 	.short	0x0018


	//----- nvinfo : EIATTR_PARAM_CBANK
	.align		4
        /*0070*/ 	.byte	0x04, 0x0a
        /*0072*/ 	.short	(.L_8663 - .L_8662)
	.align		4
.L_8662:
        /*0074*/ 	.word	index@(.nv.constant0._ZN2at6native29vectorized_elementwise_kernelILi2EZZZNS0_17rsqrt_kernel_cudaERNS_18TensorIteratorBaseEENKUlvE0_clEvENKUlvE_clEvEUldE_St5arrayIPcLm2EEEEviT0_T1_)
        /*0078*/ 	.short	0x0210
        /*007a*/ 	.short	0x0018


	//----- nvinfo : EIATTR_SW_WAR
	.align		4
.L_8663:
        /*007c*/ 	.byte	0x04, 0x36
        /*007e*/ 	.short	(.L_8665 - .L_8664)
.L_8664:
        /*0080*/ 	.word	0x00000008
.L_8665:


//--------------------- .nv.info._ZN2at6native29vectorized_elementwise_kernelILi4EZZZNS0_17rsqrt_kernel_cudaERNS_18TensorIteratorBaseEENKUlvE0_clEvENKUlvE_clEvEUldE_St5arrayIPcLm2EEEEviT0_T1_ --------------------------
	.section	.nv.info._ZN2at6native29vectorized_elementwise_kernelILi4EZZZNS0_17rsqrt_kernel_cudaERNS_18TensorIteratorBaseEENKUlvE0_clEvENKUlvE_clEvEUldE_St5arrayIPcLm2EEEEviT0_T1_,"",@"SHT_CUDA_INFO"
	.sectionflags	@""
	.align	4


	//----- nvinfo : EIATTR_CUDA_API_VERSION
	.align		4
        /*0000*/ 	.byte	0x04, 0x37
        /*0002*/ 	.short	(.L_8667 - .L_8666)
.L_8666:
        /*0004*/ 	.word	0x00000082


	//----- nvinfo : EIATTR_KPARAM_INFO
	.align		4
.L_8667:
        /*0008*/ 	.byte	0x04, 0x17
        /*000a*/ 	.short	(.L_8669 - .L_8668)
.L_8668:
        /*000c*/ 	.word	0x00000000
        /*0010*/ 	.short	0x0002
        /*0012*/ 	.short	0x0008
        /*0014*/ 	.byte	0x00, 0xf0, 0x41, 0x00


	//----- nvinfo : EIATTR_KPARAM_INFO
	.align		4
.L_8669:
        /*0018*/ 	.byte	0x04, 0x17
        /*001a*/ 	.short	(.L_8671 - .L_8670)
.L_8670:
        /*001c*/ 	.word	0x00000000
        /*0020*/ 	.short	0x0001
        /*0022*/ 	.short	0x0004
        /*0024*/ 	.byte	0x00, 0xf0, 0x05, 0x00


	//----- nvinfo : EIATTR_KPARAM_INFO
	.align		4
.L_8671:
        /*0028*/ 	.byte	0x04, 0x17
        /*002a*/ 	.short	(.L_8673 - .L_8672)
.L_8672:
        /*002c*/ 	.word	0x00000000
        /*0030*/ 	.short	0x0000
        /*0032*/ 	.short	0x0000
        /*0034*/ 	.byte	0x00, 0xf0, 0x11, 0x00


	//----- nvinfo : EIATTR_SPARSE_MMA_MASK
	.align		4
.L_8673:
        /*0038*/ 	.byte	0x03, 0x50
        /*003a*/ 	.short	0x0000


	//----- nvinfo : EIATTR_MAXREG_COUNT
	.align		4
        /*003c*/ 	.byte	0x03, 0x1b
        /*003e*/ 	.short	0x00ff


	//----- nvinfo : EIATTR_MERCURY_ISA_VERSION
	.align		4
        /*0040*/ 	.byte	0x03, 0x5f
        /*0042*/ 	.short	0x0101


	//----- nvinfo : EIATTR_EXIT_INSTR_OFFSETS
	.align		4
        /*0044*/ 	.byte	0x04, 0x1c
        /*0046*/ 	.short	(.L_8675 - .L_8674)


	//   ....[0]....
.L_8674:
        /*0048*/ 	.word	0x00000b60


	//   ....[1]....
        /*004c*/ 	.word	0x00001dc0


	//   ....[2]....
        /*0050*/ 	.word	0x00001e10


	//----- nvinfo : EIATTR_MAX_THREADS
	.align		4
.L_8675:
        /*0054*/ 	.byte	0x04, 0x05
        /*0056*/ 	.short	(.L_8677 - .L_8676)
.L_8676:
        /*0058*/ 	.word	0x00000080
        /*005c*/ 	.word	0x00000001
        /*0060*/ 	.word	0x00000001


	//----- nvinfo : EIATTR_CRS_STACK_SIZE
	.align		4
.L_8677:
        /*0064*/ 	.byte	0x04, 0x1e
        /*0066*/ 	.short	(.L_8679 - .L_8678)
.L_8678:
        /*0068*/ 	.word	0x00000000


	//----- nvinfo : EIATTR_CBANK_PARAM_SIZE
	.align		4
.L_8679:
        /*006c*/ 	.byte	0x03, 0x19
        /*006e*/ 	.short	0x0018


	//----- nvinfo : EIATTR_PARAM_CBANK
	.align		4
        /*0070*/ 	.byte	0x04, 0x0a
        /*0072*/ 	.short	(.L_8681 - .L_8680)
	.align		4
.L_8680:
        /*0074*/ 	.word	index@(.nv.constant0._ZN2at6native29vectorized_elementwise_kernelILi4EZZZNS0_17rsqrt_kernel_cudaERNS_18TensorIteratorBaseEENKUlvE0_clEvENKUlvE_clEvEUldE_St5arrayIPcLm2EEEEviT0_T1_)
        /*0078*/ 	.short	0x0210
        /*007a*/ 	.short	0x0018


	//----- nvinfo : EIATTR_SW_WAR
	.align		4
.L_8681:
        /*007c*/ 	.byte	0x04, 0x36
        /*007e*/ 	.short	(.L_8683 - .L_8682)
.L_8682:
        /*0080*/ 	.word	0x00000008
.L_8683:


//--------------------- .nv.info._ZN2at6native29vectorized_elementwise_kernelILi8EZZZNS0_17rsqrt_kernel_cudaERNS_18TensorIteratorBaseEENKUlvE0_clEvENKUlvE_clEvEUldE_St5arrayIPcLm2EEEEviT0_T1_ --------------------------
	.section	.nv.info._ZN2at6native29vectorized_elementwise_kernelILi8EZZZNS0_17rsqrt_kernel_cudaERNS_18TensorIteratorBaseEENKUlvE0_clEvENKUlvE_clEvEUldE_St5arrayIPcLm2EEEEviT0_T1_,"",@"SHT_CUDA_INFO"
	.sectionflags	@""
	.align	4


	//----- nvinfo : EIATTR_CUDA_API_VERSION
	.align		4
        /*0000*/ 	.byte	0x04, 0x37
        /*0002*/ 	.short	(.L_8685 - .L_8684)
.L_8684:
        /*0004*/ 	.word	0x00000082


	//----- nvinfo : EIATTR_KPARAM_INFO
	.align		4
.L_8685:
        /*0008*/ 	.byte	0x04, 0x17
        /*000a*/ 	.short	(.L_8687 - .L_8686)
.L_8686:
        /*000c*/ 	.word	0x00000000
        /*0010*/ 	.short	0x0002
        /*0012*/ 	.short	0x0008
        /*0014*/ 	.byte	0x00, 0xf0, 0x41, 0x00


	//----- nvinfo : EIATTR_KPARAM_INFO
	.align		4
.L_8687:
        /*0018*/ 	.byte	0x04, 0x17
        /*001a*/ 	.short	(.L_8689 - .L_8688)
.L_8688:
        /*001c*/ 	.word	0x00000000
        /*0020*/ 	.short	0x0001
        /*0022*/ 	.short	0x0004
        /*0024*/ 	.byte	0x00, 0xf0, 0x05, 0x00


	//----- nvinfo : EIATTR_KPARAM_INFO
	.align		4
.L_8689:
        /*0028*/ 	.byte	0x04, 0x17
        /*002a*/ 	.short	(.L_8691 - .L_8690)
.L_8690:
        /*002c*/ 	.word	0x00000000
        /*0030*/ 	.short	0x0000
        /*0032*/ 	.short	0x0000
        /*0034*/ 	.byte	0x00, 0xf0, 0x11, 0x00


	//----- nvinfo : EIATTR_SPARSE_MMA_MASK
	.align		4
.L_8691:
        /*0038*/ 	.byte	0x03, 0x50
        /*003a*/ 	.short	0x0000


	//----- nvinfo : EIATTR_MAXREG_COUNT
	.align		4
        /*003c*/ 	.byte	0x03, 0x1b
        /*003e*/ 	.short	0x00ff


	//----- nvinfo : EIATTR_MERCURY_ISA_VERSION
	.align		4
        /*0040*/ 	.byte	0x03, 0x5f
        /*0042*/ 	.short	0x0101


	//----- nvinfo : EIATTR_EXIT_INSTR_OFFSETS
	.align		4
        /*0044*/ 	.byte	0x04, 0x1c
        /*0046*/ 	.short	(.L_8693 - .L_8692)


	//   ....[0]....
.L_8692:
        /*0048*/ 	.word	0x00000b60


	//   ....[1]....
        /*004c*/ 	.word	0x00001dc0


	//   ....[2]....
        /*0050*/ 	.word	0x00001e10


	//----- nvinfo : EIATTR_MAX_THREADS
	.align		4
.L_8693:
        /*0054*/ 	.byte	0x04, 0x05
        /*0056*/ 	.short	(.L_8695 - .L_8694)
.L_8694:
        /*0058*/ 	.word	0x00000080
        /*005c*/ 	.word	0x00000001
        /*0060*/ 	.word	0x00000001


	//----- nvinfo : EIATTR_CRS_STACK_SIZE
	.align		4
.L_8695:
        /*0064*/ 	.byte	0x04, 0x1e
        /*0066*/ 	.short	(.L_8697 - .L_8696)
.L_8696:
        /*0068*/ 	.word	0x00000000


	//----- nvinfo : EIATTR_CBANK_PARAM_SIZE
	.align		4
.L_8697:
        /*006c*/ 	.byte	0x03, 0x19
        /*006e*/ 	.short	0x0018


	//----- nvinfo : EIATTR_PARAM_CBANK
	.align		4
        /*0070*/ 	.byte	0x04, 0x0a
        /*0072*/ 	.short	(.L_8699 - .L_8698)
	.align		4
.L_8698:
        /*0074*/ 	.word	index@(.nv.constant0._ZN2at6native29vectorized_elementwise_kernelILi8EZZZNS0_17rsqrt_kernel_cudaERNS_18TensorIteratorBaseEENKUlvE0_clEvENKUlvE_clEvEUldE_St5arrayIPcLm2EEEEviT0_T1_)
        /*0078*/ 	.short	0x0210
        /*007a*/ 	.short	0x0018


	//----- nvinfo : EIATTR_SW_WAR
	.align		4
.L_8699:
        /*007c*/ 	.byte	0x04, 0x36
        /*007e*/ 	.short	(.L_8701 - .L_8700)
.L_8700:
        /*0080*/ 	.word	0x00000008
.L_8701:


//--------------------- .nv.info._ZN2at6native18elementwise_kernelILi128ELi4EZNS0_15gpu_kernel_implIZZZNS0_17expm1_kernel_cudaERNS_18TensorIteratorBaseEENKUlvE_clEvENKUlvE4_clEvEUlN3c104HalfEE_EEvS4_RKT_EUliE_EEviT1_ --------------------------
	.section	.nv.info._ZN2at6native18elementwise_kernelILi128ELi4EZNS0_15gpu_kernel_implIZZZNS0_17expm1_kernel_cudaERNS_18TensorIteratorBaseEENKUlvE_clEvENKUlvE4_clEvEUlN3c104HalfEE_EEvS4_RKT_EUliE_EEviT1_,"",@"SHT_CUDA_INFO"
	.sectionflags	@""
	.align	4


	//----- nvinfo : EIATTR_CUDA_API_VERSION
	.align		4
        /*0000*/ 	.byte	0x04, 0x37
        /*0002*/ 	.short	(.L_8703 - .L_8702)
.L_8702:
        /*0004*/ 	.word	0x00000082


	//----- nvinfo : EIATTR_KPARAM_INFO
	.align		4
.L_8703:
        /*0008*/ 	.byte	0x04, 0x17
        /*000a*/ 	.short	(.L_8705 - .L_8704)
.L_8704:
        /*000c*/ 	.word	0x00000000
        /*0010*/ 	.short	0x0001
        /*0012*/ 	.short	0x0008
        /*0014*/ 	.byte	0x00, 0xf0, 0x61, 0x08


	//----- nvinfo : EIATTR_KPARAM_INFO
	.align		4
.L_8705:
        /*0018*/ 	.byte	0x04, 0x17
        /*001a*/ 	.short	(.L_8707 - .L_8706)
.L_8706:
        /*001c*/ 	.word	0x00000000
        /*0020*/ 	.short	0x0000
        /*0022*/ 	.short	0x0000
        /*0024*/ 	.byte	0x00, 0xf0, 0x11, 0x00


	//----- nvinfo : EIATTR_SPARSE_MMA_MASK
	.align		4
.L_8707:
        /*0028*/ 	.byte	0x03, 0x50
        /*002a*/ 	.short	0x0000


	//----- nvinfo : EIATTR_MAXREG_COUNT
	.align		4
        /*002c*/ 	.byte	0x03, 0x1b
        /*002e*/ 	.short	0x0080


	//----- nvinfo : EIATTR_EXTERNS
	.align		4
        /*0030*/ 	.byte	0x04, 0x0f
        /*0032*/ 	.short	(.L_8709 - .L_8708)


	//   ....[0]....
	.align		4
.L_8708:
        /*0034*/ 	.word	index@(__assertfail)


	//----- nvinfo : EIATTR_MERCURY_ISA_VERSION
	.align		4
.L_8709:
        /*0038*/ 	.byte	0x03, 0x5f
        /*003a*/ 	.short	0x0101


	//----- nvinfo : EIATTR_SYSCALL_OFFSETS
	.align		4
        /*003c*/ 	.byte	0x04, 0x46
        /*003e*/ 	.short	(.L_8711 - .L_8710)


	//   ....[0]....
.L_8710:
        /*0040*/ 	.word	0x000022d0


	//   ....[1]....
        /*0044*/ 	.word	0x000033e0


	//   ....[2]....
        /*0048*/ 	.word	0x000056f0


	//   ....[3]....
        /*004c*/ 	.word	0x00006800


	//   ....[4]....
        /*0050*/ 	.word	0x00008b00


	//   ....[5]....
        /*0054*/ 	.word	0x00009c10


	//   ....[6]....
        /*0058*/ 	.word	0x0000bf00


	//   ....[7]....
        /*005c*/ 	.word	0x0000d010


	//----- nvinfo : EIATTR_EXIT_INSTR_OFFSETS
	.align		4
.L_8711:
        /*0060*/ 	.byte	0x04, 0x1c
        /*0062*/ 	.short	(.L_8713 - .L_8712)


	//   ....[0]....
.L_8712:
        /*0064*/ 	.word	0x00009ce0


	//   ....[1]....
        /*0068*/ 	.word	0x0000c240


	//   ....[2]....
        /*006c*/ 	.word	0x0000c280


	//   ....[3]....
        /*0070*/ 	.word	0x0000c320


	//   ....[4]....
        /*0074*/ 	.word	0x0000c360


	//   ....[5]....
        /*0078*/ 	.word	0x0000c3a0


	//   ....[6]....
        /*007c*/ 	.word	0x0000c430


	//   ....[7]....
        /*0080*/ 	.word	0x0000c450


	//   ....[8]....
        /*0084*/ 	.word	0x0000c4f0


	//   ....[9]....
        /*0088*/ 	.word	0x0000c540


	//   ....[10]....
        /*008c*/ 	.word	0x0000c590


	//   ....[11]....
        /*0090*/ 	.word	0x0000c660


	//   ....[12]....
        /*0094*/ 	.word	0x0000c6c0


	//   ....[13]....
        /*0098*/ 	.word	0x0000c850


	//   ....[14]....
        /*009c*/ 	.word	0x0000c9b0


	//   ....[15]....
        /*00a0*/ 	.word	0x0000c9f0


	//   ....[16]....
        /*00a4*/ 	.word	0x0000cab0


	//   ....[17]....
        /*00a8*/ 	.word	0x0000cc30


	//   ....[18]....
        /*00ac*/ 	.word	0x0000cdb0


	//   ....[19]....
        /*00b0*/ 	.word	0x0000cf10


	//   ....[20]....
        /*00b4*/ 	.word	0x0000d020


	//   ....[21]....
        /*00b8*/ 	.word	0x0000d060


	//   ....[22]....
        /*00bc*/ 	.word	0x0000d0a0


	//----- nvinfo : EIATTR_MAX_THREADS
	.align		4
.L_8713:
        /*00c0*/ 	.byte	0x04, 0x05
        /*00c2*/ 	.short	(.L_8715 - .L_8714)
.L_8714:
        /*00c4*/ 	.word	0x00000080
        /*00c8*/ 	.word	0x00000001
        /*00cc*/ 	.word	0x00000001


	//----- nvinfo : EIATTR_CRS_STACK_SIZE
	.align		4
.L_8715:
        /*00d0*/ 	.byte	0x04, 0x1e
        /*00d2*/ 	.short	(.L_8717 - .L_8716)
.L_8716:
        /*00d4*/ 	.word	0x00000000


	//----- nvinfo : EIATTR_CBANK_PARAM_SIZE
	.align		4
.L_8717:
        /*00d8*/ 	.byte	0x03, 0x19
        /*00da*/ 	.short	0x0220


	//----- nvinfo : EIATTR_PARAM_CBANK
	.align		4
        /*00dc*/ 	.byte	0x04, 0x0a
        /*00de*/ 	.short	(.L_8719 - .L_8718)
	.align		4
.L_8718:
        /*00e0*/ 	.word	index@(.nv.constant0._ZN2at6native18elementwise_kernelILi128ELi4EZNS0_15gpu_kernel_implIZZZNS0_17expm1_kernel_cudaERNS_18TensorIteratorBaseEENKUlvE_clEvENKUlvE4_clEvEUlN3c104HalfEE_EEvS4_RKT_EUliE_EEviT1_)
        /*00e4*/ 	.short	0x0210
        /*00e6*/ 	.short	0x0220


	//----- nvinfo : EIATTR_SW_WAR
	.align		4
.L_8719:
        /*00e8*/ 	.byte	0x04, 0x36
        /*00ea*/ 	.short	(.L_8721 - .L_8720)
.L_8720:
        /*00ec*/ 	.word	0x00000008
.L_8721:


//--------------------- .nv.info._ZN2at6native27unrolled_elementwise_kernelIZZZNS0_17expm1_kernel_cudaERNS_18TensorIteratorBaseEENKUlvE_clEvENKUlvE4_clEvEUlN3c104HalfEE_St5arrayIPcLm2EELi4E23TrivialOffsetCalculatorILi1EjESD_NS0_6memory12LoadWithCastILi1EEENSE_13StoreWithCastILi1EEEEEviT_T0_T2_T3_T4_T5_ --------------------------
	.section	.nv.info._ZN2at6native27unrolled_elementwise_kernelIZZZNS0_17expm1_kernel_cudaERNS_18TensorIteratorBaseEENKUlvE_clEvENKUlvE4_clEvEUlN3c104HalfEE_St5arrayIPcLm2EELi4E23TrivialOffsetCalculatorILi1EjESD_NS0_6memory12LoadWithCastILi1EEENSE_13StoreWithCastILi1EEEEEviT_T0_T2_T3_T4_T5_,"",@"SHT_CUDA_INFO"
	.sectionflags	@""
	.align	4


	//----- nvinfo : EIATTR_CUDA_API_VERSION
	.align		4
        /*0000*/ 	.byte	0x04, 0x37
        /*0002*/ 	.short	(.L_8723 - .L_8722)
.L_8722:
        /*0004*/ 	.word	0x00000082


	//----- nvinfo : EIATTR_KPARAM_INFO
	.align		4
.L_8723:
        /*0008*/ 	.byte	0x04, 0x17
        /*000a*/ 	.short	(.L_8725 - .L_8724)
.L_8724:
        /*000c*/ 	.word	0x00000000
        /*0010*/ 	.short	0x0006
        /*0012*/ 	.short	0x0024
        /*0014*/ 	.byte	0x00, 0xf0, 0x21, 0x00


	//----- nvinfo : EIATTR_KPARAM_INFO
	.align		4
.L_8725:
        /*0018*/ 	.byte	0x04, 0x17
        /*001a*/ 	.short	(.L_8727 - .L_8726)
.L_8726:
        /*001c*/ 	.word	0x00000000
        /*0020*/ 	.short	0x0005
        /*0022*/ 	.short	0x001c
        /*0024*/ 	.byte	0x00, 0xf0, 0x21, 0x00


	//----- nvinfo : EIATTR_KPARAM_INFO
	.align		4
.L_8727:
        /*0028*/ 	.byte	0x04, 0x17
        /*002a*/ 	.short	(.L_8729 - .L_8728)
.L_8728:
        /*002c*/ 	.word	0x00000000
        /*0030*/ 	.short	0x0004
        /*0032*/ 	.short	0x0019
        /*0034*/ 	.byte	0x00, 0xf0, 0x05, 0x00


	//----- nvinfo : EIATTR_KPARAM_INFO
	.align		4
.L_8729:
        /*0038*/ 	.byte	0x04, 0x17
        /*003a*/ 	.short	(.L_8731 - .L_8730)
.L_8730:
        /*003c*/ 	.word	0x00000000
        /*0040*/ 	.short	0x0003
        /*0042*/ 	.short	0x0018
        /*0044*/ 	.byte	0x00, 0xf0, 0x05, 0x00


	//----- nvinfo : EIATTR_KPARAM_INFO
	.align		4
.L_8731:
        /*0048*/ 	.byte	0x04, 0x17
        /*004a*/ 	.short	(.L_8733 - .L_8732)
.L_8732:
        /*004c*/ 	.word	0x00000000
        /*0050*/ 	.short	0x0002
        /*0052*/ 	.short	0x0008
        /*0054*/ 	.byte	0x00, 0xf0, 0x41, 0x00


	//----- nvinfo : EIATTR_KPARAM_INFO
	.align		4
.L_8733:
        /*0058*/ 	.byte	0x04, 0x17
        /*005a*/ 	.short	(.L_8735 - .L_8734)
.L_8734:
        /*005c*/ 	.word	0x00000000
        /*0060*/ 	.short	0x0001
        /*0062*/ 	.short	0x0004
        /*0064*/ 	.byte	0x00, 0xf0, 0x05, 0x00


	//----- nvinfo : EIATTR_KPARAM_INFO
	.align		4
.L_8735:
        /*0068*/ 	.byte	0x04, 0x17
        /*006a*/ 	.short	(.L_8737 - .L_8736)
.L_8736:
        /*006c*/ 	.word	0x00000000
        /*0070*/ 	.short	0x0000
        /*0072*/ 	.short	0x0000
        /*0074*/ 	.byte	0x00, 0xf0, 0x11, 0x00


	//----- nvinfo : EIATTR_SPARSE_MMA_MASK
	.align		4
.L_8737:
        /*0078*/ 	.byte	0x03, 0x50
        /*007a*/ 	.short	0x0000


	//----- nvinfo : EIATTR_MAXREG_COUNT
	.align		4
        /*007c*/ 	.byte	0x03, 0x1b
        /*007e*/ 	.short	0x00ff


	//----- nvinfo : EIATTR_EXTERNS
	.align		4
        /*0080*/ 	.byte	0x04, 0x0f
        /*0082*/ 	.short	(.L_8739 - .L_8738)


	//   ....[0]....
	.align		4
.L_8738:
        /*0084*/ 	.word	index@(__assertfail)


	//----- nvinfo : EIATTR_MERCURY_ISA_VERSION
	.align		4
.L_8739:
        /*0088*/ 	.byte	0x03, 0x5f
        /*008a*/ 	.short	0x0101


	//----- nvinfo : EIATTR_SYSCALL_OFFSETS
	.align		4
        /*008c*/ 	.byte	0x04, 0x46
        /*008e*/ 	.short	(.L_8741 - .L_8740)


	//   ....[0]....
.L_8740:
        /*0090*/ 	.word	0x000010b0


	//   ....[1]....
        /*0094*/ 	.word	0x000021c0


	//   ....[2]....
        /*0098*/ 	.word	0x000032d0


	//   ....[3]....
        /*009c*/ 	.word	0x000043c0


	//   ....[4]....
        /*00a0*/ 	.word	0x00005d00


	//   ....[5]....
        /*00a4*/ 	.word	0x00006d20


	//   ....[6]....
        /*00a8*/ 	.word	0x00007d00


	//   ....[7]....
        /*00ac*/ 	.word	0x00008ce0


	//----- nvinfo : EIATTR_EXIT_INSTR_OFFSETS
	.align		4
.L_8741:
        /*00b0*/ 	.byte	0x04, 0x1c
        /*00b2*/ 	.short	(.L_8743 - .L_8742)


	//   ....[0]....
.L_8742:
        /*00b4*/ 	.word	0x00007dc0


	//   ....[1]....
        /*00b8*/ 	.word	0x00007f10


	//   ....[2]....
        /*00bc*/ 	.word	0x00007f50


	//   ....[3]....
        /*00c0*/ 	.word	0x00007ff0


	//   ....[4]....
        /*00c4*/ 	.word	0x00008030


	//   ....[5]....
        /*00c8*/ 	.word	0x00008070


	//   ....[6]....
        /*00cc*/ 	.word	0x00008100


	//   ....[7]....
        /*00d0*/ 	.word	0x00008120


	//   ....[8]....
        /*00d4*/ 	.word	0x000081c0


	//   ....[9]....
        /*00d8*/ 	.word	0x00008210


	//   ....[10]....
        /*00dc*/ 	.word	0x00008260


	//   ....[11]....
        /*00e0*/ 	.word	0x00008330


	//   ....[12]....
        /*00e4*/ 	.word	0x00008390


	//   ....[13]....
        /*00e8*/ 	.word	0x00008520


	//   ....[14]....
        /*00ec*/ 	.word	0x00008680


	//   ....[15]....
        /*00f0*/ 	.word	0x000086c0


	//   ....[16]....
        /*00f4*/ 	.word	0x00008780


	//   ....[17]....
        /*00f8*/ 	.word	0x00008900


	//   ....[18]....
        /*00fc*/ 	.word	0x00008a80


	//   ....[19]....
        /*0100*/ 	.word	0x00008be0


	//   ....[20]....
        /*0104*/ 	.word	0x00008cf0


	//   ....[21]....
        /*0108*/ 	.word	0x00008d30


	//   ....[22]....
        /*010c*/ 	.word	0x00008d70


	//----- nvinfo : EIATTR_MAX_THREADS
	.align		4
.L_8743:
        /*0110*/ 	.byte	0x04, 0x05
        /*0112*/ 	.short	(.L_8745 - .L_8744)
.L_8744:
        /*0114*/ 	.word	0x00000080
        /*0118*/ 	.word	0x00000001
        /*011c*/ 	.word	0x00000001


	//----- nvinfo : EIATTR_CRS_STACK_SIZE
	.align		4
.L_8745:
        /*0120*/ 	.byte	0x04, 0x1e
        /*0122*/ 	.short	(.L_8747 - .L_8746)
.L_8746:
        /*0124*/ 	.word	0x00000000


	//----- nvinfo : EIATTR_CBANK_PARAM_SIZE
	.align		4
.L_8747:
        /*0128*/ 	.byte	0x03, 0x19
        /*012a*/ 	.short	0x002c


	//----- nvinfo : EIATTR_PARAM_CBANK
	.align		4
        /*012c*/ 	.byte	0x04, 0x0a
        /*012e*/ 	.short	(.L_8749 - .L_8748)
	.align		4
.L_8748:
        /*0130*/ 	.word	index@(.nv.constant0._ZN2at6native27unrolled_elementwise_kernelIZZZNS0_17expm1_kernel_cudaERNS_18TensorIteratorBaseEENKUlvE_clEvENKUlvE4_clEvEUlN3c104HalfEE_St5arrayIPcLm2EELi4E23TrivialOffsetCalculatorILi1EjESD_NS0_6memory12LoadWithCastILi1EEENSE_13StoreWithCastILi1EEEEEviT_T0_T2_T3_T4_T5_)
        /*0134*/ 	.short	0x0210
        /*0136*/ 	.short	0x002c


	//----- nvinfo : EIATTR_SW_WAR
	.align		4
.L_8749:
        /*0138*/ 	.byte	0x04, 0x36
        /*013a*/ 	.short	(.L_8751 - .L_8750)
.L_8750:
        /*013c*/ 	.word	0x00000008
.L_8751:


//--------------------- .nv.info._ZN2at6native18elementwise_kernelILi128ELi4EZNS0_22gpu_kernel_impl_nocastIZZZNS0_17expm1_kernel_cudaERNS_18TensorIteratorBaseEENKUlvE_clEvENKUlvE4_clEvEUlN3c104HalfEE_EEvS4_RKT_EUliE_EEviT1_ --------------------------
	.section	.nv.info._ZN2at6native18elementwise_kernelILi128ELi4EZNS0_22gpu_kernel_impl_nocastIZZZNS0_17expm1_kernel_cudaERNS_18TensorIteratorBaseEENKUlvE_clEvENKUlvE4_clEvEUlN3c104HalfEE_EEvS4_RKT_EUliE_EEviT1_,"",@"SHT_CUDA_INFO"
	.sectionflags	@""
	.align	4


	//----- nvinfo : EIATTR_CUDA_API_VERSION
	.align		4
        /*0000*/ 	.byte	0x04, 0x37
        /*0002*/ 	.short	(.L_8753 - .L_8752)
.L_8752:
        /*0004*/ 	.word	0x00000082


	//----- nvinfo : EIATTR_KPARAM_INFO
	.align		4
.L_8753:
        /*0008*/ 	.byte	0x04, 0x17
        /*000a*/ 	.short	(.L_8755 - .L_8754)
.L_8754:
        /*000c*/ 	.word	0x00000000
        /*0010*/ 	.short	0x0001
        /*0012*/ 	.short	0x0008
        /*0014*/ 	.byte	0x00, 0xf0, 0x61, 0x08


	//----- nvinfo : EIATTR_KPARAM_INFO
	.align		4
.L_8755:
        /*0018*/ 	.byte	0x04, 0x17
        /*001a*/ 	.short	(.L_8757 - .L_8756)
.L_8756:
        /*001c*/ 	.word	0x00000000
        /*0020*/ 	.short	0x0000
        /*0022*/ 	.short	0x0000
        /*0024*/ 	.byte	0x00, 0xf0, 0x11, 0x00


	//----- nvinfo : EIATTR_SPARSE_MMA_MASK
	.align		4
.L_8757:
        /*0028*/ 	.byte	0x03, 0x50
        /*002a*/ 	.short	0x0000


	//----- nvinfo : EIATTR_MAXREG_COUNT
	.align		4
        /*002c*/ 	.byte	0x03, 0x1b
        /*002e*/ 	.short	0x0080


	//----- nvinfo : EIATTR_MERCURY_ISA_VERSION
	.align		4
        /*0030*/ 	.byte	0x03, 0x5f
        /*0032*/ 	.short	0x0101


	//----- nvinfo : EIATTR_EXIT_INSTR_OFFSETS
	.align		4
        /*0034*/ 	.byte	0x04, 0x1c
        /*0036*/ 	.short	(.L_8759 - .L_8758)


	//   ....[0]....
.L_8758:
        /*0038*/ 	.word	0x00004070


	//   ....[1]....
        /*003c*/ 	.word	0x00005590


	//----- nvinfo : EIATTR_MAX_THREADS
	.align		4
.L_8759:
        /*0040*/ 	.byte	0x04, 0x05
        /*0042*/ 	.short	(.L_8761 - .L_8760)
.L_8760:
        /*0044*/ 	.word	0x00000080
        /*0048*/ 	.word	0x00000001
        /*004c*/ 	.word	0x00000001


	//----- nvinfo : EIATTR_CRS_STACK_SIZE
	.align		4
.L_8761:
        /*0050*/ 	.byte	0x04, 0x1e
        /*0052*/ 	.short	(.L_8763 - .L_8762)
.L_8762:
        /*0054*/ 	.word	0x00000000


	//----- nvinfo : EIATTR_CBANK_PARAM_SIZE
	.align		4
.L_8763:
        /*0058*/ 	.byte	0x03, 0x19
        /*005a*/ 	.short	0x0220


	//----- nvinfo : EIATTR_PARAM_CBANK
	.align		4
        /*005c*/ 	.byte	0x04, 0x0a
        /*005e*/ 	.short	(.L_8765 - .L_8764)
	.align		4
.L_8764:
        /*0060*/ 	.word	index@(.nv.constant0._ZN2at6native18elementwise_kernelILi128ELi4EZNS0_22gpu_kernel_impl_nocastIZZZNS0_17expm1_kernel_cudaERNS_18TensorIteratorBaseEENKUlvE_clEvENKUlvE4_clEvEUlN3c104HalfEE_EEvS4_RKT_EUliE_EEviT1_)
        /*0064*/ 	.short	0x0210
        /*0066*/ 	.short	0x0220


	//----- nvinfo : EIATTR_SW_WAR
	.align		4
.L_8765:
        /*0068*/ 	.byte	0x04, 0x36
        /*006a*/ 	.short	(.L_8767 - .L_8766)
.L_8766:
        /*006c*/ 	.word	0x00000008
.L_8767:


//--------------------- .nv.info._ZN2at6native27unrolled_elementwise_kernelIZZZNS0_17expm1_kernel_cudaERNS_18TensorIteratorBaseEENKUlvE_clEvENKUlvE4_clEvEUlN3c104HalfEE_St5arrayIPcLm2EELi4E23TrivialOffsetCalculatorILi1EjESD_NS0_6memory15LoadWithoutCastENSE_16StoreWithoutCastEEEviT_T0_T2_T3_T4_T5_ --------------------------
	.section	.nv.info._ZN2at6native27unrolled_elementwise_kernelIZZZNS0_17expm1_kernel_cudaERNS_18TensorIteratorBaseEENKUlvE_clEvENKUlvE4_clEvEUlN3c104HalfEE_St5arrayIPcLm2EELi4E23TrivialOffsetCalculatorILi1EjESD_NS0_6memory15LoadWithoutCastENSE_16StoreWithoutCastEEEviT_T0_T2_T3_T4_T5_,"",@"SHT_CUDA_INFO"
	.sectionflags	@""
	.align	4


	//----- nvinfo : EIATTR_CUDA_API_VERSION
	.align		4
        /*0000*/ 	.byte	0x04, 0x37
        /*0002*/ 	.short	(.L_8769 - .L_8768)
.L_8768:
        /*0004*/ 	.word	0x00000082


	//----- nvinfo : EIATTR_KPARAM_INFO
	.align		4
.L_8769:
        /*0008*/ 	.byte	0x04, 0x17
        /*000a*/ 	.short	(.L_8771 - .L_8770)
.L_8770:
        /*000c*/ 	.word	0x00000000
        /*0010*/ 	.short	0x0006
        /*0012*/ 	.short	0x001b
        /*0014*/ 	.byte	0x00, 0xf0, 0x05, 0x00


	//----- nvinfo : EIATTR_KPARAM_INFO
	.align		4
.L_8771:
        /*0018*/ 	.byte	0x04, 0x17
        /*001a*/ 	.short	(.L_8773 - .L_8772)
.L_8772:
        /*001c*/ 	.word	0x00000000
        /*0020*/ 	.short	0x0005
        /*0022*/ 	.short	0x001a
        /*0024*/ 	.byte	0x00, 0xf0, 0x05, 0x00


	//----- nvinfo : EIATTR_KPARAM_INFO
	.align		4
.L_8773:
        /*0028*/ 	.byte	0x04, 0x17
        /*002a*/ 	.short	(.L_8775 - .L_8774)
.L_8774:
        /*002c*/ 	.word	0x00000000
        /*0030*/ 	.short	0x0004
        /*0032*/ 	.short	0x0019
        /*0034*/ 	.byte	0x00, 0xf0, 0x05, 0x00


	//----- nvinfo : EIATTR_KPARAM_INFO
	.align		4
.L_8775:
        /*0038*/ 	.byte	0x04, 0x17
        /*003a*/ 	.short	(.L_8777 - .L_8776)
.L_8776:
        /*003c*/ 	.word	0x00000000
        /*0040*/ 	.short	0x0003
        /*0042*/ 	.short	0x0018
        /*0044*/ 	.byte	0x00, 0xf0, 0x05, 0x00


	//----- nvinfo : EIATTR_KPARAM_INFO
	.align		4
.L_8777:
        /*0048*/ 	.byte	0x04, 0x17
        /*004a*/ 	.short	(.L_8779 - .L_8778)
.L_8778:
        /*004c*/ 	.word	0x00000000
        /*0050*/ 	.short	0x0002
        /*0052*/ 	.short	0x0008
        /*0054*/ 	.byte	0x00, 0xf0, 0x41, 0x00


	//----- nvinfo : EIATTR_KPARAM_INFO
	.align		4
.L_8779:
        /*0058*/ 	.byte	0x04, 0x17
        /*005a*/ 	.short	(.L_8781 - .L_8780)
.L_8780:
        /*005c*/ 	.word	0x00000000
        /*0060*/ 	.short	0x0001
        /*0062*/ 	.short	0x0004
        /*0064*/ 	.byte	0x00, 0xf0, 0x05, 0x00


	//----- nvinfo : EIATTR_KPARAM_INFO
	.align		4
.L_8781:
        /*0068*/ 	.byte	0x04, 0x17
        /*006a*/ 	.short	(.L_8783 - .L_8782)
.L_8782:
        /*006c*/ 	.word	0x00000000
        /*0070*/ 	.short	0x0000
        /*0072*/ 	.short	0x0000
        /*0074*/ 	.byte	0x00, 0xf0, 0x11, 0x00


	//----- nvinfo : EIATTR_SPARSE_MMA_MASK
	.align		4
.L_8783:
        /*0078*/ 	.byte	0x03, 0x50
        /*007a*/ 	.short	0x0000


	//----- nvinfo : EIATTR_MAXREG_COUNT
	.align		4
        /*007c*/ 	.byte	0x03, 0x1b
        /*007e*/ 	.short	0x00ff


	//----- nvinfo : EIATTR_MERCURY_ISA_VERSION
	.align		4
        /*0080*/ 	.byte	0x03, 0x5f
        /*0082*/ 	.short	0x0101


	//----- nvinfo : EIATTR_EXIT_INSTR_OFFSETS
	.align		4
        /*0084*/ 	.byte	0x04, 0x1c
        /*0086*/ 	.short	(.L_8785 - .L_8784)


	//   ....[0]....
.L_8784:
        /*0088*/ 	.word	0x00000b50


	//   ....[1]....
        /*008c*/ 	.word	0x00000ba0


	//----- nvinfo : EIATTR_MAX_THREADS
	.align		4
.L_8785:
        /*0090*/ 	.byte	0x04, 0x05
        /*0092*/ 	.short	(.L_8787 - .L_8786)
.L_8786:
        /*0094*/ 	.word	0x00000080
        /*0098*/ 	.word	0x00000001
        /*009c*/ 	.word	0x00000001


	//----- nvinfo : EIATTR_CRS_STACK_SIZE
	.align		4
.L_8787:
        /*00a0*/ 	.byte	0x04, 0x1e
        /*00a2*/ 	.short	(.L_8789 - .L_8788)
.L_8788:
        /*00a4*/ 	.word	0x00000000


	//----- nvinfo : EIATTR_CBANK_PARAM_SIZE
	.align		4
.L_8789:
        /*00a8*/ 	.byte	0x03, 0x19
        /*00aa*/ 	.short	0x001c


	//----- nvinfo : EIATTR_PARAM_CBANK
	.align		4
        /*00ac*/ 	.byte	0x04, 0x0a
        /*00ae*/ 	.short	(.L_8791 - .L_8790)
	.align		4
.L_8790:
        /*00b0*/ 	.word	index@(.nv.constant0._ZN2at6native27unrolled_elementwise_kernelIZZZNS0_17expm1_kernel_cudaERNS_18TensorIteratorBaseEENKUlvE_clEvENKUlvE4_clEvEUlN3c104HalfEE_St5arrayIPcLm2EELi4E23TrivialOffsetCalculatorILi1EjESD_NS0_6memory15LoadWithoutCastENSE_16StoreWithoutCastEEEviT_T0_T2_T3_T4_T5_)
        /*00b4*/ 	.short	0x0210
        /*00b6*/ 	.short	0x001c


	//----- nvinfo : EIATTR_SW_WAR
	.align		4
.L_8791:
        /*00b8*/ 	.byte	0x04, 0x36
        /*00ba*/ 	.short	(.L_8793 - .L_8792)
.L_8792:
        /*00bc*/ 	.word	0x00000008
.L_8793:


//--------------------- .nv.info._ZN2at6native29vectorized_elementwise_kernelILi2EZZZNS0_17expm1_kernel_cudaERNS_18TensorIteratorBaseEENKUlvE_clEvENKUlvE4_clEvEUlN3c104HalfEE_St5arrayIPcLm2EEEEviT0_T1_ --------------------------
	.section	.nv.info._ZN2at6native29vectorized_elementwise_kernelILi2EZZZNS0_17expm1_kernel_cudaERNS_18TensorIteratorBaseEENKUlvE_clEvENKUlvE4_clEvEUlN3c104HalfEE_St5arrayIPcLm2EEEEviT0_T1_,"",@"SHT_CUDA_INFO"
	.sectionflags	@""
	.align	4


	//----- nvinfo : EIATTR_CUDA_API_VERSION
	.align		4
        /*0000*/ 	.byte	0x04, 0x37
        /*0002*/ 	.short	(.L_8795 - .L_8794)
.L_8794:
        /*0004*/ 	.word	0x00000082


	//----- nvinfo : EIATTR_KPARAM_INFO
	.align		4
.L_8795:
        /*0008*/ 	.byte	0x04, 0x17
        /*000a*/ 	.short	(.L_8797 - .L_8796)
.L_8796:
        /*000c*/ 	.word	0x00000000
        /*0010*/ 	.short	0x0002
        /*0012*/ 	.short	0x0008
        /*0014*/ 	.byte	0x00, 0xf0, 0x41, 0x00


	//----- nvinfo : EIATTR_KPARAM_INFO
	.align		4
.L_8797:
        /*0018*/ 	.byte	0x04, 0x17
        /*001a*/ 	.short	(.L_8799 - .L_8798)
.L_8798:
        /*001c*/ 	.word	0x00000000
        /*0020*/ 	.short	0x0001
        /*0022*/ 	.short	0x0004
        /*0024*/ 	.byte	0x00, 0xf0, 0x05, 0x00


	//----- nvinfo : EIATTR_KPARAM_INFO
	.align		4
.L_8799:
        /*0028*/ 	.byte	0x04, 0x17
        /*002a*/ 	.short	(.L_8801 - .L_8800)
.L_8800:
        /*002c*/ 	.word	0x00000000
        /*0030*/ 	.short	0x0000
        /*0032*/ 	.short	0x0000
        /*0034*/ 	.byte	0x00, 0xf0, 0x11, 0x00


	//----- nvinfo : EIATTR_SPARSE_MMA_MASK
	.align		4
.L_8801:
        /*0038*/ 	.byte	0x03, 0x50
        /*003a*/ 	.short	0x0000


	//----- nvinfo : EIATTR_MAXREG_COUNT
	.align		4
        /*003c*/ 	.byte	0x03, 0x1b
        /*003e*/ 	.short	0x00ff


	//----- nvinfo : EIATTR_MERCURY_ISA_VERSION
	.align		4
        /*0040*/ 	.byte	0x03, 0x5f
        /*0042*/ 	.short	0x0101


	//----- nvinfo : EIATTR_EXIT_INSTR_OFFSETS
	.align		4
        /*0044*/ 	.byte	0x04, 0x1c
        /*0046*/ 	.short	(.L_8803 - .L_8802)


	//   ....[0]....
.L_8802:
        /*0048*/ 	.word	0x00000e40


	//   ....[1]....
        /*004c*/ 	.word	0x00002520


	//   ....[2]....
        /*0050*/ 	.word	0x00002570


	//----- nvinfo : EIATTR_MAX_THREADS
	.align		4
.L_8803:
        /*0054*/ 	.byte	0x04, 0x05
        /*0056*/ 	.short	(.L_8805 - .L_8804)
.L_8804:
        /*0058*/ 	.word	0x00000080
        /*005c*/ 	.word	0x00000001
        /*0060*/ 	.word	0x00000001


	//----- nvinfo : EIATTR_CRS_STACK_SIZE
	.align		4
.L_8805:
        /*0064*/ 	.byte	0x04, 0x1e
        /*0066*/ 	.short	(.L_8807 - .L_8806)
.L_8806:
        /*0068*/ 	.word	0x00000000


	//----- nvinfo : EIATTR_CBANK_PARAM_SIZE
	.align		4
.L_8807:
        /*006c*/ 	.byte	0x03, 0x19
        /*006e*/ 	.short	0x0018


	//----- nvinfo : EIATTR_PARAM_CBANK
	.align		4
        /*0070*/ 	.byte	0x04, 0x0a
        /*0072*/ 	.short	(.L_8809 - .L_8808)
	.align		4
.L_8808:
        /*0074*/ 	.word	index@(.nv.constant0._ZN2at6native29vectorized_elementwise_kernelILi2EZZZNS0_17expm1_kernel_cudaERNS_18TensorIteratorBaseEENKUlvE_clEvENKUlvE4_clEvEUlN3c104HalfEE_St5arrayIPcLm2EEEEviT0_T1_)
        /*0078*/ 	.short	0x0210
        /*007a*/ 	.short	0x0018


	//----- nvinfo : EIATTR_SW_WAR
	.align		4
.L_8809:
        /*007c*/ 	.byte	0x04, 0x36
        /*007e*/ 	.short	(.L_8811 - .L_8810)
.L_8810:
        /*0080*/ 	.word	0x00000008
.L_8811:


//--------------------- .nv.info._ZN2at6native29vectorized_elementwise_kernelILi4EZZZNS0_17expm1_kernel_cudaERNS_18TensorIteratorBaseEENKUlvE_clEvENKUlvE4_clEvEUlN3c104HalfEE_St5arrayIPcLm2EEEEviT0_T1_ --------------------------
	.section	.nv.info._ZN2at6native29vectorized_elementwise_kernelILi4EZZZNS0_17expm1_kernel_cudaERNS_18TensorIteratorBaseEENKUlvE_clEvENKUlvE4_clEvEUlN3c104HalfEE_St5arrayIPcLm2EEEEviT0_T1_,"",@"SHT_CUDA_INFO"
	.sectionflags	@""
	.align	4


	//----- nvinfo : EIATTR_CUDA_API_VERSION
	.align		4
        /*0000*/ 	.byte	0x04, 0x37
        /*0002*/ 	.short	(.L_8813 - .L_8812)
.L_8812:
        /*0004*/ 	.word	0x00000082


	//----- nvinfo : EIATTR_KPARAM_INFO
	.align		4
.L_8813:
        /*0008*/ 	.byte	0x04, 0x17
        /*000a*/ 	.short	(.L_8815 - .L_8814)
.L_8814:
        /*000c*/ 	.word	0x00000000
        /*0010*/ 	.short	0x0002
        /*0012*/ 	.short	0x0008
        /*0014*/ 	.byte	0x00, 0xf0, 0x41, 0x00


	//----- nvinfo : EIATTR_KPARAM_INFO
	.align		4
.L_8815:
        /*0018*/ 	.byte	0x04, 0x17
        /*001a*/ 	.short	(.L_8817 - .L_8816)
.L_8816:
        /*001c*/ 	.word	0x00000000
        /*0020*/ 	.short	0x0001
        /*0022*/ 	.short	0x0004
        /*0024*/ 	.byte	0x00, 0xf0, 0x05, 0x00


	//----- nvinfo : EIATTR_KPARAM_INFO
	.align		4
.L_8817:
        /*0028*/ 	.byte	0x04, 0x17
        /*002a*/ 	.short	(.L_8819 - .L_8818)
.L_8818:
        /*002c*/ 	.word	0x00000000
        /*0030*/ 	.short	0x0000
        /*0032*/ 	.short	0x0000
        /*0034*/ 	.byte	0x00, 0xf0, 0x11, 0x00


	//----- nvinfo : EIATTR_SPARSE_MMA_MASK
	.align		4
.L_8819:
        /*0038*/ 	.byte	0x03, 0x50
        /*003a*/ 	.short	0x0000


	//----- nvinfo : EIATTR_MAXREG_COUNT
	.align		4
        /*003c*/ 	.byte	0x03, 0x1b
        /*003e*/ 	.short	0x00ff


	//----- nvinfo : EIATTR_MERCURY_ISA_VERSION
	.align		4
        /*0040*/ 	.byte	0x03, 0x5f
        /*0042*/ 	.short	0x0101


	//----- nvinfo : EIATTR_EXIT_INSTR_OFFSETS
	.align		4
        /*0044*/ 	.byte	0x04, 0x1c
        /*0046*/ 	.short	(.L_8821 - .L_8820)


	//   ....[0]....
.L_8820:
        /*0048*/ 	.word	0x00000e00


	//   ....[1]....
        /*004c*/ 	.word	0x000024e0


	//   ....[2]....
        /*0050*/ 	.word	0x00002530


	//----- nvinfo : EIATTR_MAX_THREADS
	.align		4
.L_8821:
        /*0054*/ 	.byte	0x04, 0x05
        /*0056*/ 	.short	(.L_8823 - .L_8822)
.L_8822:
        /*0058*/ 	.word	0x00000080
        /*005c*/ 	.word	0x00000001
        /*0060*/ 	.word	0x00000001


	//----- nvinfo : EIATTR_CRS_STACK_SIZE
	.align		4
.L_8823:
        /*0064*/ 	.byte	0x04, 0x1e
        /*0066*/ 	.short	(.L_8825 - .L_8824)
.L_8824:
        /*0068*/ 	.word	0x00000000


	//----- nvinfo : EIATTR_CBANK_PARAM_SIZE
	.align		4
.L_8825:
        /*006c*/ 	.byte	0x03, 0x19
        /*006e*/ 	.short	0x0018


	//----- nvinfo : EIATTR_PARAM_CBANK
	.align		4
        /*0070*/ 	.byte	0x04, 0x0a
        /*0072*/ 	.short	(.L_8827 - .L_8826)
	.align		4
.L_8826:
        /*0074*/ 	.word	index@(.nv.constant0._ZN2at6native29vectorized_elementwise_kernelILi4EZZZNS0_17expm1_kernel_cudaERNS_18TensorIteratorBaseEENKUlvE_clEvENKUlvE4_clEvEUlN3c104HalfEE_St5arrayIPcLm2EEEEviT0_T1_)
        /*0078*/ 	.short	0x0210
        /*007a*/ 	.short	0x0018


	//----- nvinfo : EIATTR_SW_WAR
	.align		4
.L_8827:
        /*007c*/ 	.byte	0x04, 0x36
        /*007e*/ 	.short	(.L_8829 - .L_8828)
.L_8828:
        /*0080*/ 	.word	0x00000008
.L_8829:


//--------------------- .nv.info._ZN2at6native29vectorized_elementwise_kernelILi8EZZZNS0_17expm1_kernel_cudaERNS_18TensorIteratorBaseEENKUlvE_clEvENKUlvE4_clEvEUlN3c104HalfEE_St5arrayIPcLm2EEEEviT0_T1_ --------------------------
	.section	.nv.info._ZN2at6native29vectorized_elementwise_kernelILi8EZZZNS0_17expm1_kernel_cudaERNS_18TensorIteratorBaseEENKUlvE_clEvENKUlvE4_clEvEUlN3c104HalfEE_St5arrayIPcLm2EEEEviT0_T1_,"",@"SHT_CUDA_INFO"
	.sectionflags	@""
	.align	4


	//----- nvinfo : EIATTR_CUDA_API_VERSION
	.align		4
        /*0000*/ 	.byte	0x04, 0x37
        /*0002*/ 	.short	(.L_8831 - .L_8830)
.L_8830:
        /*0004*/ 	.word	0x00000082


	//----- nvinfo : EIATTR_KPARAM_INFO
	.align		4
.L_8831:
        /*0008*/ 	.byte	0x04, 0x17
        /*000a*/ 	.short	(.L_8833 - .L_8832)
.L_8832:
        /*000c*/ 	.word	0x00000000
        /*0010*/ 	.short	0x0002
        /*0012*/ 	.short	0x0008
        /*0014*/ 	.byte	0x00, 0xf0, 0x41, 0x00


	//----- nvinfo : EIATTR_KPARAM_INFO
	.align		4
.L_8833:
        /*0018*/ 	.byte	0x04, 0x17
        /*001a*/ 	.short	(.L_8835 - .L_8834)
.L_8834:
        /*001c*/ 	.word	0x00000000
        /*0020*/ 	.short	0x0001
        /*0022*/ 	.short	0x0004
        /*0024*/ 	.byte	0x00, 0xf0, 0x05, 0x00


	//----- nvinfo : EIATTR_KPARAM_INFO
	.align		4
.L_8835:
        /*0028*/ 	.byte	0x04, 0x17
        /*002a*/ 	.short	(.L_8837 - .L_8836)
.L_8836:
        /*002c*/ 	.word	0x00000000
        /*0030*/ 	.short	0x0000
        /*0032*/ 	.short	0x0000
        /*0034*/ 	.byte	0x00, 0xf0, 0x11, 0x00


	//----- nvinfo : EIATTR_SPARSE_MMA_MASK
	.align		4
.L_8837:
        /*0038*/ 	.byte	0x03, 0x50
        /*003a*/ 	.short	0x0000


	//----- nvinfo : EIATTR_MAXREG_COUNT
	.align		4
        /*003c*/ 	.byte	0x03, 0x1b
        /*003e*/ 	.short	0x00ff


	//----- nvinfo : EIATTR_MERCURY_ISA_VERSION
	.align		4
        /*0040*/ 	.byte	0x03, 0x5f
        /*0042*/ 	.short	0x0101


	//----- nvinfo : EIATTR_EXIT_INSTR_OFFSETS
	.align		4
        /*0044*/ 	.byte	0x04, 0x1c
        /*0046*/ 	.short	(.L_8839 - .L_8838)


	//   ....[0]....
.L_8838:
        /*0048*/ 	.word	0x00000de0


	//   ....[1]....
        /*004c*/ 	.word	0x000024c0


	//   ....[2]....
        /*0050*/ 	.word	0x00002510


	//----- nvinfo : EIATTR_MAX_THREADS
	.align		4
.L_8839:
        /*0054*/ 	.byte	0x04, 0x05
        /*0056*/ 	.short	(.L_8841 - .L_8840)
.L_8840:
        /*0058*/ 	.word	0x00000080
        /*005c*/ 	.word	0x00000001
        /*0060*/ 	.word	0x00000001


	//----- nvinfo : EIATTR_CRS_STACK_SIZE
	.align		4
.L_8841:
        /*0064*/ 	.byte	0x04, 0x1e
        /*0066*/ 	.short	(.L_8843 - .L_8842)
.L_8842:
        /*0068*/ 	.word	0x00000000


	//----- nvinfo : EIATTR_CBANK_PARAM_SIZE
	.align		4
.L_8843:
        /*006c*/ 	.byte	0x03, 0x19
        /*006e*/ 	.short	0x0018


	//----- nvinfo : EIATTR_PARAM_CBANK
	.align		4
        /*0070*/ 	.byte	0x04, 0x0a
        /*0072*/ 	.short	(.L_8845 - .L_8844)
	.align		4
.L_8844:
        /*0074*/ 	.word	index@(.nv.constant0._ZN2at6native29vectorized_elementwise_kernelILi8EZZZNS0_17expm1_kernel_cudaERNS_18TensorIteratorBaseEENKUlvE_clEvENKUlvE4_clEvEUlN3c104HalfEE_St5arrayIPcLm2EEEEviT0_T1_)
        /*0078*/ 	.short	0x0210
        /*007a*/ 	.short	0x0018


	//----- nvinfo : EIATTR_SW_WAR
	.align		4
.L_8845:
        /*007c*/ 	.byte	0x04, 0x36
        /*007e*/ 	.short	(.L_8847 - .L_8846)
.L_8846:
        /*0080*/ 	.word	0x00000008
.L_8847:


//--------------------- .nv.info._ZN2at6native18elementwise_kernelILi128ELi4EZNS0_15gpu_kernel_implIZZZNS0_17expm1_kernel_cudaERNS_18TensorIteratorBaseEENKUlvE_clEvENKUlvE3_clEvEUlN3c108BFloat16EE_EEvS4_RKT_EUliE_EEviT1_ --------------------------
	.section	.nv.info._ZN2at6native18elementwise_kernelILi128ELi4EZNS0_15gpu_kernel_implIZZZNS0_17expm1_kernel_cudaERNS_18TensorIteratorBaseEENKUlvE_clEvENKUlvE3_clEvEUlN3c108BFloat16EE_EEvS4_RKT_EUliE_EEviT1_,"",@"SHT_CUDA_INFO"
	.sectionflags	@""
	.align	4


	//----- nvinfo : EIATTR_CUDA_API_VERSION
	.align		4
        /*0000*/ 	.byte	0x04, 0x37
        /*0002*/ 	.short	(.L_8849 - .L_8848)
.L_8848:
        /*0004*/ 	.word	0x00000082


	//----- nvinfo : EIATTR_KPARAM_INFO
	.align		4
.L_8849:
        /*0008*/ 	.byte	0x04, 0x17
        /*000a*/ 	.short	(.L_8851 - .L_8850)
.L_8850:
        /*000c*/ 	.word	0x00000000
        /*0010*/ 	.short	0x0001
        /*0012*/ 	.short	0x0008
        /*0014*/ 	.byte	0x00, 0xf0, 0x61, 0x08


	//----- nvinfo : EIATTR_KPARAM_INFO
	.align		4
.L_8851:
        /*0018*/ 	.byte	0x04, 0x17
        /*001a*/ 	.short	(.L_8853 - .L_8852)
.L_8852:
        /*001c*/ 	.word	0x00000000
        /*0020*/ 	.short	0x0000
        /*0022*/ 	.short	0x0000
        /*0024*/ 	.byte	0x00, 0xf0, 0x11, 0x00


	//----- nvinfo : EIATTR_SPARSE_MMA_MASK
	.align		4
.L_8853:
        /*0028*/ 	.byte	0x03, 0x50
        /*002a*/ 	.short	0x0000


	//----- nvinfo : EIATTR_MAXREG_COUNT
	.align		4
        /*002c*/ 	.byte	0x03, 0x1b
        /*002e*/ 	.short	0x0080


	//----- nvinfo : EIATTR_EXTERNS
	.align		4
        /*0030*/ 	.byte	0x04, 0x0f
        /*0032*/ 	.short	(.L_8855 - .L_8854)


	//   ....[0]....
	.align		4
.L_8854:
        /*0034*/ 	.word	index@(__assertfail)


	//----- nvinfo : EIATTR_MERCURY_ISA_VERSION
	.align		4
.L_8855:
        /*0038*/ 	.byte	0x03, 0x5f
        /*003a*/ 	.short	0x0101


	//----- nvinfo : EIATTR_SYSCALL_OFFSETS
	.align		4
        /*003c*/ 	.byte	0x04, 0x46
        /*003e*/ 	.short	(.L_8857 - .L_8856)


	//   ....[0]....
.L_8856:
        /*0040*/ 	.word	0x000022f0


	//   ....[1]....
        /*0044*/ 	.word	0x00003410


	//   ....[2]....
        /*0048*/ 	.word	0x00005740


	//   ....[3]....
        /*004c*/ 	.word	0x00006860


	//   ....[4]....
        /*0050*/ 	.word	0x00008b80


	//   ....[5]....
        /*0054*/ 	.word	0x00009ca0


	//   ....[6]....
        /*0058*/ 	.word	0x0000bfb0


	//   ....[7]....
        /*005c*/ 	.word	0x0000d0d0


	//----- nvinfo : EIATTR_EXIT_INSTR_OFFSETS
	.align		4
.L_8857:
        /*0060*/ 	.byte	0x04, 0x1c
        /*0062*/ 	.short	(.L_8859 - .L_8858)


	//   ....[0]....
.L_8858:
        /*0064*/ 	.word	0x00009d70


	//   ....[1]....
        /*0068*/ 	.word	0x0000c300


	//   ....[2]....
        /*006c*/ 	.word	0x0000c340


	//   ....[3]....
        /*0070*/ 	.word	0x0000c3e0


	//   ....[4]....
        /*0074*/ 	.word	0x0000c420


	//   ....[5]....
        /*0078*/ 	.word	0x0000c460


	//   ....[6]....
        /*007c*/ 	.word	0x0000c4f0


	//   ....[7]....
        /*0080*/ 	.word	0x0000c530


	//   ....[8]....
        /*0084*/ 	.word	0x0000c5d0


	//   ....[9]....
        /*0088*/ 	.word	0x0000c620


	//   ....[10]....
        /*008c*/ 	.word	0x0000c670


	//   ....[11]....
        /*0090*/ 	.word	0x0000c740


	//   ....[12]....
        /*0094*/ 	.word	0x0000c7a0


	//   ....[13]....
        /*0098*/ 	.word	0x0000c930


	//   ....[14]....
        /*009c*/ 	.word	0x0000ca90


	//   ....[15]....
        /*00a0*/ 	.word	0x0000cab0


	//   ....[16]....
        /*00a4*/ 	.word	0x0000cb70


	//   ....[17]....
        /*00a8*/ 	.word	0x0000ccf0


	//   ....[18]....
        /*00ac*/ 	.word	0x0000ce70


	//   ....[19]....
        /*00b0*/ 	.word	0x0000cfd0


	//   ....[20]....
        /*00b4*/ 	.word	0x0000d0e0


	//   ....[21]....
        /*00b8*/ 	.word	0x0000d120


	//   ....[22]....
        /*00bc*/ 	.word	0x0000d160


	//----- nvinfo : EIATTR_MAX_THREADS
	.align		4
.L_8859:
        /*00c0*/ 	.byte	0x04, 0x05
        /*00c2*/ 	.short	(.L_8861 - .L_8860)
.L_8860:
        /*00c4*/ 	.word	0x00000080
        /*00c8*/ 	.word	0x00000001
        /*00cc*/ 	.word	0x00000001


	//----- nvinfo : EIATTR_CRS_STACK_SIZE
	.align		4
.L_8861:
        /*00d0*/ 	.byte	0x04, 0x1e
        /*00d2*/ 	.short	(.L_8863 - .L_8862)
.L_8862:
        /*00d4*/ 	.word	0x00000000


	//----- nvinfo : EIATTR_CBANK_PARAM_SIZE
	.align		4
.L_8863:
        /*00d8*/ 	.byte	0x03, 0x19
        /*00da*/ 	.short	0x0220


	//----- nvinfo : EIATTR_PARAM_CBANK
	.align		4
        /*00dc*/ 	.byte	0x04, 0x0a
        /*00de*/ 	.short	(.L_8865 - .L_8864)
	.align		4
.L_8864:
        /*00e0*/ 	.word	index@(.nv.constant0._ZN2at6native18elementwise_kernelILi128ELi4EZNS0_15gpu_kernel_implIZZZNS0_17expm1_kernel_cudaERNS_18TensorIteratorBaseEENKUlvE_clEvENKUlvE3_clEvEUlN3c108BFloat16EE_EEvS4_RKT_EUliE_EEviT1_)
        /*00e4*/ 	.short	0x0210
        /*00e6*/ 	.short	0x0220


	//----- nvinfo : EIATTR_SW_WAR
	.align		4
.L_8865:
        /*00e8*/ 	.byte	0x04, 0x36
        /*00ea*/ 	.short	(.L_8867 - .L_8866)
.L_8866:
        /*00ec*/ 	.word	0x00000008
.L_8867:


//--------------------- .nv.info._ZN2at6native27unrolled_elementwise_kernelIZZZNS0_17expm1_kernel_cudaERNS_18TensorIteratorBaseEENKUlvE_clEvENKUlvE3_clEvEUlN3c108BFloat16EE_St5arrayIPcLm2EELi4E23TrivialOffsetCalculatorILi1EjESD_NS0_6memory12LoadWithCastILi1EEENSE_13StoreWithCastILi1EEEEEviT_T0_T2_T3_T4_T5_ --------------------------
	.section	.nv.info._ZN2at6native27unrolled_elementwise_kernelIZZZNS0_17expm1_kernel_cudaERNS_18TensorIteratorBaseEENKUlvE_clEvENKUlvE3_clEvEUlN3c108BFloat16EE_St5arrayIPcLm2EELi4E23TrivialOffsetCalculatorILi1EjESD_NS0_6memory12LoadWithCastILi1EEENSE_13StoreWithCastILi1EEEEEviT_T0_T2_T3_T4_T5_,"",@"SHT_CUDA_INFO"
	.sectionflags	@""
	.align	4


	//----- nvinfo : EIATTR_CUDA_API_VERSION
	.align		4
        /*0000*/ 	.byte	0x04, 0x37
        /*0002*/ 	.short	(.L_8869 - .L_8868)
.L_8868:
        /*0004*/ 	.word	0x00000082


	//----- nvinfo : EIATTR_KPARAM_INFO
	.align		4
.L_8869:
        /*0008*/ 	.byte	0x04, 0x17
        /*000a*/ 	.short	(.L_8871 - .L_8870)
.L_8870:
        /*000c*/ 	.word	0x00000000
        /*0010*/ 	.short	0x0006
        /*0012*/ 	.short	0x0024
        /*0014*/ 	.byte	0x00, 0xf0, 0x21, 0x00


	//----- nvinfo : EIATTR_KPARAM_INFO
	.align		4
.L_8871:
        /*0018*/ 	.byte	0x04, 0x17
        /*001a*/ 	.short	(.L_8873 - .L_8872)
.L_8872:
        /*001c*/ 	.word	0x00000000
        /*0020*/ 	.short	0x0005
        /*0022*/ 	.short	0x001c
        /*0024*/ 	.byte	0x00, 0xf0, 0x21, 0x00


	//----- nvinfo : EIATTR_KPARAM_INFO
	.align		4
.L_8873:
        /*0028*/ 	.byte	0x04, 0x17
        /*002a*/ 	.short	(.L_8875 - .L_8874)
.L_8874:
        /*002c*/ 	.word	0x00000000
        /*0030*/ 	.short	0x0004
        /*0032*/ 	.short	0x0019
        /*0034*/ 	.byte	0x00, 0xf0, 0x05, 0x00


	//----- nvinfo : EIATTR_KPARAM_INFO
	.align		4
.L_8875:
        /*0038*/ 	.byte	0x04, 0x17
        /*003a*/ 	.short	(.L_8877 - .L_8876)
.L_8876:
        /*003c*/ 	.word	0x00000000
        /*0040*/ 	.short	0x0003
        /*0042*/ 	.short	0x0018
        /*0044*/ 	.byte	0x00, 0xf0, 0x05, 0x00


	//----- nvinfo : EIATTR_KPARAM_INFO
	.align		4
.L_8877:
        /*0048*/ 	.byte	0x04, 0x17
        /*004a*/ 	.short	(.L_8879 - .L_8878)
.L_8878:
        /*004c*/ 	.word	0x00000000
        /*0050*/ 	.short	0x0002
        /*0052*/ 	.short	0x0008
        /*0054*/ 	.byte	0x00, 0xf0, 0x41, 0x00


	//----- nvinfo : EIATTR_KPARAM_INFO
	.align		4
.L_8879:
        /*0058*/ 	.byte	0x04, 0x17
        /*005a*/ 	.short	(.L_8881 - .L_8880)
.L_8880:
        /*005c*/ 	.word	0x00000000
        /*0060*/ 	.short	0x0001
        /*0062*/ 	.short	0x0004
        /*0064*/ 	.byte	0x00, 0xf0, 0x05, 0x00


	//----- nvinfo : EIATTR_KPARAM_INFO
	.align		4
.L_8881:
        /*0068*/ 	.byte	0x04, 0x17
        /*006a*/ 	.short	(.L_8883 - .L_8882)
.L_8882:
        /*006c*/ 	.word	0x00000000
        /*0070*/ 	.short	0x0000
        /*0072*/ 	.short	0x0000
        /*0074*/ 	.byte	0x00, 0xf0, 0x11, 0x00


	//----- nvinfo : EIATTR_SPARSE_MMA_MASK
	.align		4
.L_8883:
        /*0078*/ 	.byte	0x03, 0x50
        /*007a*/ 	.short	0x0000


	//----- nvinfo : EIATTR_MAXREG_COUNT
	.align		4
        /*007c*/ 	.byte	0x03, 0x1b
        /*007e*/ 	.short	0x00ff


	//----- nvinfo : EIATTR_EXTERNS
	.align		4
        /*0080*/ 	.byte	0x04, 0x0f
        /*0082*/ 	.short	(.L_8885 - .L_8884)


	//   ....[0]....
	.align		4
.L_8884:
        /*0084*/ 	.word	index@(__assertfail)


	//----- nvinfo : EIATTR_MERCURY_ISA_VERSION
	.align		4
.L_8885:
        /*0088*/ 	.byte	0x03, 0x5f
        /*008a*/ 	.short	0x0101


	//----- nvinfo : EIATTR_SYSCALL_OFFSETS
	.align		4
        /*008c*/ 	.byte	0x04, 0x46
        /*008e*/ 	.short	(.L_8887 - .L_8886)


	//   ....[0]....
.L_8886:
        /*0090*/ 	.word	0x000010e0


	//   ....[1]....
        /*0094*/ 	.word	0x00002220


	//   ....[2]....
        /*0098*/ 	.word	0x00003370


	//   ....[3]....
        /*009c*/ 	.word	0x00004490


	//   ....[4]....
        /*00a0*/ 	.word	0x00005dd0


	//   ....[5]....
        /*00a4*/ 	.word	0x00006df0


	//   ....[6]....
        /*00a8*/ 	.word	0x00007dd0


	//   ....[7]....
        /*00ac*/ 	.word	0x00008db0


	//----- nvinfo : EIATTR_EXIT_INSTR_OFFSETS
	.align		4
.L_8887:
        /*00b0*/ 	.byte	0x04, 0x1c
        /*00b2*/ 	.short	(.L_8889 - .L_8888)


	//   ....[0]....
.L_8888:
        /*00b4*/ 	.word	0x00007e90


	//   ....[1]....
        /*00b8*/ 	.word	0x00007fe0


	//   ....[2]....
        /*00bc*/ 	.word	0x00008020


	//   ....[3]....
        /*00c0*/ 	.word	0x000080c0


	//   ....[4]....
        /*00c4*/ 	.word	0x00008100


	//   ....[5]....
        /*00c8*/ 	.word	0x00008140


	//   ....[6]....
        /*00cc*/ 	.word	0x000081d0


	//   ....[7]....
        /*00d0*/ 	.word	0x00008210


	//   ....[8]....
        /*00d4*/ 	.word	0x000082b0


	//   ....[9]....
        /*00d8*/ 	.word	0x00008300


	//   ....[10]....
        /*00dc*/ 	.word	0x00008350


	//   ....[11]....
        /*00e0*/ 	.word	0x00008420


	//   ....[12]....
        /*00e4*/ 	.word	0x00008480


	//   ....[13]....
        /*00e8*/ 	.word	0x00008610


	//   ....[14]....
        /*00ec*/ 	.word	0x00008770


	//   ....[15]....
        /*00f0*/ 	.word	0x00008790


	//   ....[16]....
        /*00f4*/ 	.word	0x00008850


	//   ....[17]....
        /*00f8*/ 	.word	0x000089d0


	//   ....[18]....
        /*00fc*/ 	.word	0x00008b50


	//   ....[19]....
        /*0100*/ 	.word	0x00008cb0


	//   ....[20]....
        /*0104*/ 	.word	0x00008dc0


	//   ....[21]....
        /*0108*/ 	.word	0x00008e00


	//   ....[22]....
        /*010c*/ 	.word	0x00008e40


	//----- nvinfo : EIATTR_MAX_THREADS
	.align		4
.L_8889:
        /*0110*/ 	.byte	0x04, 0x05
        /*0112*/ 	.short	(.L_8891 - .L_8890)
.L_8890:
        /*0114*/ 	.word	0x00000080
        /*0118*/ 	.word	0x00000001
        /*011c*/ 	.word	0x00000001


	//----- nvinfo : EIATTR_CRS_STACK_SIZE
	.align		4
.L_8891:
        /*0120*/ 	.byte	0x04, 0x1e
        /*0122*/ 	.short	(.L_8893 - .L_8892)
.L_8892:
        /*0124*/ 	.word	0x00000000


	//----- nvinfo : EIATTR_CBANK_PARAM_SIZE
	.align		4
.L_8893:
        /*0128*/ 	.byte	0x03, 0x19
        /*012a*/ 	.short	0x002c


	//----- nvinfo : EIATTR_PARAM_CBANK
	.align		4
        /*012c*/ 	.byte	0x04, 0x0a
        /*012e*/ 	.short	(.L_8895 - .L_8894)
	.align		4
.L_8894:
        /*0130*/ 	.word	index@(.nv.constant0._ZN2at6native27unrolled_elementwise_kernelIZZZNS0_17expm1_kernel_cudaERNS_18TensorIteratorBaseEENKUlvE_clEvENKUlvE3_clEvEUlN3c108BFloat16EE_St5arrayIPcLm2EELi4E23TrivialOffsetCalculatorILi1EjESD_NS0_6memory12LoadWithCastILi1EEENSE_13StoreWithCastILi1EEEEEviT_T0_T2_T3_T4_T5_)
        /*0134*/ 	.short	0x0210
        /*0136*/ 	.short	0x002c


	//----- nvinfo : EIATTR_SW_WAR
	.align		4
.L_8895:
        /*0138*/ 	.byte	0x04, 0x36
        /*013a*/ 	.short	(.L_8897 - .L_8896)
.L_8896:
        /*013c*/ 	.word	0x00000008
.L_8897:


//--------------------- .nv.info._ZN2at6native18elementwise_kernelILi128ELi4EZNS0_22gpu_kernel_impl_nocastIZZZNS0_17expm1_kernel_cudaERNS_18TensorIteratorBaseEENKUlvE_clEvENKUlvE3_clEvEUlN3c108BFloat16EE_EEvS4_RKT_EUliE_EEviT1_ --------------------------
	.section	.nv.info._ZN2at6native18elementwise_kernelILi128ELi4EZNS0_22gpu_kernel_impl_nocastIZZZNS0_17expm1_kernel_cudaERNS_18TensorIteratorBaseEENKUlvE_clEvENKUlvE3_clEvEUlN3c108BFloat16EE_EEvS4_RKT_EUliE_EEviT1_,"",@"SHT_CUDA_INFO"
	.sectionflags	@""
	.align	4


	//----- nvinfo : EIATTR_CUDA_API_VERSION
	.align		4
        /*0000*/ 	.byte	0x04, 0x37
        /*0002*/ 	.short	(.L_8899 - .L_8898)
.L_8898:
        /*0004*/ 	.word	0x00000082


	//----- nvinfo : EIATTR_KPARAM_INFO
	.align		4
.L_8899:
        /*0008*/ 	.byte	0x04, 0x17
        /*000a*/ 	.short	(.L_8901 - .L_8900)
.L_8900:
        /*000c*/ 	.word	0x00000000
        /*0010*/ 	.short	0x0001
        /*0012*/ 	.short	0x0008
        /*0014*/ 	.byte	0x00, 0xf0, 0x61, 0x08


	//----- nvinfo : EIATTR_KPARAM_INFO
	.align		4
.L_8901:
        /*0018*/ 	.byte	0x04, 0x17
        /*001a*/ 	.short	(.L_8903 - .L_8902)
.L_8902:
        /*001c*/ 	.word	0x00000000
        /*0020*/ 	.short	0x0000
        /*0022*/ 	.short	0x0000
        /*0024*/ 	.byte	0x00, 0xf0, 0x11, 0x00


	//----- nvinfo : EIATTR_SPARSE_MMA_MASK
	.align		4
.L_8903:
        /*0028*/ 	.byte	0x03, 0x50
        /*002a*/ 	.short	0x0000


	//----- nvinfo : EIATTR_MAXREG_COUNT
	.align		4
        /*002c*/ 	.byte	0x03, 0x1b
        /*002e*/ 	.short	0x0080


	//----- nvinfo : EIATTR_MERCURY_ISA_VERSION
	.align		4
        /*0030*/ 	.byte	0x03, 0x5f
        /*0032*/ 	.short	0x0101


	//----- nvinfo : EIATTR_EXIT_INSTR_OFFSETS
	.align		4
        /*0034*/ 	.byte	0x04, 0x1c
        /*0036*/ 	.short	(.L_8905 - .L_8904)


	//   ....[0]....
.L_8904:
        /*0038*/ 	.word	0x00004070


	//   ....[1]....
        /*003c*/ 	.word	0x00005590


	//----- nvinfo : EIATTR_MAX_THREADS
	.align		4
.L_8905:
        /*0040*/ 	.byte	0x04, 0x05
        /*0042*/ 	.short	(.L_8907 - .L_8906)
.L_8906:
        /*0044*/ 	.word	0x00000080
        /*0048*/ 	.word	0x00000001
        /*004c*/ 	.word	0x00000001


	//----- nvinfo : EIATTR_CRS_STACK_SIZE
	.align		4
.L_8907:
        /*0050*/ 	.byte	0x04, 0x1e
        /*0052*/ 	.short	(.L_8909 - .L_8908)
.L_8908:
        /*0054*/ 	.word	0x00000000


	//----- nvinfo : EIATTR_CBANK_PARAM_SIZE
	.align		4
.L_8909:
        /*0058*/ 	.byte	0x03, 0x19
        /*005a*/ 	.short	0x0220


	//----- nvinfo : EIATTR_PARAM_CBANK
	.align		4
        /*005c*/ 	.byte	0x04, 0x0a
        /*005e*/ 	.short	(.L_8911 - .L_8910)
	.align		4
.L_8910:
        /*0060*/ 	.word	index@(.nv.constant0._ZN2at6native18elementwise_kernelILi128ELi4EZNS0_22gpu_kernel_impl_nocastIZZZNS0_17expm1_kernel_cudaERNS_18TensorIteratorBaseEENKUlvE_clEvENKUlvE3_clEvEUlN3c108BFloat16EE_EEvS4_RKT_EUliE_EEviT1_)
        /*0064*/ 	.short	0x0210
        /*0066*/ 	.short	0x0220


	//----- nvinfo : EIATTR_SW_WAR
	.align		4
.L_8911:
        /*0068*/ 	.byte	0x04, 0x36
        /*006a*/ 	.short	(.L_8913 - .L_8912)
.L_8912:
        /*006c*/ 	.word	0x00000008
.L_8913:


//--------------------- .nv.info._ZN2at6native27unrolled_elementwise_kernelIZZZNS0_17expm1_kernel_cudaERNS_18TensorIteratorBaseEENKUlvE_clEvENKUlvE3_clEvEUlN3c108BFloat16EE_St5arrayIPcLm2EELi4E23TrivialOffsetCalculatorILi1EjESD_NS0_6memory15LoadWithoutCastENSE_16StoreWithoutCastEEEviT_T0_T2_T3_T4_T5_ --------------------------
	.section	.nv.info._ZN2at6native27unrolled_elementwise_kernelIZZZNS0_17expm1_kernel_cudaERNS_18TensorIteratorBaseEENKUlvE_clEvENKUlvE3_clEvEUlN3c108BFloat16EE_St5arrayIPcLm2EELi4E23TrivialOffsetCalculatorILi1EjESD_NS0_6memory15LoadWithoutCastENSE_16StoreWithoutCastEEEviT_T0_T2_T3_T4_T5_,"",@"SHT_CUDA_INFO"
	.sectionflags	@""
	.align	4


	//----- nvinfo : EIATTR_CUDA_API_VERSION
	.align		4
        /*0000*/ 	.byte	0x04, 0x37
        /*0002*/ 	.short	(.L_8915 - .L_8914)
.L_8914:
        /*0004*/ 	.word	0x00000082


	//----- nvinfo : EIATTR_KPARAM_INFO
	.align		4
.L_8915:
        /*0008*/ 	.byte	0x04, 0x17
        /*000a*/ 	.short	(.L_8917 - .L_8916)
.L_8916:
        /*000c*/ 	.word	0x00000000
        /*0010*/ 	.short	0x0006
        /*0012*/ 	.short	0x001b
        /*0014*/ 	.byte	0x00, 0xf0, 0x05, 0x00


	//----- nvinfo : EIATTR_KPARAM_INFO
	.align		4
.L_8917:
        /*0018*/ 	.byte	0x04, 0x17
        /*001a*/ 	.short	(.L_8919 - .L_8918)
.L_8918:
        /*001c*/ 	.word	0x00000000
        /*0020*/ 	.short	0x0005
        /*0022*/ 	.short	0x001a
        /*0024*/ 	.byte	0x00, 0xf0, 0x05, 0x00


	//----- nvinfo : EIATTR_KPARAM_INFO
	.align		4
.L_8919:
        /*0028*/ 	.byte	0x04, 0x17
        /*002a*/ 	.short	(.L_8921 - .L_8920)
.L_8920:
        /*002c*/ 	.word	0x00000000
        /*0030*/ 	.short	0x0004
        /*0032*/ 	.short	0x0019
        /*0034*/ 	.byte	0x00, 0xf0, 0x05, 0x00


	//----- nvinfo : EIATTR_KPARAM_INFO
	.align		4
.L_8921:
        /*0038*/ 	.byte	0x04, 0x17
        /*003a*/ 	.short	(.L_8923 - .L_8922)
.L_8922:
        /*003c*/ 	.word	0x00000000
        /*0040*/ 	.short	0x0003
        /*0042*/ 	.short	0x0018
        /*0044*/ 	.byte	0x00, 0xf0, 0x05, 0x00


	//----- nvinfo : EIATTR_KPARAM_INFO
	.align		4
.L_8923:
        /*0048*/ 	.byte	0x04, 0x17
        /*004a*/ 	.short	(.L_8925 - .L_8924)
.L_8924:
        /*004c*/ 	.word	0x00000000
        /*0050*/ 	.short	0x0002
        /*0052*/ 	.short	0x0008
        /*0054*/ 	.byte	0x00, 0xf0, 0x41, 0x00


	//----- nvinfo : EIATTR_KPARAM_INFO
	.align		4
.L_8925:
        /*0058*/ 	.byte	0x04, 0x17
        /*005a*/ 	.short	(.L_8927 - .L_8926)
.L_8926:
        /*005c*/ 	.word	0x00000000
        /*0060*/ 	.short	0x0001
        /*0062*/ 	.short	0x0004
        /*0064*/ 	.byte	0x00, 0xf0, 0x05, 0x00


	//----- nvinfo : EIATTR_KPARAM_INFO
	.align		4
.L_8927:
        /*0068*/ 	.byte	0x04, 0x17
        /*006a*/ 	.short	(.L_8929 - .L_8928)
.L_8928:
        /*006c*/ 	.word	0x00000000
        /*0070*/ 	.short	0x0000
        /*0072*/ 	.short	0x0000
        /*0074*/ 	.byte	0x00, 0xf0, 0x11, 0x00


	//----- nvinfo : EIATTR_SPARSE_MMA_MASK
	.align		4
.L_8929:
        /*0078*/ 	.byte	0x03, 0x50
        /*007a*/ 	.short	0x0000


	//----- nvinfo : EIATTR_MAXREG_COUNT
	.align		4
        /*007c*/ 	.byte	0x03, 0x1b
        /*007e*/ 	.short	0x00ff


	//----- nvinfo : EIATTR_MERCURY_ISA_VERSION
	.align		4
        /*0080*/ 	.byte	0x03, 0x5f
        /*0082*/ 	.short	0x0101


	//----- nvinfo : EIATTR_EXIT_INSTR_OFFSETS
	.align		4
        /*0084*/ 	.byte	0x04, 0x1c
        /*0086*/ 	.short	(.L_8931 - .L_8930)


	//   ....[0]....
.L_8930:
        /*0088*/ 	.word	0x00000b50


	//   ....[1]....
        /*008c*/ 	.word	0x00000ba0


	//----- nvinfo : EIATTR_MAX_THREADS
	.align		4
.L_8931:
        /*0090*/ 	.byte	0x04, 0x05
        /*0092*/ 	.short	(.L_8933 - .L_8932)
.L_8932:
        /*0094*/ 	.word	0x00000080
        /*0098*/ 	.word	0x00000001
        /*009c*/ 	.word	0x00000001


	//----- nvinfo : EIATTR_CRS_STACK_SIZE
	.align		4
.L_8933:
        /*00a0*/ 	.byte	0x04, 0x1e
        /*00a2*/ 	.short	(.L_8935 - .L_8934)
.L_8934:
        /*00a4*/ 	.word	0x00000000


	//----- nvinfo : EIATTR_CBANK_PARAM_SIZE
	.align		4
.L_8935:
        /*00a8*/ 	.byte	0x03, 0x19
        /*00aa*/ 	.short	0x001c


	//----- nvinfo : EIATTR_PARAM_CBANK
	.align		4
        /*00ac*/ 	.byte	0x04, 0x0a
        /*00ae*/ 	.short	(.L_8937 - .L_8936)
	.align		4
.L_8936:
        /*00b0*/ 	.word	index@(.nv.constant0._ZN2at6native27unrolled_elementwise_kernelIZZZNS0_17expm1_kernel_cudaERNS_18TensorIteratorBaseEENKUlvE_clEvENKUlvE3_clEvEUlN3c108BFloat16EE_St5arrayIPcLm2EELi4E23TrivialOffsetCalculatorILi1EjESD_NS0_6memory15LoadWithoutCastENSE_16StoreWithoutCastEEEviT_T0_T2_T3_T4_T5_)
        /*00b4*/ 	.short	0x0210
        /*00b6*/ 	.short	0x001c


	//----- nvinfo : EIATTR_SW_WAR
	.align		4
.L_8937:
        /*00b8*/ 	.byte	0x04, 0x36
        /*00ba*/ 	.short	(.L_8939 - .L_8938)
.L_8938:
        /*00bc*/ 	.word	0x00000008
.L_8939:


//--------------------- .nv.info._ZN2at6native29vectorized_elementwise_kernelILi2EZZZNS0_17expm1_kernel_cudaERNS_18TensorIteratorBaseEENKUlvE_clEvENKUlvE3_clEvEUlN3c108BFloat16EE_St5arrayIPcLm2EEEEviT0_T1_ --------------------------
	.section	.nv.info._ZN2at6native29vectorized_elementwise_kernelILi2EZZZNS0_17expm1_kernel_cudaERNS_18TensorIteratorBaseEENKUlvE_clEvENKUlvE3_clEvEUlN3c108BFloat16EE_St5arrayIPcLm2EEEEviT0_T1_,"",@"SHT_CUDA_INFO"
	.sectionflags	@""
	.align	4


	//----- nvinfo : EIATTR_CUDA_API_VERSION
	.align		4
        /*0000*/ 	.byte	0x04, 0x37
        /*0002*/ 	.short	(.L_8941 - .L_8940)
.L_8940:
        /*0004*/ 	.word	0x00000082


	//----- nvinfo : EIATTR_KPARAM_INFO
	.align		4
.L_8941:
        /*0008*/ 	.byte	0x04, 0x17
        /*000a*/ 	.short	(.L_8943 - .L_8942)
.L_8942:
        /*000c*/ 	.word	0x00000000
        /*0010*/ 	.short	0x0002
        /*0012*/ 	.short	0x0008
        /*0014*/ 	.byte	0x00, 0xf0, 0x41, 0x00


	//----- nvinfo : EIATTR_KPARAM_INFO
	.align		4
.L_8943:
        /*0018*/ 	.byte	0x04, 0x17
        /*001a*/ 	.short	(.L_8945 - .L_8944)
.L_8944:
        /*001c*/ 	.word	0x00000000
        /*0020*/ 	.short	0x0001
        /*0022*/ 	.short	0x0004
        /*0024*/ 	.byte	0x00, 0xf0, 0x05, 0x00


	//----- nvinfo : EIATTR_KPARAM_INFO
	.align		4
.L_8945:
        /*0028*/ 	.byte	0x04, 0x17
        /*002a*/ 	.short	(.L_8947 - .L_8946)
.L_8946:
        /*002c*/ 	.word	0x00000000
        /*0030*/ 	.short	0x0000
        /*0032*/ 	.short	0x0000
        /*0034*/ 	.byte	0x00, 0xf0, 0x11, 0x00


	//----- nvinfo : EIATTR_SPARSE_MMA_MASK
	.align		4
.L_8947:
        /*0038*/ 	.byte	0x03, 0x50
        /*003a*/ 	.short	0x0000


	//----- nvinfo : EIATTR_MAXREG_COUNT
	.align		4
        /*003c*/ 	.byte	0x03, 0x1b
        /*003e*/ 	.short	0x00ff


	//----- nvinfo : EIATTR_MERCURY_ISA_VERSION
	.align		4
        /*0040*/ 	.byte	0x03, 0x5f
        /*0042*/ 	.short	0x0101


	//----- nvinfo : EIATTR_EXIT_INSTR_OFFSETS
	.align		4
        /*0044*/ 	.byte	0x04, 0x1c
        /*0046*/ 	.short	(.L_8949 - .L_8948)


	//   ....[0]....
.L_8948:
        /*0048*/ 	.word	0x00000e80


	//   ....[1]....
        /*004c*/ 	.word	0x00002560


	//   ....[2]....
        /*0050*/ 	.word	0x000025b0


	//----- nvinfo : EIATTR_MAX_THREADS
	.align		4
.L_8949:
        /*0054*/ 	.byte	0x04, 0x05
        /*0056*/ 	.short	(.L_8951 - .L_8950)
.L_8950:
        /*0058*/ 	.word	0x00000080
        /*005c*/ 	.word	0x00000001
        /*0060*/ 	.word	0x00000001


	//----- nvinfo : EIATTR_CRS_STACK_SIZE
	.align		4
.L_8951:
        /*0064*/ 	.byte	0x04, 0x1e
        /*0066*/ 	.short	(.L_8953 - .L_8952)
.L_8952:
        /*0068*/ 	.word	0x00000000


	//----- nvinfo : EIATTR_CBANK_PARAM_SIZE
	.align		4
.L_8953:
        /*006c*/ 	.byte	0x03, 0x19
        /*006e*/ 	.short	0x0018


	//----- nvinfo : EIATTR_PARAM_CBANK
	.align		4
        /*0070*/ 	.byte	0x04, 0x0a
        /*0072*/ 	.short	(.L_8955 - .L_8954)
	.align		4
.L_8954:
        /*0074*/ 	.word	index@(.nv.constant0._ZN2at6native29vectorized_elementwise_kernelILi2EZZZNS0_17expm1_kernel_cudaERNS_18TensorIteratorBaseEENKUlvE_clEvENKUlvE3_clEvEUlN3c108BFloat16EE_St5arrayIPcLm2EEEEviT0_T1_)
        /*0078*/ 	.short	0x0210
        /*007a*/ 	.short	0x0018


	//----- nvinfo : EIATTR_SW_WAR
	.align		4
.L_8955:
        /*007c*/ 	.byte	0x04, 0x36
        /*007e*/ 	.short	(.L_8957 - .L_8956)
.L_8956:
        /*0080*/ 	.word	0x00000008
.L_8957:


//--------------------- .nv.info._ZN2at6native29vectorized_elementwise_kernelILi4EZZZNS0_17expm1_kernel_cudaERNS_18TensorIteratorBaseEENKUlvE_clEvENKUlvE3_clEvEUlN3c108BFloat16EE_St5arrayIPcLm2EEEEviT0_T1_ --------------------------
	.section	.nv.info._ZN2at6native29vectorized_elementwise_kernelILi4EZZZNS0_17expm1_kernel_cudaERNS_18TensorIteratorBaseEENKUlvE_clEvENKUlvE3_clEvEUlN3c108BFloat16EE_St5arrayIPcLm2EEEEviT0_T1_,"",@"SHT_CUDA_INFO"
	.sectionflags	@""
	.align	4


	//----- nvinfo : EIATTR_CUDA_API_VERSION
	.align		4
        /*0000*/ 	.byte	0x04, 0x37
        /*0002*/ 	.short	(.L_8959 - .L_8958)
.L_8958:
        /*0004*/ 	.word	0x00000082


	//----- nvinfo : EIATTR_KPARAM_INFO
	.align		4
.L_8959:
        /*0008*/ 	.byte	0x04, 0x17
        /*000a*/ 	.short	(.L_8961 - .L_8960)
.L_8960:
        /*000c*/ 	.word	0x00000000
        /*0010*/ 	.short	0x0002
        /*0012*/ 	.short	0x0008
        /*0014*/ 	.byte	0x00, 0xf0, 0x41, 0x00


	//----- nvinfo : EIATTR_KPARAM_INFO
	.align		4
.L_8961:
        /*0018*/ 	.byte	0x04, 0x17
        /*001a*/ 	.short	(.L_8963 - .L_8962)
.L_8962:
        /*001c*/ 	.word	0x00000000
        /*0020*/ 	.short	0x0001
        /*0022*/ 	.short	0x0004
        /*0024*/ 	.byte	0x00, 0xf0, 0x05, 0x00


	//----- nvinfo : EIATTR_KPARAM_INFO
	.align		4
.L_8963:
        /*0028*/ 	.byte	0x04, 0x17
        /*002a*/ 	.short	(.L_8965 - .L_8964)
.L_8964:
        /*002c*/ 	.word	0x00000000
        /*0030*/ 	.short	0x0000
        /*0032*/ 	.short	0x0000
        /*0034*/ 	.byte	0x00, 0xf0, 0x11, 0x00


	//----- nvinfo : EIATTR_SPARSE_MMA_MASK
	.align		4
.L_8965:
        /*0038*/ 	.byte	0x03, 0x50
        /*003a*/ 	.short	0x0000


	//----- nvinfo : EIATTR_MAXREG_COUNT
	.align		4
        /*003c*/ 	.byte	0x03, 0x1b
        /*003e*/ 	.short	0x00ff


	//----- nvinfo : EIATTR_MERCURY_ISA_VERSION
	.align		4
        /*0040*/ 	.byte	0x03, 0x5f
        /*0042*/ 	.short	0x0101


	//----- nvinfo : EIATTR_EXIT_INSTR_OFFSETS
	.align		4
        /*0044*/ 	.byte	0x04, 0x1c
        /*0046*/ 	.short	(.L_8967 - .L_8966)


	//   ....[0]....
.L_8966:
        /*0048*/ 	.word	0x00000e40


	//   ....[1]....
        /*004c*/ 	.word	0x00002520


	//   ....[2]....
        /*0050*/ 	.word	0x00002570


	//----- nvinfo : EIATTR_MAX_THREADS
	.align		4
.L_8967:
        /*0054*/ 	.byte	0x04, 0x05
        /*0056*/ 	.short	(.L_8969 - .L_8968)
.L_8968:
        /*0058*/ 	.word	0x00000080
        /*005c*/ 	.word	0x00000001
        /*0060*/ 	.word	0x00000001


	//----- nvinfo : EIATTR_CRS_STACK_SIZE
	.align		4
.L_8969:
        /*0064*/ 	.byte	0x04, 0x1e
        /*0066*/ 	.short	(.L_8971 - .L_8970)
.L_8970:
        /*0068*/ 	.word	0x00000000


	//----- nvinfo : EIATTR_CBANK_PARAM_SIZE
	.align		4
.L_8971:
        /*006c*/ 	.byte	0x03, 0x19
        /*006e*/ 	.short	0x0018


	//----- nvinfo : EIATTR_PARAM_CBANK
	.align		4
        /*0070*/ 	.byte	0x04, 0x0a
        /*0072*/ 	.short	(.L_8973 - .L_8972)
	.align		4
.L_8972:
        /*0074*/ 	.word	index@(.nv.constant0._ZN2at6native29vectorized_elementwise_kernelILi4EZZZNS0_17expm1_kernel_cudaERNS_18TensorIteratorBaseEENKUlvE_clEvENKUlvE3_clEvEUlN3c108BFloat16EE_St5arrayIPcLm2EEEEviT0_T1_)
        /*0078*/ 	.short	0x0210
        /*007a*/ 	.short	0x0018


	//----- nvinfo : EIATTR_SW_WAR
	.align		4
.L_8973:
        /*007c*/ 	.byte	0x04, 0x36
        /*007e*/ 	.short	(.L_8975 - .L_8974)
.L_8974:
        /*0080*/ 	.word	0x00000008
.L_8975:


//--------------------- .nv.info._ZN2at6native29vectorized_elementwise_kernelILi8EZZZNS0_17expm1_kernel_cudaERNS_18TensorIteratorBaseEENKUlvE_clEvENKUlvE3_clEvEUlN3c108BFloat16EE_St5arrayIPcLm2EEEEviT0_T1_ --------------------------
	.section	.nv.info._ZN2at6native29vectorized_elementwise_kernelILi8EZZZNS0_17expm1_kernel_cudaERNS_18TensorIteratorBaseEENKUlvE_clEvENKUlvE3_clEvEUlN3c108BFloat16EE_St5arrayIPcLm2EEEEviT0_T1_,"",@"SHT_CUDA_INFO"
	.sectionflags	@""
	.align	4


	//----- nvinfo : EIATTR_CUDA_API_VERSION
	.align		4
        /*0000*/ 	.byte	0x04, 0x37
        /*0002*/ 	.short	(.L_8977 - .L_8976)
.L_8976:
        /*0004*/ 	.word	0x00000082


	//----- nvinfo : EIATTR_KPARAM_INFO
	.align		4
.L_8977:
        /*0008*/ 	.byte	0x04, 0x17
        /*000a*/ 	.short	(.L_8979 - .L_8978)
.L_8978:
        /*000c*/ 	.word	0x00000000
        /*0010*/ 	.short	0x0002
        /*0012*/ 	.short	0x0008
        /*0014*/ 	.byte	0x00, 0xf0, 0x41, 0x00


	//----- nvinfo : EIATTR_KPARAM_INFO
	.align		4
.L_8979:
        /*0018*/ 	.byte	0x04, 0x17
        /*001a*/ 	.short	(.L_8981 - .L_8980)
.L_8980:
        /*001c*/ 	.word	0x00000000
        /*0020*/ 	.short	0x0001
        /*0022*/ 	.short	0x0004
        /*0024*/ 	.byte	0x00, 0xf0, 0x05, 0x00


	//----- nvinfo : EIATTR_KPARAM_INFO
	.align		4
.L_8981:
        /*0028*/ 	.byte	0x04, 0x17
        /*002a*/ 	.short	(.L_8983 - .L_8982)
.L_8982:
        /*002c*/ 	.word	0x00000000
        /*0030*/ 	.short	0x0000
        /*0032*/ 	.short	0x0000
        /*0034*/ 	.byte	0x00, 0xf0, 0x11, 0x00


	//----- nvinfo : EIATTR_SPARSE_MMA_MASK
	.align		4
.L_8983:
        /*0038*/ 	.byte	0x03, 0x50
        /*003a*/ 	.short	0x0000


	//----- nvinfo : EIATTR_MAXREG_COUNT
	.align		4
        /*003c*/ 	.byte	0x03, 0x1b
        /*003e*/ 	.short	0x00ff


	//----- nvinfo : EIATTR_MERCURY_ISA_VERSION
	.align		4
        /*0040*/ 	.byte	0x03, 0x5f
        /*0042*/ 	.short	0x0101


	//----- nvinfo : EIATTR_EXIT_INSTR_OFFSETS
	.align		4
        /*0044*/ 	.byte	0x04, 0x1c
        /*0046*/ 	.short	(.L_8985 - .L_8984)


	//   ....[0]....
.L_8984:
        /*0048*/ 	.word	0x00000e20


	//   ....[1]....
        /*004c*/ 	.word	0x00002500


	//   ....[2]....
        /*0050*/ 	.word	0x00002550


	//----- nvinfo : EIATTR_MAX_THREADS
	.align		4
.L_8985:
        /*0054*/ 	.byte	0x04, 0x05
        /*0056*/ 	.short	(.L_8987 - .L_8986)
.L_8986:
        /*0058*/ 	.word	0x00000080
        /*005c*/ 	.word	0x00000001
        /*0060*/ 	.word	0x00000001


	//----- nvinfo : EIATTR_CRS_STACK_SIZE
	.align		4
.L_8987:
        /*0064*/ 	.byte	0x04, 0x1e
        /*0066*/ 	.short	(.L_8989 - .L_8988)
.L_8988:
        /*0068*/ 	.word	0x00000000


	//----- nvinfo : EIATTR_CBANK_PARAM_SIZE
	.align		4
.L_8989:
        /*006c*/ 	.byte	0x03, 0x19
        /*006e*/ 	.short	0x0018


	//----- nvinfo : EIATTR_PARAM_CBANK
	.align		4
        /*0070*/ 	.byte	0x04, 0x0a
        /*0072*/ 	.short	(.L_8991 - .L_8990)
	.align		4
.L_8990:
        /*0074*/ 	.word	index@(.nv.constant0._ZN2at6native29vectorized_elementwise_kernelILi8EZZZNS0_17expm1_kernel_cudaERNS_18TensorIteratorBaseEENKUlvE_clEvENKUlvE3_clEvEUlN3c108BFloat16EE_St5arrayIPcLm2EEEEviT0_T1_)
        /*0078*/ 	.short	0x0210
        /*007a*/ 	.short	0x0018


	//----- nvinfo : EIATTR_SW_WAR
	.align		4
.L_8991:
        /*007c*/ 	.byte	0x04, 0x36
        /*007e*/ 	.short	(.L_8993 - .L_8992)
.L_8992:
        /*0080*/ 	.word	0x00000008
.L_8993:


//--------------------- .nv.info._ZN2at6native18elementwise_kernelILi128ELi4EZNS0_15gpu_kernel_implIZZZNS0_17expm1_kernel_cudaERNS_18TensorIteratorBaseEENKUlvE_clEvENKUlvE2_clEvEUlN3c107complexIfEEE_EEvS4_RKT_EUliE_EEviT1_ --------------------------
	.section	.nv.info._ZN2at6native18elementwise_kernelILi128ELi4EZNS0_15gpu_kernel_implIZZZNS0_17expm1_kernel_cudaERNS_18TensorIteratorBaseEENKUlvE_clEvENKUlvE2_clEvEUlN3c107complexIfEEE_EEvS4_RKT_EUliE_EEviT1_,"",@"SHT_CUDA_INFO"
	.sectionflags	@""
	.align	4


	//----- nvinfo : EIATTR_CUDA_API_VERSION
	.align		4
        /*0000*/ 	.byte	0x04, 0x37
        /*0002*/ 	.short	(.L_8995 - .L_8994)
.L_8994:
        /*0004*/ 	.word	0x00000082


	//----- nvinfo : EIATTR_KPARAM_INFO
	.align		4
.L_8995:
        /*0008*/ 	.byte	0x04, 0x17
        /*000a*/ 	.short	(.L_8997 - .L_8996)
.L_8996:
        /*000c*/ 	.word	0x00000000
        /*0010*/ 	.short	0x0001
        /*0012*/ 	.short	0x0008
        /*0014*/ 	.byte	0x00, 0xf0, 0x61, 0x08


	//----- nvinfo : EIATTR_KPARAM_INFO
	.align		4
.L_8997:
        /*0018*/ 	.byte	0x04, 0x17
        /*001a*/ 	.short	(.L_8999 - .L_8998)
.L_8998:
        /*001c*/ 	.word	0x00000000
        /*0020*/ 	.short	0x0000
        /*0022*/ 	.short	0x0000
        /*0024*/ 	.byte	0x00, 0xf0, 0x11, 0x00


	//----- nvinfo : EIATTR_SPARSE_MMA_MASK
	.align		4
.L_8999:
        /*0028*/ 	.byte	0x03, 0x50
        /*002a*/ 	.short	0x0000


	//----- nvinfo : EIATTR_MAXREG_COUNT
	.align		4
        /*002c*/ 	.byte	0x03, 0x1b
        /*002e*/ 	.short	0x0080


	//----- nvinfo : EIATTR_EXTERNS
	.align		4
        /*0030*/ 	.byte	0x04, 0x0f
        /*0032*/ 	.short	(.L_9001 - .L_9000)


	//   ....[0]....
	.align		4
.L_9000:
        /*0034*/ 	.word	index@(__assertfail)


	//----- nvinfo : EIATTR_MERCURY_ISA_VERSION
	.align		4
.L_9001:
        /*0038*/ 	.byte	0x03, 0x5f
        /*003a*/ 	.short	0x0101


	//----- nvinfo : EIATTR_SYSCALL_OFFSETS
	.align		4
        /*003c*/ 	.byte	0x04, 0x46
        /*003e*/ 	.short	(.L_9003 - .L_9002)


	//   ....[0]....
.L_9002:
        /*0040*/ 	.word	0x000022b0


	//   ....[1]....
        /*0044*/ 	.word	0x00003370


	//   ....[2]....
        /*0048*/ 	.word	0x00005640


	//   ....[3]....
        /*004c*/ 	.word	0x00006700


	//   ....[4]....
        /*0050*/ 	.word	0x000089c0


	//   ....[5]....
        /*0054*/ 	.word	0x00009a80


	//   ....[6]....
        /*0058*/ 	.word	0x0000bd30


	//   ....[7]....
        /*005c*/ 	.word	0x0000cdf0


	//----- nvinfo : EIATTR_EXIT_INSTR_OFFSETS
	.align		4
.L_9003:
        /*0060*/ 	.byte	0x04, 0x1c
        /*0062*/ 	.short	(.L_9005 - .L_9004)


	//   ....[0]....
.L_9004:
        /*0064*/ 	.word	0x00009b30


	//   ....[1]....
        /*0068*/ 	.word	0x0000c100


	//   ....[2]....
        /*006c*/ 	.word	0x0000c140


	//   ....[3]....
        /*0070*/ 	.word	0x0000c1d0


	//   ....[4]....
        /*0074*/ 	.word	0x0000c200


	//   ....[5]....
        /*0078*/ 	.word	0x0000c230


	//   ....[6]....
        /*007c*/ 	.word	0x0000c2b0


	//   ....[7]....
        /*0080*/ 	.word	0x0000c2e0


	//   ....[8]....
        /*0084*/ 	.word	0x0000c360


	//   ....[9]....
        /*0088*/ 	.word	0x0000c390


	//   ....[10]....
        /*008c*/ 	.word	0x0000c3d0


	//   ....[11]....
        /*0090*/ 	.word	0x0000c4b0


	//   ....[12]....
        /*0094*/ 	.word	0x0000c510


	//   ....[13]....
        /*0098*/ 	.word	0x0000c690


	//   ....[14]....
        /*009c*/ 	.word	0x0000c7e0


	//   ....[15]....
        /*00a0*/ 	.word	0x0000c810


	//   ....[16]....
        /*00a4*/ 	.word	0x0000c8c0


	//   ....[17]....
        /*00a8*/ 	.word	0x0000ca30


	//   ....[18]....
        /*00ac*/ 	.word	0x0000cba0


	//   ....[19]....
        /*00b0*/ 	.word	0x0000ccf0


	//   ....[20]....
        /*00b4*/ 	.word	0x0000ce00


	//   ....[21]....
        /*00b8*/ 	.word	0x0000ce30


	//   ....[22]....
        /*00bc*/ 	.word	0x0000ce60


	//----- nvinfo : EIATTR_MAX_THREADS
	.align		4
.L_9005:
        /*00c0*/ 	.byte	0x04, 0x05
        /*00c2*/ 	.short	(.L_9007 - .L_9006)
.L_9006:
        /*00c4*/ 	.word	0x00000080
        /*00c8*/ 	.word	0x00000001
        /*00cc*/ 	.word	0x00000001


	//----- nvinfo : EIATTR_CRS_STACK_SIZE
	.align		4
.L_9007:
        /*00d0*/ 	.byte	0x04, 0x1e
        /*00d2*/ 	.short	(.L_9009 - .L_9008)
.L_9008:
        /*00d4*/ 	.word	0x00000000


	//----- nvinfo : EIATTR_CBANK_PARAM_SIZE
	.align		4
.L_9009:
        /*00d8*/ 	.byte	0x03, 0x19
        /*00da*/ 	.short	0x0220


	//----- nvinfo : EIATTR_PARAM_CBANK
	.align		4
        /*00dc*/ 	.byte	0x04, 0x0a
        /*00de*/ 	.short	(.L_9011 - .L_9010)
	.align		4
.L_9010:
        /*00e0*/ 	.word	index@(.nv.constant0._ZN2at6native18elementwise_kernelILi128ELi4EZNS0_15gpu_kernel_implIZZZNS0_17expm1_kernel_cudaERNS_18TensorIteratorBaseEENKUlvE_clEvENKUlvE2_clEvEUlN3c107complexIfEEE_EEvS4_RKT_EUliE_EEviT1_)
        /*00e4*/ 	.short	0x0210
        /*00e6*/ 	.short	0x0220


	//----- nvinfo : EIATTR_SW_WAR
	.align		4
.L_9011:
        /*00e8*/ 	.byte	0x04, 0x36
        /*00ea*/ 	.short	(.L_9013 - .L_9012)
.L_9012:
        /*00ec*/ 	.word	0x00000008
.L_9013:


//--------------------- .nv.info._ZN2at6native27unrolled_elementwise_kernelIZZZNS0_17expm1_kernel_cudaERNS_18TensorIteratorBaseEENKUlvE_clEvENKUlvE2_clEvEUlN3c107complexIfEEE_St5arrayIPcLm2EELi4E23TrivialOffsetCalculatorILi1EjESE_NS0_6memory12LoadWithCastILi1EEENSF_13StoreWithCastILi1EEEEEviT_T0_T2_T3_T4_T5_ --------------------------
	.section	.nv.info._ZN2at6native27unrolled_elementwise_kernelIZZZNS0_17expm1_kernel_cudaERNS_18TensorIteratorBaseEENKUlvE_clEvENKUlvE2_clEvEUlN3c107complexIfEEE_St5arrayIPcLm2EELi4E23TrivialOffsetCalculatorILi1EjESE_NS0_6memory12LoadWithCastILi1EEENSF_13StoreWithCastILi1EEEEEviT_T0_T2_T3_T4_T5_,"",@"SHT_CUDA_INFO"
	.sectionflags	@""
	.align	4


	//----- nvinfo : EIATTR_CUDA_API_VERSION
	.align		4
        /*0000*/ 	.byte	0x04, 0x37
        /*0002*/ 	.short	(.L_9015 - .L_9014)
.L_9014:
        /*0004*/ 	.word	0x00000082


	//----- nvinfo : EIATTR_KPARAM_INFO
	.align		4
.L_9015:
        /*0008*/ 	.byte	0x04, 0x17
        /*000a*/ 	.short	(.L_9017 - .L_9016)
.L_9016:
        /*000c*/ 	.word	0x00000000
        /*0010*/ 	.short	0x0006
        /*0012*/ 	.short	0x0024
        /*0014*/ 	.byte	0x00, 0xf0, 0x21, 0x00


	//----- nvinfo : EIATTR_KPARAM_INFO
	.align		4
.L_9017:
        /*0018*/ 	.byte	0x04, 0x17
        /*001a*/ 	.short	(.L_9019 - .L_9018)
.L_9018:
        /*001c*/ 	.word	0x00000000
        /*0020*/ 	.short	0x0005
        /*0022*/ 	.short	0x001c
        /*0024*/ 	.byte	0x00, 0xf0, 0x21, 0x00


	//----- nvinfo : EIATTR_KPARAM_INFO
	.align		4
.L_9019:
        /*0028*/ 	.byte	0x04, 0x17
        /*002a*/ 	.short	(.L_9021 - .L_9020)
.L_9020:
        /*002c*/ 	.word	0x00000000
        /*0030*/ 	.short	0x0004
        /*0032*/ 	.short	0x0019
        /*0034*/ 	.byte	0x00, 0xf0, 0x05, 0x00


	//----- nvinfo : EIATTR_KPARAM_INFO
	.align		4
.L_9021:
        /*0038*/ 	.byte	0x04, 0x17
        /*003a*/ 	.short	(.L_9023 - .L_9022)
.L_9022:
        /*003c*/ 	.word	0x00000000
        /*0040*/ 	.short	0x0003
        /*0042*/ 	.short	0x0018
        /*0044*/ 	.byte	0x00, 0xf0, 0x05, 0x00


	//----- nvinfo : EIATTR_KPARAM_INFO
	.align		4
.L_9023:
        /*0048*/ 	.byte	0x04, 0x17
        /*004a*/ 	.short	(.L_9025 - .L_9024)
.L_9024:
        /*004c*/ 	.word	0x00000000
        /*0050*/ 	.short	0x0002
        /*0052*/ 	.short	0x0008
        /*0054*/ 	.byte	0x00, 0xf0, 0x41, 0x00


	//----- nvinfo : EIATTR_KPARAM_INFO
	.align		4
.L_9025:
        /*0058*/ 	.byte	0x04, 0x17
        /*005a*/ 	.short	(.L_9027 - .L_9026)
.L_9026:
        /*005c*/ 	.word	0x00000000
        /*0060*/ 	.short	0x0001
        /*0062*/ 	.short	0x0004
        /*0064*/ 	.byte	0x00, 0xf0, 0x05, 0x00


	//----- nvinfo : EIATTR_KPARAM_INFO
	.align		4
.L_9027:
        /*0068*/ 	.byte	0x04, 0x17
        /*006a*/ 	.short	(.L_9029 - .L_9028)
.L_9028:
        /*006c*/ 	.word	0x00000000
        /*0070*/ 	.short	0x0000
        /*0072*/ 	.short	0x0000
        /*0074*/ 	.byte	0x00, 0xf0, 0x11, 0x00


	//----- nvinfo : EIATTR_SPARSE_MMA_MASK
	.align		4
.L_9029:
        /*0078*/ 	.byte	0x03, 0x50
        /*007a*/ 	.short	0x0000


	//----- nvinfo : EIATTR_MAXREG_COUNT
	.align		4
        /*007c*/ 	.byte	0x03, 0x1b
        /*007e*/ 	.short	0x00ff


	//----- nvinfo : EIATTR_EXTERNS
	.align		4
        /*0080*/ 	.byte	0x04, 0x0f
        /*0082*/ 	.short	(.L_9031 - .L_9030)


	//   ....[0]....
	.align		4
.L_9030:
        /*0084*/ 	.word	index@(__assertfail)


	//----- nvinfo : EIATTR_MERCURY_ISA_VERSION
	.align		4
.L_9031:
        /*0088*/ 	.byte	0x03, 0x5f
        /*008a*/ 	.short	0x0101


	//----- nvinfo : EIATTR_SYSCALL_OFFSETS
	.align		4
        /*008c*/ 	.byte	0x04, 0x46
        /*008e*/ 	.short	(.L_9033 - .L_9032)


	//   ....[0]....
.L_9032:
        /*0090*/ 	.word	0x00000fc0


	//   ....[1]....
        /*0094*/ 	.word	0x00001fe0


	//   ....[2]....
        /*0098*/ 	.word	0x00003000


	//   ....[3]....
        /*009c*/ 	.word	0x00003ff0


	//   ....[4]....
        /*00a0*/ 	.word	0x00005af0


	//   ....[5]....
        /*00a4*/ 	.word	0x00006a30


	//   ....[6]....
        /*00a8*/ 	.word	0x00007900


	//   ....[7]....
        /*00ac*/ 	.word	0x000087f0


	//----- nvinfo : EIATTR_EXIT_INSTR_OFFSETS
	.align		4
.L_9033:
        /*00b0*/ 	.byte	0x04, 0x1c
        /*00b2*/ 	.short	(.L_9035 - .L_9034)


	//   ....[0]....
.L_9034:
        /*00b4*/ 	.word	0x000079a0


	//   ....[1]....
        /*00b8*/ 	.word	0x00007b00


	//   ....[2]....
        /*00bc*/ 	.word	0x00007b40


	//   ....[3]....
        /*00c0*/ 	.word	0x00007bd0


	//   ....[4]....
        /*00c4*/ 	.word	0x00007c00


	//   ....[5]....
        /*00c8*/ 	.word	0x00007c30


	//   ....[6]....
        /*00cc*/ 	.word	0x00007cb0


	//   ....[7]....
        /*00d0*/ 	.word	0x00007ce0


	//   ....[8]....
        /*00d4*/ 	.word	0x00007d60


	//   ....[9]....
        /*00d8*/ 	.word	0x00007d90


	//   ....[10]....
        /*00dc*/ 	.word	0x00007dd0


	//   ....[11]....
        /*00e0*/ 	.word	0x00007eb0


	//   ....[12]....
        /*00e4*/ 	.word	0x00007f10


	//   ....[13]....
        /*00e8*/ 	.word	0x00008090


	//   ....[14]....
        /*00ec*/ 	.word	0x000081e0


	//   ....[15]....
        /*00f0*/ 	.word	0x00008210


	//   ....[16]....
        /*00f4*/ 	.word	0x000082c0


	//   ....[17]....
        /*00f8*/ 	.word	0x00008430


	//   ....[18]....
        /*00fc*/ 	.word	0x000085a0


	//   ....[19]....
        /*0100*/ 	.word	0x000086f0


	//   ....[20]....
        /*0104*/ 	.word	0x00008800


	//   ....[21]....
        /*0108*/ 	.word	0x00008830


	//   ....[22]....
        /*010c*/ 	.word	0x00008860


	//----- nvinfo : EIATTR_MAX_THREADS
	.align		4
.L_9035:
        /*0110*/ 	.byte	0x04, 0x05
        /*0112*/ 	.short	(.L_9037 - .L_9036)
.L_9036:
        /*0114*/ 	.word	0x00000080
        /*0118*/ 	.word	0x00000001
        /*011c*/ 	.word	0x00000001


	//----- nvinfo : EIATTR_CRS_STACK_SIZE
	.align		4
.L_9037:
        /*0120*/ 	.byte	0x04, 0x1e
        /*0122*/ 	.short	(.L_9039 - .L_9038)
.L_9038:
        /*0124*/ 	.word	0x00000000


	//----- nvinfo : EIATTR_CBANK_PARAM_SIZE
	.align		4
.L_9039:
        /*0128*/ 	.byte	0x03, 0x19
        /*012a*/ 	.short	0x002c


	//----- nvinfo : EIATTR_PARAM_CBANK
	.align		4
        /*012c*/ 	.byte	0x04, 0x0a
        /*012e*/ 	.short	(.L_9041 - .L_9040)
	.align		4
.L_9040:
        /*0130*/ 	.word	index@(.nv.constant0._ZN2at6native27unrolled_elementwise_kernelIZZZNS0_17expm1_kernel_cudaERNS_18TensorIteratorBaseEENKUlvE_clEvENKUlvE2_clEvEUlN3c107complexIfEEE_St5arrayIPcLm2EELi4E23TrivialOffsetCalculatorILi1EjESE_NS0_6memory12LoadWithCastILi1EEENSF_13StoreWithCastILi1EEEEEviT_T0_T2_T3_T4_T5_)
        /*0134*/ 	.short	0x0210
        /*0136*/ 	.short	0x002c


	//----- nvinfo : EIATTR_SW_WAR
	.align		4
.L_9041:
        /*0138*/ 	.byte	0x04, 0x36
        /*013a*/ 	.short	(.L_9043 - .L_9042)
.L_9042:
        /*013c*/ 	.word	0x00000008
.L_9043:


//--------------------- .nv.info._ZN2at6native18elementwise_kernelILi128ELi2EZNS0_22gpu_kernel_impl_nocastIZZZNS0_17expm1_kernel_cudaERNS_18TensorIteratorBaseEENKUlvE_clEvENKUlvE2_clEvEUlN3c107complexIfEEE_EEvS4_RKT_EUliE_EEviT1_ --------------------------
	.section	.nv.info._ZN2at6native18elementwise_kernelILi128ELi2EZNS0_22gpu_kernel_impl_nocastIZZZNS0_17expm1_kernel_cudaERNS_18TensorIteratorBaseEENKUlvE_clEvENKUlvE2_clEvEUlN3c107complexIfEEE_EEvS4_RKT_EUliE_EEviT1_,"",@"SHT_CUDA_INFO"
	.sectionflags	@""
	.align	4


	//----- nvinfo : EIATTR_CUDA_API_VERSION
	.align		4
        /*0000*/ 	.byte	0x04, 0x37
        /*0002*/ 	.short	(.L_9045 - .L_9044)
.L_9044:
        /*0004*/ 	.word	0x00000082


	//----- nvinfo : EIATTR_KPARAM_INFO
	.align		4
.L_9045:
        /*0008*/ 	.byte	0x04, 0x17
        /*000a*/ 	.short	(.L_9047 - .L_9046)
.L_9046:
        /*000c*/ 	.word	0x00000000
        /*0010*/ 	.short	0x0001
        /*0012*/ 	.short	0x0008
        /*0014*/ 	.byte	0x00, 0xf0, 0x61, 0x08


	//----- nvinfo : EIATTR_KPARAM_INFO
	.align		4
.L_9047:
        /*0018*/ 	.byte	0x04, 0x17
        /*001a*/ 	.short	(.L_9049 - .L_9048)
.L_9048:
        /*001c*/ 	.word	0x00000000
        /*0020*/ 	.short	0x0000
        /*0022*/ 	.short	0x0000
        /*0024*/ 	.byte	0x00, 0xf0, 0x11, 0x00


	//----- nvinfo : EIATTR_SPARSE_MMA_MASK
	.align		4
.L_9049:
        /*0028*/ 	.byte	0x03, 0x50
        /*002a*/ 	.short	0x0000


	//----- nvinfo : EIATTR_MAXREG_COUNT
	.align		4
        /*002c*/ 	.byte	0x03, 0x1b
        /*002e*/ 	.short	0x0080


	//----- nvinfo : EIATTR_MERCURY_ISA_VERSION
	.align		4
        /*0030*/ 	.byte	0x03, 0x5f
        /*0032*/ 	.short	0x0101


	//----- nvinfo : EIATTR_EXIT_INSTR_OFFSETS
	.align		4
        /*0034*/ 	.byte	0x04, 0x1c
        /*0036*/ 	.short	(.L_9051 - .L_9050)


	//   ....[0]....
.L_9050:
        /*0038*/ 	.word	0x00001670


	//   ....[1]....
        /*003c*/ 	.word	0x00002c30


	//----- nvinfo : EIATTR_MAX_THREADS
	.align		4
.L_9051:
        /*0040*/ 	.byte	0x04, 0x05
        /*0042*/ 	.short	(.L_9053 - .L_9052)
.L_9052:
        /*0044*/ 	.word	0x00000080
        /*0048*/ 	.word	0x00000001
        /*004c*/ 	.word	0x00000001


	//----- nvinfo : EIATTR_CRS_STACK_SIZE
	.align		4
.L_9053:
        /*0050*/ 	.byte	0x04, 0x1e
        /*0052*/ 	.short	(.L_9055 - .L_9054)
.L_9054:
        /*0054*/ 	.word	0x00000000


	//----- nvinfo : EIATTR_CBANK_PARAM_SIZE
	.align		4
.L_9055:
        /*0058*/ 	.byte	0x03, 0x19
        /*005a*/ 	.short	0x0220


	//----- nvinfo : EIATTR_PARAM_CBANK
	.align		4
        /*005c*/ 	.byte	0x04, 0x0a
        /*005e*/ 	.short	(.L_9057 - .L_9056)
	.align		4
.L_9056:
        /*0060*/ 	.word	index@(.nv.constant0._ZN2at6native18elementwise_kernelILi128ELi2EZNS0_22gpu_kernel_impl_nocastIZZZNS0_17expm1_kernel_cudaERNS_18TensorIteratorBaseEENKUlvE_clEvENKUlvE2_clEvEUlN3c107complexIfEEE_EEvS4_RKT_EUliE_EEviT1_)
        /*0064*/ 	.short	0x0210
        /*0066*/ 	.short	0x0220


	//----- nvinfo : EIATTR_SW_WAR
	.align		4
.L_9057:
        /*0068*/ 	.byte	0x04, 0x36
        /*006a*/ 	.short	(.L_9059 - .L_9058)
.L_9058:
        /*006c*/ 	.word	0x00000008
.L_9059:


//--------------------- .nv.info._ZN2at6native27unrolled_elementwise_kernelIZZZNS0_17expm1_kernel_cudaERNS_18TensorIteratorBaseEENKUlvE_clEvENKUlvE2_clEvEUlN3c107complexIfEEE_St5arrayIPcLm2EELi4E23TrivialOffsetCalculatorILi1EjESE_NS0_6memory15LoadWithoutCastENSF_16StoreWithoutCastEEEviT_T0_T2_T3_T4_T5_ --------------------------
	.section	.nv.info._ZN2at6native27unrolled_elementwise_kernelIZZZNS0_17expm1_kernel_cudaERNS_18TensorIteratorBaseEENKUlvE_clEvENKUlvE2_clEvEUlN3c107complexIfEEE_St5arrayIPcLm2EELi4E23TrivialOffsetCalculatorILi1EjESE_NS0_6memory15LoadWithoutCastENSF_16StoreWithoutCastEEEviT_T0_T2_T3_T4_T5_,"",@"SHT_CUDA_INFO"
	.sectionflags	@""
	.align	4


	//----- nvinfo : EIATTR_CUDA_API_VERSION
	.align		4
        /*0000*/ 	.byte	0x04, 0x37
        /*0002*/ 	.short	(.L_9061 - .L_9060)
.L_9060:
        /*0004*/ 	.word	0x00000082


	//----- nvinfo : EIATTR_KPARAM_INFO
	.align		4
.L_9061:
        /*0008*/ 	.byte	0x04, 0x17
        /*000a*/ 	.short	(.L_9063 - .L_9062)
.L_9062:
        /*000c*/ 	.word	0x00000000
        /*0010*/ 	.short	0x0006
        /*0012*/ 	.short	0x001b
        /*0014*/ 	.byte	0x00, 0xf0, 0x05, 0x00


	//----- nvinfo : EIATTR_KPARAM_INFO
	.align		4
.L_9063:
        /*0018*/ 	.byte	0x04, 0x17
        /*001a*/ 	.short	(.L_9065 - .L_9064)
.L_9064:
        /*001c*/ 	.word	0x00000000
        /*0020*/ 	.short	0x0005
        /*0022*/ 	.short	0x001a
        /*0024*/ 	.byte	0x00, 0xf0, 0x05, 0x00


	//----- nvinfo : EIATTR_KPARAM_INFO
	.align		4
.L_9065:
        /*0028*/ 	.byte	0x04, 0x17
        /*002a*/ 	.short	(.L_9067 - .L_9066)
.L_9066:
        /*002c*/ 	.word	0x00000000
        /*0030*/ 	.short	0x0004
        /*0032*/ 	.short	0x0019
        /*0034*/ 	.byte	0x00, 0xf0, 0x05, 0x00


	//----- nvinfo : EIATTR_KPARAM_INFO
	.align		4
.L_9067:
        /*0038*/ 	.byte	0x04, 0x17
        /*003a*/ 	.short	(.L_9069 - .L_9068)
.L_9068:
        /*003c*/ 	.word	0x00000000
        /*0040*/ 	.short	0x0003
        /*0042*/ 	.short	0x0018
        /*0044*/ 	.byte	0x00, 0xf0, 0x05, 0x00


	//----- nvinfo : EIATTR_KPARAM_INFO
	.align		4
.L_9069:
        /*0048*/ 	.byte	0x04, 0x17
        /*004a*/ 	.short	(.L_9071 - .L_9070)
.L_9070:
        /*004c*/ 	.word	0x00000000
        /*0050*/ 	.short	0x0002
        /*0052*/ 	.short	0x0008
        /*0054*/ 	.byte	0x00, 0xf0, 0x41, 0x00


	//----- nvinfo : EIATTR_KPARAM_INFO
	.align		4
.L_9071:
        /*0058*/ 	.byte	0x04, 0x17
        /*005a*/ 	.short	(.L_9073 - .L_9072)
.L_9072:
        /*005c*/ 	.word	0x00000000
        /*0060*/ 	.short	0x0001
        /*0062*/ 	.short	0x0004
        /*0064*/ 	.byte	0x00, 0xf0, 0x05, 0x00


	//----- nvinfo : EIATTR_KPARAM_INFO
	.align		4
.L_9073:
        /*0068*/ 	.byte	0x04, 0x17
        /*006a*/ 	.short	(.L_9075 - .L_9074)
.L_9074:
        /*006c*/ 	.word	0x00000000
        /*0070*/ 	.short	0x0000
        /*0072*/ 	.short	0x0000
        /*0074*/ 	.byte	0x00, 0xf0, 0x11, 0x00


	//----- nvinfo : EIATTR_SPARSE_MMA_MASK
	.align		4
.L_9075:
        /*0078*/ 	.byte	0x03, 0x50
        /*007a*/ 	.short	0x0000


	//----- nvinfo : EIATTR_MAXREG_COUNT
	.align		4
        /*007c*/ 	.byte	0x03, 0x1b
        /*007e*/ 	.short	0x00ff


	//----- nvinfo : EIATTR_MERCURY_ISA_VERSION
	.align		4
        /*0080*/ 	.byte	0x03, 0x5f
        /*0082*/ 	.short	0x0101


	//----- nvinfo : EIATTR_EXIT_INSTR_OFFSETS
	.align		4
        /*0084*/ 	.byte	0x04, 0x1c
        /*0086*/ 	.short	(.L_9077 - .L_9076)


	//   ....[0]....
.L_9076:
        /*0088*/ 	.word	0x00000df0


	//   ....[1]....
        /*008c*/ 	.word	0x00000e40


	//----- nvinfo : EIATTR_MAX_THREADS
	.align		4
.L_9077:
        /*0090*/ 	.byte	0x04, 0x05
        /*0092*/ 	.short	(.L_9079 - .L_9078)
.L_9078:
        /*0094*/ 	.word	0x00000080
        /*0098*/ 	.word	0x00000001
        /*009c*/ 	.word	0x00000001


	//----- nvinfo : EIATTR_CRS_STACK_SIZE
	.align		4
.L_9079:
        /*00a0*/ 	.byte	0x04, 0x1e
        /*00a2*/ 	.short	(.L_9081 - .L_9080)
.L_9080:
        /*00a4*/ 	.word	0x00000000


	//----- nvinfo : EIATTR_CBANK_PARAM_SIZE
	.align		4
.L_9081:
        /*00a8*/ 	.byte	0x03, 0x19
        /*00aa*/ 	.short	0x001c


	//----- nvinfo : EIATTR_PARAM_CBANK
	.align		4
        /*00ac*/ 	.byte	0x04, 0x0a
        /*00ae*/ 	.short	(.L_9083 - .L_9082)
	.align		4
.L_9082:
        /*00b0*/ 	.word	index@(.nv.constant0._ZN2at6native27unrolled_elementwise_kernelIZZZNS0_17expm1_kernel_cudaERNS_18TensorIteratorBaseEENKUlvE_clEvENKUlvE2_clEvEUlN3c107complexIfEEE_St5arrayIPcLm2EELi4E23TrivialOffsetCalculatorILi1EjESE_NS0_6memory15LoadWithoutCastENSF_16StoreWithoutCastEEEviT_T0_T2_T3_T4_T5_)
        /*00b4*/ 	.short	0x0210
        /*00b6*/ 	.short	0x001c


	//----- nvinfo : EIATTR_SW_WAR
	.align		4
.L_9083:
        /*00b8*/ 	.byte	0x04, 0x36
        /*00ba*/ 	.short	(.L_9085 - .L_9084)
.L_9084:
        /*00bc*/ 	.word	0x00000008
.L_9085:


//--------------------- .nv.info._ZN2at6native29vectorized_elementwise_kernelILi2EZZZNS0_17expm1_kernel_cudaERNS_18TensorIteratorBaseEENKUlvE_clEvENKUlvE2_clEvEUlN3c107complexIfEEE_St5arrayIPcLm2EEEEviT0_T1_ --------------------------
	.section	.nv.info._ZN2at6native29vectorized_elementwise_kernelILi2EZZZNS0_17expm1_kernel_cudaERNS_18TensorIteratorBaseEENKUlvE_clEvENKUlvE2_clEvEUlN3c107complexIfEEE_St5arrayIPcLm2EEEEviT0_T1_,"",@"SHT_CUDA_INFO"
	.sectionflags	@""
	.align	4


	//----- nvinfo : EIATTR_CUDA_API_VERSION
	.align		4
        /*0000*/ 	.byte	0x04, 0x37
        /*0002*/ 	.short	(.L_9087 - .L_9086)
.L_9086:
        /*0004*/ 	.word	0x00000082


	//----- nvinfo : EIATTR_KPARAM_INFO
	.align		4
.L_9087:
        /*0008*/ 	.byte	0x04, 0x17
        /*000a*/ 	.short	(.L_9089 - .L_9088)
.L_9088:
        /*000c*/ 	.word	0x00000000
        /*0010*/ 	.short	0x0002
        /*0012*/ 	.short	0x0008
        /*0014*/ 	.byte	0x00, 0xf0, 0x41, 0x00


	//----- nvinfo : EIATTR_KPARAM_INFO
	.align		4
.L_9089:
        /*0018*/ 	.byte	0x04, 0x17
        /*001a*/ 	.short	(.L_9091 - .L_9090)
.L_9090:
        /*001c*/ 	.word	0x00000000
        /*0020*/ 	.short	0x0001
        /*0022*/ 	.short	0x0004
        /*0024*/ 	.byte	0x00, 0xf0, 0x05, 0x00


	//----- nvinfo : EIATTR_KPARAM_INFO
	.align		4
.L_9091:
        /*0028*/ 	.byte	0x04, 0x17
        /*002a*/ 	.short	(.L_9093 - .L_9092)
.L_9092:
        /*002c*/ 	.word	0x00000000
        /*0030*/ 	.short	0x0000
        /*0032*/ 	.short	0x0000
        /*0034*/ 	.byte	0x00, 0xf0, 0x11, 0x00


	//----- nvinfo : EIATTR_SPARSE_MMA_MASK
	.align		4
.L_9093:
        /*0038*/ 	.byte	0x03, 0x50
        /*003a*/ 	.short	0x0000


	//----- nvinfo : EIATTR_MAXREG_COUNT
	.align		4
        /*003c*/ 	.byte	0x03, 0x1b
        /*003e*/ 	.short	0x00ff


	//----- nvinfo : EIATTR_MERCURY_ISA_VERSION
	.align		4
        /*0040*/ 	.byte	0x03, 0x5f
        /*0042*/ 	.short	0x0101


	//----- nvinfo : EIATTR_EXIT_INSTR_OFFSETS
	.align		4
        /*0044*/ 	.byte	0x04, 0x1c
        /*0046*/ 	.short	(.L_9095 - .L_9094)


	//   ....[0]....
.L_9094:
        /*0048*/ 	.word	0x00001310


	//   ....[1]....
        /*004c*/ 	.word	0x00002f20


	//   ....[2]....
        /*0050*/ 	.word	0x00002f70


	//----- nvinfo : EIATTR_MAX_THREADS
	.align		4
.L_9095:
        /*0054*/ 	.byte	0x04, 0x05
        /*0056*/ 	.short	(.L_9097 - .L_9096)
.L_9096:
        /*0058*/ 	.word	0x00000080
        /*005c*/ 	.word	0x00000001
        /*0060*/ 	.word	0x00000001


	//----- nvinfo : EIATTR_CRS_STACK_SIZE
	.align		4
.L_9097:
        /*0064*/ 	.byte	0x04, 0x1e
        /*0066*/ 	.short	(.L_9099 - .L_9098)
.L_9098:
        /*0068*/ 	.word	0x00000000


	//----- nvinfo : EIATTR_CBANK_PARAM_SIZE
	.align		4
.L_9099:
        /*006c*/ 	.byte	0x03, 0x19
        /*006e*/ 	.short	0x0018


	//----- nvinfo : EIATTR_PARAM_CBANK
	.align		4
        /*0070*/ 	.byte	0x04, 0x0a
        /*0072*/ 	.short	(.L_9101 - .L_9100)
	.align		4
.L_9100:
        /*0074*/ 	.word	index@(.nv.constant0._ZN2at6native29vectorized_elementwise_kernelILi2EZZZNS0_17expm1_kernel_cudaERNS_18TensorIteratorBaseEENKUlvE_clEvENKUlvE2_clEvEUlN3c107complexIfEEE_St5arrayIPcLm2EEEEviT0_T1_)
        /*0078*/ 	.short	0x0210
        /*007a*/ 	.short	0x0018


	//----- nvinfo : EIATTR_SW_WAR
	.align		4
.L_9101:
        /*007c*/ 	.byte	0x04, 0x36
        /*007e*/ 	.short	(.L_9103 - .L_9102)
.L_9102:
        /*0080*/ 	.word	0x00000008
.L_9103:


//--------------------- .nv.info._ZN2at6native29vectorized_elementwise_kernelILi4EZZZNS0_17expm1_kernel_cudaERNS_18TensorIteratorBaseEENKUlvE_clEvENKUlvE2_clEvEUlN3c107complexIfEEE_St5arrayIPcLm2EEEEviT0_T1_ --------------------------
	.section	.nv.info._ZN2at6native29vectorized_elementwise_kernelILi4EZZZNS0_17expm1_kernel_cudaERNS_18TensorIteratorBaseEENKUlvE_clEvENKUlvE2_clEvEUlN3c107complexIfEEE_St5arrayIPcLm2EEEEviT0_T1_,"",@"SHT_CUDA_INFO"
	.sectionflags	@""
	.align	4


	//----- nvinfo : EIATTR_CUDA_API_VERSION
	.align		4
        /*0000*/ 	.byte	0x04, 0x37
        /*0002*/ 	.short	(.L_9105 - .L_9104)
.L_9104:
        /*0004*/ 	.word	0x00000082


	//----- nvinfo : EIATTR_KPARAM_INFO
	.align		4
.L_9105:
        /*0008*/ 	.byte	0x04, 0x17
        /*000a*/ 	.short	(.L_9107 - .L_9106)
.L_9106:
        /*000c*/ 	.word	0x00000000
        /*0010*/ 	.short	0x0002
        /*0012*/ 	.short	0x0008
        /*0014*/ 	.byte	0x00, 0xf0, 0x41, 0x00


	//----- nvinfo : EIATTR_KPARAM_INFO
	.align		4
.L_9107:
        /*0018*/ 	.byte	0x04, 0x17
        /*001a*/ 	.short	(.L_9109 - .L_9108)
.L_9108:
        /*001c*/ 	.word	0x00000000
        /*0020*/ 	.short	0x0001
        /*0022*/ 	.short	0x0004
        /*0024*/ 	.byte	0x00, 0xf0, 0x05, 0x00


	//----- nvinfo : EIATTR_KPARAM_INFO
	.align		4
.L_9109:
        /*0028*/ 	.byte	0x04, 0x17
        /*002a*/ 	.short	(.L_9111 - .L_9110)
.L_9110:
        /*002c*/ 	.word	0x00000000
        /*0030*/ 	.short	0x0000
        /*0032*/ 	.short	0x0000
        /*0034*/ 	.byte	0x00, 0xf0, 0x11, 0x00


	//----- nvinfo : EIATTR_SPARSE_MMA_MASK
	.align		4
.L_9111:
        /*0038*/ 	.byte	0x03, 0x50
        /*003a*/ 	.short	0x0000


	//----- nvinfo : EIATTR_MAXREG_COUNT
	.align		4
        /*003c*/ 	.byte	0x03, 0x1b
        /*003e*/ 	.short	0x00ff


	//----- nvinfo : EIATTR_MERCURY_ISA_VERSION
	.align		4
        /*0040*/ 	.byte	0x03, 0x5f
        /*0042*/ 	.short	0x0101


	//----- nvinfo : EIATTR_EXIT_INSTR_OFFSETS
	.align		4
        /*0044*/ 	.byte	0x04, 0x1c
        /*0046*/ 	.short	(.L_9113 - .L_9112)


	//   ....[0]....
.L_9112:
        /*0048*/ 	.word	0x00001310


	//   ....[1]....
        /*004c*/ 	.word	0x00002f20


	//   ....[2]....
        /*0050*/ 	.word	0x00002f70


	//----- nvinfo : EIATTR_MAX_THREADS
	.align		4
.L_9113:
        /*0054*/ 	.byte	0x04, 0x05
        /*0056*/ 	.short	(.L_9115 - .L_9114)
.L_9114:
        /*0058*/ 	.word	0x00000080
        /*005c*/ 	.word	0x00000001
        /*0060*/ 	.word	0x00000001


	//----- nvinfo : EIATTR_CRS_STACK_SIZE
	.align		4
.L_9115:
        /*0064*/ 	.byte	0x04, 0x1e
        /*0066*/ 	.short	(.L_9117 - .L_9116)
.L_9116:
        /*0068*/ 	.word	0x00000000


	//----- nvinfo : EIATTR_CBANK_PARAM_SIZE
	.align		4
.L_9117:
        /*006c*/ 	.byte	0x03, 0x19
        /*006e*/ 	.short	0x0018


	//----- nvinfo : EIATTR_PARAM_CBANK
	.align		4
        /*0070*/ 	.byte	0x04, 0x0a
        /*0072*/ 	.short	(.L_9119 - .L_9118)
	.align		4
.L_9118:
        /*0074*/ 	.word	index@(.nv.constant0._ZN2at6native29vectorized_elementwise_kernelILi4EZZZNS0_17expm1_kernel_cudaERNS_18TensorIteratorBaseEENKUlvE_clEvENKUlvE2_clEvEUlN3c107complexIfEEE_St5arrayIPcLm2EEEEviT0_T1_)
        /*0078*/ 	.short	0x0210
        /*007a*/ 	.short	0x0018


	//----- nvinfo : EIATTR_SW_WAR
	.align		4
.L_9119:
        /*007c*/ 	.byte	0x04, 0x36
        /*007e*/ 	.short	(.L_9121 - .L_9120)
.L_9120:
        /*0080*/ 	.word	0x00000008
.L_9121:


//--------------------- .nv.info._ZN2at6native29vectorized_elementwise_kernelILi8EZZZNS0_17expm1_kernel_cudaERNS_18TensorIteratorBaseEENKUlvE_clEvENKUlvE2_clEvEUlN3c107complexIfEEE_St5arrayIPcLm2EEEEviT0_T1_ --------------------------
	.section	.nv.info._ZN2at6native29vectorized_elementwise_kernelILi8EZZZNS0_17expm1_kernel_cudaERNS_18TensorIteratorBaseEENKUlvE_clEvENKUlvE2_clEvEUlN3c107complexIfEEE_St5arrayIPcLm2EEEEviT0_T1_,"",@"SHT_CUDA_INFO"
	.sectionflags	@""
	.align	4


	//----- nvinfo : EIATTR_CUDA_API_VERSION
	.align		4
        /*0000*/ 	.byte	0x04, 0x37
        /*0002*/ 	.short	(.L_9123 - .L_9122)
.L_9122:
        /*0004*/ 	.word	0x00000082


	//----- nvinfo : EIATTR_KPARAM_INFO
	.align		4
.L_9123:
        /*0008*/ 	.byte	0x04, 0x17
        /*000a*/ 	.short	(.L_9125 - .L_9124)
.L_9124:
        /*000c*/ 	.word	0x00000000
        /*0010*/ 	.short	0x0002
        /*0012*/ 	.short	0x0008
        /*0014*/ 	.byte	0x00, 0xf0, 0x41, 0x00


	//----- nvinfo : EIATTR_KPARAM_INFO
	.align		4
.L_9125:
        /*0018*/ 	.byte	0x04, 0x17
        /*001a*/ 	.short	(.L_9127 - .L_9126)
.L_9126:
        /*001c*/ 	.word	0x00000000
        /*0020*/ 	.short	0x0001
        /*0022*/ 	.short	0x0004
        /*0024*/ 	.byte	0x00, 0xf0, 0x05, 0x00


	//----- nvinfo : EIATTR_KPARAM_INFO
	.align		4
.L_9127:
        /*0028*/ 	.byte	0x04, 0x17
        /*002a*/ 	.short	(.L_9129 - .L_9128)
.L_9128:
        /*002c*/ 	.word	0x00000000
        /*0030*/ 	.short	0x0000
        /*0032*/ 	.short	0x0000
        /*0034*/ 	.byte	0x00, 0xf0, 0x11, 0x00


	//----- nvinfo : EIATTR_SPARSE_MMA_MASK
	.align		4
.L_9129:
        /*0038*/ 	.byte	0x03, 0x50
        /*003a*/ 	.short	0x0000


	//----- nvinfo : EIATTR_MAXREG_COUNT
	.align		4
        /*003c*/ 	.byte	0x03, 0x1b
        /*003e*/ 	.short	0x00ff


	//----- nvinfo : EIATTR_MERCURY_ISA_VERSION
	.align		4
        /*0040*/ 	.byte	0x03, 0x5f
        /*0042*/ 	.short	0x0101


	//----- nvinfo : EIATTR_EXIT_INSTR_OFFSETS
	.align		4
        /*0044*/ 	.byte	0x04, 0x1c
        /*0046*/ 	.short	(.L_9131 - .L_9130)


	//   ....[0]....
.L_9130:
        /*0048*/ 	.word	0x00001310


	//   ....[1]....
        /*004c*/ 	.word	0x00002f20


	//   ....[2]....
        /*0050*/ 	.word	0x00002f70


	//----- nvinfo : EIATTR_MAX_THREADS
	.align		4
.L_9131:
        /*0054*/ 	.byte	0x04, 0x05
        /*0056*/ 	.short	(.L_9133 - .L_9132)
.L_9132:
        /*0058*/ 	.word	0x00000080
        /*005c*/ 	.word	0x00000001
        /*0060*/ 	.word	0x00000001


	//----- nvinfo : EIATTR_CRS_STACK_SIZE
	.align		4
.L_9133:
        /*0064*/ 	.byte	0x04, 0x1e
        /*0066*/ 	.short	(.L_9135 - .L_9134)
.L_9134:
        /*0068*/ 	.word	0x00000000


	//----- nvinfo : EIATTR_CBANK_PARAM_SIZE
	.align		4
.L_9135:
        /*006c*/ 	.byte	0x03, 0x19
        /*006e*/ 	.short	0x0018


	//----- nvinfo : EIATTR_PARAM_CBANK
	.align		4
        /*0070*/ 	.byte	0x04, 0x0a
        /*0072*/ 	.short	(.L_9137 - .L_9136)
	.align		4
.L_9136:
        /*0074*/ 	.word	index@(.nv.constant0._ZN2at6native29vectorized_elementwise_kernelILi8EZZZNS0_17expm1_kernel_cudaERNS_18TensorIteratorBaseEENKUlvE_clEvENKUlvE2_clEvEUlN3c107complexIfEEE_St5arrayIPcLm2EEEEviT0_T1_)
        /*0078*/ 	.short	0x0210
        /*007a*/ 	.short	0x0018


	//----- nvinfo : EIATTR_SW_WAR
	.align		4
.L_9137:
        /*007c*/ 	.byte	0x04, 0x36
        /*007e*/ 	.short	(.L_9139 - .L_9138)
.L_9138:
        /*0080*/ 	.word	0x00000008
.L_9139:


//--------------------- .nv.info._ZN2at6native18elementwise_kernelILi128ELi4EZNS0_15gpu_kernel_implIZZZNS0_17expm1_kernel_cudaERNS_18TensorIteratorBaseEENKUlvE_clEvENKUlvE1_clEvEUlN3c107complexIdEEE_EEvS4_RKT_EUliE_EEviT1_ --------------------------
	.section	.nv.info._ZN2at6native18elementwise_kernelILi128ELi4EZNS0_15gpu_kernel_implIZZZNS0_17expm1_kernel_cudaERNS_18TensorIteratorBaseEENKUlvE_clEvENKUlvE1_clEvEUlN3c107complexIdEEE_EEvS4_RKT_EUliE_EEviT1_,"",@"SHT_CUDA_INFO"
	.sectionflags	@""
	.align	4


	//----- nvinfo : EIATTR_CUDA_API_VERSION
	.align		4
        /*0000*/ 	.byte	0x04, 0x37
        /*0002*/ 	.short	(.L_9141 - .L_9140)
.L_9140:
        /*0004*/ 	.word	0x00000082


	//----- nvinfo : EIATTR_KPARAM_INFO
	.align		4
.L_9141:
        /*0008*/ 	.byte	0x04, 0x17
        /*000a*/ 	.short	(.L_9143 - .L_9142)
.L_9142:
        /*000c*/ 	.word	0x00000000
        /*0010*/ 	.short	0x0001
        /*0012*/ 	.short	0x0008
        /*0014*/ 	.byte	0x00, 0xf0, 0x61, 0x08


	//----- nvinfo : EIATTR_KPARAM_INFO
	.align		4
.L_9143:
        /*0018*/ 	.byte	0x04, 0x17
        /*001a*/ 	.short	(.L_9145 - .L_9144)
.L_9144:
        /*001c*/ 	.word	0x00000000
        /*0020*/ 	.short	0x0000
        /*0022*/ 	.short	0x0000
        /*0024*/ 	.byte	0x00, 0xf0, 0x11, 0x00


	//----- nvinfo : EIATTR_SPARSE_MMA_MASK
	.align		4
.L_9145:
        /*0028*/ 	.byte	0x03, 0x50
        /*002a*/ 	.short	0x0000


	//----- nvinfo : EIATTR_MAXREG_COUNT
	.align		4
        /*002c*/ 	.byte	0x03, 0x1b
        /*002e*/ 	.short	0x0080


	//----- nvinfo : EIATTR_EXTERNS
	.align		4
        /*0030*/ 	.byte	0x04, 0x0f
        /*0032*/ 	.short	(.L_9147 - .L_9146)


	//   ....[0]....
	.align		4
.L_9146:
        /*0034*/ 	.word	index@(__assertfail)


	//----- nvinfo : EIATTR_MERCURY_ISA_VERSION
	.align		4
.L_9147:
        /*0038*/ 	.byte	0x03, 0x5f
        /*003a*/ 	.short	0x0101


	//----- nvinfo : EIATTR_SYSCALL_OFFSETS
	.align		4
        /*003c*/ 	.byte	0x04, 0x46
        /*003e*/ 	.short	(.L_9149 - .L_9148)


	//   ....[0]....
.L_9148:
        /*0040*/ 	.word	0x000023a0


	//   ....[1]....
        /*0044*/ 	.word	0x00004740


	//   ....[2]....
        /*0048*/ 	.word	0x00006b40


	//   ....[3]....
        /*004c*/ 	.word	0x00008f00


	//   ....[4]....
        /*0050*/ 	.word	0x0000b2d0


	//   ....[5]....
        /*0054*/ 	.word	0x0000d680


	//   ....[6]....
        /*0058*/ 	.word	0x0000fa40


	//   ....[7]....
        /*005c*/ 	.word	0x00011dd0


	//----- nvinfo : EIATTR_EXIT_INSTR_OFFSETS
	.align		4
.L_9149:
        /*0060*/ 	.byte	0x04, 0x1c
        /*0062*/ 	.short	(.L_9151 - .L_9150)


	//   ....[0]....
.L_9150:
        /*0064*/ 	.word	0x0000d730


	//   ....[1]....
        /*0068*/ 	.word	0x00010dd0


	//   ....[2]....
        /*006c*/ 	.word	0x00010e10


	//   ....[3]....
        /*0070*/ 	.word	0x00010ea0


	//   ....[4]....
        /*0074*/ 	.word	0x00010ed0


	//   ....[5]....
        /*0078*/ 	.word	0x00010f00


	//   ....[6]....
        /*007c*/ 	.word	0x00010fd0


	//   ....[7]....
        /*0080*/ 	.word	0x00011050


	//   ....[8]....
        /*0084*/ 	.word	0x00011150


	//   ....[9]....
        /*0088*/ 	.word	0x00011200


	//   ....[10]....
        /*008c*/ 	.word	0x00011220


	//   ....[11]....
        /*0090*/ 	.word	0x000112f0


	//   ....[12]....
        /*0094*/ 	.word	0x00011310


	//   ....[13]....
        /*0098*/ 	.word	0x000114e0


	//   ....[14]....
        /*009c*/ 	.word	0x00011680


	//   ....[15]....
        /*00a0*/ 	.word	0x00011700


	//   ....[16]....
        /*00a4*/ 	.word	0x000117b0


	//   ....[17]....
        /*00a8*/ 	.word	0x00011970


	//   ....[18]....
        /*00ac*/ 	.word	0x00011b30


	//   ....[19]....
        /*00b0*/ 	.word	0x00011cd0


	//   ....[20]....
        /*00b4*/ 	.word	0x00011de0


	//   ....[21]....
        /*00b8*/ 	.word	0x00011e10


	//   ....[22]....
        /*00bc*/ 	.word	0x00011e40


	//----- nvinfo : EIATTR_MAX_THREADS
	.align		4
.L_9151:
        /*00c0*/ 	.byte	0x04, 0x05
        /*00c2*/ 	.short	(.L_9153 - .L_9152)
.L_9152:
        /*00c4*/ 	.word	0x00000080
        /*00c8*/ 	.word	0x00000001
        /*00cc*/ 	.word	0x00000001


	//----- nvinfo : EIATTR_CRS_STACK_SIZE
	.align		4
.L_9153:
        /*00d0*/ 	.byte	0x04, 0x1e
        /*00d2*/ 	.short	(.L_9155 - .L_9154)
.L_9154:
        /*00d4*/ 	.word	0x00000000


	//----- nvinfo : EIATTR_CBANK_PARAM_SIZE
	.align		4
.L_9155:
        /*00d8*/ 	.byte	0x03, 0x19
        /*00da*/ 	.short	0x0220


	//----- nvinfo : EIATTR_PARAM_CBANK
	.align		4
        /*00dc*/ 	.byte	0x04, 0x0a
        /*00de*/ 	.short	(.L_9157 - .L_9156)
	.align		4
.L_9156:
        /*00e0*/ 	.word	index@(.nv.constant0._ZN2at6native18elementwise_kernelILi128ELi4EZNS0_15gpu_kernel_implIZZZNS0_17expm1_kernel_cudaERNS_18TensorIteratorBaseEENKUlvE_clEvENKUlvE1_clEvEUlN3c107complexIdEEE_EEvS4_RKT_EUliE_EEviT1_)
        /*00e4*/ 	.short	0x0210
        /*00e6*/ 	.short	0x0220


	//----- nvinfo : EIATTR_SW_WAR
	.align		4
.L_9157:
        /*00e8*/ 	.byte	0x04, 0x36
        /*00ea*/ 	.short	(.L_9159 - .L_9158)
.L_9158:
        /*00ec*/ 	.word	0x00000008
.L_9159:


//--------------------- .nv.info._ZN2at6native27unrolled_elementwise_kernelIZZZNS0_17expm1_kernel_cudaERNS_18TensorIteratorBaseEENKUlvE_clEvENKUlvE1_clEvEUlN3c107complexIdEEE_St5arrayIPcLm2EELi4E23TrivialOffsetCalculatorILi1EjESE_NS0_6memory12LoadWithCastILi1EEENSF_13StoreWithCastILi1EEEEEviT_T0_T2_T3_T4_T5_ --------------------------
	.section	.nv.info._ZN2at6native27unrolled_elementwise_kernelIZZZNS0_17expm1_kernel_cudaERNS_18TensorIteratorBaseEENKUlvE_clEvENKUlvE1_clEvEUlN3c107complexIdEEE_St5arrayIPcLm2EELi4E23TrivialOffsetCalculatorILi1EjESE_NS0_6memory12LoadWithCastILi1EEENSF_13StoreWithCastILi1EEEEEviT_T0_T2_T3_T4_T5_,"",@"SHT_CUDA_INFO"
	.sectionflags	@""
	.align	4


	//----- nvinfo : EIATTR_CUDA_API_VERSION
	.align		4
        /*0000*/ 	.byte	0x04, 0x37
        /*0002*/ 	.short	(.L_9161 - .L_9160)
.L_9160:
        /*0004*/ 	.word	0x00000082


	//----- nvinfo : EIATTR_KPARAM_INFO
	.align		4
.L_9161:
        /*0008*/ 	.byte	0x04, 0x17
        /*000a*/ 	.short	(.L_9163 - .L_9162)
.L_9162:
        /*000c*/ 	.word	0x00000000
        /*0010*/ 	.short	0x0006
        /*0012*/ 	.short	0x0024
        /*0014*/ 	.byte	0x00, 0xf0, 0x21, 0x00


	//----- nvinfo : EIATTR_KPARAM_INFO
	.align		4
.L_9163:
        /*0018*/ 	.byte	0x04, 0x17
        /*001a*/ 	.short	(.L_9165 - .L_9164)
.L_9164:
        /*001c*/ 	.word	0x00000000
        /*0020*/ 	.short	0x0005
        /*0022*/ 	.short	0x001c
        /*0024*/ 	.byte	0x00, 0xf0, 0x21, 0x00


	//----- nvinfo : EIATTR_KPARAM_INFO
	.align		4
.L_9165:
        /*0028*/ 	.byte	0x04, 0x17
        /*002a*/ 	.short	(.L_9167 - .L_9166)
.L_9166:
        /*002c*/ 	.word	0x00000000
        /*0030*/ 	.short	0x0004
        /*0032*/ 	.short	0x0019
        /*0034*/ 	.byte	0x00, 0xf0, 0x05, 0x00


	//----- nvinfo : EIATTR_KPARAM_INFO
	.align		4
.L_9167:
        /*0038*/ 	.byte	0x04, 0x17
        /*003a*/ 	.short	(.L_9169 - .L_9168)
.L_9168:
        /*003c*/ 	.word	0x00000000
        /*0040*/ 	.short	0x0003
        /*0042*/ 	.short	0x0018
        /*0044*/ 	.byte	0x00, 0xf0, 0x05, 0x00


	//----- nvinfo : EIATTR_KPARAM_INFO
	.align		4
.L_9169:
        /*0048*/ 	.byte	0x04, 0x17
        /*004a*/ 	.short	(.L_9171 - .L_9170)
.L_9170:
        /*004c*/ 	.word	0x00000000
        /*0050*/ 	.short	0x0002
        /*0052*/ 	.short	0x0008
        /*0054*/ 	.byte	0x00, 0xf0, 0x41, 0x00


	//----- nvinfo : EIATTR_KPARAM_INFO
	.align		4
.L_9171:
        /*0058*/ 	.byte	0x04, 0x17
        /*005a*/ 	.short	(.L_9173 - .L_9172)
.L_9172:
        /*005c*/ 	.word	0x00000000
        /*0060*/ 	.short	0x0001
        /*0062*/ 	.short	0x0004
        /*0064*/ 	.byte	0x00, 0xf0, 0x05, 0x00


	//----- nvinfo : EIATTR_KPARAM_INFO
	.align		4
.L_9173:
        /*0068*/ 	.byte	0x04, 0x17
        /*006a*/ 	.short	(.L_9175 - .L_9174)
.L_9174:
        /*006c*/ 	.word	0x00000000
        /*0070*/ 	.short	0x0000
        /*0072*/ 	.short	0x0000
        /*0074*/ 	.byte	0x00, 0xf0, 0x11, 0x00


	//----- nvinfo : EIATTR_SPARSE_MMA_MASK
	.align		4
.L_9175:
        /*0078*/ 	.byte	0x03, 0x50
        /*007a*/ 	.short	0x0000


	//----- nvinfo : EIATTR_MAXREG_COUNT
	.align		4
        /*007c*/ 	.byte	0x03, 0x1b
        /*007e*/ 	.short	0x00ff


	//----- nvinfo : EIATTR_EXTERNS
	.align		4
        /*0080*/ 	.byte	0x04, 0x0f
        /*0082*/ 	.short	(.L_9177 - .L_9176)


	//   ....[0]....
	.align		4
.L_9176:
        /*0084*/ 	.word	index@(__assertfail)


	//----- nvinfo : EIATTR_MERCURY_ISA_VERSION
	.align		4
.L_9177:
        /*0088*/ 	.byte	0x03, 0x5f
        /*008a*/ 	.short	0x0101


	//----- nvinfo : EIATTR_SYSCALL_OFFSETS
	.align		4
        /*008c*/ 	.byte	0x04, 0x46
        /*008e*/ 	.short	(.L_9179 - .L_9178)


	//   ....[0]....
.L_9178:
        /*0090*/ 	.word	0x00001100


	//   ....[1]....
        /*0094*/ 	.word	0x00002220


	//   ....[2]....
        /*0098*/ 	.word	0x00003360


	//   ....[3]....
        /*009c*/ 	.word	0x00004470


	//   ....[4]....
        /*00a0*/ 	.word	0x0000a150


	//   ....[5]....
        /*00a4*/ 	.word	0x0000b380


	//   ....[6]....
        /*00a8*/ 	.word	0x0000c560


	//   ....[7]....
        /*00ac*/ 	.word	0x0000d750


	//----- nvinfo : EIATTR_EXIT_INSTR_OFFSETS
	.align		4
.L_9179:
        /*00b0*/ 	.byte	0x04, 0x1c
        /*00b2*/ 	.short	(.L_9181 - .L_9180)


	//   ....[0]....
.L_9180:
        /*00b4*/ 	.word	0x0000c600


	//   ....[1]....
        /*00b8*/ 	.word	0x0000c750


	//   ....[2]....
        /*00bc*/ 	.word	0x0000c790


	//   ....[3]....
        /*00c0*/ 	.word	0x0000c820


	//   ....[4]....
        /*00c4*/ 	.word	0x0000c850


	//   ....[5]....
        /*00c8*/ 	.word	0x0000c880


	//   ....[6]....
        /*00cc*/ 	.word	0x0000c950


	//   ....[7]....
        /*00d0*/ 	.word	0x0000c9d0


	//   ....[8]....
        /*00d4*/ 	.word	0x0000cad0


	//   ....[9]....
        /*00d8*/ 	.word	0x0000cb80


	//   ....[10]....
        /*00dc*/ 	.word	0x0000cba0


	//   ....[11]....
        /*00e0*/ 	.word	0x0000cc70


	//   ....[12]....
        /*00e4*/ 	.word	0x0000cc90


	//   ....[13]....
        /*00e8*/ 	.word	0x0000ce60


	//   ....[14]....
        /*00ec*/ 	.word	0x0000d000


	//   ....[15]....
        /*00f0*/ 	.word	0x0000d080


	//   ....[16]....
        /*00f4*/ 	.word	0x0000d130


	//   ....[17]....
        /*00f8*/ 	.word	0x0000d2f0


	//   ....[18]....
        /*00fc*/ 	.word	0x0000d4b0


	//   ....[19]....
        /*0100*/ 	.word	0x0000d650


	//   ....[20]....
        /*0104*/ 	.word	0x0000d760


	//   ....[21]....
        /*0108*/ 	.word	0x0000d790


	//   ....[22]....
        /*010c*/ 	.word	0x0000d7c0


	//----- nvinfo : EIATTR_MAX_THREADS
	.align		4
.L_9181:
        /*0110*/ 	.byte	0x04, 0x05
        /*0112*/ 	.short	(.L_9183 - .L_9182)
.L_9182:
        /*0114*/ 	.word	0x00000080
        /*0118*/ 	.word	0x00000001
        /*011c*/ 	.word	0x00000001


	//----- nvinfo : EIATTR_CRS_STACK_SIZE
	.align		4
.L_9183:
        /*0120*/ 	.byte	0x04, 0x1e
        /*0122*/ 	.short	(.L_9185 - .L_9184)
.L_9184:
        /*0124*/ 	.word	0x00000000


	//----- nvinfo : EIATTR_CBANK_PARAM_SIZE
	.align		4
.L_9185:
        /*0128*/ 	.byte	0x03, 0x19
        /*012a*/ 	.short	0x002c


	//----- nvinfo : EIATTR_PARAM_CBANK
	.align		4
        /*012c*/ 	.byte	0x04, 0x0a
        /*012e*/ 	.short	(.L_9187 - .L_9186)
	.align		4
.L_9186:
        /*0130*/ 	.word	index@(.nv.constant0._ZN2at6native27unrolled_elementwise_kernelIZZZNS0_17expm1_kernel_cudaERNS_18TensorIteratorBaseEENKUlvE_clEvENKUlvE1_clEvEUlN3c107complexIdEEE_St5arrayIPcLm2EELi4E23TrivialOffsetCalculatorILi1EjESE_NS0_6memory12LoadWithCastILi1EEENSF_13StoreWithCastILi1EEEEEviT_T0_T2_T3_T4_T5_)
        /*0134*/ 	.short	0x0210
        /*0136*/ 	.short	0x002c


	//----- nvinfo : EIATTR_SW_WAR
	.align		4
.L_9187:
        /*0138*/ 	.byte	0x04, 0x36
        /*013a*/ 	.short	(.L_9189 - .L_9188)
.L_9188:
        /*013c*/ 	.word	0x00000008
.L_9189:


//--------------------- .nv.info._ZN2at6native18elementwise_kernelILi128ELi2EZNS0_22gpu_kernel_impl_nocastIZZZNS0_17expm1_kernel_cudaERNS_18TensorIteratorBaseEENKUlvE_clEvENKUlvE1_clEvEUlN3c107complexIdEEE_EEvS4_RKT_EUliE_EEviT1_ --------------------------
	.section	.nv.info._ZN2at6native18elementwise_kernelILi128ELi2EZNS0_22gpu_kernel_impl_nocastIZZZNS0_17expm1_kernel_cudaERNS_18TensorIteratorBaseEENKUlvE_clEvENKUlvE1_clEvEUlN3c107complexIdEEE_EEvS4_RKT_EUliE_EEviT1_,"",@"SHT_CUDA_INFO"
	.sectionflags	@""
	.align	4


	//----- nvinfo : EIATTR_CUDA_API_VERSION
	.align		4
        /*0000*/ 	.byte	0x04, 0x37
        /*0002*/ 	.short	(.L_9191 - .L_9190)
.L_9190:
        /*0004*/ 	.word	0x00000082


	//----- nvinfo : EIATTR_KPARAM_INFO
	.align		4
.L_9191:
        /*0008*/ 	.byte	0x04, 0x17
        /*000a*/ 	.short	(.L_9193 - .L_9192)
.L_9192:
        /*000c*/ 	.word	0x00000000
        /*0010*/ 	.short	0x0001
        /*0012*/ 	.short	0x0008
        /*0014*/ 	.byte	0x00, 0xf0, 0x61, 0x08


	//----- nvinfo : EIATTR_KPARAM_INFO
	.align		4
.L_9193:
        /*0018*/ 	.byte	0x04, 0x17
        /*001a*/ 	.short	(.L_9195 - .L_9194)
.L_9194:
        /*001c*/ 	.word	0x00000000
        /*0020*/ 	.short	0x0000
        /*0022*/ 	.short	0x0000
        /*0024*/ 	.byte	0x00, 0xf0, 0x11, 0x00


	//----- nvinfo : EIATTR_SPARSE_MMA_MASK
	.align		4
.L_9195:
        /*0028*/ 	.byte	0x03, 0x50
        /*002a*/ 	.short	0x0000


	//----- nvinfo : EIATTR_MAXREG_COUNT
	.align		4
        /*002c*/ 	.byte	0x03, 0x1b
        /*002e*/ 	.short	0x0080


	//----- nvinfo : EIATTR_MERCURY_ISA_VERSION
	.align		4
        /*0030*/ 	.byte	0x03, 0x5f
        /*0032*/ 	.short	0x0101


	//----- nvinfo : EIATTR_EXIT_INSTR_OFFSETS
	.align		4
        /*0034*/ 	.byte	0x04, 0x1c
        /*0036*/ 	.short	(.L_9197 - .L_9196)


	//   ....[0]....
.L_9196:
        /*0038*/ 	.word	0x00002670


	//   ....[1]....
        /*003c*/ 	.word	0x00004be0


	//----- nvinfo : EIATTR_MAX_THREADS
	.align		4
.L_9197:
        /*0040*/ 	.byte	0x04, 0x05
        /*0042*/ 	.short	(.L_9199 - .L_9198)
.L_9198:
        /*0044*/ 	.word	0x00000080
        /*0048*/ 	.word	0x00000001
        /*004c*/ 	.word	0x00000001


	//----- nvinfo : EIATTR_CRS_STACK_SIZE
	.align		4
.L_9199:
        /*0050*/ 	.byte	0x04, 0x1e
        /*0052*/ 	.short	(.L_9201 - .L_9200)
.L_9200:
        /*0054*/ 	.word	0x00000000


	//----- nvinfo : EIATTR_CBANK_PARAM_SIZE
	.align		4
.L_9201:
        /*0058*/ 	.byte	0x03, 0x19
        /*005a*/ 	.short	0x0220


	//----- nvinfo : EIATTR_PARAM_CBANK
	.align		4
        /*005c*/ 	.byte	0x04, 0x0a
        /*005e*/ 	.short	(.L_9203 - .L_9202)
	.align		4
.L_9202:
        /*0060*/ 	.word	index@(.nv.constant0._ZN2at6native18elementwise_kernelILi128ELi2EZNS0_22gpu_kernel_impl_nocastIZZZNS0_17expm1_kernel_cudaERNS_18TensorIteratorBaseEENKUlvE_clEvENKUlvE1_clEvEUlN3c107complexIdEEE_EEvS4_RKT_EUliE_EEviT1_)
        /*0064*/ 	.short	0x0210
        /*0066*/ 	.short	0x0220


	//----- nvinfo : EIATTR_SW_WAR
	.align		4
.L_9203:
        /*0068*/ 	.byte	0x04, 0x36
        /*006a*/ 	.short	(.L_9205 - .L_9204)
.L_9204:
        /*006c*/ 	.word	0x00000008
.L_9205:


//--------------------- .nv.info._ZN2at6native27unrolled_elementwise_kernelIZZZNS0_17expm1_kernel_cudaERNS_18TensorIteratorBaseEENKUlvE_clEvENKUlvE1_clEvEUlN3c107complexIdEEE_St5arrayIPcLm2EELi4E23TrivialOffsetCalculatorILi1EjESE_NS0_6memory15LoadWithoutCastENSF_16StoreWithoutCastEEEviT_T0_T2_T3_T4_T5_ --------------------------
	.section	.nv.info._ZN2at6native27unrolled_elementwise_kernelIZZZNS0_17expm1_kernel_cudaERNS_18TensorIteratorBaseEENKUlvE_clEvENKUlvE1_clEvEUlN3c107complexIdEEE_St5arrayIPcLm2EELi4E23TrivialOffsetCalculatorILi1EjESE_NS0_6memory15LoadWithoutCastENSF_16StoreWithoutCastEEEviT_T0_T2_T3_T4_T5_,"",@"SHT_CUDA_INFO"
	.sectionflags	@""
	.align	4


	//----- nvinfo : EIATTR_CUDA_API_VERSION
	.align		4
        /*0000*/ 	.byte	0x04, 0x37
        /*0002*/ 	.short	(.L_9207 - .L_9206)
.L_9206:
        /*0004*/ 	.word	0x00000082


	//----- nvinfo : EIATTR_KPARAM_INFO
	.align		4
.L_9207:
        /*0008*/ 	.byte	0x04, 0x17
        /*000a*/ 	.short	(.L_9209 - .L_9208)
.L_9208:
        /*000c*/ 	.word	0x00000000
        /*0010*/ 	.short	0x0006
        /*0012*/ 	.short	0x001b
        /*0014*/ 	.byte	0x00, 0xf0, 0x05, 0x00


	//----- nvinfo : EIATTR_KPARAM_INFO
	.align		4
.L_9209:
        /*0018*/ 	.byte	0x04, 0x17
        /*001a*/ 	.short	(.L_9211 - .L_9210)
.L_9210:
        /*001c*/ 	.word	0x00000000
        /*0020*/ 	.short	0x0005
        /*0022*/ 	.short	0x001a
        /*0024*/ 	.byte	0x00, 0xf0, 0x05, 0x00


	//----- nvinfo : EIATTR_KPARAM_INFO
	.align		4
.L_9211:
        /*0028*/ 	.byte	0x04, 0x17
        /*002a*/ 	.short	(.L_9213 - .L_9212)
.L_9212:
        /*002c*/ 	.word	0x00000000
        /*0030*/ 	.short	0x0004
        /*0032*/ 	.short	0x0019
        /*0034*/ 	.byte	0x00, 0xf0, 0x05, 0x00


	//----- nvinfo : EIATTR_KPARAM_INFO
	.align		4
.L_9213:
        /*0038*/ 	.byte	0x04, 0x17
        /*003a*/ 	.short	(.L_9215 - .L_9214)
.L_9214:
        /*003c*/ 	.word	0x00000000
        /*0040*/ 	.short	0x0003
        /*0042*/ 	.short	0x0018
        /*0044*/ 	.byte	0x00, 0xf0, 0x05, 0x00


	//----- nvinfo : EIATTR_KPARAM_INFO
	.align		4
.L_9215:
        /*0048*/ 	.byte	0x04, 0x17
        /*004a*/ 	.short	(.L_9217 - .L_9216)
.L_9216:
        /*004c*/ 	.word	0x00000000
        /*0050*/ 	.short	0x0002
        /*0052*/ 	.short	0x0008
        /*0054*/ 	.byte	0x00, 0xf0, 0x41, 0x00


	//----- nvinfo : EIATTR_KPARAM_INFO
	.align		4
.L_9217:
        /*0058*/ 	.byte	0x04, 0x17
        /*005a*/ 	.short	(.L_9219 - .L_9218)
.L_9218:
        /*005c*/ 	.word	0x00000000
        /*0060*/ 	.short	0x0001
        /*0062*/ 	.short	0x0004
        /*0064*/ 	.byte	0x00, 0xf0, 0x05, 0x00


	//----- nvinfo : EIATTR_KPARAM_INFO
	.align		4
.L_9219:
        /*0068*/ 	.byte	0x04, 0x17
        /*006a*/ 	.short	(.L_9221 - .L_9220)
.L_9220:
        /*006c*/ 	.word	0x00000000
        /*0070*/ 	.short	0x0000
        /*0072*/ 	.short	0x0000
        /*0074*/ 	.byte	0x00, 0xf0, 0x11, 0x00


	//----- nvinfo : EIATTR_SPARSE_MMA_MASK
	.align		4
.L_9221:
        /*0078*/ 	.byte	0x03, 0x50
        /*007a*/ 	.short	0x0000


	//----- nvinfo : EIATTR_MAXREG_COUNT
	.align		4
        /*007c*/ 	.byte	0x03, 0x1b
        /*007e*/ 	.short	0x00ff


	//----- nvinfo : EIATTR_MERCURY_ISA_VERSION
	.align		4
        /*0080*/ 	.byte	0x03, 0x5f
        /*0082*/ 	.short	0x0101


	//----- nvinfo : EIATTR_EXIT_INSTR_OFFSETS
	.align		4
        /*0084*/ 	.byte	0x04, 0x1c
        /*0086*/ 	.short	(.L_9223 - .L_9222)


	//   ....[0]....
.L_9222:
        /*0088*/ 	.word	0x00004d70


	//   ....[1]....
        /*008c*/ 	.word	0x00004dd0


	//----- nvinfo : EIATTR_MAX_THREADS
	.align		4
.L_9223:
        /*0090*/ 	.byte	0x04, 0x05
        /*0092*/ 	.short	(.L_9225 - .L_9224)
.L_9224:
        /*0094*/ 	.word	0x00000080
        /*0098*/ 	.word	0x00000001
        /*009c*/ 	.word	0x00000001


	//----- nvinfo : EIATTR_CRS_STACK_SIZE
	.align		4
.L_9225:
        /*00a0*/ 	.byte	0x04, 0x1e
        /*00a2*/ 	.short	(.L_9227 - .L_9226)
.L_9226:
        /*00a4*/ 	.word	0x00000000


	//----- nvinfo : EIATTR_CBANK_PARAM_SIZE
	.align		4
.L_9227:
        /*00a8*/ 	.byte	0x03, 0x19
        /*00aa*/ 	.short	0x001c


	//----- nvinfo : EIATTR_PARAM_CBANK
	.align		4
        /*00ac*/ 	.byte	0x04, 0x0a
        /*00ae*/ 	.short	(.L_9229 - .L_9228)
	.align		4
.L_9228:
        /*00b0*/ 	.word	index@(.nv.constant0._ZN2at6native27unrolled_elementwise_kernelIZZZNS0_17expm1_kernel_cudaERNS_18TensorIteratorBaseEENKUlvE_clEvENKUlvE1_clEvEUlN3c107complexIdEEE_St5arrayIPcLm2EELi4E23TrivialOffsetCalculatorILi1EjESE_NS0_6memory15LoadWithoutCastENSF_16StoreWithoutCastEEEviT_T0_T2_T3_T4_T5_)
        /*00b4*/ 	.short	0x0210
        /*00b6*/ 	.short	0x001c


	//----- nvinfo : EIATTR_SW_WAR
	.align		4
.L_9229:
        /*00b8*/ 	.byte	0x04, 0x36
        /*00ba*/ 	.short	(.L_9231 - .L_9230)
.L_9230:
        /*00bc*/ 	.word	0x00000008
.L_9231:


//--------------------- .nv.info._ZN2at6native29vectorized_elementwise_kernelILi2EZZZNS0_17expm1_kernel_cudaERNS_18TensorIteratorBaseEENKUlvE_clEvENKUlvE1_clEvEUlN3c107complexIdEEE_St5arrayIPcLm2EEEEviT0_T1_ --------------------------
	.section	.nv.info._ZN2at6native29vectorized_elementwise_kernelILi2EZZZNS0_17expm1_kernel_cudaERNS_18TensorIteratorBaseEENKUlvE_clEvENKUlvE1_clEvEUlN3c107complexIdEEE_St5arrayIPcLm2EEEEviT0_T1_,"",@"SHT_CUDA_INFO"
	.sectionflags	@""
	.align	4


	//----- nvinfo : EIATTR_CUDA_API_VERSION
	.align		4
        /*0000*/ 	.byte	0x04, 0x37
        /*0002*/ 	.short	(.L_9233 - .L_9232)
.L_9232:
        /*0004*/ 	.word	0x00000082


	//----- nvinfo : EIATTR_KPARAM_INFO
	.align		4
.L_9233:
        /*0008*/ 	.byte	0x04, 0x17
        /*000a*/ 	.short	(.L_9235 - .L_9234)
.L_9234:
        /*000c*/ 	.word	0x00000000
        /*0010*/ 	.short	0x0002
        /*0012*/ 	.short	0x0008
        /*0014*/ 	.byte	0x00, 0xf0, 0x41, 0x00


	//----- nvinfo : EIATTR_KPARAM_INFO
	.align		4
.L_9235:
        /*0018*/ 	.byte	0x04, 0x17
        /*001a*/ 	.short	(.L_9237 - .L_9236)
.L_9236:
        /*001c*/ 	.word	0x00000000
        /*0020*/ 	.short	0x0001
        /*0022*/ 	.short	0x0004
        /*0024*/ 	.byte	0x00, 0xf0, 0x05, 0x00


	//----- nvinfo : EIATTR_KPARAM_INFO
	.align		4
.L_9237:
        /*0028*/ 	.byte	0x04, 0x17
        /*002a*/ 	.short	(.L_9239 - .L_9238)
.L_9238:
        /*002c*/ 	.word	0x00000000
        /*0030*/ 	.short	0x0000
        /*0032*/ 	.short	0x0000
        /*0034*/ 	.byte	0x00, 0xf0, 0x11, 0x00


	//----- nvinfo : EIATTR_SPARSE_MMA_MASK
	.align		4
.L_9239:
        /*0038*/ 	.byte	0x03, 0x50
        /*003a*/ 	.short	0x0000


	//----- nvinfo : EIATTR_MAXREG_COUNT
	.align		4
        /*003c*/ 	.byte	0x03, 0x1b
        /*003e*/ 	.short	0x00ff


	//----- nvinfo : EIATTR_MERCURY_ISA_VERSION
	.align		4
        /*0040*/ 	.byte	0x03, 0x5f
        /*0042*/ 	.short	0x0101


	//----- nvinfo : EIATTR_EXIT_INSTR_OFFSETS
	.align		4
        /*0044*/ 	.byte	0x04, 0x1c
        /*0046*/ 	.short	(.L_9241 - .L_9240)


	//   ....[0]....
.L_9240:
        /*0048*/ 	.word	0x00009440


	//   ....[1]....
        /*004c*/ 	.word	0x00013220


	//   ....[2]....
        /*0050*/ 	.word	0x00013270


	//----- nvinfo : EIATTR_MAX_THREADS
	.align		4
.L_9241:
        /*0054*/ 	.byte	0x04, 0x05
        /*0056*/ 	.short	(.L_9243 - .L_9242)
.L_9242:
        /*0058*/ 	.word	0x00000080
        /*005c*/ 	.word	0x00000001
        /*0060*/ 	.word	0x00000001


	//----- nvinfo : EIATTR_CRS_STACK_SIZE
	.align		4
.L_9243:
        /*0064*/ 	.byte	0x04, 0x1e
        /*0066*/ 	.short	(.L_9245 - .L_9244)
.L_9244:
        /*0068*/ 	.word	0x00000000


	//----- nvinfo : EIATTR_CBANK_PARAM_SIZE
	.align		4
.L_9245:
        /*006c*/ 	.byte	0x03, 0x19
        /*006e*/ 	.short	0x0018


	//----- nvinfo : EIATTR_PARAM_CBANK
	.align		4
        /*0070*/ 	.byte	0x04, 0x0a
        /*0072*/ 	.short	(.L_9247 - .L_9246)
	.align		4
.L_9246:
        /*0074*/ 	.word	index@(.nv.constant0._ZN2at6native29vectorized_elementwise_kernelILi2EZZZNS0_17expm1_kernel_cudaERNS_18TensorIteratorBaseEENKUlvE_clEvENKUlvE1_clEvEUlN3c107complexIdEEE_St5arrayIPcLm2EEEEviT0_T1_)
        /*0078*/ 	.short	0x0210
        /*007a*/ 	.short	0x0018


	//----- nvinfo : EIATTR_SW_WAR
	.align		4
.L_9247:
        /*007c*/ 	.byte	0x04, 0x36
        /*007e*/ 	.short	(.L_9249 - .L_9248)
.L_9248:
        /*0080*/ 	.word	0x00000008
.L_9249:


//--------------------- .nv.info._ZN2at6native29vectorized_elementwise_kernelILi4EZZZNS0_17expm1_kernel_cudaERNS_18TensorIteratorBaseEENKUlvE_clEvENKUlvE1_clEvEUlN3c107complexIdEEE_St5arrayIPcLm2EEEEviT0_T1_ --------------------------
	.section	.nv.info._ZN2at6native29vectorized_elementwise_kernelILi4EZZZNS0_17expm1_kernel_cudaERNS_18TensorIteratorBaseEENKUlvE_clEvENKUlvE1_clEvEUlN3c107complexIdEEE_St5arrayIPcLm2EEEEviT0_T1_,"",@"SHT_CUDA_INFO"
	.sectionflags	@""
	.align	4


	//----- nvinfo : EIATTR_CUDA_API_VERSION
	.align		4
        /*0000*/ 	.byte	0x04, 0x37
        /*0002*/ 	.short	(.L_9251 - .L_9250)
.L_9250:
        /*0004*/ 	.word	0x00000082


	//----- nvinfo : EIATTR_KPARAM_INFO
	.align		4
.L_9251:
        /*0008*/ 	.byte	0x04, 0x17
        /*000a*/ 	.short	(.L_9253 - .L_9252)
.L_9252:
        /*000c*/ 	.word	0x00000000
        /*0010*/ 	.short	0x0002
        /*0012*/ 	.short	0x0008
        /*0014*/ 	.byte	0x00, 0xf0, 0x41, 0x00


	//----- nvinfo : EIATTR_KPARAM_INFO
	.align		4
.L_9253:
        /*0018*/ 	.byte	0x04, 0x17
        /*001a*/ 	.short	(.L_9255 - .L_9254)
.L_9254:
        /*001c*/ 	.word	0x00000000
        /*0020*/ 	.short	0x0001
        /*0022*/ 	.short	0x0004
        /*0024*/ 	.byte	0x00, 0xf0, 0x05, 0x00


	//----- nvinfo : EIATTR_KPARAM_INFO
	.align		4
.L_9255:
        /*0028*/ 	.byte	0x04, 0x17
        /*002a*/ 	.short	(.L_9257 - .L_9256)
.L_9256:
        /*002c*/ 	.word	0x00000000
        /*0030*/ 	.short	0x0000
        /*0032*/ 	.short	0x0000
        /*0034*/ 	.byte	0x00, 0xf0, 0x11, 0x00


	//----- nvinfo : EIATTR_SPARSE_MMA_MASK
	.align		4
.L_9257:
        /*0038*/ 	.byte	0x03, 0x50
        /*003a*/ 	.short	0x0000


	//----- nvinfo : EIATTR_MAXREG_COUNT
	.align		4
        /*003c*/ 	.byte	0x03, 0x1b
        /*003e*/ 	.short	0x00ff


	//----- nvinfo : EIATTR_MERCURY_ISA_VERSION
	.align		4
        /*0040*/ 	.byte	0x03, 0x5f
        /*0042*/ 	.short	0x0101


	//----- nvinfo : EIATTR_EXIT_INSTR_OFFSETS
	.align		4
        /*0044*/ 	.byte	0x04, 0x1c
        /*0046*/ 	.short	(.L_9259 - .L_9258)


	//   ....[0]....
.L_9258:
        /*0048*/ 	.word	0x00009440


	//   ....[1]....
        /*004c*/ 	.word	0x00013220


	//   ....[2]....
        /*0050*/ 	.word	0x00013270


	//----- nvinfo : EIATTR_MAX_THREADS
	.align		4
.L_9259:
        /*0054*/ 	.byte	0x04, 0x05
        /*0056*/ 	.short	(.L_9261 - .L_9260)
.L_9260:
        /*0058*/ 	.word	0x00000080
        /*005c*/ 	.word	0x00000001
        /*0060*/ 	.word	0x00000001


	//----- nvinfo : EIATTR_CRS_STACK_SIZE
	.align		4
.L_9261:
        /*0064*/ 	.byte	0x04, 0x1e
        /*0066*/ 	.short	(.L_9263 - .L_9262)
.L_9262:
        /*0068*/ 	.word	0x00000000


	//----- nvinfo : EIATTR_CBANK_PARAM_SIZE
	.align		4
.L_9263:
        /*006c*/ 	.byte	0x03, 0x19
        /*006e*/ 	.short	0x0018


	//----- nvinfo : EIATTR_PARAM_CBANK
	.align		4
        /*0070*/ 	.byte	0x04, 0x0a
        /*0072*/ 	.short	(.L_9265 - .L_9264)
	.align		4
.L_9264:
        /*0074*/ 	.word	index@(.nv.constant0._ZN2at6native29vectorized_elementwise_kernelILi4EZZZNS0_17expm1_kernel_cudaERNS_18TensorIteratorBaseEENKUlvE_clEvENKUlvE1_clEvEUlN3c107complexIdEEE_St5arrayIPcLm2EEEEviT0_T1_)
        /*0078*/ 	.short	0x0210
        /*007a*/ 	.short	0x0018


	//----- nvinfo : EIATTR_SW_WAR
	.align		4
.L_9265:
        /*007c*/ 	.byte	0x04, 0x36
        /*007e*/ 	.short	(.L_9267 - .L_9266)
.L_9266:
        /*0080*/ 	.word	0x00000008
.L_9267:


//--------------------- .nv.info._ZN2at6native29vectorized_elementwise_kernelILi8EZZZNS0_17expm1_kernel_cudaERNS_18TensorIteratorBaseEENKUlvE_clEvENKUlvE1_clEvEUlN3c107complexIdEEE_St5arrayIPcLm2EEEEviT0_T1_ --------------------------
	.section	.nv.info._ZN2at6native29vectorized_elementwise_kernelILi8EZZZNS0_17expm1_kernel_cudaERNS_18TensorIteratorBaseEENKUlvE_clEvENKUlvE1_clEvEUlN3c107complexIdEEE_St5arrayIPcLm2EEEEviT0_T1_,"",@"SHT_CUDA_INFO"
	.sectionflags	@""
	.align	4


	//----- nvinfo : EIATTR_CUDA_API_VERSION
	.align		4
        /*0000*/ 	.byte	0x04, 0x37
        /*0002*/ 	.short	(.L_9269 - .L_9268)
.L_9268:
        /*0004*/ 	.word	0x00000082


	//----- nvinfo : EIATTR_KPARAM_INFO
	.align		4
.L_9269:
        /*0008*/ 	.byte	0x04, 0x17
        /*000a*/ 	.short	(.L_9271 - .L_9270)
.L_9270:
        /*000c*/ 	.word	0x00000000
        /*0010*/ 	.short	0x0002
        /*0012*/ 	.short	0x0008
        /*0014*/ 	.byte	0x00, 0xf0, 0x41, 0x00


	//----- nvinfo : EIATTR_KPARAM_INFO
	.align		4
.L_9271:
        /*0018*/ 	.byte	0x04, 0x17
        /*001a*/ 	.short	(.L_9273 - .L_9272)
.L_9272:
        /*001c*/ 	.word	0x00000000
        /*0020*/ 	.short	0x0001
        /*0022*/ 	.short	0x0004
        /*0024*/ 	.byte	0x00, 0xf0, 0x05, 0x00


	//----- nvinfo : EIATTR_KPARAM_INFO
	.align		4
.L_9273:
        /*0028*/ 	.byte	0x04, 0x17
        /*002a*/ 	.short	(.L_9275 - .L_9274)
.L_9274:
        /*002c*/ 	.word	0x00000000
        /*0030*/ 	.short	0x0000
        /*0032*/ 	.short	0x0000
        /*0034*/ 	.byte	0x00, 0xf0, 0x11, 0x00


	//----- nvinfo : EIATTR_SPARSE_MMA_MASK
	.align		4
.L_9275:
        /*0038*/ 	.byte	0x03, 0x50
        /*003a*/ 	.short	0x0000


	//----- nvinfo : EIATTR_MAXREG_COUNT
	.align		4
        /*003c*/ 	.byte	0x03, 0x1b
        /*003e*/ 	.short	0x00ff


	//----- nvinfo : EIATTR_MERCURY_ISA_VERSION
	.align		4
        /*0040*/ 	.byte	0x03, 0x5f
        /*0042*/ 	.short	0x0101


	//----- nvinfo : EIATTR_EXIT_INSTR_OFFSETS
	.align		4
        /*0044*/ 	.byte	0x04, 0x1c
        /*0046*/ 	.short	(.L_9277 - .L_9276)


	//   ....[0]....
.L_9276:
        /*0048*/ 	.word	0x00009440


	//   ....[1]....
        /*004c*/ 	.word	0x00013220


	//   ....[2]....
        /*0050*/ 	.word	0x00013270


	//----- nvinfo : EIATTR_MAX_THREADS
	.align		4
.L_9277:
        /*0054*/ 	.byte	0x04, 0x05
        /*0056*/ 	.short	(.L_9279 - .L_9278)
.L_9278:
        /*0058*/ 	.word	0x00000080
        /*005c*/ 	.word	0x00000001
        /*0060*/ 	.word	0x00000001


	//----- nvinfo : EIATTR_CRS_STACK_SIZE
	.align		4
.L_9279:
        /*0064*/ 	.byte	0x04, 0x1e
        /*0066*/ 	.short	(.L_9281 - .L_9280)
.L_9280:
        /*0068*/ 	.word	0x00000000


	//----- nvinfo : EIATTR_CBANK_PARAM_SIZE
	.align		4
.L_9281:
        /*006c*/ 	.byte	0x03, 0x19
        /*006e*/ 	.short	0x0018


	//----- nvinfo : EIATTR_PARAM_CBANK
	.align		4
        /*0070*/ 	.byte	0x04, 0x0a
        /*0072*/ 	.short	(.L_9283 - .L_9282)
	.align		4
.L_9282:
        /*0074*/ 	.word	index@(.nv.constant0._ZN2at6native29vectorized_elementwise_kernelILi8EZZZNS0_17expm1_kernel_cudaERNS_18TensorIteratorBaseEENKUlvE_clEvENKUlvE1_clEvEUlN3c107complexIdEEE_St5arrayIPcLm2EEEEviT0_T1_)
        /*0078*/ 	.short	0x0210
        /*007a*/ 	.short	0x0018


	//----- nvinfo : EIATTR_SW_WAR
	.align		4
.L_9283:
        /*007c*/ 	.byte	0x04, 0x36
        /*007e*/ 	.short	(.L_9285 - .L_9284)
.L_9284:
        /*0080*/ 	.word	0x00000008
.L_9285:


//--------------------- .nv.info._ZN2at6native18elementwise_kernelILi128ELi4EZNS0_15gpu_kernel_implIZZZNS0_17expm1_kernel_cudaERNS_18TensorIteratorBaseEENKUlvE_clEvENKUlvE0_clEvEUlfE_EEvS4_RKT_EUliE_EEviT1_ --------------------------
	.section	.nv.info._ZN2at6native18elementwise_kernelILi128ELi4EZNS0_15gpu_kernel_implIZZZNS0_17expm1_kernel_cudaERNS_18TensorIteratorBaseEENKUlvE_clEvENKUlvE0_clEvEUlfE_EEvS4_RKT_EUliE_EEviT1_,"",@"SHT_CUDA_INFO"
	.sectionflags	@""
	.align	4


	//----- nvinfo : EIATTR_CUDA_API_VERSION
	.align		4
        /*0000*/ 	.byte	0x04, 0x37
        /*0002*/ 	.short	(.L_9287 - .L_9286)
.L_9286:
        /*0004*/ 	.word	0x00000082


	//----- nvinfo : EIATTR_KPARAM_INFO
	.align		4
.L_9287:
        /*0008*/ 	.byte	0x04, 0x17
        /*000a*/ 	.short	(.L_9289 - .L_9288)
.L_9288:
        /*000c*/ 	.word	0x00000000
        /*0010*/ 	.short	0x0001
        /*0012*/ 	.short	0x0008
        /*0014*/ 	.byte	0x00, 0xf0, 0x61, 0x08


	//----- nvinfo : EIATTR_KPARAM_INFO
	.align		4
.L_9289:
        /*0018*/ 	.byte	0x04, 0x17
        /*001a*/ 	.short	(.L_9291 - .L_9290)
.L_9290:
        /*001c*/ 	.word	0x00000000
        /*0020*/ 	.short	0x0000
        /*0022*/ 	.short	0x0000
        /*0024*/ 	.byte	0x00, 0xf0, 0x11, 0x00


	//----- nvinfo : EIATTR_SPARSE_MMA_MASK
	.align		4
.L_9291:
        /*0028*/ 	.byte	0x03, 0x50
        /*002a*/ 	.short	0x0000


	//----- nvinfo : EIATTR_MAXREG_COUNT
	.align		4
        /*002c*/ 	.byte	0x03, 0x1b
        /*002e*/ 	.short	0x0080


	//----- nvinfo : EIATTR_EXTERNS
	.align		4
        /*0030*/ 	.byte	0x04, 0x0f
        /*0032*/ 	.short	(.L_9293 - .L_9292)


	//   ....[0]....
	.align		4
.L_9292:
        /*0034*/ 	.word	index@(__assertfail)


	//----- nvinfo : EIATTR_MERCURY_ISA_VERSION
	.align		4
.L_9293:
        /*0038*/ 	.byte	0x03, 0x5f
        /*003a*/ 	.short	0x0101


	//----- nvinfo : EIATTR_SYSCALL_OFFSETS
	.align		4
        /*003c*/ 	.byte	0x04, 0x46
        /*003e*/ 	.short	(.L_9295 - .L_9294)


	//   ....[0]....
.L_9294:
        /*0040*/ 	.word	0x00002170


	//   ....[1]....
        /*0044*/ 	.word	0x00003160


	//   ....[2]....
        /*0048*/ 	.word	0x000052f0


	//   ....[3]....
        /*004c*/ 	.word	0x000062e0


	//   ....[4]....
        /*0050*/ 	.word	0x00008460


	//   ....[5]....
        /*0054*/ 	.word	0x00009450


	//   ....[6]....
        /*0058*/ 	.word	0x0000b5c0


	//   ....[7]....
        /*005c*/ 	.word	0x0000c5b0


	//----- nvinfo : EIATTR_EXIT_INSTR_OFFSETS
	.align		4
.L_9295:
        /*0060*/ 	.byte	0x04, 0x1c
        /*0062*/ 	.short	(.L_9297 - .L_9296)


	//   ....[0]....
.L_9296:
        /*0064*/ 	.word	0x00009500


	//   ....[1]....
        /*0068*/ 	.word	0x0000b8d0


	//   ....[2]....
        /*006c*/ 	.word	0x0000b910


	//   ....[3]....
        /*0070*/ 	.word	0x0000b9a0


	//   ....[4]....
        /*0074*/ 	.word	0x0000b9d0


	//   ....[5]....
        /*0078*/ 	.word	0x0000ba00


	//   ....[6]....
        /*007c*/ 	.word	0x0000ba80


	//   ....[7]....
        /*0080*/ 	.word	0x0000bab0


	//   ....[8]....
        /*0084*/ 	.word	0x0000bb40


	//   ....[9]....
        /*0088*/ 	.word	0x0000bb80


	//   ....[10]....
        /*008c*/ 	.word	0x0000bbc0


	//   ....[11]....
        /*0090*/ 	.word	0x0000bc80


	//   ....[12]....
        /*0094*/ 	.word	0x0000bcd0


	//   ....[13]....
        /*0098*/ 	.word	0x0000be50


	//   ....[14]....
        /*009c*/ 	.word	0x0000bfa0


	//   ....[15]....
        /*00a0*/ 	.word	0x0000bfd0


	//   ....[16]....
        /*00a4*/ 	.word	0x0000c080


	//   ....[17]....
        /*00a8*/ 	.word	0x0000c1f0


	//   ....[18]....
        /*00ac*/ 	.word	0x0000c360


	//   ....[19]....
        /*00b0*/ 	.word	0x0000c4b0


	//   ....[20]....
        /*00b4*/ 	.word	0x0000c5c0


	//   ....[21]....
        /*00b8*/ 	.word	0x0000c5f0


	//   ....[22]....
        /*00bc*/ 	.word	0x0000c620


	//----- nvinfo : EIATTR_MAX_THREADS
	.align		4
.L_9297:
        /*00c0*/ 	.byte	0x04, 0x05
        /*00c2*/ 	.short	(.L_9299 - .L_9298)
.L_9298:
        /*00c4*/ 	.word	0x00000080
        /*00c8*/ 	.word	0x00000001
        /*00cc*/ 	.word	0x00000001


	//----- nvinfo : EIATTR_CRS_STACK_SIZE
	.align		4
.L_9299:
        /*00d0*/ 	.byte	0x04, 0x1e
        /*00d2*/ 	.short	(.L_9301 - .L_9300)
.L_9300:
        /*00d4*/ 	.word	0x00000000


	//----- nvinfo : EIATTR_CBANK_PARAM_SIZE
	.align		4
.L_9301:
        /*00d8*/ 	.byte	0x03, 0x19
        /*00da*/ 	.short	0x0220


	//----- nvinfo : EIATTR_PARAM_CBANK
	.align		4
        /*00dc*/ 	.byte	0x04, 0x0a
        /*00de*/ 	.short	(.L_9303 - .L_9302)
	.align		4
.L_9302:
        /*00e0*/ 	.word	index@(.nv.constant0._ZN2at6native18elementwise_kernelILi128ELi4EZNS0_15gpu_kernel_implIZZZNS0_17expm1_kernel_cudaERNS_18TensorIteratorBaseEENKUlvE_clEvENKUlvE0_clEvEUlfE_EEvS4_RKT_EUliE_EEviT1_)
        /*00e4*/ 	.short	0x0210
        /*00e6*/ 	.short	0x0220


	//----- nvinfo : EIATTR_SW_WAR
	.align		4
.L_9303:
        /*00e8*/ 	.byte	0x04, 0x36
        /*00ea*/ 	.short	(.L_9305 - .L_9304)
.L_9304:
        /*00ec*/ 	.word	0x00000008
.L_9305:


//--------------------- .nv.info._ZN2at6native27unrolled_elementwise_kernelIZZZNS0_17expm1_kernel_cudaERNS_18TensorIteratorBaseEENKUlvE_clEvENKUlvE0_clEvEUlfE_St5arrayIPcLm2EELi4E23TrivialOffsetCalculatorILi1EjESB_NS0_6memory12LoadWithCastILi1EEENSC_13StoreWithCastILi1EEEEEviT_T0_T2_T3_T4_T5_ --------------------------
	.section	.nv.info._ZN2at6native27unrolled_elementwise_kernelIZZZNS0_17expm1_kernel_cudaERNS_18TensorIteratorBaseEENKUlvE_clEvENKUlvE0_clEvEUlfE_St5arrayIPcLm2EELi4E23TrivialOffsetCalculatorILi1EjESB_NS0_6memory12LoadWithCastILi1EEENSC_13StoreWithCastILi1EEEEEviT_T0_T2_T3_T4_T5_,"",@"SHT_CUDA_INFO"
	.sectionflags	@""
	.align	4


	//----- nvinfo : EIATTR_CUDA_API_VERSION
	.align		4
        /*0000*/ 	.byte	0x04, 0x37
        /*0002*/ 	.short	(.L_9307 - .L_9306)
.L_9306:
        /*0004*/ 	.word	0x00000082


	//----- nvinfo : EIATTR_KPARAM_INFO
	.align		4
.L_9307:
        /*0008*/ 	.byte	0x04, 0x17
        /*000a*/ 	.short	(.L_9309 - .L_9308)
.L_9308:
        /*000c*/ 	.word	0x00000000
        /*0010*/ 	.short	0x0006
        /*0012*/ 	.short	0x0024
        /*0014*/ 	.byte	0x00, 0xf0, 0x21, 0x00


	//----- nvinfo : EIATTR_KPARAM_INFO
	.align		4
.L_9309:
        /*0018*/ 	.byte	0x04, 0x17
        /*001a*/ 	.short	(.L_9311 - .L_9310)
.L_9310:
        /*001c*/ 	.word	0x00000000
        /*0020*/ 	.short	0x0005
        /*0022*/ 	.short	0x001c
        /*0024*/ 	.byte	0x00, 0xf0, 0x21, 0x00


	//----- nvinfo : EIATTR_KPARAM_INFO
	.align		4
.L_9311:
        /*0028*/ 	.byte	0x04, 0x17
        /*002a*/ 	.short	(.L_9313 - .L_9312)
.L_9312:
        /*002c*/ 	.word	0x00000000
        /*0030*/ 	.short	0x0004
        /*0032*/ 	.short	0x0019
        /*0034*/ 	.byte	0x00, 0xf0, 0x05, 0x00


	//----- nvinfo : EIATTR_KPARAM_INFO
	.align		4
.L_9313:
        /*0038*/ 	.byte	0x04, 0x17
        /*003a*/ 	.short	(.L_9315 - .L_9314)
.L_9314:
        /*003c*/ 	.word	0x00000000
        /*0040*/ 	.short	0x0003
        /*0042*/ 	.short	0x0018
        /*0044*/ 	.byte	0x00, 0xf0, 0x05, 0x00


	//----- nvinfo : EIATTR_KPARAM_INFO
	.align		4
.L_9315:
        /*0048*/ 	.byte	0x04, 0x17
        /*004a*/ 	.short	(.L_9317 - .L_9316)
.L_9316:
        /*004c*/ 	.word	0x00000000
        /*0050*/ 	.short	0x0002
        /*0052*/ 	.short	0x0008
        /*0054*/ 	.byte	0x00, 0xf0, 0x41, 0x00


	//----- nvinfo : EIATTR_KPARAM_INFO
	.align		4
.L_9317:
        /*0058*/ 	.byte	0x04, 0x17
        /*005a*/ 	.short	(.L_9319 - .L_9318)
.L_9318:
        /*005c*/ 	.word	0x00000000
        /*0060*/ 	.short	0x0001
        /*0062*/ 	.short	0x0004
        /*0064*/ 	.byte	0x00, 0xf0, 0x05, 0x00


	//----- nvinfo : EIATTR_KPARAM_INFO
	.align		4
.L_9319:
        /*0068*/ 	.byte	0x04, 0x17
        /*006a*/ 	.short	(.L_9321 - .L_9320)
.L_9320:
        /*006c*/ 	.word	0x00000000
        /*0070*/ 	.short	0x0000
        /*0072*/ 	.short	0x0000
        /*0074*/ 	.byte	0x00, 0xf0, 0x11, 0x00


	//----- nvinfo : EIATTR_SPARSE_MMA_MASK
	.align		4
.L_9321:
        /*0078*/ 	.byte	0x03, 0x50
        /*007a*/ 	.short	0x0000


	//----- nvinfo : EIATTR_MAXREG_COUNT
	.align		4
        /*007c*/ 	.byte	0x03, 0x1b
        /*007e*/ 	.short	0x00ff


	//----- nvinfo : EIATTR_EXTERNS
	.align		4
        /*0080*/ 	.byte	0x04, 0x0f
        /*0082*/ 	.short	(.L_9323 - .L_9322)


	//   ....[0]....
	.align		4
.L_9322:
        /*0084*/ 	.word	index@(__assertfail)


	//----- nvinfo : EIATTR_MERCURY_ISA_VERSION
	.align		4
.L_9323:
        /*0088*/ 	.byte	0x03, 0x5f
        /*008a*/ 	.short	0x0101


	//----- nvinfo : EIATTR_SYSCALL_OFFSETS
	.align		4
        /*008c*/ 	.byte	0x04, 0x46
        /*008e*/ 	.short	(.L_9325 - .L_9324)


	//   ....[0]....
.L_9324:
        /*0090*/ 	.word	0x00000e80


	//   ....[1]....
        /*0094*/ 	.word	0x00001d30


	//   ....[2]....
        /*0098*/ 	.word	0x00002bf0


	//   ....[3]....
        /*009c*/ 	.word	0x00003a50


	//   ....[4]....
        /*00a0*/ 	.word	0x000051c0


	//   ....[5]....
        /*00a4*/ 	.word	0x000060c0


	//   ....[6]....
        /*00a8*/ 	.word	0x00006f80


	//   ....[7]....
        /*00ac*/ 	.word	0x00007e40


	//----- nvinfo : EIATTR_EXIT_INSTR_OFFSETS
	.align		4
.L_9325:
        /*00b0*/ 	.byte	0x04, 0x1c
        /*00b2*/ 	.short	(.L_9327 - .L_9326)


	//   ....[0]....
.L_9326:
        /*00b4*/ 	.word	0x00007020


	//   ....[1]....
        /*00b8*/ 	.word	0x00007160


	//   ....[2]....
        /*00bc*/ 	.word	0x000071a0


	//   ....[3]....
        /*00c0*/ 	.word	0x00007230


	//   ....[4]....
        /*00c4*/ 	.word	0x00007260


	//   ....[5]....
        /*00c8*/ 	.word	0x00007290


	//   ....[6]....
        /*00cc*/ 	.word	0x00007310


	//   ....[7]....
        /*00d0*/ 	.word	0x00007340


	//   ....[8]....
        /*00d4*/ 	.word	0x000073d0


	//   ....[9]....
        /*00d8*/ 	.word	0x00007410


	//   ....[10]....
        /*00dc*/ 	.word	0x00007450


	//   ....[11]....
        /*00e0*/ 	.word	0x00007510


	//   ....[12]....
        /*00e4*/ 	.word	0x00007560


	//   ....[13]....
        /*00e8*/ 	.word	0x000076e0


	//   ....[14]....
        /*00ec*/ 	.word	0x00007830


	//   ....[15]....
        /*00f0*/ 	.word	0x00007860


	//   ....[16]....
        /*00f4*/ 	.word	0x00007910


	//   ....[17]....
        /*00f8*/ 	.word	0x00007a80


	//   ....[18]....
        /*00fc*/ 	.word	0x00007bf0


	//   ....[19]....
        /*0100*/ 	.word	0x00007d40


	//   ....[20]....
        /*0104*/ 	.word	0x00007e50


	//   ....[21]....
        /*0108*/ 	.word	0x00007e80


	//   ....[22]....
        /*010c*/ 	.word	0x00007eb0


	//----- nvinfo : EIATTR_MAX_THREADS
	.align		4
.L_9327:
        /*0110*/ 	.byte	0x04, 0x05
        /*0112*/ 	.short	(.L_9329 - .L_9328)
.L_9328:
        /*0114*/ 	.word	0x00000080
        /*0118*/ 	.word	0x00000001
        /*011c*/ 	.word	0x00000001


	//----- nvinfo : EIATTR_CRS_STACK_SIZE
	.align		4
.L_9329:
        /*0120*/ 	.byte	0x04, 0x1e
        /*0122*/ 	.short	(.L_9331 - .L_9330)
.L_9330:
        /*0124*/ 	.word	0x00000000


	//----- nvinfo : EIATTR_CBANK_PARAM_SIZE
	.align		4
.L_9331:
        /*0128*/ 	.byte	0x03, 0x19
        /*012a*/ 	.short	0x002c


	//----- nvinfo : EIATTR_PARAM_CBANK
	.align		4
        /*012c*/ 	.byte	0x04, 0x0a
        /*012e*/ 	.short	(.L_9333 - .L_9332)
	.align		4
.L_9332:
        /*0130*/ 	.word	index@(.nv.constant0._ZN2at6native27unrolled_elementwise_kernelIZZZNS0_17expm1_kernel_cudaERNS_18TensorIteratorBaseEENKUlvE_clEvENKUlvE0_clEvEUlfE_St5arrayIPcLm2EELi4E23TrivialOffsetCalculatorILi1EjESB_NS0_6memory12LoadWithCastILi1EEENSC_13StoreWithCastILi1EEEEEviT_T0_T2_T3_T4_T5_)
        /*0134*/ 	.short	0x0210
        /*0136*/ 	.short	0x002c


	//----- nvinfo : EIATTR_SW_WAR
	.align		4
.L_9333:
        /*0138*/ 	.byte	0x04, 0x36
        /*013a*/ 	.short	(.L_9335 - .L_9334)
.L_9334:
        /*013c*/ 	.word	0x00000008
.L_9335:


//--------------------- .nv.info._ZN2at6native18elementwise_kernelILi128ELi2EZNS0_22gpu_kernel_impl_nocastIZZZNS0_17expm1_kernel_cudaERNS_18TensorIteratorBaseEENKUlvE_clEvENKUlvE0_clEvEUlfE_EEvS4_RKT_EUliE_EEviT1_ --------------------------
	.section	.nv.info._ZN2at6native18elementwise_kernelILi128ELi2EZNS0_22gpu_kernel_impl_nocastIZZZNS0_17expm1_kernel_cudaERNS_18TensorIteratorBaseEENKUlvE_clEvENKUlvE0_clEvEUlfE_EEvS4_RKT_EUliE_EEviT1_,"",@"SHT_CUDA_INFO"
	.sectionflags	@""
	.align	4


	//----- nvinfo : EIATTR_CUDA_API_VERSION
	.align		4
        /*0000*/ 	.byte	0x04, 0x37
        /*0002*/ 	.short	(.L_9337 - .L_9336)
.L_9336:
        /*0004*/ 	.word	0x00000082


	//----- nvinfo : EIATTR_KPARAM_INFO
	.align		4
.L_9337:
        /*0008*/ 	.byte	0x04, 0x17
        /*000a*/ 	.short	(.L_9339 - .L_9338)
.L_9338:
        /*000c*/ 	.word	0x00000000
        /*0010*/ 	.short	0x0001
        /*0012*/ 	.short	0x0008
        /*0014*/ 	.byte	0x00, 0xf0, 0x61, 0x08


	//----- nvinfo : EIATTR_KPARAM_INFO
	.align		4
.L_9339:
        /*0018*/ 	.byte	0x04, 0x17
        /*001a*/ 	.short	(.L_9341 - .L_9340)
.L_9340:
        /*001c*/ 	.word	0x00000000
        /*0020*/ 	.short	0x0000
        /*0022*/ 	.short	0x0000
        /*0024*/ 	.byte	0x00, 0xf0, 0x11, 0x00


	//----- nvinfo : EIATTR_SPARSE_MMA_MASK
	.align		4
.L_9341:
        /*0028*/ 	.byte	0x03, 0x50
        /*002a*/ 	.short	0x0000


	//----- nvinfo : EIATTR_MAXREG_COUNT
	.align		4
        /*002c*/ 	.byte	0x03, 0x1b
        /*002e*/ 	.short	0x0080


	//----- nvinfo : EIATTR_MERCURY_ISA_VERSION
	.align		4
        /*0030*/ 	.byte	0x03, 0x5f
        /*0032*/ 	.short	0x0101


	//----- nvinfo : EIATTR_EXIT_INSTR_OFFSETS
	.align		4
        /*0034*/ 	.byte	0x04, 0x1c
        /*0036*/ 	.short	(.L_9343 - .L_9342)


	//   ....[0]....
.L_9342:
        /*0038*/ 	.word	0x000015c0


	//   ....[1]....
        /*003c*/ 	.word	0x00002ad0


	//----- nvinfo : EIATTR_MAX_THREADS
	.align		4
.L_9343:
        /*0040*/ 	.byte	0x04, 0x05
        /*0042*/ 	.short	(.L_9345 - .L_9344)
.L_9344:
        /*0044*/ 	.word	0x00000080
        /*0048*/ 	.word	0x00000001
        /*004c*/ 	.word	0x00000001


	//----- nvinfo : EIATTR_CRS_STACK_SIZE
	.align		4
.L_9345:
        /*0050*/ 	.byte	0x04, 0x1e
        /*0052*/ 	.short	(.L_9347 - .L_9346)
.L_9346:
        /*0054*/ 	.word	0x00000000


	//----- nvinfo : EIATTR_CBANK_PARAM_SIZE
	.align		4
.L_9347:
        /*0058*/ 	.byte	0x03, 0x19
        /*005a*/ 	.short	0x0220


	//----- nvinfo : EIATTR_PARAM_CBANK
	.align		4
        /*005c*/ 	.byte	0x04, 0x0a
        /*005e*/ 	.short	(.L_9349 - .L_9348)
	.align		4
.L_9348:
        /*0060*/ 	.word	index@(.nv.constant0._ZN2at6native18elementwise_kernelILi128ELi2EZNS0_22gpu_kernel_impl_nocastIZZZNS0_17expm1_kernel_cudaERNS_18TensorIteratorBaseEENKUlvE_clEvENKUlvE0_clEvEUlfE_EEvS4_RKT_EUliE_EEviT1_)
        /*0064*/ 	.short	0x0210
        /*0066*/ 	.short	0x0220


	//----- nvinfo : EIATTR_SW_WAR
	.align		4
.L_9349:
        /*0068*/ 	.byte	0x04, 0x36
        /*006a*/ 	.short	(.L_9351 - .L_9350)
.L_9350:
        /*006c*/ 	.word	0x00000008
.L_9351:


//--------------------- .nv.info._ZN2at6native27unrolled_elementwise_kernelIZZZNS0_17expm1_kernel_cudaERNS_18TensorIteratorBaseEENKUlvE_clEvENKUlvE0_clEvEUlfE_St5arrayIPcLm2EELi4E23TrivialOffsetCalculatorILi1EjESB_NS0_6memory15LoadWithoutCastENSC_16StoreWithoutCastEEEviT_T0_T2_T3_T4_T5_ --------------------------
	.section	.nv.info._ZN2at6native27unrolled_elementwise_kernelIZZZNS0_17expm1_kernel_cudaERNS_18TensorIteratorBaseEENKUlvE_clEvENKUlvE0_clEvEUlfE_St5arrayIPcLm2EELi4E23TrivialOffsetCalculatorILi1EjESB_NS0_6memory15LoadWithoutCastENSC_16StoreWithoutCastEEEviT_T0_T2_T3_T4_T5_,"",@"SHT_CUDA_INFO"
	.sectionflags	@""
	.align	4


	//----- nvinfo : EIATTR_CUDA_API_VERSION
	.align		4
        /*0000*/ 	.byte	0x04, 0x37
        /*0002*/ 	.short	(.L_9353 - .L_9352)
.L_9352:
        /*0004*/ 	.word	0x00000082


	//----- nvinfo : EIATTR_KPARAM_INFO
	.align		4
.L_9353:
        /*0008*/ 	.byte	0x04, 0x17
        /*000a*/ 	.short	(.L_9355 - .L_9354)
.L_9354:
        /*000c*/ 	.word	0x00000000
        /*0010*/ 	.short	0x0006
        /*0012*/ 	.short	0x001b
        /*0014*/ 	.byte	0x00, 0xf0, 0x05, 0x00


	//----- nvinfo : EIATTR_KPARAM_INFO
	.align		4
.L_9355:
        /*0018*/ 	.byte	0x04, 0x17
        /*001a*/ 	.short	(.L_9357 - .L_9356)
.L_9356:
        /*001c*/ 	.word	0x00000000
        /*0020*/ 	.short	0x0005
        /*0022*/ 	.short	0x001a
        /*0024*/ 	.byte	0x00, 0xf0, 0x05, 0x00


	//----- nvinfo : EIATTR_KPARAM_INFO
	.align		4
.L_9357:
        /*0028*/ 	.byte	0x04, 0x17
        /*002a*/ 	.short	(.L_9359 - .L_9358)
.L_9358:
        /*002c*/ 	.word	0x00000000
        /*0030*/ 	.short	0x0004
        /*0032*/ 	.short	0x0019
        /*0034*/ 	.byte	0x00, 0xf0, 0x05, 0x00


	//----- nvinfo : EIATTR_KPARAM_INFO
	.align		4
.L_9359:
        /*0038*/ 	.byte	0x04, 0x17
        /*003a*/ 	.short	(.L_9361 - .L_9360)
.L_9360:
        /*003c*/ 	.word	0x00000000
        /*0040*/ 	.short	0x0003
        /*0042*/ 	.short	0x0018
        /*0044*/ 	.byte	0x00, 0xf0, 0x05, 0x00


	//----- nvinfo : EIATTR_KPARAM_INFO
	.align		4
.L_9361:
        /*0048*/ 	.byte	0x04, 0x17
        /*004a*/ 	.short	(.L_9363 - .L_9362)
.L_9362:
        /*004c*/ 	.word	0x00000000
        /*0050*/ 	.short	0x0002
        /*0052*/ 	.short	0x0008
        /*0054*/ 	.byte	0x00, 0xf0, 0x41, 0x00


	//----- nvinfo : EIATTR_KPARAM_INFO
	.align		4
.L_9363:
        /*0058*/ 	.byte	0x04, 0x17
        /*005a*/ 	.short	(.L_9365 - .L_9364)
.L_9364:
        /*005c*/ 	.word	0x00000000
        /*0060*/ 	.short	0x0001
        /*0062*/ 	.short	0x0004
        /*0064*/ 	.byte	0x00, 0xf0, 0x05, 0x00


	//----- nvinfo : EIATTR_KPARAM_INFO
	.align		4
.L_9365:
        /*0068*/ 	.byte	0x04, 0x17
        /*006a*/ 	.short	(.L_9367 - .L_9366)
.L_9366:
        /*006c*/ 	.word	0x00000000
        /*0070*/ 	.short	0x0000
        /*0072*/ 	.short	0x0000
        /*0074*/ 	.byte	0x00, 0xf0, 0x11, 0x00


	//----- nvinfo : EIATTR_SPARSE_MMA_MASK
	.align		4
.L_9367:
        /*0078*/ 	.byte	0x03, 0x50
        /*007a*/ 	.short	0x0000


	//----- nvinfo : EIATTR_MAXREG_COUNT
	.align		4
        /*007c*/ 	.byte	0x03, 0x1b
        /*007e*/ 	.short	0x00ff


	//----- nvinfo : EIATTR_MERCURY_ISA_VERSION
	.align		4
        /*0080*/ 	.byte	0x03, 0x5f
        /*0082*/ 	.short	0x0101


	//----- nvinfo : EIATTR_EXIT_INSTR_OFFSETS
	.align		4
        /*0084*/ 	.byte	0x04, 0x1c
        /*0086*/ 	.short	(.L_9369 - .L_9368)


	//   ....[0]....
.L_9368:
        /*0088*/ 	.word	0x00000ab0


	//   ....[1]....
        /*008c*/ 	.word	0x00000b00


	//----- nvinfo : EIATTR_MAX_THREADS
	.align		4
.L_9369:
        /*0090*/ 	.byte	0x04, 0x05
        /*0092*/ 	.short	(.L_9371 - .L_9370)
.L_9370:
        /*0094*/ 	.word	0x00000080
        /*0098*/ 	.word	0x00000001
        /*009c*/ 	.word	0x00000001


	//----- nvinfo : EIATTR_CRS_STACK_SIZE
	.align		4
.L_9371:
        /*00a0*/ 	.byte	0x04, 0x1e
        /*00a2*/ 	.short	(.L_9373 - .L_9372)
.L_9372:
        /*00a4*/ 	.word	0x00000000


	//----- nvinfo : EIATTR_CBANK_PARAM_SIZE
	.align		4
.L_9373:
        /*00a8*/ 	.byte	0x03, 0x19
        /*00aa*/ 	.short	0x001c


	//----- nvinfo : EIATTR_PARAM_CBANK
	.align		4
        /*00ac*/ 	.byte	0x04, 0x0a
        /*00ae*/ 	.short	(.L_9375 - .L_9374)
	.align		4
.L_9374:
        /*00b0*/ 	.word	index@(.nv.constant0._ZN2at6native27unrolled_elementwise_kernelIZZZNS0_17expm1_kernel_cudaERNS_18TensorIteratorBaseEENKUlvE_clEvENKUlvE0_clEvEUlfE_St5arrayIPcLm2EELi4E23TrivialOffsetCalculatorILi1EjESB_NS0_6memory15LoadWithoutCastENSC_16StoreWithoutCastEEEviT_T0_T2_T3_T4_T5_)
        /*00b4*/ 	.short	0x0210
        /*00b6*/ 	.short	0x001c


	//----- nvinfo : EIATTR_SW_WAR
	.align		4
.L_9375:
        /*00b8*/ 	.byte	0x04, 0x36
        /*00ba*/ 	.short	(.L_9377 - .L_9376)
.L_9376:
        /*00bc*/ 	.word	0x00000008
.L_9377:


//--------------------- .nv.info._ZN2at6native29vectorized_elementwise_kernelILi2EZZZNS0_17expm1_kernel_cudaERNS_18TensorIteratorBaseEENKUlvE_clEvENKUlvE0_clEvEUlfE_St5arrayIPcLm2EEEEviT0_T1_ --------------------------
	.section	.nv.info._ZN2at6native29vectorized_elementwise_kernelILi2EZZZNS0_17expm1_kernel_cudaERNS_18TensorIteratorBaseEENKUlvE_clEvENKUlvE0_clEvEUlfE_St5arrayIPcLm2EEEEviT0_T1_,"",@"SHT_CUDA_INFO"
	.sectionflags	@""
	.align	4


	//----- nvinfo : EIATTR_CUDA_API_VERSION
	.align		4
        /*0000*/ 	.byte	0x04, 0x37
        /*0002*/ 	.short	(.L_9379 - .L_9378)
.L_9378:
        /*0004*/ 	.word	0x00000082


	//----- nvinfo : EIATTR_KPARAM_INFO
	.align		4
.L_9379:
        /*0008*/ 	.byte	0x04, 0x17
        /*000a*/ 	.short	(.L_9381 - .L_9380)
.L_9380:
        /*000c*/ 	.word	0x00000000
        /*0010*/ 	.short	0x0002
        /*0012*/ 	.short	0x0008
        /*0014*/ 	.byte	0x00, 0xf0, 0x41, 0x00


	//----- nvinfo : EIATTR_KPARAM_INFO
	.align		4
.L_9381:
        /*0018*/ 	.byte	0x04, 0x17
        /*001a*/ 	.short	(.L_9383 - .L_9382)
.L_9382:
        /*001c*/ 	.word	0x00000000
        /*0020*/ 	.short	0x0001
        /*0022*/ 	.short	0x0004
        /*0024*/ 	.byte	0x00, 0xf0, 0x05, 0x00


	//----- nvinfo : EIATTR_KPARAM_INFO
	.align		4
.L_9383:
        /*0028*/ 	.byte	0x04, 0x17
        /*002a*/ 	.short	(.L_9385 - .L_9384)
.L_9384:
        /*002c*/ 	.word	0x00000000
        /*0030*/ 	.short	0x0000
        /*0032*/ 	.short	0x0000
        /*0034*/ 	.byte	0x00, 0xf0, 0x11, 0x00


	//----- nvinfo : EIATTR_SPARSE_MMA_MASK
	.align		4
.L_9385:
        /*0038*/ 	.byte	0x03, 0x50
        /*003a*/ 	.short	0x0000


	//----- nvinfo : EIATTR_MAXREG_COUNT
	.align		4
        /*003c*/ 	.byte	0x03, 0x1b
        /*003e*/ 	.short	0x00ff


	//----- nvinfo : EIATTR_MERCURY_ISA_VERSION
	.align		4
        /*0040*/ 	.byte	0x03, 0x5f
        /*0042*/ 	.short	0x0101


	//----- nvinfo : EIATTR_EXIT_INSTR_OFFSETS
	.align		4
        /*0044*/ 	.byte	0x04, 0x1c
        /*0046*/ 	.short	(.L_9387 - .L_9386)


	//   ....[0]....
.L_9386:
        /*0048*/ 	.word	0x00000d80


	//   ....[1]....
        /*004c*/ 	.word	0x00002330


	//   ....[2]....
        /*0050*/ 	.word	0x00002380


	//----- nvinfo : EIATTR_MAX_THREADS
	.align		4
.L_9387:
        /*0054*/ 	.byte	0x04, 0x05
        /*0056*/ 	.short	(.L_9389 - .L_9388)
.L_9388:
        /*0058*/ 	.word	0x00000080
        /*005c*/ 	.word	0x00000001
        /*0060*/ 	.word	0x00000001


	//----- nvinfo : EIATTR_CRS_STACK_SIZE
	.align		4
.L_9389:
        /*0064*/ 	.byte	0x04, 0x1e
        /*0066*/ 	.short	(.L_9391 - .L_9390)
.L_9390:
        /*0068*/ 	.word	0x00000000


	//----- nvinfo : EIATTR_CBANK_PARAM_SIZE
	.align		4
.L_9391:
        /*006c*/ 	.byte	0x03, 0x19
        /*006e*/ 	.short	0x0018


	//----- nvinfo : EIATTR_PARAM_CBANK
	.align		4
        /*0070*/ 	.byte	0x04, 0x0a
        /*0072*/ 	.short	(.L_9393 - .L_9392)
	.align		4
.L_9392:
        /*0074*/ 	.word	index@(.nv.constant0._ZN2at6native29vectorized_elementwise_kernelILi2EZZZNS0_17expm1_kernel_cudaERNS_18TensorIteratorBaseEENKUlvE_clEvENKUlvE0_clEvEUlfE_St5arrayIPcLm2EEEEviT0_T1_)
        /*0078*/ 	.short	0x0210
        /*007a*/ 	.short	0x0018


	//----- nvinfo : EIATTR_SW_WAR
	.align		4
.L_9393:
        /*007c*/ 	.byte	0x04, 0x36
        /*007e*/ 	.short	(.L_9395 - .L_9394)
.L_9394:
        /*0080*/ 	.word	0x00000008
.L_9395:


//--------------------- .nv.info._ZN2at6native29vectorized_elementwise_kernelILi4EZZZNS0_17expm1_kernel_cudaERNS_18TensorIteratorBaseEENKUlvE_clEvENKUlvE0_clEvEUlfE_St5arrayIPcLm2EEEEviT0_T1_ --------------------------
	.section	.nv.info._ZN2at6native29vectorized_elementwise_kernelILi4EZZZNS0_17expm1_kernel_cudaERNS_18TensorIteratorBaseEENKUlvE_clEvENKUlvE0_clEvEUlfE_St5arrayIPcLm2EEEEviT0_T1_,"",@"SHT_CUDA_INFO"
	.sectionflags	@""
	.align	4


	//----- nvinfo : EIATTR_CUDA_API_VERSION
	.align		4
        /*0000*/ 	.byte	0x04, 0x37
        /*0002*/ 	.short	(.L_9397 - .L_9396)
.L_9396:
        /*0004*/ 	.word	0x00000082


	//----- nvinfo : EIATTR_KPARAM_INFO
	.align		4
.L_9397:
        /*0008*/ 	.byte	0x04, 0x17
        /*000a*/ 	.short	(.L_9399 - .L_9398)
.L_9398:
        /*000c*/ 	.word	0x00000000
        /*0010*/ 	.short	0x0002
        /*0012*/ 	.short	0x0008
        /*0014*/ 	.byte	0x00, 0xf0, 0x41, 0x00


	//----- nvinfo : EIATTR_KPARAM_INFO
	.align		4
.L_9399:
        /*0018*/ 	.byte	0x04, 0x17
        /*001a*/ 	.short	(.L_9401 - .L_9400)
.L_9400:
        /*001c*/ 	.word	0x00000000
        /*0020*/ 	.short	0x0001
        /*0022*/ 	.short	0x0004
        /*0024*/ 	.byte	0x00, 0xf0, 0x05, 0x00


	//----- nvinfo : EIATTR_KPARAM_INFO
	.align		4
.L_9401:
        /*0028*/ 	.byte	0x04, 0x17
        /*002a*/ 	.short	(.L_9403 - .L_9402)
.L_9402:
        /*002c*/ 	.word	0x00000000
        /*0030*/ 	.short	0x0000
        /*0032*/ 	.short	0x0000
        /*0034*/ 	.byte	0x00, 0xf0, 0x11, 0x00


	//----- nvinfo : EIATTR_SPARSE_MMA_MASK
	.align		4
.L_9403:
        /*0038*/ 	.byte	0x03, 0x50
        /*003a*/ 	.short	0x0000


	//----- nvinfo : EIATTR_MAXREG_COUNT
	.align		4
        /*003c*/ 	.byte	0x03, 0x1b
        /*003e*/ 	.short	0x00ff


	//----- nvinfo : EIATTR_MERCURY_ISA_VERSION
	.align		4
        /*0040*/ 	.byte	0x03, 0x5f
        /*0042*/ 	.short	0x0101


	//----- nvinfo : EIATTR_EXIT_INSTR_OFFSETS
	.align		4
        /*0044*/ 	.byte	0x04, 0x1c
        /*0046*/ 	.short	(.L_9405 - .L_9404)


	//   ....[0]....
.L_9404:
        /*0048*/ 	.word	0x00000d40


	//   ....[1]....
        /*004c*/ 	.word	0x000022f0


	//   ....[2]....
        /*0050*/ 	.word	0x00002340


	//----- nvinfo : EIATTR_MAX_THREADS
	.align		4
.L_9405:
        /*0054*/ 	.byte	0x04, 0x05
        /*0056*/ 	.short	(.L_9407 - .L_9406)
.L_9406:
        /*0058*/ 	.word	0x00000080
        /*005c*/ 	.word	0x00000001
        /*0060*/ 	.word	0x00000001


	//----- nvinfo : EIATTR_CRS_STACK_SIZE
	.align		4
.L_9407:
        /*0064*/ 	.byte	0x04, 0x1e
        /*0066*/ 	.short	(.L_9409 - .L_9408)
.L_9408:
        /*0068*/ 	.word	0x00000000


	//----- nvinfo : EIATTR_CBANK_PARAM_SIZE
	.align		4
.L_9409:
        /*006c*/ 	.byte	0x03, 0x19
        /*006e*/ 	.short	0x0018


	//----- nvinfo : EIATTR_PARAM_CBANK
	.align		4
        /*0070*/ 	.byte	0x04, 0x0a
        /*0072*/ 	.short	(.L_9411 - .L_9410)
	.align		4
.L_9410:
        /*0074*/ 	.word	index@(.nv.constant0._ZN2at6native29vectorized_elementwise_kernelILi4EZZZNS0_17expm1_kernel_cudaERNS_18TensorIteratorBaseEENKUlvE_clEvENKUlvE0_clEvEUlfE_St5arrayIPcLm2EEEEviT0_T1_)
        /*0078*/ 	.short	0x0210
        /*007a*/ 	.short	0x0018


	//----- nvinfo : EIATTR_SW_WAR
	.align		4
.L_9411:
        /*007c*/ 	.byte	0x04, 0x36
        /*007e*/ 	.short	(.L_9413 - .L_9412)
.L_9412:
        /*0080*/ 	.word	0x00000008
.L_9413:


//--------------------- .nv.info._ZN2at6native29vectorized_elementwise_kernelILi8EZZZNS0_17expm1_kernel_cudaERNS_18TensorIteratorBaseEENKUlvE_clEvENKUlvE0_clEvEUlfE_St5arrayIPcLm2EEEEviT0_T1_ --------------------------
	.section	.nv.info._ZN2at6native29vectorized_elementwise_kernelILi8EZZZNS0_17expm1_kernel_cudaERNS_18TensorIteratorBaseEENKUlvE_clEvENKUlvE0_clEvEUlfE_St5arrayIPcLm2EEEEviT0_T1_,"",@"SHT_CUDA_INFO"
	.sectionflags	@""
	.align	4


	//----- nvinfo : EIATTR_CUDA_API_VERSION
	.align		4
        /*0000*/ 	.byte	0x04, 0x37
        /*0002*/ 	.short	(.L_9415 - .L_9414)
.L_9414:
        /*0004*/ 	.word	0x00000082


	//----- nvinfo : EIATTR_KPARAM_INFO
	.align		4
.L_9415:
        /*0008*/ 	.byte	0x04, 0x17
        /*000a*/ 	.short	(.L_9417 - .L_9416)
.L_9416:
        /*000c*/ 	.word	0x00000000
        /*0010*/ 	.short	0x0002
        /*0012*/ 	.short	0x0008
        /*0014*/ 	.byte	0x00, 0xf0, 0x41, 0x00


	//----- nvinfo : EIATTR_KPARAM_INFO
	.align		4
.L_9417:
        /*0018*/ 	.byte	0x04, 0x17
        /*001a*/ 	.short	(.L_9419 - .L_9418)
.L_9418:
        /*001c*/ 	.word	0x00000000
        /*0020*/ 	.short	0x0001
        /*0022*/ 	.short	0x0004
        /*0024*/ 	.byte	0x00, 0xf0, 0x05, 0x00


	//----- nvinfo : EIATTR_KPARAM_INFO
	.align		4
.L_9419:
        /*0028*/ 	.byte	0x04, 0x17
        /*002a*/ 	.short	(.L_9421 - .L_9420)
.L_9420:
        /*002c*/ 	.word	0x00000000
        /*0030*/ 	.short	0x0000
        /*0032*/ 	.short	0x0000
        /*0034*/ 	.byte	0x00, 0xf0, 0x11, 0x00


	//----- nvinfo : EIATTR_SPARSE_MMA_MASK
	.align		4
.L_9421:
        /*0038*/ 	.byte	0x03, 0x50
        /*003a*/ 	.short	0x0000


	//----- nvinfo : EIATTR_MAXREG_COUNT
	.align		4
        /*003c*/ 	.byte	0x03, 0x1b
        /*003e*/ 	.short	0x00ff


	//----- nvinfo : EIATTR_MERCURY_ISA_VERSION
	.align		4
        /*0040*/ 	.byte	0x03, 0x5f
        /*0042*/ 	.short	0x0101


	//----- nvinfo : EIATTR_EXIT_INSTR_OFFSETS
	.align		4
        /*0044*/ 	.byte	0x04, 0x1c
        /*0046*/ 	.short	(.L_9423 - .L_9422)


	//   ....[0]....
.L_9422:
        /*0048*/ 	.word	0x00000d40


	//   ....[1]....
        /*004c*/ 	.word	0x000022f0


	//   ....[2]....
        /*0050*/ 	.word	0x00002340


	//----- nvinfo : EIATTR_MAX_THREADS
	.align		4
.L_9423:
        /*0054*/ 	.byte	0x04, 0x05
        /*0056*/ 	.short	(.L_9425 - .L_9424)
.L_9424:
        /*0058*/ 	.word	0x00000080
        /*005c*/ 	.word	0x00000001
        /*0060*/ 	.word	0x00000001


	//----- nvinfo : EIATTR_CRS_STACK_SIZE
	.align		4
.L_9425:
        /*0064*/ 	.byte	0x04, 0x1e
        /*0066*/ 	.short	(.L_9427 - .L_9426)
.L_9426:
        /*0068*/ 	.word	0x00000000


	//----- nvinfo : EIATTR_CBANK_PARAM_SIZE
	.align		4
.L_9427:
        /*006c*/ 	.byte	0x03, 0x19
        /*006e*/ 	.short	0x0018


	//----- nvinfo : EIATTR_PARAM_CBANK
	.align		4
        /*0070*/ 	.byte	0x04, 0x0a
        /*0072*/ 	.short	(.L_9429 - .L_9428)
	.align		4
.L_9428:
        /*0074*/ 	.word	index@(.nv.constant0._ZN2at6native29vectorized_elementwise_kernelILi8EZZZNS0_17expm1_kernel_cudaERNS_18TensorIteratorBaseEENKUlvE_clEvENKUlvE0_clEvEUlfE_St5arrayIPcLm2EEEEviT0_T1_)
        /*0078*/ 	.short	0x0210
        /*007a*/ 	.short	0x0018


	//----- nvinfo : EIATTR_SW_WAR
	.align		4
.L_9429:
        /*007c*/ 	.byte	0x04, 0x36
        /*007e*/ 	.short	(.L_9431 - .L_9430)
.L_9430:
        /*0080*/ 	.word	0x00000008
.L_9431:


//--------------------- .nv.info._ZN2at6native18elementwise_kernelILi128ELi4EZNS0_15gpu_kernel_implIZZZNS0_17expm1_kernel_cudaERNS_18TensorIteratorBaseEENKUlvE_clEvENKUlvE_clEvEUldE_EEvS4_RKT_EUliE_EEviT1_ --------------------------
	.section	.nv.info._ZN2at6native18elementwise_kernelILi128ELi4EZNS0_15gpu_kernel_implIZZZNS0_17expm1_kernel_cudaERNS_18TensorIteratorBaseEENKUlvE_clEvENKUlvE_clEvEUldE_EEvS4_RKT_EUliE_EEviT1_,"",@"SHT_CUDA_INFO"
	.sectionflags	@""
	.align	4


	//----- nvinfo : EIATTR_CUDA_API_VERSION
	.align		4
        /*0000*/ 	.byte	0x04, 0x37
        /*0002*/ 	.short	(.L_9433 - .L_9432)
.L_9432:
        /*0004*/ 	.word	0x00000082


	//----- nvinfo : EIATTR_KPARAM_INFO
	.align		4
.L_9433:
        /*0008*/ 	.byte	0x04, 0x17
        /*000a*/ 	.short	(.L_9435 - .L_9434)
.L_9434:
        /*000c*/ 	.word	0x00000000
        /*0010*/ 	.short	0x0001
        /*0012*/ 	.short	0x0008
        /*0014*/ 	.byte	0x00, 0xf0, 0x61, 0x08


	//----- nvinfo : EIATTR_KPARAM_INFO
	.align		4
.L_9435:
        /*0018*/ 	.byte	0x04, 0x17
        /*001a*/ 	.short	(.L_9437 - .L_9436)
.L_9436:
        /*001c*/ 	.word	0x00000000
        /*0020*/ 	.short	0x0000
        /*0022*/ 	.short	0x0000
        /*0024*/ 	.byte	0x00, 0xf0, 0x11, 0x00


	//----- nvinfo : EIATTR_SPARSE_MMA_MASK
	.align		4
.L_9437:
        /*0028*/ 	.byte	0x03, 0x50
        /*002a*/ 	.short	0x0000


	//----- nvinfo : EIATTR_MAXREG_COUNT
	.align		4
        /*002c*/ 	.byte	0x03, 0x1b
        /*002e*/ 	.short	0x0080


	//----- nvinfo : EIATTR_EXTERNS
	.align		4
        /*0030*/ 	.byte	0x04, 0x0f
        /*0032*/ 	.short	(.L_9439 - .L_9438)


	//   ....[0]....
	.align		4
.L_9438:
        /*0034*/ 	.word	index@(__assertfail)


	//----- nvinfo : EIATTR_MERCURY_ISA_VERSION
	.align		4
.L_9439:
        /*0038*/ 	.byte	0x03, 0x5f
        /*003a*/ 	.short	0x0101


	//----- nvinfo : EIATTR_SYSCALL_OFFSETS
	.align		4
        /*003c*/ 	.byte	0x04, 0x46
        /*003e*/ 	.short	(.L_9441 - .L_9440)


	//   ....[0]....
.L_9440:
        /*0040*/ 	.word	0x00002250


	//   ....[1]....
        /*0044*/ 	.word	0x000037e0


	//   ....[2]....
        /*0048*/ 	.word	0x00005a70


	//   ....[3]....
        /*004c*/ 	.word	0x00007020


	//   ....[4]....
        /*0050*/ 	.word	0x000092a0


	//   ....[5]....
        /*0054*/ 	.word	0x0000a850


	//   ....[6]....
        /*0058*/ 	.word	0x0000cac0


	//   ....[7]....
        /*005c*/ 	.word	0x0000e070


	//----- nvinfo : EIATTR_EXIT_INSTR_OFFSETS
	.align		4
.L_9441:
        /*0060*/ 	.byte	0x04, 0x1c
        /*0062*/ 	.short	(.L_9443 - .L_9442)


	//   ....[0]....
.L_9442:
        /*0064*/ 	.word	0x0000a900


	//   ....[1]....
        /*0068*/ 	.word	0x0000d0b0


	//   ....[2]....
        /*006c*/ 	.word	0x0000d0f0


	//   ....[3]....
        /*0070*/ 	.word	0x0000d180


	//   ....[4]....
        /*0074*/ 	.word	0x0000d1b0


	//   ....[5]....
        /*0078*/ 	.word	0x0000d1e0


	//   ....[6]....
        /*007c*/ 	.word	0x0000d2b0


	//   ....[7]....
        /*0080*/ 	.word	0x0000d330


	//   ....[8]....
        /*0084*/ 	.word	0x0000d410


	//   ....[9]....
        /*0088*/ 	.word	0x0000d4a0


	//   ....[10]....
        /*008c*/ 	.word	0x0000d4c0


	//   ....[11]....
        /*0090*/ 	.word	0x0000d580


	//   ....[12]....
        /*0094*/ 	.word	0x0000d5b0


	//   ....[13]....
        /*0098*/ 	.word	0x0000d780


	//   ....[14]....
        /*009c*/ 	.word	0x0000d920


	//   ....[15]....
        /*00a0*/ 	.word	0x0000d9a0


	//   ....[16]....
        /*00a4*/ 	.word	0x0000da50


	//   ....[17]....
        /*00a8*/ 	.word	0x0000dc10


	//   ....[18]....
        /*00ac*/ 	.word	0x0000ddd0


	//   ....[19]....
        /*00b0*/ 	.word	0x0000df70


	//   ....[20]....
        /*00b4*/ 	.word	0x0000e080


	//   ....[21]....
        /*00b8*/ 	.word	0x0000e0b0


	//   ....[22]....
        /*00bc*/ 	.word	0x0000e0e0


	//----- nvinfo : EIATTR_MAX_THREADS
	.align		4
.L_9443:
        /*00c0*/ 	.byte	0x04, 0x05
        /*00c2*/ 	.short	(.L_9445 - .L_9444)
.L_9444:
        /*00c4*/ 	.word	0x00000080
        /*00c8*/ 	.word	0x00000001
        /*00cc*/ 	.word	0x00000001


	//----- nvinfo : EIATTR_CRS_STACK_SIZE
	.align		4
.L_9445:
        /*00d0*/ 	.byte	0x04, 0x1e
        /*00d2*/ 	.short	(.L_9447 - .L_9446)
.L_9446:
        /*00d4*/ 	.word	0x00000000


	//----- nvinfo : EIATTR_CBANK_PARAM_SIZE
	.align		4
.L_9447:
        /*00d8*/ 	.byte	0x03, 0x19
        /*00da*/ 	.short	0x0220


	//----- nvinfo : EIATTR_PARAM_CBANK
	.align		4
        /*00dc*/ 	.byte	0x04, 0x0a
        /*00de*/ 	.short	(.L_9449 - .L_9448)
	.align		4
.L_9448:
        /*00e0*/ 	.word	index@(.nv.constant0._ZN2at6native18elementwise_kernelILi128ELi4EZNS0_15gpu_kernel_implIZZZNS0_17expm1_kernel_cudaERNS_18TensorIteratorBaseEENKUlvE_clEvENKUlvE_clEvEUldE_EEvS4_RKT_EUliE_EEviT1_)
        /*00e4*/ 	.short	0x0210
        /*00e6*/ 	.short	0x0220


	//----- nvinfo : EIATTR_SW_WAR
	.align		4
.L_9449:
        /*00e8*/ 	.byte	0x04, 0x36
        /*00ea*/ 	.short	(.L_9451 - .L_9450)
.L_9450:
        /*00ec*/ 	.word	0x00000008
.L_9451:


//--------------------- .nv.info._ZN2at6native27unrolled_elementwise_kernelIZZZNS0_17expm1_kernel_cudaERNS_18TensorIteratorBaseEENKUlvE_clEvENKUlvE_clEvEUldE_St5arrayIPcLm2EELi4E23TrivialOffsetCalculatorILi1EjESB_NS0_6memory12LoadWithCastILi1EEENSC_13StoreWithCastILi1EEEEEviT_T0_T2_T3_T4_T5_ --------------------------
	.section	.nv.info._ZN2at6native27unrolled_elementwise_kernelIZZZNS0_17expm1_kernel_cudaERNS_18TensorIteratorBaseEENKUlvE_clEvENKUlvE_clEvEUldE_St5arrayIPcLm2EELi4E23TrivialOffsetCalculatorILi1EjESB_NS0_6memory12LoadWithCastILi1EEENSC_13StoreWithCastILi1EEEEEviT_T0_T2_T3_T4_T5_,"",@"SHT_CUDA_INFO"
	.sectionflags	@""
	.align	4


	//----- nvinfo : EIATTR_CUDA_API_VERSION
	.align		4
        /*0000*/ 	.byte	0x04, 0x37
        /*0002*/ 	.short	(.L_9453 - .L_9452)
.L_9452:
        /*0004*/ 	.word	0x00000082


	//----- nvinfo : EIATTR_KPARAM_INFO
	.align		4
.L_9453:
        /*0008*/ 	.byte	0x04, 0x17
        /*000a*/ 	.short	(.L_9455 - .L_9454)
.L_9454:
        /*000c*/ 	.word	0x00000000
        /*0010*/ 	.short	0x0006
        /*0012*/ 	.short	0x0024
        /*0014*/ 	.byte	0x00, 0xf0, 0x21, 0x00


	//----- nvinfo : EIATTR_KPARAM_INFO
	.align		4
.L_9455:
        /*0018*/ 	.byte	0x04, 0x17
        /*001a*/ 	.short	(.L_9457 - .L_9456)
.L_9456:
        /*001c*/ 	.word	0x00000000
        /*0020*/ 	.short	0x0005
        /*0022*/ 	.short	0x001c
        /*0024*/ 	.byte	0x00, 0xf0, 0x21, 0x00


	//----- nvinfo : EIATTR_KPARAM_INFO
	.align		4
.L_9457:
        /*0028*/ 	.byte	0x04, 0x17
        /*002a*/ 	.short	(.L_9459 - .L_9458)
.L_9458:
        /*002c*/ 	.word	0x00000000
        /*0030*/ 	.short	0x0004
        /*0032*/ 	.short	0x0019
        /*0034*/ 	.byte	0x00, 0xf0, 0x05, 0x00


	//----- nvinfo : EIATTR_KPARAM_INFO
	.align		4
.L_9459:
        /*0038*/ 	.byte	0x04, 0x17
        /*003a*/ 	.short	(.L_9461 - .L_9460)
.L_9460:
        /*003c*/ 	.word	0x00000000
        /*0040*/ 	.short	0x0003
        /*0042*/ 	.short	0x0018
        /*0044*/ 	.byte	0x00, 0xf0, 0x05, 0x00


	//----- nvinfo : EIATTR_KPARAM_INFO
	.align		4
.L_9461:
        /*0048*/ 	.byte	0x04, 0x17
        /*004a*/ 	.short	(.L_9463 - .L_9462)
.L_9462:
        /*004c*/ 	.word	0x00000000
        /*0050*/ 	.short	0x0002
        /*0052*/ 	.short	0x0008
        /*0054*/ 	.byte	0x00, 0xf0, 0x41, 0x00


	//----- nvinfo : EIATTR_KPARAM_INFO
	.align		4
.L_9463:
        /*0058*/ 	.byte	0x04, 0x17
        /*005a*/ 	.short	(.L_9465 - .L_9464)
.L_9464:
        /*005c*/ 	.word	0x00000000
        /*0060*/ 	.short	0x0001
        /*0062*/ 	.short	0x0004
        /*0064*/ 	.byte	0x00, 0xf0, 0x05, 0x00


	//----- nvinfo : EIATTR_KPARAM_INFO
	.align		4
.L_9465:
        /*0068*/ 	.byte	0x04, 0x17
        /*006a*/ 	.short	(.L_9467 - .L_9466)
.L_9466:
        /*006c*/ 	.word	0x00000000
        /*0070*/ 	.short	0x0000
        /*0072*/ 	.short	0x0000
        /*0074*/ 	.byte	0x00, 0xf0, 0x11, 0x00


	//----- nvinfo : EIATTR_SPARSE_MMA_MASK
	.align		4
.L_9467:
        /*0078*/ 	.byte	0x03, 0x50
        /*007a*/ 	.short	0x0000


	//----- nvinfo : EIATTR_MAXREG_COUNT
	.align		4
        /*007c*/ 	.byte	0x03, 0x1b
        /*007e*/ 	.short	0x00ff


	//----- nvinfo : EIATTR_EXTERNS
	.align		4
        /*0080*/ 	.byte	0x04, 0x0f
        /*0082*/ 	.short	(.L_9469 - .L_9468)


	//   ....[0]....
	.align		4
.L_9468:
        /*0084*/ 	.word	index@(__assertfail)


	//----- nvinfo : EIATTR_MERCURY_ISA_VERSION
	.align		4
.L_9469:
        /*0088*/ 	.byte	0x03, 0x5f
        /*008a*/ 	.short	0x0101


	//----- nvinfo : EIATTR_SYSCALL_OFFSETS
	.align		4
        /*008c*/ 	.byte	0x04, 0x46
        /*008e*/ 	.short	(.L_9471 - .L_9470)


	//   ....[0]....
.L_9470:
        /*0090*/ 	.word	0x00000f80


	//   ....[1]....
        /*0094*/ 	.word	0x00001f20


	//   ....[2]....
        /*0098*/ 	.word	0x00002ed0


	//   ....[3]....
        /*009c*/ 	.word	0x00003e50


	//   ....[4]....
        /*00a0*/ 	.word	0x00006400


	//   ....[5]....
        /*00a4*/ 	.word	0x000075c0


	//   ....[6]....
        /*00a8*/ 	.word	0x00008740


	//   ....[7]....
        /*00ac*/ 	.word	0x000098e0


	//----- nvinfo : EIATTR_EXIT_INSTR_OFFSETS
	.align		4
.L_9471:
        /*00b0*/ 	.byte	0x04, 0x1c
        /*00b2*/ 	.short	(.L_9473 - .L_9472)


	//   ....[0]....
.L_9472:
        /*00b4*/ 	.word	0x000087e0


	//   ....[1]....
        /*00b8*/ 	.word	0x00008920


	//   ....[2]....
        /*00bc*/ 	.word	0x00008960


	//   ....[3]....
        /*00c0*/ 	.word	0x000089f0


	//   ....[4]....
        /*00c4*/ 	.word	0x00008a20


	//   ....[5]....
        /*00c8*/ 	.word	0x00008a50


	//   ....[6]....
        /*00cc*/ 	.word	0x00008b20


	//   ....[7]....
        /*00d0*/ 	.word	0x00008ba0


	//   ....[8]....
        /*00d4*/ 	.word	0x00008c80


	//   ....[9]....
        /*00d8*/ 	.word	0x00008d10


	//   ....[10]....
        /*00dc*/ 	.word	0x00008d30


	//   ....[11]....
        /*00e0*/ 	.word	0x00008df0


	//   ....[12]....
        /*00e4*/ 	.word	0x00008e20


	//   ....[13]....
        /*00e8*/ 	.word	0x00008ff0


	//   ....[14]....
        /*00ec*/ 	.word	0x00009190


	//   ....[15]....
        /*00f0*/ 	.word	0x00009210


	//   ....[16]....
        /*00f4*/ 	.word	0x000092c0


	//   ....[17]....
        /*00f8*/ 	.word	0x00009480


	//   ....[18]....
        /*00fc*/ 	.word	0x00009640


	//   ....[19]....
        /*0100*/ 	.word	0x000097e0


	//   ....[20]....
        /*0104*/ 	.word	0x000098f0


	//   ....[21]....
        /*0108*/ 	.word	0x00009920


	//   ....[22]....
        /*010c*/ 	.word	0x00009950


	//----- nvinfo : EIATTR_MAX_THREADS
	.align		4
.L_9473:
        /*0110*/ 	.byte	0x04, 0x05
        /*0112*/ 	.short	(.L_9475 - .L_9474)
.L_9474:
        /*0114*/ 	.word	0x00000080
        /*0118*/ 	.word	0x00000001
        /*011c*/ 	.word	0x00000001


	//----- nvinfo : EIATTR_CRS_STACK_SIZE
	.align		4
.L_9475:
        /*0120*/ 	.byte	0x04, 0x1e
        /*0122*/ 	.short	(.L_9477 - .L_9476)
.L_9476:
        /*0124*/ 	.word	0x00000000


	//----- nvinfo : EIATTR_CBANK_PARAM_SIZE
	.align		4
.L_9477:
        /*0128*/ 	.byte	0x03, 0x19
        /*012a*/ 	.short	0x002c


	//----- nvinfo : EIATTR_PARAM_CBANK
	.align		4
        /*012c*/ 	.byte	0x04, 0x0a
        /*012e*/ 	.short	(.L_9479 - .L_9478)
	.align		4
.L_9478:
        /*0130*/ 	.word	index@(.nv.constant0._ZN2at6native27unrolled_elementwise_kernelIZZZNS0_17expm1_kernel_cudaERNS_18TensorIteratorBaseEENKUlvE_clEvENKUlvE_clEvEUldE_St5arrayIPcLm2EELi4E23TrivialOffsetCalculatorILi1EjESB_NS0_6memory12LoadWithCastILi1EEENSC_13StoreWithCastILi1EEEEEviT_T0_T2_T3_T4_T5_)
        /*0134*/ 	.short	0x0210
        /*0136*/ 	.short	0x002c


	//----- nvinfo : EIATTR_SW_WAR
	.align		4
.L_9479:
        /*0138*/ 	.byte	0x04, 0x36
        /*013a*/ 	.short	(.L_9481 - .L_9480)
.L_9480:
        /*013c*/ 	.word	0x00000008
.L_9481:


//--------------------- .nv.info._ZN2at6native18elementwise_kernelILi128ELi2EZNS0_22gpu_kernel_impl_nocastIZZZNS0_17expm1_kernel_cudaERNS_18TensorIteratorBaseEENKUlvE_clEvENKUlvE_clEvEUldE_EEvS4_RKT_EUliE_EEviT1_ --------------------------
	.section	.nv.info._ZN2at6native18elementwise_kernelILi128ELi2EZNS0_22gpu_kernel_impl_nocastIZZZNS0_17expm1_kernel_cudaERNS_18TensorIteratorBaseEENKUlvE_clEvENKUlvE_clEvEUldE_EEvS4_RKT_EUliE_EEviT1_,"",@"SHT_CUDA_INFO"
	.sectionflags	@""
	.align	4


	//----- nvinfo : EIATTR_CUDA_API_VERSION
	.align		4
        /*0000*/ 	.byte	0x04, 0x37
        /*0002*/ 	.short	(.L_9483 - .L_9482)
.L_9482:
        /*0004*/ 	.word	0x00000082


	//----- nvinfo : EIATTR_KPARAM_INFO
	.align		4
.L_9483:
        /*0008*/ 	.byte	0x04, 0x17
        /*000a*/ 	.short	(.L_9485 - .L_9484)
.L_9484:
        /*000c*/ 	.word	0x00000000
        /*0010*/ 	.short	0x0001
        /*0012*/ 	.short	0x0008
        /*0014*/ 	.byte	0x00, 0xf0, 0x61, 0x08


	//----- nvinfo : EIATTR_KPARAM_INFO
	.align		4
.L_9485:
        /*0018*/ 	.byte	0x04, 0x17
        /*001a*/ 	.short	(.L_9487 - .L_9486)
.L_9486:
        /*001c*/ 	.word	0x00000000
        /*0020*/ 	.short	0x0000
        /*0022*/ 	.short	0x0000
        /*0024*/ 	.byte	0x00, 0xf0, 0x11, 0x00


	//----- nvinfo : EIATTR_SPARSE_MMA_MASK
	.align		4
.L_9487:
        /*0028*/ 	.byte	0x03, 0x50
        /*002a*/ 	.short	0x0000


	//----- nvinfo : EIATTR_MAXREG_COUNT
	.align		4
        /*002c*/ 	.byte	0x03, 0x1b
        /*002e*/ 	.short	0x0080


	//----- nvinfo : EIATTR_MERCURY_ISA_VERSION
	.align		4
        /*0030*/ 	.byte	0x03, 0x5f
        /*0032*/ 	.short	0x0101


	//----- nvinfo : EIATTR_EXIT_INSTR_OFFSETS
	.align		4
        /*0034*/ 	.byte	0x04, 0x1c
        /*0036*/ 	.short	(.L_9489 - .L_9488)


	//   ....[0]....
.L_9488:
        /*0038*/ 	.word	0x00001890


	//   ....[1]....
        /*003c*/ 	.word	0x00003070


	//----- nvinfo : EIATTR_MAX_THREADS
	.align		4
.L_9489:
        /*0040*/ 	.byte	0x04, 0x05
        /*0042*/ 	.short	(.L_9491 - .L_9490)
.L_9490:
        /*0044*/ 	.word	0x00000080
        /*0048*/ 	.word	0x00000001
        /*004c*/ 	.word	0x00000001


	//----- nvinfo : EIATTR_CRS_STACK_SIZE
	.align		4
.L_9491:
        /*0050*/ 	.byte	0x04, 0x1e
        /*0052*/ 	.short	(.L_9493 - .L_9492)
.L_9492:
        /*0054*/ 	.word	0x00000000


	//----- nvinfo : EIATTR_CBANK_PARAM_SIZE
	.align		4
.L_9493:
        /*0058*/ 	.byte	0x03, 0x19
        /*005a*/ 	.short	0x0220


	//----- nvinfo : EIATTR_PARAM_CBANK
	.align		4
        /*005c*/ 	.byte	0x04, 0x0a
        /*005e*/ 	.short	(.L_9495 - .L_9494)
	.align		4
.L_9494:
        /*0060*/ 	.word	index@(.nv.constant0._ZN2at6native18elementwise_kernelILi128ELi2EZNS0_22gpu_kernel_impl_nocastIZZZNS0_17expm1_kernel_cudaERNS_18TensorIteratorBaseEENKUlvE_clEvENKUlvE_clEvEUldE_EEvS4_RKT_EUliE_EEviT1_)
        /*0064*/ 	.short	0x0210
        /*0066*/ 	.short	0x0220


	//----- nvinfo : EIATTR_SW_WAR
	.align		4
.L_9495:
        /*0068*/ 	.byte	0x04, 0x36
        /*006a*/ 	.short	(.L_9497 - .L_9496)
.L_9496:
        /*006c*/ 	.word	0x00000008
.L_9497:


//--------------------- .nv.info._ZN2at6native27unrolled_elementwise_kernelIZZZNS0_17expm1_kernel_cudaERNS_18TensorIteratorBaseEENKUlvE_clEvENKUlvE_clEvEUldE_St5arrayIPcLm2EELi4E23TrivialOffsetCalculatorILi1EjESB_NS0_6memory15LoadWithoutCastENSC_16StoreWithoutCastEEEviT_T0_T2_T3_T4_T5_ --------------------------
	.section	.nv.info._ZN2at6native27unrolled_elementwise_kernelIZZZNS0_17expm1_kernel_cudaERNS_18TensorIteratorBaseEENKUlvE_clEvENKUlvE_clEvEUldE_St5arrayIPcLm2EELi4E23TrivialOffsetCalculatorILi1EjESB_NS0_6memory15LoadWithoutCastENSC_16StoreWithoutCastEEEviT_T0_T2_T3_T4_T5_,"",@"SHT_CUDA_INFO"
	.sectionflags	@""
	.align	4


	//----- nvinfo : EIATTR_CUDA_API_VERSION
	.align		4
        /*0000*/ 	.byte	0x04, 0x37
        /*0002*/ 	.short	(.L_9499 - .L_9498)
.L_9498:
        /*0004*/ 	.word	0x00000082


	//----- nvinfo : EIATTR_KPARAM_INFO
	.align		4
.L_9499:
        /*0008*/ 	.byte	0x04, 0x17
        /*000a*/ 	.short	(.L_9501 - .L_9500)
.L_9500:
        /*000c*/ 	.word	0x00000000
        /*0010*/ 	.short	0x0006
        /*0012*/ 	.short	0x001b
        /*0014*/ 	.byte	0x00, 0xf0, 0x05, 0x00


	//----- nvinfo : EIATTR_KPARAM_INFO
	.align		4
.L_9501:
        /*0018*/ 	.byte	0x04, 0x17
        /*001a*/ 	.short	(.L_9503 - .L_9502)
.L_9502:
        /*001c*/ 	.word	0x00000000
        /*0020*/ 	.short	0x0005
        /*0022*/ 	.short	0x001a
        /*0024*/ 	.byte	0x00, 0xf0, 0x05, 0x00


	//----- nvinfo : EIATTR_KPARAM_INFO
	.align		4
.L_9503:
        /*0028*/ 	.byte	0x04, 0x17
        /*002a*/ 	.short	(.L_9505 - .L_9504)
.L_9504:
        /*002c*/ 	.word	0x00000000
        /*0030*/ 	.short	0x0004
        /*0032*/ 	.short	0x0019
        /*0034*/ 	.byte	0x00, 0xf0, 0x05, 0x00


	//----- nvinfo : EIATTR_KPARAM_INFO
	.align		4
.L_9505:
        /*0038*/ 	.byte	0x04, 0x17
        /*003a*/ 	.short	(.L_9507 - .L_9506)
.L_9506:
        /*003c*/ 	.word	0x00000000
        /*0040*/ 	.short	0x0003
        /*0042*/ 	.short	0x0018
        /*0044*/ 	.byte	0x00, 0xf0, 0x05, 0x00


	//----- nvinfo : EIATTR_KPARAM_INFO
	.align		4
.L_9507:
        /*0048*/ 	.byte	0x04, 0x17
        /*004a*/ 	.short	(.L_9509 - .L_9508)
.L_9508:
        /*004c*/ 	.word	0x00000000
        /*0050*/ 	.short	0x0002
        /*0052*/ 	.short	0x0008
        /*0054*/ 	.byte	0x00, 0xf0, 0x41, 0x00


	//----- nvinfo : EIATTR_KPARAM_INFO
	.align		4
.L_9509:
        /*0058*/ 	.byte	0x04, 0x17
        /*005a*/ 	.short	(.L_9511 - .L_9510)
.L_9510:
        /*005c*/ 	.word	0x00000000
        /*0060*/ 	.short	0x0001
        /*0062*/ 	.short	0x0004
        /*0064*/ 	.byte	0x00, 0xf0, 0x05, 0x00


	//----- nvinfo : EIATTR_KPARAM_INFO
	.align		4
.L_9511:
        /*0068*/ 	.byte	0x04, 0x17
        /*006a*/ 	.short	(.L_9513 - .L_9512)
.L_9512:
        /*006c*/ 	.word	0x00000000
        /*0070*/ 	.short	0x0000
        /*0072*/ 	.short	0x0000
        /*0074*/ 	.byte	0x00, 0xf0, 0x11, 0x00


	//----- nvinfo : EIATTR_SPARSE_MMA_MASK
	.align		4
.L_9513:
        /*0078*/ 	.byte	0x03, 0x50
        /*007a*/ 	.short	0x0000


	//----- nvinfo : EIATTR_MAXREG_COUNT
	.align		4
        /*007c*/ 	.byte	0x03, 0x1b
        /*007e*/ 	.short	0x00ff


	//----- nvinfo : EIATTR_MERCURY_ISA_VERSION
	.align		4
        /*0080*/ 	.byte	0x03, 0x5f
        /*0082*/ 	.short	0x0101


	//----- nvinfo : EIATTR_EXIT_INSTR_OFFSETS
	.align		4
        /*0084*/ 	.byte	0x04, 0x1c
        /*0086*/ 	.short	(.L_9515 - .L_9514)


	//   ....[0]....
.L_9514:
        /*0088*/ 	.word	0x000015d0


	//   ....[1]....
        /*008c*/ 	.word	0x00001620


	//----- nvinfo : EIATTR_MAX_THREADS
	.align		4
.L_9515:
        /*0090*/ 	.byte	0x04, 0x05
        /*0092*/ 	.short	(.L_9517 - .L_9516)
.L_9516:
        /*0094*/ 	.word	0x00000080
        /*0098*/ 	.word	0x00000001
        /*009c*/ 	.word	0x00000001


	//----- nvinfo : EIATTR_CRS_STACK_SIZE
	.align		4
.L_9517:
        /*00a0*/ 	.byte	0x04, 0x1e
        /*00a2*/ 	.short	(.L_9519 - .L_9518)
.L_9518:
        /*00a4*/ 	.word	0x00000000


	//----- nvinfo : EIATTR_CBANK_PARAM_SIZE
	.align		4
.L_9519:
        /*00a8*/ 	.byte	0x03, 0x19
        /*00aa*/ 	.short	0x001c


	//----- nvinfo : EIATTR_PARAM_CBANK
	.align		4
        /*00ac*/ 	.byte	0x04, 0x0a
        /*00ae*/ 	.short	(.L_9521 - .L_9520)
	.align		4
.L_9520:
        /*00b0*/ 	.word	index@(.nv.constant0._ZN2at6native27unrolled_elementwise_kernelIZZZNS0_17expm1_kernel_cudaERNS_18TensorIteratorBaseEENKUlvE_clEvENKUlvE_clEvEUldE_St5arrayIPcLm2EELi4E23TrivialOffsetCalculatorILi1EjESB_NS0_6memory15LoadWithoutCastENSC_16StoreWithoutCastEEEviT_T0_T2_T3_T4_T5_)
        /*00b4*/ 	.short	0x0210
        /*00b6*/ 	.short	0x001c


	//----- nvinfo : EIATTR_SW_WAR
	.align		4
.L_9521:
        /*00b8*/ 	.byte	0x04, 0x36
        /*00ba*/ 	.short	(.L_9523 - .L_9522)
.L_9522:
        /*00bc*/ 	.word	0x00000008
.L_9523:


//--------------------- .nv.info._ZN2at6native29vectorized_elementwise_kernelILi2EZZZNS0_17expm1_kernel_cudaERNS_18TensorIteratorBaseEENKUlvE_clEvENKUlvE_clEvEUldE_St5arrayIPcLm2EEEEviT0_T1_ --------------------------
	.section	.nv.info._ZN2at6native29vectorized_elementwise_kernelILi2EZZZNS0_17expm1_kernel_cudaERNS_18TensorIteratorBaseEENKUlvE_clEvENKUlvE_clEvEUldE_St5arrayIPcLm2EEEEviT0_T1_,"",@"SHT_CUDA_INFO"
	.sectionflags	@""
	.align	4


	//----- nvinfo : EIATTR_CUDA_API_VERSION
	.align		4
        /*0000*/ 	.byte	0x04, 0x37
        /*0002*/ 	.short	(.L_9525 - .L_9524)
.L_9524:
        /*0004*/ 	.word	0x00000082


	//----- nvinfo : EIATTR_KPARAM_INFO
	.align		4
.L_9525:
        /*0008*/ 	.byte	0x04, 0x17
        /*000a*/ 	.short	(.L_9527 - .L_9526)
.L_9526:
        /*000c*/ 	.word	0x00000000
        /*0010*/ 	.short	0x0002
        /*0012*/ 	.short	0x0008
        /*0014*/ 	.byte	0x00, 0xf0, 0x41, 0x00


	//----- nvinfo : EIATTR_KPARAM_INFO
	.align		4
.L_9527:
        /*0018*/ 	.byte	0x04, 0x17
        /*001a*/ 	.short	(.L_9529 - .L_9528)
.L_9528:
        /*001c*/ 	.word	0x00000000
        /*0020*/ 	.short	0x0001
        /*0022*/ 	.short	0x0004
        /*0024*/ 	.byte	0x00, 0xf0, 0x05, 0x00


	//----- nvinfo : EIATTR_KPARAM_INFO
	.align		4
.L_9529:
        /*0028*/ 	.byte	0x04, 0x17
        /*002a*/ 	.short	(.L_9531 - .L_9530)
.L_9530:
        /*002c*/ 	.word	0x00000000
        /*0030*/ 	.short	0x0000
        /*0032*/ 	.short	0x0000
        /*0034*/ 	.byte	0x00, 0xf0, 0x11, 0x00


	//----- nvinfo : EIATTR_SPARSE_MMA_MASK
	.align		4
.L_9531:
        /*0038*/ 	.byte	0x03, 0x50
        /*003a*/ 	.short	0x0000


	//----- nvinfo : EIATTR_MAXREG_COUNT
	.align		4
        /*003c*/ 	.byte	0x03, 0x1b
        /*003e*/ 	.short	0x00ff


	//----- nvinfo : EIATTR_MERCURY_ISA_VERSION
	.align		4
        /*0040*/ 	.byte	0x03, 0x5f
        /*0042*/ 	.short	0x0101


	//----- nvinfo : EIATTR_EXIT_INSTR_OFFSETS
	.align		4
        /*0044*/ 	.byte	0x04, 0x1c
        /*0046*/ 	.short	(.L_9533 - .L_9532)


	//   ....[0]....
.L_9532:
        /*0048*/ 	.word	0x00002530


	//   ....[1]....
        /*004c*/ 	.word	0x00005100


	//   ....[2]....
        /*0050*/ 	.word	0x00005150


	//----- nvinfo : EIATTR_MAX_THREADS
	.align		4
.L_9533:
        /*0054*/ 	.byte	0x04, 0x05
        /*0056*/ 	.short	(.L_9535 - .L_9534)
.L_9534:
        /*0058*/ 	.word	0x00000080
        /*005c*/ 	.word	0x00000001
        /*0060*/ 	.word	0x00000001


	//----- nvinfo : EIATTR_CRS_STACK_SIZE
	.align		4
.L_9535:
        /*0064*/ 	.byte	0x04, 0x1e
        /*0066*/ 	.short	(.L_9537 - .L_9536)
.L_9536:
        /*0068*/ 	.word	0x00000000


	//----- nvinfo : EIATTR_CBANK_PARAM_SIZE
	.align		4
.L_9537:
        /*006c*/ 	.byte	0x03, 0x19
        /*006e*/ 	.short	0x0018


	//----- nvinfo : EIATTR_PARAM_CBANK
	.align		4
        /*0070*/ 	.byte	0x04, 0x0a
        /*0072*/ 	.short	(.L_9539 - .L_9538)
	.align		4
.L_9538:
        /*0074*/ 	.word	index@(.nv.constant0._ZN2at6native29vectorized_elementwise_kernelILi2EZZZNS0_17expm1_kernel_cudaERNS_18TensorIteratorBaseEENKUlvE_clEvENKUlvE_clEvEUldE_St5arrayIPcLm2EEEEviT0_T1_)
        /*0078*/ 	.short	0x0210
        /*007a*/ 	.short	0x0018


	//----- nvinfo : EIATTR_SW_WAR
	.align		4
.L_9539:
        /*007c*/ 	.byte	0x04, 0x36
        /*007e*/ 	.short	(.L_9541 - .L_9540)
.L_9540:
        /*0080*/ 	.word	0x00000008
.L_9541:


//--------------------- .nv.info._ZN2at6native29vectorized_elementwise_kernelILi4EZZZNS0_17expm1_kernel_cudaERNS_18TensorIteratorBaseEENKUlvE_clEvENKUlvE_clEvEUldE_St5arrayIPcLm2EEEEviT0_T1_ --------------------------
	.section	.nv.info._ZN2at6native29vectorized_elementwise_kernelILi4EZZZNS0_17expm1_kernel_cudaERNS_18TensorIteratorBaseEENKUlvE_clEvENKUlvE_clEvEUldE_St5arrayIPcLm2EEEEviT0_T1_,"",@"SHT_CUDA_INFO"
	.sectionflags	@""
	.align	4


	//----- nvinfo : EIATTR_CUDA_API_VERSION
	.align		4
        /*0000*/ 	.byte	0x04, 0x37
        /*0002*/ 	.short	(.L_9543 - .L_9542)
.L_9542:
        /*0004*/ 	.word	0x00000082


	//----- nvinfo : EIATTR_KPARAM_INFO
	.align		4
.L_9543:
        /*0008*/ 	.byte	0x04, 0x17
        /*000a*/ 	.short	(.L_9545 - .L_9544)
.L_9544:
        /*000c*/ 	.word	0x00000000
        /*0010*/ 	.short	0x0002
        /*0012*/ 	.short	0x0008
        /*0014*/ 	.byte	0x00, 0xf0, 0x41, 0x00


	//----- nvinfo : EIATTR_KPARAM_INFO
	.align		4
.L_9545:
        /*0018*/ 	.byte	0x04, 0x17
        /*001a*/ 	.short	(.L_9547 - .L_9546)
.L_9546:
        /*001c*/ 	.word	0x00000000
        /*0020*/ 	.short	0x0001
        /*0022*/ 	.short	0x0004
        /*0024*/ 	.byte	0x00, 0xf0, 0x05, 0x00


	//----- nvinfo : EIATTR_KPARAM_INFO
	.align		4
.L_9547:
        /*0028*/ 	.byte	0x04, 0x17
        /*002a*/ 	.short	(.L_9549 - .L_9548)
.L_9548:
        /*002c*/ 	.word	0x00000000
        /*0030*/ 	.short	0x0000
        /*0032*/ 	.short	0x0000
        /*0034*/ 	.byte	0x00, 0xf0, 0x11, 0x00


	//----- nvinfo : EIATTR_SPARSE_MMA_MASK
	.align		4
.L_9549:
        /*0038*/ 	.byte	0x03, 0x50
        /*003a*/ 	.short	0x0000


	//----- nvinfo : EIATTR_MAXREG_COUNT
	.align		4
        /*003c*/ 	.byte	0x03, 0x1b
        /*003e*/ 	.short	0x00ff


	//----- nvinfo : EIATTR_MERCURY_ISA_VERSION
	.align		4
        /*0040*/ 	.byte	0x03, 0x5f
        /*0042*/ 	.short	0x0101


	//----- nvinfo : EIATTR_EXIT_INSTR_OFFSETS
	.align		4
        /*0044*/ 	.byte	0x04, 0x1c
        /*0046*/ 	.short	(.L_9551 - .L_9550)


	//   ....[0]....
.L_9550:
        /*0048*/ 	.word	0x00002530


	//   ....[1]....
        /*004c*/ 	.word	0x00005100


	//   ....[2]....
        /*0050*/ 	.word	0x00005150


	//----- nvinfo : EIATTR_MAX_THREADS
	.align		4
.L_9551:
        /*0054*/ 	.byte	0x04, 0x05
        /*0056*/ 	.short	(.L_9553 - .L_9552)
.L_9552:
        /*0058*/ 	.word	0x00000080
        /*005c*/ 	.word	0x00000001
        /*0060*/ 	.word	0x00000001


	//----- nvinfo : EIATTR_CRS_STACK_SIZE
	.align		4
.L_9553:
        /*0064*/ 	.byte	0x04, 0x1e
        /*0066*/ 	.short	(.L_9555 - .L_9554)
.L_9554:
        /*0068*/ 	.word	0x00000000


	//----- nvinfo : EIATTR_CBANK_PARAM_SIZE
	.align		4
.L_9555:
        /*006c*/ 	.byte	0x03, 0x19
        /*006e*/ 	.short	0x0018


	//----- nvinfo : EIATTR_PARAM_CBANK
	.align		4
        /*0070*/ 	.byte	0x04, 0x0a
        /*0072*/ 	.short	(.L_9557 - .L_9556)
	.align		4
.L_9556:
        /*0074*/ 	.word	index@(.nv.constant0._ZN2at6native29vectorized_elementwise_kernelILi4EZZZNS0_17expm1_kernel_cudaERNS_18TensorIteratorBaseEENKUlvE_clEvENKUlvE_clEvEUldE_St5arrayIPcLm2EEEEviT0_T1_)
        /*0078*/ 	.short	0x0210
        /*007a*/ 	.short	0x0018


	//----- nvinfo : EIATTR_SW_WAR
	.align		4
.L_9557:
        /*007c*/ 	.byte	0x04, 0x36
        /*007e*/ 	.short	(.L_9559 - .L_9558)
.L_9558:
        /*0080*/ 	.word	0x00000008
.L_9559:


//--------------------- .nv.info._ZN2at6native29vectorized_elementwise_kernelILi8EZZZNS0_17expm1_kernel_cudaERNS_18TensorIteratorBaseEENKUlvE_clEvENKUlvE_clEvEUldE_St5arrayIPcLm2EEEEviT0_T1_ --------------------------
	.section	.nv.info._ZN2at6native29vectorized_elementwise_kernelILi8EZZZNS0_17expm1_kernel_cudaERNS_18TensorIteratorBaseEENKUlvE_clEvENKUlvE_clEvEUldE_St5arrayIPcLm2EEEEviT0_T1_,"",@"SHT_CUDA_INFO"
	.sectionflags	@""
	.align	4


	//----- nvinfo : EIATTR_CUDA_API_VERSION
	.align		4
        /*0000*/ 	.byte	0x04, 0x37
        /*0002*/ 	.short	(.L_9561 - .L_9560)
.L_9560:
        /*0004*/ 	.word	0x00000082


	//----- nvinfo : EIATTR_KPARAM_INFO
	.align		4
.L_9561:
        /*0008*/ 	.byte	0x04, 0x17
        /*000a*/ 	.short	(.L_9563 - .L_9562)
.L_9562:
        /*000c*/ 	.word	0x00000000
        /*0010*/ 	.short	0x0002
        /*0012*/ 	.short	0x0008
        /*0014*/ 	.byte	0x00, 0xf0, 0x41, 0x00


	//----- nvinfo : EIATTR_KPARAM_INFO
	.align		4
.L_9563:
        /*0018*/ 	.byte	0x04, 0x17
        /*001a*/ 	.short	(.L_9565 - .L_9564)
.L_9564:
        /*001c*/ 	.word	0x00000000
        /*0020*/ 	.short	0x0001
        /*0022*/ 	.short	0x0004
        /*0024*/ 	.byte	0x00, 0xf0, 0x05, 0x00


	//----- nvinfo : EIATTR_KPARAM_INFO
	.align		4
.L_9565:
        /*0028*/ 	.byte	0x04, 0x17
        /*002a*/ 	.short	(.L_9567 - .L_9566)
.L_9566:
        /*002c*/ 	.word	0x00000000
        /*0030*/ 	.short	0x0000
        /*0032*/ 	.short	0x0000
        /*0034*/ 	.byte	0x00, 0xf0, 0x11, 0x00


	//----- nvinfo : EIATTR_SPARSE_MMA_MASK
	.align		4
.L_9567:
        /*0038*/ 	.byte	0x03, 0x50
        /*003a*/ 	.short	0x0000


	//----- nvinfo : EIATTR_MAXREG_COUNT
	.align		4
        /*003c*/ 	.byte	0x03, 0x1b
        /*003e*/ 	.short	0x00ff


	//----- nvinfo : EIATTR_MERCURY_ISA_VERSION
	.align		4
        /*0040*/ 	.byte	0x03, 0x5f
        /*0042*/ 	.short	0x0101


	//----- nvinfo : EIATTR_EXIT_INSTR_OFFSETS
	.align		4
        /*0044*/ 	.byte	0x04, 0x1c
        /*0046*/ 	.short	(.L_9569 - .L_9568)


	//   ....[0]....
.L_9568:
        /*0048*/ 	.word	0x00002530


	//   ....[1]....
        /*004c*/ 	.word	0x00005100


	//   ....[2]....
        /*0050*/ 	.word	0x00005150


	//----- nvinfo : EIATTR_MAX_THREADS
	.align		4
.L_9569:
        /*0054*/ 	.byte	0x04, 0x05
        /*0056*/ 	.short	(.L_9571 - .L_9570)
.L_9570:
        /*0058*/ 	.word	0x00000080
        /*005c*/ 	.word	0x00000001
        /*0060*/ 	.word	0x00000001


	//----- nvinfo : EIATTR_CRS_STACK_SIZE
	.align		4
.L_9571:
        /*0064*/ 	.byte	0x04, 0x1e
        /*0066*/ 	.short	(.L_9573 - .L_9572)
.L_9572:
        /*0068*/ 	.word	0x00000000


	//----- nvinfo : EIATTR_CBANK_PARAM_SIZE
	.align		4
.L_9573:
        /*006c*/ 	.byte	0x03, 0x19
        /*006e*/ 	.short	0x0018


	//----- nvinfo : EIATTR_PARAM_CBANK
	.align		4
        /*0070*/ 	.byte	0x04, 0x0a
        /*0072*/ 	.short	(.L_9575 - .L_9574)
	.align		4
.L_9574:
        /*0074*/ 	.word	index@(.nv.constant0._ZN2at6native29vectorized_elementwise_kernelILi8EZZZNS0_17expm1_kernel_cudaERNS_18TensorIteratorBaseEENKUlvE_clEvENKUlvE_clEvEUldE_St5arrayIPcLm2EEEEviT0_T1_)
        /*0078*/ 	.short	0x0210
        /*007a*/ 	.short	0x0018


	//----- nvinfo : EIATTR_SW_WAR
	.align		4
.L_9575:
        /*007c*/ 	.byte	0x04, 0x36
        /*007e*/ 	.short	(.L_9577 - .L_9576)
.L_9576:
        /*0080*/ 	.word	0x00000008
.L_9577:


//--------------------- .nv.info._ZN2at6native18elementwise_kernelILi128ELi4EZNS0_15gpu_kernel_implIZZZNS0_15exp_kernel_cudaERNS_18TensorIteratorBaseEENKUlvE0_clEvENKUlvE2_clEvEUlN3c108BFloat16EE_EEvS4_RKT_EUliE_EEviT1_ --------------------------
	.section	.nv.info._ZN2at6native18elementwise_kernelILi128ELi4EZNS0_15gpu_kernel_implIZZZNS0_15exp_kernel_cudaERNS_18TensorIteratorBaseEENKUlvE0_clEvENKUlvE2_clEvEUlN3c108BFloat16EE_EEvS4_RKT_EUliE_EEviT1_,"",@"SHT_CUDA_INFO"
	.sectionflags	@""
	.align	4


	//----- nvinfo : EIATTR_CUDA_API_VERSION
	.align		4
        /*0000*/ 	.byte	0x04, 0x37
        /*0002*/ 	.short	(.L_9579 - .L_9578)
.L_9578:
        /*0004*/ 	.word	0x00000082


	//----- nvinfo : EIATTR_KPARAM_INFO
	.align		4
.L_9579:
        /*0008*/ 	.byte	0x04, 0x17
        /*000a*/ 	.short	(.L_9581 - .L_9580)
.L_9580:
        /*000c*/ 	.word	0x00000000
        /*0010*/ 	.short	0x0001
        /*0012*/ 	.short	0x0008
        /*0014*/ 	.byte	0x00, 0xf0, 0x61, 0x08


	//----- nvinfo : EIATTR_KPARAM_INFO
	.align		4
.L_9581:
        /*0018*/ 	.byte	0x04, 0x17
        /*001a*/ 	.short	(.L_9583 - .L_9582)
.L_9582:
        /*001c*/ 	.word	0x00000000
        /*0020*/ 	.short	0x0000
        /*0022*/ 	.short	0x0000
        /*0024*/ 	.byte	0x00, 0xf0, 0x11, 0x00


	//----- nvinfo : EIATTR_SPARSE_MMA_MASK
	.align		4
.L_9583:
        /*0028*/ 	.byte	0x03, 0x50
        /*002a*/ 	.short	0x0000


	//----- nvinfo : EIATTR_MAXREG_COUNT
	.align		4
        /*002c*/ 	.byte	0x03, 0x1b
        /*002e*/ 	.short	0x0080


	//----- nvinfo : EIATTR_EXTERNS
	.align		4
        /*0030*/ 	.byte	0x04, 0x0f
        /*0032*/ 	.short	(.L_9585 - .L_9584)


	//   ....[0]....
	.align		4
.L_9584:
        /*0034*/ 	.word	index@(__assertfail)


	//----- nvinfo : EIATTR_MERCURY_ISA_VERSION
	.align		4
.L_9585:
        /*0038*/ 	.byte	0x03, 0x5f
        /*003a*/ 	.short	0x0101


	//----- nvinfo : EIATTR_SYSCALL_OFFSETS
	.align		4
        /*003c*/ 	.byte	0x04, 0x46
        /*003e*/ 	.short	(.L_9587 - .L_9586)


	//   ....[0]....
.L_9586:
        /*0040*/ 	.word	0x000022d0


	//   ....[1]....
        /*0044*/ 	.word	0x00003270


	//   ....[2]....
        /*0048*/ 	.word	0x000055a0


	//   ....[3]....
        /*004c*/ 	.word	0x00006540


	//   ....[4]....
        /*0050*/ 	.word	0x00008860


	//   ....[5]....
        /*0054*/ 	.word	0x00009800


	//   ....[6]....
        /*0058*/ 	.word	0x0000bb10


	//   ....[7]....
        /*005c*/ 	.word	0x0000cab0


	//----- nvinfo : EIATTR_EXIT_INSTR_OFFSETS
	.align		4
.L_9587:
        /*0060*/ 	.byte	0x04, 0x1c
        /*0062*/ 	.short	(.L_9589 - .L_9588)


	//   ....[0]....
.L_9588:
        /*0064*/ 	.word	0x000098d0


	//   ....[1]....
        /*0068*/ 	.word	0x0000bce0


	//   ....[2]....
        /*006c*/ 	.word	0x0000bd20


	//   ....[3]....
        /*0070*/ 	.word	0x0000bdc0


	//   ....[4]....
        /*0074*/ 	.word	0x0000be00


	//   ....[5]....
        /*0078*/ 	.word	0x0000be40


	//   ....[6]....
        /*007c*/ 	.word	0x0000bed0


	//   ....[7]....
        /*0080*/ 	.word	0x0000bf10


	//   ....[8]....
        /*0084*/ 	.word	0x0000bfb0


	//   ....[9]....
        /*0088*/ 	.word	0x0000c000


	//   ....[10]....
        /*008c*/ 	.word	0x0000c050


	//   ....[11]....
        /*0090*/ 	.word	0x0000c120


	//   ....[12]....
        /*0094*/ 	.word	0x0000c180


	//   ....[13]....
        /*0098*/ 	.word	0x0000c310


	//   ....[14]....
        /*009c*/ 	.word	0x0000c470


	//   ....[15]....
        /*00a0*/ 	.word	0x0000c490


	//   ....[16]....
        /*00a4*/ 	.word	0x0000c550


	//   ....[17]....
        /*00a8*/ 	.word	0x0000c6d0


	//   ....[18]....
        /*00ac*/ 	.word	0x0000c850


	//   ....[19]....
        /*00b0*/ 	.word	0x0000c9b0


	//   ....[20]....
        /*00b4*/ 	.word	0x0000cac0


	//   ....[21]....
        /*00b8*/ 	.word	0x0000cb00


	//   ....[22]....
        /*00bc*/ 	.word	0x0000cb40


	//----- nvinfo : EIATTR_MAX_THREADS
	.align		4
.L_9589:
        /*00c0*/ 	.byte	0x04, 0x05
        /*00c2*/ 	.short	(.L_9591 - .L_9590)
.L_9590:
        /*00c4*/ 	.word	0x00000080
        /*00c8*/ 	.word	0x00000001
        /*00cc*/ 	.word	0x00000001


	//----- nvinfo : EIATTR_CRS_STACK_SIZE
	.align		4
.L_9591:
        /*00d0*/ 	.byte	0x04, 0x1e
        /*00d2*/ 	.short	(.L_9593 - .L_9592)
.L_9592:
        /*00d4*/ 	.word	0x00000000


	//----- nvinfo : EIATTR_CBANK_PARAM_SIZE
	.align		4
.L_9593:
        /*00d8*/ 	.byte	0x03, 0x19
        /*00da*/ 	.short	0x0220


	//----- nvinfo : EIATTR_PARAM_CBANK
	.align		4
        /*00dc*/ 	.byte	0x04, 0x0a
        /*00de*/ 	.short	(.L_9595 - .L_9594)
	.align		4
.L_9594:
        /*00e0*/ 	.word	index@(.nv.constant0._ZN2at6native18elementwise_kernelILi128ELi4EZNS0_15gpu_kernel_implIZZZNS0_15exp_kernel_cudaERNS_18TensorIteratorBaseEENKUlvE0_clEvENKUlvE2_clEvEUlN3c108BFloat16EE_EEvS4_RKT_EUliE_EEviT1_)
        /*00e4*/ 	.short	0x0210
        /*00e6*/ 	.short	0x0220


	//----- nvinfo : EIATTR_SW_WAR
	.align		4
.L_9595:
        /*00e8*/ 	.byte	0x04, 0x36
        /*00ea*/ 	.short	(.L_9597 - .L_9596)
.L_9596:
        /*00ec*/ 	.word	0x00000008
.L_9597:


//--------------------- .nv.info._ZN2at6native27unrolled_elementwise_kernelIZZZNS0_15exp_kernel_cudaERNS_18TensorIteratorBaseEENKUlvE0_clEvENKUlvE2_clEvEUlN3c108BFloat16EE_St5arrayIPcLm2EELi4E23TrivialOffsetCalculatorILi1EjESD_NS0_6memory12LoadWithCastILi1EEENSE_13StoreWithCastILi1EEEEEviT_T0_T2_T3_T4_T5_ --------------------------
	.section	.nv.info._ZN2at6native27unrolled_elementwise_kernelIZZZNS0_15exp_kernel_cudaERNS_18TensorIteratorBaseEENKUlvE0_clEvENKUlvE2_clEvEUlN3c108BFloat16EE_St5arrayIPcLm2EELi4E23TrivialOffsetCalculatorILi1EjESD_NS0_6memory12LoadWithCastILi1EEENSE_13StoreWithCastILi1EEEEEviT_T0_T2_T3_T4_T5_,"",@"SHT_CUDA_INFO"
	.sectionflags	@""
	.align	4


	//----- nvinfo : EIATTR_CUDA_API_VERSION
	.align		4
        /*0000*/ 	.byte	0x04, 0x37
        /*0002*/ 	.short	(.L_9599 - .L_9598)
.L_9598:
        /*0004*/ 	.word	0x00000082


	//----- nvinfo : EIATTR_KPARAM_INFO
	.align		4
.L_9599:
        /*0008*/ 	.byte	0x04, 0x17
        /*000a*/ 	.short	(.L_9601 - .L_9600)
.L_9600:
        /*000c*/ 	.word	0x00000000
        /*0010*/ 	.short	0x0006
        /*0012*/ 	.short	0x0024
        /*0014*/ 	.byte	0x00, 0xf0, 0x21, 0x00


	//----- nvinfo : EIATTR_KPARAM_INFO
	.align		4
.L_9601:
        /*0018*/ 	.byte	0x04, 0x17
        /*001a*/ 	.short	(.L_9603 - .L_9602)
.L_9602:
        /*001c*/ 	.word	0x00000000
        /*0020*/ 	.short	0x0005
        /*0022*/ 	.short	0x001c
        /*0024*/ 	.byte	0x00, 0xf0, 0x21, 0x00


	//----- nvinfo : EIATTR_KPARAM_INFO
	.align		4
.L_9603:
        /*0028*/ 	.byte	0x04, 0x17
        /*002a*/ 	.short	(.L_9605 - .L_9604)
.L_9604:
        /*002c*/ 	.word	0x00000000
        /*0030*/ 	.short	0x0004
        /*0032*/ 	.short	0x0019
        /*0034*/ 	.byte	0x00, 0xf0, 0x05, 0x00


	//----- nvinfo : EIATTR_KPARAM_INFO
	.align		4
.L_9605:
        /*0038*/ 	.byte	0x04, 0x17
        /*003a*/ 	.short	(.L_9607 - .L_9606)
.L_9606:
        /*003c*/ 	.word	0x00000000
        /*0040*/ 	.short	0x0003
        /*0042*/ 	.short	0x0018
        /*0044*/ 	.byte	0x00, 0xf0, 0x05, 0x00


	//----- nvinfo : EIATTR_KPARAM_INFO
	.align		4
.L_9607:
        /*0048*/ 	.byte	0x04, 0x17
        /*004a*/ 	.short	(.L_9609 - .L_9608)
.L_9608:
        /*004c*/ 	.word	0x00000000
        /*0050*/ 	.short	0x0002
        /*0052*/ 	.short	0x0008
        /*0054*/ 	.byte	0x00, 0xf0, 0x41, 0x00


	//----- nvinfo : EIATTR_KPARAM_INFO
	.align		4
.L_9609:
        /*0058*/ 	.byte	0x04, 0x17
        /*005a*/ 	.short	(.L_9611 - .L_9610)
.L_9610:
        /*005c*/ 	.word	0x00000000
        /*0060*/ 	.short	0x0001
        /*0062*/ 	.short	0x0004
        /*0064*/ 	.byte	0x00, 0xf0, 0x05, 0x00


	//----- nvinfo : EIATTR_KPARAM_INFO
	.align		4
.L_9611:
        /*0068*/ 	.byte	0x04, 0x17
        /*006a*/ 	.short	(.L_9613 - .L_9612)
.L_9612:
        /*006c*/ 	.word	0x00000000
        /*0070*/ 	.short	0x0000
        /*0072*/ 	.short	0x0000
        /*0074*/ 	.byte	0x00, 0xf0, 0x11, 0x00


	//----- nvinfo : EIATTR_SPARSE_MMA_MASK
	.align		4
.L_9613:
        /*0078*/ 	.byte	0x03, 0x50
        /*007a*/ 	.short	0x0000


	//----- nvinfo : EIATTR_MAXREG_COUNT
	.align		4
        /*007c*/ 	.byte	0x03, 0x1b
        /*007e*/ 	.short	0x00ff


	//----- nvinfo : EIATTR_EXTERNS
	.align		4
        /*0080*/ 	.byte	0x04, 0x0f
        /*0082*/ 	.short	(.L_9615 - .L_9614)


	//   ....[0]....
	.align		4
.L_9614:
        /*0084*/ 	.word	index@(__assertfail)


	//----- nvinfo : EIATTR_MERCURY_ISA_VERSION
	.align		4
.L_9615:
        /*0088*/ 	.byte	0x03, 0x5f
        /*008a*/ 	.short	0x0101


	//----- nvinfo : EIATTR_SYSCALL_OFFSETS
	.align		4
        /*008c*/ 	.byte	0x04, 0x46
        /*008e*/ 	.short	(.L_9617 - .L_9616)


	//   ....[0]....
.L_9616:
        /*0090*/ 	.word	0x000010e0


	//   ....[1]....
        /*0094*/ 	.word	0x00002220


	//   ....[2]....
        /*0098*/ 	.word	0x00003370


	//   ....[3]....
        /*009c*/ 	.word	0x00004490


	//   ....[4]....
        /*00a0*/ 	.word	0x00005760


	//   ....[5]....
        /*00a4*/ 	.word	0x00006780


	//   ....[6]....
        /*00a8*/ 	.word	0x00007760


	//   ....[7]....
        /*00ac*/ 	.word	0x00008740


	//----- nvinfo : EIATTR_EXIT_INSTR_OFFSETS
	.align		4
.L_9617:
        /*00b0*/ 	.byte	0x04, 0x1c
        /*00b2*/ 	.short	(.L_9619 - .L_9618)


	//   ....[0]....
.L_9618:
        /*00b4*/ 	.word	0x00007820


	//   ....[1]....
        /*00b8*/ 	.word	0x00007970


	//   ....[2]....
        /*00bc*/ 	.word	0x000079b0


	//   ....[3]....
        /*00c0*/ 	.word	0x00007a50


	//   ....[4]....
        /*00c4*/ 	.word	0x00007a90


	//   ....[5]....
        /*00c8*/ 	.word	0x00007ad0


	//   ....[6]....
        /*00cc*/ 	.word	0x00007b60


	//   ....[7]....
        /*00d0*/ 	.word	0x00007ba0


	//   ....[8]....
        /*00d4*/ 	.word	0x00007c40


	//   ....[9]....
        /*00d8*/ 	.word	0x00007c90


	//   ....[10]....
        /*00dc*/ 	.word	0x00007ce0


	//   ....[11]....
        /*00e0*/ 	.word	0x00007db0


	//   ....[12]....
        /*00e4*/ 	.word	0x00007e10


	//   ....[13]....
        /*00e8*/ 	.word	0x00007fa0


	//   ....[14]....
        /*00ec*/ 	.word	0x00008100


	//   ....[15]....
        /*00f0*/ 	.word	0x00008120


	//   ....[16]....
        /*00f4*/ 	.word	0x000081e0


	//   ....[17]....
        /*00f8*/ 	.word	0x00008360


	//   ....[18]....
        /*00fc*/ 	.word	0x000084e0


	//   ....[19]....
        /*0100*/ 	.word	0x00008640


	//   ....[20]....
        /*0104*/ 	.word	0x00008750


	//   ....[21]....
        /*0108*/ 	.word	0x00008790


	//   ....[22]....
        /*010c*/ 	.word	0x000087d0


	//----- nvinfo : EIATTR_MAX_THREADS
	.align		4
.L_9619:
        /*0110*/ 	.byte	0x04, 0x05
        /*0112*/ 	.short	(.L_9621 - .L_9620)
.L_9620:
        /*0114*/ 	.word	0x00000080
        /*0118*/ 	.word	0x00000001
        /*011c*/ 	.word	0x00000001


	//----- nvinfo : EIATTR_CRS_STACK_SIZE
	.align		4
.L_9621:
        /*0120*/ 	.byte	0x04, 0x1e
        /*0122*/ 	.short	(.L_9623 - .L_9622)
.L_9622:
        /*0124*/ 	.word	0x00000000


	//----- nvinfo : EIATTR_CBANK_PARAM_SIZE
	.align		4
.L_9623:
        /*0128*/ 	.byte	0x03, 0x19
        /*012a*/ 	.short	0x002c


	//----- nvinfo : EIATTR_PARAM_CBANK
	.align		4
        /*012c*/ 	.byte	0x04, 0x0a
        /*012e*/ 	.short	(.L_9625 - .L_9624)
	.align		4
.L_9624:
        /*0130*/ 	.word	index@(.nv.constant0._ZN2at6native27unrolled_elementwise_kernelIZZZNS0_15exp_kernel_cudaERNS_18TensorIteratorBaseEENKUlvE0_clEvENKUlvE2_clEvEUlN3c108BFloat16EE_St5arrayIPcLm2EELi4E23TrivialOffsetCalculatorILi1EjESD_NS0_6memory12LoadWithCastILi1EEENSE_13StoreWithCastILi1EEEEEviT_T0_T2_T3_T4_T5_)
        /*0134*/ 	.short	0x0210
        /*0136*/ 	.short	0x002c


	//----- nvinfo : EIATTR_SW_WAR
	.align		4
.L_9625:
        /*0138*/ 	.byte	0x04, 0x36
        /*013a*/ 	.short	(.L_9627 - .L_9626)
.L_9626:
        /*013c*/ 	.word	0x00000008
.L_9627:


//--------------------- .nv.info._ZN2at6native18elementwise_kernelILi128ELi4EZNS0_22gpu_kernel_impl_nocastIZZZNS0_15exp_kernel_cudaERNS_18TensorIteratorBaseEENKUlvE0_clEvENKUlvE2_clEvEUlN3c108BFloat16EE_EEvS4_RKT_EUliE_EEviT1_ --------------------------
	.section	.nv.info._ZN2at6native18elementwise_kernelILi128ELi4EZNS0_22gpu_kernel_impl_nocastIZZZNS0_15exp_kernel_cudaERNS_18TensorIteratorBaseEENKUlvE0_clEvENKUlvE2_clEvEUlN3c108BFloat16EE_EEvS4_RKT_EUliE_EEviT1_,"",@"SHT_CUDA_INFO"
	.sectionflags	@""
	.align	4


	//----- nvinfo : EIATTR_CUDA_API_VERSION
	.align		4
        /*0000*/ 	.byte	0x04, 0x37
        /*0002*/ 	.short	(.L_9629 - .L_9628)
.L_9628:
        /*0004*/ 	.word	0x00000082


	//----- nvinfo : EIATTR_KPARAM_INFO
	.align		4
.L_9629:
        /*0008*/ 	.byte	0x04, 0x17
        /*000a*/ 	.short	(.L_9631 - .L_9630)
.L_9630:
        /*000c*/ 	.word	0x00000000
        /*0010*/ 	.short	0x0001
        /*0012*/ 	.short	0x0008
        /*0014*/ 	.byte	0x00, 0xf0, 0x61, 0x08


	//----- nvinfo : EIATTR_KPARAM_INFO
	.align		4
.L_9631:
        /*0018*/ 	.byte	0x04, 0x17
        /*001a*/ 	.short	(.L_9633 - .L_9632)
.L_9632:
        /*001c*/ 	.word	0x00000000
        /*0020*/ 	.short	0x0000
        /*0022*/ 	.short	0x0000
        /*0024*/ 	.byte	0x00, 0xf0, 0x11, 0x00


	//----- nvinfo : EIATTR_SPARSE_MMA_MASK
	.align		4
.L_9633:
        /*0028*/ 	.byte	0x03, 0x50
        /*002a*/ 	.short	0x0000


	//----- nvinfo : EIATTR_MAXREG_COUNT
	.align		4
        /*002c*/ 	.byte	0x03, 0x1b
        /*002e*/ 	.short	0x0080


	//----- nvinfo : EIATTR_MERCURY_ISA_VERSION
	.align		4
        /*0030*/ 	.byte	0x03, 0x5f
        /*0032*/ 	.short	0x0101


	//----- nvinfo : EIATTR_EXIT_INSTR_OFFSETS
	.align		4
        /*0034*/ 	.byte	0x04, 0x1c
        /*0036*/ 	.short	(.L_9635 - .L_9634)


	//   ....[0]....
.L_9634:
        /*0038*/ 	.word	0x00003c20


	//   ....[1]....
        /*003c*/ 	.word	0x00004fd0


	//----- nvinfo : EIATTR_MAX_THREADS
	.align		4
.L_9635:
        /*0040*/ 	.byte	0x04, 0x05
        /*0042*/ 	.short	(.L_9637 - .L_9636)
.L_9636:
        /*0044*/ 	.word	0x00000080
        /*0048*/ 	.word	0x00000001
        /*004c*/ 	.word	0x00000001


	//----- nvinfo : EIATTR_CRS_STACK_SIZE
	.align		4
.L_9637:
        /*0050*/ 	.byte	0x04, 0x1e
        /*0052*/ 	.short	(.L_9639 - .L_9638)
.L_9638:
        /*0054*/ 	.word	0x00000000


	//----- nvinfo : EIATTR_CBANK_PARAM_SIZE
	.align		4
.L_9639:
        /*0058*/ 	.byte	0x03, 0x19
        /*005a*/ 	.short	0x0220


	//----- nvinfo : EIATTR_PARAM_CBANK
	.align		4
        /*005c*/ 	.byte	0x04, 0x0a
        /*005e*/ 	.short	(.L_9641 - .L_9640)
	.align		4
.L_9640:
        /*0060*/ 	.word	index@(.nv.constant0._ZN2at6native18elementwise_kernelILi128ELi4EZNS0_22gpu_kernel_impl_nocastIZZZNS0_15exp_kernel_cudaERNS_18TensorIteratorBaseEENKUlvE0_clEvENKUlvE2_clEvEUlN3c108BFloat16EE_EEvS4_RKT_EUliE_EEviT1_)
        /*0064*/ 	.short	0x0210
        /*0066*/ 	.short	0x0220


	//----- nvinfo : EIATTR_SW_WAR
	.align		4
.L_9641:
        /*0068*/ 	.byte	0x04, 0x36
        /*006a*/ 	.short	(.L_9643 - .L_9642)
.L_9642:
        /*006c*/ 	.word	0x00000008
.L_9643:


//--------------------- .nv.info._ZN2at6native27unrolled_elementwise_kernelIZZZNS0_15exp_kernel_cudaERNS_18TensorIteratorBaseEENKUlvE0_clEvENKUlvE2_clEvEUlN3c108BFloat16EE_St5arrayIPcLm2EELi4E23TrivialOffsetCalculatorILi1EjESD_NS0_6memory15LoadWithoutCastENSE_16StoreWithoutCastEEEviT_T0_T2_T3_T4_T5_ --------------------------
	.section	.nv.info._ZN2at6native27unrolled_elementwise_kernelIZZZNS0_15exp_kernel_cudaERNS_18TensorIteratorBaseEENKUlvE0_clEvENKUlvE2_clEvEUlN3c108BFloat16EE_St5arrayIPcLm2EELi4E23TrivialOffsetCalculatorILi1EjESD_NS0_6memory15LoadWithoutCastENSE_16StoreWithoutCastEEEviT_T0_T2_T3_T4_T5_,"",@"SHT_CUDA_INFO"
	.sectionflags	@""
	.align	4


	//----- nvinfo : EIATTR_CUDA_API_VERSION
	.align		4
        /*0000*/ 	.byte	0x04, 0x37
        /*0002*/ 	.short	(.L_9645 - .L_9644)
.L_9644:
        /*0004*/ 	.word	0x00000082


	//----- nvinfo : EIATTR_KPARAM_INFO
	.align		4
.L_9645:
        /*0008*/ 	.byte	0x04, 0x17
        /*000a*/ 	.short	(.L_9647 - .L_9646)
.L_9646:
        /*000c*/ 	.word	0x00000000
        /*0010*/ 	.short	0x0006
        /*0012*/ 	.short	0x001b
        /*0014*/ 	.byte	0x00, 0xf0, 0x05, 0x00


	//----- nvinfo : EIATTR_KPARAM_INFO
	.align		4
.L_9647:
        /*0018*/ 	.byte	0x04, 0x17
        /*001a*/ 	.short	(.L_9649 - .L_9648)
.L_9648:
        /*001c*/ 	.word	0x00000000
        /*0020*/ 	.short	0x0005
        /*0022*/ 	.short	0x001a
        /*0024*/ 	.byte	0x00, 0xf0, 0x05, 0x00


	//----- nvinfo : EIATTR_KPARAM_INFO
	.align		4
.L_9649:
        /*0028*/ 	.byte	0x04, 0x17
        /*002a*/ 	.short	(.L_9651 - .L_9650)
.L_9650:
        /*002c*/ 	.word	0x00000000
        /*0030*/ 	.short	0x0004
        /*0032*/ 	.short	0x0019
        /*0034*/ 	.byte	0x00, 0xf0, 0x05, 0x00


	//----- nvinfo : EIATTR_KPARAM_INFO
	.align		4
.L_9651:
        /*0038*/ 	.byte	0x04, 0x17
        /*003a*/ 	.short	(.L_9653 - .L_9652)
.L_9652:
        /*003c*/ 	.word	0x00000000
        /*0040*/ 	.short	0x0003
        /*0042*/ 	.short	0x0018
        /*0044*/ 	.byte	0x00, 0xf0, 0x05, 0x00


	//----- nvinfo : EIATTR_KPARAM_INFO
	.align		4
.L_9653:
        /*0048*/ 	.byte	0x04, 0x17
        /*004a*/ 	.short	(.L_9655 - .L_9654)
.L_9654:
        /*004c*/ 	.word	0x00000000
        /*0050*/ 	.short	0x0002
        /*0052*/ 	.short	0x0008
        /*0054*/ 	.byte	0x00, 0xf0, 0x41, 0x00


	//----- nvinfo : EIATTR_KPARAM_INFO
	.align		4
.L_9655:
        /*0058*/ 	.byte	0x04, 0x17
        /*005a*/ 	.short	(.L_9657 - .L_9656)
.L_9656:
        /*005c*/ 	.word	0x00000000
        /*0060*/ 	.short	0x0001
        /*0062*/ 	.short	0x0004
        /*0064*/ 	.byte	0x00, 0xf0, 0x05, 0x00


	//----- nvinfo : EIATTR_KPARAM_INFO
	.align		4
.L_9657:
        /*0068*/ 	.byte	0x04, 0x17
        /*006a*/ 	.short	(.L_9659 - .L_9658)
.L_9658:
        /*006c*/ 	.word	0x00000000
        /*0070*/ 	.short	0x0000
        /*0072*/ 	.short	0x0000
        /*0074*/ 	.byte	0x00, 0xf0, 0x11, 0x00


	//----- nvinfo : EIATTR_SPARSE_MMA_MASK
	.align		4
.L_9659:
        /*0078*/ 	.byte	0x03, 0x50
        /*007a*/ 	.short	0x0000


	//----- nvinfo : EIATTR_MAXREG_COUNT
	.align		4
        /*007c*/ 	.byte	0x03, 0x1b
        /*007e*/ 	.short	0x00ff


	//----- nvinfo : EIATTR_MERCURY_ISA_VERSION
	.align		4
        /*0080*/ 	.byte	0x03, 0x5f
        /*0082*/ 	.short	0x0101


	//----- nvinfo : EIATTR_EXIT_INSTR_OFFSETS
	.align		4
        /*0084*/ 	.byte	0x04, 0x1c
        /*0086*/ 	.short	(.L_9661 - .L_9660)


	//   ....[0]....
.L_9660:
        /*0088*/ 	.word	0x000004b0


	//   ....[1]....
        /*008c*/ 	.word	0x00000520


	//----- nvinfo : EIATTR_MAX_THREADS
	.align		4
.L_9661:
        /*0090*/ 	.byte	0x04, 0x05
        /*0092*/ 	.short	(.L_9663 - .L_9662)
.L_9662:
        /*0094*/ 	.word	0x00000080
        /*0098*/ 	.word	0x00000001
        /*009c*/ 	.word	0x00000001


	//----- nvinfo : EIATTR_CRS_STACK_SIZE
	.align		4
.L_9663:
        /*00a0*/ 	.byte	0x04, 0x1e
        /*00a2*/ 	.short	(.L_9665 - .L_9664)
.L_9664:
        /*00a4*/ 	.word	0x00000000


	//----- nvinfo : EIATTR_CBANK_PARAM_SIZE
	.align		4
.L_9665:
        /*00a8*/ 	.byte	0x03, 0x19
        /*00aa*/ 	.short	0x001c


	//----- nvinfo : EIATTR_PARAM_CBANK
	.align		4
        /*00ac*/ 	.byte	0x04, 0x0a
        /*00ae*/ 	.short	(.L_9667 - .L_9666)
	.align		4
.L_9666:
        /*00b0*/ 	.word	index@(.nv.constant0._ZN2at6native27unrolled_elementwise_kernelIZZZNS0_15exp_kernel_cudaERNS_18TensorIteratorBaseEENKUlvE0_clEvENKUlvE2_clEvEUlN3c108BFloat16EE_St5arrayIPcLm2EELi4E23TrivialOffsetCalculatorILi1EjESD_NS0_6memory15LoadWithoutCastENSE_16StoreWithoutCastEEEviT_T0_T2_T3_T4_T5_)
        /*00b4*/ 	.short	0x0210
        /*00b6*/ 	.short	0x001c


	//----- nvinfo : EIATTR_SW_WAR
	.align		4
.L_9667:
        /*00b8*/ 	.byte	0x04, 0x36
        /*00ba*/ 	.short	(.L_9669 - .L_9668)
.L_9668:
        /*00bc*/ 	.word	0x00000008
.L_9669:


//--------------------- .nv.info._ZN2at6native29vectorized_elementwise_kernelILi2EZZZNS0_15exp_kernel_cudaERNS_18TensorIteratorBaseEENKUlvE0_clEvENKUlvE2_clEvEUlN3c108BFloat16EE_St5arrayIPcLm2EEEEviT0_T1_ --------------------------
	.section	.nv.info._ZN2at6native29vectorized_elementwise_kernelILi2EZZZNS0_15exp_kernel_cudaERNS_18TensorIteratorBaseEENKUlvE0_clEvENKUlvE2_clEvEUlN3c108BFloat16EE_St5arrayIPcLm2EEEEviT0_T1_,"",@"SHT_CUDA_INFO"
	.sectionflags	@""
	.align	4


	//----- nvinfo : EIATTR_CUDA_API_VERSION
	.align		4
        /*0000*/ 	.byte	0x04, 0x37
        /*0002*/ 	.short	(.L_9671 - .L_9670)
.L_9670:
        /*0004*/ 	.word	0x00000082


	//----- nvinfo : EIATTR_KPARAM_INFO
	.align		4
.L_9671:
        /*0008*/ 	.byte	0x04, 0x17
        /*000a*/ 	.short	(.L_9673 - .L_9672)
.L_9672:
        /*000c*/ 	.word	0x00000000
        /*0010*/ 	.short	0x0002
        /*0012*/ 	.short	0x0008
        /*0014*/ 	.byte	0x00, 0xf0, 0x41, 0x00


	//----- nvinfo : EIATTR_KPARAM_INFO
	.align		4
.L_9673:
        /*0018*/ 	.byte	0x04, 0x17
        /*001a*/ 	.short	(.L_9675 - .L_9674)
.L_9674:
        /*001c*/ 	.word	0x00000000
        /*0020*/ 	.short	0x0001
        /*0022*/ 	.short	0x0004
        /*0024*/ 	.byte	0x00, 0xf0, 0x05, 0x00


	//----- nvinfo : EIATTR_KPARAM_INFO
	.align		4
.L_9675:
        /*0028*/ 	.byte	0x04, 0x17
        /*002a*/ 	.short	(.L_9677 - .L_9676)
.L_9676:
        /*002c*/ 	.word	0x00000000
        /*0030*/ 	.short	0x0000
        /*0032*/ 	.short	0x0000
        /*0034*/ 	.byte	0x00, 0xf0, 0x11, 0x00


	//----- nvinfo : EIATTR_SPARSE_MMA_MASK
	.align		4
.L_9677:
        /*0038*/ 	.byte	0x03, 0x50
        /*003a*/ 	.short	0x0000


	//----- nvinfo : EIATTR_MAXREG_COUNT
	.align		4
        /*003c*/ 	.byte	0x03, 0x1b
        /*003e*/ 	.short	0x00ff


	//----- nvinfo : EIATTR_MERCURY_ISA_VERSION
	.align		4
        /*0040*/ 	.byte	0x03, 0x5f
        /*0042*/ 	.short	0x0101


	//----- nvinfo : EIATTR_EXIT_INSTR_OFFSETS
	.align		4
        /*0044*/ 	.byte	0x04, 0x1c
        /*0046*/ 	.short	(.L_9679 - .L_9678)


	//   ....[0]....
.L_9678:
        /*0048*/ 	.word	0x00000370


	//   ....[1]....
        /*004c*/ 	.word	0x00000d40


	//   ....[2]....
        /*0050*/ 	.word	0x00000d90


	//----- nvinfo : EIATTR_MAX_THREADS
	.align		4
.L_9679:
        /*0054*/ 	.byte	0x04, 0x05
        /*0056*/ 	.short	(.L_9681 - .L_9680)
.L_9680:
        /*0058*/ 	.word	0x00000080
        /*005c*/ 	.word	0x00000001
        /*0060*/ 	.word	0x00000001


	//----- nvinfo : EIATTR_CRS_STACK_SIZE
	.align		4
.L_9681:
        /*0064*/ 	.byte	0x04, 0x1e
        /*0066*/ 	.short	(.L_9683 - .L_9682)
.L_9682:
        /*0068*/ 	.word	0x00000000


	//----- nvinfo : EIATTR_CBANK_PARAM_SIZE
	.align		4
.L_9683:
        /*006c*/ 	.byte	0x03, 0x19
        /*006e*/ 	.short	0x0018


	//----- nvinfo : EIATTR_PARAM_CBANK
	.align		4
        /*0070*/ 	.byte	0x04, 0x0a
        /*0072*/ 	.short	(.L_9685 - .L_9684)
	.align		4
.L_9684:
        /*0074*/ 	.word	index@(.nv.constant0._ZN2at6native29vectorized_elementwise_kernelILi2EZZZNS0_15exp_kernel_cudaERNS_18TensorIteratorBaseEENKUlvE0_clEvENKUlvE2_clEvEUlN3c108BFloat16EE_St5arrayIPcLm2EEEEviT0_T1_)
        /*0078*/ 	.short	0x0210
        /*007a*/ 	.short	0x0018


	//----- nvinfo : EIATTR_SW_WAR
	.align		4
.L_9685:
        /*007c*/ 	.byte	0x04, 0x36
        /*007e*/ 	.short	(.L_9687 - .L_9686)
.L_9686:
        /*0080*/ 	.word	0x00000008
.L_9687:


//--------------------- .nv.info._ZN2at6native29vectorized_elementwise_kernelILi4EZZZNS0_15exp_kernel_cudaERNS_18TensorIteratorBaseEENKUlvE0_clEvENKUlvE2_clEvEUlN3c108BFloat16EE_St5arrayIPcLm2EEEEviT0_T1_ --------------------------
	.section	.nv.info._ZN2at6native29vectorized_elementwise_kernelILi4EZZZNS0_15exp_kernel_cudaERNS_18TensorIteratorBaseEENKUlvE0_clEvENKUlvE2_clEvEUlN3c108BFloat16EE_St5arrayIPcLm2EEEEviT0_T1_,"",@"SHT_CUDA_INFO"
	.sectionflags	@""
	.align	4


	//----- nvinfo : EIATTR_CUDA_API_VERSION
	.align		4
        /*0000*/ 	.byte	0x04, 0x37
        /*0002*/ 	.short	(.L_9689 - .L_9688)
.L_9688:
        /*0004*/ 	.word	0x00000082


	//----- nvinfo : EIATTR_KPARAM_INFO
	.align		4
.L_9689:
        /*0008*/ 	.byte	0x04, 0x17
        /*000a*/ 	.short	(.L_9691 - .L_9690)
.L_9690:
        /*000c*/ 	.word	0x00000000
        /*0010*/ 	.short	0x0002
        /*0012*/ 	.short	0x0008
        /*0014*/ 	.byte	0x00, 0xf0, 0x41, 0x00


	//----- nvinfo : EIATTR_KPARAM_INFO
	.align		4
.L_9691:
        /*0018*/ 	.byte	0x04, 0x17
        /*001a*/ 	.short	(.L_9693 - .L_9692)
.L_9692:
        /*001c*/ 	.word	0x00000000
        /*0020*/ 	.short	0x0001
        /*0022*/ 	.short	0x0004
        /*0024*/ 	.byte	0x00, 0xf0, 0x05, 0x00


	//----- nvinfo : EIATTR_KPARAM_INFO
	.align		4
.L_9693:
        /*0028*/ 	.byte	0x04, 0x17
        /*002a*/ 	.short	(.L_9695 - .L_9694)
.L_9694:
        /*002c*/ 	.word	0x00000000
        /*0030*/ 	.short	0x0000
        /*0032*/ 	.short	0x0000
        /*0034*/ 	.byte	0x00, 0xf0, 0x11, 0x00


	//----- nvinfo : EIATTR_SPARSE_MMA_MASK
	.align		4
.L_9695:
        /*0038*/ 	.byte	0x03, 0x50
        /*003a*/ 	.short	0x0000


	//----- nvinfo : EIATTR_MAXREG_COUNT
	.align		4
        /*003c*/ 	.byte	0x03, 0x1b
        /*003e*/ 	.short	0x00ff


	//----- nvinfo : EIATTR_MERCURY_ISA_VERSION
	.align		4
        /*0040*/ 	.byte	0x03, 0x5f
        /*0042*/ 	.short	0x0101


	//----- nvinfo : EIATTR_EXIT_INSTR_OFFSETS
	.align		4
        /*0044*/ 	.byte	0x04, 0x1c
        /*0046*/ 	.short	(.L_9697 - .L_9696)


	//   ....[0]....
.L_9696:
        /*0048*/ 	.word	0x00000330


	//   ....[1]....
        /*004c*/ 	.word	0x00000d00


	//   ....[2]....
        /*0050*/ 	.word	0x00000d50


	//----- nvinfo : EIATTR_MAX_THREADS
	.align		4
.L_9697:
        /*0054*/ 	.byte	0x04, 0x05
        /*0056*/ 	.short	(.L_9699 - .L_9698)
.L_9698:
        /*0058*/ 	.word	0x00000080
        /*005c*/ 	.word	0x00000001
        /*0060*/ 	.word	0x00000001


	//----- nvinfo : EIATTR_CRS_STACK_SIZE
	.align		4
.L_9699:
        /*0064*/ 	.byte	0x04, 0x1e
        /*0066*/ 	.short	(.L_9701 - .L_9700)
.L_9700:
        /*0068*/ 	.word	0x00000000


	//----- nvinfo : EIATTR_CBANK_PARAM_SIZE
	.align		4
.L_9701:
        /*006c*/ 	.byte	0x03, 0x19
        /*006e*/ 	.short	0x0018


	//----- nvinfo : EIATTR_PARAM_CBANK
	.align		4
        /*0070*/ 	.byte	0x04, 0x0a
        /*0072*/ 	.short	(.L_9703 - .L_9702)
	.align		4
.L_9702:
        /*0074*/ 	.word	index@(.nv.constant0._ZN2at6native29vectorized_elementwise_kernelILi4EZZZNS0_15exp_kernel_cudaERNS_18TensorIteratorBaseEENKUlvE0_clEvENKUlvE2_clEvEUlN3c108BFloat16EE_St5arrayIPcLm2EEEEviT0_T1_)
        /*0078*/ 	.short	0x0210
        /*007a*/ 	.short	0x0018


	//----- nvinfo : EIATTR_SW_WAR
	.align		4
.L_9703:
        /*007c*/ 	.byte	0x04, 0x36
        /*007e*/ 	.short	(.L_9705 - .L_9704)
.L_9704:
        /*0080*/ 	.word	0x00000008
.L_9705:


//--------------------- .nv.info._ZN2at6native29vectorized_elementwise_kernelILi8EZZZNS0_15exp_kernel_cudaERNS_18TensorIteratorBaseEENKUlvE0_clEvENKUlvE2_clEvEUlN3c108BFloat16EE_St5arrayIPcLm2EEEEviT0_T1_ --------------------------
	.section	.nv.info._ZN2at6native29vectorized_elementwise_kernelILi8EZZZNS0_15exp_kernel_cudaERNS_18TensorIteratorBaseEENKUlvE0_clEvENKUlvE2_clEvEUlN3c108BFloat16EE_St5arrayIPcLm2EEEEviT0_T1_,"",@"SHT_CUDA_INFO"
	.sectionflags	@""
	.align	4


	//----- nvinfo : EIATTR_CUDA_API_VERSION
	.align		4
        /*0000*/ 	.byte	0x04, 0x37
        /*0002*/ 	.short	(.L_9707 - .L_9706)
.L_9706:
        /*0004*/ 	.word	0x00000082


	//----- nvinfo : EIATTR_KPARAM_INFO
	.align		4
.L_9707:
        /*0008*/ 	.byte	0x04, 0x17
        /*000a*/ 	.short	(.L_9709 - .L_9708)
.L_9708:
        /*000c*/ 	.word	0x00000000
        /*0010*/ 	.short	0x0002
        /*0012*/ 	.short	0x0008
        /*0014*/ 	.byte	0x00, 0xf0, 0x41, 0x00


	//----- nvinfo : EIATTR_KPARAM_INFO
	.align		4
.L_9709:
        /*0018*/ 	.byte	0x04, 0x17
        /*001a*/ 	.short	(.L_9711 - .L_9710)
.L_9710:
        /*001c*/ 	.word	0x00000000
        /*0020*/ 	.short	0x0001
        /*0022*/ 	.short	0x0004
        /*0024*/ 	.byte	0x00, 0xf0, 0x05, 0x00


	//----- nvinfo : EIATTR_KPARAM_INFO
	.align		4
.L_9711:
        /*0028*/ 	.byte	0x04, 0x17
        /*002a*/ 	.short	(.L_9713 - .L_9712)
.L_9712:
        /*002c*/ 	.word	0x00000000
        /*0030*/ 	.short	0x0000
        /*0032*/ 	.short	0x0000
        /*0034*/ 	.byte	0x00, 0xf0, 0x11, 0x00


	//----- nvinfo : EIATTR_SPARSE_MMA_MASK
	.align		4
.L_9713:
        /*0038*/ 	.byte	0x03, 0x50
        /*003a*/ 	.short	0x0000


	//----- nvinfo : EIATTR_MAXREG_COUNT
	.align		4
        /*003c*/ 	.byte	0x03, 0x1b
        /*003e*/ 	.short	0x00ff


	//----- nvinfo : EIATTR_MERCURY_ISA_VERSION
	.align		4
        /*0040*/ 	.byte	0x03, 0x5f
        /*0042*/ 	.short	0x0101


	//----- nvinfo : EIATTR_EXIT_INSTR_OFFSETS
	.align		4
        /*0044*/ 	.byte	0x04, 0x1c
        /*0046*/ 	.short	(.L_9715 - .L_9714)


	//   ....[0]....
.L_9714:
        /*0048*/ 	.word	0x00000310


	//   ....[1]....
        /*004c*/ 	.word	0x00000ce0


	//   ....[2]....
        /*0050*/ 	.word	0x00000d30


	//----- nvinfo : EIATTR_MAX_THREADS
	.align		4
.L_9715:
        /*0054*/ 	.byte	0x04, 0x05
        /*0056*/ 	.short	(.L_9717 - .L_9716)
.L_9716:
        /*0058*/ 	.word	0x00000080
        /*005c*/ 	.word	0x00000001
        /*0060*/ 	.word	0x00000001


	//----- nvinfo : EIATTR_CRS_STACK_SIZE
	.align		4
.L_9717:
        /*0064*/ 	.byte	0x04, 0x1e
        /*0066*/ 	.short	(.L_9719 - .L_9718)
.L_9718:
        /*0068*/ 	.word	0x00000000


	//----- nvinfo : EIATTR_CBANK_PARAM_SIZE
	.align		4
.L_9719:
        /*006c*/ 	.byte	0x03, 0x19
        /*006e*/ 	.short	0x0018


	//----- nvinfo : EIATTR_PARAM_CBANK
	.align		4
        /*0070*/ 	.byte	0x04, 0x0a
        /*0072*/ 	.short	(.L_9721 - .L_9720)
	.align		4
.L_9720:
        /*0074*/ 	.word	index@(.nv.constant0._ZN2at6native29vectorized_elementwise_kernelILi8EZZZNS0_15exp_kernel_cudaERNS_18TensorIteratorBaseEENKUlvE0_clEvENKUlvE2_clEvEUlN3c108BFloat16EE_St5arrayIPcLm2EEEEviT0_T1_)
        /*0078*/ 	.short	0x0210
        /*007a*/ 	.short	0x0018


	//----- nvinfo : EIATTR_SW_WAR
	.align		4
.L_9721:
        /*007c*/ 	.byte	0x04, 0x36
        /*007e*/ 	.short	(.L_9723 - .L_9722)
.L_9722:
        /*0080*/ 	.word	0x00000008
.L_9723:


//--------------------- .nv.info._ZN2at6native18elementwise_kernelILi128ELi4EZNS0_15gpu_kernel_implIZZZNS0_15exp_kernel_cudaERNS_18TensorIteratorBaseEENKUlvE0_clEvENKUlvE1_clEvEUlN3c104HalfEE_EEvS4_RKT_EUliE_EEviT1_ --------------------------
	.section	.nv.info._ZN2at6native18elementwise_kernelILi128ELi4EZNS0_15gpu_kernel_implIZZZNS0_15exp_kernel_cudaERNS_18TensorIteratorBaseEENKUlvE0_clEvENKUlvE1_clEvEUlN3c104HalfEE_EEvS4_RKT_EUliE_EEviT1_,"",@"SHT_CUDA_INFO"
	.sectionflags	@""
	.align	4


	//----- nvinfo : EIATTR_CUDA_API_VERSION
	.align		4
        /*0000*/ 	.byte	0x04, 0x37
        /*0002*/ 	.short	(.L_9725 - .L_9724)
.L_9724:
        /*0004*/ 	.word	0x00000082


	//----- nvinfo : EIATTR_KPARAM_INFO
	.align		4
.L_9725:
        /*0008*/ 	.byte	0x04, 0x17
        /*000a*/ 	.short	(.L_9727 - .L_9726)
.L_9726:
        /*000c*/ 	.word	0x00000000
        /*0010*/ 	.short	0x0001
        /*0012*/ 	.short	0x0008
        /*0014*/ 	.byte	0x00, 0xf0, 0x61, 0x08


	//----- nvinfo : EIATTR_KPARAM_INFO
	.align		4
.L_9727:
        /*0018*/ 	.byte	0x04, 0x17
        /*001a*/ 	.short	(.L_9729 - .L_9728)
.L_9728:
        /*001c*/ 	.word	0x00000000
        /*0020*/ 	.short	0x0000
        /*0022*/ 	.short	0x0000
        /*0024*/ 	.byte	0x00, 0xf0, 0x11, 0x00


	//----- nvinfo : EIATTR_SPARSE_MMA_MASK
	.align		4
.L_9729:
        /*0028*/ 	.byte	0x03, 0x50
        /*002a*/ 	.short	0x0000


	//----- nvinfo : EIATTR_MAXREG_COUNT
	.align		4
        /*002c*/ 	.byte	0x03, 0x1b
        /*002e*/ 	.short	0x0080


	//----- nvinfo : EIATTR_EXTERNS
	.align		4
        /*0030*/ 	.byte	0x04, 0x0f
        /*0032*/ 	.short	(.L_9731 - .L_9730)


	//   ....[0]....
	.align		4
.L_9730:
        /*0034*/ 	.word	index@(__assertfail)


	//----- nvinfo : EIATTR_MERCURY_ISA_VERSION
	.align		4
.L_9731:
        /*0038*/ 	.byte	0x03, 0x5f
        /*003a*/ 	.short	0x0101


	//----- nvinfo : EIATTR_SYSCALL_OFFSETS
	.align		4
        /*003c*/ 	.byte	0x04, 0x46
        /*003e*/ 	.short	(.L_9733 - .L_9732)


	//   ....[0]....
.L_9732:
        /*0040*/ 	.word	0x000022b0


	//   ....[1]....
        /*0044*/ 	.word	0x00003250


	//   ....[2]....
        /*0048*/ 	.word	0x00005560


	//   ....[3]....
        /*004c*/ 	.word	0x00006500


	//   ....[4]....
        /*0050*/ 	.word	0x00008800


	//   ....[5]....
        /*0054*/ 	.word	0x000097a0


	//   ....[6]....
        /*0058*/ 	.word	0x0000ba90


	//   ....[7]....
        /*005c*/ 	.word	0x0000ca30


	//----- nvinfo : EIATTR_EXIT_INSTR_OFFSETS
	.align		4
.L_9733:
        /*0060*/ 	.byte	0x04, 0x1c
        /*0062*/ 	.short	(.L_9735 - .L_9734)


	//   ....[0]....
.L_9734:
        /*0064*/ 	.word	0x00009870


	//   ....[1]....
        /*0068*/ 	.word	0x0000bc60


	//   ....[2]....
        /*006c*/ 	.word	0x0000bca0


	//   ....[3]....
        /*0070*/ 	.word	0x0000bd40


	//   ....[4]....
        /*0074*/ 	.word	0x0000bd80


	//   ....[5]....
        /*0078*/ 	.word	0x0000bdc0


	//   ....[6]....
        /*007c*/ 	.word	0x0000be50


	//   ....[7]....
        /*0080*/ 	.word	0x0000be70


	//   ....[8]....
        /*0084*/ 	.word	0x0000bf10


	//   ....[9]....
        /*0088*/ 	.word	0x0000bf60


	//   ....[10]....
        /*008c*/ 	.word	0x0000bfb0


	//   ....[11]....
        /*0090*/ 	.word	0x0000c080


	//   ....[12]....
        /*0094*/ 	.word	0x0000c0e0


	//   ....[13]....
        /*0098*/ 	.word	0x0000c270


	//   ....[14]....
        /*009c*/ 	.word	0x0000c3d0


	//   ....[15]....
        /*00a0*/ 	.word	0x0000c410


	//   ....[16]....
        /*00a4*/ 	.word	0x0000c4d0


	//   ....[17]....
        /*00a8*/ 	.word	0x0000c650


	//   ....[18]....
        /*00ac*/ 	.word	0x0000c7d0


	//   ....[19]....
        /*00b0*/ 	.word	0x0000c930


	//   ....[20]....
        /*00b4*/ 	.word	0x0000ca40


	//   ....[21]....
        /*00b8*/ 	.word	0x0000ca80


	//   ....[22]....
        /*00bc*/ 	.word	0x0000cac0


	//----- nvinfo : EIATTR_MAX_THREADS
	.align		4
.L_9735:
        /*00c0*/ 	.byte	0x04, 0x05
        /*00c2*/ 	.short	(.L_9737 - .L_9736)
.L_9736:
        /*00c4*/ 	.word	0x00000080
        /*00c8*/ 	.word	0x00000001
        /*00cc*/ 	.word	0x00000001


	//----- nvinfo : EIATTR_CRS_STACK_SIZE
	.align		4
.L_9737:
        /*00d0*/ 	.byte	0x04, 0x1e
        /*00d2*/ 	.short	(.L_9739 - .L_9738)
.L_9738:
        /*00d4*/ 	.word	0x00000000


	//----- nvinfo : EIATTR_CBANK_PARAM_SIZE
	.align		4
.L_9739:
        /*00d8*/ 	.byte	0x03, 0x19
        /*00da*/ 	.short	0x0220


	//----- nvinfo : EIATTR_PARAM_CBANK
	.align		4
        /*00dc*/ 	.byte	0x04, 0x0a
        /*00de*/ 	.short	(.L_9741 - .L_9740)
	.align		4
.L_9740:
        /*00e0*/ 	.word	index@(.nv.constant0._ZN2at6native18elementwise_kernelILi128ELi4EZNS0_15gpu_kernel_implIZZZNS0_15exp_kernel_cudaERNS_18TensorIteratorBaseEENKUlvE0_clEvENKUlvE1_clEvEUlN3c104HalfEE_EEvS4_RKT_EUliE_EEviT1_)
        /*00e4*/ 	.short	0x0210
        /*00e6*/ 	.short	0x0220


	//----- nvinfo : EIATTR_SW_WAR
	.align		4
.L_9741:
        /*00e8*/ 	.byte	0x04, 0x36
        /*00ea*/ 	.short	(.L_9743 - .L_9742)
.L_9742:
        /*00ec*/ 	.word	0x00000008
.L_9743:


//--------------------- .nv.info._ZN2at6native27unrolled_elementwise_kernelIZZZNS0_15exp_kernel_cudaERNS_18TensorIteratorBaseEENKUlvE0_clEvENKUlvE1_clEvEUlN3c104HalfEE_St5arrayIPcLm2EELi4E23TrivialOffsetCalculatorILi1EjESD_NS0_6memory12LoadWithCastILi1EEENSE_13StoreWithCastILi1EEEEEviT_T0_T2_T3_T4_T5_ --------------------------
	.section	.nv.info._ZN2at6native27unrolled_elementwise_kernelIZZZNS0_15exp_kernel_cudaERNS_18TensorIteratorBaseEENKUlvE0_clEvENKUlvE1_clEvEUlN3c104HalfEE_St5arrayIPcLm2EELi4E23TrivialOffsetCalculatorILi1EjESD_NS0_6memory12LoadWithCastILi1EEENSE_13StoreWithCastILi1EEEEEviT_T0_T2_T3_T4_T5_,"",@"SHT_CUDA_INFO"
	.sectionflags	@""
	.align	4


	//----- nvinfo : EIATTR_CUDA_API_VERSION
	.align		4
        /*0000*/ 	.byte	0x04, 0x37
        /*0002*/ 	.short	(.L_9745 - .L_9744)
.L_9744:
        /*0004*/ 	.word	0x00000082


	//----- nvinfo : EIATTR_KPARAM_INFO
	.align		4
.L_9745:
        /*0008*/ 	.byte	0x04, 0x17
        /*000a*/ 	.short	(.L_9747 - .L_9746)
.L_9746:
        /*000c*/ 	.word	0x00000000
        /*0010*/ 	.short	0x0006
        /*0012*/ 	.short	0x0024
        /*0014*/ 	.byte	0x00, 0xf0, 0x21, 0x00


	//----- nvinfo : EIATTR_KPARAM_INFO
	.align		4
.L_9747:
        /*0018*/ 	.byte	0x04, 0x17
        /*001a*/ 	.short	(.L_9749 - .L_9748)
.L_9748:
        /*001c*/ 	.word	0x00000000
        /*0020*/ 	.short	0x0005
        /*0022*/ 	.short	0x001c
        /*0024*/ 	.byte	0x00, 0xf0, 0x21, 0x00


	//----- nvinfo : EIATTR_KPARAM_INFO
	.align		4
.L_9749:
        /*0028*/ 	.byte	0x04, 0x17
        /*002a*/ 	.short	(.L_9751 - .L_9750)
.L_9750:
        /*002c*/ 	.word	0x00000000
        /*0030*/ 	.short	0x0004
        /*0032*/ 	.short	0x0019
        /*0034*/ 	.byte	0x00, 0xf0, 0x05, 0x00


	//----- nvinfo : EIATTR_KPARAM_INFO
	.align		4
.L_9751:
        /*0038*/ 	.byte	0x04, 0x17
        /*003a*/ 	.short	(.L_9753 - .L_9752)
.L_9752:
        /*003c*/ 	.word	0x00000000
        /*0040*/ 	.short	0x0003
        /*0042*/ 	.short	0x0018
        /*0044*/ 	.byte	0x00, 0xf0, 0x05, 0x00


	//----- nvinfo : EIATTR_KPARAM_INFO
	.align		4
.L_9753:
        /*0048*/ 	.byte	0x04, 0x17
        /*004a*/ 	.short	(.L_9755 - .L_9754)
.L_9754:
        /*004c*/ 	.word	0x00000000
        /*0050*/ 	.short	0x0002
        /*0052*/ 	.short	0x0008
        /*0054*/ 	.byte	0x00, 0xf0, 0x41, 0x00


	//----- nvinfo : EIATTR_KPARAM_INFO
	.align		4
.L_9755:
        /*0058*/ 	.byte	0x04, 0x17
        /*005a*/ 	.short	(.L_9757 - .L_9756)
.L_9756:
        /*005c*/ 	.word	0x00000000
        /*0060*/ 	.short	0x0001
        /*0062*/ 	.short	0x0004
        /*0064*/ 	.byte	0x00, 0xf0, 0x05, 0x00


	//----- nvinfo : EIATTR_KPARAM_INFO
	.align		4
.L_9757:
        /*0068*/ 	.byte	0x04, 0x17
        /*006a*/ 	.short	(.L_9759 - .L_9758)
.L_9758:
        /*006c*/ 	.word	0x00000000
        /*0070*/ 	.short	0x0000
        /*0072*/ 	.short	0x0000
        /*0074*/ 	.byte	0x00, 0xf0, 0x11, 0x00


	//----- nvinfo : EIATTR_SPARSE_MMA_MASK
	.align		4
.L_9759:
        /*0078*/ 	.byte	0x03, 0x50
        /*007a*/ 	.short	0x0000


	//----- nvinfo : EIATTR_MAXREG_COUNT
	.align		4
        /*007c*/ 	.byte	0x03, 0x1b
        /*007e*/ 	.short	0x00ff


	//----- nvinfo : EIATTR_EXTERNS
	.align		4
        /*0080*/ 	.byte	0x04, 0x0f
        /*0082*/ 	.short	(.L_9761 - .L_9760)


	//   ....[0]....
	.align		4
.L_9760:
        /*0084*/ 	.word	index@(__assertfail)


	//----- nvinfo : EIATTR_MERCURY_ISA_VERSION
	.align		4
.L_9761:
        /*0088*/ 	.byte	0x03, 0x5f
        /*008a*/ 	.short	0x0101


	//----- nvinfo : EIATTR_SYSCALL_OFFSETS
	.align		4
        /*008c*/ 	.byte	0x04, 0x46
        /*008e*/ 	.short	(.L_9763 - .L_9762)


	//   ....[0]....
.L_9762:
        /*0090*/ 	.word	0x000010b0


	//   ....[1]....
        /*0094*/ 	.word	0x000021c0


	//   ....[2]....
        /*0098*/ 	.word	0x000032e0


	//   ....[3]....
        /*009c*/ 	.word	0x000043d0


	//   ....[4]....
        /*00a0*/ 	.word	0x000056a0


	//   ....[5]....
        /*00a4*/ 	.word	0x000066c0


	//   ....[6]....
        /*00a8*/ 	.word	0x000076a0


	//   ....[7]....
        /*00ac*/ 	.word	0x00008680


	//----- nvinfo : EIATTR_EXIT_INSTR_OFFSETS
	.align		4
.L_9763:
        /*00b0*/ 	.byte	0x04, 0x1c
        /*00b2*/ 	.short	(.L_9765 - .L_9764)


	//   ....[0]....
.L_9764:
        /*00b4*/ 	.word	0x00007760


	//   ....[1]....
        /*00b8*/ 	.word	0x000078b0


	//   ....[2]....
        /*00bc*/ 	.word	0x000078f0


	//   ....[3]....
        /*00c0*/ 	.word	0x00007990


	//   ....[4]....
        /*00c4*/ 	.word	0x000079d0


	//   ....[5]....
        /*00c8*/ 	.word	0x00007a10


	//   ....[6]....
        /*00cc*/ 	.word	0x00007aa0


	//   ....[7]....
        /*00d0*/ 	.word	0x00007ac0


	//   ....[8]....
        /*00d4*/ 	.word	0x00007b60


	//   ....[9]....
        /*00d8*/ 	.word	0x00007bb0


	//   ....[10]....
        /*00dc*/ 	.word	0x00007c00


	//   ....[11]....
        /*00e0*/ 	.word	0x00007cd0


	//   ....[12]....
        /*00e4*/ 	.word	0x00007d30


	//   ....[13]....
        /*00e8*/ 	.word	0x00007ec0


	//   ....[14]....
        /*00ec*/ 	.word	0x00008020


	//   ....[15]....
        /*00f0*/ 	.word	0x00008060


	//   ....[16]....
        /*00f4*/ 	.word	0x00008120


	//   ....[17]....
        /*00f8*/ 	.word	0x000082a0


	//   ....[18]....
        /*00fc*/ 	.word	0x00008420


	//   ....[19]....
        /*0100*/ 	.word	0x00008580


	//   ....[20]....
        /*0104*/ 	.word	0x00008690


	//   ....[21]....
        /*0108*/ 	.word	0x000086d0


	//   ....[22]....
        /*010c*/ 	.word	0x00008710


	//----- nvinfo : EIATTR_MAX_THREADS
	.align		4
.L_9765:
        /*0110*/ 	.byte	0x04, 0x05
        /*0112*/ 	.short	(.L_9767 - .L_9766)
.L_9766:
        /*0114*/ 	.word	0x00000080
        /*0118*/ 	.word	0x00000001
        /*011c*/ 	.word	0x00000001


	//----- nvinfo : EIATTR_CRS_STACK_SIZE
	.align		4
.L_9767:
        /*0120*/ 	.byte	0x04, 0x1e
        /*0122*/ 	.short	(.L_9769 - .L_9768)
.L_9768:
        /*0124*/ 	.word	0x00000000


	//----- nvinfo : EIATTR_CBANK_PARAM_SIZE
	.align		4
.L_9769:
        /*0128*/ 	.byte	0x03, 0x19
        /*012a*/ 	.short	0x002c


	//----- nvinfo : EIATTR_PARAM_CBANK
	.align		4
        /*012c*/ 	.byte	0x04, 0x0a
        /*012e*/ 	.short	(.L_9771 - .L_9770)
	.align		4
.L_9770:
        /*0130*/ 	.word	index@(.nv.constant0._ZN2at6native27unrolled_elementwise_kernelIZZZNS0_15exp_kernel_cudaERNS_18TensorIteratorBaseEENKUlvE0_clEvENKUlvE1_clEvEUlN3c104HalfEE_St5arrayIPcLm2EELi4E23TrivialOffsetCalculatorILi1EjESD_NS0_6memory12LoadWithCastILi1EEENSE_13StoreWithCastILi1EEEEEviT_T0_T2_T3_T4_T5_)
        /*0134*/ 	.short	0x0210
        /*0136*/ 	.short	0x002c


	//----- nvinfo : EIATTR_SW_WAR
	.align		4
.L_9771:
        /*0138*/ 	.byte	0x04, 0x36
        /*013a*/ 	.short	(.L_9773 - .L_9772)
.L_9772:
        /*013c*/ 	.word	0x00000008
.L_9773:


//--------------------- .nv.info._ZN2at6native18elementwise_kernelILi128ELi4EZNS0_22gpu_kernel_impl_nocastIZZZNS0_15exp_kernel_cudaERNS_18TensorIteratorBaseEENKUlvE0_clEvENKUlvE1_clEvEUlN3c104HalfEE_EEvS4_RKT_EUliE_EEviT1_ --------------------------
	.section	.nv.info._ZN2at6native18elementwise_kernelILi128ELi4EZNS0_22gpu_kernel_impl_nocastIZZZNS0_15exp_kernel_cudaERNS_18TensorIteratorBaseEENKUlvE0_clEvENKUlvE1_clEvEUlN3c104HalfEE_EEvS4_RKT_EUliE_EEviT1_,"",@"SHT_CUDA_INFO"
	.sectionflags	@""
	.align	4


	//----- nvinfo : EIATTR_CUDA_API_VERSION
	.align		4
        /*0000*/ 	.byte	0x04, 0x37
        /*0002*/ 	.short	(.L_9775 - .L_9774)
.L_9774:
        /*0004*/ 	.word	0x00000082


	//----- nvinfo : EIATTR_KPARAM_INFO
	.align		4
.L_9775:
        /*0008*/ 	.byte	0x04, 0x17
        /*000a*/ 	.short	(.L_9777 - .L_9776)
.L_9776:
        /*000c*/ 	.word	0x00000000
        /*0010*/ 	.short	0x0001
        /*0012*/ 	.short	0x0008
        /*0014*/ 	.byte	0x00, 0xf0, 0x61, 0x08


	//----- nvinfo : EIATTR_KPARAM_INFO
	.align		4
.L_9777:
        /*0018*/ 	.byte	0x04, 0x17
        /*001a*/ 	.short	(.L_9779 - .L_9778)
.L_9778:
        /*001c*/ 	.word	0x00000000
        /*0020*/ 	.short	0x0000
        /*0022*/ 	.short	0x0000
        /*0024*/ 	.byte	0x00, 0xf0, 0x11, 0x00


	//----- nvinfo : EIATTR_SPARSE_MMA_MASK
	.align		4
.L_9779:
        /*0028*/ 	.byte	0x03, 0x50
        /*002a*/ 	.short	0x0000


	//----- nvinfo : EIATTR_MAXREG_COUNT
	.align		4
        /*002c*/ 	.byte	0x03, 0x1b
        /*002e*/ 	.short	0x0080


	//----- nvinfo : EIATTR_MERCURY_ISA_VERSION
	.align		4
        /*0030*/ 	.byte	0x03, 0x5f
        /*0032*/ 	.short	0x0101


	//----- nvinfo : EIATTR_EXIT_INSTR_OFFSETS
	.align		4
        /*0034*/ 	.byte	0x04, 0x1c
        /*0036*/ 	.short	(.L_9781 - .L_9780)


	//   ....[0]....
.L_9780:
        /*0038*/ 	.word	0x00003c20


	//   ....[1]....
        /*003c*/ 	.word	0x00004fd0


	//----- nvinfo : EIATTR_MAX_THREADS
	.align		4
.L_9781:
        /*0040*/ 	.byte	0x04, 0x05
        /*0042*/ 	.short	(.L_9783 - .L_9782)
.L_9782:
        /*0044*/ 	.word	0x00000080
        /*0048*/ 	.word	0x00000001
        /*004c*/ 	.word	0x00000001


	//----- nvinfo : EIATTR_CRS_STACK_SIZE
	.align		4
.L_9783:
        /*0050*/ 	.byte	0x04, 0x1e
        /*0052*/ 	.short	(.L_9785 - .L_9784)
.L_9784:
        /*0054*/ 	.word	0x00000000


	//----- nvinfo : EIATTR_CBANK_PARAM_SIZE
	.align		4
.L_9785:
        /*0058*/ 	.byte	0x03, 0x19
        /*005a*/ 	.short	0x0220


	//----- nvinfo : EIATTR_PARAM_CBANK
	.align		4
        /*005c*/ 	.byte	0x04, 0x0a
        /*005e*/ 	.short	(.L_9787 - .L_9786)
	.align		4
.L_9786:
        /*0060*/ 	.word	index@(.nv.constant0._ZN2at6native18elementwise_kernelILi128ELi4EZNS0_22gpu_kernel_impl_nocastIZZZNS0_15exp_kernel_cudaERNS_18TensorIteratorBaseEENKUlvE0_clEvENKUlvE1_clEvEUlN3c104HalfEE_EEvS4_RKT_EUliE_EEviT1_)
        /*0064*/ 	.short	0x0210
        /*0066*/ 	.short	0x0220


	//----- nvinfo : EIATTR_SW_WAR
	.align		4
.L_9787:
        /*0068*/ 	.byte	0x04, 0x36
        /*006a*/ 	.short	(.L_9789 - .L_9788)
.L_9788:
        /*006c*/ 	.word	0x00000008
.L_9789:


//--------------------- .nv.info._ZN2at6native27unrolled_elementwise_kernelIZZZNS0_15exp_kernel_cudaERNS_18TensorIteratorBaseEENKUlvE0_clEvENKUlvE1_clEvEUlN3c104HalfEE_St5arrayIPcLm2EELi4E23TrivialOffsetCalculatorILi1EjESD_NS0_6memory15LoadWithoutCastENSE_16StoreWithoutCastEEEviT_T0_T2_T3_T4_T5_ --------------------------
	.section	.nv.info._ZN2at6native27unrolled_elementwise_kernelIZZZNS0_15exp_kernel_cudaERNS_18TensorIteratorBaseEENKUlvE0_clEvENKUlvE1_clEvEUlN3c104HalfEE_St5arrayIPcLm2EELi4E23TrivialOffsetCalculatorILi1EjESD_NS0_6memory15LoadWithoutCastENSE_16StoreWithoutCastEEEviT_T0_T2_T3_T4_T5_,"",@"SHT_CUDA_INFO"
	.sectionflags	@""
	.align	4


	//----- nvinfo : EIATTR_CUDA_API_VERSION
	.align		4
        /*0000*/ 	.byte	0x04, 0x37
        /*0002*/ 	.short	(.L_9791 - .L_9790)
.L_9790:
        /*0004*/ 	.word	0x00000082


	//----- nvinfo : EIATTR_KPARAM_INFO
	.align		4
.L_9791:
        /*0008*/ 	.byte	0x04, 0x17
        /*000a*/ 	.short	(.L_9793 - .L_9792)
.L_9792:
        /*000c*/ 	.word	0x00000000
        /*0010*/ 	.short	0x0006
        /*0012*/ 	.short	0x001b
        /*0014*/ 	.byte	0x00, 0xf0, 0x05, 0x00


	//----- nvinfo : EIATTR_KPARAM_INFO
	.align		4
.L_9793:
        /*0018*/ 	.byte	0x04, 0x17
        /*001a*/ 	.short	(.L_9795 - .L_9794)
.L_9794:
        /*001c*/ 	.word	0x00000000
        /*0020*/ 	.short	0x0005
        /*0022*/ 	.short	0x001a
        /*0024*/ 	.byte	0x00, 0xf0, 0x05, 0x00


	//----- nvinfo : EIATTR_KPARAM_INFO
	.align		4
.L_9795:
        /*0028*/ 	.byte	0x04, 0x17
        /*002a*/ 	.short	(.L_9797 - .L_9796)
.L_9796:
        /*002c*/ 	.word	0x00000000
        /*0030*/ 	.short	0x0004
        /*0032*/ 	.short	0x0019
        /*0034*/ 	.byte	0x00, 0xf0, 0x05, 0x00


	//----- nvinfo : EIATTR_KPARAM_INFO
	.align		4
.L_9797:
        /*0038*/ 	.byte	0x04, 0x17
        /*003a*/ 	.short	(.L_9799 - .L_9798)
.L_9798:
        /*003c*/ 	.word	0x00000000
        /*0040*/ 	.short	0x0003
        /*0042*/ 	.short	0x0018
        /*0044*/ 	.byte	0x00, 0xf0, 0x05, 0x00


	//----- nvinfo : EIATTR_KPARAM_INFO
	.align		4
.L_9799:
        /*0048*/ 	.byte	0x04, 0x17
        /*004a*/ 	.short	(.L_9801 - .L_9800)
.L_9800:
        /*004c*/ 	.word	0x00000000
        /*0050*/ 	.short	0x0002
        /*0052*/ 	.short	0x0008
        /*0054*/ 	.byte	0x00, 0xf0, 0x41, 0x00


	//----- nvinfo : EIATTR_KPARAM_INFO
	.align		4
.L_9801:
        /*0058*/ 	.byte	0x04, 0x17
        /*005a*/ 	.short	(.L_9803 - .L_9802)
.L_9802:
        /*005c*/ 	.word	0x00000000
        /*0060*/ 	.short	0x0001
        /*0062*/ 	.short	0x0004
        /*0064*/ 	.byte	0x00, 0xf0, 0x05, 0x00


	//----- nvinfo : EIATTR_KPARAM_INFO
	.align		4
.L_9803:
        /*0068*/ 	.byte	0x04, 0x17
        /*006a*/ 	.short	(.L_9805 - .L_9804)
.L_9804:
        /*006c*/ 	.word	0x00000000
        /*0070*/ 	.short	0x0000
        /*0072*/ 	.short	0x0000
        /*0074*/ 	.byte	0x00, 0xf0, 0x11, 0x00


	//----- nvinfo : EIATTR_SPARSE_MMA_MASK
	.align		4
.L_9805:
        /*0078*/ 	.byte	0x03, 0x50
        /*007a*/ 	.short	0x0000


	//----- nvinfo : EIATTR_MAXREG_COUNT
	.align		4
        /*007c*/ 	.byte	0x03, 0x1b
        /*007e*/ 	.short	0x00ff


	//----- nvinfo : EIATTR_MERCURY_ISA_VERSION
	.align		4
        /*0080*/ 	.byte	0x03, 0x5f
        /*0082*/ 	.short	0x0101


	//----- nvinfo : EIATTR_EXIT_INSTR_OFFSETS
	.align		4
        /*0084*/ 	.byte	0x04, 0x1c
        /*0086*/ 	.short	(.L_9807 - .L_9806)


	//   ....[0]....
.L_9806:
        /*0088*/ 	.word	0x000004b0


	//   ....[1]....
        /*008c*/ 	.word	0x00000520


	//----- nvinfo : EIATTR_MAX_THREADS
	.align		4
.L_9807:
        /*0090*/ 	.byte	0x04, 0x05
        /*0092*/ 	.short	(.L_9809 - .L_9808)
.L_9808:
        /*0094*/ 	.word	0x00000080
        /*0098*/ 	.word	0x00000001
        /*009c*/ 	.word	0x00000001


	//----- nvinfo : EIATTR_CRS_STACK_SIZE
	.align		4
.L_9809:
        /*00a0*/ 	.byte	0x04, 0x1e
        /*00a2*/ 	.short	(.L_9811 - .L_9810)
.L_9810:
        /*00a4*/ 	.word	0x00000000


	//----- nvinfo : EIATTR_CBANK_PARAM_SIZE
	.align		4
.L_9811:
        /*00a8*/ 	.byte	0x03, 0x19
        /*00aa*/ 	.short	0x001c


	//----- nvinfo : EIATTR_PARAM_CBANK
	.align		4
        /*00ac*/ 	.byte	0x04, 0x0a
        /*00ae*/ 	.short	(.L_9813 - .L_9812)
	.align		4
.L_9812:
        /*00b0*/ 	.word	index@(.nv.constant0._ZN2at6native27unrolled_elementwise_kernelIZZZNS0_15exp_kernel_cudaERNS_18TensorIteratorBaseEENKUlvE0_clEvENKUlvE1_clEvEUlN3c104HalfEE_St5arrayIPcLm2EELi4E23TrivialOffsetCalculatorILi1EjESD_NS0_6memory15LoadWithoutCastENSE_16StoreWithoutCastEEEviT_T0_T2_T3_T4_T5_)
        /*00b4*/ 	.short	0x0210
        /*00b6*/ 	.short	0x001c


	//----- nvinfo : EIATTR_SW_WAR
	.align		4
.L_9813:
        /*00b8*/ 	.byte	0x04, 0x36
        /*00ba*/ 	.short	(.L_9815 - .L_9814)
.L_9814:
        /*00bc*/ 	.word	0x00000008
.L_9815:


//--------------------- .nv.info._ZN2at6native29vectorized_elementwise_kernelILi2EZZZNS0_15exp_kernel_cudaERNS_18TensorIteratorBaseEENKUlvE0_clEvENKUlvE1_clEvEUlN3c104HalfEE_St5arrayIPcLm2EEEEviT0_T1_ --------------------------
	.section	.nv.info._ZN2at6native29vectorized_elementwise_kernelILi2EZZZNS0_15exp_kernel_cudaERNS_18TensorIteratorBaseEENKUlvE0_clEvENKUlvE1_clEvEUlN3c104HalfEE_St5arrayIPcLm2EEEEviT0_T1_,"",@"SHT_CUDA_INFO"
	.sectionflags	@""
	.align	4


	//----- nvinfo : EIATTR_CUDA_API_VERSION
	.align		4
        /*0000*/ 	.byte	0x04, 0x37
        /*0002*/ 	.short	(.L_9817 - .L_9816)
.L_9816:
        /*0004*/ 	.word	0x00000082


	//----- nvinfo : EIATTR_KPARAM_INFO
	.align		4
.L_9817:
        /*0008*/ 	.byte	0x04, 0x17
        /*000a*/ 	.short	(.L_9819 - .L_9818)
.L_9818:
        /*000c*/ 	.word	0x00000000
        /*0010*/ 	.short	0x0002
        /*0012*/ 	.short	0x0008
        /*0014*/ 	.byte	0x00, 0xf0, 0x41, 0x00


	//----- nvinfo : EIATTR_KPARAM_INFO
	.align		4
.L_9819:
        /*0018*/ 	.byte	0x04, 0x17
        /*001a*/ 	.short	(.L_9821 - .L_9820)
.L_9820:
        /*001c*/ 	.word	0x00000000
        /*0020*/ 	.short	0x0001
        /*0022*/ 	.short	0x0004
        /*0024*/ 	.byte	0x00, 0xf0, 0x05, 0x00


	//----- nvinfo : EIATTR_KPARAM_INFO
	.align		4
.L_9821:
        /*0028*/ 	.byte	0x04, 0x17
        /*002a*/ 	.short	(.L_9823 - .L_9822)
.L_9822:
        /*002c*/ 	.word	0x00000000
        /*0030*/ 	.short	0x0000
        /*0032*/ 	.short	0x0000
        /*0034*/ 	.byte	0x00, 0xf0, 0x11, 0x00


	//----- nvinfo : EIATTR_SPARSE_MMA_MASK
	.align		4
.L_9823:
        /*0038*/ 	.byte	0x03, 0x50
        /*003a*/ 	.short	0x0000


	//----- nvinfo : EIATTR_MAXREG_COUNT
	.align		4
        /*003c*/ 	.byte	0x03, 0x1b
        /*003e*/ 	.short	0x00ff


	//----- nvinfo : EIATTR_MERCURY_ISA_VERSION
	.align		4
        /*0040*/ 	.byte	0x03, 0x5f
        /*0042*/ 	.short	0x0101


	//----- nvinfo : EIATTR_EXIT_INSTR_OFFSETS
	.align		4
        /*0044*/ 	.byte	0x04, 0x1c
        /*0046*/ 	.short	(.L_9825 - .L_9824)


	//   ....[0]....
.L_9824:
        /*0048*/ 	.word	0x00000330


	//   ....[1]....
        /*004c*/ 	.word	0x00000d00


	//   ....[2]....
        /*0050*/ 	.word	0x00000d50


	//----- nvinfo : EIATTR_MAX_THREADS
	.align		4
.L_9825:
        /*0054*/ 	.byte	0x04, 0x05
        /*0056*/ 	.short	(.L_9827 - .L_9826)
.L_9826:
        /*0058*/ 	.word	0x00000080
        /*005c*/ 	.word	0x00000001
        /*0060*/ 	.word	0x00000001


	//----- nvinfo : EIATTR_CRS_STACK_SIZE
	.align		4
.L_9827:
        /*0064*/ 	.byte	0x04, 0x1e
        /*0066*/ 	.short	(.L_9829 - .L_9828)
.L_9828:
        /*0068*/ 	.word	0x00000000


	//----- nvinfo : EIATTR_CBANK_PARAM_SIZE
	.align		4
.L_9829:
        /*006c*/ 	.byte	0x03, 0x19
        /*006e*/ 	.short	0x0018


	//----- nvinfo : EIATTR_PARAM_CBANK
	.align		4
        /*0070*/ 	.byte	0x04, 0x0a
        /*0072*/ 	.short	(.L_9831 - .L_9830)
	.align		4
.L_9830:
        /*0074*/ 	.word	index@(.nv.constant0._ZN2at6native29vectorized_elementwise_kernelILi2EZZZNS0_15exp_kernel_cudaERNS_18TensorIteratorBaseEENKUlvE0_clEvENKUlvE1_clEvEUlN3c104HalfEE_St5arrayIPcLm2EEEEviT0_T1_)
        /*0078*/ 	.short	0x0210
        /*007a*/ 	.short	0x0018


	//----- nvinfo : EIATTR_SW_WAR
	.align		4
.L_9831:
        /*007c*/ 	.byte	0x04, 0x36
        /*007e*/ 	.short	(.L_9833 - .L_9832)
.L_9832:
        /*0080*/ 	.word	0x00000008
.L_9833:


//--------------------- .nv.info._ZN2at6native29vectorized_elementwise_kernelILi4EZZZNS0_15exp_kernel_cudaERNS_18TensorIteratorBaseEENKUlvE0_clEvENKUlvE1_clEvEUlN3c104HalfEE_St5arrayIPcLm2EEEEviT0_T1_ --------------------------
	.section	.nv.info._ZN2at6native29vectorized_elementwise_kernelILi4EZZZNS0_15exp_kernel_cudaERNS_18TensorIteratorBaseEENKUlvE0_clEvENKUlvE1_clEvEUlN3c104HalfEE_St5arrayIPcLm2EEEEviT0_T1_,"",@"SHT_CUDA_INFO"
	.sectionflags	@""
	.align	4


	//----- nvinfo : EIATTR_CUDA_API_VERSION
	.align		4
        /*0000*/ 	.byte	0x04, 0x37
        /*0002*/ 	.short	(.L_9835 - .L_9834)
.L_9834:
        /*0004*/ 	.word	0x00000082


	//----- nvinfo : EIATTR_KPARAM_INFO
	.align		4
.L_9835:
        /*0008*/ 	.byte	0x04, 0x17
        /*000a*/ 	.short	(.L_9837 - .L_9836)
.L_9836:
        /*000c*/ 	.word	0x00000000
        /*0010*/ 	.short	0x0002
        /*0012*/ 	.short	0x0008
        /*0014*/ 	.byte	0x00, 0xf0, 0x41, 0x00


	//----- nvinfo : EIATTR_KPARAM_INFO
	.align		4
.L_9837:
        /*0018*/ 	.byte	0x04, 0x17
        /*001a*/ 	.short	(.L_9839 - .L_9838)
.L_9838:
        /*001c*/ 	.word	0x00000000
        /*0020*/ 	.short	0x0001
        /*0022*/ 	.short	0x0004
        /*0024*/ 	.byte	0x00, 0xf0, 0x05, 0x00


	//----- nvinfo : EIATTR_KPARAM_INFO
	.align		4
.L_9839:
        /*0028*/ 	.byte	0x04, 0x17
        /*002a*/ 	.short	(.L_9841 - .L_9840)
.L_9840:
        /*002c*/ 	.word	0x00000000
        /*0030*/ 	.short	0x0000
        /*0032*/ 	.short	0x0000
        /*0034*/ 	.byte	0x00, 0xf0, 0x11, 0x00


	//----- nvinfo : EIATTR_SPARSE_MMA_MASK
	.align		4
.L_9841:
        /*0038*/ 	.byte	0x03, 0x50
        /*003a*/ 	.short	0x0000


	//----- nvinfo : EIATTR_MAXREG_COUNT
	.align		4
        /*003c*/ 	.byte	0x03, 0x1b
        /*003e*/ 	.short	0x00ff


	//----- nvinfo : EIATTR_MERCURY_ISA_VERSION
	.align		4
        /*0040*/ 	.byte	0x03, 0x5f
        /*0042*/ 	.short	0x0101


	//----- nvinfo : EIATTR_EXIT_INSTR_OFFSETS
	.align		4
        /*0044*/ 	.byte	0x04, 0x1c
        /*0046*/ 	.short	(.L_9843 - .L_9842)


	//   ....[0]....
.L_9842:
        /*0048*/ 	.word	0x000002f0


	//   ....[1]....
        /*004c*/ 	.word	0x00000cc0


	//   ....[2]....
        /*0050*/ 	.word	0x00000d10


	//----- nvinfo : EIATTR_MAX_THREADS
	.align		4
.L_9843:
        /*0054*/ 	.byte	0x04, 0x05
        /*0056*/ 	.short	(.L_9845 - .L_9844)
.L_9844:
        /*0058*/ 	.word	0x00000080
        /*005c*/ 	.word	0x00000001
        /*0060*/ 	.word	0x00000001


	//----- nvinfo : EIATTR_CRS_STACK_SIZE
	.align		4
.L_9845:
        /*0064*/ 	.byte	0x04, 0x1e
        /*0066*/ 	.short	(.L_9847 - .L_9846)
.L_9846:
        /*0068*/ 	.word	0x00000000


	//----- nvinfo : EIATTR_CBANK_PARAM_SIZE
	.align		4
.L_9847:
        /*006c*/ 	.byte	0x03, 0x19
        /*006e*/ 	.short	0x0018


	//----- nvinfo : EIATTR_PARAM_CBANK
	.align		4
        /*0070*/ 	.byte	0x04, 0x0a
        /*0072*/ 	.short	(.L_9849 - .L_9848)
	.align		4
.L_9848:
        /*0074*/ 	.word	index@(.nv.constant0._ZN2at6native29vectorized_elementwise_kernelILi4EZZZNS0_15exp_kernel_cudaERNS_18TensorIteratorBaseEENKUlvE0_clEvENKUlvE1_clEvEUlN3c104HalfEE_St5arrayIPcLm2EEEEviT0_T1_)
        /*0078*/ 	.short	0x0210
        /*007a*/ 	.short	0x0018


	//----- nvinfo : EIATTR_SW_WAR
	.align		4
.L_9849:
        /*007c*/ 	.byte	0x04, 0x36
        /*007e*/ 	.short	(.L_9851 - .L_9850)
.L_9850:
        /*0080*/ 	.word	0x00000008
.L_9851:


//--------------------- .nv.info._ZN2at6native29vectorized_elementwise_kernelILi8EZZZNS0_15exp_kernel_cudaERNS_18TensorIteratorBaseEENKUlvE0_clEvENKUlvE1_clEvEUlN3c104HalfEE_St5arrayIPcLm2EEEEviT0_T1_ --------------------------
	.section	.nv.info._ZN2at6native29vectorized_elementwise_kernelILi8EZZZNS0_15exp_kernel_cudaERNS_18TensorIteratorBaseEENKUlvE0_clEvENKUlvE1_clEvEUlN3c104HalfEE_St5arrayIPcLm2EEEEviT0_T1_,"",@"SHT_CUDA_INFO"
	.sectionflags	@""
	.align	4


	//----- nvinfo : EIATTR_CUDA_API_VERSION
	.align		4
        /*0000*/ 	.byte	0x04, 0x37
        /*0002*/ 	.short	(.L_9853 - .L_9852)
.L_9852:
        /*0004*/ 	.word	0x00000082


	//----- nvinfo : EIATTR_KPARAM_INFO
	.align		4
.L_9853:
        /*0008*/ 	.byte	0x04, 0x17
        /*000a*/ 	.short	(.L_9855 - .L_9854)
.L_9854:
        /*000c*/ 	.word	0x00000000
        /*0010*/ 	.short	0x0002
        /*0012*/ 	.short	0x0008
        /*0014*/ 	.byte	0x00, 0xf0, 0x41, 0x00


	//----- nvinfo : EIATTR_KPARAM_INFO
	.align		4
.L_9855:
        /*0018*/ 	.byte	0x04, 0x17
        /*001a*/ 	.short	(.L_9857 - .L_9856)
.L_9856:
        /*001c*/ 	.word	0x00000000
        /*0020*/ 	.short	0x0001
        /*0022*/ 	.short	0x0004
        /*0024*/ 	.byte	0x00, 0xf0, 0x05, 0x00


	//----- nvinfo : EIATTR_KPARAM_INFO
	.align		4
.L_9857:
        /*0028*/ 	.byte	0x04, 0x17
        /*002a*/ 	.short	(.L_9859 - .L_9858)
.L_9858:
        /*002c*/ 	.word	0x00000000
        /*0030*/ 	.short	0x0000
        /*0032*/ 	.short	0x0000
        /*0034*/ 	.byte	0x00, 0xf0, 0x11, 0x00


	//----- nvinfo : EIATTR_SPARSE_MMA_MASK
	.align		4
.L_9859:
        /*0038*/ 	.byte	0x03, 0x50
        /*003a*/ 	.short	0x0000


	//----- nvinfo : EIATTR_MAXREG_COUNT
	.align		4
        /*003c*/ 	.byte	0x03, 0x1b
        /*003e*/ 	.short	0x00ff


	//----- nvinfo : EIATTR_MERCURY_ISA_VERSION
	.align		4
        /*0040*/ 	.byte	0x03, 0x5f
        /*0042*/ 	.short	0x0101


	//----- nvinfo : EIATTR_EXIT_INSTR_OFFSETS
	.align		4
        /*0044*/ 	.byte	0x04, 0x1c
        /*0046*/ 	.short	(.L_9861 - .L_9860)


	//   ....[0]....
.L_9860:
        /*0048*/ 	.word	0x000002d0


	//   ....[1]....
        /*004c*/ 	.word	0x00000ca0


	//   ....[2]....
        /*0050*/ 	.word	0x00000cf0


	//----- nvinfo : EIATTR_MAX_THREADS
	.align		4
.L_9861:
        /*0054*/ 	.byte	0x04, 0x05
        /*0056*/ 	.short	(.L_9863 - .L_9862)
.L_9862:
        /*0058*/ 	.word	0x00000080
        /*005c*/ 	.word	0x00000001
        /*0060*/ 	.word	0x00000001


	//----- nvinfo : EIATTR_CRS_STACK_SIZE
	.align		4
.L_9863:
        /*0064*/ 	.byte	0x04, 0x1e
        /*0066*/ 	.short	(.L_9865 - .L_9864)
.L_9864:
        /*0068*/ 	.word	0x00000000


	//----- nvinfo : EIATTR_CBANK_PARAM_SIZE
	.align		4
.L_9865:
        /*006c*/ 	.byte	0x03, 0x19
        /*006e*/ 	.short	0x0018


	//----- nvinfo : EIATTR_PARAM_CBANK
	.align		4
        /*0070*/ 	.byte	0x04, 0x0a
        /*0072*/ 	.short	(.L_9867 - .L_9866)
	.align		4
.L_9866:
        /*0074*/ 	.word	index@(.nv.constant0._ZN2at6native29vectorized_elementwise_kernelILi8EZZZNS0_15exp_kernel_cudaERNS_18TensorIteratorBaseEENKUlvE0_clEvENKUlvE1_clEvEUlN3c104HalfEE_St5arrayIPcLm2EEEEviT0_T1_)
        /*0078*/ 	.short	0x0210
        /*007a*/ 	.short	0x0018


	//----- nvinfo : EIATTR_SW_WAR
	.align		4
.L_9867:
        /*007c*/ 	.byte	0x04, 0x36
        /*007e*/ 	.short	(.L_9869 - .L_9868)
.L_9868:
        /*0080*/ 	.word	0x00000008
.L_9869:


//--------------------- .nv.info._ZN2at6native18elementwise_kernelILi128ELi4EZNS0_15gpu_kernel_implIZZZNS0_15exp_kernel_cudaERNS_18TensorIteratorBaseEENKUlvE0_clEvENKUlvE0_clEvEUlfE_EEvS4_RKT_EUliE_EEviT1_ --------------------------
	.section	.nv.info._ZN2at6native18elementwise_kernelILi128ELi4EZNS0_15gpu_kernel_implIZZZNS0_15exp_kernel_cudaERNS_18TensorIteratorBaseEENKUlvE0_clEvENKUlvE0_clEvEUlfE_EEvS4_RKT_EUliE_EEviT1_,"",@"SHT_CUDA_INFO"
	.sectionflags	@""
	.align	4


	//----- nvinfo : EIATTR_CUDA_API_VERSION
	.align		4
        /*0000*/ 	.byte	0x04, 0x37
        /*0002*/ 	.short	(.L_9871 - .L_9870)
.L_9870:
        /*0004*/ 	.word	0x00000082


	//----- nvinfo : EIATTR_KPARAM_INFO
	.align		4
.L_9871:
        /*0008*/ 	.byte	0x04, 0x17
        /*000a*/ 	.short	(.L_9873 - .L_9872)
.L_9872:
        /*000c*/ 	.word	0x00000000
        /*0010*/ 	.short	0x0001
        /*0012*/ 	.short	0x0008
        /*0014*/ 	.byte	0x00, 0xf0, 0x61, 0x08


	//----- nvinfo : EIATTR_KPARAM_INFO
	.align		4
.L_9873:
        /*0018*/ 	.byte	0x04, 0x17
        /*001a*/ 	.short	(.L_9875 - .L_9874)
.L_9874:
        /*001c*/ 	.word	0x00000000
        /*0020*/ 	.short	0x0000
        /*0022*/ 	.short	0x0000
        /*0024*/ 	.byte	0x00, 0xf0, 0x11, 0x00


	//----- nvinfo : EIATTR_SPARSE_MMA_MASK
	.align		4
.L_9875:
        /*0028*/ 	.byte	0x03, 0x50
        /*002a*/ 	.short	0x0000


	//----- nvinfo : EIATTR_MAXREG_COUNT
	.align		4
        /*002c*/ 	.byte	0x03, 0x1b
        /*002e*/ 	.short	0x0080


	//----- nvinfo : EIATTR_EXTERNS
	.align		4
        /*0030*/ 	.byte	0x04, 0x0f
        /*0032*/ 	.short	(.L_9877 - .L_9876)


	//   ....[0]....
	.align		4
.L_9876:
        /*0034*/ 	.word	index@(__assertfail)


	//----- nvinfo : EIATTR_MERCURY_ISA_VERSION
	.align		4
.L_9877:
        /*0038*/ 	.byte	0x03, 0x5f
        /*003a*/ 	.short	0x0101


	//----- nvinfo : EIATTR_SYSCALL_OFFSETS
	.align		4
        /*003c*/ 	.byte	0x04, 0x46
        /*003e*/ 	.short	(.L_9879 - .L_9878)


	//   ....[0]....
.L_9878:
        /*0040*/ 	.word	0x00002150


	//   ....[1]....
        /*0044*/ 	.word	0x00002fc0


	//   ....[2]....
        /*0048*/ 	.word	0x00005150


	//   ....[3]....
        /*004c*/ 	.word	0x00005fc0


	//   ....[4]....
        /*0050*/ 	.word	0x00008140


	//   ....[5]....
        /*0054*/ 	.word	0x00008fb0


	//   ....[6]....
        /*0058*/ 	.word	0x0000b120


	//   ....[7]....
        /*005c*/ 	.word	0x0000bf90


	//----- nvinfo : EIATTR_EXIT_INSTR_OFFSETS
	.align		4
.L_9879:
        /*0060*/ 	.byte	0x04, 0x1c
        /*0062*/ 	.short	(.L_9881 - .L_9880)


	//   ....[0]....
.L_9880:
        /*0064*/ 	.word	0x00009060


	//   ....[1]....
        /*0068*/ 	.word	0x0000b2b0


	//   ....[2]....
        /*006c*/ 	.word	0x0000b2f0


	//   ....[3]....
        /*0070*/ 	.word	0x0000b380


	//   ....[4]....
        /*0074*/ 	.word	0x0000b3b0


	//   ....[5]....
        /*0078*/ 	.word	0x0000b3e0


	//   ....[6]....
        /*007c*/ 	.word	0x0000b460


	//   ....[7]....
        /*0080*/ 	.word	0x0000b490


	//   ....[8]....
        /*0084*/ 	.word	0x0000b520


	//   ....[9]....
        /*0088*/ 	.word	0x0000b560


	//   ....[10]....
        /*008c*/ 	.word	0x0000b5a0


	//   ....[11]....
        /*0090*/ 	.word	0x0000b660


	//   ....[12]....
        /*0094*/ 	.word	0x0000b6b0


	//   ....[13]....
        /*0098*/ 	.word	0x0000b830


	//   ....[14]....
        /*009c*/ 	.word	0x0000b980


	//   ....[15]....
        /*00a0*/ 	.word	0x0000b9b0


	//   ....[16]....
        /*00a4*/ 	.word	0x0000ba60


	//   ....[17]....
        /*00a8*/ 	.word	0x0000bbd0


	//   ....[18]....
        /*00ac*/ 	.word	0x0000bd40


	//   ....[19]....
        /*00b0*/ 	.word	0x0000be90


	//   ....[20]....
        /*00b4*/ 	.word	0x0000bfa0


	//   ....[21]....
        /*00b8*/ 	.word	0x0000bfd0


	//   ....[22]....
        /*00bc*/ 	.word	0x0000c000


	//----- nvinfo : EIATTR_MAX_THREADS
	.align		4
.L_9881:
        /*00c0*/ 	.byte	0x04, 0x05
        /*00c2*/ 	.short	(.L_9883 - .L_9882)
.L_9882:
        /*00c4*/ 	.word	0x00000080
        /*00c8*/ 	.word	0x00000001
        /*00cc*/ 	.word	0x00000001


	//----- nvinfo : EIATTR_CRS_STACK_SIZE
	.align		4
.L_9883:
        /*00d0*/ 	.byte	0x04, 0x1e
        /*00d2*/ 	.short	(.L_9885 - .L_9884)
.L_9884:
        /*00d4*/ 	.word	0x00000000


	//----- nvinfo : EIATTR_CBANK_PARAM_SIZE
	.align		4
.L_9885:
        /*00d8*/ 	.byte	0x03, 0x19
        /*00da*/ 	.short	0x0220


	//----- nvinfo : EIATTR_PARAM_CBANK
	.align		4
        /*00dc*/ 	.byte	0x04, 0x0a
        /*00de*/ 	.short	(.L_9887 - .L_9886)
	.align		4
.L_9886:
        /*00e0*/ 	.word	index@(.nv.constant0._ZN2at6native18elementwise_kernelILi128ELi4EZNS0_15gpu_kernel_implIZZZNS0_15exp_kernel_cudaERNS_18TensorIteratorBaseEENKUlvE0_clEvENKUlvE0_clEvEUlfE_EEvS4_RKT_EUliE_EEviT1_)
        /*00e4*/ 	.short	0x0210
        /*00e6*/ 	.short	0x0220


	//----- nvinfo : EIATTR_SW_WAR
	.align		4
.L_9887:
        /*00e8*/ 	.byte	0x04, 0x36
        /*00ea*/ 	.short	(.L_9889 - .L_9888)
.L_9888:
        /*00ec*/ 	.word	0x00000008
.L_9889:


//--------------------- .nv.info._ZN2at6native27unrolled_elementwise_kernelIZZZNS0_15exp_kernel_cudaERNS_18TensorIteratorBaseEENKUlvE0_clEvENKUlvE0_clEvEUlfE_St5arrayIPcLm2EELi4E23TrivialOffsetCalculatorILi1EjESB_NS0_6memory12LoadWithCastILi1EEENSC_13StoreWithCastILi1EEEEEviT_T0_T2_T3_T4_T5_ --------------------------
	.section	.nv.info._ZN2at6native27unrolled_elementwise_kernelIZZZNS0_15exp_kernel_cudaERNS_18TensorIteratorBaseEENKUlvE0_clEvENKUlvE0_clEvEUlfE_St5arrayIPcLm2EELi4E23TrivialOffsetCalculatorILi1EjESB_NS0_6memory12LoadWithCastILi1EEENSC_13StoreWithCastILi1EEEEEviT_T0_T2_T3_T4_T5_,"",@"SHT_CUDA_INFO"
	.sectionflags	@""
	.align	4


	//----- nvinfo : EIATTR_CUDA_API_VERSION
	.align		4
        /*0000*/ 	.byte	0x04, 0x37
        /*0002*/ 	.short	(.L_9891 - .L_9890)
.L_9890:
        /*0004*/ 	.word	0x00000082


	//----- nvinfo : EIATTR_KPARAM_INFO
	.align		4
.L_9891:
        /*0008*/ 	.byte	0x04, 0x17
        /*000a*/ 	.short	(.L_9893 - .L_9892)
.L_9892:
        /*000c*/ 	.word	0x00000000
        /*0010*/ 	.short	0x0006
        /*0012*/ 	.short	0x0024
        /*0014*/ 	.byte	0x00, 0xf0, 0x21, 0x00


	//----- nvinfo : EIATTR_KPARAM_INFO
	.align		4
.L_9893:
        /*0018*/ 	.byte	0x04, 0x17
        /*001a*/ 	.short	(.L_9895 - .L_9894)
.L_9894:
        /*001c*/ 	.word	0x00000000
        /*0020*/ 	.short	0x0005
        /*0022*/ 	.short	0x001c
        /*0024*/ 	.byte	0x00, 0xf0, 0x21, 0x00


	//----- nvinfo : EIATTR_KPARAM_INFO
	.align		4
.L_9895:
        /*0028*/ 	.byte	0x04, 0x17
        /*002a*/ 	.short	(.L_9897 - .L_9896)
.L_9896:
        /*002c*/ 	.word	0x00000000
        /*0030*/ 	.short	0x0004
        /*0032*/ 	.short	0x0019
        /*0034*/ 	.byte	0x00, 0xf0, 0x05, 0x00


	//----- nvinfo : EIATTR_KPARAM_INFO
	.align		4
.L_9897:
        /*0038*/ 	.byte	0x04, 0x17
        /*003a*/ 	.short	(.L_9899 - .L_9898)
.L_9898:
        /*003c*/ 	.word	0x00000000
        /*0040*/ 	.short	0x0003
        /*0042*/ 	.short	0x0018
        /*0044*/ 	.byte	0x00, 0xf0, 0x05, 0x00


	//----- nvinfo : EIATTR_KPARAM_INFO
	.align		4
.L_9899:
        /*0048*/ 	.byte	0x04, 0x17
        /*004a*/ 	.short	(.L_9901 - .L_9900)
.L_9900:
        /*004c*/ 	.word	0x00000000
        /*0050*/ 	.short	0x0002
        /*0052*/ 	.short	0x0008
        /*0054*/ 	.byte	0x00, 0xf0, 0x41, 0x00


	//----- nvinfo : EIATTR_KPARAM_INFO
	.align		4
.L_9901:
        /*0058*/ 	.byte	0x04, 0x17
        /*005a*/ 	.short	(.L_9903 - .L_9902)
.L_9902:
        /*005c*/ 	.word	0x00000000
        /*0060*/ 	.short	0x0001
        /*0062*/ 	.short	0x0004
        /*0064*/ 	.byte	0x00, 0xf0, 0x05, 0x00


	//----- nvinfo : EIATTR_KPARAM_INFO
	.align		4
.L_9903:
        /*0068*/ 	.byte	0x04, 0x17
        /*006a*/ 	.short	(.L_9905 - .L_9904)
.L_9904:
        /*006c*/ 	.word	0x00000000
        /*0070*/ 	.short	0x0000
        /*0072*/ 	.short	0x0000
        /*0074*/ 	.byte	0x00, 0xf0, 0x11, 0x00


	//----- nvinfo : EIATTR_SPARSE_MMA_MASK
	.align		4
.L_9905:
        /*0078*/ 	.byte	0x03, 0x50
        /*007a*/ 	.short	0x0000


	//----- nvinfo : EIATTR_MAXREG_COUNT
	.align		4
        /*007c*/ 	.byte	0x03, 0x1b
        /*007e*/ 	.short	0x00ff


	//----- nvinfo : EIATTR_EXTERNS
	.align		4
        /*0080*/ 	.byte	0x04, 0x0f
        /*0082*/ 	.short	(.L_9907 - .L_9906)


	//   ....[0]....
	.align		4
.L_9906:
        /*0084*/ 	.word	index@(__assertfail)


	//----- nvinfo : EIATTR_MERCURY_ISA_VERSION
	.align		4
.L_9907:
        /*0088*/ 	.byte	0x03, 0x5f
        /*008a*/ 	.short	0x0101


	//----- nvinfo : EIATTR_SYSCALL_OFFSETS
	.align		4
        /*008c*/ 	.byte	0x04, 0x46
        /*008e*/ 	.short	(.L_9909 - .L_9908)


	//   ....[0]....
.L_9908:
        /*0090*/ 	.word	0x00000e70


	//   ....[1]....
        /*0094*/ 	.word	0x00001d20


	//   ....[2]....
        /*0098*/ 	.word	0x00002be0


	//   ....[3]....
        /*009c*/ 	.word	0x00003a40


	//   ....[4]....
        /*00a0*/ 	.word	0x00004b40


	//   ....[5]....
        /*00a4*/ 	.word	0x00005a40


	//   ....[6]....
        /*00a8*/ 	.word	0x00006900


	//   ....[7]....
        /*00ac*/ 	.word	0x000077c0


	//----- nvinfo : EIATTR_EXIT_INSTR_OFFSETS
	.align		4
.L_9909:
        /*00b0*/ 	.byte	0x04, 0x1c
        /*00b2*/ 	.short	(.L_9911 - .L_9910)


	//   ....[0]....
.L_9910:
        /*00b4*/ 	.word	0x000069a0


	//   ....[1]....
        /*00b8*/ 	.word	0x00006ae0


	//   ....[2]....
        /*00bc*/ 	.word	0x00006b20


	//   ....[3]....
        /*00c0*/ 	.word	0x00006bb0


	//   ....[4]....
        /*00c4*/ 	.word	0x00006be0


	//   ....[5]....
        /*00c8*/ 	.word	0x00006c10


	//   ....[6]....
        /*00cc*/ 	.word	0x00006c90


	//   ....[7]....
        /*00d0*/ 	.word	0x00006cc0


	//   ....[8]....
        /*00d4*/ 	.word	0x00006d50


	//   ....[9]....
        /*00d8*/ 	.word	0x00006d90


	//   ....[10]....
        /*00dc*/ 	.word	0x00006dd0


	//   ....[11]....
        /*00e0*/ 	.word	0x00006e90


	//   ....[12]....
        /*00e4*/ 	.word	0x00006ee0


	//   ....[13]....
        /*00e8*/ 	.word	0x00007060


	//   ....[14]....
        /*00ec*/ 	.word	0x000071b0


	//   ....[15]....
        /*00f0*/ 	.word	0x000071e0


	//   ....[16]....
        /*00f4*/ 	.word	0x00007290


	//   ....[17]....
        /*00f8*/ 	.word	0x00007400


	//   ....[18]....
        /*00fc*/ 	.word	0x00007570


	//   ....[19]....
        /*0100*/ 	.word	0x000076c0


	//   ....[20]....
        /*0104*/ 	.word	0x000077d0


	//   ....[21]....
        /*0108*/ 	.word	0x00007800


	//   ....[22]....
        /*010c*/ 	.word	0x00007830


	//----- nvinfo : EIATTR_MAX_THREADS
	.align		4
.L_9911:
        /*0110*/ 	.byte	0x04, 0x05
        /*0112*/ 	.short	(.L_9913 - .L_9912)
.L_9912:
        /*0114*/ 	.word	0x00000080
        /*0118*/ 	.word	0x00000001
        /*011c*/ 	.word	0x00000001


	//----- nvinfo : EIATTR_CRS_STACK_SIZE
	.align		4
.L_9913:
        /*0120*/ 	.byte	0x04, 0x1e
        /*0122*/ 	.short	(.L_9915 - .L_9914)
.L_9914:
        /*0124*/ 	.word	0x00000000


	//----- nvinfo : EIATTR_CBANK_PARAM_SIZE
	.align		4
.L_9915:
        /*0128*/ 	.byte	0x03, 0x19
        /*012a*/ 	.short	0x002c


	//----- nvinfo : EIATTR_PARAM_CBANK
	.align		4
        /*012c*/ 	.byte	0x04, 0x0a
        /*012e*/ 	.short	(.L_9917 - .L_9916)
	.align		4
.L_9916:
        /*0130*/ 	.word	index@(.nv.constant0._ZN2at6native27unrolled_elementwise_kernelIZZZNS0_15exp_kernel_cudaERNS_18TensorIteratorBaseEENKUlvE0_clEvENKUlvE0_clEvEUlfE_St5arrayIPcLm2EELi4E23TrivialOffsetCalculatorILi1EjESB_NS0_6memory12LoadWithCastILi1EEENSC_13StoreWithCastILi1EEEEEviT_T0_T2_T3_T4_T5_)
        /*0134*/ 	.short	0x0210
        /*0136*/ 	.short	0x002c


	//----- nvinfo : EIATTR_SW_WAR
	.align		4
.L_9917:
        /*0138*/ 	.byte	0x04, 0x36
        /*013a*/ 	.short	(.L_9919 - .L_9918)
.L_9918:
        /*013c*/ 	.word	0x00000008
.L_9919:


//--------------------- .nv.info._ZN2at6native18elementwise_kernelILi128ELi2EZNS0_22gpu_kernel_impl_nocastIZZZNS0_15exp_kernel_cudaERNS_18TensorIteratorBaseEENKUlvE0_clEvENKUlvE0_clEvEUlfE_EEvS4_RKT_EUliE_EEviT1_ --------------------------
	.section	.nv.info._ZN2at6native18elementwise_kernelILi128ELi2EZNS0_22gpu_kernel_impl_nocastIZZZNS0_15exp_kernel_cudaERNS_18TensorIteratorBaseEENKUlvE0_clEvENKUlvE0_clEvEUlfE_EEvS4_RKT_EUliE_EEviT1_,"",@"SHT_CUDA_INFO"
	.sectionflags	@""
	.align	4


	//----- nvinfo : EIATTR_CUDA_API_VERSION
	.align		4
        /*0000*/ 	.byte	0x04, 0x37
        /*0002*/ 	.short	(.L_9921 - .L_9920)
.L_9920:
        /*0004*/ 	.word	0x00000082


	//----- nvinfo : EIATTR_KPARAM_INFO
	.align		4
.L_9921:
        /*0008*/ 	.byte	0x04, 0x17
        /*000a*/ 	.short	(.L_9923 - .L_9922)
.L_9922:
        /*000c*/ 	.word	0x00000000
        /*0010*/ 	.short	0x0001
        /*0012*/ 	.short	0x0008
        /*0014*/ 	.byte	0x00, 0xf0, 0x61, 0x08


	//----- nvinfo : EIATTR_KPARAM_INFO
	.align		4
.L_9923:
        /*0018*/ 	.byte	0x04, 0x17
        /*001a*/ 	.short	(.L_9925 - .L_9924)
.L_9924:
        /*001c*/ 	.word	0x00000000
        /*0020*/ 	.short	0x0000
        /*0022*/ 	.short	0x0000
        /*0024*/ 	.byte	0x00, 0xf0, 0x11, 0x00


	//----- nvinfo : EIATTR_SPARSE_MMA_MASK
	.align		4
.L_9925:
        /*0028*/ 	.byte	0x03, 0x50
        /*002a*/ 	.short	0x0000


	//----- nvinfo : EIATTR_MAXREG_COUNT
	.align		4
        /*002c*/ 	.byte	0x03, 0x1b
        /*002e*/ 	.short	0x0080


	//----- nvinfo : EIATTR_MERCURY_ISA_VERSION
	.align		4
        /*0030*/ 	.byte	0x03, 0x5f
        /*0032*/ 	.short	0x0101


	//----- nvinfo : EIATTR_EXIT_INSTR_OFFSETS
	.align		4
        /*0034*/ 	.byte	0x04, 0x1c
        /*0036*/ 	.short	(.L_9927 - .L_9926)


	//   ....[0]....
.L_9926:
        /*0038*/ 	.word	0x00001450


	//   ....[1]....
        /*003c*/ 	.word	0x000027f0


	//----- nvinfo : EIATTR_MAX_THREADS
	.align		4
.L_9927:
        /*0040*/ 	.byte	0x04, 0x05
        /*0042*/ 	.short	(.L_9929 - .L_9928)
.L_9928:
        /*0044*/ 	.word	0x00000080
        /*0048*/ 	.word	0x00000001
        /*004c*/ 	.word	0x00000001


	//----- nvinfo : EIATTR_CRS_STACK_SIZE
	.align		4
.L_9929:
        /*0050*/ 	.byte	0x04, 0x1e
        /*0052*/ 	.short	(.L_9931 - .L_9930)
.L_9930:
        /*0054*/ 	.word	0x00000000


	//----- nvinfo : EIATTR_CBANK_PARAM_SIZE
	.align		4
.L_9931:
        /*0058*/ 	.byte	0x03, 0x19
        /*005a*/ 	.short	0x0220


	//----- nvinfo : EIATTR_PARAM_CBANK
	.align		4
        /*005c*/ 	.byte	0x04, 0x0a
        /*005e*/ 	.short	(.L_9933 - .L_9932)
	.align		4
.L_9932:
        /*0060*/ 	.word	index@(.nv.constant0._ZN2at6native18elementwise_kernelILi128ELi2EZNS0_22gpu_kernel_impl_nocastIZZZNS0_15exp_kernel_cudaERNS_18TensorIteratorBaseEENKUlvE0_clEvENKUlvE0_clEvEUlfE_EEvS4_RKT_EUliE_EEviT1_)
        /*0064*/ 	.short	0x0210
        /*0066*/ 	.short	0x0220


	//----- nvinfo : EIATTR_SW_WAR
	.align		4
.L_9933:
        /*0068*/ 	.byte	0x04, 0x36
        /*006a*/ 	.short	(.L_9935 - .L_9934)
.L_9934:
        /*006c*/ 	.word	0x00000008
.L_9935:


//--------------------- .nv.info._ZN2at6native27unrolled_elementwise_kernelIZZZNS0_15exp_kernel_cudaERNS_18TensorIteratorBaseEENKUlvE0_clEvENKUlvE0_clEvEUlfE_St5arrayIPcLm2EELi4E23TrivialOffsetCalculatorILi1EjESB_NS0_6memory15LoadWithoutCastENSC_16StoreWithoutCastEEEviT_T0_T2_T3_T4_T5_ --------------------------
	.section	.nv.info._ZN2at6native27unrolled_elementwise_kernelIZZZNS0_15exp_kernel_cudaERNS_18TensorIteratorBaseEENKUlvE0_clEvENKUlvE0_clEvEUlfE_St5arrayIPcLm2EELi4E23TrivialOffsetCalculatorILi1EjESB_NS0_6memory15LoadWithoutCastENSC_16StoreWithoutCastEEEviT_T0_T2_T3_T4_T5_,"",@"SHT_CUDA_INFO"
	.sectionflags	@""
	.align	4


	//----- nvinfo : EIATTR_CUDA_API_VERSION
	.align		4
        /*0000*/ 	.byte	0x04, 0x37
        /*0002*/ 	.short	(.L_9937 - .L_9936)
.L_9936:
        /*0004*/ 	.word	0x00000082


	//----- nvinfo : EIATTR_KPARAM_INFO
	.align		4
.L_9937:
        /*0008*/ 	.byte	0x04, 0x17
        /*000a*/ 	.short	(.L_9939 - .L_9938)
.L_9938:
        /*000c*/ 	.word	0x00000000
        /*0010*/ 	.short	0x0006
        /*0012*/ 	.short	0x001b
        /*0014*/ 	.byte	0x00, 0xf0, 0x05, 0x00


	//----- nvinfo : EIATTR_KPARAM_INFO
	.align		4
.L_9939:
        /*0018*/ 	.byte	0x04, 0x17
        /*001a*/ 	.short	(.L_9941 - .L_9940)
.L_9940:
        /*001c*/ 	.word	0x00000000
        /*0020*/ 	.short	0x0005
        /*0022*/ 	.short	0x001a
        /*0024*/ 	.byte	0x00, 0xf0, 0x05, 0x00


	//----- nvinfo : EIATTR_KPARAM_INFO
	.align		4
.L_9941:
        /*0028*/ 	.byte	0x04, 0x17
        /*002a*/ 	.short	(.L_9943 - .L_9942)
.L_9942:
        /*002c*/ 	.word	0x00000000
        /*0030*/ 	.short	0x0004
        /*0032*/ 	.short	0x0019
        /*0034*/ 	.byte	0x00, 0xf0, 0x05, 0x00


	//----- nvinfo : EIATTR_KPARAM_INFO
	.align		4
.L_9943:
        /*0038*/ 	.byte	0x04, 0x17
        /*003a*/ 	.short	(.L_9945 - .L_9944)
.L_9944:
        /*003c*/ 	.word	0x00000000
        /*0040*/ 	.short	0x0003
        /*0042*/ 	.short	0x0018
        /*0044*/ 	.byte	0x00, 0xf0, 0x05, 0x00


	//----- nvinfo : EIATTR_KPARAM_INFO
	.align		4
.L_9945:
        /*0048*/ 	.byte	0x04, 0x17
        /*004a*/ 	.short	(.L_9947 - .L_9946)
.L_9946:
        /*004c*/ 	.word	0x00000000
        /*0050*/ 	.short	0x0002
        /*0052*/ 	.short	0x0008
        /*0054*/ 	.byte	0x00, 0xf0, 0x41, 0x00


	//----- nvinfo : EIATTR_KPARAM_INFO
	.align		4
.L_9947:
        /*0058*/ 	.byte	0x04, 0x17
        /*005a*/ 	.short	(.L_9949 - .L_9948)
.L_9948:
        /*005c*/ 	.word	0x00000000
        /*0060*/ 	.short	0x0001
        /*0062*/ 	.short	0x0004
        /*0064*/ 	.byte	0x00, 0xf0, 0x05, 0x00


	//----- nvinfo : EIATTR_KPARAM_INFO
	.align		4
.L_9949:
        /*0068*/ 	.byte	0x04, 0x17
        /*006a*/ 	.short	(.L_9951 - .L_9950)
.L_9950:
        /*006c*/ 	.word	0x00000000
        /*0070*/ 	.short	0x0000
        /*0072*/ 	.short	0x0000
        /*0074*/ 	.byte	0x00, 0xf0, 0x11, 0x00


	//----- nvinfo : EIATTR_SPARSE_MMA_MASK
	.align		4
.L_9951:
        /*0078*/ 	.byte	0x03, 0x50
        /*007a*/ 	.short	0x0000


	//----- nvinfo : EIATTR_MAXREG_COUNT
	.align		4
        /*007c*/ 	.byte	0x03, 0x1b
        /*007e*/ 	.short	0x00ff


	//----- nvinfo : EIATTR_MERCURY_ISA_VERSION
	.align		4
        /*0080*/ 	.byte	0x03, 0x5f
        /*0082*/ 	.short	0x0101


	//----- nvinfo : EIATTR_EXIT_INSTR_OFFSETS
	.align		4
        /*0084*/ 	.byte	0x04, 0x1c
        /*0086*/ 	.short	(.L_9953 - .L_9952)


	//   ....[0]....
.L_9952:
        /*0088*/ 	.word	0x00000420


	//   ....[1]....
        /*008c*/ 	.word	0x000004a0


	//----- nvinfo : EIATTR_MAX_THREADS
	.align		4
.L_9953:
        /*0090*/ 	.byte	0x04, 0x05
        /*0092*/ 	.short	(.L_9955 - .L_9954)
.L_9954:
        /*0094*/ 	.word	0x00000080
        /*0098*/ 	.word	0x00000001
        /*009c*/ 	.word	0x00000001


	//----- nvinfo : EIATTR_CRS_STACK_SIZE
	.align		4
.L_9955:
        /*00a0*/ 	.byte	0x04, 0x1e
        /*00a2*/ 	.short	(.L_9957 - .L_9956)
.L_9956:
        /*00a4*/ 	.word	0x00000000


	//----- nvinfo : EIATTR_CBANK_PARAM_SIZE
	.align		4
.L_9957:
        /*00a8*/ 	.byte	0x03, 0x19
        /*00aa*/ 	.short	0x001c


	//----- nvinfo : EIATTR_PARAM_CBANK
	.align		4
        /*00ac*/ 	.byte	0x04, 0x0a
        /*00ae*/ 	.short	(.L_9959 - .L_9958)
	.align		4
.L_9958:
        /*00b0*/ 	.word	index@(.nv.constant0._ZN2at6native27unrolled_elementwise_kernelIZZZNS0_15exp_kernel_cudaERNS_18TensorIteratorBaseEENKUlvE0_clEvENKUlvE0_clEvEUlfE_St5arrayIPcLm2EELi4E23TrivialOffsetCalculatorILi1EjESB_NS0_6memory15LoadWithoutCastENSC_16StoreWithoutCastEEEviT_T0_T2_T3_T4_T5_)
        /*00b4*/ 	.short	0x0210
        /*00b6*/ 	.short	0x001c


	//----- nvinfo : EIATTR_SW_WAR
	.align		4
.L_9959:
        /*00b8*/ 	.byte	0x04, 0x36
        /*00ba*/ 	.short	(.L_9961 - .L_9960)
.L_9960:
        /*00bc*/ 	.word	0x00000008
.L_9961:


//--------------------- .nv.info._ZN2at6native29vectorized_elementwise_kernelILi2EZZZNS0_15exp_kernel_cudaERNS_18TensorIteratorBaseEENKUlvE0_clEvENKUlvE0_clEvEUlfE_St5arrayIPcLm2EEEEviT0_T1_ --------------------------
	.section	.nv.info._ZN2at6native29vectorized_elementwise_kernelILi2EZZZNS0_15exp_kernel_cudaERNS_18TensorIteratorBaseEENKUlvE0_clEvENKUlvE0_clEvEUlfE_St5arrayIPcLm2EEEEviT0_T1_,"",@"SHT_CUDA_INFO"
	.sectionflags	@""
	.align	4


	//----- nvinfo : EIATTR_CUDA_API_VERSION
	.align		4
        /*0000*/ 	.byte	0x04, 0x37
        /*0002*/ 	.short	(.L_9963 - .L_9962)
.L_9962:
        /*0004*/ 	.word	0x00000082


	//----- nvinfo : EIATTR_KPARAM_INFO
	.align		4
.L_9963:
        /*0008*/ 	.byte	0x04, 0x17
        /*000a*/ 	.short	(.L_9965 - .L_9964)
.L_9964:
        /*000c*/ 	.word	0x00000000
        /*0010*/ 	.short	0x0002
        /*0012*/ 	.short	0x0008
        /*0014*/ 	.byte	0x00, 0xf0, 0x41, 0x00


	//----- nvinfo : EIATTR_KPARAM_INFO
	.align		4
.L_9965:
        /*0018*/ 	.byte	0x04, 0x17
        /*001a*/ 	.short	(.L_9967 - .L_9966)
.L_9966:
        /*001c*/ 	.word	0x00000000
        /*0020*/ 	.short	0x0001
        /*0022*/ 	.short	0x0004
        /*0024*/ 	.byte	0x00, 0xf0, 0x05, 0x00


	//----- nvinfo : EIATTR_KPARAM_INFO
	.align		4
.L_9967:
        /*0028*/ 	.byte	0x04, 0x17
        /*002a*/ 	.short	(.L_9969 - .L_9968)
.L_9968:
        /*002c*/ 	.word	0x00000000
        /*0030*/ 	.short	0x0000
        /*0032*/ 	.short	0x0000
        /*0034*/ 	.byte	0x00, 0xf0, 0x11, 0x00


	//----- nvinfo : EIATTR_SPARSE_MMA_MASK
	.align		4
.L_9969:
        /*0038*/ 	.byte	0x03, 0x50
        /*003a*/ 	.short	0x0000


	//----- nvinfo : EIATTR_MAXREG_COUNT
	.align		4
        /*003c*/ 	.byte	0x03, 0x1b
        /*003e*/ 	.short	0x00ff


	//----- nvinfo : EIATTR_MERCURY_ISA_VERSION
	.align		4
        /*0040*/ 	.byte	0x03, 0x5f
        /*0042*/ 	.short	0x0101


	//----- nvinfo : EIATTR_EXIT_INSTR_OFFSETS
	.align		4
        /*0044*/ 	.byte	0x04, 0x1c
        /*0046*/ 	.short	(.L_9971 - .L_9970)


	//   ....[0]....
.L_9970:
        /*0048*/ 	.word	0x00000270


	//   ....[1]....
        /*004c*/ 	.word	0x00000b40


	//   ....[2]....
        /*0050*/ 	.word	0x00000b90


	//----- nvinfo : EIATTR_MAX_THREADS
	.align		4
.L_9971:
        /*0054*/ 	.byte	0x04, 0x05
        /*0056*/ 	.short	(.L_9973 - .L_9972)
.L_9972:
        /*0058*/ 	.word	0x00000080
        /*005c*/ 	.word	0x00000001
        /*0060*/ 	.word	0x00000001


	//----- nvinfo : EIATTR_CRS_STACK_SIZE
	.align		4
.L_9973:
        /*0064*/ 	.byte	0x04, 0x1e
        /*0066*/ 	.short	(.L_9975 - .L_9974)
.L_9974:
        /*0068*/ 	.word	0x00000000


	//----- nvinfo : EIATTR_CBANK_PARAM_SIZE
	.align		4
.L_9975:
        /*006c*/ 	.byte	0x03, 0x19
        /*006e*/ 	.short	0x0018


	//----- nvinfo : EIATTR_PARAM_CBANK
	.align		4
        /*0070*/ 	.byte	0x04, 0x0a
        /*0072*/ 	.short	(.L_9977 - .L_9976)
	.align		4
.L_9976:
        /*0074*/ 	.word	index@(.nv.constant0._ZN2at6native29vectorized_elementwise_kernelILi2EZZZNS0_15exp_kernel_cudaERNS_18TensorIteratorBaseEENKUlvE0_clEvENKUlvE0_clEvEUlfE_St5arrayIPcLm2EEEEviT0_T1_)
        /*0078*/ 	.short	0x0210
        /*007a*/ 	.short	0x0018


	//----- nvinfo : EIATTR_SW_WAR
	.align		4
.L_9977:
        /*007c*/ 	.byte	0x04, 0x36
        /*007e*/ 	.short	(.L_9979 - .L_9978)
.L_9978:
        /*0080*/ 	.word	0x00000008
.L_9979:


//--------------------- .nv.info._ZN2at6native29vectorized_elementwise_kernelILi4EZZZNS0_15exp_kernel_cudaERNS_18TensorIteratorBaseEENKUlvE0_clEvENKUlvE0_clEvEUlfE_St5arrayIPcLm2EEEEviT0_T1_ --------------------------
	.section	.nv.info._ZN2at6native29vectorized_elementwise_kernelILi4EZZZNS0_15exp_kernel_cudaERNS_18TensorIteratorBaseEENKUlvE0_clEvENKUlvE0_clEvEUlfE_St5arrayIPcLm2EEEEviT0_T1_,"",@"SHT_CUDA_INFO"
	.sectionflags	@""
	.align	4


	//----- nvinfo : EIATTR_CUDA_API_VERSION
	.align		4
        /*0000*/ 	.byte	0x04, 0x37
        /*0002*/ 	.short	(.L_9981 - .L_9980)
.L_9980:
        /*0004*/ 	.word	0x00000082


	//----- nvinfo : EIATTR_KPARAM_INFO
	.align		4
.L_9981:
        /*0008*/ 	.byte	0x04, 0x17
        /*000a*/ 	.short	(.L_9983 - .L_9982)
.L_9982:
        /*000c*/ 	.word	0x00000000
        /*0010*/ 	.short	0x0002
        /*0012*/ 	.short	0x0008
        /*0014*/ 	.byte	0x00, 0xf0, 0x41, 0x00


	//----- nvinfo : EIATTR_KPARAM_INFO
	.align		4
.L_9983:
        /*0018*/ 	.byte	0x04, 0x17
        /*001a*/ 	.short	(.L_9985 - .L_9984)
.L_9984:
        /*001c*/ 	.word	0x00000000
        /*0020*/ 	.short	0x0001
        /*0022*/ 	.short	0x0004
        /*0024*/ 	.byte	0x00, 0xf0, 0x05, 0x00


	//----- nvinfo : EIATTR_KPARAM_INFO
	.align		4
.L_9985:
        /*0028*/ 	.byte	0x04, 0x17
        /*002a*/ 	.short	(.L_9987 - .L_9986)
.L_9986:
        /*002c*/ 	.word	0x00000000
        /*0030*/ 	.short	0x0000
        /*0032*/ 	.short	0x0000
        /*0034*/ 	.byte	0x00, 0xf0, 0x11, 0x00


	//----- nvinfo : EIATTR_SPARSE_MMA_MASK
	.align		4
.L_9987:
        /*0038*/ 	.byte	0x03, 0x50
        /*003a*/ 	.short	0x0000


	//----- nvinfo : EIATTR_MAXREG_COUNT
	.align		4
        /*003c*/ 	.byte	0x03, 0x1b
        /*003e*/ 	.short	0x00ff


	//----- nvinfo : EIATTR_MERCURY_ISA_VERSION
	.align		4
        /*0040*/ 	.byte	0x03, 0x5f
        /*0042*/ 	.short	0x0101


	//----- nvinfo : EIATTR_EXIT_INSTR_OFFSETS
	.align		4
        /*0044*/ 	.byte	0x04, 0x1c
        /*0046*/ 	.short	(.L_9989 - .L_9988)


	//   ....[0]....
.L_9988:
        /*0048*/ 	.word	0x00000230


	//   ....[1]....
        /*004c*/ 	.word	0x00000b00


	//   ....[2]....
        /*0050*/ 	.word	0x00000b50


	//----- nvinfo : EIATTR_MAX_THREADS
	.align		4
.L_9989:
        /*0054*/ 	.byte	0x04, 0x05
        /*0056*/ 	.short	(.L_9991 - .L_9990)
.L_9990:
        /*0058*/ 	.word	0x00000080
        /*005c*/ 	.word	0x00000001
        /*0060*/ 	.word	0x00000001


	//----- nvinfo : EIATTR_CRS_STACK_SIZE
	.align		4
.L_9991:
        /*0064*/ 	.byte	0x04, 0x1e
        /*0066*/ 	.short	(.L_9993 - .L_9992)
.L_9992:
        /*0068*/ 	.word	0x00000000


	//----- nvinfo : EIATTR_CBANK_PARAM_SIZE
	.align		4
.L_9993:
        /*006c*/ 	.byte	0x03, 0x19
        /*006e*/ 	.short	0x0018


	//----- nvinfo : EIATTR_PARAM_CBANK
	.align		4
        /*0070*/ 	.byte	0x04, 0x0a
        /*0072*/ 	.short	(.L_9995 - .L_9994)
	.align		4
.L_9994:
        /*0074*/ 	.word	index@(.nv.constant0._ZN2at6native29vectorized_elementwise_kernelILi4EZZZNS0_15exp_kernel_cudaERNS_18TensorIteratorBaseEENKUlvE0_clEvENKUlvE0_clEvEUlfE_St5arrayIPcLm2EEEEviT0_T1_)
        /*0078*/ 	.short	0x0210
        /*007a*/ 	.short	0x0018


	//----- nvinfo : EIATTR_SW_WAR
	.align		4
.L_9995:
        /*007c*/ 	.byte	0x04, 0x36
        /*007e*/ 	.short	(.L_9997 - .L_9996)
.L_9996:
        /*0080*/ 	.word	0x00000008
.L_9997:


//--------------------- .nv.info._ZN2at6native29vectorized_elementwise_kernelILi8EZZZNS0_15exp_kernel_cudaERNS_18TensorIteratorBaseEENKUlvE0_clEvENKUlvE0_clEvEUlfE_St5arrayIPcLm2EEEEviT0_T1_ --------------------------
	.section	.nv.info._ZN2at6native29vectorized_elementwise_kernelILi8EZZZNS0_15exp_kernel_cudaERNS_18TensorIteratorBaseEENKUlvE0_clEvENKUlvE0_clEvEUlfE_St5arrayIPcLm2EEEEviT0_T1_,"",@"SHT_CUDA_INFO"
	.sectionflags	@""
	.align	4


	//----- nvinfo : EIATTR_CUDA_API_VERSION
	.align		4
        /*0000*/ 	.byte	0x04, 0x37
        /*0002*/ 	.short	(.L_9999 - .L_9998)
.L_9998:
        /*0004*/ 	.word	0x00000082


	//----- nvinfo : EIATTR_KPARAM_INFO
	.align		4
.L_9999:
        /*0008*/ 	.byte	0x04, 0x17
        /*000a*/ 	.short	(.L_10001 - .L_10000)
.L_10000:
        /*000c*/ 	.word	0x00000000
        /*0010*/ 	.short	0x0002
        /*0012*/ 	.short	0x0008
        /*0014*/ 	.byte	0x00, 0xf0, 0x41, 0x00


	//----- nvinfo : EIATTR_KPARAM_INFO
	.align		4
.L_10001:
        /*0018*/ 	.byte	0x04, 0x17
        /*001a*/ 	.short	(.L_10003 - .L_10002)
.L_10002:
        /*001c*/ 	.word	0x00000000
        /*0020*/ 	.short	0x0001
        /*0022*/ 	.short	0x0004
        /*0024*/ 	.byte	0x00, 0xf0, 0x05, 0x00


	//----- nvinfo : EIATTR_KPARAM_INFO
	.align		4
.L_10003:
        /*0028*/ 	.byte	0x04, 0x17
        /*002a*/ 	.short	(.L_10005 - .L_10004)
.L_10004:
        /*002c*/ 	.word	0x00000000
        /*0030*/ 	.short	0x0000
        /*0032*/ 	.short	0x0000
        /*0034*/ 	.byte	0x00, 0xf0, 0x11, 0x00


	//----- nvinfo : EIATTR_SPARSE_MMA_MASK
	.align		4
.L_10005:
        /*0038*/ 	.byte	0x03, 0x50
        /*003a*/ 	.short	0x0000


	//----- nvinfo : EIATTR_MAXREG_COUNT
	.align		4
        /*003c*/ 	.byte	0x03, 0x1b
        /*003e*/ 	.short	0x00ff


	//----- nvinfo : EIATTR_MERCURY_ISA_VERSION
	.align		4
        /*0040*/ 	.byte	0x03, 0x5f
        /*0042*/ 	.short	0x0101


	//----- nvinfo : EIATTR_EXIT_INSTR_OFFSETS
	.align		4
        /*0044*/ 	.byte	0x04, 0x1c
        /*0046*/ 	.short	(.L_10007 - .L_10006)


	//   ....[0]....
.L_10006:
        /*0048*/ 	.word	0x00000230


	//   ....[1]....
        /*004c*/ 	.word	0x00000b00


	//   ....[2]....
        /*0050*/ 	.word	0x00000b50


	//----- nvinfo : EIATTR_MAX_THREADS
	.align		4
.L_10007:
        /*0054*/ 	.byte	0x04, 0x05
        /*0056*/ 	.short	(.L_10009 - .L_10008)
.L_10008:
        /*0058*/ 	.word	0x00000080
        /*005c*/ 	.word	0x00000001
        /*0060*/ 	.word	0x00000001


	//----- nvinfo : EIATTR_CRS_STACK_SIZE
	.align		4
.L_10009:
        /*0064*/ 	.byte	0x04, 0x1e
        /*0066*/ 	.short	(.L_10011 - .L_10010)
.L_10010:
        /*0068*/ 	.word	0x00000000


	//----- nvinfo : EIATTR_CBANK_PARAM_SIZE
	.align		4
.L_10011:
        /*006c*/ 	.byte	0x03, 0x19
        /*006e*/ 	.short	0x0018


	//----- nvinfo : EIATTR_PARAM_CBANK
	.align		4
        /*0070*/ 	.byte	0x04, 0x0a
        /*0072*/ 	.short	(.L_10013 - .L_10012)
	.align		4
.L_10012:
        /*0074*/ 	.word	index@(.nv.constant0._ZN2at6native29vectorized_elementwise_kernelILi8EZZZNS0_15exp_kernel_cudaERNS_18TensorIteratorBaseEENKUlvE0_clEvENKUlvE0_clEvEUlfE_St5arrayIPcLm2EEEEviT0_T1_)
        /*0078*/ 	.short	0x0210
        /*007a*/ 	.short	0x0018


	//----- nvinfo : EIATTR_SW_WAR
	.align		4
.L_10013:
        /*007c*/ 	.byte	0x04, 0x36
        /*007e*/ 	.short	(.L_10015 - .L_10014)
.L_10014:
        /*0080*/ 	.word	0x00000008
.L_10015:


//--------------------- .nv.info._ZN2at6native18elementwise_kernelILi128ELi4EZNS0_15gpu_kernel_implIZZZNS0_15exp_kernel_cudaERNS_18TensorIteratorBaseEENKUlvE0_clEvENKUlvE_clEvEUldE_EEvS4_RKT_EUliE_EEviT1_ --------------------------
	.section	.nv.info._ZN2at6native18elementwise_kernelILi128ELi4EZNS0_15gpu_kernel_implIZZZNS0_15exp_kernel_cudaERNS_18TensorIteratorBaseEENKUlvE0_clEvENKUlvE_clEvEUldE_EEvS4_RKT_EUliE_EEviT1_,"",@"SHT_CUDA_INFO"
	.sectionflags	@""
	.align	4


	//----- nvinfo : EIATTR_CUDA_API_VERSION
	.align		4
        /*0000*/ 	.byte	0x04, 0x37
        /*0002*/ 	.short	(.L_10017 - .L_10016)
.L_10016:
        /*0004*/ 	.word	0x00000082


	//----- nvinfo : EIATTR_KPARAM_INFO
	.align		4
.L_10017:
        /*0008*/ 	.byte	0x04, 0x17
        /*000a*/ 	.short	(.L_10019 - .L_10018)
.L_10018:
        /*000c*/ 	.word	0x00000000
        /*0010*/ 	.short	0x0001
        /*0012*/ 	.short	0x0008
        /*0014*/ 	.byte	0x00, 0xf0, 0x61, 0x08


	//----- nvinfo : EIATTR_KPARAM_INFO
	.align		4
.L_10019:
        /*0018*/ 	.byte	0x04, 0x17
        /*001a*/ 	.short	(.L_10021 - .L_10020)
.L_10020:
        /*001c*/ 	.word	0x00000000
        /*0020*/ 	.short	0x0000
        /*0022*/ 	.short	0x0000
        /*0024*/ 	.byte	0x00, 0xf0, 0x11, 0x00


	//----- nvinfo : EIATTR_SPARSE_MMA_MASK
	.align		4
.L_10021:
        /*0028*/ 	.byte	0x03, 0x50
        /*002a*/ 	.short	0x0000


	//----- nvinfo : EIATTR_MAXREG_COUNT
	.align		4
        /*002c*/ 	.byte	0x03, 0x1b
        /*002e*/ 	.short	0x0080


	//----- nvinfo : EIATTR_EXTERNS
	.align		4
        /*0030*/ 	.byte	0x04, 0x0f
        /*0032*/ 	.short	(.L_10023 - .L_10022)


	//   ....[0]....
	.align		4
.L_10022:
        /*0034*/ 	.word	index@(__assertfail)


	//----- nvinfo : EIATTR_MERCURY_ISA_VERSION
	.align		4
.L_10023:
        /*0038*/ 	.byte	0x03, 0x5f
        /*003a*/ 	.short	0x0101


	//----- nvinfo : EIATTR_SYSCALL_OFFSETS
	.align		4
        /*003c*/ 	.byte	0x04, 0x46
        /*003e*/ 	.short	(.L_10025 - .L_10024)


	//   ....[0]....
.L_10024:
        /*0040*/ 	.word	0x00002250


	//   ....[1]....
        /*0044*/ 	.word	0x00003720


	//   ....[2]....
        /*0048*/ 	.word	0x000059b0


	//   ....[3]....
        /*004c*/ 	.word	0x00006e80


	//   ....[4]....
        /*0050*/ 	.word	0x00009100


	//   ....[5]....
        /*0054*/ 	.word	0x0000a5d0


	//   ....[6]....
        /*0058*/ 	.word	0x0000c840


	//   ....[7]....
        /*005c*/ 	.word	0x0000dd10


	//----- nvinfo : EIATTR_EXIT_INSTR_OFFSETS
	.align		4
.L_10025:
        /*0060*/ 	.byte	0x04, 0x1c
        /*0062*/ 	.short	(.L_10027 - .L_10026)


	//   ....[0]....
.L_10026:
        /*0064*/ 	.word	0x0000a680


	//   ....[1]....
        /*0068*/ 	.word	0x0000cd50


	//   ....[2]....
        /*006c*/ 	.word	0x0000cd90


	//   ....[3]....
        /*0070*/ 	.word	0x0000ce20


	//   ....[4]....
        /*0074*/ 	.word	0x0000ce50


	//   ....[5]....
        /*0078*/ 	.word	0x0000ce80


	//   ....[6]....
        /*007c*/ 	.word	0x0000cf50


	//   ....[7]....
        /*0080*/ 	.word	0x0000cfd0


	//   ....[8]....
        /*0084*/ 	.word	0x0000d0b0


	//   ....[9]....
        /*0088*/ 	.word	0x0000d140


	//   ....[10]....
        /*008c*/ 	.word	0x0000d160


	//   ....[11]....
        /*0090*/ 	.word	0x0000d220


	//   ....[12]....
        /*0094*/ 	.word	0x0000d250


	//   ....[13]....
        /*0098*/ 	.word	0x0000d420


	//   ....[14]....
        /*009c*/ 	.word	0x0000d5c0


	//   ....[15]....
        /*00a0*/ 	.word	0x0000d640


	//   ....[16]....
        /*00a4*/ 	.word	0x0000d6f0


	//   ....[17]....
        /*00a8*/ 	.word	0x0000d8b0


	//   ....[18]....
        /*00ac*/ 	.word	0x0000da70


	//   ....[19]....
        /*00b0*/ 	.word	0x0000dc10


	//   ....[20]....
        /*00b4*/ 	.word	0x0000dd20


	//   ....[21]....
        /*00b8*/ 	.word	0x0000dd50


	//   ....[22]....
        /*00bc*/ 	.word	0x0000dd80


	//----- nvinfo : EIATTR_MAX_THREADS
	.align		4
.L_10027:
        /*00c0*/ 	.byte	0x04, 0x05
        /*00c2*/ 	.short	(.L_10029 - .L_10028)
.L_10028:
        /*00c4*/ 	.word	0x00000080
        /*00c8*/ 	.word	0x00000001
        /*00cc*/ 	.word	0x00000001


	//----- nvinfo : EIATTR_CRS_STACK_SIZE
	.align		4
.L_10029:
        /*00d0*/ 	.byte	0x04, 0x1e
        /*00d2*/ 	.short	(.L_10031 - .L_10030)
.L_10030:
        /*00d4*/ 	.word	0x00000000


	//----- nvinfo : EIATTR_CBANK_PARAM_SIZE
	.align		4
.L_10031:
        /*00d8*/ 	.byte	0x03, 0x19
        /*00da*/ 	.short	0x0220


	//----- nvinfo : EIATTR_PARAM_CBANK
	.align		4
        /*00dc*/ 	.byte	0x04, 0x0a
        /*00de*/ 	.short	(.L_10033 - .L_10032)
	.align		4
.L_10032:
        /*00e0*/ 	.word	index@(.nv.constant0._ZN2at6native18elementwise_kernelILi128ELi4EZNS0_15gpu_kernel_implIZZZNS0_15exp_kernel_cudaERNS_18TensorIteratorBaseEENKUlvE0_clEvENKUlvE_clEvEUldE_EEvS4_RKT_EUliE_EEviT1_)
        /*00e4*/ 	.short	0x0210
        /*00e6*/ 	.short	0x0220


	//----- nvinfo : EIATTR_SW_WAR
	.align		4
.L_10033:
        /*00e8*/ 	.byte	0x04, 0x36
        /*00ea*/ 	.short	(.L_10035 - .L_10034)
.L_10034:
        /*00ec*/ 	.word	0x00000008
.L_10035:


//--------------------- .nv.info._ZN2at6native27unrolled_elementwise_kernelIZZZNS0_15exp_kernel_cudaERNS_18TensorIteratorBaseEENKUlvE0_clEvENKUlvE_clEvEUldE_St5arrayIPcLm2EELi4E23TrivialOffsetCalculatorILi1EjESB_NS0_6memory12LoadWithCastILi1EEENSC_13StoreWithCastILi1EEEEEviT_T0_T2_T3_T4_T5_ --------------------------
	.section	.nv.info._ZN2at6native27unrolled_elementwise_kernelIZZZNS0_15exp_kernel_cudaERNS_18TensorIteratorBaseEENKUlvE0_clEvENKUlvE_clEvEUldE_St5arrayIPcLm2EELi4E23TrivialOffsetCalculatorILi1EjESB_NS0_6memory12LoadWithCastILi1EEENSC_13StoreWithCastILi1EEEEEviT_T0_T2_T3_T4_T5_,"",@"SHT_CUDA_INFO"
	.sectionflags	@""
	.align	4


	//----- nvinfo : EIATTR_CUDA_API_VERSION
	.align		4
        /*0000*/ 	.byte	0x04, 0x37
        /*0002*/ 	.short	(.L_10037 - .L_10036)
.L_10036:
        /*0004*/ 	.word	0x00000082


	//----- nvinfo : EIATTR_KPARAM_INFO
	.align		4
.L_10037:
        /*0008*/ 	.byte	0x04, 0x17
        /*000a*/ 	.short	(.L_10039 - .L_10038)
.L_10038:
        /*000c*/ 	.word	0x00000000
        /*0010*/ 	.short	0x0006
        /*0012*/ 	.short	0x0024
        /*0014*/ 	.byte	0x00, 0xf0, 0x21, 0x00


	//----- nvinfo : EIATTR_KPARAM_INFO
	.align		4
.L_10039:
        /*0018*/ 	.byte	0x04, 0x17
        /*001a*/ 	.short	(.L_10041 - .L_10040)
.L_10040:
        /*001c*/ 	.word	0x00000000
        /*0020*/ 	.short	0x0005
        /*0022*/ 	.short	0x001c
        /*0024*/ 	.byte	0x00, 0xf0, 0x21, 0x00


	//----- nvinfo : EIATTR_KPARAM_INFO
	.align		4
.L_10041:
        /*0028*/ 	.byte	0x04, 0x17
        /*002a*/ 	.short	(.L_10043 - .L_10042)
.L_10042:
        /*002c*/ 	.word	0x00000000
        /*0030*/ 	.short	0x0004
        /*0032*/ 	.short	0x0019
        /*0034*/ 	.byte	0x00, 0xf0, 0x05, 0x00


	//----- nvinfo : EIATTR_KPARAM_INFO
	.align		4
.L_10043:
        /*0038*/ 	.byte	0x04, 0x17
        /*003a*/ 	.short	(.L_10045 - .L_10044)
.L_10044:
        /*003c*/ 	.word	0x00000000
        /*0040*/ 	.short	0x0003
        /*0042*/ 	.short	0x0018
        /*0044*/ 	.byte	0x00, 0xf0, 0x05, 0x00


	//----- nvinfo : EIATTR_KPARAM_INFO
	.align		4
.L_10045:
        /*0048*/ 	.byte	0x04, 0x17
        /*004a*/ 	.short	(.L_10047 - .L_10046)
.L_10046:
        /*004c*/ 	.word	0x00000000
        /*0050*/ 	.short	0x0002
        /*0052*/ 	.short	0x0008
        /*0054*/ 	.byte	0x00, 0xf0, 0x41, 0x00


	//----- nvinfo : EIATTR_KPARAM_INFO
	.align		4
.L_10047:
        /*0058*/ 	.byte	0x04, 0x17
        /*005a*/ 	.short	(.L_10049 - .L_10048)
.L_10048:
        /*005c*/ 	.word	0x00000000
        /*0060*/ 	.short	0x0001
        /*0062*/ 	.short	0x0004
        /*0064*/ 	.byte	0x00, 0xf0, 0x05, 0x00


	//----- nvinfo : EIATTR_KPARAM_INFO
	.align		4
.L_10049:
        /*0068*/ 	.byte	0x04, 0x17
        /*006a*/ 	.short	(.L_10051 - .L_10050)
.L_10050:
        /*006c*/ 	.word	0x00000000
        /*0070*/ 	.short	0x0000
        /*0072*/ 	.short	0x0000
        /*0074*/ 	.byte	0x00, 0xf0, 0x11, 0x00


	//----- nvinfo : EIATTR_SPARSE_MMA_MASK
	.align		4
.L_10051:
        /*0078*/ 	.byte	0x03, 0x50
        /*007a*/ 	.short	0x0000


	//----- nvinfo : EIATTR_MAXREG_COUNT
	.align		4
        /*007c*/ 	.byte	0x03, 0x1b
        /*007e*/ 	.short	0x00ff


	//----- nvinfo : EIATTR_EXTERNS
	.align		4
        /*0080*/ 	.byte	0x04, 0x0f
        /*0082*/ 	.short	(.L_10053 - .L_10052)


	//   ....[0]....
	.align		4
.L_10052:
        /*0084*/ 	.word	index@(__assertfail)


	//----- nvinfo : EIATTR_MERCURY_ISA_VERSION
	.align		4
.L_10053:
        /*0088*/ 	.byte	0x03, 0x5f
        /*008a*/ 	.short	0x0101


	//----- nvinfo : EIATTR_SYSCALL_OFFSETS
	.align		4
        /*008c*/ 	.byte	0x04, 0x46
        /*008e*/ 	.short	(.L_10055 - .L_10054)


	//   ....[0]....
.L_10054:
        /*0090*/ 	.word	0x00000f80


	//   ....[1]....
        /*0094*/ 	.word	0x00001f20


	//   ....[2]....
        /*0098*/ 	.word	0x00002ed0


	//   ....[3]....
        /*009c*/ 	.word	0x00003e50


	//   ....[4]....
        /*00a0*/ 	.word	0x00006080


	//   ....[5]....
        /*00a4*/ 	.word	0x00007240


	//   ....[6]....
        /*00a8*/ 	.word	0x000083c0


	//   ....[7]....
        /*00ac*/ 	.word	0x00009560


	//----- nvinfo : EIATTR_EXIT_INSTR_OFFSETS
	.align		4
.L_10055:
        /*00b0*/ 	.byte	0x04, 0x1c
        /*00b2*/ 	.short	(.L_10057 - .L_10056)


	//   ....[0]....
.L_10056:
        /*00b4*/ 	.word	0x00008460


	//   ....[1]....
        /*00b8*/ 	.word	0x000085a0


	//   ....[2]....
        /*00bc*/ 	.word	0x000085e0


	//   ....[3]....
        /*00c0*/ 	.word	0x00008670


	//   ....[4]....
        /*00c4*/ 	.word	0x000086a0


	//   ....[5]....
        /*00c8*/ 	.word	0x000086d0


	//   ....[6]....
        /*00cc*/ 	.word	0x000087a0


	//   ....[7]....
        /*00d0*/ 	.word	0x00008820


	//   ....[8]....
        /*00d4*/ 	.word	0x00008900


	//   ....[9]....
        /*00d8*/ 	.word	0x00008990


	//   ....[10]....
        /*00dc*/ 	.word	0x000089b0


	//   ....[11]....
        /*00e0*/ 	.word	0x00008a70


	//   ....[12]....
        /*00e4*/ 	.word	0x00008aa0


	//   ....[13]....
        /*00e8*/ 	.word	0x00008c70


	//   ....[14]....
        /*00ec*/ 	.word	0x00008e10


	//   ....[15]....
        /*00f0*/ 	.word	0x00008e90


	//   ....[16]....
        /*00f4*/ 	.word	0x00008f40


	//   ....[17]....
        /*00f8*/ 	.word	0x00009100


	//   ....[18]....
        /*00fc*/ 	.word	0x000092c0


	//   ....[19]....
        /*0100*/ 	.word	0x00009460


	//   ....[20]....
        /*0104*/ 	.word	0x00009570


	//   ....[21]....
        /*0108*/ 	.word	0x000095a0


	//   ....[22]....
        /*010c*/ 	.word	0x000095d0


	//----- nvinfo : EIATTR_MAX_THREADS
	.align		4
.L_10057:
        /*0110*/ 	.byte	0x04, 0x05
        /*0112*/ 	.short	(.L_10059 - .L_10058)
.L_10058:
        /*0114*/ 	.word	0x00000080
        /*0118*/ 	.word	0x00000001
        /*011c*/ 	.word	0x00000001


	//----- nvinfo : EIATTR_CRS_STACK_SIZE
	.align		4
.L_10059:
        /*0120*/ 	.byte	0x04, 0x1e
        /*0122*/ 	.short	(.L_10061 - .L_10060)
.L_10060:
        /*0124*/ 	.word	0x00000000


	//----- nvinfo : EIATTR_CBANK_PARAM_SIZE
	.align		4
.L_10061:
        /*0128*/ 	.byte	0x03, 0x19
        /*012a*/ 	.short	0x002c


	//----- nvinfo : EIATTR_PARAM_CBANK
	.align		4
        /*012c*/ 	.byte	0x04, 0x0a
        /*012e*/ 	.short	(.L_10063 - .L_10062)
	.align		4
.L_10062:
        /*0130*/ 	.word	index@(.nv.constant0._ZN2at6native27unrolled_elementwise_kernelIZZZNS0_15exp_kernel_cudaERNS_18TensorIteratorBaseEENKUlvE0_clEvENKUlvE_clEvEUldE_St5arrayIPcLm2EELi4E23TrivialOffsetCalculatorILi1EjESB_NS0_6memory12LoadWithCastILi1EEENSC_13StoreWithCastILi1EEEEEviT_T0_T2_T3_T4_T5_)
        /*0134*/ 	.short	0x0210
        /*0136*/ 	.short	0x002c


	//----- nvinfo : EIATTR_SW_WAR
	.align		4
.L_10063:
        /*0138*/ 	.byte	0x04, 0x36
        /*013a*/ 	.short	(.L_10065 - .L_10064)
.L_10064:
        /*013c*/ 	.word	0x00000008
.L_10065:


//--------------------- .nv.info._ZN2at6native18elementwise_kernelILi128ELi2EZNS0_22gpu_kernel_impl_nocastIZZZNS0_15exp_kernel_cudaERNS_18TensorIteratorBaseEENKUlvE0_clEvENKUlvE_clEvEUldE_EEvS4_RKT_EUliE_EEviT1_ --------------------------
	.section	.nv.info._ZN2at6native18elementwise_kernelILi128ELi2EZNS0_22gpu_kernel_impl_nocastIZZZNS0_15exp_kernel_cudaERNS_18TensorIteratorBaseEENKUlvE0_clEvENKUlvE_clEvEUldE_EEvS4_RKT_EUliE_EEviT1_,"",@"SHT_CUDA_INFO"
	.sectionflags	@""
	.align	4


	//----- nvinfo : EIATTR_CUDA_API_VERSION
	.align		4
        /*0000*/ 	.byte	0x04, 0x37
        /*0002*/ 	.short	(.L_10067 - .L_10066)
.L_10066:
        /*0004*/ 	.word	0x00000082


	//----- nvinfo : EIATTR_KPARAM_INFO
	.align		4
.L_10067:
        /*0008*/ 	.byte	0x04, 0x17
        /*000a*/ 	.short	(.L_10069 - .L_10068)
.L_10068:
        /*000c*/ 	.word	0x00000000
        /*0010*/ 	.short	0x0001
        /*0012*/ 	.short	0x0008
        /*0014*/ 	.byte	0x00, 0xf0, 0x61, 0x08


	//----- nvinfo : EIATTR_KPARAM_INFO
	.align		4
.L_10069:
        /*0018*/ 	.byte	0x04, 0x17
        /*001a*/ 	.short	(.L_10071 - .L_10070)
.L_10070:
        /*001c*/ 	.word	0x00000000
        /*0020*/ 	.short	0x0000
        /*0022*/ 	.short	0x0000
        /*0024*/ 	.byte	0x00, 0xf0, 0x11, 0x00


	//----- nvinfo : EIATTR_SPARSE_MMA_MASK
	.align		4
.L_10071:
        /*0028*/ 	.byte	0x03, 0x50
        /*002a*/ 	.short	0x0000


	//----- nvinfo : EIATTR_MAXREG_COUNT
	.align		4
        /*002c*/ 	.byte	0x03, 0x1b
        /*002e*/ 	.short	0x0080


	//----- nvinfo : EIATTR_MERCURY_ISA_VERSION
	.align		4
        /*0030*/ 	.byte	0x03, 0x5f
        /*0032*/ 	.short	0x0101


	//----- nvinfo : EIATTR_EXIT_INSTR_OFFSETS
	.align		4
        /*0034*/ 	.byte	0x04, 0x1c
        /*0036*/ 	.short	(.L_10073 - .L_10072)


	//   ....[0]....
.L_10072:
        /*0038*/ 	.word	0x000017f0


	//   ....[1]....
        /*003c*/ 	.word	0x00002f30


	//----- nvinfo : EIATTR_MAX_THREADS
	.align		4
.L_10073:
        /*0040*/ 	.byte	0x04, 0x05
        /*0042*/ 	.short	(.L_10075 - .L_10074)
.L_10074:
        /*0044*/ 	.word	0x00000080
        /*0048*/ 	.word	0x00000001
        /*004c*/ 	.word	0x00000001


	//----- nvinfo : EIATTR_CRS_STACK_SIZE
	.align		4
.L_10075:
        /*0050*/ 	.byte	0x04, 0x1e
        /*0052*/ 	.short	(.L_10077 - .L_10076)
.L_10076:
        /*0054*/ 	.word	0x00000000


	//----- nvinfo : EIATTR_CBANK_PARAM_SIZE
	.align		4
.L_10077:
        /*0058*/ 	.byte	0x03, 0x19
        /*005a*/ 	.short	0x0220


	//----- nvinfo : EIATTR_PARAM_CBANK
	.align		4
        /*005c*/ 	.byte	0x04, 0x0a
        /*005e*/ 	.short	(.L_10079 - .L_10078)
	.align		4
.L_10078:
        /*0060*/ 	.word	index@(.nv.constant0._ZN2at6native18elementwise_kernelILi128ELi2EZNS0_22gpu_kernel_impl_nocastIZZZNS0_15exp_kernel_cudaERNS_18TensorIteratorBaseEENKUlvE0_clEvENKUlvE_clEvEUldE_EEvS4_RKT_EUliE_EEviT1_)
        /*0064*/ 	.short	0x0210
        /*0066*/ 	.short	0x0220


	//----- nvinfo : EIATTR_SW_WAR
	.align		4
.L_10079:
        /*0068*/ 	.byte	0x04, 0x36
        /*006a*/ 	.short	(.L_10081 - .L_10080)
.L_10080:
        /*006c*/ 	.word	0x00000008
.L_10081:


//--------------------- .nv.info._ZN2at6native27unrolled_elementwise_kernelIZZZNS0_15exp_kernel_cudaERNS_18TensorIteratorBaseEENKUlvE0_clEvENKUlvE_clEvEUldE_St5arrayIPcLm2EELi4E23TrivialOffsetCalculatorILi1EjESB_NS0_6memory15LoadWithoutCastENSC_16StoreWithoutCastEEEviT_T0_T2_T3_T4_T5_ --------------------------
	.section	.nv.info._ZN2at6native27unrolled_elementwise_kernelIZZZNS0_15exp_kernel_cudaERNS_18TensorIteratorBaseEENKUlvE0_clEvENKUlvE_clEvEUldE_St5arrayIPcLm2EELi4E23TrivialOffsetCalculatorILi1EjESB_NS0_6memory15LoadWithoutCastENSC_16StoreWithoutCastEEEviT_T0_T2_T3_T4_T5_,"",@"SHT_CUDA_INFO"
	.sectionflags	@""
	.align	4


	//----- nvinfo : EIATTR_CUDA_API_VERSION
	.align		4
        /*0000*/ 	.byte	0x04, 0x37
        /*0002*/ 	.short	(.L_10083 - .L_10082)
.L_10082:
        /*0004*/ 	.word	0x00000082


	//----- nvinfo : EIATTR_KPARAM_INFO
	.align		4
.L_10083:
        /*0008*/ 	.byte	0x04, 0x17
        /*000a*/ 	.short	(.L_10085 - .L_10084)
.L_10084:
        /*000c*/ 	.word	0x00000000
        /*0010*/ 	.short	0x0006
        /*0012*/ 	.short	0x001b
        /*0014*/ 	.byte	0x00, 0xf0, 0x05, 0x00


	//----- nvinfo : EIATTR_KPARAM_INFO
	.align		4
.L_10085:
        /*0018*/ 	.byte	0x04, 0x17
        /*001a*/ 	.short	(.L_10087 - .L_10086)
.L_10086:
        /*001c*/ 	.word	0x00000000
        /*0020*/ 	.short	0x0005
        /*0022*/ 	.short	0x001a
        /*0024*/ 	.byte	0x00, 0xf0, 0x05, 0x00


	//----- nvinfo : EIATTR_KPARAM_INFO
	.align		4
.L_10087:
        /*0028*/ 	.byte	0x04, 0x17
        /*002a*/ 	.short	(.L_10089 - .L_10088)
.L_10088:
        /*002c*/ 	.word	0x00000000
        /*0030*/ 	.short	0x0004
        /*0032*/ 	.short	0x0019
        /*0034*/ 	.byte	0x00, 0xf0, 0x05, 0x00


	//----- nvinfo : EIATTR_KPARAM_INFO
	.align		4
.L_10089:
        /*0038*/ 	.byte	0x04, 0x17
        /*003a*/ 	.short	(.L_10091 - .L_10090)
.L_10090:
        /*003c*/ 	.word	0x00000000
        /*0040*/ 	.short	0x0003
        /*0042*/ 	.short	0x0018
        /*0044*/ 	.byte	0x00, 0xf0, 0x05, 0x00


	//----- nvinfo : EIATTR_KPARAM_INFO
	.align		4
.L_10091:
        /*0048*/ 	.byte	0x04, 0x17
        /*004a*/ 	.short	(.L_10093 - .L_10092)
.L_10092:
        /*004c*/ 	.word	0x00000000
        /*0050*/ 	.short	0x0002
        /*0052*/ 	.short	0x0008
        /*0054*/ 	.byte	0x00, 0xf0, 0x41, 0x00


	//----- nvinfo : EIATTR_KPARAM_INFO
	.align		4
.L_10093:
        /*0058*/ 	.byte	0x04, 0x17
        /*005a*/ 	.short	(.L_10095 - .L_10094)
.L_10094:
        /*005c*/ 	.word	0x00000000
        /*0060*/ 	.short	0x0001
        /*0062*/ 	.short	0x0004
        /*0064*/ 	.byte	0x00, 0xf0, 0x05, 0x00


	//----- nvinfo : EIATTR_KPARAM_INFO
	.align		4
.L_10095:
        /*0068*/ 	.byte	0x04, 0x17
        /*006a*/ 	.short	(.L_10097 - .L_10096)
.L_10096:
        /*006c*/ 	.word	0x00000000
        /*0070*/ 	.short	0x0000
        /*0072*/ 	.short	0x0000
        /*0074*/ 	.byte	0x00, 0xf0, 0x11, 0x00


	//----- nvinfo : EIATTR_SPARSE_MMA_MASK
	.align		4
.L_10097:
        /*0078*/ 	.byte	0x03, 0x50
        /*007a*/ 	.short	0x0000


	//----- nvinfo : EIATTR_MAXREG_COUNT
	.align		4
        /*007c*/ 	.byte	0x03, 0x1b
        /*007e*/ 	.short	0x00ff


	//----- nvinfo : EIATTR_MERCURY_ISA_VERSION
	.align		4
        /*0080*/ 	.byte	0x03, 0x5f
        /*0082*/ 	.short	0x0101


	//----- nvinfo : EIATTR_EXIT_INSTR_OFFSETS
	.align		4
        /*0084*/ 	.byte	0x04, 0x1c
        /*0086*/ 	.short	(.L_10099 - .L_10098)


	//   ....[0]....
.L_10098:
        /*0088*/ 	.word	0x00001330


	//   ....[1]....
        /*008c*/ 	.word	0x00001380


	//----- nvinfo : EIATTR_MAX_THREADS
	.align		4
.L_10099:
        /*0090*/ 	.byte	0x04, 0x05
        /*0092*/ 	.short	(.L_10101 - .L_10100)
.L_10100:
        /*0094*/ 	.word	0x00000080
        /*0098*/ 	.word	0x00000001
        /*009c*/ 	.word	0x00000001


	//----- nvinfo : EIATTR_CRS_STACK_SIZE
	.align		4
.L_10101:
        /*00a0*/ 	.byte	0x04, 0x1e
        /*00a2*/ 	.short	(.L_10103 - .L_10102)
.L_10102:
        /*00a4*/ 	.word	0x00000000


	//----- nvinfo : EIATTR_CBANK_PARAM_SIZE
	.align		4
.L_10103:
        /*00a8*/ 	.byte	0x03, 0x19
        /*00aa*/ 	.short	0x001c


	//----- nvinfo : EIATTR_PARAM_CBANK
	.align		4
        /*00ac*/ 	.byte	0x04, 0x0a
        /*00ae*/ 	.short	(.L_10105 - .L_10104)
	.align		4
.L_10104:
        /*00b0*/ 	.word	index@(.nv.constant0._ZN2at6native27unrolled_elementwise_kernelIZZZNS0_15exp_kernel_cudaERNS_18TensorIteratorBaseEENKUlvE0_clEvENKUlvE_clEvEUldE_St5arrayIPcLm2EELi4E23TrivialOffsetCalculatorILi1EjESB_NS0_6memory15LoadWithoutCastENSC_16StoreWithoutCastEEEviT_T0_T2_T3_T4_T5_)
        /*00b4*/ 	.short	0x0210
        /*00b6*/ 	.short	0x001c


	//----- nvinfo : EIATTR_SW_WAR
	.align		4
.L_10105:
        /*00b8*/ 	.byte	0x04, 0x36
        /*00ba*/ 	.short	(.L_10107 - .L_10106)
.L_10106:
        /*00bc*/ 	.word	0x00000008
.L_10107:


//--------------------- .nv.info._ZN2at6native29vectorized_elementwise_kernelILi2EZZZNS0_15exp_kernel_cudaERNS_18TensorIteratorBaseEENKUlvE0_clEvENKUlvE_clEvEUldE_St5arrayIPcLm2EEEEviT0_T1_ --------------------------
	.section	.nv.info._ZN2at6native29vectorized_elementwise_kernelILi2EZZZNS0_15exp_kernel_cudaERNS_18TensorIteratorBaseEENKUlvE0_clEvENKUlvE_clEvEUldE_St5arrayIPcLm2EEEEviT0_T1_,"",@"SHT_CUDA_INFO"
	.sectionflags	@""
	.align	4


	//----- nvinfo : EIATTR_CUDA_API_VERSION
	.align		4
        /*0000*/ 	.byte	0x04, 0x37
        /*0002*/ 	.short	(.L_10109 - .L_10108)
.L_10108:
        /*0004*/ 	.word	0x00000082


	//----- nvinfo : EIATTR_KPARAM_INFO
	.align		4
.L_10109:
        /*0008*/ 	.byte	0x04, 0x17
        /*000a*/ 	.short	(.L_10111 - .L_10110)
.L_10110:
        /*000c*/ 	.word	0x00000000
        /*0010*/ 	.short	0x0002
        /*0012*/ 	.short	0x0008
        /*0014*/ 	.byte	0x00, 0xf0, 0x41, 0x00


	//----- nvinfo : EIATTR_KPARAM_INFO
	.align		4
.L_10111:
        /*0018*/ 	.byte	0x04, 0x17
        /*001a*/ 	.short	(.L_10113 - .L_10112)
.L_10112:
        /*001c*/ 	.word	0x00000000
        /*0020*/ 	.short	0x0001
        /*0022*/ 	.short	0x0004
        /*0024*/ 	.byte	0x00, 0xf0, 0x05, 0x00


	//----- nvinfo : EIATTR_KPARAM_INFO
	.align		4
.L_10113:
        /*0028*/ 	.byte	0x04, 0x17
        /*002a*/ 	.short	(.L_10115 - .L_10114)
.L_10114:
        /*002c*/ 	.word	0x00000000
        /*0030*/ 	.short	0x0000
        /*0032*/ 	.short	0x0000
        /*0034*/ 	.byte	0x00, 0xf0, 0x11, 0x00


	//----- nvinfo : EIATTR_SPARSE_MMA_MASK
	.align		4
.L_10115:
        /*0038*/ 	.byte	0x03, 0x50
        /*003a*/ 	.short	0x0000


	//----- nvinfo : EIATTR_MAXREG_COUNT
	.align		4
        /*003c*/ 	.byte	0x03, 0x1b
        /*003e*/ 	.short	0x00ff


	//----- nvinfo : EIATTR_MERCURY_ISA_VERSION
	.align		4
        /*0040*/ 	.byte	0x03, 0x5f
        /*0042*/ 	.short	0x0101


	//----- nvinfo : EIATTR_EXIT_INSTR_OFFSETS
	.align		4
        /*0044*/ 	.byte	0x04, 0x1c
        /*0046*/ 	.short	(.L_10117 - .L_10116)


	//   ....[0]....
.L_10116:
        /*0048*/ 	.word	0x00001490


	//   ....[1]....
        /*004c*/ 	.word	0x00003ad0


	//   ....[2]....
        /*0050*/ 	.word	0x00003b20


	//----- nvinfo : EIATTR_MAX_THREADS
	.align		4
.L_10117:
        /*0054*/ 	.byte	0x04, 0x05
        /*0056*/ 	.short	(.L_10119 - .L_10118)
.L_10118:
        /*0058*/ 	.word	0x00000080
        /*005c*/ 	.word	0x00000001
        /*0060*/ 	.word	0x00000001


	//----- nvinfo : EIATTR_CRS_STACK_SIZE
	.align		4
.L_10119:
        /*0064*/ 	.byte	0x04, 0x1e
        /*0066*/ 	.short	(.L_10121 - .L_10120)
.L_10120:
        /*0068*/ 	.word	0x00000000


	//----- nvinfo : EIATTR_CBANK_PARAM_SIZE
	.align		4
.L_10121:
        /*006c*/ 	.byte	0x03, 0x19
        /*006e*/ 	.short	0x0018


	//----- nvinfo : EIATTR_PARAM_CBANK
	.align		4
        /*0070*/ 	.byte	0x04, 0x0a
        /*0072*/ 	.short	(.L_10123 - .L_10122)
	.align		4
.L_10122:
        /*0074*/ 	.word	index@(.nv.constant0._ZN2at6native29vectorized_elementwise_kernelILi2EZZZNS0_15exp_kernel_cudaERNS_18TensorIteratorBaseEENKUlvE0_clEvENKUlvE_clEvEUldE_St5arrayIPcLm2EEEEviT0_T1_)
        /*0078*/ 	.short	0x0210
        /*007a*/ 	.short	0x0018


	//----- nvinfo : EIATTR_SW_WAR
	.align		4
.L_10123:
        /*007c*/ 	.byte	0x04, 0x36
        /*007e*/ 	.short	(.L_10125 - .L_10124)
.L_10124:
        /*0080*/ 	.word	0x00000008
.L_10125:


//--------------------- .nv.info._ZN2at6native29vectorized_elementwise_kernelILi4EZZZNS0_15exp_kernel_cudaERNS_18TensorIteratorBaseEENKUlvE0_clEvENKUlvE_clEvEUldE_St5arrayIPcLm2EEEEviT0_T1_ --------------------------
	.section	.nv.info._ZN2at6native29vectorized_elementwise_kernelILi4EZZZNS0_15exp_kernel_cudaERNS_18TensorIteratorBaseEENKUlvE0_clEvENKUlvE_clEvEUldE_St5arrayIPcLm2EEEEviT0_T1_,"",@"SHT_CUDA_INFO"
	.sectionflags	@""
	.align	4


	//----- nvinfo : EIATTR_CUDA_API_VERSION
	.align		4
        /*0000*/ 	.byte	0x04, 0x37
        /*0002*/ 	.short	(.L_10127 - .L_10126)
.L_10126:
        /*0004*/ 	.word	0x00000082


	//----- nvinfo : EIATTR_KPARAM_INFO
	.align		4
.L_10127:
        /*0008*/ 	.byte	0x04, 0x17
        /*000a*/ 	.short	(.L_10129 - .L_10128)
.L_10128:
        /*000c*/ 	.word	0x00000000
        /*0010*/ 	.short	0x0002
        /*0012*/ 	.short	0x0008
        /*0014*/ 	.byte	0x00, 0xf0, 0x41, 0x00


	//----- nvinfo : EIATTR_KPARAM_INFO
	.align		4
.L_10129:
        /*0018*/ 	.byte	0x04, 0x17
        /*001a*/ 	.short	(.L_10131 - .L_10130)
.L_10130:
        /*001c*/ 	.word	0x00000000
        /*0020*/ 	.short	0x0001
        /*0022*/ 	.short	0x0004
        /*0024*/ 	.byte	0x00, 0xf0, 0x05, 0x00


	//----- nvinfo : EIATTR_KPARAM_INFO
	.align		4
.L_10131:
        /*0028*/ 	.byte	0x04, 0x17
        /*002a*/ 	.short	(.L_10133 - .L_10132)
.L_10132:
        /*002c*/ 	.word	0x00000000
        /*0030*/ 	.short	0x0000
        /*0032*/ 	.short	0x0000
        /*0034*/ 	.byte	0x00, 0xf0, 0x11, 0x00


	//----- nvinfo : EIATTR_SPARSE_MMA_MASK
	.align		4
.L_10133:
        /*0038*/ 	.byte	0x03, 0x50
        /*003a*/ 	.short	0x0000


	//----- nvinfo : EIATTR_MAXREG_COUNT
	.align		4
        /*003c*/ 	.byte	0x03, 0x1b
        /*003e*/ 	.short	0x00ff


	//----- nvinfo : EIATTR_MERCURY_ISA_VERSION
	.align		4
        /*0040*/ 	.byte	0x03, 0x5f
        /*0042*/ 	.short	0x0101


	//----- nvinfo : EIATTR_EXIT_INSTR_OFFSETS
	.align		4
        /*0044*/ 	.byte	0x04, 0x1c
        /*0046*/ 	.short	(.L_10135 - .L_10134)


	//   ....[0]....
.L_10134:
        /*0048*/ 	.word	0x00001490


	//   ....[1]....
        /*004c*/ 	.word	0x00003ad0


	//   ....[2]....
        /*0050*/ 	.word	0x00003b20


	//----- nvinfo : EIATTR_MAX_THREADS
	.align		4
.L_10135:
        /*0054*/ 	.byte	0x04, 0x05
        /*0056*/ 	.short	(.L_10137 - .L_10136)
.L_10136:
        /*0058*/ 	.word	0x00000080
        /*005c*/ 	.word	0x00000001
        /*0060*/ 	.word	0x00000001


	//----- nvinfo : EIATTR_CRS_STACK_SIZE
	.align		4
.L_10137:
        /*0064*/ 	.byte	0x04, 0x1e
        /*0066*/ 	.short	(.L_10139 - .L_10138)
.L_10138:
        /*0068*/ 	.word	0x00000000


	//----- nvinfo : EIATTR_CBANK_PARAM_SIZE
	.align		4
.L_10139:
        /*006c*/ 	.byte	0x03, 0x19
        /*006e*/ 	.short	0x0018


	//----- nvinfo : EIATTR_PARAM_CBANK
	.align		4
        /*0070*/ 	.byte	0x04, 0x0a
        /*0072*/ 	.short	(.L_10141 - .L_10140)
	.align		4
.L_10140:
        /*0074*/ 	.word	index@(.nv.constant0._ZN2at6native29vectorized_elementwise_kernelILi4EZZZNS0_15exp_kernel_cudaERNS_18TensorIteratorBaseEENKUlvE0_clEvENKUlvE_clEvEUldE_St5arrayIPcLm2EEEEviT0_T1_)
        /*0078*/ 	.short	0x0210
        /*007a*/ 	.short	0x0018


	//----- nvinfo : EIATTR_SW_WAR
	.align		4
.L_10141:
        /*007c*/ 	.byte	0x04, 0x36
        /*007e*/ 	.short	(.L_10143 - .L_10142)
.L_10142:
        /*0080*/ 	.word	0x00000008
.L_10143:


//--------------------- .nv.info._ZN2at6native29vectorized_elementwise_kernelILi8EZZZNS0_15exp_kernel_cudaERNS_18TensorIteratorBaseEENKUlvE0_clEvENKUlvE_clEvEUldE_St5arrayIPcLm2EEEEviT0_T1_ --------------------------
	.section	.nv.info._ZN2at6native29vectorized_elementwise_kernelILi8EZZZNS0_15exp_kernel_cudaERNS_18TensorIteratorBaseEENKUlvE0_clEvENKUlvE_clEvEUldE_St5arrayIPcLm2EEEEviT0_T1_,"",@"SHT_CUDA_INFO"
	.sectionflags	@""
	.align	4


	//----- nvinfo : EIATTR_CUDA_API_VERSION
	.align		4
        /*0000*/ 	.byte	0x04, 0x37
        /*0002*/ 	.short	(.L_10145 - .L_10144)
.L_10144:
        /*0004*/ 	.word	0x00000082


	//----- nvinfo : EIATTR_KPARAM_INFO
	.align		4
.L_10145:
        /*0008*/ 	.byte	0x04, 0x17
        /*000a*/ 	.short	(.L_10147 - .L_10146)
.L_10146:
        /*000c*/ 	.word	0x00000000
        /*0010*/ 	.short	0x0002
        /*0012*/ 	.short	0x0008
        /*0014*/ 	.byte	0x00, 0xf0, 0x41, 0x00


	//----- nvinfo : EIATTR_KPARAM_INFO
	.align		4
.L_10147:
        /*0018*/ 	.byte	0x04, 0x17
        /*001a*/ 	.short	(.L_10149 - .L_10148)
.L_10148:
        /*001c*/ 	.word	0x00000000
        /*0020*/ 	.short	0x0001
        /*0022*/ 	.short	0x0004
        /*0024*/ 	.byte	0x00, 0xf0, 0x05, 0x00


	//----- nvinfo : EIATTR_KPARAM_INFO
	.align		4
.L_10149:
        /*0028*/ 	.byte	0x04, 0x17
        /*002a*/ 	.short	(.L_10151 - .L_10150)
.L_10150:
        /*002c*/ 	.word	0x00000000
        /*0030*/ 	.short	0x0000
        /*0032*/ 	.short	0x0000
        /*0034*/ 	.byte	0x00, 0xf0, 0x11, 0x00


	//----- nvinfo : EIATTR_SPARSE_MMA_MASK
	.align		4
.L_10151:
        /*0038*/ 	.byte	0x03, 0x50
        /*003a*/ 	.short	0x0000


	//----- nvinfo : EIATTR_MAXREG_COUNT
	.align		4
        /*003c*/ 	.byte	0x03, 0x1b
        /*003e*/ 	.short	0x00ff


	//----- nvinfo : EIATTR_MERCURY_ISA_VERSION
	.align		4
        /*0040*/ 	.byte	0x03, 0x5f
        /*0042*/ 	.short	0x0101


	//----- nvinfo : EIATTR_EXIT_INSTR_OFFSETS
	.align		4
        /*0044*/ 	.byte	0x04, 0x1c
        /*0046*/ 	.short	(.L_10153 - .L_10152)


	//   ....[0]....
.L_10152:
        /*0048*/ 	.word	0x00001490


	//   ....[1]....
        /*004c*/ 	.word	0x00003ad0


	//   ....[2]....
        /*0050*/ 	.word	0x00003b20


	//----- nvinfo : EIATTR_MAX_THREADS
	.align		4
.L_10153:
        /*0054*/ 	.byte	0x04, 0x05
        /*0056*/ 	.short	(.L_10155 - .L_10154)
.L_10154:
        /*0058*/ 	.word	0x00000080
        /*005c*/ 	.word	0x00000001
        /*0060*/ 	.word	0x00000001


	//----- nvinfo : EIATTR_CRS_STACK_SIZE
	.align		4
.L_10155:
        /*0064*/ 	.byte	0x04, 0x1e
        /*0066*/ 	.short	(.L_10157 - .L_10156)
.L_10156:
        /*0068*/ 	.word	0x00000000


	//----- nvinfo : EIATTR_CBANK_PARAM_SIZE
	.align		4
.L_10157:
        /*006c*/ 	.byte	0x03, 0x19
        /*006e*/ 	.short	0x0018


	//----- nvinfo : EIATTR_PARAM_CBANK
	.align		4
        /*0070*/ 	.byte	0x04, 0x0a
        /*0072*/ 	.short	(.L_10159 - .L_10158)
	.align		4
.L_10158:
        /*0074*/ 	.word	index@(.nv.constant0._ZN2at6native29vectorized_elementwise_kernelILi8EZZZNS0_15exp_kernel_cudaERNS_18TensorIteratorBaseEENKUlvE0_clEvENKUlvE_clEvEUldE_St5arrayIPcLm2EEEEviT0_T1_)
        /*0078*/ 	.short	0x0210
        /*007a*/ 	.short	0x0018


	//----- nvinfo : EIATTR_SW_WAR
	.align		4
.L_10159:
        /*007c*/ 	.byte	0x04, 0x36
        /*007e*/ 	.short	(.L_10161 - .L_10160)
.L_10160:
        /*0080*/ 	.word	0x00000008
.L_10161:


//--------------------- .nv.info._ZN2at6native18elementwise_kernelILi128ELi4EZNS0_15gpu_kernel_implIZZZNS0_23bitwise_not_kernel_cudaERNS_18TensorIteratorBaseEENKUlvE_clEvENKUlvE3_clEvEUlsE_EEvS4_RKT_EUliE_EEviT1_ --------------------------
	.section	.nv.info._ZN2at6native18elementwise_kernelILi128ELi4EZNS0_15gpu_kernel_implIZZZNS0_23bitwise_not_kernel_cudaERNS_18TensorIteratorBaseEENKUlvE_clEvENKUlvE3_clEvEUlsE_EEvS4_RKT_EUliE_EEviT1_,"",@"SHT_CUDA_INFO"
	.sectionflags	@""
	.align	4


	//----- nvinfo : EIATTR_CUDA_API_VERSION
	.align		4
        /*0000*/ 	.byte	0x04, 0x37
        /*0002*/ 	.short	(.L_10163 - .L_10162)
.L_10162:
        /*0004*/ 	.word	0x00000082


	//----- nvinfo : EIATTR_KPARAM_INFO
	.align		4
.L_10163:
        /*0008*/ 	.byte	0x04, 0x17
        /*000a*/ 	.short	(.L_10165 - .L_10164)
.L_10164:
        /*000c*/ 	.word	0x00000000
        /*0010*/ 	.short	0x0001
        /*0012*/ 	.short	0x0008
        /*0014*/ 	.byte	0x00, 0xf0, 0x61, 0x08


	//----- nvinfo : EIATTR_KPARAM_INFO
	.align		4
.L_10165:
        /*0018*/ 	.byte	0x04, 0x17
        /*001a*/ 	.short	(.L_10167 - .L_10166)
.L_10166:
        /*001c*/ 	.word	0x00000000
        /*0020*/ 	.short	0x0000
        /*0022*/ 	.short	0x0000
        /*0024*/ 	.byte	0x00, 0xf0, 0x11, 0x00


	//----- nvinfo : EIATTR_SPARSE_MMA_MASK
	.align		4
.L_10167:
        /*0028*/ 	.byte	0x03, 0x50
        /*002a*/ 	.short	0x0000


	//----- nvinfo : EIATTR_MAXREG_COUNT
	.align		4
        /*002c*/ 	.byte	0x03, 0x1b
        /*002e*/ 	.short	0x0080


	//----- nvinfo : EIATTR_EXTERNS
	.align		4
        /*0030*/ 	.byte	0x04, 0x0f
        /*0032*/ 	.short	(.L_10169 - .L_10168)


	//   ....[0]....
	.align		4
.L_10168:
        /*0034*/ 	.word	index@(__assertfail)


	//----- nvinfo : EIATTR_MERCURY_ISA_VERSION
	.align		4
.L_10169:
        /*0038*/ 	.byte	0x03, 0x5f
        /*003a*/ 	.short	0x0101


	//----- nvinfo : EIATTR_SYSCALL_OFFSETS
	.align		4
        /*003c*/ 	.byte	0x04, 0x46
        /*003e*/ 	.short	(.L_10171 - .L_10170)


	//   ....[0]....
.L_10170:
        /*0040*/ 	.word	0x000021e0


	//   ....[1]....
        /*0044*/ 	.word	0x00003060


	//   ....[2]....
        /*0048*/ 	.word	0x00005290


	//   ....[3]....
        /*004c*/ 	.word	0x00006110


	//   ....[4]....
        /*0050*/ 	.word	0x00008330


	//   ....[5]....
        /*0054*/ 	.word	0x000091b0


	//   ....[6]....
        /*0058*/ 	.word	0x0000b3c0


	//   ....[7]....
        /*005c*/ 	.word	0x0000c240


	//----- nvinfo : EIATTR_EXIT_INSTR_OFFSETS
	.align		4
.L_10171:
        /*0060*/ 	.byte	0x04, 0x1c
        /*0062*/ 	.short	(.L_10173 - .L_10172)


	//   ....[0]....
.L_10172:
        /*0064*/ 	.word	0x00009270


	//   ....[1]....
        /*0068*/ 	.word	0x0000b500


	//   ....[2]....
        /*006c*/ 	.word	0x0000b520


	//   ....[3]....
        /*0070*/ 	.word	0x0000b5c0


	//   ....[4]....
        /*0074*/ 	.word	0x0000b5f0


	//   ....[5]....
        /*0078*/ 	.word	0x0000b610


	//   ....[6]....
        /*007c*/ 	.word	0x0000b6a0


	//   ....[7]....
        /*0080*/ 	.word	0x0000b6e0


	//   ....[8]....
        /*0084*/ 	.word	0x0000b780


	//   ....[9]....
        /*0088*/ 	.word	0x0000b7d0


	//   ....[10]....
        /*008c*/ 	.word	0x0000b800


	//   ....[11]....
        /*0090*/ 	.word	0x0000b8d0


	//   ....[12]....
        /*0094*/ 	.word	0x0000b910


	//   ....[13]....
        /*0098*/ 	.word	0x0000baa0


	//   ....[14]....
        /*009c*/ 	.word	0x0000bc00


	//   ....[15]....
        /*00a0*/ 	.word	0x0000bc40


	//   ....[16]....
        /*00a4*/ 	.word	0x0000bce0


	//   ....[17]....
        /*00a8*/ 	.word	0x0000be60


	//   ....[18]....
        /*00ac*/ 	.word	0x0000bfe0


	//   ....[19]....
        /*00b0*/ 	.word	0x0000c140


	//   ....[20]....
        /*00b4*/ 	.word	0x0000c250


	//   ....[21]....
        /*00b8*/ 	.word	0x0000c290


	//   ....[22]....
        /*00bc*/ 	.word	0x0000c2c0


	//----- nvinfo : EIATTR_MAX_THREADS
	.align		4
.L_10173:
        /*00c0*/ 	.byte	0x04, 0x05
        /*00c2*/ 	.short	(.L_10175 - .L_10174)
.L_10174:
        /*00c4*/ 	.word	0x00000080
        /*00c8*/ 	.word	0x00000001
        /*00cc*/ 	.word	0x00000001


	//----- nvinfo : EIATTR_CRS_STACK_SIZE
	.align		4
.L_10175:
        /*00d0*/ 	.byte	0x04, 0x1e
        /*00d2*/ 	.short	(.L_10177 - .L_10176)
.L_10176:
        /*00d4*/ 	.word	0x00000000


	//----- nvinfo : EIATTR_CBANK_PARAM_SIZE
	.align		4
.L_10177:
        /*00d8*/ 	.byte	0x03, 0x19
        /*00da*/ 	.short	0x0220


	//----- nvinfo : EIATTR_PARAM_CBANK
	.align		4
        /*00dc*/ 	.byte	0x04, 0x0a
        /*00de*/ 	.short	(.L_10179 - .L_10178)
	.align		4
.L_10178:
        /*00e0*/ 	.word	index@(.nv.constant0._ZN2at6native18elementwise_kernelILi128ELi4EZNS0_15gpu_kernel_implIZZZNS0_23bitwise_not_kernel_cudaERNS_18TensorIteratorBaseEENKUlvE_clEvENKUlvE3_clEvEUlsE_EEvS4_RKT_EUliE_EEviT1_)
        /*00e4*/ 	.short	0x0210
        /*00e6*/ 	.short	0x0220


	//----- nvinfo : EIATTR_SW_WAR
	.align		4
.L_10179:
        /*00e8*/ 	.byte	0x04, 0x36
        /*00ea*/ 	.short	(.L_10181 - .L_10180)
.L_10180:
        /*00ec*/ 	.word	0x00000008
.L_10181:


//--------------------- .nv.info._ZN2at6native27unrolled_elementwise_kernelIZZZNS0_23bitwise_not_kernel_cudaERNS_18TensorIteratorBaseEENKUlvE_clEvENKUlvE3_clEvEUlsE_St5arrayIPcLm2EELi4E23TrivialOffsetCalculatorILi1EjESB_NS0_6memory12LoadWithCastILi1EEENSC_13StoreWithCastILi1EEEEEviT_T0_T2_T3_T4_T5_ --------------------------
	.section	.nv.info._ZN2at6native27unrolled_elementwise_kernelIZZZNS0_23bitwise_not_kernel_cudaERNS_18TensorIteratorBaseEENKUlvE_clEvENKUlvE3_clEvEUlsE_St5arrayIPcLm2EELi4E23TrivialOffsetCalculatorILi1EjESB_NS0_6memory12LoadWithCastILi1EEENSC_13StoreWithCastILi1EEEEEviT_T0_T2_T3_T4_T5_,"",@"SHT_CUDA_INFO"
	.sectionflags	@""
	.align	4


	//----- nvinfo : EIATTR_CUDA_API_VERSION
	.align		4
        /*0000*/ 	.byte	0x04, 0x37
        /*0002*/ 	.short	(.L_10183 - .L_10182)
.L_10182:
        /*0004*/ 	.word	0x00000082


	//----- nvinfo : EIATTR_KPARAM_INFO
	.align		4
.L_10183:
        /*0008*/ 	.byte	0x04, 0x17
        /*000a*/ 	.short	(.L_10185 - .L_10184)
.L_10184:
        /*000c*/ 	.word	0x00000000
        /*0010*/ 	.short	0x0006
        /*0012*/ 	.short	0x0024
        /*0014*/ 	.byte	0x00, 0xf0, 0x21, 0x00


	//----- nvinfo : EIATTR_KPARAM_INFO
	.align		4
.L_10185:
        /*0018*/ 	.byte	0x04, 0x17
        /*001a*/ 	.short	(.L_10187 - .L_10186)
.L_10186:
        /*001c*/ 	.word	0x00000000
        /*0020*/ 	.short	0x0005
        /*0022*/ 	.short	0x001c
        /*0024*/ 	.byte	0x00, 0xf0, 0x21, 0x00


	//----- nvinfo : EIATTR_KPARAM_INFO
	.align		4
.L_10187:
        /*0028*/ 	.byte	0x04, 0x17
        /*002a*/ 	.short	(.L_10189 - .L_10188)
.L_10188:
        /*002c*/ 	.word	0x00000000
        /*0030*/ 	.short	0x0004
        /*0032*/ 	.short	0x0019
        /*0034*/ 	.byte	0x00, 0xf0, 0x05, 0x00


	//----- nvinfo : EIATTR_KPARAM_INFO
	.align		4
.L_10189:
        /*0038*/ 	.byte	0x04, 0x17
        /*003a*/ 	.short	(.L_10191 - .L_10190)
.L_10190:
        /*003c*/ 	.word	0x00000000
        /*0040*/ 	.short	0x0003
        /*0042*/ 	.short	0x0018
        /*0044*/ 	.byte	0x00, 0xf0, 0x05, 0x00


	//----- nvinfo : EIATTR_KPARAM_INFO
	.align		4
.L_10191:
        /*0048*/ 	.byte	0x04, 0x17
        /*004a*/ 	.short	(.L_10193 - .L_10192)
.L_10192:
        /*004c*/ 	.word	0x00000000
        /*0050*/ 	.short	0x0002
        /*0052*/ 	.short	0x0008
        /*0054*/ 	.byte	0x00, 0xf0, 0x41, 0x00


	//----- nvinfo : EIATTR_KPARAM_INFO
	.align		4
.L_10193:
        /*0058*/ 	.byte	0x04, 0x17
        /*005a*/ 	.short	(.L_10195 - .L_10194)
.L_10194:
        /*005c*/ 	.word	0x00000000
        /*0060*/ 	.short	0x0001
        /*0062*/ 	.short	0x0004
        /*0064*/ 	.byte	0x00, 0xf0, 0x05, 0x00


	//----- nvinfo : EIATTR_KPARAM_INFO
	.align		4
.L_10195:
        /*0068*/ 	.byte	0x04, 0x17
        /*006a*/ 	.short	(.L_10197 - .L_10196)
.L_10196:
        /*006c*/ 	.word	0x00000000
        /*0070*/ 	.short	0x0000
        /*0072*/ 	.short	0x0000
        /*0074*/ 	.byte	0x00, 0xf0, 0x11, 0x00


	//----- nvinfo : EIATTR_SPARSE_MMA_MASK
	.align		4
.L_10197:
        /*0078*/ 	.byte	0x03, 0x50
        /*007a*/ 	.short	0x0000


	//----- nvinfo : EIATTR_MAXREG_COUNT
	.align		4
        /*007c*/ 	.byte	0x03, 0x1b
        /*007e*/ 	.short	0x00ff


	//----- nvinfo : EIATTR_EXTERNS
	.align		4
        /*0080*/ 	.byte	0x04, 0x0f
        /*0082*/ 	.short	(.L_10199 - .L_10198)


	//   ....[0]....
	.align		4
.L_10198:
        /*0084*/ 	.word	index@(__assertfail)


	//----- nvinfo : EIATTR_MERCURY_ISA_VERSION
	.align		4
.L_10199:
        /*0088*/ 	.byte	0x03, 0x5f
        /*008a*/ 	.short	0x0101


	//----- nvinfo : EIATTR_SYSCALL_OFFSETS
	.align		4
        /*008c*/ 	.byte	0x04, 0x46
        /*008e*/ 	.short	(.L_10201 - .L_10200)


	//   ....[0]....
.L_10200:
        /*0090*/ 	.word	0x00000f10


	//   ....[1]....
        /*0094*/ 	.word	0x00001e20


	//   ....[2]....
        /*0098*/ 	.word	0x00002d40


	//   ....[3]....
        /*009c*/ 	.word	0x00003c30


	//   ....[4]....
        /*00a0*/ 	.word	0x00004bc0


	//   ....[5]....
        /*00a4*/ 	.word	0x00005b00


	//   ....[6]....
        /*00a8*/ 	.word	0x00006a20


	//   ....[7]....
        /*00ac*/ 	.word	0x00007940


	//----- nvinfo : EIATTR_EXIT_INSTR_OFFSETS
	.align		4
.L_10201:
        /*00b0*/ 	.byte	0x04, 0x1c
        /*00b2*/ 	.short	(.L_10203 - .L_10202)


	//   ....[0]....
.L_10202:
        /*00b4*/ 	.word	0x00006ad0


	//   ....[1]....
        /*00b8*/ 	.word	0x00006c00


	//   ....[2]....
        /*00bc*/ 	.word	0x00006c20


	//   ....[3]....
        /*00c0*/ 	.word	0x00006cc0


	//   ....[4]....
        /*00c4*/ 	.word	0x00006cf0


	//   ....[5]....
        /*00c8*/ 	.word	0x00006d10


	//   ....[6]....
        /*00cc*/ 	.word	0x00006da0


	//   ....[7]....
        /*00d0*/ 	.word	0x00006de0


	//   ....[8]....
        /*00d4*/ 	.word	0x00006e80


	//   ....[9]....
        /*00d8*/ 	.word	0x00006ed0


	//   ....[10]....
        /*00dc*/ 	.word	0x00006f00


	//   ....[11]....
        /*00e0*/ 	.word	0x00006fd0


	//   ....[12]....
        /*00e4*/ 	.word	0x00007010


	//   ....[13]....
        /*00e8*/ 	.word	0x000071a0


	//   ....[14]....
        /*00ec*/ 	.word	0x00007300


	//   ....[15]....
        /*00f0*/ 	.word	0x00007340


	//   ....[16]....
        /*00f4*/ 	.word	0x000073e0


	//   ....[17]....
        /*00f8*/ 	.word	0x00007560


	//   ....[18]....
        /*00fc*/ 	.word	0x000076e0


	//   ....[19]....
        /*0100*/ 	.word	0x00007840


	//   ....[20]....
        /*0104*/ 	.word	0x00007950


	//   ....[21]....
        /*0108*/ 	.word	0x00007990


	//   ....[22]....
        /*010c*/ 	.word	0x000079c0


	//----- nvinfo : EIATTR_MAX_THREADS
	.align		4
.L_10203:
        /*0110*/ 	.byte	0x04, 0x05
        /*0112*/ 	.short	(.L_10205 - .L_10204)
.L_10204:
        /*0114*/ 	.word	0x00000080
        /*0118*/ 	.word	0x00000001
        /*011c*/ 	.word	0x00000001


	//----- nvinfo : EIATTR_CRS_STACK_SIZE
	.align		4
.L_10205:
        /*0120*/ 	.byte	0x04, 0x1e
        /*0122*/ 	.short	(.L_10207 - .L_10206)
.L_10206:
        /*0124*/ 	.word	0x00000000


	//----- nvinfo : EIATTR_CBANK_PARAM_SIZE
	.align		4
.L_10207:
        /*0128*/ 	.byte	0x03, 0x19
        /*012a*/ 	.short	0x002c


	//----- nvinfo : EIATTR_PARAM_CBANK
	.align		4
        /*012c*/ 	.byte	0x04, 0x0a
        /*012e*/ 	.short	(.L_10209 - .L_10208)
	.align		4
.L_10208:
        /*0130*/ 	.word	index@(.nv.constant0._ZN2at6native27unrolled_elementwise_kernelIZZZNS0_23bitwise_not_kernel_cudaERNS_18TensorIteratorBaseEENKUlvE_clEvENKUlvE3_clEvEUlsE_St5arrayIPcLm2EELi4E23TrivialOffsetCalculatorILi1EjESB_NS0_6memory12LoadWithCastILi1EEENSC_13StoreWithCastILi1EEEEEviT_T0_T2_T3_T4_T5_)
        /*0134*/ 	.short	0x0210
        /*0136*/ 	.short	0x002c


	//----- nvinfo : EIATTR_SW_WAR
	.align		4
.L_10209:
        /*0138*/ 	.byte	0x04, 0x36
        /*013a*/ 	.short	(.L_10211 - .L_10210)
.L_10210:
        /*013c*/ 	.word	0x00000008
.L_10211:


//--------------------- .nv.info._ZN2at6native18elementwise_kernelILi128ELi4EZNS0_22gpu_kernel_impl_nocastIZZZNS0_23bitwise_not_kernel_cudaERNS_18TensorIteratorBaseEENKUlvE_clEvENKUlvE3_clEvEUlsE_EEvS4_RKT_EUliE_EEviT1_ --------------------------
	.section	.nv.info._ZN2at6native18elementwise_kernelILi128ELi4EZNS0_22gpu_kernel_impl_nocastIZZZNS0_23bitwise_not_kernel_cudaERNS_18TensorIteratorBaseEENKUlvE_clEvENKUlvE3_clEvEUlsE_EEvS4_RKT_EUliE_EEviT1_,"",@"SHT_CUDA_INFO"
	.sectionflags	@""
	.align	4


	//----- nvinfo : EIATTR_CUDA_API_VERSION
	.align		4
        /*0000*/ 	.byte	0x04, 0x37
        /*0002*/ 	.short	(.L_10213 - .L_10212)
.L_10212:
        /*0004*/ 	.word	0x00000082


	//----- nvinfo : EIATTR_KPARAM_INFO
	.align		4
.L_10213:
        /*0008*/ 	.byte	0x04, 0x17
        /*000a*/ 	.short	(.L_10215 - .L_10214)
.L_10214:
        /*000c*/ 	.word	0x00000000
        /*0010*/ 	.short	0x0001
        /*0012*/ 	.short	0x0008
        /*0014*/ 	.byte	0x00, 0xf0, 0x61, 0x08


	//----- nvinfo : EIATTR_KPARAM_INFO
	.align		4
.L_10215:
        /*0018*/ 	.byte	0x04, 0x17
        /*001a*/ 	.short	(.L_10217 - .L_10216)
.L_10216:
        /*001c*/ 	.word	0x00000000
        /*0020*/ 	.short	0x0000
        /*0022*/ 	.short	0x0000
        /*0024*/ 	.byte	0x00, 0xf0, 0x11, 0x00


	//----- nvinfo : EIATTR_SPARSE_MMA_MASK
	.align		4
.L_10217:
        /*0028*/ 	.byte	0x03, 0x50
        /*002a*/ 	.short	0x0000


	//----- nvinfo : EIATTR_MAXREG_COUNT
	.align		4
        /*002c*/ 	.byte	0x03, 0x1b
        /*002e*/ 	.short	0x0080


	//----- nvinfo : EIATTR_MERCURY_ISA_VERSION
	.align		4
        /*0030*/ 	.byte	0x03, 0x5f
        /*0032*/ 	.short	0x0101


	//----- nvinfo : EIATTR_EXIT_INSTR_OFFSETS
	.align		4
        /*0034*/ 	.byte	0x04, 0x1c
        /*0036*/ 	.short	(.L_10219 - .L_10218)


	//   ....[0]....
.L_10218:
        /*0038*/ 	.word	0x00003b90


	//   ....[1]....
        /*003c*/ 	.word	0x00004f10


	//----- nvinfo : EIATTR_MAX_THREADS
	.align		4
.L_10219:
        /*0040*/ 	.byte	0x04, 0x05
        /*0042*/ 	.short	(.L_10221 - .L_10220)
.L_10220:
        /*0044*/ 	.word	0x00000080
        /*0048*/ 	.word	0x00000001
        /*004c*/ 	.word	0x00000001


	//----- nvinfo : EIATTR_CRS_STACK_SIZE
	.align		4
.L_10221:
        /*0050*/ 	.byte	0x04, 0x1e
        /*0052*/ 	.short	(.L_10223 - .L_10222)
.L_10222:
        /*0054*/ 	.word	0x00000000


	//----- nvinfo : EIATTR_CBANK_PARAM_SIZE
	.align		4
.L_10223:
        /*0058*/ 	.byte	0x03, 0x19
        /*005a*/ 	.short	0x0220


	//----- nvinfo : EIATTR_PARAM_CBANK
	.align		4
        /*005c*/ 	.byte	0x04, 0x0a
        /*005e*/ 	.short	(.L_10225 - .L_10224)
	.align		4
.L_10224:
        /*0060*/ 	.word	index@(.nv.constant0._ZN2at6native18elementwise_kernelILi128ELi4EZNS0_22gpu_kernel_impl_nocastIZZZNS0_23bitwise_not_kernel_cudaERNS_18TensorIteratorBaseEENKUlvE_clEvENKUlvE3_clEvEUlsE_EEvS4_RKT_EUliE_EEviT1_)
        /*0064*/ 	.short	0x0210
        /*0066*/ 	.short	0x0220


	//----- nvinfo : EIATTR_SW_WAR
	.align		4
.L_10225:
        /*0068*/ 	.byte	0x04, 0x36
        /*006a*/ 	.short	(.L_10227 - .L_10226)
.L_10226:
        /*006c*/ 	.word	0x00000008
.L_10227:


//--------------------- .nv.info._ZN2at6native27unrolled_elementwise_kernelIZZZNS0_23bitwise_not_kernel_cudaERNS_18TensorIteratorBaseEENKUlvE_clEvENKUlvE3_clEvEUlsE_St5arrayIPcLm2EELi4E23TrivialOffsetCalculatorILi1EjESB_NS0_6memory15LoadWithoutCastENSC_16StoreWithoutCastEEEviT_T0_T2_T3_T4_T5_ --------------------------
	.section	.nv.info._ZN2at6native27unrolled_elementwise_kernelIZZZNS0_23bitwise_not_kernel_cudaERNS_18TensorIteratorBaseEENKUlvE_clEvENKUlvE3_clEvEUlsE_St5arrayIPcLm2EELi4E23TrivialOffsetCalculatorILi1EjESB_NS0_6memory15LoadWithoutCastENSC_16StoreWithoutCastEEEviT_T0_T2_T3_T4_T5_,"",@"SHT_CUDA_INFO"
	.sectionflags	@""
	.align	4


	//----- nvinfo : EIATTR_CUDA_API_VERSION
	.align		4
        /*0000*/ 	.byte	0x04, 0x37
        /*0002*/ 	.short	(.L_10229 - .L_10228)
.L_10228:
        /*0004*/ 	.word	0x00000082


	//----- nvinfo : EIATTR_KPARAM_INFO
	.align		4
.L_10229:
        /*0008*/ 	.byte	0x04, 0x17
        /*000a*/ 	.short	(.L_10231 - .L_10230)
.L_10230:
        /*000c*/ 	.word	0x00000000
        /*0010*/ 	.short	0x0006
        /*0012*/ 	.short	0x001b
        /*0014*/ 	.byte	0x00, 0xf0, 0x05, 0x00


	//----- nvinfo : EIATTR_KPARAM_INFO
	.align		4
.L_10231:
        /*0018*/ 	.byte	0x04, 0x17
        /*001a*/ 	.short	(.L_10233 - .L_10232)
.L_10232:
        /*001c*/ 	.word	0x00000000
        /*0020*/ 	.short	0x0005
        /*0022*/ 	.short	0x001a
        /*0024*/ 	.byte	0x00, 0xf0, 0x05, 0x00


	//----- nvinfo : EIATTR_KPARAM_INFO
	.align		4
.L_10233:
        /*0028*/ 	.byte	0x04, 0x17
        /*002a*/ 	.short	(.L_10235 - .L_10234)
.L_10234:
        /*002c*/ 	.word	0x00000000
        /*0030*/ 	.short	0x0004
        /*0032*/ 	.short	0x0019
        /*0034*/ 	.byte	0x00, 0xf0, 0x05, 0x00


	//----- nvinfo : EIATTR_KPARAM_INFO
	.align		4
.L_10235:
        /*0038*/ 	.byte	0x04, 0x17
        /*003a*/ 	.short	(.L_10237 - .L_10236)
.L_10236:
        /*003c*/ 	.word	0x00000000
        /*0040*/ 	.short	0x0003
        /*0042*/ 	.short	0x0018
        /*0044*/ 	.byte	0x00, 0xf0, 0x05, 0x00


	//----- nvinfo : EIATTR_KPARAM_INFO
	.align		4
.L_10237:
        /*0048*/ 	.byte	0x04, 0x17
        /*004a*/ 	.short	(.L_10239 - .L_10238)
.L_10238:
        /*004c*/ 	.word	0x00000000
        /*0050*/ 	.short	0x0002
        /*0052*/ 	.short	0x0008
        /*0054*/ 	.byte	0x00, 0xf0, 0x41, 0x00


	//----- nvinfo : EIATTR_KPARAM_INFO
	.align		4
.L_10239:
        /*0058*/ 	.byte	0x04, 0x17
        /*005a*/ 	.short	(.L_10241 - .L_10240)
.L_10240:
        /*005c*/ 	.word	0x00000000
        /*0060*/ 	.short	0x0001
        /*0062*/ 	.short	0x0004
        /*0064*/ 	.byte	0x00, 0xf0, 0x05, 0x00


	//----- nvinfo : EIATTR_KPARAM_INFO
	.align		4
.L_10241:
        /*0068*/ 	.byte	0x04, 0x17
        /*006a*/ 	.short	(.L_10243 - .L_10242)
.L_10242:
        /*006c*/ 	.word	0x00000000
        /*0070*/ 	.short	0x0000
        /*0072*/ 	.short	0x0000
        /*0074*/ 	.byte	0x00, 0xf0, 0x11, 0x00


	//----- nvinfo : EIATTR_SPARSE_MMA_MASK
	.align		4
.L_10243:
        /*0078*/ 	.byte	0x03, 0x50
        /*007a*/ 	.short	0x0000


	//----- nvinfo : EIATTR_MAXREG_COUNT
	.align		4
        /*007c*/ 	.byte	0x03, 0x1b
        /*007e*/ 	.short	0x00ff


	//----- nvinfo : EIATTR_MERCURY_ISA_VERSION
	.align		4
        /*0080*/ 	.byte	0x03, 0x5f
        /*0082*/ 	.short	0x0101


	//----- nvinfo : EIATTR_EXIT_INSTR_OFFSETS
	.align		4
        /*0084*/ 	.byte	0x04, 0x1c
        /*0086*/ 	.short	(.L_10245 - .L_10244)


	//   ....[0]....
.L_10244:
        /*0088*/ 	.word	0x000003c0


	//   ....[1]....
        /*008c*/ 	.word	0x00000440


	//----- nvinfo : EIATTR_MAX_THREADS
	.align		4
.L_10245:
        /*0090*/ 	.byte	0x04, 0x05
        /*0092*/ 	.short	(.L_10247 - .L_10246)
.L_10246:
        /*0094*/ 	.word	0x00000080
        /*0098*/ 	.word	0x00000001
        /*009c*/ 	.word	0x00000001


	//----- nvinfo : EIATTR_CRS_STACK_SIZE
	.align		4
.L_10247:
        /*00a0*/ 	.byte	0x04, 0x1e
        /*00a2*/ 	.short	(.L_10249 - .L_10248)
.L_10248:
        /*00a4*/ 	.word	0x00000000


	//----- nvinfo : EIATTR_CBANK_PARAM_SIZE
	.align		4
.L_10249:
        /*00a8*/ 	.byte	0x03, 0x19
        /*00aa*/ 	.short	0x001c


	//----- nvinfo : EIATTR_PARAM_CBANK
	.align		4
        /*00ac*/ 	.byte	0x04, 0x0a
        /*00ae*/ 	.short	(.L_10251 - .L_10250)
	.align		4
.L_10250:
        /*00b0*/ 	.word	index@(.nv.constant0._ZN2at6native27unrolled_elementwise_kernelIZZZNS0_23bitwise_not_kernel_cudaERNS_18TensorIteratorBaseEENKUlvE_clEvENKUlvE3_clEvEUlsE_St5arrayIPcLm2EELi4E23TrivialOffsetCalculatorILi1EjESB_NS0_6memory15LoadWithoutCastENSC_16StoreWithoutCastEEEviT_T0_T2_T3_T4_T5_)
        /*00b4*/ 	.short	0x0210
        /*00b6*/ 	.short	0x001c


	//----- nvinfo : EIATTR_SW_WAR
	.align		4
.L_10251:
        /*00b8*/ 	.byte	0x04, 0x36
        /*00ba*/ 	.short	(.L_10253 - .L_10252)
.L_10252:
        /*00bc*/ 	.word	0x00000008
.L_10253:


//--------------------- .nv.info._ZN2at6native29vectorized_elementwise_kernelILi2EZZZNS0_23bitwise_not_kernel_cudaERNS_18TensorIteratorBaseEENKUlvE_clEvENKUlvE3_clEvEUlsE_St5arrayIPcLm2EEEEviT0_T1_ --------------------------
	.section	.nv.info._ZN2at6native29vectorized_elementwise_kernelILi2EZZZNS0_23bitwise_not_kernel_cudaERNS_18TensorIteratorBaseEENKUlvE_clEvENKUlvE3_clEvEUlsE_St5arrayIPcLm2EEEEviT0_T1_,"",@"SHT_CUDA_INFO"
	.sectionflags	@""
	.align	4


	//----- nvinfo : EIATTR_CUDA_API_VERSION
	.align		4
        /*0000*/ 	.byte	0x04, 0x37
        /*0002*/ 	.short	(.L_10255 - .L_10254)
.L_10254:
        /*0004*/ 	.word	0x00000082


	//----- nvinfo : EIATTR_KPARAM_INFO
	.align		4
.L_10255:
        /*0008*/ 	.byte	0x04, 0x17
        /*000a*/ 	.short	(.L_10257 - .L_10256)
.L_10256:
        /*000c*/ 	.word	0x00000000
        /*0010*/ 	.short	0x0002
        /*0012*/ 	.short	0x0008
        /*0014*/ 	.byte	0x00, 0xf0, 0x41, 0x00


	//----- nvinfo : EIATTR_KPARAM_INFO
	.align		4
.L_10257:
        /*0018*/ 	.byte	0x04, 0x17
        /*001a*/ 	.short	(.L_10259 - .L_10258)
.L_10258:
        /*001c*/ 	.word	0x00000000
        /*0020*/ 	.short	0x0001
        /*0022*/ 	.short	0x0004
        /*0024*/ 	.byte	0x00, 0xf0, 0x05, 0x00


	//----- nvinfo : EIATTR_KPARAM_INFO
	.align		4
.L_10259:
        /*0028*/ 	.byte	0x04, 0x17
        /*002a*/ 	.short	(.L_10261 - .L_10260)
.L_10260:
        /*002c*/ 	.word	0x00000000
        /*0030*/ 	.short	0x0000
        /*0032*/ 	.short	0x0000
        /*0034*/ 	.byte	0x00, 0xf0, 0x11, 0x00


	//----- nvinfo : EIATTR_SPARSE_MMA_MASK
	.align		4
.L_10261:
        /*0038*/ 	.byte	0x03, 0x50
        /*003a*/ 	.short	0x0000


	//----- nvinfo : EIATTR_MAXREG_COUNT
	.align		4
        /*003c*/ 	.byte	0x03, 0x1b
        /*003e*/ 	.short	0x00ff


	//----- nvinfo : EIATTR_MERCURY_ISA_VERSION
	.align		4
        /*0040*/ 	.byte	0x03, 0x5f
        /*0042*/ 	.short	0x0101


	//----- nvinfo : EIATTR_EXIT_INSTR_OFFSETS
	.align		4
        /*0044*/ 	.byte	0x04, 0x1c
        /*0046*/ 	.short	(.L_10263 - .L_10262)


	//   ....[0]....
.L_10262:
        /*0048*/ 	.word	0x00000270


	//   ....[1]....
        /*004c*/ 	.word	0x00000a70


	//   ....[2]....
        /*0050*/ 	.word	0x00000ac0


	//----- nvinfo : EIATTR_MAX_THREADS
	.align		4
.L_10263:
        /*0054*/ 	.byte	0x04, 0x05
        /*0056*/ 	.short	(.L_10265 - .L_10264)
.L_10264:
        /*0058*/ 	.word	0x00000080
        /*005c*/ 	.word	0x00000001
        /*0060*/ 	.word	0x00000001


	//----- nvinfo : EIATTR_CRS_STACK_SIZE
	.align		4
.L_10265:
        /*0064*/ 	.byte	0x04, 0x1e
        /*0066*/ 	.short	(.L_10267 - .L_10266)
.L_10266:
        /*0068*/ 	.word	0x00000000


	//----- nvinfo : EIATTR_CBANK_PARAM_SIZE
	.align		4
.L_10267:
        /*006c*/ 	.byte	0x03, 0x19
        /*006e*/ 	.short	0x0018


	//----- nvinfo : EIATTR_PARAM_CBANK
	.align		4
        /*0070*/ 	.byte	0x04, 0x0a
        /*0072*/ 	.short	(.L_10269 - .L_10268)
	.align		4
.L_10268:
        /*0074*/ 	.word	index@(.nv.constant0._ZN2at6native29vectorized_elementwise_kernelILi2EZZZNS0_23bitwise_not_kernel_cudaERNS_18TensorIteratorBaseEENKUlvE_clEvENKUlvE3_clEvEUlsE_St5arrayIPcLm2EEEEviT0_T1_)
        /*0078*/ 	.short	0x0210
        /*007a*/ 	.short	0x0018


	//----- nvinfo : EIATTR_SW_WAR
	.align		4
.L_10269:
        /*007c*/ 	.byte	0x04, 0x36
        /*007e*/ 	.short	(.L_10271 - .L_10270)
.L_10270:
        /*0080*/ 	.word	0x00000008
.L_10271:


//--------------------- .nv.info._ZN2at6native29vectorized_elementwise_kernelILi4EZZZNS0_23bitwise_not_kernel_cudaERNS_18TensorIteratorBaseEENKUlvE_clEvENKUlvE3_clEvEUlsE_St5arrayIPcLm2EEEEviT0_T1_ --------------------------
	.section	.nv.info._ZN2at6native29vectorized_elementwise_kernelILi4EZZZNS0_23bitwise_not_kernel_cudaERNS_18TensorIteratorBaseEENKUlvE_clEvENKUlvE3_clEvEUlsE_St5arrayIPcLm2EEEEviT0_T1_,"",@"SHT_CUDA_INFO"
	.sectionflags	@""
	.align	4


	//----- nvinfo : EIATTR_CUDA_API_VERSION
	.align		4
        /*0000*/ 	.byte	0x04, 0x37
        /*0002*/ 	.short	(.L_10273 - .L_10272)
.L_10272:
        /*0004*/ 	.word	0x00000082


	//----- nvinfo : EIATTR_KPARAM_INFO
	.align		4
.L_10273:
        /*0008*/ 	.byte	0x04, 0x17
        /*000a*/ 	.short	(.L_10275 - .L_10274)
.L_10274:
        /*000c*/ 	.word	0x00000000
        /*0010*/ 	.short	0x0002
        /*0012*/ 	.short	0x0008
        /*0014*/ 	.byte	0x00, 0xf0, 0x41, 0x00


	//----- nvinfo : EIATTR_KPARAM_INFO
	.align		4
.L_10275:
        /*0018*/ 	.byte	0x04, 0x17
        /*001a*/ 	.short	(.L_10277 - .L_10276)
.L_10276:
        /*001c*/ 	.word	0x00000000
        /*0020*/ 	.short	0x0001
        /*0022*/ 	.short	0x0004
        /*0024*/ 	.byte	0x00, 0xf0, 0x05, 0x00


	//----- nvinfo : EIATTR_KPARAM_INFO
	.align		4
.L_10277:
        /*0028*/ 	.byte	0x04, 0x17
        /*002a*/ 	.short	(.L_10279 - .L_10278)
.L_10278:
        /*002c*/ 	.word	0x00000000
        /*0030*/ 	.short	0x0000
        /*0032*/ 	.short	0x0000
        /*0034*/ 	.byte	0x00, 0xf0, 0x11, 0x00


	//----- nvinfo : EIATTR_SPARSE_MMA_MASK
	.align		4
.L_10279:
        /*0038*/ 	.byte	0x03, 0x50
        /*003a*/ 	.short	0x0000


	//----- nvinfo : EIATTR_MAXREG_COUNT
	.align		4
        /*003c*/ 	.byte	0x03, 0x1b
        /*003e*/ 	.short	0x00ff


	//----- nvinfo : EIATTR_MERCURY_ISA_VERSION
	.align		4
        /*0040*/ 	.byte	0x03, 0x5f
        /*0042*/ 	.short	0x0101


	//----- nvinfo : EIATTR_EXIT_INSTR_OFFSETS
	.align		4
        /*0044*/ 	.byte	0x04, 0x1c
        /*0046*/ 	.short	(.L_10281 - .L_10280)


	//   ....[0]....
.L_10280:
        /*0048*/ 	.word	0x00000230


	//   ....[1]....
        /*004c*/ 	.word	0x00000a30


	//   ....[2]....
        /*0050*/ 	.word	0x00000a80


	//----- nvinfo : EIATTR_MAX_THREADS
	.align		4
.L_10281:
        /*0054*/ 	.byte	0x04, 0x05
        /*0056*/ 	.short	(.L_10283 - .L_10282)
.L_10282:
        /*0058*/ 	.word	0x00000080
        /*005c*/ 	.word	0x00000001
        /*0060*/ 	.word	0x00000001


	//----- nvinfo : EIATTR_CRS_STACK_SIZE
	.align		4
.L_10283:
        /*0064*/ 	.byte	0x04, 0x1e
        /*0066*/ 	.short	(.L_10285 - .L_10284)
.L_10284:
        /*0068*/ 	.word	0x00000000


	//----- nvinfo : EIATTR_CBANK_PARAM_SIZE
	.align		4
.L_10285:
        /*006c*/ 	.byte	0x03, 0x19
        /*006e*/ 	.short	0x0018


	//----- nvinfo : EIATTR_PARAM_CBANK
	.align		4
        /*0070*/ 	.byte	0x04, 0x0a
        /*0072*/ 	.short	(.L_10287 - .L_10286)
	.align		4
.L_10286:
        /*0074*/ 	.word	index@(.nv.constant0._ZN2at6native29vectorized_elementwise_kernelILi4EZZZNS0_23bitwise_not_kernel_cudaERNS_18TensorIteratorBaseEENKUlvE_clEvENKUlvE3_clEvEUlsE_St5arrayIPcLm2EEEEviT0_T1_)
        /*0078*/ 	.short	0x0210
        /*007a*/ 	.short	0x0018


	//----- nvinfo : EIATTR_SW_WAR
	.align		4
.L_10287:
        /*007c*/ 	.byte	0x04, 0x36
        /*007e*/ 	.short	(.L_10289 - .L_10288)
.L_10288:
        /*0080*/ 	.word	0x00000008
.L_10289:


//--------------------- .nv.info._ZN2at6native29vectorized_elementwise_kernelILi8EZZZNS0_23bitwise_not_kernel_cudaERNS_18TensorIteratorBaseEENKUlvE_clEvENKUlvE3_clEvEUlsE_St5arrayIPcLm2EEEEviT0_T1_ --------------------------
	.section	.nv.info._ZN2at6native29vectorized_elementwise_kernelILi8EZZZNS0_23bitwise_not_kernel_cudaERNS_18TensorIteratorBaseEENKUlvE_clEvENKUlvE3_clEvEUlsE_St5arrayIPcLm2EEEEviT0_T1_,"",@"SHT_CUDA_INFO"
	.sectionflags	@""
	.align	4


	//----- nvinfo : EIATTR_CUDA_API_VERSION
	.align		4
        /*0000*/ 	.byte	0x04, 0x37
        /*0002*/ 	.short	(.L_10291 - .L_10290)
.L_10290:
        /*0004*/ 	.word	0x00000082


	//----- nvinfo : EIATTR_KPARAM_INFO
	.align		4
.L_10291:
        /*0008*/ 	.byte	0x04, 0x17
        /*000a*/ 	.short	(.L_10293 - .L_10292)
.L_10292:
        /*000c*/ 	.word	0x00000000
        /*0010*/ 	.short	0x0002
        /*0012*/ 	.short	0x0008
        /*0014*/ 	.byte	0x00, 0xf0, 0x41, 0x00


	//----- nvinfo : EIATTR_KPARAM_INFO
	.align		4
.L_10293:
        /*0018*/ 	.byte	0x04, 0x17
        /*001a*/ 	.short	(.L_10295 - .L_10294)
.L_10294:
        /*001c*/ 	.word	0x00000000
        /*0020*/ 	.short	0x0001
        /*0022*/ 	.short	0x0004
        /*0024*/ 	.byte	0x00, 0xf0, 0x05, 0x00


	//----- nvinfo : EIATTR_KPARAM_INFO
	.align		4
.L_10295:
        /*0028*/ 	.byte	0x04, 0x17
        /*002a*/ 	.short	(.L_10297 - .L_10296)
.L_10296:
        /*002c*/ 	.word	0x00000000
        /*0030*/ 	.short	0x0000
        /*0032*/ 	.short	0x0000
        /*0034*/ 	.byte	0x00, 0xf0, 0x11, 0x00


	//----- nvinfo : EIATTR_SPARSE_MMA_MASK
	.align		4
.L_10297:
        /*0038*/ 	.byte	0x03, 0x50
        /*003a*/ 	.short	0x0000


	//----- nvinfo : EIATTR_MAXREG_COUNT
	.align		4
        /*003c*/ 	.byte	0x03, 0x1b
        /*003e*/ 	.short	0x00ff


	//----- nvinfo : EIATTR_MERCURY_ISA_VERSION
	.align		4
        /*0040*/ 	.byte	0x03, 0x5f
        /*0042*/ 	.short	0x0101


	//----- nvinfo : EIATTR_EXIT_INSTR_OFFSETS
	.align		4
        /*0044*/ 	.byte	0x04, 0x1c
        /*0046*/ 	.short	(.L_10299 - .L_10298)


	//   ....[0]....
.L_10298:
        /*0048*/ 	.word	0x00000210


	//   ....[1]....
        /*004c*/ 	.word	0x00000a10


	//   ....[2]....
        /*0050*/ 	.word	0x00000a60


	//----- nvinfo : EIATTR_MAX_THREADS
	.align		4
.L_10299:
        /*0054*/ 	.byte	0x04, 0x05
        /*0056*/ 	.short	(.L_10301 - .L_10300)
.L_10300:
        /*0058*/ 	.word	0x00000080
        /*005c*/ 	.word	0x00000001
        /*0060*/ 	.word	0x00000001


	//----- nvinfo : EIATTR_CRS_STACK_SIZE
	.align		4
.L_10301:
        /*0064*/ 	.byte	0x04, 0x1e
        /*0066*/ 	.short	(.L_10303 - .L_10302)
.L_10302:
        /*0068*/ 	.word	0x00000000


	//----- nvinfo : EIATTR_CBANK_PARAM_SIZE
	.align		4
.L_10303:
        /*006c*/ 	.byte	0x03, 0x19
        /*006e*/ 	.short	0x0018


	//----- nvinfo : EIATTR_PARAM_CBANK
	.align		4
        /*0070*/ 	.byte	0x04, 0x0a
        /*0072*/ 	.short	(.L_10305 - .L_10304)
	.align		4
.L_10304:
        /*0074*/ 	.word	index@(.nv.constant0._ZN2at6native29vectorized_elementwise_kernelILi8EZZZNS0_23bitwise_not_kernel_cudaERNS_18TensorIteratorBaseEENKUlvE_clEvENKUlvE3_clEvEUlsE_St5arrayIPcLm2EEEEviT0_T1_)
        /*0078*/ 	.short	0x0210
        /*007a*/ 	.short	0x0018


	//----- nvinfo : EIATTR_SW_WAR
	.align		4
.L_10305:
        /*007c*/ 	.byte	0x04, 0x36
        /*007e*/ 	.short	(.L_10307 - .L_10306)
.L_10306:
        /*0080*/ 	.word	0x00000008
.L_10307:


//--------------------- .nv.info._ZN2at6native18elementwise_kernelILi128ELi4EZNS0_15gpu_kernel_implIZZZNS0_23bitwise_not_kernel_cudaERNS_18TensorIteratorBaseEENKUlvE_clEvENKUlvE2_clEvEUllE_EEvS4_RKT_EUliE_EEviT1_ --------------------------
	.section	.nv.info._ZN2at6native18elementwise_kernelILi128ELi4EZNS0_15gpu_kernel_implIZZZNS0_23bitwise_not_kernel_cudaERNS_18TensorIteratorBaseEENKUlvE_clEvENKUlvE2_clEvEUllE_EEvS4_RKT_EUliE_EEviT1_,"",@"SHT_CUDA_INFO"
	.sectionflags	@""
	.align	4


	//----- nvinfo : EIATTR_CUDA_API_VERSION
	.align		4
        /*0000*/ 	.byte	0x04, 0x37
        /*0002*/ 	.short	(.L_10309 - .L_10308)
.L_10308:
        /*0004*/ 	.word	0x00000082


	//----- nvinfo : EIATTR_KPARAM_INFO
	.align		4
.L_10309:
        /*0008*/ 	.byte	0x04, 0x17
        /*000a*/ 	.short	(.L_10311 - .L_10310)
.L_10310:
        /*000c*/ 	.word	0x00000000
        /*0010*/ 	.short	0x0001
        /*0012*/ 	.short	0x0008
        /*0014*/ 	.byte	0x00, 0xf0, 0x61, 0x08


	//----- nvinfo : EIATTR_KPARAM_INFO
	.align		4
.L_10311:
        /*0018*/ 	.byte	0x04, 0x17
        /*001a*/ 	.short	(.L_10313 - .L_10312)
.L_10312:
        /*001c*/ 	.word	0x00000000
        /*0020*/ 	.short	0x0000
        /*0022*/ 	.short	0x0000
        /*0024*/ 	.byte	0x00, 0xf0, 0x11, 0x00


	//----- nvinfo : EIATTR_SPARSE_MMA_MASK
	.align		4
.L_10313:
        /*0028*/ 	.byte	0x03, 0x50
        /*002a*/ 	.short	0x0000


	//----- nvinfo : EIATTR_MAXREG_COUNT
	.align		4
        /*002c*/ 	.byte	0x03, 0x1b
        /*002e*/ 	.short	0x0080


	//----- nvinfo : EIATTR_EXTERNS
	.align		4
        /*0030*/ 	.byte	0x04, 0x0f
        /*0032*/ 	.short	(.L_10315 - .L_10314)


	//   ....[0]....
	.align		4
.L_10314:
        /*0034*/ 	.word	index@(__assertfail)


	//----- nvinfo : EIATTR_MERCURY_ISA_VERSION
	.align		4
.L_10315:
        /*0038*/ 	.byte	0x03, 0x5f
        /*003a*/ 	.short	0x0101


	//----- nvinfo : EIATTR_SYSCALL_OFFSETS
	.align		4
        /*003c*/ 	.byte	0x04, 0x46
        /*003e*/ 	.short	(.L_10317 - .L_10316)


	//   ....[0]....
.L_10316:
        /*0040*/ 	.word	0x000021c0


	//   ....[1]....
        /*0044*/ 	.word	0x00003040


	//   ....[2]....
        /*0048*/ 	.word	0x00005220


	//   ....[3]....
        /*004c*/ 	.word	0x000060a0


	//   ....[4]....
        /*0050*/ 	.word	0x00008270


	//   ....[5]....
        /*0054*/ 	.word	0x000090f0


	//   ....[6]....
        /*0058*/ 	.word	0x0000b2b0


	//   ....[7]....
        /*005c*/ 	.word	0x0000c130


	//----- nvinfo : EIATTR_EXIT_INSTR_OFFSETS
	.align		4
.L_10317:
        /*0060*/ 	.byte	0x04, 0x1c
        /*0062*/ 	.short	(.L_10319 - .L_10318)


	//   ....[0]....
.L_10318:
        /*0064*/ 	.word	0x00009180


	//   ....[1]....
        /*0068*/ 	.word	0x0000b420


	//   ....[2]....
        /*006c*/ 	.word	0x0000b440


	//   ....[3]....
        /*0070*/ 	.word	0x0000b4c0


	//   ....[4]....
        /*0074*/ 	.word	0x0000b4e0


	//   ....[5]....
        /*0078*/ 	.word	0x0000b500


	//   ....[6]....
        /*007c*/ 	.word	0x0000b590


	//   ....[7]....
        /*0080*/ 	.word	0x0000b5d0


	//   ....[8]....
        /*0084*/ 	.word	0x0000b670


	//   ....[9]....
        /*0088*/ 	.word	0x0000b6c0


	//   ....[10]....
        /*008c*/ 	.word	0x0000b6f0


	//   ....[11]....
        /*0090*/ 	.word	0x0000b7c0


	//   ....[12]....
        /*0094*/ 	.word	0x0000b800


	//   ....[13]....
        /*0098*/ 	.word	0x0000b990


	//   ....[14]....
        /*009c*/ 	.word	0x0000baf0


	//   ....[15]....
        /*00a0*/ 	.word	0x0000bb30


	//   ....[16]....
        /*00a4*/ 	.word	0x0000bbd0


	//   ....[17]....
        /*00a8*/ 	.word	0x0000bd50


	//   ....[18]....
        /*00ac*/ 	.word	0x0000bed0


	//   ....[19]....
        /*00b0*/ 	.word	0x0000c030


	//   ....[20]....
        /*00b4*/ 	.word	0x0000c140


	//   ....[21]....
        /*00b8*/ 	.word	0x0000c160


	//   ....[22]....
        /*00bc*/ 	.word	0x0000c180


	//----- nvinfo : EIATTR_MAX_THREADS
	.align		4
.L_10319:
        /*00c0*/ 	.byte	0x04, 0x05
        /*00c2*/ 	.short	(.L_10321 - .L_10320)
.L_10320:
        /*00c4*/ 	.word	0x00000080
        /*00c8*/ 	.word	0x00000001
        /*00cc*/ 	.word	0x00000001


	//----- nvinfo : EIATTR_CRS_STACK_SIZE
	.align		4
.L_10321:
        /*00d0*/ 	.byte	0x04, 0x1e
        /*00d2*/ 	.short	(.L_10323 - .L_10322)
.L_10322:
        /*00d4*/ 	.word	0x00000000


	//----- nvinfo : EIATTR_CBANK_PARAM_SIZE
	.align		4
.L_10323:
        /*00d8*/ 	.byte	0x03, 0x19
        /*00da*/ 	.short	0x0220


	//----- nvinfo : EIATTR_PARAM_CBANK
	.align		4
        /*00dc*/ 	.byte	0x04, 0x0a
        /*00de*/ 	.short	(.L_10325 - .L_10324)
	.align		4
.L_10324:
        /*00e0*/ 	.word	index@(.nv.constant0._ZN2at6native18elementwise_kernelILi128ELi4EZNS0_15gpu_kernel_implIZZZNS0_23bitwise_not_kernel_cudaERNS_18TensorIteratorBaseEENKUlvE_clEvENKUlvE2_clEvEUllE_EEvS4_RKT_EUliE_EEviT1_)
        /*00e4*/ 	.short	0x0210
        /*00e6*/ 	.short	0x0220


	//----- nvinfo : EIATTR_SW_WAR
	.align		4
.L_10325:
        /*00e8*/ 	.byte	0x04, 0x36
        /*00ea*/ 	.short	(.L_10327 - .L_10326)
.L_10326:
        /*00ec*/ 	.word	0x00000008
.L_10327:


//--------------------- .nv.info._ZN2at6native27unrolled_elementwise_kernelIZZZNS0_23bitwise_not_kernel_cudaERNS_18TensorIteratorBaseEENKUlvE_clEvENKUlvE2_clEvEUllE_St5arrayIPcLm2EELi4E23TrivialOffsetCalculatorILi1EjESB_NS0_6memory12LoadWithCastILi1EEENSC_13StoreWithCastILi1EEEEEviT_T0_T2_T3_T4_T5_ --------------------------
	.section	.nv.info._ZN2at6native27unrolled_elementwise_kernelIZZZNS0_23bitwise_not_kernel_cudaERNS_18TensorIteratorBaseEENKUlvE_clEvENKUlvE2_clEvEUllE_St5arrayIPcLm2EELi4E23TrivialOffsetCalculatorILi1EjESB_NS0_6memory12LoadWithCastILi1EEENSC_13StoreWithCastILi1EEEEEviT_T0_T2_T3_T4_T5_,"",@"SHT_CUDA_INFO"
	.sectionflags	@""
	.align	4


	//----- nvinfo : EIATTR_CUDA_API_VERSION
	.align		4
        /*0000*/ 	.byte	0x04, 0x37
        /*0002*/ 	.short	(.L_10329 - .L_10328)
.L_10328:
        /*0004*/ 	.word	0x00000082


	//----- nvinfo : EIATTR_KPARAM_INFO
	.align		4
.L_10329:
        /*0008*/ 	.byte	0x04, 0x17
        /*000a*/ 	.short	(.L_10331 - .L_10330)
.L_10330:
        /*000c*/ 	.word	0x00000000
        /*0010*/ 	.short	0x0006
        /*0012*/ 	.short	0x0024
        /*0014*/ 	.byte	0x00, 0xf0, 0x21, 0x00


	//----- nvinfo : EIATTR_KPARAM_INFO
	.align		4
.L_10331:
        /*0018*/ 	.byte	0x04, 0x17
        /*001a*/ 	.short	(.L_10333 - .L_10332)
.L_10332:
        /*001c*/ 	.word	0x00000000
        /*0020*/ 	.short	0x0005
        /*0022*/ 	.short	0x001c
        /*0024*/ 	.byte	0x00, 0xf0, 0x21, 0x00


	//----- nvinfo : EIATTR_KPARAM_INFO
	.align		4
.L_10333:
        /*0028*/ 	.byte	0x04, 0x17
        /*002a*/ 	.short	(.L_10335 - .L_10334)
.L_10334:
        /*002c*/ 	.word	0x00000000
        /*0030*/ 	.short	0x0004
        /*0032*/ 	.short	0x0019
        /*0034*/ 	.byte	0x00, 0xf0, 0x05, 0x00


	//----- nvinfo : EIATTR_KPARAM_INFO
	.align		4
.L_10335:
        /*0038*/ 	.byte	0x04, 0x17
        /*003a*/ 	.short	(.L_10337 - .L_10336)
.L_10336:
        /*003c*/ 	.word	0x00000000
        /*0040*/ 	.short	0x0003
        /*0042*/ 	.short	0x0018
        /*0044*/ 	.byte	0x00, 0xf0, 0x05, 0x00


	//----- nvinfo : EIATTR_KPARAM_INFO
	.align		4
.L_10337:
        /*0048*/ 	.byte	0x04, 0x17
        /*004a*/ 	.short	(.L_10339 - .L_10338)
.L_10338:
        /*004c*/ 	.word	0x00000000
        /*0050*/ 	.short	0x0002
        /*0052*/ 	.short	0x0008
        /*0054*/ 	.byte	0x00, 0xf0, 0x41, 0x00


	//----- nvinfo : EIATTR_KPARAM_INFO
	.align		4
.L_10339:
        /*0058*/ 	.byte	0x04, 0x17
        /*005a*/ 	.short	(.L_10341 - .L_10340)
.L_10340:
        /*005c*/ 	.word	0x00000000
        /*0060*/ 	.short	0x0001
        /*0062*/ 	.short	0x0004
        /*0064*/ 	.byte	0x00, 0xf0, 0x05, 0x00


	//----- nvinfo : EIATTR_KPARAM_INFO
	.align		4
.L_10341:
        /*0068*/ 	.byte	0x04, 0x17
        /*006a*/ 	.short	(.L_10343 - .L_10342)
.L_10342:
        /*006c*/ 	.word	0x00000000
        /*0070*/ 	.short	0x0000
        /*0072*/ 	.short	0x0000
        /*0074*/ 	.byte	0x00, 0xf0, 0x11, 0x00


	//----- nvinfo : EIATTR_SPARSE_MMA_MASK
	.align		4
.L_10343:
        /*0078*/ 	.byte	0x03, 0x50
        /*007a*/ 	.short	0x0000


	//----- nvinfo : EIATTR_MAXREG_COUNT
	.align		4
        /*007c*/ 	.byte	0x03, 0x1b
        /*007e*/ 	.short	0x00ff


	//----- nvinfo : EIATTR_EXTERNS
	.align		4
        /*0080*/ 	.byte	0x04, 0x0f
        /*0082*/ 	.short	(.L_10345 - .L_10344)


	//   ....[0]....
	.align		4
.L_10344:
        /*0084*/ 	.word	index@(__assertfail)


	//----- nvinfo : EIATTR_MERCURY_ISA_VERSION
	.align		4
.L_10345:
        /*0088*/ 	.byte	0x03, 0x5f
        /*008a*/ 	.short	0x0101


	//----- nvinfo : EIATTR_SYSCALL_OFFSETS
	.align		4
        /*008c*/ 	.byte	0x04, 0x46
        /*008e*/ 	.short	(.L_10347 - .L_10346)


	//   ....[0]....
.L_10346:
        /*0090*/ 	.word	0x00000ef0


	//   ....[1]....
        /*0094*/ 	.word	0x00001df0


	//   ....[2]....
        /*0098*/ 	.word	0x00002d00


	//   ....[3]....
        /*009c*/ 	.word	0x00003be0


	//   ....[4]....
        /*00a0*/ 	.word	0x00004b70


	//   ....[5]....
        /*00a4*/ 	.word	0x00005a40


	//   ....[6]....
        /*00a8*/ 	.word	0x00006900


	//   ....[7]....
        /*00ac*/ 	.word	0x000077c0


	//----- nvinfo : EIATTR_EXIT_INSTR_OFFSETS
	.align		4
.L_10347:
        /*00b0*/ 	.byte	0x04, 0x1c
        /*00b2*/ 	.short	(.L_10349 - .L_10348)


	//   ....[0]....
.L_10348:
        /*00b4*/ 	.word	0x00006980


	//   ....[1]....
        /*00b8*/ 	.word	0x00006ab0


	//   ....[2]....
        /*00bc*/ 	.word	0x00006ad0


	//   ....[3]....
        /*00c0*/ 	.word	0x00006b50


	//   ....[4]....
        /*00c4*/ 	.word	0x00006b70


	//   ....[5]....
        /*00c8*/ 	.word	0x00006b90


	//   ....[6]....
        /*00cc*/ 	.word	0x00006c20


	//   ....[7]....
        /*00d0*/ 	.word	0x00006c60


	//   ....[8]....
        /*00d4*/ 	.word	0x00006d00


	//   ....[9]....
        /*00d8*/ 	.word	0x00006d50


	//   ....[10]....
        /*00dc*/ 	.word	0x00006d80


	//   ....[11]....
        /*00e0*/ 	.word	0x00006e50


	//   ....[12]....
        /*00e4*/ 	.word	0x00006e90


	//   ....[13]....
        /*00e8*/ 	.word	0x00007020


	//   ....[14]....
        /*00ec*/ 	.word	0x00007180


	//   ....[15]....
        /*00f0*/ 	.word	0x000071c0


	//   ....[16]....
        /*00f4*/ 	.word	0x00007260


	//   ....[17]....
        /*00f8*/ 	.word	0x000073e0


	//   ....[18]....
        /*00fc*/ 	.word	0x00007560


	//   ....[19]....
        /*0100*/ 	.word	0x000076c0


	//   ....[20]....
        /*0104*/ 	.word	0x000077d0


	//   ....[21]....
        /*0108*/ 	.word	0x000077f0


	//   ....[22]....
        /*010c*/ 	.word	0x00007810


	//----- nvinfo : EIATTR_MAX_THREADS
	.align		4
.L_10349:
        /*0110*/ 	.byte	0x04, 0x05
        /*0112*/ 	.short	(.L_10351 - .L_10350)
.L_10350:
        /*0114*/ 	.word	0x00000080
        /*0118*/ 	.word	0x00000001
        /*011c*/ 	.word	0x00000001


	//----- nvinfo : EIATTR_CRS_STACK_SIZE
	.align		4
.L_10351:
        /*0120*/ 	.byte	0x04, 0x1e
        /*0122*/ 	.short	(.L_10353 - .L_10352)
.L_10352:
        /*0124*/ 	.word	0x00000000


	//----- nvinfo : EIATTR_CBANK_PARAM_SIZE
	.align		4
.L_10353:
        /*0128*/ 	.byte	0x03, 0x19
        /*012a*/ 	.short	0x002c


	//----- nvinfo : EIATTR_PARAM_CBANK
	.align		4
        /*012c*/ 	.byte	0x04, 0x0a
        /*012e*/ 	.short	(.L_10355 - .L_10354)
	.align		4
.L_10354:
        /*0130*/ 	.word	index@(.nv.constant0._ZN2at6native27unrolled_elementwise_kernelIZZZNS0_23bitwise_not_kernel_cudaERNS_18TensorIteratorBaseEENKUlvE_clEvENKUlvE2_clEvEUllE_St5arrayIPcLm2EELi4E23TrivialOffsetCalculatorILi1EjESB_NS0_6memory12LoadWithCastILi1EEENSC_13StoreWithCastILi1EEEEEviT_T0_T2_T3_T4_T5_)
        /*0134*/ 	.short	0x0210
        /*0136*/ 	.short	0x002c


	//----- nvinfo : EIATTR_SW_WAR
	.align		4
.L_10355:
        /*0138*/ 	.byte	0x04, 0x36
        /*013a*/ 	.short	(.L_10357 - .L_10356)
.L_10356:
        /*013c*/ 	.word	0x00000008
.L_10357:


//--------------------- .nv.info._ZN2at6native18elementwise_kernelILi128ELi2EZNS0_22gpu_kernel_impl_nocastIZZZNS0_23bitwise_not_kernel_cudaERNS_18TensorIteratorBaseEENKUlvE_clEvENKUlvE2_clEvEUllE_EEvS4_RKT_EUliE_EEviT1_ --------------------------
	.section	.nv.info._ZN2at6native18elementwise_kernelILi128ELi2EZNS0_22gpu_kernel_impl_nocastIZZZNS0_23bitwise_not_kernel_cudaERNS_18TensorIteratorBaseEENKUlvE_clEvENKUlvE2_clEvEUllE_EEvS4_RKT_EUliE_EEviT1_,"",@"SHT_CUDA_INFO"
	.sectionflags	@""
	.align	4


	//----- nvinfo : EIATTR_CUDA_API_VERSION
	.align		4
        /*0000*/ 	.byte	0x04, 0x37
        /*0002*/ 	.short	(.L_10359 - .L_10358)
.L_10358:
        /*0004*/ 	.word	0x00000082


	//----- nvinfo : EIATTR_KPARAM_INFO
	.align		4
.L_10359:
        /*0008*/ 	.byte	0x04, 0x17
        /*000a*/ 	.short	(.L_10361 - .L_10360)
.L_10360:
        /*000c*/ 	.word	0x00000000
        /*0010*/ 	.short	0x0001
        /*0012*/ 	.short	0x0008
        /*0014*/ 	.byte	0x00, 0xf0, 0x61, 0x08


	//----- nvinfo : EIATTR_KPARAM_INFO
	.align		4
.L_10361:
        /*0018*/ 	.byte	0x04, 0x17
        /*001a*/ 	.short	(.L_10363 - .L_10362)
.L_10362:
        /*001c*/ 	.word	0x00000000
        /*0020*/ 	.short	0x0000
        /*0022*/ 	.short	0x0000
        /*0024*/ 	.byte	0x00, 0xf0, 0x11, 0x00


	//----- nvinfo : EIATTR_SPARSE_MMA_MASK
	.align		4
.L_10363:
        /*0028*/ 	.byte	0x03, 0x50
        /*002a*/ 	.short	0x0000


	//----- nvinfo : EIATTR_MAXREG_COUNT
	.align		4
        /*002c*/ 	.byte	0x03, 0x1b
        /*002e*/ 	.short	0x0080


	//----- nvinfo : EIATTR_MERCURY_ISA_VERSION
	.align		4
        /*0030*/ 	.byte	0x03, 0x5f
        /*0032*/ 	.short	0x0101


	//----- nvinfo : EIATTR_EXIT_INSTR_OFFSETS
	.align		4
        /*0034*/ 	.byte	0x04, 0x1c
        /*0036*/ 	.short	(.L_10365 - .L_10364)


	//   ....[0]....
.L_10364:
        /*0038*/ 	.word	0x00001450


	//   ....[1]....
        /*003c*/ 	.word	0x000027f0


	//----- nvinfo : EIATTR_MAX_THREADS
	.align		4
.L_10365:
        /*0040*/ 	.byte	0x04, 0x05
        /*0042*/ 	.short	(.L_10367 - .L_10366)
.L_10366:
        /*0044*/ 	.word	0x00000080
        /*0048*/ 	.word	0x00000001
        /*004c*/ 	.word	0x00000001


	//----- nvinfo : EIATTR_CRS_STACK_SIZE
	.align		4
.L_10367:
        /*0050*/ 	.byte	0x04, 0x1e
        /*0052*/ 	.short	(.L_10369 - .L_10368)
.L_10368:
        /*0054*/ 	.word	0x00000000


	//----- nvinfo : EIATTR_CBANK_PARAM_SIZE
	.align		4
.L_10369:
        /*0058*/ 	.byte	0x03, 0x19
        /*005a*/ 	.short	0x0220


	//----- nvinfo : EIATTR_PARAM_CBANK
	.align		4
        /*005c*/ 	.byte	0x04, 0x0a
        /*005e*/ 	.short	(.L_10371 - .L_10370)
	.align		4
.L_10370:
        /*0060*/ 	.word	index@(.nv.constant0._ZN2at6native18elementwise_kernelILi128ELi2EZNS0_22gpu_kernel_impl_nocastIZZZNS0_23bitwise_not_kernel_cudaERNS_18TensorIteratorBaseEENKUlvE_clEvENKUlvE2_clEvEUllE_EEvS4_RKT_EUliE_EEviT1_)
        /*0064*/ 	.short	0x0210
        /*0066*/ 	.short	0x0220


	//----- nvinfo : EIATTR_SW_WAR
	.align		4
.L_10371:
        /*0068*/ 	.byte	0x04, 0x36
        /*006a*/ 	.short	(.L_10373 - .L_10372)
.L_10372:
        /*006c*/ 	.word	0x00000008
.L_10373:


//--------------------- .nv.info._ZN2at6native27unrolled_elementwise_kernelIZZZNS0_23bitwise_not_kernel_cudaERNS_18TensorIteratorBaseEENKUlvE_clEvENKUlvE2_clEvEUllE_St5arrayIPcLm2EELi4E23TrivialOffsetCalculatorILi1EjESB_NS0_6memory15LoadWithoutCastENSC_16StoreWithoutCastEEEviT_T0_T2_T3_T4_T5_ --------------------------
	.section	.nv.info._ZN2at6native27unrolled_elementwise_kernelIZZZNS0_23bitwise_not_kernel_cudaERNS_18TensorIteratorBaseEENKUlvE_clEvENKUlvE2_clEvEUllE_St5arrayIPcLm2EELi4E23TrivialOffsetCalculatorILi1EjESB_NS0_6memory15LoadWithoutCastENSC_16StoreWithoutCastEEEviT_T0_T2_T3_T4_T5_,"",@"SHT_CUDA_INFO"
	.sectionflags	@""
	.align	4


	//----- nvinfo : EIATTR_CUDA_API_VERSION
	.align		4
        /*0000*/ 	.byte	0x04, 0x37
        /*0002*/ 	.short	(.L_10375 - .L_10374)
.L_10374:
        /*0004*/ 	.word	0x00000082


	//----- nvinfo : EIATTR_KPARAM_INFO
	.align		4
.L_10375:
        /*0008*/ 	.byte	0x04, 0x17
        /*000a*/ 	.short	(.L_10377 - .L_10376)
.L_10376:
        /*000c*/ 	.word	0x00000000
        /*0010*/ 	.short	0x0006
        /*0012*/ 	.short	0x001b
        /*0014*/ 	.byte	0x00, 0xf0, 0x05, 0x00


	//----- nvinfo : EIATTR_KPARAM_INFO
	.align		4
.L_10377:
        /*0018*/ 	.byte	0x04, 0x17
        /*001a*/ 	.short	(.L_10379 - .L_10378)
.L_10378:
        /*001c*/ 	.word	0x00000000
        /*0020*/ 	.short	0x0005
        /*0022*/ 	.short	0x001a
        /*0024*/ 	.byte	0x00, 0xf0, 0x05, 0x00


	//----- nvinfo : EIATTR_KPARAM_INFO
	.align		4
.L_10379:
        /*0028*/ 	.byte	0x04, 0x17
        /*002a*/ 	.short	(.L_10381 - .L_10380)
.L_10380:
        /*002c*/ 	.word	0x00000000
        /*0030*/ 	.short	0x0004
        /*0032*/ 	.short	0x0019
        /*0034*/ 	.byte	0x00, 0xf0, 0x05, 0x00


	//----- nvinfo : EIATTR_KPARAM_INFO
	.align		4
.L_10381:
        /*0038*/ 	.byte	0x04, 0x17
        /*003a*/ 	.short	(.L_10383 - .L_10382)
.L_10382:
        /*003c*/ 	.word	0x00000000
        /*0040*/ 	.short	0x0003
        /*0042*/ 	.short	0x0018
        /*0044*/ 	.byte	0x00, 0xf0, 0x05, 0x00


	//----- nvinfo : EIATTR_KPARAM_INFO
	.align		4
.L_10383:
        /*0048*/ 	.byte	0x04, 0x17
        /*004a*/ 	.short	(.L_10385 - .L_10384)
.L_10384:
        /*004c*/ 	.word	0x00000000
        /*0050*/ 	.short	0x0002
        /*0052*/ 	.short	0x0008
        /*0054*/ 	.byte	0x00, 0xf0, 0x41, 0x00


	//----- nvinfo : EIATTR_KPARAM_INFO
	.align		4
.L_10385:
        /*0058*/ 	.byte	0x04, 0x17
        /*005a*/ 	.short	(.L_10387 - .L_10386)
.L_10386:
        /*005c*/ 	.word	0x00000000
        /*0060*/ 	.short	0x0001
        /*0062*/ 	.short	0x0004
        /*0064*/ 	.byte	0x00, 0xf0, 0x05, 0x00


	//----- nvinfo : EIATTR_KPARAM_INFO
	.align		4
.L_10387:
        /*0068*/ 	.byte	0x04, 0x17
        /*006a*/ 	.short	(.L_10389 - .L_10388)
.L_10388:
        /*006c*/ 	.word	0x00000000
        /*0070*/ 	.short	0x0000
        /*0072*/ 	.short	0x0000
        /*0074*/ 	.byte	0x00, 0xf0, 0x11, 0x00


	//----- nvinfo : EIATTR_SPARSE_MMA_MASK
	.align		4
.L_10389:
        /*0078*/ 	.byte	0x03, 0x50
        /*007a*/ 	.short	0x0000


	//----- nvinfo : EIATTR_MAXREG_COUNT
	.align		4
        /*007c*/ 	.byte	0x03, 0x1b
        /*007e*/ 	.short	0x00ff


	//----- nvinfo : EIATTR_MERCURY_ISA_VERSION
	.align		4
        /*0080*/ 	.byte	0x03, 0x5f
        /*0082*/ 	.short	0x0101


	//----- nvinfo : EIATTR_EXIT_INSTR_OFFSETS
	.align		4
        /*0084*/ 	.byte	0x04, 0x1c
        /*0086*/ 	.short	(.L_10391 - .L_10390)


	//   ....[0]....
.L_10390:
        /*0088*/ 	.word	0x00000420


	//   ....[1]....
        /*008c*/ 	.word	0x000004d0


	//----- nvinfo : EIATTR_MAX_THREADS
	.align		4
.L_10391:
        /*0090*/ 	.byte	0x04, 0x05
        /*0092*/ 	.short	(.L_10393 - .L_10392)
.L_10392:
        /*0094*/ 	.word	0x00000080
        /*0098*/ 	.word	0x00000001
        /*009c*/ 	.word	0x00000001


	//----- nvinfo : EIATTR_CRS_STACK_SIZE
	.align		4
.L_10393:
        /*00a0*/ 	.byte	0x04, 0x1e
        /*00a2*/ 	.short	(.L_10395 - .L_10394)
.L_10394:
        /*00a4*/ 	.word	0x00000000


	//----- nvinfo : EIATTR_CBANK_PARAM_SIZE
	.align		4
.L_10395:
        /*00a8*/ 	.byte	0x03, 0x19
        /*00aa*/ 	.short	0x001c


	//----- nvinfo : EIATTR_PARAM_CBANK
	.align		4
        /*00ac*/ 	.byte	0x04, 0x0a
        /*00ae*/ 	.short	(.L_10397 - .L_10396)
	.align		4
.L_10396:
        /*00b0*/ 	.word	index@(.nv.constant0._ZN2at6native27unrolled_elementwise_kernelIZZZNS0_23bitwise_not_kernel_cudaERNS_18TensorIteratorBaseEENKUlvE_clEvENKUlvE2_clEvEUllE_St5arrayIPcLm2EELi4E23TrivialOffsetCalculatorILi1EjESB_NS0_6memory15LoadWithoutCastENSC_16StoreWithoutCastEEEviT_T0_T2_T3_T4_T5_)
        /*00b4*/ 	.short	0x0210
        /*00b6*/ 	.short	0x001c


	//----- nvinfo : EIATTR_SW_WAR
	.align		4
.L_10397:
        /*00b8*/ 	.byte	0x04, 0x36
        /*00ba*/ 	.short	(.L_10399 - .L_10398)
.L_10398:
        /*00bc*/ 	.word	0x00000008
.L_10399:


//--------------------- .nv.info._ZN2at6native29vectorized_elementwise_kernelILi2EZZZNS0_23bitwise_not_kernel_cudaERNS_18TensorIteratorBaseEENKUlvE_clEvENKUlvE2_clEvEUllE_St5arrayIPcLm2EEEEviT0_T1_ --------------------------
	.section	.nv.info._ZN2at6native29vectorized_elementwise_kernelILi2EZZZNS0_23bitwise_not_kernel_cudaERNS_18TensorIteratorBaseEENKUlvE_clEvENKUlvE2_clEvEUllE_St5arrayIPcLm2EEEEviT0_T1_,"",@"SHT_CUDA_INFO"
	.sectionflags	@""
	.align	4


	//----- nvinfo : EIATTR_CUDA_API_VERSION
	.align		4
        /*0000*/ 	.byte	0x04, 0x37
        /*0002*/ 	.short	(.L_10401 - .L_10400)
.L_10400:
        /*0004*/ 	.word	0x00000082


	//----- nvinfo : EIATTR_KPARAM_INFO
	.align		4
.L_10401:
        /*0008*/ 	.byte	0x04, 0x17
        /*000a*/ 	.short	(.L_10403 - .L_10402)
.L_10402:
        /*000c*/ 	.word	0x00000000
        /*0010*/ 	.short	0x0002
        /*0012*/ 	.short	0x0008
        /*0014*/ 	.byte	0x00, 0xf0, 0x41, 0x00


	//----- nvinfo : EIATTR_KPARAM_INFO
	.align		4
.L_10403:
        /*0018*/ 	.byte	0x04, 0x17
        /*001a*/ 	.short	(.L_10405 - .L_10404)
.L_10404:
        /*001c*/ 	.word	0x00000000
        /*0020*/ 	.short	0x0001
        /*0022*/ 	.short	0x0004
        /*0024*/ 	.byte	0x00, 0xf0, 0x05, 0x00


	//----- nvinfo : EIATTR_KPARAM_INFO
	.align		4
.L_10405:
        /*0028*/ 	.byte	0x04, 0x17
        /*002a*/ 	.short	(.L_10407 - .L_10406)
.L_10406:
        /*002c*/ 	.word	0x00000000
        /*0030*/ 	.short	0x0000
        /*0032*/ 	.short	0x0000
        /*0034*/ 	.byte	0x00, 0xf0, 0x11, 0x00


	//----- nvinfo : EIATTR_SPARSE_MMA_MASK
	.align		4
.L_10407:
        /*0038*/ 	.byte	0x03, 0x50
        /*003a*/ 	.short	0x0000


	//----- nvinfo : EIATTR_MAXREG_COUNT
	.align		4
        /*003c*/ 	.byte	0x03, 0x1b
        /*003e*/ 	.short	0x00ff


	//----- nvinfo : EIATTR_MERCURY_ISA_VERSION
	.align		4
        /*0040*/ 	.byte	0x03, 0x5f
        /*0042*/ 	.short	0x0101


	//----- nvinfo : EIATTR_EXIT_INSTR_OFFSETS
	.align		4
        /*0044*/ 	.byte	0x04, 0x1c
        /*0046*/ 	.short	(.L_10409 - .L_10408)


	//   ....[0]....
.L_10408:
        /*0048*/ 	.word	0x00000320


	//   ....[1]....
        /*004c*/ 	.word	0x00000b90


	//   ....[2]....
        /*0050*/ 	.word	0x00000be0


	//----- nvinfo : EIATTR_MAX_THREADS
	.align		4
.L_10409:
        /*0054*/ 	.byte	0x04, 0x05
        /*0056*/ 	.short	(.L_10411 - .L_10410)
.L_10410:
        /*0058*/ 	.word	0x00000080
        /*005c*/ 	.word	0x00000001
        /*0060*/ 	.word	0x00000001


	//----- nvinfo : EIATTR_CRS_STACK_SIZE
	.align		4
.L_10411:
        /*0064*/ 	.byte	0x04, 0x1e
        /*0066*/ 	.short	(.L_10413 - .L_10412)
.L_10412:
        /*0068*/ 	.word	0x00000000


	//----- nvinfo : EIATTR_CBANK_PARAM_SIZE
	.align		4
.L_10413:
        /*006c*/ 	.byte	0x03, 0x19
        /*006e*/ 	.short	0x0018


	//----- nvinfo : EIATTR_PARAM_CBANK
	.align		4
        /*0070*/ 	.byte	0x04, 0x0a
        /*0072*/ 	.short	(.L_10415 - .L_10414)
	.align		4
.L_10414:
        /*0074*/ 	.word	index@(.nv.constant0._ZN2at6native29vectorized_elementwise_kernelILi2EZZZNS0_23bitwise_not_kernel_cudaERNS_18TensorIteratorBaseEENKUlvE_clEvENKUlvE2_clEvEUllE_St5arrayIPcLm2EEEEviT0_T1_)
        /*0078*/ 	.short	0x0210
        /*007a*/ 	.short	0x0018


	//----- nvinfo : EIATTR_SW_WAR
	.align		4
.L_10415:
        /*007c*/ 	.byte	0x04, 0x36
        /*007e*/ 	.short	(.L_10417 - .L_10416)
.L_10416:
        /*0080*/ 	.word	0x00000008
.L_10417:


//--------------------- .nv.info._ZN2at6native29vectorized_elementwise_kernelILi4EZZZNS0_23bitwise_not_kernel_cudaERNS_18TensorIteratorBaseEENKUlvE_clEvENKUlvE2_clEvEUllE_St5arrayIPcLm2EEEEviT0_T1_ --------------------------
	.section	.nv.info._ZN2at6native29vectorized_elementwise_kernelILi4EZZZNS0_23bitwise_not_kernel_cudaERNS_18TensorIteratorBaseEENKUlvE_clEvENKUlvE2_clEvEUllE_St5arrayIPcLm2EEEEviT0_T1_,"",@"SHT_CUDA_INFO"
	.sectionflags	@""
	.align	4


	//----- nvinfo : EIATTR_CUDA_API_VERSION
	.align		4
        /*0000*/ 	.byte	0x04, 0x37
        /*0002*/ 	.short	(.L_10419 - .L_10418)
.L_10418:
        /*0004*/ 	.word	0x00000082


	//----- nvinfo : EIATTR_KPARAM_INFO
	.align		4
.L_10419:
        /*0008*/ 	.byte	0x04, 0x17
        /*000a*/ 	.short	(.L_10421 - .L_10420)
.L_10420:
        /*000c*/ 	.word	0x00000000
        /*0010*/ 	.short	0x0002
        /*0012*/ 	.short	0x0008
        /*0014*/ 	.byte	0x00, 0xf0, 0x41, 0x00


	//----- nvinfo : EIATTR_KPARAM_INFO
	.align		4
.L_10421:
        /*0018*/ 	.byte	0x04, 0x17
        /*001a*/ 	.short	(.L_10423 - .L_10422)
.L_10422:
        /*001c*/ 	.word	0x00000000
        /*0020*/ 	.short	0x0001
        /*0022*/ 	.short	0x0004
        /*0024*/ 	.byte	0x00, 0xf0, 0x05, 0x00


	//----- nvinfo : EIATTR_KPARAM_INFO
	.align		4
.L_10423:
        /*0028*/ 	.byte	0x04, 0x17
        /*002a*/ 	.short	(.L_10425 - .L_10424)
.L_10424:
        /*002c*/ 	.word	0x00000000
        /*0030*/ 	.short	0x0000
        /*0032*/ 	.short	0x0000
        /*0034*/ 	.byte	0x00, 0xf0, 0x11, 0x00


	//----- nvinfo : EIATTR_SPARSE_MMA_MASK
	.align		4
.L_10425:
        /*0038*/ 	.byte	0x03, 0x50
        /*003a*/ 	.short	0x0000


	//----- nvinfo : EIATTR_MAXREG_COUNT
	.align		4
        /*003c*/ 	.byte	0x03, 0x1b
        /*003e*/ 	.short	0x00ff


	//----- nvinfo : EIATTR_MERCURY_ISA_VERSION
	.align		4
        /*0040*/ 	.byte	0x03, 0x5f
        /*0042*/ 	.short	0x0101


	//----- nvinfo : EIATTR_EXIT_INSTR_OFFSETS
	.align		4
        /*0044*/ 	.byte	0x04, 0x1c
        /*0046*/ 	.short	(.L_10427 - .L_10426)


	//   ....[0]....
.L_10426:
        /*0048*/ 	.word	0x00000320


	//   ....[1]....
        /*004c*/ 	.word	0x00000b90


	//   ....[2]....
        /*0050*/ 	.word	0x00000be0


	//----- nvinfo : EIATTR_MAX_THREADS
	.align		4
.L_10427:
        /*0054*/ 	.byte	0x04, 0x05
        /*0056*/ 	.short	(.L_10429 - .L_10428)
.L_10428:
        /*0058*/ 	.word	0x00000080
        /*005c*/ 	.word	0x00000001
        /*0060*/ 	.word	0x00000001


	//----- nvinfo : EIATTR_CRS_STACK_SIZE
	.align		4
.L_10429:
        /*0064*/ 	.byte	0x04, 0x1e
        /*0066*/ 	.short	(.L_10431 - .L_10430)
.L_10430:
        /*0068*/ 	.word	0x00000000


	//----- nvinfo : EIATTR_CBANK_PARAM_SIZE
	.align		4
.L_10431:
        /*006c*/ 	.byte	0x03, 0x19
        /*006e*/ 	.short	0x0018


	//----- nvinfo : EIATTR_PARAM_CBANK
	.align		4
        /*0070*/ 	.byte	0x04, 0x0a
        /*0072*/ 	.short	(.L_10433 - .L_10432)
	.align		4
.L_10432:
        /*0074*/ 	.word	index@(.nv.constant0._ZN2at6native29vectorized_elementwise_kernelILi4EZZZNS0_23bitwise_not_kernel_cudaERNS_18TensorIteratorBaseEENKUlvE_clEvENKUlvE2_clEvEUllE_St5arrayIPcLm2EEEEviT0_T1_)
        /*0078*/ 	.short	0x0210
        /*007a*/ 	.short	0x0018


	//----- nvinfo : EIATTR_SW_WAR
	.align		4
.L_10433:
        /*007c*/ 	.byte	0x04, 0x36
        /*007e*/ 	.short	(.L_10435 - .L_10434)
.L_10434:
        /*0080*/ 	.word	0x00000008
.L_10435:


//--------------------- .nv.info._ZN2at6native29vectorized_elementwise_kernelILi8EZZZNS0_23bitwise_not_kernel_cudaERNS_18TensorIteratorBaseEENKUlvE_clEvENKUlvE2_clEvEUllE_St5arrayIPcLm2EEEEviT0_T1_ --------------------------
	.section	.nv.info._ZN2at6native29vectorized_elementwise_kernelILi8EZZZNS0_23bitwise_not_kernel_cudaERNS_18TensorIteratorBaseEENKUlvE_clEvENKUlvE2_clEvEUllE_St5arrayIPcLm2EEEEviT0_T1_,"",@"SHT_CUDA_INFO"
	.sectionflags	@""
	.align	4


	//----- nvinfo : EIATTR_CUDA_API_VERSION
	.align		4
        /*0000*/ 	.byte	0x04, 0x37
        /*0002*/ 	.short	(.L_10437 - .L_10436)
.L_10436:
        /*0004*/ 	.word	0x00000082


	//----- nvinfo : EIATTR_KPARAM_INFO
	.align		4
.L_10437:
        /*0008*/ 	.byte	0x04, 0x17
        /*000a*/ 	.short	(.L_10439 - .L_10438)
.L_10438:
        /*000c*/ 	.word	0x00000000
        /*0010*/ 	.short	0x0002
        /*0012*/ 	.short	0x0008
        /*0014*/ 	.byte	0x00, 0xf0, 0x41, 0x00


	//----- nvinfo : EIATTR_KPARAM_INFO
	.align		4
.L_10439:
        /*0018*/ 	.byte	0x04, 0x17
        /*001a*/ 	.short	(.L_10441 - .L_10440)
.L_10440:
        /*001c*/ 	.word	0x00000000
        /*0020*/ 	.short	0x0001
        /*0022*/ 	.short	0x0004
        /*0024*/ 	.byte	0x00, 0xf0, 0x05, 0x00


	//----- nvinfo : EIATTR_KPARAM_INFO
	.align		4
.L_10441:
        /*0028*/ 	.byte	0x04, 0x17
        /*002a*/ 	.short	(.L_10443 - .L_10442)
.L_10442:
        /*002c*/ 	.word	0x00000000
        /*0030*/ 	.short	0x0000
        /*0032*/ 	.short	0x0000
        /*0034*/ 	.byte	0x00, 0xf0, 0x11, 0x00


	//----- nvinfo : EIATTR_SPARSE_MMA_MASK
	.align		4
.L_10443:
        /*0038*/ 	.byte	0x03, 0x50
        /*003a*/ 	.short	0x0000


	//----- nvinfo : EIATTR_MAXREG_COUNT
	.align		4
        /*003c*/ 	.byte	0x03, 0x1b
        /*003e*/ 	.short	0x00ff


	//----- nvinfo : EIATTR_MERCURY_ISA_VERSION
	.align		4
        /*0040*/ 	.byte	0x03, 0x5f
        /*0042*/ 	.short	0x0101


	//----- nvinfo : EIATTR_EXIT_INSTR_OFFSETS
	.align		4
        /*0044*/ 	.byte	0x04, 0x1c
        /*0046*/ 	.short	(.L_10445 - .L_10444)


	//   ....[0]....
.L_10444:
        /*0048*/ 	.word	0x00000320


	//   ....[1]....
        /*004c*/ 	.word	0x00000b90


	//   ....[2]....
        /*0050*/ 	.word	0x00000be0


	//----- nvinfo : EIATTR_MAX_THREADS
	.align		4
.L_10445:
        /*0054*/ 	.byte	0x04, 0x05
        /*0056*/ 	.short	(.L_10447 - .L_10446)
.L_10446:
        /*0058*/ 	.word	0x00000080
        /*005c*/ 	.word	0x00000001
        /*0060*/ 	.word	0x00000001


	//----- nvinfo : EIATTR_CRS_STACK_SIZE
	.align		4
.L_10447:
        /*0064*/ 	.byte	0x04, 0x1e
        /*0066*/ 	.short	(.L_10449 - .L_10448)
.L_10448:
        /*0068*/ 	.word	0x00000000


	//----- nvinfo : EIATTR_CBANK_PARAM_SIZE
	.align		4
.L_10449:
        /*006c*/ 	.byte	0x03, 0x19
        /*006e*/ 	.short	0x0018


	//----- nvinfo : EIATTR_PARAM_CBANK
	.align		4
        /*0070*/ 	.byte	0x04, 0x0a
        /*0072*/ 	.short	(.L_10451 - .L_10450)
	.align		4
.L_10450:
        /*0074*/ 	.word	index@(.nv.constant0._ZN2at6native29vectorized_elementwise_kernelILi8EZZZNS0_23bitwise_not_kernel_cudaERNS_18TensorIteratorBaseEENKUlvE_clEvENKUlvE2_clEvEUllE_St5arrayIPcLm2EEEEviT0_T1_)
        /*0078*/ 	.short	0x0210
        /*007a*/ 	.short	0x0018


	//----- nvinfo : EIATTR_SW_WAR
	.align		4
.L_10451:
        /*007c*/ 	.byte	0x04, 0x36
        /*007e*/ 	.short	(.L_10453 - .L_10452)
.L_10452:
        /*0080*/ 	.word	0x00000008
.L_10453:


//--------------------- .nv.info._ZN2at6native18elementwise_kernelILi128ELi4EZNS0_15gpu_kernel_implIZZZNS0_23bitwise_not_kernel_cudaERNS_18TensorIteratorBaseEENKUlvE_clEvENKUlvE1_clEvEUliE_EEvS4_RKT_EUliE_EEviT1_ --------------------------
	.section	.nv.info._ZN2at6native18elementwise_kernelILi128ELi4EZNS0_15gpu_kernel_implIZZZNS0_23bitwise_not_kernel_cudaERNS_18TensorIteratorBaseEENKUlvE_clEvENKUlvE1_clEvEUliE_EEvS4_RKT_EUliE_EEviT1_,"",@"SHT_CUDA_INFO"
	.sectionflags	@""
	.align	4


	//----- nvinfo : EIATTR_CUDA_API_VERSION
	.align		4
        /*0000*/ 	.byte	0x04, 0x37
        /*0002*/ 	.short	(.L_10455 - .L_10454)
.L_10454:
        /*0004*/ 	.word	0x00000082


	//----- nvinfo : EIATTR_KPARAM_INFO
	.align		4
.L_10455:
        /*0008*/ 	.byte	0x04, 0x17
        /*000a*/ 	.short	(.L_10457 - .L_10456)
.L_10456:
        /*000c*/ 	.word	0x00000000
        /*0010*/ 	.short	0x0001
        /*0012*/ 	.short	0x0008
        /*0014*/ 	.byte	0x00, 0xf0, 0x61, 0x08


	//----- nvinfo : EIATTR_KPARAM_INFO
	.align		4
.L_10457:
        /*0018*/ 	.byte	0x04, 0x17
        /*001a*/ 	.short	(.L_10459 - .L_10458)
.L_10458:
        /*001c*/ 	.word	0x00000000
        /*0020*/ 	.short	0x0000
        /*0022*/ 	.short	0x0000
        /*0024*/ 	.byte	0x00, 0xf0, 0x11, 0x00


	//----- nvinfo : EIATTR_SPARSE_MMA_MASK
	.align		4
.L_10459:
        /*0028*/ 	.byte	0x03, 0x50
        /*002a*/ 	.short	0x0000


	//----- nvinfo : EIATTR_MAXREG_COUNT
	.align		4
        /*002c*/ 	.byte	0x03, 0x1b
        /*002e*/ 	.short	0x0080


	//----- nvinfo : EIATTR_EXTERNS
	.align		4
        /*0030*/ 	.byte	0x04, 0x0f
        /*0032*/ 	.short	(.L_10461 - .L_10460)


	//   ....[0]....
	.align		4
.L_10460:
        /*0034*/ 	.word	index@(__assertfail)


	//----- nvinfo : EIATTR_MERCURY_ISA_VERSION
	.align		4
.L_10461:
        /*0038*/ 	.byte	0x03, 0x5f
        /*003a*/ 	.short	0x0101


	//----- nvinfo : EIATTR_SYSCALL_OFFSETS
	.align		4
        /*003c*/ 	.byte	0x04, 0x46
        /*003e*/ 	.short	(.L_10463 - .L_10462)


	//   ....[0]....
.L_10462:
        /*0040*/ 	.word	0x00002170


	//   ....[1]....
        /*0044*/ 	.word	0x00002fb0


	//   ....[2]....
        /*0048*/ 	.word	0x00005150


	//   ....[3]....
        /*004c*/ 	.word	0x00005f90


	//   ....[4]....
        /*0050*/ 	.word	0x00008120


	//   ....[5]....
        /*0054*/ 	.word	0x00008f60


	//   ....[6]....
        /*0058*/ 	.word	0x0000b0e0


	//   ....[7]....
        /*005c*/ 	.word	0x0000bf20


	//----- nvinfo : EIATTR_EXIT_INSTR_OFFSETS
	.align		4
.L_10463:
        /*0060*/ 	.byte	0x04, 0x1c
        /*0062*/ 	.short	(.L_10465 - .L_10464)


	//   ....[0]....
.L_10464:
        /*0064*/ 	.word	0x00009000


	//   ....[1]....
        /*0068*/ 	.word	0x0000b210


	//   ....[2]....
        /*006c*/ 	.word	0x0000b230


	//   ....[3]....
        /*0070*/ 	.word	0x0000b2c0


	//   ....[4]....
        /*0074*/ 	.word	0x0000b2e0


	//   ....[5]....
        /*0078*/ 	.word	0x0000b300


	//   ....[6]....
        /*007c*/ 	.word	0x0000b390


	//   ....[7]....
        /*0080*/ 	.word	0x0000b3d0


	//   ....[8]....
        /*0084*/ 	.word	0x0000b470


	//   ....[9]....
        /*0088*/ 	.word	0x0000b4c0


	//   ....[10]....
        /*008c*/ 	.word	0x0000b4f0


	//   ....[11]....
        /*0090*/ 	.word	0x0000b5b0


	//   ....[12]....
        /*0094*/ 	.word	0x0000b5f0


	//   ....[13]....
        /*0098*/ 	.word	0x0000b780


	//   ....[14]....
        /*009c*/ 	.word	0x0000b8e0


	//   ....[15]....
        /*00a0*/ 	.word	0x0000b920


	//   ....[16]....
        /*00a4*/ 	.word	0x0000b9c0


	//   ....[17]....
        /*00a8*/ 	.word	0x0000bb40


	//   ....[18]....
        /*00ac*/ 	.word	0x0000bcc0


	//   ....[19]....
        /*00b0*/ 	.word	0x0000be20


	//   ....[20]....
        /*00b4*/ 	.word	0x0000bf30


	//   ....[21]....
        /*00b8*/ 	.word	0x0000bf60


	//   ....[22]....
        /*00bc*/ 	.word	0x0000bf80


	//----- nvinfo : EIATTR_MAX_THREADS
	.align		4
.L_10465:
        /*00c0*/ 	.byte	0x04, 0x05
        /*00c2*/ 	.short	(.L_10467 - .L_10466)
.L_10466:
        /*00c4*/ 	.word	0x00000080
        /*00c8*/ 	.word	0x00000001
        /*00cc*/ 	.word	0x00000001


	//----- nvinfo : EIATTR_CRS_STACK_SIZE
	.align		4
.L_10467:
        /*00d0*/ 	.byte	0x04, 0x1e
        /*00d2*/ 	.short	(.L_10469 - .L_10468)
.L_10468:
        /*00d4*/ 	.word	0x00000000


	//----- nvinfo : EIATTR_CBANK_PARAM_SIZE
	.align		4
.L_10469:
        /*00d8*/ 	.byte	0x03, 0x19
        /*00da*/ 	.short	0x0220


	//----- nvinfo : EIATTR_PARAM_CBANK
	.align		4
        /*00dc*/ 	.byte	0x04, 0x0a
        /*00de*/ 	.short	(.L_10471 - .L_10470)
	.align		4
.L_10470:
        /*00e0*/ 	.word	index@(.nv.constant0._ZN2at6native18elementwise_kernelILi128ELi4EZNS0_15gpu_kernel_implIZZZNS0_23bitwise_not_kernel_cudaERNS_18TensorIteratorBaseEENKUlvE_clEvENKUlvE1_clEvEUliE_EEvS4_RKT_EUliE_EEviT1_)
        /*00e4*/ 	.short	0x0210
        /*00e6*/ 	.short	0x0220


	//----- nvinfo : EIATTR_SW_WAR
	.align		4
.L_10471:
        /*00e8*/ 	.byte	0x04, 0x36
        /*00ea*/ 	.short	(.L_10473 - .L_10472)
.L_10472:
        /*00ec*/ 	.word	0x00000008
.L_10473:


//--------------------- .nv.info._ZN2at6native27unrolled_elementwise_kernelIZZZNS0_23bitwise_not_kernel_cudaERNS_18TensorIteratorBaseEENKUlvE_clEvENKUlvE1_clEvEUliE_St5arrayIPcLm2EELi4E23TrivialOffsetCalculatorILi1EjESB_NS0_6memory12LoadWithCastILi1EEENSC_13StoreWithCastILi1EEEEEviT_T0_T2_T3_T4_T5_ --------------------------
	.section	.nv.info._ZN2at6native27unrolled_elementwise_kernelIZZZNS0_23bitwise_not_kernel_cudaERNS_18TensorIteratorBaseEENKUlvE_clEvENKUlvE1_clEvEUliE_St5arrayIPcLm2EELi4E23TrivialOffsetCalculatorILi1EjESB_NS0_6memory12LoadWithCastILi1EEENSC_13StoreWithCastILi1EEEEEviT_T0_T2_T3_T4_T5_,"",@"SHT_CUDA_INFO"
	.sectionflags	@""
	.align	4


	//----- nvinfo : EIATTR_CUDA_API_VERSION
	.align		4
        /*0000*/ 	.byte	0x04, 0x37
        /*0002*/ 	.short	(.L_10475 - .L_10474)
.L_10474:
        /*0004*/ 	.word	0x00000082


	//----- nvinfo : EIATTR_KPARAM_INFO
	.align		4
.L_10475:
        /*0008*/ 	.byte	0x04, 0x17
        /*000a*/ 	.short	(.L_10477 - .L_10476)
.L_10476:
        /*000c*/ 	.word	0x00000000
        /*0010*/ 	.short	0x0006
        /*0012*/ 	.short	0x0024
        /*0014*/ 	.byte	0x00, 0xf0, 0x21, 0x00


	//----- nvinfo : EIATTR_KPARAM_INFO
	.align		4
.L_10477:
        /*0018*/ 	.byte	0x04, 0x17
        /*001a*/ 	.short	(.L_10479 - .L_10478)
.L_10478:
        /*001c*/ 	.word	0x00000000
        /*0020*/ 	.short	0x0005
        /*0022*/ 	.short	0x001c
        /*0024*/ 	.byte	0x00, 0xf0, 0x21, 0x00


	//----- nvinfo : EIATTR_KPARAM_INFO
	.align		4
.L_10479:
        /*0028*/ 	.byte	0x04, 0x17
        /*002a*/ 	.short	(.L_10481 - .L_10480)
.L_10480:
        /*002c*/ 	.word	0x00000000
        /*0030*/ 	.short	0x0004
        /*0032*/ 	.short	0x0019
        /*0034*/ 	.byte	0x00, 0xf0, 0x05, 0x00


	//----- nvinfo : EIATTR_KPARAM_INFO
	.align		4
.L_10481:
        /*0038*/ 	.byte	0x04, 0x17
        /*003a*/ 	.short	(.L_10483 - .L_10482)
.L_10482:
        /*003c*/ 	.word	0x00000000
        /*0040*/ 	.short	0x0003
        /*0042*/ 	.short	0x0018
        /*0044*/ 	.byte	0x00, 0xf0, 0x05, 0x00


	//----- nvinfo : EIATTR_KPARAM_INFO
	.align		4
.L_10483:
        /*0048*/ 	.byte	0x04, 0x17
        /*004a*/ 	.short	(.L_10485 - .L_10484)
.L_10484:
        /*004c*/ 	.word	0x00000000
        /*0050*/ 	.short	0x0002
        /*0052*/ 	.short	0x0008
        /*0054*/ 	.byte	0x00, 0xf0, 0x41, 0x00


	//----- nvinfo : EIATTR_KPARAM_INFO
	.align		4
.L_10485:
        /*0058*/ 	.byte	0x04, 0x17
        /*005a*/ 	.short	(.L_10487 - .L_10486)
.L_10486:
        /*005c*/ 	.word	0x00000000
        /*0060*/ 	.short	0x0001
        /*0062*/ 	.short	0x0004
        /*0064*/ 	.byte	0x00, 0xf0, 0x05, 0x00


	//----- nvinfo : EIATTR_KPARAM_INFO
	.align		4
.L_10487:
        /*0068*/ 	.byte	0x04, 0x17
        /*006a*/ 	.short	(.L_10489 - .L_10488)
.L_10488:
        /*006c*/ 	.word	0x00000000
        /*0070*/ 	.short	0x0000
        /*0072*/ 	.short	0x0000
        /*0074*/ 	.byte	0x00, 0xf0, 0x11, 0x00


	//----- nvinfo : EIATTR_SPARSE_MMA_MASK
	.align		4
.L_10489:
        /*0078*/ 	.byte	0x03, 0x50
        /*007a*/ 	.short	0x0000


	//----- nvinfo : EIATTR_MAXREG_COUNT
	.align		4
        /*007c*/ 	.byte	0x03, 0x1b
        /*007e*/ 	.short	0x00ff


	//----- nvinfo : EIATTR_EXTERNS
	.align		4
        /*0080*/ 	.byte	0x04, 0x0f
        /*0082*/ 	.short	(.L_10491 - .L_10490)


	//   ....[0]....
	.align		4
.L_10490:
        /*0084*/ 	.word	index@(__assertfail)


	//----- nvinfo : EIATTR_MERCURY_ISA_VERSION
	.align		4
.L_10491:
        /*0088*/ 	.byte	0x03, 0x5f
        /*008a*/ 	.short	0x0101


	//----- nvinfo : EIATTR_SYSCALL_OFFSETS
	.align		4
        /*008c*/ 	.byte	0x04, 0x46
        /*008e*/ 	.short	(.L_10493 - .L_10492)


	//   ....[0]....
.L_10492:
        /*0090*/ 	.word	0x00000ea0


	//   ....[1]....
        /*0094*/ 	.word	0x00001d30


	//   ....[2]....
        /*0098*/ 	.word	0x00002bd0


	//   ....[3]....
        /*009c*/ 	.word	0x00003a30


	//   ....[4]....
        /*00a0*/ 	.word	0x00004970


	//   ....[5]....
        /*00a4*/ 	.word	0x00005860


	//   ....[6]....
        /*00a8*/ 	.word	0x00006750


	//   ....[7]....
        /*00ac*/ 	.word	0x00007630


	//----- nvinfo : EIATTR_EXIT_INSTR_OFFSETS
	.align		4
.L_10493:
        /*00b0*/ 	.byte	0x04, 0x1c
        /*00b2*/ 	.short	(.L_10495 - .L_10494)


	//   ....[0]....
.L_10494:
        /*00b4*/ 	.word	0x000067f0


	//   ....[1]....
        /*00b8*/ 	.word	0x00006920


	//   ....[2]....
        /*00bc*/ 	.word	0x00006940


	//   ....[3]....
        /*00c0*/ 	.word	0x000069d0


	//   ....[4]....
        /*00c4*/ 	.word	0x000069f0


	//   ....[5]....
        /*00c8*/ 	.word	0x00006a10


	//   ....[6]....
        /*00cc*/ 	.word	0x00006aa0


	//   ....[7]....
        /*00d0*/ 	.word	0x00006ae0


	//   ....[8]....
        /*00d4*/ 	.word	0x00006b80


	//   ....[9]....
        /*00d8*/ 	.word	0x00006bd0


	//   ....[10]....
        /*00dc*/ 	.word	0x00006c00


	//   ....[11]....
        /*00e0*/ 	.word	0x00006cc0


	//   ....[12]....
        /*00e4*/ 	.word	0x00006d00


	//   ....[13]....
        /*00e8*/ 	.word	0x00006e90


	//   ....[14]....
        /*00ec*/ 	.word	0x00006ff0


	//   ....[15]....
        /*00f0*/ 	.word	0x00007030


	//   ....[16]....
        /*00f4*/ 	.word	0x000070d0


	//   ....[17]....
        /*00f8*/ 	.word	0x00007250


	//   ....[18]....
        /*00fc*/ 	.word	0x000073d0


	//   ....[19]....
        /*0100*/ 	.word	0x00007530


	//   ....[20]....
        /*0104*/ 	.word	0x00007640


	//   ....[21]....
        /*0108*/ 	.word	0x00007670


	//   ....[22]....
        /*010c*/ 	.word	0x00007690


	//----- nvinfo : EIATTR_MAX_THREADS
	.align		4
.L_10495:
        /*0110*/ 	.byte	0x04, 0x05
        /*0112*/ 	.short	(.L_10497 - .L_10496)
.L_10496:
        /*0114*/ 	.word	0x00000080
        /*0118*/ 	.word	0x00000001
        /*011c*/ 	.word	0x00000001


	//----- nvinfo : EIATTR_CRS_STACK_SIZE
	.align		4
.L_10497:
        /*0120*/ 	.byte	0x04, 0x1e
        /*0122*/ 	.short	(.L_10499 - .L_10498)
.L_10498:
        /*0124*/ 	.word	0x00000000


	//----- nvinfo : EIATTR_CBANK_PARAM_SIZE
	.align		4
.L_10499:
        /*0128*/ 	.byte	0x03, 0x19
        /*012a*/ 	.short	0x002c


	//----- nvinfo : EIATTR_PARAM_CBANK
	.align		4
        /*012c*/ 	.byte	0x04, 0x0a
        /*012e*/ 	.short	(.L_10501 - .L_10500)
	.align		4
.L_10500:
        /*0130*/ 	.word	index@(.nv.constant0._ZN2at6native27unrolled_elementwise_kernelIZZZNS0_23bitwise_not_kernel_cudaERNS_18TensorIteratorBaseEENKUlvE_clEvENKUlvE1_clEvEUliE_St5arrayIPcLm2EELi4E23TrivialOffsetCalculatorILi1EjESB_NS0_6memory12LoadWithCastILi1EEENSC_13StoreWithCastILi1EEEEEviT_T0_T2_T3_T4_T5_)
        /*0134*/ 	.short	0x0210
        /*0136*/ 	.short	0x002c


	//----- nvinfo : EIATTR_SW_WAR
	.align		4
.L_10501:
        /*0138*/ 	.byte	0x04, 0x36
        /*013a*/ 	.short	(.L_10503 - .L_10502)
.L_10502:
        /*013c*/ 	.word	0x00000008
.L_10503:


//--------------------- .nv.info._ZN2at6native18elementwise_kernelILi128ELi2EZNS0_22gpu_kernel_impl_nocastIZZZNS0_23bitwise_not_kernel_cudaERNS_18TensorIteratorBaseEENKUlvE_clEvENKUlvE1_clEvEUliE_EEvS4_RKT_EUliE_EEviT1_ --------------------------
	.section	.nv.info._ZN2at6native18elementwise_kernelILi128ELi2EZNS0_22gpu_kernel_impl_nocastIZZZNS0_23bitwise_not_kernel_cudaERNS_18TensorIteratorBaseEENKUlvE_clEvENKUlvE1_clEvEUliE_EEvS4_RKT_EUliE_EEviT1_,"",@"SHT_CUDA_INFO"
	.sectionflags	@""
	.align	4


	//----- nvinfo : EIATTR_CUDA_API_VERSION
	.align		4
        /*0000*/ 	.byte	0x04, 0x37
        /*0002*/ 	.short	(.L_10505 - .L_10504)
.L_10504:
        /*0004*/ 	.word	0x00000082


	//----- nvinfo : EIATTR_KPARAM_INFO
	.align		4
.L_10505:
        /*0008*/ 	.byte	0x04, 0x17
        /*000a*/ 	.short	(.L_10507 - .L_10506)
.L_10506:
        /*000c*/ 	.word	0x00000000
        /*0010*/ 	.short	0x0001
        /*0012*/ 	.short	0x0008
        /*0014*/ 	.byte	0x00, 0xf0, 0x61, 0x08


	//----- nvinfo : EIATTR_KPARAM_INFO
	.align		4
.L_10507:
        /*0018*/ 	.byte	0x04, 0x17
        /*001a*/ 	.short	(.L_10509 - .L_10508)
.L_10508:
        /*001c*/ 	.word	0x00000000
        /*0020*/ 	.short	0x0000
        /*0022*/ 	.short	0x0000
        /*0024*/ 	.byte	0x00, 0xf0, 0x11, 0x00


	//----- nvinfo : EIATTR_SPARSE_MMA_MASK
	.align		4
.L_10509:
        /*0028*/ 	.byte	0x03, 0x50
        /*002a*/ 	.short	0x0000


	//----- nvinfo : EIATTR_MAXREG_COUNT
	.align		4
        /*002c*/ 	.byte	0x03, 0x1b
        /*002e*/ 	.short	0x0080


	//----- nvinfo : EIATTR_MERCURY_ISA_VERSION
	.align		4
        /*0030*/ 	.byte	0x03, 0x5f
        /*0032*/ 	.short	0x0101


	//----- nvinfo : EIATTR_EXIT_INSTR_OFFSETS
	.align		4
        /*0034*/ 	.byte	0x04, 0x1c
        /*0036*/ 	.short	(.L_10511 - .L_10510)


	//   ....[0]....
.L_10510:
        /*0038*/ 	.word	0x00001440


	//   ....[1]....
        /*003c*/ 	.word	0x000027d0


	//----- nvinfo : EIATTR_MAX_THREADS
	.align		4
.L_10511:
        /*0040*/ 	.byte	0x04, 0x05
        /*0042*/ 	.short	(.L_10513 - .L_10512)
.L_10512:
        /*0044*/ 	.word	0x00000080
        /*0048*/ 	.word	0x00000001
        /*004c*/ 	.word	0x00000001


	//----- nvinfo : EIATTR_CRS_STACK_SIZE
	.align		4
.L_10513:
        /*0050*/ 	.byte	0x04, 0x1e
        /*0052*/ 	.short	(.L_10515 - .L_10514)
.L_10514:
        /*0054*/ 	.word	0x00000000


	//----- nvinfo : EIATTR_CBANK_PARAM_SIZE
	.align		4
.L_10515:
        /*0058*/ 	.byte	0x03, 0x19
        /*005a*/ 	.short	0x0220


	//----- nvinfo : EIATTR_PARAM_CBANK
	.align		4
        /*005c*/ 	.byte	0x04, 0x0a
        /*005e*/ 	.short	(.L_10517 - .L_10516)
	.align		4
.L_10516:
        /*0060*/ 	.word	index@(.nv.constant0._ZN2at6native18elementwise_kernelILi128ELi2EZNS0_22gpu_kernel_impl_nocastIZZZNS0_23bitwise_not_kernel_cudaERNS_18TensorIteratorBaseEENKUlvE_clEvENKUlvE1_clEvEUliE_EEvS4_RKT_EUliE_EEviT1_)
        /*0064*/ 	.short	0x0210
        /*0066*/ 	.short	0x0220


	//----- nvinfo : EIATTR_SW_WAR
	.align		4
.L_10517:
        /*0068*/ 	.byte	0x04, 0x36
        /*006a*/ 	.short	(.L_10519 - .L_10518)
.L_10518:
        /*006c*/ 	.word	0x00000008
.L_10519:


//--------------------- .nv.info._ZN2at6native27unrolled_elementwise_kernelIZZZNS0_23bitwise_not_kernel_cudaERNS_18TensorIteratorBaseEENKUlvE_clEvENKUlvE1_clEvEUliE_St5arrayIPcLm2EELi4E23TrivialOffsetCalculatorILi1EjESB_NS0_6memory15LoadWithoutCastENSC_16StoreWithoutCastEEEviT_T0_T2_T3_T4_T5_ --------------------------
	.section	.nv.info._ZN2at6native27unrolled_elementwise_kernelIZZZNS0_23bitwise_not_kernel_cudaERNS_18TensorIteratorBaseEENKUlvE_clEvENKUlvE1_clEvEUliE_St5arrayIPcLm2EELi4E23TrivialOffsetCalculatorILi1EjESB_NS0_6memory15LoadWithoutCastENSC_16StoreWithoutCastEEEviT_T0_T2_T3_T4_T5_,"",@"SHT_CUDA_INFO"
	.sectionflags	@""
	.align	4


	//----- nvinfo : EIATTR_CUDA_API_VERSION
	.align		4
        /*0000*/ 	.byte	0x04, 0x37
        /*0002*/ 	.short	(.L_10521 - .L_10520)
.L_10520:
        /*0004*/ 	.word	0x00000082


	//----- nvinfo : EIATTR_KPARAM_INFO
	.align		4
.L_10521:
        /*0008*/ 	.byte	0x04, 0x17
        /*000a*/ 	.short	(.L_10523 - .L_10522)
.L_10522:
        /*000c*/ 	.word	0x00000000
        /*0010*/ 	.short	0x0006
        /*0012*/ 	.short	0x001b
        /*0014*/ 	.byte	0x00, 0xf0, 0x05, 0x00


	//----- nvinfo : EIATTR_KPARAM_INFO
	.align		4
.L_10523:
        /*0018*/ 	.byte	0x04, 0x17
        /*001a*/ 	.short	(.L_10525 - .L_10524)
.L_10524:
        /*001c*/ 	.word	0x00000000
        /*0020*/ 	.short	0x0005
        /*0022*/ 	.short	0x001a
        /*0024*/ 	.byte	0x00, 0xf0, 0x05, 0x00


	//----- nvinfo : EIATTR_KPARAM_INFO
	.align		4
.L_10525:
        /*0028*/ 	.byte	0x04, 0x17
        /*002a*/ 	.short	(.L_10527 - .L_10526)
.L_10526:
        /*002c*/ 	.word	0x00000000
        /*0030*/ 	.short	0x0004
        /*0032*/ 	.short	0x0019
        /*0034*/ 	.byte	0x00, 0xf0, 0x05, 0x00


	//----- nvinfo : EIATTR_KPARAM_INFO
	.align		4
.L_10527:
        /*0038*/ 	.byte	0x04, 0x17
        /*003a*/ 	.short	(.L_10529 - .L_10528)
.L_10528:
        /*003c*/ 	.word	0x00000000
        /*0040*/ 	.short	0x0003
        /*0042*/ 	.short	0x0018
        /*0044*/ 	.byte	0x00, 0xf0, 0x05, 0x00


	//----- nvinfo : EIATTR_KPARAM_INFO
	.align		4
.L_10529:
        /*0048*/ 	.byte	0x04, 0x17
        /*004a*/ 	.short	(.L_10531 - .L_10530)
.L_10530:
        /*004c*/ 	.word	0x00000000
        /*0050*/ 	.short	0x0002
        /*0052*/ 	.short	0x0008
        /*0054*/ 	.byte	0x00, 0xf0, 0x41, 0x00


	//----- nvinfo : EIATTR_KPARAM_INFO
	.align		4
.L_10531:
        /*0058*/ 	.byte	0x04, 0x17
        /*005a*/ 	.short	(.L_10533 - .L_10532)
.L_10532:
        /*005c*/ 	.word	0x00000000
        /*0060*/ 	.short	0x0001
        /*0062*/ 	.short	0x0004
        /*0064*/ 	.byte	0x00, 0xf0, 0x05, 0x00


	//----- nvinfo : EIATTR_KPARAM_INFO
	.align		4
.L_10533:
        /*0068*/ 	.byte	0x04, 0x17
        /*006a*/ 	.short	(.L_10535 - .L_10534)
.L_10534:
        /*006c*/ 	.word	0x00000000
        /*0070*/ 	.short	0x0000
        /*0072*/ 	.short	0x0000
        /*0074*/ 	.byte	0x00, 0xf0, 0x11, 0x00


	//----- nvinfo : EIATTR_SPARSE_MMA_MASK
	.align		4
.L_10535:
        /*0078*/ 	.byte	0x03, 0x50
        /*007a*/ 	.short	0x0000


	//----- nvinfo : EIATTR_MAXREG_COUNT
	.align		4
        /*007c*/ 	.byte	0x03, 0x1b
        /*007e*/ 	.short	0x00ff


	//----- nvinfo : EIATTR_MERCURY_ISA_VERSION
	.align		4
        /*0080*/ 	.byte	0x03, 0x5f
        /*0082*/ 	.short	0x0101


	//----- nvinfo : EIATTR_EXIT_INSTR_OFFSETS
	.align		4
        /*0084*/ 	.byte	0x04, 0x1c
        /*0086*/ 	.short	(.L_10537 - .L_10536)


	//   ....[0]....
.L_10536:
        /*0088*/ 	.word	0x00000380


	//   ....[1]....
        /*008c*/ 	.word	0x000003f0


	//----- nvinfo : EIATTR_MAX_THREADS
	.align		4
.L_10537:
        /*0090*/ 	.byte	0x04, 0x05
        /*0092*/ 	.short	(.L_10539 - .L_10538)
.L_10538:
        /*0094*/ 	.word	0x00000080
        /*0098*/ 	.word	0x00000001
        /*009c*/ 	.word	0x00000001


	//----- nvinfo : EIATTR_CRS_STACK_SIZE
	.align		4
.L_10539:
        /*00a0*/ 	.byte	0x04, 0x1e
        /*00a2*/ 	.short	(.L_10541 - .L_10540)
.L_10540:
        /*00a4*/ 	.word	0x00000000


	//----- nvinfo : EIATTR_CBANK_PARAM_SIZE
	.align		4
.L_10541:
        /*00a8*/ 	.byte	0x03, 0x19
        /*00aa*/ 	.short	0x001c


	//----- nvinfo : EIATTR_PARAM_CBANK
	.align		4
        /*00ac*/ 	.byte	0x04, 0x0a
        /*00ae*/ 	.short	(.L_10543 - .L_10542)
	.align		4
.L_10542:
        /*00b0*/ 	.word	index@(.nv.constant0._ZN2at6native27unrolled_elementwise_kernelIZZZNS0_23bitwise_not_kernel_cudaERNS_18TensorIteratorBaseEENKUlvE_clEvENKUlvE1_clEvEUliE_St5arrayIPcLm2EELi4E23TrivialOffsetCalculatorILi1EjESB_NS0_6memory15LoadWithoutCastENSC_16StoreWithoutCastEEEviT_T0_T2_T3_T4_T5_)
        /*00b4*/ 	.short	0x0210
        /*00b6*/ 	.short	0x001c


	//----- nvinfo : EIATTR_SW_WAR
	.align		4
.L_10543:
        /*00b8*/ 	.byte	0x04, 0x36
        /*00ba*/ 	.short	(.L_10545 - .L_10544)
.L_10544:
        /*00bc*/ 	.word	0x00000008
.L_10545:


//--------------------- .nv.info._ZN2at6native29vectorized_elementwise_kernelILi2EZZZNS0_23bitwise_not_kernel_cudaERNS_18TensorIteratorBaseEENKUlvE_clEvENKUlvE1_clEvEUliE_St5arrayIPcLm2EEEEviT0_T1_ --------------------------
	.section	.nv.info._ZN2at6native29vectorized_elementwise_kernelILi2EZZZNS0_23bitwise_not_kernel_cudaERNS_18TensorIteratorBaseEENKUlvE_clEvENKUlvE1_clEvEUliE_St5arrayIPcLm2EEEEviT0_T1_,"",@"SHT_CUDA_INFO"
	.sectionflags	@""
	.align	4


	//----- nvinfo : EIATTR_CUDA_API_VERSION
	.align		4
        /*0000*/ 	.byte	0x04, 0x37
        /*0002*/ 	.short	(.L_10547 - .L_10546)
.L_10546:
        /*0004*/ 	.word	0x00000082


	//----- nvinfo : EIATTR_KPARAM_INFO
	.align		4
.L_10547:
        /*0008*/ 	.byte	0x04, 0x17
        /*000a*/ 	.short	(.L_10549 - .L_10548)
.L_10548:
        /*000c*/ 	.word	0x00000000
        /*0010*/ 	.short	0x0002
        /*0012*/ 	.short	0x0008
        /*0014*/ 	.byte	0x00, 0xf0, 0x41, 0x00


	//----- nvinfo : EIATTR_KPARAM_INFO
	.align		4
.L_10549:
        /*0018*/ 	.byte	0x04, 0x17
        /*001a*/ 	.short	(.L_10551 - .L_10550)
.L_10550:
        /*001c*/ 	.word	0x00000000
        /*0020*/ 	.short	0x0001
        /*0022*/ 	.short	0x0004
        /*0024*/ 	.byte	0x00, 0xf0, 0x05, 0x00


	//----- nvinfo : EIATTR_KPARAM_INFO
	.align		4
.L_10551:
        /*0028*/ 	.byte	0x04, 0x17
        /*002a*/ 	.short	(.L_10553 - .L_10552)
.L_10552:
        /*002c*/ 	.word	0x00000000
        /*0030*/ 	.short	0x0000
        /*0032*/ 	.short	0x0000
        /*0034*/ 	.byte	0x00, 0xf0, 0x11, 0x00


	//----- nvinfo : EIATTR_SPARSE_MMA_MASK
	.align		4
.L_10553:
        /*0038*/ 	.byte	0x03, 0x50
        /*003a*/ 	.short	0x0000


	//----- nvinfo : EIATTR_MAXREG_COUNT
	.align		4
        /*003c*/ 	.byte	0x03, 0x1b
        /*003e*/ 	.short	0x00ff


	//----- nvinfo : EIATTR_MERCURY_ISA_VERSION
	.align		4
        /*0040*/ 	.byte	0x03, 0x5f
        /*0042*/ 	.short	0x0101


	//----- nvinfo : EIATTR_EXIT_INSTR_OFFSETS
	.align		4
        /*0044*/ 	.byte	0x04, 0x1c
        /*0046*/ 	.short	(.L_10555 - .L_10554)


	//   ....[0]....
.L_10554:
        /*0048*/ 	.word	0x000001f0


	//   ....[1]....
        /*004c*/ 	.word	0x00000960


	//   ....[2]....
        /*0050*/ 	.word	0x000009b0


	//----- nvinfo : EIATTR_MAX_THREADS
	.align		4
.L_10555:
        /*0054*/ 	.byte	0x04, 0x05
        /*0056*/ 	.short	(.L_10557 - .L_10556)
.L_10556:
        /*0058*/ 	.word	0x00000080
        /*005c*/ 	.word	0x00000001
        /*0060*/ 	.word	0x00000001


	//----- nvinfo : EIATTR_CRS_STACK_SIZE
	.align		4
.L_10557:
        /*0064*/ 	.byte	0x04, 0x1e
        /*0066*/ 	.short	(.L_10559 - .L_10558)
.L_10558:
        /*0068*/ 	.word	0x00000000


	//----- nvinfo : EIATTR_CBANK_PARAM_SIZE
	.align		4
.L_10559:
        /*006c*/ 	.byte	0x03, 0x19
        /*006e*/ 	.short	0x0018


	//----- nvinfo : EIATTR_PARAM_CBANK
	.align		4
        /*0070*/ 	.byte	0x04, 0x0a
        /*0072*/ 	.short	(.L_10561 - .L_10560)
	.align		4
.L_10560:
        /*0074*/ 	.word	index@(.nv.constant0._ZN2at6native29vectorized_elementwise_kernelILi2EZZZNS0_23bitwise_not_kernel_cudaERNS_18TensorIteratorBaseEENKUlvE_clEvENKUlvE1_clEvEUliE_St5arrayIPcLm2EEEEviT0_T1_)
        /*0078*/ 	.short	0x0210
        /*007a*/ 	.short	0x0018


	//----- nvinfo : EIATTR_SW_WAR
	.align		4
.L_10561:
        /*007c*/ 	.byte	0x04, 0x36
        /*007e*/ 	.short	(.L_10563 - .L_10562)
.L_10562:
        /*0080*/ 	.word	0x00000008
.L_10563:


//--------------------- .nv.info._ZN2at6native29vectorized_elementwise_kernelILi4EZZZNS0_23bitwise_not_kernel_cudaERNS_18TensorIteratorBaseEENKUlvE_clEvENKUlvE1_clEvEUliE_St5arrayIPcLm2EEEEviT0_T1_ --------------------------
	.section	.nv.info._ZN2at6native29vectorized_elementwise_kernelILi4EZZZNS0_23bitwise_not_kernel_cudaERNS_18TensorIteratorBaseEENKUlvE_clEvENKUlvE1_clEvEUliE_St5arrayIPcLm2EEEEviT0_T1_,"",@"SHT_CUDA_INFO"
	.sectionflags	@""
	.align	4


	//----- nvinfo : EIATTR_CUDA_API_VERSION
	.align		4
        /*0000*/ 	.byte	0x04, 0x37
        /*0002*/ 	.short	(.L_10565 - .L_10564)
.L_10564:
        /*0004*/ 	.word	0x00000082


	//----- nvinfo : EIATTR_KPARAM_INFO
	.align		4
.L_10565:
        /*0008*/ 	.byte	0x04, 0x17
        /*000a*/ 	.short	(.L_10567 - .L_10566)
.L_10566:
        /*000c*/ 	.word	0x00000000
        /*0010*/ 	.short	0x0002
        /*0012*/ 	.short	0x0008
        /*0014*/ 	.byte	0x00, 0xf0, 0x41, 0x00


	//----- nvinfo : EIATTR_KPARAM_INFO
	.align		4
.L_10567:
        /*0018*/ 	.byte	0x04, 0x17
        /*001a*/ 	.short	(.L_10569 - .L_10568)
.L_10568:
        /*001c*/ 	.word	0x00000000
        /*0020*/ 	.short	0x0001
        /*0022*/ 	.short	0x0004
        /*0024*/ 	.byte	0x00, 0xf0, 0x05, 0x00


	//----- nvinfo : EIATTR_KPARAM_INFO
	.align		4
.L_10569:
        /*0028*/ 	.byte	0x04, 0x17
        /*002a*/ 	.short	(.L_10571 - .L_10570)
.L_10570:
        /*002c*/ 	.word	0x00000000
        /*0030*/ 	.short	0x0000
        /*0032*/ 	.short	0x0000
        /*0034*/ 	.byte	0x00, 0xf0, 0x11, 0x00


	//----- nvinfo : EIATTR_SPARSE_MMA_MASK
	.align		4
.L_10571:
        /*0038*/ 	.byte	0x03, 0x50
        /*003a*/ 	.short	0x0000


	//----- nvinfo : EIATTR_MAXREG_COUNT
	.align		4
        /*003c*/ 	.byte	0x03, 0x1b
        /*003e*/ 	.short	0x00ff


	//----- nvinfo : EIATTR_MERCURY_ISA_VERSION
	.align		4
        /*0040*/ 	.byte	0x03, 0x5f
        /*0042*/ 	.short	0x0101


	//----- nvinfo : EIATTR_EXIT_INSTR_OFFSETS
	.align		4
        /*0044*/ 	.byte	0x04, 0x1c
        /*0046*/ 	.short	(.L_10573 - .L_10572)


	//   ....[0]....
.L_10572:
        /*0048*/ 	.word	0x000001b0


	//   ....[1]....
        /*004c*/ 	.word	0x00000920


	//   ....[2]....
        /*0050*/ 	.word	0x00000970


	//----- nvinfo : EIATTR_MAX_THREADS
	.align		4
.L_10573:
        /*0054*/ 	.byte	0x04, 0x05
        /*0056*/ 	.short	(.L_10575 - .L_10574)
.L_10574:
        /*0058*/ 	.word	0x00000080
        /*005c*/ 	.word	0x00000001
        /*0060*/ 	.word	0x00000001


	//----- nvinfo : EIATTR_CRS_STACK_SIZE
	.align		4
.L_10575:
        /*0064*/ 	.byte	0x04, 0x1e
        /*0066*/ 	.short	(.L_10577 - .L_10576)
.L_10576:
        /*0068*/ 	.word	0x00000000


	//----- nvinfo : EIATTR_CBANK_PARAM_SIZE
	.align		4
.L_10577:
        /*006c*/ 	.byte	0x03, 0x19
        /*006e*/ 	.short	0x0018


	//----- nvinfo : EIATTR_PARAM_CBANK
	.align		4
        /*0070*/ 	.byte	0x04, 0x0a
        /*0072*/ 	.short	(.L_10579 - .L_10578)
	.align		4
.L_10578:
        /*0074*/ 	.word	index@(.nv.constant0._ZN2at6native29vectorized_elementwise_kernelILi4EZZZNS0_23bitwise_not_kernel_cudaERNS_18TensorIteratorBaseEENKUlvE_clEvENKUlvE1_clEvEUliE_St5arrayIPcLm2EEEEviT0_T1_)
        /*0078*/ 	.short	0x0210
        /*007a*/ 	.short	0x0018


	//----- nvinfo : EIATTR_SW_WAR
	.align		4
.L_10579:
        /*007c*/ 	.byte	0x04, 0x36
        /*007e*/ 	.short	(.L_10581 - .L_10580)
.L_10580:
        /*0080*/ 	.word	0x00000008
.L_10581:


//--------------------- .nv.info._ZN2at6native29vectorized_elementwise_kernelILi8EZZZNS0_23bitwise_not_kernel_cudaERNS_18TensorIteratorBaseEENKUlvE_clEvENKUlvE1_clEvEUliE_St5arrayIPcLm2EEEEviT0_T1_ --------------------------
	.section	.nv.info._ZN2at6native29vectorized_elementwise_kernelILi8EZZZNS0_23bitwise_not_kernel_cudaERNS_18TensorIteratorBaseEENKUlvE_clEvENKUlvE1_clEvEUliE_St5arrayIPcLm2EEEEviT0_T1_,"",@"SHT_CUDA_INFO"
	.sectionflags	@""
	.align	4


	//----- nvinfo : EIATTR_CUDA_API_VERSION
	.align		4
        /*0000*/ 	.byte	0x04, 0x37
        /*0002*/ 	.short	(.L_10583 - .L_10582)
.L_10582:
        /*0004*/ 	.word	0x00000082


	//----- nvinfo : EIATTR_KPARAM_INFO
	.align		4
.L_10583:
        /*0008*/ 	.byte	0x04, 0x17
        /*000a*/ 	.short	(.L_10585 - .L_10584)
.L_10584:
        /*000c*/ 	.word	0x00000000
        /*0010*/ 	.short	0x0002
        /*0012*/ 	.short	0x0008
        /*0014*/ 	.byte	0x00, 0xf0, 0x41, 0x00


	//----- nvinfo : EIATTR_KPARAM_INFO
	.align		4
.L_10585:
        /*0018*/ 	.byte	0x04, 0x17
        /*001a*/ 	.short	(.L_10587 - .L_10586)
.L_10586:
        /*001c*/ 	.word	0x00000000
        /*0020*/ 	.short	0x0001
        /*0022*/ 	.short	0x0004
        /*0024*/ 	.byte	0x00, 0xf0, 0x05, 0x00


	//----- nvinfo : EIATTR_KPARAM_INFO
	.align		4
.L_10587:
        /*0028*/ 	.byte	0x04, 0x17
        /*002a*/ 	.short	(.L_10589 - .L_10588)
.L_10588:
        /*002c*/ 	.word	0x00000000
        /*0030*/ 	.short	0x0000
        /*0032*/ 	.short	0x0000
        /*0034*/ 	.byte	0x00, 0xf0, 0x11, 0x00


	//----- nvinfo : EIATTR_SPARSE_MMA_MASK
	.align		4
.L_10589:
        /*0038*/ 	.byte	0x03, 0x50
        /*003a*/ 	.short	0x0000


	//----- nvinfo : EIATTR_MAXREG_COUNT
	.align		4
        /*003c*/ 	.byte	0x03, 0x1b
        /*003e*/ 	.short	0x00ff


	//----- nvinfo : EIATTR_MERCURY_ISA_VERSION
	.align		4
        /*0040*/ 	.byte	0x03, 0x5f
        /*0042*/ 	.short	0x0101


	//----- nvinfo : EIATTR_EXIT_INSTR_OFFSETS
	.align		4
        /*0044*/ 	.byte	0x04, 0x1c
        /*0046*/ 	.short	(.L_10591 - .L_10590)


	//   ....[0]....
.L_10590:
        /*0048*/ 	.word	0x000001b0


	//   ....[1]....
        /*004c*/ 	.word	0x00000920


	//   ....[2]....
        /*0050*/ 	.word	0x00000970


	//----- nvinfo : EIATTR_MAX_THREADS
	.align		4
.L_10591:
        /*0054*/ 	.byte	0x04, 0x05
        /*0056*/ 	.short	(.L_10593 - .L_10592)
.L_10592:
        /*0058*/ 	.word	0x00000080
        /*005c*/ 	.word	0x00000001
        /*0060*/ 	.word	0x00000001


	//----- nvinfo : EIATTR_CRS_STACK_SIZE
	.align		4
.L_10593:
        /*0064*/ 	.byte	0x04, 0x1e
        /*0066*/ 	.short	(.L_10595 - .L_10594)
.L_10594:
        /*0068*/ 	.word	0x00000000


	//----- nvinfo : EIATTR_CBANK_PARAM_SIZE
	.align		4
.L_10595:
        /*006c*/ 	.byte	0x03, 0x19
        /*006e*/ 	.short	0x0018


	//----- nvinfo : EIATTR_PARAM_CBANK
	.align		4
        /*0070*/ 	.byte	0x04, 0x0a
        /*0072*/ 	.short	(.L_10597 - .L_10596)
	.align		4
.L_10596:
        /*0074*/ 	.word	index@(.nv.constant0._ZN2at6native29vectorized_elementwise_kernelILi8EZZZNS0_23bitwise_not_kernel_cudaERNS_18TensorIteratorBaseEENKUlvE_clEvENKUlvE1_clEvEUliE_St5arrayIPcLm2EEEEviT0_T1_)
        /*0078*/ 	.short	0x0210
        /*007a*/ 	.short	0x0018


	//----- nvinfo : EIATTR_SW_WAR
	.align		4
.L_10597:
        /*007c*/ 	.byte	0x04, 0x36
        /*007e*/ 	.short	(.L_10599 - .L_10598)
.L_10598:
        /*0080*/ 	.word	0x00000008
.L_10599:


//--------------------- .nv.info._ZN2at6native18elementwise_kernelILi128ELi4EZNS0_15gpu_kernel_implIZZZNS0_23bitwise_not_kernel_cudaERNS_18TensorIteratorBaseEENKUlvE_clEvENKUlvE0_clEvEUlaE_EEvS4_RKT_EUliE_EEviT1_ --------------------------
	.section	.nv.info._ZN2at6native18elementwise_kernelILi128ELi4EZNS0_15gpu_kernel_implIZZZNS0_23bitwise_not_kernel_cudaERNS_18TensorIteratorBaseEENKUlvE_clEvENKUlvE0_clEvEUlaE_EEvS4_RKT_EUliE_EEviT1_,"",@"SHT_CUDA_INFO"
	.sectionflags	@""
	.align	4


	//----- nvinfo : EIATTR_CUDA_API_VERSION
	.align		4
        /*0000*/ 	.byte	0x04, 0x37
        /*0002*/ 	.short	(.L_10601 - .L_10600)
.L_10600:
        /*0004*/ 	.word	0x00000082


	//----- nvinfo : EIATTR_KPARAM_INFO
	.align		4
.L_10601:
        /*0008*/ 	.byte	0x04, 0x17
        /*000a*/ 	.short	(.L_10603 - .L_10602)
.L_10602:
        /*000c*/ 	.word	0x00000000
        /*0010*/ 	.short	0x0001
        /*0012*/ 	.short	0x0008
        /*0014*/ 	.byte	0x00, 0xf0, 0x61, 0x08


	//----- nvinfo : EIATTR_KPARAM_INFO
	.align		4
.L_10603:
        /*0018*/ 	.byte	0x04, 0x17
        /*001a*/ 	.short	(.L_10605 - .L_10604)
.L_10604:
        /*001c*/ 	.word	0x00000000
        /*0020*/ 	.short	0x0000
        /*0022*/ 	.short	0x0000
        /*0024*/ 	.byte	0x00, 0xf0, 0x11, 0x00


	//----- nvinfo : EIATTR_SPARSE_MMA_MASK
	.align		4
.L_10605:
        /*0028*/ 	.byte	0x03, 0x50
        /*002a*/ 	.short	0x0000


	//----- nvinfo : EIATTR_MAXREG_COUNT
	.align		4
        /*002c*/ 	.byte	0x03, 0x1b
        /*002e*/ 	.short	0x0080


	//----- nvinfo : EIATTR_EXTERNS
	.align		4
        /*0030*/ 	.byte	0x04, 0x0f
        /*0032*/ 	.short	(.L_10607 - .L_10606)


	//   ....[0]....
	.align		4
.L_10606:
        /*0034*/ 	.word	index@(__assertfail)


	//----- nvinfo : EIATTR_MERCURY_ISA_VERSION
	.align		4
.L_10607:
        /*0038*/ 	.byte	0x03, 0x5f
        /*003a*/ 	.short	0x0101


	//----- nvinfo : EIATTR_SYSCALL_OFFSETS
	.align		4
        /*003c*/ 	.byte	0x04, 0x46
        /*003e*/ 	.short	(.L_10609 - .L_10608)


	//   ....[0]....
.L_10608:
        /*0040*/ 	.word	0x000021e0


	//   ....[1]....
        /*0044*/ 	.word	0x00003110


	//   ....[2]....
        /*0048*/ 	.word	0x00005370


	//   ....[3]....
        /*004c*/ 	.word	0x000062a0


	//   ....[4]....
        /*0050*/ 	.word	0x000084f0


	//   ....[5]....
        /*0054*/ 	.word	0x00009420


	//   ....[6]....
        /*0058*/ 	.word	0x0000b660


	//   ....[7]....
        /*005c*/ 	.word	0x0000c590


	//----- nvinfo : EIATTR_EXIT_INSTR_OFFSETS
	.align		4
.L_10609:
        /*0060*/ 	.byte	0x04, 0x1c
        /*0062*/ 	.short	(.L_10611 - .L_10610)


	//   ....[0]....
.L_10610:
        /*0064*/ 	.word	0x00009510


	//   ....[1]....
        /*0068*/ 	.word	0x0000b7a0


	//   ....[2]....
        /*006c*/ 	.word	0x0000b7c0


	//   ....[3]....
        /*0070*/ 	.word	0x0000b880


	//   ....[4]....
        /*0074*/ 	.word	0x0000b8c0


	//   ....[5]....
        /*0078*/ 	.word	0x0000b900


	//   ....[6]....
        /*007c*/ 	.word	0x0000b990


	//   ....[7]....
        /*0080*/ 	.word	0x0000b9d0


	//   ....[8]....
        /*0084*/ 	.word	0x0000ba70


	//   ....[9]....
        /*0088*/ 	.word	0x0000bac0


	//   ....[10]....
        /*008c*/ 	.word	0x0000bb10


	//   ....[11]....
        /*0090*/ 	.word	0x0000bbe0


	//   ....[12]....
        /*0094*/ 	.word	0x0000bc40


	//   ....[13]....
        /*0098*/ 	.word	0x0000bdd0


	//   ....[14]....
        /*009c*/ 	.word	0x0000bf30


	//   ....[15]....
        /*00a0*/ 	.word	0x0000bf70


	//   ....[16]....
        /*00a4*/ 	.word	0x0000c030


	//   ....[17]....
        /*00a8*/ 	.word	0x0000c1b0


	//   ....[18]....
        /*00ac*/ 	.word	0x0000c330


	//   ....[19]....
        /*00b0*/ 	.word	0x0000c490


	//   ....[20]....
        /*00b4*/ 	.word	0x0000c5a0


	//   ....[21]....
        /*00b8*/ 	.word	0x0000c600


	//   ....[22]....
        /*00bc*/ 	.word	0x0000c640


	//----- nvinfo : EIATTR_MAX_THREADS
	.align		4
.L_10611:
        /*00c0*/ 	.byte	0x04, 0x05
        /*00c2*/ 	.short	(.L_10613 - .L_10612)
.L_10612:
        /*00c4*/ 	.word	0x00000080
        /*00c8*/ 	.word	0x00000001
        /*00cc*/ 	.word	0x00000001


	//----- nvinfo : EIATTR_CRS_STACK_SIZE
	.align		4
.L_10613:
        /*00d0*/ 	.byte	0x04, 0x1e
        /*00d2*/ 	.short	(.L_10615 - .L_10614)
.L_10614:
        /*00d4*/ 	.word	0x00000000


	//----- nvinfo : EIATTR_CBANK_PARAM_SIZE
	.align		4
.L_10615:
        /*00d8*/ 	.byte	0x03, 0x19
        /*00da*/ 	.short	0x0220


	//----- nvinfo : EIATTR_PARAM_CBANK
	.align		4
        /*00dc*/ 	.byte	0x04, 0x0a
        /*00de*/ 	.short	(.L_10617 - .L_10616)
	.align		4
.L_10616:
        /*00e0*/ 	.word	index@(.nv.constant0._ZN2at6native18elementwise_kernelILi128ELi4EZNS0_15gpu_kernel_implIZZZNS0_23bitwise_not_kernel_cudaERNS_18TensorIteratorBaseEENKUlvE_clEvENKUlvE0_clEvEUlaE_EEvS4_RKT_EUliE_EEviT1_)
        /*00e4*/ 	.short	0x0210
        /*00e6*/ 	.short	0x0220


	//----- nvinfo : EIATTR_SW_WAR
	.align		4
.L_10617:
        /*00e8*/ 	.byte	0x04, 0x36
        /*00ea*/ 	.short	(.L_10619 - .L_10618)
.L_10618:
        /*00ec*/ 	.word	0x00000008
.L_10619:


//--------------------- .nv.info._ZN2at6native27unrolled_elementwise_kernelIZZZNS0_23bitwise_not_kernel_cudaERNS_18TensorIteratorBaseEENKUlvE_clEvENKUlvE0_clEvEUlaE_St5arrayIPcLm2EELi4E23TrivialOffsetCalculatorILi1EjESB_NS0_6memory12LoadWithCastILi1EEENSC_13StoreWithCastILi1EEEEEviT_T0_T2_T3_T4_T5_ --------------------------
	.section	.nv.info._ZN2at6native27unrolled_elementwise_kernelIZZZNS0_23bitwise_not_kernel_cudaERNS_18TensorIteratorBaseEENKUlvE_clEvENKUlvE0_clEvEUlaE_St5arrayIPcLm2EELi4E23TrivialOffsetCalculatorILi1EjESB_NS0_6memory12LoadWithCastILi1EEENSC_13StoreWithCastILi1EEEEEviT_T0_T2_T3_T4_T5_,"",@"SHT_CUDA_INFO"
	.sectionflags	@""
	.align	4


	//----- nvinfo : EIATTR_CUDA_API_VERSION
	.align		4
        /*0000*/ 	.byte	0x04, 0x37
        /*0002*/ 	.short	(.L_10621 - .L_10620)
.L_10620:
        /*0004*/ 	.word	0x00000082


	//----- nvinfo : EIATTR_KPARAM_INFO
	.align		4
.L_10621:
        /*0008*/ 	.byte	0x04, 0x17
        /*000a*/ 	.short	(.L_10623 - .L_10622)
.L_10622:
        /*000c*/ 	.word	0x00000000
        /*0010*/ 	.short	0x0006
        /*0012*/ 	.short	0x0024
        /*0014*/ 	.byte	0x00, 0xf0, 0x21, 0x00


	//----- nvinfo : EIATTR_KPARAM_INFO
	.align		4
.L_10623:
        /*0018*/ 	.byte	0x04, 0x17
        /*001a*/ 	.short	(.L_10625 - .L_10624)
.L_10624:
        /*001c*/ 	.word	0x00000000
        /*0020*/ 	.short	0x0005
        /*0022*/ 	.short	0x001c
        /*0024*/ 	.byte	0x00, 0xf0, 0x21, 0x00


	//----- nvinfo : EIATTR_KPARAM_INFO
	.align		4
.L_10625:
        /*0028*/ 	.byte	0x04, 0x17
        /*002a*/ 	.short	(.L_10627 - .L_10626)
.L_10626:
        /*002c*/ 	.word	0x00000000
        /*0030*/ 	.short	0x0004
        /*0032*/ 	.short	0x0019
        /*0034*/ 	.byte	0x00, 0xf0, 0x05, 0x00


	//----- nvinfo : EIATTR_KPARAM_INFO
	.align		4
.L_10627:
        /*0038*/ 	.byte	0x04, 0x17
        /*003a*/ 	.short	(.L_10629 - .L_10628)
.L_10628:
        /*003c*/ 	.word	0x00000000
        /*0040*/ 	.short	0x0003
        /*0042*/ 	.short	0x0018
        /*0044*/ 	.byte	0x00, 0xf0, 0x05, 0x00


	//----- nvinfo : EIATTR_KPARAM_INFO
	.align		4
.L_10629:
        /*0048*/ 	.byte	0x04, 0x17
        /*004a*/ 	.short	(.L_10631 - .L_10630)
.L_10630:
        /*004c*/ 	.word	0x00000000
        /*0050*/ 	.short	0x0002
        /*0052*/ 	.short	0x0008
        /*0054*/ 	.byte	0x00, 0xf0, 0x41, 0x00


	//----- nvinfo : EIATTR_KPARAM_INFO
	.align		4
.L_10631:
        /*0058*/ 	.byte	0x04, 0x17
        /*005a*/ 	.short	(.L_10633 - .L_10632)
.L_10632:
        /*005c*/ 	.word	0x00000000
        /*0060*/ 	.short	0x0001
        /*0062*/ 	.short	0x0004
        /*0064*/ 	.byte	0x00, 0xf0, 0x05, 0x00


	//----- nvinfo : EIATTR_KPARAM_INFO
	.align		4
.L_10633:
        /*0068*/ 	.byte	0x04, 0x17
        /*006a*/ 	.short	(.L_10635 - .L_10634)
.L_10634:
        /*006c*/ 	.word	0x00000000
        /*0070*/ 	.short	0x0000
        /*0072*/ 	.short	0x0000
        /*0074*/ 	.byte	0x00, 0xf0, 0x11, 0x00


	//----- nvinfo : EIATTR_SPARSE_MMA_MASK
	.align		4
.L_10635:
        /*0078*/ 	.byte	0x03, 0x50
        /*007a*/ 	.short	0x0000


	//----- nvinfo : EIATTR_MAXREG_COUNT
	.align		4
        /*007c*/ 	.byte	0x03, 0x1b
        /*007e*/ 	.short	0x00ff


	//----- nvinfo : EIATTR_EXTERNS
	.align		4
        /*0080*/ 	.byte	0x04, 0x0f
        /*0082*/ 	.short	(.L_10637 - .L_10636)


	//   ....[0]....
	.align		4
.L_10636:
        /*0084*/ 	.word	index@(__assertfail)


	//----- nvinfo : EIATTR_MERCURY_ISA_VERSION
	.align		4
.L_10637:
        /*0088*/ 	.byte	0x03, 0x5f
        /*008a*/ 	.short	0x0101


	//----- nvinfo : EIATTR_SYSCALL_OFFSETS
	.align		4
        /*008c*/ 	.byte	0x04, 0x46
        /*008e*/ 	.short	(.L_10639 - .L_10638)


	//   ....[0]....
.L_10638:
        /*0090*/ 	.word	0x00000f10


	//   ....[1]....
        /*0094*/ 	.word	0x00001e20


	//   ....[2]....
        /*0098*/ 	.word	0x00002d40


	//   ....[3]....
        /*009c*/ 	.word	0x00003c30


	//   ....[4]....
        /*00a0*/ 	.word	0x00004c40


	//   ....[5]....
        /*00a4*/ 	.word	0x00005c40


	//   ....[6]....
        /*00a8*/ 	.word	0x00006c30


	//   ....[7]....
        /*00ac*/ 	.word	0x00007c30


	//----- nvinfo : EIATTR_EXIT_INSTR_OFFSETS
	.align		4
.L_10639:
        /*00b0*/ 	.byte	0x04, 0x1c
        /*00b2*/ 	.short	(.L_10641 - .L_10640)


	//   ....[0]....
.L_10640:
        /*00b4*/ 	.word	0x00006d10


	//   ....[1]....
        /*00b8*/ 	.word	0x00006e50


	//   ....[2]....
        /*00bc*/ 	.word	0x00006e70


	//   ....[3]....
        /*00c0*/ 	.word	0x00006f30


	//   ....[4]....
        /*00c4*/ 	.word	0x00006f70


	//   ....[5]....
        /*00c8*/ 	.word	0x00006fb0


	//   ....[6]....
        /*00cc*/ 	.word	0x00007040


	//   ....[7]....
        /*00d0*/ 	.word	0x00007080


	//   ....[8]....
        /*00d4*/ 	.word	0x00007120


	//   ....[9]....
        /*00d8*/ 	.word	0x00007170


	//   ....[10]....
        /*00dc*/ 	.word	0x000071c0


	//   ....[11]....
        /*00e0*/ 	.word	0x00007280


	//   ....[12]....
        /*00e4*/ 	.word	0x000072e0


	//   ....[13]....
        /*00e8*/ 	.word	0x00007470


	//   ....[14]....
        /*00ec*/ 	.word	0x000075d0


	//   ....[15]....
        /*00f0*/ 	.word	0x00007610


	//   ....[16]....
        /*00f4*/ 	.word	0x000076d0


	//   ....[17]....
        /*00f8*/ 	.word	0x00007850


	//   ....[18]....
        /*00fc*/ 	.word	0x000079d0


	//   ....[19]....
        /*0100*/ 	.word	0x00007b30


	//   ....[20]....
        /*0104*/ 	.word	0x00007c40


	//   ....[21]....
        /*0108*/ 	.word	0x00007ca0


	//   ....[22]....
        /*010c*/ 	.word	0x00007ce0


	//----- nvinfo : EIATTR_MAX_THREADS
	.align		4
.L_10641:
        /*0110*/ 	.byte	0x04, 0x05
        /*0112*/ 	.short	(.L_10643 - .L_10642)
.L_10642:
        /*0114*/ 	.word	0x00000080
        /*0118*/ 	.word	0x00000001
        /*011c*/ 	.word	0x00000001


	//----- nvinfo : EIATTR_CRS_STACK_SIZE
	.align		4
.L_10643:
        /*0120*/ 	.byte	0x04, 0x1e
        /*0122*/ 	.short	(.L_10645 - .L_10644)
.L_10644:
        /*0124*/ 	.word	0x00000000


	//----- nvinfo : EIATTR_CBANK_PARAM_SIZE
	.align		4
.L_10645:
        /*0128*/ 	.byte	0x03, 0x19
        /*012a*/ 	.short	0x002c


	//----- nvinfo : EIATTR_PARAM_CBANK
	.align		4
        /*012c*/ 	.byte	0x04, 0x0a
        /*012e*/ 	.short	(.L_10647 - .L_10646)
	.align		4
.L_10646:
        /*0130*/ 	.word	index@(.nv.constant0._ZN2at6native27unrolled_elementwise_kernelIZZZNS0_23bitwise_not_kernel_cudaERNS_18TensorIteratorBaseEENKUlvE_clEvENKUlvE0_clEvEUlaE_St5arrayIPcLm2EELi4E23TrivialOffsetCalculatorILi1EjESB_NS0_6memory12LoadWithCastILi1EEENSC_13StoreWithCastILi1EEEEEviT_T0_T2_T3_T4_T5_)
        /*0134*/ 	.short	0x0210
        /*0136*/ 	.short	0x002c


	//----- nvinfo : EIATTR_SW_WAR
	.align		4
.L_10647:
        /*0138*/ 	.byte	0x04, 0x36
        /*013a*/ 	.short	(.L_10649 - .L_10648)
.L_10648:
        /*013c*/ 	.word	0x00000008
.L_10649:


//--------------------- .nv.info._ZN2at6native18elementwise_kernelILi128ELi4EZNS0_22gpu_kernel_impl_nocastIZZZNS0_23bitwise_not_kernel_cudaERNS_18TensorIteratorBaseEENKUlvE_clEvENKUlvE0_clEvEUlaE_EEvS4_RKT_EUliE_EEviT1_ --------------------------
	.section	.nv.info._ZN2at6native18elementwise_kernelILi128ELi4EZNS0_22gpu_kernel_impl_nocastIZZZNS0_23bitwise_not_kernel_cudaERNS_18TensorIteratorBaseEENKUlvE_clEvENKUlvE0_clEvEUlaE_EEvS4_RKT_EUliE_EEviT1_,"",@"SHT_CUDA_INFO"
	.sectionflags	@""
	.align	4


	//----- nvinfo : EIATTR_CUDA_API_VERSION
	.align		4
        /*0000*/ 	.byte	0x04, 0x37
        /*0002*/ 	.short	(.L_10651 - .L_10650)
.L_10650:
        /*0004*/ 	.word	0x00000082


	//----- nvinfo : EIATTR_KPARAM_INFO
	.align		4
.L_10651:
        /*0008*/ 	.byte	0x04, 0x17
        /*000a*/ 	.short	(.L_10653 - .L_10652)
.L_10652:
        /*000c*/ 	.word	0x00000000
        /*0010*/ 	.short	0x0001
        /*0012*/ 	.short	0x0008
        /*0014*/ 	.byte	0x00, 0xf0, 0x61, 0x08


	//----- nvinfo : EIATTR_KPARAM_INFO
	.align		4
.L_10653:
        /*0018*/ 	.byte	0x04, 0x17
        /*001a*/ 	.short	(.L_10655 - .L_10654)
.L_10654:
        /*001c*/ 	.word	0x00000000
        /*0020*/ 	.short	0x0000
        /*0022*/ 	.short	0x0000
        /*0024*/ 	.byte	0x00, 0xf0, 0x11, 0x00


	//----- nvinfo : EIATTR_SPARSE_MMA_MASK
	.align		4
.L_10655:
        /*0028*/ 	.byte	0x03, 0x50
        /*002a*/ 	.short	0x0000


	//----- nvinfo : EIATTR_MAXREG_COUNT
	.align		4
        /*002c*/ 	.byte	0x03, 0x1b
        /*002e*/ 	.short	0x0080


	//----- nvinfo : EIATTR_MERCURY_ISA_VERSION
	.align		4
        /*0030*/ 	.byte	0x03, 0x5f
        /*0032*/ 	.short	0x0101


	//----- nvinfo : EIATTR_EXIT_INSTR_OFFSETS
	.align		4
        /*0034*/ 	.byte	0x04, 0x1c
        /*0036*/ 	.short	(.L_10657 - .L_10656)


	//   ....[0]....
.L_10656:
        /*0038*/ 	.word	0x00003b90


	//   ....[1]....
        /*003c*/ 	.word	0x00004f10


	//----- nvinfo : EIATTR_MAX_THREADS
	.align		4
.L_10657:
        /*0040*/ 	.byte	0x04, 0x05
        /*0042*/ 	.short	(.L_10659 - .L_10658)
.L_10658:
        /*0044*/ 	.word	0x00000080
        /*0048*/ 	.word	0x00000001
        /*004c*/ 	.word	0x00000001


	//----- nvinfo : EIATTR_CRS_STACK_SIZE
	.align		4
.L_10659:
        /*0050*/ 	.byte	0x04, 0x1e
        /*0052*/ 	.short	(.L_10661 - .L_10660)
.L_10660:
        /*0054*/ 	.word	0x00000000


	//----- nvinfo : EIATTR_CBANK_PARAM_SIZE
	.align		4
.L_10661:
        /*0058*/ 	.byte	0x03, 0x19
        /*005a*/ 	.short	0x0220


	//----- nvinfo : EIATTR_PARAM_CBANK
	.align		4
        /*005c*/ 	.byte	0x04, 0x0a
        /*005e*/ 	.short	(.L_10663 - .L_10662)
	.align		4
.L_10662:
        /*0060*/ 	.word	index@(.nv.constant0._ZN2at6native18elementwise_kernelILi128ELi4EZNS0_22gpu_kernel_impl_nocastIZZZNS0_23bitwise_not_kernel_cudaERNS_18TensorIteratorBaseEENKUlvE_clEvENKUlvE0_clEvEUlaE_EEvS4_RKT_EUliE_EEviT1_)
        /*0064*/ 	.short	0x0210
        /*0066*/ 	.short	0x0220


	//----- nvinfo : EIATTR_SW_WAR
	.align		4
.L_10663:
        /*0068*/ 	.byte	0x04, 0x36
        /*006a*/ 	.short	(.L_10665 - .L_10664)
.L_10664:
        /*006c*/ 	.word	0x00000008
.L_10665:


//--------------------- .nv.info._ZN2at6native27unrolled_elementwise_kernelIZZZNS0_23bitwise_not_kernel_cudaERNS_18TensorIteratorBaseEENKUlvE_clEvENKUlvE0_clEvEUlaE_St5arrayIPcLm2EELi4E23TrivialOffsetCalculatorILi1EjESB_NS0_6memory15LoadWithoutCastENSC_16StoreWithoutCastEEEviT_T0_T2_T3_T4_T5_ --------------------------
	.section	.nv.info._ZN2at6native27unrolled_elementwise_kernelIZZZNS0_23bitwise_not_kernel_cudaERNS_18TensorIteratorBaseEENKUlvE_clEvENKUlvE0_clEvEUlaE_St5arrayIPcLm2EELi4E23TrivialOffsetCalculatorILi1EjESB_NS0_6memory15LoadWithoutCastENSC_16StoreWithoutCastEEEviT_T0_T2_T3_T4_T5_,"",@"SHT_CUDA_INFO"
	.sectionflags	@""
	.align	4


	//----- nvinfo : EIATTR_CUDA_API_VERSION
	.align		4
        /*0000*/ 	.byte	0x04, 0x37
        /*0002*/ 	.short	(.L_10667 - .L_10666)
.L_10666:
        /*0004*/ 	.word	0x00000082


	//----- nvinfo : EIATTR_KPARAM_INFO
	.align		4
.L_10667:
        /*0008*/ 	.byte	0x04, 0x17
        /*000a*/ 	.short	(.L_10669 - .L_10668)
.L_10668:
        /*000c*/ 	.word	0x00000000
        /*0010*/ 	.short	0x0006
        /*0012*/ 	.short	0x001b
        /*0014*/ 	.byte	0x00, 0xf0, 0x05, 0x00


	//----- nvinfo : EIATTR_KPARAM_INFO
	.align		4
.L_10669:
        /*0018*/ 	.byte	0x04, 0x17
        /*001a*/ 	.short	(.L_10671 - .L_10670)
.L_10670:
        /*001c*/ 	.word	0x00000000
        /*0020*/ 	.short	0x0005
        /*0022*/ 	.short	0x001a
        /*0024*/ 	.byte	0x00, 0xf0, 0x05, 0x00


	//----- nvinfo : EIATTR_KPARAM_INFO
	.align		4
.L_10671:
        /*0028*/ 	.byte	0x04, 0x17
        /*002a*/ 	.short	(.L_10673 - .L_10672)
.L_10672:
        /*002c*/ 	.word	0x00000000
        /*0030*/ 	.short	0x0004
        /*0032*/ 	.short	0x0019
        /*0034*/ 	.byte	0x00, 0xf0, 0x05, 0x00


	//----- nvinfo : EIATTR_KPARAM_INFO
	.align		4
.L_10673:
        /*0038*/ 	.byte	0x04, 0x17
        /*003a*/ 	.short	(.L_10675 - .L_10674)
.L_10674:
        /*003c*/ 	.word	0x00000000
        /*0040*/ 	.short	0x0003
        /*0042*/ 	.short	0x0018
        /*0044*/ 	.byte	0x00, 0xf0, 0x05, 0x00


	//----- nvinfo : EIATTR_KPARAM_INFO
	.align		4
.L_10675:
        /*0048*/ 	.byte	0x04, 0x17
        /*004a*/ 	.short	(.L_10677 - .L_10676)
.L_10676:
        /*004c*/ 	.word	0x00000000
        /*0050*/ 	.short	0x0002
        /*0052*/ 	.short	0x0008
        /*0054*/ 	.byte	0x00, 0xf0, 0x41, 0x00


	//----- nvinfo : EIATTR_KPARAM_INFO
	.align		4
.L_10677:
        /*0058*/ 	.byte	0x04, 0x17
        /*005a*/ 	.short	(.L_10679 - .L_10678)
.L_10678:
        /*005c*/ 	.word	0x00000000
        /*0060*/ 	.short	0x0001
        /*0062*/ 	.short	0x0004
        /*0064*/ 	.byte	0x00, 0xf0, 0x05, 0x00


	//----- nvinfo : EIATTR_KPARAM_INFO
	.align		4
.L_10679:
        /*0068*/ 	.byte	0x04, 0x17
        /*006a*/ 	.short	(.L_10681 - .L_10680)
.L_10680:
        /*006c*/ 	.word	0x00000000
        /*0070*/ 	.short	0x0000
        /*0072*/ 	.short	0x0000
        /*0074*/ 	.byte	0x00, 0xf0, 0x11, 0x00


	//----- nvinfo : EIATTR_SPARSE_MMA_MASK
	.align		4
.L_10681:
        /*0078*/ 	.byte	0x03, 0x50
        /*007a*/ 	.short	0x0000


	//----- nvinfo : EIATTR_MAXREG_COUNT
	.align		4
        /*007c*/ 	.byte	0x03, 0x1b
        /*007e*/ 	.short	0x00ff


	//----- nvinfo : EIATTR_MERCURY_ISA_VERSION
	.align		4
        /*0080*/ 	.byte	0x03, 0x5f
        /*0082*/ 	.short	0x0101


	//----- nvinfo : EIATTR_EXIT_INSTR_OFFSETS
	.align		4
        /*0084*/ 	.byte	0x04, 0x1c
        /*0086*/ 	.short	(.L_10683 - .L_10682)


	//   ....[0]....
.L_10682:
        /*0088*/ 	.word	0x00000430


	//   ....[1]....
        /*008c*/ 	.word	0x000004c0


	//----- nvinfo : EIATTR_MAX_THREADS
	.align		4
.L_10683:
        /*0090*/ 	.byte	0x04, 0x05
        /*0092*/ 	.short	(.L_10685 - .L_10684)
.L_10684:
        /*0094*/ 	.word	0x00000080
        /*0098*/ 	.word	0x00000001
        /*009c*/ 	.word	0x00000001


	//----- nvinfo : EIATTR_CRS_STACK_SIZE
	.align		4
.L_10685:
        /*00a0*/ 	.byte	0x04, 0x1e
        /*00a2*/ 	.short	(.L_10687 - .L_10686)
.L_10686:
        /*00a4*/ 	.word	0x00000000


	//----- nvinfo : EIATTR_CBANK_PARAM_SIZE
	.align		4
.L_10687:
        /*00a8*/ 	.byte	0x03, 0x19
        /*00aa*/ 	.short	0x001c


	//----- nvinfo : EIATTR_PARAM_CBANK
	.align		4
        /*00ac*/ 	.byte	0x04, 0x0a
        /*00ae*/ 	.short	(.L_10689 - .L_10688)
	.align		4
.L_10688:
        /*00b0*/ 	.word	index@(.nv.constant0._ZN2at6native27unrolled_elementwise_kernelIZZZNS0_23bitwise_not_kernel_cudaERNS_18TensorIteratorBaseEENKUlvE_clEvENKUlvE0_clEvEUlaE_St5arrayIPcLm2EELi4E23TrivialOffsetCalculatorILi1EjESB_NS0_6memory15LoadWithoutCastENSC_16StoreWithoutCastEEEviT_T0_T2_T3_T4_T5_)
        /*00b4*/ 	.short	0x0210
        /*00b6*/ 	.short	0x001c


	//----- nvinfo : EIATTR_SW_WAR
	.align		4
.L_10689:
        /*00b8*/ 	.byte	0x04, 0x36
        /*00ba*/ 	.short	(.L_10691 - .L_10690)
.L_10690:
        /*00bc*/ 	.word	0x00000008
.L_10691:


//--------------------- .nv.info._ZN2at6native29vectorized_elementwise_kernelILi2EZZZNS0_23bitwise_not_kernel_cudaERNS_18TensorIteratorBaseEENKUlvE_clEvENKUlvE0_clEvEUlaE_St5arrayIPcLm2EEEEviT0_T1_ --------------------------
	.section	.nv.info._ZN2at6native29vectorized_elementwise_kernelILi2EZZZNS0_23bitwise_not_kernel_cudaERNS_18TensorIteratorBaseEENKUlvE_clEvENKUlvE0_clEvEUlaE_St5arrayIPcLm2EEEEviT0_T1_,"",@"SHT_CUDA_INFO"
	.sectionflags	@""
	.align	4


	//----- nvinfo : EIATTR_CUDA_API_VERSION
	.align		4
        /*0000*/ 	.byte	0x04, 0x37
        /*0002*/ 	.short	(.L_10693 - .L_10692)
.L_10692:
        /*0004*/ 	.word	0x00000082


	//----- nvinfo : EIATTR_KPARAM_INFO
	.align		4
.L_10693:
        /*0008*/ 	.byte	0x04, 0x17
        /*000a*/ 	.short	(.L_10695 - .L_10694)
.L_10694:
        /*000c*/ 	.word	0x00000000
        /*0010*/ 	.short	0x0002
        /*0012*/ 	.short	0x0008
        /*0014*/ 	.byte	0x00, 0xf0, 0x41, 0x00


	//----- nvinfo : EIATTR_KPARAM_INFO
	.align		4
.L_10695:
        /*0018*/ 	.byte	0x04, 0x17
        /*001a*/ 	.short	(.L_10697 - .L_10696)
.L_10696:
        /*001c*/ 	.word	0x00000000
        /*0020*/ 	.short	0x0001
        /*0022*/ 	.short	0x0004
        /*0024*/ 	.byte	0x00, 0xf0, 0x05, 0x00


	//----- nvinfo : EIATTR_KPARAM_INFO
	.align		4
.L_10697:
        /*0028*/ 	.byte	0x04, 0x17
        /*002a*/ 	.short	(.L_10699 - .L_10698)
.L_10698:
        /*002c*/ 	.word	0x00000000
        /*0030*/ 	.short	0x0000
        /*0032*/ 	.short	0x0000
        /*0034*/ 	.byte	0x00, 0xf0, 0x11, 0x00


	//----- nvinfo : EIATTR_SPARSE_MMA_MASK
	.align		4
.L_10699:
        /*0038*/ 	.byte	0x03, 0x50
        /*003a*/ 	.short	0x0000


	//----- nvinfo : EIATTR_MAXREG_COUNT
	.align		4
        /*003c*/ 	.byte	0x03, 0x1b
        /*003e*/ 	.short	0x00ff


	//----- nvinfo : EIATTR_MERCURY_ISA_VERSION
	.align		4
        /*0040*/ 	.byte	0x03, 0x5f
        /*0042*/ 	.short	0x0101


	//----- nvinfo : EIATTR_EXIT_INSTR_OFFSETS
	.align		4
        /*0044*/ 	.byte	0x04, 0x1c
        /*0046*/ 	.short	(.L_10701 - .L_10700)


	//   ....[0]....
.L_10700:
        /*0048*/ 	.word	0x00000310


	//   ....[1]....
        /*004c*/ 	.word	0x00000c60


	//   ....[2]....
        /*0050*/ 	.word	0x00000cc0


	//----- nvinfo : EIATTR_MAX_THREADS
	.align		4
.L_10701:
        /*0054*/ 	.byte	0x04, 0x05
        /*0056*/ 	.short	(.L_10703 - .L_10702)
.L_10702:
        /*0058*/ 	.word	0x00000080
        /*005c*/ 	.word	0x00000001
        /*0060*/ 	.word	0x00000001


	//----- nvinfo : EIATTR_CRS_STACK_SIZE
	.align		4
.L_10703:
        /*0064*/ 	.byte	0x04, 0x1e
        /*0066*/ 	.short	(.L_10705 - .L_10704)
.L_10704:
        /*0068*/ 	.word	0x00000000


	//----- nvinfo : EIATTR_CBANK_PARAM_SIZE
	.align		4
.L_10705:
        /*006c*/ 	.byte	0x03, 0x19
        /*006e*/ 	.short	0x0018


	//----- nvinfo : EIATTR_PARAM_CBANK
	.align		4
        /*0070*/ 	.byte	0x04, 0x0a
        /*0072*/ 	.short	(.L_10707 - .L_10706)
	.align		4
.L_10706:
        /*0074*/ 	.word	index@(.nv.constant0._ZN2at6native29vectorized_elementwise_kernelILi2EZZZNS0_23bitwise_not_kernel_cudaERNS_18TensorIteratorBaseEENKUlvE_clEvENKUlvE0_clEvEUlaE_St5arrayIPcLm2EEEEviT0_T1_)
        /*0078*/ 	.short	0x0210
        /*007a*/ 	.short	0x0018


	//----- nvinfo : EIATTR_SW_WAR
	.align		4
.L_10707:
        /*007c*/ 	.byte	0x04, 0x36
        /*007e*/ 	.short	(.L_10709 - .L_10708)
.L_10708:
        /*0080*/ 	.word	0x00000008
.L_10709:


//--------------------- .nv.info._ZN2at6native29vectorized_elementwise_kernelILi4EZZZNS0_23bitwise_not_kernel_cudaERNS_18TensorIteratorBaseEENKUlvE_clEvENKUlvE0_clEvEUlaE_St5arrayIPcLm2EEEEviT0_T1_ --------------------------
	.section	.nv.info._ZN2at6native29vectorized_elementwise_kernelILi4EZZZNS0_23bitwise_not_kernel_cudaERNS_18TensorIteratorBaseEENKUlvE_clEvENKUlvE0_clEvEUlaE_St5arrayIPcLm2EEEEviT0_T1_,"",@"SHT_CUDA_INFO"
	.sectionflags	@""
	.align	4


	//----- nvinfo : EIATTR_CUDA_API_VERSION
	.align		4
        /*0000*/ 	.byte	0x04, 0x37
        /*0002*/ 	.short	(.L_10711 - .L_10710)
.L_10710:
        /*0004*/ 	.word	0x00000082


	//----- nvinfo : EIATTR_KPARAM_INFO
	.align		4
.L_10711:
        /*0008*/ 	.byte	0x04, 0x17
        /*000a*/ 	.short	(.L_10713 - .L_10712)
.L_10712:
        /*000c*/ 	.word	0x00000000
        /*0010*/ 	.short	0x0002
        /*0012*/ 	.short	0x0008
        /*0014*/ 	.byte	0x00, 0xf0, 0x41, 0x00


	//----- nvinfo : EIATTR_KPARAM_INFO
	.align		4
.L_10713:
        /*0018*/ 	.byte	0x04, 0x17
        /*001a*/ 	.short	(.L_10715 - .L_10714)
.L_10714:
        /*001c*/ 	.word	0x00000000
        /*0020*/ 	.short	0x0001
        /*0022*/ 	.short	0x0004
        /*0024*/ 	.byte	0x00, 0xf0, 0x05, 0x00


	//----- nvinfo : EIATTR_KPARAM_INFO
	.align		4
.L_10715:
        /*0028*/ 	.byte	0x04, 0x17
        /*002a*/ 	.short	(.L_10717 - .L_10716)
.L_10716:
        /*002c*/ 	.word	0x00000000
        /*0030*/ 	.short	0x0000
        /*0032*/ 	.short	0x0000
        /*0034*/ 	.byte	0x00, 0xf0, 0x11, 0x00


	//----- nvinfo : EIATTR_SPARSE_MMA_MASK
	.align		4
.L_10717:
        /*0038*/ 	.byte	0x03, 0x50
        /*003a*/ 	.short	0x0000


	//----- nvinfo : EIATTR_MAXREG_COUNT
	.align		4
        /*003c*/ 	.byte	0x03, 0x1b
        /*003e*/ 	.short	0x00ff


	//----- nvinfo : EIATTR_MERCURY_ISA_VERSION
	.align		4
        /*0040*/ 	.byte	0x03, 0x5f
        /*0042*/ 	.short	0x0101


	//----- nvinfo : EIATTR_EXIT_INSTR_OFFSETS
	.align		4
        /*0044*/ 	.byte	0x04, 0x1c
        /*0046*/ 	.short	(.L_10719 - .L_10718)


	//   ....[0]....
.L_10718:
        /*0048*/ 	.word	0x000002f0


	//   ....[1]....
        /*004c*/ 	.word	0x00000c40


	//   ....[2]....
        /*0050*/ 	.word	0x00000ca0


	//----- nvinfo : EIATTR_MAX_THREADS
	.align		4
.L_10719:
        /*0054*/ 	.byte	0x04, 0x05
        /*0056*/ 	.short	(.L_10721 - .L_10720)
.L_10720:
        /*0058*/ 	.word	0x00000080
        /*005c*/ 	.word	0x00000001
        /*0060*/ 	.word	0x00000001


	//----- nvinfo : EIATTR_CRS_STACK_SIZE
	.align		4
.L_10721:
        /*0064*/ 	.byte	0x04, 0x1e
        /*0066*/ 	.short	(.L_10723 - .L_10722)
.L_10722:
        /*0068*/ 	.word	0x00000000


	//----- nvinfo : EIATTR_CBANK_PARAM_SIZE
	.align		4
.L_10723:
        /*006c*/ 	.byte	0x03, 0x19
        /*006e*/ 	.short	0x0018


	//----- nvinfo : EIATTR_PARAM_CBANK
	.align		4
        /*0070*/ 	.byte	0x04, 0x0a
        /*0072*/ 	.short	(.L_10725 - .L_10724)
	.align		4
.L_10724:
        /*0074*/ 	.word	index@(.nv.constant0._ZN2at6native29vectorized_elementwise_kernelILi4EZZZNS0_23bitwise_not_kernel_cudaERNS_18TensorIteratorBaseEENKUlvE_clEvENKUlvE0_clEvEUlaE_St5arrayIPcLm2EEEEviT0_T1_)
        /*0078*/ 	.short	0x0210
        /*007a*/ 	.short	0x0018


	//----- nvinfo : EIATTR_SW_WAR
	.align		4
.L_10725:
        /*007c*/ 	.byte	0x04, 0x36
        /*007e*/ 	.short	(.L_10727 - .L_10726)
.L_10726:
        /*0080*/ 	.word	0x00000008
.L_10727:


//--------------------- .nv.info._ZN2at6native29vectorized_elementwise_kernelILi8EZZZNS0_23bitwise_not_kernel_cudaERNS_18TensorIteratorBaseEENKUlvE_clEvENKUlvE0_clEvEUlaE_St5arrayIPcLm2EEEEviT0_T1_ --------------------------
	.section	.nv.info._ZN2at6native29vectorized_elementwise_kernelILi8EZZZNS0_23bitwise_not_kernel_cudaERNS_18TensorIteratorBaseEENKUlvE_clEvENKUlvE0_clEvEUlaE_St5arrayIPcLm2EEEEviT0_T1_,"",@"SHT_CUDA_INFO"
	.sectionflags	@""
	.align	4


	//----- nvinfo : EIATTR_CUDA_API_VERSION
	.align		4
        /*0000*/ 	.byte	0x04, 0x37
        /*0002*/ 	.short	(.L_10729 - .L_10728)
.L_10728:
        /*0004*/ 	.word	0x00000082


	//----- nvinfo : EIATTR_KPARAM_INFO
	.align		4
.L_10729:
        /*0008*/ 	.byte	0x04, 0x17
        /*000a*/ 	.short	(.L_10731 - .L_10730)
.L_10730:
        /*000c*/ 	.word	0x00000000
        /*0010*/ 	.short	0x0002
        /*0012*/ 	.short	0x0008
        /*0014*/ 	.byte	0x00, 0xf0, 0x41, 0x00


	//----- nvinfo : EIATTR_KPARAM_INFO
	.align		4
.L_10731:
        /*0018*/ 	.byte	0x04, 0x17
        /*001a*/ 	.short	(.L_10733 - .L_10732)
.L_10732:
        /*001c*/ 	.word	0x00000000
        /*0020*/ 	.short	0x0001
        /*0022*/ 	.short	0x0004
        /*0024*/ 	.byte	0x00, 0xf0, 0x05, 0x00


	//----- nvinfo : EIATTR_KPARAM_INFO
	.align		4
.L_10733:
        /*0028*/ 	.byte	0x04, 0x17
        /*002a*/ 	.short	(.L_10735 - .L_10734)
.L_10734:
        /*002c*/ 	.word	0x00000000
        /*0030*/ 	.short	0x0000
        /*0032*/ 	.short	0x0000
        /*0034*/ 	.byte	0x00, 0xf0, 0x11, 0x00


	//----- nvinfo : EIATTR_SPARSE_MMA_MASK
	.align		4
.L_10735:
        /*0038*/ 	.byte	0x03, 0x50
        /*003a*/ 	.short	0x0000


	//----- nvinfo : EIATTR_MAXREG_COUNT
	.align		4
        /*003c*/ 	.byte	0x03, 0x1b
        /*003e*/ 	.short	0x00ff


	//----- nvinfo : EIATTR_MERCURY_ISA_VERSION
	.align		4
        /*0040*/ 	.byte	0x03, 0x5f
        /*0042*/ 	.short	0x0101


	//----- nvinfo : EIATTR_EXIT_INSTR_OFFSETS
	.align		4
        /*0044*/ 	.byte	0x04, 0x1c
        /*0046*/ 	.short	(.L_10737 - .L_10736)


	//   ....[0]....
.L_10736:
        /*0048*/ 	.word	0x00000340


	//   ....[1]....
        /*004c*/ 	.word	0x00000c90


	//   ....[2]....
        /*0050*/ 	.word	0x00000cf0


	//----- nvinfo : EIATTR_MAX_THREADS
	.align		4
.L_10737:
        /*0054*/ 	.byte	0x04, 0x05
        /*0056*/ 	.short	(.L_10739 - .L_10738)
.L_10738:
        /*0058*/ 	.word	0x00000080
        /*005c*/ 	.word	0x00000001
        /*0060*/ 	.word	0x00000001


	//----- nvinfo : EIATTR_CRS_STACK_SIZE
	.align		4
.L_10739:
        /*0064*/ 	.byte	0x04, 0x1e
        /*0066*/ 	.short	(.L_10741 - .L_10740)
.L_10740:
        /*0068*/ 	.word	0x00000000


	//----- nvinfo : EIATTR_CBANK_PARAM_SIZE
	.align		4
.L_10741:
        /*006c*/ 	.byte	0x03, 0x19
        /*006e*/ 	.short	0x0018


	//----- nvinfo : EIATTR_PARAM_CBANK
	.align		4
        /*0070*/ 	.byte	0x04, 0x0a
        /*0072*/ 	.short	(.L_10743 - .L_10742)
	.align		4
.L_10742:
        /*0074*/ 	.word	index@(.nv.constant0._ZN2at6native29vectorized_elementwise_kernelILi8EZZZNS0_23bitwise_not_kernel_cudaERNS_18TensorIteratorBaseEENKUlvE_clEvENKUlvE0_clEvEUlaE_St5arrayIPcLm2EEEEviT0_T1_)
        /*0078*/ 	.short	0x0210
        /*007a*/ 	.short	0x0018


	//----- nvinfo : EIATTR_SW_WAR
	.align		4
.L_10743:
        /*007c*/ 	.byte	0x04, 0x36
        /*007e*/ 	.short	(.L_10745 - .L_10744)
.L_10744:
        /*0080*/ 	.word	0x00000008
.L_10745:


//--------------------- .nv.info._ZN2at6native18elementwise_kernelILi128ELi4EZNS0_15gpu_kernel_implIZZZNS0_23bitwise_not_kernel_cudaERNS_18TensorIteratorBaseEENKUlvE_clEvENKUlvE_clEvEUlhE_EEvS4_RKT_EUliE_EEviT1_ --------------------------
	.section	.nv.info._ZN2at6native18elementwise_kernelILi128ELi4EZNS0_15gpu_kernel_implIZZZNS0_23bitwise_not_kernel_cudaERNS_18TensorIteratorBaseEENKUlvE_clEvENKUlvE_clEvEUlhE_EEvS4_RKT_EUliE_EEviT1_,"",@"SHT_CUDA_INFO"
	.sectionflags	@""
	.align	4


	//----- nvinfo : EIATTR_CUDA_API_VERSION
	.align		4
        /*0000*/ 	.byte	0x04, 0x37
        /*0002*/ 	.short	(.L_10747 - .L_10746)
.L_10746:
        /*0004*/ 	.word	0x00000082


	//----- nvinfo : EIATTR_KPARAM_INFO
	.align		4
.L_10747:
        /*0008*/ 	.byte	0x04, 0x17
        /*000a*/ 	.short	(.L_10749 - .L_10748)
.L_10748:
        /*000c*/ 	.word	0x00000000
        /*0010*/ 	.short	0x0001
        /*0012*/ 	.short	0x0008
        /*0014*/ 	.byte	0x00, 0xf0, 0x61, 0x08


	//----- nvinfo : EIATTR_KPARAM_INFO
	.align		4
.L_10749:
        /*0018*/ 	.byte	0x04, 0x17
        /*001a*/ 	.short	(.L_10751 - .L_10750)
.L_10750:
        /*001c*/ 	.word	0x00000000
        /*0020*/ 	.short	0x0000
        /*0022*/ 	.short	0x0000
        /*0024*/ 	.byte	0x00, 0xf0, 0x11, 0x00


	//----- nvinfo : EIATTR_SPARSE_MMA_MASK
	.align		4
.L_10751:
        /*0028*/ 	.byte	0x03, 0x50
        /*002a*/ 	.short	0x0000


	//----- nvinfo : EIATTR_MAXREG_COUNT
	.align		4
        /*002c*/ 	.byte	0x03, 0x1b
        /*002e*/ 	.short	0x0080


	//----- nvinfo : EIATTR_EXTERNS
	.align		4
        /*0030*/ 	.byte	0x04, 0x0f
        /*0032*/ 	.short	(.L_10753 - .L_10752)


	//   ....[0]....
	.align		4
.L_10752:
        /*0034*/ 	.word	index@(__assertfail)


	//----- nvinfo : EIATTR_MERCURY_ISA_VERSION
	.align		4
.L_10753:
        /*0038*/ 	.byte	0x03, 0x5f
        /*003a*/ 	.short	0x0101


	//----- nvinfo : EIATTR_SYSCALL_OFFSETS
	.align		4
        /*003c*/ 	.byte	0x04, 0x46
        /*003e*/ 	.short	(.L_10755 - .L_10754)


	//   ....[0]....
.L_10754:
        /*0040*/ 	.word	0x00002220


	//   ....[1]....
        /*0044*/ 	.word	0x00003180


	//   ....[2]....
        /*0048*/ 	.word	0x000053f0


	//   ....[3]....
        /*004c*/ 	.word	0x00006350


	//   ....[4]....
        /*0050*/ 	.word	0x000085b0


	//   ....[5]....
        /*0054*/ 	.word	0x00009510


	//   ....[6]....
        /*0058*/ 	.word	0x0000b760


	//   ....[7]....
        /*005c*/ 	.word	0x0000c6c0


	//----- nvinfo : EIATTR_EXIT_INSTR_OFFSETS
	.align		4
.L_10755:
        /*0060*/ 	.byte	0x04, 0x1c
        /*0062*/ 	.short	(.L_10757 - .L_10756)


	//   ....[0]....
.L_10756:
        /*0064*/ 	.word	0x000095d0


	//   ....[1]....
        /*0068*/ 	.word	0x0000b8a0


	//   ....[2]....
        /*006c*/ 	.word	0x0000b8c0


	//   ....[3]....
        /*0070*/ 	.word	0x0000b960


	//   ....[4]....
        /*0074*/ 	.word	0x0000b990


	//   ....[5]....
        /*0078*/ 	.word	0x0000b9c0


	//   ....[6]....
        /*007c*/ 	.word	0x0000ba60


	//   ....[7]....
        /*0080*/ 	.word	0x0000bab0


	//   ....[8]....
        /*0084*/ 	.word	0x0000bb60


	//   ....[9]....
        /*0088*/ 	.word	0x0000bbc0


	//   ....[10]....
        /*008c*/ 	.word	0x0000bc00


	//   ....[11]....
        /*0090*/ 	.word	0x0000bcd0


	//   ....[12]....
        /*0094*/ 	.word	0x0000bd20


	//   ....[13]....
        /*0098*/ 	.word	0x0000bec0


	//   ....[14]....
        /*009c*/ 	.word	0x0000c030


	//   ....[15]....
        /*00a0*/ 	.word	0x0000c080


	//   ....[16]....
        /*00a4*/ 	.word	0x0000c130


	//   ....[17]....
        /*00a8*/ 	.word	0x0000c2c0


	//   ....[18]....
        /*00ac*/ 	.word	0x0000c450


	//   ....[19]....
        /*00b0*/ 	.word	0x0000c5c0


	//   ....[20]....
        /*00b4*/ 	.word	0x0000c6d0


	//   ....[21]....
        /*00b8*/ 	.word	0x0000c710


	//   ....[22]....
        /*00bc*/ 	.word	0x0000c740


	//----- nvinfo : EIATTR_MAX_THREADS
	.align		4
.L_10757:
        /*00c0*/ 	.byte	0x04, 0x05
        /*00c2*/ 	.short	(.L_10759 - .L_10758)
.L_10758:
        /*00c4*/ 	.word	0x00000080
        /*00c8*/ 	.word	0x00000001
        /*00cc*/ 	.word	0x00000001


	//----- nvinfo : EIATTR_CRS_STACK_SIZE
	.align		4
.L_10759:
        /*00d0*/ 	.byte	0x04, 0x1e
        /*00d2*/ 	.short	(.L_10761 - .L_10760)
.L_10760:
        /*00d4*/ 	.word	0x00000000


	//----- nvinfo : EIATTR_CBANK_PARAM_SIZE
	.align		4
.L_10761:
        /*00d8*/ 	.byte	0x03, 0x19
        /*00da*/ 	.short	0x0220


	//----- nvinfo : EIATTR_PARAM_CBANK
	.align		4
        /*00dc*/ 	.byte	0x04, 0x0a
        /*00de*/ 	.short	(.L_10763 - .L_10762)
	.align		4
.L_10762:
        /*00e0*/ 	.word	index@(.nv.constant0._ZN2at6native18elementwise_kernelILi128ELi4EZNS0_15gpu_kernel_implIZZZNS0_23bitwise_not_kernel_cudaERNS_18TensorIteratorBaseEENKUlvE_clEvENKUlvE_clEvEUlhE_EEvS4_RKT_EUliE_EEviT1_)
        /*00e4*/ 	.short	0x0210
        /*00e6*/ 	.short	0x0220


	//----- nvinfo : EIATTR_SW_WAR
	.align		4
.L_10763:
        /*00e8*/ 	.byte	0x04, 0x36
        /*00ea*/ 	.short	(.L_10765 - .L_10764)
.L_10764:
        /*00ec*/ 	.word	0x00000008
.L_10765:


//--------------------- .nv.info._ZN2at6native27unrolled_elementwise_kernelIZZZNS0_23bitwise_not_kernel_cudaERNS_18TensorIteratorBaseEENKUlvE_clEvENKUlvE_clEvEUlhE_St5arrayIPcLm2EELi4E23TrivialOffsetCalculatorILi1EjESB_NS0_6memory12LoadWithCastILi1EEENSC_13StoreWithCastILi1EEEEEviT_T0_T2_T3_T4_T5_ --------------------------
	.section	.nv.info._ZN2at6native27unrolled_elementwise_kernelIZZZNS0_23bitwise_not_kernel_cudaERNS_18TensorIteratorBaseEENKUlvE_clEvENKUlvE_clEvEUlhE_St5arrayIPcLm2EELi4E23TrivialOffsetCalculatorILi1EjESB_NS0_6memory12LoadWithCastILi1EEENSC_13StoreWithCastILi1EEEEEviT_T0_T2_T3_T4_T5_,"",@"SHT_CUDA_INFO"
	.sectionflags	@""
	.align	4


	//----- nvinfo : EIATTR_CUDA_API_VERSION
	.align		4
        /*0000*/ 	.byte	0x04, 0x37
        /*0002*/ 	.short	(.L_10767 - .L_10766)
.L_10766:
        /*0004*/ 	.word	0x00000082


	//----- nvinfo : EIATTR_KPARAM_INFO
	.align		4
.L_10767:
        /*0008*/ 	.byte	0x04, 0x17
        /*000a*/ 	.short	(.L_10769 - .L_10768)
.L_10768:
        /*000c*/ 	.word	0x00000000
        /*0010*/ 	.short	0x0006
        /*0012*/ 	.short	0x0024
        /*0014*/ 	.byte	0x00, 0xf0, 0x21, 0x00


	//----- nvinfo : EIATTR_KPARAM_INFO
	.align		4
.L_10769:
        /*0018*/ 	.byte	0x04, 0x17
        /*001a*/ 	.short	(.L_10771 - .L_10770)
.L_10770:
        /*001c*/ 	.word	0x00000000
        /*0020*/ 	.short	0x0005
        /*0022*/ 	.short	0x001c
        /*0024*/ 	.byte	0x00, 0xf0, 0x21, 0x00


	//----- nvinfo : EIATTR_KPARAM_INFO
	.align		4
.L_10771:
        /*0028*/ 	.byte	0x04, 0x17
        /*002a*/ 	.short	(.L_10773 - .L_10772)
.L_10772:
        /*002c*/ 	.word	0x00000000
        /*0030*/ 	.short	0x0004
        /*0032*/ 	.short	0x0019
        /*0034*/ 	.byte	0x00, 0xf0, 0x05, 0x00


	//----- nvinfo : EIATTR_KPARAM_INFO
	.align		4
.L_10773:
        /*0038*/ 	.byte	0x04, 0x17
        /*003a*/ 	.short	(.L_10775 - .L_10774)
.L_10774:
        /*003c*/ 	.word	0x00000000
        /*0040*/ 	.short	0x0003
        /*0042*/ 	.short	0x0018
        /*0044*/ 	.byte	0x00, 0xf0, 0x05, 0x00


	//----- nvinfo : EIATTR_KPARAM_INFO
	.align		4
.L_10775:
        /*0048*/ 	.byte	0x04, 0x17
        /*004a*/ 	.short	(.L_10777 - .L_10776)
.L_10776:
        /*004c*/ 	.word	0x00000000
        /*0050*/ 	.short	0x0002
        /*0052*/ 	.short	0x0008
        /*0054*/ 	.byte	0x00, 0xf0, 0x41, 0x00


	//----- nvinfo : EIATTR_KPARAM_INFO
	.align		4
.L_10777:
        /*0058*/ 	.byte	0x04, 0x17
        /*005a*/ 	.short	(.L_10779 - .L_10778)
.L_10778:
        /*005c*/ 	.word	0x00000000
        /*0060*/ 	.short	0x0001
        /*0062*/ 	.short	0x0004
        /*0064*/ 	.byte	0x00, 0xf0, 0x05, 0x00


	//----- nvinfo : EIATTR_KPARAM_INFO
	.align		4
.L_10779:
        /*0068*/ 	.byte	0x04, 0x17
        /*006a*/ 	.short	(.L_10781 - .L_10780)
.L_10780:
        /*006c*/ 	.word	0x00000000
        /*0070*/ 	.short	0x0000
        /*0072*/ 	.short	0x0000
        /*0074*/ 	.byte	0x00, 0xf0, 0x11, 0x00


	//----- nvinfo : EIATTR_SPARSE_MMA_MASK
	.align		4
.L_10781:
        /*0078*/ 	.byte	0x03, 0x50
        /*007a*/ 	.short	0x0000


	//----- nvinfo : EIATTR_MAXREG_COUNT
	.align		4
        /*007c*/ 	.byte	0x03, 0x1b
        /*007e*/ 	.short	0x00ff


	//----- nvinfo : EIATTR_EXTERNS
	.align		4
        /*0080*/ 	.byte	0x04, 0x0f
        /*0082*/ 	.short	(.L_10783 - .L_10782)


	//   ....[0]....
	.align		4
.L_10782:
        /*0084*/ 	.word	index@(__assertfail)


	//----- nvinfo : EIATTR_MERCURY_ISA_VERSION
	.align		4
.L_10783:
        /*0088*/ 	.byte	0x03, 0x5f
        /*008a*/ 	.short	0x0101


	//----- nvinfo : EIATTR_SYSCALL_OFFSETS
	.align		4
        /*008c*/ 	.byte	0x04, 0x46
        /*008e*/ 	.short	(.L_10785 - .L_10784)


	//   ....[0]....
.L_10784:
        /*0090*/ 	.word	0x00000f50


	//   ....[1]....
        /*0094*/ 	.word	0x00001ea0


	//   ....[2]....
        /*0098*/ 	.word	0x00002e00


	//   ....[3]....
        /*009c*/ 	.word	0x00003d30


	//   ....[4]....
        /*00a0*/ 	.word	0x00004d60


	//   ....[5]....
        /*00a4*/ 	.word	0x00005d60


	//   ....[6]....
        /*00a8*/ 	.word	0x00006d50


	//   ....[7]....
        /*00ac*/ 	.word	0x00007d50


	//----- nvinfo : EIATTR_EXIT_INSTR_OFFSETS
	.align		4
.L_10785:
        /*00b0*/ 	.byte	0x04, 0x1c
        /*00b2*/ 	.short	(.L_10787 - .L_10786)


	//   ....[0]....
.L_10786:
        /*00b4*/ 	.word	0x00006e00


	//   ....[1]....
        /*00b8*/ 	.word	0x00006f40


	//   ....[2]....
        /*00bc*/ 	.word	0x00006f60


	//   ....[3]....
        /*00c0*/ 	.word	0x00007000


	//   ....[4]....
        /*00c4*/ 	.word	0x00007030


	//   ....[5]....
        /*00c8*/ 	.word	0x00007060


	//   ....[6]....
        /*00cc*/ 	.word	0x00007100


	//   ....[7]....
        /*00d0*/ 	.word	0x00007150


	//   ....[8]....
        /*00d4*/ 	.word	0x00007200


	//   ....[9]....
        /*00d8*/ 	.word	0x00007260


	//   ....[10]....
        /*00dc*/ 	.word	0x000072a0


	//   ....[11]....
        /*00e0*/ 	.word	0x00007360


	//   ....[12]....
        /*00e4*/ 	.word	0x000073b0


	//   ....[13]....
        /*00e8*/ 	.word	0x00007550


	//   ....[14]....
        /*00ec*/ 	.word	0x000076c0


	//   ....[15]....
        /*00f0*/ 	.word	0x00007710


	//   ....[16]....
        /*00f4*/ 	.word	0x000077c0


	//   ....[17]....
        /*00f8*/ 	.word	0x00007950


	//   ....[18]....
        /*00fc*/ 	.word	0x00007ae0


	//   ....[19]....
        /*0100*/ 	.word	0x00007c50


	//   ....[20]....
        /*0104*/ 	.word	0x00007d60


	//   ....[21]....
        /*0108*/ 	.word	0x00007da0


	//   ....[22]....
        /*010c*/ 	.word	0x00007dd0


	//----- nvinfo : EIATTR_MAX_THREADS
	.align		4
.L_10787:
        /*0110*/ 	.byte	0x04, 0x05
        /*0112*/ 	.short	(.L_10789 - .L_10788)
.L_10788:
        /*0114*/ 	.word	0x00000080
        /*0118*/ 	.word	0x00000001
        /*011c*/ 	.word	0x00000001


	//----- nvinfo : EIATTR_CRS_STACK_SIZE
	.align		4
.L_10789:
        /*0120*/ 	.byte	0x04, 0x1e
        /*0122*/ 	.short	(.L_10791 - .L_10790)
.L_10790:
        /*0124*/ 	.word	0x00000000


	//----- nvinfo : EIATTR_CBANK_PARAM_SIZE
	.align		4
.L_10791:
        /*0128*/ 	.byte	0x03, 0x19
        /*012a*/ 	.short	0x002c


	//----- nvinfo : EIATTR_PARAM_CBANK
	.align		4
        /*012c*/ 	.byte	0x04, 0x0a
        /*012e*/ 	.short	(.L_10793 - .L_10792)
	.align		4
.L_10792:
        /*0130*/ 	.word	index@(.nv.constant0._ZN2at6native27unrolled_elementwise_kernelIZZZNS0_23bitwise_not_kernel_cudaERNS_18TensorIteratorBaseEENKUlvE_clEvENKUlvE_clEvEUlhE_St5arrayIPcLm2EELi4E23TrivialOffsetCalculatorILi1EjESB_NS0_6memory12LoadWithCastILi1EEENSC_13StoreWithCastILi1EEEEEviT_T0_T2_T3_T4_T5_)
        /*0134*/ 	.short	0x0210
        /*0136*/ 	.short	0x002c


	//----- nvinfo : EIATTR_SW_WAR
	.align		4
.L_10793:
        /*0138*/ 	.byte	0x04, 0x36
        /*013a*/ 	.short	(.L_10795 - .L_10794)
.L_10794:
        /*013c*/ 	.word	0x00000008
.L_10795:


//--------------------- .nv.info._ZN2at6native18elementwise_kernelILi128ELi4EZNS0_22gpu_kernel_impl_nocastIZZZNS0_23bitwise_not_kernel_cudaERNS_18TensorIteratorBaseEENKUlvE_clEvENKUlvE_clEvEUlhE_EEvS4_RKT_EUliE_EEviT1_ --------------------------
	.section	.nv.info._ZN2at6native18elementwise_kernelILi128ELi4EZNS0_22gpu_kernel_impl_nocastIZZZNS0_23bitwise_not_kernel_cudaERNS_18TensorIteratorBaseEENKUlvE_clEvENKUlvE_clEvEUlhE_EEvS4_RKT_EUliE_EEviT1_,"",@"SHT_CUDA_INFO"
	.sectionflags	@""
	.align	4


	//----- nvinfo : EIATTR_CUDA_API_VERSION
	.align		4
        /*0000*/ 	.byte	0x04, 0x37
        /*0002*/ 	.short	(.L_10797 - .L_10796)
.L_10796:
        /*0004*/ 	.word	0x00000082


	//----- nvinfo : EIATTR_KPARAM_INFO
	.align		4
.L_10797:
        /*0008*/ 	.byte	0x04, 0x17
        /*000a*/ 	.short	(.L_10799 - .L_10798)
.L_10798:
        /*000c*/ 	.word	0x00000000
        /*0010*/ 	.short	0x0001
        /*0012*/ 	.short	0x0008
        /*0014*/ 	.byte	0x00, 0xf0, 0x61, 0x08


	//----- nvinfo : EIATTR_KPARAM_INFO
	.align		4
.L_10799:
        /*0018*/ 	.byte	0x04, 0x17
        /*001a*/ 	.short	(.L_10801 - .L_10800)
.L_10800:
        /*001c*/ 	.word	0x00000000
        /*0020*/ 	.short	0x0000
        /*0022*/ 	.short	0x0000
        /*0024*/ 	.byte	0x00, 0xf0, 0x11, 0x00


	//----- nvinfo : EIATTR_SPARSE_MMA_MASK
	.align		4
.L_10801:
        /*0028*/ 	.byte	0x03, 0x50
        /*002a*/ 	.short	0x0000


	//----- nvinfo : EIATTR_MAXREG_COUNT
	.align		4
        /*002c*/ 	.byte	0x03, 0x1b
        /*002e*/ 	.short	0x0080


	//----- nvinfo : EIATTR_MERCURY_ISA_VERSION
	.align		4
        /*0030*/ 	.byte	0x03, 0x5f
        /*0032*/ 	.short	0x0101


	//----- nvinfo : EIATTR_EXIT_INSTR_OFFSETS
	.align		4
        /*0034*/ 	.byte	0x04, 0x1c
        /*0036*/ 	.short	(.L_10803 - .L_10802)


	//   ....[0]....
.L_10802:
        /*0038*/ 	.word	0x00003b90


	//   ....[1]....
        /*003c*/ 	.word	0x00004f10


	//----- nvinfo : EIATTR_MAX_THREADS
	.align		4
.L_10803:
        /*0040*/ 	.byte	0x04, 0x05
        /*0042*/ 	.short	(.L_10805 - .L_10804)
.L_10804:
        /*0044*/ 	.word	0x00000080
        /*0048*/ 	.word	0x00000001
        /*004c*/ 	.word	0x00000001


	//----- nvinfo : EIATTR_CRS_STACK_SIZE
	.align		4
.L_10805:
        /*0050*/ 	.byte	0x04, 0x1e
        /*0052*/ 	.short	(.L_10807 - .L_10806)
.L_10806:
        /*0054*/ 	.word	0x00000000


	//----- nvinfo : EIATTR_CBANK_PARAM_SIZE
	.align		4
.L_10807:
        /*0058*/ 	.byte	0x03, 0x19
        /*005a*/ 	.short	0x0220


	//----- nvinfo : EIATTR_PARAM_CBANK
	.align		4
        /*005c*/ 	.byte	0x04, 0x0a
        /*005e*/ 	.short	(.L_10809 - .L_10808)
	.align		4
.L_10808:
        /*0060*/ 	.word	index@(.nv.constant0._ZN2at6native18elementwise_kernelILi128ELi4EZNS0_22gpu_kernel_impl_nocastIZZZNS0_23bitwise_not_kernel_cudaERNS_18TensorIteratorBaseEENKUlvE_clEvENKUlvE_clEvEUlhE_EEvS4_RKT_EUliE_EEviT1_)
        /*0064*/ 	.short	0x0210
        /*0066*/ 	.short	0x0220


	//----- nvinfo : EIATTR_SW_WAR
	.align		4
.L_10809:
        /*0068*/ 	.byte	0x04, 0x36
        /*006a*/ 	.short	(.L_10811 - .L_10810)
.L_10810:
        /*006c*/ 	.word	0x00000008
.L_10811:


//--------------------- .nv.info._ZN2at6native27unrolled_elementwise_kernelIZZZNS0_23bitwise_not_kernel_cudaERNS_18TensorIteratorBaseEENKUlvE_clEvENKUlvE_clEvEUlhE_St5arrayIPcLm2EELi4E23TrivialOffsetCalculatorILi1EjESB_NS0_6memory15LoadWithoutCastENSC_16StoreWithoutCastEEEviT_T0_T2_T3_T4_T5_ --------------------------
	.section	.nv.info._ZN2at6native27unrolled_elementwise_kernelIZZZNS0_23bitwise_not_kernel_cudaERNS_18TensorIteratorBaseEENKUlvE_clEvENKUlvE_clEvEUlhE_St5arrayIPcLm2EELi4E23TrivialOffsetCalculatorILi1EjESB_NS0_6memory15LoadWithoutCastENSC_16StoreWithoutCastEEEviT_T0_T2_T3_T4_T5_,"",@"SHT_CUDA_INFO"
	.sectionflags	@""
	.align	4


	//----- nvinfo : EIATTR_CUDA_API_VERSION
	.align		4
        /*0000*/ 	.byte	0x04, 0x37
        /*0002*/ 	.short	(.L_10813 - .L_10812)
.L_10812:
        /*0004*/ 	.word	0x00000082


	//----- nvinfo : EIATTR_KPARAM_INFO
	.align		4
.L_10813:
        /*0008*/ 	.byte	0x04, 0x17
        /*000a*/ 	.short	(.L_10815 - .L_10814)
.L_10814:
        /*000c*/ 	.word	0x00000000
        /*0010*/ 	.short	0x0006
        /*0012*/ 	.short	0x001b
        /*0014*/ 	.byte	0x00, 0xf0, 0x05, 0x00


	//----- nvinfo : EIATTR_KPARAM_INFO
	.align		4
.L_10815:
        /*0018*/ 	.byte	0x04, 0x17
        /*001a*/ 	.short	(.L_10817 - .L_10816)
.L_10816:
        /*001c*/ 	.word	0x00000000
        /*0020*/ 	.short	0x0005
        /*0022*/ 	.short	0x001a
        /*0024*/ 	.byte	0x00, 0xf0, 0x05, 0x00


	//----- nvinfo : EIATTR_KPARAM_INFO
	.align		4
.L_10817:
        /*0028*/ 	.byte	0x04, 0x17
        /*002a*/ 	.short	(.L_10819 - .L_10818)
.L_10818:
        /*002c*/ 	.word	0x00000000
        /*0030*/ 	.short	0x0004
        /*0032*/ 	.short	0x0019
        /*0034*/ 	.byte	0x00, 0xf0, 0x05, 0x00


	//----- nvinfo : EIATTR_KPARAM_INFO
	.align		4
.L_10819:
        /*0038*/ 	.byte	0x04, 0x17
        /*003a*/ 	.short	(.L_10821 - .L_10820)
.L_10820:
        /*003c*/ 	.word	0x00000000
        /*0040*/ 	.short	0x0003
        /*0042*/ 	.short	0x0018
        /*0044*/ 	.byte	0x00, 0xf0, 0x05, 0x00


	//----- nvinfo : EIATTR_KPARAM_INFO
	.align		4
.L_10821:
        /*0048*/ 	.byte	0x04, 0x17
        /*004a*/ 	.short	(.L_10823 - .L_10822)
.L_10822:
        /*004c*/ 	.word	0x00000000
        /*0050*/ 	.short	0x0002
        /*0052*/ 	.short	0x0008
        /*0054*/ 	.byte	0x00, 0xf0, 0x41, 0x00


	//----- nvinfo : EIATTR_KPARAM_INFO
	.align		4
.L_10823:
        /*0058*/ 	.byte	0x04, 0x17
        /*005a*/ 	.short	(.L_10825 - .L_10824)
.L_10824:
        /*005c*/ 	.word	0x00000000
        /*0060*/ 	.short	0x0001
        /*0062*/ 	.short	0x0004
        /*0064*/ 	.byte	0x00, 0xf0, 0x05, 0x00


	//----- nvinfo : EIATTR_KPARAM_INFO
	.align		4
.L_10825:
        /*0068*/ 	.byte	0x04, 0x17
        /*006a*/ 	.short	(.L_10827 - .L_10826)
.L_10826:
        /*006c*/ 	.word	0x00000000
        /*0070*/ 	.short	0x0000
        /*0072*/ 	.short	0x0000
        /*0074*/ 	.byte	0x00, 0xf0, 0x11, 0x00


	//----- nvinfo : EIATTR_SPARSE_MMA_MASK
	.align		4
.L_10827:
        /*0078*/ 	.byte	0x03, 0x50
        /*007a*/ 	.short	0x0000


	//----- nvinfo : EIATTR_MAXREG_COUNT
	.align		4
        /*007c*/ 	.byte	0x03, 0x1b
        /*007e*/ 	.short	0x00ff


	//----- nvinfo : EIATTR_MERCURY_ISA_VERSION
	.align		4
        /*0080*/ 	.byte	0x03, 0x5f
        /*0082*/ 	.short	0x0101


	//----- nvinfo : EIATTR_EXIT_INSTR_OFFSETS
	.align		4
        /*0084*/ 	.byte	0x04, 0x1c
        /*0086*/ 	.short	(.L_10829 - .L_10828)


	//   ....[0]....
.L_10828:
        /*0088*/ 	.word	0x00000430


	//   ....[1]....
        /*008c*/ 	.word	0x000004c0


	//----- nvinfo : EIATTR_MAX_THREADS
	.align		4
.L_10829:
        /*0090*/ 	.byte	0x04, 0x05
        /*0092*/ 	.short	(.L_10831 - .L_10830)
.L_10830:
        /*0094*/ 	.word	0x00000080
        /*0098*/ 	.word	0x00000001
        /*009c*/ 	.word	0x00000001


	//----- nvinfo : EIATTR_CRS_STACK_SIZE
	.align		4
.L_10831:
        /*00a0*/ 	.byte	0x04, 0x1e
        /*00a2*/ 	.short	(.L_10833 - .L_10832)
.L_10832:
        /*00a4*/ 	.word	0x00000000


	//----- nvinfo : EIATTR_CBANK_PARAM_SIZE
	.align		4
.L_10833:
        /*00a8*/ 	.byte	0x03, 0x19
        /*00aa*/ 	.short	0x001c


	//----- nvinfo : EIATTR_PARAM_CBANK
	.align		4
        /*00ac*/ 	.byte	0x04, 0x0a
        /*00ae*/ 	.short	(.L_10835 - .L_10834)
	.align		4
.L_10834:
        /*00b0*/ 	.word	index@(.nv.constant0._ZN2at6native27unrolled_elementwise_kernelIZZZNS0_23bitwise_not_kernel_cudaERNS_18TensorIteratorBaseEENKUlvE_clEvENKUlvE_clEvEUlhE_St5arrayIPcLm2EELi4E23TrivialOffsetCalculatorILi1EjESB_NS0_6memory15LoadWithoutCastENSC_16StoreWithoutCastEEEviT_T0_T2_T3_T4_T5_)
        /*00b4*/ 	.short	0x0210
        /*00b6*/ 	.short	0x001c


	//----- nvinfo : EIATTR_SW_WAR
	.align		4
.L_10835:
        /*00b8*/ 	.byte	0x04, 0x36
        /*00ba*/ 	.short	(.L_10837 - .L_10836)
.L_10836:
        /*00bc*/ 	.word	0x00000008
.L_10837:


//--------------------- .nv.info._ZN2at6native29vectorized_elementwise_kernelILi2EZZZNS0_23bitwise_not_kernel_cudaERNS_18TensorIteratorBaseEENKUlvE_clEvENKUlvE_clEvEUlhE_St5arrayIPcLm2EEEEviT0_T1_ --------------------------
	.section	.nv.info._ZN2at6native29vectorized_elementwise_kernelILi2EZZZNS0_23bitwise_not_kernel_cudaERNS_18TensorIteratorBaseEENKUlvE_clEvENKUlvE_clEvEUlhE_St5arrayIPcLm2EEEEviT0_T1_,"",@"SHT_CUDA_INFO"
	.sectionflags	@""
	.align	4


	//----- nvinfo : EIATTR_CUDA_API_VERSION
	.align		4
        /*0000*/ 	.byte	0x04, 0x37
        /*0002*/ 	.short	(.L_10839 - .L_10838)
.L_10838:
        /*0004*/ 	.word	0x00000082


	//----- nvinfo : EIATTR_KPARAM_INFO
	.align		4
.L_10839:
        /*0008*/ 	.byte	0x04, 0x17
        /*000a*/ 	.short	(.L_10841 - .L_10840)
.L_10840:
        /*000c*/ 	.word	0x00000000
        /*0010*/ 	.short	0x0002
        /*0012*/ 	.short	0x0008
        /*0014*/ 	.byte	0x00, 0xf0, 0x41, 0x00


	//----- nvinfo : EIATTR_KPARAM_INFO
	.align		4
.L_10841:
        /*0018*/ 	.byte	0x04, 0x17
        /*001a*/ 	.short	(.L_10843 - .L_10842)
.L_10842:
        /*001c*/ 	.word	0x00000000
        /*0020*/ 	.short	0x0001
        /*0022*/ 	.short	0x0004
        /*0024*/ 	.byte	0x00, 0xf0, 0x05, 0x00


	//----- nvinfo : EIATTR_KPARAM_INFO
	.align		4
.L_10843:
        /*0028*/ 	.byte	0x04, 0x17
        /*002a*/ 	.short	(.L_10845 - .L_10844)
.L_10844:
        /*002c*/ 	.word	0x00000000
        /*0030*/ 	.short	0x0000
        /*0032*/ 	.short	0x0000
        /*0034*/ 	.byte	0x00, 0xf0, 0x11, 0x00


	//----- nvinfo : EIATTR_SPARSE_MMA_MASK
	.align		4
.L_10845:
        /*0038*/ 	.byte	0x03, 0x50
        /*003a*/ 	.short	0x0000


	//----- nvinfo : EIATTR_MAXREG_COUNT
	.align		4
        /*003c*/ 	.byte	0x03, 0x1b
        /*003e*/ 	.short	0x00ff


	//----- nvinfo : EIATTR_MERCURY_ISA_VERSION
	.align		4
        /*0040*/ 	.byte	0x03, 0x5f
        /*0042*/ 	.short	0x0101


	//----- nvinfo : EIATTR_EXIT_INSTR_OFFSETS
	.align		4
        /*0044*/ 	.byte	0x04, 0x1c
        /*0046*/ 	.short	(.L_10847 - .L_10846)


	//   ....[0]....
.L_10846:
        /*0048*/ 	.word	0x00000310


	//   ....[1]....
        /*004c*/ 	.word	0x00000c60


	//   ....[2]....
        /*0050*/ 	.word	0x00000cc0


	//----- nvinfo : EIATTR_MAX_THREADS
	.align		4
.L_10847:
        /*0054*/ 	.byte	0x04, 0x05
        /*0056*/ 	.short	(.L_10849 - .L_10848)
.L_10848:
        /*0058*/ 	.word	0x00000080
        /*005c*/ 	.word	0x00000001
        /*0060*/ 	.word	0x00000001


	//----- nvinfo : EIATTR_CRS_STACK_SIZE
	.align		4
.L_10849:
        /*0064*/ 	.byte	0x04, 0x1e
        /*0066*/ 	.short	(.L_10851 - .L_10850)
.L_10850:
        /*0068*/ 	.word	0x00000000


	//----- nvinfo : EIATTR_CBANK_PARAM_SIZE
	.align		4
.L_10851:
        /*006c*/ 	.byte	0x03, 0x19
        /*006e*/ 	.short	0x0018


	//----- nvinfo : EIATTR_PARAM_CBANK
	.align		4
        /*0070*/ 	.byte	0x04, 0x0a
        /*0072*/ 	.short	(.L_10853 - .L_10852)
	.align		4
.L_10852:
        /*0074*/ 	.word	index@(.nv.constant0._ZN2at6native29vectorized_elementwise_kernelILi2EZZZNS0_23bitwise_not_kernel_cudaERNS_18TensorIteratorBaseEENKUlvE_clEvENKUlvE_clEvEUlhE_St5arrayIPcLm2EEEEviT0_T1_)
        /*0078*/ 	.short	0x0210
        /*007a*/ 	.short	0x0018


	//----- nvinfo : EIATTR_SW_WAR
	.align		4
.L_10853:
        /*007c*/ 	.byte	0x04, 0x36
        /*007e*/ 	.short	(.L_10855 - .L_10854)
.L_10854:
        /*0080*/ 	.word	0x00000008
.L_10855:


//--------------------- .nv.info._ZN2at6native29vectorized_elementwise_kernelILi4EZZZNS0_23bitwise_not_kernel_cudaERNS_18TensorIteratorBaseEENKUlvE_clEvENKUlvE_clEvEUlhE_St5arrayIPcLm2EEEEviT0_T1_ --------------------------
	.section	.nv.info._ZN2at6native29vectorized_elementwise_kernelILi4EZZZNS0_23bitwise_not_kernel_cudaERNS_18TensorIteratorBaseEENKUlvE_clEvENKUlvE_clEvEUlhE_St5arrayIPcLm2EEEEviT0_T1_,"",@"SHT_CUDA_INFO"
	.sectionflags	@""
	.align	4


	//----- nvinfo : EIATTR_CUDA_API_VERSION
	.align		4
        /*0000*/ 	.byte	0x04, 0x37
        /*0002*/ 	.short	(.L_10857 - .L_10856)
.L_10856:
        /*0004*/ 	.word	0x00000082


	//----- nvinfo : EIATTR_KPARAM_INFO
	.align		4
.L_10857:
        /*0008*/ 	.byte	0x04, 0x17
        /*000a*/ 	.short	(.L_10859 - .L_10858)
.L_10858:
        /*000c*/ 	.word	0x00000000
        /*0010*/ 	.short	0x0002
        /*0012*/ 	.short	0x0008
        /*0014*/ 	.byte	0x00, 0xf0, 0x41, 0x00


	//----- nvinfo : EIATTR_KPARAM_INFO
	.align		4
.L_10859:
        /*0018*/ 	.byte	0x04, 0x17
        /*001a*/ 	.short	(.L_10861 - .L_10860)
.L_10860:
        /*001c*/ 	.word	0x00000000
        /*0020*/ 	.short	0x0001
        /*0022*/ 	.short	0x0004
        /*0024*/ 	.byte	0x00, 0xf0, 0x05, 0x00


	//----- nvinfo : EIATTR_KPARAM_INFO
	.align		4
.L_10861:
        /*0028*/ 	.byte	0x04, 0x17
        /*002a*/ 	.short	(.L_10863 - .L_10862)
.L_10862:
        /*002c*/ 	.word	0x00000000
        /*0030*/ 	.short	0x0000
        /*0032*/ 	.short	0x0000
        /*0034*/ 	.byte	0x00, 0xf0, 0x11, 0x00


	//----- nvinfo : EIATTR_SPARSE_MMA_MASK
	.align		4
.L_10863:
        /*0038*/ 	.byte	0x03, 0x50
        /*003a*/ 	.short	0x0000


	//----- nvinfo : EIATTR_MAXREG_COUNT
	.align		4
        /*003c*/ 	.byte	0x03, 0x1b
        /*003e*/ 	.short	0x00ff


	//----- nvinfo : EIATTR_MERCURY_ISA_VERSION
	.align		4
        /*0040*/ 	.byte	0x03, 0x5f
        /*0042*/ 	.short	0x0101


	//----- nvinfo : EIATTR_EXIT_INSTR_OFFSETS
	.align		4
        /*0044*/ 	.byte	0x04, 0x1c
        /*0046*/ 	.short	(.L_10865 - .L_10864)


	//   ....[0]....
.L_10864:
        /*0048*/ 	.word	0x000002f0


	//   ....[1]....
        /*004c*/ 	.word	0x00000c40


	//   ....[2]....
        /*0050*/ 	.word	0x00000ca0


	//----- nvinfo : EIATTR_MAX_THREADS
	.align		4
.L_10865:
        /*0054*/ 	.byte	0x04, 0x05
        /*0056*/ 	.short	(.L_10867 - .L_10866)
.L_10866:
        /*0058*/ 	.word	0x00000080
        /*005c*/ 	.word	0x00000001
        /*0060*/ 	.word	0x00000001


	//----- nvinfo : EIATTR_CRS_STACK_SIZE
	.align		4
.L_10867:
        /*0064*/ 	.byte	0x04, 0x1e
        /*0066*/ 	.short	(.L_10869 - .L_10868)
.L_10868:
        /*0068*/ 	.word	0x00000000


	//----- nvinfo : EIATTR_CBANK_PARAM_SIZE
	.align		4
.L_10869:
        /*006c*/ 	.byte	0x03, 0x19
        /*006e*/ 	.short	0x0018


	//----- nvinfo : EIATTR_PARAM_CBANK
	.align		4
        /*0070*/ 	.byte	0x04, 0x0a
        /*0072*/ 	.short	(.L_10871 - .L_10870)
	.align		4
.L_10870:
        /*0074*/ 	.word	index@(.nv.constant0._ZN2at6native29vectorized_elementwise_kernelILi4EZZZNS0_23bitwise_not_kernel_cudaERNS_18TensorIteratorBaseEENKUlvE_clEvENKUlvE_clEvEUlhE_St5arrayIPcLm2EEEEviT0_T1_)
        /*0078*/ 	.short	0x0210
        /*007a*/ 	.short	0x0018


	//----- nvinfo : EIATTR_SW_WAR
	.align		4
.L_10871:
        /*007c*/ 	.byte	0x04, 0x36
        /*007e*/ 	.short	(.L_10873 - .L_10872)
.L_10872:
        /*0080*/ 	.word	0x00000008
.L_10873:


//--------------------- .nv.info._ZN2at6native29vectorized_elementwise_kernelILi8EZZZNS0_23bitwise_not_kernel_cudaERNS_18TensorIteratorBaseEENKUlvE_clEvENKUlvE_clEvEUlhE_St5arrayIPcLm2EEEEviT0_T1_ --------------------------
	.section	.nv.info._ZN2at6native29vectorized_elementwise_kernelILi8EZZZNS0_23bitwise_not_kernel_cudaERNS_18TensorIteratorBaseEENKUlvE_clEvENKUlvE_clEvEUlhE_St5arrayIPcLm2EEEEviT0_T1_,"",@"SHT_CUDA_INFO"
	.sectionflags	@""
	.align	4


	//----- nvinfo : EIATTR_CUDA_API_VERSION
	.align		4
        /*0000*/ 	.byte	0x04, 0x37
        /*0002*/ 	.short	(.L_10875 - .L_10874)
.L_10874:
        /*0004*/ 	.word	0x00000082


	//----- nvinfo : EIATTR_KPARAM_INFO
	.align		4
.L_10875:
        /*0008*/ 	.byte	0x04, 0x17
        /*000a*/ 	.short	(.L_10877 - .L_10876)
.L_10876:
        /*000c*/ 	.word	0x00000000
        /*0010*/ 	.short	0x0002
        /*0012*/ 	.short	0x0008
        /*0014*/ 	.byte	0x00, 0xf0, 0x41, 0x00


	//----- nvinfo : EIATTR_KPARAM_INFO
	.align		4
.L_10877:
        /*0018*/ 	.byte	0x04, 0x17
        /*001a*/ 	.short	(.L_10879 - .L_10878)
.L_10878:
        /*001c*/ 	.word	0x00000000
        /*0020*/ 	.short	0x0001
        /*0022*/ 	.short	0x0004
        /*0024*/ 	.byte	0x00, 0xf0, 0x05, 0x00


	//----- nvinfo : EIATTR_KPARAM_INFO
	.align		4
.L_10879:
        /*0028*/ 	.byte	0x04, 0x17
        /*002a*/ 	.short	(.L_10881 - .L_10880)
.L_10880:
        /*002c*/ 	.word	0x00000000
        /*0030*/ 	.short	0x0000
        /*0032*/ 	.short	0x0000
        /*0034*/ 	.byte	0x00, 0xf0, 0x11, 0x00


	//----- nvinfo : EIATTR_SPARSE_MMA_MASK
	.align		4
.L_10881:
        /*0038*/ 	.byte	0x03, 0x50
        /*003a*/ 	.short	0x0000


	//----- nvinfo : EIATTR_MAXREG_COUNT
	.align		4
        /*003c*/ 	.byte	0x03, 0x1b
        /*003e*/ 	.short	0x00ff


	//----- nvinfo : EIATTR_MERCURY_ISA_VERSION
	.align		4
        /*0040*/ 	.byte	0x03, 0x5f
        /*0042*/ 	.short	0x0101


	//----- nvinfo : EIATTR_EXIT_INSTR_OFFSETS
	.align		4
        /*0044*/ 	.byte	0x04, 0x1c
        /*0046*/ 	.short	(.L_10883 - .L_10882)


	//   ....[0]....
.L_10882:
        /*0048*/ 	.word	0x00000340


	//   ....[1]....
        /*004c*/ 	.word	0x00000c90


	//   ....[2]....
        /*0050*/ 	.word	0x00000cf0


	//----- nvinfo : EIATTR_MAX_THREADS
	.align		4
.L_10883:
        /*0054*/ 	.byte	0x04, 0x05
        /*0056*/ 	.short	(.L_10885 - .L_10884)
.L_10884:
        /*0058*/ 	.word	0x00000080
        /*005c*/ 	.word	0x00000001
        /*0060*/ 	.word	0x00000001


	//----- nvinfo : EIATTR_CRS_STACK_SIZE
	.align		4
.L_10885:
        /*0064*/ 	.byte	0x04, 0x1e
        /*0066*/ 	.short	(.L_10887 - .L_10886)
.L_10886:
        /*0068*/ 	.word	0x00000000


	//----- nvinfo : EIATTR_CBANK_PARAM_SIZE
	.align		4
.L_10887:
        /*006c*/ 	.byte	0x03, 0x19
        /*006e*/ 	.short	0x0018


	//----- nvinfo : EIATTR_PARAM_CBANK
	.align		4
        /*0070*/ 	.byte	0x04, 0x0a
        /*0072*/ 	.short	(.L_10889 - .L_10888)
	.align		4
.L_10888:
        /*0074*/ 	.word	index@(.nv.constant0._ZN2at6native29vectorized_elementwise_kernelILi8EZZZNS0_23bitwise_not_kernel_cudaERNS_18TensorIteratorBaseEENKUlvE_clEvENKUlvE_clEvEUlhE_St5arrayIPcLm2EEEEviT0_T1_)
        /*0078*/ 	.short	0x0210
        /*007a*/ 	.short	0x0018


	//----- nvinfo : EIATTR_SW_WAR
	.align		4
.L_10889:
        /*007c*/ 	.byte	0x04, 0x36
        /*007e*/ 	.short	(.L_10891 - .L_10890)
.L_10890:
        /*0080*/ 	.word	0x00000008
.L_10891:


//--------------------- .nv.info._ZN2at6native18elementwise_kernelILi128ELi4EZNS0_15gpu_kernel_implIZNS0_23bitwise_not_kernel_cudaERNS_18TensorIteratorBaseEEUlbE_EEvS4_RKT_EUliE_EEviT1_ --------------------------
	.section	.nv.info._ZN2at6native18elementwise_kernelILi128ELi4EZNS0_15gpu_kernel_implIZNS0_23bitwise_not_kernel_cudaERNS_18TensorIteratorBaseEEUlbE_EEvS4_RKT_EUliE_EEviT1_,"",@"SHT_CUDA_INFO"
	.sectionflags	@""
	.align	4


	//----- nvinfo : EIATTR_CUDA_API_VERSION
	.align		4
        /*0000*/ 	.byte	0x04, 0x37
        /*0002*/ 	.short	(.L_10893 - .L_10892)
.L_10892:
        /*0004*/ 	.word	0x00000082


	//----- nvinfo : EIATTR_KPARAM_INFO
	.align		4
.L_10893:
        /*0008*/ 	.byte	0x04, 0x17
        /*000a*/ 	.short	(.L_10895 - .L_10894)
.L_10894:
        /*000c*/ 	.word	0x00000000
        /*0010*/ 	.short	0x0001
        /*0012*/ 	.short	0x0008
        /*0014*/ 	.byte	0x00, 0xf0, 0x61, 0x08


	//----- nvinfo : EIATTR_KPARAM_INFO
	.align		4
.L_10895:
        /*0018*/ 	.byte	0x04, 0x17
        /*001a*/ 	.short	(.L_10897 - .L_10896)
.L_10896:
        /*001c*/ 	.word	0x00000000
        /*0020*/ 	.short	0x0000
        /*0022*/ 	.short	0x0000
        /*0024*/ 	.byte	0x00, 0xf0, 0x11, 0x00


	//----- nvinfo : EIATTR_SPARSE_MMA_MASK
	.align		4
.L_10897:
        /*0028*/ 	.byte	0x03, 0x50
        /*002a*/ 	.short	0x0000


	//----- nvinfo : EIATTR_MAXREG_COUNT
	.align		4
        /*002c*/ 	.byte	0x03, 0x1b
        /*002e*/ 	.short	0x0080


	//----- nvinfo : EIATTR_EXTERNS
	.align		4
        /*0030*/ 	.byte	0x04, 0x0f
        /*0032*/ 	.short	(.L_10899 - .L_10898)


	//   ....[0]....
	.align		4
.L_10898:
        /*0034*/ 	.word	index@(__assertfail)


	//----- nvinfo : EIATTR_MERCURY_ISA_VERSION
	.align		4
.L_10899:
        /*0038*/ 	.byte	0x03, 0x5f
        /*003a*/ 	.short	0x0101


	//----- nvinfo : EIATTR_SYSCALL_OFFSETS
	.align		4
        /*003c*/ 	.byte	0x04, 0x46
        /*003e*/ 	.short	(.L_10901 - .L_10900)


	//   ....[0]....
.L_10900:
        /*0040*/ 	.word	0x00002250


	//   ....[1]....
        /*0044*/ 	.word	0x000030b0


	//   ....[2]....
        /*0048*/ 	.word	0x00005330


	//   ....[3]....
        /*004c*/ 	.word	0x00006190


	//   ....[4]....
        /*0050*/ 	.word	0x00008400


	//   ....[5]....
        /*0054*/ 	.word	0x00009260


	//   ....[6]....
        /*0058*/ 	.word	0x0000b4c0


	//   ....[7]....
        /*005c*/ 	.word	0x0000c320


	//----- nvinfo : EIATTR_EXIT_INSTR_OFFSETS
	.align		4
.L_10901:
        /*0060*/ 	.byte	0x04, 0x1c
        /*0062*/ 	.short	(.L_10903 - .L_10902)


	//   ....[0]....
.L_10902:
        /*0064*/ 	.word	0x00009300


	//   ....[1]....
        /*0068*/ 	.word	0x0000b630


	//   ....[2]....
        /*006c*/ 	.word	0x0000b650


	//   ....[3]....
        /*0070*/ 	.word	0x0000b6e0


	//   ....[4]....
        /*0074*/ 	.word	0x0000b700


	//   ....[5]....
        /*0078*/ 	.word	0x0000b720


	//   ....[6]....
        /*007c*/ 	.word	0x0000b7b0


	//   ....[7]....
        /*0080*/ 	.word	0x0000b7f0


	//   ....[8]....
        /*0084*/ 	.word	0x0000b890


	//   ....[9]....
        /*0088*/ 	.word	0x0000b8e0


	//   ....[10]....
        /*008c*/ 	.word	0x0000b910


	//   ....[11]....
        /*0090*/ 	.word	0x0000b9b0


	//   ....[12]....
        /*0094*/ 	.word	0x0000b9f0


	//   ....[13]....
        /*0098*/ 	.word	0x0000bb80


	//   ....[14]....
        /*009c*/ 	.word	0x0000bce0


	//   ....[15]....
        /*00a0*/ 	.word	0x0000bd20


	//   ....[16]....
        /*00a4*/ 	.word	0x0000bdc0


	//   ....[17]....
        /*00a8*/ 	.word	0x0000bf40


	//   ....[18]....
        /*00ac*/ 	.word	0x0000c0c0


	//   ....[19]....
        /*00b0*/ 	.word	0x0000c220


	//   ....[20]....
        /*00b4*/ 	.word	0x0000c330


	//   ....[21]....
        /*00b8*/ 	.word	0x0000c360


	//   ....[22]....
        /*00bc*/ 	.word	0x0000c380


	//----- nvinfo : EIATTR_MAX_THREADS
	.align		4
.L_10903:
        /*00c0*/ 	.byte	0x04, 0x05
        /*00c2*/ 	.short	(.L_10905 - .L_10904)
.L_10904:
        /*00c4*/ 	.word	0x00000080
        /*00c8*/ 	.word	0x00000001
        /*00cc*/ 	.word	0x00000001


	//----- nvinfo : EIATTR_CRS_STACK_SIZE
	.align		4
.L_10905:
        /*00d0*/ 	.byte	0x04, 0x1e
        /*00d2*/ 	.short	(.L_10907 - .L_10906)
.L_10906:
        /*00d4*/ 	.word	0x00000000


	//----- nvinfo : EIATTR_CBANK_PARAM_SIZE
	.align		4
.L_10907:
        /*00d8*/ 	.byte	0x03, 0x19
        /*00da*/ 	.short	0x0220


	//----- nvinfo : EIATTR_PARAM_CBANK
	.align		4
        /*00dc*/ 	.byte	0x04, 0x0a
        /*00de*/ 	.short	(.L_10909 - .L_10908)
	.align		4
.L_10908:
        /*00e0*/ 	.word	index@(.nv.constant0._ZN2at6native18elementwise_kernelILi128ELi4EZNS0_15gpu_kernel_implIZNS0_23bitwise_not_kernel_cudaERNS_18TensorIteratorBaseEEUlbE_EEvS4_RKT_EUliE_EEviT1_)
        /*00e4*/ 	.short	0x0210
        /*00e6*/ 	.short	0x0220


	//----- nvinfo : EIATTR_SW_WAR
	.align		4
.L_10909:
        /*00e8*/ 	.byte	0x04, 0x36
        /*00ea*/ 	.short	(.L_10911 - .L_10910)
.L_10910:
        /*00ec*/ 	.word	0x00000008
.L_10911:


//--------------------- .nv.info._ZN2at6native27unrolled_elementwise_kernelIZNS0_23bitwise_not_kernel_cudaERNS_18TensorIteratorBaseEEUlbE_St5arrayIPcLm2EELi4E23TrivialOffsetCalculatorILi1EjES9_NS0_6memory12LoadWithCastILi1EEENSA_13StoreWithCastILi1EEEEEviT_T0_T2_T3_T4_T5_ --------------------------
	.section	.nv.info._ZN2at6native27unrolled_elementwise_kernelIZNS0_23bitwise_not_kernel_cudaERNS_18TensorIteratorBaseEEUlbE_St5arrayIPcLm2EELi4E23TrivialOffsetCalculatorILi1EjES9_NS0_6memory12LoadWithCastILi1EEENSA_13StoreWithCastILi1EEEEEviT_T0_T2_T3_T4_T5_,"",@"SHT_CUDA_INFO"
	.sectionflags	@""
	.align	4


	//----- nvinfo : EIATTR_CUDA_API_VERSION
	.align		4
        /*0000*/ 	.byte	0x04, 0x37
        /*0002*/ 	.short	(.L_10913 - .L_10912)
.L_10912:
        /*0004*/ 	.word	0x00000082


	//----- nvinfo : EIATTR_KPARAM_INFO
	.align		4
.L_10913:
        /*0008*/ 	.byte	0x04, 0x17
        /*000a*/ 	.short	(.L_10915 - .L_10914)
.L_10914:
        /*000c*/ 	.word	0x00000000
        /*0010*/ 	.short	0x0006
        /*0012*/ 	.short	0x0024
        /*0014*/ 	.byte	0x00, 0xf0, 0x21, 0x00


	//----- nvinfo : EIATTR_KPARAM_INFO
	.align		4
.L_10915:
        /*0018*/ 	.byte	0x04, 0x17
        /*001a*/ 	.short	(.L_10917 - .L_10916)
.L_10916:
        /*001c*/ 	.word	0x00000000
        /*0020*/ 	.short	0x0005
        /*0022*/ 	.short	0x001c
        /*0024*/ 	.byte	0x00, 0xf0, 0x21, 0x00


	//----- nvinfo : EIATTR_KPARAM_INFO
	.align		4
.L_10917:
        /*0028*/ 	.byte	0x04, 0x17
        /*002a*/ 	.short	(.L_10919 - .L_10918)
.L_10918:
        /*002c*/ 	.word	0x00000000
        /*0030*/ 	.short	0x0004
        /*0032*/ 	.short	0x0019
        /*0034*/ 	.byte	0x00, 0xf0, 0x05, 0x00


	//----- nvinfo : EIATTR_KPARAM_INFO
	.align		4
.L_10919:
        /*0038*/ 	.byte	0x04, 0x17
        /*003a*/ 	.short	(.L_10921 - .L_10920)
.L_10920:
        /*003c*/ 	.word	0x00000000
        /*0040*/ 	.short	0x0003
        /*0042*/ 	.short	0x0018
        /*0044*/ 	.byte	0x00, 0xf0, 0x05, 0x00


	//----- nvinfo : EIATTR_KPARAM_INFO
	.align		4
.L_10921:
        /*0048*/ 	.byte	0x04, 0x17
        /*004a*/ 	.short	(.L_10923 - .L_10922)
.L_10922:
        /*004c*/ 	.word	0x00000000
        /*0050*/ 	.short	0x0002
        /*0052*/ 	.short	0x0008
        /*0054*/ 	.byte	0x00, 0xf0, 0x41, 0x00


	//----- nvinfo : EIATTR_KPARAM_INFO
	.align		4
.L_10923:
        /*0058*/ 	.byte	0x04, 0x17
        /*005a*/ 	.short	(.L_10925 - .L_10924)
.L_10924:
        /*005c*/ 	.word	0x00000000
        /*0060*/ 	.short	0x0001
        /*0062*/ 	.short	0x0004
        /*0064*/ 	.byte	0x00, 0xf0, 0x05, 0x00


	//----- nvinfo : EIATTR_KPARAM_INFO
	.align		4
.L_10925:
        /*0068*/ 	.byte	0x04, 0x17
        /*006a*/ 	.short	(.L_10927 - .L_10926)
.L_10926:
        /*006c*/ 	.word	0x00000000
        /*0070*/ 	.short	0x0000
        /*0072*/ 	.short	0x0000
        /*0074*/ 	.byte	0x00, 0xf0, 0x11, 0x00


	//----- nvinfo : EIATTR_SPARSE_MMA_MASK
	.align		4
.L_10927:
        /*0078*/ 	.byte	0x03, 0x50
        /*007a*/ 	.short	0x0000


	//----- nvinfo : EIATTR_MAXREG_COUNT
	.align		4
        /*007c*/ 	.byte	0x03, 0x1b
        /*007e*/ 	.short	0x00ff


	//----- nvinfo : EIATTR_EXTERNS
	.align		4
        /*0080*/ 	.byte	0x04, 0x0f
        /*0082*/ 	.short	(.L_10929 - .L_10928)


	//   ....[0]....
	.align		4
.L_10928:
        /*0084*/ 	.word	index@(__assertfail)


	//----- nvinfo : EIATTR_MERCURY_ISA_VERSION
	.align		4
.L_10929:
        /*0088*/ 	.byte	0x03, 0x5f
        /*008a*/ 	.short	0x0101


	//----- nvinfo : EIATTR_SYSCALL_OFFSETS
	.align		4
        /*008c*/ 	.byte	0x04, 0x46
        /*008e*/ 	.short	(.L_10931 - .L_10930)


	//   ....[0]....
.L_10930:
        /*0090*/ 	.word	0x00000f80


	//   ....[1]....
        /*0094*/ 	.word	0x00001f40


	//   ....[2]....
        /*0098*/ 	.word	0x00002f10


	//   ....[3]....
        /*009c*/ 	.word	0x00003eb0


	//   ....[4]....
        /*00a0*/ 	.word	0x00004ed0


	//   ....[5]....
        /*00a4*/ 	.word	0x00005da0


	//   ....[6]....
        /*00a8*/ 	.word	0x00006c50


	//   ....[7]....
        /*00ac*/ 	.word	0x00007b00


	//----- nvinfo : EIATTR_EXIT_INSTR_OFFSETS
	.align		4
.L_10931:
        /*00b0*/ 	.byte	0x04, 0x1c
        /*00b2*/ 	.short	(.L_10933 - .L_10932)


	//   ....[0]....
.L_10932:
        /*00b4*/ 	.word	0x00006ce0


	//   ....[1]....
        /*00b8*/ 	.word	0x00006e10


	//   ....[2]....
        /*00bc*/ 	.word	0x00006e30


	//   ....[3]....
        /*00c0*/ 	.word	0x00006ec0


	//   ....[4]....
        /*00c4*/ 	.word	0x00006ee0


	//   ....[5]....
        /*00c8*/ 	.word	0x00006f00


	//   ....[6]....
        /*00cc*/ 	.word	0x00006f90


	//   ....[7]....
        /*00d0*/ 	.word	0x00006fd0


	//   ....[8]....
        /*00d4*/ 	.word	0x00007070


	//   ....[9]....
        /*00d8*/ 	.word	0x000070c0


	//   ....[10]....
        /*00dc*/ 	.word	0x000070f0


	//   ....[11]....
        /*00e0*/ 	.word	0x00007190


	//   ....[12]....
        /*00e4*/ 	.word	0x000071d0


	//   ....[13]....
        /*00e8*/ 	.word	0x00007360


	//   ....[14]....
        /*00ec*/ 	.word	0x000074c0


	//   ....[15]....
        /*00f0*/ 	.word	0x00007500


	//   ....[16]....
        /*00f4*/ 	.word	0x000075a0


	//   ....[17]....
        /*00f8*/ 	.word	0x00007720


	//   ....[18]....
        /*00fc*/ 	.word	0x000078a0


	//   ....[19]....
        /*0100*/ 	.word	0x00007a00


	//   ....[20]....
        /*0104*/ 	.word	0x00007b10


	//   ....[21]....
        /*0108*/ 	.word	0x00007b40


	//   ....[22]....
        /*010c*/ 	.word	0x00007b60


	//----- nvinfo : EIATTR_MAX_THREADS
	.align		4
.L_10933:
        /*0110*/ 	.byte	0x04, 0x05
        /*0112*/ 	.short	(.L_10935 - .L_10934)
.L_10934:
        /*0114*/ 	.word	0x00000080
        /*0118*/ 	.word	0x00000001
        /*011c*/ 	.word	0x00000001


	//----- nvinfo : EIATTR_CRS_STACK_SIZE
	.align		4
.L_10935:
        /*0120*/ 	.byte	0x04, 0x1e
        /*0122*/ 	.short	(.L_10937 - .L_10936)
.L_10936:
        /*0124*/ 	.word	0x00000000


	//----- nvinfo : EIATTR_CBANK_PARAM_SIZE
	.align		4
.L_10937:
        /*0128*/ 	.byte	0x03, 0x19
        /*012a*/ 	.short	0x002c


	//----- nvinfo : EIATTR_PARAM_CBANK
	.align		4
        /*012c*/ 	.byte	0x04, 0x0a
        /*012e*/ 	.short	(.L_10939 - .L_10938)
	.align		4
.L_10938:
        /*0130*/ 	.word	index@(.nv.constant0._ZN2at6native27unrolled_elementwise_kernelIZNS0_23bitwise_not_kernel_cudaERNS_18TensorIteratorBaseEEUlbE_St5arrayIPcLm2EELi4E23TrivialOffsetCalculatorILi1EjES9_NS0_6memory12LoadWithCastILi1EEENSA_13StoreWithCastILi1EEEEEviT_T0_T2_T3_T4_T5_)
        /*0134*/ 	.short	0x0210
        /*0136*/ 	.short	0x002c


	//----- nvinfo : EIATTR_SW_WAR
	.align		4
.L_10939:
        /*0138*/ 	.byte	0x04, 0x36
        /*013a*/ 	.short	(.L_10941 - .L_10940)
.L_10940:
        /*013c*/ 	.word	0x00000008
.L_10941:


//--------------------- .nv.info._ZN2at6native18elementwise_kernelILi128ELi4EZNS0_22gpu_kernel_impl_nocastIZNS0_23bitwise_not_kernel_cudaERNS_18TensorIteratorBaseEEUlbE_EEvS4_RKT_EUliE_EEviT1_ --------------------------
	.section	.nv.info._ZN2at6native18elementwise_kernelILi128ELi4EZNS0_22gpu_kernel_impl_nocastIZNS0_23bitwise_not_kernel_cudaERNS_18TensorIteratorBaseEEUlbE_EEvS4_RKT_EUliE_EEviT1_,"",@"SHT_CUDA_INFO"
	.sectionflags	@""
	.align	4


	//----- nvinfo : EIATTR_CUDA_API_VERSION
	.align		4
        /*0000*/ 	.byte	0x04, 0x37
        /*0002*/ 	.short	(.L_10943 - .L_10942)
.L_10942:
        /*0004*/ 	.word	0x00000082


	//----- nvinfo : EIATTR_KPARAM_INFO
	.align		4
.L_10943:
        /*0008*/ 	.byte	0x04, 0x17
        /*000a*/ 	.short	(.L_10945 - .L_10944)
.L_10944:
        /*000c*/ 	.word	0x00000000
        /*0010*/ 	.short	0x0001
        /*0012*/ 	.short	0x0008
        /*0014*/ 	.byte	0x00, 0xf0, 0x61, 0x08


	//----- nvinfo : EIATTR_KPARAM_INFO
	.align		4
.L_10945:
        /*0018*/ 	.byte	0x04, 0x17
        /*001a*/ 	.short	(.L_10947 - .L_10946)
.L_10946:
        /*001c*/ 	.word	0x00000000
        /*0020*/ 	.short	0x0000
        /*0022*/ 	.short	0x0000
        /*0024*/ 	.byte	0x00, 0xf0, 0x11, 0x00


	//----- nvinfo : EIATTR_SPARSE_MMA_MASK
	.align		4
.L_10947:
        /*0028*/ 	.byte	0x03, 0x50
        /*002a*/ 	.short	0x0000


	//----- nvinfo : EIATTR_MAXREG_COUNT
	.align		4
        /*002c*/ 	.byte	0x03, 0x1b
        /*002e*/ 	.short	0x0080


	//----- nvinfo : EIATTR_MERCURY_ISA_VERSION
	.align		4
        /*0030*/ 	.byte	0x03, 0x5f
        /*0032*/ 	.short	0x0101


	//----- nvinfo : EIATTR_EXIT_INSTR_OFFSETS
	.align		4
        /*0034*/ 	.byte	0x04, 0x1c
        /*0036*/ 	.short	(.L_10949 - .L_10948)


	//   ....[0]....
.L_10948:
        /*0038*/ 	.word	0x00003bc0


	//   ....[1]....
        /*003c*/ 	.word	0x00004f50


	//----- nvinfo : EIATTR_MAX_THREADS
	.align		4
.L_10949:
        /*0040*/ 	.byte	0x04, 0x05
        /*0042*/ 	.short	(.L_10951 - .L_10950)
.L_10950:
        /*0044*/ 	.word	0x00000080
        /*0048*/ 	.word	0x00000001
        /*004c*/ 	.word	0x00000001


	//----- nvinfo : EIATTR_CRS_STACK_SIZE
	.align		4
.L_10951:
        /*0050*/ 	.byte	0x04, 0x1e
        /*0052*/ 	.short	(.L_10953 - .L_10952)
.L_10952:
        /*0054*/ 	.word	0x00000000


	//----- nvinfo : EIATTR_CBANK_PARAM_SIZE
	.align		4
.L_10953:
        /*0058*/ 	.byte	0x03, 0x19
        /*005a*/ 	.short	0x0220


	//----- nvinfo : EIATTR_PARAM_CBANK
	.align		4
        /*005c*/ 	.byte	0x04, 0x0a
        /*005e*/ 	.short	(.L_10955 - .L_10954)
	.align		4
.L_10954:
        /*0060*/ 	.word	index@(.nv.constant0._ZN2at6native18elementwise_kernelILi128ELi4EZNS0_22gpu_kernel_impl_nocastIZNS0_23bitwise_not_kernel_cudaERNS_18TensorIteratorBaseEEUlbE_EEvS4_RKT_EUliE_EEviT1_)
        /*0064*/ 	.short	0x0210
        /*0066*/ 	.short	0x0220


	//----- nvinfo : EIATTR_SW_WAR
	.align		4
.L_10955:
        /*0068*/ 	.byte	0x04, 0x36
        /*006a*/ 	.short	(.L_10957 - .L_10956)
.L_10956:
        /*006c*/ 	.word	0x00000008
.L_10957:


//--------------------- .nv.info._ZN2at6native27unrolled_elementwise_kernelIZNS0_23bitwise_not_kernel_cudaERNS_18TensorIteratorBaseEEUlbE_St5arrayIPcLm2EELi4E23TrivialOffsetCalculatorILi1EjES9_NS0_6memory15LoadWithoutCastENSA_16StoreWithoutCastEEEviT_T0_T2_T3_T4_T5_ --------------------------
	.section	.nv.info._ZN2at6native27unrolled_elementwise_kernelIZNS0_23bitwise_not_kernel_cudaERNS_18TensorIteratorBaseEEUlbE_St5arrayIPcLm2EELi4E23TrivialOffsetCalculatorILi1EjES9_NS0_6memory15LoadWithoutCastENSA_16StoreWithoutCastEEEviT_T0_T2_T3_T4_T5_,"",@"SHT_CUDA_INFO"
	.sectionflags	@""
	.align	4


	//----- nvinfo : EIATTR_CUDA_API_VERSION
	.align		4
        /*0000*/ 	.byte	0x04, 0x37
        /*0002*/ 	.short	(.L_10959 - .L_10958)
.L_10958:
        /*0004*/ 	.word	0x00000082


	//----- nvinfo : EIATTR_KPARAM_INFO
	.align		4
.L_10959:
        /*0008*/ 	.byte	0x04, 0x17
        /*000a*/ 	.short	(.L_10961 - .L_10960)
.L_10960:
        /*000c*/ 	.word	0x00000000
        /*0010*/ 	.short	0x0006
        /*0012*/ 	.short	0x001b
        /*0014*/ 	.byte	0x00, 0xf0, 0x05, 0x00


	//----- nvinfo : EIATTR_KPARAM_INFO
	.align		4
.L_10961:
        /*0018*/ 	.byte	0x04, 0x17
        /*001a*/ 	.short	(.L_10963 - .L_10962)
.L_10962:
        /*001c*/ 	.word	0x00000000
        /*0020*/ 	.short	0x0005
        /*0022*/ 	.short	0x001a
        /*0024*/ 	.byte	0x00, 0xf0, 0x05, 0x00


	//----- nvinfo : EIATTR_KPARAM_INFO
	.align		4
.L_10963:
        /*0028*/ 	.byte	0x04, 0x17
        /*002a*/ 	.short	(.L_10965 - .L_10964)
.L_10964:
        /*002c*/ 	.word	0x00000000
        /*0030*/ 	.short	0x0004
        /*0032*/ 	.short	0x0019
        /*0034*/ 	.byte	0x00, 0xf0, 0x05, 0x00


	//----- nvinfo : EIATTR_KPARAM_INFO
	.align		4
.L_10965:
        /*0038*/ 	.byte	0x04, 0x17
        /*003a*/ 	.short	(.L_10967 - .L_10966)
.L_10966:
        /*003c*/ 	.word	0x00000000
        /*0040*/ 	.short	0x0003
        /*0042*/ 	.short	0x0018
        /*0044*/ 	.byte	0x00, 0xf0, 0x05, 0x00


	//----- nvinfo : EIATTR_KPARAM_INFO
	.align		4
.L_10967:
        /*0048*/ 	.byte	0x04, 0x17
        /*004a*/ 	.short	(.L_10969 - .L_10968)
.L_10968:
        /*004c*/ 	.word	0x00000000
        /*0050*/ 	.short	0x0002
        /*0052*/ 	.short	0x0008
        /*0054*/ 	.byte	0x00, 0xf0, 0x41, 0x00


	//----- nvinfo : EIATTR_KPARAM_INFO
	.align		4
.L_10969:
        /*0058*/ 	.byte	0x04, 0x17
        /*005a*/ 	.short	(.L_10971 - .L_10970)
.L_10970:
        /*005c*/ 	.word	0x00000000
        /*0060*/ 	.short	0x0001
        /*0062*/ 	.short	0x0004
        /*0064*/ 	.byte	0x00, 0xf0, 0x05, 0x00


	//----- nvinfo : EIATTR_KPARAM_INFO
	.align		4
.L_10971:
        /*0068*/ 	.byte	0x04, 0x17
        /*006a*/ 	.short	(.L_10973 - .L_10972)
.L_10972:
        /*006c*/ 	.word	0x00000000
        /*0070*/ 	.short	0x0000
        /*0072*/ 	.short	0x0000
        /*0074*/ 	.byte	0x00, 0xf0, 0x11, 0x00


	//----- nvinfo : EIATTR_SPARSE_MMA_MASK
	.align		4
.L_10973:
        /*0078*/ 	.byte	0x03, 0x50
        /*007a*/ 	.short	0x0000


	//----- nvinfo : EIATTR_MAXREG_COUNT
	.align		4
        /*007c*/ 	.byte	0x03, 0x1b
        /*007e*/ 	.short	0x00ff


	//----- nvinfo : EIATTR_MERCURY_ISA_VERSION
	.align		4
        /*0080*/ 	.byte	0x03, 0x5f
        /*0082*/ 	.short	0x0101


	//----- nvinfo : EIATTR_EXIT_INSTR_OFFSETS
	.align		4
        /*0084*/ 	.byte	0x04, 0x1c
        /*0086*/ 	.short	(.L_10975 - .L_10974)


	//   ....[0]....
.L_10974:
        /*0088*/ 	.word	0x00000540


	//   ....[1]....
        /*008c*/ 	.word	0x000005e0


	//----- nvinfo : EIATTR_MAX_THREADS
	.align		4
.L_10975:
        /*0090*/ 	.byte	0x04, 0x05
        /*0092*/ 	.short	(.L_10977 - .L_10976)
.L_10976:
        /*0094*/ 	.word	0x00000080
        /*0098*/ 	.word	0x00000001
        /*009c*/ 	.word	0x00000001


	//----- nvinfo : EIATTR_CRS_STACK_SIZE
	.align		4
.L_10977:
        /*00a0*/ 	.byte	0x04, 0x1e
        /*00a2*/ 	.short	(.L_10979 - .L_10978)
.L_10978:
        /*00a4*/ 	.word	0x00000000


	//----- nvinfo : EIATTR_CBANK_PARAM_SIZE
	.align		4
.L_10979:
        /*00a8*/ 	.byte	0x03, 0x19
        /*00aa*/ 	.short	0x001c


	//----- nvinfo : EIATTR_PARAM_CBANK
	.align		4
        /*00ac*/ 	.byte	0x04, 0x0a
        /*00ae*/ 	.short	(.L_10981 - .L_10980)
	.align		4
.L_10980:
        /*00b0*/ 	.word	index@(.nv.constant0._ZN2at6native27unrolled_elementwise_kernelIZNS0_23bitwise_not_kernel_cudaERNS_18TensorIteratorBaseEEUlbE_St5arrayIPcLm2EELi4E23TrivialOffsetCalculatorILi1EjES9_NS0_6memory15LoadWithoutCastENSA_16StoreWithoutCastEEEviT_T0_T2_T3_T4_T5_)
        /*00b4*/ 	.short	0x0210
        /*00b6*/ 	.short	0x001c


	//----- nvinfo : EIATTR_SW_WAR
	.align		4
.L_10981:
        /*00b8*/ 	.byte	0x04, 0x36
        /*00ba*/ 	.short	(.L_10983 - .L_10982)
.L_10982:
        /*00bc*/ 	.word	0x00000008
.L_10983:


//--------------------- .nv.info._ZN2at6native29vectorized_elementwise_kernelILi2EZNS0_23bitwise_not_kernel_cudaERNS_18TensorIteratorBaseEEUlbE_St5arrayIPcLm2EEEEviT0_T1_ --------------------------
	.section	.nv.info._ZN2at6native29vectorized_elementwise_kernelILi2EZNS0_23bitwise_not_kernel_cudaERNS_18TensorIteratorBaseEEUlbE_St5arrayIPcLm2EEEEviT0_T1_,"",@"SHT_CUDA_INFO"
	.sectionflags	@""
	.align	4


	//----- nvinfo : EIATTR_CUDA_API_VERSION
	.align		4
        /*0000*/ 	.byte	0x04, 0x37
        /*0002*/ 	.short	(.L_10985 - .L_10984)
.L_10984:
        /*0004*/ 	.word	0x00000082


	//----- nvinfo : EIATTR_KPARAM_INFO
	.align		4
.L_10985:
        /*0008*/ 	.byte	0x04, 0x17
        /*000a*/ 	.short	(.L_10987 - .L_10986)
.L_10986:
        /*000c*/ 	.word	0x00000000
        /*0010*/ 	.short	0x0002
        /*0012*/ 	.short	0x0008
        /*0014*/ 	.byte	0x00, 0xf0, 0x41, 0x00


	//----- nvinfo : EIATTR_KPARAM_INFO
	.align		4
.L_10987:
        /*0018*/ 	.byte	0x04, 0x17
        /*001a*/ 	.short	(.L_10989 - .L_10988)
.L_10988:
        /*001c*/ 	.word	0x00000000
        /*0020*/ 	.short	0x0001
        /*0022*/ 	.short	0x0004
        /*0024*/ 	.byte	0x00, 0xf0, 0x05, 0x00


	//----- nvinfo : EIATTR_KPARAM_INFO
	.align		4
.L_10989:
        /*0028*/ 	.byte	0x04, 0x17
        /*002a*/ 	.short	(.L_10991 - .L_10990)
.L_10990:
        /*002c*/ 	.word	0x00000000
        /*0030*/ 	.short	0x0000
        /*0032*/ 	.short	0x0000
        /*0034*/ 	.byte	0x00, 0xf0, 0x11, 0x00


	//----- nvinfo : EIATTR_SPARSE_MMA_MASK
	.align		4
.L_10991:
        /*0038*/ 	.byte	0x03, 0x50
        /*003a*/ 	.short	0x0000


	//----- nvinfo : EIATTR_MAXREG_COUNT
	.align		4
        /*003c*/ 	.byte	0x03, 0x1b
        /*003e*/ 	.short	0x00ff


	//----- nvinfo : EIATTR_MERCURY_ISA_VERSION
	.align		4
        /*0040*/ 	.byte	0x03, 0x5f
        /*0042*/ 	.short	0x0101


	//----- nvinfo : EIATTR_EXIT_INSTR_OFFSETS
	.align		4
        /*0044*/ 	.byte	0x04, 0x1c
        /*0046*/ 	.short	(.L_10993 - .L_10992)


	//   ....[0]....
.L_10992:
        /*0048*/ 	.word	0x00000390


	//   ....[1]....
        /*004c*/ 	.word	0x00000f00


	//   ....[2]....
        /*0050*/ 	.word	0x00000f60


	//----- nvinfo : EIATTR_MAX_THREADS
	.align		4
.L_10993:
        /*0054*/ 	.byte	0x04, 0x05
        /*0056*/ 	.short	(.L_10995 - .L_10994)
.L_10994:
        /*0058*/ 	.word	0x00000080
        /*005c*/ 	.word	0x00000001
        /*0060*/ 	.word	0x00000001


	//----- nvinfo : EIATTR_CRS_STACK_SIZE
	.align		4
.L_10995:
        /*0064*/ 	.byte	0x04, 0x1e
        /*0066*/ 	.short	(.L_10997 - .L_10996)
.L_10996:
        /*0068*/ 	.word	0x00000000


	//----- nvinfo : EIATTR_CBANK_PARAM_SIZE
	.align		4
.L_10997:
        /*006c*/ 	.byte	0x03, 0x19
        /*006e*/ 	.short	0x0018


	//----- nvinfo : EIATTR_PARAM_CBANK
	.align		4
        /*0070*/ 	.byte	0x04, 0x0a
        /*0072*/ 	.short	(.L_10999 - .L_10998)
	.align		4
.L_10998:
        /*0074*/ 	.word	index@(.nv.constant0._ZN2at6native29vectorized_elementwise_kernelILi2EZNS0_23bitwise_not_kernel_cudaERNS_18TensorIteratorBaseEEUlbE_St5arrayIPcLm2EEEEviT0_T1_)
        /*0078*/ 	.short	0x0210
        /*007a*/ 	.short	0x0018


	//----- nvinfo : EIATTR_SW_WAR
	.align		4
.L_10999:
        /*007c*/ 	.byte	0x04, 0x36
        /*007e*/ 	.short	(.L_11001 - .L_11000)
.L_11000:
        /*0080*/ 	.word	0x00000008
.L_11001:


//--------------------- .nv.info._ZN2at6native29vectorized_elementwise_kernelILi4EZNS0_23bitwise_not_kernel_cudaERNS_18TensorIteratorBaseEEUlbE_St5arrayIPcLm2EEEEviT0_T1_ --------------------------
	.section	.nv.info._ZN2at6native29vectorized_elementwise_kernelILi4EZNS0_23bitwise_not_kernel_cudaERNS_18TensorIteratorBaseEEUlbE_St5arrayIPcLm2EEEEviT0_T1_,"",@"SHT_CUDA_INFO"
	.sectionflags	@""
	.align	4


	//----- nvinfo : EIATTR_CUDA_API_VERSION
	.align		4
        /*0000*/ 	.byte	0x04, 0x37
        /*0002*/ 	.short	(.L_11003 - .L_11002)
.L_11002:
        /*0004*/ 	.word	0x00000082


	//----- nvinfo : EIATTR_KPARAM_INFO
	.align		4
.L_11003:
        /*0008*/ 	.byte	0x04, 0x17
        /*000a*/ 	.short	(.L_11005 - .L_11004)
.L_11004:
        /*000c*/ 	.word	0x00000000
        /*0010*/ 	.short	0x0002
        /*0012*/ 	.short	0x0008
        /*0014*/ 	.byte	0x00, 0xf0, 0x41, 0x00


	//----- nvinfo : EIATTR_KPARAM_INFO
	.align		4
.L_11005:
        /*0018*/ 	.byte	0x04, 0x17
        /*001a*/ 	.short	(.L_11007 - .L_11006)
.L_11006:
        /*001c*/ 	.word	0x00000000
        /*0020*/ 	.short	0x0001
        /*0022*/ 	.short	0x0004
        /*0024*/ 	.byte	0x00, 0xf0, 0x05, 0x00


	//----- nvinfo : EIATTR_KPARAM_INFO
	.align		4
.L_11007:
        /*0028*/ 	.byte	0x04, 0x17
        /*002a*/ 	.short	(.L_11009 - .L_11008)
.L_11008:
        /*002c*/ 	.word	0x00000000
        /*0030*/ 	.short	0x0000
        /*0032*/ 	.short	0x0000
        /*0034*/ 	.byte	0x00, 0xf0, 0x11, 0x00


	//----- nvinfo : EIATTR_SPARSE_MMA_MASK
	.align		4
.L_11009:
        /*0038*/ 	.byte	0x03, 0x50
        /*003a*/ 	.short	0x0000


	//----- nvinfo : EIATTR_MAXREG_COUNT
	.align		4
        /*003c*/ 	.byte	0x03, 0x1b
        /*003e*/ 	.short	0x00ff


	//----- nvinfo : EIATTR_MERCURY_ISA_VERSION
	.align		4
        /*0040*/ 	.byte	0x03, 0x5f
        /*0042*/ 	.short	0x0101


	//----- nvinfo : EIATTR_EXIT_INSTR_OFFSETS
	.align		4
        /*0044*/ 	.byte	0x04, 0x1c
        /*0046*/ 	.short	(.L_11011 - .L_11010)


	//   ....[0]....
.L_11010:
        /*0048*/ 	.word	0x00000370


	//   ....[1]....
        /*004c*/ 	.word	0x00000ee0


	//   ....[2]....
        /*0050*/ 	.word	0x00000f40


	//----- nvinfo : EIATTR_MAX_THREADS
	.align		4
.L_11011:
        /*0054*/ 	.byte	0x04, 0x05
        /*0056*/ 	.short	(.L_11013 - .L_11012)
.L_11012:
        /*0058*/ 	.word	0x00000080
        /*005c*/ 	.word	0x00000001
        /*0060*/ 	.word	0x00000001


	//----- nvinfo : EIATTR_CRS_STACK_SIZE
	.align		4
.L_11013:
        /*0064*/ 	.byte	0x04, 0x1e
        /*0066*/ 	.short	(.L_11015 - .L_11014)
.L_11014:
        /*0068*/ 	.word	0x00000000


	//----- nvinfo : EIATTR_CBANK_PARAM_SIZE
	.align		4
.L_11015:
        /*006c*/ 	.byte	0x03, 0x19
        /*006e*/ 	.short	0x0018


	//----- nvinfo : EIATTR_PARAM_CBANK
	.align		4
        /*0070*/ 	.byte	0x04, 0x0a
        /*0072*/ 	.short	(.L_11017 - .L_11016)
	.align		4
.L_11016:
        /*0074*/ 	.word	index@(.nv.constant0._ZN2at6native29vectorized_elementwise_kernelILi4EZNS0_23bitwise_not_kernel_cudaERNS_18TensorIteratorBaseEEUlbE_St5arrayIPcLm2EEEEviT0_T1_)
        /*0078*/ 	.short	0x0210
        /*007a*/ 	.short	0x0018


	//----- nvinfo : EIATTR_SW_WAR
	.align		4
.L_11017:
        /*007c*/ 	.byte	0x04, 0x36
        /*007e*/ 	.short	(.L_11019 - .L_11018)
.L_11018:
        /*0080*/ 	.word	0x00000008
.L_11019:


//--------------------- .nv.info._ZN2at6native29vectorized_elementwise_kernelILi8EZNS0_23bitwise_not_kernel_cudaERNS_18TensorIteratorBaseEEUlbE_St5arrayIPcLm2EEEEviT0_T1_ --------------------------
	.section	.nv.info._ZN2at6native29vectorized_elementwise_kernelILi8EZNS0_23bitwise_not_kernel_cudaERNS_18TensorIteratorBaseEEUlbE_St5arrayIPcLm2EEEEviT0_T1_,"",@"SHT_CUDA_INFO"
	.sectionflags	@""
	.align	4


	//----- nvinfo : EIATTR_CUDA_API_VERSION
	.align		4
        /*0000*/ 	.byte	0x04, 0x37
        /*0002*/ 	.short	(.L_11021 - .L_11020)
.L_11020:
        /*0004*/ 	.word	0x00000082


	//----- nvinfo : EIATTR_KPARAM_INFO
	.align		4
.L_11021:
        /*0008*/ 	.byte	0x04, 0x17
        /*000a*/ 	.short	(.L_11023 - .L_11022)
.L_11022:
        /*000c*/ 	.word	0x00000000
        /*0010*/ 	.short	0x0002
        /*0012*/ 	.short	0x0008
        /*0014*/ 	.byte	0x00, 0xf0, 0x41, 0x00


	//----- nvinfo : EIATTR_KPARAM_INFO
	.align		4
.L_11023:
        /*0018*/ 	.byte	0x04, 0x17
        /*001a*/ 	.short	(.L_11025 - .L_11024)
.L_11024:
        /*001c*/ 	.word	0x00000000
        /*0020*/ 	.short	0x0001
        /*0022*/ 	.short	0x0004
        /*0024*/ 	.byte	0x00, 0xf0, 0x05, 0x00


	//----- nvinfo : EIATTR_KPARAM_INFO
	.align		4
.L_11025:
        /*0028*/ 	.byte	0x04, 0x17
        /*002a*/ 	.short	(.L_11027 - .L_11026)
.L_11026:
        /*002c*/ 	.word	0x00000000
        /*0030*/ 	.short	0x0000
        /*0032*/ 	.short	0x0000
        /*0034*/ 	.byte	0x00, 0xf0, 0x11, 0x00


	//----- nvinfo : EIATTR_SPARSE_MMA_MASK
	.align		4
.L_11027:
        /*0038*/ 	.byte	0x03, 0x50
        /*003a*/ 	.short	0x0000


	//----- nvinfo : EIATTR_MAXREG_COUNT
	.align		4
        /*003c*/ 	.byte	0x03, 0x1b
        /*003e*/ 	.short	0x00ff


	//----- nvinfo : EIATTR_MERCURY_ISA_VERSION
	.align		4
        /*0040*/ 	.byte	0x03, 0x5f
        /*0042*/ 	.short	0x0101


	//----- nvinfo : EIATTR_EXIT_INSTR_OFFSETS
	.align		4
        /*0044*/ 	.byte	0x04, 0x1c
        /*0046*/ 	.short	(.L_11029 - .L_11028)


	//   ....[0]....
.L_11028:
        /*0048*/ 	.word	0x00000410


	//   ....[1]....
        /*004c*/ 	.word	0x00000f80


	//   ....[2]....
        /*0050*/ 	.word	0x00000fe0


	//----- nvinfo : EIATTR_MAX_THREADS
	.align		4
.L_11029:
        /*0054*/ 	.byte	0x04, 0x05
        /*0056*/ 	.short	(.L_11031 - .L_11030)
.L_11030:
        /*0058*/ 	.word	0x00000080
        /*005c*/ 	.word	0x00000001
        /*0060*/ 	.word	0x00000001


	//----- nvinfo : EIATTR_CRS_STACK_SIZE
	.align		4
.L_11031:
        /*0064*/ 	.byte	0x04, 0x1e
        /*0066*/ 	.short	(.L_11033 - .L_11032)
.L_11032:
        /*0068*/ 	.word	0x00000000


	//----- nvinfo : EIATTR_CBANK_PARAM_SIZE
	.align		4
.L_11033:
        /*006c*/ 	.byte	0x03, 0x19
        /*006e*/ 	.short	0x0018


	//----- nvinfo : EIATTR_PARAM_CBANK
	.align		4
        /*0070*/ 	.byte	0x04, 0x0a
        /*0072*/ 	.short	(.L_11035 - .L_11034)
	.align		4
.L_11034:
        /*0074*/ 	.word	index@(.nv.constant0._ZN2at6native29vectorized_elementwise_kernelILi8EZNS0_23bitwise_not_kernel_cudaERNS_18TensorIteratorBaseEEUlbE_St5arrayIPcLm2EEEEviT0_T1_)
        /*0078*/ 	.short	0x0210
        /*007a*/ 	.short	0x0018


	//----- nvinfo : EIATTR_SW_WAR
	.align		4
.L_11035:
        /*007c*/ 	.byte	0x04, 0x36
        /*007e*/ 	.short	(.L_11037 - .L_11036)
.L_11036:
        /*0080*/ 	.word	0x00000008
.L_11037:


//--------------------- .nv.callgraph             --------------------------
	.section	.nv.callgraph,"",@"SHT_CUDA_CALLGRAPH"
	.align	4
	.sectionentsize	8
	.align		4
        /*0000*/ 	.word	0x00000000
	.align		4
        /*0004*/ 	.word	0xffffffff
	.align		4
        /*0008*/ 	.word	index@(_ZN2at6native18elementwise_kernelILi128ELi4EZNS0_15gpu_kernel_implIZZZNS0_22nan_to_num_kernel_cudaERNS_18TensorIteratorBaseESt8optionalIdES6_S6_ENKUlvE0_clEvENKUlvE2_clEvEUlN3c108BFloat16EE_EEvS4_RKT_EUliE_EEviT1_)
	.align		4
        /*000c*/ 	.word	index@(__assertfail)
	.align		4
        /*0010*/ 	.word	index@(_ZN2at6native27unrolled_elementwise_kernelIZZZNS0_22nan_to_num_kernel_cudaERNS_18TensorIteratorBaseESt8optionalIdES5_S5_ENKUlvE0_clEvENKUlvE2_clEvEUlN3c108BFloat16EE_St5arrayIPcLm2EELi4E23TrivialOffsetCalculatorILi1EjESF_NS0_6memory12LoadWithCastILi1EEENSG_13StoreWithCastILi1EEEEEviT_T0_T2_T3_T4_T5_)
	.align		4
        /*0014*/ 	.word	index@(__assertfail)
	.align		4
        /*0018*/ 	.word	index@(_ZN2at6native18elementwise_kernelILi128ELi4EZNS0_15gpu_kernel_implIZZZNS0_22nan_to_num_kernel_cudaERNS_18TensorIteratorBaseESt8optionalIdES6_S6_ENKUlvE0_clEvENKUlvE1_clEvEUlN3c104HalfEE_EEvS4_RKT_EUliE_EEviT1_)
	.align		4
        /*001c*/ 	.word	index@(__assertfail)
	.align		4
        /*0020*/ 	.word	index@(_ZN2at6native27unrolled_elementwise_kernelIZZZNS0_22nan_to_num_kernel_cudaERNS_18TensorIteratorBaseESt8optionalIdES5_S5_ENKUlvE0_clEvENKUlvE1_clEvEUlN3c104HalfEE_St5arrayIPcLm2EELi4E23TrivialOffsetCalculatorILi1EjESF_NS0_6memory12LoadWithCastILi1EEENSG_13StoreWithCastILi1EEEEEviT_T0_T2_T3_T4_T5_)
	.align		4
        /*0024*/ 	.word	index@(__assertfail)
	.align		4
        /*0028*/ 	.word	index@(_ZN2at6native18elementwise_kernelILi128ELi4EZNS0_15gpu_kernel_implIZZZNS0_22nan_to_num_kernel_cudaERNS_18TensorIteratorBaseESt8optionalIdES6_S6_ENKUlvE0_clEvENKUlvE0_clEvEUlfE_EEvS4_RKT_EUliE_EEviT1_)
	.align		4
        /*002c*/ 	.word	index@(__assertfail)
	.align		4
        /*0030*/ 	.word	index@(_ZN2at6native27unrolled_elementwise_kernelIZZZNS0_22nan_to_num_kernel_cudaERNS_18TensorIteratorBaseESt8optionalIdES5_S5_ENKUlvE0_clEvENKUlvE0_clEvEUlfE_St5arrayIPcLm2EELi4E23TrivialOffsetCalculatorILi1EjESD_NS0_6memory12LoadWithCastILi1EEENSE_13StoreWithCastILi1EEEEEviT_T0_T2_T3_T4_T5_)
	.align		4
        /*0034*/ 	.word	index@(__assertfail)
	.align		4
        /*0038*/ 	.word	index@(_ZN2at6native18elementwise_kernelILi128ELi4EZNS0_15gpu_kernel_implIZZZNS0_22nan_to_num_kernel_cudaERNS_18TensorIteratorBaseESt8optionalIdES6_S6_ENKUlvE0_clEvENKUlvE_clEvEUldE_EEvS4_RKT_EUliE_EEviT1_)
	.align		4
        /*003c*/ 	.word	index@(__assertfail)
	.align		4
        /*0040*/ 	.word	index@(_ZN2at6native27unrolled_elementwise_kernelIZZZNS0_22nan_to_num_kernel_cudaERNS_18TensorIteratorBaseESt8optionalIdES5_S5_ENKUlvE0_clEvENKUlvE_clEvEUldE_St5arrayIPcLm2EELi4E23TrivialOffsetCalculatorILi1EjESD_NS0_6memory12LoadWithCastILi1EEENSE_13StoreWithCastILi1EEEEEviT_T0_T2_T3_T4_T5_)
	.align		4
        /*0044*/ 	.word	index@(__assertfail)
	.align		4
        /*0048*/ 	.word	index@(_ZN2at6native18elementwise_kernelILi128ELi4EZNS0_15gpu_kernel_implIZZZNS0_22nan_to_num_kernel_cudaERNS_18TensorIteratorBaseESt8optionalIdES6_S6_ENKUlvE_clEvENKUlvE0_clEvEUlN3c107complexIfEEE_EEvS4_RKT_EUliE_EEviT1_)
	.align		4
        /*004c*/ 	.word	index@(__assertfail)
	.align		4
        /*0050*/ 	.word	index@(_ZN2at6native27unrolled_elementwise_kernelIZZZNS0_22nan_to_num_kernel_cudaERNS_18TensorIteratorBaseESt8optionalIdES5_S5_ENKUlvE_clEvENKUlvE0_clEvEUlN3c107complexIfEEE_St5arrayIPcLm2EELi4E23TrivialOffsetCalculatorILi1EjESG_NS0_6memory12LoadWithCastILi1EEENSH_13StoreWithCastILi1EEEEEviT_T0_T2_T3_T4_T5_)
	.align		4
        /*0054*/ 	.word	index@(__assertfail)
	.align		4
        /*0058*/ 	.word	index@(_ZN2at6native18elementwise_kernelILi128ELi4EZNS0_15gpu_kernel_implIZZZNS0_22nan_to_num_kernel_cudaERNS_18TensorIteratorBaseESt8optionalIdES6_S6_ENKUlvE_clEvENKUlvE_clEvEUlN3c107complexIdEEE_EEvS4_RKT_EUliE_EEviT1_)
	.align		4
        /*005c*/ 	.word	index@(__assertfail)
	.align		4
        /*0060*/ 	.word	index@(_ZN2at6native27unrolled_elementwise_kernelIZZZNS0_22nan_to_num_kernel_cudaERNS_18TensorIteratorBaseESt8optionalIdES5_S5_ENKUlvE_clEvENKUlvE_clEvEUlN3c107complexIdEEE_St5arrayIPcLm2EELi4E23TrivialOffsetCalculatorILi1EjESG_NS0_6memory12LoadWithCastILi1EEENSH_13StoreWithCastILi1EEEEEviT_T0_T2_T3_T4_T5_)
	.align		4
        /*0064*/ 	.word	index@(__assertfail)
	.align		4
        /*0068*/ 	.word	index@(_ZN2at6native18elementwise_kernelILi128ELi4EZNS0_15gpu_kernel_implIZZZNS0_21clamp_max_kernel_cudaERNS_18TensorIteratorBaseERKN3c106ScalarEENKUlvE_clEvENKUlvE7_clEvEUlNS5_8BFloat16EE_EEvS4_RKT_EUliE_EEviT1_)
	.align		4
        /*006c*/ 	.word	index@(__assertfail)
	.align		4
        /*0070*/ 	.word	index@(_ZN2at6native27unrolled_elementwise_kernelIZZZNS0_21clamp_max_kernel_cudaERNS_18TensorIteratorBaseERKN3c106ScalarEENKUlvE_clEvENKUlvE7_clEvEUlNS4_8BFloat16EE_St5arrayIPcLm2EELi4E23TrivialOffsetCalculatorILi1EjESG_NS0_6memory12LoadWithCastILi1EEENSH_13StoreWithCastILi1EEEEEviT_T0_T2_T3_T4_T5_)
	.align		4
        /*0074*/ 	.word	index@(__assertfail)
	.align		4
        /*0078*/ 	.word	index@(_ZN2at6native18elementwise_kernelILi128ELi4EZNS0_15gpu_kernel_implIZZZNS0_21clamp_max_kernel_cudaERNS_18TensorIteratorBaseERKN3c106ScalarEENKUlvE_clEvENKUlvE6_clEvEUlNS5_4HalfEE_EEvS4_RKT_EUliE_EEviT1_)
	.align		4
        /*007c*/ 	.word	index@(__assertfail)
	.align		4
        /*0080*/ 	.word	index@(_ZN2at6native27unrolled_elementwise_kernelIZZZNS0_21clamp_max_kernel_cudaERNS_18TensorIteratorBaseERKN3c106ScalarEENKUlvE_clEvENKUlvE6_clEvEUlNS4_4HalfEE_St5arrayIPcLm2EELi4E23TrivialOffsetCalculatorILi1EjESG_NS0_6memory12LoadWithCastILi1EEENSH_13StoreWithCastILi1EEEEEviT_T0_T2_T3_T4_T5_)
	.align		4
        /*0084*/ 	.word	index@(__assertfail)
	.align		4
        /*0088*/ 	.word	index@(_ZN2at6native18elementwise_kernelILi128ELi4EZNS0_15gpu_kernel_implIZZZNS0_21clamp_max_kernel_cudaERNS_18TensorIteratorBaseERKN3c106ScalarEENKUlvE_clEvENKUlvE5_clEvEUlfE_EEvS4_RKT_EUliE_EEviT1_)
	.align		4
        /*008c*/ 	.word	index@(__assertfail)
	.align		4
        /*0090*/ 	.word	index@(_ZN2at6native27unrolled_elementwise_kernelIZZZNS0_21clamp_max_kernel_cudaERNS_18TensorIteratorBaseERKN3c106ScalarEENKUlvE_clEvENKUlvE5_clEvEUlfE_St5arrayIPcLm2EELi4E23TrivialOffsetCalculatorILi1EjESF_NS0_6memory12LoadWithCastILi1EEENSG_13StoreWithCastILi1EEEEEviT_T0_T2_T3_T4_T5_)
	.align		4
        /*0094*/ 	.word	index@(__assertfail)
	.align		4
        /*0098*/ 	.word	index@(_ZN2at6native18elementwise_kernelILi128ELi4EZNS0_15gpu_kernel_implIZZZNS0_21clamp_max_kernel_cudaERNS_18TensorIteratorBaseERKN3c106ScalarEENKUlvE_clEvENKUlvE4_clEvEUldE_EEvS4_RKT_EUliE_EEviT1_)
	.align		4
        /*009c*/ 	.word	index@(__assertfail)
	.align		4
        /*00a0*/ 	.word	index@(_ZN2at6native27unrolled_elementwise_kernelIZZZNS0_21clamp_max_kernel_cudaERNS_18TensorIteratorBaseERKN3c106ScalarEENKUlvE_clEvENKUlvE4_clEvEUldE_St5arrayIPcLm2EELi4E23TrivialOffsetCalculatorILi1EjESF_NS0_6memory12LoadWithCastILi1EEENSG_13StoreWithCastILi1EEEEEviT_T0_T2_T3_T4_T5_)
	.align		4
        /*00a4*/ 	.word	index@(__assertfail)
	.align		4
        /*00a8*/ 	.word	index@(_ZN2at6native18elementwise_kernelILi128ELi4EZNS0_15gpu_kernel_implIZZZNS0_21clamp_max_kernel_cudaERNS_18TensorIteratorBaseERKN3c106ScalarEENKUlvE_clEvENKUlvE3_clEvEUlsE_EEvS4_RKT_EUliE_EEviT1_)
	.align		4
        /*00ac*/ 	.word	index@(__assertfail)
	.align		4
        /*00b0*/ 	.word	index@(_ZN2at6native27unrolled_elementwise_kernelIZZZNS0_21clamp_max_kernel_cudaERNS_18TensorIteratorBaseERKN3c106ScalarEENKUlvE_clEvENKUlvE3_clEvEUlsE_St5arrayIPcLm2EELi4E23TrivialOffsetCalculatorILi1EjESF_NS0_6memory12LoadWithCastILi1EEENSG_13StoreWithCastILi1EEEEEviT_T0_T2_T3_T4_T5_)
	.align		4
        /*00b4*/ 	.word	index@(__assertfail)
	.align		4
        /*00b8*/ 	.word	index@(_ZN2at6native18elementwise_kernelILi128ELi4EZNS0_15gpu_kernel_implIZZZNS0_21clamp_max_kernel_cudaERNS_18TensorIteratorBaseERKN3c106ScalarEENKUlvE_clEvENKUlvE2_clEvEUllE_EEvS4_RKT_EUliE_EEviT1_)
	.align		4
        /*00bc*/ 	.word	index@(__assertfail)
	.align		4
        /*00c0*/ 	.word	index@(_ZN2at6native27unrolled_elementwise_kernelIZZZNS0_21clamp_max_kernel_cudaERNS_18TensorIteratorBaseERKN3c106ScalarEENKUlvE_clEvENKUlvE2_clEvEUllE_St5arrayIPcLm2EELi4E23TrivialOffsetCalculatorILi1EjESF_NS0_6memory12LoadWithCastILi1EEENSG_13StoreWithCastILi1EEEEEviT_T0_T2_T3_T4_T5_)
	.align		4
        /*00c4*/ 	.word	index@(__assertfail)
	.align		4
        /*00c8*/ 	.word	index@(_ZN2at6native18elementwise_kernelILi128ELi4EZNS0_15gpu_kernel_implIZZZNS0_21clamp_max_kernel_cudaERNS_18TensorIteratorBaseERKN3c106ScalarEENKUlvE_clEvENKUlvE1_clEvEUliE_EEvS4_RKT_EUliE_EEviT1_)
	.align		4
        /*00cc*/ 	.word	index@(__assertfail)
	.align		4
        /*00d0*/ 	.word	index@(_ZN2at6native27unrolled_elementwise_kernelIZZZNS0_21clamp_max_kernel_cudaERNS_18TensorIteratorBaseERKN3c106ScalarEENKUlvE_clEvENKUlvE1_clEvEUliE_St5arrayIPcLm2EELi4E23TrivialOffsetCalculatorILi1EjESF_NS0_6memory12LoadWithCastILi1EEENSG_13StoreWithCastILi1EEEEEviT_T0_T2_T3_T4_T5_)
	.align		4
        /*00d4*/ 	.word	index@(__assertfail)
	.align		4
        /*00d8*/ 	.word	index@(_ZN2at6native18elementwise_kernelILi128ELi4EZNS0_15gpu_kernel_implIZZZNS0_21clamp_max_kernel_cudaERNS_18TensorIteratorBaseERKN3c106ScalarEENKUlvE_clEvENKUlvE0_clEvEUlaE_EEvS4_RKT_EUliE_EEviT1_)
	.align		4
        /*00dc*/ 	.word	index@(__assertfail)
	.align		4
        /*00e0*/ 	.word	index@(_ZN2at6native27unrolled_elementwise_kernelIZZZNS0_21clamp_max_kernel_cudaERNS_18TensorIteratorBaseERKN3c106ScalarEENKUlvE_clEvENKUlvE0_clEvEUlaE_St5arrayIPcLm2EELi4E23TrivialOffsetCalculatorILi1EjESF_NS0_6memory12LoadWithCastILi1EEENSG_13StoreWithCastILi1EEEEEviT_T0_T2_T3_T4_T5_)
	.align		4
        /*00e4*/ 	.word	index@(__assertfail)
	.align		4
        /*00e8*/ 	.word	index@(_ZN2at6native18elementwise_kernelILi128ELi4EZNS0_15gpu_kernel_implIZZZNS0_21clamp_max_kernel_cudaERNS_18TensorIteratorBaseERKN3c106ScalarEENKUlvE_clEvENKUlvE_clEvEUlhE_EEvS4_RKT_EUliE_EEviT1_)
	.align		4
        /*00ec*/ 	.word	index@(__assertfail)
	.align		4
        /*00f0*/ 	.word	index@(_ZN2at6native27unrolled_elementwise_kernelIZZZNS0_21clamp_max_kernel_cudaERNS_18TensorIteratorBaseERKN3c106ScalarEENKUlvE_clEvENKUlvE_clEvEUlhE_St5arrayIPcLm2EELi4E23TrivialOffsetCalculatorILi1EjESF_NS0_6memory12LoadWithCastILi1EEENSG_13StoreWithCastILi1EEEEEviT_T0_T2_T3_T4_T5_)
	.align		4
        /*00f4*/ 	.word	index@(__assertfail)
	.align		4
        /*00f8*/ 	.word	index@(_ZN2at6native18elementwise_kernelILi128ELi4EZNS0_15gpu_kernel_implIZZZNS0_21clamp_min_kernel_cudaERNS_18TensorIteratorBaseERKN3c106ScalarEENKUlvE_clEvENKUlvE7_clEvEUlNS5_8BFloat16EE_EEvS4_RKT_EUliE_EEviT1_)
	.align		4
        /*00fc*/ 	.word	index@(__assertfail)
	.align		4
        /*0100*/ 	.word	index@(_ZN2at6native27unrolled_elementwise_kernelIZZZNS0_21clamp_min_kernel_cudaERNS_18TensorIteratorBaseERKN3c106ScalarEENKUlvE_clEvENKUlvE7_clEvEUlNS4_8BFloat16EE_St5arrayIPcLm2EELi4E23TrivialOffsetCalculatorILi1EjESG_NS0_6memory12LoadWithCastILi1EEENSH_13StoreWithCastILi1EEEEEviT_T0_T2_T3_T4_T5_)
	.align		4
        /*0104*/ 	.word	index@(__assertfail)
	.align		4
        /*0108*/ 	.word	index@(_ZN2at6native18elementwise_kernelILi128ELi4EZNS0_15gpu_kernel_implIZZZNS0_21clamp_min_kernel_cudaERNS_18TensorIteratorBaseERKN3c106ScalarEENKUlvE_clEvENKUlvE6_clEvEUlNS5_4HalfEE_EEvS4_RKT_EUliE_EEviT1_)
	.align		4
        /*010c*/ 	.word	index@(__assertfail)
	.align		4
        /*0110*/ 	.word	index@(_ZN2at6native27unrolled_elementwise_kernelIZZZNS0_21clamp_min_kernel_cudaERNS_18TensorIteratorBaseERKN3c106ScalarEENKUlvE_clEvENKUlvE6_clEvEUlNS4_4HalfEE_St5arrayIPcLm2EELi4E23TrivialOffsetCalculatorILi1EjESG_NS0_6memory12LoadWithCastILi1EEENSH_13StoreWithCastILi1EEEEEviT_T0_T2_T3_T4_T5_)
	.align		4
        /*0114*/ 	.word	index@(__assertfail)
	.align		4
        /*0118*/ 	.word	index@(_ZN2at6native18elementwise_kernelILi128ELi4EZNS0_15gpu_kernel_implIZZZNS0_21clamp_min_kernel_cudaERNS_18TensorIteratorBaseERKN3c106ScalarEENKUlvE_clEvENKUlvE5_clEvEUlfE_EEvS4_RKT_EUliE_EEviT1_)
	.align		4
        /*011c*/ 	.word	index@(__assertfail)
	.align		4
        /*0120*/ 	.word	index@(_ZN2at6native27unrolled_elementwise_kernelIZZZNS0_21clamp_min_kernel_cudaERNS_18TensorIteratorBaseERKN3c106ScalarEENKUlvE_clEvENKUlvE5_clEvEUlfE_St5arrayIPcLm2EELi4E23TrivialOffsetCalculatorILi1EjESF_NS0_6memory12LoadWithCastILi1EEENSG_13StoreWithCastILi1EEEEEviT_T0_T2_T3_T4_T5_)
	.align		4
        /*0124*/ 	.word	index@(__assertfail)
	.align		4
        /*0128*/ 	.word	index@(_ZN2at6native18elementwise_kernelILi128ELi4EZNS0_15gpu_kernel_implIZZZNS0_21clamp_min_kernel_cudaERNS_18TensorIteratorBaseERKN3c106ScalarEENKUlvE_clEvENKUlvE4_clEvEUldE_EEvS4_RKT_EUliE_EEviT1_)
	.align		4
        /*012c*/ 	.word	index@(__assertfail)
	.align		4
        /*0130*/ 	.word	index@(_ZN2at6native27unrolled_elementwise_kernelIZZZNS0_21clamp_min_kernel_cudaERNS_18TensorIteratorBaseERKN3c106ScalarEENKUlvE_clEvENKUlvE4_clEvEUldE_St5arrayIPcLm2EELi4E23TrivialOffsetCalculatorILi1EjESF_NS0_6memory12LoadWithCastILi1EEENSG_13StoreWithCastILi1EEEEEviT_T0_T2_T3_T4_T5_)
	.align		4
        /*0134*/ 	.word	index@(__assertfail)
	.align		4
        /*0138*/ 	.word	index@(_ZN2at6native18elementwise_kernelILi128ELi4EZNS0_15gpu_kernel_implIZZZNS0_21clamp_min_kernel_cudaERNS_18TensorIteratorBaseERKN3c106ScalarEENKUlvE_clEvENKUlvE3_clEvEUlsE_EEvS4_RKT_EUliE_EEviT1_)
	.align		4
        /*013c*/ 	.word	index@(__assertfail)
	.align		4
        /*0140*/ 	.word	index@(_ZN2at6native27unrolled_elementwise_kernelIZZZNS0_21clamp_min_kernel_cudaERNS_18TensorIteratorBaseERKN3c106ScalarEENKUlvE_clEvENKUlvE3_clEvEUlsE_St5arrayIPcLm2EELi4E23TrivialOffsetCalculatorILi1EjESF_NS0_6memory12LoadWithCastILi1EEENSG_13StoreWithCastILi1EEEEEviT_T0_T2_T3_T4_T5_)
	.align		4
        /*0144*/ 	.word	index@(__assertfail)
	.align		4
        /*0148*/ 	.word	index@(_ZN2at6native18elementwise_kernelILi128ELi4EZNS0_15gpu_kernel_implIZZZNS0_21clamp_min_kernel_cudaERNS_18TensorIteratorBaseERKN3c106ScalarEENKUlvE_clEvENKUlvE2_clEvEUllE_EEvS4_RKT_EUliE_EEviT1_)
	.align		4
        /*014c*/ 	.word	index@(__assertfail)
	.align		4
        /*0150*/ 	.word	index@(_ZN2at6native27unrolled_elementwise_kernelIZZZNS0_21clamp_min_kernel_cudaERNS_18TensorIteratorBaseERKN3c106ScalarEENKUlvE_clEvENKUlvE2_clEvEUllE_St5arrayIPcLm2EELi4E23TrivialOffsetCalculatorILi1EjESF_NS0_6memory12LoadWithCastILi1EEENSG_13StoreWithCastILi1EEEEEviT_T0_T2_T3_T4_T5_)
	.align		4
        /*0154*/ 	.word	index@(__assertfail)
	.align		4
        /*0158*/ 	.word	index@(_ZN2at6native18elementwise_kernelILi128ELi4EZNS0_15gpu_kernel_implIZZZNS0_21clamp_min_kernel_cudaERNS_18TensorIteratorBaseERKN3c106ScalarEENKUlvE_clEvENKUlvE1_clEvEUliE_EEvS4_RKT_EUliE_EEviT1_)
	.align		4
        /*015c*/ 	.word	index@(__assertfail)
	.align		4
        /*0160*/ 	.word	index@(_ZN2at6native27unrolled_elementwise_kernelIZZZNS0_21clamp_min_kernel_cudaERNS_18TensorIteratorBaseERKN3c106ScalarEENKUlvE_clEvENKUlvE1_clEvEUliE_St5arrayIPcLm2EELi4E23TrivialOffsetCalculatorILi1EjESF_NS0_6memory12LoadWithCastILi1EEENSG_13StoreWithCastILi1EEEEEviT_T0_T2_T3_T4_T5_)
	.align		4
        /*0164*/ 	.word	index@(__assertfail)
	.align		4
        /*0168*/ 	.word	index@(_ZN2at6native18elementwise_kernelILi128ELi4EZNS0_15gpu_kernel_implIZZZNS0_21clamp_min_kernel_cudaERNS_18TensorIteratorBaseERKN3c106ScalarEENKUlvE_clEvENKUlvE0_clEvEUlaE_EEvS4_RKT_EUliE_EEviT1_)
	.align		4
        /*016c*/ 	.word	index@(__assertfail)
	.align		4
        /*0170*/ 	.word	index@(_ZN2at6native27unrolled_elementwise_kernelIZZZNS0_21clamp_min_kernel_cudaERNS_18TensorIteratorBaseERKN3c106ScalarEENKUlvE_clEvENKUlvE0_clEvEUlaE_St5arrayIPcLm2EELi4E23TrivialOffsetCalculatorILi1EjESF_NS0_6memory12LoadWithCastILi1EEENSG_13StoreWithCastILi1EEEEEviT_T0_T2_T3_T4_T5_)
	.align		4
        /*0174*/ 	.word	index@(__assertfail)
	.align		4
        /*0178*/ 	.word	index@(_ZN2at6native18elementwise_kernelILi128ELi4EZNS0_15gpu_kernel_implIZZZNS0_21clamp_min_kernel_cudaERNS_18TensorIteratorBaseERKN3c106ScalarEENKUlvE_clEvENKUlvE_clEvEUlhE_EEvS4_RKT_EUliE_EEviT1_)
	.align		4
        /*017c*/ 	.word	index@(__assertfail)
	.align		4
        /*0180*/ 	.word	index@(_ZN2at6native27unrolled_elementwise_kernelIZZZNS0_21clamp_min_kernel_cudaERNS_18TensorIteratorBaseERKN3c106ScalarEENKUlvE_clEvENKUlvE_clEvEUlhE_St5arrayIPcLm2EELi4E23TrivialOffsetCalculatorILi1EjESF_NS0_6memory12LoadWithCastILi1EEENSG_13StoreWithCastILi1EEEEEviT_T0_T2_T3_T4_T5_)
	.align		4
        /*0184*/ 	.word	index@(__assertfail)
	.align		4
        /*0188*/ 	.word	index@(_ZN2at6native18elementwise_kernelILi128ELi4EZNS0_15gpu_kernel_implIZZZNS0_17clamp_kernel_cudaERNS_18TensorIteratorBaseERKN3c106ScalarES8_ENKUlvE_clEvENKUlvE7_clEvEUlNS5_8BFloat16EE_EEvS4_RKT_EUliE_EEviT1_)
	.align		4
        /*018c*/ 	.word	index@(__assertfail)
	.align		4
        /*0190*/ 	.word	index@(_ZN2at6native27unrolled_elementwise_kernelIZZZNS0_17clamp_kernel_cudaERNS_18TensorIteratorBaseERKN3c106ScalarES7_ENKUlvE_clEvENKUlvE7_clEvEUlNS4_8BFloat16EE_St5arrayIPcLm2EELi4E23TrivialOffsetCalculatorILi1EjESG_NS0_6memory12LoadWithCastILi1EEENSH_13StoreWithCastILi1EEEEEviT_T0_T2_T3_T4_T5_)
	.align		4
        /*0194*/ 	.word	index@(__assertfail)
	.align		4
        /*0198*/ 	.word	index@(_ZN2at6native18elementwise_kernelILi128ELi4EZNS0_15gpu_kernel_implIZZZNS0_17clamp_kernel_cudaERNS_18TensorIteratorBaseERKN3c106ScalarES8_ENKUlvE_clEvENKUlvE6_clEvEUlNS5_4HalfEE_EEvS4_RKT_EUliE_EEviT1_)
	.align		4
        /*019c*/ 	.word	index@(__assertfail)
	.align		4
        /*01a0*/ 	.word	index@(_ZN2at6native27unrolled_elementwise_kernelIZZZNS0_17clamp_kernel_cudaERNS_18TensorIteratorBaseERKN3c106ScalarES7_ENKUlvE_clEvENKUlvE6_clEvEUlNS4_4HalfEE_St5arrayIPcLm2EELi4E23TrivialOffsetCalculatorILi1EjESG_NS0_6memory12LoadWithCastILi1EEENSH_13StoreWithCastILi1EEEEEviT_T0_T2_T3_T4_T5_)
	.align		4
        /*01a4*/ 	.word	index@(__assertfail)
	.align		4
        /*01a8*/ 	.word	index@(_ZN2at6native18elementwise_kernelILi128ELi4EZNS0_15gpu_kernel_implIZZZNS0_17clamp_kernel_cudaERNS_18TensorIteratorBaseERKN3c106ScalarES8_ENKUlvE_clEvENKUlvE5_clEvEUlfE_EEvS4_RKT_EUliE_EEviT1_)
	.align		4
        /*01ac*/ 	.word	index@(__assertfail)
	.align		4
        /*01b0*/ 	.word	index@(_ZN2at6native27unrolled_elementwise_kernelIZZZNS0_17clamp_kernel_cudaERNS_18TensorIteratorBaseERKN3c106ScalarES7_ENKUlvE_clEvENKUlvE5_clEvEUlfE_St5arrayIPcLm2EELi4E23TrivialOffsetCalculatorILi1EjESF_NS0_6memory12LoadWithCastILi1EEENSG_13StoreWithCastILi1EEEEEviT_T0_T2_T3_T4_T5_)
	.align		4
        /*01b4*/ 	.word	index@(__assertfail)
	.align		4
        /*01b8*/ 	.word	index@(_ZN2at6native18elementwise_kernelILi128ELi4EZNS0_15gpu_kernel_implIZZZNS0_17clamp_kernel_cudaERNS_18TensorIteratorBaseERKN3c106ScalarES8_ENKUlvE_clEvENKUlvE4_clEvEUldE_EEvS4_RKT_EUliE_EEviT1_)
	.align		4
        /*01bc*/ 	.word	index@(__assertfail)
	.align		4
        /*01c0*/ 	.word	index@(_ZN2at6native27unrolled_elementwise_kernelIZZZNS0_17clamp_kernel_cudaERNS_18TensorIteratorBaseERKN3c106ScalarES7_ENKUlvE_clEvENKUlvE4_clEvEUldE_St5arrayIPcLm2EELi4E23TrivialOffsetCalculatorILi1EjESF_NS0_6memory12LoadWithCastILi1EEENSG_13StoreWithCastILi1EEEEEviT_T0_T2_T3_T4_T5_)
	.align		4
        /*01c4*/ 	.word	index@(__assertfail)
	.align		4
        /*01c8*/ 	.word	index@(_ZN2at6native18elementwise_kernelILi128ELi4EZNS0_15gpu_kernel_implIZZZNS0_17clamp_kernel_cudaERNS_18TensorIteratorBaseERKN3c106ScalarES8_ENKUlvE_clEvENKUlvE3_clEvEUlsE_EEvS4_RKT_EUliE_EEviT1_)
	.align		4
        /*01cc*/ 	.word	index@(__assertfail)
	.align		4
        /*01d0*/ 	.word	index@(_ZN2at6native27unrolled_elementwise_kernelIZZZNS0_17clamp_kernel_cudaERNS_18TensorIteratorBaseERKN3c106ScalarES7_ENKUlvE_clEvENKUlvE3_clEvEUlsE_St5arrayIPcLm2EELi4E23TrivialOffsetCalculatorILi1EjESF_NS0_6memory12LoadWithCastILi1EEENSG_13StoreWithCastILi1EEEEEviT_T0_T2_T3_T4_T5_)
	.align		4
        /*01d4*/ 	.word	index@(__assertfail)
	.align		4
        /*01d8*/ 	.word	index@(_ZN2at6native18elementwise_kernelILi128ELi4EZNS0_15gpu_kernel_implIZZZNS0_17clamp_kernel_cudaERNS_18TensorIteratorBaseERKN3c106ScalarES8_ENKUlvE_clEvENKUlvE2_clEvEUllE_EEvS4_RKT_EUliE_EEviT1_)
	.align		4
        /*01dc*/ 	.word	index@(__assertfail)
	.align		4
        /*01e0*/ 	.word	index@(_ZN2at6native27unrolled_elementwise_kernelIZZZNS0_17clamp_kernel_cudaERNS_18TensorIteratorBaseERKN3c106ScalarES7_ENKUlvE_clEvENKUlvE2_clEvEUllE_St5arrayIPcLm2EELi4E23TrivialOffsetCalculatorILi1EjESF_NS0_6memory12LoadWithCastILi1EEENSG_13StoreWithCastILi1EEEEEviT_T0_T2_T3_T4_T5_)
	.align		4
        /*01e4*/ 	.word	index@(__assertfail)
	.align		4
        /*01e8*/ 	.word	index@(_ZN2at6native18elementwise_kernelILi128ELi4EZNS0_15gpu_kernel_implIZZZNS0_17clamp_kernel_cudaERNS_18TensorIteratorBaseERKN3c106ScalarES8_ENKUlvE_clEvENKUlvE1_clEvEUliE_EEvS4_RKT_EUliE_EEviT1_)
	.align		4
        /*01ec*/ 	.word	index@(__assertfail)
	.align		4
        /*01f0*/ 	.word	index@(_ZN2at6native27unrolled_elementwise_kernelIZZZNS0_17clamp_kernel_cudaERNS_18TensorIteratorBaseERKN3c106ScalarES7_ENKUlvE_clEvENKUlvE1_clEvEUliE_St5arrayIPcLm2EELi4E23TrivialOffsetCalculatorILi1EjESF_NS0_6memory12LoadWithCastILi1EEENSG_13StoreWithCastILi1EEEEEviT_T0_T2_T3_T4_T5_)
	.align		4
        /*01f4*/ 	.word	index@(__assertfail)
	.align		4
        /*01f8*/ 	.word	index@(_ZN2at6native18elementwise_kernelILi128ELi4EZNS0_15gpu_kernel_implIZZZNS0_17clamp_kernel_cudaERNS_18TensorIteratorBaseERKN3c106ScalarES8_ENKUlvE_clEvENKUlvE0_clEvEUlaE_EEvS4_RKT_EUliE_EEviT1_)
	.align		4
        /*01fc*/ 	.word	index@(__assertfail)
	.align		4
        /*0200*/ 	.word	index@(_ZN2at6native27unrolled_elementwise_kernelIZZZNS0_17clamp_kernel_cudaERNS_18TensorIteratorBaseERKN3c106ScalarES7_ENKUlvE_clEvENKUlvE0_clEvEUlaE_St5arrayIPcLm2EELi4E23TrivialOffsetCalculatorILi1EjESF_NS0_6memory12LoadWithCastILi1EEENSG_13StoreWithCastILi1EEEEEviT_T0_T2_T3_T4_T5_)
	.align		4
        /*0204*/ 	.word	index@(__assertfail)
	.align		4
        /*0208*/ 	.word	index@(_ZN2at6native18elementwise_kernelILi128ELi4EZNS0_15gpu_kernel_implIZZZNS0_17clamp_kernel_cudaERNS_18TensorIteratorBaseERKN3c106ScalarES8_ENKUlvE_clEvENKUlvE_clEvEUlhE_EEvS4_RKT_EUliE_EEviT1_)
	.align		4
        /*020c*/ 	.word	index@(__assertfail)
	.align		4
        /*0210*/ 	.word	index@(_ZN2at6native27unrolled_elementwise_kernelIZZZNS0_17clamp_kernel_cudaERNS_18TensorIteratorBaseERKN3c106ScalarES7_ENKUlvE_clEvENKUlvE_clEvEUlhE_St5arrayIPcLm2EELi4E23TrivialOffsetCalculatorILi1EjESF_NS0_6memory12LoadWithCastILi1EEENSG_13StoreWithCastILi1EEEEEviT_T0_T2_T3_T4_T5_)
	.align		4
        /*0214*/ 	.word	index@(__assertfail)
	.align		4
        /*0218*/ 	.word	index@(_ZN2at6native18elementwise_kernelILi128ELi4EZNS0_15gpu_kernel_implIZZZNS0_16sqrt_kernel_cudaERNS_18TensorIteratorBaseEENKUlvE0_clEvENKUlvE2_clEvEUlN3c108BFloat16EE_EEvS4_RKT_EUliE_EEviT1_)
	.align		4
        /*021c*/ 	.word	index@(__assertfail)
	.align		4
        /*0220*/ 	.word	index@(_ZN2at6native27unrolled_elementwise_kernelIZZZNS0_16sqrt_kernel_cudaERNS_18TensorIteratorBaseEENKUlvE0_clEvENKUlvE2_clEvEUlN3c108BFloat16EE_St5arrayIPcLm2EELi4E23TrivialOffsetCalculatorILi1EjESD_NS0_6memory12LoadWithCastILi1EEENSE_13StoreWithCastILi1EEEEEviT_T0_T2_T3_T4_T5_)
	.align		4
        /*0224*/ 	.word	index@(__assertfail)
	.align		4
        /*0228*/ 	.word	index@(_ZN2at6native18elementwise_kernelILi128ELi4EZNS0_15gpu_kernel_implIZZZNS0_16sqrt_kernel_cudaERNS_18TensorIteratorBaseEENKUlvE0_clEvENKUlvE1_clEvEUlN3c104HalfEE_EEvS4_RKT_EUliE_EEviT1_)
	.align		4
        /*022c*/ 	.word	index@(__assertfail)
	.align		4
        /*0230*/ 	.word	index@(_ZN2at6native27unrolled_elementwise_kernelIZZZNS0_16sqrt_kernel_cudaERNS_18TensorIteratorBaseEENKUlvE0_clEvENKUlvE1_clEvEUlN3c104HalfEE_St5arrayIPcLm2EELi4E23TrivialOffsetCalculatorILi1EjESD_NS0_6memory12LoadWithCastILi1EEENSE_13StoreWithCastILi1EEEEEviT_T0_T2_T3_T4_T5_)
	.align		4
        /*0234*/ 	.word	index@(__assertfail)
	.align		4
        /*0238*/ 	.word	index@(_ZN2at6native18elementwise_kernelILi128ELi4EZNS0_15gpu_kernel_implIZZZNS0_16sqrt_kernel_cudaERNS_18TensorIteratorBaseEENKUlvE0_clEvENKUlvE0_clEvEUlfE_EEvS4_RKT_EUliE_EEviT1_)
	.align		4
        /*023c*/ 	.word	index@(__assertfail)
	.align		4
        /*0240*/ 	.word	index@(_ZN2at6native27unrolled_elementwise_kernelIZZZNS0_16sqrt_kernel_cudaERNS_18TensorIteratorBaseEENKUlvE0_clEvENKUlvE0_clEvEUlfE_St5arrayIPcLm2EELi4E23TrivialOffsetCalculatorILi1EjESB_NS0_6memory12LoadWithCastILi1EEENSC_13StoreWithCastILi1EEEEEviT_T0_T2_T3_T4_T5_)
	.align		4
        /*0244*/ 	.word	index@(__assertfail)
	.align		4
        /*0248*/ 	.word	index@(_ZN2at6native18elementwise_kernelILi128ELi4EZNS0_15gpu_kernel_implIZZZNS0_16sqrt_kernel_cudaERNS_18TensorIteratorBaseEENKUlvE0_clEvENKUlvE_clEvEUldE_EEvS4_RKT_EUliE_EEviT1_)
	.align		4
        /*024c*/ 	.word	index@(__assertfail)
	.align		4
        /*0250*/ 	.word	index@(_ZN2at6native27unrolled_elementwise_kernelIZZZNS0_16sqrt_kernel_cudaERNS_18TensorIteratorBaseEENKUlvE0_clEvENKUlvE_clEvEUldE_St5arrayIPcLm2EELi4E23TrivialOffsetCalculatorILi1EjESB_NS0_6memory12LoadWithCastILi1EEENSC_13StoreWithCastILi1EEEEEviT_T0_T2_T3_T4_T5_)
	.align		4
        /*0254*/ 	.word	index@(__assertfail)
	.align		4
        /*0258*/ 	.word	index@(_ZN2at6native18elementwise_kernelILi128ELi4EZNS0_15gpu_kernel_implIZZZNS0_17rsqrt_kernel_cudaERNS_18TensorIteratorBaseEENKUlvE0_clEvENKUlvE2_clEvEUlN3c104HalfEE_EEvS4_RKT_EUliE_EEviT1_)
	.align		4
        /*025c*/ 	.word	index@(__assertfail)
	.align		4
        /*0260*/ 	.word	index@(_ZN2at6native27unrolled_elementwise_kernelIZZZNS0_17rsqrt_kernel_cudaERNS_18TensorIteratorBaseEENKUlvE0_clEvENKUlvE2_clEvEUlN3c104HalfEE_St5arrayIPcLm2EELi4E23TrivialOffsetCalculatorILi1EjESD_NS0_6memory12LoadWithCastILi1EEENSE_13StoreWithCastILi1EEEEEviT_T0_T2_T3_T4_T5_)
	.align		4
        /*0264*/ 	.word	index@(__assertfail)
	.align		4
        /*0268*/ 	.word	index@(_ZN2at6native18elementwise_kernelILi128ELi4EZNS0_15gpu_kernel_implIZZZNS0_17rsqrt_kernel_cudaERNS_18TensorIteratorBaseEENKUlvE0_clEvENKUlvE1_clEvEUlN3c108BFloat16EE_EEvS4_RKT_EUliE_EEviT1_)
	.align		4
        /*026c*/ 	.word	index@(__assertfail)
	.align		4
        /*0270*/ 	.word	index@(_ZN2at6native27unrolled_elementwise_kernelIZZZNS0_17rsqrt_kernel_cudaERNS_18TensorIteratorBaseEENKUlvE0_clEvENKUlvE1_clEvEUlN3c108BFloat16EE_St5arrayIPcLm2EELi4E23TrivialOffsetCalculatorILi1EjESD_NS0_6memory12LoadWithCastILi1EEENSE_13StoreWithCastILi1EEEEEviT_T0_T2_T3_T4_T5_)
	.align		4
        /*0274*/ 	.word	index@(__assertfail)
	.align		4
        /*0278*/ 	.word	index@(_ZN2at6native18elementwise_kernelILi128ELi4EZNS0_15gpu_kernel_implIZZZNS0_17rsqrt_kernel_cudaERNS_18TensorIteratorBaseEENKUlvE0_clEvENKUlvE0_clEvEUlfE_EEvS4_RKT_EUliE_EEviT1_)
	.align		4
        /*027c*/ 	.word	index@(__assertfail)
	.align		4
        /*0280*/ 	.word	index@(_ZN2at6native27unrolled_elementwise_kernelIZZZNS0_17rsqrt_kernel_cudaERNS_18TensorIteratorBaseEENKUlvE0_clEvENKUlvE0_clEvEUlfE_St5arrayIPcLm2EELi4E23TrivialOffsetCalculatorILi1EjESB_NS0_6memory12LoadWithCastILi1EEENSC_13StoreWithCastILi1EEEEEviT_T0_T2_T3_T4_T5_)
	.align		4
        /*0284*/ 	.word	index@(__assertfail)
	.align		4
        /*0288*/ 	.word	index@(_ZN2at6native18elementwise_kernelILi128ELi4EZNS0_15gpu_kernel_implIZZZNS0_17rsqrt_kernel_cudaERNS_18TensorIteratorBaseEENKUlvE0_clEvENKUlvE_clEvEUldE_EEvS4_RKT_EUliE_EEviT1_)
	.align		4
        /*028c*/ 	.word	index@(__assertfail)
	.align		4
        /*0290*/ 	.word	index@(_ZN2at6native27unrolled_elementwise_kernelIZZZNS0_17rsqrt_kernel_cudaERNS_18TensorIteratorBaseEENKUlvE0_clEvENKUlvE_clEvEUldE_St5arrayIPcLm2EELi4E23TrivialOffsetCalculatorILi1EjESB_NS0_6memory12LoadWithCastILi1EEENSC_13StoreWithCastILi1EEEEEviT_T0_T2_T3_T4_T5_)
	.align		4
        /*0294*/ 	.word	index@(__assertfail)
	.align		4
        /*0298*/ 	.word	index@(_ZN2at6native18elementwise_kernelILi128ELi4EZNS0_15gpu_kernel_implIZZZNS0_17expm1_kernel_cudaERNS_18TensorIteratorBaseEENKUlvE_clEvENKUlvE4_clEvEUlN3c104HalfEE_EEvS4_RKT_EUliE_EEviT1_)
	.align		4
        /*029c*/ 	.word	index@(__assertfail)
	.align		4
        /*02a0*/ 	.word	index@(_ZN2at6native27unrolled_elementwise_kernelIZZZNS0_17expm1_kernel_cudaERNS_18TensorIteratorBaseEENKUlvE_clEvENKUlvE4_clEvEUlN3c104HalfEE_St5arrayIPcLm2EELi4E23TrivialOffsetCalculatorILi1EjESD_NS0_6memory12LoadWithCastILi1EEENSE_13StoreWithCastILi1EEEEEviT_T0_T2_T3_T4_T5_)
	.align		4
        /*02a4*/ 	.word	index@(__assertfail)
	.align		4
        /*02a8*/ 	.word	index@(_ZN2at6native18elementwise_kernelILi128ELi4EZNS0_15gpu_kernel_implIZZZNS0_17expm1_kernel_cudaERNS_18TensorIteratorBaseEENKUlvE_clEvENKUlvE3_clEvEUlN3c108BFloat16EE_EEvS4_RKT_EUliE_EEviT1_)
	.align		4
        /*02ac*/ 	.word	index@(__assertfail)
	.align		4
        /*02b0*/ 	.word	index@(_ZN2at6native27unrolled_elementwise_kernelIZZZNS0_17expm1_kernel_cudaERNS_18TensorIteratorBaseEENKUlvE_clEvENKUlvE3_clEvEUlN3c108BFloat16EE_St5arrayIPcLm2EELi4E23TrivialOffsetCalculatorILi1EjESD_NS0_6memory12LoadWithCastILi1EEENSE_13StoreWithCastILi1EEEEEviT_T0_T2_T3_T4_T5_)
	.align		4
        /*02b4*/ 	.word	index@(__assertfail)
	.align		4
        /*02b8*/ 	.word	index@(_ZN2at6native18elementwise_kernelILi128ELi4EZNS0_15gpu_kernel_implIZZZNS0_17expm1_kernel_cudaERNS_18TensorIteratorBaseEENKUlvE_clEvENKUlvE2_clEvEUlN3c107complexIfEEE_EEvS4_RKT_EUliE_EEviT1_)
	.align		4
        /*02bc*/ 	.word	index@(__assertfail)
	.align		4
        /*02c0*/ 	.word	index@(_ZN2at6native27unrolled_elementwise_kernelIZZZNS0_17expm1_kernel_cudaERNS_18TensorIteratorBaseEENKUlvE_clEvENKUlvE2_clEvEUlN3c107complexIfEEE_St5arrayIPcLm2EELi4E23TrivialOffsetCalculatorILi1EjESE_NS0_6memory12LoadWithCastILi1EEENSF_13StoreWithCastILi1EEEEEviT_T0_T2_T3_T4_T5_)
	.align		4
        /*02c4*/ 	.word	index@(__assertfail)
	.align		4
        /*02c8*/ 	.word	index@(_ZN2at6native18elementwise_kernelILi128ELi4EZNS0_15gpu_kernel_implIZZZNS0_17expm1_kernel_cudaERNS_18TensorIteratorBaseEENKUlvE_clEvENKUlvE1_clEvEUlN3c107complexIdEEE_EEvS4_RKT_EUliE_EEviT1_)
	.align		4
        /*02cc*/ 	.word	index@(__assertfail)
	.align		4
        /*02d0*/ 	.word	index@(_ZN2at6native27unrolled_elementwise_kernelIZZZNS0_17expm1_kernel_cudaERNS_18TensorIteratorBaseEENKUlvE_clEvENKUlvE1_clEvEUlN3c107complexIdEEE_St5arrayIPcLm2EELi4E23TrivialOffsetCalculatorILi1EjESE_NS0_6memory12LoadWithCastILi1EEENSF_13StoreWithCastILi1EEEEEviT_T0_T2_T3_T4_T5_)
	.align		4
        /*02d4*/ 	.word	index@(__assertfail)
	.align		4
        /*02d8*/ 	.word	index@(_ZN2at6native18elementwise_kernelILi128ELi4EZNS0_15gpu_kernel_implIZZZNS0_17expm1_kernel_cudaERNS_18TensorIteratorBaseEENKUlvE_clEvENKUlvE0_clEvEUlfE_EEvS4_RKT_EUliE_EEviT1_)
	.align		4
        /*02dc*/ 	.word	index@(__assertfail)
	.align		4
        /*02e0*/ 	.word	index@(_ZN2at6native27unrolled_elementwise_kernelIZZZNS0_17expm1_kernel_cudaERNS_18TensorIteratorBaseEENKUlvE_clEvENKUlvE0_clEvEUlfE_St5arrayIPcLm2EELi4E23TrivialOffsetCalculatorILi1EjESB_NS0_6memory12LoadWithCastILi1EEENSC_13StoreWithCastILi1EEEEEviT_T0_T2_T3_T4_T5_)
	.align		4
        /*02e4*/ 	.word	index@(__assertfail)
	.align		4
        /*02e8*/ 	.word	index@(_ZN2at6native18elementwise_kernelILi128ELi4EZNS0_15gpu_kernel_implIZZZNS0_17expm1_kernel_cudaERNS_18TensorIteratorBaseEENKUlvE_clEvENKUlvE_clEvEUldE_EEvS4_RKT_EUliE_EEviT1_)
	.align		4
        /*02ec*/ 	.word	index@(__assertfail)
	.align		4
        /*02f0*/ 	.word	index@(_ZN2at6native27unrolled_elementwise_kernelIZZZNS0_17expm1_kernel_cudaERNS_18TensorIteratorBaseEENKUlvE_clEvENKUlvE_clEvEUldE_St5arrayIPcLm2EELi4E23TrivialOffsetCalculatorILi1EjESB_NS0_6memory12LoadWithCastILi1EEENSC_13StoreWithCastILi1EEEEEviT_T0_T2_T3_T4_T5_)
	.align		4
        /*02f4*/ 	.word	index@(__assertfail)
	.align		4
        /*02f8*/ 	.word	index@(_ZN2at6native18elementwise_kernelILi128ELi4EZNS0_15gpu_kernel_implIZZZNS0_15exp_kernel_cudaERNS_18TensorIteratorBaseEENKUlvE0_clEvENKUlvE2_clEvEUlN3c108BFloat16EE_EEvS4_RKT_EUliE_EEviT1_)
	.align		4
        /*02fc*/ 	.word	index@(__assertfail)
	.align		4
        /*0300*/ 	.word	index@(_ZN2at6native27unrolled_elementwise_kernelIZZZNS0_15exp_kernel_cudaERNS_18TensorIteratorBaseEENKUlvE0_clEvENKUlvE2_clEvEUlN3c108BFloat16EE_St5arrayIPcLm2EELi4E23TrivialOffsetCalculatorILi1EjESD_NS0_6memory12LoadWithCastILi1EEENSE_13StoreWithCastILi1EEEEEviT_T0_T2_T3_T4_T5_)
	.align		4
        /*0304*/ 	.word	index@(__assertfail)
	.align		4
        /*0308*/ 	.word	index@(_ZN2at6native18elementwise_kernelILi128ELi4EZNS0_15gpu_kernel_implIZZZNS0_15exp_kernel_cudaERNS_18TensorIteratorBaseEENKUlvE0_clEvENKUlvE1_clEvEUlN3c104HalfEE_EEvS4_RKT_EUliE_EEviT1_)
	.align		4
        /*030c*/ 	.word	index@(__assertfail)
	.align		4
        /*0310*/ 	.word	index@(_ZN2at6native27unrolled_elementwise_kernelIZZZNS0_15exp_kernel_cudaERNS_18TensorIteratorBaseEENKUlvE0_clEvENKUlvE1_clEvEUlN3c104HalfEE_St5arrayIPcLm2EELi4E23TrivialOffsetCalculatorILi1EjESD_NS0_6memory12LoadWithCastILi1EEENSE_13StoreWithCastILi1EEEEEviT_T0_T2_T3_T4_T5_)
	.align		4
        /*0314*/ 	.word	index@(__assertfail)
	.align		4
        /*0318*/ 	.word	index@(_ZN2at6native18elementwise_kernelILi128ELi4EZNS0_15gpu_kernel_implIZZZNS0_15exp_kernel_cudaERNS_18TensorIteratorBaseEENKUlvE0_clEvENKUlvE0_clEvEUlfE_EEvS4_RKT_EUliE_EEviT1_)
	.align		4
        /*031c*/ 	.word	index@(__assertfail)
	.align		4
        /*0320*/ 	.word	index@(_ZN2at6native27unrolled_elementwise_kernelIZZZNS0_15exp_kernel_cudaERNS_18TensorIteratorBaseEENKUlvE0_clEvENKUlvE0_clEvEUlfE_St5arrayIPcLm2EELi4E23TrivialOffsetCalculatorILi1EjESB_NS0_6memory12LoadWithCastILi1EEENSC_13StoreWithCastILi1EEEEEviT_T0_T2_T3_T4_T5_)
	.align		4
        /*0324*/ 	.word	index@(__assertfail)
	.align		4
        /*0328*/ 	.word	index@(_ZN2at6native18elementwise_kernelILi128ELi4EZNS0_15gpu_kernel_implIZZZNS0_15exp_kernel_cudaERNS_18TensorIteratorBaseEENKUlvE0_clEvENKUlvE_clEvEUldE_EEvS4_RKT_EUliE_EEviT1_)
	.align		4
        /*032c*/ 	.word	index@(__assertfail)
	.align		4
        /*0330*/ 	.word	index@(_ZN2at6native27unrolled_elementwise_kernelIZZZNS0_15exp_kernel_cudaERNS_18TensorIteratorBaseEENKUlvE0_clEvENKUlvE_clEvEUldE_St5arrayIPcLm2EELi4E23TrivialOffsetCalculatorILi1EjESB_NS0_6memory12LoadWithCastILi1EEENSC_13StoreWithCastILi1EEEEEviT_T0_T2_T3_T4_T5_)
	.align		4
        /*0334*/ 	.word	index@(__assertfail)
	.align		4
        /*0338*/ 	.word	index@(_ZN2at6native18elementwise_kernelILi128ELi4EZNS0_15gpu_kernel_implIZZZNS0_23bitwise_not_kernel_cudaERNS_18TensorIteratorBaseEENKUlvE_clEvENKUlvE3_clEvEUlsE_EEvS4_RKT_EUliE_EEviT1_)
	.align		4
        /*033c*/ 	.word	index@(__assertfail)
	.align		4
        /*0340*/ 	.word	index@(_ZN2at6native27unrolled_elementwise_kernelIZZZNS0_23bitwise_not_kernel_cudaERNS_18TensorIteratorBaseEENKUlvE_clEvENKUlvE3_clEvEUlsE_St5arrayIPcLm2EELi4E23TrivialOffsetCalculatorILi1EjESB_NS0_6memory12LoadWithCastILi1EEENSC_13StoreWithCastILi1EEEEEviT_T0_T2_T3_T4_T5_)
	.align		4
        /*0344*/ 	.word	index@(__assertfail)
	.align		4
        /*0348*/ 	.word	index@(_ZN2at6native18elementwise_kernelILi128ELi4EZNS0_15gpu_kernel_implIZZZNS0_23bitwise_not_kernel_cudaERNS_18TensorIteratorBaseEENKUlvE_clEvENKUlvE2_clEvEUllE_EEvS4_RKT_EUliE_EEviT1_)
	.align		4
        /*034c*/ 	.word	index@(__assertfail)
	.align		4
        /*0350*/ 	.word	index@(_ZN2at6native27unrolled_elementwise_kernelIZZZNS0_23bitwise_not_kernel_cudaERNS_18TensorIteratorBaseEENKUlvE_clEvENKUlvE2_clEvEUllE_St5arrayIPcLm2EELi4E23TrivialOffsetCalculatorILi1EjESB_NS0_6memory12LoadWithCastILi1EEENSC_13StoreWithCastILi1EEEEEviT_T0_T2_T3_T4_T5_)
	.align		4
        /*0354*/ 	.word	index@(__assertfail)
	.align		4
        /*0358*/ 	.word	index@(_ZN2at6native18elementwise_kernelILi128ELi4EZNS0_15gpu_kernel_implIZZZNS0_23bitwise_not_kernel_cudaERNS_18TensorIteratorBaseEENKUlvE_clEvENKUlvE1_clEvEUliE_EEvS4_RKT_EUliE_EEviT1_)
	.align		4
        /*035c*/ 	.word	index@(__assertfail)
	.align		4
        /*0360*/ 	.word	index@(_ZN2at6native27unrolled_elementwise_kernelIZZZNS0_23bitwise_not_kernel_cudaERNS_18TensorIteratorBaseEENKUlvE_clEvENKUlvE1_clEvEUliE_St5arrayIPcLm2EELi4E23TrivialOffsetCalculatorILi1EjESB_NS0_6memory12LoadWithCastILi1EEENSC_13StoreWithCastILi1EEEEEviT_T0_T2_T3_T4_T5_)
	.align		4
        /*0364*/ 	.word	index@(__assertfail)
	.align		4
        /*0368*/ 	.word	index@(_ZN2at6native18elementwise_kernelILi128ELi4EZNS0_15gpu_kernel_implIZZZNS0_23bitwise_not_kernel_cudaERNS_18TensorIteratorBaseEENKUlvE_clEvENKUlvE0_clEvEUlaE_EEvS4_RKT_EUliE_EEviT1_)
	.align		4
        /*036c*/ 	.word	index@(__assertfail)
	.align		4
        /*0370*/ 	.word	index@(_ZN2at6native27unrolled_elementwise_kernelIZZZNS0_23bitwise_not_kernel_cudaERNS_18TensorIteratorBaseEENKUlvE_clEvENKUlvE0_clEvEUlaE_St5arrayIPcLm2EELi4E23TrivialOffsetCalculatorILi1EjESB_NS0_6memory12LoadWithCastILi1EEENSC_13StoreWithCastILi1EEEEEviT_T0_T2_T3_T4_T5_)
	.align		4
        /*0374*/ 	.word	index@(__assertfail)
	.align		4
        /*0378*/ 	.word	index@(_ZN2at6native18elementwise_kernelILi128ELi4EZNS0_15gpu_kernel_implIZZZNS0_23bitwise_not_kernel_cudaERNS_18TensorIteratorBaseEENKUlvE_clEvENKUlvE_clEvEUlhE_EEvS4_RKT_EUliE_EEviT1_)
	.align		4
        /*037c*/ 	.word	index@(__assertfail)
	.align		4
        /*0380*/ 	.word	index@(_ZN2at6native27unrolled_elementwise_kernelIZZZNS0_23bitwise_not_kernel_cudaERNS_18TensorIteratorBaseEENKUlvE_clEvENKUlvE_clEvEUlhE_St5arrayIPcLm2EELi4E23TrivialOffsetCalculatorILi1EjESB_NS0_6memory12LoadWithCastILi1EEENSC_13StoreWithCastILi1EEEEEviT_T0_T2_T3_T4_T5_)
	.align		4
        /*0384*/ 	.word	index@(__assertfail)
	.align		4
        /*0388*/ 	.word	index@(_ZN2at6native18elementwise_kernelILi128ELi4EZNS0_15gpu_kernel_implIZNS0_23bitwise_not_kernel_cudaERNS_18TensorIteratorBaseEEUlbE_EEvS4_RKT_EUliE_EEviT1_)
	.align		4
        /*038c*/ 	.word	index@(__assertfail)
	.align		4
        /*0390*/ 	.word	index@(_ZN2at6native27unrolled_elementwise_kernelIZNS0_23bitwise_not_kernel_cudaERNS_18TensorIteratorBaseEEUlbE_St5arrayIPcLm2EELi4E23TrivialOffsetCalculatorILi1EjES9_NS0_6memory12LoadWithCastILi1EEENSA_13StoreWithCastILi1EEEEEviT_T0_T2_T3_T4_T5_)
	.align		4
        /*0394*/ 	.word	index@(__assertfail)
	.align		4
        /*0398*/ 	.word	0x00000000
	.align		4
        /*039c*/ 	.word	0xfffffffe
	.align		4
        /*03a0*/ 	.word	0x00000000
	.align		4
        /*03a4*/ 	.word	0xfffffffd
	.align		4
        /*03a8*/ 	.word	0x00000000
	.align		4
        /*03ac*/ 	.word	0xfffffffc


//--------------------- .nv.constant4             --------------------------
	.section	.nv.constant4,"a",@progbits
	.align	8
	.align		8
.nv.constant4:
        /*0000*/ 	.dword	__unnamed_1
	.align		8
        /*0008*/ 	.dword	__unnamed_2
	.align		8
        /*0010*/ 	.dword	__unnamed_3
	.align		8
        /*0018*/ 	.dword	__unnamed_4
	.align		8
        /*0020*/ 	.dword	__unnamed_5
	.align		8
        /*0028*/ 	.dword	__unnamed_6
	.align		8
        /*0030*/ 	.dword	__unnamed_7
	.align		8
        /*0038*/ 	.dword	__unnamed_8
	.align		8
        /*0040*/ 	.dword	__unnamed_9
	.align		8
        /*0048*/ 	.dword	__unnamed_10
	.align		8
        /*0050*/ 	.dword	__unnamed_11
	.align		8
        /*0058*/ 	.dword	__unnamed_12
	.align		8
        /*0060*/ 	.dword	__unnamed_13
	.align		8
        /*0068*/ 	.dword	__unnamed_14
	.align		8
        /*0070*/ 	.dword	__unnamed_15
	.align		8
        /*0078*/ 	.dword	__unnamed_16
	.align		8
        /*0080*/ 	.dword	__unnamed_17
	.align		8
        /*0088*/ 	.dword	__unnamed_18
	.align		8
        /*0090*/ 	.dword	__unnamed_19
	.align		8
        /*0098*/ 	.dword	__unnamed_20
	.align		8
        /*00a0*/ 	.dword	__unnamed_21
	.align		8
        /*00a8*/ 	.dword	__unnamed_22
	.align		8
        /*00b0*/ 	.dword	__unnamed_23
	.align		8
        /*00b8*/ 	.dword	__unnamed_24
	.align		8
        /*00c0*/ 	.dword	_ZN48_INTERNAL_650009b6_17_UnaryOpsKernel_cu_bd823bfe4cuda3std3__45__cpo5beginE
	.align		8
        /*00c8*/ 	.dword	_ZN48_INTERNAL_650009b6_17_UnaryOpsKernel_cu_bd823bfe4cuda3std3__45__cpo3endE
	.align		8
        /*00d0*/ 	.dword	_ZN48_INTERNAL_650009b6_17_UnaryOpsKernel_cu_bd823bfe4cuda3std3__45__cpo6cbeginE
	.align		8
        /*00d8*/ 	.dword	_ZN48_INTERNAL_650009b6_17_UnaryOpsKernel_cu_bd823bfe4cuda3std3__45__cpo4cendE
	.align		8
        /*00e0*/ 	.dword	_ZN48_INTERNAL_650009b6_17_UnaryOpsKernel_cu_bd823bfe4cuda3std3__45__cpo6rbeginE
	.align		8
        /*00e8*/ 	.dword	_ZN48_INTERNAL_650009b6_17_UnaryOpsKernel_cu_bd823bfe4cuda3std3__45__cpo4rendE
	.align		8
        /*00f0*/ 	.dword	_ZN48_INTERNAL_650009b6_17_UnaryOpsKernel_cu_bd823bfe4cuda3std3__45__cpo7crbeginE
	.align		8
        /*00f8*/ 	.dword	_ZN48_INTERNAL_650009b6_17_UnaryOpsKernel_cu_bd823bfe4cuda3std3__45__cpo5crendE
	.align		8
        /*0100*/ 	.dword	_ZN48_INTERNAL_650009b6_17_UnaryOpsKernel_cu_bd823bfe4cuda3std3__450_GLOBAL__N__650009b6_17_UnaryOpsKernel_cu_bd823bfe6ignoreE
	.align		8
        /*0108*/ 	.dword	_ZN48_INTERNAL_650009b6_17_UnaryOpsKernel_cu_bd823bfe4cuda3std3__419piecewise_constructE
	.align		8
        /*0110*/ 	.dword	_ZN48_INTERNAL_650009b6_17_UnaryOpsKernel_cu_bd823bfe4cuda3std3__48in_placeE
	.align		8
        /*0118*/ 	.dword	_ZN48_INTERNAL_650009b6_17_UnaryOpsKernel_cu_bd823bfe4cuda3std3__420unreachable_sentinelE
	.align		8
        /*0120*/ 	.dword	_ZN48_INTERNAL_650009b6_17_UnaryOpsKernel_cu_bd823bfe4cuda3std6ranges3__45__cpo4swapE
	.align		8
        /*0128*/ 	.dword	_ZN48_INTERNAL_650009b6_17_UnaryOpsKernel_cu_bd823bfe4cuda3std6ranges3__45__cpo9iter_moveE
	.align		8
        /*0130*/ 	.dword	_ZN48_INTERNAL_650009b6_17_UnaryOpsKernel_cu_bd823bfe4cuda3std6ranges3__45__cpo5beginE
	.align		8
        /*0138*/ 	.dword	_ZN48_INTERNAL_650009b6_17_UnaryOpsKernel_cu_bd823bfe4cuda3std6ranges3__45__cpo3endE
	.align		8
        /*0140*/ 	.dword	_ZN48_INTERNAL_650009b6_17_UnaryOpsKernel_cu_bd823bfe4cuda3std6ranges3__45__cpo6cbeginE
	.align		8
        /*0148*/ 	.dword	_ZN48_INTERNAL_650009b6_17_UnaryOpsKernel_cu_bd823bfe4cuda3std6ranges3__45__cpo4cendE
	.align		8
        /*0150*/ 	.dword	_ZN48_INTERNAL_650009b6_17_UnaryOpsKernel_cu_bd823bfe4cuda3std6ranges3__45__cpo7advanceE
	.align		8
        /*0158*/ 	.dword	_ZN48_INTERNAL_650009b6_17_UnaryOpsKernel_cu_bd823bfe4cuda3std6ranges3__45__cpo9iter_swapE
	.align		8
        /*0160*/ 	.dword	_ZN48_INTERNAL_650009b6_17_UnaryOpsKernel_cu_bd823bfe4cuda3std6ranges3__45__cpo4nextE
	.align		8
        /*0168*/ 	.dword	_ZN48_INTERNAL_650009b6_17_UnaryOpsKernel_cu_bd823bfe4cuda3std6ranges3__45__cpo4prevE
	.align		8
        /*0170*/ 	.dword	_ZN48_INTERNAL_650009b6_17_UnaryOpsKernel_cu_bd823bfe4cuda3std6ranges3__45__cpo4dataE
	.align		8
        /*0178*/ 	.dword	_ZN48_INTERNAL_650009b6_17_UnaryOpsKernel_cu_bd823bfe4cuda3std6ranges3__45__cpo5cdataE
	.align		8
        /*0180*/ 	.dword	_ZN48_INTERNAL_650009b6_17_UnaryOpsKernel_cu_bd823bfe4cuda3std6ranges3__45__cpo4sizeE
	.align		8
        /*0188*/ 	.dword	_ZN48_INTERNAL_650009b6_17_UnaryOpsKernel_cu_bd823bfe4cuda3std6ranges3__45__cpo5ssizeE
	.align		8
        /*0190*/ 	.dword	_ZN48_INTERNAL_650009b6_17_UnaryOpsKernel_cu_bd823bfe4cuda3std6ranges3__45__cpo8distanceE
	.align		8
        /*0198*/ 	.dword	_ZN48_INTERNAL_650009b6_17_UnaryOpsKernel_cu_bd823bfe6thrust23THRUST_300001_SM_900_NS6system6detail10sequential3seqE
	.align		8
        /*01a0*/ 	.dword	$str$15
	.align		8
        /*01a8*/ 	.dword	$str$16
	.align		8
        /*01b0*/ 	.dword	__cudart_sin_cos_coeffs
	.align		8
        /*01b8*/ 	.dword	__cudart_i2opi_d
	.align		8
        /*01c0*/ 	.dword	__assertfail


//--------------------- .text._ZN2at6native50_GLOBAL__N__650009b6_17_UnaryOpsKernel_cu_bd823bfe45unrolled_elementwise_kernel_for_multi_outputsILi2EZZZNS0_17frexp_kernel_cudaERNS_18TensorIteratorBaseEENKUlvE_clEvENKUlvE2_clEvEUlN3c108BFloat16EE_St5arrayIPcLm3EE16OffsetCalculatorILi1EjLb0EESD_ILi2EjLb0EEEEviT0_T1_T2_T3_ --------------------------
	.section	.text._ZN2at6native50_GLOBAL__N__650009b6_17_UnaryOpsKernel_cu_bd823bfe45unrolled_elementwise_kernel_for_multi_outputsILi2EZZZNS0_17frexp_kernel_cudaERNS_18TensorIteratorBaseEENKUlvE_clEvENKUlvE2_clEvEUlN3c108BFloat16EE_St5arrayIPcLm3EE16OffsetCalculatorILi1EjLb0EESD_ILi2EjLb0EEEEviT0_T1_T2_T3_,"ax",@progbits
	.align	128
.text._ZN2at6native50_GLOBAL__N__650009b6_17_UnaryOpsKernel_cu_bd823bfe45unrolled_elementwise_kernel_for_multi_outputsILi2EZZZNS0_17frexp_kernel_cudaERNS_18TensorIteratorBaseEENKUlvE_clEvENKUlvE2_clEvEUlN3c108BFloat16EE_St5arrayIPcLm3EE16OffsetCalculatorILi1EjLb0EESD_ILi2EjLb0EEEEviT0_T1_T2_T3_:
        .type           _ZN2at6native50_GLOBAL__N__650009b6_17_UnaryOpsKernel_cu_bd823bfe45unrolled_elementwise_kernel_for_multi_outputsILi2EZZZNS0_17frexp_kernel_cudaERNS_18TensorIteratorBaseEENKUlvE_clEvENKUlvE2_clEvEUlN3c108BFloat16EE_St5arrayIPcLm3EE16OffsetCalculatorILi1EjLb0EESD_ILi2EjLb0EEEEviT0_T1_T2_T3_,@function
        .size           _ZN2at6native50_GLOBAL__N__650009b6_17_UnaryOpsKernel_cu_bd823bfe45unrolled_elementwise_kernel_for_multi_outputsILi2EZZZNS0_17frexp_kernel_cudaERNS_18TensorIteratorBaseEENKUlvE_clEvENKUlvE2_clEvEUlN3c108BFloat16EE_St5arrayIPcLm3EE16OffsetCalculatorILi1EjLb0EESD_ILi2EjLb0EEEEviT0_T1_T2_T3_,(.L_x_36087 - _ZN2at6native50_GLOBAL__N__650009b6_17_UnaryOpsKernel_cu_bd823bfe45unrolled_elementwise_kernel_for_multi_outputsILi2EZZZNS0_17frexp_kernel_cudaERNS_18TensorIteratorBaseEENKUlvE_clEvENKUlvE2_clEvEUlN3c108BFloat16EE_St5arrayIPcLm3EE16OffsetCalculatorILi1EjLb0EESD_ILi2EjLb0EEEEviT0_T1_T2_T3_)
        .other          _ZN2at6native50_GLOBAL__N__650009b6_17_UnaryOpsKernel_cu_bd823bfe45unrolled_elementwise_kernel_for_multi_outputsILi2EZZZNS0_17frexp_kernel_cudaERNS_18TensorIteratorBaseEENKUlvE_clEvENKUlvE2_clEvEUlN3c108BFloat16EE_St5arrayIPcLm3EE16OffsetCalculatorILi1EjLb0EESD_ILi2EjLb0EEEEviT0_T1_T2_T3_,@"STO_CUDA_ENTRY STV_DEFAULT"
_ZN2at6native50_GLOBAL__N__650009b6_17_UnaryOpsKernel_cu_bd823bfe45unrolled_elementwise_kernel_for_multi_outputsILi2EZZZNS0_17frexp_kernel_cudaERNS_18TensorIteratorBaseEENKUlvE_clEvENKUlvE2_clEvEUlN3c108BFloat16EE_St5arrayIPcLm3EE16OffsetCalculatorILi1EjLb0EESD_ILi2EjLb0EEEEviT0_T1_T2_T3_:
[----:B------:R-:W-:Y:S01]  /*0000*/  LDC R1, c[0x0][0x28] ;  /* 0x00000a00ff017b82 */ /* 0x000fe20000000800 */
[----:B------:R-:W0:Y:S07]  /*0010*/  S2R R27, SR_CTAID.X ;  /* 0x00000000001b7919 */ /* 0x000e2e0000002500 */
[----:B------:R-:W0:Y:S01]  /*0020*/  LDC R0, c[0x0][0x210] ;  /* 0x00008400ff007b82 */ /* 0x000e220000000800 */
[----:B------:R-:W-:Y:S01]  /*0030*/  ULDC.64 UR4, c[0x0][0x208] ;  /* 0x0000820000047ab9 */ /* 0x000fe20000000a00 */
[----:B------:R-:W-:Y:S01]  /*0040*/  BSSY B0, `(.L_x_0) ;  /* 0x00008cd000007945 */ /* 0x000fe20003800000 */
[----:B------:R-:W1:Y:S01]  /*0050*/  S2R R26, SR_TID.X ;  /* 0x00000000001a7919 */ /* 0x000e620000002100 */
[----:B------:R-:W-:-:S02]  /*0060*/  PRMT R9, RZ, 0x7610, R9 ;  /* 0x00007610ff097816 */ /* 0x000fc40000000009 */
[----:B------:R-:W-:Y:S02]  /*0070*/  PRMT R8, RZ, 0x7610, R8 ;  /* 0x00007610ff087816 */ /* 0x000fe40000000008 */
[----:B------:R-:W-:Y:S02]  /*0080*/  PRMT R7, RZ, 0x7610, R7 ;  /* 0x00007610ff077816 */ /* 0x000fe40000000007 */
[----:B------:R-:W-:Y:S02]  /*0090*/  PRMT R6, RZ, 0x7610, R6 ;  /* 0x00007610ff067816 */ /* 0x000fe40000000006 */
[----:B------:R-:W-:Y:S02]  /*00a0*/  PRMT R5, RZ, 0x7610, R5 ;  /* 0x00007610ff057816 */ /* 0x000fe40000000005 */
[----:B------:R-:W-:Y:S02]  /*00b0*/  PRMT R4, RZ, 0x7610, R4 ;  /* 0x00007610ff047816 */ /* 0x000fe40000000004 */
[----:B------:R-:W-:Y:S01]  /*00c0*/  PRMT R2, RZ, 0x7610, R2 ;  /* 0x00007610ff027816 */ /* 0x000fe20000000002 */
[--C-:B0-----:R-:W-:Y:S01]  /*00d0*/  IMAD R3, R27, -0x400, R0.reuse ;  /* 0xfffffc001b037824 */ /* 0x101fe200078e0200 */
[----:B------:R-:W-:-:S04]  /*00e0*/  PRMT R0, RZ, 0x7610, R0 ;  /* 0x00007610ff007816 */ /* 0x000fc80000000000 */
[----:B-1----:R-:W-:-:S13]  /*00f0*/  ISETP.GE.AND P0, PT, R26, R3, PT ;  /* 0x000000031a00720c */ /* 0x002fda0003f06270 */
[----:B------:R-:W-:Y:S05]  /*0100*/  @P0 BRA `(.L_x_1) ;  /* 0x0000008c00000947 */ /* 0x000fea0003800000 */
[----:B------:R-:W0:Y:S01]  /*0110*/  LDC R16, c[0x0][0x238] ;  /* 0x00008e00ff107b82 */ /* 0x000e220000000800 */
[----:B------:R-:W-:Y:S01]  /*0120*/  HFMA2.MMA R9, -RZ, RZ, 0, 0 ;  /* 0x00000000ff097435 */ /* 0x000fe200000001ff */
[----:B0-----:R-:W-:-:S13]  /*0130*/  ISETP.NE.AND P1, PT, R16, RZ, PT ;  /* 0x000000ff1000720c */ /* 0x001fda0003f25270 */
[----:B------:R-:W-:Y:S05]  /*0140*/  @!P1 BRA `(.L_x_2) ;  /* 0x0000001000449947 */ /* 0x000fea0003800000 */
[----:B------:R-:W-:Y:S01]  /*0150*/  LEA R13, R27, R26, 0xa ;  /* 0x0000001a1b0d7211 */ /* 0x000fe200078e50ff */
[----:B------:R-:W-:Y:S01]  /*0160*/  ULDC.64 UR6, c[0x0][0x240] ;  /* 0x0000900000067ab9 */ /* 0x000fe20000000a00 */
[----:B------:R-:W-:Y:S02]  /*0170*/  MOV R12, RZ ;  /* 0x000000ff000c7202 */ /* 0x000fe40000000f00 */
[----:B------:R-:W-:-:S03]  /*0180*/  ISETP.NE.AND P2, PT, R16, 0x1, PT ;  /* 0x000000011000780c */ /* 0x000fc60003f45270 */
[----:B------:R-:W-:Y:S01]  /*0190*/  IMAD.HI.U32 R10, R13, UR6, R12 ;  /* 0x000000060d0a7c27 */ /* 0x000fe2000f8e000c */
[----:B------:R-:W-:-:S04]  /*01a0*/  ULDC UR6, c[0x0][0x23c] ;  /* 0x00008f0000067ab9 */ /* 0x000fc80000000800 */
[----:B------:R-:W-:-:S05]  /*01b0*/  SHF.R.U32.HI R11, RZ, UR7, R10 ;  /* 0x00000007ff0b7c19 */ /* 0x000fca000801160a */
[----:B------:R-:W-:-:S04]  /*01c0*/  IMAD.MOV R9, RZ, RZ, -R11 ;  /* 0x000000ffff097224 */ /* 0x000fc800078e0a0b */
[----:B------:R-:W-:Y:S01]  /*01d0*/  IMAD R9, R9, UR6, R13 ;  /* 0x0000000609097c24 */ /* 0x000fe2000f8e020d */
[----:B------:R-:W-:-:S03]  /*01e0*/  ULDC UR6, c[0x0][0x368] ;  /* 0x0000da0000067ab9 */ /* 0x000fc60000000800 */
[----:B------:R-:W-:Y:S01]  /*01f0*/  IMAD R9, R9, UR6, RZ ;  /* 0x0000000609097c24 */ /* 0x000fe2000f8e02ff */
[----:B------:R-:W-:Y:S06]  /*0200*/  @!P2 BRA `(.L_x_2) ;  /* 0x000000100014a947 */ /* 0x000fec0003800000 */
[----:B------:R-:W-:Y:S01]  /*0210*/  MOV R10, RZ ;  /* 0x000000ff000a7202 */ /* 0x000fe20000000f00 */
[----:B------:R-:W-:Y:S01]  /*0220*/  ULDC.64 UR8, c[0x0][0x248] ;  /* 0x0000920000087ab9 */ /* 0x000fe20000000a00 */
[----:B------:R-:W-:Y:S01]  /*0230*/  ULDC UR6, c[0x0][0x250] ;  /* 0x0000940000067ab9 */ /* 0x000fe20000000800 */
[----:B------:R-:W-:Y:S02]  /*0240*/  ISETP.NE.AND P2, PT, R16, 0x2, PT ;  /* 0x000000021000780c */ /* 0x000fe40003f45270 */
[----:B------:R-:W-:-:S05]  /*0250*/  IMAD.HI.U32 R12, R11, UR9, R10 ;  /* 0x000000090b0c7c27 */ /* 0x000fca000f8e000a */
[----:B------:R-:W-:Y:S01]  /*0260*/  SHF.R.U32.HI R13, RZ, UR6, R12 ;  /* 0x00000006ff0d7c19 */ /* 0x000fe2000801160c */
[----:B------:R-:W-:-:S03]  /*0270*/  ULDC UR6, c[0x0][0x36c] ;  /* 0x0000db0000067ab9 */ /* 0x000fc60000000800 */
[----:B------:R-:W-:-:S05]  /*0280*/  IADD3 R10, -R13, RZ, RZ ;  /* 0x000000ff0d0a7210 */ /* 0x000fca0007ffe1ff */
[----:B------:R-:W-:-:S04]  /*0290*/  IMAD R10, R10, UR8, R11 ;  /* 0x000000080a0a7c24 */ /* 0x000fc8000f8e020b */
[----:B------:R-:W-:Y:S01]  /*02a0*/  IMAD R9, R10, UR6, R9 ;  /* 0x000000060a097c24 */ /* 0x000fe2000f8e0209 */
[----:B------:R-:W-:Y:S06]  /*02b0*/  @!P2 BRA `(.L_x_2) ;  /* 0x0000000c00e8a947 */ /* 0x000fec0003800000 */
[----:B------:R-:W-:Y:S01]  /*02c0*/  HFMA2.MMA R12, -RZ, RZ, 0, 0 ;  /* 0x00000000ff0c7435 */ /* 0x000fe200000001ff */
[----:B------:R-:W-:Y:S01]  /*02d0*/  ULDC.64 UR6, c[0x0][0x258] ;  /* 0x0000960000067ab9 */ /* 0x000fe20000000a00 */
[----:B------:R-:W-:-:S08]  /*02e0*/  ISETP.NE.AND P2, PT, R16, 0x3, PT ;  /* 0x000000031000780c */ /* 0x000fd00003f45270 */
[----:B------:R-:W-:Y:S01]  /*02f0*/  IMAD.HI.U32 R10, R13, UR6, R12 ;  /* 0x000000060d0a7c27 */ /* 0x000fe2000f8e000c */
[----:B------:R-:W-:-:S04]  /*0300*/  ULDC UR6, c[0x0][0x254] ;  /* 0x0000950000067ab9 */ /* 0x000fc80000000800 */
[----:B------:R-:W-:-:S05]  /*0310*/  SHF.R.U32.HI R11, RZ, UR7, R10 ;  /* 0x00000007ff0b7c19 */ /* 0x000fca000801160a */
[----:B------:R-:W-:-:S04]  /*0320*/  IMAD.MOV R12, RZ, RZ, -R11 ;  /* 0x000000ffff0c7224 */ /* 0x000fc800078e0a0b */
[----:B------:R-:W-:Y:S01]  /*0330*/  IMAD R12, R12, UR6, R13 ;  /* 0x000000060c0c7c24 */ /* 0x000fe2000f8e020d */
[----:B------:R-:W-:-:S03]  /*0340*/  ULDC UR6, c[0x0][0x370] ;  /* 0x0000dc0000067ab9 */ /* 0x000fc60000000800 */
[----:B------:R-:W-:Y:S01]  /*0350*/  IMAD R9, R12, UR6, R9 ;  /* 0x000000060c097c24 */ /* 0x000fe2000f8e0209 */
        /* <DEDUP_REMOVED lines=12> */
[----:B------:R-:W-:Y:S01]  /*0420*/  MOV R12, RZ ;  /* 0x000000ff000c7202 */ /* 0x000fe20000000f00 */
[----:B------:R-:W-:Y:S01]  /*0430*/  ULDC.64 UR6, c[0x0][0x270] ;  /* 0x00009c0000067ab9 */ /* 0x000fe20000000a00 */
[----:B------:R-:W-:-:S03]  /*0440*/  ISETP.NE.AND P2, PT, R16, 0x5, PT ;  /* 0x000000051000780c */ /* 0x000fc60003f45270 */
        /* <DEDUP_REMOVED lines=8> */
[----:B------:R-:W-:Y:S01]  /*04d0*/  HFMA2.MMA R10, -RZ, RZ, 0, 0 ;  /* 0x00000000ff0a7435 */ /* 0x000fe200000001ff */
[----:B------:R-:W-:Y:S01]  /*04e0*/  ULDC.64 UR8, c[0x0][0x278] ;  /* 0x00009e0000087ab9 */ /* 0x000fe20000000a00 */
[----:B------:R-:W-:Y:S01]  /*04f0*/  ULDC UR6, c[0x0][0x280] ;  /* 0x0000a00000067ab9 */ /* 0x000fe20000000800 */
[----:B------:R-:W-:-:S07]  /*0500*/  ISETP.NE.AND P2, PT, R16, 0x6, PT ;  /* 0x000000061000780c */ /* 0x000fce0003f45270 */
        /* <DEDUP_REMOVED lines=194> */
[----:B------:R-:W-:Y:S01]  /*1130*/  ISETP.NE.AND P2, PT, R16, 0x18, PT ;  /* 0x000000181000780c */ /* 0x000fe20003f45270 */
[----:B------:R-:W-:Y:S01]  /*1140*/  HFMA2.MMA R10, -RZ, RZ, 0, 0 ;  /* 0x00000000ff0a7435 */ /* 0x000fe200000001ff */
[----:B------:R-:W-:Y:S01]  /*1150*/  ULDC.64 UR8, c[0x0][0x350] ;  /* 0x0000d40000087ab9 */ /* 0x000fe20000000a00 */
[----:B------:R-:W-:-:S08]  /*1160*/  ULDC UR6, c[0x0][0x358] ;  /* 0x0000d60000067ab9 */ /* 0x000fd00000000800 */
[----:B------:R-:W-:Y:S02]  /*1170*/  IMAD.HI.U32 R14, R11, UR9, R10 ;  /* 0x000000090b0e7c27 */ /* 0x000fe4000f8e000a */
[----:B------:R-:W0:Y:S03]  /*1180*/  @P2 LDC.64 R12, c[0x0][0x360] ;  /* 0x0000d800ff0c2b82 */ /* 0x000e260000000a00 */
[----:B------:R-:W-:Y:S01]  /*1190*/  SHF.R.U32.HI R15, RZ, UR6, R14 ;  /* 0x00000006ff0f7c19 */ /* 0x000fe2000801160e */
[----:B------:R-:W-:Y:S01]  /*11a0*/  ULDC UR6, c[0x0][0x3c4] ;  /* 0x0000f10000067ab9 */ /* 0x000fe20000000800 */
[----:B------:R-:W-:Y:S02]  /*11b0*/  @P2 MOV R14, RZ ;  /* 0x000000ff000e2202 */ /* 0x000fe40000000f00 */
[----:B------:R-:W-:Y:S01]  /*11c0*/  IADD3 R10, -R15, RZ, RZ ;  /* 0x000000ff0f0a7210 */ /* 0x000fe20007ffe1ff */
[----:B------:R-:W1:Y:S04]  /*11d0*/  @P2 LDC R17, c[0x0][0x35c] ;  /* 0x0000d700ff112b82 */ /* 0x000e680000000800 */
[----:B------:R-:W-:-:S04]  /*11e0*/  IMAD R10, R10, UR8, R11 ;  /* 0x000000080a0a7c24 */ /* 0x000fc8000f8e020b */
[----:B------:R-:W2:Y:S01]  /*11f0*/  @P2 LDC R18, c[0x0][0x3c8] ;  /* 0x0000f200ff122b82 */ /* 0x000ea20000000800 */
[----:B------:R-:W-:Y:S02]  /*1200*/  IMAD R9, R10, UR6, R9 ;  /* 0x000000060a097c24 */ /* 0x000fe4000f8e0209 */
[----:B0-----:R-:W-:-:S05]  /*1210*/  @P2 IMAD.HI.U32 R12, R15, R12, R14 ;  /* 0x0000000c0f0c2227 */ /* 0x001fca00078e000e */
[----:B------:R-:W-:-:S05]  /*1220*/  @P2 SHF.R.U32.HI R12, RZ, R13, R12 ;  /* 0x0000000dff0c2219 */ /* 0x000fca000001160c */
[----:B------:R-:W-:-:S04]  /*1230*/  @P2 IMAD.MOV R14, RZ, RZ, -R12 ;  /* 0x000000ffff0e2224 */ /* 0x000fc800078e0a0c */
[----:B-1----:R-:W-:-:S04]  /*1240*/  @P2 IMAD R14, R14, R17, R15 ;  /* 0x000000110e0e2224 */ /* 0x002fc800078e020f */
[----:B--2---:R-:W-:-:S07]  /*1250*/  @P2 IMAD R9, R14, R18, R9 ;  /* 0x000000120e092224 */ /* 0x004fce00078e0209 */
.L_x_2:
[----:B------:R-:W0:Y:S02]  /*1260*/  LDC.64 R10, c[0x0][0x230] ;  /* 0x00008c00ff0a7b82 */ /* 0x000e240000000a00 */
[----:B0-----:R-:W-:-:S05]  /*1270*/  IMAD.WIDE.U32 R12, R9, 0x2, R10 ;  /* 0x00000002090c7825 */ /* 0x001fca00078e000a */
[----:B------:R0:W5:Y:S01]  /*1280*/  LDG.E.U16 R9, desc[UR4][R12.64] ;  /* 0x000000040c097981 */ /* 0x000162000c1e1500 */
[----:B------:R-:W-:-:S04]  /*1290*/  IADD3 R14, R26, 0x80, RZ ;  /* 0x000000801a0e7810 */ /* 0x000fc80007ffe0ff */
[----:B------:R-:W-:-:S13]  /*12a0*/  ISETP.GE.AND P2, PT, R14, R3, PT ;  /* 0x000000030e00720c */ /* 0x000fda0003f46270 */
[----:B0-----:R-:W-:Y:S05]  /*12b0*/  @P2 BRA `(.L_x_1) ;  /* 0x0000007800942947 */ /* 0x001fea0003800000 */
[----:B------:R-:W-:Y:S01]  /*12c0*/  HFMA2.MMA R17, -RZ, RZ, 0, 0 ;  /* 0x00000000ff117435 */ /* 0x000fe200000001ff */
[----:B------:R-:W-:Y:S10]  /*12d0*/  @!P1 BRA `(.L_x_3) ;  /* 0x0000001000449947 */ /* 0x000ff40003800000 */
[----:B------:R-:W-:Y:S01]  /*12e0*/  LEA R13, R27, R14, 0xa ;  /* 0x0000000e1b0d7211 */ /* 0x000fe200078e50ff */
[----:B------:R-:W-:Y:S01]  /*12f0*/  IMAD.MOV.U32 R12, RZ, RZ, RZ ;  /* 0x000000ffff0c7224 */ /* 0x000fe200078e00ff */
[----:B------:R-:W-:Y:S01]  /*1300*/  ULDC.64 UR6, c[0x0][0x240] ;  /* 0x0000900000067ab9 */ /* 0x000fe20000000a00 */
[----:B------:R-:W-:Y:S02]  /*1310*/  ISETP.NE.AND P2, PT, R16, 0x1, PT ;  /* 0x000000011000780c */ /* 0x000fe40003f45270 */
[----:B------:R-:W-:Y:S01]  /*1320*/  IMAD.HI.U32 R14, R13, UR6, R12 ;  /* 0x000000060d0e7c27 */ /* 0x000fe2000f8e000c */
[----:B------:R-:W-:-:S04]  /*1330*/  ULDC UR6, c[0x0][0x23c] ;  /* 0x00008f0000067ab9 */ /* 0x000fc80000000800 */
[----:B------:R-:W-:-:S04]  /*1340*/  SHF.R.U32.HI R15, RZ, UR7, R14 ;  /* 0x00000007ff0f7c19 */ /* 0x000fc8000801160e */
[----:B------:R-:W-:-:S05]  /*1350*/  IADD3 R12, -R15, RZ, RZ ;  /* 0x000000ff0f0c7210 */ /* 0x000fca0007ffe1ff */
        /* <DEDUP_REMOVED lines=70> */
[----:B------:R-:W-:Y:S01]  /*17c0*/  IMAD.MOV.U32 R14, RZ, RZ, RZ ;  /* 0x000000ffff0e7224 */ /* 0x000fe200078e00ff */
[----:B------:R-:W-:Y:S01]  /*17d0*/  ULDC.64 UR8, c[0x0][0x290] ;  /* 0x0000a40000087ab9 */ /* 0x000fe20000000a00 */
[----:B------:R-:W-:Y:S01]  /*17e0*/  ULDC UR6, c[0x0][0x298] ;  /* 0x0000a60000067ab9 */ /* 0x000fe20000000800 */
[----:B------:R-:W-:Y:S01]  /*17f0*/  ISETP.NE.AND P2, PT, R16, 0x8, PT ;  /* 0x000000081000780c */ /* 0x000fe20003f45270 */
        /* <DEDUP_REMOVED lines=24> */
[----:B------:R-:W-:-:S04]  /*1980*/  ULDC UR6, c[0x0][0x38c] ;  /* 0x0000e30000067ab9 */ /* 0x000fc80000000800 */
[----:B------:R-:W-:-:S04]  /*1990*/  IMAD.MOV R14, RZ, RZ, -R13 ;  /* 0x000000ffff0e7224 */ /* 0x000fc800078e0a0d */
        /* <DEDUP_REMOVED lines=165> */
.L_x_3:
[----:B------:R-:W-:-:S05]  /*23f0*/  IMAD.WIDE.U32 R12, R17, 0x2, R10 ;  /* 0x00000002110c7825 */ /* 0x000fca00078e000a */
[----:B------:R0:W5:Y:S01]  /*2400*/  LDG.E.U16 R8, desc[UR4][R12.64] ;  /* 0x000000040c087981 */ /* 0x000162000c1e1500 */
[----:B------:R-:W-:-:S04]  /*2410*/  IADD3 R14, R26, 0x100, RZ ;  /* 0x000001001a0e7810 */ /* 0x000fc80007ffe0ff */
[----:B------:R-:W-:-:S13]  /*2420*/  ISETP.GE.AND P2, PT, R14, R3, PT ;  /* 0x000000030e00720c */ /* 0x000fda0003f46270 */
[----:B0-----:R-:W-:Y:S05]  /*2430*/  @P2 BRA `(.L_x_1) ;  /* 0x0000006800342947 */ /* 0x001fea0003800000 */
[----:B------:R-:W-:Y:S01]  /*2440*/  HFMA2.MMA R7, -RZ, RZ, 0, 0 ;  /* 0x00000000ff077435 */ /* 0x000fe200000001ff */
[----:B------:R-:W-:Y:S10]  /*2450*/  @!P1 BRA `(.L_x_4) ;  /* 0x0000001000449947 */ /* 0x000ff40003800000 */
        /* <DEDUP_REMOVED lines=255> */
[----:B------:R-:W-:Y:S01]  /*3450*/  IMAD.MOV.U32 R18, RZ, RZ, RZ ;  /* 0x000000ffff127224 */ /* 0x000fe200078e00ff */
[----:B------:R-:W-:Y:S01]  /*3460*/  ULDC.64 UR8, c[0x0][0x350] ;  /* 0x0000d40000087ab9 */ /* 0x000fe20000000a00 */
[----:B------:R-:W-:Y:S02]  /*3470*/  ULDC UR6, c[0x0][0x358] ;  /* 0x0000d60000067ab9 */ /* 0x000fe40000000800 */
[----:B------:R-:W-:-:S05]  /*3480*/  IMAD.HI.U32 R14, R19, UR9, R18 ;  /* 0x00000009130e7c27 */ /* 0x000fca000f8e0012 */
[----:B------:R-:W-:Y:S01]  /*3490*/  SHF.R.U32.HI R15, RZ, UR6, R14 ;  /* 0x00000006ff0f7c19 */ /* 0x000fe2000801160e */
[----:B------:R-:W-:Y:S02]  /*34a0*/  ULDC UR6, c[0x0][0x3c4] ;  /* 0x0000f10000067ab9 */ /* 0x000fe40000000800 */
[----:B------:R-:W0:Y:S01]  /*34b0*/  @P2 LDC.64 R12, c[0x0][0x360] ;  /* 0x0000d800ff0c2b82 */ /* 0x000e220000000a00 */
[----:B------:R-:W-:Y:S02]  /*34c0*/  @P2 MOV R14, RZ ;  /* 0x000000ff000e2202 */ /* 0x000fe40000000f00 */
[----:B------:R-:W-:-:S05]  /*34d0*/  IADD3 R18, -R15, RZ, RZ ;  /* 0x000000ff0f127210 */ /* 0x000fca0007ffe1ff */
[----:B------:R-:W1:Y:S01]  /*34e0*/  @P2 LDC R17, c[0x0][0x35c] ;  /* 0x0000d700ff112b82 */ /* 0x000e620000000800 */
[----:B------:R-:W-:-:S04]  /*34f0*/  IMAD R18, R18, UR8, R19 ;  /* 0x0000000812127c24 */ /* 0x000fc8000f8e0213 */
[----:B------:R-:W-:-:S03]  /*3500*/  IMAD R7, R18, UR6, R7 ;  /* 0x0000000612077c24 */ /* 0x000fc6000f8e0207 */
[----:B------:R-:W2:Y:S01]  /*3510*/  @P2 LDC R20, c[0x0][0x3c8] ;  /* 0x0000f200ff142b82 */ /* 0x000ea20000000800 */
[----:B0-----:R-:W-:-:S05]  /*3520*/  @P2 IMAD.HI.U32 R12, R15, R12, R14 ;  /* 0x0000000c0f0c2227 */ /* 0x001fca00078e000e */
[----:B------:R-:W-:-:S04]  /*3530*/  @P2 SHF.R.U32.HI R12, RZ, R13, R12 ;  /* 0x0000000dff0c2219 */ /* 0x000fc8000001160c */
[----:B------:R-:W-:-:S05]  /*3540*/  @P2 IADD3 R14, -R12, RZ, RZ ;  /* 0x000000ff0c0e2210 */ /* 0x000fca0007ffe1ff */
[----:B-1----:R-:W-:-:S04]  /*3550*/  @P2 IMAD R14, R17, R14, R15 ;  /* 0x0000000e110e2224 */ /* 0x002fc800078e020f */
[----:B--2---:R-:W-:-:S07]  /*3560*/  @P2 IMAD R7, R14, R20, R7 ;  /* 0x000000140e072224 */ /* 0x004fce00078e0207 */
.L_x_4:
[----:B------:R-:W-:-:S05]  /*3570*/  IMAD.WIDE.U32 R12, R7, 0x2, R10 ;  /* 0x00000002070c7825 */ /* 0x000fca00078e000a */
[----:B------:R0:W5:Y:S01]  /*3580*/  LDG.E.U16 R7, desc[UR4][R12.64] ;  /* 0x000000040c077981 */ /* 0x000162000c1e1500 */
[----:B------:R-:W-:-:S04]  /*3590*/  IADD3 R14, R26, 0x180, RZ ;  /* 0x000001801a0e7810 */ /* 0x000fc80007ffe0ff */
[----:B------:R-:W-:-:S13]  /*35a0*/  ISETP.GE.AND P2, PT, R14, R3, PT ;  /* 0x000000030e00720c */ /* 0x000fda0003f46270 */
[----:B0-----:R-:W-:Y:S05]  /*35b0*/  @P2 BRA `(.L_x_1) ;  /* 0x0000005400d42947 */ /* 0x001fea0003800000 */
[----:B------:R-:W-:Y:S01]  /*35c0*/  IMAD.MOV.U32 R17, RZ, RZ, RZ ;  /* 0x000000ffff117224 */ /* 0x000fe200078e00ff */
[----:B------:R-:W-:Y:S06]  /*35d0*/  @!P1 BRA `(.L_x_5) ;  /* 0x0000001000449947 */ /* 0x000fec0003800000 */
[----:B------:R-:W-:Y:S01]  /*35e0*/  LEA R13, R27, R14, 0xa ;  /* 0x0000000e1b0d7211 */ /* 0x000fe200078e50ff */
[----:B------:R-:W-:Y:S01]  /*35f0*/  ULDC.64 UR6, c[0x0][0x240] ;  /* 0x0000900000067ab9 */ /* 0x000fe20000000a00 */
[----:B------:R-:W-:Y:S02]  /*3600*/  MOV R12, RZ ;  /* 0x000000ff000c7202 */ /* 0x000fe40000000f00 */
[----:B------:R-:W-:-:S03]  /*3610*/  ISETP.NE.AND P2, PT, R16, 0x1, PT ;  /* 0x000000011000780c */ /* 0x000fc60003f45270 */
        /* <DEDUP_REMOVED lines=251> */
[----:B------:R-:W-:Y:S01]  /*45d0*/  ULDC.64 UR8, c[0x0][0x350] ;  /* 0x0000d40000087ab9 */ /* 0x000fe20000000a00 */
[----:B------:R-:W-:Y:S01]  /*45e0*/  MOV R18, RZ ;  /* 0x000000ff00127202 */ /* 0x000fe20000000f00 */
[----:B------:R-:W-:-:S04]  /*45f0*/  ULDC UR6, c[0x0][0x358] ;  /* 0x0000d60000067ab9 */ /* 0x000fc80000000800 */
[----:B------:R-:W-:-:S05]  /*4600*/  IMAD.HI.U32 R14, R19, UR9, R18 ;  /* 0x00000009130e7c27 */ /* 0x000fca000f8e0012 */
[----:B------:R-:W-:Y:S01]  /*4610*/  SHF.R.U32.HI R15, RZ, UR6, R14 ;  /* 0x00000006ff0f7c19 */ /* 0x000fe2000801160e */
[----:B------:R-:W0:Y:S01]  /*4620*/  @P2 LDC.64 R12, c[0x0][0x360] ;  /* 0x0000d800ff0c2b82 */ /* 0x000e220000000a00 */
[----:B------:R-:W-:Y:S01]  /*4630*/  @P2 MOV R14, RZ ;  /* 0x000000ff000e2202 */ /* 0x000fe20000000f00 */
[----:B------:R-:W-:Y:S02]  /*4640*/  ULDC UR6, c[0x0][0x3c4] ;  /* 0x0000f10000067ab9 */ /* 0x000fe40000000800 */
[----:B------:R-:W-:-:S04]  /*4650*/  IMAD.MOV R18, RZ, RZ, -R15 ;  /* 0x000000ffff127224 */ /* 0x000fc800078e0a0f */
        /* <DEDUP_REMOVED lines=9> */
.L_x_5:
        /* <DEDUP_REMOVED lines=269> */
[----:B------:R-:W-:Y:S01]  /*57c0*/  ULDC UR6, c[0x0][0x3c4] ;  /* 0x0000f10000067ab9 */ /* 0x000fe20000000800 */
        /* <DEDUP_REMOVED lines=10> */
.L_x_6:
[----:B------:R-:W-:-:S05]  /*5870*/  IMAD.WIDE.U32 R12, R5, 0x2, R10 ;  /* 0x00000002050c7825 */ /* 0x000fca00078e000a */
[----:B------:R0:W5:Y:S01]  /*5880*/  LDG.E.U16 R5, desc[UR4][R12.64] ;  /* 0x000000040c057981 */ /* 0x000162000c1e1500 */
[----:B------:R-:W-:-:S05]  /*5890*/  VIADD R14, R26, 0x280 ;  /* 0x000002801a0e7836 */ /* 0x000fca0000000000 */
[----:B------:R-:W-:-:S13]  /*58a0*/  ISETP.GE.AND P2, PT, R14, R3, PT ;  /* 0x000000030e00720c */ /* 0x000fda0003f46270 */
[----:B0-----:R-:W-:Y:S05]  /*58b0*/  @P2 BRA `(.L_x_1) ;  /* 0x0000003400142947 */ /* 0x001fea0003800000 */
[----:B------:R-:W-:Y:S01]  /*58c0*/  MOV R17, RZ ;  /* 0x000000ff00117202 */ /* 0x000fe20000000f00 */
[----:B------:R-:W-:Y:S06]  /*58d0*/  @!P1 BRA `(.L_x_7) ;  /* 0x0000001000449947 */ /* 0x000fec0003800000 */
[----:B------:R-:W-:Y:S01]  /*58e0*/  HFMA2.MMA R12, -RZ, RZ, 0, 0 ;  /* 0x00000000ff0c7435 */ /* 0x000fe200000001ff */
[----:B------:R-:W-:Y:S01]  /*58f0*/  LEA R13, R27, R14, 0xa ;  /* 0x0000000e1b0d7211 */ /* 0x000fe200078e50ff */
[----:B------:R-:W-:Y:S01]  /*5900*/  ULDC.64 UR6, c[0x0][0x240] ;  /* 0x0000900000067ab9 */ /* 0x000fe20000000a00 */
[----:B------:R-:W-:-:S07]  /*5910*/  ISETP.NE.AND P2, PT, R16, 0x1, PT ;  /* 0x000000011000780c */ /* 0x000fce0003f45270 */
        /* <DEDUP_REMOVED lines=257> */
[----:B------:R-:W-:Y:S01]  /*6930*/  @P2 IMAD.MOV.U32 R14, RZ, RZ, RZ ;  /* 0x000000ffff0e2224 */ /* 0x000fe200078e00ff */
[----:B------:R-:W-:Y:S02]  /*6940*/  ULDC UR6, c[0x0][0x3c4] ;  /* 0x0000f10000067ab9 */ /* 0x000fe40000000800 */
[----:B------:R-:W-:Y:S01]  /*6950*/  IADD3 R18, -R15, RZ, RZ ;  /* 0x000000ff0f127210 */ /* 0x000fe20007ffe1ff */
[----:B------:R-:W1:Y:S04]  /*6960*/  @P2 LDC R21, c[0x0][0x35c] ;  /* 0x0000d700ff152b82 */ /* 0x000e680000000800 */
[----:B------:R-:W-:-:S04]  /*6970*/  IMAD R18, R18, UR8, R19 ;  /* 0x0000000812127c24 */ /* 0x000fc8000f8e0213 */
[----:B------:R-:W2:Y:S01]  /*6980*/  @P2 LDC R4, c[0x0][0x3c8] ;  /* 0x0000f200ff042b82 */ /* 0x000ea20000000800 */
[----:B------:R-:W-:Y:S02]  /*6990*/  IMAD R17, R18, UR6, R17 ;  /* 0x0000000612117c24 */ /* 0x000fe4000f8e0211 */
[----:B0-----:R-:W-:-:S05]  /*69a0*/  @P2 IMAD.HI.U32 R12, R15, R12, R14 ;  /* 0x0000000c0f0c2227 */ /* 0x001fca00078e000e */
[----:B------:R-:W-:-:S04]  /*69b0*/  @P2 SHF.R.U32.HI R12, RZ, R13, R12 ;  /* 0x0000000dff0c2219 */ /* 0x000fc8000001160c */
[----:B------:R-:W-:-:S05]  /*69c0*/  @P2 IADD3 R14, -R12, RZ, RZ ;  /* 0x000000ff0c0e2210 */ /* 0x000fca0007ffe1ff */
[----:B-1----:R-:W-:-:S04]  /*69d0*/  @P2 IMAD R14, R21, R14, R15 ;  /* 0x0000000e150e2224 */ /* 0x002fc800078e020f */
[----:B--2---:R-:W-:-:S07]  /*69e0*/  @P2 IMAD R17, R14, R4, R17 ;  /* 0x000000040e112224 */ /* 0x004fce00078e0211 */
.L_x_7:
[----:B------:R-:W-:-:S05]  /*69f0*/  IMAD.WIDE.U32 R12, R17, 0x2, R10 ;  /* 0x00000002110c7825 */ /* 0x000fca00078e000a */
[----:B------:R0:W5:Y:S01]  /*6a00*/  LDG.E.U16 R4, desc[UR4][R12.64] ;  /* 0x000000040c047981 */ /* 0x000162000c1e1500 */
[----:B------:R-:W-:-:S04]  /*6a10*/  IADD3 R14, R26, 0x300, RZ ;  /* 0x000003001a0e7810 */ /* 0x000fc80007ffe0ff */
[----:B------:R-:W-:-:S13]  /*6a20*/  ISETP.GE.AND P2, PT, R14, R3, PT ;  /* 0x000000030e00720c */ /* 0x000fda0003f46270 */
[----:B0-----:R-:W-:Y:S05]  /*6a30*/  @P2 BRA `(.L_x_1) ;  /* 0x0000002000b42947 */ /* 0x001fea0003800000 */
[----:B------:R-:W-:Y:S01]  /*6a40*/  MOV R17, RZ ;  /* 0x000000ff00117202 */ /* 0x000fe20000000f00 */
[----:B------:R-:W-:Y:S06]  /*6a50*/  @!P1 BRA `(.L_x_8) ;  /* 0x0000001000449947 */ /* 0x000fec0003800000 */
[----:B------:R-:W-:Y:S01]  /*6a60*/  HFMA2.MMA R12, -RZ, RZ, 0, 0 ;  /* 0x00000000ff0c7435 */ /* 0x000fe200000001ff */
[----:B------:R-:W-:Y:S01]  /*6a70*/  IMAD R13, R27, 0x400, R14 ;  /* 0x000004001b0d7824 */ /* 0x000fe200078e020e */
        /* <DEDUP_REMOVED lines=267> */
[----:B------:R-:W-:-:S05]  /*7b30*/  @P2 SHF.R.U32.HI R12, RZ, R13, R12 ;  /* 0x0000000dff0c2219 */ /* 0x000fca000001160c */
[----:B------:R-:W-:-:S04]  /*7b40*/  @P2 IMAD.MOV R14, RZ, RZ, -R12 ;  /* 0x000000ffff0e2224 */ /* 0x000fc800078e0a0c */
[----:B-1----:R-:W-:-:S04]  /*7b50*/  @P2 IMAD R14, R21, R14, R15 ;  /* 0x0000000e150e2224 */ /* 0x002fc800078e020f */
[----:B--2---:R-:W-:-:S07]  /*7b60*/  @P2 IMAD R17, R14, R2, R17 ;  /* 0x000000020e112224 */ /* 0x004fce00078e0211 */
.L_x_8:
        /* <DEDUP_REMOVED lines=280> */
.L_x_9:
[----:B------:R-:W-:-:S05]  /*8cf0*/  IMAD.WIDE.U32 R10, R19, 0x2, R10 ;  /* 0x00000002130a7825 */ /* 0x000fca00078e000a */
[----:B------:R0:W5:Y:S02]  /*8d00*/  LDG.E.U16 R0, desc[UR4][R10.64] ;  /* 0x000000040a007981 */ /* 0x000164000c1e1500 */
.L_x_1:
[----:B------:R-:W-:Y:S05]  /*8d10*/  BSYNC B0 ;  /* 0x0000000000007941 */ /* 0x000fea0003800000 */
.L_x_0:
[C---:B------:R-:W-:Y:S01]  /*8d20*/  VIADD R12, R26.reuse, 0x100 ;  /* 0x000001001a0c7836 */ /* 0x040fe20000000000 */
[C---:B0-----:R-:W-:Y:S01]  /*8d30*/  IADD3 R10, R26.reuse, 0x80, RZ ;  /* 0x000000801a0a7810 */ /* 0x041fe20007ffe0ff */
[----:B------:R-:W-:Y:S01]  /*8d40*/  BSSY B0, `(.L_x_10) ;  /* 0x000001d000007945 */ /* 0x000fe20003800000 */
[C---:B------:R-:W-:Y:S01]  /*8d50*/  IADD3 R14, R26.reuse, 0x180, RZ ;  /* 0x000001801a0e7810 */ /* 0x040fe20007ffe0ff */
[----:B------:R-:W-:Y:S01]  /*8d60*/  HFMA2.MMA R22, -RZ, RZ, 0, 0 ;  /* 0x00000000ff167435 */ /* 0x000fe200000001ff */
[----:B------:R-:W-:Y:S02]  /*8d70*/  IADD3 R16, R26, 0x200, RZ ;  /* 0x000002001a107810 */ /* 0x000fe40007ffe0ff */
[-C--:B------:R-:W-:Y:S02]  /*8d80*/  ISETP.GE.AND P6, PT, R10, R3.reuse, PT ;  /* 0x000000030a00720c */ /* 0x080fe40003fc6270 */
[-C--:B------:R-:W-:Y:S02]  /*8d90*/  ISETP.GE.AND P5, PT, R12, R3.reuse, PT ;  /* 0x000000030c00720c */ /* 0x080fe40003fa6270 */
[----:B------:R-:W-:-:S02]  /*8da0*/  ISETP.GE.AND P1, PT, R14, R3, PT ;  /* 0x000000030e00720c */ /* 0x000fc40003f26270 */
[----:B------:R-:W-:Y:S02]  /*8db0*/  ISETP.GE.AND P2, PT, R16, R3, PT ;  /* 0x000000031000720c */ /* 0x000fe40003f46270 */
[----:B------:R-:W-:Y:S02]  /*8dc0*/  P2R R25, PR, RZ, 0x40 ;  /* 0x00000040ff197803 */ /* 0x000fe40000000000 */
[----:B------:R-:W-:Y:S02]  /*8dd0*/  MOV R24, RZ ;  /* 0x000000ff00187202 */ /* 0x000fe40000000f00 */
[----:B------:R-:W-:Y:S02]  /*8de0*/  P2R R23, PR, RZ, 0x20 ;  /* 0x00000020ff177803 */ /* 0x000fe40000000000 */
[----:B------:R-:W-:Y:S01]  /*8df0*/  PRMT R21, RZ, 0x7610, R21 ;  /* 0x00007610ff157816 */ /* 0x000fe20000000015 */
[----:B------:R-:W-:Y:S06]  /*8e00*/  @P0 BRA `(.L_x_11) ;  /* 0x0000000000400947 */ /* 0x000fec0003800000 */
[----:B-----5:R-:W-:-:S04]  /*8e10*/  IMAD.U32 R9, R9, 0x10000, RZ ;  /* 0x0001000009097824 */ /* 0x020fc800078e00ff */
[C---:B------:R-:W-:Y:S01]  /*8e20*/  FMUL.FTZ R10, R9.reuse, 16777216 ;  /* 0x4b800000090a7820 */ /* 0x040fe20000410000 */
[----:B------:R-:W-:-:S04]  /*8e30*/  FSETP.GEU.FTZ.AND P3, PT, |R9|, 1.175494350822287508e-38, PT ;  /* 0x008000000900780b */ /* 0x000fc80003f7e200 */
[----:B------:R-:W-:Y:S02]  /*8e40*/  FSEL R11, R10, R9, !P3 ;  /* 0x000000090a0b7208 */ /* 0x000fe40005800000 */
[----:B------:R-:W-:Y:S02]  /*8e50*/  FSETP.NEU.FTZ.AND P3, PT, |R9|, RZ, PT ;  /* 0x000000ff0900720b */ /* 0x000fe40003f7d200 */
[----:B------:R-:W-:-:S04]  /*8e60*/  SHF.R.U32.HI R10, RZ, 0x17, R11 ;  /* 0x00000017ff0a7819 */ /* 0x000fc8000001160b */
[----:B------:R-:W-:-:S04]  /*8e70*/  LOP3.LUT R10, R10, 0xff, RZ, 0xc0, !PT ;  /* 0x000000ff0a0a7812 */ /* 0x000fc800078ec0ff */
[----:B------:R-:W-:-:S04]  /*8e80*/  ISETP.EQ.OR P3, PT, R10, 0xff, !P3 ;  /* 0x000000ff0a00780c */ /* 0x000fc80005f62670 */
[----:B------:R-:W-:-:S09]  /*8e90*/  FSETP.GEU.AND P4, PT, |R9|, 1.175494350822287508e-38, !P3 ;  /* 0x008000000900780b */ /* 0x000fd20005f8e200 */
[----:B------:R-:W-:Y:S02]  /*8ea0*/  @!P3 LOP3.LUT R21, R11, 0x807fffff, RZ, 0xc0, !PT ;  /* 0x807fffff0b15b812 */ /* 0x000fe400078ec0ff */
[C---:B------:R-:W-:Y:S02]  /*8eb0*/  @!P3 IADD3 R22, R10.reuse, -0x96, RZ ;  /* 0xffffff6a0a16b810 */ /* 0x040fe40007ffe0ff */
[----:B------:R-:W-:Y:S01]  /*8ec0*/  @!P3 LOP3.LUT R21, R21, 0x3f000000, RZ, 0xfc, !PT ;  /* 0x3f0000001515b812 */ /* 0x000fe200078efcff */
[----:B------:R-:W-:Y:S01]  /*8ed0*/  @P3 FADD.FTZ R21, R11, R11 ;  /* 0x0000000b0b153221 */ /* 0x000fe20000010000 */
[----:B------:R-:W-:Y:S02]  /*8ee0*/  @P4 IADD3 R22, R10, -0x7e, RZ ;  /* 0xffffff820a164810 */ /* 0x000fe40007ffe0ff */
[----:B------:R-:W-:Y:S02]  /*8ef0*/  @P3 MOV R22, RZ ;  /* 0x000000ff00163202 */ /* 0x000fe40000000f00 */
[----:B------:R-:W-:-:S07]  /*8f00*/  F2FP.BF16.F32.PACK_AB R21, RZ, R21 ;  /* 0x00000015ff15723e */ /* 0x000fce00000010ff */
.L_x_11:
[----:B------:R-:W-:Y:S05]  /*8f10*/  BSYNC B0 ;  /* 0x0000000000007941 */ /* 0x000fea0003800000 */
.L_x_10:
[----:B------:R-:W-:Y:S01]  /*8f20*/  BSSY B0, `(.L_x_12) ;  /* 0x0000014000007945 */ /* 0x000fe20003800000 */
[----:B------:R-:W-:Y:S02]  /*8f30*/  PRMT R20, RZ, 0x7610, R20 ;  /* 0x00007610ff147816 */ /* 0x000fe40000000014 */
[----:B------:R-:W-:Y:S01]  /*8f40*/  PRMT R19, RZ, 0x7610, R19 ;  /* 0x00007610ff137816 */ /* 0x000fe20000000013 */
[----:B------:R-:W-:Y:S06]  /*8f50*/  @P6 BRA `(.L_x_13) ;  /* 0x0000000000406947 */ /* 0x000fec0003800000 */
[----:B-----5:R-:W-:-:S04]  /*8f60*/  SHF.L.U32 R8, R8, 0x10, RZ ;  /* 0x0000001008087819 */ /* 0x020fc800000006ff */
[C---:B------:R-:W-:Y:S01]  /*8f70*/  FSETP.GEU.FTZ.AND P3, PT, |R8|.reuse, 1.175494350822287508e-38, PT ;  /* 0x008000000800780b */ /* 0x040fe20003f7e200 */
[----:B------:R-:W-:-:S05]  /*8f80*/  FMUL.FTZ R9, R8, 16777216 ;  /* 0x4b80000008097820 */ /* 0x000fca0000410000 */
[----:B------:R-:W-:Y:S02]  /*8f90*/  FSEL R10, R9, R8, !P3 ;  /* 0x00000008090a7208 */ /* 0x000fe40005800000 */
[----:B------:R-:W-:Y:S02]  /*8fa0*/  FSETP.NEU.FTZ.AND P3, PT, |R8|, RZ, PT ;  /* 0x000000ff0800720b */ /* 0x000fe40003f7d200 */
[----:B------:R-:W-:-:S04]  /*8fb0*/  SHF.R.U32.HI R9, RZ, 0x17, R10 ;  /* 0x00000017ff097819 */ /* 0x000fc8000001160a */
[----:B------:R-:W-:-:S04]  /*8fc0*/  LOP3.LUT R9, R9, 0xff, RZ, 0xc0, !PT ;  /* 0x000000ff09097812 */ /* 0x000fc800078ec0ff */
[----:B------:R-:W-:-:S04]  /*8fd0*/  ISETP.EQ.OR P3, PT, R9, 0xff, !P3 ;  /* 0x000000ff0900780c */ /* 0x000fc80005f62670 */
[----:B------:R-:W-:-:S09]  /*8fe0*/  FSETP.GEU.AND P4, PT, |R8|, 1.175494350822287508e-38, !P3 ;  /* 0x008000000800780b */ /* 0x000fd20005f8e200 */
[----:B------:R-:W-:Y:S01]  /*8ff0*/  @!P3 LOP3.LUT R19, R10, 0x807fffff, RZ, 0xc0, !PT ;  /* 0x807fffff0a13b812 */ /* 0x000fe200078ec0ff */
[----:B------:R-:W-:-:S03]  /*9000*/  @!P3 VIADD R24, R9, 0xffffff6a ;  /* 0xffffff6a0918b836 */ /* 0x000fc60000000000 */
[----:B------:R-:W-:Y:S01]  /*9010*/  @!P3 LOP3.LUT R19, R19, 0x3f000000, RZ, 0xfc, !PT ;  /* 0x3f0000001313b812 */ /* 0x000fe200078efcff */
[----:B------:R-:W-:Y:S01]  /*9020*/  @P3 FADD.FTZ R19, R10, R10 ;  /* 0x0000000a0a133221 */ /* 0x000fe20000010000 */
[----:B------:R-:W-:Y:S02]  /*9030*/  @P4 IADD3 R24, R9, -0x7e, RZ ;  /* 0xffffff8209184810 */ /* 0x000fe40007ffe0ff */
[----:B------:R-:W-:Y:S02]  /*9040*/  @P3 MOV R24, RZ ;  /* 0x000000ff00183202 */ /* 0x000fe40000000f00 */
[----:B------:R-:W-:-:S07]  /*9050*/  F2FP.BF16.F32.PACK_AB R19, RZ, R19 ;  /* 0x00000013ff13723e */ /* 0x000fce00000010ff */
.L_x_13:
[----:B------:R-:W-:Y:S05]  /*9060*/  BSYNC B0 ;  /* 0x0000000000007941 */ /* 0x000fea0003800000 */
.L_x_12:
[----:B------:R-:W-:Y:S01]  /*9070*/  BSSY B0, `(.L_x_14) ;  /* 0x0000014000007945 */ /* 0x000fe20003800000 */
[----:B------:R-:W-:Y:S01]  /*9080*/  HFMA2.MMA R18, -RZ, RZ, 0, 0 ;  /* 0x00000000ff127435 */ /* 0x000fe200000001ff */
[----:B------:R-:W-:Y:S02]  /*9090*/  MOV R13, RZ ;  /* 0x000000ff000d7202 */ /* 0x000fe40000000f00 */
[----:B------:R-:W-:Y:S08]  /*90a0*/  @P5 BRA `(.L_x_15) ;  /* 0x0000000000405947 */ /* 0x000ff00003800000 */
        /* <DEDUP_REMOVED lines=9> */
[C---:B------:R-:W-:Y:S02]  /*9140*/  @!P3 LOP3.LUT R20, R9.reuse, 0x807fffff, RZ, 0xc0, !PT ;  /* 0x807fffff0914b812 */ /* 0x040fe400078ec0ff */
[----:B------:R-:W-:Y:S02]  /*9150*/  @!P3 IADD3 R13, R8, -0x96, RZ ;  /* 0xffffff6a080db810 */ /* 0x000fe40007ffe0ff */
[----:B------:R-:W-:Y:S01]  /*9160*/  @!P3 LOP3.LUT R20, R20, 0x3f000000, RZ, 0xfc, !PT ;  /* 0x3f0000001414b812 */ /* 0x000fe200078efcff */
[----:B------:R-:W-:Y:S01]  /*9170*/  @P3 FADD.FTZ R20, R9, R9 ;  /* 0x0000000909143221 */ /* 0x000fe20000010000 */
[----:B------:R-:W-:Y:S02]  /*9180*/  @P4 IADD3 R13, R8, -0x7e, RZ ;  /* 0xffffff82080d4810 */ /* 0x000fe40007ffe0ff */
[----:B------:R-:W-:Y:S02]  /*9190*/  @P3 MOV R13, RZ ;  /* 0x000000ff000d3202 */ /* 0x000fe40000000f00 */
[----:B------:R-:W-:-:S07]  /*91a0*/  F2FP.BF16.F32.PACK_AB R20, RZ, R20 ;  /* 0x00000014ff14723e */ /* 0x000fce00000010ff */
.L_x_15:
[----:B------:R-:W-:Y:S05]  /*91b0*/  BSYNC B0 ;  /* 0x0000000000007941 */ /* 0x000fea0003800000 */
.L_x_14:
[----:B------:R-:W-:Y:S01]  /*91c0*/  BSSY B0, `(.L_x_16) ;  /* 0x0000015000007945 */ /* 0x000fe20003800000 */
[----:B-----5:R-:W-:Y:S02]  /*91d0*/  IADD3 R8, R26, 0x280, RZ ;  /* 0x000002801a087810 */ /* 0x020fe40007ffe0ff */
[----:B------:R-:W-:Y:S02]  /*91e0*/  PRMT R12, RZ, 0x7610, R12 ;  /* 0x00007610ff0c7816 */ /* 0x000fe4000000000c */
[----:B------:R-:W-:Y:S01]  /*91f0*/  PRMT R11, RZ, 0x7610, R11 ;  /* 0x00007610ff0b7816 */ /* 0x000fe2000000000b */
[----:B------:R-:W-:Y:S06]  /*9200*/  @P1 BRA `(.L_x_17) ;  /* 0x0000000000401947 */ /* 0x000fec0003800000 */
[----:B------:R-:W-:-:S04]  /*9210*/  IMAD.U32 R6, R6, 0x10000, RZ ;  /* 0x0001000006067824 */ /* 0x000fc800078e00ff */
        /* <DEDUP_REMOVED lines=9> */
[----:B------:R-:W-:Y:S02]  /*92b0*/  @!P3 IADD3 R18, R7, -0x96, RZ ;  /* 0xffffff6a0712b810 */ /* 0x000fe40007ffe0ff */
[----:B------:R-:W-:Y:S01]  /*92c0*/  @!P3 LOP3.LUT R11, R11, 0x3f000000, RZ, 0xfc, !PT ;  /* 0x3f0000000b0bb812 */ /* 0x000fe200078efcff */
[----:B------:R-:W-:Y:S01]  /*92d0*/  @P3 FADD.FTZ R11, R9, R9 ;  /* 0x00000009090b3221 */ /* 0x000fe20000010000 */
[----:B------:R-:W-:Y:S02]  /*92e0*/  @P4 IADD3 R18, R7, -0x7e, RZ ;  /* 0xffffff8207124810 */ /* 0x000fe40007ffe0ff */
[----:B------:R-:W-:Y:S02]  /*92f0*/  @P3 MOV R18, RZ ;  /* 0x000000ff00123202 */ /* 0x000fe40000000f00 */
[----:B------:R-:W-:-:S07]  /*9300*/  F2FP.BF16.F32.PACK_AB R11, RZ, R11 ;  /* 0x0000000bff0b723e */ /* 0x000fce00000010ff */
.L_x_17:
[----:B------:R-:W-:Y:S05]  /*9310*/  BSYNC B0 ;  /* 0x0000000000007941 */ /* 0x000fea0003800000 */
.L_x_16:
[----:B------:R-:W-:Y:S01]  /*9320*/  BSSY B0, `(.L_x_18) ;  /* 0x0000013000007945 */ /* 0x000fe20003800000 */
[----:B------:R-:W-:-:S03]  /*9330*/  HFMA2.MMA R10, -RZ, RZ, 0, 0 ;  /* 0x00000000ff0a7435 */ /* 0x000fc600000001ff */
[----:B------:R-:W-:Y:S08]  /*9340*/  @P2 BRA `(.L_x_19) ;  /* 0x0000000000402947 */ /* 0x000ff00003800000 */
        /* <DEDUP_REMOVED lines=16> */
.L_x_19:
[----:B------:R-:W-:Y:S05]  /*9450*/  BSYNC B0 ;  /* 0x0000000000007941 */ /* 0x000fea0003800000 */
.L_x_18:
[----:B------:R-:W-:Y:S01]  /*9460*/  ISETP.GE.AND P3, PT, R8, R3, PT ;  /* 0x000000030800720c */ /* 0x000fe20003f66270 */
[----:B------:R-:W-:Y:S01]  /*9470*/  BSSY B0, `(.L_x_20) ;  /* 0x0000015000007945 */ /* 0x000fe20003800000 */
[----:B------:R-:W-:Y:S01]  /*9480*/  MOV R9, RZ ;  /* 0x000000ff00097202 */ /* 0x000fe20000000f00 */
[----:B------:R-:W-:Y:S01]  /*9490*/  VIADD R14, R26, 0x300 ;  /* 0x000003001a0e7836 */ /* 0x000fe20000000000 */
[----:B------:R-:W-:-:S09]  /*94a0*/  PRMT R8, RZ, 0x7610, R8 ;  /* 0x00007610ff087816 */ /* 0x000fd20000000008 */
[----:B------:R-:W-:Y:S05]  /*94b0*/  @P3 BRA `(.L_x_21) ;  /* 0x0000000000403947 */ /* 0x000fea0003800000 */
[----:B------:R-:W-:-:S04]  /*94c0*/  SHF.L.U32 R4, R4, 0x10, RZ ;  /* 0x0000001004047819 */ /* 0x000fc800000006ff */
        /* <DEDUP_REMOVED lines=15> */
.L_x_21:
[----:B------:R-:W-:Y:S05]  /*95c0*/  BSYNC B0 ;  /* 0x0000000000007941 */ /* 0x000fea0003800000 */
.L_x_20:
[----:B------:R-:W-:Y:S01]  /*95d0*/  ISETP.GE.AND P4, PT, R14, R3, PT ;  /* 0x000000030e00720c */ /* 0x000fe20003f86270 */
[----:B------:R-:W-:Y:S01]  /*95e0*/  BSSY B0, `(.L_x_22) ;  /* 0x0000015000007945 */ /* 0x000fe20003800000 */
[----:B------:R-:W-:Y:S01]  /*95f0*/  CS2R R6, SRZ ;  /* 0x0000000000067805 */ /* 0x000fe2000001ff00 */
        /* <DEDUP_REMOVED lines=19> */
.L_x_23:
[----:B------:R-:W-:Y:S05]  /*9730*/  BSYNC B0 ;  /* 0x0000000000007941 */ /* 0x000fea0003800000 */
.L_x_22:
[----:B------:R-:W-:Y:S01]  /*9740*/  ISETP.GE.AND P5, PT, R14, R3, PT ;  /* 0x000000030e00720c */ /* 0x000fe20003fa6270 */
[----:B------:R-:W-:Y:S01]  /*9750*/  BSSY B0, `(.L_x_24) ;  /* 0x0000015000007945 */ /* 0x000fe20003800000 */
[----:B------:R-:W-:-:S11]  /*9760*/  PRMT R4, RZ, 0x7610, R4 ;  /* 0x00007610ff047816 */ /* 0x000fd60000000004 */
[----:B------:R-:W-:Y:S05]  /*9770*/  @P5 BRA `(.L_x_25) ;  /* 0x0000000000485947 */ /* 0x000fea0003800000 */
[----:B------:R-:W-:Y:S01]  /*9780*/  IMAD.U32 R0, R0, 0x10000, RZ ;  /* 0x0001000000007824 */ /* 0x000fe200078e00ff */
[----:B------:R-:W-:-:S03]  /*9790*/  P2R R4, PR, RZ, 0x1 ;  /* 0x00000001ff047803 */ /* 0x000fc60000000000 */
        /* <DEDUP_REMOVED lines=8> */
[----:B------:R-:W-:-:S04]  /*9820*/  @!P6 IADD3 R6, R2, -0x96, RZ ;  /* 0xffffff6a0206e810 */ /* 0x000fc80007ffe0ff */
[----:B------:R-:W-:Y:S02]  /*9830*/  @P0 IADD3 R6, R2, -0x7e, RZ ;  /* 0xffffff8202060810 */ /* 0x000fe40007ffe0ff */
[----:B------:R-:W-:Y:S02]  /*9840*/  ISETP.NE.AND P0, PT, R4, RZ, PT ;  /* 0x000000ff0400720c */ /* 0x000fe40003f05270 */
[C---:B------:R-:W-:Y:S02]  /*9850*/  @!P6 LOP3.LUT R4, R3.reuse, 0x807fffff, RZ, 0xc0, !PT ;  /* 0x807fffff0304e812 */ /* 0x040fe400078ec0ff */
[----:B------:R-:W-:Y:S02]  /*9860*/  @P6 MOV R6, RZ ;  /* 0x000000ff00066202 */ /* 0x000fe40000000f00 */
[----:B------:R-:W-:Y:S01]  /*9870*/  @!P6 LOP3.LUT R4, R4, 0x3f000000, RZ, 0xfc, !PT ;  /* 0x3f0000000404e812 */ /* 0x000fe200078efcff */
[----:B------:R-:W-:-:S05]  /*9880*/  @P6 FADD.FTZ R4, R3, R3 ;  /* 0x0000000303046221 */ /* 0x000fca0000010000 */
[----:B------:R-:W-:-:S07]  /*9890*/  F2FP.BF16.F32.PACK_AB R4, RZ, R4 ;  /* 0x00000004ff04723e */ /* 0x000fce00000010ff */
.L_x_25:
[----:B------:R-:W-:Y:S05]  /*98a0*/  BSYNC B0 ;  /* 0x0000000000007941 */ /* 0x000fea0003800000 */
.L_x_24:
[----:B------:R-:W-:Y:S05]  /*98b0*/  @P0 EXIT ;  /* 0x000000000000094d */ /* 0x000fea0003800000 */
[----:B------:R-:W0:Y:S01]  /*98c0*/  LDC R3, c[0x0][0x3cc] ;  /* 0x0000f300ff037b82 */ /* 0x000e220000000800 */
[----:B------:R-:W-:Y:S01]  /*98d0*/  HFMA2.MMA R2, -RZ, RZ, 0, 0 ;  /* 0x00000000ff027435 */ /* 0x000fe200000001ff */
[----:B------:R-:W-:Y:S01]  /*98e0*/  IMAD.MOV.U32 R0, RZ, RZ, RZ ;  /* 0x000000ffff007224 */ /* 0x000fe200078e00ff */
[----:B0-----:R-:W-:-:S13]  /*98f0*/  ISETP.NE.AND P6, PT, R3, RZ, PT ;  /* 0x000000ff0300720c */ /* 0x001fda0003fc5270 */
[----:B------:R-:W-:Y:S05]  /*9900*/  @!P6 BRA `(.L_x_26) ;  /* 0x000000140010e947 */ /* 0x000fea0003800000 */
[----:B------:R-:W-:Y:S01]  /*9910*/  LEA R17, R27, R26, 0xa ;  /* 0x0000001a1b117211 */ /* 0x000fe200078e50ff */
[----:B------:R-:W-:Y:S01]  /*9920*/  ULDC.64 UR8, c[0x0][0x3d0] ;  /* 0x0000f40000087ab9 */ /* 0x000fe20000000a00 */
[----:B------:R-:W-:Y:S01]  /*9930*/  MOV R16, RZ ;  /* 0x000000ff00107202 */ /* 0x000fe20000000f00 */
[----:B------:R-:W-:Y:S01]  /*9940*/  ULDC UR6, c[0x0][0x3d8] ;  /* 0x0000f60000067ab9 */ /* 0x000fe20000000800 */
[----:B------:R-:W-:Y:S01]  /*9950*/  ISETP.NE.AND P0, PT, R3, 0x1, PT ;  /* 0x000000010300780c */ /* 0x000fe20003f05270 */
[----:B------:R-:W-:Y:S02]  /*9960*/  ULDC UR7, c[0x0][0x500] ;  /* 0x0001400000077ab9 */ /* 0x000fe40000000800 */
[----:B------:R-:W-:-:S05]  /*9970*/  IMAD.HI.U32 R14, R17, UR9, R16 ;  /* 0x00000009110e7c27 */ /* 0x000fca000f8e0010 */
[----:B------:R-:W-:Y:S01]  /*9980*/  SHF.R.U32.HI R15, RZ, UR6, R14 ;  /* 0x00000006ff0f7c19 */ /* 0x000fe2000801160e */
[----:B------:R-:W-:-:S03]  /*9990*/  ULDC UR6, c[0x0][0x4fc] ;  /* 0x00013f0000067ab9 */ /* 0x000fc60000000800 */
[----:B------:R-:W-:-:S05]  /*99a0*/  IADD3 R16, -R15, RZ, RZ ;  /* 0x000000ff0f107210 */ /* 0x000fca0007ffe1ff */
[----:B------:R-:W-:-:S04]  /*99b0*/  IMAD R0, R16, UR8, R17 ;  /* 0x0000000810007c24 */ /* 0x000fc8000f8e0211 */
[C---:B------:R-:W-:Y:S02]  /*99c0*/  IMAD R2, R0.reuse, UR6, RZ ;  /* 0x0000000600027c24 */ /* 0x040fe4000f8e02ff */
[----:B------:R-:W-:Y:S01]  /*99d0*/  IMAD R0, R0, UR7, RZ ;  /* 0x0000000700007c24 */ /* 0x000fe2000f8e02ff */
[----:B------:R-:W-:Y:S06]  /*99e0*/  @!P0 BRA `(.L_x_26) ;  /* 0x0000001000d88947 */ /* 0x000fec0003800000 */
[----:B------:R-:W-:Y:S01]  /*99f0*/  MOV R14, RZ ;  /* 0x000000ff000e7202 */ /* 0x000fe20000000f00 */
[----:B------:R-:W-:Y:S01]  /*9a00*/  ULDC.64 UR6, c[0x0][0x3e0] ;  /* 0x0000f80000067ab9 */ /* 0x000fe20000000a00 */
[----:B------:R-:W-:-:S03]  /*9a10*/  ISETP.NE.AND P0, PT, R3, 0x2, PT ;  /* 0x000000020300780c */ /* 0x000fc60003f05270 */
[----:B------:R-:W-:Y:S01]  /*9a20*/  IMAD.HI.U32 R16, R15, UR6, R14 ;  /* 0x000000060f107c27 */ /* 0x000fe2000f8e000e */
[----:B------:R-:W-:-:S04]  /*9a30*/  ULDC UR6, c[0x0][0x3dc] ;  /* 0x0000f70000067ab9 */ /* 0x000fc80000000800 */
[----:B------:R-:W-:Y:S01]  /*9a40*/  SHF.R.U32.HI R17, RZ, UR7, R16 ;  /* 0x00000007ff117c19 */ /* 0x000fe20008011610 */
[----:B------:R-:W-:-:S04]  /*9a50*/  ULDC UR7, c[0x0][0x508] ;  /* 0x0001420000077ab9 */ /* 0x000fc80000000800 */
[----:B------:R-:W-:-:S04]  /*9a60*/  IMAD.MOV R14, RZ, RZ, -R17 ;  /* 0x000000ffff0e7224 */ /* 0x000fc800078e0a11 */
[----:B------:R-:W-:Y:S01]  /*9a70*/  IMAD R15, R14, UR6, R15 ;  /* 0x000000060e0f7c24 */ /* 0x000fe2000f8e020f */
[----:B------:R-:W-:-:S03]  /*9a80*/  ULDC UR6, c[0x0][0x504] ;  /* 0x0001410000067ab9 */ /* 0x000fc60000000800 */
[C---:B------:R-:W-:Y:S02]  /*9a90*/  IMAD R2, R15.reuse, UR6, R2 ;  /* 0x000000060f027c24 */ /* 0x040fe4000f8e0202 */
[----:B------:R-:W-:Y:S01]  /*9aa0*/  IMAD R0, R15, UR7, R0 ;  /* 0x000000070f007c24 */ /* 0x000fe2000f8e0200 */
[----:B------:R-:W-:Y:S06]  /*9ab0*/  @!P0 BRA `(.L_x_26) ;  /* 0x0000001000a48947 */ /* 0x000fec0003800000 */
[----:B------:R-:W-:Y:S01]  /*9ac0*/  HFMA2.MMA R16, -RZ, RZ, 0, 0 ;  /* 0x00000000ff107435 */ /* 0x000fe200000001ff */
[----:B------:R-:W-:Y:S01]  /*9ad0*/  ULDC.64 UR8, c[0x0][0x3e8] ;  /* 0x0000fa0000087ab9 */ /* 0x000fe20000000a00 */
[----:B------:R-:W-:Y:S01]  /*9ae0*/  ULDC UR6, c[0x0][0x3f0] ;  /* 0x0000fc0000067ab9 */ /* 0x000fe20000000800 */
[----:B------:R-:W-:Y:S01]  /*9af0*/  ISETP.NE.AND P0, PT, R3, 0x3, PT ;  /* 0x000000030300780c */ /* 0x000fe20003f05270 */
[----:B------:R-:W-:-:S06]  /*9b00*/  ULDC UR7, c[0x0][0x510] ;  /* 0x0001440000077ab9 */ /* 0x000fcc0000000800 */
[----:B------:R-:W-:-:S05]  /*9b10*/  IMAD.HI.U32 R14, R17, UR9, R16 ;  /* 0x00000009110e7c27 */ /* 0x000fca000f8e0010 */
[----:B------:R-:W-:Y:S01]  /*9b20*/  SHF.R.U32.HI R15, RZ, UR6, R14 ;  /* 0x00000006ff0f7c19 */ /* 0x000fe2000801160e */
[----:B------:R-:W-:-:S03]  /*9b30*/  ULDC UR6, c[0x0][0x50c] ;  /* 0x0001430000067ab9 */ /* 0x000fc60000000800 */
[----:B------:R-:W-:-:S05]  /*9b40*/  IADD3 R16, -R15, RZ, RZ ;  /* 0x000000ff0f107210 */ /* 0x000fca0007ffe1ff */
[----:B------:R-:W-:-:S04]  /*9b50*/  IMAD R17, R16, UR8, R17 ;  /* 0x0000000810117c24 */ /* 0x000fc8000f8e0211 */
[C---:B------:R-:W-:Y:S02]  /*9b60*/  IMAD R2, R17.reuse, UR6, R2 ;  /* 0x0000000611027c24 */ /* 0x040fe4000f8e0202 */
[----:B------:R-:W-:Y:S01]  /*9b70*/  IMAD R0, R17, UR7, R0 ;  /* 0x0000000711007c24 */ /* 0x000fe2000f8e0200 */
[----:B------:R-:W-:Y:S06]  /*9b80*/  @!P0 BRA `(.L_x_26) ;  /* 0x0000001000708947 */ /* 0x000fec0003800000 */
[----:B------:R-:W-:Y:S01]  /*9b90*/  MOV R14, RZ ;  /* 0x000000ff000e7202 */ /* 0x000fe20000000f00 */
[----:B------:R-:W-:Y:S01]  /*9ba0*/  ULDC.64 UR6, c[0x0][0x3f8] ;  /* 0x0000fe0000067ab9 */ /* 0x000fe20000000a00 */
[----:B------:R-:W-:-:S03]  /*9bb0*/  ISETP.NE.AND P0, PT, R3, 0x4, PT ;  /* 0x000000040300780c */ /* 0x000fc60003f05270 */
[----:B------:R-:W-:Y:S01]  /*9bc0*/  IMAD.HI.U32 R16, R15, UR6, R14 ;  /* 0x000000060f107c27 */ /* 0x000fe2000f8e000e */
[----:B------:R-:W-:-:S04]  /*9bd0*/  ULDC UR6, c[0x0][0x3f4] ;  /* 0x0000fd0000067ab9 */ /* 0x000fc80000000800 */
[----:B------:R-:W-:Y:S01]  /*9be0*/  SHF.R.U32.HI R17, RZ, UR7, R16 ;  /* 0x00000007ff117c19 */ /* 0x000fe20008011610 */
[----:B------:R-:W-:-:S03]  /*9bf0*/  ULDC UR7, c[0x0][0x518] ;  /* 0x0001460000077ab9 */ /* 0x000fc60000000800 */
[----:B------:R-:W-:-:S05]  /*9c00*/  IADD3 R14, -R17, RZ, RZ ;  /* 0x000000ff110e7210 */ /* 0x000fca0007ffe1ff */
[----:B------:R-:W-:Y:S01]  /*9c10*/  IMAD R15, R14, UR6, R15 ;  /* 0x000000060e0f7c24 */ /* 0x000fe2000f8e020f */
[----:B------:R-:W-:-:S03]  /*9c20*/  ULDC UR6, c[0x0][0x514] ;  /* 0x0001450000067ab9 */ /* 0x000fc60000000800 */
[C---:B------:R-:W-:Y:S02]  /*9c30*/  IMAD R2, R15.reuse, UR6, R2 ;  /* 0x000000060f027c24 */ /* 0x040fe4000f8e0202 */
[----:B------:R-:W-:Y:S01]  /*9c40*/  IMAD R0, R15, UR7, R0 ;  /* 0x000000070f007c24 */ /* 0x000fe2000f8e0200 */
[----:B------:R-:W-:Y:S06]  /*9c50*/  @!P0 BRA `(.L_x_26) ;  /* 0x00000010003c8947 */ /* 0x000fec0003800000 */
[----:B------:R-:W-:Y:S01]  /*9c60*/  IMAD.MOV.U32 R16, RZ, RZ, RZ ;  /* 0x000000ffff107224 */ /* 0x000fe200078e00ff */
[----:B------:R-:W-:Y:S01]  /*9c70*/  ULDC.64 UR8, c[0x0][0x400] ;  /* 0x0001000000087ab9 */ /* 0x000fe20000000a00 */
[----:B------:R-:W-:Y:S01]  /*9c80*/  ULDC UR6, c[0x0][0x408] ;  /* 0x0001020000067ab9 */ /* 0x000fe20000000800 */
[----:B------:R-:W-:Y:S01]  /*9c90*/  ISETP.NE.AND P0, PT, R3, 0x5, PT ;  /* 0x000000050300780c */ /* 0x000fe20003f05270 */
[----:B------:R-:W-:Y:S01]  /*9ca0*/  IMAD.HI.U32 R14, R17, UR9, R16 ;  /* 0x00000009110e7c27 */ /* 0x000fe2000f8e0010 */
[----:B------:R-:W-:-:S04]  /*9cb0*/  ULDC UR7, c[0x0][0x520] ;  /* 0x0001480000077ab9 */ /* 0x000fc80000000800 */
        /* <DEDUP_REMOVED lines=27> */
[----:B------:R-:W-:-:S04]  /*9e70*/  ULDC UR6, c[0x0][0x52c] ;  /* 0x00014b0000067ab9 */ /* 0x000fc80000000800 */
[----:B------:R-:W-:-:S04]  /*9e80*/  IMAD.MOV R16, RZ, RZ, -R15 ;  /* 0x000000ffff107224 */ /* 0x000fc800078e0a0f */
        /* <DEDUP_REMOVED lines=17> */
[----:B------:R-:W-:Y:S01]  /*9fa0*/  MOV R16, RZ ;  /* 0x000000ff00107202 */ /* 0x000fe20000000f00 */
[----:B------:R-:W-:Y:S01]  /*9fb0*/  ULDC.64 UR8, c[0x0][0x430] ;  /* 0x00010c0000087ab9 */ /* 0x000fe20000000a00 */
[----:B------:R-:W-:Y:S01]  /*9fc0*/  ULDC UR6, c[0x0][0x438] ;  /* 0x00010e0000067ab9 */ /* 0x000fe20000000800 */
[----:B------:R-:W-:Y:S01]  /*9fd0*/  ISETP.NE.AND P0, PT, R3, 0x9, PT ;  /* 0x000000090300780c */ /* 0x000fe20003f05270 */
[----:B------:R-:W-:Y:S01]  /*9fe0*/  ULDC UR7, c[0x0][0x540] ;  /* 0x0001500000077ab9 */ /* 0x000fe20000000800 */
        /* <DEDUP_REMOVED lines=8> */
[----:B------:R-:W-:Y:S01]  /*a070*/  IMAD.MOV.U32 R14, RZ, RZ, RZ ;  /* 0x000000ffff0e7224 */ /* 0x000fe200078e00ff */
[----:B------:R-:W-:Y:S01]  /*a080*/  ULDC.64 UR6, c[0x0][0x440] ;  /* 0x0001100000067ab9 */ /* 0x000fe20000000a00 */
[----:B------:R-:W-:Y:S02]  /*a090*/  ISETP.NE.AND P0, PT, R3, 0xa, PT ;  /* 0x0000000a0300780c */ /* 0x000fe40003f05270 */
        /* <DEDUP_REMOVED lines=49> */
[----:B------:R-:W-:Y:S01]  /*a3b0*/  HFMA2.MMA R14, -RZ, RZ, 0, 0 ;  /* 0x00000000ff0e7435 */ /* 0x000fe200000001ff */
[----:B------:R-:W-:Y:S01]  /*a3c0*/  ULDC.64 UR6, c[0x0][0x470] ;  /* 0x00011c0000067ab9 */ /* 0x000fe20000000a00 */
[----:B------:R-:W-:-:S08]  /*a3d0*/  ISETP.NE.AND P0, PT, R3, 0xe, PT ;  /* 0x0000000e0300780c */ /* 0x000fd00003f05270 */
        /* <DEDUP_REMOVED lines=143> */
[----:B------:R-:W-:Y:S01]  /*acd0*/  ULDC UR7, c[0x0][0x5c0] ;  /* 0x0001700000077ab9 */ /* 0x000fe20000000800 */
[----:B------:R-:W-:-:S05]  /*ace0*/  IMAD.HI.U32 R14, R17, UR9, R16 ;  /* 0x00000009110e7c27 */ /* 0x000fca000f8e0010 */
[----:B------:R-:W-:Y:S01]  /*acf0*/  SHF.R.U32.HI R14, RZ, UR6, R14 ;  /* 0x00000006ff0e7c19 */ /* 0x000fe2000801160e */
[----:B------:R-:W-:-:S03]  /*ad00*/  ULDC UR6, c[0x0][0x5bc] ;  /* 0x00016f0000067ab9 */ /* 0x000fc60000000800 */
[----:B------:R-:W-:-:S05]  /*ad10*/  IADD3 R15, -R14, RZ, RZ ;  /* 0x000000ff0e0f7210 */ /* 0x000fca0007ffe1ff */
[----:B------:R-:W-:-:S04]  /*ad20*/  IMAD R17, R15, UR8, R17 ;  /* 0x000000080f117c24 */ /* 0x000fc8000f8e0211 */
[C---:B------:R-:W-:Y:S02]  /*ad30*/  IMAD R2, R17.reuse, UR6, R2 ;  /* 0x0000000611027c24 */ /* 0x040fe4000f8e0202 */
[----:B------:R-:W-:-:S07]  /*ad40*/  IMAD R0, R17, UR7, R0 ;  /* 0x0000000711007c24 */ /* 0x000fce000f8e0200 */
.L_x_26:
[----:B------:R-:W0:Y:S01]  /*ad50*/  LDC.64 R16, c[0x0][0x220] ;  /* 0x00008800ff107b82 */ /* 0x000e220000000a00 */
[----:B------:R-:W-:-:S07]  /*ad60*/  ISETP.NE.AND P0, PT, R25, RZ, PT ;  /* 0x000000ff1900720c */ /* 0x000fce0003f05270 */
[----:B------:R-:W1:Y:S01]  /*ad70*/  LDC.64 R14, c[0x0][0x228] ;  /* 0x00008a00ff0e7b82 */ /* 0x000e620000000a00 */
[----:B0-----:R-:W-:-:S05]  /*ad80*/  IMAD.WIDE.U32 R28, R2, 0x2, R16 ;  /* 0x00000002021c7825 */ /* 0x001fca00078e0010 */
[----:B------:R0:W-:Y:S01]  /*ad90*/  STG.E.U16 desc[UR4][R28.64], R21 ;  /* 0x000000151c007986 */ /* 0x0001e2000c101504 */
[----:B-1----:R-:W-:-:S05]  /*ada0*/  IMAD.WIDE.U32 R30, R0, 0x4, R14 ;  /* 0x00000004001e7825 */ /* 0x002fca00078e000e */
[----:B------:R0:W-:Y:S01]  /*adb0*/  STG.E desc[UR4][R30.64], R22 ;  /* 0x000000161e007986 */ /* 0x0001e2000c101904 */
[----:B------:R-:W-:Y:S05]  /*adc0*/  @P0 EXIT ;  /* 0x000000000000094d */ /* 0x000fea0003800000 */
[----:B0-----:R-:W-:Y:S01]  /*add0*/  HFMA2.MMA R21, -RZ, RZ, 0, 0 ;  /* 0x00000000ff157435 */ /* 0x001fe200000001ff */
[----:B------:R-:W-:Y:S01]  /*ade0*/  MOV R25, RZ ;  /* 0x000000ff00197202 */ /* 0x000fe20000000f00 */
[----:B------:R-:W-:Y:S09]  /*adf0*/  @!P6 BRA `(.L_x_27) ;  /* 0x000000140014e947 */ /* 0x000ff20003800000 */
[----:B------:R-:W-:Y:S01]  /*ae00*/  LEA R28, R27, R26, 0xa ;  /* 0x0000001a1b1c7211 */ /* 0x000fe200078e50ff */
[----:B------:R-:W-:Y:S01]  /*ae10*/  ULDC.64 UR8, c[0x0][0x3d0] ;  /* 0x0000f40000087ab9 */ /* 0x000fe20000000a00 */
[----:B------:R-:W-:Y:S01]  /*ae20*/  ULDC UR6, c[0x0][0x3d8] ;  /* 0x0000f60000067ab9 */ /* 0x000fe20000000800 */
[----:B------:R-:W-:Y:S01]  /*ae30*/  ISETP.NE.AND P0, PT, R3, 0x1, PT ;  /* 0x000000010300780c */ /* 0x000fe20003f05270 */
[----:B------:R-:W-:Y:S01]  /*ae40*/  ULDC UR7, c[0x0][0x500] ;  /* 0x0001400000077ab9 */ /* 0x000fe20000000800 */
[----:B------:R-:W-:Y:S01]  /*ae50*/  VIADD R29, R28, 0x80 ;  /* 0x000000801c1d7836 */ /* 0x000fe20000000000 */
[----:B------:R-:W-:-:S05]  /*ae60*/  MOV R28, RZ ;  /* 0x000000ff001c7202 */ /* 0x000fca0000000f00 */
        /* <DEDUP_REMOVED lines=310> */
[----:B------:R-:W-:Y:S02]  /*c1d0*/  ULDC UR7, c[0x0][0x5c0] ;  /* 0x0001700000077ab9 */ /* 0x000fe40000000800 */
[----:B------:R-:W-:-:S05]  /*c1e0*/  IMAD.HI.U32 R0, R29, UR9, R28 ;  /* 0x000000091d007c27 */ /* 0x000fca000f8e001c */
[----:B------:R-:W-:Y:S01]  /*c1f0*/  SHF.R.U32.HI R0, RZ, UR6, R0 ;  /* 0x00000006ff007c19 */ /* 0x000fe20008011600 */
[----:B------:R-:W-:-:S04]  /*c200*/  ULDC UR6, c[0x0][0x5bc] ;  /* 0x00016f0000067ab9 */ /* 0x000fc80000000800 */
[----:B------:R-:W-:-:S04]  /*c210*/  IMAD.MOV R28, RZ, RZ, -R0 ;  /* 0x000000ffff1c7224 */ /* 0x000fc800078e0a00 */
[----:B------:R-:W-:-:S04]  /*c220*/  IMAD R28, R28, UR8, R29 ;  /* 0x000000081c1c7c24 */ /* 0x000fc8000f8e021d */
[C---:B------:R-:W-:Y:S02]  /*c230*/  IMAD R25, R28.reuse, UR6, R25 ;  /* 0x000000061c197c24 */ /* 0x040fe4000f8e0219 */
[----:B------:R-:W-:-:S07]  /*c240*/  IMAD R21, R28, UR7, R21 ;  /* 0x000000071c157c24 */ /* 0x000fce000f8e0215 */
.L_x_27:
[----:B------:R-:W-:Y:S01]  /*c250*/  ISETP.NE.AND P0, PT, R23, RZ, PT ;  /* 0x000000ff1700720c */ /* 0x000fe20003f05270 */
[----:B------:R-:W-:-:S04]  /*c260*/  IMAD.WIDE.U32 R22, R25, 0x2, R16 ;  /* 0x0000000219167825 */ /* 0x000fc800078e0010 */
[----:B------:R-:W-:Y:S01]  /*c270*/  IMAD.WIDE.U32 R28, R21, 0x4, R14 ;  /* 0x00000004151c7825 */ /* 0x000fe200078e000e */
[----:B------:R0:W-:Y:S04]  /*c280*/  STG.E.U16 desc[UR4][R22.64], R19 ;  /* 0x0000001316007986 */ /* 0x0001e8000c101504 */
[----:B------:R0:W-:Y:S03]  /*c290*/  STG.E desc[UR4][R28.64], R24 ;  /* 0x000000181c007986 */ /* 0x0001e6000c101904 */
        /* <DEDUP_REMOVED lines=9> */
[----:B------:R-:W-:Y:S01]  /*c330*/  IADD3 R23, R22, 0x100, RZ ;  /* 0x0000010016177810 */ /* 0x000fe20007ffe0ff */
[----:B------:R-:W-:-:S04]  /*c340*/  IMAD.MOV.U32 R22, RZ, RZ, RZ ;  /* 0x000000ffff167224 */ /* 0x000fc800078e00ff */
        /* <DEDUP_REMOVED lines=313> */
[----:B------:R-:W-:-:S03]  /*d6e0*/  ULDC UR6, c[0x0][0x5bc] ;  /* 0x00016f0000067ab9 */ /* 0x000fc60000000800 */
[----:B------:R-:W-:-:S05]  /*d6f0*/  IADD3 R22, -R0, RZ, RZ ;  /* 0x000000ff00167210 */ /* 0x000fca0007ffe1ff */
[----:B------:R-:W-:-:S04]  /*d700*/  IMAD R22, R22, UR8, R23 ;  /* 0x0000000816167c24 */ /* 0x000fc8000f8e0217 */
[C---:B------:R-:W-:Y:S02]  /*d710*/  IMAD R21, R22.reuse, UR6, R21 ;  /* 0x0000000616157c24 */ /* 0x040fe4000f8e0215 */
[----:B------:R-:W-:-:S07]  /*d720*/  IMAD R19, R22, UR7, R19 ;  /* 0x0000000716137c24 */ /* 0x000fce000f8e0213 */
.L_x_28:
[----:B------:R-:W-:Y:S01]  /*d730*/  PRMT R0, R20, 0x7610, R0 ;  /* 0x0000761014007816 */ /* 0x000fe20000000000 */
[----:B------:R-:W-:-:S04]  /*d740*/  IMAD.WIDE.U32 R20, R21, 0x2, R16 ;  /* 0x0000000215147825 */ /* 0x000fc800078e0010 */
[----:B------:R-:W-:Y:S01]  /*d750*/  IMAD.WIDE.U32 R22, R19, 0x4, R14 ;  /* 0x0000000413167825 */ /* 0x000fe200078e000e */
[----:B------:R0:W-:Y:S04]  /*d760*/  STG.E.U16 desc[UR4][R20.64], R0 ;  /* 0x0000000014007986 */ /* 0x0001e8000c101504 */
[----:B------:R0:W-:Y:S01]  /*d770*/  STG.E desc[UR4][R22.64], R13 ;  /* 0x0000000d16007986 */ /* 0x0001e2000c101904 */
[----:B------:R-:W-:Y:S05]  /*d780*/  @P1 EXIT ;  /* 0x000000000000194d */ /* 0x000fea0003800000 */
[----:B0-----:R-:W-:Y:S01]  /*d790*/  HFMA2.MMA R13, -RZ, RZ, 0, 0 ;  /* 0x00000000ff0d7435 */ /* 0x001fe200000001ff */
[----:B------:R-:W-:Y:S01]  /*d7a0*/  IMAD.MOV.U32 R19, RZ, RZ, RZ ;  /* 0x000000ffff137224 */ /* 0x000fe200078e00ff */
[----:B------:R-:W-:Y:S09]  /*d7b0*/  @!P6 BRA `(.L_x_29) ;  /* 0x000000140014e947 */ /* 0x000ff20003800000 */
[----:B------:R-:W-:Y:S01]  /*d7c0*/  LEA R20, R27, R26, 0xa ;  /* 0x0000001a1b147211 */ /* 0x000fe200078e50ff */
[----:B------:R-:W-:Y:S01]  /*d7d0*/  ULDC.64 UR8, c[0x0][0x3d0] ;  /* 0x0000f40000087ab9 */ /* 0x000fe20000000a00 */
[----:B------:R-:W-:Y:S01]  /*d7e0*/  ULDC UR6, c[0x0][0x3d8] ;  /* 0x0000f60000067ab9 */ /* 0x000fe20000000800 */
[----:B------:R-:W-:Y:S01]  /*d7f0*/  ISETP.NE.AND P0, PT, R3, 0x1, PT ;  /* 0x000000010300780c */ /* 0x000fe20003f05270 */
[----:B------:R-:W-:Y:S01]  /*d800*/  ULDC UR7, c[0x0][0x500] ;  /* 0x0001400000077ab9 */ /* 0x000fe20000000800 */
[----:B------:R-:W-:Y:S02]  /*d810*/  IADD3 R21, R20, 0x180, RZ ;  /* 0x0000018014157810 */ /* 0x000fe40007ffe0ff */
[----:B------:R-:W-:-:S05]  /*d820*/  MOV R20, RZ ;  /* 0x000000ff00147202 */ /* 0x000fca0000000f00 */
[----:B------:R-:W-:-:S05]  /*d830*/  IMAD.HI.U32 R22, R21, UR9, R20 ;  /* 0x0000000915167c27 */ /* 0x000fca000f8e0014 */
[----:B------:R-:W-:Y:S01]  /*d840*/  SHF.R.U32.HI R23, RZ, UR6, R22 ;  /* 0x00000006ff177c19 */ /* 0x000fe20008011616 */
[----:B------:R-:W-:-:S04]  /*d850*/  ULDC UR6, c[0x0][0x4fc] ;  /* 0x00013f0000067ab9 */ /* 0x000fc80000000800 */
[----:B------:R-:W-:-:S04]  /*d860*/  IMAD.MOV R13, RZ, RZ, -R23 ;  /* 0x000000ffff0d7224 */ /* 0x000fc800078e0a17 */
        /* <DEDUP_REMOVED lines=314> */
.L_x_29:
[----:B------:R-:W-:-:S04]  /*ec10*/  IMAD.WIDE.U32 R20, R19, 0x2, R16 ;  /* 0x0000000213147825 */ /* 0x000fc800078e0010 */
[----:B------:R-:W-:Y:S01]  /*ec20*/  IMAD.WIDE.U32 R22, R13, 0x4, R14 ;  /* 0x000000040d167825 */ /* 0x000fe200078e000e */
[----:B------:R0:W-:Y:S04]  /*ec30*/  STG.E.U16 desc[UR4][R20.64], R11 ;  /* 0x0000000b14007986 */ /* 0x0001e8000c101504 */
[----:B------:R0:W-:Y:S01]  /*ec40*/  STG.E desc[UR4][R22.64], R18 ;  /* 0x0000001216007986 */ /* 0x0001e2000c101904 */
[----:B------:R-:W-:Y:S05]  /*ec50*/  @P2 EXIT ;  /* 0x000000000000294d */ /* 0x000fea0003800000 */
[----:B------:R-:W-:Y:S01]  /*ec60*/  HFMA2.MMA R13, -RZ, RZ, 0, 0 ;  /* 0x00000000ff0d7435 */ /* 0x000fe200000001ff */
[----:B0-----:R-:W-:Y:S01]  /*ec70*/  IMAD.MOV.U32 R11, RZ, RZ, RZ ;  /* 0x000000ffff0b7224 */ /* 0x001fe200078e00ff */
[----:B------:R-:W-:Y:S09]  /*ec80*/  @!P6 BRA `(.L_x_30) ;  /* 0x000000140014e947 */ /* 0x000ff20003800000 */
[----:B------:R-:W-:Y:S01]  /*ec90*/  IADD3 R18, R26, 0x200, RZ ;  /* 0x000002001a127810 */ /* 0x000fe20007ffe0ff */
[----:B------:R-:W-:Y:S01]  /*eca0*/  ULDC.64 UR8, c[0x0][0x3d0] ;  /* 0x0000f40000087ab9 */ /* 0x000fe20000000a00 */
[----:B------:R-:W-:Y:S01]  /*ecb0*/  ULDC UR6, c[0x0][0x3d8] ;  /* 0x0000f60000067ab9 */ /* 0x000fe20000000800 */
[----:B------:R-:W-:Y:S01]  /*ecc0*/  ISETP.NE.AND P0, PT, R3, 0x1, PT ;  /* 0x000000010300780c */ /* 0x000fe20003f05270 */
[----:B------:R-:W-:Y:S01]  /*ecd0*/  ULDC UR7, c[0x0][0x500] ;  /* 0x0001400000077ab9 */ /* 0x000fe20000000800 */
[----:B------:R-:W-:Y:S02]  /*ece0*/  LEA R19, R27, R18, 0xa ;  /* 0x000000121b137211 */ /* 0x000fe400078e50ff */
        /* <DEDUP_REMOVED lines=319> */
.L_x_30:
[----:B------:R-:W-:Y:S01]  /*100e0*/  PRMT R0, R12, 0x7610, R0 ;  /* 0x000076100c007816 */ /* 0x000fe20000000000 */
[----:B------:R-:W-:-:S04]  /*100f0*/  IMAD.WIDE.U32 R12, R13, 0x2, R16 ;  /* 0x000000020d0c7825 */ /* 0x000fc800078e0010 */
[----:B------:R-:W-:Y:S01]  /*10100*/  IMAD.WIDE.U32 R18, R11, 0x4, R14 ;  /* 0x000000040b127825 */ /* 0x000fe200078e000e */
[----:B------:R0:W-:Y:S04]  /*10110*/  STG.E.U16 desc[UR4][R12.64], R0 ;  /* 0x000000000c007986 */ /* 0x0001e8000c101504 */
[----:B------:R0:W-:Y:S01]  /*10120*/  STG.E desc[UR4][R18.64], R10 ;  /* 0x0000000a12007986 */ /* 0x0001e2000c101904 */
[----:B------:R-:W-:Y:S05]  /*10130*/  @P3 EXIT ;  /* 0x000000000000394d */ /* 0x000fea0003800000 */
[----:B0-----:R-:W-:Y:S01]  /*10140*/  HFMA2.MMA R19, -RZ, RZ, 0, 0 ;  /* 0x00000000ff137435 */ /* 0x001fe200000001ff */
[----:B------:R-:W-:Y:S01]  /*10150*/  MOV R21, RZ ;  /* 0x000000ff00157202 */ /* 0x000fe20000000f00 */
[----:B------:R-:W-:Y:S09]  /*10160*/  @!P6 BRA `(.L_x_31) ;  /* 0x000000140014e947 */ /* 0x000ff20003800000 */
[----:B------:R-:W-:Y:S01]  /*10170*/  IMAD R12, R27, 0x400, R26 ;  /* 0x000004001b0c7824 */ /* 0x000fe200078e021a */
        /* <DEDUP_REMOVED lines=324> */
.L_x_31:
        /* <DEDUP_REMOVED lines=8> */
[----:B------:R-:W0:Y:S01]  /*11640*/  S2R R0, SR_TID.X ;  /* 0x0000000000007919 */ /* 0x000e220000002100 */
[----:B------:R-:W-:Y:S01]  /*11650*/  MOV R8, RZ ;  /* 0x000000ff00087202 */ /* 0x000fe20000000f00 */
[----:B------:R-:W-:Y:S01]  /*11660*/  ULDC.64 UR8, c[0x0][0x3d0] ;  /* 0x0000f40000087ab9 */ /* 0x000fe20000000a00 */
[----:B------:R-:W-:Y:S01]  /*11670*/  ULDC UR6, c[0x0][0x3d8] ;  /* 0x0000f60000067ab9 */ /* 0x000fe20000000800 */
[----:B------:R-:W-:Y:S01]  /*11680*/  ISETP.NE.AND P0, PT, R3, 0x1, PT ;  /* 0x000000010300780c */ /* 0x000fe20003f05270 */
[----:B------:R-:W-:Y:S01]  /*11690*/  ULDC UR7, c[0x0][0x500] ;  /* 0x0001400000077ab9 */ /* 0x000fe20000000800 */
[----:B0-----:R-:W-:-:S05]  /*116a0*/  IADD3 R0, R0, 0x300, RZ ;  /* 0x0000030000007810 */ /* 0x001fca0007ffe0ff */
[----:B------:R-:W-:-:S04]  /*116b0*/  IMAD R9, R27, 0x400, R0 ;  /* 0x000004001b097824 */ /* 0x000fc800078e0200 */
        /* <DEDUP_REMOVED lines=318> */
.L_x_32:
[----:B------:R-:W-:-:S04]  /*12aa0*/  IMAD.WIDE.U32 R10, R11, 0x2, R16 ;  /* 0x000000020b0a7825 */ /* 0x000fc800078e0010 */
[----:B------:R-:W-:Y:S01]  /*12ab0*/  IMAD.WIDE.U32 R8, R9, 0x4, R14 ;  /* 0x0000000409087825 */ /* 0x000fe200078e000e */
[----:B------:R0:W-:Y:S04]  /*12ac0*/  STG.E.U16 desc[UR4][R10.64], R5 ;  /* 0x000000050a007986 */ /* 0x0001e8000c101504 */
[----:B------:R0:W-:Y:S01]  /*12ad0*/  STG.E desc[UR4][R8.64], R7 ;  /* 0x0000000708007986 */ /* 0x0001e2000c101904 */
[----:B------:R-:W-:Y:S05]  /*12ae0*/  @P5 EXIT ;  /* 0x000000000000594d */ /* 0x000fea0003800000 */
[----:B------:R-:W1:Y:S01]  /*12af0*/  S2R R0, SR_TID.X ;  /* 0x0000000000007919 */ /* 0x000e620000002100 */
[----:B0-----:R-:W-:Y:S01]  /*12b00*/  HFMA2.MMA R5, -RZ, RZ, 0, 0 ;  /* 0x00000000ff057435 */ /* 0x001fe200000001ff */
[----:B------:R-:W-:Y:S02]  /*12b10*/  MOV R7, RZ ;  /* 0x000000ff00077202 */ /* 0x000fe40000000f00 */
[----:B-1----:R-:W-:-:S04]  /*12b20*/  IADD3 R0, R0, 0x380, RZ ;  /* 0x0000038000007810 */ /* 0x002fc80007ffe0ff */
[----:B------:R-:W-:Y:S01]  /*12b30*/  LEA R9, R27, R0, 0xa ;  /* 0x000000001b097211 */ /* 0x000fe200078e50ff */
        /* <DEDUP_REMOVED lines=324> */
.L_x_33:
[----:B------:R-:W-:-:S04]  /*13f80*/  IMAD.WIDE.U32 R16, R7, 0x2, R16 ;  /* 0x0000000207107825 */ /* 0x000fc800078e0010 */
[----:B------:R-:W-:Y:S01]  /*13f90*/  IMAD.WIDE.U32 R14, R5, 0x4, R14 ;  /* 0x00000004050e7825 */ /* 0x000fe200078e000e */
[----:B------:R-:W-:Y:S04]  /*13fa0*/  STG.E.U16 desc[UR4][R16.64], R4 ;  /* 0x0000000410007986 */ /* 0x000fe8000c101504 */
[----:B------:R-:W-:Y:S01]  /*13fb0*/  STG.E desc[UR4][R14.64], R6 ;  /* 0x000000060e007986 */ /* 0x000fe2000c101904 */
[----:B------:R-:W-:Y:S05]  /*13fc0*/  EXIT ;  /* 0x000000000000794d */ /* 0x000fea0003800000 */
.L_x_34:
[----:B------:R-:W-:-:S00]  /*13fd0*/  BRA `(.L_x_34) ;  /* 0xfffffffc00fc7947 */ /* 0x000fc0000383ffff */
[----:B------:R-:W-:-:S00]  /*13fe0*/  NOP ;  /* 0x0000000000007918 */ /* 0x000fc00000000000 */
        /* <DEDUP_REMOVED lines=9> */
.L_x_36087:


//--------------------- .text._ZN2at6native50_GLOBAL__N__650009b6_17_UnaryOpsKernel_cu_bd823bfe45unrolled_elementwise_kernel_for_multi_outputsILi2EZZZNS0_17frexp_kernel_cudaERNS_18TensorIteratorBaseEENKUlvE_clEvENKUlvE2_clEvEUlN3c108BFloat16EE_St5arrayIPcLm3EE23TrivialOffsetCalculatorILi1EjESD_ILi2EjEEEviT0_T1_T2_T3_ --------------------------
	.section	.text._ZN2at6native50_GLOBAL__N__650009b6_17_UnaryOpsKernel_cu_bd823bfe45unrolled_elementwise_kernel_for_multi_outputsILi2EZZZNS0_17frexp_kernel_cudaERNS_18TensorIteratorBaseEENKUlvE_clEvENKUlvE2_clEvEUlN3c108BFloat16EE_St5arrayIPcLm3EE23TrivialOffsetCalculatorILi1EjESD_ILi2EjEEEviT0_T1_T2_T3_,"ax",@progbits
	.align	128
.text._ZN2at6native50_GLOBAL__N__650009b6_17_UnaryOpsKernel_cu_bd823bfe45unrolled_elementwise_kernel_for_multi_outputsILi2EZZZNS0_17frexp_kernel_cudaERNS_18TensorIteratorBaseEENKUlvE_clEvENKUlvE2_clEvEUlN3c108BFloat16EE_St5arrayIPcLm3EE23TrivialOffsetCalculatorILi1EjESD_ILi2EjEEEviT0_T1_T2_T3_:
        .type           _ZN2at6native50_GLOBAL__N__650009b6_17_UnaryOpsKernel_cu_bd823bfe45unrolled_elementwise_kernel_for_multi_outputsILi2EZZZNS0_17frexp_kernel_cudaERNS_18TensorIteratorBaseEENKUlvE_clEvENKUlvE2_clEvEUlN3c108BFloat16EE_St5arrayIPcLm3EE23TrivialOffsetCalculatorILi1EjESD_ILi2EjEEEviT0_T1_T2_T3_,@function
        .size           _ZN2at6native50_GLOBAL__N__650009b6_17_UnaryOpsKernel_cu_bd823bfe45unrolled_elementwise_kernel_for_multi_outputsILi2EZZZNS0_17frexp_kernel_cudaERNS_18TensorIteratorBaseEENKUlvE_clEvENKUlvE2_clEvEUlN3c108BFloat16EE_St5arrayIPcLm3EE23TrivialOffsetCalculatorILi1EjESD_ILi2EjEEEviT0_T1_T2_T3_,(.L_x_36088 - _ZN2at6native50_GLOBAL__N__650009b6_17_UnaryOpsKernel_cu_bd823bfe45unrolled_elementwise_kernel_for_multi_outputsILi2EZZZNS0_17frexp_kernel_cudaERNS_18TensorIteratorBaseEENKUlvE_clEvENKUlvE2_clEvEUlN3c108BFloat16EE_St5arrayIPcLm3EE23TrivialOffsetCalculatorILi1EjESD_ILi2EjEEEviT0_T1_T2_T3_)
        .other          _ZN2at6native50_GLOBAL__N__650009b6_17_UnaryOpsKernel_cu_bd823bfe45unrolled_elementwise_kernel_for_multi_outputsILi2EZZZNS0_17frexp_kernel_cudaERNS_18TensorIteratorBaseEENKUlvE_clEvENKUlvE2_clEvEUlN3c108BFloat16EE_St5arrayIPcLm3EE23TrivialOffsetCalculatorILi1EjESD_ILi2EjEEEviT0_T1_T2_T3_,@"STO_CUDA_ENTRY STV_DEFAULT"
_ZN2at6native50_GLOBAL__N__650009b6_17_UnaryOpsKernel_cu_bd823bfe45unrolled_elementwise_kernel_for_multi_outputsILi2EZZZNS0_17frexp_kernel_cudaERNS_18TensorIteratorBaseEENKUlvE_clEvENKUlvE2_clEvEUlN3c108BFloat16EE_St5arrayIPcLm3EE23TrivialOffsetCalculatorILi1EjESD_ILi2EjEEEviT0_T1_T2_T3_:
        /* <DEDUP_REMOVED lines=12> */
[----:B------:R-:W-:-:S02]  /*00c0*/  PRMT R13, RZ, 0x7610, R13 ;  /* 0x00007610ff0d7816 */ /* 0x000fc4000000000d */
[----:B------:R-:W-:Y:S01]  /*00d0*/  PRMT R6, RZ, 0x7610, R6 ;  /* 0x00007610ff067816 */ /* 0x000fe20000000006 */
[--C-:B0-----:R-:W-:Y:S01]  /*00e0*/  IMAD R4, R8, -0x400, R3.reuse ;  /* 0xfffffc0008047824 */ /* 0x101fe200078e0203 */
[----:B------:R-:W-:-:S04]  /*00f0*/  PRMT R3, RZ, 0x7610, R3 ;  /* 0x00007610ff037816 */ /* 0x000fc80000000003 */
[----:B-1----:R-:W-:-:S13]  /*0100*/  ISETP.GE.AND P0, PT, R21, R4, PT ;  /* 0x000000041500720c */ /* 0x002fda0003f06270 */
[----:B------:R-:W-:Y:S05]  /*0110*/  @P0 BRA `(.L_x_36) ;  /* 0x0000000000b40947 */ /* 0x000fea0003800000 */
[----:B------:R-:W0:Y:S01]  /*0120*/  LDC.64 R10, c[0x0][0x230] ;  /* 0x00008c00ff0a7b82 */ /* 0x000e220000000a00 */
[----:B------:R-:W-:-:S04]  /*0130*/  IMAD R15, R8, 0x400, R21 ;  /* 0x00000400080f7824 */ /* 0x000fc800078e0215 */
[----:B0-----:R-:W-:-:S05]  /*0140*/  IMAD.WIDE.U32 R16, R15, 0x2, R10 ;  /* 0x000000020f107825 */ /* 0x001fca00078e000a */
[----:B------:R0:W5:Y:S01]  /*0150*/  LDG.E.U16 R13, desc[UR4][R16.64] ;  /* 0x00000004100d7981 */ /* 0x000162000c1e1500 */
[----:B------:R-:W-:-:S05]  /*0160*/  VIADD R19, R21, 0x80 ;  /* 0x0000008015137836 */ /* 0x000fca0000000000 */
[----:B------:R-:W-:-:S13]  /*0170*/  ISETP.GE.AND P1, PT, R19, R4, PT ;  /* 0x000000041300720c */ /* 0x000fda0003f26270 */
[----:B0-----:R-:W-:Y:S05]  /*0180*/  @P1 BRA `(.L_x_36) ;  /* 0x0000000000981947 */ /* 0x001fea0003800000 */
[----:B------:R-:W-:-:S04]  /*0190*/  VIADD R17, R15, 0x80 ;  /* 0x000000800f117836 */ /* 0x000fc80000000000 */
[----:B------:R-:W-:-:S05]  /*01a0*/  IMAD.WIDE.U32 R16, R17, 0x2, R10 ;  /* 0x0000000211107825 */ /* 0x000fca00078e000a */
        /* <DEDUP_REMOVED lines=28> */
[----:B------:R-:W-:-:S05]  /*0370*/  VIADD R17, R21, 0x380 ;  /* 0x0000038015117836 */ /* 0x000fca0000000000 */
[----:B------:R-:W-:Y:S01]  /*0380*/  ISETP.GE.AND P1, PT, R17, R4, PT ;  /* 0x000000041100720c */ /* 0x000fe20003f26270 */
[----:B------:R-:W-:-:S12]  /*0390*/  VIADD R17, R15, 0x300 ;  /* 0x000003000f117836 */ /* 0x000fd80000000000 */
[----:B------:R-:W-:Y:S02]  /*03a0*/  @!P1 VIADD R19, R15, 0x380 ;  /* 0x000003800f139836 */ /* 0x000fe40000000000 */
[----:B------:R-:W-:-:S04]  /*03b0*/  IMAD.WIDE.U32 R14, R17, 0x2, R10 ;  /* 0x00000002110e7825 */ /* 0x000fc800078e000a */
[----:B------:R-:W-:Y:S01]  /*03c0*/  @!P1 IMAD.WIDE.U32 R10, R19, 0x2, R10 ;  /* 0x00000002130a9825 */ /* 0x000fe200078e000a */
[----:B------:R0:W5:Y:S04]  /*03d0*/  LDG.E.U16 R2, desc[UR4][R14.64] ;  /* 0x000000040e027981 */ /* 0x000168000c1e1500 */
[----:B------:R0:W5:Y:S02]  /*03e0*/  @!P1 LDG.E.U16 R3, desc[UR4][R10.64] ;  /* 0x000000040a039981 */ /* 0x000164000c1e1500 */
.L_x_36:
[----:B------:R-:W-:Y:S05]  /*03f0*/  BSYNC B0 ;  /* 0x0000000000007941 */ /* 0x000fea0003800000 */
.L_x_35:
[C---:B0-----:R-:W-:Y:S01]  /*0400*/  VIADD R11, R21.reuse, 0x80 ;  /* 0x00000080150b7836 */ /* 0x041fe20000000000 */
[----:B------:R-:W-:Y:S01]  /*0410*/  BSSY B0, `(.L_x_37) ;  /* 0x000001d000007945 */ /* 0x000fe20003800000 */
[C---:B------:R-:W-:Y:S02]  /*0420*/  VIADD R15, R21.reuse, 0x100 ;  /* 0x00000100150f7836 */ /* 0x040fe40000000000 */
[----:B------:R-:W-:Y:S01]  /*0430*/  VIADD R17, R21, 0x180 ;  /* 0x0000018015117836 */ /* 0x000fe20000000000 */
[-C--:B------:R-:W-:Y:S01]  /*0440*/  ISETP.GE.AND P6, PT, R11, R4.reuse, PT ;  /* 0x000000040b00720c */ /* 0x080fe20003fc6270 */
[----:B------:R-:W-:Y:S01]  /*0450*/  VIADD R19, R21, 0x200 ;  /* 0x0000020015137836 */ /* 0x000fe20000000000 */
[-C--:B------:R-:W-:Y:S01]  /*0460*/  ISETP.GE.AND P5, PT, R15, R4.reuse, PT ;  /* 0x000000040f00720c */ /* 0x080fe20003fa6270 */
[----:B------:R-:W-:Y:S01]  /*0470*/  IMAD.MOV.U32 R23, RZ, RZ, RZ ;  /* 0x000000ffff177224 */ /* 0x000fe200078e00ff */
[-C--:B------:R-:W-:Y:S01]  /*0480*/  ISETP.GE.AND P1, PT, R17, R4.reuse, PT ;  /* 0x000000041100720c */ /* 0x080fe20003f26270 */
[----:B------:R-:W-:Y:S01]  /*0490*/  IMAD.MOV.U32 R25, RZ, RZ, RZ ;  /* 0x000000ffff197224 */ /* 0x000fe200078e00ff */
[----:B------:R-:W-:-:S02]  /*04a0*/  ISETP.GE.AND P2, PT, R19, R4, PT ;  /* 0x000000041300720c */ /* 0x000fc40003f46270 */
[----:B------:R-:W-:Y:S02]  /*04b0*/  P2R R26, PR, RZ, 0x40 ;  /* 0x00000040ff1a7803 */ /* 0x000fe40000000000 */
[----:B------:R-:W-:Y:S01]  /*04c0*/  P2R R24, PR, RZ, 0x20 ;  /* 0x00000020ff187803 */ /* 0x000fe20000000000 */
        /* <DEDUP_REMOVED lines=14> */
[----:B------:R-:W-:Y:S02]  /*05b0*/  @P4 VIADD R25, R11, 0xffffff82 ;  /* 0xffffff820b194836 */ /* 0x000fe40000000000 */
[----:B------:R-:W-:Y:S02]  /*05c0*/  @P3 IMAD.MOV.U32 R25, RZ, RZ, RZ ;  /* 0x000000ffff193224 */ /* 0x000fe400078e00ff */
[----:B------:R-:W-:-:S07]  /*05d0*/  F2FP.BF16.F32.PACK_AB R6, RZ, R6 ;  /* 0x00000006ff06723e */ /* 0x000fce00000010ff */
.L_x_38:
[----:B------:R-:W-:Y:S05]  /*05e0*/  BSYNC B0 ;  /* 0x0000000000007941 */ /* 0x000fea0003800000 */
.L_x_37:
[----:B------:R-:W-:Y:S01]  /*05f0*/  BSSY B0, `(.L_x_39) ;  /* 0x0000014000007945 */ /* 0x000fe20003800000 */
[----:B------:R-:W-:Y:S02]  /*0600*/  PRMT R20, RZ, 0x7610, R20 ;  /* 0x00007610ff147816 */ /* 0x000fe40000000014 */
        /* <DEDUP_REMOVED lines=18> */
.L_x_40:
[----:B------:R-:W-:Y:S05]  /*0730*/  BSYNC B0 ;  /* 0x0000000000007941 */ /* 0x000fea0003800000 */
.L_x_39:
[----:B------:R-:W-:Y:S01]  /*0740*/  BSSY B0, `(.L_x_41) ;  /* 0x0000014000007945 */ /* 0x000fe20003800000 */
[----:B-----5:R-:W-:Y:S02]  /*0750*/  IMAD.MOV.U32 R0, RZ, RZ, RZ ;  /* 0x000000ffff007224 */ /* 0x020fe400078e00ff */
[----:B------:R-:W-:Y:S01]  /*0760*/  IMAD.MOV.U32 R11, RZ, RZ, RZ ;  /* 0x000000ffff0b7224 */ /* 0x000fe200078e00ff */
        /* <DEDUP_REMOVED lines=17> */
.L_x_42:
[----:B------:R-:W-:Y:S05]  /*0880*/  BSYNC B0 ;  /* 0x0000000000007941 */ /* 0x000fea0003800000 */
.L_x_41:
[----:B------:R-:W-:Y:S01]  /*0890*/  BSSY B0, `(.L_x_43) ;  /* 0x0000015000007945 */ /* 0x000fe20003800000 */
[----:B------:R-:W-:Y:S01]  /*08a0*/  IMAD.MOV.U32 R10, RZ, RZ, RZ ;  /* 0x000000ffff0a7224 */ /* 0x000fe200078e00ff */
        /* <DEDUP_REMOVED lines=19> */
.L_x_44:
[----:B------:R-:W-:Y:S05]  /*09e0*/  BSYNC B0 ;  /* 0x0000000000007941 */ /* 0x000fea0003800000 */
.L_x_43:
[----:B------:R-:W-:Y:S01]  /*09f0*/  BSSY B0, `(.L_x_45) ;  /* 0x0000014000007945 */ /* 0x000fe20003800000 */
[----:B------:R-:W-:Y:S02]  /*0a00*/  VIADD R17, R21, 0x280 ;  /* 0x0000028015117836 */ /* 0x000fe40000000000 */
        /* <DEDUP_REMOVED lines=18> */
.L_x_46:
[----:B------:R-:W-:Y:S05]  /*0b30*/  BSYNC B0 ;  /* 0x0000000000007941 */ /* 0x000fea0003800000 */
.L_x_45:
[----:B------:R-:W-:Y:S01]  /*0b40*/  ISETP.GE.AND P3, PT, R17, R4, PT ;  /* 0x000000041100720c */ /* 0x000fe20003f66270 */
[----:B------:R-:W-:Y:S01]  /*0b50*/  BSSY B0, `(.L_x_47) ;  /* 0x0000015000007945 */ /* 0x000fe20003800000 */
[----:B------:R-:W-:Y:S01]  /*0b60*/  VIADD R7, R21, 0x300 ;  /* 0x0000030015077836 */ /* 0x000fe20000000000 */
[----:B------:R-:W-:Y:S02]  /*0b70*/  PRMT R15, RZ, 0x7610, R15 ;  /* 0x00007610ff0f7816 */ /* 0x000fe4000000000f */
[----:B------:R-:W-:-:S08]  /*0b80*/  PRMT R16, RZ, 0x7610, R16 ;  /* 0x00007610ff107816 */ /* 0x000fd00000000010 */
[----:B------:R-:W-:Y:S05]  /*0b90*/  @P3 BRA `(.L_x_48) ;  /* 0x0000000000403947 */ /* 0x000fea0003800000 */
        /* <DEDUP_REMOVED lines=16> */
.L_x_48:
[----:B------:R-:W-:Y:S05]  /*0ca0*/  BSYNC B0 ;  /* 0x0000000000007941 */ /* 0x000fea0003800000 */
.L_x_47:
[----:B------:R-:W-:Y:S01]  /*0cb0*/  ISETP.GE.AND P4, PT, R7, R4, PT ;  /* 0x000000040700720c */ /* 0x000fe20003f86270 */
[----:B------:R-:W-:Y:S01]  /*0cc0*/  BSSY B0, `(.L_x_49) ;  /* 0x0000016000007945 */ /* 0x000fe20003800000 */
[----:B------:R-:W-:Y:S01]  /*0cd0*/  IMAD.MOV.U32 R17, RZ, RZ, RZ ;  /* 0x000000ffff117224 */ /* 0x000fe200078e00ff */
[----:B------:R-:W-:Y:S01]  /*0ce0*/  PRMT R18, RZ, 0x7610, R18 ;  /* 0x00007610ff127816 */ /* 0x000fe20000000012 */
[----:B------:R-:W-:Y:S02]  /*0cf0*/  VIADD R5, R21, 0x380 ;  /* 0x0000038015057836 */ /* 0x000fe40000000000 */
[----:B------:R-:W-:-:S07]  /*0d00*/  IMAD.MOV.U32 R19, RZ, RZ, RZ ;  /* 0x000000ffff137224 */ /* 0x000fce00078e00ff */
        /* <DEDUP_REMOVED lines=17> */
.L_x_50:
[----:B------:R-:W-:Y:S05]  /*0e20*/  BSYNC B0 ;  /* 0x0000000000007941 */ /* 0x000fea0003800000 */
.L_x_49:
[----:B------:R-:W-:Y:S01]  /*0e30*/  ISETP.GE.AND P5, PT, R5, R4, PT ;  /* 0x000000040500720c */ /* 0x000fe20003fa6270 */
[----:B------:R-:W-:-:S12]  /*0e40*/  BSSY B0, `(.L_x_51) ;  /* 0x0000014000007945 */ /* 0x000fd80003800000 */
        /* <DEDUP_REMOVED lines=15> */
[----:B------:R-:W-:Y:S01]  /*0f40*/  @P0 VIADD R17, R2, 0xffffff82 ;  /* 0xffffff8202110836 */ /* 0x000fe20000000000 */
[----:B------:R-:W-:Y:S01]  /*0f50*/  ISETP.NE.AND P0, PT, R5, RZ, PT ;  /* 0x000000ff0500720c */ /* 0x000fe20003f05270 */
[----:B------:R-:W-:Y:S02]  /*0f60*/  @P6 IMAD.MOV.U32 R17, RZ, RZ, RZ ;  /* 0x000000ffff116224 */ /* 0x000fe400078e00ff */
[----:B------:R-:W-:-:S10]  /*0f70*/  F2FP.BF16.F32.PACK_AB R18, RZ, R18 ;  /* 0x00000012ff12723e */ /* 0x000fd400000010ff */
.L_x_52:
[----:B------:R-:W-:Y:S05]  /*0f80*/  BSYNC B0 ;  /* 0x0000000000007941 */ /* 0x000fea0003800000 */
.L_x_51:
[----:B------:R-:W-:Y:S05]  /*0f90*/  @P0 EXIT ;  /* 0x000000000000094d */ /* 0x000fea0003800000 */
[----:B------:R-:W0:Y:S01]  /*0fa0*/  LDC.64 R2, c[0x0][0x220] ;  /* 0x00008800ff027b82 */ /* 0x000e220000000a00 */
[----:B------:R-:W-:Y:S01]  /*0fb0*/  ISETP.NE.AND P6, PT, R26, RZ, PT ;  /* 0x000000ff1a00720c */ /* 0x000fe20003fc5270 */
[----:B------:R-:W-:Y:S01]  /*0fc0*/  IMAD R21, R8, 0x400, R21 ;  /* 0x0000040008157824 */ /* 0x000fe200078e0215 */
[----:B------:R-:W-:-:S05]  /*0fd0*/  PRMT R26, R6, 0x7610, R26 ;  /* 0x00007610061a7816 */ /* 0x000fca000000001a */
[----:B------:R-:W1:Y:S01]  /*0fe0*/  LDC.64 R4, c[0x0][0x228] ;  /* 0x00008a00ff047b82 */ /* 0x000e620000000a00 */
[----:B0-----:R-:W-:-:S05]  /*0ff0*/  IMAD.WIDE.U32 R6, R21, 0x2, R2 ;  /* 0x0000000215067825 */ /* 0x001fca00078e0002 */
[----:B------:R0:W-:Y:S01]  /*1000*/  STG.E.U16 desc[UR4][R6.64], R26 ;  /* 0x0000001a06007986 */ /* 0x0001e2000c101504 */
[----:B-1----:R-:W-:-:S05]  /*1010*/  IMAD.WIDE.U32 R8, R21, 0x4, R4 ;  /* 0x0000000415087825 */ /* 0x002fca00078e0004 */
[----:B------:R0:W-:Y:S01]  /*1020*/  STG.E desc[UR4][R8.64], R25 ;  /* 0x0000001908007986 */ /* 0x0001e2000c101904 */
[----:B------:R-:W-:Y:S05]  /*1030*/  @P6 EXIT ;  /* 0x000000000000694d */ /* 0x000fea0003800000 */
[----:B------:R-:W-:Y:S01]  /*1040*/  ISETP.NE.AND P6, PT, R24, RZ, PT ;  /* 0x000000ff1800720c */ /* 0x000fe20003fc5270 */
[----:B0-----:R-:W-:-:S04]  /*1050*/  VIADD R9, R21, 0x80 ;  /* 0x0000008015097836 */ /* 0x001fc80000000000 */
[----:B------:R-:W-:-:S04]  /*1060*/  IMAD.WIDE.U32 R6, R9, 0x2, R2 ;  /* 0x0000000209067825 */ /* 0x000fc800078e0002 */
[----:B------:R-:W-:Y:S01]  /*1070*/  IMAD.WIDE.U32 R8, R9, 0x4, R4 ;  /* 0x0000000409087825 */ /* 0x000fe200078e0004 */
[----:B------:R0:W-:Y:S04]  /*1080*/  STG.E.U16 desc[UR4][R6.64], R22 ;  /* 0x0000001606007986 */ /* 0x0001e8000c101504 */
[----:B------:R0:W-:Y:S01]  /*1090*/  STG.E desc[UR4][R8.64], R23 ;  /* 0x0000001708007986 */ /* 0x0001e2000c101904 */
[----:B------:R-:W-:Y:S05]  /*10a0*/  @P6 EXIT ;  /* 0x000000000000694d */ /* 0x000fea0003800000 */
        /* <DEDUP_REMOVED lines=30> */
[----:B------:R-:W-:-:S04]  /*1290*/  VIADD R21, R21, 0x380 ;  /* 0x0000038015157836 */ /* 0x000fc80000000000 */
[----:B------:R-:W-:-:S04]  /*12a0*/  IMAD.WIDE.U32 R2, R21, 0x2, R2 ;  /* 0x0000000215027825 */ /* 0x000fc800078e0002 */
[----:B------:R-:W-:Y:S01]  /*12b0*/  IMAD.WIDE.U32 R4, R21, 0x4, R4 ;  /* 0x0000000415047825 */ /* 0x000fe200078e0004 */
[----:B------:R-:W-:Y:S04]  /*12c0*/  STG.E.U16 desc[UR4][R2.64], R18 ;  /* 0x0000001202007986 */ /* 0x000fe8000c101504 */
[----:B------:R-:W-:Y:S01]  /*12d0*/  STG.E desc[UR4][R4.64], R17 ;  /* 0x0000001104007986 */ /* 0x000fe2000c101904 */
[----:B------:R-:W-:Y:S05]  /*12e0*/  EXIT ;  /* 0x000000000000794d */ /* 0x000fea0003800000 */
.L_x_53:
        /* <DEDUP_REMOVED lines=9> */
.L_x_36088:


//--------------------- .text._ZN2at6native50_GLOBAL__N__650009b6_17_UnaryOpsKernel_cu_bd823bfe45unrolled_elementwise_kernel_for_multi_outputsILi2EZZZNS0_17frexp_kernel_cudaERNS_18TensorIteratorBaseEENKUlvE_clEvENKUlvE1_clEvEUlN3c104HalfEE_St5arrayIPcLm3EE16OffsetCalculatorILi1EjLb0EESD_ILi2EjLb0EEEEviT0_T1_T2_T3_ --------------------------
	.section	.text._ZN2at6native50_GLOBAL__N__650009b6_17_UnaryOpsKernel_cu_bd823bfe45unrolled_elementwise_kernel_for_multi_outputsILi2EZZZNS0_17frexp_kernel_cudaERNS_18TensorIteratorBaseEENKUlvE_clEvENKUlvE1_clEvEUlN3c104HalfEE_St5arrayIPcLm3EE16OffsetCalculatorILi1EjLb0EESD_ILi2EjLb0EEEEviT0_T1_T2_T3_,"ax",@progbits
	.align	128
.text._ZN2at6native50_GLOBAL__N__650009b6_17_UnaryOpsKernel_cu_bd823bfe45unrolled_elementwise_kernel_for_multi_outputsILi2EZZZNS0_17frexp_kernel_cudaERNS_18TensorIteratorBaseEENKUlvE_clEvENKUlvE1_clEvEUlN3c104HalfEE_St5arrayIPcLm3EE16OffsetCalculatorILi1EjLb0EESD_ILi2EjLb0EEEEviT0_T1_T2_T3_:
        .type           _ZN2at6native50_GLOBAL__N__650009b6_17_UnaryOpsKernel_cu_bd823bfe45unrolled_elementwise_kernel_for_multi_outputsILi2EZZZNS0_17frexp_kernel_cudaERNS_18TensorIteratorBaseEENKUlvE_clEvENKUlvE1_clEvEUlN3c104HalfEE_St5arrayIPcLm3EE16OffsetCalculatorILi1EjLb0EESD_ILi2EjLb0EEEEviT0_T1_T2_T3_,@function
        .size           _ZN2at6native50_GLOBAL__N__650009b6_17_UnaryOpsKernel_cu_bd823bfe45unrolled_elementwise_kernel_for_multi_outputsILi2EZZZNS0_17frexp_kernel_cudaERNS_18TensorIteratorBaseEENKUlvE_clEvENKUlvE1_clEvEUlN3c104HalfEE_St5arrayIPcLm3EE16OffsetCalculatorILi1EjLb0EESD_ILi2EjLb0EEEEviT0_T1_T2_T3_,(.L_x_36089 - _ZN2at6native50_GLOBAL__N__650009b6_17_UnaryOpsKernel_cu_bd823bfe45unrolled_elementwise_kernel_for_multi_outputsILi2EZZZNS0_17frexp_kernel_cudaERNS_18TensorIteratorBaseEENKUlvE_clEvENKUlvE1_clEvEUlN3c104HalfEE_St5arrayIPcLm3EE16OffsetCalculatorILi1EjLb0EESD_ILi2EjLb0EEEEviT0_T1_T2_T3_)
        .other          _ZN2at6native50_GLOBAL__N__650009b6_17_UnaryOpsKernel_cu_bd823bfe45unrolled_elementwise_kernel_for_multi_outputsILi2EZZZNS0_17frexp_kernel_cudaERNS_18TensorIteratorBaseEENKUlvE_clEvENKUlvE1_clEvEUlN3c104HalfEE_St5arrayIPcLm3EE16OffsetCalculatorILi1EjLb0EESD_ILi2EjLb0EEEEviT0_T1_T2_T3_,@"STO_CUDA_ENTRY STV_DEFAULT"
_ZN2at6native50_GLOBAL__N__650009b6_17_UnaryOpsKernel_cu_bd823bfe45unrolled_elementwise_kernel_for_multi_outputsILi2EZZZNS0_17frexp_kernel_cudaERNS_18TensorIteratorBaseEENKUlvE_clEvENKUlvE1_clEvEUlN3c104HalfEE_St5arrayIPcLm3EE16OffsetCalculatorILi1EjLb0EESD_ILi2EjLb0EEEEviT0_T1_T2_T3_:
        /* <DEDUP_REMOVED lines=294> */
.L_x_56:
[----:B------:R-:W0:Y:S02]  /*1260*/  LDC.64 R10, c[0x0][0x230] ;  /* 0x00008c00ff0a7b82 */ /* 0x000e240000000a00 */
[----:B0-----:R-:W-:-:S05]  /*1270*/  IMAD.WIDE.U32 R12, R9, 0x2, R10 ;  /* 0x00000002090c7825 */ /* 0x001fca00078e000a */
        /* <DEDUP_REMOVED lines=279> */
.L_x_57:
        /* <DEDUP_REMOVED lines=280> */
.L_x_58:
        /* <DEDUP_REMOVED lines=280> */
.L_x_59:
        /* <DEDUP_REMOVED lines=280> */
.L_x_60:
        /* <DEDUP_REMOVED lines=280> */
.L_x_61:
        /* <DEDUP_REMOVED lines=280> */
.L_x_62:
        /* <DEDUP_REMOVED lines=280> */
.L_x_63:
[----:B------:R-:W-:-:S05]  /*8cf0*/  IMAD.WIDE.U32 R10, R19, 0x2, R10 ;  /* 0x00000002130a7825 */ /* 0x000fca00078e000a */
[----:B------:R0:W5:Y:S02]  /*8d00*/  LDG.E.U16 R0, desc[UR4][R10.64] ;  /* 0x000000040a007981 */ /* 0x000164000c1e1500 */
.L_x_55:
[----:B------:R-:W-:Y:S05]  /*8d10*/  BSYNC B0 ;  /* 0x0000000000007941 */ /* 0x000fea0003800000 */
.L_x_54:
        /* <DEDUP_REMOVED lines=15> */
[----:B-----5:R-:W-:-:S05]  /*8e10*/  HADD2.F32 R9, -RZ, R9.H0_H0 ;  /* 0x20000009ff097230 */ /* 0x020fca0000004100 */
        /* <DEDUP_REMOVED lines=14> */
[----:B------:R-:W-:-:S07]  /*8f00*/  F2FP.F16.F32.PACK_AB R21, RZ, R21 ;  /* 0x00000015ff15723e */ /* 0x000fce00000000ff */
.L_x_65:
[----:B------:R-:W-:Y:S05]  /*8f10*/  BSYNC B0 ;  /* 0x0000000000007941 */ /* 0x000fea0003800000 */
.L_x_64:
[----:B------:R-:W-:Y:S01]  /*8f20*/  BSSY B0, `(.L_x_66) ;  /* 0x0000014000007945 */ /* 0x000fe20003800000 */
[----:B------:R-:W-:Y:S02]  /*8f30*/  PRMT R20, RZ, 0x7610, R20 ;  /* 0x00007610ff147816 */ /* 0x000fe40000000014 */
        /* <DEDUP_REMOVED lines=15> */
[----:B------:R-:W-:Y:S01]  /*9030*/  @P4 IADD3 R24, R9, -0x7e, RZ ;  /* 0xffffff8209184810 */ /* 0x000fe20007ffe0ff */
[----:B------:R-:W-:-:S03]  /*9040*/  @P3 IMAD.MOV.U32 R24, RZ, RZ, RZ ;  /* 0x000000ffff183224 */ /* 0x000fc600078e00ff */
[----:B------:R-:W-:-:S07]  /*9050*/  F2FP.F16.F32.PACK_AB R19, RZ, R19 ;  /* 0x00000013ff13723e */ /* 0x000fce00000000ff */
.L_x_67:
[----:B------:R-:W-:Y:S05]  /*9060*/  BSYNC B0 ;  /* 0x0000000000007941 */ /* 0x000fea0003800000 */
.L_x_66:
[----:B------:R-:W-:Y:S01]  /*9070*/  BSSY B0, `(.L_x_68) ;  /* 0x0000014000007945 */ /* 0x000fe20003800000 */
[----:B------:R-:W-:Y:S01]  /*9080*/  HFMA2.MMA R13, -RZ, RZ, 0, 0 ;  /* 0x00000000ff0d7435 */ /* 0x000fe200000001ff */
[----:B------:R-:W-:Y:S02]  /*9090*/  MOV R18, RZ ;  /* 0x000000ff00127202 */ /* 0x000fe40000000f00 */
[----:B------:R-:W-:Y:S08]  /*90a0*/  @P5 BRA `(.L_x_69) ;  /* 0x0000000000405947 */ /* 0x000ff00003800000 */
        /* <DEDUP_REMOVED lines=16> */
.L_x_69:
[----:B------:R-:W-:Y:S05]  /*91b0*/  BSYNC B0 ;  /* 0x0000000000007941 */ /* 0x000fea0003800000 */
.L_x_68:
[----:B------:R-:W-:Y:S01]  /*91c0*/  BSSY B0, `(.L_x_70) ;  /* 0x0000015000007945 */ /* 0x000fe20003800000 */
[----:B-----5:R-:W-:Y:S02]  /*91d0*/  IADD3 R8, R26, 0x280, RZ ;  /* 0x000002801a087810 */ /* 0x020fe40007ffe0ff */
[----:B------:R-:W-:Y:S02]  /*91e0*/  PRMT R12, RZ, 0x7610, R12 ;  /* 0x00007610ff0c7816 */ /* 0x000fe4000000000c */
[----:B------:R-:W-:Y:S01]  /*91f0*/  PRMT R11, RZ, 0x7610, R11 ;  /* 0x00007610ff0b7816 */ /* 0x000fe2000000000b */
[----:B------:R-:W-:Y:S06]  /*9200*/  @P1 BRA `(.L_x_71) ;  /* 0x0000000000401947 */ /* 0x000fec0003800000 */
[----:B------:R-:W-:-:S05]  /*9210*/  HADD2.F32 R6, -RZ, R6.H0_H0 ;  /* 0x20000006ff067230 */ /* 0x000fca0000004100 */
        /* <DEDUP_REMOVED lines=14> */
[----:B------:R-:W-:-:S07]  /*9300*/  F2FP.F16.F32.PACK_AB R11, RZ, R11 ;  /* 0x0000000bff0b723e */ /* 0x000fce00000000ff */
.L_x_71:
[----:B------:R-:W-:Y:S05]  /*9310*/  BSYNC B0 ;  /* 0x0000000000007941 */ /* 0x000fea0003800000 */
.L_x_70:
[----:B------:R-:W-:Y:S01]  /*9320*/  BSSY B0, `(.L_x_72) ;  /* 0x0000013000007945 */ /* 0x000fe20003800000 */
[----:B------:R-:W-:-:S03]  /*9330*/  IMAD.MOV.U32 R10, RZ, RZ, RZ ;  /* 0x000000ffff0a7224 */ /* 0x000fc600078e00ff */
[----:B------:R-:W-:Y:S05]  /*9340*/  @P2 BRA `(.L_x_73) ;  /* 0x0000000000402947 */ /* 0x000fea0003800000 */
        /* <DEDUP_REMOVED lines=15> */
[----:B------:R-:W-:-:S07]  /*9440*/  F2FP.F16.F32.PACK_AB R12, RZ, R12 ;  /* 0x0000000cff0c723e */ /* 0x000fce00000000ff */
.L_x_73:
[----:B------:R-:W-:Y:S05]  /*9450*/  BSYNC B0 ;  /* 0x0000000000007941 */ /* 0x000fea0003800000 */
.L_x_72:
[----:B------:R-:W-:Y:S01]  /*9460*/  ISETP.GE.AND P3, PT, R8, R3, PT ;  /* 0x000000030800720c */ /* 0x000fe20003f66270 */
[----:B------:R-:W-:Y:S01]  /*9470*/  BSSY B0, `(.L_x_74) ;  /* 0x0000015000007945 */ /* 0x000fe20003800000 */
[----:B------:R-:W-:Y:S01]  /*9480*/  HFMA2.MMA R9, -RZ, RZ, 0, 0 ;  /* 0x00000000ff097435 */ /* 0x000fe200000001ff */
[----:B------:R-:W-:Y:S01]  /*9490*/  VIADD R14, R26, 0x300 ;  /* 0x000003001a0e7836 */ /* 0x000fe20000000000 */
[----:B------:R-:W-:-:S09]  /*94a0*/  PRMT R8, RZ, 0x7610, R8 ;  /* 0x00007610ff087816 */ /* 0x000fd20000000008 */
        /* <DEDUP_REMOVED lines=16> */
[----:B------:R-:W-:-:S07]  /*95b0*/  F2FP.F16.F32.PACK_AB R8, RZ, R8 ;  /* 0x00000008ff08723e */ /* 0x000fce00000000ff */
.L_x_75:
[----:B------:R-:W-:Y:S05]  /*95c0*/  BSYNC B0 ;  /* 0x0000000000007941 */ /* 0x000fea0003800000 */
.L_x_74:
[----:B------:R-:W-:Y:S01]  /*95d0*/  ISETP.GE.AND P4, PT, R14, R3, PT ;  /* 0x000000030e00720c */ /* 0x000fe20003f86270 */
[----:B------:R-:W-:Y:S01]  /*95e0*/  BSSY B0, `(.L_x_76) ;  /* 0x0000015000007945 */ /* 0x000fe20003800000 */
[----:B------:R-:W-:Y:S02]  /*95f0*/  CS2R R6, SRZ ;  /* 0x0000000000067805 */ /* 0x000fe4000001ff00 */
[----:B------:R-:W-:Y:S02]  /*9600*/  IADD3 R14, R26, 0x380, RZ ;  /* 0x000003801a0e7810 */ /* 0x000fe40007ffe0ff */
[----:B------:R-:W-:-:S07]  /*9610*/  PRMT R5, RZ, 0x7610, R5 ;  /* 0x00007610ff057816 */ /* 0x000fce0000000005 */
        /* <DEDUP_REMOVED lines=17> */
.L_x_77:
[----:B------:R-:W-:Y:S05]  /*9730*/  BSYNC B0 ;  /* 0x0000000000007941 */ /* 0x000fea0003800000 */
.L_x_76:
[----:B------:R-:W-:Y:S01]  /*9740*/  ISETP.GE.AND P5, PT, R14, R3, PT ;  /* 0x000000030e00720c */ /* 0x000fe20003fa6270 */
[----:B------:R-:W-:Y:S01]  /*9750*/  BSSY B0, `(.L_x_78) ;  /* 0x0000015000007945 */ /* 0x000fe20003800000 */
[----:B------:R-:W-:-:S11]  /*9760*/  PRMT R4, RZ, 0x7610, R4 ;  /* 0x00007610ff047816 */ /* 0x000fd60000000004 */
[----:B------:R-:W-:Y:S05]  /*9770*/  @P5 BRA `(.L_x_79) ;  /* 0x0000000000485947 */ /* 0x000fea0003800000 */
[----:B------:R-:W-:Y:S01]  /*9780*/  HADD2.F32 R0, -RZ, R0.H0_H0 ;  /* 0x20000000ff007230 */ /* 0x000fe20000004100 */
[----:B------:R-:W-:-:S04]  /*9790*/  P2R R4, PR, RZ, 0x1 ;  /* 0x00000001ff047803 */ /* 0x000fc80000000000 */
        /* <DEDUP_REMOVED lines=9> */
[----:B------:R-:W-:Y:S01]  /*9830*/  @P0 IADD3 R6, R2, -0x7e, RZ ;  /* 0xffffff8202060810 */ /* 0x000fe20007ffe0ff */
[----:B------:R-:W-:Y:S01]  /*9840*/  @P6 IMAD.MOV.U32 R6, RZ, RZ, RZ ;  /* 0x000000ffff066224 */ /* 0x000fe200078e00ff */
[----:B------:R-:W-:Y:S02]  /*9850*/  ISETP.NE.AND P0, PT, R4, RZ, PT ;  /* 0x000000ff0400720c */ /* 0x000fe40003f05270 */
[----:B------:R-:W-:-:S04]  /*9860*/  @!P6 LOP3.LUT R4, R3, 0x807fffff, RZ, 0xc0, !PT ;  /* 0x807fffff0304e812 */ /* 0x000fc800078ec0ff */
[----:B------:R-:W-:Y:S01]  /*9870*/  @!P6 LOP3.LUT R4, R4, 0x3f000000, RZ, 0xfc, !PT ;  /* 0x3f0000000404e812 */ /* 0x000fe200078efcff */
[----:B------:R-:W-:-:S05]  /*9880*/  @P6 FADD.FTZ R4, R3, R3 ;  /* 0x0000000303046221 */ /* 0x000fca0000010000 */
[----:B------:R-:W-:-:S07]  /*9890*/  F2FP.F16.F32.PACK_AB R4, RZ, R4 ;  /* 0x00000004ff04723e */ /* 0x000fce00000000ff */
.L_x_79:
[----:B------:R-:W-:Y:S05]  /*98a0*/  BSYNC B0 ;  /* 0x0000000000007941 */ /* 0x000fea0003800000 */
.L_x_78:
[----:B------:R-:W-:Y:S05]  /*98b0*/  @P0 EXIT ;  /* 0x000000000000094d */ /* 0x000fea0003800000 */
[----:B------:R-:W0:Y:S01]  /*98c0*/  LDC R3, c[0x0][0x3cc] ;  /* 0x0000f300ff037b82 */ /* 0x000e220000000800 */
[----:B------:R-:W-:Y:S01]  /*98d0*/  HFMA2.MMA R2, -RZ, RZ, 0, 0 ;  /* 0x00000000ff027435 */ /* 0x000fe200000001ff */
[----:B------:R-:W-:Y:S02]  /*98e0*/  MOV R0, RZ ;  /* 0x000000ff00007202 */ /* 0x000fe40000000f00 */
        /* <DEDUP_REMOVED lines=326> */
.L_x_80:
        /* <DEDUP_REMOVED lines=8> */
[----:B------:R-:W-:Y:S01]  /*add0*/  HFMA2.MMA R25, -RZ, RZ, 0, 0 ;  /* 0x00000000ff197435 */ /* 0x000fe200000001ff */
[----:B0-----:R-:W-:Y:S01]  /*ade0*/  IMAD.MOV.U32 R21, RZ, RZ, RZ ;  /* 0x000000ffff157224 */ /* 0x001fe200078e00ff */
        /* <DEDUP_REMOVED lines=326> */
.L_x_81:
        /* <DEDUP_REMOVED lines=334> */
.L_x_82:
        /* <DEDUP_REMOVED lines=334> */
.L_x_83:
        /* <DEDUP_REMOVED lines=8> */
[----:B------:R-:W-:Y:S01]  /*ec90*/  IADD3 R18, R26, 0x200, RZ ;  /* 0x000002001a127810 */ /* 0x000fe20007ffe0ff */
[----:B------:R-:W-:Y:S01]  /*eca0*/  ULDC.64 UR8, c[0x0][0x3d0] ;  /* 0x0000f40000087ab9 */ /* 0x000fe20000000a00 */
[----:B------:R-:W-:Y:S01]  /*ecb0*/  ULDC UR6, c[0x0][0x3d8] ;  /* 0x0000f60000067ab9 */ /* 0x000fe20000000800 */
[----:B------:R-:W-:Y:S01]  /*ecc0*/  ISETP.NE.AND P0, PT, R3, 0x1, PT ;  /* 0x000000010300780c */ /* 0x000fe20003f05270 */
[----:B------:R-:W-:Y:S01]  /*ecd0*/  ULDC UR7, c[0x0][0x500] ;  /* 0x0001400000077ab9 */ /* 0x000fe20000000800 */
[----:B------:R-:W-:Y:S01]  /*ece0*/  LEA R19, R27, R18, 0xa ;  /* 0x000000121b137211 */ /* 0x000fe200078e50ff */
        /* <DEDUP_REMOVED lines=319> */
.L_x_84:
        /* <DEDUP_REMOVED lines=334> */
.L_x_85:
        /* <DEDUP_REMOVED lines=8> */
[----:B------:R-:W0:Y:S01]  /*11640*/  S2R R0, SR_TID.X ;  /* 0x0000000000007919 */ /* 0x000e220000002100 */
[----:B------:R-:W-:Y:S01]  /*11650*/  MOV R8, RZ ;  /* 0x000000ff00087202 */ /* 0x000fe20000000f00 */
[----:B------:R-:W-:Y:S01]  /*11660*/  ULDC.64 UR8, c[0x0][0x3d0] ;  /* 0x0000f40000087ab9 */ /* 0x000fe20000000a00 */
[----:B------:R-:W-:Y:S01]  /*11670*/  ULDC UR6, c[0x0][0x3d8] ;  /* 0x0000f60000067ab9 */ /* 0x000fe20000000800 */
[----:B------:R-:W-:Y:S01]  /*11680*/  ISETP.NE.AND P0, PT, R3, 0x1, PT ;  /* 0x000000010300780c */ /* 0x000fe20003f05270 */
[----:B------:R-:W-:Y:S01]  /*11690*/  ULDC UR7, c[0x0][0x500] ;  /* 0x0001400000077ab9 */ /* 0x000fe20000000800 */
[----:B0-----:R-:W-:-:S04]  /*116a0*/  IADD3 R0, R0, 0x300, RZ ;  /* 0x0000030000007810 */ /* 0x001fc80007ffe0ff */
[----:B------:R-:W-:-:S05]  /*116b0*/  LEA R9, R27, R0, 0xa ;  /* 0x000000001b097211 */ /* 0x000fca00078e50ff */
        /* <DEDUP_REMOVED lines=310> */
[----:B------:R-:W-:-:S07]  /*12a20*/  ULDC UR7, c[0x0][0x5c0] ;  /* 0x0001700000077ab9 */ /* 0x000fce0000000800 */
[----:B------:R-:W-:-:S05]  /*12a30*/  IMAD.HI.U32 R0, R19, UR9, R18 ;  /* 0x0000000913007c27 */ /* 0x000fca000f8e0012 */
[----:B------:R-:W-:Y:S01]  /*12a40*/  SHF.R.U32.HI R0, RZ, UR6, R0 ;  /* 0x00000006ff007c19 */ /* 0x000fe20008011600 */
[----:B------:R-:W-:-:S03]  /*12a50*/  ULDC UR6, c[0x0][0x5bc] ;  /* 0x00016f0000067ab9 */ /* 0x000fc60000000800 */
[----:B------:R-:W-:-:S05]  /*12a60*/  IADD3 R18, -R0, RZ, RZ ;  /* 0x000000ff00127210 */ /* 0x000fca0007ffe1ff */
[----:B------:R-:W-:-:S04]  /*12a70*/  IMAD R18, R18, UR8, R19 ;  /* 0x0000000812127c24 */ /* 0x000fc8000f8e0213 */
[C---:B------:R-:W-:Y:S02]  /*12a80*/  IMAD R11, R18.reuse, UR6, R11 ;  /* 0x00000006120b7c24 */ /* 0x040fe4000f8e020b */
[----:B------:R-:W-:-:S07]  /*12a90*/  IMAD R9, R18, UR7, R9 ;  /* 0x0000000712097c24 */ /* 0x000fce000f8e0209 */
.L_x_86:
[----:B------:R-:W-:-:S04]  /*12aa0*/  IMAD.WIDE.U32 R10, R11, 0x2, R16 ;  /* 0x000000020b0a7825 */ /* 0x000fc800078e0010 */
[----:B------:R-:W-:Y:S01]  /*12ab0*/  IMAD.WIDE.U32 R8, R9, 0x4, R14 ;  /* 0x0000000409087825 */ /* 0x000fe200078e000e */
[----:B------:R0:W-:Y:S04]  /*12ac0*/  STG.E.U16 desc[UR4][R10.64], R5 ;  /* 0x000000050a007986 */ /* 0x0001e8000c101504 */
[----:B------:R0:W-:Y:S01]  /*12ad0*/  STG.E desc[UR4][R8.64], R7 ;  /* 0x0000000708007986 */ /* 0x0001e2000c101904 */
[----:B------:R-:W-:Y:S05]  /*12ae0*/  @P5 EXIT ;  /* 0x000000000000594d */ /* 0x000fea0003800000 */
[----:B------:R-:W1:Y:S01]  /*12af0*/  S2R R0, SR_TID.X ;  /* 0x0000000000007919 */ /* 0x000e620000002100 */
[----:B0-----:R-:W-:Y:S01]  /*12b00*/  HFMA2.MMA R5, -RZ, RZ, 0, 0 ;  /* 0x00000000ff057435 */ /* 0x001fe200000001ff */
[----:B------:R-:W-:Y:S01]  /*12b10*/  MOV R7, RZ ;  /* 0x000000ff00077202 */ /* 0x000fe20000000f00 */
[----:B-1----:R-:W-:-:S05]  /*12b20*/  VIADD R0, R0, 0x380 ;  /* 0x0000038000007836 */ /* 0x002fca0000000000 */
[----:B------:R-:W-:Y:S01]  /*12b30*/  LEA R9, R27, R0, 0xa ;  /* 0x000000001b097211 */ /* 0x000fe200078e50ff */
        /* <DEDUP_REMOVED lines=324> */
.L_x_87:
[----:B------:R-:W-:-:S04]  /*13f80*/  IMAD.WIDE.U32 R16, R7, 0x2, R16 ;  /* 0x0000000207107825 */ /* 0x000fc800078e0010 */
[----:B------:R-:W-:Y:S01]  /*13f90*/  IMAD.WIDE.U32 R14, R5, 0x4, R14 ;  /* 0x00000004050e7825 */ /* 0x000fe200078e000e */
[----:B------:R-:W-:Y:S04]  /*13fa0*/  STG.E.U16 desc[UR4][R16.64], R4 ;  /* 0x0000000410007986 */ /* 0x000fe8000c101504 */
[----:B------:R-:W-:Y:S01]  /*13fb0*/  STG.E desc[UR4][R14.64], R6 ;  /* 0x000000060e007986 */ /* 0x000fe2000c101904 */
[----:B------:R-:W-:Y:S05]  /*13fc0*/  EXIT ;  /* 0x000000000000794d */ /* 0x000fea0003800000 */
.L_x_88:
        /* <DEDUP_REMOVED lines=11> */
.L_x_36089:


//--------------------- .text._ZN2at6native50_GLOBAL__N__650009b6_17_UnaryOpsKernel_cu_bd823bfe45unrolled_elementwise_kernel_for_multi_outputsILi2EZZZNS0_17frexp_kernel_cudaERNS_18TensorIteratorBaseEENKUlvE_clEvENKUlvE1_clEvEUlN3c104HalfEE_St5arrayIPcLm3EE23TrivialOffsetCalculatorILi1EjESD_ILi2EjEEEviT0_T1_T2_T3_ --------------------------
	.section	.text._ZN2at6native50_GLOBAL__N__650009b6_17_UnaryOpsKernel_cu_bd823bfe45unrolled_elementwise_kernel_for_multi_outputsILi2EZZZNS0_17frexp_kernel_cudaERNS_18TensorIteratorBaseEENKUlvE_clEvENKUlvE1_clEvEUlN3c104HalfEE_St5arrayIPcLm3EE23TrivialOffsetCalculatorILi1EjESD_ILi2EjEEEviT0_T1_T2_T3_,"ax",@progbits
	.align	128
.text._ZN2at6native50_GLOBAL__N__650009b6_17_UnaryOpsKernel_cu_bd823bfe45unrolled_elementwise_kernel_for_multi_outputsILi2EZZZNS0_17frexp_kernel_cudaERNS_18TensorIteratorBaseEENKUlvE_clEvENKUlvE1_clEvEUlN3c104HalfEE_St5arrayIPcLm3EE23TrivialOffsetCalculatorILi1EjESD_ILi2EjEEEviT0_T1_T2_T3_:
        .type           _ZN2at6native50_GLOBAL__N__650009b6_17_UnaryOpsKernel_cu_bd823bfe45unrolled_elementwise_kernel_for_multi_outputsILi2EZZZNS0_17frexp_kernel_cudaERNS_18TensorIteratorBaseEENKUlvE_clEvENKUlvE1_clEvEUlN3c104HalfEE_St5arrayIPcLm3EE23TrivialOffsetCalculatorILi1EjESD_ILi2EjEEEviT0_T1_T2_T3_,@function
        .size           _ZN2at6native50_GLOBAL__N__650009b6_17_UnaryOpsKernel_cu_bd823bfe45unrolled_elementwise_kernel_for_multi_outputsILi2EZZZNS0_17frexp_kernel_cudaERNS_18TensorIteratorBaseEENKUlvE_clEvENKUlvE1_clEvEUlN3c104HalfEE_St5arrayIPcLm3EE23TrivialOffsetCalculatorILi1EjESD_ILi2EjEEEviT0_T1_T2_T3_,(.L_x_36090 - _ZN2at6native50_GLOBAL__N__650009b6_17_UnaryOpsKernel_cu_bd823bfe45unrolled_elementwise_kernel_for_multi_outputsILi2EZZZNS0_17frexp_kernel_cudaERNS_18TensorIteratorBaseEENKUlvE_clEvENKUlvE1_clEvEUlN3c104HalfEE_St5arrayIPcLm3EE23TrivialOffsetCalculatorILi1EjESD_ILi2EjEEEviT0_T1_T2_T3_)
        .other          _ZN2at6native50_GLOBAL__N__650009b6_17_UnaryOpsKernel_cu_bd823bfe45unrolled_elementwise_kernel_for_multi_outputsILi2EZZZNS0_17frexp_kernel_cudaERNS_18TensorIteratorBaseEENKUlvE_clEvENKUlvE1_clEvEUlN3c104HalfEE_St5arrayIPcLm3EE23TrivialOffsetCalculatorILi1EjESD_ILi2EjEEEviT0_T1_T2_T3_,@"STO_CUDA_ENTRY STV_DEFAULT"
_ZN2at6native50_GLOBAL__N__650009b6_17_UnaryOpsKernel_cu_bd823bfe45unrolled_elementwise_kernel_for_multi_outputsILi2EZZZNS0_17frexp_kernel_cudaERNS_18TensorIteratorBaseEENKUlvE_clEvENKUlvE1_clEvEUlN3c104HalfEE_St5arrayIPcLm3EE23TrivialOffsetCalculatorILi1EjESD_ILi2EjEEEviT0_T1_T2_T3_:
        /* <DEDUP_REMOVED lines=63> */
.L_x_90:
[----:B------:R-:W-:Y:S05]  /*03f0*/  BSYNC B0 ;  /* 0x0000000000007941 */ /* 0x000fea0003800000 */
.L_x_89:
        /* <DEDUP_REMOVED lines=29> */
[----:B------:R-:W-:-:S07]  /*05d0*/  F2FP.F16.F32.PACK_AB R6, RZ, R6 ;  /* 0x00000006ff06723e */ /* 0x000fce00000000ff */
.L_x_92:
[----:B------:R-:W-:Y:S05]  /*05e0*/  BSYNC B0 ;  /* 0x0000000000007941 */ /* 0x000fea0003800000 */
.L_x_91:
        /* <DEDUP_REMOVED lines=20> */
.L_x_94:
[----:B------:R-:W-:Y:S05]  /*0730*/  BSYNC B0 ;  /* 0x0000000000007941 */ /* 0x000fea0003800000 */
.L_x_93:
[----:B------:R-:W-:Y:S01]  /*0740*/  BSSY B0, `(.L_x_95) ;  /* 0x0000014000007945 */ /* 0x000fe20003800000 */
[----:B-----5:R-:W-:Y:S02]  /*0750*/  IMAD.MOV.U32 R0, RZ, RZ, RZ ;  /* 0x000000ffff007224 */ /* 0x020fe400078e00ff */
[----:B------:R-:W-:Y:S01]  /*0760*/  IMAD.MOV.U32 R11, RZ, RZ, RZ ;  /* 0x000000ffff0b7224 */ /* 0x000fe200078e00ff */
        /* <DEDUP_REMOVED lines=17> */
.L_x_96:
[----:B------:R-:W-:Y:S05]  /*0880*/  BSYNC B0 ;  /* 0x0000000000007941 */ /* 0x000fea0003800000 */
.L_x_95:
[----:B------:R-:W-:Y:S01]  /*0890*/  BSSY B0, `(.L_x_97) ;  /* 0x0000015000007945 */ /* 0x000fe20003800000 */
[----:B------:R-:W-:Y:S01]  /*08a0*/  IMAD.MOV.U32 R10, RZ, RZ, RZ ;  /* 0x000000ffff0a7224 */ /* 0x000fe200078e00ff */
        /* <DEDUP_REMOVED lines=19> */
.L_x_98:
[----:B------:R-:W-:Y:S05]  /*09e0*/  BSYNC B0 ;  /* 0x0000000000007941 */ /* 0x000fea0003800000 */
.L_x_97:
[----:B------:R-:W-:Y:S01]  /*09f0*/  BSSY B0, `(.L_x_99) ;  /* 0x0000014000007945 */ /* 0x000fe20003800000 */
[----:B------:R-:W-:Y:S02]  /*0a00*/  VIADD R17, R21, 0x280 ;  /* 0x0000028015117836 */ /* 0x000fe40000000000 */
        /* <DEDUP_REMOVED lines=18> */
.L_x_100:
[----:B------:R-:W-:Y:S05]  /*0b30*/  BSYNC B0 ;  /* 0x0000000000007941 */ /* 0x000fea0003800000 */
.L_x_99:
[----:B------:R-:W-:Y:S01]  /*0b40*/  ISETP.GE.AND P3, PT, R17, R4, PT ;  /* 0x000000041100720c */ /* 0x000fe20003f66270 */
[----:B------:R-:W-:Y:S01]  /*0b50*/  BSSY B0, `(.L_x_101) ;  /* 0x0000015000007945 */ /* 0x000fe20003800000 */
[----:B------:R-:W-:Y:S01]  /*0b60*/  VIADD R7, R21, 0x300 ;  /* 0x0000030015077836 */ /* 0x000fe20000000000 */
[----:B------:R-:W-:Y:S02]  /*0b70*/  PRMT R15, RZ, 0x7610, R15 ;  /* 0x00007610ff0f7816 */ /* 0x000fe4000000000f */
[----:B------:R-:W-:-:S08]  /*0b80*/  PRMT R16, RZ, 0x7610, R16 ;  /* 0x00007610ff107816 */ /* 0x000fd00000000010 */
        /* <DEDUP_REMOVED lines=17> */
.L_x_102:
[----:B------:R-:W-:Y:S05]  /*0ca0*/  BSYNC B0 ;  /* 0x0000000000007941 */ /* 0x000fea0003800000 */
.L_x_101:
[----:B------:R-:W-:Y:S01]  /*0cb0*/  ISETP.GE.AND P4, PT, R7, R4, PT ;  /* 0x000000040700720c */ /* 0x000fe20003f86270 */
[----:B------:R-:W-:Y:S01]  /*0cc0*/  BSSY B0, `(.L_x_103) ;  /* 0x0000016000007945 */ /* 0x000fe20003800000 */
[----:B------:R-:W-:Y:S01]  /*0cd0*/  IMAD.MOV.U32 R17, RZ, RZ, RZ ;  /* 0x000000ffff117224 */ /* 0x000fe200078e00ff */
[----:B------:R-:W-:Y:S01]  /*0ce0*/  PRMT R18, RZ, 0x7610, R18 ;  /* 0x00007610ff127816 */ /* 0x000fe20000000012 */
[----:B------:R-:W-:Y:S02]  /*0cf0*/  VIADD R5, R21, 0x380 ;  /* 0x0000038015057836 */ /* 0x000fe40000000000 */
[----:B------:R-:W-:-:S07]  /*0d00*/  IMAD.MOV.U32 R19, RZ, RZ, RZ ;  /* 0x000000ffff137224 */ /* 0x000fce00078e00ff */
        /* <DEDUP_REMOVED lines=17> */
.L_x_104:
[----:B------:R-:W-:Y:S05]  /*0e20*/  BSYNC B0 ;  /* 0x0000000000007941 */ /* 0x000fea0003800000 */
.L_x_103:
[----:B------:R-:W-:Y:S01]  /*0e30*/  ISETP.GE.AND P5, PT, R5, R4, PT ;  /* 0x000000040500720c */ /* 0x000fe20003fa6270 */
[----:B------:R-:W-:-:S12]  /*0e40*/  BSSY B0, `(.L_x_105) ;  /* 0x0000014000007945 */ /* 0x000fd80003800000 */
        /* <DEDUP_REMOVED lines=18> */
[----:B------:R-:W-:-:S10]  /*0f70*/  F2FP.F16.F32.PACK_AB R18, RZ, R18 ;  /* 0x00000012ff12723e */ /* 0x000fd400000000ff */
.L_x_106:
[----:B------:R-:W-:Y:S05]  /*0f80*/  BSYNC B0 ;  /* 0x0000000000007941 */ /* 0x000fea0003800000 */
.L_x_105:
        /* <DEDUP_REMOVED lines=54> */
.L_x_107:
        /* <DEDUP_REMOVED lines=9> */
.L_x_36090:


//--------------------- .text._ZN2at6native50_GLOBAL__N__650009b6_17_UnaryOpsKernel_cu_bd823bfe45unrolled_elementwise_kernel_for_multi_outputsILi2EZZZNS0_17frexp_kernel_cudaERNS_18TensorIteratorBaseEENKUlvE_clEvENKUlvE0_clEvEUlfE_St5arrayIPcLm3EE16OffsetCalculatorILi1EjLb0EESB_ILi2EjLb0EEEEviT0_T1_T2_T3_ --------------------------
	.section	.text._ZN2at6native50_GLOBAL__N__650009b6_17_UnaryOpsKernel_cu_bd823bfe45unrolled_elementwise_kernel_for_multi_outputsILi2EZZZNS0_17frexp_kernel_cudaERNS_18TensorIteratorBaseEENKUlvE_clEvENKUlvE0_clEvEUlfE_St5arrayIPcLm3EE16OffsetCalculatorILi1EjLb0EESB_ILi2EjLb0EEEEviT0_T1_T2_T3_,"ax",@progbits
	.align	128
.text._ZN2at6native50_GLOBAL__N__650009b6_17_UnaryOpsKernel_cu_bd823bfe45unrolled_elementwise_kernel_for_multi_outputsILi2EZZZNS0_17frexp_kernel_cudaERNS_18TensorIteratorBaseEENKUlvE_clEvENKUlvE0_clEvEUlfE_St5arrayIPcLm3EE16OffsetCalculatorILi1EjLb0EESB_ILi2EjLb0EEEEviT0_T1_T2_T3_:
        .type           _ZN2at6native50_GLOBAL__N__650009b6_17_UnaryOpsKernel_cu_bd823bfe45unrolled_elementwise_kernel_for_multi_outputsILi2EZZZNS0_17frexp_kernel_cudaERNS_18TensorIteratorBaseEENKUlvE_clEvENKUlvE0_clEvEUlfE_St5arrayIPcLm3EE16OffsetCalculatorILi1EjLb0EESB_ILi2EjLb0EEEEviT0_T1_T2_T3_,@function
        .size           _ZN2at6native50_GLOBAL__N__650009b6_17_UnaryOpsKernel_cu_bd823bfe45unrolled_elementwise_kernel_for_multi_outputsILi2EZZZNS0_17frexp_kernel_cudaERNS_18TensorIteratorBaseEENKUlvE_clEvENKUlvE0_clEvEUlfE_St5arrayIPcLm3EE16OffsetCalculatorILi1EjLb0EESB_ILi2EjLb0EEEEviT0_T1_T2_T3_,(.L_x_36091 - _ZN2at6native50_GLOBAL__N__650009b6_17_UnaryOpsKernel_cu_bd823bfe45unrolled_elementwise_kernel_for_multi_outputsILi2EZZZNS0_17frexp_kernel_cudaERNS_18TensorIteratorBaseEENKUlvE_clEvENKUlvE0_clEvEUlfE_St5arrayIPcLm3EE16OffsetCalculatorILi1EjLb0EESB_ILi2EjLb0EEEEviT0_T1_T2_T3_)
        .other          _ZN2at6native50_GLOBAL__N__650009b6_17_UnaryOpsKernel_cu_bd823bfe45unrolled_elementwise_kernel_for_multi_outputsILi2EZZZNS0_17frexp_kernel_cudaERNS_18TensorIteratorBaseEENKUlvE_clEvENKUlvE0_clEvEUlfE_St5arrayIPcLm3EE16OffsetCalculatorILi1EjLb0EESB_ILi2EjLb0EEEEviT0_T1_T2_T3_,@"STO_CUDA_ENTRY STV_DEFAULT"
_ZN2at6native50_GLOBAL__N__650009b6_17_UnaryOpsKernel_cu_bd823bfe45unrolled_elementwise_kernel_for_multi_outputsILi2EZZZNS0_17frexp_kernel_cudaERNS_18TensorIteratorBaseEENKUlvE_clEvENKUlvE0_clEvEUlfE_St5arrayIPcLm3EE16OffsetCalculatorILi1EjLb0EESB_ILi2EjLb0EEEEviT0_T1_T2_T3_:
[----:B------:R-:W-:Y:S01]  /*0000*/  LDC R1, c[0x0][0x28] ;  /* 0x00000a00ff017b82 */ /* 0x000fe20000000800 */
[----:B------:R-:W0:Y:S07]  /*0010*/  S2R R27, SR_CTAID.X ;  /* 0x00000000001b7919 */ /* 0x000e2e0000002500 */
[----:B------:R-:W0:Y:S01]  /*0020*/  LDC R0, c[0x0][0x210] ;  /* 0x00008400ff007b82 */ /* 0x000e220000000800 */
[----:B------:R-:W-:Y:S01]  /*0030*/  ULDC.64 UR4, c[0x0][0x208] ;  /* 0x0000820000047ab9 */ /* 0x000fe20000000a00 */
[----:B------:R-:W-:Y:S01]  /*0040*/  BSSY B0, `(.L_x_108) ;  /* 0x00008ca000007945 */ /* 0x000fe20003800000 */
[----:B------:R-:W1:Y:S01]  /*0050*/  S2R R26, SR_TID.X ;  /* 0x00000000001a7919 */ /* 0x000e620000002100 */
[----:B------:R-:W-:Y:S01]  /*0060*/  HFMA2.MMA R2, -RZ, RZ, 0, 0 ;  /* 0x00000000ff027435 */ /* 0x000fe200000001ff */
[----:B------:R-:W-:-:S02]  /*0070*/  CS2R R8, SRZ ;  /* 0x0000000000087805 */ /* 0x000fc4000001ff00 */
[----:B------:R-:W-:Y:S02]  /*0080*/  CS2R R6, SRZ ;  /* 0x0000000000067805 */ /* 0x000fe4000001ff00 */
[----:B------:R-:W-:Y:S01]  /*0090*/  CS2R R4, SRZ ;  /* 0x0000000000047805 */ /* 0x000fe2000001ff00 */
[----:B0-----:R-:W-:Y:S01]  /*00a0*/  IMAD R3, R27, -0x400, R0 ;  /* 0xfffffc001b037824 */ /* 0x001fe200078e0200 */
[----:B------:R-:W-:-:S04]  /*00b0*/  MOV R0, RZ ;  /* 0x000000ff00007202 */ /* 0x000fc80000000f00 */
[----:B-1----:R-:W-:-:S13]  /*00c0*/  ISETP.GE.AND P0, PT, R26, R3, PT ;  /* 0x000000031a00720c */ /* 0x002fda0003f06270 */
[----:B------:R-:W-:Y:S05]  /*00d0*/  @P0 BRA `(.L_x_109) ;  /* 0x0000008c00000947 */ /* 0x000fea0003800000 */
[----:B------:R-:W0:Y:S01]  /*00e0*/  LDC R16, c[0x0][0x238] ;  /* 0x00008e00ff107b82 */ /* 0x000e220000000800 */
[----:B------:R-:W-:Y:S02]  /*00f0*/  MOV R9, RZ ;  /* 0x000000ff00097202 */ /* 0x000fe40000000f00 */
[----:B0-----:R-:W-:-:S13]  /*0100*/  ISETP.NE.AND P1, PT, R16, RZ, PT ;  /* 0x000000ff1000720c */ /* 0x001fda0003f25270 */
[----:B------:R-:W-:Y:S05]  /*0110*/  @!P1 BRA `(.L_x_110) ;  /* 0x0000001000449947 */ /* 0x000fea0003800000 */
        /* <DEDUP_REMOVED lines=273> */
.L_x_110:
[----:B------:R-:W0:Y:S02]  /*1230*/  LDC.64 R10, c[0x0][0x230] ;  /* 0x00008c00ff0a7b82 */ /* 0x000e240000000a00 */
[----:B0-----:R-:W-:-:S05]  /*1240*/  IMAD.WIDE.U32 R12, R9, 0x4, R10 ;  /* 0x00000004090c7825 */ /* 0x001fca00078e000a */
[----:B------:R0:W5:Y:S01]  /*1250*/  LDG.E R9, desc[UR4][R12.64] ;  /* 0x000000040c097981 */ /* 0x000162000c1e1900 */
[----:B------:R-:W-:-:S05]  /*1260*/  VIADD R14, R26, 0x80 ;  /* 0x000000801a0e7836 */ /* 0x000fca0000000000 */
        /* <DEDUP_REMOVED lines=277> */
.L_x_111:
[----:B------:R-:W-:-:S05]  /*23c0*/  IMAD.WIDE.U32 R12, R17, 0x4, R10 ;  /* 0x00000004110c7825 */ /* 0x000fca00078e000a */
[----:B------:R0:W5:Y:S01]  /*23d0*/  LDG.E R8, desc[UR4][R12.64] ;  /* 0x000000040c087981 */ /* 0x000162000c1e1900 */
        /* <DEDUP_REMOVED lines=278> */
.L_x_112:
[----:B------:R-:W-:-:S05]  /*3540*/  IMAD.WIDE.U32 R12, R7, 0x4, R10 ;  /* 0x00000004070c7825 */ /* 0x000fca00078e000a */
[----:B------:R0:W5:Y:S01]  /*3550*/  LDG.E R7, desc[UR4][R12.64] ;  /* 0x000000040c077981 */ /* 0x000162000c1e1900 */
        /* <DEDUP_REMOVED lines=278> */
.L_x_113:
[----:B------:R-:W-:-:S05]  /*46c0*/  IMAD.WIDE.U32 R12, R17, 0x4, R10 ;  /* 0x00000004110c7825 */ /* 0x000fca00078e000a */
[----:B------:R0:W5:Y:S01]  /*46d0*/  LDG.E R6, desc[UR4][R12.64] ;  /* 0x000000040c067981 */ /* 0x000162000c1e1900 */
        /* <DEDUP_REMOVED lines=278> */
.L_x_114:
        /* <DEDUP_REMOVED lines=280> */
.L_x_115:
[----:B------:R-:W-:-:S05]  /*69c0*/  IMAD.WIDE.U32 R12, R17, 0x4, R10 ;  /* 0x00000004110c7825 */ /* 0x000fca00078e000a */
[----:B------:R0:W5:Y:S01]  /*69d0*/  LDG.E R4, desc[UR4][R12.64] ;  /* 0x000000040c047981 */ /* 0x000162000c1e1900 */
        /* <DEDUP_REMOVED lines=278> */
.L_x_116:
[----:B------:R-:W-:-:S05]  /*7b40*/  IMAD.WIDE.U32 R12, R17, 0x4, R10 ;  /* 0x00000004110c7825 */ /* 0x000fca00078e000a */
[----:B------:R0:W5:Y:S01]  /*7b50*/  LDG.E R2, desc[UR4][R12.64] ;  /* 0x000000040c027981 */ /* 0x000162000c1e1900 */
[----:B------:R-:W-:-:S04]  /*7b60*/  IADD3 R14, R26, 0x380, RZ ;  /* 0x000003801a0e7810 */ /* 0x000fc80007ffe0ff */
[----:B------:R-:W-:-:S13]  /*7b70*/  ISETP.GE.AND P2, PT, R14, R3, PT ;  /* 0x000000030e00720c */ /* 0x000fda0003f46270 */
[----:B0-----:R-:W-:Y:S05]  /*7b80*/  @P2 BRA `(.L_x_109) ;  /* 0x0000001000542947 */ /* 0x001fea0003800000 */
[----:B------:R-:W-:Y:S01]  /*7b90*/  MOV R19, RZ ;  /* 0x000000ff00137202 */ /* 0x000fe20000000f00 */
[----:B------:R-:W-:Y:S06]  /*7ba0*/  @!P1 BRA `(.L_x_117) ;  /* 0x0000001000449947 */ /* 0x000fec0003800000 */
[----:B------:R-:W-:Y:S01]  /*7bb0*/  IMAD R15, R27, 0x400, R14 ;  /* 0x000004001b0f7824 */ /* 0x000fe200078e020e */
        /* <DEDUP_REMOVED lines=272> */
.L_x_117:
[----:B------:R-:W-:-:S05]  /*8cc0*/  IMAD.WIDE.U32 R10, R19, 0x4, R10 ;  /* 0x00000004130a7825 */ /* 0x000fca00078e000a */
[----:B------:R0:W5:Y:S02]  /*8cd0*/  LDG.E R0, desc[UR4][R10.64] ;  /* 0x000000040a007981 */ /* 0x000164000c1e1900 */
.L_x_109:
[----:B------:R-:W-:Y:S05]  /*8ce0*/  BSYNC B0 ;  /* 0x0000000000007941 */ /* 0x000fea0003800000 */
.L_x_108:
[C---:B0-----:R-:W-:Y:S01]  /*8cf0*/  IADD3 R10, R26.reuse, 0x80, RZ ;  /* 0x000000801a0a7810 */ /* 0x041fe20007ffe0ff */
[----:B------:R-:W-:Y:S01]  /*8d00*/  BSSY B0, `(.L_x_118) ;  /* 0x000001c000007945 */ /* 0x000fe20003800000 */
[C---:B------:R-:W-:Y:S01]  /*8d10*/  IADD3 R12, R26.reuse, 0x100, RZ ;  /* 0x000001001a0c7810 */ /* 0x040fe20007ffe0ff */
[----:B------:R-:W-:Y:S01]  /*8d20*/  HFMA2.MMA R22, -RZ, RZ, 0, 0 ;  /* 0x00000000ff167435 */ /* 0x000fe200000001ff */
[C---:B------:R-:W-:Y:S01]  /*8d30*/  IADD3 R14, R26.reuse, 0x180, RZ ;  /* 0x000001801a0e7810 */ /* 0x040fe20007ffe0ff */
[----:B------:R-:W-:Y:S01]  /*8d40*/  IMAD.MOV.U32 R24, RZ, RZ, RZ ;  /* 0x000000ffff187224 */ /* 0x000fe200078e00ff */
[----:B------:R-:W-:Y:S02]  /*8d50*/  IADD3 R16, R26, 0x200, RZ ;  /* 0x000002001a107810 */ /* 0x000fe40007ffe0ff */
[-C--:B------:R-:W-:Y:S02]  /*8d60*/  ISETP.GE.AND P6, PT, R10, R3.reuse, PT ;  /* 0x000000030a00720c */ /* 0x080fe40003fc6270 */
[----:B------:R-:W-:-:S02]  /*8d70*/  ISETP.GE.AND P5, PT, R12, R3, PT ;  /* 0x000000030c00720c */ /* 0x000fc40003fa6270 */
[-C--:B------:R-:W-:Y:S02]  /*8d80*/  ISETP.GE.AND P1, PT, R14, R3.reuse, PT ;  /* 0x000000030e00720c */ /* 0x080fe40003f26270 */
[----:B------:R-:W-:Y:S02]  /*8d90*/  ISETP.GE.AND P2, PT, R16, R3, PT ;  /* 0x000000031000720c */ /* 0x000fe40003f46270 */
[----:B------:R-:W-:Y:S02]  /*8da0*/  P2R R25, PR, RZ, 0x40 ;  /* 0x00000040ff197803 */ /* 0x000fe40000000000 */
[----:B------:R-:W-:Y:S02]  /*8db0*/  P2R R23, PR, RZ, 0x20 ;  /* 0x00000020ff177803 */ /* 0x000fe40000000000 */
[----:B------:R-:W-:Y:S01]  /*8dc0*/  MOV R21, RZ ;  /* 0x000000ff00157202 */ /* 0x000fe20000000f00 */
[----:B------:R-:W-:Y:S06]  /*8dd0*/  @P0 BRA `(.L_x_119) ;  /* 0x0000000000380947 */ /* 0x000fec0003800000 */
[C---:B-----5:R-:W-:Y:S01]  /*8de0*/  FMUL.FTZ R10, R9.reuse, 16777216 ;  /* 0x4b800000090a7820 */ /* 0x060fe20000410000 */
        /* <DEDUP_REMOVED lines=8> */
[C---:B------:R-:W-:Y:S02]  /*8e70*/  @!P3 IADD3 R21, R10.reuse, -0x96, RZ ;  /* 0xffffff6a0a15b810 */ /* 0x040fe40007ffe0ff */
[----:B------:R-:W-:Y:S01]  /*8e80*/  @P4 IADD3 R21, R10, -0x7e, RZ ;  /* 0xffffff820a154810 */ /* 0x000fe20007ffe0ff */
[----:B------:R-:W-:Y:S01]  /*8e90*/  @P3 IMAD.MOV.U32 R21, RZ, RZ, RZ ;  /* 0x000000ffff153224 */ /* 0x000fe200078e00ff */
[----:B------:R-:W-:Y:S01]  /*8ea0*/  @!P3 LOP3.LUT R24, R24, 0x3f000000, RZ, 0xfc, !PT ;  /* 0x3f0000001818b812 */ /* 0x000fe200078efcff */
[----:B------:R-:W-:-:S07]  /*8eb0*/  @P3 FADD.FTZ R24, R11, R11 ;  /* 0x0000000b0b183221 */ /* 0x000fce0000010000 */
.L_x_119:
[----:B------:R-:W-:Y:S05]  /*8ec0*/  BSYNC B0 ;  /* 0x0000000000007941 */ /* 0x000fea0003800000 */
.L_x_118:
[----:B------:R-:W-:Y:S01]  /*8ed0*/  BSSY B0, `(.L_x_120) ;  /* 0x0000012000007945 */ /* 0x000fe20003800000 */
[----:B------:R-:W-:Y:S01]  /*8ee0*/  HFMA2.MMA R20, -RZ, RZ, 0, 0 ;  /* 0x00000000ff147435 */ /* 0x000fe200000001ff */
[----:B------:R-:W-:Y:S02]  /*8ef0*/  MOV R19, RZ ;  /* 0x000000ff00137202 */ /* 0x000fe40000000f00 */
[----:B------:R-:W-:Y:S08]  /*8f00*/  @P6 BRA `(.L_x_121) ;  /* 0x0000000000386947 */ /* 0x000ff00003800000 */
        /* <DEDUP_REMOVED lines=8> */
[C---:B------:R-:W-:Y:S02]  /*8f90*/  @!P3 IADD3 R8, R9.reuse, -0x96, RZ ;  /* 0xffffff6a0908b810 */ /* 0x040fe40007ffe0ff */
[C---:B------:R-:W-:Y:S02]  /*8fa0*/  @!P3 LOP3.LUT R19, R10.reuse, 0x807fffff, RZ, 0xc0, !PT ;  /* 0x807fffff0a13b812 */ /* 0x040fe400078ec0ff */
[----:B------:R-:W-:Y:S02]  /*8fb0*/  @P4 IADD3 R8, R9, -0x7e, RZ ;  /* 0xffffff8209084810 */ /* 0x000fe40007ffe0ff */
[----:B------:R-:W-:Y:S01]  /*8fc0*/  @!P3 LOP3.LUT R19, R19, 0x3f000000, RZ, 0xfc, !PT ;  /* 0x3f0000001313b812 */ /* 0x000fe200078efcff */
[----:B------:R-:W-:Y:S02]  /*8fd0*/  @P3 FADD.FTZ R19, R10, R10 ;  /* 0x0000000a0a133221 */ /* 0x000fe40000010000 */
[----:B------:R-:W-:-:S07]  /*8fe0*/  @!P3 IMAD.MOV.U32 R22, RZ, RZ, R8 ;  /* 0x000000ffff16b224 */ /* 0x000fce00078e0008 */
.L_x_121:
[----:B------:R-:W-:Y:S05]  /*8ff0*/  BSYNC B0 ;  /* 0x0000000000007941 */ /* 0x000fea0003800000 */
.L_x_120:
        /* <DEDUP_REMOVED lines=18> */
.L_x_123:
[----:B------:R-:W-:Y:S05]  /*9120*/  BSYNC B0 ;  /* 0x0000000000007941 */ /* 0x000fea0003800000 */
.L_x_122:
        /* <DEDUP_REMOVED lines=18> */
.L_x_125:
[----:B------:R-:W-:Y:S05]  /*9250*/  BSYNC B0 ;  /* 0x0000000000007941 */ /* 0x000fea0003800000 */
.L_x_124:
[----:B------:R-:W-:Y:S01]  /*9260*/  BSSY B0, `(.L_x_126) ;  /* 0x0000013000007945 */ /* 0x000fe20003800000 */
[----:B------:R-:W-:Y:S01]  /*9270*/  HFMA2.MMA R10, -RZ, RZ, 0, 0 ;  /* 0x00000000ff0a7435 */ /* 0x000fe200000001ff */
[----:B-----5:R-:W-:Y:S02]  /*9280*/  IADD3 R8, R26, 0x280, RZ ;  /* 0x000002801a087810 */ /* 0x020fe40007ffe0ff */
[----:B------:R-:W-:Y:S01]  /*9290*/  MOV R9, RZ ;  /* 0x000000ff00097202 */ /* 0x000fe20000000f00 */
[----:B------:R-:W-:Y:S07]  /*92a0*/  @P2 BRA `(.L_x_127) ;  /* 0x0000000000382947 */ /* 0x000fee0003800000 */
        /* <DEDUP_REMOVED lines=10> */
[----:B------:R-:W-:Y:S01]  /*9350*/  @P4 VIADD R9, R6, 0xffffff82 ;  /* 0xffffff8206094836 */ /* 0x000fe20000000000 */
[----:B------:R-:W-:Y:S01]  /*9360*/  @!P3 LOP3.LUT R12, R12, 0x3f000000, RZ, 0xfc, !PT ;  /* 0x3f0000000c0cb812 */ /* 0x000fe200078efcff */
[----:B------:R-:W-:Y:S01]  /*9370*/  @P3 FADD.FTZ R12, R7, R7 ;  /* 0x00000007070c3221 */ /* 0x000fe20000010000 */
[----:B------:R-:W-:-:S07]  /*9380*/  @P3 MOV R9, RZ ;  /* 0x000000ff00093202 */ /* 0x000fce0000000f00 */
.L_x_127:
[----:B------:R-:W-:Y:S05]  /*9390*/  BSYNC B0 ;  /* 0x0000000000007941 */ /* 0x000fea0003800000 */
.L_x_126:
[----:B------:R-:W-:Y:S01]  /*93a0*/  ISETP.GE.AND P3, PT, R8, R3, PT ;  /* 0x000000030800720c */ /* 0x000fe20003f66270 */
[----:B------:R-:W-:Y:S01]  /*93b0*/  BSSY B0, `(.L_x_128) ;  /* 0x0000012000007945 */ /* 0x000fe20003800000 */
[----:B------:R-:W-:Y:S01]  /*93c0*/  HFMA2.MMA R8, -RZ, RZ, 0, 0 ;  /* 0x00000000ff087435 */ /* 0x000fe200000001ff */
[----:B------:R-:W-:-:S10]  /*93d0*/  IADD3 R14, R26, 0x300, RZ ;  /* 0x000003001a0e7810 */ /* 0x000fd40007ffe0ff */
[----:B------:R-:W-:Y:S05]  /*93e0*/  @P3 BRA `(.L_x_129) ;  /* 0x0000000000383947 */ /* 0x000fea0003800000 */
        /* <DEDUP_REMOVED lines=10> */
[----:B------:R-:W-:Y:S01]  /*9490*/  @P5 VIADD R10, R5, 0xffffff82 ;  /* 0xffffff82050a5836 */ /* 0x000fe20000000000 */
[----:B------:R-:W-:Y:S01]  /*94a0*/  @!P4 LOP3.LUT R8, R8, 0x3f000000, RZ, 0xfc, !PT ;  /* 0x3f0000000808c812 */ /* 0x000fe200078efcff */
[----:B------:R-:W-:Y:S01]  /*94b0*/  @P4 FADD.FTZ R8, R6, R6 ;  /* 0x0000000606084221 */ /* 0x000fe20000010000 */
[----:B------:R-:W-:-:S07]  /*94c0*/  @P4 MOV R10, RZ ;  /* 0x000000ff000a4202 */ /* 0x000fce0000000f00 */
.L_x_129:
[----:B------:R-:W-:Y:S05]  /*94d0*/  BSYNC B0 ;  /* 0x0000000000007941 */ /* 0x000fea0003800000 */
.L_x_128:
[----:B------:R-:W-:Y:S01]  /*94e0*/  ISETP.GE.AND P4, PT, R14, R3, PT ;  /* 0x000000030e00720c */ /* 0x000fe20003f86270 */
[----:B------:R-:W-:Y:S01]  /*94f0*/  BSSY B0, `(.L_x_130) ;  /* 0x0000013000007945 */ /* 0x000fe20003800000 */
[----:B------:R-:W-:Y:S02]  /*9500*/  CS2R R6, SRZ ;  /* 0x0000000000067805 */ /* 0x000fe4000001ff00 */
[----:B------:R-:W-:Y:S02]  /*9510*/  IADD3 R14, R26, 0x380, RZ ;  /* 0x000003801a0e7810 */ /* 0x000fe40007ffe0ff */
[----:B------:R-:W-:-:S07]  /*9520*/  CS2R R4, SRZ ;  /* 0x0000000000047805 */ /* 0x000fce000001ff00 */
        /* <DEDUP_REMOVED lines=12> */
[----:B------:R-:W-:-:S04]  /*95f0*/  @!P5 LOP3.LUT R7, R15, 0x807fffff, RZ, 0xc0, !PT ;  /* 0x807fffff0f07d812 */ /* 0x000fc800078ec0ff */
[----:B------:R-:W-:Y:S01]  /*9600*/  @!P5 LOP3.LUT R7, R7, 0x3f000000, RZ, 0xfc, !PT ;  /* 0x3f0000000707d812 */ /* 0x000fe200078efcff */
[----:B------:R-:W-:-:S07]  /*9610*/  @P5 FADD.FTZ R7, R15, R15 ;  /* 0x0000000f0f075221 */ /* 0x000fce0000010000 */
.L_x_131:
[----:B------:R-:W-:Y:S05]  /*9620*/  BSYNC B0 ;  /* 0x0000000000007941 */ /* 0x000fea0003800000 */
.L_x_130:
[----:B------:R-:W-:Y:S01]  /*9630*/  ISETP.GE.AND P5, PT, R14, R3, PT ;  /* 0x000000030e00720c */ /* 0x000fe20003fa6270 */
[----:B------:R-:W-:-:S12]  /*9640*/  BSSY B0, `(.L_x_132) ;  /* 0x0000012000007945 */ /* 0x000fd80003800000 */
[----:B------:R-:W-:Y:S05]  /*9650*/  @P5 BRA `(.L_x_133) ;  /* 0x0000000000405947 */ /* 0x000fea0003800000 */
[C---:B------:R-:W-:Y:S01]  /*9660*/  FMUL.FTZ R3, R0.reuse, 16777216 ;  /* 0x4b80000000037820 */ /* 0x040fe20000410000 */
[C---:B------:R-:W-:Y:S02]  /*9670*/  FSETP.GEU.FTZ.AND P6, PT, |R0|.reuse, 1.175494350822287508e-38, PT ;  /* 0x008000000000780b */ /* 0x040fe40003fde200 */
[----:B------:R-:W-:Y:S02]  /*9680*/  P2R R5, PR, RZ, 0x1 ;  /* 0x00000001ff057803 */ /* 0x000fe40000000000 */
        /* <DEDUP_REMOVED lines=9> */
[----:B------:R-:W-:Y:S02]  /*9720*/  @!P6 LOP3.LUT R5, R3, 0x807fffff, RZ, 0xc0, !PT ;  /* 0x807fffff0305e812 */ /* 0x000fe400078ec0ff */
[----:B------:R-:W-:Y:S02]  /*9730*/  @!P6 MOV R6, R14 ;  /* 0x0000000e0006e202 */ /* 0x000fe40000000f00 */
[----:B------:R-:W-:Y:S01]  /*9740*/  @!P6 LOP3.LUT R5, R5, 0x3f000000, RZ, 0xfc, !PT ;  /* 0x3f0000000505e812 */ /* 0x000fe200078efcff */
[----:B------:R-:W-:-:S07]  /*9750*/  @P6 FADD.FTZ R5, R3, R3 ;  /* 0x0000000303056221 */ /* 0x000fce0000010000 */
.L_x_133:
[----:B------:R-:W-:Y:S05]  /*9760*/  BSYNC B0 ;  /* 0x0000000000007941 */ /* 0x000fea0003800000 */
.L_x_132:
        /* <DEDUP_REMOVED lines=330> */
.L_x_134:
[----:B------:R-:W0:Y:S01]  /*ac10*/  LDC.64 R16, c[0x0][0x220] ;  /* 0x00008800ff107b82 */ /* 0x000e220000000a00 */
[----:B------:R-:W-:-:S07]  /*ac20*/  ISETP.NE.AND P0, PT, R25, RZ, PT ;  /* 0x000000ff1900720c */ /* 0x000fce0003f05270 */
[----:B------:R-:W1:Y:S01]  /*ac30*/  LDC.64 R14, c[0x0][0x228] ;  /* 0x00008a00ff0e7b82 */ /* 0x000e620000000a00 */
[----:B0-----:R-:W-:-:S05]  /*ac40*/  IMAD.WIDE.U32 R28, R2, 0x4, R16 ;  /* 0x00000004021c7825 */ /* 0x001fca00078e0010 */
[----:B------:R1:W-:Y:S02]  /*ac50*/  STG.E desc[UR4][R28.64], R24 ;  /* 0x000000181c007986 */ /* 0x0003e4000c101904 */
        /* <DEDUP_REMOVED lines=331> */
.L_x_135:
[----:B------:R-:W-:Y:S01]  /*c110*/  ISETP.NE.AND P0, PT, R23, RZ, PT ;  /* 0x000000ff1700720c */ /* 0x000fe20003f05270 */
[----:B------:R-:W-:-:S04]  /*c120*/  IMAD.WIDE.U32 R24, R0, 0x4, R16 ;  /* 0x0000000400187825 */ /* 0x000fc800078e0010 */
[----:B------:R-:W-:Y:S01]  /*c130*/  IMAD.WIDE.U32 R28, R21, 0x4, R14 ;  /* 0x00000004151c7825 */ /* 0x000fe200078e000e */
[----:B------:R0:W-:Y:S04]  /*c140*/  STG.E desc[UR4][R24.64], R19 ;  /* 0x0000001318007986 */ /* 0x0001e8000c101904 */
        /* <DEDUP_REMOVED lines=330> */
.L_x_136:
[----:B------:R-:W-:-:S04]  /*d5f0*/  IMAD.WIDE.U32 R22, R21, 0x4, R16 ;  /* 0x0000000415167825 */ /* 0x000fc800078e0010 */
[----:B------:R-:W-:Y:S01]  /*d600*/  IMAD.WIDE.U32 R24, R19, 0x4, R14 ;  /* 0x0000000413187825 */ /* 0x000fe200078e000e */
[----:B------:R0:W-:Y:S04]  /*d610*/  STG.E desc[UR4][R22.64], R20 ;  /* 0x0000001416007986 */ /* 0x0001e8000c101904 */
        /* <DEDUP_REMOVED lines=330> */
.L_x_137:
[----:B------:R-:W-:-:S04]  /*eac0*/  IMAD.WIDE.U32 R20, R19, 0x4, R16 ;  /* 0x0000000413147825 */ /* 0x000fc800078e0010 */
[----:B------:R-:W-:Y:S01]  /*ead0*/  IMAD.WIDE.U32 R22, R13, 0x4, R14 ;  /* 0x000000040d167825 */ /* 0x000fe200078e000e */
[----:B------:R0:W-:Y:S04]  /*eae0*/  STG.E desc[UR4][R20.64], R11 ;  /* 0x0000000b14007986 */ /* 0x0001e8000c101904 */
[----:B------:R0:W-:Y:S01]  /*eaf0*/  STG.E desc[UR4][R22.64], R18 ;  /* 0x0000001216007986 */ /* 0x0001e2000c101904 */
[----:B------:R-:W-:Y:S05]  /*eb00*/  @P2 EXIT ;  /* 0x000000000000294d */ /* 0x000fea0003800000 */
[----:B------:R-:W-:Y:S01]  /*eb10*/  IMAD.MOV.U32 R13, RZ, RZ, RZ ;  /* 0x000000ffff0d7224 */ /* 0x000fe200078e00ff */
[----:B0-----:R-:W-:Y:S01]  /*eb20*/  MOV R11, RZ ;  /* 0x000000ff000b7202 */ /* 0x001fe20000000f00 */
[----:B------:R-:W-:Y:S06]  /*eb30*/  @!P6 BRA `(.L_x_138) ;  /* 0x000000140014e947 */ /* 0x000fec0003800000 */
[----:B------:R-:W-:Y:S01]  /*eb40*/  LEA R18, R27, R26, 0xa ;  /* 0x0000001a1b127211 */ /* 0x000fe200078e50ff */
[----:B------:R-:W-:Y:S01]  /*eb50*/  ULDC.64 UR8, c[0x0][0x3d0] ;  /* 0x0000f40000087ab9 */ /* 0x000fe20000000a00 */
[----:B------:R-:W-:Y:S01]  /*eb60*/  ULDC UR6, c[0x0][0x3d8] ;  /* 0x0000f60000067ab9 */ /* 0x000fe20000000800 */
[----:B------:R-:W-:Y:S01]  /*eb70*/  ISETP.NE.AND P0, PT, R3, 0x1, PT ;  /* 0x000000010300780c */ /* 0x000fe20003f05270 */
[----:B------:R-:W-:Y:S01]  /*eb80*/  ULDC UR7, c[0x0][0x500] ;  /* 0x0001400000077ab9 */ /* 0x000fe20000000800 */
[----:B------:R-:W-:Y:S01]  /*eb90*/  IADD3 R19, R18, 0x200, RZ ;  /* 0x0000020012137810 */ /* 0x000fe20007ffe0ff */
[----:B------:R-:W-:-:S10]  /*eba0*/  HFMA2.MMA R18, -RZ, RZ, 0, 0 ;  /* 0x00000000ff127435 */ /* 0x000fd400000001ff */
        /* <DEDUP_REMOVED lines=318> */
.L_x_138:
        /* <DEDUP_REMOVED lines=333> */
.L_x_139:
[----:B------:R-:W-:-:S04]  /*11460*/  IMAD.WIDE.U32 R12, R11, 0x4, R16 ;  /* 0x000000040b0c7825 */ /* 0x000fc800078e0010 */
[----:B------:R-:W-:Y:S01]  /*11470*/  IMAD.WIDE.U32 R18, R9, 0x4, R14 ;  /* 0x0000000409127825 */ /* 0x000fe200078e000e */
[----:B------:R0:W-:Y:S04]  /*11480*/  STG.E desc[UR4][R12.64], R8 ;  /* 0x000000080c007986 */ /* 0x0001e8000c101904 */
[----:B------:R0:W-:Y:S01]  /*11490*/  STG.E desc[UR4][R18.64], R10 ;  /* 0x0000000a12007986 */ /* 0x0001e2000c101904 */
[----:B------:R-:W-:Y:S05]  /*114a0*/  @P4 EXIT ;  /* 0x000000000000494d */ /* 0x000fea0003800000 */
[----:B------:R-:W-:Y:S01]  /*114b0*/  IMAD.MOV.U32 R11, RZ, RZ, RZ ;  /* 0x000000ffff0b7224 */ /* 0x000fe200078e00ff */
[----:B------:R-:W-:Y:S01]  /*114c0*/  MOV R9, RZ ;  /* 0x000000ff00097202 */ /* 0x000fe20000000f00 */
[----:B------:R-:W-:Y:S06]  /*114d0*/  @!P6 BRA `(.L_x_140) ;  /* 0x000000140014e947 */ /* 0x000fec0003800000 */
[----:B0-----:R-:W-:Y:S01]  /*114e0*/  LEA R8, R27, R26, 0xa ;  /* 0x0000001a1b087211 */ /* 0x001fe200078e50ff */
        /* <DEDUP_REMOVED lines=324> */
.L_x_140:
[----:B0-----:R-:W-:-:S04]  /*12930*/  IMAD.WIDE.U32 R10, R11, 0x4, R16 ;  /* 0x000000040b0a7825 */ /* 0x001fc800078e0010 */
[----:B------:R-:W-:Y:S01]  /*12940*/  IMAD.WIDE.U32 R8, R9, 0x4, R14 ;  /* 0x0000000409087825 */ /* 0x000fe200078e000e */
[----:B------:R0:W-:Y:S04]  /*12950*/  STG.E desc[UR4][R10.64], R7 ;  /* 0x000000070a007986 */ /* 0x0001e8000c101904 */
[----:B------:R0:W-:Y:S01]  /*12960*/  STG.E desc[UR4][R8.64], R4 ;  /* 0x0000000408007986 */ /* 0x0001e2000c101904 */
[----:B------:R-:W-:Y:S05]  /*12970*/  @P5 EXIT ;  /* 0x000000000000594d */ /* 0x000fea0003800000 */
[----:B0-----:R-:W-:Y:S01]  /*12980*/  IMAD.MOV.U32 R9, RZ, RZ, RZ ;  /* 0x000000ffff097224 */ /* 0x001fe200078e00ff */
[----:B------:R-:W-:Y:S01]  /*12990*/  MOV R7, RZ ;  /* 0x000000ff00077202 */ /* 0x000fe20000000f00 */
        /* <DEDUP_REMOVED lines=326> */
.L_x_141:
[----:B------:R-:W-:-:S04]  /*13e00*/  IMAD.WIDE.U32 R16, R9, 0x4, R16 ;  /* 0x0000000409107825 */ /* 0x000fc800078e0010 */
[----:B------:R-:W-:Y:S01]  /*13e10*/  IMAD.WIDE.U32 R14, R7, 0x4, R14 ;  /* 0x00000004070e7825 */ /* 0x000fe200078e000e */
[----:B------:R-:W-:Y:S04]  /*13e20*/  STG.E desc[UR4][R16.64], R5 ;  /* 0x0000000510007986 */ /* 0x000fe8000c101904 */
[----:B------:R-:W-:Y:S01]  /*13e30*/  STG.E desc[UR4][R14.64], R6 ;  /* 0x000000060e007986 */ /* 0x000fe2000c101904 */
[----:B------:R-:W-:Y:S05]  /*13e40*/  EXIT ;  /* 0x000000000000794d */ /* 0x000fea0003800000 */
.L_x_142:
        /* <DEDUP_REMOVED lines=11> */
.L_x_36091:


//--------------------- .text._ZN2at6native50_GLOBAL__N__650009b6_17_UnaryOpsKernel_cu_bd823bfe45unrolled_elementwise_kernel_for_multi_outputsILi2EZZZNS0_17frexp_kernel_cudaERNS_18TensorIteratorBaseEENKUlvE_clEvENKUlvE0_clEvEUlfE_St5arrayIPcLm3EE23TrivialOffsetCalculatorILi1EjESB_ILi2EjEEEviT0_T1_T2_T3_ --------------------------
	.section	.text._ZN2at6native50_GLOBAL__N__650009b6_17_UnaryOpsKernel_cu_bd823bfe45unrolled_elementwise_kernel_for_multi_outputsILi2EZZZNS0_17frexp_kernel_cudaERNS_18TensorIteratorBaseEENKUlvE_clEvENKUlvE0_clEvEUlfE_St5arrayIPcLm3EE23TrivialOffsetCalculatorILi1EjESB_ILi2EjEEEviT0_T1_T2_T3_,"ax",@progbits
	.align	128
.text._ZN2at6native50_GLOBAL__N__650009b6_17_UnaryOpsKernel_cu_bd823bfe45unrolled_elementwise_kernel_for_multi_outputsILi2EZZZNS0_17frexp_kernel_cudaERNS_18TensorIteratorBaseEENKUlvE_clEvENKUlvE0_clEvEUlfE_St5arrayIPcLm3EE23TrivialOffsetCalculatorILi1EjESB_ILi2EjEEEviT0_T1_T2_T3_:
        .type           _ZN2at6native50_GLOBAL__N__650009b6_17_UnaryOpsKernel_cu_bd823bfe45unrolled_elementwise_kernel_for_multi_outputsILi2EZZZNS0_17frexp_kernel_cudaERNS_18TensorIteratorBaseEENKUlvE_clEvENKUlvE0_clEvEUlfE_St5arrayIPcLm3EE23TrivialOffsetCalculatorILi1EjESB_ILi2EjEEEviT0_T1_T2_T3_,@function
        .size           _ZN2at6native50_GLOBAL__N__650009b6_17_UnaryOpsKernel_cu_bd823bfe45unrolled_elementwise_kernel_for_multi_outputsILi2EZZZNS0_17frexp_kernel_cudaERNS_18TensorIteratorBaseEENKUlvE_clEvENKUlvE0_clEvEUlfE_St5arrayIPcLm3EE23TrivialOffsetCalculatorILi1EjESB_ILi2EjEEEviT0_T1_T2_T3_,(.L_x_36092 - _ZN2at6native50_GLOBAL__N__650009b6_17_UnaryOpsKernel_cu_bd823bfe45unrolled_elementwise_kernel_for_multi_outputsILi2EZZZNS0_17frexp_kernel_cudaERNS_18TensorIteratorBaseEENKUlvE_clEvENKUlvE0_clEvEUlfE_St5arrayIPcLm3EE23TrivialOffsetCalculatorILi1EjESB_ILi2EjEEEviT0_T1_T2_T3_)
        .other          _ZN2at6native50_GLOBAL__N__650009b6_17_UnaryOpsKernel_cu_bd823bfe45unrolled_elementwise_kernel_for_multi_outputsILi2EZZZNS0_17frexp_kernel_cudaERNS_18TensorIteratorBaseEENKUlvE_clEvENKUlvE0_clEvEUlfE_St5arrayIPcLm3EE23TrivialOffsetCalculatorILi1EjESB_ILi2EjEEEviT0_T1_T2_T3_,@"STO_CUDA_ENTRY STV_DEFAULT"
_ZN2at6native50_GLOBAL__N__650009b6_17_UnaryOpsKernel_cu_bd823bfe45unrolled_elementwise_kernel_for_multi_outputsILi2EZZZNS0_17frexp_kernel_cudaERNS_18TensorIteratorBaseEENKUlvE_clEvENKUlvE0_clEvEUlfE_St5arrayIPcLm3EE23TrivialOffsetCalculatorILi1EjESB_ILi2EjEEEviT0_T1_T2_T3_:
[----:B------:R-:W-:Y:S01]  /*0000*/  LDC R1, c[0x0][0x28] ;  /* 0x00000a00ff017b82 */ /* 0x000fe20000000800 */
[----:B------:R-:W0:Y:S07]  /*0010*/  S2R R11, SR_CTAID.X ;  /* 0x00000000000b7919 */ /* 0x000e2e0000002500 */
[----:B------:R-:W0:Y:S01]  /*0020*/  LDC R12, c[0x0][0x210] ;  /* 0x00008400ff0c7b82 */ /* 0x000e220000000800 */
[----:B------:R-:W-:Y:S01]  /*0030*/  ULDC.64 UR4, c[0x0][0x208] ;  /* 0x0000820000047ab9 */ /* 0x000fe20000000a00 */
[----:B------:R-:W-:Y:S01]  /*0040*/  BSSY B0, `(.L_x_143) ;  /* 0x0000039000007945 */ /* 0x000fe20003800000 */
[----:B------:R-:W1:Y:S01]  /*0050*/  S2R R8, SR_TID.X ;  /* 0x0000000000087919 */ /* 0x000e620000002100 */
[----:B------:R-:W-:Y:S01]  /*0060*/  CS2R R6, SRZ ;  /* 0x0000000000067805 */ /* 0x000fe2000001ff00 */
[----:B------:R-:W-:Y:S01]  /*0070*/  IMAD.MOV.U32 R13, RZ, RZ, RZ ;  /* 0x000000ffff0d7224 */ /* 0x000fe200078e00ff */
[----:B------:R-:W-:Y:S01]  /*0080*/  CS2R R4, SRZ ;  /* 0x0000000000047805 */ /* 0x000fe2000001ff00 */
[----:B------:R-:W-:-:S02]  /*0090*/  IMAD.MOV.U32 R14, RZ, RZ, RZ ;  /* 0x000000ffff0e7224 */ /* 0x000fc400078e00ff */
[----:B------:R-:W-:Y:S02]  /*00a0*/  IMAD.MOV.U32 R9, RZ, RZ, RZ ;  /* 0x000000ffff097224 */ /* 0x000fe400078e00ff */
[----:B------:R-:W-:Y:S02]  /*00b0*/  IMAD.MOV.U32 R29, RZ, RZ, RZ ;  /* 0x000000ffff1d7224 */ /* 0x000fe400078e00ff */
[----:B------:R-:W-:Y:S02]  /*00c0*/  IMAD.MOV.U32 R0, RZ, RZ, RZ ;  /* 0x000000ffff007224 */ /* 0x000fe400078e00ff */
[----:B0-----:R-:W-:-:S05]  /*00d0*/  IMAD R12, R11, -0x400, R12 ;  /* 0xfffffc000b0c7824 */ /* 0x001fca00078e020c */
[----:B-1----:R-:W-:-:S13]  /*00e0*/  ISETP.GE.AND P0, PT, R8, R12, PT ;  /* 0x0000000c0800720c */ /* 0x002fda0003f06270 */
[----:B------:R-:W-:Y:S05]  /*00f0*/  @P0 BRA `(.L_x_144) ;  /* 0x0000000000b40947 */ /* 0x000fea0003800000 */
[----:B------:R-:W0:Y:S01]  /*0100*/  LDC.64 R2, c[0x0][0x230] ;  /* 0x00008c00ff027b82 */ /* 0x000e220000000a00 */
[----:B------:R-:W-:-:S04]  /*0110*/  IMAD R15, R11, 0x400, R8 ;  /* 0x000004000b0f7824 */ /* 0x000fc800078e0208 */
[----:B0-----:R-:W-:-:S05]  /*0120*/  IMAD.WIDE.U32 R16, R15, 0x4, R2 ;  /* 0x000000040f107825 */ /* 0x001fca00078e0002 */
[----:B------:R0:W5:Y:S01]  /*0130*/  LDG.E R7, desc[UR4][R16.64] ;  /* 0x0000000410077981 */ /* 0x000162000c1e1900 */
[----:B------:R-:W-:-:S05]  /*0140*/  VIADD R19, R8, 0x80 ;  /* 0x0000008008137836 */ /* 0x000fca0000000000 */
[----:B------:R-:W-:-:S13]  /*0150*/  ISETP.GE.AND P1, PT, R19, R12, PT ;  /* 0x0000000c1300720c */ /* 0x000fda0003f26270 */
[----:B0-----:R-:W-:Y:S05]  /*0160*/  @P1 BRA `(.L_x_144) ;  /* 0x0000000000981947 */ /* 0x001fea0003800000 */
[----:B------:R-:W-:-:S04]  /*0170*/  VIADD R17, R15, 0x80 ;  /* 0x000000800f117836 */ /* 0x000fc80000000000 */
[----:B------:R-:W-:-:S05]  /*0180*/  IMAD.WIDE.U32 R16, R17, 0x4, R2 ;  /* 0x0000000411107825 */ /* 0x000fca00078e0002 */
[----:B------:R0:W5:Y:S01]  /*0190*/  LDG.E R0, desc[UR4][R16.64] ;  /* 0x0000000410007981 */ /* 0x000162000c1e1900 */
[----:B------:R-:W-:-:S05]  /*01a0*/  VIADD R19, R8, 0x100 ;  /* 0x0000010008137836 */ /* 0x000fca0000000000 */
[----:B------:R-:W-:-:S13]  /*01b0*/  ISETP.GE.AND P1, PT, R19, R12, PT ;  /* 0x0000000c1300720c */ /* 0x000fda0003f26270 */
[----:B0-----:R-:W-:Y:S05]  /*01c0*/  @P1 BRA `(.L_x_144) ;  /* 0x0000000000801947 */ /* 0x001fea0003800000 */
[----:B------:R-:W-:-:S05]  /*01d0*/  IADD3 R17, R15, 0x100, RZ ;  /* 0x000001000f117810 */ /* 0x000fca0007ffe0ff */
[----:B------:R-:W-:-:S05]  /*01e0*/  IMAD.WIDE.U32 R16, R17, 0x4, R2 ;  /* 0x0000000411107825 */ /* 0x000fca00078e0002 */
        /* <DEDUP_REMOVED lines=22> */
[----:B------:R-:W-:-:S05]  /*0350*/  VIADD R17, R8, 0x380 ;  /* 0x0000038008117836 */ /* 0x000fca0000000000 */
[----:B------:R-:W-:Y:S02]  /*0360*/  ISETP.GE.AND P1, PT, R17, R12, PT ;  /* 0x0000000c1100720c */ /* 0x000fe40003f26270 */
[----:B------:R-:W-:-:S11]  /*0370*/  IADD3 R17, R15, 0x300, RZ ;  /* 0x000003000f117810 */ /* 0x000fd60007ffe0ff */
[----:B------:R-:W-:Y:S02]  /*0380*/  @!P1 VIADD R19, R15, 0x380 ;  /* 0x000003800f139836 */ /* 0x000fe40000000000 */
[----:B------:R-:W-:-:S04]  /*0390*/  IMAD.WIDE.U32 R14, R17, 0x4, R2 ;  /* 0x00000004110e7825 */ /* 0x000fc800078e0002 */
[----:B------:R-:W-:Y:S02]  /*03a0*/  @!P1 IMAD.WIDE.U32 R2, R19, 0x4, R2 ;  /* 0x0000000413029825 */ /* 0x000fe400078e0002 */
[----:B------:R0:W5:Y:S04]  /*03b0*/  LDG.E R14, desc[UR4][R14.64] ;  /* 0x000000040e0e7981 */ /* 0x000168000c1e1900 */
[----:B------:R0:W5:Y:S02]  /*03c0*/  @!P1 LDG.E R13, desc[UR4][R2.64] ;  /* 0x00000004020d9981 */ /* 0x000164000c1e1900 */
.L_x_144:
[----:B------:R-:W-:Y:S05]  /*03d0*/  BSYNC B0 ;  /* 0x0000000000007941 */ /* 0x000fea0003800000 */
.L_x_143:
[C---:B0-----:R-:W-:Y:S01]  /*03e0*/  VIADD R3, R8.reuse, 0x80 ;  /* 0x0000008008037836 */ /* 0x041fe20000000000 */
[----:B------:R-:W-:Y:S01]  /*03f0*/  BSSY B0, `(.L_x_145) ;  /* 0x000001b000007945 */ /* 0x000fe20003800000 */
[C---:B------:R-:W-:Y:S02]  /*0400*/  VIADD R15, R8.reuse, 0x100 ;  /* 0x00000100080f7836 */ /* 0x040fe40000000000 */
[C---:B------:R-:W-:Y:S01]  /*0410*/  VIADD R17, R8.reuse, 0x180 ;  /* 0x0000018008117836 */ /* 0x040fe20000000000 */
        /* <DEDUP_REMOVED lines=20> */
[----:B------:R-:W-:Y:S01]  /*0560*/  @P4 IADD3 R20, R2, -0x7e, RZ ;  /* 0xffffff8202144810 */ /* 0x000fe20007ffe0ff */
[----:B------:R-:W-:Y:S01]  /*0570*/  @P3 IMAD.MOV.U32 R20, RZ, RZ, RZ ;  /* 0x000000ffff143224 */ /* 0x000fe200078e00ff */
[----:B------:R-:W-:Y:S01]  /*0580*/  @!P3 LOP3.LUT R29, R29, 0x3f000000, RZ, 0xfc, !PT ;  /* 0x3f0000001d1db812 */ /* 0x000fe200078efcff */
[----:B------:R-:W-:-:S07]  /*0590*/  @P3 FADD.FTZ R29, R3, R3 ;  /* 0x00000003031d3221 */ /* 0x000fce0000010000 */
.L_x_146:
[----:B------:R-:W-:Y:S05]  /*05a0*/  BSYNC B0 ;  /* 0x0000000000007941 */ /* 0x000fea0003800000 */
.L_x_145:
[----:B------:R-:W-:Y:S01]  /*05b0*/  BSSY B0, `(.L_x_147) ;  /* 0x0000012000007945 */ /* 0x000fe20003800000 */
[----:B------:R-:W-:Y:S02]  /*05c0*/  IMAD.MOV.U32 R21, RZ, RZ, RZ ;  /* 0x000000ffff157224 */ /* 0x000fe400078e00ff */
[----:B------:R-:W-:Y:S01]  /*05d0*/  IMAD.MOV.U32 R27, RZ, RZ, RZ ;  /* 0x000000ffff1b7224 */ /* 0x000fe200078e00ff */
        /* <DEDUP_REMOVED lines=9> */
[----:B------:R-:W-:Y:S01]  /*0670*/  @!P3 VIADD R0, R2, 0xffffff6a ;  /* 0xffffff6a0200b836 */ /* 0x000fe20000000000 */
[----:B------:R-:W-:-:S03]  /*0680*/  @!P3 LOP3.LUT R27, R3, 0x807fffff, RZ, 0xc0, !PT ;  /* 0x807fffff031bb812 */ /* 0x000fc600078ec0ff */
[----:B------:R-:W-:Y:S01]  /*0690*/  @P4 VIADD R0, R2, 0xffffff82 ;  /* 0xffffff8202004836 */ /* 0x000fe20000000000 */
[----:B------:R-:W-:Y:S01]  /*06a0*/  @!P3 LOP3.LUT R27, R27, 0x3f000000, RZ, 0xfc, !PT ;  /* 0x3f0000001b1bb812 */ /* 0x000fe200078efcff */
[----:B------:R-:W-:Y:S02]  /*06b0*/  @P3 FADD.FTZ R27, R3, R3 ;  /* 0x00000003031b3221 */ /* 0x000fe40000010000 */
[----:B------:R-:W-:-:S07]  /*06c0*/  @!P3 IMAD.MOV.U32 R25, RZ, RZ, R0 ;  /* 0x000000ffff19b224 */ /* 0x000fce00078e0000 */
.L_x_148:
[----:B------:R-:W-:Y:S05]  /*06d0*/  BSYNC B0 ;  /* 0x0000000000007941 */ /* 0x000fea0003800000 */
.L_x_147:
[----:B------:R-:W-:Y:S01]  /*06e0*/  BSSY B0, `(.L_x_149) ;  /* 0x0000012000007945 */ /* 0x000fe20003800000 */
[----:B-----5:R-:W-:Y:S02]  /*06f0*/  IMAD.MOV.U32 R0, RZ, RZ, RZ ;  /* 0x000000ffff007224 */ /* 0x020fe400078e00ff */
[----:B------:R-:W-:Y:S01]  /*0700*/  IMAD.MOV.U32 R23, RZ, RZ, RZ ;  /* 0x000000ffff177224 */ /* 0x000fe200078e00ff */
[----:B------:R-:W-:Y:S06]  /*0710*/  @P5 BRA `(.L_x_150) ;  /* 0x0000000000385947 */ /* 0x000fec0003800000 */
        /* <DEDUP_REMOVED lines=13> */
[----:B------:R-:W-:-:S07]  /*07f0*/  @P3 IMAD.MOV.U32 R23, RZ, RZ, RZ ;  /* 0x000000ffff173224 */ /* 0x000fce00078e00ff */
.L_x_150:
[----:B------:R-:W-:Y:S05]  /*0800*/  BSYNC B0 ;  /* 0x0000000000007941 */ /* 0x000fea0003800000 */
.L_x_149:
[----:B------:R-:W-:Y:S01]  /*0810*/  BSSY B0, `(.L_x_151) ;  /* 0x0000012000007945 */ /* 0x000fe20003800000 */
[----:B------:R-:W-:Y:S01]  /*0820*/  CS2R R2, SRZ ;  /* 0x0000000000027805 */ /* 0x000fe2000001ff00 */
[----:B------:R-:W-:Y:S02]  /*0830*/  IMAD.MOV.U32 R4, RZ, RZ, RZ ;  /* 0x000000ffff047224 */ /* 0x000fe400078e00ff */
        /* <DEDUP_REMOVED lines=15> */
.L_x_152:
[----:B------:R-:W-:Y:S05]  /*0930*/  BSYNC B0 ;  /* 0x0000000000007941 */ /* 0x000fea0003800000 */
.L_x_151:
[----:B------:R-:W-:Y:S01]  /*0940*/  BSSY B0, `(.L_x_153) ;  /* 0x0000012000007945 */ /* 0x000fe20003800000 */
[----:B------:R-:W-:Y:S02]  /*0950*/  VIADD R17, R8, 0x280 ;  /* 0x0000028008117836 */ /* 0x000fe40000000000 */
        /* <DEDUP_REMOVED lines=15> */
[----:B------:R-:W-:-:S07]  /*0a50*/  @P3 IMAD.MOV.U32 R5, RZ, RZ, RZ ;  /* 0x000000ffff053224 */ /* 0x000fce00078e00ff */
.L_x_154:
[----:B------:R-:W-:Y:S05]  /*0a60*/  BSYNC B0 ;  /* 0x0000000000007941 */ /* 0x000fea0003800000 */
.L_x_153:
[----:B------:R-:W-:Y:S01]  /*0a70*/  ISETP.GE.AND P3, PT, R17, R12, PT ;  /* 0x0000000c1100720c */ /* 0x000fe20003f66270 */
[----:B------:R-:W-:Y:S01]  /*0a80*/  BSSY B0, `(.L_x_155) ;  /* 0x0000012000007945 */ /* 0x000fe20003800000 */
[----:B------:R-:W-:Y:S01]  /*0a90*/  CS2R R6, SRZ ;  /* 0x0000000000067805 */ /* 0x000fe2000001ff00 */
[----:B------:R-:W-:-:S10]  /*0aa0*/  VIADD R17, R8, 0x300 ;  /* 0x0000030008117836 */ /* 0x000fd40000000000 */
        /* <DEDUP_REMOVED lines=9> */
[----:B------:R-:W-:-:S04]  /*0b40*/  @!P4 VIADD R16, R7, 0xffffff6a ;  /* 0xffffff6a0710c836 */ /* 0x000fc80000000000 */
[----:B------:R-:W-:Y:S01]  /*0b50*/  @P5 VIADD R16, R7, 0xffffff82 ;  /* 0xffffff8207105836 */ /* 0x000fe20000000000 */
[----:B------:R-:W-:-:S03]  /*0b60*/  @!P4 LOP3.LUT R7, R10, 0x807fffff, RZ, 0xc0, !PT ;  /* 0x807fffff0a07c812 */ /* 0x000fc600078ec0ff */
[----:B------:R-:W-:Y:S01]  /*0b70*/  @!P4 IMAD.MOV.U32 R3, RZ, RZ, R16 ;  /* 0x000000ffff03c224 */ /* 0x000fe200078e0010 */
[----:B------:R-:W-:Y:S01]  /*0b80*/  @!P4 LOP3.LUT R7, R7, 0x3f000000, RZ, 0xfc, !PT ;  /* 0x3f0000000707c812 */ /* 0x000fe200078efcff */
[----:B------:R-:W-:-:S07]  /*0b90*/  @P4 FADD.FTZ R7, R10, R10 ;  /* 0x0000000a0a074221 */ /* 0x000fce0000010000 */
.L_x_156:
[----:B------:R-:W-:Y:S05]  /*0ba0*/  BSYNC B0 ;  /* 0x0000000000007941 */ /* 0x000fea0003800000 */
.L_x_155:
[----:B------:R-:W-:Y:S01]  /*0bb0*/  ISETP.GE.AND P4, PT, R17, R12, PT ;  /* 0x0000000c1100720c */ /* 0x000fe20003f86270 */
[----:B------:R-:W-:Y:S01]  /*0bc0*/  BSSY B0, `(.L_x_157) ;  /* 0x0000013000007945 */ /* 0x000fe20003800000 */
[----:B------:R-:W-:Y:S01]  /*0bd0*/  HFMA2.MMA R10, -RZ, RZ, 0, 0 ;  /* 0x00000000ff0a7435 */ /* 0x000fe200000001ff */
[----:B------:R-:W-:Y:S01]  /*0be0*/  VIADD R19, R8, 0x380 ;  /* 0x0000038008137836 */ /* 0x000fe20000000000 */
[----:B------:R-:W-:-:S09]  /*0bf0*/  CS2R R8, SRZ ;  /* 0x0000000000087805 */ /* 0x000fd2000001ff00 */
        /* <DEDUP_REMOVED lines=11> */
[----:B------:R-:W-:Y:S01]  /*0cb0*/  @!P5 LOP3.LUT R6, R17, 0x807fffff, RZ, 0xc0, !PT ;  /* 0x807fffff1106d812 */ /* 0x000fe200078ec0ff */
[----:B------:R-:W-:-:S03]  /*0cc0*/  @P5 IMAD.MOV.U32 R10, RZ, RZ, RZ ;  /* 0x000000ffff0a5224 */ /* 0x000fc600078e00ff */
[----:B------:R-:W-:Y:S01]  /*0cd0*/  @!P5 LOP3.LUT R6, R6, 0x3f000000, RZ, 0xfc, !PT ;  /* 0x3f0000000606d812 */ /* 0x000fe200078efcff */
[----:B------:R-:W-:-:S07]  /*0ce0*/  @P5 FADD.FTZ R6, R17, R17 ;  /* 0x0000001111065221 */ /* 0x000fce0000010000 */
.L_x_158:
[----:B------:R-:W-:Y:S05]  /*0cf0*/  BSYNC B0 ;  /* 0x0000000000007941 */ /* 0x000fea0003800000 */
.L_x_157:
        /* <DEDUP_REMOVED lines=14> */
[----:B------:R-:W-:Y:S02]  /*0de0*/  @!P6 LOP3.LUT R9, R12, 0x807fffff, RZ, 0xc0, !PT ;  /* 0x807fffff0c09e812 */ /* 0x000fe400078ec0ff */
[----:B------:R-:W-:Y:S01]  /*0df0*/  ISETP.NE.AND P0, PT, R14, RZ, PT ;  /* 0x000000ff0e00720c */ /* 0x000fe20003f05270 */
[----:B------:R-:W-:Y:S01]  /*0e00*/  @!P6 IMAD.MOV.U32 R8, RZ, RZ, R16 ;  /* 0x000000ffff08e224 */ /* 0x000fe200078e0010 */
[----:B------:R-:W-:Y:S01]  /*0e10*/  @!P6 LOP3.LUT R9, R9, 0x3f000000, RZ, 0xfc, !PT ;  /* 0x3f0000000909e812 */ /* 0x000fe200078efcff */
[----:B------:R-:W-:-:S10]  /*0e20*/  @P6 FADD.FTZ R9, R12, R12 ;  /* 0x0000000c0c096221 */ /* 0x000fd40000010000 */
.L_x_160:
[----:B------:R-:W-:Y:S05]  /*0e30*/  BSYNC B0 ;  /* 0x0000000000007941 */ /* 0x000fea0003800000 */
.L_x_159:
[----:B------:R-:W-:Y:S05]  /*0e40*/  @P0 EXIT ;  /* 0x000000000000094d */ /* 0x000fea0003800000 */
[----:B------:R-:W0:Y:S01]  /*0e50*/  S2R R16, SR_TID.X ;  /* 0x0000000000107919 */ /* 0x000e220000002100 */
[----:B------:R-:W-:Y:S01]  /*0e60*/  ISETP.NE.AND P6, PT, R15, RZ, PT ;  /* 0x000000ff0f00720c */ /* 0x000fe20003fc5270 */
[----:B------:R-:W1:Y:S08]  /*0e70*/  LDC.64 R12, c[0x0][0x220] ;  /* 0x00008800ff0c7b82 */ /* 0x000e700000000a00 */
[----:B------:R-:W2:Y:S01]  /*0e80*/  LDC.64 R14, c[0x0][0x228] ;  /* 0x00008a00ff0e7b82 */ /* 0x000ea20000000a00 */
[----:B0-----:R-:W-:-:S04]  /*0e90*/  IMAD R11, R11, 0x400, R16 ;  /* 0x000004000b0b7824 */ /* 0x001fc800078e0210 */
[----:B-1----:R-:W-:-:S04]  /*0ea0*/  IMAD.WIDE.U32 R18, R11, 0x4, R12 ;  /* 0x000000040b127825 */ /* 0x002fc800078e000c */
[----:B--2---:R-:W-:Y:S01]  /*0eb0*/  IMAD.WIDE.U32 R16, R11, 0x4, R14 ;  /* 0x000000040b107825 */ /* 0x004fe200078e000e */
[----:B------:R0:W-:Y:S04]  /*0ec0*/  STG.E desc[UR4][R18.64], R29 ;  /* 0x0000001d12007986 */ /* 0x0001e8000c101904 */
[----:B------:R0:W-:Y:S01]  /*0ed0*/  STG.E desc[UR4][R16.64], R20 ;  /* 0x0000001410007986 */ /* 0x0001e2000c101904 */
[----:B------:R-:W-:Y:S05]  /*0ee0*/  @P6 EXIT ;  /* 0x000000000000694d */ /* 0x000fea0003800000 */
[----:B------:R-:W-:Y:S02]  /*0ef0*/  ISETP.NE.AND P6, PT, R22, RZ, PT ;  /* 0x000000ff1600720c */ /* 0x000fe40003fc5270 */
[----:B0-----:R-:W-:-:S05]  /*0f00*/  IADD3 R19, R11, 0x80, RZ ;  /* 0x000000800b137810 */ /* 0x001fca0007ffe0ff */
[----:B------:R-:W-:-:S04]  /*0f10*/  IMAD.WIDE.U32 R16, R19, 0x4, R12 ;  /* 0x0000000413107825 */ /* 0x000fc800078e000c */
[----:B------:R-:W-:Y:S01]  /*0f20*/  IMAD.WIDE.U32 R18, R19, 0x4, R14 ;  /* 0x0000000413127825 */ /* 0x000fe200078e000e */
[----:B------:R0:W-:Y:S04]  /*0f30*/  STG.E desc[UR4][R16.64], R27 ;  /* 0x0000001b10007986 */ /* 0x0001e8000c101904 */
[----:B------:R0:W-:Y:S01]  /*0f40*/  STG.E desc[UR4][R18.64], R25 ;  /* 0x0000001912007986 */ /* 0x0001e2000c101904 */
[----:B------:R-:W-:Y:S05]  /*0f50*/  @P6 EXIT ;  /* 0x000000000000694d */ /* 0x000fea0003800000 */
[----:B0-----:R-:W-:-:S04]  /*0f60*/  VIADD R19, R11, 0x100 ;  /* 0x000001000b137836 */ /* 0x001fc80000000000 */
        /* <DEDUP_REMOVED lines=29> */
[----:B------:R-:W-:-:S04]  /*1140*/  VIADD R11, R11, 0x380 ;  /* 0x000003800b0b7836 */ /* 0x000fc80000000000 */
[----:B------:R-:W-:-:S04]  /*1150*/  IMAD.WIDE.U32 R12, R11, 0x4, R12 ;  /* 0x000000040b0c7825 */ /* 0x000fc800078e000c */
[----:B------:R-:W-:Y:S01]  /*1160*/  IMAD.WIDE.U32 R14, R11, 0x4, R14 ;  /* 0x000000040b0e7825 */ /* 0x000fe200078e000e */
[----:B------:R-:W-:Y:S04]  /*1170*/  STG.E desc[UR4][R12.64], R9 ;  /* 0x000000090c007986 */ /* 0x000fe8000c101904 */
[----:B------:R-:W-:Y:S01]  /*1180*/  STG.E desc[UR4][R14.64], R8 ;  /* 0x000000080e007986 */ /* 0x000fe2000c101904 */
[----:B------:R-:W-:Y:S05]  /*1190*/  EXIT ;  /* 0x000000000000794d */ /* 0x000fea0003800000 */
.L_x_161:
        /* <DEDUP_REMOVED lines=14> */
.L_x_36092:


//--------------------- .text._ZN2at6native50_GLOBAL__N__650009b6_17_UnaryOpsKernel_cu_bd823bfe45unrolled_elementwise_kernel_for_multi_outputsILi2EZZZNS0_17frexp_kernel_cudaERNS_18TensorIteratorBaseEENKUlvE_clEvENKUlvE_clEvEUldE_St5arrayIPcLm3EE16OffsetCalculatorILi1EjLb0EESB_ILi2EjLb0EEEEviT0_T1_T2_T3_ --------------------------
	.section	.text._ZN2at6native50_GLOBAL__N__650009b6_17_UnaryOpsKernel_cu_bd823bfe45unrolled_elementwise_kernel_for_multi_outputsILi2EZZZNS0_17frexp_kernel_cudaERNS_18TensorIteratorBaseEENKUlvE_clEvENKUlvE_clEvEUldE_St5arrayIPcLm3EE16OffsetCalculatorILi1EjLb0EESB_ILi2EjLb0EEEEviT0_T1_T2_T3_,"ax",@progbits
	.align	128
.text._ZN2at6native50_GLOBAL__N__650009b6_17_UnaryOpsKernel_cu_bd823bfe45unrolled_elementwise_kernel_for_multi_outputsILi2EZZZNS0_17frexp_kernel_cudaERNS_18TensorIteratorBaseEENKUlvE_clEvENKUlvE_clEvEUldE_St5arrayIPcLm3EE16OffsetCalculatorILi1EjLb0EESB_ILi2EjLb0EEEEviT0_T1_T2_T3_:
        .type           _ZN2at6native50_GLOBAL__N__650009b6_17_UnaryOpsKernel_cu_bd823bfe45unrolled_elementwise_kernel_for_multi_outputsILi2EZZZNS0_17frexp_kernel_cudaERNS_18TensorIteratorBaseEENKUlvE_clEvENKUlvE_clEvEUldE_St5arrayIPcLm3EE16OffsetCalculatorILi1EjLb0EESB_ILi2EjLb0EEEEviT0_T1_T2_T3_,@function
        .size           _ZN2at6native50_GLOBAL__N__650009b6_17_UnaryOpsKernel_cu_bd823bfe45unrolled_elementwise_kernel_for_multi_outputsILi2EZZZNS0_17frexp_kernel_cudaERNS_18TensorIteratorBaseEENKUlvE_clEvENKUlvE_clEvEUldE_St5arrayIPcLm3EE16OffsetCalculatorILi1EjLb0EESB_ILi2EjLb0EEEEviT0_T1_T2_T3_,(.L_x_36093 - _ZN2at6native50_GLOBAL__N__650009b6_17_UnaryOpsKernel_cu_bd823bfe45unrolled_elementwise_kernel_for_multi_outputsILi2EZZZNS0_17frexp_kernel_cudaERNS_18TensorIteratorBaseEENKUlvE_clEvENKUlvE_clEvEUldE_St5arrayIPcLm3EE16OffsetCalculatorILi1EjLb0EESB_ILi2EjLb0EEEEviT0_T1_T2_T3_)
        .other          _ZN2at6native50_GLOBAL__N__650009b6_17_UnaryOpsKernel_cu_bd823bfe45unrolled_elementwise_kernel_for_multi_outputsILi2EZZZNS0_17frexp_kernel_cudaERNS_18TensorIteratorBaseEENKUlvE_clEvENKUlvE_clEvEUldE_St5arrayIPcLm3EE16OffsetCalculatorILi1EjLb0EESB_ILi2EjLb0EEEEviT0_T1_T2_T3_,@"STO_CUDA_ENTRY STV_DEFAULT"
_ZN2at6native50_GLOBAL__N__650009b6_17_UnaryOpsKernel_cu_bd823bfe45unrolled_elementwise_kernel_for_multi_outputsILi2EZZZNS0_17frexp_kernel_cudaERNS_18TensorIteratorBaseEENKUlvE_clEvENKUlvE_clEvEUldE_St5arrayIPcLm3EE16OffsetCalculatorILi1EjLb0EESB_ILi2EjLb0EEEEviT0_T1_T2_T3_:
[----:B------:R-:W-:Y:S01]  /*0000*/  LDC R1, c[0x0][0x28] ;  /* 0x00000a00ff017b82 */ /* 0x000fe20000000800 */
[----:B------:R-:W0:Y:S07]  /*0010*/  S2R R33, SR_CTAID.X ;  /* 0x0000000000217919 */ /* 0x000e2e0000002500 */
[----:B------:R-:W0:Y:S01]  /*0020*/  LDC R0, c[0x0][0x210] ;  /* 0x00008400ff007b82 */ /* 0x000e220000000800 */
[----:B------:R-:W-:Y:S01]  /*0030*/  ULDC.64 UR4, c[0x0][0x208] ;  /* 0x0000820000047ab9 */ /* 0x000fe20000000a00 */
[----:B------:R-:W-:Y:S01]  /*0040*/  BSSY B0, `(.L_x_162) ;  /* 0x00008cd000007945 */ /* 0x000fe20003800000 */
[----:B------:R-:W1:Y:S01]  /*0050*/  S2R R32, SR_TID.X ;  /* 0x0000000000207919 */ /* 0x000e620000002100 */
[----:B------:R-:W-:-:S02]  /*0060*/  CS2R R16, SRZ ;  /* 0x0000000000107805 */ /* 0x000fc4000001ff00 */
[----:B------:R-:W-:Y:S02]  /*0070*/  CS2R R8, SRZ ;  /* 0x0000000000087805 */ /* 0x000fe4000001ff00 */
[----:B------:R-:W-:Y:S02]  /*0080*/  CS2R R14, SRZ ;  /* 0x00000000000e7805 */ /* 0x000fe4000001ff00 */
[----:B------:R-:W-:Y:S02]  /*0090*/  CS2R R6, SRZ ;  /* 0x0000000000067805 */ /* 0x000fe4000001ff00 */
[----:B------:R-:W-:Y:S02]  /*00a0*/  CS2R R12, SRZ ;  /* 0x00000000000c7805 */ /* 0x000fe4000001ff00 */
[----:B------:R-:W-:Y:S02]  /*00b0*/  CS2R R4, SRZ ;  /* 0x0000000000047805 */ /* 0x000fe4000001ff00 */
[----:B------:R-:W-:-:S02]  /*00c0*/  CS2R R10, SRZ ;  /* 0x00000000000a7805 */ /* 0x000fc4000001ff00 */
[----:B------:R-:W-:Y:S01]  /*00d0*/  CS2R R2, SRZ ;  /* 0x0000000000027805 */ /* 0x000fe2000001ff00 */
[----:B0-----:R-:W-:-:S05]  /*00e0*/  IMAD R29, R33, -0x400, R0 ;  /* 0xfffffc00211d7824 */ /* 0x001fca00078e0200 */
        /* <DEDUP_REMOVED lines=279> */
.L_x_164:
[----:B------:R-:W0:Y:S02]  /*1260*/  LDC.64 R18, c[0x0][0x230] ;  /* 0x00008c00ff127b82 */ /* 0x000e240000000a00 */
[----:B0-----:R-:W-:-:S06]  /*1270*/  IMAD.WIDE.U32 R16, R17, 0x8, R18 ;  /* 0x0000000811107825 */ /* 0x001fcc00078e0012 */
[----:B------:R-:W5:Y:S01]  /*1280*/  LDG.E.64 R16, desc[UR4][R16.64] ;  /* 0x0000000410107981 */ /* 0x000f62000c1e1b00 */
[----:B------:R-:W-:-:S04]  /*1290*/  IADD3 R20, R32, 0x80, RZ ;  /* 0x0000008020147810 */ /* 0x000fc80007ffe0ff */
[----:B------:R-:W-:-:S13]  /*12a0*/  ISETP.GE.AND P2, PT, R20, R29, PT ;  /* 0x0000001d1400720c */ /* 0x000fda0003f46270 */
[----:B------:R-:W-:Y:S05]  /*12b0*/  @P2 BRA `(.L_x_163) ;  /* 0x0000007800942947 */ /* 0x000fea0003800000 */
        /* <DEDUP_REMOVED lines=275> */
.L_x_165:
[----:B------:R-:W-:-:S06]  /*23f0*/  IMAD.WIDE.U32 R8, R9, 0x8, R18 ;  /* 0x0000000809087825 */ /* 0x000fcc00078e0012 */
[----:B------:R-:W5:Y:S01]  /*2400*/  LDG.E.64 R8, desc[UR4][R8.64] ;  /* 0x0000000408087981 */ /* 0x000f62000c1e1b00 */
[----:B------:R-:W-:-:S04]  /*2410*/  IADD3 R20, R32, 0x100, RZ ;  /* 0x0000010020147810 */ /* 0x000fc80007ffe0ff */
[----:B------:R-:W-:-:S13]  /*2420*/  ISETP.GE.AND P2, PT, R20, R29, PT ;  /* 0x0000001d1400720c */ /* 0x000fda0003f46270 */
[----:B------:R-:W-:Y:S05]  /*2430*/  @P2 BRA `(.L_x_163) ;  /* 0x0000006800342947 */ /* 0x000fea0003800000 */
        /* <DEDUP_REMOVED lines=275> */
.L_x_166:
[----:B------:R-:W-:-:S06]  /*3570*/  IMAD.WIDE.U32 R14, R15, 0x8, R18 ;  /* 0x000000080f0e7825 */ /* 0x000fcc00078e0012 */
[----:B------:R-:W5:Y:S01]  /*3580*/  LDG.E.64 R14, desc[UR4][R14.64] ;  /* 0x000000040e0e7981 */ /* 0x000f62000c1e1b00 */
[----:B------:R-:W-:-:S04]  /*3590*/  IADD3 R20, R32, 0x180, RZ ;  /* 0x0000018020147810 */ /* 0x000fc80007ffe0ff */
[----:B------:R-:W-:-:S13]  /*35a0*/  ISETP.GE.AND P2, PT, R20, R29, PT ;  /* 0x0000001d1400720c */ /* 0x000fda0003f46270 */
[----:B------:R-:W-:Y:S05]  /*35b0*/  @P2 BRA `(.L_x_163) ;  /* 0x0000005400d42947 */ /* 0x000fea0003800000 */
        /* <DEDUP_REMOVED lines=275> */
.L_x_167:
        /* <DEDUP_REMOVED lines=280> */
.L_x_168:
[----:B------:R-:W-:-:S06]  /*5870*/  IMAD.WIDE.U32 R12, R13, 0x8, R18 ;  /* 0x000000080d0c7825 */ /* 0x000fcc00078e0012 */
[----:B------:R-:W5:Y:S01]  /*5880*/  LDG.E.64 R12, desc[UR4][R12.64] ;  /* 0x000000040c0c7981 */ /* 0x000f62000c1e1b00 */
[----:B------:R-:W-:-:S05]  /*5890*/  VIADD R20, R32, 0x280 ;  /* 0x0000028020147836 */ /* 0x000fca0000000000 */
[----:B------:R-:W-:-:S13]  /*58a0*/  ISETP.GE.AND P2, PT, R20, R29, PT ;  /* 0x0000001d1400720c */ /* 0x000fda0003f46270 */
[----:B------:R-:W-:Y:S05]  /*58b0*/  @P2 BRA `(.L_x_163) ;  /* 0x0000003400142947 */ /* 0x000fea0003800000 */
        /* <DEDUP_REMOVED lines=275> */
.L_x_169:
[----:B------:R-:W-:-:S06]  /*69f0*/  IMAD.WIDE.U32 R4, R5, 0x8, R18 ;  /* 0x0000000805047825 */ /* 0x000fcc00078e0012 */
        /* <DEDUP_REMOVED lines=279> */
.L_x_170:
[----:B------:R-:W-:-:S06]  /*7b70*/  IMAD.WIDE.U32 R10, R11, 0x8, R18 ;  /* 0x000000080b0a7825 */ /* 0x000fcc00078e0012 */
[----:B------:R-:W5:Y:S01]  /*7b80*/  LDG.E.64 R10, desc[UR4][R10.64] ;  /* 0x000000040a0a7981 */ /* 0x000f62000c1e1b00 */
[----:B------:R-:W-:-:S04]  /*7b90*/  IADD3 R22, R32, 0x380, RZ ;  /* 0x0000038020167810 */ /* 0x000fc80007ffe0ff */
[----:B------:R-:W-:-:S13]  /*7ba0*/  ISETP.GE.AND P2, PT, R22, R29, PT ;  /* 0x0000001d1600720c */ /* 0x000fda0003f46270 */
[----:B------:R-:W-:Y:S05]  /*7bb0*/  @P2 BRA `(.L_x_163) ;  /* 0x0000001000542947 */ /* 0x000fea0003800000 */
[----:B------:R-:W-:Y:S01]  /*7bc0*/  HFMA2.MMA R3, -RZ, RZ, 0, 0 ;  /* 0x00000000ff037435 */ /* 0x000fe200000001ff */
[----:B------:R-:W-:Y:S01]  /*7bd0*/  LEA R23, R33, R22, 0xa ;  /* 0x0000001621177211 */ /* 0x000fe200078e50ff */
[----:B------:R-:W-:Y:S09]  /*7be0*/  @!P1 BRA `(.L_x_171) ;  /* 0x0000001000409947 */ /* 0x000ff20003800000 */
        /* <DEDUP_REMOVED lines=272> */
.L_x_171:
[----:B------:R-:W-:-:S06]  /*8cf0*/  IMAD.WIDE.U32 R2, R3, 0x8, R18 ;  /* 0x0000000803027825 */ /* 0x000fcc00078e0012 */
[----:B------:R-:W5:Y:S02]  /*8d00*/  LDG.E.64 R2, desc[UR4][R2.64] ;  /* 0x0000000402027981 */ /* 0x000f64000c1e1b00 */
.L_x_163:
[----:B------:R-:W-:Y:S05]  /*8d10*/  BSYNC B0 ;  /* 0x0000000000007941 */ /* 0x000fea0003800000 */
.L_x_162:
[C---:B------:R-:W-:Y:S01]  /*8d20*/  IADD3 R0, R32.reuse, 0x80, RZ ;  /* 0x0000008020007810 */ /* 0x040fe20007ffe0ff */
[C---:B------:R-:W-:Y:S01]  /*8d30*/  VIADD R18, R32.reuse, 0x100 ;  /* 0x0000010020127836 */ /* 0x040fe20000000000 */
[----:B------:R-:W-:Y:S01]  /*8d40*/  IADD3 R20, R32, 0x180, RZ ;  /* 0x0000018020147810 */ /* 0x000fe20007ffe0ff */
[----:B------:R-:W-:Y:S01]  /*8d50*/  BSSY B0, `(.L_x_172) ;  /* 0x000001a000007945 */ /* 0x000fe20003800000 */
[----:B------:R-:W-:Y:S02]  /*8d60*/  ISETP.GE.AND P6, PT, R0, R29, PT ;  /* 0x0000001d0000720c */ /* 0x000fe40003fc6270 */
[----:B------:R-:W-:Y:S02]  /*8d70*/  CS2R R30, SRZ ;  /* 0x00000000001e7805 */ /* 0x000fe4000001ff00 */
[----:B------:R-:W-:Y:S02]  /*8d80*/  IADD3 R0, R32, 0x200, RZ ;  /* 0x0000020020007810 */ /* 0x000fe40007ffe0ff */
[----:B------:R-:W-:-:S02]  /*8d90*/  CS2R R26, SRZ ;  /* 0x00000000001a7805 */ /* 0x000fc4000001ff00 */
[----:B------:R-:W-:Y:S02]  /*8da0*/  IADD3 R22, R32, 0x280, RZ ;  /* 0x0000028020167810 */ /* 0x000fe40007ffe0ff */
[-C--:B------:R-:W-:Y:S02]  /*8db0*/  ISETP.GE.AND P5, PT, R18, R29.reuse, PT ;  /* 0x0000001d1200720c */ /* 0x080fe40003fa6270 */
[----:B------:R-:W-:Y:S02]  /*8dc0*/  P2R R34, PR, RZ, 0x40 ;  /* 0x00000040ff227803 */ /* 0x000fe40000000000 */
[-C--:B------:R-:W-:Y:S02]  /*8dd0*/  ISETP.GE.AND P1, PT, R20, R29.reuse, PT ;  /* 0x0000001d1400720c */ /* 0x080fe40003f26270 */
[-C--:B------:R-:W-:Y:S02]  /*8de0*/  ISETP.GE.AND P2, PT, R0, R29.reuse, PT ;  /* 0x0000001d0000720c */ /* 0x080fe40003f46270 */
[----:B------:R-:W-:-:S02]  /*8df0*/  ISETP.GE.AND P3, PT, R22, R29, PT ;  /* 0x0000001d1600720c */ /* 0x000fc40003f66270 */
[----:B------:R-:W-:Y:S01]  /*8e00*/  P2R R35, PR, RZ, 0x20 ;  /* 0x00000020ff237803 */ /* 0x000fe20000000000 */
[----:B------:R-:W-:Y:S10]  /*8e10*/  @P0 BRA `(.L_x_173) ;  /* 0x0000000000340947 */ /* 0x000ff40003800000 */
[----:B-----5:R-:W-:-:S13]  /*8e20*/  LOP3.LUT P4, R0, R17, 0x7ff00000, RZ, 0xc0, !PT ;  /* 0x7ff0000011007812 */ /* 0x020fda000788c0ff */
[----:B------:R-:W-:-:S10]  /*8e30*/  @!P4 DMUL R16, R16, 1.80143985094819840000e+16 ;  /* 0x435000001010c828 */ /* 0x000fd40000000000 */
[----:B------:R-:W-:-:S04]  /*8e40*/  @!P4 LOP3.LUT R18, R17, 0x7ff00000, RZ, 0xc0, !PT ;  /* 0x7ff000001112c812 */ /* 0x000fc800078ec0ff */
[----:B------:R-:W-:-:S04]  /*8e50*/  @!P4 IADD3 R0, R18, -0x3600000, RZ ;  /* 0xfca000001200c810 */ /* 0x000fc80007ffe0ff */
[----:B------:R-:W-:-:S13]  /*8e60*/  ISETP.GT.AND P4, PT, R0, 0x7fefffff, PT ;  /* 0x7fefffff0000780c */ /* 0x000fda0003f84270 */
[----:B------:R-:W-:-:S14]  /*8e70*/  DSETP.EQ.OR P4, PT, R16, RZ, P4 ;  /* 0x000000ff1000722a */ /* 0x000fdc0002782400 */
[----:B------:R-:W-:Y:S01]  /*8e80*/  @!P4 LOP3.LUT R26, R17, 0x800fffff, RZ, 0xc0, !PT ;  /* 0x800fffff111ac812 */ /* 0x000fe200078ec0ff */
[----:B------:R-:W-:-:S03]  /*8e90*/  @!P4 VIADD R0, R0, 0xc0200000 ;  /* 0xc02000000000c836 */ /* 0x000fc60000000000 */
[----:B------:R-:W-:Y:S02]  /*8ea0*/  @!P4 LOP3.LUT R27, R26, 0x3fe00000, RZ, 0xfc, !PT ;  /* 0x3fe000001a1bc812 */ /* 0x000fe400078efcff */
[----:B------:R-:W-:Y:S01]  /*8eb0*/  @!P4 MOV R26, R16 ;  /* 0x00000010001ac202 */ /* 0x000fe20000000f00 */
[----:B------:R-:W-:Y:S01]  /*8ec0*/  @P4 DADD R26, R16, R16 ;  /* 0x00000000101a4229 */ /* 0x000fe20000000010 */
[----:B------:R-:W-:Y:S02]  /*8ed0*/  @!P4 SHF.R.S32.HI R30, RZ, 0x14, R0 ;  /* 0x00000014ff1ec819 */ /* 0x000fe40000011400 */
[----:B------:R-:W-:-:S08]  /*8ee0*/  @P4 MOV R30, RZ ;  /* 0x000000ff001e4202 */ /* 0x000fd00000000f00 */
.L_x_173:
[----:B------:R-:W-:Y:S05]  /*8ef0*/  BSYNC B0 ;  /* 0x0000000000007941 */ /* 0x000fea0003800000 */
.L_x_172:
[----:B------:R-:W-:Y:S01]  /*8f00*/  BSSY B0, `(.L_x_174) ;  /* 0x0000010000007945 */ /* 0x000fe20003800000 */
[----:B------:R-:W-:Y:S02]  /*8f10*/  CS2R R24, SRZ ;  /* 0x0000000000187805 */ /* 0x000fe4000001ff00 */
[----:B------:R-:W-:Y:S01]  /*8f20*/  CS2R R22, SRZ ;  /* 0x0000000000167805 */ /* 0x000fe2000001ff00 */
[----:B------:R-:W-:Y:S06]  /*8f30*/  @P6 BRA `(.L_x_175) ;  /* 0x0000000000306947 */ /* 0x000fec0003800000 */
[----:B-----5:R-:W-:-:S13]  /*8f40*/  LOP3.LUT P4, R0, R9, 0x7ff00000, RZ, 0xc0, !PT ;  /* 0x7ff0000009007812 */ /* 0x020fda000788c0ff */
[----:B------:R-:W-:-:S10]  /*8f50*/  @!P4 DMUL R8, R8, 1.80143985094819840000e+16 ;  /* 0x435000000808c828 */ /* 0x000fd40000000000 */
[----:B------:R-:W-:-:S04]  /*8f60*/  @!P4 LOP3.LUT R16, R9, 0x7ff00000, RZ, 0xc0, !PT ;  /* 0x7ff000000910c812 */ /* 0x000fc800078ec0ff */
[----:B------:R-:W-:-:S04]  /*8f70*/  @!P4 IADD3 R0, R16, -0x3600000, RZ ;  /* 0xfca000001000c810 */ /* 0x000fc80007ffe0ff */
[----:B------:R-:W-:-:S13]  /*8f80*/  ISETP.GT.AND P4, PT, R0, 0x7fefffff, PT ;  /* 0x7fefffff0000780c */ /* 0x000fda0003f84270 */
[----:B------:R-:W-:-:S14]  /*8f90*/  DSETP.EQ.OR P4, PT, R8, RZ, P4 ;  /* 0x000000ff0800722a */ /* 0x000fdc0002782400 */
[----:B------:R-:W-:Y:S02]  /*8fa0*/  @!P4 LOP3.LUT R22, R9, 0x800fffff, RZ, 0xc0, !PT ;  /* 0x800fffff0916c812 */ /* 0x000fe400078ec0ff */
[----:B------:R-:W-:Y:S02]  /*8fb0*/  @!P4 IADD3 R0, R0, -0x3fe00000, RZ ;  /* 0xc02000000000c810 */ /* 0x000fe40007ffe0ff */
[----:B------:R-:W-:Y:S01]  /*8fc0*/  @!P4 LOP3.LUT R23, R22, 0x3fe00000, RZ, 0xfc, !PT ;  /* 0x3fe000001617c812 */ /* 0x000fe200078efcff */
[----:B------:R-:W-:Y:S01]  /*8fd0*/  @!P4 IMAD.MOV.U32 R22, RZ, RZ, R8 ;  /* 0x000000ffff16c224 */ /* 0x000fe200078e0008 */
[----:B------:R-:W-:Y:S01]  /*8fe0*/  @P4 DADD R22, R8, R8 ;  /* 0x0000000008164229 */ /* 0x000fe20000000008 */
[----:B------:R-:W-:-:S10]  /*8ff0*/  @!P4 SHF.R.S32.HI R31, RZ, 0x14, R0 ;  /* 0x00000014ff1fc819 */ /* 0x000fd40000011400 */
.L_x_175:
[----:B------:R-:W-:Y:S05]  /*9000*/  BSYNC B0 ;  /* 0x0000000000007941 */ /* 0x000fea0003800000 */
.L_x_174:
[----:B------:R-:W-:Y:S01]  /*9010*/  BSSY B0, `(.L_x_176) ;  /* 0x0000010000007945 */ /* 0x000fe20003800000 */
[----:B-----5:R-:W-:-:S03]  /*9020*/  CS2R R8, SRZ ;  /* 0x0000000000087805 */ /* 0x020fc6000001ff00 */
[----:B------:R-:W-:Y:S05]  /*9030*/  @P5 BRA `(.L_x_177) ;  /* 0x0000000000345947 */ /* 0x000fea0003800000 */
[----:B------:R-:W-:-:S13]  /*9040*/  LOP3.LUT P4, R0, R15, 0x7ff00000, RZ, 0xc0, !PT ;  /* 0x7ff000000f007812 */ /* 0x000fda000788c0ff */
[----:B------:R-:W-:-:S10]  /*9050*/  @!P4 DMUL R14, R14, 1.80143985094819840000e+16 ;  /* 0x435000000e0ec828 */ /* 0x000fd40000000000 */
[----:B------:R-:W-:-:S04]  /*9060*/  @!P4 LOP3.LUT R8, R15, 0x7ff00000, RZ, 0xc0, !PT ;  /* 0x7ff000000f08c812 */ /* 0x000fc800078ec0ff */
[----:B------:R-:W-:-:S04]  /*9070*/  @!P4 IADD3 R0, R8, -0x3600000, RZ ;  /* 0xfca000000800c810 */ /* 0x000fc80007ffe0ff */
[----:B------:R-:W-:-:S13]  /*9080*/  ISETP.GT.AND P4, PT, R0, 0x7fefffff, PT ;  /* 0x7fefffff0000780c */ /* 0x000fda0003f84270 */
[----:B------:R-:W-:-:S14]  /*9090*/  DSETP.EQ.OR P4, PT, R14, RZ, P4 ;  /* 0x000000ff0e00722a */ /* 0x000fdc0002782400 */
[----:B------:R-:W-:Y:S02]  /*90a0*/  @!P4 LOP3.LUT R24, R15, 0x800fffff, RZ, 0xc0, !PT ;  /* 0x800fffff0f18c812 */ /* 0x000fe400078ec0ff */
[----:B------:R-:W-:Y:S02]  /*90b0*/  @!P4 IADD3 R0, R0, -0x3fe00000, RZ ;  /* 0xc02000000000c810 */ /* 0x000fe40007ffe0ff */
[----:B------:R-:W-:Y:S02]  /*90c0*/  @!P4 LOP3.LUT R25, R24, 0x3fe00000, RZ, 0xfc, !PT ;  /* 0x3fe000001819c812 */ /* 0x000fe400078efcff */
[----:B------:R-:W-:Y:S01]  /*90d0*/  @!P4 MOV R24, R14 ;  /* 0x0000000e0018c202 */ /* 0x000fe20000000f00 */
[----:B------:R-:W-:Y:S01]  /*90e0*/  @P4 DADD R24, R14, R14 ;  /* 0x000000000e184229 */ /* 0x000fe2000000000e */
[----:B------:R-:W-:Y:S02]  /*90f0*/  @!P4 SHF.R.S32.HI R8, RZ, 0x14, R0 ;  /* 0x00000014ff08c819 */ /* 0x000fe40000011400 */
[----:B------:R-:W-:-:S08]  /*9100*/  @P4 MOV R8, RZ ;  /* 0x000000ff00084202 */ /* 0x000fd00000000f00 */
.L_x_177:
[----:B------:R-:W-:Y:S05]  /*9110*/  BSYNC B0 ;  /* 0x0000000000007941 */ /* 0x000fea0003800000 */
.L_x_176:
[----:B------:R-:W-:Y:S01]  /*9120*/  BSSY B0, `(.L_x_178) ;  /* 0x0000010000007945 */ /* 0x000fe20003800000 */
[----:B------:R-:W-:Y:S02]  /*9130*/  CS2R R20, SRZ ;  /* 0x0000000000147805 */ /* 0x000fe4000001ff00 */
[----:B------:R-:W-:Y:S01]  /*9140*/  CS2R R18, SRZ ;  /* 0x0000000000127805 */ /* 0x000fe2000001ff00 */
[----:B------:R-:W-:Y:S06]  /*9150*/  @P1 BRA `(.L_x_179) ;  /* 0x0000000000301947 */ /* 0x000fec0003800000 */
[----:B------:R-:W-:-:S13]  /*9160*/  LOP3.LUT P4, R0, R7, 0x7ff00000, RZ, 0xc0, !PT ;  /* 0x7ff0000007007812 */ /* 0x000fda000788c0ff */
[----:B------:R-:W-:-:S10]  /*9170*/  @!P4 DMUL R6, R6, 1.80143985094819840000e+16 ;  /* 0x435000000606c828 */ /* 0x000fd40000000000 */
[----:B------:R-:W-:-:S05]  /*9180*/  @!P4 LOP3.LUT R14, R7, 0x7ff00000, RZ, 0xc0, !PT ;  /* 0x7ff00000070ec812 */ /* 0x000fca00078ec0ff */
[----:B------:R-:W-:-:S05]  /*9190*/  @!P4 VIADD R0, R14, 0xfca00000 ;  /* 0xfca000000e00c836 */ /* 0x000fca0000000000 */
[----:B------:R-:W-:-:S13]  /*91a0*/  ISETP.GT.AND P4, PT, R0, 0x7fefffff, PT ;  /* 0x7fefffff0000780c */ /* 0x000fda0003f84270 */
[----:B------:R-:W-:-:S14]  /*91b0*/  DSETP.EQ.OR P4, PT, R6, RZ, P4 ;  /* 0x000000ff0600722a */ /* 0x000fdc0002782400 */
[----:B------:R-:W-:Y:S02]  /*91c0*/  @!P4 LOP3.LUT R18, R7, 0x800fffff, RZ, 0xc0, !PT ;  /* 0x800fffff0712c812 */ /* 0x000fe400078ec0ff */
[----:B------:R-:W-:Y:S02]  /*91d0*/  @!P4 IADD3 R0, R0, -0x3fe00000, RZ ;  /* 0xc02000000000c810 */ /* 0x000fe40007ffe0ff */
[----:B------:R-:W-:Y:S02]  /*91e0*/  @!P4 LOP3.LUT R19, R18, 0x3fe00000, RZ, 0xfc, !PT ;  /* 0x3fe000001213c812 */ /* 0x000fe400078efcff */
[----:B------:R-:W-:Y:S01]  /*91f0*/  @!P4 MOV R18, R6 ;  /* 0x000000060012c202 */ /* 0x000fe20000000f00 */
[----:B------:R-:W-:Y:S01]  /*9200*/  @P4 DADD R18, R6, R6 ;  /* 0x0000000006124229 */ /* 0x000fe20000000006 */
[----:B------:R-:W-:-:S10]  /*9210*/  @!P4 SHF.R.S32.HI R9, RZ, 0x14, R0 ;  /* 0x00000014ff09c819 */ /* 0x000fd40000011400 */
.L_x_179:
[----:B------:R-:W-:Y:S05]  /*9220*/  BSYNC B0 ;  /* 0x0000000000007941 */ /* 0x000fea0003800000 */
.L_x_178:
[----:B------:R-:W-:Y:S01]  /*9230*/  BSSY B0, `(.L_x_180) ;  /* 0x0000011000007945 */ /* 0x000fe20003800000 */
[----:B------:R-:W-:Y:S02]  /*9240*/  CS2R R6, SRZ ;  /* 0x0000000000067805 */ /* 0x000fe4000001ff00 */
[----:B------:R-:W-:Y:S01]  /*9250*/  IADD3 R0, R32, 0x300, RZ ;  /* 0x0000030020007810 */ /* 0x000fe20007ffe0ff */
[----:B------:R-:W-:Y:S06]  /*9260*/  @P2 BRA `(.L_x_181) ;  /* 0x0000000000342947 */ /* 0x000fec0003800000 */
[----:B------:R-:W-:-:S13]  /*9270*/  LOP3.LUT P4, R6, R13, 0x7ff00000, RZ, 0xc0, !PT ;  /* 0x7ff000000d067812 */ /* 0x000fda000788c0ff */
        /* <DEDUP_REMOVED lines=12> */
.L_x_181:
[----:B------:R-:W-:Y:S05]  /*9340*/  BSYNC B0 ;  /* 0x0000000000007941 */ /* 0x000fea0003800000 */
.L_x_180:
[----:B------:R-:W-:Y:S01]  /*9350*/  BSSY B0, `(.L_x_182) ;  /* 0x0000011000007945 */ /* 0x000fe20003800000 */
[----:B------:R-:W-:Y:S02]  /*9360*/  CS2R R16, SRZ ;  /* 0x0000000000107805 */ /* 0x000fe4000001ff00 */
[----:B------:R-:W-:Y:S01]  /*9370*/  CS2R R14, SRZ ;  /* 0x00000000000e7805 */ /* 0x000fe2000001ff00 */
[----:B------:R-:W-:Y:S06]  /*9380*/  @P3 BRA `(.L_x_183) ;  /* 0x0000000000343947 */ /* 0x000fec0003800000 */
        /* <DEDUP_REMOVED lines=11> */
[----:B------:R-:W-:Y:S02]  /*9440*/  @!P4 SHF.R.S32.HI R7, RZ, 0x14, R7 ;  /* 0x00000014ff07c819 */ /* 0x000fe40000011407 */
[----:B------:R-:W-:-:S08]  /*9450*/  @P4 MOV R7, RZ ;  /* 0x000000ff00074202 */ /* 0x000fd00000000f00 */
.L_x_183:
[----:B------:R-:W-:Y:S05]  /*9460*/  BSYNC B0 ;  /* 0x0000000000007941 */ /* 0x000fea0003800000 */
.L_x_182:
[----:B------:R-:W-:Y:S01]  /*9470*/  ISETP.GE.AND P4, PT, R0, R29, PT ;  /* 0x0000001d0000720c */ /* 0x000fe20003f86270 */
[----:B------:R-:W-:Y:S01]  /*9480*/  BSSY B0, `(.L_x_184) ;  /* 0x0000011000007945 */ /* 0x000fe20003800000 */
[----:B------:R-:W-:Y:S02]  /*9490*/  CS2R R4, SRZ ;  /* 0x0000000000047805 */ /* 0x000fe4000001ff00 */
[----:B------:R-:W-:-:S09]  /*94a0*/  IADD3 R0, R32, 0x380, RZ ;  /* 0x0000038020007810 */ /* 0x000fd20007ffe0ff */
        /* <DEDUP_REMOVED lines=14> */
.L_x_185:
[----:B------:R-:W-:Y:S05]  /*9590*/  BSYNC B0 ;  /* 0x0000000000007941 */ /* 0x000fea0003800000 */
.L_x_184:
[----:B------:R-:W-:Y:S01]  /*95a0*/  ISETP.GE.AND P5, PT, R0, R29, PT ;  /* 0x0000001d0000720c */ /* 0x000fe20003fa6270 */
[----:B------:R-:W-:Y:S01]  /*95b0*/  BSSY B0, `(.L_x_186) ;  /* 0x000000f000007945 */ /* 0x000fe20003800000 */
[----:B------:R-:W-:-:S11]  /*95c0*/  CS2R R12, SRZ ;  /* 0x00000000000c7805 */ /* 0x000fd6000001ff00 */
        /* <DEDUP_REMOVED lines=13> */
.L_x_187:
[----:B------:R-:W-:Y:S05]  /*96a0*/  BSYNC B0 ;  /* 0x0000000000007941 */ /* 0x000fea0003800000 */
.L_x_186:
[----:B------:R-:W-:Y:S05]  /*96b0*/  @P0 EXIT ;  /* 0x000000000000094d */ /* 0x000fea0003800000 */
[----:B------:R-:W0:Y:S01]  /*96c0*/  LDC R3, c[0x0][0x3cc] ;  /* 0x0000f300ff037b82 */ /* 0x000e220000000800 */
[----:B------:R-:W-:Y:S01]  /*96d0*/  IMAD.MOV.U32 R2, RZ, RZ, RZ ;  /* 0x000000ffff027224 */ /* 0x000fe200078e00ff */
[----:B------:R-:W-:Y:S02]  /*96e0*/  MOV R0, RZ ;  /* 0x000000ff00007202 */ /* 0x000fe40000000f00 */
[----:B0-----:R-:W-:-:S13]  /*96f0*/  ISETP.NE.AND P6, PT, R3, RZ, PT ;  /* 0x000000ff0300720c */ /* 0x001fda0003fc5270 */
[----:B------:R-:W-:Y:S05]  /*9700*/  @!P6 BRA `(.L_x_188) ;  /* 0x000000140010e947 */ /* 0x000fea0003800000 */
[----:B------:R-:W-:Y:S01]  /*9710*/  HFMA2.MMA R28, -RZ, RZ, 0, 0 ;  /* 0x00000000ff1c7435 */ /* 0x000fe200000001ff */
[----:B------:R-:W-:Y:S01]  /*9720*/  LEA R29, R33, R32, 0xa ;  /* 0x00000020211d7211 */ /* 0x000fe200078e50ff */
[----:B------:R-:W-:Y:S01]  /*9730*/  ULDC.64 UR8, c[0x0][0x3d0] ;  /* 0x0000f40000087ab9 */ /* 0x000fe20000000a00 */
[----:B------:R-:W-:Y:S01]  /*9740*/  ULDC UR6, c[0x0][0x3d8] ;  /* 0x0000f60000067ab9 */ /* 0x000fe20000000800 */
[----:B------:R-:W-:Y:S01]  /*9750*/  ISETP.NE.AND P0, PT, R3, 0x1, PT ;  /* 0x000000010300780c */ /* 0x000fe20003f05270 */
[----:B------:R-:W-:-:S05]  /*9760*/  ULDC UR7, c[0x0][0x500] ;  /* 0x0001400000077ab9 */ /* 0x000fca0000000800 */
        /* <DEDUP_REMOVED lines=318> */
.L_x_188:
[----:B------:R-:W0:Y:S01]  /*ab50*/  LDC.64 R28, c[0x0][0x220] ;  /* 0x00008800ff1c7b82 */ /* 0x000e220000000a00 */
[----:B------:R-:W-:-:S07]  /*ab60*/  ISETP.NE.AND P0, PT, R34, RZ, PT ;  /* 0x000000ff2200720c */ /* 0x000fce0003f05270 */
[----:B------:R-:W1:Y:S01]  /*ab70*/  LDC.64 R10, c[0x0][0x228] ;  /* 0x00008a00ff0a7b82 */ /* 0x000e620000000a00 */
[----:B0-----:R-:W-:-:S05]  /*ab80*/  IMAD.WIDE.U32 R36, R2, 0x8, R28 ;  /* 0x0000000802247825 */ /* 0x001fca00078e001c */
[----:B------:R1:W-:Y:S02]  /*ab90*/  STG.E.64 desc[UR4][R36.64], R26 ;  /* 0x0000001a24007986 */ /* 0x0003e4000c101b04 */
[----:B-1----:R-:W-:-:S05]  /*aba0*/  IMAD.WIDE.U32 R26, R0, 0x4, R10 ;  /* 0x00000004001a7825 */ /* 0x002fca00078e000a */
[----:B------:R0:W-:Y:S01]  /*abb0*/  STG.E desc[UR4][R26.64], R30 ;  /* 0x0000001e1a007986 */ /* 0x0001e2000c101904 */
[----:B------:R-:W-:Y:S05]  /*abc0*/  @P0 EXIT ;  /* 0x000000000000094d */ /* 0x000fea0003800000 */
[----:B------:R-:W-:Y:S01]  /*abd0*/  HFMA2.MMA R0, -RZ, RZ, 0, 0 ;  /* 0x00000000ff007435 */ /* 0x000fe200000001ff */
[----:B------:R-:W-:Y:S01]  /*abe0*/  MOV R2, RZ ;  /* 0x000000ff00027202 */ /* 0x000fe20000000f00 */
[----:B------:R-:W-:Y:S09]  /*abf0*/  @!P6 BRA `(.L_x_189) ;  /* 0x000000140014e947 */ /* 0x000ff20003800000 */
[----:B0-----:R-:W-:Y:S01]  /*ac00*/  IMAD R26, R33, 0x400, R32 ;  /* 0x00000400211a7824 */ /* 0x001fe200078e0220 */
        /* <DEDUP_REMOVED lines=324> */
.L_x_189:
[----:B------:R-:W-:Y:S01]  /*c050*/  ISETP.NE.AND P0, PT, R35, RZ, PT ;  /* 0x000000ff2300720c */ /* 0x000fe20003f05270 */
[----:B0-----:R-:W-:-:S04]  /*c060*/  IMAD.WIDE.U32 R26, R2, 0x8, R28 ;  /* 0x00000008021a7825 */ /* 0x001fc800078e001c */
[----:B------:R-:W-:Y:S01]  /*c070*/  IMAD.WIDE.U32 R34, R0, 0x4, R10 ;  /* 0x0000000400227825 */ /* 0x000fe200078e000a */
[----:B------:R0:W-:Y:S04]  /*c080*/  STG.E.64 desc[UR4][R26.64], R22 ;  /* 0x000000161a007986 */ /* 0x0001e8000c101b04 */
        /* <DEDUP_REMOVED lines=330> */
.L_x_190:
[----:B------:R-:W-:-:S04]  /*d530*/  IMAD.WIDE.U32 R22, R35, 0x8, R28 ;  /* 0x0000000823167825 */ /* 0x000fc800078e001c */
[----:B------:R-:W-:Y:S01]  /*d540*/  IMAD.WIDE.U32 R26, R31, 0x4, R10 ;  /* 0x000000041f1a7825 */ /* 0x000fe200078e000a */
[----:B------:R0:W-:Y:S04]  /*d550*/  STG.E.64 desc[UR4][R22.64], R24 ;  /* 0x0000001816007986 */ /* 0x0001e8000c101b04 */
        /* <DEDUP_REMOVED lines=330> */
.L_x_191:
[----:B------:R-:W-:-:S04]  /*ea00*/  IMAD.WIDE.U32 R24, R31, 0x8, R28 ;  /* 0x000000081f187825 */ /* 0x000fc800078e001c */
[----:B------:R-:W-:Y:S01]  /*ea10*/  IMAD.WIDE.U32 R22, R23, 0x4, R10 ;  /* 0x0000000417167825 */ /* 0x000fe200078e000a */
[----:B------:R0:W-:Y:S04]  /*ea20*/  STG.E.64 desc[UR4][R24.64], R18 ;  /* 0x0000001218007986 */ /* 0x0001e8000c101b04 */
        /* <DEDUP_REMOVED lines=330> */
.L_x_192:
        /* <DEDUP_REMOVED lines=333> */
.L_x_193:
        /* <DEDUP_REMOVED lines=333> */
.L_x_194:
        /* <DEDUP_REMOVED lines=333> */
.L_x_195:
[----:B------:R-:W-:-:S04]  /*13d40*/  IMAD.WIDE.U32 R28, R9, 0x8, R28 ;  /* 0x00000008091c7825 */ /* 0x000fc800078e001c */
[----:B------:R-:W-:Y:S01]  /*13d50*/  IMAD.WIDE.U32 R10, R7, 0x4, R10 ;  /* 0x00000004070a7825 */ /* 0x000fe200078e000a */
[----:B------:R-:W-:Y:S04]  /*13d60*/  STG.E.64 desc[UR4][R28.64], R12 ;  /* 0x0000000c1c007986 */ /* 0x000fe8000c101b04 */
[----:B------:R-:W-:Y:S01]  /*13d70*/  STG.E desc[UR4][R10.64], R5 ;  /* 0x000000050a007986 */ /* 0x000fe2000c101904 */
[----:B------:R-:W-:Y:S05]  /*13d80*/  EXIT ;  /* 0x000000000000794d */ /* 0x000fea0003800000 */
.L_x_196:
        /* <DEDUP_REMOVED lines=15> */
.L_x_36093:


//--------------------- .text._ZN2at6native50_GLOBAL__N__650009b6_17_UnaryOpsKernel_cu_bd823bfe45unrolled_elementwise_kernel_for_multi_outputsILi2EZZZNS0_17frexp_kernel_cudaERNS_18TensorIteratorBaseEENKUlvE_clEvENKUlvE_clEvEUldE_St5arrayIPcLm3EE23TrivialOffsetCalculatorILi1EjESB_ILi2EjEEEviT0_T1_T2_T3_ --------------------------
	.section	.text._ZN2at6native50_GLOBAL__N__650009b6_17_UnaryOpsKernel_cu_bd823bfe45unrolled_elementwise_kernel_for_multi_outputsILi2EZZZNS0_17frexp_kernel_cudaERNS_18TensorIteratorBaseEENKUlvE_clEvENKUlvE_clEvEUldE_St5arrayIPcLm3EE23TrivialOffsetCalculatorILi1EjESB_ILi2EjEEEviT0_T1_T2_T3_,"ax",@progbits
	.align	128
.text._ZN2at6native50_GLOBAL__N__650009b6_17_UnaryOpsKernel_cu_bd823bfe45unrolled_elementwise_kernel_for_multi_outputsILi2EZZZNS0_17frexp_kernel_cudaERNS_18TensorIteratorBaseEENKUlvE_clEvENKUlvE_clEvEUldE_St5arrayIPcLm3EE23TrivialOffsetCalculatorILi1EjESB_ILi2EjEEEviT0_T1_T2_T3_:
        .type           _ZN2at6native50_GLOBAL__N__650009b6_17_UnaryOpsKernel_cu_bd823bfe45unrolled_elementwise_kernel_for_multi_outputsILi2EZZZNS0_17frexp_kernel_cudaERNS_18TensorIteratorBaseEENKUlvE_clEvENKUlvE_clEvEUldE_St5arrayIPcLm3EE23TrivialOffsetCalculatorILi1EjESB_ILi2EjEEEviT0_T1_T2_T3_,@function
        .size           _ZN2at6native50_GLOBAL__N__650009b6_17_UnaryOpsKernel_cu_bd823bfe45unrolled_elementwise_kernel_for_multi_outputsILi2EZZZNS0_17frexp_kernel_cudaERNS_18TensorIteratorBaseEENKUlvE_clEvENKUlvE_clEvEUldE_St5arrayIPcLm3EE23TrivialOffsetCalculatorILi1EjESB_ILi2EjEEEviT0_T1_T2_T3_,(.L_x_36094 - _ZN2at6native50_GLOBAL__N__650009b6_17_UnaryOpsKernel_cu_bd823bfe45unrolled_elementwise_kernel_for_multi_outputsILi2EZZZNS0_17frexp_kernel_cudaERNS_18TensorIteratorBaseEENKUlvE_clEvENKUlvE_clEvEUldE_St5arrayIPcLm3EE23TrivialOffsetCalculatorILi1EjESB_ILi2EjEEEviT0_T1_T2_T3_)
        .other          _ZN2at6native50_GLOBAL__N__650009b6_17_UnaryOpsKernel_cu_bd823bfe45unrolled_elementwise_kernel_for_multi_outputsILi2EZZZNS0_17frexp_kernel_cudaERNS_18TensorIteratorBaseEENKUlvE_clEvENKUlvE_clEvEUldE_St5arrayIPcLm3EE23TrivialOffsetCalculatorILi1EjESB_ILi2EjEEEviT0_T1_T2_T3_,@"STO_CUDA_ENTRY STV_DEFAULT"
_ZN2at6native50_GLOBAL__N__650009b6_17_UnaryOpsKernel_cu_bd823bfe45unrolled_elementwise_kernel_for_multi_outputsILi2EZZZNS0_17frexp_kernel_cudaERNS_18TensorIteratorBaseEENKUlvE_clEvENKUlvE_clEvEUldE_St5arrayIPcLm3EE23TrivialOffsetCalculatorILi1EjESB_ILi2EjEEEviT0_T1_T2_T3_:
        /* <DEDUP_REMOVED lines=13> */
[----:B------:R-:W-:Y:S02]  /*00d0*/  CS2R R16, SRZ ;  /* 0x0000000000107805 */ /* 0x000fe4000001ff00 */
[----:B------:R-:W-:Y:S01]  /*00e0*/  CS2R R8, SRZ ;  /* 0x0000000000087805 */ /* 0x000fe2000001ff00 */
[----:B0-----:R-:W-:-:S05]  /*00f0*/  IMAD R31, R29, -0x400, R0 ;  /* 0xfffffc001d1f7824 */ /* 0x001fca00078e0200 */
[----:B-1----:R-:W-:-:S13]  /*0100*/  ISETP.GE.AND P0, PT, R28, R31, PT ;  /* 0x0000001f1c00720c */ /* 0x002fda0003f06270 */
[----:B------:R-:W-:Y:S05]  /*0110*/  @P0 BRA `(.L_x_198) ;  /* 0x0000000000b40947 */ /* 0x000fea0003800000 */
[----:B------:R-:W0:Y:S01]  /*0120*/  LDC.64 R4, c[0x0][0x230] ;  /* 0x00008c00ff047b82 */ /* 0x000e220000000a00 */
[----:B------:R-:W-:-:S04]  /*0130*/  IMAD R21, R29, 0x400, R28 ;  /* 0x000004001d157824 */ /* 0x000fc800078e021c */
[----:B0-----:R-:W-:-:S06]  /*0140*/  IMAD.WIDE.U32 R2, R21, 0x8, R4 ;  /* 0x0000000815027825 */ /* 0x001fcc00078e0004 */
[----:B------:R-:W5:Y:S01]  /*0150*/  LDG.E.64 R2, desc[UR4][R2.64] ;  /* 0x0000000402027981 */ /* 0x000f62000c1e1b00 */
[----:B------:R-:W-:-:S05]  /*0160*/  VIADD R0, R28, 0x80 ;  /* 0x000000801c007836 */ /* 0x000fca0000000000 */
[----:B------:R-:W-:-:S13]  /*0170*/  ISETP.GE.AND P1, PT, R0, R31, PT ;  /* 0x0000001f0000720c */ /* 0x000fda0003f26270 */
[----:B------:R-:W-:Y:S05]  /*0180*/  @P1 BRA `(.L_x_198) ;  /* 0x0000000000981947 */ /* 0x000fea0003800000 */
[----:B------:R-:W-:-:S04]  /*0190*/  VIADD R9, R21, 0x80 ;  /* 0x0000008015097836 */ /* 0x000fc80000000000 */
[----:B------:R-:W-:-:S06]  /*01a0*/  IMAD.WIDE.U32 R8, R9, 0x8, R4 ;  /* 0x0000000809087825 */ /* 0x000fcc00078e0004 */
        /* <DEDUP_REMOVED lines=28> */
[----:B------:R-:W-:Y:S02]  /*0370*/  VIADD R0, R28, 0x380 ;  /* 0x000003801c007836 */ /* 0x000fe40000000000 */
[----:B------:R-:W-:-:S03]  /*0380*/  VIADD R15, R21, 0x300 ;  /* 0x00000300150f7836 */ /* 0x000fc60000000000 */
[----:B------:R-:W-:Y:S01]  /*0390*/  ISETP.GE.AND P1, PT, R0, R31, PT ;  /* 0x0000001f0000720c */ /* 0x000fe20003f26270 */
[----:B------:R-:W-:-:S06]  /*03a0*/  IMAD.WIDE.U32 R14, R15, 0x8, R4 ;  /* 0x000000080f0e7825 */ /* 0x000fcc00078e0004 */
[----:B------:R-:W5:Y:S06]  /*03b0*/  LDG.E.64 R14, desc[UR4][R14.64] ;  /* 0x000000040e0e7981 */ /* 0x000f6c000c1e1b00 */
[----:B------:R-:W-:-:S04]  /*03c0*/  @!P1 VIADD R21, R21, 0x380 ;  /* 0x0000038015159836 */ /* 0x000fc80000000000 */
[----:B------:R-:W-:-:S05]  /*03d0*/  @!P1 IMAD.WIDE.U32 R4, R21, 0x8, R4 ;  /* 0x0000000815049825 */ /* 0x000fca00078e0004 */
[----:B------:R0:W5:Y:S02]  /*03e0*/  @!P1 LDG.E.64 R18, desc[UR4][R4.64] ;  /* 0x0000000404129981 */ /* 0x000164000c1e1b00 */
.L_x_198:
[----:B------:R-:W-:Y:S05]  /*03f0*/  BSYNC B0 ;  /* 0x0000000000007941 */ /* 0x000fea0003800000 */
.L_x_197:
[C---:B------:R-:W-:Y:S01]  /*0400*/  VIADD R0, R28.reuse, 0x80 ;  /* 0x000000801c007836 */ /* 0x040fe20000000000 */
[C---:B0-----:R-:W-:Y:S01]  /*0410*/  IADD3 R4, R28.reuse, 0x100, RZ ;  /* 0x000001001c047810 */ /* 0x041fe20007ffe0ff */
[----:B------:R-:W-:Y:S01]  /*0420*/  VIADD R20, R28, 0x180 ;  /* 0x000001801c147836 */ /* 0x000fe20000000000 */
[----:B------:R-:W-:Y:S01]  /*0430*/  BSSY B0, `(.L_x_199) ;  /* 0x0000016000007945 */ /* 0x000fe20003800000 */
[----:B------:R-:W-:Y:S01]  /*0440*/  IMAD.MOV.U32 R24, RZ, RZ, RZ ;  /* 0x000000ffff187224 */ /* 0x000fe200078e00ff */
[-C--:B------:R-:W-:Y:S01]  /*0450*/  ISETP.GE.AND P4, PT, R0, R31.reuse, PT ;  /* 0x0000001f0000720c */ /* 0x080fe20003f86270 */
[----:B------:R-:W-:Y:S01]  /*0460*/  IMAD.MOV.U32 R23, RZ, RZ, RZ ;  /* 0x000000ffff177224 */ /* 0x000fe200078e00ff */
[-C--:B------:R-:W-:Y:S02]  /*0470*/  ISETP.GE.AND P3, PT, R4, R31.reuse, PT ;  /* 0x0000001f0400720c */ /* 0x080fe40003f66270 */
[----:B------:R-:W-:Y:S02]  /*0480*/  ISETP.GE.AND P1, PT, R20, R31, PT ;  /* 0x0000001f1400720c */ /* 0x000fe40003f26270 */
[----:B------:R-:W-:-:S02]  /*0490*/  P2R R30, PR, RZ, 0x10 ;  /* 0x00000010ff1e7803 */ /* 0x000fc40000000000 */
[----:B------:R-:W-:Y:S01]  /*04a0*/  P2R R25, PR, RZ, 0x8 ;  /* 0x00000008ff197803 */ /* 0x000fe20000000000 */
[----:B------:R-:W-:Y:S08]  /*04b0*/  @P0 BRA `(.L_x_200) ;  /* 0x0000000000340947 */ /* 0x000ff00003800000 */
[----:B-----5:R-:W-:-:S13]  /*04c0*/  LOP3.LUT P2, R0, R3, 0x7ff00000, RZ, 0xc0, !PT ;  /* 0x7ff0000003007812 */ /* 0x020fda000784c0ff */
[----:B------:R-:W-:-:S10]  /*04d0*/  @!P2 DMUL R2, R2, 1.80143985094819840000e+16 ;  /* 0x435000000202a828 */ /* 0x000fd40000000000 */
[----:B------:R-:W-:-:S05]  /*04e0*/  @!P2 LOP3.LUT R4, R3, 0x7ff00000, RZ, 0xc0, !PT ;  /* 0x7ff000000304a812 */ /* 0x000fca00078ec0ff */
[----:B------:R-:W-:-:S05]  /*04f0*/  @!P2 VIADD R0, R4, 0xfca00000 ;  /* 0xfca000000400a836 */ /* 0x000fca0000000000 */
[----:B------:R-:W-:-:S13]  /*0500*/  ISETP.GT.AND P2, PT, R0, 0x7fefffff, PT ;  /* 0x7fefffff0000780c */ /* 0x000fda0003f44270 */
[----:B------:R-:W-:-:S14]  /*0510*/  DSETP.EQ.OR P2, PT, R2, RZ, P2 ;  /* 0x000000ff0200722a */ /* 0x000fdc0001742400 */
[----:B------:R-:W-:Y:S01]  /*0520*/  @!P2 LOP3.LUT R16, R3, 0x800fffff, RZ, 0xc0, !PT ;  /* 0x800fffff0310a812 */ /* 0x000fe200078ec0ff */
[----:B------:R-:W-:-:S03]  /*0530*/  @!P2 VIADD R0, R0, 0xc0200000 ;  /* 0xc02000000000a836 */ /* 0x000fc60000000000 */
[----:B------:R-:W-:Y:S01]  /*0540*/  @!P2 LOP3.LUT R17, R16, 0x3fe00000, RZ, 0xfc, !PT ;  /* 0x3fe000001011a812 */ /* 0x000fe200078efcff */
[----:B------:R-:W-:Y:S01]  /*0550*/  @!P2 IMAD.MOV.U32 R16, RZ, RZ, R2 ;  /* 0x000000ffff10a224 */ /* 0x000fe200078e0002 */
[----:B------:R-:W-:Y:S01]  /*0560*/  @P2 DADD R16, R2, R2 ;  /* 0x0000000002102229 */ /* 0x000fe20000000002 */
[----:B------:R-:W-:Y:S01]  /*0570*/  @!P2 SHF.R.S32.HI R23, RZ, 0x14, R0 ;  /* 0x00000014ff17a819 */ /* 0x000fe20000011400 */
[----:B------:R-:W-:-:S09]  /*0580*/  @P2 IMAD.MOV.U32 R23, RZ, RZ, RZ ;  /* 0x000000ffff172224 */ /* 0x000fd200078e00ff */
.L_x_200:
[----:B------:R-:W-:Y:S05]  /*0590*/  BSYNC B0 ;  /* 0x0000000000007941 */ /* 0x000fea0003800000 */
.L_x_199:
[----:B------:R-:W-:Y:S01]  /*05a0*/  BSSY B0, `(.L_x_201) ;  /* 0x0000010000007945 */ /* 0x000fe20003800000 */
[----:B-----5:R-:W-:Y:S02]  /*05b0*/  CS2R R2, SRZ ;  /* 0x0000000000027805 */ /* 0x020fe4000001ff00 */
        /* <DEDUP_REMOVED lines=13> */
[----:B------:R-:W-:-:S10]  /*0690*/  @!P2 SHF.R.S32.HI R24, RZ, 0x14, R0 ;  /* 0x00000014ff18a819 */ /* 0x000fd40000011400 */
.L_x_202:
[----:B------:R-:W-:Y:S05]  /*06a0*/  BSYNC B0 ;  /* 0x0000000000007941 */ /* 0x000fea0003800000 */
.L_x_201:
[----:B------:R-:W-:Y:S01]  /*06b0*/  BSSY B0, `(.L_x_203) ;  /* 0x0000011000007945 */ /* 0x000fe20003800000 */
[----:B------:R-:W-:Y:S02]  /*06c0*/  IMAD.MOV.U32 R22, RZ, RZ, RZ ;  /* 0x000000ffff167224 */ /* 0x000fe400078e00ff */
[----:B------:R-:W-:Y:S01]  /*06d0*/  IMAD.MOV.U32 R21, RZ, RZ, RZ ;  /* 0x000000ffff157224 */ /* 0x000fe200078e00ff */
        /* <DEDUP_REMOVED lines=14> */
.L_x_204:
[----:B------:R-:W-:Y:S05]  /*07c0*/  BSYNC B0 ;  /* 0x0000000000007941 */ /* 0x000fea0003800000 */
.L_x_203:
        /* <DEDUP_REMOVED lines=16> */
.L_x_206:
[----:B------:R-:W-:Y:S05]  /*08d0*/  BSYNC B0 ;  /* 0x0000000000007941 */ /* 0x000fea0003800000 */
.L_x_205:
[----:B------:R-:W-:Y:S01]  /*08e0*/  VIADD R0, R28, 0x200 ;  /* 0x000002001c007836 */ /* 0x000fe20000000000 */
[----:B------:R-:W-:Y:S01]  /*08f0*/  BSSY B0, `(.L_x_207) ;  /* 0x0000012000007945 */ /* 0x000fe20003800000 */
[----:B------:R-:W-:-:S03]  /*0900*/  IMAD.MOV.U32 R20, RZ, RZ, RZ ;  /* 0x000000ffff147224 */ /* 0x000fc600078e00ff */
[----:B------:R-:W-:Y:S01]  /*0910*/  ISETP.GE.AND P2, PT, R0, R31, PT ;  /* 0x0000001f0000720c */ /* 0x000fe20003f46270 */
[----:B------:R-:W-:-:S12]  /*0920*/  IMAD.MOV.U32 R0, RZ, RZ, RZ ;  /* 0x000000ffff007224 */ /* 0x000fd800078e00ff */
[----:B------:R-:W-:Y:S05]  /*0930*/  @P2 BRA `(.L_x_208) ;  /* 0x0000000000342947 */ /* 0x000fea0003800000 */
        /* <DEDUP_REMOVED lines=8> */
[----:B------:R-:W-:Y:S01]  /*09c0*/  @!P3 LOP3.LUT R7, R6, 0x3fe00000, RZ, 0xfc, !PT ;  /* 0x3fe000000607b812 */ /* 0x000fe200078efcff */
[----:B------:R-:W-:Y:S01]  /*09d0*/  @!P3 IMAD.MOV.U32 R6, RZ, RZ, R10 ;  /* 0x000000ffff06b224 */ /* 0x000fe200078e000a */
[----:B------:R-:W-:Y:S01]  /*09e0*/  @P3 DADD R6, R10, R10 ;  /* 0x000000000a063229 */ /* 0x000fe2000000000a */
[----:B------:R-:W-:Y:S01]  /*09f0*/  @!P3 SHF.R.S32.HI R0, RZ, 0x14, R0 ;  /* 0x00000014ff00b819 */ /* 0x000fe20000011400 */
[----:B------:R-:W-:-:S09]  /*0a00*/  @P3 IMAD.MOV.U32 R0, RZ, RZ, RZ ;  /* 0x000000ffff003224 */ /* 0x000fd200078e00ff */
.L_x_208:
[----:B------:R-:W-:Y:S05]  /*0a10*/  BSYNC B0 ;  /* 0x0000000000007941 */ /* 0x000fea0003800000 */
.L_x_207:
[----:B------:R-:W-:Y:S01]  /*0a20*/  VIADD R10, R28, 0x280 ;  /* 0x000002801c0a7836 */ /* 0x000fe20000000000 */
[----:B------:R-:W-:Y:S01]  /*0a30*/  BSSY B0, `(.L_x_209) ;  /* 0x0000011000007945 */ /* 0x000fe20003800000 */
[----:B------:R-:W-:-:S03]  /*0a40*/  CS2R R12, SRZ ;  /* 0x00000000000c7805 */ /* 0x000fc6000001ff00 */
[----:B------:R-:W-:Y:S02]  /*0a50*/  ISETP.GE.AND P3, PT, R10, R31, PT ;  /* 0x0000001f0a00720c */ /* 0x000fe40003f66270 */
[----:B------:R-:W-:-:S11]  /*0a60*/  CS2R R10, SRZ ;  /* 0x00000000000a7805 */ /* 0x000fd6000001ff00 */
[----:B------:R-:W-:Y:S05]  /*0a70*/  @P3 BRA `(.L_x_210) ;  /* 0x0000000000303947 */ /* 0x000fea0003800000 */
[----:B------:R-:W-:-:S13]  /*0a80*/  LOP3.LUT P4, R12, R27, 0x7ff00000, RZ, 0xc0, !PT ;  /* 0x7ff000001b0c7812 */ /* 0x000fda000788c0ff */
[----:B------:R-:W-:-:S10]  /*0a90*/  @!P4 DMUL R26, R26, 1.80143985094819840000e+16 ;  /* 0x435000001a1ac828 */ /* 0x000fd40000000000 */
[----:B------:R-:W-:-:S05]  /*0aa0*/  @!P4 LOP3.LUT R13, R27, 0x7ff00000, RZ, 0xc0, !PT ;  /* 0x7ff000001b0dc812 */ /* 0x000fca00078ec0ff */
[----:B------:R-:W-:-:S05]  /*0ab0*/  @!P4 VIADD R12, R13, 0xfca00000 ;  /* 0xfca000000d0cc836 */ /* 0x000fca0000000000 */
[----:B------:R-:W-:-:S13]  /*0ac0*/  ISETP.GT.AND P4, PT, R12, 0x7fefffff, PT ;  /* 0x7fefffff0c00780c */ /* 0x000fda0003f84270 */
[----:B------:R-:W-:-:S14]  /*0ad0*/  DSETP.EQ.OR P4, PT, R26, RZ, P4 ;  /* 0x000000ff1a00722a */ /* 0x000fdc0002782400 */
[----:B------:R-:W-:-:S05]  /*0ae0*/  @!P4 VIADD R12, R12, 0xc0200000 ;  /* 0xc02000000c0cc836 */ /* 0x000fca0000000000 */
[----:B------:R-:W-:Y:S02]  /*0af0*/  @!P4 SHF.R.S32.HI R20, RZ, 0x14, R12 ;  /* 0x00000014ff14c819 */ /* 0x000fe4000001140c */
[----:B------:R-:W-:-:S04]  /*0b00*/  @!P4 LOP3.LUT R12, R27, 0x800fffff, RZ, 0xc0, !PT ;  /* 0x800fffff1b0cc812 */ /* 0x000fc800078ec0ff */
[----:B------:R-:W-:Y:S01]  /*0b10*/  @!P4 LOP3.LUT R13, R12, 0x3fe00000, RZ, 0xfc, !PT ;  /* 0x3fe000000c0dc812 */ /* 0x000fe200078efcff */
[----:B------:R-:W-:Y:S01]  /*0b20*/  @!P4 IMAD.MOV.U32 R12, RZ, RZ, R26 ;  /* 0x000000ffff0cc224 */ /* 0x000fe200078e001a */
[----:B------:R-:W-:-:S11]  /*0b30*/  @P4 DADD R12, R26, R26 ;  /* 0x000000001a0c4229 */ /* 0x000fd6000000001a */
.L_x_210:
[----:B------:R-:W-:Y:S05]  /*0b40*/  BSYNC B0 ;  /* 0x0000000000007941 */ /* 0x000fea0003800000 */
.L_x_209:
[----:B------:R-:W-:Y:S01]  /*0b50*/  VIADD R26, R28, 0x300 ;  /* 0x000003001c1a7836 */ /* 0x000fe20000000000 */
[----:B------:R-:W-:Y:S01]  /*0b60*/  BSSY B0, `(.L_x_211) ;  /* 0x0000011000007945 */ /* 0x000fe20003800000 */
[----:B------:R-:W-:-:S03]  /*0b70*/  CS2R R32, SRZ ;  /* 0x0000000000207805 */ /* 0x000fc6000001ff00 */
[----:B------:R-:W-:-:S13]  /*0b80*/  ISETP.GE.AND P4, PT, R26, R31, PT ;  /* 0x0000001f1a00720c */ /* 0x000fda0003f86270 */
[----:B------:R-:W-:Y:S05]  /*0b90*/  @P4 BRA `(.L_x_212) ;  /* 0x0000000000344947 */ /* 0x000fea0003800000 */
        /* <DEDUP_REMOVED lines=13> */
.L_x_212:
[----:B------:R-:W-:Y:S05]  /*0c70*/  BSYNC B0 ;  /* 0x0000000000007941 */ /* 0x000fea0003800000 */
.L_x_211:
[----:B------:R-:W-:Y:S01]  /*0c80*/  VIADD R14, R28, 0x380 ;  /* 0x000003801c0e7836 */ /* 0x000fe20000000000 */
[----:B------:R-:W-:Y:S04]  /*0c90*/  BSSY B0, `(.L_x_213) ;  /* 0x0000010000007945 */ /* 0x000fe80003800000 */
[----:B------:R-:W-:Y:S02]  /*0ca0*/  ISETP.GE.AND P5, PT, R14, R31, PT ;  /* 0x0000001f0e00720c */ /* 0x000fe40003fa6270 */
        /* <DEDUP_REMOVED lines=14> */
.L_x_214:
[----:B------:R-:W-:Y:S05]  /*0d90*/  BSYNC B0 ;  /* 0x0000000000007941 */ /* 0x000fea0003800000 */
.L_x_213:
[----:B------:R-:W-:Y:S05]  /*0da0*/  @P0 EXIT ;  /* 0x000000000000094d */ /* 0x000fea0003800000 */
[----:B------:R-:W0:Y:S01]  /*0db0*/  LDC.64 R18, c[0x0][0x220] ;  /* 0x00008800ff127b82 */ /* 0x000e220000000a00 */
[----:B------:R-:W-:Y:S01]  /*0dc0*/  ISETP.NE.AND P6, PT, R30, RZ, PT ;  /* 0x000000ff1e00720c */ /* 0x000fe20003fc5270 */
[----:B------:R-:W-:-:S06]  /*0dd0*/  IMAD R35, R29, 0x400, R28 ;  /* 0x000004001d237824 */ /* 0x000fcc00078e021c */
[----:B------:R-:W1:Y:S01]  /*0de0*/  LDC.64 R26, c[0x0][0x228] ;  /* 0x00008a00ff1a7b82 */ /* 0x000e620000000a00 */
[----:B0-----:R-:W-:-:S05]  /*0df0*/  IMAD.WIDE.U32 R28, R35, 0x8, R18 ;  /* 0x00000008231c7825 */ /* 0x001fca00078e0012 */
[----:B------:R0:W-:Y:S01]  /*0e00*/  STG.E.64 desc[UR4][R28.64], R16 ;  /* 0x000000101c007986 */ /* 0x0001e2000c101b04 */
[----:B-1----:R-:W-:-:S05]  /*0e10*/  IMAD.WIDE.U32 R30, R35, 0x4, R26 ;  /* 0x00000004231e7825 */ /* 0x002fca00078e001a */
[----:B------:R0:W-:Y:S01]  /*0e20*/  STG.E desc[UR4][R30.64], R23 ;  /* 0x000000171e007986 */ /* 0x0001e2000c101904 */
[----:B------:R-:W-:Y:S05]  /*0e30*/  @P6 EXIT ;  /* 0x000000000000694d */ /* 0x000fea0003800000 */
[----:B------:R-:W-:Y:S01]  /*0e40*/  ISETP.NE.AND P6, PT, R25, RZ, PT ;  /* 0x000000ff1900720c */ /* 0x000fe20003fc5270 */
[----:B0-----:R-:W-:-:S04]  /*0e50*/  VIADD R29, R35, 0x80 ;  /* 0x00000080231d7836 */ /* 0x001fc80000000000 */
[----:B------:R-:W-:-:S04]  /*0e60*/  IMAD.WIDE.U32 R16, R29, 0x8, R18 ;  /* 0x000000081d107825 */ /* 0x000fc800078e0012 */
[----:B------:R-:W-:Y:S01]  /*0e70*/  IMAD.WIDE.U32 R28, R29, 0x4, R26 ;  /* 0x000000041d1c7825 */ /* 0x000fe200078e001a */
[----:B------:R0:W-:Y:S04]  /*0e80*/  STG.E.64 desc[UR4][R16.64], R4 ;  /* 0x0000000410007986 */ /* 0x0001e8000c101b04 */
[----:B------:R0:W-:Y:S01]  /*0e90*/  STG.E desc[UR4][R28.64], R24 ;  /* 0x000000181c007986 */ /* 0x0001e2000c101904 */
[----:B------:R-:W-:Y:S05]  /*0ea0*/  @P6 EXIT ;  /* 0x000000000000694d */ /* 0x000fea0003800000 */
        /* <DEDUP_REMOVED lines=30> */
[----:B------:R-:W-:-:S04]  /*1090*/  VIADD R35, R35, 0x380 ;  /* 0x0000038023237836 */ /* 0x000fc80000000000 */
[----:B------:R-:W-:-:S04]  /*10a0*/  IMAD.WIDE.U32 R18, R35, 0x8, R18 ;  /* 0x0000000823127825 */ /* 0x000fc800078e0012 */
[----:B------:R-:W-:Y:S01]  /*10b0*/  IMAD.WIDE.U32 R26, R35, 0x4, R26 ;  /* 0x00000004231a7825 */ /* 0x000fe200078e001a */
[----:B------:R-:W-:Y:S04]  /*10c0*/  STG.E.64 desc[UR4][R18.64], R14 ;  /* 0x0000000e12007986 */ /* 0x000fe8000c101b04 */
[----:B------:R-:W-:Y:S01]  /*10d0*/  STG.E desc[UR4][R26.64], R32 ;  /* 0x000000201a007986 */ /* 0x000fe2000c101904 */
[----:B------:R-:W-:Y:S05]  /*10e0*/  EXIT ;  /* 0x000000000000794d */ /* 0x000fea0003800000 */
.L_x_215:
        /* <DEDUP_REMOVED lines=9> */
.L_x_36094:


//--------------------- .text._ZN2at6native18elementwise_kernelILi128ELi4EZNS0_15gpu_kernel_implIZZZNS0_22nan_to_num_kernel_cudaERNS_18TensorIteratorBaseESt8optionalIdES6_S6_ENKUlvE0_clEvENKUlvE2_clEvEUlN3c108BFloat16EE_EEvS4_RKT_EUliE_EEviT1_ --------------------------
	.section	.text._ZN2at6native18elementwise_kernelILi128ELi4EZNS0_15gpu_kernel_implIZZZNS0_22nan_to_num_kernel_cudaERNS_18TensorIteratorBaseESt8optionalIdES6_S6_ENKUlvE0_clEvENKUlvE2_clEvEUlN3c108BFloat16EE_EEvS4_RKT_EUliE_EEviT1_,"ax",@progbits
	.align	128
        .global         _ZN2at6native18elementwise_kernelILi128ELi4EZNS0_15gpu_kernel_implIZZZNS0_22nan_to_num_kernel_cudaERNS_18TensorIteratorBaseESt8optionalIdES6_S6_ENKUlvE0_clEvENKUlvE2_clEvEUlN3c108BFloat16EE_EEvS4_RKT_EUliE_EEviT1_
        .type           _ZN2at6native18elementwise_kernelILi128ELi4EZNS0_15gpu_kernel_implIZZZNS0_22nan_to_num_kernel_cudaERNS_18TensorIteratorBaseESt8optionalIdES6_S6_ENKUlvE0_clEvENKUlvE2_clEvEUlN3c108BFloat16EE_EEvS4_RKT_EUliE_EEviT1_,@function
        .size           _ZN2at6native18elementwise_kernelILi128ELi4EZNS0_15gpu_kernel_implIZZZNS0_22nan_to_num_kernel_cudaERNS_18TensorIteratorBaseESt8optionalIdES6_S6_ENKUlvE0_clEvENKUlvE2_clEvEUlN3c108BFloat16EE_EEvS4_RKT_EUliE_EEviT1_,(.L_x_36116 - _ZN2at6native18elementwise_kernelILi128ELi4EZNS0_15gpu_kernel_implIZZZNS0_22nan_to_num_kernel_cudaERNS_18TensorIteratorBaseESt8optionalIdES6_S6_ENKUlvE0_clEvENKUlvE2_clEvEUlN3c108BFloat16EE_EEvS4_RKT_EUliE_EEviT1_)
        .other          _ZN2at6native18elementwise_kernelILi128ELi4EZNS0_15gpu_kernel_implIZZZNS0_22nan_to_num_kernel_cudaERNS_18TensorIteratorBaseESt8optionalIdES6_S6_ENKUlvE0_clEvENKUlvE2_clEvEUlN3c108BFloat16EE_EEvS4_RKT_EUliE_EEviT1_,@"STO_CUDA_ENTRY STV_DEFAULT"
_ZN2at6native18elementwise_kernelILi128ELi4EZNS0_15gpu_kernel_implIZZZNS0_22nan_to_num_kernel_cudaERNS_18TensorIteratorBaseESt8optionalIdES6_S6_ENKUlvE0_clEvENKUlvE2_clEvEUlN3c108BFloat16EE_EEvS4_RKT_EUliE_EEviT1_:
.text._ZN2at6native18elementwise_kernelILi128ELi4EZNS0_15gpu_kernel_implIZZZNS0_22nan_to_num_kernel_cudaERNS_18TensorIteratorBaseESt8optionalIdES6_S6_ENKUlvE0_clEvENKUlvE2_clEvEUlN3c108BFloat16EE_EEvS4_RKT_EUliE_EEviT1_:
[----:B------:R-:W0:Y:S01]  /*0000*/  LDC R1, c[0x0][0x28] ;  /* 0x00000a00ff017b82 */ /* 0x000e220000000800 */
[----:B------:R-:W1:Y:S01]  /*0010*/  S2R R23, SR_CTAID.X ;  /* 0x0000000000177919 */ /* 0x000e620000002500 */
[----:B------:R-:W-:Y:S01]  /*0020*/  ULDC UR4, c[0x0][0x210] ;  /* 0x0000840000047ab9 */ /* 0x000fe20000000800 */
[----:B------:R-:W-:Y:S01]  /*0030*/  ULDC.64 UR36, c[0x0][0x208] ;  /* 0x0000820000247ab9 */ /* 0x000fe20000000a00 */
[----:B------:R-:W-:Y:S01]  /*0040*/  BSSY B6, `(.L_x_216) ;  /* 0x000033b000067945 */ /* 0x000fe20003800000 */
[----:B------:R-:W1:Y:S02]  /*0050*/  S2R R18, SR_TID.X ;  /* 0x0000000000127919 */ /* 0x000e640000002100 */
[----:B-1----:R-:W-:-:S05]  /*0060*/  IMAD R19, R23, 0x200, R18 ;  /* 0x0000020017137824 */ /* 0x002fca00078e0212 */
[----:B------:R-:W-:-:S13]  /*0070*/  ISETP.GE.AND P0, PT, R19, UR4, PT ;  /* 0x0000000413007c0c */ /* 0x000fda000bf06270 */
[----:B0-----:R-:W-:Y:S05]  /*0080*/  @P0 BRA `(.L_x_217) ;  /* 0x0000003000d80947 */ /* 0x001fea0003800000 */
[----:B------:R-:W0:Y:S01]  /*0090*/  LDC R6, c[0x0][0x218] ;  /* 0x00008600ff067b82 */ /* 0x000e220000000800 */
[----:B------:R-:W-:Y:S02]  /*00a0*/  IMAD.MOV.U32 R0, RZ, RZ, RZ ;  /* 0x000000ffff007224 */ /* 0x000fe400078e00ff */
[----:B------:R-:W-:Y:S01]  /*00b0*/  IMAD.MOV.U32 R16, RZ, RZ, RZ ;  /* 0x000000ffff107224 */ /* 0x000fe200078e00ff */
[----:B0-----:R-:W-:-:S13]  /*00c0*/  ISETP.NE.AND P0, PT, R6, RZ, PT ;  /* 0x000000ff0600720c */ /* 0x001fda0003f05270 */
[----:B------:R-:W-:Y:S05]  /*00d0*/  @!P0 BRA `(.L_x_218) ;  /* 0x0000001000ac8947 */ /* 0x000fea0003800000 */
[----:B------:R-:W-:Y:S01]  /*00e0*/  IMAD.MOV.U32 R2, RZ, RZ, RZ ;  /* 0x000000ffff027224 */ /* 0x000fe200078e00ff */
[----:B------:R-:W-:Y:S01]  /*00f0*/  ULDC.64 UR4, c[0x0][0x220] ;  /* 0x0000880000047ab9 */ /* 0x000fe20000000a00 */
[----:B------:R-:W-:Y:S01]  /*0100*/  IMAD.MOV.U32 R3, RZ, RZ, R19 ;  /* 0x000000ffff037224 */ /* 0x000fe200078e0013 */
[----:B------:R-:W-:Y:S01]  /*0110*/  ISETP.NE.AND P0, PT, R6, 0x1, PT ;  /* 0x000000010600780c */ /* 0x000fe20003f05270 */
[----:B------:R-:W-:Y:S01]  /*0120*/  IMAD.HI.U32 R2, R19, UR4, R2 ;  /* 0x0000000413027c27 */ /* 0x000fe2000f8e0002 */
[----:B------:R-:W-:-:S04]  /*0130*/  ULDC UR4, c[0x0][0x21c] ;  /* 0x0000870000047ab9 */ /* 0x000fc80000000800 */
[----:B------:R-:W-:-:S05]  /*0140*/  SHF.R.U32.HI R3, RZ, UR5, R2 ;  /* 0x00000005ff037c19 */ /* 0x000fca0008011602 */
[----:B------:R-:W-:-:S04]  /*0150*/  IMAD.MOV R0, RZ, RZ, -R3 ;  /* 0x000000ffff007224 */ /* 0x000fc800078e0a03 */
[----:B------:R-:W-:Y:S01]  /*0160*/  IMAD R0, R0, UR4, R19 ;  /* 0x0000000400007c24 */ /* 0x000fe2000f8e0213 */
[----:B------:R-:W-:-:S03]  /*0170*/  ULDC.64 UR4, c[0x0][0x348] ;  /* 0x0000d20000047ab9 */ /* 0x000fc60000000a00 */
[C---:B------:R-:W-:Y:S02]  /*0180*/  IMAD R16, R0.reuse, UR4, RZ ;  /* 0x0000000400107c24 */ /* 0x040fe4000f8e02ff */
        /* <DEDUP_REMOVED lines=8> */
[----:B------:R-:W-:-:S04]  /*0210*/  ULDC.64 UR4, c[0x0][0x350] ;  /* 0x0000d40000047ab9 */ /* 0x000fc80000000a00 */
[----:B------:R-:W-:-:S04]  /*0220*/  IMAD.MOV R2, RZ, RZ, -R5 ;  /* 0x000000ffff027224 */ /* 0x000fc800078e0a05 */
        /* <DEDUP_REMOVED lines=9> */
[----:B------:R-:W-:-:S05]  /*02c0*/  SHF.R.U32.HI R3, RZ, UR5, R2 ;  /* 0x00000005ff037c19 */ /* 0x000fca0008011602 */
[----:B------:R-:W-:-:S04]  /*02d0*/  IMAD.MOV R4, RZ, RZ, -R3 ;  /* 0x000000ffff047224 */ /* 0x000fc800078e0a03 */
[----:B------:R-:W-:Y:S01]  /*02e0*/  IMAD R5, R4, UR4, R5 ;  /* 0x0000000404057c24 */ /* 0x000fe2000f8e0205 */
[----:B------:R-:W-:-:S03]  /*02f0*/  ULDC.64 UR4, c[0x0][0x358] ;  /* 0x0000d60000047ab9 */ /* 0x000fc60000000a00 */
[C---:B------:R-:W-:Y:S02]  /*0300*/  IMAD R16, R5.reuse, UR4, R16 ;  /* 0x0000000405107c24 */ /* 0x040fe4000f8e0210 */
        /* <DEDUP_REMOVED lines=255> */
[----:B------:R-:W-:-:S03]  /*1300*/  ULDC.64 UR4, c[0x0][0x340] ;  /* 0x0000d00000047ab9 */ /* 0x000fc60000000a00 */
[----:B------:R-:W-:Y:S01]  /*1310*/  IMAD.HI.U32 R2, R5, UR4, R4 ;  /* 0x0000000405027c27 */ /* 0x000fe2000f8e0004 */
[----:B------:R-:W-:-:S04]  /*1320*/  ULDC UR4, c[0x0][0x33c] ;  /* 0x0000cf0000047ab9 */ /* 0x000fc80000000800 */
[----:B------:R-:W-:-:S05]  /*1330*/  SHF.R.U32.HI R2, RZ, UR5, R2 ;  /* 0x00000005ff027c19 */ /* 0x000fca0008011602 */
[----:B------:R-:W-:-:S04]  /*1340*/  IMAD.MOV R3, RZ, RZ, -R2 ;  /* 0x000000ffff037224 */ /* 0x000fc800078e0a02 */
[----:B------:R-:W-:Y:S01]  /*1350*/  IMAD R5, R3, UR4, R5 ;  /* 0x0000000403057c24 */ /* 0x000fe2000f8e0205 */
[----:B------:R-:W-:-:S03]  /*1360*/  ULDC.64 UR4, c[0x0][0x408] ;  /* 0x0001020000047ab9 */ /* 0x000fc60000000a00 */
[C---:B------:R-:W-:Y:S02]  /*1370*/  IMAD R16, R5.reuse, UR4, R16 ;  /* 0x0000000405107c24 */ /* 0x040fe4000f8e0210 */
[----:B------:R-:W-:-:S07]  /*1380*/  IMAD R0, R5, UR5, R0 ;  /* 0x0000000505007c24 */ /* 0x000fce000f8e0200 */
.L_x_218:
[----:B------:R-:W0:Y:S01]  /*1390*/  LDC.U8 R5, c[0x0][0x431] ;  /* 0x00010c40ff057b82 */ /* 0x000e220000000000 */
[----:B------:R-:W-:Y:S01]  /*13a0*/  ULDC.64 UR4, c[0x0][0x410] ;  /* 0x0001040000047ab9 */ /* 0x000fe20000000a00 */
[----:B------:R-:W-:Y:S01]  /*13b0*/  ULDC.64 UR6, c[0x0][0x418] ;  /* 0x0001060000067ab9 */ /* 0x000fe20000000a00 */
[----:B------:R-:W-:Y:S02]  /*13c0*/  IADD3 R16, P1, R16, UR4, RZ ;  /* 0x0000000410107c10 */ /* 0x000fe4000ff3e0ff */
[----:B------:R-:W-:-:S03]  /*13d0*/  IADD3 R2, P2, R0, UR6, RZ ;  /* 0x0000000600027c10 */ /* 0x000fc6000ff5e0ff */
[----:B------:R-:W-:Y:S02]  /*13e0*/  IMAD.X R17, RZ, RZ, UR5, P1 ;  /* 0x00000005ff117e24 */ /* 0x000fe400088e06ff */
[----:B------:R-:W-:Y:S01]  /*13f0*/  IMAD.X R3, RZ, RZ, UR7, P2 ;  /* 0x00000007ff037e24 */ /* 0x000fe200090e06ff */
[----:B0-----:R-:W-:-:S04]  /*1400*/  PRMT R4, R5, 0x9910, RZ ;  /* 0x0000991005047816 */ /* 0x001fc800000000ff */
[----:B------:R-:W-:-:S13]  /*1410*/  ISETP.GT.AND P0, PT, R4, 0x9, PT ;  /* 0x000000090400780c */ /* 0x000fda0003f04270 */
[----:B------:R-:W-:Y:S05]  /*1420*/  @P0 BRA `(.L_x_219) ;  /* 0x0000000400100947 */ /* 0x000fea0003800000 */
[----:B------:R-:W-:-:S13]  /*1430*/  ISETP.GT.AND P0, PT, R4, 0x4, PT ;  /* 0x000000040400780c */ /* 0x000fda0003f04270 */
[----:B------:R-:W-:Y:S05]  /*1440*/  @P0 BRA `(.L_x_220) ;  /* 0x0000000000800947 */ /* 0x000fea0003800000 */
[----:B------:R-:W-:-:S13]  /*1450*/  ISETP.GT.AND P0, PT, R4, 0x1, PT ;  /* 0x000000010400780c */ /* 0x000fda0003f04270 */
[----:B------:R-:W-:Y:S05]  /*1460*/  @P0 BRA `(.L_x_221) ;  /* 0x0000000000300947 */ /* 0x000fea0003800000 */
[----:B------:R-:W-:-:S13]  /*1470*/  ISETP.NE.AND P0, PT, R5, RZ, PT ;  /* 0x000000ff0500720c */ /* 0x000fda0003f05270 */
[----:B------:R-:W-:Y:S05]  /*1480*/  @!P0 BRA `(.L_x_222) ;  /* 0x0000000000188947 */ /* 0x000fea0003800000 */
[----:B------:R-:W-:-:S13]  /*1490*/  ISETP.NE.AND P0, PT, R4, 0x1, PT ;  /* 0x000000010400780c */ /* 0x000fda0003f05270 */
[----:B------:R-:W-:Y:S05]  /*14a0*/  @P0 BRA `(.L_x_223) ;  /* 0x0000000c004c0947 */ /* 0x000fea0003800000 */
[----:B------:R-:W2:Y:S02]  /*14b0*/  LDG.E.S8 R2, desc[UR36][R2.64] ;  /* 0x0000002402027981 */ /* 0x000ea4000c1e1300 */
[----:B--2---:R-:W0:Y:S02]  /*14c0*/  I2F.S16 R0, R2 ;  /* 0x0000000200007306 */ /* 0x004e240000101400 */
[----:B0-----:R-:W-:Y:S01]  /*14d0*/  F2FP.BF16.F32.PACK_AB R0, RZ, R0 ;  /* 0x00000000ff00723e */ /* 0x001fe200000010ff */
[----:B------:R-:W-:Y:S06]  /*14e0*/  BRA `(.L_x_224) ;  /* 0x0000000c00a07947 */ /* 0x000fec0003800000 */
.L_x_222:
[----:B------:R-:W2:Y:S02]  /*14f0*/  LDG.E.U8 R2, desc[UR36][R2.64] ;  /* 0x0000002402027981 */ /* 0x000ea4000c1e1100 */
[----:B--2---:R-:W-:-:S04]  /*1500*/  I2FP.F32.U32 R0, R2 ;  /* 0x0000000200007245 */ /* 0x004fc80000201000 */
[----:B------:R-:W-:Y:S01]  /*1510*/  F2FP.BF16.F32.PACK_AB R0, RZ, R0 ;  /* 0x00000000ff00723e */ /* 0x000fe200000010ff */
[----:B------:R-:W-:Y:S06]  /*1520*/  BRA `(.L_x_224) ;  /* 0x0000000c00907947 */ /* 0x000fec0003800000 */
.L_x_221:
[----:B------:R-:W-:-:S13]  /*1530*/  ISETP.NE.AND P0, PT, R4, 0x2, PT ;  /* 0x000000020400780c */ /* 0x000fda0003f05270 */
[----:B------:R-:W-:Y:S05]  /*1540*/  @!P0 BRA `(.L_x_225) ;  /* 0x0000000000308947 */ /* 0x000fea0003800000 */
[----:B------:R-:W-:-:S13]  /*1550*/  ISETP.NE.AND P0, PT, R4, 0x3, PT ;  /* 0x000000030400780c */ /* 0x000fda0003f05270 */
[----:B------:R-:W-:Y:S05]  /*1560*/  @!P0 BRA `(.L_x_226) ;  /* 0x0000000000188947 */ /* 0x000fea0003800000 */
[----:B------:R-:W-:-:S13]  /*1570*/  ISETP.NE.AND P0, PT, R4, 0x4, PT ;  /* 0x000000040400780c */ /* 0x000fda0003f05270 */
[----:B------:R-:W-:Y:S05]  /*1580*/  @P0 BRA `(.L_x_223) ;  /* 0x0000000c00140947 */ /* 0x000fea0003800000 */
[----:B------:R-:W2:Y:S02]  /*1590*/  LDG.E.64 R2, desc[UR36][R2.64] ;  /* 0x0000002402027981 */ /* 0x000ea4000c1e1b00 */
[----:B--2---:R-:W0:Y:S02]  /*15a0*/  I2F.S64 R0, R2 ;  /* 0x0000000200007312 */ /* 0x004e240000301400 */
[----:B0-----:R-:W-:Y:S01]  /*15b0*/  F2FP.BF16.F32.PACK_AB R0, RZ, R0 ;  /* 0x00000000ff00723e */ /* 0x001fe200000010ff */
[----:B------:R-:W-:Y:S06]  /*15c0*/  BRA `(.L_x_224) ;  /* 0x0000000c00687947 */ /* 0x000fec0003800000 */
.L_x_226:
[----:B------:R-:W2:Y:S02]  /*15d0*/  LDG.E R2, desc[UR36][R2.64] ;  /* 0x0000002402027981 */ /* 0x000ea4000c1e1900 */
[----:B--2---:R-:W-:-:S04]  /*15e0*/  I2FP.F32.S32 R0, R2 ;  /* 0x0000000200007245 */ /* 0x004fc80000201400 */
[----:B------:R-:W-:Y:S01]  /*15f0*/  F2FP.BF16.F32.PACK_AB R0, RZ, R0 ;  /* 0x00000000ff00723e */ /* 0x000fe200000010ff */
[----:B------:R-:W-:Y:S06]  /*1600*/  BRA `(.L_x_224) ;  /* 0x0000000c00587947 */ /* 0x000fec0003800000 */
.L_x_225:
[----:B------:R-:W2:Y:S02]  /*1610*/  LDG.E.U16 R2, desc[UR36][R2.64] ;  /* 0x0000002402027981 */ /* 0x000ea4000c1e1500 */
[----:B--2---:R-:W0:Y:S02]  /*1620*/  I2F.S16 R0, R2 ;  /* 0x0000000200007306 */ /* 0x004e240000101400 */
[----:B0-----:R-:W-:Y:S01]  /*1630*/  F2FP.BF16.F32.PACK_AB R0, RZ, R0 ;  /* 0x00000000ff00723e */ /* 0x001fe200000010ff */
[----:B------:R-:W-:Y:S06]  /*1640*/  BRA `(.L_x_224) ;  /* 0x0000000c00487947 */ /* 0x000fec0003800000 */
.L_x_220:
[----:B------:R-:W-:-:S13]  /*1650*/  ISETP.GT.AND P0, PT, R4, 0x6, PT ;  /* 0x000000060400780c */ /* 0x000fda0003f04270 */
[----:B------:R-:W-:Y:S05]  /*1660*/  @P0 BRA `(.L_x_227) ;  /* 0x00000000002c0947 */ /* 0x000fea0003800000 */
[----:B------:R-:W-:-:S13]  /*1670*/  ISETP.NE.AND P0, PT, R4, 0x5, PT ;  /* 0x000000050400780c */ /* 0x000fda0003f05270 */
[----:B------:R-:W-:Y:S05]  /*1680*/  @!P0 BRA `(.L_x_228) ;  /* 0x0000000000148947 */ /* 0x000fea0003800000 */
[----:B------:R-:W-:-:S13]  /*1690*/  ISETP.NE.AND P0, PT, R4, 0x6, PT ;  /* 0x000000060400780c */ /* 0x000fda0003f05270 */
[----:B------:R-:W-:Y:S05]  /*16a0*/  @P0 BRA `(.L_x_223) ;  /* 0x0000000800cc0947 */ /* 0x000fea0003800000 */
[----:B------:R-:W2:Y:S02]  /*16b0*/  LDG.E R2, desc[UR36][R2.64] ;  /* 0x0000002402027981 */ /* 0x000ea4000c1e1900 */
[----:B--2---:R-:W-:Y:S01]  /*16c0*/  F2FP.BF16.F32.PACK_AB R0, RZ, R2 ;  /* 0x00000002ff00723e */ /* 0x004fe200000010ff */
[----:B------:R-:W-:Y:S06]  /*16d0*/  BRA `(.L_x_224) ;  /* 0x0000000c00247947 */ /* 0x000fec0003800000 */
.L_x_228:
[----:B------:R-:W2:Y:S02]  /*16e0*/  LDG.E.U16 R0, desc[UR36][R2.64] ;  /* 0x0000002402007981 */ /* 0x000ea4000c1e1500 */
[----:B--2---:R-:W-:-:S05]  /*16f0*/  HADD2.F32 R0, -RZ, R0.H0_H0 ;  /* 0x20000000ff007230 */ /* 0x004fca0000004100 */
[----:B------:R-:W-:Y:S01]  /*1700*/  F2FP.BF16.F32.PACK_AB R0, RZ, R0 ;  /* 0x00000000ff00723e */ /* 0x000fe200000010ff */
[----:B------:R-:W-:Y:S06]  /*1710*/  BRA `(.L_x_224) ;  /* 0x0000000c00147947 */ /* 0x000fec0003800000 */
.L_x_227:
[----:B------:R-:W-:-:S13]  /*1720*/  ISETP.NE.AND P0, PT, R4, 0x7, PT ;  /* 0x000000070400780c */ /* 0x000fda0003f05270 */
[----:B------:R-:W-:Y:S05]  /*1730*/  @!P0 BRA `(.L_x_229) ;  /* 0x00000000002c8947 */ /* 0x000fea0003800000 */
[----:B------:R-:W-:-:S13]  /*1740*/  ISETP.NE.AND P0, PT, R4, 0x8, PT ;  /* 0x000000080400780c */ /* 0x000fda0003f05270 */
[----:B------:R-:W-:Y:S05]  /*1750*/  @!P0 BRA `(.L_x_230) ;  /* 0x0000000000148947 */ /* 0x000fea0003800000 */
[----:B------:R-:W-:-:S13]  /*1760*/  ISETP.NE.AND P0, PT, R4, 0x9, PT ;  /* 0x000000090400780c */ /* 0x000fda0003f05270 */
[----:B------:R-:W-:Y:S05]  /*1770*/  @P0 BRA `(.L_x_223) ;  /* 0x0000000800980947 */ /* 0x000fea0003800000 */
[----:B------:R-:W2:Y:S02]  /*1780*/  LDG.E R2, desc[UR36][R2.64] ;  /* 0x0000002402027981 */ /* 0x000ea4000c1e1900 */
[----:B--2---:R-:W-:Y:S01]  /*1790*/  F2FP.BF16.F32.PACK_AB R0, RZ, R2 ;  /* 0x00000002ff00723e */ /* 0x004fe200000010ff */
[----:B------:R-:W-:Y:S06]  /*17a0*/  BRA `(.L_x_224) ;  /* 0x0000000800f07947 */ /* 0x000fec0003800000 */
.L_x_230:
[----:B------:R-:W2:Y:S02]  /*17b0*/  LDG.E.U16 R2, desc[UR36][R2.64] ;  /* 0x0000002402027981 */ /* 0x000ea4000c1e1500 */
[----:B--2---:R-:W-:-:S05]  /*17c0*/  HADD2.F32 R0, -RZ, R2.H0_H0 ;  /* 0x20000002ff007230 */ /* 0x004fca0000004100 */
[----:B------:R-:W-:Y:S01]  /*17d0*/  F2FP.BF16.F32.PACK_AB R0, RZ, R0 ;  /* 0x00000000ff00723e */ /* 0x000fe200000010ff */
[----:B------:R-:W-:Y:S06]  /*17e0*/  BRA `(.L_x_224) ;  /* 0x0000000800e07947 */ /* 0x000fec0003800000 */
.L_x_229:
[----:B------:R-:W2:Y:S01]  /*17f0*/  LDG.E.64 R2, desc[UR36][R2.64] ;  /* 0x0000002402027981 */ /* 0x000ea2000c1e1b00 */
[----:B------:R-:W-:Y:S01]  /*1800*/  UMOV UR4, 0xf0000000 ;  /* 0xf000000000047882 */ /* 0x000fe20000000000 */
[----:B------:R-:W-:Y:S01]  /*1810*/  UMOV UR5, 0x380fffff ;  /* 0x380fffff00057882 */ /* 0x000fe20000000000 */
[----:B--2---:R-:W0:Y:S01]  /*1820*/  F2F.F32.F64 R0, R2 ;  /* 0x0000000200007310 */ /* 0x004e220000301000 */
[----:B------:R-:W-:-:S14]  /*1830*/  DSETP.GEU.AND P0, PT, |R2|, UR4, PT ;  /* 0x0000000402007e2a */ /* 0x000fdc000bf0e200 */
[----:B0-----:R-:W-:-:S05]  /*1840*/  @!P0 FMUL R0, R0, 1.175494350822287508e-38 ;  /* 0x0080000000008820 */ /* 0x001fca0000400000 */
[----:B------:R-:W-:Y:S01]  /*1850*/  F2FP.BF16.F32.PACK_AB R0, RZ, R0 ;  /* 0x00000000ff00723e */ /* 0x000fe200000010ff */
[----:B------:R-:W-:Y:S06]  /*1860*/  BRA `(.L_x_224) ;  /* 0x0000000800c07947 */ /* 0x000fec0003800000 */
.L_x_219:
[----:B------:R-:W-:-:S13]  /*1870*/  ISETP.GT.AND P0, PT, R4, 0x18, PT ;  /* 0x000000180400780c */ /* 0x000fda0003f04270 */
[----:B------:R-:W-:Y:S05]  /*1880*/  @P0 BRA `(.L_x_231) ;  /* 0x0000000400000947 */ /* 0x000fea0003800000 */
[----:B------:R-:W-:-:S13]  /*1890*/  ISETP.GT.AND P0, PT, R4, 0xe, PT ;  /* 0x0000000e0400780c */ /* 0x000fda0003f04270 */
[----:B------:R-:W-:Y:S05]  /*18a0*/  @P0 BRA `(.L_x_232) ;  /* 0x0000000000440947 */ /* 0x000fea0003800000 */
[----:B------:R-:W-:-:S13]  /*18b0*/  ISETP.NE.AND P0, PT, R4, 0xa, PT ;  /* 0x0000000a0400780c */ /* 0x000fda0003f05270 */
[----:B------:R-:W-:Y:S05]  /*18c0*/  @!P0 BRA `(.L_x_233) ;  /* 0x00000000001c8947 */ /* 0x000fea0003800000 */
[----:B------:R-:W-:-:S13]  /*18d0*/  ISETP.NE.AND P0, PT, R4, 0xb, PT ;  /* 0x0000000b0400780c */ /* 0x000fda0003f05270 */
[----:B------:R-:W-:Y:S05]  /*18e0*/  @P0 BRA `(.L_x_223) ;  /* 0x00000008003c0947 */ /* 0x000fea0003800000 */
[----:B------:R-:W2:Y:S02]  /*18f0*/  LDG.E.U8 R2, desc[UR36][R2.64] ;  /* 0x0000002402027981 */ /* 0x000ea4000c1e1100 */
[----:B--2---:R-:W-:-:S04]  /*1900*/  ISETP.NE.AND P0, PT, R2, RZ, PT ;  /* 0x000000ff0200720c */ /* 0x004fc80003f05270 */
[----:B------:R-:W-:-:S04]  /*1910*/  FSEL R0, RZ, 1, !P0 ;  /* 0x3f800000ff007808 */ /* 0x000fc80004000000 */
[----:B------:R-:W-:Y:S01]  /*1920*/  F2FP.BF16.F32.PACK_AB R0, RZ, R0 ;  /* 0x00000000ff00723e */ /* 0x000fe200000010ff */
[----:B------:R-:W-:Y:S06]  /*1930*/  BRA `(.L_x_224) ;  /* 0x00000008008c7947 */ /* 0x000fec0003800000 */
.L_x_233:
        /* <DEDUP_REMOVED lines=8> */
.L_x_232:
[----:B------:R-:W-:-:S13]  /*19c0*/  ISETP.NE.AND P0, PT, R4, 0xf, PT ;  /* 0x0000000f0400780c */ /* 0x000fda0003f05270 */
[----:B------:R-:W-:Y:S05]  /*19d0*/  @!P0 BRA `(.L_x_234) ;  /* 0x0000000000a48947 */ /* 0x000fea0003800000 */
[----:B------:R-:W-:-:S13]  /*19e0*/  ISETP.NE.AND P0, PT, R4, 0x17, PT ;  /* 0x000000170400780c */ /* 0x000fda0003f05270 */
[----:B------:R-:W-:Y:S05]  /*19f0*/  @!P0 BRA `(.L_x_235) ;  /* 0x0000000000608947 */ /* 0x000fea0003800000 */
[----:B------:R-:W-:-:S13]  /*1a00*/  ISETP.NE.AND P0, PT, R4, 0x18, PT ;  /* 0x000000180400780c */ /* 0x000fda0003f05270 */
[----:B------:R-:W-:Y:S05]  /*1a10*/  @P0 BRA `(.L_x_223) ;  /* 0x0000000400f00947 */ /* 0x000fea0003800000 */
[----:B------:R-:W2:Y:S01]  /*1a20*/  LDG.E.U8 R0, desc[UR36][R2.64] ;  /* 0x0000002402007981 */ /* 0x000ea2000c1e1100 */
[----:B------:R-:W-:Y:S02]  /*1a30*/  IMAD.MOV.U32 R8, RZ, RZ, -0x800000 ;  /* 0xff800000ff087424 */ /* 0x000fe400078e00ff */
[----:B--2---:R-:W-:-:S05]  /*1a40*/  IMAD.SHL.U32 R0, R0, 0x1000000, RZ ;  /* 0x0100000000007824 */ /* 0x004fca00078e00ff */
[----:B------:R-:W-:-:S04]  /*1a50*/  LOP3.LUT R4, R0, 0x7f000000, RZ, 0xc0, !PT ;  /* 0x7f00000000047812 */ /* 0x000fc800078ec0ff */
[----:B------:R-:W0:Y:S01]  /*1a60*/  FLO.U32 R5, R4 ;  /* 0x0000000400057300 */ /* 0x000e2200000e0000 */
[C---:B------:R-:W-:Y:S02]  /*1a70*/  VIADD R6, R4.reuse, 0x1000000 ;  /* 0x0100000004067836 */ /* 0x040fe40000000000 */
[----:B------:R-:W-:-:S03]  /*1a80*/  VIADD R2, R4, 0xffffffff ;  /* 0xffffffff04027836 */ /* 0x000fc60000000000 */
[----:B------:R-:W-:Y:S02]  /*1a90*/  SHF.R.S32.HI R6, RZ, 0x8, R6 ;  /* 0x00000008ff067819 */ /* 0x000fe40000011406 */
[----:B------:R-:W-:Y:S02]  /*1aa0*/  SHF.R.S32.HI R2, RZ, 0x1f, R2 ;  /* 0x0000001fff027819 */ /* 0x000fe40000011402 */
[----:B0-----:R-:W-:-:S04]  /*1ab0*/  IADD3 R5, -R5, 0x1f, RZ ;  /* 0x0000001f05057810 */ /* 0x001fc80007ffe1ff */
[C---:B------:R-:W-:Y:S01]  /*1ac0*/  ISETP.GT.U32.AND P0, PT, R5.reuse, 0x4, PT ;  /* 0x000000040500780c */ /* 0x040fe20003f04070 */
[----:B------:R-:W-:-:S05]  /*1ad0*/  VIADD R5, R5, 0xfffffffc ;  /* 0xfffffffc05057836 */ /* 0x000fca0000000000 */
[----:B------:R-:W-:-:S05]  /*1ae0*/  SEL R5, R5, RZ, P0 ;  /* 0x000000ff05057207 */ /* 0x000fca0000000000 */
[----:B------:R-:W-:Y:S01]  /*1af0*/  IMAD R8, R5, R8, 0x3c000000 ;  /* 0x3c00000005087424 */ /* 0x000fe200078e0208 */
[----:B------:R-:W-:-:S04]  /*1b00*/  SHF.L.U32 R5, R4, R5, RZ ;  /* 0x0000000504057219 */ /* 0x000fc800000006ff */
[----:B------:R-:W-:-:S04]  /*1b10*/  LEA.HI R5, R5, R8, RZ, 0x1c ;  /* 0x0000000805057211 */ /* 0x000fc800078fe0ff */
[----:B------:R-:W-:-:S04]  /*1b20*/  LOP3.LUT R5, R5, 0x7f800000, R6, 0xf8, !PT ;  /* 0x7f80000005057812 */ /* 0x000fc800078ef806 */
[----:B------:R-:W-:-:S04]  /*1b30*/  LOP3.LUT R5, R5, R2, RZ, 0x30, !PT ;  /* 0x0000000205057212 */ /* 0x000fc800078e30ff */
[----:B------:R-:W-:-:S04]  /*1b40*/  LOP3.LUT R5, R5, 0x80000000, R0, 0xf8, !PT ;  /* 0x8000000005057812 */ /* 0x000fc800078ef800 */
[----:B------:R-:W-:-:S04]  /*1b50*/  F2FP.BF16.F32.PACK_AB R5, RZ, R5 ;  /* 0x00000005ff05723e */ /* 0x000fc800000010ff */
[----:B------:R-:W-:Y:S01]  /*1b60*/  PRMT R0, R5, 0x7610, R0 ;  /* 0x0000761005007816 */ /* 0x000fe20000000000 */
[----:B------:R-:W-:Y:S06]  /*1b70*/  BRA `(.L_x_224) ;  /* 0x0000000400fc7947 */ /* 0x000fec0003800000 */
.L_x_235:
[----:B------:R-:W2:Y:S02]  /*1b80*/  LDG.E.U8 R2, desc[UR36][R2.64] ;  /* 0x0000002402027981 */ /* 0x000ea4000c1e1100 */
[C---:B--2---:R-:W-:Y:S02]  /*1b90*/  IMAD.SHL.U32 R0, R2.reuse, 0x2000000, RZ ;  /* 0x0200000002007824 */ /* 0x044fe400078e00ff */
[----:B------:R-:W-:-:S03]  /*1ba0*/  IMAD.SHL.U32 R5, R2, 0x1000000, RZ ;  /* 0x0100000002057824 */ /* 0x000fc600078e00ff */
[----:B------:R-:W-:-:S13]  /*1bb0*/  ISETP.GE.U32.AND P0, PT, R0, 0x8000000, PT ;  /* 0x080000000000780c */ /* 0x000fda0003f06070 */
[C---:B------:R-:W-:Y:S02]  /*1bc0*/  @!P0 IMAD.SHL.U32 R0, R2.reuse, 0x100, RZ ;  /* 0x0000010002008824 */ /* 0x040fe400078e00ff */
[----:B------:R-:W-:-:S03]  /*1bd0*/  @P0 IMAD.SHL.U32 R4, R2, 0x200000, RZ ;  /* 0x0020000002040824 */ /* 0x000fc600078e00ff */
[----:B------:R-:W-:Y:S02]  /*1be0*/  @!P0 LOP3.LUT R0, R0, 0x7f00, RZ, 0xc0, !PT ;  /* 0x00007f0000008812 */ /* 0x000fe400078ec0ff */
[----:B------:R-:W-:Y:S02]  /*1bf0*/  @P0 LOP3.LUT R4, R4, 0x70000000, RZ, 0xfc, !PT ;  /* 0x7000000004040812 */ /* 0x000fe400078efcff */
[----:B------:R-:W-:-:S03]  /*1c00*/  @!P0 LOP3.LUT R0, R0, 0x3f000000, RZ, 0xfc, !PT ;  /* 0x3f00000000008812 */ /* 0x000fc600078efcff */
[----:B------:R-:W-:Y:S02]  /*1c10*/  @P0 FMUL.FTZ R4, R4, 1.9259299443872358531e-34 ;  /* 0x0780000004040820 */ /* 0x000fe40000410000 */
[----:B------:R-:W-:-:S05]  /*1c20*/  @!P0 FADD.FTZ R4, R0, -0.5 ;  /* 0xbf00000000048421 */ /* 0x000fca0000010000 */
[----:B------:R-:W-:-:S04]  /*1c30*/  LOP3.LUT R4, R4, 0x80000000, R5, 0xf8, !PT ;  /* 0x8000000004047812 */ /* 0x000fc800078ef805 */
[----:B------:R-:W-:-:S04]  /*1c40*/  F2FP.BF16.F32.PACK_AB R4, RZ, R4 ;  /* 0x00000004ff04723e */ /* 0x000fc800000010ff */
[----:B------:R-:W-:Y:S01]  /*1c50*/  PRMT R0, R4, 0x7610, R0 ;  /* 0x0000761004007816 */ /* 0x000fe20000000000 */
[----:B------:R-:W-:Y:S06]  /*1c60*/  BRA `(.L_x_224) ;  /* 0x0000000400c07947 */ /* 0x000fec0003800000 */
.L_x_234:
[----:B------:R0:W5:Y:S01]  /*1c70*/  LDG.E.U16 R0, desc[UR36][R2.64] ;  /* 0x0000002402007981 */ /* 0x000162000c1e1500 */
[----:B------:R-:W-:Y:S05]  /*1c80*/  BRA `(.L_x_224) ;  /* 0x0000000400b87947 */ /* 0x000fea0003800000 */
.L_x_231:
[----:B------:R-:W-:-:S13]  /*1c90*/  ISETP.GT.AND P0, PT, R4, 0x1b, PT ;  /* 0x0000001b0400780c */ /* 0x000fda0003f04270 */
[----:B------:R-:W-:Y:S05]  /*1ca0*/  @P0 BRA `(.L_x_236) ;  /* 0x0000000400080947 */ /* 0x000fea0003800000 */
[----:B------:R-:W-:-:S13]  /*1cb0*/  ISETP.NE.AND P0, PT, R4, 0x19, PT ;  /* 0x000000190400780c */ /* 0x000fda0003f05270 */
[----:B------:R-:W-:Y:S05]  /*1cc0*/  @!P0 BRA `(.L_x_237) ;  /* 0x0000000000908947 */ /* 0x000fea0003800000 */
[----:B------:R-:W-:-:S13]  /*1cd0*/  ISETP.NE.AND P0, PT, R4, 0x1a, PT ;  /* 0x0000001a0400780c */ /* 0x000fda0003f05270 */
[----:B------:R-:W-:Y:S05]  /*1ce0*/  @!P0 BRA `(.L_x_238) ;  /* 0x0000000000188947 */ /* 0x000fea0003800000 */
[----:B------:R-:W-:-:S13]  /*1cf0*/  ISETP.NE.AND P0, PT, R4, 0x1b, PT ;  /* 0x0000001b0400780c */ /* 0x000fda0003f05270 */
[----:B------:R-:W-:Y:S05]  /*1d00*/  @P0 BRA `(.L_x_223) ;  /* 0x0000000400340947 */ /* 0x000fea0003800000 */
[----:B------:R-:W2:Y:S02]  /*1d10*/  LDG.E.U16 R0, desc[UR36][R2.64] ;  /* 0x0000002402007981 */ /* 0x000ea4000c1e1500 */
[----:B--2---:R-:W-:-:S04]  /*1d20*/  I2FP.F32.U32 R0, R0 ;  /* 0x0000000000007245 */ /* 0x004fc80000201000 */
[----:B------:R-:W-:Y:S01]  /*1d30*/  F2FP.BF16.F32.PACK_AB R0, RZ, R0 ;  /* 0x00000000ff00723e */ /* 0x000fe200000010ff */
[----:B------:R-:W-:Y:S06]  /*1d40*/  BRA `(.L_x_224) ;  /* 0x0000000400887947 */ /* 0x000fec0003800000 */
.L_x_238:
[----:B------:R-:W2:Y:S01]  /*1d50*/  LDG.E.U8 R2, desc[UR36][R2.64] ;  /* 0x0000002402027981 */ /* 0x000ea2000c1e1100 */
[----:B------:R-:W-:Y:S01]  /*1d60*/  BSSY B0, `(.L_x_239) ;  /* 0x0000018000007945 */ /* 0x000fe20003800000 */
[----:B------:R-:W-:Y:S01]  /*1d70*/  IMAD.MOV.U32 R0, RZ, RZ, RZ ;  /* 0x000000ffff007224 */ /* 0x000fe200078e00ff */
[----:B--2---:R-:W-:-:S13]  /*1d80*/  ISETP.NE.AND P0, PT, R2, RZ, PT ;  /* 0x000000ff0200720c */ /* 0x004fda0003f05270 */
[----:B------:R-:W-:Y:S05]  /*1d90*/  @!P0 BRA `(.L_x_240) ;  /* 0x0000000000508947 */ /* 0x000fea0003800000 */
[----:B------:R-:W-:-:S13]  /*1da0*/  ISETP.NE.AND P0, PT, R2, 0x80, PT ;  /* 0x000000800200780c */ /* 0x000fda0003f05270 */
[----:B------:R-:W-:Y:S01]  /*1db0*/  @!P0 IMAD.MOV.U32 R0, RZ, RZ, 0x7f800001 ;  /* 0x7f800001ff008424 */ /* 0x000fe200078e00ff */
[----:B------:R-:W-:Y:S06]  /*1dc0*/  @!P0 BRA `(.L_x_240) ;  /* 0x0000000000448947 */ /* 0x000fec0003800000 */
[C---:B------:R-:W-:Y:S01]  /*1dd0*/  LOP3.LUT P0, R0, R2.reuse, 0x78, RZ, 0xc0, !PT ;  /* 0x0000007802007812 */ /* 0x040fe2000780c0ff */
[----:B------:R-:W-:Y:S01]  /*1de0*/  BSSY B1, `(.L_x_241) ;  /* 0x000000c000017945 */ /* 0x000fe20003800000 */
[----:B------:R-:W-:Y:S02]  /*1df0*/  SHF.R.U32.HI R3, RZ, 0x7, R2 ;  /* 0x00000007ff037819 */ /* 0x000fe40000011602 */
[----:B------:R-:W-:Y:S02]  /*1e00*/  LOP3.LUT R2, R2, 0x7, RZ, 0xc0, !PT ;  /* 0x0000000702027812 */ /* 0x000fe400078ec0ff */
[----:B------:R-:W-:Y:S01]  /*1e10*/  SHF.R.U32.HI R0, RZ, 0x3, R0 ;  /* 0x00000003ff007819 */ /* 0x000fe20000011600 */
[----:B------:R-:W-:-:S06]  /*1e20*/  IMAD.U32 R4, R3, -0x80000000, RZ ;  /* 0x8000000003047824 */ /* 0x000fcc00078e00ff */
[----:B------:R-:W-:Y:S05]  /*1e30*/  @P0 BRA `(.L_x_242) ;  /* 0x0000000000180947 */ /* 0x000fea0003800000 */
[----:B------:R-:W0:Y:S02]  /*1e40*/  FLO.U32 R3, R2 ;  /* 0x0000000200037300 */ /* 0x000e2400000e0000 */
[----:B0-----:R-:W-:-:S04]  /*1e50*/  IADD3 R3, -R3, 0x1f, RZ ;  /* 0x0000001f03037810 */ /* 0x001fc80007ffe1ff */
[----:B------:R-:W-:Y:S01]  /*1e60*/  IADD3 R0, R0, 0x1d, -R3 ;  /* 0x0000001d00007810 */ /* 0x000fe20007ffe803 */
[----:B------:R-:W-:-:S05]  /*1e70*/  VIADD R5, R3, 0xffffffe4 ;  /* 0xffffffe403057836 */ /* 0x000fca0000000000 */
[----:B------:R-:W-:-:S04]  /*1e80*/  SHF.L.U32 R5, R2, R5, RZ ;  /* 0x0000000502057219 */ /* 0x000fc800000006ff */
[----:B------:R-:W-:-:S07]  /*1e90*/  LOP3.LUT R2, R5, 0x7, RZ, 0xc0, !PT ;  /* 0x0000000705027812 */ /* 0x000fce00078ec0ff */
.L_x_242:
[----:B------:R-:W-:Y:S05]  /*1ea0*/  BSYNC B1 ;  /* 0x0000000000017941 */ /* 0x000fea0003800000 */
.L_x_241:
[----:B------:R-:W-:Y:S01]  /*1eb0*/  LEA R3, R0, 0x3b800000, 0x17 ;  /* 0x3b80000000037811 */ /* 0x000fe200078eb8ff */
[----:B------:R-:W-:-:S05]  /*1ec0*/  IMAD.SHL.U32 R0, R2, 0x100000, RZ ;  /* 0x0010000002007824 */ /* 0x000fca00078e00ff */
[----:B------:R-:W-:-:S07]  /*1ed0*/  LOP3.LUT R0, R3, R0, R4, 0xfe, !PT ;  /* 0x0000000003007212 */ /* 0x000fce00078efe04 */
.L_x_240:
[----:B------:R-:W-:Y:S05]  /*1ee0*/  BSYNC B0 ;  /* 0x0000000000007941 */ /* 0x000fea0003800000 */
.L_x_239:
[----:B------:R-:W-:Y:S01]  /*1ef0*/  F2FP.BF16.F32.PACK_AB R0, RZ, R0 ;  /* 0x00000000ff00723e */ /* 0x000fe200000010ff */
[----:B------:R-:W-:Y:S06]  /*1f00*/  BRA `(.L_x_224) ;  /* 0x0000000400187947 */ /* 0x000fec0003800000 */
.L_x_237:
        /* <DEDUP_REMOVED lines=21> */
.L_x_246:
[----:B------:R-:W-:Y:S05]  /*2060*/  BSYNC B1 ;  /* 0x0000000000017941 */ /* 0x000fea0003800000 */
.L_x_245:
[----:B------:R-:W-:Y:S01]  /*2070*/  LEA R3, R0, 0x37800000, 0x17 ;  /* 0x3780000000037811 */ /* 0x000fe200078eb8ff */
[----:B------:R-:W-:-:S05]  /*2080*/  IMAD.SHL.U32 R0, R2, 0x200000, RZ ;  /* 0x0020000002007824 */ /* 0x000fca00078e00ff */
[----:B------:R-:W-:-:S07]  /*2090*/  LOP3.LUT R0, R3, R0, R4, 0xfe, !PT ;  /* 0x0000000003007212 */ /* 0x000fce00078efe04 */
.L_x_244:
[----:B------:R-:W-:Y:S05]  /*20a0*/  BSYNC B0 ;  /* 0x0000000000007941 */ /* 0x000fea0003800000 */
.L_x_243:
[----:B------:R-:W-:Y:S01]  /*20b0*/  F2FP.BF16.F32.PACK_AB R0, RZ, R0 ;  /* 0x00000000ff00723e */ /* 0x000fe200000010ff */
[----:B------:R-:W-:Y:S06]  /*20c0*/  BRA `(.L_x_224) ;  /* 0x0000000000a87947 */ /* 0x000fec0003800000 */
.L_x_236:
[----:B------:R-:W-:-:S13]  /*20d0*/  ISETP.NE.AND P0, PT, R4, 0x1c, PT ;  /* 0x0000001c0400780c */ /* 0x000fda0003f05270 */
[----:B------:R-:W-:Y:S05]  /*20e0*/  @!P0 BRA `(.L_x_247) ;  /* 0x0000000000948947 */ /* 0x000fea0003800000 */
[----:B------:R-:W-:-:S13]  /*20f0*/  ISETP.NE.AND P0, PT, R4, 0x1d, PT ;  /* 0x0000001d0400780c */ /* 0x000fda0003f05270 */
[----:B------:R-:W-:Y:S05]  /*2100*/  @!P0 BRA `(.L_x_248) ;  /* 0x00000000007c8947 */ /* 0x000fea0003800000 */
[----:B------:R-:W-:-:S13]  /*2110*/  ISETP.NE.AND P0, PT, R4, 0x2c, PT ;  /* 0x0000002c0400780c */ /* 0x000fda0003f05270 */
[----:B------:R-:W-:Y:S05]  /*2120*/  @P0 BRA `(.L_x_223) ;  /* 0x00000000002c0947 */ /* 0x000fea0003800000 */
[----:B------:R-:W2:Y:S01]  /*2130*/  LDG.E.U8 R2, desc[UR36][R2.64] ;  /* 0x0000002402027981 */ /* 0x000ea2000c1e1100 */
[----:B------:R-:W-:Y:S01]  /*2140*/  BSSY B0, `(.L_x_249) ;  /* 0x0000007000007945 */ /* 0x000fe20003800000 */
[----:B------:R-:W-:Y:S01]  /*2150*/  IMAD.MOV.U32 R0, RZ, RZ, 0x400000 ;  /* 0x00400000ff007424 */ /* 0x000fe200078e00ff */
[----:B--2---:R-:W-:-:S13]  /*2160*/  ISETP.NE.AND P0, PT, R2, RZ, PT ;  /* 0x000000ff0200720c */ /* 0x004fda0003f05270 */
[----:B------:R-:W-:Y:S05]  /*2170*/  @!P0 BRA `(.L_x_250) ;  /* 0x00000000000c8947 */ /* 0x000fea0003800000 */
[----:B------:R-:W-:-:S13]  /*2180*/  ISETP.NE.AND P0, PT, R2, 0xff, PT ;  /* 0x000000ff0200780c */ /* 0x000fda0003f05270 */
[----:B------:R-:W-:Y:S02]  /*2190*/  @!P0 IMAD.MOV.U32 R0, RZ, RZ, 0x7f800001 ;  /* 0x7f800001ff008424 */ /* 0x000fe400078e00ff */
[----:B------:R-:W-:-:S07]  /*21a0*/  @P0 IMAD.SHL.U32 R0, R2, 0x800000, RZ ;  /* 0x0080000002000824 */ /* 0x000fce00078e00ff */
.L_x_250:
[----:B------:R-:W-:Y:S05]  /*21b0*/  BSYNC B0 ;  /* 0x0000000000007941 */ /* 0x000fea0003800000 */
.L_x_249:
[----:B------:R-:W-:Y:S01]  /*21c0*/  F2FP.BF16.F32.PACK_AB R0, RZ, R0 ;  /* 0x00000000ff00723e */ /* 0x000fe200000010ff */
[----:B------:R-:W-:Y:S06]  /*21d0*/  BRA `(.L_x_224) ;  /* 0x0000000000647947 */ /* 0x000fec0003800000 */
.L_x_223:
[----:B------:R-:W-:Y:S01]  /*21e0*/  MOV R2, 0x1c0 ;  /* 0x000001c000027802 */ /* 0x000fe20000000f00 */
[----:B------:R-:W-:Y:S01]  /*21f0*/  ULDC.64 UR4, c[0x4][0x1a0] ;  /* 0x0100680000047ab9 */ /* 0x000fe20000000a00 */
[----:B------:R-:W-:Y:S01]  /*2200*/  ULDC.64 UR6, c[0x4][0x90] ;  /* 0x0100240000067ab9 */ /* 0x000fe20000000a00 */
[----:B------:R-:W-:Y:S02]  /*2210*/  IMAD.U32 R4, RZ, RZ, UR4 ;  /* 0x00000004ff047e24 */ /* 0x000fe4000f8e00ff */
[----:B------:R-:W-:Y:S01]  /*2220*/  IMAD.U32 R5, RZ, RZ, UR5 ;  /* 0x00000005ff057e24 */ /* 0x000fe2000f8e00ff */
[----:B------:R-:W0:Y:S01]  /*2230*/  LDC.64 R2, c[0x4][R2] ;  /* 0x0100000002027b82 */ /* 0x000e220000000a00 */
[----:B------:R-:W-:Y:S01]  /*2240*/  ULDC.64 UR4, c[0x4][0x1a8] ;  /* 0x01006a0000047ab9 */ /* 0x000fe20000000a00 */
[----:B------:R-:W-:Y:S02]  /*2250*/  IMAD.U32 R10, RZ, RZ, UR6 ;  /* 0x00000006ff0a7e24 */ /* 0x000fe4000f8e00ff */
[----:B------:R-:W-:-:S02]  /*2260*/  IMAD.U32 R6, RZ, RZ, UR4 ;  /* 0x00000004ff067e24 */ /* 0x000fc4000f8e00ff */
[----:B------:R-:W-:Y:S02]  /*2270*/  IMAD.U32 R7, RZ, RZ, UR5 ;  /* 0x00000005ff077e24 */ /* 0x000fe4000f8e00ff */
[----:B------:R-:W-:Y:S02]  /*2280*/  IMAD.U32 R11, RZ, RZ, UR7 ;  /* 0x00000007ff0b7e24 */ /* 0x000fe4000f8e00ff */
[----:B------:R-:W-:Y:S02]  /*2290*/  IMAD.MOV.U32 R8, RZ, RZ, 0x4e ;  /* 0x0000004eff087424 */ /* 0x000fe400078e00ff */
[----:B------:R-:W-:Y:S02]  /*22a0*/  IMAD.MOV.U32 R12, RZ, RZ, 0x1 ;  /* 0x00000001ff0c7424 */ /* 0x000fe400078e00ff */
[----:B------:R-:W-:-:S07]  /*22b0*/  IMAD.MOV.U32 R13, RZ, RZ, RZ ;  /* 0x000000ffff0d7224 */ /* 0x000fce00078e00ff */
[----:B------:R-:W-:-:S07]  /*22c0*/  LEPC R20, `(.L_x_251) ;  /* 0x000000001014794e */ /* 0x000fce0000000000 */
[----:B0-----:R-:W-:Y:S05]  /*22d0*/  CALL.ABS.NOINC R2 ;  /* 0x0000000002007343 */ /* 0x001fea0003c00000 */
.L_x_251:
[----:B------:R-:W-:Y:S01]  /*22e0*/  PRMT R0, RZ, 0x7610, R0 ;  /* 0x00007610ff007816 */ /* 0x000fe20000000000 */
[----:B------:R-:W-:Y:S06]  /*22f0*/  BRA `(.L_x_224) ;  /* 0x00000000001c7947 */ /* 0x000fec0003800000 */
.L_x_248:
[----:B------:R-:W2:Y:S02]  /*2300*/  LDG.E.64 R2, desc[UR36][R2.64] ;  /* 0x0000002402027981 */ /* 0x000ea4000c1e1b00 */
[----:B--2---:R-:W0:Y:S02]  /*2310*/  I2F.U64 R0, R2 ;  /* 0x0000000200007312 */ /* 0x004e240000301000 */
[----:B0-----:R-:W-:Y:S01]  /*2320*/  F2FP.BF16.F32.PACK_AB R0, RZ, R0 ;  /* 0x00000000ff00723e */ /* 0x001fe200000010ff */
[----:B------:R-:W-:Y:S06]  /*2330*/  BRA `(.L_x_224) ;  /* 0x00000000000c7947 */ /* 0x000fec0003800000 */
.L_x_247:
[----:B------:R-:W2:Y:S02]  /*2340*/  LDG.E R2, desc[UR36][R2.64] ;  /* 0x0000002402027981 */ /* 0x000ea4000c1e1900 */
[----:B--2---:R-:W-:-:S04]  /*2350*/  I2FP.F32.U32 R0, R2 ;  /* 0x0000000200007245 */ /* 0x004fc80000201000 */
[----:B------:R-:W-:-:S07]  /*2360*/  F2FP.BF16.F32.PACK_AB R0, RZ, R0 ;  /* 0x00000000ff00723e */ /* 0x000fce00000010ff */
.L_x_224:
[----:B------:R-:W1:Y:S01]  /*2370*/  LDC.U8 R6, c[0x0][0x430] ;  /* 0x00010c00ff067b82 */ /* 0x000e620000000000 */
[----:B0----5:R-:W-:Y:S01]  /*2380*/  IMAD.U32 R2, R0, 0x10000, RZ ;  /* 0x0001000000027824 */ /* 0x021fe200078e00ff */
[----:B------:R-:W-:Y:S01]  /*2390*/  ULDC.U16 UR4, c[0x0][0x420] ;  /* 0x0001080000047ab9 */ /* 0x000fe20000000400 */
[----:B------:R-:W-:Y:S01]  /*23a0*/  BSSY B0, `(.L_x_252) ;  /* 0x0000010000007945 */ /* 0x000fe20003800000 */
[----:B------:R-:W-:Y:S02]  /*23b0*/  IMAD.U32 R3, RZ, RZ, UR4 ;  /* 0x00000004ff037e24 */ /* 0x000fe4000f8e00ff */
[----:B------:R-:W-:Y:S02]  /*23c0*/  FSETP.GTU.FTZ.AND P1, PT, |R2|, +INF , PT ;  /* 0x7f8000000200780b */ /* 0x000fe40003f3c200 */
[----:B-1----:R-:W-:-:S04]  /*23d0*/  PRMT R5, R6, 0x9910, RZ ;  /* 0x0000991006057816 */ /* 0x002fc800000000ff */
[----:B------:R-:W-:-:S07]  /*23e0*/  ISETP.GT.AND P0, PT, R5, 0x9, PT ;  /* 0x000000090500780c */ /* 0x000fce0003f04270 */
[----:B------:R-:W-:Y:S06]  /*23f0*/  @P1 BRA `(.L_x_253) ;  /* 0x0000000000281947 */ /* 0x000fec0003800000 */
[----:B------:R-:W-:Y:S01]  /*2400*/  FSETP.NEU.FTZ.AND P1, PT, R2, +INF , PT ;  /* 0x7f8000000200780b */ /* 0x000fe20003f3d000 */
[----:B------:R-:W0:Y:S01]  /*2410*/  LDC.U16 R7, c[0x0][0x424] ;  /* 0x00010900ff077b82 */ /* 0x000e220000000400 */
[----:B------:R-:W-:-:S11]  /*2420*/  ULDC.U16 UR4, c[0x0][0x422] ;  /* 0x0001088000047ab9 */ /* 0x000fd60000000400 */
[----:B------:R-:W-:-:S06]  /*2430*/  @P1 FADD.FTZ R4, -RZ, -INF ;  /* 0xff800000ff041421 */ /* 0x000fcc0000010100 */
[----:B------:R-:W1:Y:S02]  /*2440*/  @P1 F2F.BF16.F32 R4, R4 ;  /* 0x0000000400041304 */ /* 0x000e640000202000 */
[----:B-1----:R-:W-:-:S05]  /*2450*/  @P1 IMAD.U32 R3, R4, 0x10000, RZ ;  /* 0x0001000004031824 */ /* 0x002fca00078e00ff */
[----:B------:R-:W-:Y:S01]  /*2460*/  @P1 FSETP.NEU.FTZ.AND P2, PT, R2, R3, PT ;  /* 0x000000030200120b */ /* 0x000fe20003f5d000 */
[----:B------:R-:W-:-:S03]  /*2470*/  IMAD.U32 R3, RZ, RZ, UR4 ;  /* 0x00000004ff037e24 */ /* 0x000fc6000f8e00ff */
[----:B0-----:R-:W-:-:S04]  /*2480*/  @P1 SEL R0, R7, R0, !P2 ;  /* 0x0000000007001207 */ /* 0x001fc80005000000 */
[----:B------:R-:W-:-:S07]  /*2490*/  @P1 PRMT R3, R0, 0x7610, R3 ;  /* 0x0000761000031816 */ /* 0x000fce0000000003 */
.L_x_253:
[----:B------:R-:W-:Y:S05]  /*24a0*/  BSYNC B0 ;  /* 0x0000000000007941 */ /* 0x000fea0003800000 */
.L_x_252:
        /* <DEDUP_REMOVED lines=9> */
[----:B------:R-:W-:-:S06]  /*2540*/  IMAD.U32 R3, R3, 0x10000, RZ ;  /* 0x0001000003037824 */ /* 0x000fcc00078e00ff */
[----:B------:R-:W0:Y:S02]  /*2550*/  F2I.FTZ.TRUNC.NTZ R3, R3 ;  /* 0x0000000300037305 */ /* 0x000e24000021f100 */
[----:B0-----:R0:W-:Y:S01]  /*2560*/  STG.E.U8 desc[UR36][R16.64], R3 ;  /* 0x0000000310007986 */ /* 0x0011e2000c101124 */
[----:B------:R-:W-:Y:S05]  /*2570*/  BRA `(.L_x_259) ;  /* 0x0000000c00947947 */ /* 0x000fea0003800000 */
.L_x_257:
[----:B------:R-:W-:-:S06]  /*2580*/  IMAD.U32 R3, R3, 0x10000, RZ ;  /* 0x0001000003037824 */ /* 0x000fcc00078e00ff */
[----:B------:R-:W0:Y:S02]  /*2590*/  F2I.S64.TRUNC R2, R3 ;  /* 0x0000000300027311 */ /* 0x000e24000020d900 */
[----:B0-----:R0:W-:Y:S01]  /*25a0*/  STG.E.U8 desc[UR36][R16.64], R2 ;  /* 0x0000000210007986 */ /* 0x0011e2000c101124 */
[----:B------:R-:W-:Y:S05]  /*25b0*/  BRA `(.L_x_259) ;  /* 0x0000000c00847947 */ /* 0x000fea0003800000 */
.L_x_256:
[----:B------:R-:W-:-:S13]  /*25c0*/  ISETP.NE.AND P0, PT, R5, 0x2, PT ;  /* 0x000000020500780c */ /* 0x000fda0003f05270 */
[----:B------:R-:W-:Y:S05]  /*25d0*/  @!P0 BRA `(.L_x_260) ;  /* 0x0000000000308947 */ /* 0x000fea0003800000 */
[----:B------:R-:W-:-:S13]  /*25e0*/  ISETP.NE.AND P0, PT, R5, 0x3, PT ;  /* 0x000000030500780c */ /* 0x000fda0003f05270 */
[----:B------:R-:W-:Y:S05]  /*25f0*/  @!P0 BRA `(.L_x_261) ;  /* 0x0000000000188947 */ /* 0x000fea0003800000 */
[----:B------:R-:W-:-:S13]  /*2600*/  ISETP.NE.AND P0, PT, R5, 0x4, PT ;  /* 0x000000040500780c */ /* 0x000fda0003f05270 */
[----:B------:R-:W-:Y:S05]  /*2610*/  @P0 BRA `(.L_x_258) ;  /* 0x0000000c000c0947 */ /* 0x000fea0003800000 */
[----:B------:R-:W-:-:S06]  /*2620*/  IMAD.U32 R3, R3, 0x10000, RZ ;  /* 0x0001000003037824 */ /* 0x000fcc00078e00ff */
[----:B------:R-:W0:Y:S02]  /*2630*/  F2I.S64.TRUNC R2, R3 ;  /* 0x0000000300027311 */ /* 0x000e24000020d900 */
[----:B0-----:R0:W-:Y:S01]  /*2640*/  STG.E.64 desc[UR36][R16.64], R2 ;  /* 0x0000000210007986 */ /* 0x0011e2000c101b24 */
[----:B------:R-:W-:Y:S05]  /*2650*/  BRA `(.L_x_259) ;  /* 0x0000000c005c7947 */ /* 0x000fea0003800000 */
.L_x_261:
[----:B------:R-:W-:-:S06]  /*2660*/  IMAD.U32 R3, R3, 0x10000, RZ ;  /* 0x0001000003037824 */ /* 0x000fcc00078e00ff */
[----:B------:R-:W0:Y:S02]  /*2670*/  F2I.FTZ.TRUNC.NTZ R3, R3 ;  /* 0x0000000300037305 */ /* 0x000e24000021f100 */
[----:B0-----:R0:W-:Y:S01]  /*2680*/  STG.E desc[UR36][R16.64], R3 ;  /* 0x0000000310007986 */ /* 0x0011e2000c101924 */
[----:B------:R-:W-:Y:S05]  /*2690*/  BRA `(.L_x_259) ;  /* 0x0000000c004c7947 */ /* 0x000fea0003800000 */
.L_x_260:
[----:B------:R-:W-:-:S06]  /*26a0*/  IMAD.U32 R3, R3, 0x10000, RZ ;  /* 0x0001000003037824 */ /* 0x000fcc00078e00ff */
[----:B------:R-:W0:Y:S02]  /*26b0*/  F2I.FTZ.TRUNC.NTZ R3, R3 ;  /* 0x0000000300037305 */ /* 0x000e24000021f100 */
[----:B0-----:R0:W-:Y:S01]  /*26c0*/  STG.E.U16 desc[UR36][R16.64], R3 ;  /* 0x0000000310007986 */ /* 0x0011e2000c101524 */
[----:B------:R-:W-:Y:S05]  /*26d0*/  BRA `(.L_x_259) ;  /* 0x0000000c003c7947 */ /* 0x000fea0003800000 */
.L_x_255:
[----:B------:R-:W-:-:S13]  /*26e0*/  ISETP.GT.AND P0, PT, R5, 0x6, PT ;  /* 0x000000060500780c */ /* 0x000fda0003f04270 */
[----:B------:R-:W-:Y:S05]  /*26f0*/  @P0 BRA `(.L_x_262) ;  /* 0x00000000002c0947 */ /* 0x000fea0003800000 */
[----:B------:R-:W-:-:S13]  /*2700*/  ISETP.NE.AND P0, PT, R5, 0x5, PT ;  /* 0x000000050500780c */ /* 0x000fda0003f05270 */
[----:B------:R-:W-:Y:S05]  /*2710*/  @!P0 BRA `(.L_x_263) ;  /* 0x0000000000148947 */ /* 0x000fea0003800000 */
[----:B------:R-:W-:-:S13]  /*2720*/  ISETP.NE.AND P0, PT, R5, 0x6, PT ;  /* 0x000000060500780c */ /* 0x000fda0003f05270 */
[----:B------:R-:W-:Y:S05]  /*2730*/  @P0 BRA `(.L_x_258) ;  /* 0x0000000800c40947 */ /* 0x000fea0003800000 */
[----:B------:R-:W-:-:S05]  /*2740*/  IMAD.U32 R3, R3, 0x10000, RZ ;  /* 0x0001000003037824 */ /* 0x000fca00078e00ff */
[----:B------:R0:W-:Y:S01]  /*2750*/  STG.E desc[UR36][R16.64], R3 ;  /* 0x0000000310007986 */ /* 0x0001e2000c101924 */
[----:B------:R-:W-:Y:S05]  /*2760*/  BRA `(.L_x_259) ;  /* 0x0000000c00187947 */ /* 0x000fea0003800000 */
.L_x_263:
[----:B------:R-:W-:-:S05]  /*2770*/  IMAD.U32 R0, R3, 0x10000, RZ ;  /* 0x0001000003007824 */ /* 0x000fca00078e00ff */
[----:B------:R-:W-:-:S05]  /*2780*/  F2FP.F16.F32.PACK_AB R0, RZ, R0 ;  /* 0x00000000ff00723e */ /* 0x000fca00000000ff */
[----:B------:R0:W-:Y:S01]  /*2790*/  STG.E.U16 desc[UR36][R16.64], R0 ;  /* 0x0000000010007986 */ /* 0x0001e2000c101524 */
[----:B------:R-:W-:Y:S05]  /*27a0*/  BRA `(.L_x_259) ;  /* 0x0000000c00087947 */ /* 0x000fea0003800000 */
.L_x_262:
[----:B------:R-:W-:-:S13]  /*27b0*/  ISETP.NE.AND P0, PT, R5, 0x7, PT ;  /* 0x000000070500780c */ /* 0x000fda0003f05270 */
[----:B------:R-:W-:Y:S05]  /*27c0*/  @!P0 BRA `(.L_x_264) ;  /* 0x0000000000348947 */ /* 0x000fea0003800000 */
[----:B------:R-:W-:-:S13]  /*27d0*/  ISETP.NE.AND P0, PT, R5, 0x8, PT ;  /* 0x000000080500780c */ /* 0x000fda0003f05270 */
[----:B------:R-:W-:Y:S05]  /*27e0*/  @!P0 BRA `(.L_x_265) ;  /* 0x0000000000188947 */ /* 0x000fea0003800000 */
[----:B------:R-:W-:-:S13]  /*27f0*/  ISETP.NE.AND P0, PT, R5, 0x9, PT ;  /* 0x000000090500780c */ /* 0x000fda0003f05270 */
[----:B------:R-:W-:Y:S05]  /*2800*/  @P0 BRA `(.L_x_258) ;  /* 0x0000000800900947 */ /* 0x000fea0003800000 */
[----:B------:R-:W-:Y:S02]  /*2810*/  IMAD.U32 R2, R3, 0x10000, RZ ;  /* 0x0001000003027824 */ /* 0x000fe400078e00ff */
[----:B------:R-:W-:-:S05]  /*2820*/  IMAD.MOV.U32 R3, RZ, RZ, RZ ;  /* 0x000000ffff037224 */ /* 0x000fca00078e00ff */
[----:B------:R0:W-:Y:S01]  /*2830*/  STG.E.64 desc[UR36][R16.64], R2 ;  /* 0x0000000210007986 */ /* 0x0001e2000c101b24 */
[----:B------:R-:W-:Y:S05]  /*2840*/  BRA `(.L_x_259) ;  /* 0x0000000800e07947 */ /* 0x000fea0003800000 */
.L_x_265:
[----:B------:R-:W-:-:S05]  /*2850*/  IMAD.U32 R3, R3, 0x10000, RZ ;  /* 0x0001000003037824 */ /* 0x000fca00078e00ff */
[----:B------:R-:W-:-:S04]  /*2860*/  F2FP.F16.F32.PACK_AB R3, RZ, R3 ;  /* 0x00000003ff03723e */ /* 0x000fc800000000ff */
[----:B------:R-:W-:-:S05]  /*2870*/  PRMT R3, R3, 0x5410, RZ ;  /* 0x0000541003037816 */ /* 0x000fca00000000ff */
[----:B------:R0:W-:Y:S01]  /*2880*/  STG.E desc[UR36][R16.64], R3 ;  /* 0x0000000310007986 */ /* 0x0001e2000c101924 */
[----:B------:R-:W-:Y:S05]  /*2890*/  BRA `(.L_x_259) ;  /* 0x0000000800cc7947 */ /* 0x000fea0003800000 */
.L_x_264:
[----:B------:R-:W-:-:S04]  /*28a0*/  IMAD.U32 R2, R3, 0x10000, RZ ;  /* 0x0001000003027824 */ /* 0x000fc800078e00ff */
[----:B------:R-:W-:-:S06]  /*28b0*/  FMUL.FTZ R2, R2, 1 ;  /* 0x3f80000002027820 */ /* 0x000fcc0000410000 */
[----:B------:R-:W0:Y:S02]  /*28c0*/  F2F.F64.F32 R2, R2 ;  /* 0x0000000200027310 */ /* 0x000e240000201800 */
[----:B0-----:R0:W-:Y:S01]  /*28d0*/  STG.E.64 desc[UR36][R16.64], R2 ;  /* 0x0000000210007986 */ /* 0x0011e2000c101b24 */
[----:B------:R-:W-:Y:S05]  /*28e0*/  BRA `(.L_x_259) ;  /* 0x0000000800b87947 */ /* 0x000fea0003800000 */
.L_x_254:
        /* <DEDUP_REMOVED lines=8> */
[----:B------:R-:W-:-:S05]  /*2970*/  IMAD.U32 R3, R3, 0x10000, RZ ;  /* 0x0001000003037824 */ /* 0x000fca00078e00ff */
[----:B------:R-:W-:-:S04]  /*2980*/  FSETP.NEU.FTZ.AND P0, PT, R3, RZ, PT ;  /* 0x000000ff0300720b */ /* 0x000fc80003f1d000 */
[----:B------:R-:W-:-:S05]  /*2990*/  SEL R3, RZ, 0x1, !P0 ;  /* 0x00000001ff037807 */ /* 0x000fca0004000000 */
[----:B------:R0:W-:Y:S01]  /*29a0*/  STG.E.U8 desc[UR36][R16.64], R3 ;  /* 0x0000000310007986 */ /* 0x0001e2000c101124 */
[----:B------:R-:W-:Y:S05]  /*29b0*/  BRA `(.L_x_259) ;  /* 0x0000000800847947 */ /* 0x000fea0003800000 */
.L_x_268:
[----:B------:R-:W-:Y:S01]  /*29c0*/  IMAD.U32 R3, R3, 0x10000, RZ ;  /* 0x0001000003037824 */ /* 0x000fe200078e00ff */
[----:B------:R-:W-:-:S03]  /*29d0*/  CS2R R6, SRZ ;  /* 0x0000000000067805 */ /* 0x000fc6000001ff00 */
[----:B------:R-:W-:-:S04]  /*29e0*/  FMUL.FTZ R3, R3, 1 ;  /* 0x3f80000003037820 */ /* 0x000fc80000410000 */
[----:B------:R-:W0:Y:S02]  /*29f0*/  F2F.F64.F32 R4, R3 ;  /* 0x0000000300047310 */ /* 0x000e240000201800 */
[----:B0-----:R0:W-:Y:S01]  /*2a00*/  STG.E.128 desc[UR36][R16.64], R4 ;  /* 0x0000000410007986 */ /* 0x0011e2000c101d24 */
[----:B------:R-:W-:Y:S05]  /*2a10*/  BRA `(.L_x_259) ;  /* 0x00000008006c7947 */ /* 0x000fea0003800000 */
.L_x_267:
[----:B------:R-:W-:-:S13]  /*2a20*/  ISETP.NE.AND P0, PT, R5, 0xf, PT ;  /* 0x0000000f0500780c */ /* 0x000fda0003f05270 */
[----:B------:R-:W-:Y:S05]  /*2a30*/  @!P0 BRA `(.L_x_269) ;  /* 0x0000000000b48947 */ /* 0x000fea0003800000 */
[----:B------:R-:W-:-:S13]  /*2a40*/  ISETP.NE.AND P0, PT, R5, 0x17, PT ;  /* 0x000000170500780c */ /* 0x000fda0003f05270 */
[----:B------:R-:W-:Y:S05]  /*2a50*/  @!P0 BRA `(.L_x_270) ;  /* 0x0000000000548947 */ /* 0x000fea0003800000 */
[----:B------:R-:W-:-:S13]  /*2a60*/  ISETP.NE.AND P0, PT, R5, 0x18, PT ;  /* 0x000000180500780c */ /* 0x000fda0003f05270 */
[----:B------:R-:W-:Y:S05]  /*2a70*/  @P0 BRA `(.L_x_258) ;  /* 0x0000000400f40947 */ /* 0x000fea0003800000 */
[----:B------:R-:W-:Y:S01]  /*2a80*/  IMAD.U32 R5, R3, 0x10000, RZ ;  /* 0x0001000003057824 */ /* 0x000fe200078e00ff */
[----:B------:R-:W-:Y:S04]  /*2a90*/  BSSY B0, `(.L_x_271) ;  /* 0x000000e000007945 */ /* 0x000fe80003800000 */
[C---:B------:R-:W-:Y:S02]  /*2aa0*/  LOP3.LUT R2, R5.reuse, 0x7fffffff, RZ, 0xc0, !PT ;  /* 0x7fffffff05027812 */ /* 0x040fe400078ec0ff */
[----:B------:R-:W-:Y:S02]  /*2ab0*/  LOP3.LUT R0, R5, 0x80000000, RZ, 0xc0, !PT ;  /* 0x8000000005007812 */ /* 0x000fe400078ec0ff */
[----:B------:R-:W-:Y:S02]  /*2ac0*/  ISETP.GT.U32.AND P0, PT, R2, 0x43efffff, PT ;  /* 0x43efffff0200780c */ /* 0x000fe40003f04070 */
[----:B------:R-:W-:Y:S01]  /*2ad0*/  SHF.R.U32.HI R3, RZ, 0x18, R0 ;  /* 0x00000018ff037819 */ /* 0x000fe20000011600 */
[----:B------:R-:W-:-:S10]  /*2ae0*/  IMAD.MOV.U32 R0, RZ, RZ, 0x7f ;  /* 0x0000007fff007424 */ /* 0x000fd400078e00ff */
[----:B------:R-:W-:Y:S05]  /*2af0*/  @P0 BRA `(.L_x_272) ;  /* 0x00000000001c0947 */ /* 0x000fea0003800000 */
[----:B------:R-:W-:-:S13]  /*2b00*/  ISETP.GE.U32.AND P0, PT, R2, 0x3c800000, PT ;  /* 0x3c8000000200780c */ /* 0x000fda0003f06070 */
[----:B------:R-:W-:Y:S01]  /*2b10*/  @P0 SHF.R.U32.HI R0, RZ, 0x14, R5 ;  /* 0x00000014ff000819 */ /* 0x000fe20000011605 */
[----:B------:R-:W-:-:S03]  /*2b20*/  @!P0 FADD.FTZ R2, R2, 16384 ;  /* 0x4680000002028421 */ /* 0x000fc60000010000 */
[----:B------:R-:W-:-:S04]  /*2b30*/  @P0 LOP3.LUT R0, R0, 0x1, RZ, 0xc0, !PT ;  /* 0x0000000100000812 */ /* 0x000fc800078ec0ff */
[----:B------:R-:W-:-:S04]  /*2b40*/  @P0 IADD3 R0, R5, 0x407ffff, R0 ;  /* 0x0407ffff05000810 */ /* 0x000fc80007ffe000 */
[----:B------:R-:W-:Y:S01]  /*2b50*/  @P0 SHF.R.U32.HI R0, RZ, 0x14, R0 ;  /* 0x00000014ff000819 */ /* 0x000fe20000011600 */
[----:B------:R-:W-:-:S07]  /*2b60*/  @!P0 VIADD R0, R2, 0xb9800000 ;  /* 0xb980000002008836 */ /* 0x000fce0000000000 */
.L_x_272:
[----:B------:R-:W-:Y:S05]  /*2b70*/  BSYNC B0 ;  /* 0x0000000000007941 */ /* 0x000fea0003800000 */
.L_x_271:
[----:B------:R-:W-:-:S05]  /*2b80*/  LOP3.LUT R3, R0, R3, RZ, 0xfc, !PT ;  /* 0x0000000300037212 */ /* 0x000fca00078efcff */
[----:B------:R0:W-:Y:S01]  /*2b90*/  STG.E.U8 desc[UR36][R16.64], R3 ;  /* 0x0000000310007986 */ /* 0x0001e2000c101124 */
[----:B------:R-:W-:Y:S05]  /*2ba0*/  BRA `(.L_x_259) ;  /* 0x0000000800087947 */ /* 0x000fea0003800000 */
.L_x_270:
[----:B------:R-:W-:Y:S01]  /*2bb0*/  IMAD.U32 R3, R3, 0x10000, RZ ;  /* 0x0001000003037824 */ /* 0x000fe200078e00ff */
[----:B------:R-:W-:Y:S04]  /*2bc0*/  BSSY B0, `(.L_x_273) ;  /* 0x000000f000007945 */ /* 0x000fe80003800000 */
[----:B------:R-:W-:-:S04]  /*2bd0*/  LOP3.LUT R2, R3, 0x7fffffff, RZ, 0xc0, !PT ;  /* 0x7fffffff03027812 */ /* 0x000fc800078ec0ff */
[----:B------:R-:W-:-:S13]  /*2be0*/  ISETP.GT.U32.AND P0, PT, R2, 0x477fffff, PT ;  /* 0x477fffff0200780c */ /* 0x000fda0003f04070 */
[----:B------:R-:W-:Y:S05]  /*2bf0*/  @P0 BRA `(.L_x_274) ;  /* 0x0000000000200947 */ /* 0x000fea0003800000 */
[----:B------:R-:W-:-:S13]  /*2c00*/  ISETP.GE.U32.AND P0, PT, R2, 0x38800000, PT ;  /* 0x388000000200780c */ /* 0x000fda0003f06070 */
[----:B------:R-:W-:Y:S01]  /*2c10*/  @P0 SHF.R.U32.HI R0, RZ, 0x15, R3 ;  /* 0x00000015ff000819 */ /* 0x000fe20000011603 */
[----:B------:R-:W-:-:S03]  /*2c20*/  @!P0 FADD.FTZ R2, R2, 128 ;  /* 0x4300000002028421 */ /* 0x000fc60000010000 */
[----:B------:R-:W-:-:S04]  /*2c30*/  @P0 LOP3.LUT R0, R0, 0x1, RZ, 0xc0, !PT ;  /* 0x0000000100000812 */ /* 0x000fc800078ec0ff */
[----:B------:R-:W-:-:S04]  /*2c40*/  @P0 IADD3 R0, R3, 0x80fffff, R0 ;  /* 0x080fffff03000810 */ /* 0x000fc80007ffe000 */
[----:B------:R-:W-:Y:S01]  /*2c50*/  @P0 SHF.R.U32.HI R0, RZ, 0x15, R0 ;  /* 0x00000015ff000819 */ /* 0x000fe20000011600 */
[----:B------:R-:W-:Y:S01]  /*2c60*/  @!P0 VIADD R0, R2, 0xbd000000 ;  /* 0xbd00000002008836 */ /* 0x000fe20000000000 */
[----:B------:R-:W-:Y:S06]  /*2c70*/  BRA `(.L_x_275) ;  /* 0x00000000000c7947 */ /* 0x000fec0003800000 */
.L_x_274:
[----:B------:R-:W-:Y:S01]  /*2c80*/  IMAD.MOV.U32 R0, RZ, RZ, 0x7f ;  /* 0x0000007fff007424 */ /* 0x000fe200078e00ff */
[----:B------:R-:W-:-:S04]  /*2c90*/  ISETP.GT.U32.AND P0, PT, R2, 0x7f800000, PT ;  /* 0x7f8000000200780c */ /* 0x000fc80003f04070 */
[----:B------:R-:W-:-:S09]  /*2ca0*/  SEL R0, R0, 0x7c, P0 ;  /* 0x0000007c00007807 */ /* 0x000fd20000000000 */
.L_x_275:
[----:B------:R-:W-:Y:S05]  /*2cb0*/  BSYNC B0 ;  /* 0x0000000000007941 */ /* 0x000fea0003800000 */
.L_x_273:
[----:B------:R-:W-:-:S04]  /*2cc0*/  LOP3.LUT R2, R3, 0x80000000, RZ, 0xc0, !PT ;  /* 0x8000000003027812 */ /* 0x000fc800078ec0ff */
[----:B------:R-:W-:-:S04]  /*2cd0*/  SHF.R.U32.HI R3, RZ, 0x18, R2 ;  /* 0x00000018ff037819 */ /* 0x000fc80000011602 */
[----:B------:R-:W-:-:S05]  /*2ce0*/  LOP3.LUT R3, R0, R3, RZ, 0xfc, !PT ;  /* 0x0000000300037212 */ /* 0x000fca00078efcff */
[----:B------:R0:W-:Y:S01]  /*2cf0*/  STG.E.U8 desc[UR36][R16.64], R3 ;  /* 0x0000000310007986 */ /* 0x0001e2000c101124 */
[----:B------:R-:W-:Y:S05]  /*2d00*/  BRA `(.L_x_259) ;  /* 0x0000000400b07947 */ /* 0x000fea0003800000 */
.L_x_269:
[----:B------:R0:W-:Y:S01]  /*2d10*/  STG.E.U16 desc[UR36][R16.64], R3 ;  /* 0x0000000310007986 */ /* 0x0001e2000c101524 */
[----:B------:R-:W-:Y:S05]  /*2d20*/  BRA `(.L_x_259) ;  /* 0x0000000400a87947 */ /* 0x000fea0003800000 */
.L_x_266:
        /* <DEDUP_REMOVED lines=8> */
[----:B------:R-:W-:-:S06]  /*2db0*/  IMAD.U32 R3, R3, 0x10000, RZ ;  /* 0x0001000003037824 */ /* 0x000fcc00078e00ff */
[----:B------:R-:W0:Y:S02]  /*2dc0*/  F2I.FTZ.U32.TRUNC.NTZ R3, R3 ;  /* 0x0000000300037305 */ /* 0x000e24000021f000 */
[----:B0-----:R4:W-:Y:S01]  /*2dd0*/  STG.E.U16 desc[UR36][R16.64], R3 ;  /* 0x0000000310007986 */ /* 0x0019e2000c101524 */
[----:B------:R-:W-:Y:S05]  /*2de0*/  BRA `(.L_x_259) ;  /* 0x0000000400787947 */ /* 0x000fea0003800000 */
.L_x_278:
[----:B------:R-:W-:Y:S01]  /*2df0*/  IMAD.U32 R3, R3, 0x10000, RZ ;  /* 0x0001000003037824 */ /* 0x000fe200078e00ff */
[----:B------:R-:W-:Y:S01]  /*2e00*/  BSSY B0, `(.L_x_279) ;  /* 0x0000014000007945 */ /* 0x000fe20003800000 */
[----:B------:R-:W-:-:S03]  /*2e10*/  IMAD.MOV.U32 R8, RZ, RZ, 0x80 ;  /* 0x00000080ff087424 */ /* 0x000fc600078e00ff */
[----:B------:R-:W-:-:S04]  /*2e20*/  LOP3.LUT R2, R3, 0x7fffffff, RZ, 0xc0, !PT ;  /* 0x7fffffff03027812 */ /* 0x000fc800078ec0ff */
[----:B------:R-:W-:-:S13]  /*2e30*/  ISETP.GT.U32.AND P0, PT, R2, 0x437fffff, PT ;  /* 0x437fffff0200780c */ /* 0x000fda0003f04070 */
[----:B------:R-:W-:Y:S05]  /*2e40*/  @P0 BRA `(.L_x_280) ;  /* 0x00000000003c0947 */ /* 0x000fea0003800000 */
[----:B------:R-:W-:-:S13]  /*2e50*/  ISETP.GE.U32.AND P0, PT, R2, 0x3c000000, PT ;  /* 0x3c0000000200780c */ /* 0x000fda0003f06070 */
[----:B------:R-:W-:-:S04]  /*2e60*/  @P0 SHF.R.U32.HI R0, RZ, 0x14, R3 ;  /* 0x00000014ff000819 */ /* 0x000fc80000011603 */
[----:B------:R-:W-:-:S04]  /*2e70*/  @P0 LOP3.LUT R0, R0, 0x1, RZ, 0xc0, !PT ;  /* 0x0000000100000812 */ /* 0x000fc800078ec0ff */
[----:B------:R-:W-:-:S04]  /*2e80*/  @P0 IADD3 R0, R3, 0x487ffff, R0 ;  /* 0x0487ffff03000810 */ /* 0x000fc80007ffe000 */
[----:B------:R-:W-:-:S04]  /*2e90*/  @P0 SHF.R.U32.HI R0, RZ, 0x14, R0 ;  /* 0x00000014ff000819 */ /* 0x000fc80000011600 */
[----:B------:R-:W-:Y:S01]  /*2ea0*/  @P0 LOP3.LUT R0, R0, 0xff, RZ, 0xc0, !PT ;  /* 0x000000ff00000812 */ /* 0x000fe200078ec0ff */
[----:B------:R-:W-:Y:S06]  /*2eb0*/  @P0 BRA `(.L_x_281) ;  /* 0x0000000000100947 */ /* 0x000fec0003800000 */
[----:B------:R-:W-:Y:S01]  /*2ec0*/  FADD.FTZ R0, R2, 8192 ;  /* 0x4600000002007421 */ /* 0x000fe20000010000 */
[----:B------:R-:W-:-:S04]  /*2ed0*/  PRMT R8, RZ, 0x7610, R8 ;  /* 0x00007610ff087816 */ /* 0x000fc80000000008 */
[----:B------:R-:W-:-:S13]  /*2ee0*/  LOP3.LUT P0, R0, R0, 0xff, RZ, 0xc0, !PT ;  /* 0x000000ff00007812 */ /* 0x000fda000780c0ff */
[----:B------:R-:W-:Y:S05]  /*2ef0*/  @!P0 BRA `(.L_x_280) ;  /* 0x0000000000108947 */ /* 0x000fea0003800000 */
.L_x_281:
[----:B------:R-:W-:-:S04]  /*2f00*/  LOP3.LUT R2, R3, 0x80000000, RZ, 0xc0, !PT ;  /* 0x8000000003027812 */ /* 0x000fc800078ec0ff */
[----:B------:R-:W-:-:S04]  /*2f10*/  SHF.R.U32.HI R3, RZ, 0x18, R2 ;  /* 0x00000018ff037819 */ /* 0x000fc80000011602 */
[----:B------:R-:W-:-:S04]  /*2f20*/  LOP3.LUT R0, R0, R3, RZ, 0xfc, !PT ;  /* 0x0000000300007212 */ /* 0x000fc800078efcff */
[----:B------:R-:W-:-:S07]  /*2f30*/  PRMT R8, R0, 0x7610, R8 ;  /* 0x0000761000087816 */ /* 0x000fce0000000008 */
.L_x_280:
[----:B------:R-:W-:Y:S05]  /*2f40*/  BSYNC B0 ;  /* 0x0000000000007941 */ /* 0x000fea0003800000 */
.L_x_279:
[----:B------:R0:W-:Y:S01]  /*2f50*/  STG.E.U8 desc[UR36][R16.64], R8 ;  /* 0x0000000810007986 */ /* 0x0001e2000c101124 */
[----:B------:R-:W-:Y:S05]  /*2f60*/  BRA `(.L_x_259) ;  /* 0x0000000400187947 */ /* 0x000fea0003800000 */
.L_x_277:
        /* <DEDUP_REMOVED lines=17> */
.L_x_284:
[----:B------:R-:W-:-:S04]  /*3080*/  LOP3.LUT R2, R3, 0x80000000, RZ, 0xc0, !PT ;  /* 0x8000000003027812 */ /* 0x000fc800078ec0ff */
[----:B------:R-:W-:-:S04]  /*3090*/  SHF.R.U32.HI R3, RZ, 0x18, R2 ;  /* 0x00000018ff037819 */ /* 0x000fc80000011602 */
[----:B------:R-:W-:-:S04]  /*30a0*/  LOP3.LUT R0, R0, R3, RZ, 0xfc, !PT ;  /* 0x0000000300007212 */ /* 0x000fc800078efcff */
[----:B------:R-:W-:-:S07]  /*30b0*/  PRMT R8, R0, 0x7610, R8 ;  /* 0x0000761000087816 */ /* 0x000fce0000000008 */
.L_x_283:
[----:B------:R-:W-:Y:S05]  /*30c0*/  BSYNC B0 ;  /* 0x0000000000007941 */ /* 0x000fea0003800000 */
.L_x_282:
[----:B------:R3:W-:Y:S01]  /*30d0*/  STG.E.U8 desc[UR36][R16.64], R8 ;  /* 0x0000000810007986 */ /* 0x0007e2000c101124 */
[----:B------:R-:W-:Y:S05]  /*30e0*/  BRA `(.L_x_259) ;  /* 0x0000000000b87947 */ /* 0x000fea0003800000 */
.L_x_276:
[----:B------:R-:W-:-:S13]  /*30f0*/  ISETP.NE.AND P0, PT, R5, 0x1c, PT ;  /* 0x0000001c0500780c */ /* 0x000fda0003f05270 */
[----:B------:R-:W-:Y:S05]  /*3100*/  @!P0 BRA `(.L_x_285) ;  /* 0x0000000000a48947 */ /* 0x000fea0003800000 */
[----:B------:R-:W-:-:S13]  /*3110*/  ISETP.NE.AND P0, PT, R5, 0x1d, PT ;  /* 0x0000001d0500780c */ /* 0x000fda0003f05270 */
[----:B------:R-:W-:Y:S05]  /*3120*/  @!P0 BRA `(.L_x_286) ;  /* 0x00000000008c8947 */ /* 0x000fea0003800000 */
[----:B------:R-:W-:-:S13]  /*3130*/  ISETP.NE.AND P0, PT, R5, 0x2c, PT ;  /* 0x0000002c0500780c */ /* 0x000fda0003f05270 */
[----:B------:R-:W-:Y:S05]  /*3140*/  @P0 BRA `(.L_x_258) ;  /* 0x0000000000400947 */ /* 0x000fea0003800000 */
[----:B------:R-:W-:-:S05]  /*3150*/  IMAD.U32 R3, R3, 0x10000, RZ ;  /* 0x0001000003037824 */ /* 0x000fca00078e00ff */
[----:B------:R-:W-:-:S04]  /*3160*/  SHF.R.U32.HI R4, RZ, 0x17, R3 ;  /* 0x00000017ff047819 */ /* 0x000fc80000011603 */
[----:B------:R-:W-:-:S04]  /*3170*/  LOP3.LUT R2, R4, 0xff, RZ, 0xc0, !PT ;  /* 0x000000ff04027812 */ /* 0x000fc800078ec0ff */
[----:B------:R-:W-:-:S13]  /*3180*/  ISETP.NE.AND P1, PT, R2, 0xff, PT ;  /* 0x000000ff0200780c */ /* 0x000fda0003f25270 */
[--C-:B------:R-:W-:Y:S02]  /*3190*/  @P1 SHF.R.U32.HI R0, RZ, 0x16, R3.reuse ;  /* 0x00000016ff001819 */ /* 0x100fe40000011603 */
[----:B------:R-:W-:Y:S01]  /*31a0*/  @P1 LOP3.LUT P0, RZ, R2, 0x3fffff, R3, 0xf8, !PT ;  /* 0x003fffff02ff1812 */ /* 0x000fe2000780f803 */
[----:B------:R-:W-:Y:S01]  /*31b0*/  IMAD.MOV.U32 R3, RZ, RZ, 0xff ;  /* 0x000000ffff037424 */ /* 0x000fe200078e00ff */
[----:B------:R-:W-:-:S04]  /*31c0*/  @P1 LOP3.LUT R0, R0, 0x1, RZ, 0xc0, !PT ;  /* 0x0000000100001812 */ /* 0x000fc800078ec0ff */
[----:B------:R-:W-:Y:S01]  /*31d0*/  @P1 ISETP.EQ.U32.AND P2, PT, R0, 0x1, P0 ;  /* 0x000000010000180c */ /* 0x000fe20000742070 */
[----:B------:R-:W-:Y:S01]  /*31e0*/  @P1 VIADD R0, R4, 0x1 ;  /* 0x0000000104001836 */ /* 0x000fe20000000000 */
[----:B------:R-:W-:Y:S02]  /*31f0*/  PLOP3.LUT P0, PT, PT, PT, PT, 0x80, 0x0 ;  /* 0x000000000000781c */ /* 0x000fe40003f0f070 */
[----:B------:R-:W-:-:S13]  /*3200*/  @P1 PLOP3.LUT P0, PT, P2, PT, PT, 0x80, 0x0 ;  /* 0x000000000000181c */ /* 0x000fda000170f070 */
[----:B------:R-:W-:-:S04]  /*3210*/  @!P0 IMAD.MOV R0, RZ, RZ, R4 ;  /* 0x000000ffff008224 */ /* 0x000fc800078e0204 */
[----:B------:R-:W-:-:S05]  /*3220*/  @P1 IMAD.MOV.U32 R3, RZ, RZ, R0 ;  /* 0x000000ffff031224 */ /* 0x000fca00078e0000 */
[----:B------:R1:W-:Y:S01]  /*3230*/  STG.E.U8 desc[UR36][R16.64], R3 ;  /* 0x0000000310007986 */ /* 0x0003e2000c101124 */
[----:B------:R-:W-:Y:S05]  /*3240*/  BRA `(.L_x_259) ;  /* 0x0000000000607947 */ /* 0x000fea0003800000 */
.L_x_258:
        /* <DEDUP_REMOVED lines=16> */
.L_x_287:
[----:B------:R-:W-:Y:S05]  /*3350*/  BRA `(.L_x_259) ;  /* 0x00000000001c7947 */ /* 0x000fea0003800000 */
.L_x_286:
[----:B------:R-:W-:-:S06]  /*3360*/  IMAD.U32 R3, R3, 0x10000, RZ ;  /* 0x0001000003037824 */ /* 0x000fcc00078e00ff */
[----:B------:R-:W0:Y:S02]  /*3370*/  F2I.U64.TRUNC R2, R3 ;  /* 0x0000000300027311 */ /* 0x000e24000020d800 */
[----:B0-----:R2:W-:Y:S01]  /*3380*/  STG.E.64 desc[UR36][R16.64], R2 ;  /* 0x0000000210007986 */ /* 0x0015e2000c101b24 */
[----:B------:R-:W-:Y:S05]  /*3390*/  BRA `(.L_x_259) ;  /* 0x00000000000c7947 */ /* 0x000fea0003800000 */
.L_x_285:
[----:B------:R-:W-:-:S06]  /*33a0*/  IMAD.U32 R3, R3, 0x10000, RZ ;  /* 0x0001000003037824 */ /* 0x000fcc00078e00ff */
[----:B------:R-:W0:Y:S02]  /*33b0*/  F2I.FTZ.U32.TRUNC.NTZ R3, R3 ;  /* 0x0000000300037305 */ /* 0x000e24000021f000 */
[----:B0-----:R0:W-:Y:S02]  /*33c0*/  STG.E desc[UR36][R16.64], R3 ;  /* 0x0000000310007986 */ /* 0x0011e4000c101924 */
.L_x_259:
[----:B------:R-:W-:-:S04]  /*33d0*/  IMAD R18, R23, 0x200, R18 ;  /* 0x0000020017127824 */ /* 0x000fc800078e0212 */
[----:B------:R-:W-:-:S07]  /*33e0*/  VIADD R19, R18, 0x80 ;  /* 0x0000008012137836 */ /* 0x000fce0000000000 */
.L_x_217:
[----:B------:R-:W-:Y:S05]  /*33f0*/  BSYNC B6 ;  /* 0x0000000000067941 */ /* 0x000fea0003800000 */
.L_x_216:
[----:B------:R-:W-:Y:S01]  /*3400*/  ULDC UR4, c[0x0][0x210] ;  /* 0x0000840000047ab9 */ /* 0x000fe20000000800 */
[----:B------:R-:W-:Y:S01]  /*3410*/  BSSY B6, `(.L_x_288) ;  /* 0x0000337000067945 */ /* 0x000fe20003800000 */
[----:B------:R-:W-:-:S13]  /*3420*/  ISETP.GE.AND P0, PT, R19, UR4, PT ;  /* 0x0000000413007c0c */ /* 0x000fda000bf06270 */
[----:B------:R-:W-:Y:S05]  /*3430*/  @P0 BRA `(.L_x_289) ;  /* 0x0000003000d00947 */ /* 0x000fea0003800000 */
[----:B0-----:R-:W0:Y:S01]  /*3440*/  LDC R6, c[0x0][0x218] ;  /* 0x00008600ff067b82 */ /* 0x001e220000000800 */
[----:B------:R-:W-:Y:S02]  /*3450*/  IMAD.MOV.U32 R0, RZ, RZ, RZ ;  /* 0x000000ffff007224 */ /* 0x000fe400078e00ff */
[----:B-1234-:R-:W-:Y:S01]  /*3460*/  IMAD.MOV.U32 R16, RZ, RZ, RZ ;  /* 0x000000ffff107224 */ /* 0x01efe200078e00ff */
[----:B0-----:R-:W-:-:S13]  /*3470*/  ISETP.NE.AND P0, PT, R6, RZ, PT ;  /* 0x000000ff0600720c */ /* 0x001fda0003f05270 */
[----:B------:R-:W-:Y:S05]  /*3480*/  @!P0 BRA `(.L_x_290) ;  /* 0x0000001000a88947 */ /* 0x000fea0003800000 */
        /* <DEDUP_REMOVED lines=298> */
.L_x_290:
        /* <DEDUP_REMOVED lines=22> */
.L_x_294:
[----:B------:R-:W2:Y:S02]  /*4890*/  LDG.E.U8 R2, desc[UR36][R2.64] ;  /* 0x0000002402027981 */ /* 0x000ea4000c1e1100 */
[----:B--2---:R-:W-:-:S04]  /*48a0*/  I2FP.F32.U32 R0, R2 ;  /* 0x0000000200007245 */ /* 0x004fc80000201000 */
[----:B------:R-:W-:Y:S01]  /*48b0*/  F2FP.BF16.F32.PACK_AB R0, RZ, R0 ;  /* 0x00000000ff00723e */ /* 0x000fe200000010ff */
[----:B------:R-:W-:Y:S06]  /*48c0*/  BRA `(.L_x_296) ;  /* 0x0000000c00907947 */ /* 0x000fec0003800000 */
.L_x_293:
        /* <DEDUP_REMOVED lines=10> */
.L_x_298:
[----:B------:R-:W2:Y:S02]  /*4970*/  LDG.E R2, desc[UR36][R2.64] ;  /* 0x0000002402027981 */ /* 0x000ea4000c1e1900 */
[----:B--2---:R-:W-:-:S04]  /*4980*/  I2FP.F32.S32 R0, R2 ;  /* 0x0000000200007245 */ /* 0x004fc80000201400 */
[----:B------:R-:W-:Y:S01]  /*4990*/  F2FP.BF16.F32.PACK_AB R0, RZ, R0 ;  /* 0x00000000ff00723e */ /* 0x000fe200000010ff */
[----:B------:R-:W-:Y:S06]  /*49a0*/  BRA `(.L_x_296) ;  /* 0x0000000c00587947 */ /* 0x000fec0003800000 */
.L_x_297:
[----:B------:R-:W2:Y:S02]  /*49b0*/  LDG.E.U16 R2, desc[UR36][R2.64] ;  /* 0x0000002402027981 */ /* 0x000ea4000c1e1500 */
[----:B--2---:R-:W0:Y:S02]  /*49c0*/  I2F.S16 R0, R2 ;  /* 0x0000000200007306 */ /* 0x004e240000101400 */
[----:B0-----:R-:W-:Y:S01]  /*49d0*/  F2FP.BF16.F32.PACK_AB R0, RZ, R0 ;  /* 0x00000000ff00723e */ /* 0x001fe200000010ff */
[----:B------:R-:W-:Y:S06]  /*49e0*/  BRA `(.L_x_296) ;  /* 0x0000000c00487947 */ /* 0x000fec0003800000 */
.L_x_292:
        /* <DEDUP_REMOVED lines=9> */
.L_x_300:
[----:B------:R-:W2:Y:S02]  /*4a80*/  LDG.E.U16 R0, desc[UR36][R2.64] ;  /* 0x0000002402007981 */ /* 0x000ea4000c1e1500 */
[----:B--2---:R-:W-:-:S05]  /*4a90*/  HADD2.F32 R0, -RZ, R0.H0_H0 ;  /* 0x20000000ff007230 */ /* 0x004fca0000004100 */
[----:B------:R-:W-:Y:S01]  /*4aa0*/  F2FP.BF16.F32.PACK_AB R0, RZ, R0 ;  /* 0x00000000ff00723e */ /* 0x000fe200000010ff */
[----:B------:R-:W-:Y:S06]  /*4ab0*/  BRA `(.L_x_296) ;  /* 0x0000000c00147947 */ /* 0x000fec0003800000 */
.L_x_299:
        /* <DEDUP_REMOVED lines=9> */
.L_x_302:
[----:B------:R-:W2:Y:S02]  /*4b50*/  LDG.E.U16 R2, desc[UR36][R2.64] ;  /* 0x0000002402027981 */ /* 0x000ea4000c1e1500 */
[----:B--2---:R-:W-:-:S05]  /*4b60*/  HADD2.F32 R0, -RZ, R2.H0_H0 ;  /* 0x20000002ff007230 */ /* 0x004fca0000004100 */
[----:B------:R-:W-:Y:S01]  /*4b70*/  F2FP.BF16.F32.PACK_AB R0, RZ, R0 ;  /* 0x00000000ff00723e */ /* 0x000fe200000010ff */
[----:B------:R-:W-:Y:S06]  /*4b80*/  BRA `(.L_x_296) ;  /* 0x0000000800e07947 */ /* 0x000fec0003800000 */
.L_x_301:
        /* <DEDUP_REMOVED lines=8> */
.L_x_291:
        /* <DEDUP_REMOVED lines=13> */
.L_x_305:
        /* <DEDUP_REMOVED lines=8> */
.L_x_304:
        /* <DEDUP_REMOVED lines=28> */
.L_x_307:
        /* <DEDUP_REMOVED lines=15> */
.L_x_306:
[----:B------:R0:W5:Y:S01]  /*5010*/  LDG.E.U16 R0, desc[UR36][R2.64] ;  /* 0x0000002402007981 */ /* 0x000162000c1e1500 */
[----:B------:R-:W-:Y:S05]  /*5020*/  BRA `(.L_x_296) ;  /* 0x0000000400b87947 */ /* 0x000fea0003800000 */
.L_x_303:
        /* <DEDUP_REMOVED lines=12> */
.L_x_310:
        /* <DEDUP_REMOVED lines=21> */
.L_x_314:
[----:B------:R-:W-:Y:S05]  /*5240*/  BSYNC B1 ;  /* 0x0000000000017941 */ /* 0x000fea0003800000 */
.L_x_313:
[----:B------:R-:W-:Y:S01]  /*5250*/  LEA R3, R0, 0x3b800000, 0x17 ;  /* 0x3b80000000037811 */ /* 0x000fe200078eb8ff */
[----:B------:R-:W-:-:S05]  /*5260*/  IMAD.SHL.U32 R0, R2, 0x100000, RZ ;  /* 0x0010000002007824 */ /* 0x000fca00078e00ff */
[----:B------:R-:W-:-:S07]  /*5270*/  LOP3.LUT R0, R3, R0, R4, 0xfe, !PT ;  /* 0x0000000003007212 */ /* 0x000fce00078efe04 */
.L_x_312:
[----:B------:R-:W-:Y:S05]  /*5280*/  BSYNC B0 ;  /* 0x0000000000007941 */ /* 0x000fea0003800000 */
.L_x_311:
[----:B------:R-:W-:Y:S01]  /*5290*/  F2FP.BF16.F32.PACK_AB R0, RZ, R0 ;  /* 0x00000000ff00723e */ /* 0x000fe200000010ff */
[----:B------:R-:W-:Y:S06]  /*52a0*/  BRA `(.L_x_296) ;  /* 0x0000000400187947 */ /* 0x000fec0003800000 */
.L_x_309:
        /* <DEDUP_REMOVED lines=21> */
.L_x_318:
[----:B------:R-:W-:Y:S05]  /*5400*/  BSYNC B1 ;  /* 0x0000000000017941 */ /* 0x000fea0003800000 */
.L_x_317:
[----:B------:R-:W-:Y:S01]  /*5410*/  LEA R3, R0, 0x37800000, 0x17 ;  /* 0x3780000000037811 */ /* 0x000fe200078eb8ff */
[----:B------:R-:W-:-:S05]  /*5420*/  IMAD.SHL.U32 R0, R2, 0x200000, RZ ;  /* 0x0020000002007824 */ /* 0x000fca00078e00ff */
[----:B------:R-:W-:-:S07]  /*5430*/  LOP3.LUT R0, R3, R0, R4, 0xfe, !PT ;  /* 0x0000000003007212 */ /* 0x000fce00078efe04 */
.L_x_316:
[----:B------:R-:W-:Y:S05]  /*5440*/  BSYNC B0 ;  /* 0x0000000000007941 */ /* 0x000fea0003800000 */
.L_x_315:
[----:B------:R-:W-:Y:S01]  /*5450*/  F2FP.BF16.F32.PACK_AB R0, RZ, R0 ;  /* 0x00000000ff00723e */ /* 0x000fe200000010ff */
[----:B------:R-:W-:Y:S06]  /*5460*/  BRA `(.L_x_296) ;  /* 0x0000000000a87947 */ /* 0x000fec0003800000 */
.L_x_308:
        /* <DEDUP_REMOVED lines=14> */
.L_x_322:
[----:B------:R-:W-:Y:S05]  /*5550*/  BSYNC B0 ;  /* 0x0000000000007941 */ /* 0x000fea0003800000 */
.L_x_321:
[----:B------:R-:W-:Y:S01]  /*5560*/  F2FP.BF16.F32.PACK_AB R0, RZ, R0 ;  /* 0x00000000ff00723e */ /* 0x000fe200000010ff */
[----:B------:R-:W-:Y:S06]  /*5570*/  BRA `(.L_x_296) ;  /* 0x0000000000647947 */ /* 0x000fec0003800000 */
.L_x_295:
        /* <DEDUP_REMOVED lines=16> */
.L_x_323:
[----:B------:R-:W-:Y:S01]  /*5680*/  PRMT R0, RZ, 0x7610, R0 ;  /* 0x00007610ff007816 */ /* 0x000fe20000000000 */
[----:B------:R-:W-:Y:S06]  /*5690*/  BRA `(.L_x_296) ;  /* 0x00000000001c7947 */ /* 0x000fec0003800000 */
.L_x_320:
[----:B------:R-:W2:Y:S02]  /*56a0*/  LDG.E.64 R2, desc[UR36][R2.64] ;  /* 0x0000002402027981 */ /* 0x000ea4000c1e1b00 */
[----:B--2---:R-:W0:Y:S02]  /*56b0*/  I2F.U64 R0, R2 ;  /* 0x0000000200007312 */ /* 0x004e240000301000 */
[----:B0-----:R-:W-:Y:S01]  /*56c0*/  F2FP.BF16.F32.PACK_AB R0, RZ, R0 ;  /* 0x00000000ff00723e */ /* 0x001fe200000010ff */
[----:B------:R-:W-:Y:S06]  /*56d0*/  BRA `(.L_x_296) ;  /* 0x00000000000c7947 */ /* 0x000fec0003800000 */
.L_x_319:
[----:B------:R-:W2:Y:S02]  /*56e0*/  LDG.E R2, desc[UR36][R2.64] ;  /* 0x0000002402027981 */ /* 0x000ea4000c1e1900 */
[----:B--2---:R-:W-:-:S04]  /*56f0*/  I2FP.F32.U32 R0, R2 ;  /* 0x0000000200007245 */ /* 0x004fc80000201000 */
[----:B------:R-:W-:-:S07]  /*5700*/  F2FP.BF16.F32.PACK_AB R0, RZ, R0 ;  /* 0x00000000ff00723e */ /* 0x000fce00000010ff */
.L_x_296:
        /* <DEDUP_REMOVED lines=19> */
.L_x_325:
[----:B------:R-:W-:Y:S05]  /*5840*/  BSYNC B0 ;  /* 0x0000000000007941 */ /* 0x000fea0003800000 */
.L_x_324:
        /* <DEDUP_REMOVED lines=13> */
.L_x_329:
[----:B------:R-:W-:-:S06]  /*5920*/  IMAD.U32 R3, R3, 0x10000, RZ ;  /* 0x0001000003037824 */ /* 0x000fcc00078e00ff */
[----:B------:R-:W0:Y:S02]  /*5930*/  F2I.S64.TRUNC R2, R3 ;  /* 0x0000000300027311 */ /* 0x000e24000020d900 */
[----:B0-----:R4:W-:Y:S01]  /*5940*/  STG.E.U8 desc[UR36][R16.64], R2 ;  /* 0x0000000210007986 */ /* 0x0019e2000c101124 */
[----:B------:R-:W-:Y:S05]  /*5950*/  BRA `(.L_x_331) ;  /* 0x0000000c00847947 */ /* 0x000fea0003800000 */
.L_x_328:
        /* <DEDUP_REMOVED lines=10> */
.L_x_333:
[----:B------:R-:W-:-:S06]  /*5a00*/  IMAD.U32 R3, R3, 0x10000, RZ ;  /* 0x0001000003037824 */ /* 0x000fcc00078e00ff */
[----:B------:R-:W0:Y:S02]  /*5a10*/  F2I.FTZ.TRUNC.NTZ R3, R3 ;  /* 0x0000000300037305 */ /* 0x000e24000021f100 */
[----:B0-----:R2:W-:Y:S01]  /*5a20*/  STG.E desc[UR36][R16.64], R3 ;  /* 0x0000000310007986 */ /* 0x0015e2000c101924 */
[----:B------:R-:W-:Y:S05]  /*5a30*/  BRA `(.L_x_331) ;  /* 0x0000000c004c7947 */ /* 0x000fea0003800000 */
.L_x_332:
[----:B------:R-:W-:-:S06]  /*5a40*/  IMAD.U32 R3, R3, 0x10000, RZ ;  /* 0x0001000003037824 */ /* 0x000fcc00078e00ff */
[----:B------:R-:W0:Y:S02]  /*5a50*/  F2I.FTZ.TRUNC.NTZ R3, R3 ;  /* 0x0000000300037305 */ /* 0x000e24000021f100 */
[----:B0-----:R0:W-:Y:S01]  /*5a60*/  STG.E.U16 desc[UR36][R16.64], R3 ;  /* 0x0000000310007986 */ /* 0x0011e2000c101524 */
[----:B------:R-:W-:Y:S05]  /*5a70*/  BRA `(.L_x_331) ;  /* 0x0000000c003c7947 */ /* 0x000fea0003800000 */
.L_x_327:
        /* <DEDUP_REMOVED lines=9> */
.L_x_335:
[----:B------:R-:W-:-:S05]  /*5b10*/  IMAD.U32 R0, R3, 0x10000, RZ ;  /* 0x0001000003007824 */ /* 0x000fca00078e00ff */
[----:B------:R-:W-:-:S05]  /*5b20*/  F2FP.F16.F32.PACK_AB R0, RZ, R0 ;  /* 0x00000000ff00723e */ /* 0x000fca00000000ff */
[----:B------:R0:W-:Y:S01]  /*5b30*/  STG.E.U16 desc[UR36][R16.64], R0 ;  /* 0x0000000010007986 */ /* 0x0001e2000c101524 */
[----:B------:R-:W-:Y:S05]  /*5b40*/  BRA `(.L_x_331) ;  /* 0x0000000c00087947 */ /* 0x000fea0003800000 */
.L_x_334:
        /* <DEDUP_REMOVED lines=10> */
.L_x_337:
[----:B------:R-:W-:-:S05]  /*5bf0*/  IMAD.U32 R3, R3, 0x10000, RZ ;  /* 0x0001000003037824 */ /* 0x000fca00078e00ff */
[----:B------:R-:W-:-:S04]  /*5c00*/  F2FP.F16.F32.PACK_AB R3, RZ, R3 ;  /* 0x00000003ff03723e */ /* 0x000fc800000000ff */
[----:B------:R-:W-:-:S05]  /*5c10*/  PRMT R3, R3, 0x5410, RZ ;  /* 0x0000541003037816 */ /* 0x000fca00000000ff */
[----:B------:R0:W-:Y:S01]  /*5c20*/  STG.E desc[UR36][R16.64], R3 ;  /* 0x0000000310007986 */ /* 0x0001e2000c101924 */
[----:B------:R-:W-:Y:S05]  /*5c30*/  BRA `(.L_x_331) ;  /* 0x0000000800cc7947 */ /* 0x000fea0003800000 */
.L_x_336:
[----:B------:R-:W-:-:S04]  /*5c40*/  IMAD.U32 R2, R3, 0x10000, RZ ;  /* 0x0001000003027824 */ /* 0x000fc800078e00ff */
[----:B------:R-:W-:-:S06]  /*5c50*/  FMUL.FTZ R2, R2, 1 ;  /* 0x3f80000002027820 */ /* 0x000fcc0000410000 */
[----:B------:R-:W0:Y:S02]  /*5c60*/  F2F.F64.F32 R2, R2 ;  /* 0x0000000200027310 */ /* 0x000e240000201800 */
[----:B0-----:R0:W-:Y:S01]  /*5c70*/  STG.E.64 desc[UR36][R16.64], R2 ;  /* 0x0000000210007986 */ /* 0x0011e2000c101b24 */
[----:B------:R-:W-:Y:S05]  /*5c80*/  BRA `(.L_x_331) ;  /* 0x0000000800b87947 */ /* 0x000fea0003800000 */
.L_x_326:
        /* <DEDUP_REMOVED lines=13> */
.L_x_340:
[----:B------:R-:W-:Y:S01]  /*5d60*/  IMAD.U32 R3, R3, 0x10000, RZ ;  /* 0x0001000003037824 */ /* 0x000fe200078e00ff */
[----:B------:R-:W-:-:S03]  /*5d70*/  CS2R R6, SRZ ;  /* 0x0000000000067805 */ /* 0x000fc6000001ff00 */
[----:B------:R-:W-:-:S04]  /*5d80*/  FMUL.FTZ R3, R3, 1 ;  /* 0x3f80000003037820 */ /* 0x000fc80000410000 */
[----:B------:R-:W0:Y:S02]  /*5d90*/  F2F.F64.F32 R4, R3 ;  /* 0x0000000300047310 */ /* 0x000e240000201800 */
[----:B0-----:R0:W-:Y:S01]  /*5da0*/  STG.E.128 desc[UR36][R16.64], R4 ;  /* 0x0000000410007986 */ /* 0x0011e2000c101d24 */
[----:B------:R-:W-:Y:S05]  /*5db0*/  BRA `(.L_x_331) ;  /* 0x00000008006c7947 */ /* 0x000fea0003800000 */
.L_x_339:
        /* <DEDUP_REMOVED lines=21> */
.L_x_344:
[----:B------:R-:W-:Y:S05]  /*5f10*/  BSYNC B0 ;  /* 0x0000000000007941 */ /* 0x000fea0003800000 */
.L_x_343:
[----:B------:R-:W-:-:S05]  /*5f20*/  LOP3.LUT R3, R0, R3, RZ, 0xfc, !PT ;  /* 0x0000000300037212 */ /* 0x000fca00078efcff */
[----:B------:R0:W-:Y:S01]  /*5f30*/  STG.E.U8 desc[UR36][R16.64], R3 ;  /* 0x0000000310007986 */ /* 0x0001e2000c101124 */
[----:B------:R-:W-:Y:S05]  /*5f40*/  BRA `(.L_x_331) ;  /* 0x0000000800087947 */ /* 0x000fea0003800000 */
.L_x_342:
        /* <DEDUP_REMOVED lines=13> */
.L_x_346:
[----:B------:R-:W-:Y:S01]  /*6020*/  IMAD.MOV.U32 R0, RZ, RZ, 0x7f ;  /* 0x0000007fff007424 */ /* 0x000fe200078e00ff */
[----:B------:R-:W-:-:S04]  /*6030*/  ISETP.GT.U32.AND P0, PT, R2, 0x7f800000, PT ;  /* 0x7f8000000200780c */ /* 0x000fc80003f04070 */
[----:B------:R-:W-:-:S09]  /*6040*/  SEL R0, R0, 0x7c, P0 ;  /* 0x0000007c00007807 */ /* 0x000fd20000000000 */
.L_x_347:
[----:B------:R-:W-:Y:S05]  /*6050*/  BSYNC B0 ;  /* 0x0000000000007941 */ /* 0x000fea0003800000 */
.L_x_345:
[----:B------:R-:W-:-:S04]  /*6060*/  LOP3.LUT R2, R3, 0x80000000, RZ, 0xc0, !PT ;  /* 0x8000000003027812 */ /* 0x000fc800078ec0ff */
[----:B------:R-:W-:-:S04]  /*6070*/  SHF.R.U32.HI R3, RZ, 0x18, R2 ;  /* 0x00000018ff037819 */ /* 0x000fc80000011602 */
[----:B------:R-:W-:-:S05]  /*6080*/  LOP3.LUT R3, R0, R3, RZ, 0xfc, !PT ;  /* 0x0000000300037212 */ /* 0x000fca00078efcff */
[----:B------:R0:W-:Y:S01]  /*6090*/  STG.E.U8 desc[UR36][R16.64], R3 ;  /* 0x0000000310007986 */ /* 0x0001e2000c101124 */
[----:B------:R-:W-:Y:S05]  /*60a0*/  BRA `(.L_x_331) ;  /* 0x0000000400b07947 */ /* 0x000fea0003800000 */
.L_x_341:
[----:B------:R0:W-:Y:S01]  /*60b0*/  STG.E.U16 desc[UR36][R16.64], R3 ;  /* 0x0000000310007986 */ /* 0x0001e2000c101524 */
[----:B------:R-:W-:Y:S05]  /*60c0*/  BRA `(.L_x_331) ;  /* 0x0000000400a87947 */ /* 0x000fea0003800000 */
.L_x_338:
        /* <DEDUP_REMOVED lines=12> */
.L_x_350:
        /* <DEDUP_REMOVED lines=17> */
.L_x_353:
[----:B------:R-:W-:-:S04]  /*62a0*/  LOP3.LUT R2, R3, 0x80000000, RZ, 0xc0, !PT ;  /* 0x8000000003027812 */ /* 0x000fc800078ec0ff */
[----:B------:R-:W-:-:S04]  /*62b0*/  SHF.R.U32.HI R3, RZ, 0x18, R2 ;  /* 0x00000018ff037819 */ /* 0x000fc80000011602 */
[----:B------:R-:W-:-:S04]  /*62c0*/  LOP3.LUT R0, R0, R3, RZ, 0xfc, !PT ;  /* 0x0000000300007212 */ /* 0x000fc800078efcff */
[----:B------:R-:W-:-:S07]  /*62d0*/  PRMT R8, R0, 0x7610, R8 ;  /* 0x0000761000087816 */ /* 0x000fce0000000008 */
.L_x_352:
[----:B------:R-:W-:Y:S05]  /*62e0*/  BSYNC B0 ;  /* 0x0000000000007941 */ /* 0x000fea0003800000 */
.L_x_351:
[----:B------:R0:W-:Y:S01]  /*62f0*/  STG.E.U8 desc[UR36][R16.64], R8 ;  /* 0x0000000810007986 */ /* 0x0001e2000c101124 */
[----:B------:R-:W-:Y:S05]  /*6300*/  BRA `(.L_x_331) ;  /* 0x0000000400187947 */ /* 0x000fea0003800000 */
.L_x_349:
        /* <DEDUP_REMOVED lines=17> */
.L_x_356:
[----:B------:R-:W-:-:S04]  /*6420*/  LOP3.LUT R2, R3, 0x80000000, RZ, 0xc0, !PT ;  /* 0x8000000003027812 */ /* 0x000fc800078ec0ff */
[----:B------:R-:W-:-:S04]  /*6430*/  SHF.R.U32.HI R3, RZ, 0x18, R2 ;  /* 0x00000018ff037819 */ /* 0x000fc80000011602 */
[----:B------:R-:W-:-:S04]  /*6440*/  LOP3.LUT R0, R0, R3, RZ, 0xfc, !PT ;  /* 0x0000000300007212 */ /* 0x000fc800078efcff */
[----:B------:R-:W-:-:S07]  /*6450*/  PRMT R8, R0, 0x7610, R8 ;  /* 0x0000761000087816 */ /* 0x000fce0000000008 */
.L_x_355:
[----:B------:R-:W-:Y:S05]  /*6460*/  BSYNC B0 ;  /* 0x0000000000007941 */ /* 0x000fea0003800000 */
.L_x_354:
[----:B------:R0:W-:Y:S01]  /*6470*/  STG.E.U8 desc[UR36][R16.64], R8 ;  /* 0x0000000810007986 */ /* 0x0001e2000c101124 */
[----:B------:R-:W-:Y:S05]  /*6480*/  BRA `(.L_x_331) ;  /* 0x0000000000b87947 */ /* 0x000fea0003800000 */
.L_x_348:
        /* <DEDUP_REMOVED lines=22> */
.L_x_330:
[----:B------:R-:W-:Y:S01]  /*65f0*/  MOV R0, 0x1c0 ;  /* 0x000001c000007802 */ /* 0x000fe20000000f00 */
[----:B------:R-:W-:Y:S01]  /*6600*/  ULDC.64 UR4, c[0x4][0x1a0] ;  /* 0x0100680000047ab9 */ /* 0x000fe20000000a00 */
[----:B------:R-:W-:Y:S01]  /*6610*/  ULDC.64 UR6, c[0x4][0x98] ;  /* 0x0100260000067ab9 */ /* 0x000fe20000000a00 */
[----:B------:R-:W-:Y:S01]  /*6620*/  IMAD.U32 R4, RZ, RZ, UR4 ;  /* 0x00000004ff047e24 */ /* 0x000fe2000f8e00ff */
[----:B------:R0:W1:Y:S01]  /*6630*/  LDC.64 R2, c[0x4][R0] ;  /* 0x0100000000027b82 */ /* 0x0000620000000a00 */
[----:B------:R-:W-:Y:S01]  /*6640*/  IMAD.U32 R5, RZ, RZ, UR5 ;  /* 0x00000005ff057e24 */ /* 0x000fe2000f8e00ff */
[----:B------:R-:W-:Y:S01]  /*6650*/  ULDC.64 UR4, c[0x4][0x1a8] ;  /* 0x01006a0000047ab9 */ /* 0x000fe20000000a00 */
[----:B------:R-:W-:Y:S02]  /*6660*/  IMAD.U32 R10, RZ, RZ, UR6 ;  /* 0x00000006ff0a7e24 */ /* 0x000fe4000f8e00ff */
[----:B------:R-:W-:Y:S02]  /*6670*/  IMAD.U32 R6, RZ, RZ, UR4 ;  /* 0x00000004ff067e24 */ /* 0x000fe4000f8e00ff */
[----:B------:R-:W-:-:S02]  /*6680*/  IMAD.U32 R7, RZ, RZ, UR5 ;  /* 0x00000005ff077e24 */ /* 0x000fc4000f8e00ff */
[----:B------:R-:W-:Y:S02]  /*6690*/  IMAD.U32 R11, RZ, RZ, UR7 ;  /* 0x00000007ff0b7e24 */ /* 0x000fe4000f8e00ff */
[----:B------:R-:W-:Y:S02]  /*66a0*/  IMAD.MOV.U32 R8, RZ, RZ, 0x65 ;  /* 0x00000065ff087424 */ /* 0x000fe400078e00ff */
[----:B------:R-:W-:Y:S02]  /*66b0*/  IMAD.MOV.U32 R12, RZ, RZ, 0x1 ;  /* 0x00000001ff0c7424 */ /* 0x000fe400078e00ff */
[----:B0-----:R-:W-:-:S07]  /*66c0*/  IMAD.MOV.U32 R13, RZ, RZ, RZ ;  /* 0x000000ffff0d7224 */ /* 0x001fce00078e00ff */
[----:B------:R-:W-:-:S07]  /*66d0*/  LEPC R20, `(.L_x_359) ;  /* 0x000000001014794e */ /* 0x000fce0000000000 */
[----:B-1----:R-:W-:Y:S05]  /*66e0*/  CALL.ABS.NOINC R2 ;  /* 0x0000000002007343 */ /* 0x002fea0003c00000 */
.L_x_359:
[----:B------:R-:W-:Y:S05]  /*66f0*/  BRA `(.L_x_331) ;  /* 0x00000000001c7947 */ /* 0x000fea0003800000 */
.L_x_358:
[----:B------:R-:W-:-:S06]  /*6700*/  IMAD.U32 R3, R3, 0x10000, RZ ;  /* 0x0001000003037824 */ /* 0x000fcc00078e00ff */
[----:B------:R-:W0:Y:S02]  /*6710*/  F2I.U64.TRUNC R2, R3 ;  /* 0x0000000300027311 */ /* 0x000e24000020d800 */
[----:B0-----:R0:W-:Y:S01]  /*6720*/  STG.E.64 desc[UR36][R16.64], R2 ;  /* 0x0000000210007986 */ /* 0x0011e2000c101b24 */
[----:B------:R-:W-:Y:S05]  /*6730*/  BRA `(.L_x_331) ;  /* 0x00000000000c7947 */ /* 0x000fea0003800000 */
.L_x_357:
[----:B------:R-:W-:-:S06]  /*6740*/  IMAD.U32 R3, R3, 0x10000, RZ ;  /* 0x0001000003037824 */ /* 0x000fcc00078e00ff */
[----:B------:R-:W0:Y:S02]  /*6750*/  F2I.FTZ.U32.TRUNC.NTZ R3, R3 ;  /* 0x0000000300037305 */ /* 0x000e24000021f000 */
[----:B0-----:R0:W-:Y:S02]  /*6760*/  STG.E desc[UR36][R16.64], R3 ;  /* 0x0000000310007986 */ /* 0x0011e4000c101924 */
.L_x_331:
[----:B------:R-:W-:-:S07]  /*6770*/  VIADD R19, R19, 0x80 ;  /* 0x0000008013137836 */ /* 0x000fce0000000000 */
.L_x_289:
[----:B------:R-:W-:Y:S05]  /*6780*/  BSYNC B6 ;  /* 0x0000000000067941 */ /* 0x000fea0003800000 */
.L_x_288:
        /* <DEDUP_REMOVED lines=307> */
.L_x_362:
        /* <DEDUP_REMOVED lines=22> */
.L_x_366:
[----:B------:R-:W2:Y:S02]  /*7c20*/  LDG.E.U8 R2, desc[UR36][R2.64] ;  /* 0x0000002402027981 */ /* 0x000ea4000c1e1100 */
[----:B--2---:R-:W-:-:S04]  /*7c30*/  I2FP.F32.U32 R0, R2 ;  /* 0x0000000200007245 */ /* 0x004fc80000201000 */
[----:B------:R-:W-:Y:S01]  /*7c40*/  F2FP.BF16.F32.PACK_AB R0, RZ, R0 ;  /* 0x00000000ff00723e */ /* 0x000fe200000010ff */
[----:B------:R-:W-:Y:S06]  /*7c50*/  BRA `(.L_x_368) ;  /* 0x0000000c00907947 */ /* 0x000fec0003800000 */
.L_x_365:
        /* <DEDUP_REMOVED lines=10> */
.L_x_370:
[----:B------:R-:W2:Y:S02]  /*7d00*/  LDG.E R2, desc[UR36][R2.64] ;  /* 0x0000002402027981 */ /* 0x000ea4000c1e1900 */
[----:B--2---:R-:W-:-:S04]  /*7d10*/  I2FP.F32.S32 R0, R2 ;  /* 0x0000000200007245 */ /* 0x004fc80000201400 */
[----:B------:R-:W-:Y:S01]  /*7d20*/  F2FP.BF16.F32.PACK_AB R0, RZ, R0 ;  /* 0x00000000ff00723e */ /* 0x000fe200000010ff */
[----:B------:R-:W-:Y:S06]  /*7d30*/  BRA `(.L_x_368) ;  /* 0x0000000c00587947 */ /* 0x000fec0003800000 */
.L_x_369:
[----:B------:R-:W2:Y:S02]  /*7d40*/  LDG.E.U16 R2, desc[UR36][R2.64] ;  /* 0x0000002402027981 */ /* 0x000ea4000c1e1500 */
[----:B--2---:R-:W0:Y:S02]  /*7d50*/  I2F.S16 R0, R2 ;  /* 0x0000000200007306 */ /* 0x004e240000101400 */
[----:B0-----:R-:W-:Y:S01]  /*7d60*/  F2FP.BF16.F32.PACK_AB R0, RZ, R0 ;  /* 0x00000000ff00723e */ /* 0x001fe200000010ff */
[----:B------:R-:W-:Y:S06]  /*7d70*/  BRA `(.L_x_368) ;  /* 0x0000000c00487947 */ /* 0x000fec0003800000 */
.L_x_364:
        /* <DEDUP_REMOVED lines=9> */
.L_x_372:
[----:B------:R-:W2:Y:S02]  /*7e10*/  LDG.E.U16 R0, desc[UR36][R2.64] ;  /* 0x0000002402007981 */ /* 0x000ea4000c1e1500 */
[----:B--2---:R-:W-:-:S05]  /*7e20*/  HADD2.F32 R0, -RZ, R0.H0_H0 ;  /* 0x20000000ff007230 */ /* 0x004fca0000004100 */
[----:B------:R-:W-:Y:S01]  /*7e30*/  F2FP.BF16.F32.PACK_AB R0, RZ, R0 ;  /* 0x00000000ff00723e */ /* 0x000fe200000010ff */
[----:B------:R-:W-:Y:S06]  /*7e40*/  BRA `(.L_x_368) ;  /* 0x0000000c00147947 */ /* 0x000fec0003800000 */
.L_x_371:
        /* <DEDUP_REMOVED lines=9> */
.L_x_374:
[----:B------:R-:W2:Y:S02]  /*7ee0*/  LDG.E.U16 R2, desc[UR36][R2.64] ;  /* 0x0000002402027981 */ /* 0x000ea4000c1e1500 */
[----:B--2---:R-:W-:-:S05]  /*7ef0*/  HADD2.F32 R0, -RZ, R2.H0_H0 ;  /* 0x20000002ff007230 */ /* 0x004fca0000004100 */
[----:B------:R-:W-:Y:S01]  /*7f00*/  F2FP.BF16.F32.PACK_AB R0, RZ, R0 ;  /* 0x00000000ff00723e */ /* 0x000fe200000010ff */
[----:B------:R-:W-:Y:S06]  /*7f10*/  BRA `(.L_x_368) ;  /* 0x0000000800e07947 */ /* 0x000fec0003800000 */
.L_x_373:
        /* <DEDUP_REMOVED lines=8> */
.L_x_363:
        /* <DEDUP_REMOVED lines=13> */
.L_x_377:
        /* <DEDUP_REMOVED lines=8> */
.L_x_376:
        /* <DEDUP_REMOVED lines=28> */
.L_x_379:
        /* <DEDUP_REMOVED lines=15> */
.L_x_378:
[----:B------:R0:W5:Y:S01]  /*83a0*/  LDG.E.U16 R0, desc[UR36][R2.64] ;  /* 0x0000002402007981 */ /* 0x000162000c1e1500 */
[----:B------:R-:W-:Y:S05]  /*83b0*/  BRA `(.L_x_368) ;  /* 0x0000000400b87947 */ /* 0x000fea0003800000 */
.L_x_375:
        /* <DEDUP_REMOVED lines=12> */
.L_x_382:
        /* <DEDUP_REMOVED lines=21> */
.L_x_386:
[----:B------:R-:W-:Y:S05]  /*85d0*/  BSYNC B1 ;  /* 0x0000000000017941 */ /* 0x000fea0003800000 */
.L_x_385:
[----:B------:R-:W-:Y:S01]  /*85e0*/  LEA R3, R0, 0x3b800000, 0x17 ;  /* 0x3b80000000037811 */ /* 0x000fe200078eb8ff */
[----:B------:R-:W-:-:S05]  /*85f0*/  IMAD.SHL.U32 R0, R2, 0x100000, RZ ;  /* 0x0010000002007824 */ /* 0x000fca00078e00ff */
[----:B------:R-:W-:-:S07]  /*8600*/  LOP3.LUT R0, R3, R0, R4, 0xfe, !PT ;  /* 0x0000000003007212 */ /* 0x000fce00078efe04 */
.L_x_384:
[----:B------:R-:W-:Y:S05]  /*8610*/  BSYNC B0 ;  /* 0x0000000000007941 */ /* 0x000fea0003800000 */
.L_x_383:
[----:B------:R-:W-:Y:S01]  /*8620*/  F2FP.BF16.F32.PACK_AB R0, RZ, R0 ;  /* 0x00000000ff00723e */ /* 0x000fe200000010ff */
[----:B------:R-:W-:Y:S06]  /*8630*/  BRA `(.L_x_368) ;  /* 0x0000000400187947 */ /* 0x000fec0003800000 */
.L_x_381:
        /* <DEDUP_REMOVED lines=21> */
.L_x_390:
[----:B------:R-:W-:Y:S05]  /*8790*/  BSYNC B1 ;  /* 0x0000000000017941 */ /* 0x000fea0003800000 */
.L_x_389:
[----:B------:R-:W-:Y:S01]  /*87a0*/  LEA R3, R0, 0x37800000, 0x17 ;  /* 0x3780000000037811 */ /* 0x000fe200078eb8ff */
[----:B------:R-:W-:-:S05]  /*87b0*/  IMAD.SHL.U32 R0, R2, 0x200000, RZ ;  /* 0x0020000002007824 */ /* 0x000fca00078e00ff */
[----:B------:R-:W-:-:S07]  /*87c0*/  LOP3.LUT R0, R3, R0, R4, 0xfe, !PT ;  /* 0x0000000003007212 */ /* 0x000fce00078efe04 */
.L_x_388:
[----:B------:R-:W-:Y:S05]  /*87d0*/  BSYNC B0 ;  /* 0x0000000000007941 */ /* 0x000fea0003800000 */
.L_x_387:
[----:B------:R-:W-:Y:S01]  /*87e0*/  F2FP.BF16.F32.PACK_AB R0, RZ, R0 ;  /* 0x00000000ff00723e */ /* 0x000fe200000010ff */
[----:B------:R-:W-:Y:S06]  /*87f0*/  BRA `(.L_x_368) ;  /* 0x0000000000a87947 */ /* 0x000fec0003800000 */
.L_x_380:
        /* <DEDUP_REMOVED lines=14> */
.L_x_394:
[----:B------:R-:W-:Y:S05]  /*88e0*/  BSYNC B0 ;  /* 0x0000000000007941 */ /* 0x000fea0003800000 */
.L_x_393:
[----:B------:R-:W-:Y:S01]  /*88f0*/  F2FP.BF16.F32.PACK_AB R0, RZ, R0 ;  /* 0x00000000ff00723e */ /* 0x000fe200000010ff */
[----:B------:R-:W-:Y:S06]  /*8900*/  BRA `(.L_x_368) ;  /* 0x0000000000647947 */ /* 0x000fec0003800000 */
.L_x_367:
        /* <DEDUP_REMOVED lines=16> */
.L_x_395:
[----:B------:R-:W-:Y:S01]  /*8a10*/  PRMT R0, RZ, 0x7610, R0 ;  /* 0x00007610ff007816 */ /* 0x000fe20000000000 */
[----:B------:R-:W-:Y:S06]  /*8a20*/  BRA `(.L_x_368) ;  /* 0x00000000001c7947 */ /* 0x000fec0003800000 */
.L_x_392:
[----:B------:R-:W2:Y:S02]  /*8a30*/  LDG.E.64 R2, desc[UR36][R2.64] ;  /* 0x0000002402027981 */ /* 0x000ea4000c1e1b00 */
[----:B--2---:R-:W0:Y:S02]  /*8a40*/  I2F.U64 R0, R2 ;  /* 0x0000000200007312 */ /* 0x004e240000301000 */
[----:B0-----:R-:W-:Y:S01]  /*8a50*/  F2FP.BF16.F32.PACK_AB R0, RZ, R0 ;  /* 0x00000000ff00723e */ /* 0x001fe200000010ff */
[----:B------:R-:W-:Y:S06]  /*8a60*/  BRA `(.L_x_368) ;  /* 0x00000000000c7947 */ /* 0x000fec0003800000 */
.L_x_391:
[----:B------:R-:W2:Y:S02]  /*8a70*/  LDG.E R2, desc[UR36][R2.64] ;  /* 0x0000002402027981 */ /* 0x000ea4000c1e1900 */
[----:B--2---:R-:W-:-:S04]  /*8a80*/  I2FP.F32.U32 R0, R2 ;  /* 0x0000000200007245 */ /* 0x004fc80000201000 */
[----:B------:R-:W-:-:S07]  /*8a90*/  F2FP.BF16.F32.PACK_AB R0, RZ, R0 ;  /* 0x00000000ff00723e */ /* 0x000fce00000010ff */
.L_x_368:
        /* <DEDUP_REMOVED lines=19> */
.L_x_397:
[----:B------:R-:W-:Y:S05]  /*8bd0*/  BSYNC B0 ;  /* 0x0000000000007941 */ /* 0x000fea0003800000 */
.L_x_396:
        /* <DEDUP_REMOVED lines=13> */
.L_x_401:
[----:B------:R-:W-:-:S06]  /*8cb0*/  IMAD.U32 R3, R3, 0x10000, RZ ;  /* 0x0001000003037824 */ /* 0x000fcc00078e00ff */
[----:B------:R-:W0:Y:S02]  /*8cc0*/  F2I.S64.TRUNC R2, R3 ;  /* 0x0000000300027311 */ /* 0x000e24000020d900 */
[----:B0-----:R0:W-:Y:S01]  /*8cd0*/  STG.E.U8 desc[UR36][R16.64], R2 ;  /* 0x0000000210007986 */ /* 0x0011e2000c101124 */
[----:B------:R-:W-:Y:S05]  /*8ce0*/  BRA `(.L_x_403) ;  /* 0x0000000c00847947 */ /* 0x000fea0003800000 */
.L_x_400:
        /* <DEDUP_REMOVED lines=10> */
.L_x_405:
[----:B------:R-:W-:-:S06]  /*8d90*/  IMAD.U32 R3, R3, 0x10000, RZ ;  /* 0x0001000003037824 */ /* 0x000fcc00078e00ff */
[----:B------:R-:W0:Y:S02]  /*8da0*/  F2I.FTZ.TRUNC.NTZ R3, R3 ;  /* 0x0000000300037305 */ /* 0x000e24000021f100 */
[----:B0-----:R0:W-:Y:S01]  /*8db0*/  STG.E desc[UR36][R16.64], R3 ;  /* 0x0000000310007986 */ /* 0x0011e2000c101924 */
[----:B------:R-:W-:Y:S05]  /*8dc0*/  BRA `(.L_x_403) ;  /* 0x0000000c004c7947 */ /* 0x000fea0003800000 */
.L_x_404:
[----:B------:R-:W-:-:S06]  /*8dd0*/  IMAD.U32 R3, R3, 0x10000, RZ ;  /* 0x0001000003037824 */ /* 0x000fcc00078e00ff */
[----:B------:R-:W0:Y:S02]  /*8de0*/  F2I.FTZ.TRUNC.NTZ R3, R3 ;  /* 0x0000000300037305 */ /* 0x000e24000021f100 */
[----:B0-----:R0:W-:Y:S01]  /*8df0*/  STG.E.U16 desc[UR36][R16.64], R3 ;  /* 0x0000000310007986 */ /* 0x0011e2000c101524 */
[----:B------:R-:W-:Y:S05]  /*8e00*/  BRA `(.L_x_403) ;  /* 0x0000000c003c7947 */ /* 0x000fea0003800000 */
.L_x_399:
        /* <DEDUP_REMOVED lines=9> */
.L_x_407:
[----:B------:R-:W-:-:S05]  /*8ea0*/  IMAD.U32 R0, R3, 0x10000, RZ ;  /* 0x0001000003007824 */ /* 0x000fca00078e00ff */
[----:B------:R-:W-:-:S05]  /*8eb0*/  F2FP.F16.F32.PACK_AB R0, RZ, R0 ;  /* 0x00000000ff00723e */ /* 0x000fca00000000ff */
[----:B------:R0:W-:Y:S01]  /*8ec0*/  STG.E.U16 desc[UR36][R16.64], R0 ;  /* 0x0000000010007986 */ /* 0x0001e2000c101524 */
[----:B------:R-:W-:Y:S05]  /*8ed0*/  BRA `(.L_x_403) ;  /* 0x0000000c00087947 */ /* 0x000fea0003800000 */
.L_x_406:
        /* <DEDUP_REMOVED lines=10> */
.L_x_409:
[----:B------:R-:W-:-:S05]  /*8f80*/  IMAD.U32 R3, R3, 0x10000, RZ ;  /* 0x0001000003037824 */ /* 0x000fca00078e00ff */
[----:B------:R-:W-:-:S04]  /*8f90*/  F2FP.F16.F32.PACK_AB R3, RZ, R3 ;  /* 0x00000003ff03723e */ /* 0x000fc800000000ff */
[----:B------:R-:W-:-:S05]  /*8fa0*/  PRMT R3, R3, 0x5410, RZ ;  /* 0x0000541003037816 */ /* 0x000fca00000000ff */
[----:B------:R0:W-:Y:S01]  /*8fb0*/  STG.E desc[UR36][R16.64], R3 ;  /* 0x0000000310007986 */ /* 0x0001e2000c101924 */
[----:B------:R-:W-:Y:S05]  /*8fc0*/  BRA `(.L_x_403) ;  /* 0x0000000800cc7947 */ /* 0x000fea0003800000 */
.L_x_408:
[----:B------:R-:W-:-:S04]  /*8fd0*/  IMAD.U32 R2, R3, 0x10000, RZ ;  /* 0x0001000003027824 */ /* 0x000fc800078e00ff */
[----:B------:R-:W-:-:S06]  /*8fe0*/  FMUL.FTZ R2, R2, 1 ;  /* 0x3f80000002027820 */ /* 0x000fcc0000410000 */
[----:B------:R-:W0:Y:S02]  /*8ff0*/  F2F.F64.F32 R2, R2 ;  /* 0x0000000200027310 */ /* 0x000e240000201800 */
[----:B0-----:R0:W-:Y:S01]  /*9000*/  STG.E.64 desc[UR36][R16.64], R2 ;  /* 0x0000000210007986 */ /* 0x0011e2000c101b24 */
[----:B------:R-:W-:Y:S05]  /*9010*/  BRA `(.L_x_403) ;  /* 0x0000000800b87947 */ /* 0x000fea0003800000 */
.L_x_398:
        /* <DEDUP_REMOVED lines=13> */
.L_x_412:
[----:B------:R-:W-:Y:S01]  /*90f0*/  IMAD.U32 R3, R3, 0x10000, RZ ;  /* 0x0001000003037824 */ /* 0x000fe200078e00ff */
[----:B------:R-:W-:-:S03]  /*9100*/  CS2R R6, SRZ ;  /* 0x0000000000067805 */ /* 0x000fc6000001ff00 */
[----:B------:R-:W-:-:S04]  /*9110*/  FMUL.FTZ R3, R3, 1 ;  /* 0x3f80000003037820 */ /* 0x000fc80000410000 */
[----:B------:R-:W0:Y:S02]  /*9120*/  F2F.F64.F32 R4, R3 ;  /* 0x0000000300047310 */ /* 0x000e240000201800 */
[----:B0-----:R0:W-:Y:S01]  /*9130*/  STG.E.128 desc[UR36][R16.64], R4 ;  /* 0x0000000410007986 */ /* 0x0011e2000c101d24 */
[----:B------:R-:W-:Y:S05]  /*9140*/  BRA `(.L_x_403) ;  /* 0x00000008006c7947 */ /* 0x000fea0003800000 */
.L_x_411:
        /* <DEDUP_REMOVED lines=21> */
.L_x_416:
[----:B------:R-:W-:Y:S05]  /*92a0*/  BSYNC B0 ;  /* 0x0000000000007941 */ /* 0x000fea0003800000 */
.L_x_415:
[----:B------:R-:W-:-:S05]  /*92b0*/  LOP3.LUT R3, R0, R3, RZ, 0xfc, !PT ;  /* 0x0000000300037212 */ /* 0x000fca00078efcff */
[----:B------:R0:W-:Y:S01]  /*92c0*/  STG.E.U8 desc[UR36][R16.64], R3 ;  /* 0x0000000310007986 */ /* 0x0001e2000c101124 */
[----:B------:R-:W-:Y:S05]  /*92d0*/  BRA `(.L_x_403) ;  /* 0x0000000800087947 */ /* 0x000fea0003800000 */
.L_x_414:
        /* <DEDUP_REMOVED lines=13> */
.L_x_418:
[----:B------:R-:W-:Y:S01]  /*93b0*/  IMAD.MOV.U32 R0, RZ, RZ, 0x7f ;  /* 0x0000007fff007424 */ /* 0x000fe200078e00ff */
[----:B------:R-:W-:-:S04]  /*93c0*/  ISETP.GT.U32.AND P0, PT, R2, 0x7f800000, PT ;  /* 0x7f8000000200780c */ /* 0x000fc80003f04070 */
[----:B------:R-:W-:-:S09]  /*93d0*/  SEL R0, R0, 0x7c, P0 ;  /* 0x0000007c00007807 */ /* 0x000fd20000000000 */
.L_x_419:
[----:B------:R-:W-:Y:S05]  /*93e0*/  BSYNC B0 ;  /* 0x0000000000007941 */ /* 0x000fea0003800000 */
.L_x_417:
[----:B------:R-:W-:-:S04]  /*93f0*/  LOP3.LUT R2, R3, 0x80000000, RZ, 0xc0, !PT ;  /* 0x8000000003027812 */ /* 0x000fc800078ec0ff */
[----:B------:R-:W-:-:S04]  /*9400*/  SHF.R.U32.HI R3, RZ, 0x18, R2 ;  /* 0x00000018ff037819 */ /* 0x000fc80000011602 */
[----:B------:R-:W-:-:S05]  /*9410*/  LOP3.LUT R3, R0, R3, RZ, 0xfc, !PT ;  /* 0x0000000300037212 */ /* 0x000fca00078efcff */
[----:B------:R0:W-:Y:S01]  /*9420*/  STG.E.U8 desc[UR36][R16.64], R3 ;  /* 0x0000000310007986 */ /* 0x0001e2000c101124 */
[----:B------:R-:W-:Y:S05]  /*9430*/  BRA `(.L_x_403) ;  /* 0x0000000400b07947 */ /* 0x000fea0003800000 */
.L_x_413:
[----:B------:R0:W-:Y:S01]  /*9440*/  STG.E.U16 desc[UR36][R16.64], R3 ;  /* 0x0000000310007986 */ /* 0x0001e2000c101524 */
[----:B------:R-:W-:Y:S05]  /*9450*/  BRA `(.L_x_403) ;  /* 0x0000000400a87947 */ /* 0x000fea0003800000 */
.L_x_410:
        /* <DEDUP_REMOVED lines=12> */
.L_x_422:
        /* <DEDUP_REMOVED lines=17> */
.L_x_425:
[----:B------:R-:W-:-:S04]  /*9630*/  LOP3.LUT R2, R3, 0x80000000, RZ, 0xc0, !PT ;  /* 0x8000000003027812 */ /* 0x000fc800078ec0ff */
[----:B------:R-:W-:-:S04]  /*9640*/  SHF.R.U32.HI R3, RZ, 0x18, R2 ;  /* 0x00000018ff037819 */ /* 0x000fc80000011602 */
[----:B------:R-:W-:-:S04]  /*9650*/  LOP3.LUT R0, R0, R3, RZ, 0xfc, !PT ;  /* 0x0000000300007212 */ /* 0x000fc800078efcff */
[----:B------:R-:W-:-:S07]  /*9660*/  PRMT R8, R0, 0x7610, R8 ;  /* 0x0000761000087816 */ /* 0x000fce0000000008 */
.L_x_424:
[----:B------:R-:W-:Y:S05]  /*9670*/  BSYNC B0 ;  /* 0x0000000000007941 */ /* 0x000fea0003800000 */
.L_x_423:
[----:B------:R3:W-:Y:S01]  /*9680*/  STG.E.U8 desc[UR36][R16.64], R8 ;  /* 0x0000000810007986 */ /* 0x0007e2000c101124 */
[----:B------:R-:W-:Y:S05]  /*9690*/  BRA `(.L_x_403) ;  /* 0x0000000400187947 */ /* 0x000fea0003800000 */
.L_x_421:
        /* <DEDUP_REMOVED lines=17> */
.L_x_428:
[----:B------:R-:W-:-:S04]  /*97b0*/  LOP3.LUT R2, R3, 0x80000000, RZ, 0xc0, !PT ;  /* 0x8000000003027812 */ /* 0x000fc800078ec0ff */
[----:B------:R-:W-:-:S04]  /*97c0*/  SHF.R.U32.HI R3, RZ, 0x18, R2 ;  /* 0x00000018ff037819 */ /* 0x000fc80000011602 */
[----:B------:R-:W-:-:S04]  /*97d0*/  LOP3.LUT R0, R0, R3, RZ, 0xfc, !PT ;  /* 0x0000000300007212 */ /* 0x000fc800078efcff */
[----:B------:R-:W-:-:S07]  /*97e0*/  PRMT R8, R0, 0x7610, R8 ;  /* 0x0000761000087816 */ /* 0x000fce0000000008 */
.L_x_427:
[----:B------:R-:W-:Y:S05]  /*97f0*/  BSYNC B0 ;  /* 0x0000000000007941 */ /* 0x000fea0003800000 */
.L_x_426:
[----:B------:R0:W-:Y:S01]  /*9800*/  STG.E.U8 desc[UR36][R16.64], R8 ;  /* 0x0000000810007986 */ /* 0x0001e2000c101124 */
[----:B------:R-:W-:Y:S05]  /*9810*/  BRA `(.L_x_403) ;  /* 0x0000000000b87947 */ /* 0x000fea0003800000 */
.L_x_420:
        /* <DEDUP_REMOVED lines=22> */
.L_x_402:
        /* <DEDUP_REMOVED lines=16> */
.L_x_431:
[----:B------:R-:W-:Y:S05]  /*9a80*/  BRA `(.L_x_403) ;  /* 0x00000000001c7947 */ /* 0x000fea0003800000 */
.L_x_430:
[----:B------:R-:W-:-:S06]  /*9a90*/  IMAD.U32 R3, R3, 0x10000, RZ ;  /* 0x0001000003037824 */ /* 0x000fcc00078e00ff */
[----:B------:R-:W0:Y:S02]  /*9aa0*/  F2I.U64.TRUNC R2, R3 ;  /* 0x0000000300027311 */ /* 0x000e24000020d800 */
[----:B0-----:R0:W-:Y:S01]  /*9ab0*/  STG.E.64 desc[UR36][R16.64], R2 ;  /* 0x0000000210007986 */ /* 0x0011e2000c101b24 */
[----:B------:R-:W-:Y:S05]  /*9ac0*/  BRA `(.L_x_403) ;  /* 0x00000000000c7947 */ /* 0x000fea0003800000 */
.L_x_429:
[----:B------:R-:W-:-:S06]  /*9ad0*/  IMAD.U32 R3, R3, 0x10000, RZ ;  /* 0x0001000003037824 */ /* 0x000fcc00078e00ff */
[----:B------:R-:W0:Y:S02]  /*9ae0*/  F2I.FTZ.U32.TRUNC.NTZ R3, R3 ;  /* 0x0000000300037305 */ /* 0x000e24000021f000 */
[----:B0-----:R2:W-:Y:S02]  /*9af0*/  STG.E desc[UR36][R16.64], R3 ;  /* 0x0000000310007986 */ /* 0x0015e4000c101924 */
.L_x_403:
[----:B------:R-:W-:-:S07]  /*9b00*/  VIADD R19, R19, 0x80 ;  /* 0x0000008013137836 */ /* 0x000fce0000000000 */
.L_x_361:
[----:B------:R-:W-:Y:S05]  /*9b10*/  BSYNC B6 ;  /* 0x0000000000067941 */ /* 0x000fea0003800000 */
.L_x_360:
[----:B------:R-:W-:Y:S02]  /*9b20*/  ULDC UR4, c[0x0][0x210] ;  /* 0x0000840000047ab9 */ /* 0x000fe40000000800 */
[----:B------:R-:W-:-:S13]  /*9b30*/  ISETP.GE.AND P0, PT, R19, UR4, PT ;  /* 0x0000000413007c0c */ /* 0x000fda000bf06270 */
[----:B------:R-:W-:Y:S05]  /*9b40*/  @P0 EXIT ;  /* 0x000000000000094d */ /* 0x000fea0003800000 */
        /* <DEDUP_REMOVED lines=303> */
.L_x_432:
        /* <DEDUP_REMOVED lines=22> */
.L_x_436:
[----:B------:R-:W2:Y:S02]  /*afa0*/  LDG.E.U8 R2, desc[UR36][R2.64] ;  /* 0x0000002402027981 */ /* 0x000ea4000c1e1100 */
[----:B--2---:R-:W-:-:S04]  /*afb0*/  I2FP.F32.U32 R0, R2 ;  /* 0x0000000200007245 */ /* 0x004fc80000201000 */
[----:B------:R-:W-:Y:S01]  /*afc0*/  F2FP.BF16.F32.PACK_AB R0, RZ, R0 ;  /* 0x00000000ff00723e */ /* 0x000fe200000010ff */
[----:B------:R-:W-:Y:S06]  /*afd0*/  BRA `(.L_x_438) ;  /* 0x0000000c00907947 */ /* 0x000fec0003800000 */
.L_x_435:
        /* <DEDUP_REMOVED lines=10> */
.L_x_440:
[----:B------:R-:W2:Y:S02]  /*b080*/  LDG.E R2, desc[UR36][R2.64] ;  /* 0x0000002402027981 */ /* 0x000ea4000c1e1900 */
[----:B--2---:R-:W-:-:S04]  /*b090*/  I2FP.F32.S32 R0, R2 ;  /* 0x0000000200007245 */ /* 0x004fc80000201400 */
[----:B------:R-:W-:Y:S01]  /*b0a0*/  F2FP.BF16.F32.PACK_AB R0, RZ, R0 ;  /* 0x00000000ff00723e */ /* 0x000fe200000010ff */
[----:B------:R-:W-:Y:S06]  /*b0b0*/  BRA `(.L_x_438) ;  /* 0x0000000c00587947 */ /* 0x000fec0003800000 */
.L_x_439:
[----:B------:R-:W2:Y:S02]  /*b0c0*/  LDG.E.U16 R2, desc[UR36][R2.64] ;  /* 0x0000002402027981 */ /* 0x000ea4000c1e1500 */
[----:B--2---:R-:W0:Y:S02]  /*b0d0*/  I2F.S16 R0, R2 ;  /* 0x0000000200007306 */ /* 0x004e240000101400 */
[----:B0-----:R-:W-:Y:S01]  /*b0e0*/  F2FP.BF16.F32.PACK_AB R0, RZ, R0 ;  /* 0x00000000ff00723e */ /* 0x001fe200000010ff */
[----:B------:R-:W-:Y:S06]  /*b0f0*/  BRA `(.L_x_438) ;  /* 0x0000000c00487947 */ /* 0x000fec0003800000 */
.L_x_434:
        /* <DEDUP_REMOVED lines=9> */
.L_x_442:
[----:B------:R-:W2:Y:S02]  /*b190*/  LDG.E.U16 R0, desc[UR36][R2.64] ;  /* 0x0000002402007981 */ /* 0x000ea4000c1e1500 */
[----:B--2---:R-:W-:-:S05]  /*b1a0*/  HADD2.F32 R0, -RZ, R0.H0_H0 ;  /* 0x20000000ff007230 */ /* 0x004fca0000004100 */
[----:B------:R-:W-:Y:S01]  /*b1b0*/  F2FP.BF16.F32.PACK_AB R0, RZ, R0 ;  /* 0x00000000ff00723e */ /* 0x000fe200000010ff */
[----:B------:R-:W-:Y:S06]  /*b1c0*/  BRA `(.L_x_438) ;  /* 0x0000000c00147947 */ /* 0x000fec0003800000 */
.L_x_441:
        /* <DEDUP_REMOVED lines=9> */
.L_x_444:
[----:B------:R-:W2:Y:S02]  /*b260*/  LDG.E.U16 R2, desc[UR36][R2.64] ;  /* 0x0000002402027981 */ /* 0x000ea4000c1e1500 */
[----:B--2---:R-:W-:-:S05]  /*b270*/  HADD2.F32 R0, -RZ, R2.H0_H0 ;  /* 0x20000002ff007230 */ /* 0x004fca0000004100 */
[----:B------:R-:W-:Y:S01]  /*b280*/  F2FP.BF16.F32.PACK_AB R0, RZ, R0 ;  /* 0x00000000ff00723e */ /* 0x000fe200000010ff */
[----:B------:R-:W-:Y:S06]  /*b290*/  BRA `(.L_x_438) ;  /* 0x0000000800e07947 */ /* 0x000fec0003800000 */
.L_x_443:
        /* <DEDUP_REMOVED lines=8> */
.L_x_433:
        /* <DEDUP_REMOVED lines=13> */
.L_x_447:
        /* <DEDUP_REMOVED lines=8> */
.L_x_446:
        /* <DEDUP_REMOVED lines=28> */
.L_x_449:
        /* <DEDUP_REMOVED lines=15> */
.L_x_448:
[----:B------:R0:W5:Y:S01]  /*b720*/  LDG.E.U16 R0, desc[UR36][R2.64] ;  /* 0x0000002402007981 */ /* 0x000162000c1e1500 */
[----:B------:R-:W-:Y:S05]  /*b730*/  BRA `(.L_x_438) ;  /* 0x0000000400b87947 */ /* 0x000fea0003800000 */
.L_x_445:
        /* <DEDUP_REMOVED lines=12> */
.L_x_452:
        /* <DEDUP_REMOVED lines=21> */
.L_x_456:
[----:B------:R-:W-:Y:S05]  /*b950*/  BSYNC B1 ;  /* 0x0000000000017941 */ /* 0x000fea0003800000 */
.L_x_455:
[----:B------:R-:W-:Y:S01]  /*b960*/  LEA R3, R0, 0x3b800000, 0x17 ;  /* 0x3b80000000037811 */ /* 0x000fe200078eb8ff */
[----:B------:R-:W-:-:S05]  /*b970*/  IMAD.SHL.U32 R0, R2, 0x100000, RZ ;  /* 0x0010000002007824 */ /* 0x000fca00078e00ff */
[----:B------:R-:W-:-:S07]  /*b980*/  LOP3.LUT R0, R3, R0, R4, 0xfe, !PT ;  /* 0x0000000003007212 */ /* 0x000fce00078efe04 */
.L_x_454:
[----:B------:R-:W-:Y:S05]  /*b990*/  BSYNC B0 ;  /* 0x0000000000007941 */ /* 0x000fea0003800000 */
.L_x_453:
[----:B------:R-:W-:Y:S01]  /*b9a0*/  F2FP.BF16.F32.PACK_AB R0, RZ, R0 ;  /* 0x00000000ff00723e */ /* 0x000fe200000010ff */
[----:B------:R-:W-:Y:S06]  /*b9b0*/  BRA `(.L_x_438) ;  /* 0x0000000400187947 */ /* 0x000fec0003800000 */
.L_x_451:
        /* <DEDUP_REMOVED lines=21> */
.L_x_460:
[----:B------:R-:W-:Y:S05]  /*bb10*/  BSYNC B1 ;  /* 0x0000000000017941 */ /* 0x000fea0003800000 */
.L_x_459:
[----:B------:R-:W-:Y:S01]  /*bb20*/  LEA R3, R0, 0x37800000, 0x17 ;  /* 0x3780000000037811 */ /* 0x000fe200078eb8ff */
[----:B------:R-:W-:-:S05]  /*bb30*/  IMAD.SHL.U32 R0, R2, 0x200000, RZ ;  /* 0x0020000002007824 */ /* 0x000fca00078e00ff */
[----:B------:R-:W-:-:S07]  /*bb40*/  LOP3.LUT R0, R3, R0, R4, 0xfe, !PT ;  /* 0x0000000003007212 */ /* 0x000fce00078efe04 */
.L_x_458:
[----:B------:R-:W-:Y:S05]  /*bb50*/  BSYNC B0 ;  /* 0x0000000000007941 */ /* 0x000fea0003800000 */
.L_x_457:
[----:B------:R-:W-:Y:S01]  /*bb60*/  F2FP.BF16.F32.PACK_AB R0, RZ, R0 ;  /* 0x00000000ff00723e */ /* 0x000fe200000010ff */
[----:B------:R-:W-:Y:S06]  /*bb70*/  BRA `(.L_x_438) ;  /* 0x0000000000a87947 */ /* 0x000fec0003800000 */
.L_x_450:
        /* <DEDUP_REMOVED lines=14> */
.L_x_464:
[----:B------:R-:W-:Y:S05]  /*bc60*/  BSYNC B0 ;  /* 0x0000000000007941 */ /* 0x000fea0003800000 */
.L_x_463:
[----:B------:R-:W-:Y:S01]  /*bc70*/  F2FP.BF16.F32.PACK_AB R0, RZ, R0 ;  /* 0x00000000ff00723e */ /* 0x000fe200000010ff */
[----:B------:R-:W-:Y:S06]  /*bc80*/  BRA `(.L_x_438) ;  /* 0x0000000000647947 */ /* 0x000fec0003800000 */
.L_x_437:
        /* <DEDUP_REMOVED lines=16> */
.L_x_465:
[----:B------:R-:W-:Y:S01]  /*bd90*/  PRMT R0, RZ, 0x7610, R0 ;  /* 0x00007610ff007816 */ /* 0x000fe20000000000 */
[----:B------:R-:W-:Y:S06]  /*bda0*/  BRA `(.L_x_438) ;  /* 0x00000000001c7947 */ /* 0x000fec0003800000 */
.L_x_462:
[----:B------:R-:W2:Y:S02]  /*bdb0*/  LDG.E.64 R2, desc[UR36][R2.64] ;  /* 0x0000002402027981 */ /* 0x000ea4000c1e1b00 */
[----:B--2---:R-:W0:Y:S02]  /*bdc0*/  I2F.U64 R0, R2 ;  /* 0x0000000200007312 */ /* 0x004e240000301000 */
[----:B0-----:R-:W-:Y:S01]  /*bdd0*/  F2FP.BF16.F32.PACK_AB R0, RZ, R0 ;  /* 0x00000000ff00723e */ /* 0x001fe200000010ff */
[----:B------:R-:W-:Y:S06]  /*bde0*/  BRA `(.L_x_438) ;  /* 0x00000000000c7947 */ /* 0x000fec0003800000 */
.L_x_461:
[----:B------:R-:W2:Y:S02]  /*bdf0*/  LDG.E R2, desc[UR36][R2.64] ;  /* 0x0000002402027981 */ /* 0x000ea4000c1e1900 */
[----:B--2---:R-:W-:-:S04]  /*be00*/  I2FP.F32.U32 R0, R2 ;  /* 0x0000000200007245 */ /* 0x004fc80000201000 */
[----:B------:R-:W-:-:S07]  /*be10*/  F2FP.BF16.F32.PACK_AB R0, RZ, R0 ;  /* 0x00000000ff00723e */ /* 0x000fce00000010ff */
.L_x_438:
        /* <DEDUP_REMOVED lines=19> */
.L_x_467:
[----:B------:R-:W-:Y:S05]  /*bf50*/  BSYNC B0 ;  /* 0x0000000000007941 */ /* 0x000fea0003800000 */
.L_x_466:
        /* <DEDUP_REMOVED lines=11> */
[----:B0-----:R-:W-:Y:S01]  /*c010*/  STG.E.U8 desc[UR36][R16.64], R3 ;  /* 0x0000000310007986 */ /* 0x001fe2000c101124 */
[----:B------:R-:W-:Y:S05]  /*c020*/  EXIT ;  /* 0x000000000000794d */ /* 0x000fea0003800000 */
.L_x_471:
[----:B------:R-:W-:-:S06]  /*c030*/  IMAD.U32 R3, R3, 0x10000, RZ ;  /* 0x0001000003037824 */ /* 0x000fcc00078e00ff */
[----:B------:R-:W0:Y:S02]  /*c040*/  F2I.S64.TRUNC R2, R3 ;  /* 0x0000000300027311 */ /* 0x000e24000020d900 */
[----:B0-----:R-:W-:Y:S01]  /*c050*/  STG.E.U8 desc[UR36][R16.64], R2 ;  /* 0x0000000210007986 */ /* 0x001fe2000c101124 */
[----:B------:R-:W-:Y:S05]  /*c060*/  EXIT ;  /* 0x000000000000794d */ /* 0x000fea0003800000 */
.L_x_470:
        /* <DEDUP_REMOVED lines=8> */
[----:B0-----:R-:W-:Y:S01]  /*c0f0*/  STG.E.64 desc[UR36][R16.64], R2 ;  /* 0x0000000210007986 */ /* 0x001fe2000c101b24 */
[----:B------:R-:W-:Y:S05]  /*c100*/  EXIT ;  /* 0x000000000000794d */ /* 0x000fea0003800000 */
.L_x_474:
[----:B------:R-:W-:-:S06]  /*c110*/  IMAD.U32 R3, R3, 0x10000, RZ ;  /* 0x0001000003037824 */ /* 0x000fcc00078e00ff */
[----:B------:R-:W0:Y:S02]  /*c120*/  F2I.FTZ.TRUNC.NTZ R3, R3 ;  /* 0x0000000300037305 */ /* 0x000e24000021f100 */
[----:B0-----:R-:W-:Y:S01]  /*c130*/  STG.E desc[UR36][R16.64], R3 ;  /* 0x0000000310007986 */ /* 0x001fe2000c101924 */
[----:B------:R-:W-:Y:S05]  /*c140*/  EXIT ;  /* 0x000000000000794d */ /* 0x000fea0003800000 */
.L_x_473:
[----:B------:R-:W-:-:S06]  /*c150*/  IMAD.U32 R3, R3, 0x10000, RZ ;  /* 0x0001000003037824 */ /* 0x000fcc00078e00ff */
[----:B------:R-:W0:Y:S02]  /*c160*/  F2I.FTZ.TRUNC.NTZ R3, R3 ;  /* 0x0000000300037305 */ /* 0x000e24000021f100 */
[----:B0-----:R-:W-:Y:S01]  /*c170*/  STG.E.U16 desc[UR36][R16.64], R3 ;  /* 0x0000000310007986 */ /* 0x001fe2000c101524 */
[----:B------:R-:W-:Y:S05]  /*c180*/  EXIT ;  /* 0x000000000000794d */ /* 0x000fea0003800000 */
.L_x_469:
[----:B------:R-:W-:-:S13]  /*c190*/  ISETP.GT.AND P0, PT, R6, 0x6, PT ;  /* 0x000000060600780c */ /* 0x000fda0003f04270 */
[----:B------:R-:W-:Y:S05]  /*c1a0*/  @P0 BRA `(.L_x_475) ;  /* 0x00000000002c0947 */ /* 0x000fea0003800000 */
[----:B------:R-:W-:-:S13]  /*c1b0*/  ISETP.NE.AND P0, PT, R6, 0x5, PT ;  /* 0x000000050600780c */ /* 0x000fda0003f05270 */
[----:B------:R-:W-:Y:S05]  /*c1c0*/  @!P0 BRA `(.L_x_476) ;  /* 0x0000000000148947 */ /* 0x000fea0003800000 */
[----:B------:R-:W-:-:S13]  /*c1d0*/  ISETP.NE.AND P0, PT, R6, 0x6, PT ;  /* 0x000000060600780c */ /* 0x000fda0003f05270 */
[----:B------:R-:W-:Y:S05]  /*c1e0*/  @P0 BRA `(.L_x_472) ;  /* 0x0000000800c40947 */ /* 0x000fea0003800000 */
[----:B------:R-:W-:-:S05]  /*c1f0*/  IMAD.U32 R3, R3, 0x10000, RZ ;  /* 0x0001000003037824 */ /* 0x000fca00078e00ff */
[----:B------:R-:W-:Y:S01]  /*c200*/  STG.E desc[UR36][R16.64], R3 ;  /* 0x0000000310007986 */ /* 0x000fe2000c101924 */
[----:B------:R-:W-:Y:S05]  /*c210*/  EXIT ;  /* 0x000000000000794d */ /* 0x000fea0003800000 */
.L_x_476:
[----:B------:R-:W-:-:S05]  /*c220*/  IMAD.U32 R0, R3, 0x10000, RZ ;  /* 0x0001000003007824 */ /* 0x000fca00078e00ff */
[----:B------:R-:W-:-:S05]  /*c230*/  F2FP.F16.F32.PACK_AB R0, RZ, R0 ;  /* 0x00000000ff00723e */ /* 0x000fca00000000ff */
[----:B------:R-:W-:Y:S01]  /*c240*/  STG.E.U16 desc[UR36][R16.64], R0 ;  /* 0x0000000010007986 */ /* 0x000fe2000c101524 */
[----:B------:R-:W-:Y:S05]  /*c250*/  EXIT ;  /* 0x000000000000794d */ /* 0x000fea0003800000 */
.L_x_475:
        /* <DEDUP_REMOVED lines=8> */
[----:B------:R-:W-:Y:S01]  /*c2e0*/  STG.E.64 desc[UR36][R16.64], R2 ;  /* 0x0000000210007986 */ /* 0x000fe2000c101b24 */
[----:B------:R-:W-:Y:S05]  /*c2f0*/  EXIT ;  /* 0x000000000000794d */ /* 0x000fea0003800000 */
.L_x_478:
[----:B------:R-:W-:-:S05]  /*c300*/  IMAD.U32 R3, R3, 0x10000, RZ ;  /* 0x0001000003037824 */ /* 0x000fca00078e00ff */
[----:B------:R-:W-:-:S04]  /*c310*/  F2FP.F16.F32.PACK_AB R3, RZ, R3 ;  /* 0x00000003ff03723e */ /* 0x000fc800000000ff */
[----:B------:R-:W-:-:S05]  /*c320*/  PRMT R3, R3, 0x5410, RZ ;  /* 0x0000541003037816 */ /* 0x000fca00000000ff */
[----:B------:R-:W-:Y:S01]  /*c330*/  STG.E desc[UR36][R16.64], R3 ;  /* 0x0000000310007986 */ /* 0x000fe2000c101924 */
[----:B------:R-:W-:Y:S05]  /*c340*/  EXIT ;  /* 0x000000000000794d */ /* 0x000fea0003800000 */
.L_x_477:
[----:B------:R-:W-:-:S04]  /*c350*/  IMAD.U32 R2, R3, 0x10000, RZ ;  /* 0x0001000003027824 */ /* 0x000fc800078e00ff */
[----:B------:R-:W-:-:S06]  /*c360*/  FMUL.FTZ R2, R2, 1 ;  /* 0x3f80000002027820 */ /* 0x000fcc0000410000 */
[----:B------:R-:W0:Y:S02]  /*c370*/  F2F.F64.F32 R2, R2 ;  /* 0x0000000200027310 */ /* 0x000e240000201800 */
[----:B0-----:R-:W-:Y:S01]  /*c380*/  STG.E.64 desc[UR36][R16.64], R2 ;  /* 0x0000000210007986 */ /* 0x001fe2000c101b24 */
[----:B------:R-:W-:Y:S05]  /*c390*/  EXIT ;  /* 0x000000000000794d */ /* 0x000fea0003800000 */
.L_x_468:
        /* <DEDUP_REMOVED lines=11> */
[----:B------:R-:W-:Y:S01]  /*c450*/  STG.E.U8 desc[UR36][R16.64], R3 ;  /* 0x0000000310007986 */ /* 0x000fe2000c101124 */
[----:B------:R-:W-:Y:S05]  /*c460*/  EXIT ;  /* 0x000000000000794d */ /* 0x000fea0003800000 */
.L_x_481:
[----:B------:R-:W-:Y:S01]  /*c470*/  IMAD.U32 R3, R3, 0x10000, RZ ;  /* 0x0001000003037824 */ /* 0x000fe200078e00ff */
[----:B------:R-:W-:-:S03]  /*c480*/  CS2R R6, SRZ ;  /* 0x0000000000067805 */ /* 0x000fc6000001ff00 */
[----:B------:R-:W-:-:S04]  /*c490*/  FMUL.FTZ R3, R3, 1 ;  /* 0x3f80000003037820 */ /* 0x000fc80000410000 */
[----:B------:R-:W0:Y:S02]  /*c4a0*/  F2F.F64.F32 R4, R3 ;  /* 0x0000000300047310 */ /* 0x000e240000201800 */
[----:B0-----:R-:W-:Y:S01]  /*c4b0*/  STG.E.128 desc[UR36][R16.64], R4 ;  /* 0x0000000410007986 */ /* 0x001fe2000c101d24 */
[----:B------:R-:W-:Y:S05]  /*c4c0*/  EXIT ;  /* 0x000000000000794d */ /* 0x000fea0003800000 */
.L_x_480:
        /* <DEDUP_REMOVED lines=21> */
.L_x_485:
[----:B------:R-:W-:Y:S05]  /*c620*/  BSYNC B0 ;  /* 0x0000000000007941 */ /* 0x000fea0003800000 */
.L_x_484:
[----:B------:R-:W-:-:S05]  /*c630*/  LOP3.LUT R3, R0, R3, RZ, 0xfc, !PT ;  /* 0x0000000300037212 */ /* 0x000fca00078efcff */
[----:B------:R-:W-:Y:S01]  /*c640*/  STG.E.U8 desc[UR36][R16.64], R3 ;  /* 0x0000000310007986 */ /* 0x000fe2000c101124 */
[----:B------:R-:W-:Y:S05]  /*c650*/  EXIT ;  /* 0x000000000000794d */ /* 0x000fea0003800000 */
.L_x_483:
        /* <DEDUP_REMOVED lines=13> */
.L_x_487:
[----:B------:R-:W-:Y:S01]  /*c730*/  IMAD.MOV.U32 R0, RZ, RZ, 0x7f ;  /* 0x0000007fff007424 */ /* 0x000fe200078e00ff */
[----:B------:R-:W-:-:S04]  /*c740*/  ISETP.GT.U32.AND P0, PT, R2, 0x7f800000, PT ;  /* 0x7f8000000200780c */ /* 0x000fc80003f04070 */
[----:B------:R-:W-:-:S09]  /*c750*/  SEL R0, R0, 0x7c, P0 ;  /* 0x0000007c00007807 */ /* 0x000fd20000000000 */
.L_x_488:
[----:B------:R-:W-:Y:S05]  /*c760*/  BSYNC B0 ;  /* 0x0000000000007941 */ /* 0x000fea0003800000 */
.L_x_486:
[----:B------:R-:W-:-:S04]  /*c770*/  LOP3.LUT R2, R3, 0x80000000, RZ, 0xc0, !PT ;  /* 0x8000000003027812 */ /* 0x000fc800078ec0ff */
[----:B------:R-:W-:-:S04]  /*c780*/  SHF.R.U32.HI R3, RZ, 0x18, R2 ;  /* 0x00000018ff037819 */ /* 0x000fc80000011602 */
[----:B------:R-:W-:-:S05]  /*c790*/  LOP3.LUT R3, R0, R3, RZ, 0xfc, !PT ;  /* 0x0000000300037212 */ /* 0x000fca00078efcff */
[----:B------:R-:W-:Y:S01]  /*c7a0*/  STG.E.U8 desc[UR36][R16.64], R3 ;  /* 0x0000000310007986 */ /* 0x000fe2000c101124 */
[----:B------:R-:W-:Y:S05]  /*c7b0*/  EXIT ;  /* 0x000000000000794d */ /* 0x000fea0003800000 */
.L_x_482:
[----:B------:R-:W-:Y:S01]  /*c7c0*/  STG.E.U16 desc[UR36][R16.64], R3 ;  /* 0x0000000310007986 */ /* 0x000fe2000c101524 */
[----:B------:R-:W-:Y:S05]  /*c7d0*/  EXIT ;  /* 0x000000000000794d */ /* 0x000fea0003800000 */
.L_x_479:
        /* <DEDUP_REMOVED lines=10> */
[----:B0-----:R-:W-:Y:S01]  /*c880*/  STG.E.U16 desc[UR36][R16.64], R3 ;  /* 0x0000000310007986 */ /* 0x001fe2000c101524 */
[----:B------:R-:W-:Y:S05]  /*c890*/  EXIT ;  /* 0x000000000000794d */ /* 0x000fea0003800000 */
.L_x_491:
        /* <DEDUP_REMOVED lines=17> */
.L_x_494:
[----:B------:R-:W-:-:S04]  /*c9b0*/  LOP3.LUT R2, R3, 0x80000000, RZ, 0xc0, !PT ;  /* 0x8000000003027812 */ /* 0x000fc800078ec0ff */
[----:B------:R-:W-:-:S04]  /*c9c0*/  SHF.R.U32.HI R3, RZ, 0x18, R2 ;  /* 0x00000018ff037819 */ /* 0x000fc80000011602 */
[----:B------:R-:W-:-:S04]  /*c9d0*/  LOP3.LUT R0, R0, R3, RZ, 0xfc, !PT ;  /* 0x0000000300007212 */ /* 0x000fc800078efcff */
[----:B------:R-:W-:-:S07]  /*c9e0*/  PRMT R8, R0, 0x7610, R8 ;  /* 0x0000761000087816 */ /* 0x000fce0000000008 */
.L_x_493:
[----:B------:R-:W-:Y:S05]  /*c9f0*/  BSYNC B0 ;  /* 0x0000000000007941 */ /* 0x000fea0003800000 */
.L_x_492:
[----:B------:R-:W-:Y:S01]  /*ca00*/  STG.E.U8 desc[UR36][R16.64], R8 ;  /* 0x0000000810007986 */ /* 0x000fe2000c101124 */
[----:B------:R-:W-:Y:S05]  /*ca10*/  EXIT ;  /* 0x000000000000794d */ /* 0x000fea0003800000 */
.L_x_490:
        /* <DEDUP_REMOVED lines=17> */
.L_x_497:
[----:B------:R-:W-:-:S04]  /*cb30*/  LOP3.LUT R2, R3, 0x80000000, RZ, 0xc0, !PT ;  /* 0x8000000003027812 */ /* 0x000fc800078ec0ff */
[----:B------:R-:W-:-:S04]  /*cb40*/  SHF.R.U32.HI R3, RZ, 0x18, R2 ;  /* 0x00000018ff037819 */ /* 0x000fc80000011602 */
[----:B------:R-:W-:-:S04]  /*cb50*/  LOP3.LUT R0, R0, R3, RZ, 0xfc, !PT ;  /* 0x0000000300007212 */ /* 0x000fc800078efcff */
[----:B------:R-:W-:-:S07]  /*cb60*/  PRMT R8, R0, 0x7610, R8 ;  /* 0x0000761000087816 */ /* 0x000fce0000000008 */
.L_x_496:
[----:B------:R-:W-:Y:S05]  /*cb70*/  BSYNC B0 ;  /* 0x0000000000007941 */ /* 0x000fea0003800000 */
.L_x_495:
[----:B------:R-:W-:Y:S01]  /*cb80*/  STG.E.U8 desc[UR36][R16.64], R8 ;  /* 0x0000000810007986 */ /* 0x000fe2000c101124 */
[----:B------:R-:W-:Y:S05]  /*cb90*/  EXIT ;  /* 0x000000000000794d */ /* 0x000fea0003800000 */
.L_x_489:
        /* <DEDUP_REMOVED lines=20> */
[----:B------:R-:W-:Y:S01]  /*cce0*/  STG.E.U8 desc[UR36][R16.64], R3 ;  /* 0x0000000310007986 */ /* 0x000fe2000c101124 */
[----:B------:R-:W-:Y:S05]  /*ccf0*/  EXIT ;  /* 0x000000000000794d */ /* 0x000fea0003800000 */
.L_x_472:
        /* <DEDUP_REMOVED lines=16> */
.L_x_500:
[----:B------:R-:W-:Y:S05]  /*ce00*/  EXIT ;  /* 0x000000000000794d */ /* 0x000fea0003800000 */
.L_x_499:
[----:B------:R-:W-:-:S06]  /*ce10*/  IMAD.U32 R3, R3, 0x10000, RZ ;  /* 0x0001000003037824 */ /* 0x000fcc00078e00ff */
[----:B------:R-:W0:Y:S02]  /*ce20*/  F2I.U64.TRUNC R2, R3 ;  /* 0x0000000300027311 */ /* 0x000e24000020d800 */
[----:B0-----:R-:W-:Y:S01]  /*ce30*/  STG.E.64 desc[UR36][R16.64], R2 ;  /* 0x0000000210007986 */ /* 0x001fe2000c101b24 */
[----:B------:R-:W-:Y:S05]  /*ce40*/  EXIT ;  /* 0x000000000000794d */ /* 0x000fea0003800000 */
.L_x_498:
[----:B------:R-:W-:-:S06]  /*ce50*/  IMAD.U32 R3, R3, 0x10000, RZ ;  /* 0x0001000003037824 */ /* 0x000fcc00078e00ff */
[----:B------:R-:W0:Y:S02]  /*ce60*/  F2I.FTZ.U32.TRUNC.NTZ R3, R3 ;  /* 0x0000000300037305 */ /* 0x000e24000021f000 */
[----:B0-----:R-:W-:Y:S01]  /*ce70*/  STG.E desc[UR36][R16.64], R3 ;  /* 0x0000000310007986 */ /* 0x001fe2000c101924 */
[----:B------:R-:W-:Y:S05]  /*ce80*/  EXIT ;  /* 0x000000000000794d */ /* 0x000fea0003800000 */
.L_x_501:
        /* <DEDUP_REMOVED lines=15> */
.L_x_36116:


//--------------------- .text._ZN2at6native27unrolled_elementwise_kernelIZZZNS0_22nan_to_num_kernel_cudaERNS_18TensorIteratorBaseESt8optionalIdES5_S5_ENKUlvE0_clEvENKUlvE2_clEvEUlN3c108BFloat16EE_St5arrayIPcLm2EELi4E23TrivialOffsetCalculatorILi1EjESF_NS0_6memory12LoadWithCastILi1EEENSG_13StoreWithCastILi1EEEEEviT_T0_T2_T3_T4_T5_ --------------------------
	.section	.text._ZN2at6native27unrolled_elementwise_kernelIZZZNS0_22nan_to_num_kernel_cudaERNS_18TensorIteratorBaseESt8optionalIdES5_S5_ENKUlvE0_clEvENKUlvE2_clEvEUlN3c108BFloat16EE_St5arrayIPcLm2EELi4E23TrivialOffsetCalculatorILi1EjESF_NS0_6memory12LoadWithCastILi1EEENSG_13StoreWithCastILi1EEEEEviT_T0_T2_T3_T4_T5_,"ax",@progbits
	.align	128
        .global         _ZN2at6native27unrolled_elementwise_kernelIZZZNS0_22nan_to_num_kernel_cudaERNS_18TensorIteratorBaseESt8optionalIdES5_S5_ENKUlvE0_clEvENKUlvE2_clEvEUlN3c108BFloat16EE_St5arrayIPcLm2EELi4E23TrivialOffsetCalculatorILi1EjESF_NS0_6memory12LoadWithCastILi1EEENSG_13StoreWithCastILi1EEEEEviT_T0_T2_T3_T4_T5_
        .type           _ZN2at6native27unrolled_elementwise_kernelIZZZNS0_22nan_to_num_kernel_cudaERNS_18TensorIteratorBaseESt8optionalIdES5_S5_ENKUlvE0_clEvENKUlvE2_clEvEUlN3c108BFloat16EE_St5arrayIPcLm2EELi4E23TrivialOffsetCalculatorILi1EjESF_NS0_6memory12LoadWithCastILi1EEENSG_13StoreWithCastILi1EEEEEviT_T0_T2_T3_T4_T5_,@function
        .size           _ZN2at6native27unrolled_elementwise_kernelIZZZNS0_22nan_to_num_kernel_cudaERNS_18TensorIteratorBaseESt8optionalIdES5_S5_ENKUlvE0_clEvENKUlvE2_clEvEUlN3c108BFloat16EE_St5arrayIPcLm2EELi4E23TrivialOffsetCalculatorILi1EjESF_NS0_6memory12LoadWithCastILi1EEENSG_13StoreWithCastILi1EEEEEviT_T0_T2_T3_T4_T5_,(.L_x_36117 - _ZN2at6native27unrolled_elementwise_kernelIZZZNS0_22nan_to_num_kernel_cudaERNS_18TensorIteratorBaseESt8optionalIdES5_S5_ENKUlvE0_clEvENKUlvE2_clEvEUlN3c108BFloat16EE_St5arrayIPcLm2EELi4E23TrivialOffsetCalculatorILi1EjESF_NS0_6memory12LoadWithCastILi1EEENSG_13StoreWithCastILi1EEEEEviT_T0_T2_T3_T4_T5_)
        .other          _ZN2at6native27unrolled_elementwise_kernelIZZZNS0_22nan_to_num_kernel_cudaERNS_18TensorIteratorBaseESt8optionalIdES5_S5_ENKUlvE0_clEvENKUlvE2_clEvEUlN3c108BFloat16EE_St5arrayIPcLm2EELi4E23TrivialOffsetCalculatorILi1EjESF_NS0_6memory12LoadWithCastILi1EEENSG_13StoreWithCastILi1EEEEEviT_T0_T2_T3_T4_T5_,@"STO_CUDA_ENTRY STV_DEFAULT"
_ZN2at6native27unrolled_elementwise_kernelIZZZNS0_22nan_to_num_kernel_cudaERNS_18TensorIteratorBaseESt8optionalIdES5_S5_ENKUlvE0_clEvENKUlvE2_clEvEUlN3c108BFloat16EE_St5arrayIPcLm2EELi4E23TrivialOffsetCalculatorILi1EjESF_NS0_6memory12LoadWithCastILi1EEENSG_13StoreWithCastILi1EEEEEviT_T0_T2_T3_T4_T5_:
.text._ZN2at6native27unrolled_elementwise_kernelIZZZNS0_22nan_to_num_kernel_cudaERNS_18TensorIteratorBaseESt8optionalIdES5_S5_ENKUlvE0_clEvENKUlvE2_clEvEUlN3c108BFloat16EE_St5arrayIPcLm2EELi4E23TrivialOffsetCalculatorILi1EjESF_NS0_6memory12LoadWithCastILi1EEENSG_13StoreWithCastILi1EEEEEviT_T0_T2_T3_T4_T5_:
[----:B------:R-:W0:Y:S01]  /*0000*/  LDC R1, c[0x0][0x28] ;  /* 0x00000a00ff017b82 */ /* 0x000e220000000800 */
[----:B------:R-:W1:Y:S07]  /*0010*/  S2R R2, SR_CTAID.X ;  /* 0x0000000000027919 */ /* 0x000e6e0000002500 */
[----:B------:R-:W1:Y:S01]  /*0020*/  LDC R3, c[0x0][0x210] ;  /* 0x00008400ff037b82 */ /* 0x000e620000000800 */
[----:B------:R-:W-:Y:S01]  /*0030*/  ULDC.U16 UR4, c[0x0][0x218] ;  /* 0x0000860000047ab9 */ /* 0x000fe20000000400 */
[----:B------:R-:W-:Y:S01]  /*0040*/  ULDC.64 UR36, c[0x0][0x208] ;  /* 0x0000820000247ab9 */ /* 0x000fe20000000a00 */
[----:B------:R-:W2:Y:S01]  /*0050*/  S2R R23, SR_TID.X ;  /* 0x0000000000177919 */ /* 0x000ea20000002100 */
[----:B------:R-:W-:Y:S01]  /*0060*/  IMAD.U32 R17, RZ, RZ, UR4 ;  /* 0x00000004ff117e24 */ /* 0x000fe2000f8e00ff */
[----:B------:R-:W-:Y:S01]  /*0070*/  BSSY B6, `(.L_x_502) ;  /* 0x0000117000067945 */ /* 0x000fe20003800000 */
[----:B------:R-:W-:-:S02]  /*0080*/  PRMT R19, RZ, 0x7610, R19 ;  /* 0x00007610ff137816 */ /* 0x000fc40000000013 */
[----:B------:R-:W3:Y:S01]  /*0090*/  LDC.U8 R18, c[0x0][0x23c] ;  /* 0x00008f00ff127b82 */ /* 0x000ee20000000000 */
[----:B------:R-:W-:Y:S01]  /*00a0*/  PRMT R22, RZ, 0x7610, R22 ;  /* 0x00007610ff167816 */ /* 0x000fe20000000016 */
[----:B-1----:R-:W-:-:S05]  /*00b0*/  IMAD R16, R2, -0x200, R3 ;  /* 0xfffffe0002107824 */ /* 0x002fca00078e0203 */
[----:B--2---:R-:W-:-:S13]  /*00c0*/  ISETP.GE.AND P0, PT, R23, R16, PT ;  /* 0x000000101700720c */ /* 0x004fda0003f06270 */
[----:B0--3--:R-:W-:Y:S05]  /*00d0*/  @P0 BRA `(.L_x_503) ;  /* 0x0000001000400947 */ /* 0x009fea0003800000 */
[----:B------:R-:W0:Y:S01]  /*00e0*/  LDC.64 R4, c[0x0][0x230] ;  /* 0x00008c00ff047b82 */ /* 0x000e220000000a00 */
[----:B------:R-:W-:Y:S01]  /*00f0*/  PRMT R0, R18, 0x9910, RZ ;  /* 0x0000991012007816 */ /* 0x000fe200000000ff */
[----:B------:R-:W-:Y:S01]  /*0100*/  IMAD R23, R2, 0x200, R23 ;  /* 0x0000020002177824 */ /* 0x000fe200078e0217 */
[----:B------:R-:W-:Y:S02]  /*0110*/  ULDC UR4, c[0x0][0x240] ;  /* 0x0000900000047ab9 */ /* 0x000fe40000000800 */
[----:B------:R-:W-:Y:S01]  /*0120*/  ISETP.GT.AND P0, PT, R0, 0x9, PT ;  /* 0x000000090000780c */ /* 0x000fe20003f04270 */
[----:B------:R-:W-:-:S05]  /*0130*/  IMAD R23, R23, UR4, RZ ;  /* 0x0000000417177c24 */ /* 0x000fca000f8e02ff */
[----:B0-----:R-:W-:-:S05]  /*0140*/  IADD3 R4, P1, R23, R4, RZ ;  /* 0x0000000417047210 */ /* 0x001fca0007f3e0ff */
[----:B------:R-:W-:Y:S02]  /*0150*/  IMAD.X R5, RZ, RZ, R5, P1 ;  /* 0x000000ffff057224 */ /* 0x000fe400008e0605 */
[----:B------:R-:W-:Y:S06]  /*0160*/  @P0 BRA `(.L_x_504) ;  /* 0x0000000400300947 */ /* 0x000fec0003800000 */
        /* <DEDUP_REMOVED lines=10> */
[----:B0-----:R-:W-:-:S04]  /*0210*/  F2FP.BF16.F32.PACK_AB R0, RZ, R0 ;  /* 0x00000000ff00723e */ /* 0x001fc800000010ff */
[----:B------:R-:W-:Y:S01]  /*0220*/  PRMT R22, R0, 0x7610, R22 ;  /* 0x0000761000167816 */ /* 0x000fe20000000016 */
[----:B------:R-:W-:Y:S06]  /*0230*/  BRA `(.L_x_509) ;  /* 0x0000000c00e07947 */ /* 0x000fec0003800000 */
.L_x_507:
[----:B------:R-:W2:Y:S02]  /*0240*/  LDG.E.U8 R4, desc[UR36][R4.64] ;  /* 0x0000002404047981 */ /* 0x000ea4000c1e1100 */
[----:B--2---:R-:W-:-:S04]  /*0250*/  I2FP.F32.U32 R0, R4 ;  /* 0x0000000400007245 */ /* 0x004fc80000201000 */
[----:B------:R-:W-:-:S04]  /*0260*/  F2FP.BF16.F32.PACK_AB R0, RZ, R0 ;  /* 0x00000000ff00723e */ /* 0x000fc800000010ff */
[----:B------:R-:W-:Y:S01]  /*0270*/  PRMT R22, R0, 0x7610, R22 ;  /* 0x0000761000167816 */ /* 0x000fe20000000016 */
[----:B------:R-:W-:Y:S06]  /*0280*/  BRA `(.L_x_509) ;  /* 0x0000000c00cc7947 */ /* 0x000fec0003800000 */
.L_x_506:
        /* <DEDUP_REMOVED lines=8> */
[----:B0-----:R-:W-:-:S04]  /*0310*/  F2FP.BF16.F32.PACK_AB R0, RZ, R0 ;  /* 0x00000000ff00723e */ /* 0x001fc800000010ff */
[----:B------:R-:W-:Y:S01]  /*0320*/  PRMT R22, R0, 0x7610, R22 ;  /* 0x0000761000167816 */ /* 0x000fe20000000016 */
[----:B------:R-:W-:Y:S06]  /*0330*/  BRA `(.L_x_509) ;  /* 0x0000000c00a07947 */ /* 0x000fec0003800000 */
.L_x_511:
[----:B------:R-:W2:Y:S02]  /*0340*/  LDG.E R4, desc[UR36][R4.64] ;  /* 0x0000002404047981 */ /* 0x000ea4000c1e1900 */
[----:B--2---:R-:W-:-:S04]  /*0350*/  I2FP.F32.S32 R0, R4 ;  /* 0x0000000400007245 */ /* 0x004fc80000201400 */
[----:B------:R-:W-:-:S04]  /*0360*/  F2FP.BF16.F32.PACK_AB R0, RZ, R0 ;  /* 0x00000000ff00723e */ /* 0x000fc800000010ff */
[----:B------:R-:W-:Y:S01]  /*0370*/  PRMT R22, R0, 0x7610, R22 ;  /* 0x0000761000167816 */ /* 0x000fe20000000016 */
[----:B------:R-:W-:Y:S06]  /*0380*/  BRA `(.L_x_509) ;  /* 0x0000000c008c7947 */ /* 0x000fec0003800000 */
.L_x_510:
[----:B------:R-:W2:Y:S02]  /*0390*/  LDG.E.U16 R4, desc[UR36][R4.64] ;  /* 0x0000002404047981 */ /* 0x000ea4000c1e1500 */
[----:B--2---:R-:W0:Y:S02]  /*03a0*/  I2F.S16 R0, R4 ;  /* 0x0000000400007306 */ /* 0x004e240000101400 */
[----:B0-----:R-:W-:-:S04]  /*03b0*/  F2FP.BF16.F32.PACK_AB R0, RZ, R0 ;  /* 0x00000000ff00723e */ /* 0x001fc800000010ff */
[----:B------:R-:W-:Y:S01]  /*03c0*/  PRMT R22, R0, 0x7610, R22 ;  /* 0x0000761000167816 */ /* 0x000fe20000000016 */
[----:B------:R-:W-:Y:S06]  /*03d0*/  BRA `(.L_x_509) ;  /* 0x0000000c00787947 */ /* 0x000fec0003800000 */
.L_x_505:
        /* <DEDUP_REMOVED lines=9> */
.L_x_513:
[----:B------:R-:W2:Y:S02]  /*0470*/  LDG.E.U16 R0, desc[UR36][R4.64] ;  /* 0x0000002404007981 */ /* 0x000ea4000c1e1500 */
[----:B--2---:R-:W-:-:S05]  /*0480*/  HADD2.F32 R0, -RZ, R0.H0_H0 ;  /* 0x20000000ff007230 */ /* 0x004fca0000004100 */
[----:B------:R-:W-:-:S04]  /*0490*/  F2FP.BF16.F32.PACK_AB R0, RZ, R0 ;  /* 0x00000000ff00723e */ /* 0x000fc800000010ff */
[----:B------:R-:W-:Y:S01]  /*04a0*/  PRMT R22, R0, 0x7610, R22 ;  /* 0x0000761000167816 */ /* 0x000fe20000000016 */
[----:B------:R-:W-:Y:S06]  /*04b0*/  BRA `(.L_x_509) ;  /* 0x0000000c00407947 */ /* 0x000fec0003800000 */
.L_x_512:
        /* <DEDUP_REMOVED lines=9> */
.L_x_515:
[----:B------:R-:W2:Y:S02]  /*0550*/  LDG.E.U16 R4, desc[UR36][R4.64] ;  /* 0x0000002404047981 */ /* 0x000ea4000c1e1500 */
[----:B--2---:R-:W-:-:S05]  /*0560*/  HADD2.F32 R0, -RZ, R4.H0_H0 ;  /* 0x20000004ff007230 */ /* 0x004fca0000004100 */
[----:B------:R-:W-:-:S04]  /*0570*/  F2FP.BF16.F32.PACK_AB R0, RZ, R0 ;  /* 0x00000000ff00723e */ /* 0x000fc800000010ff */
[----:B------:R-:W-:Y:S01]  /*0580*/  PRMT R22, R0, 0x7610, R22 ;  /* 0x0000761000167816 */ /* 0x000fe20000000016 */
[----:B------:R-:W-:Y:S06]  /*0590*/  BRA `(.L_x_509) ;  /* 0x0000000c00087947 */ /* 0x000fec0003800000 */
.L_x_514:
[----:B------:R-:W2:Y:S01]  /*05a0*/  LDG.E.64 R4, desc[UR36][R4.64] ;  /* 0x0000002404047981 */ /* 0x000ea2000c1e1b00 */
[----:B------:R-:W-:Y:S01]  /*05b0*/  UMOV UR4, 0xf0000000 ;  /* 0xf000000000047882 */ /* 0x000fe20000000000 */
[----:B------:R-:W-:Y:S01]  /*05c0*/  UMOV UR5, 0x380fffff ;  /* 0x380fffff00057882 */ /* 0x000fe20000000000 */
[----:B--2---:R-:W0:Y:S01]  /*05d0*/  F2F.F32.F64 R0, R4 ;  /* 0x0000000400007310 */ /* 0x004e220000301000 */
[----:B------:R-:W-:-:S14]  /*05e0*/  DSETP.GEU.AND P0, PT, |R4|, UR4, PT ;  /* 0x0000000404007e2a */ /* 0x000fdc000bf0e200 */
[----:B0-----:R-:W-:-:S05]  /*05f0*/  @!P0 FMUL R0, R0, 1.175494350822287508e-38 ;  /* 0x0080000000008820 */ /* 0x001fca0000400000 */
[----:B------:R-:W-:-:S04]  /*0600*/  F2FP.BF16.F32.PACK_AB R0, RZ, R0 ;  /* 0x00000000ff00723e */ /* 0x000fc800000010ff */
[----:B------:R-:W-:Y:S01]  /*0610*/  PRMT R22, R0, 0x7610, R22 ;  /* 0x0000761000167816 */ /* 0x000fe20000000016 */
[----:B------:R-:W-:Y:S06]  /*0620*/  BRA `(.L_x_509) ;  /* 0x0000000800e47947 */ /* 0x000fec0003800000 */
.L_x_504:
        /* <DEDUP_REMOVED lines=11> */
[----:B------:R-:W-:-:S04]  /*06e0*/  F2FP.BF16.F32.PACK_AB R0, RZ, R0 ;  /* 0x00000000ff00723e */ /* 0x000fc800000010ff */
[----:B------:R-:W-:Y:S01]  /*06f0*/  PRMT R22, R0, 0x7610, R22 ;  /* 0x0000761000167816 */ /* 0x000fe20000000016 */
[----:B------:R-:W-:Y:S06]  /*0700*/  BRA `(.L_x_509) ;  /* 0x0000000800ac7947 */ /* 0x000fec0003800000 */
.L_x_518:
        /* <DEDUP_REMOVED lines=9> */
.L_x_517:
        /* <DEDUP_REMOVED lines=28> */
.L_x_520:
[----:B------:R-:W2:Y:S02]  /*0960*/  LDG.E.U8 R4, desc[UR36][R4.64] ;  /* 0x0000002404047981 */ /* 0x000ea4000c1e1100 */
[----:B--2---:R-:W-:-:S05]  /*0970*/  IMAD.SHL.U32 R0, R4, 0x2000000, RZ ;  /* 0x0200000004007824 */ /* 0x004fca00078e00ff */
[----:B------:R-:W-:-:S13]  /*0980*/  ISETP.GE.U32.AND P0, PT, R0, 0x8000000, PT ;  /* 0x080000000000780c */ /* 0x000fda0003f06070 */
[C---:B------:R-:W-:Y:S02]  /*0990*/  @P0 IMAD.SHL.U32 R3, R4.reuse, 0x200000, RZ ;  /* 0x0020000004030824 */ /* 0x040fe400078e00ff */
[----:B------:R-:W-:-:S03]  /*09a0*/  @!P0 IMAD.SHL.U32 R0, R4, 0x100, RZ ;  /* 0x0000010004008824 */ /* 0x000fc600078e00ff */
[----:B------:R-:W-:Y:S02]  /*09b0*/  @P0 LOP3.LUT R3, R3, 0xfe00000, RZ, 0xc0, !PT ;  /* 0x0fe0000003030812 */ /* 0x000fe400078ec0ff */
[----:B------:R-:W-:Y:S02]  /*09c0*/  @!P0 LOP3.LUT R0, R0, 0x7f00, RZ, 0xc0, !PT ;  /* 0x00007f0000008812 */ /* 0x000fe400078ec0ff */
[----:B------:R-:W-:Y:S02]  /*09d0*/  @P0 LOP3.LUT R3, R3, 0x70000000, RZ, 0xfc, !PT ;  /* 0x7000000003030812 */ /* 0x000fe400078efcff */
[----:B------:R-:W-:-:S03]  /*09e0*/  @!P0 LOP3.LUT R0, R0, 0x3f000000, RZ, 0xfc, !PT ;  /* 0x3f00000000008812 */ /* 0x000fc600078efcff */
[----:B------:R-:W-:Y:S02]  /*09f0*/  @P0 FMUL.FTZ R3, R3, 1.9259299443872358531e-34 ;  /* 0x0780000003030820 */ /* 0x000fe40000410000 */
[----:B------:R-:W-:Y:S01]  /*0a00*/  @!P0 FADD.FTZ R3, R0, -0.5 ;  /* 0xbf00000000038421 */ /* 0x000fe20000010000 */
[----:B------:R-:W-:-:S05]  /*0a10*/  IMAD.SHL.U32 R0, R4, 0x1000000, RZ ;  /* 0x0100000004007824 */ /* 0x000fca00078e00ff */
[----:B------:R-:W-:-:S04]  /*0a20*/  LOP3.LUT R0, R3, 0x80000000, R0, 0xf8, !PT ;  /* 0x8000000003007812 */ /* 0x000fc800078ef800 */
[----:B------:R-:W-:-:S04]  /*0a30*/  F2FP.BF16.F32.PACK_AB R0, RZ, R0 ;  /* 0x00000000ff00723e */ /* 0x000fc800000010ff */
[----:B------:R-:W-:Y:S01]  /*0a40*/  PRMT R22, R0, 0x7610, R22 ;  /* 0x0000761000167816 */ /* 0x000fe20000000016 */
[----:B------:R-:W-:Y:S06]  /*0a50*/  BRA `(.L_x_509) ;  /* 0x0000000400d87947 */ /* 0x000fec0003800000 */
.L_x_519:
[----:B------:R0:W5:Y:S01]  /*0a60*/  LDG.E.U16 R22, desc[UR36][R4.64] ;  /* 0x0000002404167981 */ /* 0x000162000c1e1500 */
[----:B------:R-:W-:Y:S05]  /*0a70*/  BRA `(.L_x_509) ;  /* 0x0000000400d07947 */ /* 0x000fea0003800000 */
.L_x_516:
        /* <DEDUP_REMOVED lines=10> */
[----:B------:R-:W-:-:S04]  /*0b20*/  F2FP.BF16.F32.PACK_AB R0, RZ, R0 ;  /* 0x00000000ff00723e */ /* 0x000fc800000010ff */
[----:B------:R-:W-:Y:S01]  /*0b30*/  PRMT R22, R0, 0x7610, R22 ;  /* 0x0000761000167816 */ /* 0x000fe20000000016 */
[----:B------:R-:W-:Y:S06]  /*0b40*/  BRA `(.L_x_509) ;  /* 0x00000004009c7947 */ /* 0x000fec0003800000 */
.L_x_523:
        /* <DEDUP_REMOVED lines=21> */
.L_x_527:
[----:B------:R-:W-:Y:S05]  /*0ca0*/  BSYNC B1 ;  /* 0x0000000000017941 */ /* 0x000fea0003800000 */
.L_x_526:
[----:B------:R-:W-:Y:S01]  /*0cb0*/  LEA R5, R0, 0x3b800000, 0x17 ;  /* 0x3b80000000057811 */ /* 0x000fe200078eb8ff */
[----:B------:R-:W-:-:S05]  /*0cc0*/  IMAD.SHL.U32 R0, R3, 0x100000, RZ ;  /* 0x0010000003007824 */ /* 0x000fca00078e00ff */
[----:B------:R-:W-:-:S07]  /*0cd0*/  LOP3.LUT R0, R5, R0, R6, 0xfe, !PT ;  /* 0x0000000005007212 */ /* 0x000fce00078efe06 */
.L_x_525:
[----:B------:R-:W-:Y:S05]  /*0ce0*/  BSYNC B0 ;  /* 0x0000000000007941 */ /* 0x000fea0003800000 */
.L_x_524:
[----:B------:R-:W-:-:S04]  /*0cf0*/  F2FP.BF16.F32.PACK_AB R0, RZ, R0 ;  /* 0x00000000ff00723e */ /* 0x000fc800000010ff */
[----:B------:R-:W-:Y:S01]  /*0d00*/  PRMT R22, R0, 0x7610, R22 ;  /* 0x0000761000167816 */ /* 0x000fe20000000016 */
[----:B------:R-:W-:Y:S06]  /*0d10*/  BRA `(.L_x_509) ;  /* 0x0000000400287947 */ /* 0x000fec0003800000 */
.L_x_522:
        /* <DEDUP_REMOVED lines=21> */
.L_x_531:
[----:B------:R-:W-:Y:S05]  /*0e70*/  BSYNC B1 ;  /* 0x0000000000017941 */ /* 0x000fea0003800000 */
.L_x_530:
[----:B------:R-:W-:Y:S01]  /*0e80*/  LEA R5, R0, 0x37800000, 0x17 ;  /* 0x3780000000057811 */ /* 0x000fe200078eb8ff */
[----:B------:R-:W-:-:S05]  /*0e90*/  IMAD.SHL.U32 R0, R3, 0x200000, RZ ;  /* 0x0020000003007824 */ /* 0x000fca00078e00ff */
[----:B------:R-:W-:-:S07]  /*0ea0*/  LOP3.LUT R0, R5, R0, R6, 0xfe, !PT ;  /* 0x0000000005007212 */ /* 0x000fce00078efe06 */
.L_x_529:
[----:B------:R-:W-:Y:S05]  /*0eb0*/  BSYNC B0 ;  /* 0x0000000000007941 */ /* 0x000fea0003800000 */
.L_x_528:
[----:B------:R-:W-:-:S04]  /*0ec0*/  F2FP.BF16.F32.PACK_AB R0, RZ, R0 ;  /* 0x00000000ff00723e */ /* 0x000fc800000010ff */
[----:B------:R-:W-:Y:S01]  /*0ed0*/  PRMT R22, R0, 0x7610, R22 ;  /* 0x0000761000167816 */ /* 0x000fe20000000016 */
[----:B------:R-:W-:Y:S06]  /*0ee0*/  BRA `(.L_x_509) ;  /* 0x0000000000b47947 */ /* 0x000fec0003800000 */
.L_x_521:
        /* <DEDUP_REMOVED lines=14> */
.L_x_535:
[----:B------:R-:W-:Y:S05]  /*0fd0*/  BSYNC B0 ;  /* 0x0000000000007941 */ /* 0x000fea0003800000 */
.L_x_534:
[----:B------:R-:W-:-:S04]  /*0fe0*/  F2FP.BF16.F32.PACK_AB R0, RZ, R0 ;  /* 0x00000000ff00723e */ /* 0x000fc800000010ff */
[----:B------:R-:W-:Y:S01]  /*0ff0*/  PRMT R22, R0, 0x7610, R22 ;  /* 0x0000761000167816 */ /* 0x000fe20000000016 */
[----:B------:R-:W-:Y:S06]  /*1000*/  BRA `(.L_x_509) ;  /* 0x00000000006c7947 */ /* 0x000fec0003800000 */
.L_x_508:
        /* <DEDUP_REMOVED lines=16> */
.L_x_536:
[----:B------:R-:W-:Y:S01]  /*1110*/  PRMT R22, RZ, 0x7610, R22 ;  /* 0x00007610ff167816 */ /* 0x000fe20000000016 */
[----:B------:R-:W-:Y:S06]  /*1120*/  BRA `(.L_x_509) ;  /* 0x0000000000247947 */ /* 0x000fec0003800000 */
.L_x_533:
[----:B------:R-:W2:Y:S02]  /*1130*/  LDG.E.64 R4, desc[UR36][R4.64] ;  /* 0x0000002404047981 */ /* 0x000ea4000c1e1b00 */
[----:B--2---:R-:W0:Y:S02]  /*1140*/  I2F.U64 R0, R4 ;  /* 0x0000000400007312 */ /* 0x004e240000301000 */
[----:B0-----:R-:W-:-:S04]  /*1150*/  F2FP.BF16.F32.PACK_AB R0, RZ, R0 ;  /* 0x00000000ff00723e */ /* 0x001fc800000010ff */
[----:B------:R-:W-:Y:S01]  /*1160*/  PRMT R22, R0, 0x7610, R22 ;  /* 0x0000761000167816 */ /* 0x000fe20000000016 */
[----:B------:R-:W-:Y:S06]  /*1170*/  BRA `(.L_x_509) ;  /* 0x0000000000107947 */ /* 0x000fec0003800000 */
.L_x_532:
[----:B------:R-:W2:Y:S02]  /*1180*/  LDG.E R4, desc[UR36][R4.64] ;  /* 0x0000002404047981 */ /* 0x000ea4000c1e1900 */
[----:B--2---:R-:W-:-:S04]  /*1190*/  I2FP.F32.U32 R0, R4 ;  /* 0x0000000400007245 */ /* 0x004fc80000201000 */
[----:B------:R-:W-:-:S04]  /*11a0*/  F2FP.BF16.F32.PACK_AB R0, RZ, R0 ;  /* 0x00000000ff00723e */ /* 0x000fc800000010ff */
[----:B------:R-:W-:-:S07]  /*11b0*/  PRMT R22, R0, 0x7610, R22 ;  /* 0x0000761000167816 */ /* 0x000fce0000000016 */
.L_x_509:
[----:B------:R-:W1:Y:S02]  /*11c0*/  S2R R23, SR_TID.X ;  /* 0x0000000000177919 */ /* 0x000e640000002100 */
[----:B-1----:R-:W-:-:S07]  /*11d0*/  VIADD R23, R23, 0x80 ;  /* 0x0000008017177836 */ /* 0x002fce0000000000 */
.L_x_503:
[----:B------:R-:W-:Y:S05]  /*11e0*/  BSYNC B6 ;  /* 0x0000000000067941 */ /* 0x000fea0003800000 */
.L_x_502:
[----:B------:R-:W-:Y:S01]  /*11f0*/  ISETP.GE.AND P0, PT, R23, R16, PT ;  /* 0x000000101700720c */ /* 0x000fe20003f06270 */
[----:B------:R-:W-:-:S12]  /*1200*/  BSSY B6, `(.L_x_537) ;  /* 0x0000111000067945 */ /* 0x000fd80003800000 */
[----:B------:R-:W-:Y:S05]  /*1210*/  @P0 BRA `(.L_x_538) ;  /* 0x00000010003c0947 */ /* 0x000fea0003800000 */
[----:B0-----:R-:W0:Y:S01]  /*1220*/  LDC.64 R4, c[0x0][0x230] ;  /* 0x00008c00ff047b82 */ /* 0x001e220000000a00 */
[----:B------:R-:W-:Y:S01]  /*1230*/  IMAD R0, R2, 0x200, R23 ;  /* 0x0000020002007824 */ /* 0x000fe200078e0217 */
[----:B------:R-:W-:Y:S01]  /*1240*/  PRMT R6, R18, 0x9910, RZ ;  /* 0x0000991012067816 */ /* 0x000fe200000000ff */
[----:B------:R-:W-:Y:S02]  /*1250*/  ULDC UR4, c[0x0][0x240] ;  /* 0x0000900000047ab9 */ /* 0x000fe40000000800 */
[----:B------:R-:W-:Y:S02]  /*1260*/  IMAD R3, R0, UR4, RZ ;  /* 0x0000000400037c24 */ /* 0x000fe4000f8e02ff */
[----:B------:R-:W-:-:S05]  /*1270*/  IMAD.MOV.U32 R0, RZ, RZ, R6 ;  /* 0x000000ffff007224 */ /* 0x000fca00078e0006 */
[----:B------:R-:W-:Y:S02]  /*1280*/  ISETP.GT.AND P1, PT, R0, 0x9, PT ;  /* 0x000000090000780c */ /* 0x000fe40003f24270 */
[----:B0-----:R-:W-:-:S05]  /*1290*/  IADD3 R4, P0, R3, R4, RZ ;  /* 0x0000000403047210 */ /* 0x001fca0007f1e0ff */
[----:B------:R-:W-:-:S06]  /*12a0*/  IMAD.X R5, RZ, RZ, R5, P0 ;  /* 0x000000ffff057224 */ /* 0x000fcc00000e0605 */
        /* <DEDUP_REMOVED lines=14> */
.L_x_542:
[----:B------:R-:W2:Y:S02]  /*1390*/  LDG.E.U8 R4, desc[UR36][R4.64] ;  /* 0x0000002404047981 */ /* 0x000ea4000c1e1100 */
[----:B--2---:R-:W-:-:S04]  /*13a0*/  I2FP.F32.U32 R0, R4 ;  /* 0x0000000400007245 */ /* 0x004fc80000201000 */
[----:B------:R-:W-:-:S04]  /*13b0*/  F2FP.BF16.F32.PACK_AB R0, RZ, R0 ;  /* 0x00000000ff00723e */ /* 0x000fc800000010ff */
[----:B------:R-:W-:Y:S01]  /*13c0*/  PRMT R19, R0, 0x7610, R19 ;  /* 0x0000761000137816 */ /* 0x000fe20000000013 */
[----:B------:R-:W-:Y:S06]  /*13d0*/  BRA `(.L_x_544) ;  /* 0x0000000c00c87947 */ /* 0x000fec0003800000 */
.L_x_541:
        /* <DEDUP_REMOVED lines=11> */
.L_x_546:
[----:B------:R-:W2:Y:S02]  /*1490*/  LDG.E R4, desc[UR36][R4.64] ;  /* 0x0000002404047981 */ /* 0x000ea4000c1e1900 */
[----:B--2---:R-:W-:-:S04]  /*14a0*/  I2FP.F32.S32 R0, R4 ;  /* 0x0000000400007245 */ /* 0x004fc80000201400 */
[----:B------:R-:W-:-:S04]  /*14b0*/  F2FP.BF16.F32.PACK_AB R0, RZ, R0 ;  /* 0x00000000ff00723e */ /* 0x000fc800000010ff */
[----:B------:R-:W-:Y:S01]  /*14c0*/  PRMT R19, R0, 0x7610, R19 ;  /* 0x0000761000137816 */ /* 0x000fe20000000013 */
[----:B------:R-:W-:Y:S06]  /*14d0*/  BRA `(.L_x_544) ;  /* 0x0000000c00887947 */ /* 0x000fec0003800000 */
.L_x_545:
[----:B------:R-:W2:Y:S02]  /*14e0*/  LDG.E.U16 R4, desc[UR36][R4.64] ;  /* 0x0000002404047981 */ /* 0x000ea4000c1e1500 */
[----:B--2---:R-:W0:Y:S02]  /*14f0*/  I2F.S16 R0, R4 ;  /* 0x0000000400007306 */ /* 0x004e240000101400 */
[----:B0-----:R-:W-:-:S04]  /*1500*/  F2FP.BF16.F32.PACK_AB R0, RZ, R0 ;  /* 0x00000000ff00723e */ /* 0x001fc800000010ff */
[----:B------:R-:W-:Y:S01]  /*1510*/  PRMT R19, R0, 0x7610, R19 ;  /* 0x0000761000137816 */ /* 0x000fe20000000013 */
[----:B------:R-:W-:Y:S06]  /*1520*/  BRA `(.L_x_544) ;  /* 0x0000000c00747947 */ /* 0x000fec0003800000 */
.L_x_540:
        /* <DEDUP_REMOVED lines=9> */
.L_x_548:
[----:B------:R-:W2:Y:S02]  /*15c0*/  LDG.E.U16 R0, desc[UR36][R4.64] ;  /* 0x0000002404007981 */ /* 0x000ea4000c1e1500 */
[----:B--2---:R-:W-:-:S05]  /*15d0*/  HADD2.F32 R0, -RZ, R0.H0_H0 ;  /* 0x20000000ff007230 */ /* 0x004fca0000004100 */
[----:B------:R-:W-:-:S04]  /*15e0*/  F2FP.BF16.F32.PACK_AB R0, RZ, R0 ;  /* 0x00000000ff00723e */ /* 0x000fc800000010ff */
[----:B------:R-:W-:Y:S01]  /*15f0*/  PRMT R19, R0, 0x7610, R19 ;  /* 0x0000761000137816 */ /* 0x000fe20000000013 */
[----:B------:R-:W-:Y:S06]  /*1600*/  BRA `(.L_x_544) ;  /* 0x0000000c003c7947 */ /* 0x000fec0003800000 */
.L_x_547:
        /* <DEDUP_REMOVED lines=9> */
.L_x_550:
[----:B------:R-:W2:Y:S02]  /*16a0*/  LDG.E.U16 R4, desc[UR36][R4.64] ;  /* 0x0000002404047981 */ /* 0x000ea4000c1e1500 */
[----:B--2---:R-:W-:-:S05]  /*16b0*/  HADD2.F32 R0, -RZ, R4.H0_H0 ;  /* 0x20000004ff007230 */ /* 0x004fca0000004100 */
[----:B------:R-:W-:-:S04]  /*16c0*/  F2FP.BF16.F32.PACK_AB R0, RZ, R0 ;  /* 0x00000000ff00723e */ /* 0x000fc800000010ff */
[----:B------:R-:W-:Y:S01]  /*16d0*/  PRMT R19, R0, 0x7610, R19 ;  /* 0x0000761000137816 */ /* 0x000fe20000000013 */
[----:B------:R-:W-:Y:S06]  /*16e0*/  BRA `(.L_x_544) ;  /* 0x0000000c00047947 */ /* 0x000fec0003800000 */
.L_x_549:
        /* <DEDUP_REMOVED lines=9> */
.L_x_539:
        /* <DEDUP_REMOVED lines=14> */
.L_x_553:
        /* <DEDUP_REMOVED lines=9> */
.L_x_552:
        /* <DEDUP_REMOVED lines=28> */
.L_x_555:
[----:B------:R-:W2:Y:S02]  /*1ab0*/  LDG.E.U8 R4, desc[UR36][R4.64] ;  /* 0x0000002404047981 */ /* 0x000ea4000c1e1100 */
[----:B--2---:R-:W-:-:S05]  /*1ac0*/  IMAD.SHL.U32 R0, R4, 0x2000000, RZ ;  /* 0x0200000004007824 */ /* 0x004fca00078e00ff */
[----:B------:R-:W-:-:S13]  /*1ad0*/  ISETP.GE.U32.AND P0, PT, R0, 0x8000000, PT ;  /* 0x080000000000780c */ /* 0x000fda0003f06070 */
[C---:B------:R-:W-:Y:S02]  /*1ae0*/  @!P0 IMAD.SHL.U32 R0, R4.reuse, 0x100, RZ ;  /* 0x0000010004008824 */ /* 0x040fe400078e00ff */
[----:B------:R-:W-:-:S03]  /*1af0*/  @P0 IMAD.SHL.U32 R3, R4, 0x200000, RZ ;  /* 0x0020000004030824 */ /* 0x000fc600078e00ff */
        /* <DEDUP_REMOVED lines=10> */
.L_x_554:
[----:B------:R0:W5:Y:S01]  /*1ba0*/  LDG.E.U16 R19, desc[UR36][R4.64] ;  /* 0x0000002404137981 */ /* 0x000162000c1e1500 */
[----:B------:R-:W-:Y:S05]  /*1bb0*/  BRA `(.L_x_544) ;  /* 0x0000000400d07947 */ /* 0x000fea0003800000 */
.L_x_551:
        /* <DEDUP_REMOVED lines=13> */
.L_x_558:
        /* <DEDUP_REMOVED lines=21> */
.L_x_562:
[----:B------:R-:W-:Y:S05]  /*1de0*/  BSYNC B1 ;  /* 0x0000000000017941 */ /* 0x000fea0003800000 */
.L_x_561:
[----:B------:R-:W-:Y:S01]  /*1df0*/  LEA R5, R0, 0x3b800000, 0x17 ;  /* 0x3b80000000057811 */ /* 0x000fe200078eb8ff */
[----:B------:R-:W-:-:S05]  /*1e00*/  IMAD.SHL.U32 R0, R3, 0x100000, RZ ;  /* 0x0010000003007824 */ /* 0x000fca00078e00ff */
[----:B------:R-:W-:-:S07]  /*1e10*/  LOP3.LUT R0, R5, R0, R6, 0xfe, !PT ;  /* 0x0000000005007212 */ /* 0x000fce00078efe06 */
.L_x_560:
[----:B------:R-:W-:Y:S05]  /*1e20*/  BSYNC B0 ;  /* 0x0000000000007941 */ /* 0x000fea0003800000 */
.L_x_559:
[----:B------:R-:W-:-:S04]  /*1e30*/  F2FP.BF16.F32.PACK_AB R0, RZ, R0 ;  /* 0x00000000ff00723e */ /* 0x000fc800000010ff */
[----:B------:R-:W-:Y:S01]  /*1e40*/  PRMT R19, R0, 0x7610, R19 ;  /* 0x0000761000137816 */ /* 0x000fe20000000013 */
[----:B------:R-:W-:Y:S06]  /*1e50*/  BRA `(.L_x_544) ;  /* 0x0000000400287947 */ /* 0x000fec0003800000 */
.L_x_557:
        /* <DEDUP_REMOVED lines=21> */
.L_x_566:
[----:B------:R-:W-:Y:S05]  /*1fb0*/  BSYNC B1 ;  /* 0x0000000000017941 */ /* 0x000fea0003800000 */
.L_x_565:
[----:B------:R-:W-:Y:S01]  /*1fc0*/  LEA R5, R0, 0x37800000, 0x17 ;  /* 0x3780000000057811 */ /* 0x000fe200078eb8ff */
[----:B------:R-:W-:-:S05]  /*1fd0*/  IMAD.SHL.U32 R0, R3, 0x200000, RZ ;  /* 0x0020000003007824 */ /* 0x000fca00078e00ff */
[----:B------:R-:W-:-:S07]  /*1fe0*/  LOP3.LUT R0, R5, R0, R6, 0xfe, !PT ;  /* 0x0000000005007212 */ /* 0x000fce00078efe06 */
.L_x_564:
[----:B------:R-:W-:Y:S05]  /*1ff0*/  BSYNC B0 ;  /* 0x0000000000007941 */ /* 0x000fea0003800000 */
.L_x_563:
[----:B------:R-:W-:-:S04]  /*2000*/  F2FP.BF16.F32.PACK_AB R0, RZ, R0 ;  /* 0x00000000ff00723e */ /* 0x000fc800000010ff */
[----:B------:R-:W-:Y:S01]  /*2010*/  PRMT R19, R0, 0x7610, R19 ;  /* 0x0000761000137816 */ /* 0x000fe20000000013 */
[----:B------:R-:W-:Y:S06]  /*2020*/  BRA `(.L_x_544) ;  /* 0x0000000000b47947 */ /* 0x000fec0003800000 */
.L_x_556:
        /* <DEDUP_REMOVED lines=14> */
.L_x_570:
[----:B------:R-:W-:Y:S05]  /*2110*/  BSYNC B0 ;  /* 0x0000000000007941 */ /* 0x000fea0003800000 */
.L_x_569:
[----:B------:R-:W-:-:S04]  /*2120*/  F2FP.BF16.F32.PACK_AB R0, RZ, R0 ;  /* 0x00000000ff00723e */ /* 0x000fc800000010ff */
[----:B------:R-:W-:Y:S01]  /*2130*/  PRMT R19, R0, 0x7610, R19 ;  /* 0x0000761000137816 */ /* 0x000fe20000000013 */
[----:B------:R-:W-:Y:S06]  /*2140*/  BRA `(.L_x_544) ;  /* 0x00000000006c7947 */ /* 0x000fec0003800000 */
.L_x_543:
        /* <DEDUP_REMOVED lines=15> */
[----:B0----5:R-:W-:Y:S05]  /*2240*/  CALL.ABS.NOINC R14 ;  /* 0x000000000e007343 */ /* 0x021fea0003c00000 */
.L_x_571:
[----:B------:R-:W-:Y:S01]  /*2250*/  PRMT R19, RZ, 0x7610, R19 ;  /* 0x00007610ff137816 */ /* 0x000fe20000000013 */
[----:B------:R-:W-:Y:S06]  /*2260*/  BRA `(.L_x_544) ;  /* 0x0000000000247947 */ /* 0x000fec0003800000 */
.L_x_568:
[----:B------:R-:W2:Y:S02]  /*2270*/  LDG.E.64 R4, desc[UR36][R4.64] ;  /* 0x0000002404047981 */ /* 0x000ea4000c1e1b00 */
[----:B--2---:R-:W0:Y:S02]  /*2280*/  I2F.U64 R0, R4 ;  /* 0x0000000400007312 */ /* 0x004e240000301000 */
[----:B0-----:R-:W-:-:S04]  /*2290*/  F2FP.BF16.F32.PACK_AB R0, RZ, R0 ;  /* 0x00000000ff00723e */ /* 0x001fc800000010ff */
[----:B------:R-:W-:Y:S01]  /*22a0*/  PRMT R19, R0, 0x7610, R19 ;  /* 0x0000761000137816 */ /* 0x000fe20000000013 */
[----:B------:R-:W-:Y:S06]  /*22b0*/  BRA `(.L_x_544) ;  /* 0x0000000000107947 */ /* 0x000fec0003800000 */
.L_x_567:
[----:B------:R-:W2:Y:S02]  /*22c0*/  LDG.E R4, desc[UR36][R4.64] ;  /* 0x0000002404047981 */ /* 0x000ea4000c1e1900 */
[----:B--2---:R-:W-:-:S04]  /*22d0*/  I2FP.F32.U32 R0, R4 ;  /* 0x0000000400007245 */ /* 0x004fc80000201000 */
[----:B------:R-:W-:-:S04]  /*22e0*/  F2FP.BF16.F32.PACK_AB R0, RZ, R0 ;  /* 0x00000000ff00723e */ /* 0x000fc800000010ff */
[----:B------:R-:W-:-:S07]  /*22f0*/  PRMT R19, R0, 0x7610, R19 ;  /* 0x0000761000137816 */ /* 0x000fce0000000013 */
.L_x_544:
[----:B------:R-:W-:-:S07]  /*2300*/  VIADD R23, R23, 0x80 ;  /* 0x0000008017177836 */ /* 0x000fce0000000000 */
.L_x_538:
[----:B------:R-:W-:Y:S05]  /*2310*/  BSYNC B6 ;  /* 0x0000000000067941 */ /* 0x000fea0003800000 */
.L_x_537:
[----:B------:R-:W-:Y:S01]  /*2320*/  ISETP.GE.AND P0, PT, R23, R16, PT ;  /* 0x000000101700720c */ /* 0x000fe20003f06270 */
[----:B------:R-:W-:Y:S01]  /*2330*/  BSSY B6, `(.L_x_572) ;  /* 0x0000113000067945 */ /* 0x000fe20003800000 */
[----:B------:R-:W-:Y:S02]  /*2340*/  PRMT R24, RZ, 0x7610, R24 ;  /* 0x00007610ff187816 */ /* 0x000fe40000000018 */
[----:B------:R-:W-:-:S09]  /*2350*/  PRMT R26, RZ, 0x7610, R26 ;  /* 0x00007610ff1a7816 */ /* 0x000fd2000000001a */
        /* <DEDUP_REMOVED lines=24> */
.L_x_577:
[----:B------:R-:W2:Y:S02]  /*24e0*/  LDG.E.U8 R4, desc[UR36][R4.64] ;  /* 0x0000002404047981 */ /* 0x000ea4000c1e1100 */
[----:B--2---:R-:W-:-:S04]  /*24f0*/  I2FP.F32.U32 R0, R4 ;  /* 0x0000000400007245 */ /* 0x004fc80000201000 */
[----:B------:R-:W-:-:S04]  /*2500*/  F2FP.BF16.F32.PACK_AB R0, RZ, R0 ;  /* 0x00000000ff00723e */ /* 0x000fc800000010ff */
[----:B------:R-:W-:Y:S01]  /*2510*/  PRMT R26, R0, 0x7610, R26 ;  /* 0x00007610001a7816 */ /* 0x000fe2000000001a */
[----:B------:R-:W-:Y:S06]  /*2520*/  BRA `(.L_x_579) ;  /* 0x0000000c00c87947 */ /* 0x000fec0003800000 */
.L_x_576:
        /* <DEDUP_REMOVED lines=11> */
.L_x_581:
[----:B------:R-:W2:Y:S02]  /*25e0*/  LDG.E R4, desc[UR36][R4.64] ;  /* 0x0000002404047981 */ /* 0x000ea4000c1e1900 */
[----:B--2---:R-:W-:-:S04]  /*25f0*/  I2FP.F32.S32 R0, R4 ;  /* 0x0000000400007245 */ /* 0x004fc80000201400 */
[----:B------:R-:W-:-:S04]  /*2600*/  F2FP.BF16.F32.PACK_AB R0, RZ, R0 ;  /* 0x00000000ff00723e */ /* 0x000fc800000010ff */
[----:B------:R-:W-:Y:S01]  /*2610*/  PRMT R26, R0, 0x7610, R26 ;  /* 0x00007610001a7816 */ /* 0x000fe2000000001a */
[----:B------:R-:W-:Y:S06]  /*2620*/  BRA `(.L_x_579) ;  /* 0x0000000c00887947 */ /* 0x000fec0003800000 */
.L_x_580:
[----:B------:R-:W2:Y:S02]  /*2630*/  LDG.E.U16 R4, desc[UR36][R4.64] ;  /* 0x0000002404047981 */ /* 0x000ea4000c1e1500 */
[----:B--2---:R-:W0:Y:S02]  /*2640*/  I2F.S16 R0, R4 ;  /* 0x0000000400007306 */ /* 0x004e240000101400 */
[----:B0-----:R-:W-:-:S04]  /*2650*/  F2FP.BF16.F32.PACK_AB R0, RZ, R0 ;  /* 0x00000000ff00723e */ /* 0x001fc800000010ff */
[----:B------:R-:W-:Y:S01]  /*2660*/  PRMT R26, R0, 0x7610, R26 ;  /* 0x00007610001a7816 */ /* 0x000fe2000000001a */
[----:B------:R-:W-:Y:S06]  /*2670*/  BRA `(.L_x_579) ;  /* 0x0000000c00747947 */ /* 0x000fec0003800000 */
.L_x_575:
        /* <DEDUP_REMOVED lines=9> */
.L_x_583:
[----:B------:R-:W2:Y:S02]  /*2710*/  LDG.E.U16 R0, desc[UR36][R4.64] ;  /* 0x0000002404007981 */ /* 0x000ea4000c1e1500 */
[----:B--2---:R-:W-:-:S05]  /*2720*/  HADD2.F32 R0, -RZ, R0.H0_H0 ;  /* 0x20000000ff007230 */ /* 0x004fca0000004100 */
[----:B------:R-:W-:-:S04]  /*2730*/  F2FP.BF16.F32.PACK_AB R0, RZ, R0 ;  /* 0x00000000ff00723e */ /* 0x000fc800000010ff */
[----:B------:R-:W-:Y:S01]  /*2740*/  PRMT R26, R0, 0x7610, R26 ;  /* 0x00007610001a7816 */ /* 0x000fe2000000001a */
[----:B------:R-:W-:Y:S06]  /*2750*/  BRA `(.L_x_579) ;  /* 0x0000000c003c7947 */ /* 0x000fec0003800000 */
.L_x_582:
        /* <DEDUP_REMOVED lines=9> */
.L_x_585:
[----:B------:R-:W2:Y:S02]  /*27f0*/  LDG.E.U16 R4, desc[UR36][R4.64] ;  /* 0x0000002404047981 */ /* 0x000ea4000c1e1500 */
[----:B--2---:R-:W-:-:S05]  /*2800*/  HADD2.F32 R0, -RZ, R4.H0_H0 ;  /* 0x20000004ff007230 */ /* 0x004fca0000004100 */
[----:B------:R-:W-:-:S04]  /*2810*/  F2FP.BF16.F32.PACK_AB R0, RZ, R0 ;  /* 0x00000000ff00723e */ /* 0x000fc800000010ff */
[----:B------:R-:W-:Y:S01]  /*2820*/  PRMT R26, R0, 0x7610, R26 ;  /* 0x00007610001a7816 */ /* 0x000fe2000000001a */
[----:B------:R-:W-:Y:S06]  /*2830*/  BRA `(.L_x_579) ;  /* 0x0000000c00047947 */ /* 0x000fec0003800000 */
.L_x_584:
        /* <DEDUP_REMOVED lines=9> */
.L_x_574:
        /* <DEDUP_REMOVED lines=14> */
.L_x_588:
        /* <DEDUP_REMOVED lines=9> */
.L_x_587:
        /* <DEDUP_REMOVED lines=28> */
.L_x_590:
        /* <DEDUP_REMOVED lines=15> */
.L_x_589:
[----:B------:R0:W5:Y:S01]  /*2cf0*/  LDG.E.U16 R26, desc[UR36][R4.64] ;  /* 0x00000024041a7981 */ /* 0x000162000c1e1500 */
[----:B------:R-:W-:Y:S05]  /*2d00*/  BRA `(.L_x_579) ;  /* 0x0000000400d07947 */ /* 0x000fea0003800000 */
.L_x_586:
        /* <DEDUP_REMOVED lines=13> */
.L_x_593:
        /* <DEDUP_REMOVED lines=21> */
.L_x_597:
[----:B------:R-:W-:Y:S05]  /*2f30*/  BSYNC B1 ;  /* 0x0000000000017941 */ /* 0x000fea0003800000 */
.L_x_596:
[----:B------:R-:W-:Y:S01]  /*2f40*/  LEA R5, R0, 0x3b800000, 0x17 ;  /* 0x3b80000000057811 */ /* 0x000fe200078eb8ff */
[----:B------:R-:W-:-:S05]  /*2f50*/  IMAD.SHL.U32 R0, R3, 0x100000, RZ ;  /* 0x0010000003007824 */ /* 0x000fca00078e00ff */
[----:B------:R-:W-:-:S07]  /*2f60*/  LOP3.LUT R0, R5, R0, R6, 0xfe, !PT ;  /* 0x0000000005007212 */ /* 0x000fce00078efe06 */
.L_x_595:
[----:B------:R-:W-:Y:S05]  /*2f70*/  BSYNC B0 ;  /* 0x0000000000007941 */ /* 0x000fea0003800000 */
.L_x_594:
[----:B------:R-:W-:-:S04]  /*2f80*/  F2FP.BF16.F32.PACK_AB R0, RZ, R0 ;  /* 0x00000000ff00723e */ /* 0x000fc800000010ff */
[----:B------:R-:W-:Y:S01]  /*2f90*/  PRMT R26, R0, 0x7610, R26 ;  /* 0x00007610001a7816 */ /* 0x000fe2000000001a */
[----:B------:R-:W-:Y:S06]  /*2fa0*/  BRA `(.L_x_579) ;  /* 0x0000000400287947 */ /* 0x000fec0003800000 */
.L_x_592:
        /* <DEDUP_REMOVED lines=21> */
.L_x_601:
[----:B------:R-:W-:Y:S05]  /*3100*/  BSYNC B1 ;  /* 0x0000000000017941 */ /* 0x000fea0003800000 */
.L_x_600:
[----:B------:R-:W-:Y:S01]  /*3110*/  LEA R5, R0, 0x37800000, 0x17 ;  /* 0x3780000000057811 */ /* 0x000fe200078eb8ff */
[----:B------:R-:W-:-:S05]  /*3120*/  IMAD.SHL.U32 R0, R3, 0x200000, RZ ;  /* 0x0020000003007824 */ /* 0x000fca00078e00ff */
[----:B------:R-:W-:-:S07]  /*3130*/  LOP3.LUT R0, R5, R0, R6, 0xfe, !PT ;  /* 0x0000000005007212 */ /* 0x000fce00078efe06 */
.L_x_599:
[----:B------:R-:W-:Y:S05]  /*3140*/  BSYNC B0 ;  /* 0x0000000000007941 */ /* 0x000fea0003800000 */
.L_x_598:
[----:B------:R-:W-:-:S04]  /*3150*/  F2FP.BF16.F32.PACK_AB R0, RZ, R0 ;  /* 0x00000000ff00723e */ /* 0x000fc800000010ff */
[----:B------:R-:W-:Y:S01]  /*3160*/  PRMT R26, R0, 0x7610, R26 ;  /* 0x00007610001a7816 */ /* 0x000fe2000000001a */
[----:B------:R-:W-:Y:S06]  /*3170*/  BRA `(.L_x_579) ;  /* 0x0000000000b47947 */ /* 0x000fec0003800000 */
.L_x_591:
        /* <DEDUP_REMOVED lines=14> */
.L_x_605:
[----:B------:R-:W-:Y:S05]  /*3260*/  BSYNC B0 ;  /* 0x0000000000007941 */ /* 0x000fea0003800000 */
.L_x_604:
[----:B------:R-:W-:-:S04]  /*3270*/  F2FP.BF16.F32.PACK_AB R0, RZ, R0 ;  /* 0x00000000ff00723e */ /* 0x000fc800000010ff */
[----:B------:R-:W-:Y:S01]  /*3280*/  PRMT R26, R0, 0x7610, R26 ;  /* 0x00007610001a7816 */ /* 0x000fe2000000001a */
[----:B------:R-:W-:Y:S06]  /*3290*/  BRA `(.L_x_579) ;  /* 0x00000000006c7947 */ /* 0x000fec0003800000 */
.L_x_578:
        /* <DEDUP_REMOVED lines=16> */
.L_x_606:
[----:B------:R-:W-:Y:S01]  /*33a0*/  PRMT R26, RZ, 0x7610, R26 ;  /* 0x00007610ff1a7816 */ /* 0x000fe2000000001a */
[----:B------:R-:W-:Y:S06]  /*33b0*/  BRA `(.L_x_579) ;  /* 0x0000000000247947 */ /* 0x000fec0003800000 */
.L_x_603:
[----:B------:R-:W2:Y:S02]  /*33c0*/  LDG.E.64 R4, desc[UR36][R4.64] ;  /* 0x0000002404047981 */ /* 0x000ea4000c1e1b00 */
[----:B--2---:R-:W0:Y:S02]  /*33d0*/  I2F.U64 R0, R4 ;  /* 0x0000000400007312 */ /* 0x004e240000301000 */
[----:B0-----:R-:W-:-:S04]  /*33e0*/  F2FP.BF16.F32.PACK_AB R0, RZ, R0 ;  /* 0x00000000ff00723e */ /* 0x001fc800000010ff */
[----:B------:R-:W-:Y:S01]  /*33f0*/  PRMT R26, R0, 0x7610, R26 ;  /* 0x00007610001a7816 */ /* 0x000fe2000000001a */
[----:B------:R-:W-:Y:S06]  /*3400*/  BRA `(.L_x_579) ;  /* 0x0000000000107947 */ /* 0x000fec0003800000 */
.L_x_602:
[----:B------:R-:W2:Y:S02]  /*3410*/  LDG.E R4, desc[UR36][R4.64] ;  /* 0x0000002404047981 */ /* 0x000ea4000c1e1900 */
[----:B--2---:R-:W-:-:S04]  /*3420*/  I2FP.F32.U32 R0, R4 ;  /* 0x0000000400007245 */ /* 0x004fc80000201000 */
[----:B------:R-:W-:-:S04]  /*3430*/  F2FP.BF16.F32.PACK_AB R0, RZ, R0 ;  /* 0x00000000ff00723e */ /* 0x000fc800000010ff */
[----:B------:R-:W-:-:S07]  /*3440*/  PRMT R26, R0, 0x7610, R26 ;  /* 0x00007610001a7816 */ /* 0x000fce000000001a */
.L_x_579:
[----:B------:R-:W-:-:S07]  /*3450*/  VIADD R23, R23, 0x80 ;  /* 0x0000008017177836 */ /* 0x000fce0000000000 */
.L_x_573:
[----:B------:R-:W-:Y:S05]  /*3460*/  BSYNC B6 ;  /* 0x0000000000067941 */ /* 0x000fea0003800000 */
.L_x_572:
[----:B------:R-:W-:Y:S01]  /*3470*/  ISETP.GE.AND P0, PT, R23, R16, PT ;  /* 0x000000101700720c */ /* 0x000fe20003f06270 */
[----:B------:R-:W-:-:S12]  /*3480*/  BSSY B6, `(.L_x_607) ;  /* 0x000010f000067945 */ /* 0x000fd80003800000 */
[----:B------:R-:W-:Y:S05]  /*3490*/  @P0 BRA `(.L_x_608) ;  /* 0x0000001000340947 */ /* 0x000fea0003800000 */
[----:B0-----:R-:W0:Y:S01]  /*34a0*/  LDC.64 R4, c[0x0][0x230] ;  /* 0x00008c00ff047b82 */ /* 0x001e220000000a00 */
        /* <DEDUP_REMOVED lines=21> */
.L_x_612:
[----:B------:R-:W2:Y:S02]  /*3600*/  LDG.E.U8 R4, desc[UR36][R4.64] ;  /* 0x0000002404047981 */ /* 0x000ea4000c1e1100 */
[----:B--2---:R-:W-:-:S04]  /*3610*/  I2FP.F32.U32 R0, R4 ;  /* 0x0000000400007245 */ /* 0x004fc80000201000 */
[----:B------:R-:W-:-:S04]  /*3620*/  F2FP.BF16.F32.PACK_AB R0, RZ, R0 ;  /* 0x00000000ff00723e */ /* 0x000fc800000010ff */
[----:B------:R-:W-:Y:S01]  /*3630*/  PRMT R24, R0, 0x7610, R24 ;  /* 0x0000761000187816 */ /* 0x000fe20000000018 */
[----:B------:R-:W-:Y:S06]  /*3640*/  BRA `(.L_x_608) ;  /* 0x0000000c00c87947 */ /* 0x000fec0003800000 */
.L_x_611:
        /* <DEDUP_REMOVED lines=11> */
.L_x_615:
[----:B------:R-:W2:Y:S02]  /*3700*/  LDG.E R4, desc[UR36][R4.64] ;  /* 0x0000002404047981 */ /* 0x000ea4000c1e1900 */
[----:B--2---:R-:W-:-:S04]  /*3710*/  I2FP.F32.S32 R0, R4 ;  /* 0x0000000400007245 */ /* 0x004fc80000201400 */
[----:B------:R-:W-:-:S04]  /*3720*/  F2FP.BF16.F32.PACK_AB R0, RZ, R0 ;  /* 0x00000000ff00723e */ /* 0x000fc800000010ff */
[----:B------:R-:W-:Y:S01]  /*3730*/  PRMT R24, R0, 0x7610, R24 ;  /* 0x0000761000187816 */ /* 0x000fe20000000018 */
[----:B------:R-:W-:Y:S06]  /*3740*/  BRA `(.L_x_608) ;  /* 0x0000000c00887947 */ /* 0x000fec0003800000 */
.L_x_614:
[----:B------:R-:W2:Y:S02]  /*3750*/  LDG.E.U16 R4, desc[UR36][R4.64] ;  /* 0x0000002404047981 */ /* 0x000ea4000c1e1500 */
[----:B--2---:R-:W0:Y:S02]  /*3760*/  I2F.S16 R0, R4 ;  /* 0x0000000400007306 */ /* 0x004e240000101400 */
[----:B0-----:R-:W-:-:S04]  /*3770*/  F2FP.BF16.F32.PACK_AB R0, RZ, R0 ;  /* 0x00000000ff00723e */ /* 0x001fc800000010ff */
[----:B------:R-:W-:Y:S01]  /*3780*/  PRMT R24, R0, 0x7610, R24 ;  /* 0x0000761000187816 */ /* 0x000fe20000000018 */
[----:B------:R-:W-:Y:S06]  /*3790*/  BRA `(.L_x_608) ;  /* 0x0000000c00747947 */ /* 0x000fec0003800000 */
.L_x_610:
        /* <DEDUP_REMOVED lines=9> */
.L_x_617:
[----:B------:R-:W2:Y:S02]  /*3830*/  LDG.E.U16 R0, desc[UR36][R4.64] ;  /* 0x0000002404007981 */ /* 0x000ea4000c1e1500 */
[----:B--2---:R-:W-:-:S05]  /*3840*/  HADD2.F32 R0, -RZ, R0.H0_H0 ;  /* 0x20000000ff007230 */ /* 0x004fca0000004100 */
[----:B------:R-:W-:-:S04]  /*3850*/  F2FP.BF16.F32.PACK_AB R0, RZ, R0 ;  /* 0x00000000ff00723e */ /* 0x000fc800000010ff */
[----:B------:R-:W-:Y:S01]  /*3860*/  PRMT R24, R0, 0x7610, R24 ;  /* 0x0000761000187816 */ /* 0x000fe20000000018 */
[----:B------:R-:W-:Y:S06]  /*3870*/  BRA `(.L_x_608) ;  /* 0x0000000c003c7947 */ /* 0x000fec0003800000 */
.L_x_616:
        /* <DEDUP_REMOVED lines=9> */
.L_x_619:
[----:B------:R-:W2:Y:S02]  /*3910*/  LDG.E.U16 R4, desc[UR36][R4.64] ;  /* 0x0000002404047981 */ /* 0x000ea4000c1e1500 */
[----:B--2---:R-:W-:-:S05]  /*3920*/  HADD2.F32 R0, -RZ, R4.H0_H0 ;  /* 0x20000004ff007230 */ /* 0x004fca0000004100 */
[----:B------:R-:W-:-:S04]  /*3930*/  F2FP.BF16.F32.PACK_AB R0, RZ, R0 ;  /* 0x00000000ff00723e */ /* 0x000fc800000010ff */
[----:B------:R-:W-:Y:S01]  /*3940*/  PRMT R24, R0, 0x7610, R24 ;  /* 0x0000761000187816 */ /* 0x000fe20000000018 */
[----:B------:R-:W-:Y:S06]  /*3950*/  BRA `(.L_x_608) ;  /* 0x0000000c00047947 */ /* 0x000fec0003800000 */
.L_x_618:
        /* <DEDUP_REMOVED lines=9> */
.L_x_609:
        /* <DEDUP_REMOVED lines=14> */
.L_x_622:
        /* <DEDUP_REMOVED lines=9> */
.L_x_621:
        /* <DEDUP_REMOVED lines=28> */
.L_x_624:
        /* <DEDUP_REMOVED lines=15> */
.L_x_623:
[----:B------:R1:W5:Y:S01]  /*3e10*/  LDG.E.U16 R24, desc[UR36][R4.64] ;  /* 0x0000002404187981 */ /* 0x000362000c1e1500 */
[----:B------:R-:W-:Y:S05]  /*3e20*/  BRA `(.L_x_608) ;  /* 0x0000000400d07947 */ /* 0x000fea0003800000 */
.L_x_620:
        /* <DEDUP_REMOVED lines=13> */
.L_x_627:
        /* <DEDUP_REMOVED lines=21> */
.L_x_631:
[----:B------:R-:W-:Y:S05]  /*4050*/  BSYNC B1 ;  /* 0x0000000000017941 */ /* 0x000fea0003800000 */
.L_x_630:
[----:B------:R-:W-:Y:S01]  /*4060*/  LEA R5, R0, 0x3b800000, 0x17 ;  /* 0x3b80000000057811 */ /* 0x000fe200078eb8ff */
[----:B------:R-:W-:-:S05]  /*4070*/  IMAD.SHL.U32 R0, R3, 0x100000, RZ ;  /* 0x0010000003007824 */ /* 0x000fca00078e00ff */
[----:B------:R-:W-:-:S07]  /*4080*/  LOP3.LUT R0, R5, R0, R6, 0xfe, !PT ;  /* 0x0000000005007212 */ /* 0x000fce00078efe06 */
.L_x_629:
[----:B------:R-:W-:Y:S05]  /*4090*/  BSYNC B0 ;  /* 0x0000000000007941 */ /* 0x000fea0003800000 */
.L_x_628:
[----:B------:R-:W-:-:S04]  /*40a0*/  F2FP.BF16.F32.PACK_AB R0, RZ, R0 ;  /* 0x00000000ff00723e */ /* 0x000fc800000010ff */
[----:B------:R-:W-:Y:S01]  /*40b0*/  PRMT R24, R0, 0x7610, R24 ;  /* 0x0000761000187816 */ /* 0x000fe20000000018 */
[----:B------:R-:W-:Y:S06]  /*40c0*/  BRA `(.L_x_608) ;  /* 0x0000000400287947 */ /* 0x000fec0003800000 */
.L_x_626:
        /* <DEDUP_REMOVED lines=21> */
.L_x_635:
[----:B------:R-:W-:Y:S05]  /*4220*/  BSYNC B1 ;  /* 0x0000000000017941 */ /* 0x000fea0003800000 */
.L_x_634:
[----:B------:R-:W-:Y:S01]  /*4230*/  LEA R5, R0, 0x37800000, 0x17 ;  /* 0x3780000000057811 */ /* 0x000fe200078eb8ff */
[----:B------:R-:W-:-:S05]  /*4240*/  IMAD.SHL.U32 R0, R3, 0x200000, RZ ;  /* 0x0020000003007824 */ /* 0x000fca00078e00ff */
[----:B------:R-:W-:-:S07]  /*4250*/  LOP3.LUT R0, R5, R0, R6, 0xfe, !PT ;  /* 0x0000000005007212 */ /* 0x000fce00078efe06 */
.L_x_633:
[----:B------:R-:W-:Y:S05]  /*4260*/  BSYNC B0 ;  /* 0x0000000000007941 */ /* 0x000fea0003800000 */
.L_x_632:
[----:B------:R-:W-:-:S04]  /*4270*/  F2FP.BF16.F32.PACK_AB R0, RZ, R0 ;  /* 0x00000000ff00723e */ /* 0x000fc800000010ff */
[----:B------:R-:W-:Y:S01]  /*4280*/  PRMT R24, R0, 0x7610, R24 ;  /* 0x0000761000187816 */ /* 0x000fe20000000018 */
[----:B------:R-:W-:Y:S06]  /*4290*/  BRA `(.L_x_608) ;  /* 0x0000000000b47947 */ /* 0x000fec0003800000 */
.L_x_625:
        /* <DEDUP_REMOVED lines=14> */
.L_x_639:
[----:B------:R-:W-:Y:S05]  /*4380*/  BSYNC B0 ;  /* 0x0000000000007941 */ /* 0x000fea0003800000 */
.L_x_638:
[----:B------:R-:W-:-:S04]  /*4390*/  F2FP.BF16.F32.PACK_AB R0, RZ, R0 ;  /* 0x00000000ff00723e */ /* 0x000fc800000010ff */
[----:B------:R-:W-:Y:S01]  /*43a0*/  PRMT R24, R0, 0x7610, R24 ;  /* 0x0000761000187816 */ /* 0x000fe20000000018 */
[----:B------:R-:W-:Y:S06]  /*43b0*/  BRA `(.L_x_608) ;  /* 0x00000000006c7947 */ /* 0x000fec0003800000 */
.L_x_613:
        /* <DEDUP_REMOVED lines=16> */
.L_x_640:
[----:B------:R-:W-:Y:S01]  /*44c0*/  PRMT R24, RZ, 0x7610, R24 ;  /* 0x00007610ff187816 */ /* 0x000fe20000000018 */
[----:B------:R-:W-:Y:S06]  /*44d0*/  BRA `(.L_x_608) ;  /* 0x0000000000247947 */ /* 0x000fec0003800000 */
.L_x_637:
[----:B------:R-:W2:Y:S02]  /*44e0*/  LDG.E.64 R4, desc[UR36][R4.64] ;  /* 0x0000002404047981 */ /* 0x000ea4000c1e1b00 */
[----:B--2---:R-:W0:Y:S02]  /*44f0*/  I2F.U64 R0, R4 ;  /* 0x0000000400007312 */ /* 0x004e240000301000 */
[----:B0-----:R-:W-:-:S04]  /*4500*/  F2FP.BF16.F32.PACK_AB R0, RZ, R0 ;  /* 0x00000000ff00723e */ /* 0x001fc800000010ff */
[----:B------:R-:W-:Y:S01]  /*4510*/  PRMT R24, R0, 0x7610, R24 ;  /* 0x0000761000187816 */ /* 0x000fe20000000018 */
[----:B------:R-:W-:Y:S06]  /*4520*/  BRA `(.L_x_608) ;  /* 0x0000000000107947 */ /* 0x000fec0003800000 */
.L_x_636:
[----:B------:R-:W2:Y:S02]  /*4530*/  LDG.E R4, desc[UR36][R4.64] ;  /* 0x0000002404047981 */ /* 0x000ea4000c1e1900 */
[----:B--2---:R-:W-:-:S04]  /*4540*/  I2FP.F32.U32 R0, R4 ;  /* 0x0000000400007245 */ /* 0x004fc80000201000 */
[----:B------:R-:W-:-:S04]  /*4550*/  F2FP.BF16.F32.PACK_AB R0, RZ, R0 ;  /* 0x00000000ff00723e */ /* 0x000fc800000010ff */
[----:B------:R-:W-:-:S07]  /*4560*/  PRMT R24, R0, 0x7610, R24 ;  /* 0x0000761000187816 */ /* 0x000fce0000000018 */
.L_x_608:
[----:B------:R-:W-:Y:S05]  /*4570*/  BSYNC B6 ;  /* 0x0000000000067941 */ /* 0x000fea0003800000 */
.L_x_607:
[----:B------:R-:W0:Y:S01]  /*4580*/  S2R R25, SR_TID.X ;  /* 0x0000000000197919 */ /* 0x000e220000002100 */
[----:B-----5:R-:W-:Y:S01]  /*4590*/  IMAD.U32 R0, R24, 0x10000, RZ ;  /* 0x0001000018007824 */ /* 0x020fe200078e00ff */
[----:B------:R-:W2:Y:S01]  /*45a0*/  LDC.U8 R18, c[0x0][0x244] ;  /* 0x00009100ff127b82 */ /* 0x000ea20000000000 */
[----:B------:R-:W-:Y:S03]  /*45b0*/  BSSY B0, `(.L_x_641) ;  /* 0x0000019000007945 */ /* 0x000fe60003800000 */
[----:B------:R-:W-:Y:S01]  /*45c0*/  FSETP.GTU.FTZ.AND P0, PT, |R0|, +INF , PT ;  /* 0x7f8000000000780b */ /* 0x000fe20003f1c200 */
[C---:B01----:R-:W-:Y:S01]  /*45d0*/  VIADD R5, R25.reuse, 0x180 ;  /* 0x0000018019057836 */ /* 0x043fe20000000000 */
[CC--:B------:R-:W-:Y:S01]  /*45e0*/  ISETP.GE.AND P2, PT, R25.reuse, R16.reuse, PT ;  /* 0x000000101900720c */ /* 0x0c0fe20003f46270 */
[C---:B------:R-:W-:Y:S02]  /*45f0*/  VIADD R3, R25.reuse, 0x100 ;  /* 0x0000010019037836 */ /* 0x040fe40000000000 */
[----:B------:R-:W-:Y:S01]  /*4600*/  VIADD R23, R25, 0x80 ;  /* 0x0000008019177836 */ /* 0x000fe20000000000 */
[----:B------:R-:W-:-:S02]  /*4610*/  ISETP.GE.OR P0, PT, R5, R16, P0 ;  /* 0x000000100500720c */ /* 0x000fc40000706670 */
[----:B------:R-:W0:Y:S01]  /*4620*/  LDC.U16 R5, c[0x0][0x21c] ;  /* 0x00008700ff057b82 */ /* 0x000e220000000400 */
[-C--:B------:R-:W-:Y:S02]  /*4630*/  ISETP.GE.AND P1, PT, R3, R16.reuse, PT ;  /* 0x000000100300720c */ /* 0x080fe40003f26270 */
[----:B------:R-:W-:-:S04]  /*4640*/  ISETP.GE.AND P3, PT, R23, R16, PT ;  /* 0x000000101700720c */ /* 0x000fc80003f66270 */
[----:B------:R-:W-:Y:S09]  /*4650*/  @P2 BRA `(.L_x_642) ;  /* 0x0000000000382947 */ /* 0x000ff20003800000 */
[----:B------:R-:W-:Y:S01]  /*4660*/  IMAD.U32 R4, R22, 0x10000, RZ ;  /* 0x0001000016047824 */ /* 0x000fe200078e00ff */
[----:B------:R-:W-:Y:S02]  /*4670*/  ULDC.U16 UR4, c[0x0][0x218] ;  /* 0x0000860000047ab9 */ /* 0x000fe40000000400 */
[----:B------:R-:W-:Y:S02]  /*4680*/  IMAD.U32 R3, RZ, RZ, UR4 ;  /* 0x00000004ff037e24 */ /* 0x000fe4000f8e00ff */
[----:B------:R-:W-:-:S13]  /*4690*/  FSETP.GTU.FTZ.AND P4, PT, |R4|, +INF , PT ;  /* 0x7f8000000400780b */ /* 0x000fda0003f9c200 */
[----:B------:R-:W-:Y:S05]  /*46a0*/  @P4 BRA `(.L_x_642) ;  /* 0x0000000000244947 */ /* 0x000fea0003800000 */
[----:B------:R-:W-:Y:S01]  /*46b0*/  FSETP.NEU.FTZ.AND P4, PT, R4, +INF , PT ;  /* 0x7f8000000400780b */ /* 0x000fe20003f9d000 */
[----:B------:R-:W-:-:S12]  /*46c0*/  ULDC.U16 UR4, c[0x0][0x21a] ;  /* 0x0000868000047ab9 */ /* 0x000fd80000000400 */
[----:B------:R-:W-:-:S06]  /*46d0*/  @P4 FADD.FTZ R6, -RZ, -INF ;  /* 0xff800000ff064421 */ /* 0x000fcc0000010100 */
[----:B------:R-:W1:Y:S02]  /*46e0*/  @P4 F2F.BF16.F32 R6, R6 ;  /* 0x0000000600064304 */ /* 0x000e640000202000 */
[----:B-1----:R-:W-:-:S05]  /*46f0*/  @P4 IMAD.U32 R3, R6, 0x10000, RZ ;  /* 0x0001000006034824 */ /* 0x002fca00078e00ff */
[----:B------:R-:W-:Y:S01]  /*4700*/  @P4 FSETP.NEU.FTZ.AND P5, PT, R4, R3, PT ;  /* 0x000000030400420b */ /* 0x000fe20003fbd000 */
[----:B------:R-:W-:-:S03]  /*4710*/  IMAD.U32 R3, RZ, RZ, UR4 ;  /* 0x00000004ff037e24 */ /* 0x000fc6000f8e00ff */
[----:B0-----:R-:W-:-:S04]  /*4720*/  @P4 SEL R22, R5, R22, !P5 ;  /* 0x0000001605164207 */ /* 0x001fc80006800000 */
[----:B------:R-:W-:-:S07]  /*4730*/  @P4 PRMT R3, R22, 0x7610, R3 ;  /* 0x0000761016034816 */ /* 0x000fce0000000003 */
.L_x_642:
[----:B------:R-:W-:Y:S05]  /*4740*/  BSYNC B0 ;  /* 0x0000000000007941 */ /* 0x000fea0003800000 */
.L_x_641:
[----:B------:R-:W-:Y:S04]  /*4750*/  BSSY B0, `(.L_x_643) ;  /* 0x0000010000007945 */ /* 0x000fe80003800000 */
[----:B------:R-:W-:Y:S05]  /*4760*/  @P3 BRA `(.L_x_644) ;  /* 0x0000000000383947 */ /* 0x000fea0003800000 */
[----:B------:R-:W-:Y:S01]  /*4770*/  IMAD.U32 R4, R19, 0x10000, RZ ;  /* 0x0001000013047824 */ /* 0x000fe200078e00ff */
[----:B------:R-:W-:Y:S02]  /*4780*/  ULDC.U16 UR4, c[0x0][0x218] ;  /* 0x0000860000047ab9 */ /* 0x000fe40000000400 */
[----:B------:R-:W-:Y:S02]  /*4790*/  IMAD.U32 R22, RZ, RZ, UR4 ;  /* 0x00000004ff167e24 */ /* 0x000fe4000f8e00ff */
[----:B------:R-:W-:-:S13]  /*47a0*/  FSETP.GTU.FTZ.AND P3, PT, |R4|, +INF , PT ;  /* 0x7f8000000400780b */ /* 0x000fda0003f7c200 */
[----:B------:R-:W-:Y:S05]  /*47b0*/  @P3 BRA `(.L_x_644) ;  /* 0x0000000000243947 */ /* 0x000fea0003800000 */
[----:B------:R-:W-:Y:S01]  /*47c0*/  FSETP.NEU.FTZ.AND P3, PT, R4, +INF , PT ;  /* 0x7f8000000400780b */ /* 0x000fe20003f7d000 */
[----:B------:R-:W-:Y:S02]  /*47d0*/  ULDC.U16 UR4, c[0x0][0x21a] ;  /* 0x0000868000047ab9 */ /* 0x000fe40000000400 */
[----:B------:R-:W-:-:S10]  /*47e0*/  IMAD.U32 R22, RZ, RZ, UR4 ;  /* 0x00000004ff167e24 */ /* 0x000fd4000f8e00ff */
[----:B------:R-:W-:-:S06]  /*47f0*/  @P3 FADD.FTZ R6, -RZ, -INF ;  /* 0xff800000ff063421 */ /* 0x000fcc0000010100 */
[----:B------:R-:W1:Y:S02]  /*4800*/  @P3 F2F.BF16.F32 R6, R6 ;  /* 0x0000000600063304 */ /* 0x000e640000202000 */
[----:B-1----:R-:W-:-:S05]  /*4810*/  @P3 IMAD.U32 R7, R6, 0x10000, RZ ;  /* 0x0001000006073824 */ /* 0x002fca00078e00ff */
[----:B------:R-:W-:-:S04]  /*4820*/  @P3 FSETP.NEU.FTZ.AND P4, PT, R4, R7, PT ;  /* 0x000000070400320b */ /* 0x000fc80003f9d000 */
[----:B0-----:R-:W-:-:S04]  /*4830*/  @P3 SEL R19, R5, R19, !P4 ;  /* 0x0000001305133207 */ /* 0x001fc80006000000 */
[----:B------:R-:W-:-:S07]  /*4840*/  @P3 PRMT R22, R19, 0x7610, R22 ;  /* 0x0000761013163816 */ /* 0x000fce0000000016 */
.L_x_644:
[----:B------:R-:W-:Y:S05]  /*4850*/  BSYNC B0 ;  /* 0x0000000000007941 */ /* 0x000fea0003800000 */
.L_x_643:
        /* <DEDUP_REMOVED lines=16> */
.L_x_646:
[----:B------:R-:W-:Y:S05]  /*4960*/  BSYNC B0 ;  /* 0x0000000000007941 */ /* 0x000fea0003800000 */
.L_x_645:
[----:B------:R-:W-:Y:S04]  /*4970*/  BSSY B0, `(.L_x_647) ;  /* 0x000000b000007945 */ /* 0x000fe80003800000 */
        /* <DEDUP_REMOVED lines=10> */
.L_x_648:
[----:B------:R-:W-:Y:S05]  /*4a20*/  BSYNC B0 ;  /* 0x0000000000007941 */ /* 0x000fea0003800000 */
.L_x_647:
[----:B------:R-:W-:Y:S04]  /*4a30*/  BSSY B6, `(.L_x_649) ;  /* 0x0000112000067945 */ /* 0x000fe80003800000 */
[----:B------:R-:W-:Y:S05]  /*4a40*/  @P2 BRA `(.L_x_650) ;  /* 0x0000001000402947 */ /* 0x000fea0003800000 */
[----:B------:R-:W1:Y:S01]  /*4a50*/  LDC.64 R8, c[0x0][0x228] ;  /* 0x00008a00ff087b82 */ /* 0x000e620000000a00 */
[----:B--2---:R-:W-:Y:S01]  /*4a60*/  PRMT R0, R18, 0x9910, RZ ;  /* 0x0000991012007816 */ /* 0x004fe200000000ff */
[----:B------:R-:W-:Y:S01]  /*4a70*/  IMAD R25, R2, 0x200, R25 ;  /* 0x0000020002197824 */ /* 0x000fe200078e0219 */
[----:B------:R-:W-:Y:S02]  /*4a80*/  ULDC UR4, c[0x0][0x248] ;  /* 0x0000920000047ab9 */ /* 0x000fe40000000800 */
[----:B------:R-:W-:Y:S01]  /*4a90*/  ISETP.GT.AND P0, PT, R0, 0x9, PT ;  /* 0x000000090000780c */ /* 0x000fe20003f04270 */
[----:B------:R-:W-:-:S05]  /*4aa0*/  IMAD R25, R25, UR4, RZ ;  /* 0x0000000419197c24 */ /* 0x000fca000f8e02ff */
[----:B-1----:R-:W-:-:S05]  /*4ab0*/  IADD3 R8, P1, R25, R8, RZ ;  /* 0x0000000819087210 */ /* 0x002fca0007f3e0ff */
        /* <DEDUP_REMOVED lines=10> */
[----:B------:R-:W-:Y:S02]  /*4b60*/  IMAD.U32 R3, R3, 0x10000, RZ ;  /* 0x0001000003037824 */ /* 0x000fe400078e00ff */
[----:B------:R-:W-:-:S04]  /*4b70*/  IMAD.MOV.U32 R25, RZ, RZ, R23 ;  /* 0x000000ffff197224 */ /* 0x000fc800078e0017 */
[----:B------:R-:W1:Y:S02]  /*4b80*/  F2I.FTZ.TRUNC.NTZ R3, R3 ;  /* 0x0000000300037305 */ /* 0x000e64000021f100 */
[----:B-1----:R1:W-:Y:S01]  /*4b90*/  STG.E.U8 desc[UR36][R8.64], R3 ;  /* 0x0000000308007986 */ /* 0x0023e2000c101124 */
[----:B------:R-:W-:Y:S05]  /*4ba0*/  BRA `(.L_x_650) ;  /* 0x0000000c00e87947 */ /* 0x000fea0003800000 */
.L_x_654:
[----:B0-----:R-:W-:Y:S02]  /*4bb0*/  IMAD.U32 R5, R3, 0x10000, RZ ;  /* 0x0001000003057824 */ /* 0x001fe400078e00ff */
[----:B------:R-:W-:-:S04]  /*4bc0*/  IMAD.MOV.U32 R25, RZ, RZ, R23 ;  /* 0x000000ffff197224 */ /* 0x000fc800078e0017 */
[----:B------:R-:W0:Y:S02]  /*4bd0*/  F2I.S64.TRUNC R4, R5 ;  /* 0x0000000500047311 */ /* 0x000e24000020d900 */
[----:B0-----:R0:W-:Y:S01]  /*4be0*/  STG.E.U8 desc[UR36][R8.64], R4 ;  /* 0x0000000408007986 */ /* 0x0011e2000c101124 */
[----:B------:R-:W-:Y:S05]  /*4bf0*/  BRA `(.L_x_650) ;  /* 0x0000000c00d47947 */ /* 0x000fea0003800000 */
.L_x_653:
[----:B------:R-:W-:-:S13]  /*4c00*/  ISETP.NE.AND P0, PT, R0, 0x2, PT ;  /* 0x000000020000780c */ /* 0x000fda0003f05270 */
[----:B------:R-:W-:Y:S05]  /*4c10*/  @!P0 BRA `(.L_x_656) ;  /* 0x0000000000388947 */ /* 0x000fea0003800000 */
[----:B------:R-:W-:-:S13]  /*4c20*/  ISETP.NE.AND P0, PT, R0, 0x3, PT ;  /* 0x000000030000780c */ /* 0x000fda0003f05270 */
[----:B------:R-:W-:Y:S05]  /*4c30*/  @!P0 BRA `(.L_x_657) ;  /* 0x00000000001c8947 */ /* 0x000fea0003800000 */
[----:B------:R-:W-:-:S13]  /*4c40*/  ISETP.NE.AND P0, PT, R0, 0x4, PT ;  /* 0x000000040000780c */ /* 0x000fda0003f05270 */
[----:B------:R-:W-:Y:S05]  /*4c50*/  @P0 BRA `(.L_x_655) ;  /* 0x0000000c00500947 */ /* 0x000fea0003800000 */
[----:B------:R-:W-:Y:S02]  /*4c60*/  IMAD.U32 R4, R3, 0x10000, RZ ;  /* 0x0001000003047824 */ /* 0x000fe400078e00ff */
[----:B------:R-:W-:-:S04]  /*4c70*/  IMAD.MOV.U32 R25, RZ, RZ, R23 ;  /* 0x000000ffff197224 */ /* 0x000fc800078e0017 */
[----:B0-----:R-:W0:Y:S02]  /*4c80*/  F2I.S64.TRUNC R4, R4 ;  /* 0x0000000400047311 */ /* 0x001e24000020d900 */
[----:B0-----:R3:W-:Y:S01]  /*4c90*/  STG.E.64 desc[UR36][R8.64], R4 ;  /* 0x0000000408007986 */ /* 0x0017e2000c101b24 */
[----:B------:R-:W-:Y:S05]  /*4ca0*/  BRA `(.L_x_650) ;  /* 0x0000000c00a87947 */ /* 0x000fea0003800000 */
.L_x_657:
[----:B------:R-:W-:Y:S02]  /*4cb0*/  IMAD.U32 R3, R3, 0x10000, RZ ;  /* 0x0001000003037824 */ /* 0x000fe400078e00ff */
[----:B------:R-:W-:-:S04]  /*4cc0*/  IMAD.MOV.U32 R25, RZ, RZ, R23 ;  /* 0x000000ffff197224 */ /* 0x000fc800078e0017 */
[----:B------:R-:W1:Y:S02]  /*4cd0*/  F2I.FTZ.TRUNC.NTZ R3, R3 ;  /* 0x0000000300037305 */ /* 0x000e64000021f100 */
[----:B-1----:R4:W-:Y:S01]  /*4ce0*/  STG.E desc[UR36][R8.64], R3 ;  /* 0x0000000308007986 */ /* 0x0029e2000c101924 */
[----:B------:R-:W-:Y:S05]  /*4cf0*/  BRA `(.L_x_650) ;  /* 0x0000000c00947947 */ /* 0x000fea0003800000 */
.L_x_656:
[----:B------:R-:W-:Y:S02]  /*4d00*/  IMAD.U32 R3, R3, 0x10000, RZ ;  /* 0x0001000003037824 */ /* 0x000fe400078e00ff */
[----:B------:R-:W-:-:S04]  /*4d10*/  IMAD.MOV.U32 R25, RZ, RZ, R23 ;  /* 0x000000ffff197224 */ /* 0x000fc800078e0017 */
[----:B------:R-:W1:Y:S02]  /*4d20*/  F2I.FTZ.TRUNC.NTZ R3, R3 ;  /* 0x0000000300037305 */ /* 0x000e64000021f100 */
[----:B-1----:R1:W-:Y:S01]  /*4d30*/  STG.E.U16 desc[UR36][R8.64], R3 ;  /* 0x0000000308007986 */ /* 0x0023e2000c101524 */
[----:B------:R-:W-:Y:S05]  /*4d40*/  BRA `(.L_x_650) ;  /* 0x0000000c00807947 */ /* 0x000fea0003800000 */
.L_x_652:
[----:B------:R-:W-:-:S13]  /*4d50*/  ISETP.GT.AND P0, PT, R0, 0x6, PT ;  /* 0x000000060000780c */ /* 0x000fda0003f04270 */
[----:B------:R-:W-:Y:S05]  /*4d60*/  @P0 BRA `(.L_x_658) ;  /* 0x0000000000340947 */ /* 0x000fea0003800000 */
[----:B------:R-:W-:-:S13]  /*4d70*/  ISETP.NE.AND P0, PT, R0, 0x5, PT ;  /* 0x000000050000780c */ /* 0x000fda0003f05270 */
[----:B------:R-:W-:Y:S05]  /*4d80*/  @!P0 BRA `(.L_x_659) ;  /* 0x0000000000188947 */ /* 0x000fea0003800000 */
[----:B------:R-:W-:-:S13]  /*4d90*/  ISETP.NE.AND P0, PT, R0, 0x6, PT ;  /* 0x000000060000780c */ /* 0x000fda0003f05270 */
[----:B------:R-:W-:Y:S05]  /*4da0*/  @P0 BRA `(.L_x_655) ;  /* 0x0000000800fc0947 */ /* 0x000fea0003800000 */
[----:B------:R-:W-:Y:S02]  /*4db0*/  IMAD.U32 R3, R3, 0x10000, RZ ;  /* 0x0001000003037824 */ /* 0x000fe400078e00ff */
[----:B------:R-:W-:-:S03]  /*4dc0*/  IMAD.MOV.U32 R25, RZ, RZ, R23 ;  /* 0x000000ffff197224 */ /* 0x000fc600078e0017 */
[----:B------:R1:W-:Y:S01]  /*4dd0*/  STG.E desc[UR36][R8.64], R3 ;  /* 0x0000000308007986 */ /* 0x0003e2000c101924 */
[----:B------:R-:W-:Y:S05]  /*4de0*/  BRA `(.L_x_650) ;  /* 0x0000000c00587947 */ /* 0x000fea0003800000 */
.L_x_659:
[----:B------:R-:W-:Y:S02]  /*4df0*/  IMAD.U32 R0, R3, 0x10000, RZ ;  /* 0x0001000003007824 */ /* 0x000fe400078e00ff */
[----:B------:R-:W-:-:S03]  /*4e00*/  IMAD.MOV.U32 R25, RZ, RZ, R23 ;  /* 0x000000ffff197224 */ /* 0x000fc600078e0017 */
[----:B------:R-:W-:-:S05]  /*4e10*/  F2FP.F16.F32.PACK_AB R0, RZ, R0 ;  /* 0x00000000ff00723e */ /* 0x000fca00000000ff */
[----:B------:R1:W-:Y:S01]  /*4e20*/  STG.E.U16 desc[UR36][R8.64], R0 ;  /* 0x0000000008007986 */ /* 0x0003e2000c101524 */
[----:B------:R-:W-:Y:S05]  /*4e30*/  BRA `(.L_x_650) ;  /* 0x0000000c00447947 */ /* 0x000fea0003800000 */
.L_x_658:
[----:B------:R-:W-:-:S13]  /*4e40*/  ISETP.NE.AND P0, PT, R0, 0x7, PT ;  /* 0x000000070000780c */ /* 0x000fda0003f05270 */
[----:B------:R-:W-:Y:S05]  /*4e50*/  @!P0 BRA `(.L_x_660) ;  /* 0x00000000003c8947 */ /* 0x000fea0003800000 */
[----:B------:R-:W-:-:S13]  /*4e60*/  ISETP.NE.AND P0, PT, R0, 0x8, PT ;  /* 0x000000080000780c */ /* 0x000fda0003f05270 */
[----:B------:R-:W-:Y:S05]  /*4e70*/  @!P0 BRA `(.L_x_661) ;  /* 0x00000000001c8947 */ /* 0x000fea0003800000 */
[----:B------:R-:W-:-:S13]  /*4e80*/  ISETP.NE.AND P0, PT, R0, 0x9, PT ;  /* 0x000000090000780c */ /* 0x000fda0003f05270 */
[----:B------:R-:W-:Y:S05]  /*4e90*/  @P0 BRA `(.L_x_655) ;  /* 0x0000000800c00947 */ /* 0x000fea0003800000 */
[----:B------:R-:W-:Y:S02]  /*4ea0*/  IMAD.U32 R4, R3, 0x10000, RZ ;  /* 0x0001000003047824 */ /* 0x000fe400078e00ff */
[----:B0-----:R-:W-:Y:S02]  /*4eb0*/  IMAD.MOV.U32 R5, RZ, RZ, RZ ;  /* 0x000000ffff057224 */ /* 0x001fe400078e00ff */
[----:B------:R-:W-:-:S03]  /*4ec0*/  IMAD.MOV.U32 R25, RZ, RZ, R23 ;  /* 0x000000ffff197224 */ /* 0x000fc600078e0017 */
[----:B------:R0:W-:Y:S01]  /*4ed0*/  STG.E.64 desc[UR36][R8.64], R4 ;  /* 0x0000000408007986 */ /* 0x0001e2000c101b24 */
[----:B------:R-:W-:Y:S05]  /*4ee0*/  BRA `(.L_x_650) ;  /* 0x0000000c00187947 */ /* 0x000fea0003800000 */
.L_x_661:
[----:B------:R-:W-:Y:S02]  /*4ef0*/  IMAD.U32 R3, R3, 0x10000, RZ ;  /* 0x0001000003037824 */ /* 0x000fe400078e00ff */
[----:B------:R-:W-:-:S03]  /*4f00*/  IMAD.MOV.U32 R25, RZ, RZ, R23 ;  /* 0x000000ffff197224 */ /* 0x000fc600078e0017 */
[----:B------:R-:W-:-:S04]  /*4f10*/  F2FP.F16.F32.PACK_AB R3, RZ, R3 ;  /* 0x00000003ff03723e */ /* 0x000fc800000000ff */
[----:B------:R-:W-:-:S05]  /*4f20*/  PRMT R3, R3, 0x5410, RZ ;  /* 0x0000541003037816 */ /* 0x000fca00000000ff */
[----:B------:R1:W-:Y:S01]  /*4f30*/  STG.E desc[UR36][R8.64], R3 ;  /* 0x0000000308007986 */ /* 0x0003e2000c101924 */
[----:B------:R-:W-:Y:S05]  /*4f40*/  BRA `(.L_x_650) ;  /* 0x0000000c00007947 */ /* 0x000fea0003800000 */
.L_x_660:
[----:B------:R-:W-:Y:S02]  /*4f50*/  IMAD.U32 R4, R3, 0x10000, RZ ;  /* 0x0001000003047824 */ /* 0x000fe400078e00ff */
[----:B------:R-:W-:Y:S02]  /*4f60*/  IMAD.MOV.U32 R25, RZ, RZ, R23 ;  /* 0x000000ffff197224 */ /* 0x000fe400078e0017 */
[----:B------:R-:W-:-:S06]  /*4f70*/  FMUL.FTZ R4, R4, 1 ;  /* 0x3f80000004047820 */ /* 0x000fcc0000410000 */
[----:B0-----:R-:W0:Y:S02]  /*4f80*/  F2F.F64.F32 R4, R4 ;  /* 0x0000000400047310 */ /* 0x001e240000201800 */
[----:B0-----:R0:W-:Y:S01]  /*4f90*/  STG.E.64 desc[UR36][R8.64], R4 ;  /* 0x0000000408007986 */ /* 0x0011e2000c101b24 */
[----:B------:R-:W-:Y:S05]  /*4fa0*/  BRA `(.L_x_650) ;  /* 0x0000000800e87947 */ /* 0x000fea0003800000 */
.L_x_651:
        /* <DEDUP_REMOVED lines=10> */
[----:B------:R-:W-:-:S04]  /*5050*/  FSETP.NEU.FTZ.AND P0, PT, R3, RZ, PT ;  /* 0x000000ff0300720b */ /* 0x000fc80003f1d000 */
[----:B------:R-:W-:-:S05]  /*5060*/  SEL R3, RZ, 0x1, !P0 ;  /* 0x00000001ff037807 */ /* 0x000fca0004000000 */
[----:B------:R1:W-:Y:S01]  /*5070*/  STG.E.U8 desc[UR36][R8.64], R3 ;  /* 0x0000000308007986 */ /* 0x0003e2000c101124 */
[----:B------:R-:W-:Y:S05]  /*5080*/  BRA `(.L_x_650) ;  /* 0x0000000800b07947 */ /* 0x000fea0003800000 */
.L_x_664:
[----:B------:R-:W-:Y:S01]  /*5090*/  IMAD.U32 R3, R3, 0x10000, RZ ;  /* 0x0001000003037824 */ /* 0x000fe200078e00ff */
[----:B------:R-:W-:Y:S01]  /*50a0*/  CS2R R6, SRZ ;  /* 0x0000000000067805 */ /* 0x000fe2000001ff00 */
[----:B------:R-:W-:Y:S02]  /*50b0*/  IMAD.MOV.U32 R25, RZ, RZ, R23 ;  /* 0x000000ffff197224 */ /* 0x000fe400078e0017 */
[----:B------:R-:W-:-:S04]  /*50c0*/  FMUL.FTZ R3, R3, 1 ;  /* 0x3f80000003037820 */ /* 0x000fc80000410000 */
[----:B0-----:R-:W0:Y:S02]  /*50d0*/  F2F.F64.F32 R4, R3 ;  /* 0x0000000300047310 */ /* 0x001e240000201800 */
[----:B0-----:R0:W-:Y:S01]  /*50e0*/  STG.E.128 desc[UR36][R8.64], R4 ;  /* 0x0000000408007986 */ /* 0x0011e2000c101d24 */
[----:B------:R-:W-:Y:S05]  /*50f0*/  BRA `(.L_x_650) ;  /* 0x0000000800947947 */ /* 0x000fea0003800000 */
.L_x_663:
        /* <DEDUP_REMOVED lines=11> */
[----:B0-----:R-:W-:Y:S01]  /*51b0*/  SHF.R.U32.HI R5, RZ, 0x18, R0 ;  /* 0x00000018ff057819 */ /* 0x001fe20000011600 */
        /* <DEDUP_REMOVED lines=9> */
.L_x_668:
[----:B------:R-:W-:Y:S05]  /*5250*/  BSYNC B0 ;  /* 0x0000000000007941 */ /* 0x000fea0003800000 */
.L_x_667:
[----:B------:R-:W-:Y:S01]  /*5260*/  LOP3.LUT R5, R0, R5, RZ, 0xfc, !PT ;  /* 0x0000000500057212 */ /* 0x000fe200078efcff */
[----:B------:R-:W-:-:S04]  /*5270*/  IMAD.MOV.U32 R25, RZ, RZ, R23 ;  /* 0x000000ffff197224 */ /* 0x000fc800078e0017 */
[----:B------:R0:W-:Y:S01]  /*5280*/  STG.E.U8 desc[UR36][R8.64], R5 ;  /* 0x0000000508007986 */ /* 0x0001e2000c101124 */
[----:B------:R-:W-:Y:S05]  /*5290*/  BRA `(.L_x_650) ;  /* 0x00000008002c7947 */ /* 0x000fea0003800000 */
.L_x_666:
[----:B0-----:R-:W-:Y:S01]  /*52a0*/  IMAD.U32 R5, R3, 0x10000, RZ ;  /* 0x0001000003057824 */ /* 0x001fe200078e00ff */
        /* <DEDUP_REMOVED lines=12> */
.L_x_670:
[----:B------:R-:W-:Y:S01]  /*5370*/  IMAD.MOV.U32 R0, RZ, RZ, 0x7f ;  /* 0x0000007fff007424 */ /* 0x000fe200078e00ff */
[----:B------:R-:W-:-:S04]  /*5380*/  ISETP.GT.U32.AND P0, PT, R3, 0x7f800000, PT ;  /* 0x7f8000000300780c */ /* 0x000fc80003f04070 */
[----:B------:R-:W-:-:S09]  /*5390*/  SEL R0, R0, 0x7c, P0 ;  /* 0x0000007c00007807 */ /* 0x000fd20000000000 */
.L_x_671:
[----:B------:R-:W-:Y:S05]  /*53a0*/  BSYNC B0 ;  /* 0x0000000000007941 */ /* 0x000fea0003800000 */
.L_x_669:
[----:B------:R-:W-:Y:S01]  /*53b0*/  LOP3.LUT R3, R5, 0x80000000, RZ, 0xc0, !PT ;  /* 0x8000000005037812 */ /* 0x000fe200078ec0ff */
[----:B------:R-:W-:-:S03]  /*53c0*/  IMAD.MOV.U32 R25, RZ, RZ, R23 ;  /* 0x000000ffff197224 */ /* 0x000fc600078e0017 */
[----:B------:R-:W-:-:S04]  /*53d0*/  SHF.R.U32.HI R3, RZ, 0x18, R3 ;  /* 0x00000018ff037819 */ /* 0x000fc80000011603 */
[----:B------:R-:W-:-:S05]  /*53e0*/  LOP3.LUT R3, R0, R3, RZ, 0xfc, !PT ;  /* 0x0000000300037212 */ /* 0x000fca00078efcff */
[----:B------:R0:W-:Y:S01]  /*53f0*/  STG.E.U8 desc[UR36][R8.64], R3 ;  /* 0x0000000308007986 */ /* 0x0001e2000c101124 */
[----:B------:R-:W-:Y:S05]  /*5400*/  BRA `(.L_x_650) ;  /* 0x0000000400d07947 */ /* 0x000fea0003800000 */
.L_x_665:
[----:B------:R1:W-:Y:S01]  /*5410*/  STG.E.U16 desc[UR36][R8.64], R3 ;  /* 0x0000000308007986 */ /* 0x0003e2000c101524 */
[----:B------:R-:W-:Y:S01]  /*5420*/  IMAD.MOV.U32 R25, RZ, RZ, R23 ;  /* 0x000000ffff197224 */ /* 0x000fe200078e0017 */
[----:B------:R-:W-:Y:S06]  /*5430*/  BRA `(.L_x_650) ;  /* 0x0000000400c47947 */ /* 0x000fec0003800000 */
.L_x_662:
        /* <DEDUP_REMOVED lines=10> */
[----:B------:R-:W1:Y:S02]  /*54e0*/  F2I.FTZ.U32.TRUNC.NTZ R3, R3 ;  /* 0x0000000300037305 */ /* 0x000e64000021f000 */
[----:B-1----:R1:W-:Y:S01]  /*54f0*/  STG.E.U16 desc[UR36][R8.64], R3 ;  /* 0x0000000308007986 */ /* 0x0023e2000c101524 */
[----:B------:R-:W-:Y:S05]  /*5500*/  BRA `(.L_x_650) ;  /* 0x0000000400907947 */ /* 0x000fea0003800000 */
.L_x_674:
[----:B0-----:R-:W-:Y:S01]  /*5510*/  IMAD.U32 R5, R3, 0x10000, RZ ;  /* 0x0001000003057824 */ /* 0x001fe200078e00ff */
        /* <DEDUP_REMOVED lines=16> */
.L_x_677:
[----:B------:R-:W-:-:S04]  /*5620*/  LOP3.LUT R3, R5, 0x80000000, RZ, 0xc0, !PT ;  /* 0x8000000005037812 */ /* 0x000fc800078ec0ff */
[----:B------:R-:W-:-:S04]  /*5630*/  SHF.R.U32.HI R3, RZ, 0x18, R3 ;  /* 0x00000018ff037819 */ /* 0x000fc80000011603 */
[----:B------:R-:W-:-:S04]  /*5640*/  LOP3.LUT R0, R0, R3, RZ, 0xfc, !PT ;  /* 0x0000000300007212 */ /* 0x000fc800078efcff */
[----:B------:R-:W-:-:S07]  /*5650*/  PRMT R4, R0, 0x7610, R4 ;  /* 0x0000761000047816 */ /* 0x000fce0000000004 */
.L_x_676:
[----:B------:R-:W-:Y:S05]  /*5660*/  BSYNC B0 ;  /* 0x0000000000007941 */ /* 0x000fea0003800000 */
.L_x_675:
[----:B------:R0:W-:Y:S01]  /*5670*/  STG.E.U8 desc[UR36][R8.64], R4 ;  /* 0x0000000408007986 */ /* 0x0001e2000c101124 */
[----:B------:R-:W-:Y:S01]  /*5680*/  IMAD.MOV.U32 R25, RZ, RZ, R23 ;  /* 0x000000ffff197224 */ /* 0x000fe200078e0017 */
[----:B------:R-:W-:Y:S06]  /*5690*/  BRA `(.L_x_650) ;  /* 0x00000004002c7947 */ /* 0x000fec0003800000 */
.L_x_673:
        /* <DEDUP_REMOVED lines=17> */
.L_x_680:
[----:B------:R-:W-:-:S04]  /*57b0*/  LOP3.LUT R3, R5, 0x80000000, RZ, 0xc0, !PT ;  /* 0x8000000005037812 */ /* 0x000fc800078ec0ff */
[----:B------:R-:W-:-:S04]  /*57c0*/  SHF.R.U32.HI R3, RZ, 0x18, R3 ;  /* 0x00000018ff037819 */ /* 0x000fc80000011603 */
[----:B------:R-:W-:-:S04]  /*57d0*/  LOP3.LUT R0, R0, R3, RZ, 0xfc, !PT ;  /* 0x0000000300007212 */ /* 0x000fc800078efcff */
[----:B------:R-:W-:-:S07]  /*57e0*/  PRMT R4, R0, 0x7610, R4 ;  /* 0x0000761000047816 */ /* 0x000fce0000000004 */
.L_x_679:
[----:B------:R-:W-:Y:S05]  /*57f0*/  BSYNC B0 ;  /* 0x0000000000007941 */ /* 0x000fea0003800000 */
.L_x_678:
[----:B------:R0:W-:Y:S01]  /*5800*/  STG.E.U8 desc[UR36][R8.64], R4 ;  /* 0x0000000408007986 */ /* 0x0001e2000c101124 */
[----:B------:R-:W-:Y:S01]  /*5810*/  IMAD.MOV.U32 R25, RZ, RZ, R23 ;  /* 0x000000ffff197224 */ /* 0x000fe200078e0017 */
[----:B------:R-:W-:Y:S06]  /*5820*/  BRA `(.L_x_650) ;  /* 0x0000000000c87947 */ /* 0x000fec0003800000 */
.L_x_672:
[----:B------:R-:W-:-:S13]  /*5830*/  ISETP.NE.AND P0, PT, R0, 0x1c, PT ;  /* 0x0000001c0000780c */ /* 0x000fda0003f05270 */
[----:B------:R-:W-:Y:S05]  /*5840*/  @!P0 BRA `(.L_x_681) ;  /* 0x0000000000b08947 */ /* 0x000fea0003800000 */
[----:B------:R-:W-:-:S13]  /*5850*/  ISETP.NE.AND P0, PT, R0, 0x1d, PT ;  /* 0x0000001d0000780c */ /* 0x000fda0003f05270 */
[----:B------:R-:W-:Y:S05]  /*5860*/  @!P0 BRA `(.L_x_682) ;  /* 0x0000000000948947 */ /* 0x000fea0003800000 */
[----:B------:R-:W-:-:S13]  /*5870*/  ISETP.NE.AND P0, PT, R0, 0x2c, PT ;  /* 0x0000002c0000780c */ /* 0x000fda0003f05270 */
[----:B------:R-:W-:Y:S05]  /*5880*/  @P0 BRA `(.L_x_655) ;  /* 0x0000000000440947 */ /* 0x000fea0003800000 */
[----:B------:R-:W-:Y:S02]  /*5890*/  IMAD.U32 R4, R3, 0x10000, RZ ;  /* 0x0001000003047824 */ /* 0x000fe400078e00ff */
[----:B------:R-:W-:-:S03]  /*58a0*/  IMAD.MOV.U32 R25, RZ, RZ, R23 ;  /* 0x000000ffff197224 */ /* 0x000fc600078e0017 */
[----:B0-----:R-:W-:-:S04]  /*58b0*/  SHF.R.U32.HI R5, RZ, 0x17, R4 ;  /* 0x00000017ff057819 */ /* 0x001fc80000011604 */
        /* <DEDUP_REMOVED lines=14> */
.L_x_655:
[----:B------:R-:W-:Y:S01]  /*59a0*/  MOV R14, 0x1c0 ;  /* 0x000001c0000e7802 */ /* 0x000fe20000000f00 */
[----:B------:R-:W-:Y:S01]  /*59b0*/  ULDC.64 UR4, c[0x4][0x1a0] ;  /* 0x0100680000047ab9 */ /* 0x000fe20000000a00 */
[----:B------:R-:W-:Y:S01]  /*59c0*/  ULDC.64 UR6, c[0x4][0x1a8] ;  /* 0x01006a0000067ab9 */ /* 0x000fe20000000a00 */
[----:B------:R-:W-:Y:S02]  /*59d0*/  IMAD.U32 R4, RZ, RZ, UR4 ;  /* 0x00000004ff047e24 */ /* 0x000fe4000f8e00ff */
[----:B0-----:R-:W-:Y:S01]  /*59e0*/  IMAD.U32 R5, RZ, RZ, UR5 ;  /* 0x00000005ff057e24 */ /* 0x001fe2000f8e00ff */
        /* <DEDUP_REMOVED lines=11> */
.L_x_683:
[----:B------:R-:W-:Y:S01]  /*5aa0*/  IMAD.MOV.U32 R25, RZ, RZ, R23 ;  /* 0x000000ffff197224 */ /* 0x000fe200078e0017 */
[----:B------:R-:W-:Y:S06]  /*5ab0*/  BRA `(.L_x_650) ;  /* 0x0000000000247947 */ /* 0x000fec0003800000 */
.L_x_682:
[----:B------:R-:W-:Y:S02]  /*5ac0*/  IMAD.U32 R4, R3, 0x10000, RZ ;  /* 0x0001000003047824 */ /* 0x000fe400078e00ff */
[----:B------:R-:W-:-:S04]  /*5ad0*/  IMAD.MOV.U32 R25, RZ, RZ, R23 ;  /* 0x000000ffff197224 */ /* 0x000fc800078e0017 */
[----:B0-----:R-:W0:Y:S02]  /*5ae0*/  F2I.U64.TRUNC R4, R4 ;  /* 0x0000000400047311 */ /* 0x001e24000020d800 */
[----:B0-----:R0:W-:Y:S01]  /*5af0*/  STG.E.64 desc[UR36][R8.64], R4 ;  /* 0x0000000408007986 */ /* 0x0011e2000c101b24 */
[----:B------:R-:W-:Y:S05]  /*5b00*/  BRA `(.L_x_650) ;  /* 0x0000000000107947 */ /* 0x000fea0003800000 */
.L_x_681:
[----:B------:R-:W-:Y:S02]  /*5b10*/  IMAD.U32 R3, R3, 0x10000, RZ ;  /* 0x0001000003037824 */ /* 0x000fe400078e00ff */
[----:B------:R-:W-:-:S04]  /*5b20*/  IMAD.MOV.U32 R25, RZ, RZ, R23 ;  /* 0x000000ffff197224 */ /* 0x000fc800078e0017 */
[----:B------:R-:W1:Y:S02]  /*5b30*/  F2I.FTZ.U32.TRUNC.NTZ R3, R3 ;  /* 0x0000000300037305 */ /* 0x000e64000021f000 */
[----:B-1----:R1:W-:Y:S02]  /*5b40*/  STG.E desc[UR36][R8.64], R3 ;  /* 0x0000000308007986 */ /* 0x0023e4000c101924 */
.L_x_650:
[----:B------:R-:W-:Y:S05]  /*5b50*/  BSYNC B6 ;  /* 0x0000000000067941 */ /* 0x000fea0003800000 */
.L_x_649:
[----:B------:R-:W-:Y:S01]  /*5b60*/  ISETP.GE.AND P0, PT, R25, R16, PT ;  /* 0x000000101900720c */ /* 0x000fe20003f06270 */
[----:B------:R-:W-:-:S12]  /*5b70*/  BSSY B6, `(.L_x_684) ;  /* 0x00001fc000067945 */ /* 0x000fd80003800000 */
[----:B------:R-:W-:Y:S05]  /*5b80*/  @P0 BRA `(.L_x_685) ;  /* 0x0000001c00e80947 */ /* 0x000fea0003800000 */
[----:B01-34-:R-:W0:Y:S01]  /*5b90*/  LDC.64 R8, c[0x0][0x228] ;  /* 0x00008a00ff087b82 */ /* 0x01be220000000a00 */
[----:B------:R-:W-:Y:S01]  /*5ba0*/  IMAD R0, R2, 0x200, R25 ;  /* 0x0000020002007824 */ /* 0x000fe200078e0219 */
[----:B--2---:R-:W-:Y:S01]  /*5bb0*/  PRMT R4, R18, 0x9910, RZ ;  /* 0x0000991012047816 */ /* 0x004fe200000000ff */
        /* <DEDUP_REMOVED lines=15> */
[----:B------:R-:W-:-:S04]  /*5cb0*/  IMAD.U32 R22, R22, 0x10000, RZ ;  /* 0x0001000016167824 */ /* 0x000fc800078e00ff */
[----:B------:R-:W0:Y:S02]  /*5cc0*/  F2I.FTZ.TRUNC.NTZ R3, R22 ;  /* 0x0000001600037305 */ /* 0x000e24000021f100 */
[----:B0-----:R4:W-:Y:S01]  /*5cd0*/  STG.E.U8 desc[UR36][R8.64], R3 ;  /* 0x0000000308007986 */ /* 0x0019e2000c101124 */
[----:B------:R-:W-:Y:S05]  /*5ce0*/  BRA `(.L_x_691) ;  /* 0x0000000c00947947 */ /* 0x000fea0003800000 */
.L_x_689:
[----:B------:R-:W-:-:S06]  /*5cf0*/  IMAD.U32 R5, R22, 0x10000, RZ ;  /* 0x0001000016057824 */ /* 0x000fcc00078e00ff */
[----:B------:R-:W0:Y:S02]  /*5d00*/  F2I.S64.TRUNC R4, R5 ;  /* 0x0000000500047311 */ /* 0x000e24000020d900 */
[----:B0-----:R3:W-:Y:S01]  /*5d10*/  STG.E.U8 desc[UR36][R8.64], R4 ;  /* 0x0000000408007986 */ /* 0x0017e2000c101124 */
[----:B------:R-:W-:Y:S05]  /*5d20*/  BRA `(.L_x_691) ;  /* 0x0000000c00847947 */ /* 0x000fea0003800000 */
.L_x_688:
        /* <DEDUP_REMOVED lines=10> */
.L_x_693:
[----:B------:R-:W-:-:S04]  /*5dd0*/  IMAD.U32 R22, R22, 0x10000, RZ ;  /* 0x0001000016167824 */ /* 0x000fc800078e00ff */
[----:B------:R-:W0:Y:S02]  /*5de0*/  F2I.FTZ.TRUNC.NTZ R3, R22 ;  /* 0x0000001600037305 */ /* 0x000e24000021f100 */
[----:B0-----:R2:W-:Y:S01]  /*5df0*/  STG.E desc[UR36][R8.64], R3 ;  /* 0x0000000308007986 */ /* 0x0015e2000c101924 */
[----:B------:R-:W-:Y:S05]  /*5e00*/  BRA `(.L_x_691) ;  /* 0x0000000c004c7947 */ /* 0x000fea0003800000 */
.L_x_692:
[----:B------:R-:W-:-:S04]  /*5e10*/  IMAD.U32 R22, R22, 0x10000, RZ ;  /* 0x0001000016167824 */ /* 0x000fc800078e00ff */
[----:B------:R-:W0:Y:S02]  /*5e20*/  F2I.FTZ.TRUNC.NTZ R3, R22 ;  /* 0x0000001600037305 */ /* 0x000e24000021f100 */
[----:B0-----:R0:W-:Y:S01]  /*5e30*/  STG.E.U16 desc[UR36][R8.64], R3 ;  /* 0x0000000308007986 */ /* 0x0011e2000c101524 */
[----:B------:R-:W-:Y:S05]  /*5e40*/  BRA `(.L_x_691) ;  /* 0x0000000c003c7947 */ /* 0x000fea0003800000 */
.L_x_687:
        /* <DEDUP_REMOVED lines=9> */
.L_x_695:
[----:B------:R-:W-:-:S05]  /*5ee0*/  IMAD.U32 R0, R22, 0x10000, RZ ;  /* 0x0001000016007824 */ /* 0x000fca00078e00ff */
[----:B------:R-:W-:-:S05]  /*5ef0*/  F2FP.F16.F32.PACK_AB R0, RZ, R0 ;  /* 0x00000000ff00723e */ /* 0x000fca00000000ff */
[----:B------:R0:W-:Y:S01]  /*5f00*/  STG.E.U16 desc[UR36][R8.64], R0 ;  /* 0x0000000008007986 */ /* 0x0001e2000c101524 */
[----:B------:R-:W-:Y:S05]  /*5f10*/  BRA `(.L_x_691) ;  /* 0x0000000c00087947 */ /* 0x000fea0003800000 */
.L_x_694:
        /* <DEDUP_REMOVED lines=10> */
.L_x_697:
[----:B------:R-:W-:-:S05]  /*5fc0*/  IMAD.U32 R22, R22, 0x10000, RZ ;  /* 0x0001000016167824 */ /* 0x000fca00078e00ff */
[----:B------:R-:W-:-:S04]  /*5fd0*/  F2FP.F16.F32.PACK_AB R3, RZ, R22 ;  /* 0x00000016ff03723e */ /* 0x000fc800000000ff */
[----:B------:R-:W-:-:S05]  /*5fe0*/  PRMT R3, R3, 0x5410, RZ ;  /* 0x0000541003037816 */ /* 0x000fca00000000ff */
[----:B------:R0:W-:Y:S01]  /*5ff0*/  STG.E desc[UR36][R8.64], R3 ;  /* 0x0000000308007986 */ /* 0x0001e2000c101924 */
[----:B------:R-:W-:Y:S05]  /*6000*/  BRA `(.L_x_691) ;  /* 0x0000000800cc7947 */ /* 0x000fea0003800000 */
.L_x_696:
[----:B------:R-:W-:-:S04]  /*6010*/  IMAD.U32 R4, R22, 0x10000, RZ ;  /* 0x0001000016047824 */ /* 0x000fc800078e00ff */
[----:B------:R-:W-:-:S06]  /*6020*/  FMUL.FTZ R4, R4, 1 ;  /* 0x3f80000004047820 */ /* 0x000fcc0000410000 */
[----:B------:R-:W0:Y:S02]  /*6030*/  F2F.F64.F32 R4, R4 ;  /* 0x0000000400047310 */ /* 0x000e240000201800 */
[----:B0-----:R0:W-:Y:S01]  /*6040*/  STG.E.64 desc[UR36][R8.64], R4 ;  /* 0x0000000408007986 */ /* 0x0011e2000c101b24 */
[----:B------:R-:W-:Y:S05]  /*6050*/  BRA `(.L_x_691) ;  /* 0x0000000800b87947 */ /* 0x000fea0003800000 */
.L_x_686:
        /* <DEDUP_REMOVED lines=13> */
.L_x_700:
[----:B------:R-:W-:Y:S01]  /*6130*/  IMAD.U32 R22, R22, 0x10000, RZ ;  /* 0x0001000016167824 */ /* 0x000fe200078e00ff */
[----:B------:R-:W-:-:S03]  /*6140*/  CS2R R6, SRZ ;  /* 0x0000000000067805 */ /* 0x000fc6000001ff00 */
[----:B------:R-:W-:-:S06]  /*6150*/  FMUL.FTZ R4, R22, 1 ;  /* 0x3f80000016047820 */ /* 0x000fcc0000410000 */
[----:B------:R-:W0:Y:S02]  /*6160*/  F2F.F64.F32 R4, R4 ;  /* 0x0000000400047310 */ /* 0x000e240000201800 */
[----:B0-----:R0:W-:Y:S01]  /*6170*/  STG.E.128 desc[UR36][R8.64], R4 ;  /* 0x0000000408007986 */ /* 0x0011e2000c101d24 */
[----:B------:R-:W-:Y:S05]  /*6180*/  BRA `(.L_x_691) ;  /* 0x00000008006c7947 */ /* 0x000fea0003800000 */
.L_x_699:
        /* <DEDUP_REMOVED lines=21> */
.L_x_704:
[----:B------:R-:W-:Y:S05]  /*62e0*/  BSYNC B0 ;  /* 0x0000000000007941 */ /* 0x000fea0003800000 */
.L_x_703:
[----:B------:R-:W-:-:S05]  /*62f0*/  LOP3.LUT R5, R0, R5, RZ, 0xfc, !PT ;  /* 0x0000000500057212 */ /* 0x000fca00078efcff */
[----:B------:R0:W-:Y:S01]  /*6300*/  STG.E.U8 desc[UR36][R8.64], R5 ;  /* 0x0000000508007986 */ /* 0x0001e2000c101124 */
[----:B------:R-:W-:Y:S05]  /*6310*/  BRA `(.L_x_691) ;  /* 0x0000000800087947 */ /* 0x000fea0003800000 */
.L_x_702:
        /* <DEDUP_REMOVED lines=13> */
.L_x_706:
[----:B------:R-:W-:Y:S01]  /*63f0*/  IMAD.MOV.U32 R0, RZ, RZ, 0x7f ;  /* 0x0000007fff007424 */ /* 0x000fe200078e00ff */
[----:B------:R-:W-:-:S04]  /*6400*/  ISETP.GT.U32.AND P0, PT, R3, 0x7f800000, PT ;  /* 0x7f8000000300780c */ /* 0x000fc80003f04070 */
[----:B------:R-:W-:-:S09]  /*6410*/  SEL R0, R0, 0x7c, P0 ;  /* 0x0000007c00007807 */ /* 0x000fd20000000000 */
.L_x_707:
[----:B------:R-:W-:Y:S05]  /*6420*/  BSYNC B0 ;  /* 0x0000000000007941 */ /* 0x000fea0003800000 */
.L_x_705:
[----:B------:R-:W-:-:S04]  /*6430*/  LOP3.LUT R3, R5, 0x80000000, RZ, 0xc0, !PT ;  /* 0x8000000005037812 */ /* 0x000fc800078ec0ff */
[----:B------:R-:W-:-:S04]  /*6440*/  SHF.R.U32.HI R3, RZ, 0x18, R3 ;  /* 0x00000018ff037819 */ /* 0x000fc80000011603 */
[----:B------:R-:W-:-:S05]  /*6450*/  LOP3.LUT R3, R0, R3, RZ, 0xfc, !PT ;  /* 0x0000000300037212 */ /* 0x000fca00078efcff */
[----:B------:R0:W-:Y:S01]  /*6460*/  STG.E.U8 desc[UR36][R8.64], R3 ;  /* 0x0000000308007986 */ /* 0x0001e2000c101124 */
[----:B------:R-:W-:Y:S05]  /*6470*/  BRA `(.L_x_691) ;  /* 0x0000000400b07947 */ /* 0x000fea0003800000 */
.L_x_701:
[----:B------:R0:W-:Y:S01]  /*6480*/  STG.E.U16 desc[UR36][R8.64], R22 ;  /* 0x0000001608007986 */ /* 0x0001e2000c101524 */
[----:B------:R-:W-:Y:S05]  /*6490*/  BRA `(.L_x_691) ;  /* 0x0000000400a87947 */ /* 0x000fea0003800000 */
.L_x_698:
        /* <DEDUP_REMOVED lines=12> */
.L_x_710:
        /* <DEDUP_REMOVED lines=17> */
.L_x_713:
[----:B------:R-:W-:-:S04]  /*6670*/  LOP3.LUT R3, R5, 0x80000000, RZ, 0xc0, !PT ;  /* 0x8000000005037812 */ /* 0x000fc800078ec0ff */
[----:B------:R-:W-:-:S04]  /*6680*/  SHF.R.U32.HI R3, RZ, 0x18, R3 ;  /* 0x00000018ff037819 */ /* 0x000fc80000011603 */
[----:B------:R-:W-:-:S04]  /*6690*/  LOP3.LUT R0, R0, R3, RZ, 0xfc, !PT ;  /* 0x0000000300007212 */ /* 0x000fc800078efcff */
[----:B------:R-:W-:-:S07]  /*66a0*/  PRMT R4, R0, 0x7610, R4 ;  /* 0x0000761000047816 */ /* 0x000fce0000000004 */
.L_x_712:
[----:B------:R-:W-:Y:S05]  /*66b0*/  BSYNC B0 ;  /* 0x0000000000007941 */ /* 0x000fea0003800000 */
.L_x_711:
[----:B------:R0:W-:Y:S01]  /*66c0*/  STG.E.U8 desc[UR36][R8.64], R4 ;  /* 0x0000000408007986 */ /* 0x0001e2000c101124 */
[----:B------:R-:W-:Y:S05]  /*66d0*/  BRA `(.L_x_691) ;  /* 0x0000000400187947 */ /* 0x000fea0003800000 */
.L_x_709:
        /* <DEDUP_REMOVED lines=17> */
.L_x_716:
[----:B------:R-:W-:-:S04]  /*67f0*/  LOP3.LUT R3, R5, 0x80000000, RZ, 0xc0, !PT ;  /* 0x8000000005037812 */ /* 0x000fc800078ec0ff */
[----:B------:R-:W-:-:S04]  /*6800*/  SHF.R.U32.HI R3, RZ, 0x18, R3 ;  /* 0x00000018ff037819 */ /* 0x000fc80000011603 */
[----:B------:R-:W-:-:S04]  /*6810*/  LOP3.LUT R0, R0, R3, RZ, 0xfc, !PT ;  /* 0x0000000300007212 */ /* 0x000fc800078efcff */
[----:B------:R-:W-:-:S07]  /*6820*/  PRMT R4, R0, 0x7610, R4 ;  /* 0x0000761000047816 */ /* 0x000fce0000000004 */
.L_x_715:
[----:B------:R-:W-:Y:S05]  /*6830*/  BSYNC B0 ;  /* 0x0000000000007941 */ /* 0x000fea0003800000 */
.L_x_714:
[----:B------:R0:W-:Y:S01]  /*6840*/  STG.E.U8 desc[UR36][R8.64], R4 ;  /* 0x0000000408007986 */ /* 0x0001e2000c101124 */
[----:B------:R-:W-:Y:S05]  /*6850*/  BRA `(.L_x_691) ;  /* 0x0000000000b87947 */ /* 0x000fea0003800000 */
.L_x_708:
        /* <DEDUP_REMOVED lines=22> */
.L_x_690:
        /* <DEDUP_REMOVED lines=16> */
.L_x_719:
[----:B------:R-:W-:Y:S05]  /*6ac0*/  BRA `(.L_x_691) ;  /* 0x00000000001c7947 */ /* 0x000fea0003800000 */
.L_x_718:
[----:B------:R-:W-:-:S06]  /*6ad0*/  IMAD.U32 R4, R22, 0x10000, RZ ;  /* 0x0001000016047824 */ /* 0x000fcc00078e00ff */
[----:B------:R-:W0:Y:S02]  /*6ae0*/  F2I.U64.TRUNC R4, R4 ;  /* 0x0000000400047311 */ /* 0x000e24000020d800 */
[----:B0-----:R0:W-:Y:S01]  /*6af0*/  STG.E.64 desc[UR36][R8.64], R4 ;  /* 0x0000000408007986 */ /* 0x0011e2000c101b24 */
[----:B------:R-:W-:Y:S05]  /*6b00*/  BRA `(.L_x_691) ;  /* 0x00000000000c7947 */ /* 0x000fea0003800000 */
.L_x_717:
[----:B------:R-:W-:-:S04]  /*6b10*/  IMAD.U32 R22, R22, 0x10000, RZ ;  /* 0x0001000016167824 */ /* 0x000fc800078e00ff */
[----:B------:R-:W0:Y:S02]  /*6b20*/  F2I.FTZ.U32.TRUNC.NTZ R3, R22 ;  /* 0x0000001600037305 */ /* 0x000e24000021f000 */
[----:B0-----:R0:W-:Y:S02]  /*6b30*/  STG.E desc[UR36][R8.64], R3 ;  /* 0x0000000308007986 */ /* 0x0011e4000c101924 */
.L_x_691:
[----:B------:R-:W-:-:S05]  /*6b40*/  VIADD R25, R25, 0x80 ;  /* 0x0000008019197836 */ /* 0x000fca0000000000 */
[----:B------:R-:W-:-:S13]  /*6b50*/  ISETP.GE.AND P0, PT, R25, R16, PT ;  /* 0x000000101900720c */ /* 0x000fda0003f06270 */
[----:B------:R-:W-:Y:S05]  /*6b60*/  @P0 BRA `(.L_x_685) ;  /* 0x0000000c00f00947 */ /* 0x000fea0003800000 */
[----:B01234-:R-:W0:Y:S01]  /*6b70*/  LDC.64 R8, c[0x0][0x228] ;  /* 0x00008a00ff087b82 */ /* 0x01fe220000000a00 */
        /* <DEDUP_REMOVED lines=21> */
.L_x_723:
[----:B------:R-:W-:-:S06]  /*6cd0*/  IMAD.U32 R5, R19, 0x10000, RZ ;  /* 0x0001000013057824 */ /* 0x000fcc00078e00ff */
[----:B------:R-:W0:Y:S02]  /*6ce0*/  F2I.S64.TRUNC R4, R5 ;  /* 0x0000000500047311 */ /* 0x000e24000020d900 */
[----:B0-----:R0:W-:Y:S01]  /*6cf0*/  STG.E.U8 desc[UR36][R8.64], R4 ;  /* 0x0000000408007986 */ /* 0x0011e2000c101124 */
[----:B------:R-:W-:Y:S05]  /*6d00*/  BRA `(.L_x_725) ;  /* 0x0000000c00847947 */ /* 0x000fea0003800000 */
.L_x_722:
        /* <DEDUP_REMOVED lines=10> */
.L_x_727:
[----:B------:R-:W-:-:S06]  /*6db0*/  IMAD.U32 R19, R19, 0x10000, RZ ;  /* 0x0001000013137824 */ /* 0x000fcc00078e00ff */
[----:B------:R-:W0:Y:S02]  /*6dc0*/  F2I.FTZ.TRUNC.NTZ R19, R19 ;  /* 0x0000001300137305 */ /* 0x000e24000021f100 */
[----:B0-----:R0:W-:Y:S01]  /*6dd0*/  STG.E desc[UR36][R8.64], R19 ;  /* 0x0000001308007986 */ /* 0x0011e2000c101924 */
[----:B------:R-:W-:Y:S05]  /*6de0*/  BRA `(.L_x_725) ;  /* 0x0000000c004c7947 */ /* 0x000fea0003800000 */
.L_x_726:
[----:B------:R-:W-:-:S06]  /*6df0*/  IMAD.U32 R19, R19, 0x10000, RZ ;  /* 0x0001000013137824 */ /* 0x000fcc00078e00ff */
[----:B------:R-:W0:Y:S02]  /*6e00*/  F2I.FTZ.TRUNC.NTZ R19, R19 ;  /* 0x0000001300137305 */ /* 0x000e24000021f100 */
[----:B0-----:R0:W-:Y:S01]  /*6e10*/  STG.E.U16 desc[UR36][R8.64], R19 ;  /* 0x0000001308007986 */ /* 0x0011e2000c101524 */
[----:B------:R-:W-:Y:S05]  /*6e20*/  BRA `(.L_x_725) ;  /* 0x0000000c003c7947 */ /* 0x000fea0003800000 */
.L_x_721:
        /* <DEDUP_REMOVED lines=9> */
.L_x_729:
[----:B------:R-:W-:-:S05]  /*6ec0*/  IMAD.U32 R0, R19, 0x10000, RZ ;  /* 0x0001000013007824 */ /* 0x000fca00078e00ff */
[----:B------:R-:W-:-:S05]  /*6ed0*/  F2FP.F16.F32.PACK_AB R0, RZ, R0 ;  /* 0x00000000ff00723e */ /* 0x000fca00000000ff */
[----:B------:R0:W-:Y:S01]  /*6ee0*/  STG.E.U16 desc[UR36][R8.64], R0 ;  /* 0x0000000008007986 */ /* 0x0001e2000c101524 */
[----:B------:R-:W-:Y:S05]  /*6ef0*/  BRA `(.L_x_725) ;  /* 0x0000000c00087947 */ /* 0x000fea0003800000 */
.L_x_728:
        /* <DEDUP_REMOVED lines=10> */
.L_x_731:
[----:B------:R-:W-:-:S05]  /*6fa0*/  IMAD.U32 R19, R19, 0x10000, RZ ;  /* 0x0001000013137824 */ /* 0x000fca00078e00ff */
[----:B------:R-:W-:-:S04]  /*6fb0*/  F2FP.F16.F32.PACK_AB R3, RZ, R19 ;  /* 0x00000013ff03723e */ /* 0x000fc800000000ff */
[----:B------:R-:W-:-:S05]  /*6fc0*/  PRMT R3, R3, 0x5410, RZ ;  /* 0x0000541003037816 */ /* 0x000fca00000000ff */
[----:B------:R0:W-:Y:S01]  /*6fd0*/  STG.E desc[UR36][R8.64], R3 ;  /* 0x0000000308007986 */ /* 0x0001e2000c101924 */
[----:B------:R-:W-:Y:S05]  /*6fe0*/  BRA `(.L_x_725) ;  /* 0x0000000800cc7947 */ /* 0x000fea0003800000 */
.L_x_730:
[----:B------:R-:W-:-:S04]  /*6ff0*/  IMAD.U32 R4, R19, 0x10000, RZ ;  /* 0x0001000013047824 */ /* 0x000fc800078e00ff */
[----:B------:R-:W-:-:S06]  /*7000*/  FMUL.FTZ R4, R4, 1 ;  /* 0x3f80000004047820 */ /* 0x000fcc0000410000 */
[----:B------:R-:W0:Y:S02]  /*7010*/  F2F.F64.F32 R4, R4 ;  /* 0x0000000400047310 */ /* 0x000e240000201800 */
[----:B0-----:R0:W-:Y:S01]  /*7020*/  STG.E.64 desc[UR36][R8.64], R4 ;  /* 0x0000000408007986 */ /* 0x0011e2000c101b24 */
[----:B------:R-:W-:Y:S05]  /*7030*/  BRA `(.L_x_725) ;  /* 0x0000000800b87947 */ /* 0x000fea0003800000 */
.L_x_720:
        /* <DEDUP_REMOVED lines=13> */
.L_x_734:
[----:B------:R-:W-:Y:S01]  /*7110*/  IMAD.U32 R19, R19, 0x10000, RZ ;  /* 0x0001000013137824 */ /* 0x000fe200078e00ff */
[----:B------:R-:W-:-:S03]  /*7120*/  CS2R R6, SRZ ;  /* 0x0000000000067805 */ /* 0x000fc6000001ff00 */
[----:B------:R-:W-:-:S06]  /*7130*/  FMUL.FTZ R4, R19, 1 ;  /* 0x3f80000013047820 */ /* 0x000fcc0000410000 */
[----:B------:R-:W0:Y:S02]  /*7140*/  F2F.F64.F32 R4, R4 ;  /* 0x0000000400047310 */ /* 0x000e240000201800 */
[----:B0-----:R0:W-:Y:S01]  /*7150*/  STG.E.128 desc[UR36][R8.64], R4 ;  /* 0x0000000408007986 */ /* 0x0011e2000c101d24 */
[----:B------:R-:W-:Y:S05]  /*7160*/  BRA `(.L_x_725) ;  /* 0x00000008006c7947 */ /* 0x000fea0003800000 */
.L_x_733:
        /* <DEDUP_REMOVED lines=21> */
.L_x_738:
[----:B------:R-:W-:Y:S05]  /*72c0*/  BSYNC B0 ;  /* 0x0000000000007941 */ /* 0x000fea0003800000 */
.L_x_737:
[----:B------:R-:W-:-:S05]  /*72d0*/  LOP3.LUT R5, R0, R5, RZ, 0xfc, !PT ;  /* 0x0000000500057212 */ /* 0x000fca00078efcff */
[----:B------:R0:W-:Y:S01]  /*72e0*/  STG.E.U8 desc[UR36][R8.64], R5 ;  /* 0x0000000508007986 */ /* 0x0001e2000c101124 */
[----:B------:R-:W-:Y:S05]  /*72f0*/  BRA `(.L_x_725) ;  /* 0x0000000800087947 */ /* 0x000fea0003800000 */
.L_x_736:
        /* <DEDUP_REMOVED lines=13> */
.L_x_740:
[----:B------:R-:W-:Y:S01]  /*73d0*/  IMAD.MOV.U32 R0, RZ, RZ, 0x7f ;  /* 0x0000007fff007424 */ /* 0x000fe200078e00ff */
[----:B------:R-:W-:-:S04]  /*73e0*/  ISETP.GT.U32.AND P0, PT, R3, 0x7f800000, PT ;  /* 0x7f8000000300780c */ /* 0x000fc80003f04070 */
[----:B------:R-:W-:-:S09]  /*73f0*/  SEL R0, R0, 0x7c, P0 ;  /* 0x0000007c00007807 */ /* 0x000fd20000000000 */
.L_x_741:
[----:B------:R-:W-:Y:S05]  /*7400*/  BSYNC B0 ;  /* 0x0000000000007941 */ /* 0x000fea0003800000 */
.L_x_739:
[----:B------:R-:W-:-:S04]  /*7410*/  LOP3.LUT R3, R19, 0x80000000, RZ, 0xc0, !PT ;  /* 0x8000000013037812 */ /* 0x000fc800078ec0ff */
[----:B------:R-:W-:-:S04]  /*7420*/  SHF.R.U32.HI R3, RZ, 0x18, R3 ;  /* 0x00000018ff037819 */ /* 0x000fc80000011603 */
[----:B------:R-:W-:-:S05]  /*7430*/  LOP3.LUT R3, R0, R3, RZ, 0xfc, !PT ;  /* 0x0000000300037212 */ /* 0x000fca00078efcff */
[----:B------:R0:W-:Y:S01]  /*7440*/  STG.E.U8 desc[UR36][R8.64], R3 ;  /* 0x0000000308007986 */ /* 0x0001e2000c101124 */
[----:B------:R-:W-:Y:S05]  /*7450*/  BRA `(.L_x_725) ;  /* 0x0000000400b07947 */ /* 0x000fea0003800000 */
.L_x_735:
[----:B------:R0:W-:Y:S01]  /*7460*/  STG.E.U16 desc[UR36][R8.64], R19 ;  /* 0x0000001308007986 */ /* 0x0001e2000c101524 */
[----:B------:R-:W-:Y:S05]  /*7470*/  BRA `(.L_x_725) ;  /* 0x0000000400a87947 */ /* 0x000fea0003800000 */
.L_x_732:
        /* <DEDUP_REMOVED lines=12> */
.L_x_744:
        /* <DEDUP_REMOVED lines=17> */
.L_x_747:
[----:B------:R-:W-:-:S04]  /*7650*/  LOP3.LUT R3, R19, 0x80000000, RZ, 0xc0, !PT ;  /* 0x8000000013037812 */ /* 0x000fc800078ec0ff */
[----:B------:R-:W-:-:S04]  /*7660*/  SHF.R.U32.HI R3, RZ, 0x18, R3 ;  /* 0x00000018ff037819 */ /* 0x000fc80000011603 */
[----:B------:R-:W-:-:S04]  /*7670*/  LOP3.LUT R0, R0, R3, RZ, 0xfc, !PT ;  /* 0x0000000300007212 */ /* 0x000fc800078efcff */
[----:B------:R-:W-:-:S07]  /*7680*/  PRMT R4, R0, 0x7610, R4 ;  /* 0x0000761000047816 */ /* 0x000fce0000000004 */
.L_x_746:
[----:B------:R-:W-:Y:S05]  /*7690*/  BSYNC B0 ;  /* 0x0000000000007941 */ /* 0x000fea0003800000 */
.L_x_745:
[----:B------:R3:W-:Y:S01]  /*76a0*/  STG.E.U8 desc[UR36][R8.64], R4 ;  /* 0x0000000408007986 */ /* 0x0007e2000c101124 */
[----:B------:R-:W-:Y:S05]  /*76b0*/  BRA `(.L_x_725) ;  /* 0x0000000400187947 */ /* 0x000fea0003800000 */
.L_x_743:
        /* <DEDUP_REMOVED lines=17> */
.L_x_750:
[----:B------:R-:W-:-:S04]  /*77d0*/  LOP3.LUT R3, R19, 0x80000000, RZ, 0xc0, !PT ;  /* 0x8000000013037812 */ /* 0x000fc800078ec0ff */
[----:B------:R-:W-:-:S04]  /*77e0*/  SHF.R.U32.HI R3, RZ, 0x18, R3 ;  /* 0x00000018ff037819 */ /* 0x000fc80000011603 */
[----:B------:R-:W-:-:S04]  /*77f0*/  LOP3.LUT R0, R0, R3, RZ, 0xfc, !PT ;  /* 0x0000000300007212 */ /* 0x000fc800078efcff */
[----:B------:R-:W-:-:S07]  /*7800*/  PRMT R4, R0, 0x7610, R4 ;  /* 0x0000761000047816 */ /* 0x000fce0000000004 */
.L_x_749:
[----:B------:R-:W-:Y:S05]  /*7810*/  BSYNC B0 ;  /* 0x0000000000007941 */ /* 0x000fea0003800000 */
.L_x_748:
[----:B------:R0:W-:Y:S01]  /*7820*/  STG.E.U8 desc[UR36][R8.64], R4 ;  /* 0x0000000408007986 */ /* 0x0001e2000c101124 */
[----:B------:R-:W-:Y:S05]  /*7830*/  BRA `(.L_x_725) ;  /* 0x0000000000b87947 */ /* 0x000fea0003800000 */
.L_x_742:
        /* <DEDUP_REMOVED lines=22> */
.L_x_724:
        /* <DEDUP_REMOVED lines=16> */
.L_x_753:
[----:B------:R-:W-:Y:S05]  /*7aa0*/  BRA `(.L_x_725) ;  /* 0x00000000001c7947 */ /* 0x000fea0003800000 */
.L_x_752:
[----:B------:R-:W-:-:S06]  /*7ab0*/  IMAD.U32 R4, R19, 0x10000, RZ ;  /* 0x0001000013047824 */ /* 0x000fcc00078e00ff */
[----:B------:R-:W0:Y:S02]  /*7ac0*/  F2I.U64.TRUNC R4, R4 ;  /* 0x0000000400047311 */ /* 0x000e24000020d800 */
[----:B0-----:R1:W-:Y:S01]  /*7ad0*/  STG.E.64 desc[UR36][R8.64], R4 ;  /* 0x0000000408007986 */ /* 0x0013e2000c101b24 */
[----:B------:R-:W-:Y:S05]  /*7ae0*/  BRA `(.L_x_725) ;  /* 0x00000000000c7947 */ /* 0x000fea0003800000 */
.L_x_751:
[----:B------:R-:W-:-:S06]  /*7af0*/  IMAD.U32 R19, R19, 0x10000, RZ ;  /* 0x0001000013137824 */ /* 0x000fcc00078e00ff */
[----:B------:R-:W0:Y:S02]  /*7b00*/  F2I.FTZ.U32.TRUNC.NTZ R19, R19 ;  /* 0x0000001300137305 */ /* 0x000e24000021f000 */
[----:B0-----:R2:W-:Y:S02]  /*7b10*/  STG.E desc[UR36][R8.64], R19 ;  /* 0x0000001308007986 */ /* 0x0015e4000c101924 */
.L_x_725:
[----:B------:R-:W-:-:S07]  /*7b20*/  VIADD R25, R25, 0x80 ;  /* 0x0000008019197836 */ /* 0x000fce0000000000 */
.L_x_685:
[----:B------:R-:W-:Y:S05]  /*7b30*/  BSYNC B6 ;  /* 0x0000000000067941 */ /* 0x000fea0003800000 */
.L_x_684:
[----:B------:R-:W-:-:S13]  /*7b40*/  ISETP.GE.AND P0, PT, R25, R16, PT ;  /* 0x000000101900720c */ /* 0x000fda0003f06270 */
[----:B------:R-:W-:Y:S05]  /*7b50*/  @P0 EXIT ;  /* 0x000000000000094d */ /* 0x000fea0003800000 */
[----:B01-3--:R-:W0:Y:S01]  /*7b60*/  LDC.64 R4, c[0x0][0x228] ;  /* 0x00008a00ff047b82 */ /* 0x00be220000000a00 */
[----:B--2---:R-:W-:Y:S01]  /*7b70*/  PRMT R0, R18, 0x9910, RZ ;  /* 0x0000991012007816 */ /* 0x004fe200000000ff */
[----:B------:R-:W-:Y:S01]  /*7b80*/  IMAD R2, R2, 0x200, R25 ;  /* 0x0000020002027824 */ /* 0x000fe200078e0219 */
[----:B------:R-:W-:Y:S02]  /*7b90*/  ULDC UR4, c[0x0][0x248] ;  /* 0x0000920000047ab9 */ /* 0x000fe40000000800 */
[----:B------:R-:W-:Y:S01]  /*7ba0*/  ISETP.GT.AND P1, PT, R0, 0x9, PT ;  /* 0x000000090000780c */ /* 0x000fe20003f24270 */
[----:B----4-:R-:W-:-:S05]  /*7bb0*/  IMAD R3, R2, UR4, RZ ;  /* 0x0000000402037c24 */ /* 0x010fca000f8e02ff */
        /* <DEDUP_REMOVED lines=15> */
.L_x_757:
[----:B------:R-:W-:-:S06]  /*7cb0*/  IMAD.U32 R5, R17, 0x10000, RZ ;  /* 0x0001000011057824 */ /* 0x000fcc00078e00ff */
[----:B------:R-:W0:Y:S02]  /*7cc0*/  F2I.S64.TRUNC R4, R5 ;  /* 0x0000000500047311 */ /* 0x000e24000020d900 */
[----:B0-----:R-:W-:Y:S01]  /*7cd0*/  STG.E.U8 desc[UR36][R2.64], R4 ;  /* 0x0000000402007986 */ /* 0x001fe2000c101124 */
[----:B------:R-:W-:Y:S05]  /*7ce0*/  EXIT ;  /* 0x000000000000794d */ /* 0x000fea0003800000 */
.L_x_756:
        /* <DEDUP_REMOVED lines=10> */
.L_x_760:
[----:B------:R-:W-:-:S06]  /*7d90*/  IMAD.U32 R17, R17, 0x10000, RZ ;  /* 0x0001000011117824 */ /* 0x000fcc00078e00ff */
[----:B------:R-:W0:Y:S02]  /*7da0*/  F2I.FTZ.TRUNC.NTZ R17, R17 ;  /* 0x0000001100117305 */ /* 0x000e24000021f100 */
[----:B0-----:R-:W-:Y:S01]  /*7db0*/  STG.E desc[UR36][R2.64], R17 ;  /* 0x0000001102007986 */ /* 0x001fe2000c101924 */
[----:B------:R-:W-:Y:S05]  /*7dc0*/  EXIT ;  /* 0x000000000000794d */ /* 0x000fea0003800000 */
.L_x_759:
[----:B------:R-:W-:-:S06]  /*7dd0*/  IMAD.U32 R17, R17, 0x10000, RZ ;  /* 0x0001000011117824 */ /* 0x000fcc00078e00ff */
[----:B------:R-:W0:Y:S02]  /*7de0*/  F2I.FTZ.TRUNC.NTZ R17, R17 ;  /* 0x0000001100117305 */ /* 0x000e24000021f100 */
[----:B0-----:R-:W-:Y:S01]  /*7df0*/  STG.E.U16 desc[UR36][R2.64], R17 ;  /* 0x0000001102007986 */ /* 0x001fe2000c101524 */
[----:B------:R-:W-:Y:S05]  /*7e00*/  EXIT ;  /* 0x000000000000794d */ /* 0x000fea0003800000 */
.L_x_755:
        /* <DEDUP_REMOVED lines=9> */
.L_x_762:
[----:B------:R-:W-:-:S05]  /*7ea0*/  IMAD.U32 R0, R17, 0x10000, RZ ;  /* 0x0001000011007824 */ /* 0x000fca00078e00ff */
[----:B------:R-:W-:-:S05]  /*7eb0*/  F2FP.F16.F32.PACK_AB R0, RZ, R0 ;  /* 0x00000000ff00723e */ /* 0x000fca00000000ff */
[----:B------:R-:W-:Y:S01]  /*7ec0*/  STG.E.U16 desc[UR36][R2.64], R0 ;  /* 0x0000000002007986 */ /* 0x000fe2000c101524 */
[----:B------:R-:W-:Y:S05]  /*7ed0*/  EXIT ;  /* 0x000000000000794d */ /* 0x000fea0003800000 */
.L_x_761:
        /* <DEDUP_REMOVED lines=10> */
.L_x_764:
[----:B------:R-:W-:-:S05]  /*7f80*/  IMAD.U32 R17, R17, 0x10000, RZ ;  /* 0x0001000011117824 */ /* 0x000fca00078e00ff */
[----:B------:R-:W-:-:S04]  /*7f90*/  F2FP.F16.F32.PACK_AB R5, RZ, R17 ;  /* 0x00000011ff05723e */ /* 0x000fc800000000ff */
[----:B------:R-:W-:-:S05]  /*7fa0*/  PRMT R5, R5, 0x5410, RZ ;  /* 0x0000541005057816 */ /* 0x000fca00000000ff */
[----:B------:R-:W-:Y:S01]  /*7fb0*/  STG.E desc[UR36][R2.64], R5 ;  /* 0x0000000502007986 */ /* 0x000fe2000c101924 */
[----:B------:R-:W-:Y:S05]  /*7fc0*/  EXIT ;  /* 0x000000000000794d */ /* 0x000fea0003800000 */
.L_x_763:
[----:B------:R-:W-:-:S04]  /*7fd0*/  IMAD.U32 R4, R17, 0x10000, RZ ;  /* 0x0001000011047824 */ /* 0x000fc800078e00ff */
[----:B------:R-:W-:-:S06]  /*7fe0*/  FMUL.FTZ R4, R4, 1 ;  /* 0x3f80000004047820 */ /* 0x000fcc0000410000 */
[----:B------:R-:W0:Y:S02]  /*7ff0*/  F2F.F64.F32 R4, R4 ;  /* 0x0000000400047310 */ /* 0x000e240000201800 */
[----:B0-----:R-:W-:Y:S01]  /*8000*/  STG.E.64 desc[UR36][R2.64], R4 ;  /* 0x0000000402007986 */ /* 0x001fe2000c101b24 */
[----:B------:R-:W-:Y:S05]  /*8010*/  EXIT ;  /* 0x000000000000794d */ /* 0x000fea0003800000 */
.L_x_754:
        /* <DEDUP_REMOVED lines=13> */
.L_x_767:
[----:B------:R-:W-:Y:S01]  /*80f0*/  IMAD.U32 R17, R17, 0x10000, RZ ;  /* 0x0001000011117824 */ /* 0x000fe200078e00ff */
[----:B------:R-:W-:-:S03]  /*8100*/  CS2R R6, SRZ ;  /* 0x0000000000067805 */ /* 0x000fc6000001ff00 */
[----:B------:R-:W-:-:S06]  /*8110*/  FMUL.FTZ R4, R17, 1 ;  /* 0x3f80000011047820 */ /* 0x000fcc0000410000 */
[----:B------:R-:W0:Y:S02]  /*8120*/  F2F.F64.F32 R4, R4 ;  /* 0x0000000400047310 */ /* 0x000e240000201800 */
[----:B0-----:R-:W-:Y:S01]  /*8130*/  STG.E.128 desc[UR36][R2.64], R4 ;  /* 0x0000000402007986 */ /* 0x001fe2000c101d24 */
[----:B------:R-:W-:Y:S05]  /*8140*/  EXIT ;  /* 0x000000000000794d */ /* 0x000fea0003800000 */
.L_x_766:
        /* <DEDUP_REMOVED lines=21> */
.L_x_771:
[----:B------:R-:W-:Y:S05]  /*82a0*/  BSYNC B0 ;  /* 0x0000000000007941 */ /* 0x000fea0003800000 */
.L_x_770:
[----:B------:R-:W-:-:S05]  /*82b0*/  LOP3.LUT R5, R0, R5, RZ, 0xfc, !PT ;  /* 0x0000000500057212 */ /* 0x000fca00078efcff */
[----:B------:R-:W-:Y:S01]  /*82c0*/  STG.E.U8 desc[UR36][R2.64], R5 ;  /* 0x0000000502007986 */ /* 0x000fe2000c101124 */
[----:B------:R-:W-:Y:S05]  /*82d0*/  EXIT ;  /* 0x000000000000794d */ /* 0x000fea0003800000 */
.L_x_769:
        /* <DEDUP_REMOVED lines=13> */
.L_x_773:
[----:B------:R-:W-:Y:S01]  /*83b0*/  IMAD.MOV.U32 R0, RZ, RZ, 0x7f ;  /* 0x0000007fff007424 */ /* 0x000fe200078e00ff */
[----:B------:R-:W-:-:S04]  /*83c0*/  ISETP.GT.U32.AND P0, PT, R4, 0x7f800000, PT ;  /* 0x7f8000000400780c */ /* 0x000fc80003f04070 */
[----:B------:R-:W-:-:S09]  /*83d0*/  SEL R0, R0, 0x7c, P0 ;  /* 0x0000007c00007807 */ /* 0x000fd20000000000 */
.L_x_774:
[----:B------:R-:W-:Y:S05]  /*83e0*/  BSYNC B0 ;  /* 0x0000000000007941 */ /* 0x000fea0003800000 */
.L_x_772:
[----:B------:R-:W-:-:S04]  /*83f0*/  LOP3.LUT R4, R17, 0x80000000, RZ, 0xc0, !PT ;  /* 0x8000000011047812 */ /* 0x000fc800078ec0ff */
[----:B------:R-:W-:-:S04]  /*8400*/  SHF.R.U32.HI R5, RZ, 0x18, R4 ;  /* 0x00000018ff057819 */ /* 0x000fc80000011604 */
[----:B------:R-:W-:-:S05]  /*8410*/  LOP3.LUT R5, R0, R5, RZ, 0xfc, !PT ;  /* 0x0000000500057212 */ /* 0x000fca00078efcff */
[----:B------:R-:W-:Y:S01]  /*8420*/  STG.E.U8 desc[UR36][R2.64], R5 ;  /* 0x0000000502007986 */ /* 0x000fe2000c101124 */
[----:B------:R-:W-:Y:S05]  /*8430*/  EXIT ;  /* 0x000000000000794d */ /* 0x000fea0003800000 */
.L_x_768:
[----:B------:R-:W-:Y:S01]  /*8440*/  STG.E.U16 desc[UR36][R2.64], R17 ;  /* 0x0000001102007986 */ /* 0x000fe2000c101524 */
[----:B------:R-:W-:Y:S05]  /*8450*/  EXIT ;  /* 0x000000000000794d */ /* 0x000fea0003800000 */
.L_x_765:
        /* <DEDUP_REMOVED lines=12> */
.L_x_777:
        /* <DEDUP_REMOVED lines=13> */
[----:B------:R-:W-:-:S05]  /*85f0*/  FADD.FTZ R0, R5, 8192 ;  /* 0x4600000005007421 */ /* 0x000fca0000010000 */
[----:B------:R-:W-:Y:S02]  /*8600*/  LOP3.LUT P0, R4, R0, 0xff, RZ, 0xc0, !PT ;  /* 0x000000ff00047812 */ /* 0x000fe4000780c0ff */
[----:B------:R-:W-:-:S11]  /*8610*/  PRMT R0, RZ, 0x7610, R0 ;  /* 0x00007610ff007816 */ /* 0x000fd60000000000 */
[----:B------:R-:W-:Y:S05]  /*8620*/  @!P0 BRA `(.L_x_779) ;  /* 0x0000000000108947 */ /* 0x000fea0003800000 */
.L_x_780:
[----:B------:R-:W-:-:S04]  /*8630*/  LOP3.LUT R0, R17, 0x80000000, RZ, 0xc0, !PT ;  /* 0x8000000011007812 */ /* 0x000fc800078ec0ff */
[----:B------:R-:W-:-:S04]  /*8640*/  SHF.R.U32.HI R5, RZ, 0x18, R0 ;  /* 0x00000018ff057819 */ /* 0x000fc80000011600 */
[----:B------:R-:W-:-:S04]  /*8650*/  LOP3.LUT R4, R4, R5, RZ, 0xfc, !PT ;  /* 0x0000000504047212 */ /* 0x000fc800078efcff */
[----:B------:R-:W-:-:S07]  /*8660*/  PRMT R0, R4, 0x7610, R0 ;  /* 0x0000761004007816 */ /* 0x000fce0000000000 */
.L_x_779:
[----:B------:R-:W-:Y:S05]  /*8670*/  BSYNC B0 ;  /* 0x0000000000007941 */ /* 0x000fea0003800000 */
.L_x_778:
[----:B------:R-:W-:Y:S01]  /*8680*/  STG.E.U8 desc[UR36][R2.64], R0 ;  /* 0x0000000002007986 */ /* 0x000fe2000c101124 */
[----:B------:R-:W-:Y:S05]  /*8690*/  EXIT ;  /* 0x000000000000794d */ /* 0x000fea0003800000 */
.L_x_776:
        /* <DEDUP_REMOVED lines=17> */
.L_x_783:
[----:B------:R-:W-:-:S04]  /*87b0*/  LOP3.LUT R0, R17, 0x80000000, RZ, 0xc0, !PT ;  /* 0x8000000011007812 */ /* 0x000fc800078ec0ff */
[----:B------:R-:W-:-:S04]  /*87c0*/  SHF.R.U32.HI R5, RZ, 0x18, R0 ;  /* 0x00000018ff057819 */ /* 0x000fc80000011600 */
[----:B------:R-:W-:-:S04]  /*87d0*/  LOP3.LUT R4, R4, R5, RZ, 0xfc, !PT ;  /* 0x0000000504047212 */ /* 0x000fc800078efcff */
[----:B------:R-:W-:-:S07]  /*87e0*/  PRMT R0, R4, 0x7610, R0 ;  /* 0x0000761004007816 */ /* 0x000fce0000000000 */
.L_x_782:
[----:B------:R-:W-:Y:S05]  /*87f0*/  BSYNC B0 ;  /* 0x0000000000007941 */ /* 0x000fea0003800000 */
.L_x_781:
[----:B------:R-:W-:Y:S01]  /*8800*/  STG.E.U8 desc[UR36][R2.64], R0 ;  /* 0x0000000002007986 */ /* 0x000fe2000c101124 */
[----:B------:R-:W-:Y:S05]  /*8810*/  EXIT ;  /* 0x000000000000794d */ /* 0x000fea0003800000 */
.L_x_775:
[----:B------:R-:W-:-:S13]  /*8820*/  ISETP.NE.AND P0, PT, R0, 0x1c, PT ;  /* 0x0000001c0000780c */ /* 0x000fda0003f05270 */
[----:B------:R-:W-:Y:S05]  /*8830*/  @!P0 BRA `(.L_x_784) ;  /* 0x0000000000a48947 */ /* 0x000fea0003800000 */
[----:B------:R-:W-:-:S13]  /*8840*/  ISETP.NE.AND P0, PT, R0, 0x1d, PT ;  /* 0x0000001d0000780c */ /* 0x000fda0003f05270 */
[----:B------:R-:W-:Y:S05]  /*8850*/  @!P0 BRA `(.L_x_785) ;  /* 0x00000000008c8947 */ /* 0x000fea0003800000 */
[----:B------:R-:W-:-:S13]  /*8860*/  ISETP.NE.AND P0, PT, R0, 0x2c, PT ;  /* 0x0000002c0000780c */ /* 0x000fda0003f05270 */
[----:B------:R-:W-:Y:S05]  /*8870*/  @P0 BRA `(.L_x_758) ;  /* 0x0000000000400947 */ /* 0x000fea0003800000 */
[----:B------:R-:W-:Y:S02]  /*8880*/  IMAD.U32 R17, R17, 0x10000, RZ ;  /* 0x0001000011117824 */ /* 0x000fe400078e00ff */
[----:B------:R-:W-:-:S03]  /*8890*/  IMAD.MOV.U32 R5, RZ, RZ, 0xff ;  /* 0x000000ffff057424 */ /* 0x000fc600078e00ff */
[----:B------:R-:W-:-:S04]  /*88a0*/  SHF.R.U32.HI R6, RZ, 0x17, R17 ;  /* 0x00000017ff067819 */ /* 0x000fc80000011611 */
[----:B------:R-:W-:-:S04]  /*88b0*/  LOP3.LUT R4, R6, 0xff, RZ, 0xc0, !PT ;  /* 0x000000ff06047812 */ /* 0x000fc800078ec0ff */
[----:B------:R-:W-:-:S13]  /*88c0*/  ISETP.NE.AND P2, PT, R4, 0xff, PT ;  /* 0x000000ff0400780c */ /* 0x000fda0003f45270 */
[--C-:B------:R-:W-:Y:S02]  /*88d0*/  @P2 SHF.R.U32.HI R0, RZ, 0x16, R17.reuse ;  /* 0x00000016ff002819 */ /* 0x100fe40000011611 */
[----:B------:R-:W-:Y:S02]  /*88e0*/  @P2 LOP3.LUT P0, RZ, R4, 0x3fffff, R17, 0xf8, !PT ;  /* 0x003fffff04ff2812 */ /* 0x000fe4000780f811 */
        /* <DEDUP_REMOVED lines=9> */
.L_x_758:
        /* <DEDUP_REMOVED lines=16> */
.L_x_786:
[----:B------:R-:W-:Y:S05]  /*8a80*/  EXIT ;  /* 0x000000000000794d */ /* 0x000fea0003800000 */
.L_x_785:
[----:B------:R-:W-:-:S06]  /*8a90*/  IMAD.U32 R4, R17, 0x10000, RZ ;  /* 0x0001000011047824 */ /* 0x000fcc00078e00ff */
[----:B------:R-:W0:Y:S02]  /*8aa0*/  F2I.U64.TRUNC R4, R4 ;  /* 0x0000000400047311 */ /* 0x000e24000020d800 */
[----:B0-----:R-:W-:Y:S01]  /*8ab0*/  STG.E.64 desc[UR36][R2.64], R4 ;  /* 0x0000000402007986 */ /* 0x001fe2000c101b24 */
[----:B------:R-:W-:Y:S05]  /*8ac0*/  EXIT ;  /* 0x000000000000794d */ /* 0x000fea0003800000 */
.L_x_784:
[----:B------:R-:W-:-:S06]  /*8ad0*/  IMAD.U32 R17, R17, 0x10000, RZ ;  /* 0x0001000011117824 */ /* 0x000fcc00078e00ff */
[----:B------:R-:W0:Y:S02]  /*8ae0*/  F2I.FTZ.U32.TRUNC.NTZ R17, R17 ;  /* 0x0000001100117305 */ /* 0x000e24000021f000 */
[----:B0-----:R-:W-:Y:S01]  /*8af0*/  STG.E desc[UR36][R2.64], R17 ;  /* 0x0000001102007986 */ /* 0x001fe2000c101924 */
[----:B------:R-:W-:Y:S05]  /*8b00*/  EXIT ;  /* 0x000000000000794d */ /* 0x000fea0003800000 */
.L_x_787:
        /* <DEDUP_REMOVED lines=15> */
.L_x_36117:


//--------------------- .text._ZN2at6native18elementwise_kernelILi128ELi4EZNS0_22gpu_kernel_impl_nocastIZZZNS0_22nan_to_num_kernel_cudaERNS_18TensorIteratorBaseESt8optionalIdES6_S6_ENKUlvE0_clEvENKUlvE2_clEvEUlN3c108BFloat16EE_EEvS4_RKT_EUliE_EEviT1_ --------------------------
	.section	.text._ZN2at6native18elementwise_kernelILi128ELi4EZNS0_22gpu_kernel_impl_nocastIZZZNS0_22nan_to_num_kernel_cudaERNS_18TensorIteratorBaseESt8optionalIdES6_S6_ENKUlvE0_clEvENKUlvE2_clEvEUlN3c108BFloat16EE_EEvS4_RKT_EUliE_EEviT1_,"ax",@progbits
	.align	128
        .global         _ZN2at6native18elementwise_kernelILi128ELi4EZNS0_22gpu_kernel_impl_nocastIZZZNS0_22nan_to_num_kernel_cudaERNS_18TensorIteratorBaseESt8optionalIdES6_S6_ENKUlvE0_clEvENKUlvE2_clEvEUlN3c108BFloat16EE_EEvS4_RKT_EUliE_EEviT1_
        .type           _ZN2at6native18elementwise_kernelILi128ELi4EZNS0_22gpu_kernel_impl_nocastIZZZNS0_22nan_to_num_kernel_cudaERNS_18TensorIteratorBaseESt8optionalIdES6_S6_ENKUlvE0_clEvENKUlvE2_clEvEUlN3c108BFloat16EE_EEvS4_RKT_EUliE_EEviT1_,@function
        .size           _ZN2at6native18elementwise_kernelILi128ELi4EZNS0_22gpu_kernel_impl_nocastIZZZNS0_22nan_to_num_kernel_cudaERNS_18TensorIteratorBaseESt8optionalIdES6_S6_ENKUlvE0_clEvENKUlvE2_clEvEUlN3c108BFloat16EE_EEvS4_RKT_EUliE_EEviT1_,(.L_x_36118 - _ZN2at6native18elementwise_kernelILi128ELi4EZNS0_22gpu_kernel_impl_nocastIZZZNS0_22nan_to_num_kernel_cudaERNS_18TensorIteratorBaseESt8optionalIdES6_S6_ENKUlvE0_clEvENKUlvE2_clEvEUlN3c108BFloat16EE_EEvS4_RKT_EUliE_EEviT1_)
        .other          _ZN2at6native18elementwise_kernelILi128ELi4EZNS0_22gpu_kernel_impl_nocastIZZZNS0_22nan_to_num_kernel_cudaERNS_18TensorIteratorBaseESt8optionalIdES6_S6_ENKUlvE0_clEvENKUlvE2_clEvEUlN3c108BFloat16EE_EEvS4_RKT_EUliE_EEviT1_,@"STO_CUDA_ENTRY STV_DEFAULT"
_ZN2at6native18elementwise_kernelILi128ELi4EZNS0_22gpu_kernel_impl_nocastIZZZNS0_22nan_to_num_kernel_cudaERNS_18TensorIteratorBaseESt8optionalIdES6_S6_ENKUlvE0_clEvENKUlvE2_clEvEUlN3c108BFloat16EE_EEvS4_RKT_EUliE_EEviT1_:
.text._ZN2at6native18elementwise_kernelILi128ELi4EZNS0_22gpu_kernel_impl_nocastIZZZNS0_22nan_to_num_kernel_cudaERNS_18TensorIteratorBaseESt8optionalIdES6_S6_ENKUlvE0_clEvENKUlvE2_clEvEUlN3c108BFloat16EE_EEvS4_RKT_EUliE_EEviT1_:
[----:B------:R-:W-:Y:S01]  /*0000*/  LDC R1, c[0x0][0x28] ;  /* 0x00000a00ff017b82 */ /* 0x000fe20000000800 */
[----:B------:R-:W0:Y:S07]  /*0010*/  S2R R3, SR_CTAID.X ;  /* 0x0000000000037919 */ /* 0x000e2e0000002500 */
[----:B------:R-:W1:Y:S01]  /*0020*/  LDC.U16 R0, c[0x0][0x424] ;  /* 0x00010900ff007b82 */ /* 0x000e620000000400 */
[----:B------:R-:W-:Y:S01]  /*0030*/  ULDC UR6, c[0x0][0x210] ;  /* 0x0000840000067ab9 */ /* 0x000fe20000000800 */
[----:B------:R-:W-:Y:S01]  /*0040*/  ULDC.U16 UR7, c[0x0][0x420] ;  /* 0x0001080000077ab9 */ /* 0x000fe20000000400 */
[----:B------:R-:W0:Y:S01]  /*0050*/  S2R R2, SR_TID.X ;  /* 0x0000000000027919 */ /* 0x000e220000002100 */
[----:B------:R-:W-:Y:S01]  /*0060*/  ULDC.64 UR4, c[0x0][0x208] ;  /* 0x0000820000047ab9 */ /* 0x000fe20000000a00 */
[----:B------:R-:W-:Y:S01]  /*0070*/  BSSY B0, `(.L_x_788) ;  /* 0x000014b000007945 */ /* 0x000fe20003800000 */
[----:B0-----:R-:W-:-:S02]  /*0080*/  LEA R3, R3, R2, 0x9 ;  /* 0x0000000203037211 */ /* 0x001fc400078e48ff */
[----:B------:R-:W-:Y:S02]  /*0090*/  MOV R2, UR7 ;  /* 0x0000000700027c02 */ /* 0x000fe40008000f00 */
[----:B------:R-:W-:-:S13]  /*00a0*/  ISETP.GE.AND P0, PT, R3, UR6, PT ;  /* 0x0000000603007c0c */ /* 0x000fda000bf06270 */
[----:B-1----:R-:W-:Y:S05]  /*00b0*/  @P0 BRA `(.L_x_789) ;  /* 0x0000001400180947 */ /* 0x002fea0003800000 */
[----:B------:R-:W0:Y:S01]  /*00c0*/  LDC R10, c[0x0][0x218] ;  /* 0x00008600ff0a7b82 */ /* 0x000e220000000800 */
[----:B------:R-:W-:Y:S02]  /*00d0*/  CS2R R4, SRZ ;  /* 0x0000000000047805 */ /* 0x000fe4000001ff00 */
[----:B0-----:R-:W-:-:S13]  /*00e0*/  ISETP.NE.AND P0, PT, R10, RZ, PT ;  /* 0x000000ff0a00720c */ /* 0x001fda0003f05270 */
[----:B------:R-:W-:Y:S05]  /*00f0*/  @!P0 BRA `(.L_x_790) ;  /* 0x0000001000a88947 */ /* 0x000fea0003800000 */
[----:B------:R-:W-:Y:S01]  /*0100*/  HFMA2.MMA R4, -RZ, RZ, 0, 0 ;  /* 0x00000000ff047435 */ /* 0x000fe200000001ff */
[----:B------:R-:W-:Y:S01]  /*0110*/  MOV R5, R3 ;  /* 0x0000000300057202 */ /* 0x000fe20000000f00 */
[----:B------:R-:W-:Y:S01]  /*0120*/  ULDC.64 UR8, c[0x0][0x220] ;  /* 0x0000880000087ab9 */ /* 0x000fe20000000a00 */
[----:B------:R-:W-:-:S07]  /*0130*/  ISETP.NE.AND P0, PT, R10, 0x1, PT ;  /* 0x000000010a00780c */ /* 0x000fce0003f05270 */
[----:B------:R-:W-:Y:S01]  /*0140*/  IMAD.HI.U32 R6, R3, UR8, R4 ;  /* 0x0000000803067c27 */ /* 0x000fe2000f8e0004 */
[----:B------:R-:W-:-:S04]  /*0150*/  ULDC UR8, c[0x0][0x21c] ;  /* 0x0000870000087ab9 */ /* 0x000fc80000000800 */
[----:B------:R-:W-:-:S04]  /*0160*/  SHF.R.U32.HI R7, RZ, UR9, R6 ;  /* 0x00000009ff077c19 */ /* 0x000fc80008011606 */
[----:B------:R-:W-:-:S05]  /*0170*/  IADD3 R4, -R7, RZ, RZ ;  /* 0x000000ff07047210 */ /* 0x000fca0007ffe1ff */
[----:B------:R-:W-:Y:S01]  /*0180*/  IMAD R4, R4, UR8, R3 ;  /* 0x0000000804047c24 */ /* 0x000fe2000f8e0203 */
[----:B------:R-:W-:-:S03]  /*0190*/  ULDC.64 UR8, c[0x0][0x348] ;  /* 0x0000d20000087ab9 */ /* 0x000fc60000000a00 */
[C---:B------:R-:W-:Y:S02]  /*01a0*/  IMAD R5, R4.reuse, UR8, RZ ;  /* 0x0000000804057c24 */ /* 0x040fe4000f8e02ff */
        /* <DEDUP_REMOVED lines=22> */
[----:B------:R-:W-:-:S03]  /*0310*/  ULDC.64 UR8, c[0x0][0x358] ;  /* 0x0000d60000087ab9 */ /* 0x000fc60000000a00 */
[C---:B------:R-:W-:Y:S02]  /*0320*/  IMAD R5, R8.reuse, UR8, R5 ;  /* 0x0000000808057c24 */ /* 0x040fe4000f8e0205 */
        /* <DEDUP_REMOVED lines=8> */
[----:B------:R-:W-:-:S03]  /*03b0*/  ULDC.64 UR8, c[0x0][0x360] ;  /* 0x0000d80000087ab9 */ /* 0x000fc60000000a00 */
        /* <DEDUP_REMOVED lines=240> */
[----:B------:R-:W-:Y:S01]  /*12c0*/  ULDC.64 UR8, c[0x0][0x400] ;  /* 0x0001000000087ab9 */ /* 0x000fe20000000a00 */
[----:B------:R-:W-:Y:S02]  /*12d0*/  @P0 MOV R10, RZ ;  /* 0x000000ff000a0202 */ /* 0x000fe40000000f00 */
[C---:B------:R-:W-:Y:S01]  /*12e0*/  IADD3 R13, -R11.reuse, RZ, RZ ;  /* 0x000000ff0b0d7210 */ /* 0x040fe20007ffe1ff */
[----:B------:R-:W1:Y:S08]  /*12f0*/  @P0 LDC R17, c[0x0][0x33c] ;  /* 0x0000cf00ff110b82 */ /* 0x000e700000000800 */
[----:B------:R-:W2:Y:S01]  /*1300*/  @P0 LDC.64 R8, c[0x0][0x408] ;  /* 0x00010200ff080b82 */ /* 0x000ea20000000a00 */
[----:B0-----:R-:W-:-:S05]  /*1310*/  @P0 IMAD.HI.U32 R6, R11, R14, R10 ;  /* 0x0000000e0b060227 */ /* 0x001fca00078e000a */
[----:B------:R-:W-:Y:S01]  /*1320*/  @P0 SHF.R.U32.HI R10, RZ, R15, R6 ;  /* 0x0000000fff0a0219 */ /* 0x000fe20000011606 */
[----:B------:R-:W-:-:S03]  /*1330*/  IMAD R6, R13, UR10, R7 ;  /* 0x0000000a0d067c24 */ /* 0x000fc6000f8e0207 */
[----:B------:R-:W-:Y:S01]  /*1340*/  @P0 IADD3 R10, -R10, RZ, RZ ;  /* 0x000000ff0a0a0210 */ /* 0x000fe20007ffe1ff */
[C---:B------:R-:W-:Y:S02]  /*1350*/  IMAD R5, R6.reuse, UR8, R5 ;  /* 0x0000000806057c24 */ /* 0x040fe4000f8e0205 */
[----:B------:R-:W-:Y:S02]  /*1360*/  IMAD R4, R6, UR9, R4 ;  /* 0x0000000906047c24 */ /* 0x000fe4000f8e0204 */
[----:B-1----:R-:W-:-:S04]  /*1370*/  @P0 IMAD R10, R10, R17, R11 ;  /* 0x000000110a0a0224 */ /* 0x002fc800078e020b */
[C---:B--2---:R-:W-:Y:S02]  /*1380*/  @P0 IMAD R5, R10.reuse, R8, R5 ;  /* 0x000000080a050224 */ /* 0x044fe400078e0205 */
[----:B------:R-:W-:-:S07]  /*1390*/  @P0 IMAD R4, R10, R9, R4 ;  /* 0x000000090a040224 */ /* 0x000fce00078e0204 */
.L_x_790:
[----:B------:R-:W-:Y:S02]  /*13a0*/  ULDC.64 UR8, c[0x0][0x418] ;  /* 0x0001060000087ab9 */ /* 0x000fe40000000a00 */
[----:B------:R-:W-:-:S04]  /*13b0*/  IADD3 R6, P0, R4, UR8, RZ ;  /* 0x0000000804067c10 */ /* 0x000fc8000ff1e0ff */
[----:B------:R-:W-:Y:S01]  /*13c0*/  IADD3.X R7, RZ, UR9, RZ, P0, !PT ;  /* 0x00000009ff077c10 */ /* 0x000fe200087fe4ff */
[----:B------:R-:W-:-:S04]  /*13d0*/  ULDC.64 UR8, c[0x0][0x410] ;  /* 0x0001040000087ab9 */ /* 0x000fc80000000a00 */
[----:B------:R-:W2:Y:S01]  /*13e0*/  LDG.E.U16 R11, desc[UR4][R6.64] ;  /* 0x00000004060b7981 */ /* 0x000ea2000c1e1500 */
[----:B------:R-:W-:Y:S01]  /*13f0*/  IADD3 R4, P1, R5, UR8, RZ ;  /* 0x0000000805047c10 */ /* 0x000fe2000ff3e0ff */
[----:B------:R-:W-:Y:S01]  /*1400*/  BSSY B1, `(.L_x_791) ;  /* 0x000000f000017945 */ /* 0x000fe20003800000 */
[----:B------:R-:W-:-:S03]  /*1410*/  MOV R9, UR7 ;  /* 0x0000000700097c02 */ /* 0x000fc60008000f00 */
[----:B------:R-:W-:Y:S01]  /*1420*/  IMAD.X R5, RZ, RZ, UR9, P1 ;  /* 0x00000009ff057e24 */ /* 0x000fe200088e06ff */
[----:B--2---:R-:W-:-:S04]  /*1430*/  SHF.L.U32 R8, R11, 0x10, RZ ;  /* 0x000000100b087819 */ /* 0x004fc800000006ff */
[----:B------:R-:W-:-:S13]  /*1440*/  FSETP.GTU.FTZ.AND P0, PT, |R8|, +INF , PT ;  /* 0x7f8000000800780b */ /* 0x000fda0003f1c200 */
[----:B------:R-:W-:Y:S05]  /*1450*/  @P0 BRA `(.L_x_792) ;  /* 0x0000000000240947 */ /* 0x000fea0003800000 */
[----:B------:R-:W-:Y:S01]  /*1460*/  FSETP.NEU.FTZ.AND P0, PT, R8, +INF , PT ;  /* 0x7f8000000800780b */ /* 0x000fe20003f1d000 */
[----:B------:R-:W-:Y:S02]  /*1470*/  ULDC.U16 UR8, c[0x0][0x422] ;  /* 0x0001088000087ab9 */ /* 0x000fe40000000400 */
[----:B------:R-:W-:-:S10]  /*1480*/  MOV R9, UR8 ;  /* 0x0000000800097c02 */ /* 0x000fd40008000f00 */
[----:B------:R-:W-:-:S06]  /*1490*/  @P0 FADD.FTZ R6, -RZ, -INF ;  /* 0xff800000ff060421 */ /* 0x000fcc0000010100 */
[----:B------:R-:W0:Y:S02]  /*14a0*/  @P0 F2F.BF16.F32 R6, R6 ;  /* 0x0000000600060304 */ /* 0x000e240000202000 */
[----:B0-----:R-:W-:-:S04]  /*14b0*/  @P0 SHF.L.U32 R7, R6, 0x10, RZ ;  /* 0x0000001006070819 */ /* 0x001fc800000006ff */
[----:B------:R-:W-:-:S04]  /*14c0*/  @P0 FSETP.NEU.FTZ.AND P1, PT, R8, R7, PT ;  /* 0x000000070800020b */ /* 0x000fc80003f3d000 */
[----:B------:R-:W-:-:S04]  /*14d0*/  @P0 SEL R7, R0, R11, !P1 ;  /* 0x0000000b00070207 */ /* 0x000fc80004800000 */
[----:B------:R-:W-:-:S07]  /*14e0*/  @P0 PRMT R9, R7, 0x7610, R9 ;  /* 0x0000761007090816 */ /* 0x000fce0000000009 */
.L_x_792:
[----:B------:R-:W-:Y:S05]  /*14f0*/  BSYNC B1 ;  /* 0x0000000000017941 */ /* 0x000fea0003800000 */
.L_x_791:
[----:B------:R0:W-:Y:S01]  /*1500*/  STG.E.U16 desc[UR4][R4.64], R9 ;  /* 0x0000000904007986 */ /* 0x0001e2000c101504 */
[----:B------:R-:W-:-:S07]  /*1510*/  IADD3 R3, R3, 0x80, RZ ;  /* 0x0000008003037810 */ /* 0x000fce0007ffe0ff */
.L_x_789:
[----:B------:R-:W-:Y:S05]  /*1520*/  BSYNC B0 ;  /* 0x0000000000007941 */ /* 0x000fea0003800000 */
.L_x_788:
[----:B------:R-:W-:Y:S01]  /*1530*/  ISETP.GE.AND P0, PT, R3, UR6, PT ;  /* 0x0000000603007c0c */ /* 0x000fe2000bf06270 */
[----:B------:R-:W-:-:S12]  /*1540*/  BSSY B0, `(.L_x_793) ;  /* 0x0000290000007945 */ /* 0x000fd80003800000 */
[----:B------:R-:W-:Y:S05]  /*1550*/  @P0 BRA `(.L_x_794) ;  /* 0x0000002800380947 */ /* 0x000fea0003800000 */
[----:B------:R-:W1:Y:S01]  /*1560*/  LDC R10, c[0x0][0x218] ;  /* 0x00008600ff0a7b82 */ /* 0x000e620000000800 */
[----:B0-----:R-:W-:Y:S02]  /*1570*/  CS2R R4, SRZ ;  /* 0x0000000000047805 */ /* 0x001fe4000001ff00 */
[----:B-1----:R-:W-:-:S13]  /*1580*/  ISETP.NE.AND P0, PT, R10, RZ, PT ;  /* 0x000000ff0a00720c */ /* 0x002fda0003f05270 */
[----:B------:R-:W-:Y:S05]  /*1590*/  @!P0 BRA `(.L_x_795) ;  /* 0x0000001000a88947 */ /* 0x000fea0003800000 */
[----:B------:R-:W-:Y:S01]  /*15a0*/  HFMA2.MMA R4, -RZ, RZ, 0, 0 ;  /* 0x00000000ff047435 */ /* 0x000fe200000001ff */
[----:B------:R-:W-:Y:S01]  /*15b0*/  MOV R5, R3 ;  /* 0x0000000300057202 */ /* 0x000fe20000000f00 */
[----:B------:R-:W-:Y:S01]  /*15c0*/  ULDC.64 UR8, c[0x0][0x220] ;  /* 0x0000880000087ab9 */ /* 0x000fe20000000a00 */
[----:B------:R-:W-:-:S07]  /*15d0*/  ISETP.NE.AND P0, PT, R10, 0x1, PT ;  /* 0x000000010a00780c */ /* 0x000fce0003f05270 */
        /* <DEDUP_REMOVED lines=294> */
.L_x_795:
[----:B------:R-:W-:Y:S02]  /*2840*/  ULDC.64 UR8, c[0x0][0x418] ;  /* 0x0001060000087ab9 */ /* 0x000fe40000000a00 */
[----:B------:R-:W-:-:S05]  /*2850*/  IADD3 R6, P0, R4, UR8, RZ ;  /* 0x0000000804067c10 */ /* 0x000fca000ff1e0ff */
[----:B------:R-:W-:Y:S01]  /*2860*/  IMAD.X R7, RZ, RZ, UR9, P0 ;  /* 0x00000009ff077e24 */ /* 0x000fe200080e06ff */
[----:B------:R-:W-:-:S05]  /*2870*/  ULDC.64 UR8, c[0x0][0x410] ;  /* 0x0001040000087ab9 */ /* 0x000fca0000000a00 */
[----:B------:R-:W2:Y:S01]  /*2880*/  LDG.E.U16 R7, desc[UR4][R6.64] ;  /* 0x0000000406077981 */ /* 0x000ea2000c1e1500 */
[----:B------:R-:W-:Y:S01]  /*2890*/  IADD3 R4, P1, R5, UR8, RZ ;  /* 0x0000000805047c10 */ /* 0x000fe2000ff3e0ff */
[----:B------:R-:W-:Y:S01]  /*28a0*/  BSSY B1, `(.L_x_796) ;  /* 0x000000f000017945 */ /* 0x000fe20003800000 */
[----:B------:R-:W-:Y:S02]  /*28b0*/  MOV R9, UR7 ;  /* 0x0000000700097c02 */ /* 0x000fe40008000f00 */
[----:B------:R-:W-:Y:S02]  /*28c0*/  IADD3.X R5, RZ, UR9, RZ, P1, !PT ;  /* 0x00000009ff057c10 */ /* 0x000fe40008ffe4ff */
[----:B--2---:R-:W-:-:S04]  /*28d0*/  SHF.L.U32 R8, R7, 0x10, RZ ;  /* 0x0000001007087819 */ /* 0x004fc800000006ff */
[----:B------:R-:W-:-:S13]  /*28e0*/  FSETP.GTU.FTZ.AND P0, PT, |R8|, +INF , PT ;  /* 0x7f8000000800780b */ /* 0x000fda0003f1c200 */
[----:B------:R-:W-:Y:S05]  /*28f0*/  @P0 BRA `(.L_x_797) ;  /* 0x0000000000240947 */ /* 0x000fea0003800000 */
[----:B------:R-:W-:Y:S01]  /*2900*/  FSETP.NEU.FTZ.AND P0, PT, R8, +INF , PT ;  /* 0x7f8000000800780b */ /* 0x000fe20003f1d000 */
[----:B------:R-:W-:-:S12]  /*2910*/  ULDC.U16 UR8, c[0x0][0x422] ;  /* 0x0001088000087ab9 */ /* 0x000fd80000000400 */
[----:B------:R-:W-:-:S06]  /*2920*/  @P0 FADD.FTZ R10, -RZ, -INF ;  /* 0xff800000ff0a0421 */ /* 0x000fcc0000010100 */
[----:B------:R-:W0:Y:S02]  /*2930*/  @P0 F2F.BF16.F32 R10, R10 ;  /* 0x0000000a000a0304 */ /* 0x000e240000202000 */
[----:B0-----:R-:W-:-:S04]  /*2940*/  @P0 SHF.L.U32 R9, R10, 0x10, RZ ;  /* 0x000000100a090819 */ /* 0x001fc800000006ff */
[----:B------:R-:W-:Y:S02]  /*2950*/  @P0 FSETP.NEU.FTZ.AND P1, PT, R8, R9, PT ;  /* 0x000000090800020b */ /* 0x000fe40003f3d000 */
[----:B------:R-:W-:Y:S02]  /*2960*/  MOV R9, UR8 ;  /* 0x0000000800097c02 */ /* 0x000fe40008000f00 */
[----:B------:R-:W-:-:S04]  /*2970*/  @P0 SEL R6, R0, R7, !P1 ;  /* 0x0000000700060207 */ /* 0x000fc80004800000 */
[----:B------:R-:W-:-:S07]  /*2980*/  @P0 PRMT R9, R6, 0x7610, R9 ;  /* 0x0000761006090816 */ /* 0x000fce0000000009 */
.L_x_797:
[----:B------:R-:W-:Y:S05]  /*2990*/  BSYNC B1 ;  /* 0x0000000000017941 */ /* 0x000fea0003800000 */
.L_x_796:
[----:B------:R1:W-:Y:S01]  /*29a0*/  STG.E.U16 desc[UR4][R4.64], R9 ;  /* 0x0000000904007986 */ /* 0x0003e2000c101504 */
[----:B------:R-:W-:-:S04]  /*29b0*/  IADD3 R3, R3, 0x80, RZ ;  /* 0x0000008003037810 */ /* 0x000fc80007ffe0ff */
[----:B------:R-:W-:-:S13]  /*29c0*/  ISETP.GE.AND P0, PT, R3, UR6, PT ;  /* 0x0000000603007c0c */ /* 0x000fda000bf06270 */
[----:B-1----:R-:W-:Y:S05]  /*29d0*/  @P0 BRA `(.L_x_794) ;  /* 0x0000001400180947 */ /* 0x002fea0003800000 */
[----:B------:R-:W0:Y:S01]  /*29e0*/  LDC R10, c[0x0][0x218] ;  /* 0x00008600ff0a7b82 */ /* 0x000e220000000800 */
[----:B------:R-:W-:Y:S02]  /*29f0*/  CS2R R4, SRZ ;  /* 0x0000000000047805 */ /* 0x000fe4000001ff00 */
[----:B0-----:R-:W-:-:S13]  /*2a00*/  ISETP.NE.AND P0, PT, R10, RZ, PT ;  /* 0x000000ff0a00720c */ /* 0x001fda0003f05270 */
[----:B------:R-:W-:Y:S05]  /*2a10*/  @!P0 BRA `(.L_x_798) ;  /* 0x0000001000a88947 */ /* 0x000fea0003800000 */
[----:B------:R-:W-:Y:S01]  /*2a20*/  MOV R5, R3 ;  /* 0x0000000300057202 */ /* 0x000fe20000000f00 */
        /* <DEDUP_REMOVED lines=284> */
[----:B------:R-:W-:Y:S02]  /*3bf0*/  ULDC.64 UR8, c[0x0][0x400] ;  /* 0x0001000000087ab9 */ /* 0x000fe40000000a00 */
[----:B------:R-:W-:-:S04]  /*3c00*/  IMAD.MOV R13, RZ, RZ, -R11 ;  /* 0x000000ffff0d7224 */ /* 0x000fc800078e0a0b */
        /* <DEDUP_REMOVED lines=11> */
.L_x_798:
[----:B------:R-:W-:Y:S02]  /*3cc0*/  ULDC.64 UR8, c[0x0][0x418] ;  /* 0x0001060000087ab9 */ /* 0x000fe40000000a00 */
[----:B------:R-:W-:-:S04]  /*3cd0*/  IADD3 R6, P0, R4, UR8, RZ ;  /* 0x0000000804067c10 */ /* 0x000fc8000ff1e0ff */
[----:B------:R-:W-:Y:S01]  /*3ce0*/  IADD3.X R7, RZ, UR9, RZ, P0, !PT ;  /* 0x00000009ff077c10 */ /* 0x000fe200087fe4ff */
        /* <DEDUP_REMOVED lines=14> */
[----:B------:R-:W-:Y:S01]  /*3dd0*/  @P0 FSETP.NEU.FTZ.AND P1, PT, R8, R9, PT ;  /* 0x000000090800020b */ /* 0x000fe20003f3d000 */
[----:B------:R-:W-:-:S03]  /*3de0*/  IMAD.U32 R9, RZ, RZ, UR8 ;  /* 0x00000008ff097e24 */ /* 0x000fc6000f8e00ff */
[----:B------:R-:W-:-:S04]  /*3df0*/  @P0 SEL R6, R0, R7, !P1 ;  /* 0x0000000700060207 */ /* 0x000fc80004800000 */
[----:B------:R-:W-:-:S07]  /*3e00*/  @P0 PRMT R9, R6, 0x7610, R9 ;  /* 0x0000761006090816 */ /* 0x000fce0000000009 */
.L_x_800:
[----:B------:R-:W-:Y:S05]  /*3e10*/  BSYNC B1 ;  /* 0x0000000000017941 */ /* 0x000fea0003800000 */
.L_x_799:
[----:B------:R1:W-:Y:S01]  /*3e20*/  STG.E.U16 desc[UR4][R4.64], R9 ;  /* 0x0000000904007986 */ /* 0x0003e2000c101504 */
[----:B------:R-:W-:-:S07]  /*3e30*/  IADD3 R3, R3, 0x80, RZ ;  /* 0x0000008003037810 */ /* 0x000fce0007ffe0ff */
.L_x_794:
[----:B------:R-:W-:Y:S05]  /*3e40*/  BSYNC B0 ;  /* 0x0000000000007941 */ /* 0x000fea0003800000 */
.L_x_793:
[----:B------:R-:W-:-:S13]  /*3e50*/  ISETP.GE.AND P0, PT, R3, UR6, PT ;  /* 0x0000000603007c0c */ /* 0x000fda000bf06270 */
[----:B------:R-:W-:Y:S05]  /*3e60*/  @P0 EXIT ;  /* 0x000000000000094d */ /* 0x000fea0003800000 */
[----:B------:R-:W2:Y:S01]  /*3e70*/  LDC R10, c[0x0][0x218] ;  /* 0x00008600ff0a7b82 */ /* 0x000ea20000000800 */
[----:B01----:R-:W-:Y:S02]  /*3e80*/  CS2R R4, SRZ ;  /* 0x0000000000047805 */ /* 0x003fe4000001ff00 */
[----:B--2---:R-:W-:-:S13]  /*3e90*/  ISETP.NE.AND P0, PT, R10, RZ, PT ;  /* 0x000000ff0a00720c */ /* 0x004fda0003f05270 */
        /* <DEDUP_REMOVED lines=286> */
[----:B------:R-:W-:Y:S02]  /*5080*/  ULDC.64 UR6, c[0x0][0x400] ;  /* 0x0001000000067ab9 */ /* 0x000fe40000000a00 */
        /* <DEDUP_REMOVED lines=12> */
.L_x_801:
[----:B------:R-:W-:Y:S02]  /*5150*/  ULDC.64 UR6, c[0x0][0x418] ;  /* 0x0001060000067ab9 */ /* 0x000fe40000000a00 */
[----:B------:R-:W-:-:S04]  /*5160*/  IADD3 R6, P0, R4, UR6, RZ ;  /* 0x0000000604067c10 */ /* 0x000fc8000ff1e0ff */
[----:B------:R-:W-:Y:S01]  /*5170*/  IADD3.X R7, RZ, UR7, RZ, P0, !PT ;  /* 0x00000007ff077c10 */ /* 0x000fe200087fe4ff */
[----:B------:R-:W-:-:S05]  /*5180*/  ULDC.64 UR6, c[0x0][0x410] ;  /* 0x0001040000067ab9 */ /* 0x000fca0000000a00 */
[----:B------:R-:W2:Y:S01]  /*5190*/  LDG.E.U16 R7, desc[UR4][R6.64] ;  /* 0x0000000406077981 */ /* 0x000ea2000c1e1500 */
[----:B------:R-:W-:Y:S01]  /*51a0*/  IADD3 R4, P1, R5, UR6, RZ ;  /* 0x0000000605047c10 */ /* 0x000fe2000ff3e0ff */
[----:B------:R-:W-:Y:S03]  /*51b0*/  BSSY B0, `(.L_x_802) ;  /* 0x000000e000007945 */ /* 0x000fe60003800000 */
        /* <DEDUP_REMOVED lines=13> */
.L_x_803:
[----:B------:R-:W-:Y:S05]  /*5290*/  BSYNC B0 ;  /* 0x0000000000007941 */ /* 0x000fea0003800000 */
.L_x_802:
[----:B------:R-:W-:Y:S01]  /*52a0*/  STG.E.U16 desc[UR4][R4.64], R2 ;  /* 0x0000000204007986 */ /* 0x000fe2000c101504 */
[----:B------:R-:W-:Y:S05]  /*52b0*/  EXIT ;  /* 0x000000000000794d */ /* 0x000fea0003800000 */
.L_x_804:
        /* <DEDUP_REMOVED lines=12> */
.L_x_36118:


//--------------------- .text._ZN2at6native27unrolled_elementwise_kernelIZZZNS0_22nan_to_num_kernel_cudaERNS_18TensorIteratorBaseESt8optionalIdES5_S5_ENKUlvE0_clEvENKUlvE2_clEvEUlN3c108BFloat16EE_St5arrayIPcLm2EELi4E23TrivialOffsetCalculatorILi1EjESF_NS0_6memory15LoadWithoutCastENSG_16StoreWithoutCastEEEviT_T0_T2_T3_T4_T5_ --------------------------
	.section	.text._ZN2at6native27unrolled_elementwise_kernelIZZZNS0_22nan_to_num_kernel_cudaERNS_18TensorIteratorBaseESt8optionalIdES5_S5_ENKUlvE0_clEvENKUlvE2_clEvEUlN3c108BFloat16EE_St5arrayIPcLm2EELi4E23TrivialOffsetCalculatorILi1EjESF_NS0_6memory15LoadWithoutCastENSG_16StoreWithoutCastEEEviT_T0_T2_T3_T4_T5_,"ax",@progbits
	.align	128
        .global         _ZN2at6native27unrolled_elementwise_kernelIZZZNS0_22nan_to_num_kernel_cudaERNS_18TensorIteratorBaseESt8optionalIdES5_S5_ENKUlvE0_clEvENKUlvE2_clEvEUlN3c108BFloat16EE_St5arrayIPcLm2EELi4E23TrivialOffsetCalculatorILi1EjESF_NS0_6memory15LoadWithoutCastENSG_16StoreWithoutCastEEEviT_T0_T2_T3_T4_T5_
        .type           _ZN2at6native27unrolled_elementwise_kernelIZZZNS0_22nan_to_num_kernel_cudaERNS_18TensorIteratorBaseESt8optionalIdES5_S5_ENKUlvE0_clEvENKUlvE2_clEvEUlN3c108BFloat16EE_St5arrayIPcLm2EELi4E23TrivialOffsetCalculatorILi1EjESF_NS0_6memory15LoadWithoutCastENSG_16StoreWithoutCastEEEviT_T0_T2_T3_T4_T5_,@function
        .size           _ZN2at6native27unrolled_elementwise_kernelIZZZNS0_22nan_to_num_kernel_cudaERNS_18TensorIteratorBaseESt8optionalIdES5_S5_ENKUlvE0_clEvENKUlvE2_clEvEUlN3c108BFloat16EE_St5arrayIPcLm2EELi4E23TrivialOffsetCalculatorILi1EjESF_NS0_6memory15LoadWithoutCastENSG_16StoreWithoutCastEEEviT_T0_T2_T3_T4_T5_,(.L_x_36119 - _ZN2at6native27unrolled_elementwise_kernelIZZZNS0_22nan_to_num_kernel_cudaERNS_18TensorIteratorBaseESt8optionalIdES5_S5_ENKUlvE0_clEvENKUlvE2_clEvEUlN3c108BFloat16EE_St5arrayIPcLm2EELi4E23TrivialOffsetCalculatorILi1EjESF_NS0_6memory15LoadWithoutCastENSG_16StoreWithoutCastEEEviT_T0_T2_T3_T4_T5_)
        .other          _ZN2at6native27unrolled_elementwise_kernelIZZZNS0_22nan_to_num_kernel_cudaERNS_18TensorIteratorBaseESt8optionalIdES5_S5_ENKUlvE0_clEvENKUlvE2_clEvEUlN3c108BFloat16EE_St5arrayIPcLm2EELi4E23TrivialOffsetCalculatorILi1EjESF_NS0_6memory15LoadWithoutCastENSG_16StoreWithoutCastEEEviT_T0_T2_T3_T4_T5_,@"STO_CUDA_ENTRY STV_DEFAULT"
_ZN2at6native27unrolled_elementwise_kernelIZZZNS0_22nan_to_num_kernel_cudaERNS_18TensorIteratorBaseESt8optionalIdES5_S5_ENKUlvE0_clEvENKUlvE2_clEvEUlN3c108BFloat16EE_St5arrayIPcLm2EELi4E23TrivialOffsetCalculatorILi1EjESF_NS0_6memory15LoadWithoutCastENSG_16StoreWithoutCastEEEviT_T0_T2_T3_T4_T5_:
.text._ZN2at6native27unrolled_elementwise_kernelIZZZNS0_22nan_to_num_kernel_cudaERNS_18TensorIteratorBaseESt8optionalIdES5_S5_ENKUlvE0_clEvENKUlvE2_clEvEUlN3c108BFloat16EE_St5arrayIPcLm2EELi4E23TrivialOffsetCalculatorILi1EjESF_NS0_6memory15LoadWithoutCastENSG_16StoreWithoutCastEEEviT_T0_T2_T3_T4_T5_:
[----:B------:R-:W-:Y:S01]  /*0000*/  LDC R1, c[0x0][0x28] ;  /* 0x00000a00ff017b82 */ /* 0x000fe20000000800 */
[----:B------:R-:W0:Y:S07]  /*0010*/  S2R R0, SR_CTAID.X ;  /* 0x0000000000007919 */ /* 0x000e2e0000002500 */
[----:B------:R-:W0:Y:S01]  /*0020*/  LDC R5, c[0x0][0x210] ;  /* 0x00008400ff057b82 */ /* 0x000e220000000800 */
[----:B------:R-:W-:Y:S01]  /*0030*/  ULDC.64 UR4, c[0x0][0x208] ;  /* 0x0000820000047ab9 */ /* 0x000fe20000000a00 */
[----:B------:R-:W1:Y:S01]  /*0040*/  S2R R3, SR_TID.X ;  /* 0x0000000000037919 */ /* 0x000e620000002100 */
[----:B0-----:R-:W-:-:S02]  /*0050*/  IMAD R2, R0, -0x200, R5 ;  /* 0xfffffe0000027824 */ /* 0x001fc400078e0205 */
[----:B-1----:R-:W-:-:S03]  /*0060*/  IMAD.MOV.U32 R5, RZ, RZ, R3 ;  /* 0x000000ffff057224 */ /* 0x002fc600078e0003 */
[----:B------:R-:W-:-:S13]  /*0070*/  ISETP.GE.AND P3, PT, R3, R2, PT ;  /* 0x000000020300720c */ /* 0x000fda0003f66270 */
[----:B------:R-:W-:Y:S01]  /*0080*/  @!P3 IMAD R19, R0, 0x200, R5 ;  /* 0x000002000013b824 */ /* 0x000fe200078e0205 */
[----:B------:R-:W0:Y:S01]  /*0090*/  @!P3 LDC.64 R12, c[0x0][0x230] ;  /* 0x00008c00ff0cbb82 */ /* 0x000e220000000a00 */
[----:B------:R-:W-:-:S05]  /*00a0*/  @!P3 VIADD R5, R5, 0x80 ;  /* 0x000000800505b836 */ /* 0x000fca0000000000 */
[----:B------:R-:W-:-:S13]  /*00b0*/  ISETP.GE.AND P0, PT, R5, R2, PT ;  /* 0x000000020500720c */ /* 0x000fda0003f06270 */
[----:B------:R-:W-:Y:S01]  /*00c0*/  @!P0 IMAD R15, R0, 0x200, R5 ;  /* 0x00000200000f8824 */ /* 0x000fe200078e0205 */
[----:B------:R-:W-:Y:S01]  /*00d0*/  @!P0 IADD3 R5, R5, 0x80, RZ ;  /* 0x0000008005058810 */ /* 0x000fe20007ffe0ff */
[----:B------:R-:W1:Y:S03]  /*00e0*/  @!P0 LDC.64 R6, c[0x0][0x230] ;  /* 0x00008c00ff068b82 */ /* 0x000e660000000a00 */
[----:B------:R-:W-:-:S13]  /*00f0*/  ISETP.GE.AND P2, PT, R5, R2, PT ;  /* 0x000000020500720c */ /* 0x000fda0003f46270 */
[----:B------:R-:W-:Y:S01]  /*0100*/  @!P2 IMAD R17, R0, 0x200, R5 ;  /* 0x000002000011a824 */ /* 0x000fe200078e0205 */
[----:B------:R-:W2:Y:S01]  /*0110*/  @!P2 LDC.64 R10, c[0x0][0x230] ;  /* 0x00008c00ff0aab82 */ /* 0x000ea20000000a00 */
[----:B------:R-:W-:-:S05]  /*0120*/  @!P2 VIADD R5, R5, 0x80 ;  /* 0x000000800505a836 */ /* 0x000fca0000000000 */
[----:B------:R-:W-:-:S13]  /*0130*/  ISETP.GE.AND P1, PT, R5, R2, PT ;  /* 0x000000020500720c */ /* 0x000fda0003f26270 */
[----:B------:R-:W3:Y:S01]  /*0140*/  @!P1 LDC.64 R8, c[0x0][0x230] ;  /* 0x00008c00ff089b82 */ /* 0x000ee20000000a00 */
[----:B------:R-:W-:-:S04]  /*0150*/  @!P1 IMAD R5, R0, 0x200, R5 ;  /* 0x0000020000059824 */ /* 0x000fc800078e0205 */
[----:B---3--:R-:W-:Y:S01]  /*0160*/  @!P1 IMAD.WIDE.U32 R8, R5, 0x2, R8 ;  /* 0x0000000205089825 */ /* 0x008fe200078e0008 */
[----:B------:R-:W-:-:S06]  /*0170*/  PRMT R5, RZ, 0x7610, R5 ;  /* 0x00007610ff057816 */ /* 0x000fcc0000000005 */
[----:B------:R3:W4:Y:S01]  /*0180*/  @!P1 LDG.E.U16 R5, desc[UR4][R8.64] ;  /* 0x0000000408059981 */ /* 0x000722000c1e1500 */
[----:B--2---:R-:W-:Y:S01]  /*0190*/  @!P2 IMAD.WIDE.U32 R16, R17, 0x2, R10 ;  /* 0x000000021110a825 */ /* 0x004fe200078e000a */
[----:B------:R-:W-:-:S03]  /*01a0*/  PRMT R11, RZ, 0x7610, R11 ;  /* 0x00007610ff0b7816 */ /* 0x000fc6000000000b */
[----:B0-----:R-:W-:-:S04]  /*01b0*/  @!P3 IMAD.WIDE.U32 R12, R19, 0x2, R12 ;  /* 0x00000002130cb825 */ /* 0x001fc800078e000c */
[--C-:B-1----:R-:W-:Y:S01]  /*01c0*/  @!P0 IMAD.WIDE.U32 R14, R15, 0x2, R6.reuse ;  /* 0x000000020f0e8825 */ /* 0x102fe200078e0006 */
[----:B------:R0:W5:Y:S01]  /*01d0*/  @!P3 LDG.E.U16 R11, desc[UR4][R12.64] ;  /* 0x000000040c0bb981 */ /* 0x000162000c1e1500 */
[----:B------:R-:W-:Y:S02]  /*01e0*/  PRMT R7, RZ, 0x7610, R7 ;  /* 0x00007610ff077816 */ /* 0x000fe40000000007 */
[----:B------:R-:W-:Y:S01]  /*01f0*/  PRMT R6, RZ, 0x7610, R6 ;  /* 0x00007610ff067816 */ /* 0x000fe20000000006 */
[C---:B------:R-:W-:Y:S01]  /*0200*/  VIADD R21, R3.reuse, 0x180 ;  /* 0x0000018003157836 */ /* 0x040fe20000000000 */
[C---:B------:R-:W-:Y:S01]  /*0210*/  IADD3 R19, R3.reuse, 0x100, RZ ;  /* 0x0000010003137810 */ /* 0x040fe20007ffe0ff */
[----:B---3--:R-:W-:Y:S01]  /*0220*/  VIADD R9, R3, 0x80 ;  /* 0x0000008003097836 */ /* 0x008fe20000000000 */
[----:B------:R1:W5:Y:S01]  /*0230*/  @!P0 LDG.E.U16 R7, desc[UR4][R14.64] ;  /* 0x000000040e078981 */ /* 0x000362000c1e1500 */
[----:B0-----:R-:W0:Y:S01]  /*0240*/  LDC.U16 R12, c[0x0][0x21c] ;  /* 0x00008700ff0c7b82 */ /* 0x001e220000000400 */
[----:B------:R-:W-:Y:S01]  /*0250*/  ULDC.U16 UR6, c[0x0][0x218] ;  /* 0x0000860000067ab9 */ /* 0x000fe20000000400 */
[----:B------:R-:W-:Y:S01]  /*0260*/  BSSY B0, `(.L_x_805) ;  /* 0x0000017000007945 */ /* 0x000fe20003800000 */
[----:B------:R1:W5:Y:S01]  /*0270*/  @!P2 LDG.E.U16 R6, desc[UR4][R16.64] ;  /* 0x000000041006a981 */ /* 0x000362000c1e1500 */
[-C--:B------:R-:W-:Y:S01]  /*0280*/  ISETP.GE.AND P1, PT, R19, R2.reuse, PT ;  /* 0x000000021300720c */ /* 0x080fe20003f26270 */
[----:B------:R-:W-:Y:S01]  /*0290*/  IMAD.U32 R4, RZ, RZ, UR6 ;  /* 0x00000006ff047e24 */ /* 0x000fe2000f8e00ff */
[----:B------:R-:W-:-:S02]  /*02a0*/  ISETP.GE.AND P4, PT, R9, R2, PT ;  /* 0x000000020900720c */ /* 0x000fc40003f86270 */
[----:B------:R-:W-:Y:S01]  /*02b0*/  ISETP.GE.AND P2, PT, R3, R2, PT ;  /* 0x000000020300720c */ /* 0x000fe20003f46270 */
[----:B----4-:R-:W-:-:S05]  /*02c0*/  IMAD.U32 R10, R5, 0x10000, RZ ;  /* 0x00010000050a7824 */ /* 0x010fca00078e00ff */
[----:B------:R-:W-:-:S04]  /*02d0*/  FSETP.GTU.FTZ.AND P0, PT, |R10|, +INF , PT ;  /* 0x7f8000000a00780b */ /* 0x000fc80003f1c200 */
[----:B------:R-:W-:Y:S01]  /*02e0*/  ISETP.GE.OR P0, PT, R21, R2, P0 ;  /* 0x000000021500720c */ /* 0x000fe20000706670 */
[----:B01----:R-:W-:-:S12]  /*02f0*/  @P3 BRA `(.L_x_806) ;  /* 0x0000000000343947 */ /* 0x003fd80003800000 */
[----:B-----5:R-:W-:Y:S01]  /*0300*/  IMAD.U32 R13, R11, 0x10000, RZ ;  /* 0x000100000b0d7824 */ /* 0x020fe200078e00ff */
[----:B------:R-:W-:-:S04]  /*0310*/  MOV R8, UR6 ;  /* 0x0000000600087c02 */ /* 0x000fc80008000f00 */
[----:B------:R-:W-:-:S13]  /*0320*/  FSETP.GTU.FTZ.AND P3, PT, |R13|, +INF , PT ;  /* 0x7f8000000d00780b */ /* 0x000fda0003f7c200 */
[----:B------:R-:W-:Y:S05]  /*0330*/  @P3 BRA `(.L_x_806) ;  /* 0x0000000000243947 */ /* 0x000fea0003800000 */
[----:B------:R-:W-:Y:S01]  /*0340*/  FSETP.NEU.FTZ.AND P3, PT, R13, +INF , PT ;  /* 0x7f8000000d00780b */ /* 0x000fe20003f7d000 */
[----:B------:R-:W-:-:S12]  /*0350*/  ULDC.U16 UR7, c[0x0][0x21a] ;  /* 0x0000868000077ab9 */ /* 0x000fd80000000400 */
[----:B------:R-:W-:-:S06]  /*0360*/  @P3 FADD.FTZ R14, -RZ, -INF ;  /* 0xff800000ff0e3421 */ /* 0x000fcc0000010100 */
[----:B------:R-:W0:Y:S02]  /*0370*/  @P3 F2F.BF16.F32 R14, R14 ;  /* 0x0000000e000e3304 */ /* 0x000e240000202000 */
[----:B0-----:R-:W-:-:S05]  /*0380*/  @P3 IMAD.U32 R8, R14, 0x10000, RZ ;  /* 0x000100000e083824 */ /* 0x001fca00078e00ff */
[----:B------:R-:W-:Y:S01]  /*0390*/  @P3 FSETP.NEU.FTZ.AND P5, PT, R13, R8, PT ;  /* 0x000000080d00320b */ /* 0x000fe20003fbd000 */
[----:B------:R-:W-:-:S03]  /*03a0*/  IMAD.U32 R8, RZ, RZ, UR7 ;  /* 0x00000007ff087e24 */ /* 0x000fc6000f8e00ff */
[----:B------:R-:W-:-:S04]  /*03b0*/  @P3 SEL R11, R12, R11, !P5 ;  /* 0x0000000b0c0b3207 */ /* 0x000fc80006800000 */
[----:B------:R-:W-:-:S07]  /*03c0*/  @P3 PRMT R8, R11, 0x7610, R8 ;  /* 0x000076100b083816 */ /* 0x000fce0000000008 */
.L_x_806:
[----:B------:R-:W-:Y:S05]  /*03d0*/  BSYNC B0 ;  /* 0x0000000000007941 */ /* 0x000fea0003800000 */
.L_x_805:
[----:B------:R-:W-:Y:S04]  /*03e0*/  BSSY B0, `(.L_x_807) ;  /* 0x000000f000007945 */ /* 0x000fe80003800000 */
[----:B------:R-:W-:Y:S05]  /*03f0*/  @P4 BRA `(.L_x_808) ;  /* 0x0000000000344947 */ /* 0x000fea0003800000 */
[----:B-----5:R-:W-:Y:S02]  /*0400*/  IMAD.U32 R13, R7, 0x10000, RZ ;  /* 0x00010000070d7824 */ /* 0x020fe400078e00ff */
[----:B------:R-:W-:-:S03]  /*0410*/  IMAD.U32 R11, RZ, RZ, UR6 ;  /* 0x00000006ff0b7e24 */ /* 0x000fc6000f8e00ff */
[----:B------:R-:W-:-:S13]  /*0420*/  FSETP.GTU.FTZ.AND P3, PT, |R13|, +INF , PT ;  /* 0x7f8000000d00780b */ /* 0x000fda0003f7c200 */
[----:B------:R-:W-:Y:S05]  /*0430*/  @P3 BRA `(.L_x_808) ;  /* 0x0000000000243947 */ /* 0x000fea0003800000 */
[----:B------:R-:W-:Y:S01]  /*0440*/  FSETP.NEU.FTZ.AND P3, PT, R13, +INF , PT ;  /* 0x7f8000000d00780b */ /* 0x000fe20003f7d000 */
[----:B------:R-:W-:Y:S02]  /*0450*/  ULDC.U16 UR7, c[0x0][0x21a] ;  /* 0x0000868000077ab9 */ /* 0x000fe40000000400 */
[----:B------:R-:W-:-:S10]  /*0460*/  IMAD.U32 R11, RZ, RZ, UR7 ;  /* 0x00000007ff0b7e24 */ /* 0x000fd4000f8e00ff */
[----:B------:R-:W-:-:S06]  /*0470*/  @P3 FADD.FTZ R14, -RZ, -INF ;  /* 0xff800000ff0e3421 */ /* 0x000fcc0000010100 */
[----:B------:R-:W0:Y:S02]  /*0480*/  @P3 F2F.BF16.F32 R14, R14 ;  /* 0x0000000e000e3304 */ /* 0x000e240000202000 */
[----:B0-----:R-:W-:-:S04]  /*0490*/  @P3 SHF.L.U32 R16, R14, 0x10, RZ ;  /* 0x000000100e103819 */ /* 0x001fc800000006ff */
[----:B------:R-:W-:-:S04]  /*04a0*/  @P3 FSETP.NEU.FTZ.AND P4, PT, R13, R16, PT ;  /* 0x000000100d00320b */ /* 0x000fc80003f9d000 */
[----:B------:R-:W-:-:S04]  /*04b0*/  @P3 SEL R7, R12, R7, !P4 ;  /* 0x000000070c073207 */ /* 0x000fc80006000000 */
[----:B------:R-:W-:-:S07]  /*04c0*/  @P3 PRMT R11, R7, 0x7610, R11 ;  /* 0x00007610070b3816 */ /* 0x000fce000000000b */
.L_x_808:
[----:B------:R-:W-:Y:S05]  /*04d0*/  BSYNC B0 ;  /* 0x0000000000007941 */ /* 0x000fea0003800000 */
.L_x_807:
        /* <DEDUP_REMOVED lines=15> */
.L_x_810:
[----:B------:R-:W-:Y:S05]  /*05d0*/  BSYNC B0 ;  /* 0x0000000000007941 */ /* 0x000fea0003800000 */
.L_x_809:
[----:B------:R-:W-:Y:S04]  /*05e0*/  BSSY B0, `(.L_x_811) ;  /* 0x000000b000007945 */ /* 0x000fe80003800000 */
[----:B------:R-:W-:Y:S05]  /*05f0*/  @P0 BRA `(.L_x_812) ;  /* 0x0000000000240947 */ /* 0x000fea0003800000 */
[----:B------:R-:W-:Y:S01]  /*0600*/  FSETP.NEU.FTZ.AND P0, PT, R10, +INF , PT ;  /* 0x7f8000000a00780b */ /* 0x000fe20003f1d000 */
[----:B------:R-:W-:Y:S02]  /*0610*/  ULDC.U16 UR6, c[0x0][0x21a] ;  /* 0x0000868000067ab9 */ /* 0x000fe40000000400 */
[----:B------:R-:W-:-:S10]  /*0620*/  IMAD.U32 R4, RZ, RZ, UR6 ;  /* 0x00000006ff047e24 */ /* 0x000fd4000f8e00ff */
[----:B-----5:R-:W-:-:S06]  /*0630*/  @P0 FADD.FTZ R6, -RZ, -INF ;  /* 0xff800000ff060421 */ /* 0x020fcc0000010100 */
[----:B------:R-:W0:Y:S02]  /*0640*/  @P0 F2F.BF16.F32 R6, R6 ;  /* 0x0000000600060304 */ /* 0x000e240000202000 */
[----:B0-----:R-:W-:-:S05]  /*0650*/  @P0 IMAD.U32 R13, R6, 0x10000, RZ ;  /* 0x00010000060d0824 */ /* 0x001fca00078e00ff */
[----:B------:R-:W-:-:S04]  /*0660*/  @P0 FSETP.NEU.FTZ.AND P1, PT, R10, R13, PT ;  /* 0x0000000d0a00020b */ /* 0x000fc80003f3d000 */
[----:B------:R-:W-:-:S04]  /*0670*/  @P0 SEL R5, R12, R5, !P1 ;  /* 0x000000050c050207 */ /* 0x000fc80004800000 */
[----:B------:R-:W-:-:S07]  /*0680*/  @P0 PRMT R4, R5, 0x7610, R4 ;  /* 0x0000761005040816 */ /* 0x000fce0000000004 */
.L_x_812:
[----:B------:R-:W-:Y:S05]  /*0690*/  BSYNC B0 ;  /* 0x0000000000007941 */ /* 0x000fea0003800000 */
.L_x_811:
[----:B------:R-:W-:Y:S04]  /*06a0*/  BSSY B0, `(.L_x_813) ;  /* 0x0000017000007945 */ /* 0x000fe80003800000 */
[----:B------:R-:W-:Y:S04]  /*06b0*/  BSSY B1, `(.L_x_814) ;  /* 0x000000f000017945 */ /* 0x000fe80003800000 */
[----:B------:R-:W-:Y:S05]  /*06c0*/  @P2 BRA `(.L_x_815) ;  /* 0x0000000000342947 */ /* 0x000fea0003800000 */
[----:B------:R-:W0:Y:S01]  /*06d0*/  LDC.64 R12, c[0x0][0x228] ;  /* 0x00008a00ff0c7b82 */ /* 0x000e220000000a00 */
[----:B------:R-:W-:-:S05]  /*06e0*/  LEA R3, R0, R3, 0x9 ;  /* 0x0000000300037211 */ /* 0x000fca00078e48ff */
[----:B0-----:R-:W-:-:S04]  /*06f0*/  IMAD.WIDE.U32 R12, R3, 0x2, R12 ;  /* 0x00000002030c7825 */ /* 0x001fc800078e000c */
[----:B------:R-:W-:Y:S01]  /*0700*/  IMAD.MOV.U32 R3, RZ, RZ, R9 ;  /* 0x000000ffff037224 */ /* 0x000fe200078e0009 */
[----:B------:R0:W-:Y:S04]  /*0710*/  STG.E.U16 desc[UR4][R12.64], R8 ;  /* 0x000000080c007986 */ /* 0x0001e8000c101504 */
[----:B------:R-:W-:-:S13]  /*0720*/  ISETP.GE.AND P0, PT, R3, R2, PT ;  /* 0x000000020300720c */ /* 0x000fda0003f06270 */
[----:B------:R-:W-:Y:S05]  /*0730*/  @P0 BREAK B1 ;  /* 0x0000000000010942 */ /* 0x000fea0003800000 */
[----:B0-----:R-:W-:Y:S05]  /*0740*/  @P0 BRA `(.L_x_816) ;  /* 0x0000000000300947 */ /* 0x001fea0003800000 */
[----:B------:R-:W0:Y:S01]  /*0750*/  LDC.64 R8, c[0x0][0x228] ;  /* 0x00008a00ff087b82 */ /* 0x000e220000000a00 */
[----:B------:R-:W-:Y:S02]  /*0760*/  IMAD R5, R0, 0x200, R3 ;  /* 0x0000020000057824 */ /* 0x000fe400078e0203 */
[----:B------:R-:W-:Y:S02]  /*0770*/  VIADD R3, R3, 0x80 ;  /* 0x0000008003037836 */ /* 0x000fe40000000000 */
[----:B0-----:R-:W-:-:S05]  /*0780*/  IMAD.WIDE.U32 R8, R5, 0x2, R8 ;  /* 0x0000000205087825 */ /* 0x001fca00078e0008 */
[----:B-----5:R0:W-:Y:S02]  /*0790*/  STG.E.U16 desc[UR4][R8.64], R11 ;  /* 0x0000000b08007986 */ /* 0x0201e4000c101504 */
.L_x_815:
[----:B------:R-:W-:Y:S05]  /*07a0*/  BSYNC B1 ;  /* 0x0000000000017941 */ /* 0x000fea0003800000 */
.L_x_814:
[----:B------:R-:W-:-:S13]  /*07b0*/  ISETP.GE.AND P0, PT, R3, R2, PT ;  /* 0x000000020300720c */ /* 0x000fda0003f06270 */
[----:B0-----:R-:W0:Y:S01]  /*07c0*/  @!P0 LDC.64 R8, c[0x0][0x228] ;  /* 0x00008a00ff088b82 */ /* 0x001e220000000a00 */
[----:B------:R-:W-:Y:S01]  /*07d0*/  @!P0 LEA R5, R0, R3, 0x9 ;  /* 0x0000000300058211 */ /* 0x000fe200078e48ff */
[----:B------:R-:W-:-:S04]  /*07e0*/  @!P0 VIADD R3, R3, 0x80 ;  /* 0x0000008003038836 */ /* 0x000fc80000000000 */
[----:B0-----:R-:W-:-:S05]  /*07f0*/  @!P0 IMAD.WIDE.U32 R8, R5, 0x2, R8 ;  /* 0x0000000205088825 */ /* 0x001fca00078e0008 */
[----:B-----5:R0:W-:Y:S02]  /*0800*/  @!P0 STG.E.U16 desc[UR4][R8.64], R7 ;  /* 0x0000000708008986 */ /* 0x0201e4000c101504 */
.L_x_816:
[----:B------:R-:W-:Y:S05]  /*0810*/  BSYNC B0 ;  /* 0x0000000000007941 */ /* 0x000fea0003800000 */
.L_x_813:
[----:B------:R-:W-:Y:S05]  /*0820*/  WARPSYNC.ALL ;  /* 0x0000000000007948 */ /* 0x000fea0003800000 */
[----:B------:R-:W-:-:S13]  /*0830*/  ISETP.GE.AND P0, PT, R3, R2, PT ;  /* 0x000000020300720c */ /* 0x000fda0003f06270 */
[----:B------:R-:W-:Y:S05]  /*0840*/  @P0 EXIT ;  /* 0x000000000000094d */ /* 0x000fea0003800000 */
[----:B0----5:R-:W0:Y:S01]  /*0850*/  LDC.64 R6, c[0x0][0x228] ;  /* 0x00008a00ff067b82 */ /* 0x021e220000000a00 */
[----:B------:R-:W-:-:S04]  /*0860*/  IMAD R3, R0, 0x200, R3 ;  /* 0x0000020000037824 */ /* 0x000fc800078e0203 */
[----:B0-----:R-:W-:-:S05]  /*0870*/  IMAD.WIDE.U32 R2, R3, 0x2, R6 ;  /* 0x0000000203027825 */ /* 0x001fca00078e0006 */
[----:B------:R-:W-:Y:S01]  /*0880*/  STG.E.U16 desc[UR4][R2.64], R4 ;  /* 0x0000000402007986 */ /* 0x000fe2000c101504 */
[----:B------:R-:W-:Y:S05]  /*0890*/  EXIT ;  /* 0x000000000000794d */ /* 0x000fea0003800000 */
.L_x_817:
        /* <DEDUP_REMOVED lines=14> */
.L_x_36119:


//--------------------- .text._ZN2at6native29vectorized_elementwise_kernelILi2EZZZNS0_22nan_to_num_kernel_cudaERNS_18TensorIteratorBaseESt8optionalIdES5_S5_ENKUlvE0_clEvENKUlvE2_clEvEUlN3c108BFloat16EE_St5arrayIPcLm2EEEEviT0_T1_ --------------------------
	.section	.text._ZN2at6native29vectorized_elementwise_kernelILi2EZZZNS0_22nan_to_num_kernel_cudaERNS_18TensorIteratorBaseESt8optionalIdES5_S5_ENKUlvE0_clEvENKUlvE2_clEvEUlN3c108BFloat16EE_St5arrayIPcLm2EEEEviT0_T1_,"ax",@progbits
	.align	128
        .global         _ZN2at6native29vectorized_elementwise_kernelILi2EZZZNS0_22nan_to_num_kernel_cudaERNS_18TensorIteratorBaseESt8optionalIdES5_S5_ENKUlvE0_clEvENKUlvE2_clEvEUlN3c108BFloat16EE_St5arrayIPcLm2EEEEviT0_T1_
        .type           _ZN2at6native29vectorized_elementwise_kernelILi2EZZZNS0_22nan_to_num_kernel_cudaERNS_18TensorIteratorBaseESt8optionalIdES5_S5_ENKUlvE0_clEvENKUlvE2_clEvEUlN3c108BFloat16EE_St5arrayIPcLm2EEEEviT0_T1_,@function
        .size           _ZN2at6native29vectorized_elementwise_kernelILi2EZZZNS0_22nan_to_num_kernel_cudaERNS_18TensorIteratorBaseESt8optionalIdES5_S5_ENKUlvE0_clEvENKUlvE2_clEvEUlN3c108BFloat16EE_St5arrayIPcLm2EEEEviT0_T1_,(.L_x_36120 - _ZN2at6native29vectorized_elementwise_kernelILi2EZZZNS0_22nan_to_num_kernel_cudaERNS_18TensorIteratorBaseESt8optionalIdES5_S5_ENKUlvE0_clEvENKUlvE2_clEvEUlN3c108BFloat16EE_St5arrayIPcLm2EEEEviT0_T1_)
        .other          _ZN2at6native29vectorized_elementwise_kernelILi2EZZZNS0_22nan_to_num_kernel_cudaERNS_18TensorIteratorBaseESt8optionalIdES5_S5_ENKUlvE0_clEvENKUlvE2_clEvEUlN3c108BFloat16EE_St5arrayIPcLm2EEEEviT0_T1_,@"STO_CUDA_ENTRY STV_DEFAULT"
_ZN2at6native29vectorized_elementwise_kernelILi2EZZZNS0_22nan_to_num_kernel_cudaERNS_18TensorIteratorBaseESt8optionalIdES5_S5_ENKUlvE0_clEvENKUlvE2_clEvEUlN3c108BFloat16EE_St5arrayIPcLm2EEEEviT0_T1_:
.text._ZN2at6native29vectorized_elementwise_kernelILi2EZZZNS0_22nan_to_num_kernel_cudaERNS_18TensorIteratorBaseESt8optionalIdES5_S5_ENKUlvE0_clEvENKUlvE2_clEvEUlN3c108BFloat16EE_St5arrayIPcLm2EEEEviT0_T1_:
[----:B------:R-:W-:Y:S01]  /*0000*/  LDC R1, c[0x0][0x28] ;  /* 0x00000a00ff017b82 */ /* 0x000fe20000000800 */
[----:B------:R-:W0:Y:S01]  /*0010*/  S2R R10, SR_CTAID.X ;  /* 0x00000000000a7919 */ /* 0x000e220000002500 */
[----:B------:R-:W-:-:S06]  /*0020*/  ULDC UR4, c[0x0][0x210] ;  /* 0x0000840000047ab9 */ /* 0x000fcc0000000800 */
[----:B------:R-:W1:Y:S01]  /*0030*/  LDC.U16 R0, c[0x0][0x21c] ;  /* 0x00008700ff007b82 */ /* 0x000e620000000400 */
[----:B------:R-:W-:Y:S02]  /*0040*/  ULDC.U16 UR6, c[0x0][0x218] ;  /* 0x0000860000067ab9 */ /* 0x000fe40000000400 */
[----:B------:R-:W-:Y:S02]  /*0050*/  IMAD.U32 R12, RZ, RZ, UR6 ;  /* 0x00000006ff0c7e24 */ /* 0x000fe4000f8e00ff */
[----:B0-----:R-:W-:-:S05]  /*0060*/  IMAD.SHL.U32 R10, R10, 0x400, RZ ;  /* 0x000004000a0a7824 */ /* 0x001fca00078e00ff */
[----:B------:R-:W-:Y:S01]  /*0070*/  IADD3 R11, -R10, UR4, RZ ;  /* 0x000000040a0b7c10 */ /* 0x000fe2000fffe1ff */
[----:B------:R-:W-:-:S03]  /*0080*/  ULDC.64 UR4, c[0x0][0x208] ;  /* 0x0000820000047ab9 */ /* 0x000fc60000000a00 */
[----:B------:R-:W-:-:S13]  /*0090*/  ISETP.GE.U32.AND P0, PT, R11, 0x400, PT ;  /* 0x000004000b00780c */ /* 0x000fda0003f06070 */
[----:B------:R-:W-:Y:S05]  /*00a0*/  @!P0 BRA `(.L_x_818) ;  /* 0x00000008003c8947 */ /* 0x000fea0003800000 */
[----:B------:R-:W0:Y:S01]  /*00b0*/  S2R R5, SR_TID.X ;  /* 0x0000000000057919 */ /* 0x000e220000002100 */
[----:B------:R-:W2:Y:S02]  /*00c0*/  LDC.64 R2, c[0x0][0x230] ;  /* 0x00008c00ff027b82 */ /* 0x000ea40000000a00 */
[----:B--2---:R-:W-:-:S04]  /*00d0*/  IMAD.WIDE R2, R10, 0x2, R2 ;  /* 0x000000020a027825 */ /* 0x004fc800078e0202 */
[----:B0-----:R-:W-:-:S05]  /*00e0*/  IMAD.WIDE.U32 R2, R5, 0x4, R2 ;  /* 0x0000000405027825 */ /* 0x001fca00078e0002 */
[----:B------:R-:W2:Y:S04]  /*00f0*/  LDG.E R11, desc[UR4][R2.64] ;  /* 0x00000004020b7981 */ /* 0x000ea8000c1e1900 */
[----:B------:R0:W5:Y:S04]  /*0100*/  LDG.E R13, desc[UR4][R2.64+0x200] ;  /* 0x00020004020d7981 */ /* 0x000168000c1e1900 */
[----:B------:R0:W5:Y:S04]  /*0110*/  LDG.E R9, desc[UR4][R2.64+0x400] ;  /* 0x0004000402097981 */ /* 0x000168000c1e1900 */
[----:B------:R0:W5:Y:S01]  /*0120*/  LDG.E R7, desc[UR4][R2.64+0x600] ;  /* 0x0006000402077981 */ /* 0x000162000c1e1900 */
[----:B------:R-:W-:Y:S01]  /*0130*/  BSSY B0, `(.L_x_819) ;  /* 0x0000011000007945 */ /* 0x000fe20003800000 */
[----:B------:R-:W-:-:S02]  /*0140*/  IMAD.U32 R4, RZ, RZ, UR6 ;  /* 0x00000006ff047e24 */ /* 0x000fc4000f8e00ff */
[C---:B--2---:R-:W-:Y:S01]  /*0150*/  IMAD.U32 R6, R11.reuse, 0x10000, RZ ;  /* 0x000100000b067824 */ /* 0x044fe200078e00ff */
[----:B------:R-:W-:-:S04]  /*0160*/  PRMT R15, R11, 0x7632, R15 ;  /* 0x000076320b0f7816 */ /* 0x000fc8000000000f */
[----:B------:R-:W-:Y:S01]  /*0170*/  FSETP.GTU.FTZ.AND P0, PT, |R6|, +INF , PT ;  /* 0x7f8000000600780b */ /* 0x000fe20003f1c200 */
[----:B------:R-:W-:-:S05]  /*0180*/  IMAD.U32 R8, R15, 0x10000, RZ ;  /* 0x000100000f087824 */ /* 0x000fca00078e00ff */
[----:B------:R-:W-:-:S07]  /*0190*/  FSETP.GTU.FTZ.AND P1, PT, |R8|, +INF , PT ;  /* 0x7f8000000800780b */ /* 0x000fce0003f3c200 */
[----:B0-----:R-:W-:Y:S06]  /*01a0*/  @P0 BRA `(.L_x_820) ;  /* 0x0000000000240947 */ /* 0x001fec0003800000 */
[----:B------:R-:W-:Y:S01]  /*01b0*/  FSETP.NEU.FTZ.AND P0, PT, R6, +INF , PT ;  /* 0x7f8000000600780b */ /* 0x000fe20003f1d000 */
[----:B------:R-:W-:Y:S02]  /*01c0*/  ULDC.U16 UR7, c[0x0][0x21a] ;  /* 0x0000868000077ab9 */ /* 0x000fe40000000400 */
[----:B------:R-:W-:-:S10]  /*01d0*/  IMAD.U32 R4, RZ, RZ, UR7 ;  /* 0x00000007ff047e24 */ /* 0x000fd4000f8e00ff */
[----:B------:R-:W-:-:S06]  /*01e0*/  @P0 FADD.FTZ R2, -RZ, -INF ;  /* 0xff800000ff020421 */ /* 0x000fcc0000010100 */
[----:B------:R-:W0:Y:S02]  /*01f0*/  @P0 F2F.BF16.F32 R2, R2 ;  /* 0x0000000200020304 */ /* 0x000e240000202000 */
[----:B0-----:R-:W-:-:S05]  /*0200*/  @P0 IMAD.U32 R3, R2, 0x10000, RZ ;  /* 0x0001000002030824 */ /* 0x001fca00078e00ff */
[----:B------:R-:W-:-:S04]  /*0210*/  @P0 FSETP.NEU.FTZ.AND P2, PT, R6, R3, PT ;  /* 0x000000030600020b */ /* 0x000fc80003f5d000 */
[----:B-1----:R-:W-:-:S04]  /*0220*/  @P0 SEL R3, R0, R11, !P2 ;  /* 0x0000000b00030207 */ /* 0x002fc80005000000 */
[----:B------:R-:W-:-:S07]  /*0230*/  @P0 PRMT R4, R3, 0x7610, R4 ;  /* 0x0000761003040816 */ /* 0x000fce0000000004 */
.L_x_820:
[----:B------:R-:W-:Y:S05]  /*0240*/  BSYNC B0 ;  /* 0x0000000000007941 */ /* 0x000fea0003800000 */
.L_x_819:
[----:B------:R-:W-:Y:S01]  /*0250*/  BSSY B0, `(.L_x_821) ;  /* 0x000000c000007945 */ /* 0x000fe20003800000 */
[----:B------:R-:W-:-:S03]  /*0260*/  IMAD.U32 R11, RZ, RZ, UR6 ;  /* 0x00000006ff0b7e24 */ /* 0x000fc6000f8e00ff */
[----:B------:R-:W-:Y:S05]  /*0270*/  @P1 BRA `(.L_x_822) ;  /* 0x0000000000241947 */ /* 0x000fea0003800000 */
        /* <DEDUP_REMOVED lines=9> */
.L_x_822:
[----:B------:R-:W-:Y:S05]  /*0310*/  BSYNC B0 ;  /* 0x0000000000007941 */ /* 0x000fea0003800000 */
.L_x_821:
[----:B------:R-:W0:Y:S01]  /*0320*/  LDC.64 R2, c[0x0][0x228] ;  /* 0x00008a00ff027b82 */ /* 0x000e220000000a00 */
[----:B-----5:R-:W-:Y:S01]  /*0330*/  SHF.L.U32 R16, R13, 0x10, RZ ;  /* 0x000000100d107819 */ /* 0x020fe200000006ff */
[----:B------:R-:W-:Y:S01]  /*0340*/  IMAD.U32 R19, R9, 0x10000, RZ ;  /* 0x0001000009137824 */ /* 0x000fe200078e00ff */
[----:B------:R-:W-:Y:S01]  /*0350*/  PRMT R21, R13, 0x7632, R21 ;  /* 0x000076320d157816 */ /* 0x000fe20000000015 */
[----:B------:R-:W-:Y:S01]  /*0360*/  IMAD.U32 R6, R7, 0x10000, RZ ;  /* 0x0001000007067824 */ /* 0x000fe200078e00ff */
[----:B------:R-:W-:Y:S01]  /*0370*/  FSETP.GTU.FTZ.AND P5, PT, |R16|, +INF , PT ;  /* 0x7f8000001000780b */ /* 0x000fe20003fbc200 */
[----:B------:R-:W-:Y:S01]  /*0380*/  BSSY B0, `(.L_x_823) ;  /* 0x0000016000007945 */ /* 0x000fe20003800000 */
[----:B------:R-:W-:Y:S01]  /*0390*/  PRMT R17, R9, 0x7632, R17 ;  /* 0x0000763209117816 */ /* 0x000fe20000000011 */
[----:B------:R-:W-:Y:S01]  /*03a0*/  IMAD.U32 R20, R21, 0x10000, RZ ;  /* 0x0001000015147824 */ /* 0x000fe200078e00ff */
[----:B------:R-:W-:Y:S01]  /*03b0*/  PRMT R15, R7, 0x7632, R15 ;  /* 0x00007632070f7816 */ /* 0x000fe2000000000f */
[----:B------:R-:W-:Y:S01]  /*03c0*/  IMAD.U32 R14, RZ, RZ, UR6 ;  /* 0x00000006ff0e7e24 */ /* 0x000fe2000f8e00ff */
[----:B------:R-:W-:Y:S01]  /*03d0*/  FSETP.GTU.FTZ.AND P0, PT, |R19|, +INF , PT ;  /* 0x7f8000001300780b */ /* 0x000fe20003f1c200 */
[----:B------:R-:W-:Y:S01]  /*03e0*/  IMAD.U32 R18, R17, 0x10000, RZ ;  /* 0x0001000011127824 */ /* 0x000fe200078e00ff */
[----:B------:R-:W-:Y:S01]  /*03f0*/  FSETP.GTU.FTZ.AND P1, PT, |R6|, +INF , PT ;  /* 0x7f8000000600780b */ /* 0x000fe20003f3c200 */
[----:B------:R-:W-:Y:S01]  /*0400*/  IMAD.U32 R8, R15, 0x10000, RZ ;  /* 0x000100000f087824 */ /* 0x000fe200078e00ff */
[----:B------:R-:W-:-:S02]  /*0410*/  FSETP.GTU.FTZ.AND P2, PT, |R20|, +INF , PT ;  /* 0x7f8000001400780b */ /* 0x000fc40003f5c200 */
[----:B------:R-:W-:Y:S02]  /*0420*/  FSETP.GTU.FTZ.AND P3, PT, |R18|, +INF , PT ;  /* 0x7f8000001200780b */ /* 0x000fe40003f7c200 */
[----:B------:R-:W-:Y:S01]  /*0430*/  FSETP.GTU.FTZ.AND P4, PT, |R8|, +INF , PT ;  /* 0x7f8000000800780b */ /* 0x000fe20003f9c200 */
[----:B------:R-:W-:-:S12]  /*0440*/  @P5 BRA `(.L_x_824) ;  /* 0x0000000000245947 */ /* 0x000fd80003800000 */
[----:B------:R-:W-:Y:S01]  /*0450*/  FSETP.NEU.FTZ.AND P5, PT, R16, +INF , PT ;  /* 0x7f8000001000780b */ /* 0x000fe20003fbd000 */
[----:B------:R-:W-:Y:S02]  /*0460*/  ULDC.U16 UR7, c[0x0][0x21a] ;  /* 0x0000868000077ab9 */ /* 0x000fe40000000400 */
[----:B------:R-:W-:-:S10]  /*0470*/  IMAD.U32 R14, RZ, RZ, UR7 ;  /* 0x00000007ff0e7e24 */ /* 0x000fd4000f8e00ff */
[----:B------:R-:W-:-:S06]  /*0480*/  @P5 FADD.FTZ R22, -RZ, -INF ;  /* 0xff800000ff165421 */ /* 0x000fcc0000010100 */
[----:B------:R-:W2:Y:S02]  /*0490*/  @P5 F2F.BF16.F32 R22, R22 ;  /* 0x0000001600165304 */ /* 0x000ea40000202000 */
[----:B--2---:R-:W-:-:S05]  /*04a0*/  @P5 IMAD.U32 R23, R22, 0x10000, RZ ;  /* 0x0001000016175824 */ /* 0x004fca00078e00ff */
[----:B------:R-:W-:-:S04]  /*04b0*/  @P5 FSETP.NEU.FTZ.AND P6, PT, R16, R23, PT ;  /* 0x000000171000520b */ /* 0x000fc80003fdd000 */
[----:B-1----:R-:W-:-:S04]  /*04c0*/  @P5 SEL R13, R0, R13, !P6 ;  /* 0x0000000d000d5207 */ /* 0x002fc80007000000 */
[----:B------:R-:W-:-:S07]  /*04d0*/  @P5 PRMT R14, R13, 0x7610, R14 ;  /* 0x000076100d0e5816 */ /* 0x000fce000000000e */
.L_x_824:
[----:B------:R-:W-:Y:S05]  /*04e0*/  BSYNC B0 ;  /* 0x0000000000007941 */ /* 0x000fea0003800000 */
.L_x_823:
[----:B------:R-:W-:Y:S01]  /*04f0*/  BSSY B0, `(.L_x_825) ;  /* 0x000000c000007945 */ /* 0x000fe20003800000 */
[----:B------:R-:W-:-:S03]  /*0500*/  IMAD.U32 R13, RZ, RZ, UR6 ;  /* 0x00000006ff0d7e24 */ /* 0x000fc6000f8e00ff */
[----:B------:R-:W-:Y:S05]  /*0510*/  @P2 BRA `(.L_x_826) ;  /* 0x0000000000242947 */ /* 0x000fea0003800000 */
[----:B------:R-:W-:Y:S01]  /*0520*/  FSETP.NEU.FTZ.AND P2, PT, R20, +INF , PT ;  /* 0x7f8000001400780b */ /* 0x000fe20003f5d000 */
[----:B------:R-:W-:-:S12]  /*0530*/  ULDC.U16 UR7, c[0x0][0x21a] ;  /* 0x0000868000077ab9 */ /* 0x000fd80000000400 */
[----:B------:R-:W-:-:S06]  /*0540*/  @P2 FADD.FTZ R22, -RZ, -INF ;  /* 0xff800000ff162421 */ /* 0x000fcc0000010100 */
[----:B------:R-:W2:Y:S02]  /*0550*/  @P2 F2F.BF16.F32 R22, R22 ;  /* 0x0000001600162304 */ /* 0x000ea40000202000 */
[----:B--2---:R-:W-:-:S04]  /*0560*/  @P2 SHF.L.U32 R13, R22, 0x10, RZ ;  /* 0x00000010160d2819 */ /* 0x004fc800000006ff */
[----:B------:R-:W-:Y:S01]  /*0570*/  @P2 FSETP.NEU.FTZ.AND P5, PT, R20, R13, PT ;  /* 0x0000000d1400220b */ /* 0x000fe20003fbd000 */
[----:B------:R-:W-:-:S03]  /*0580*/  IMAD.U32 R13, RZ, RZ, UR7 ;  /* 0x00000007ff0d7e24 */ /* 0x000fc6000f8e00ff */
[----:B-1----:R-:W-:-:S04]  /*0590*/  @P2 SEL R16, R0, R21, !P5 ;  /* 0x0000001500102207 */ /* 0x002fc80006800000 */
[----:B------:R-:W-:-:S07]  /*05a0*/  @P2 PRMT R13, R16, 0x7610, R13 ;  /* 0x00007610100d2816 */ /* 0x000fce000000000d */
.L_x_826:
[----:B------:R-:W-:Y:S05]  /*05b0*/  BSYNC B0 ;  /* 0x0000000000007941 */ /* 0x000fea0003800000 */
.L_x_825:
[----:B------:R-:W-:Y:S01]  /*05c0*/  BSSY B0, `(.L_x_827) ;  /* 0x000000c000007945 */ /* 0x000fe20003800000 */
[----:B------:R-:W-:-:S03]  /*05d0*/  IMAD.U32 R16, RZ, RZ, UR6 ;  /* 0x00000006ff107e24 */ /* 0x000fc6000f8e00ff */
[----:B------:R-:W-:Y:S05]  /*05e0*/  @P0 BRA `(.L_x_828) ;  /* 0x0000000000240947 */ /* 0x000fea0003800000 */
[----:B------:R-:W-:Y:S01]  /*05f0*/  FSETP.NEU.FTZ.AND P0, PT, R19, +INF , PT ;  /* 0x7f8000001300780b */ /* 0x000fe20003f1d000 */
[----:B------:R-:W-:-:S12]  /*0600*/  ULDC.U16 UR7, c[0x0][0x21a] ;  /* 0x0000868000077ab9 */ /* 0x000fd80000000400 */
[----:B------:R-:W-:-:S06]  /*0610*/  @P0 FADD.FTZ R20, -RZ, -INF ;  /* 0xff800000ff140421 */ /* 0x000fcc0000010100 */
[----:B------:R-:W2:Y:S02]  /*0620*/  @P0 F2F.BF16.F32 R20, R20 ;  /* 0x0000001400140304 */ /* 0x000ea40000202000 */
[----:B--2---:R-:W-:-:S05]  /*0630*/  @P0 IMAD.U32 R16, R20, 0x10000, RZ ;  /* 0x0001000014100824 */ /* 0x004fca00078e00ff */
[----:B------:R-:W-:Y:S01]  /*0640*/  @P0 FSETP.NEU.FTZ.AND P2, PT, R19, R16, PT ;  /* 0x000000101300020b */ /* 0x000fe20003f5d000 */
[----:B------:R-:W-:-:S03]  /*0650*/  IMAD.U32 R16, RZ, RZ, UR7 ;  /* 0x00000007ff107e24 */ /* 0x000fc6000f8e00ff */
[----:B-1----:R-:W-:-:S04]  /*0660*/  @P0 SEL R9, R0, R9, !P2 ;  /* 0x0000000900090207 */ /* 0x002fc80005000000 */
[----:B------:R-:W-:-:S07]  /*0670*/  @P0 PRMT R16, R9, 0x7610, R16 ;  /* 0x0000761009100816 */ /* 0x000fce0000000010 */
.L_x_828:
[----:B------:R-:W-:Y:S05]  /*0680*/  BSYNC B0 ;  /* 0x0000000000007941 */ /* 0x000fea0003800000 */
.L_x_827:
[----:B------:R-:W-:Y:S01]  /*0690*/  BSSY B0, `(.L_x_829) ;  /* 0x000000d000007945 */ /* 0x000fe20003800000 */
[----:B0-----:R-:W-:-:S04]  /*06a0*/  IMAD.WIDE.U32 R2, R10, 0x2, R2 ;  /* 0x000000020a027825 */ /* 0x001fc800078e0002 */
[----:B------:R-:W-:Y:S01]  /*06b0*/  IMAD.U32 R9, RZ, RZ, UR6 ;  /* 0x00000006ff097e24 */ /* 0x000fe2000f8e00ff */
[----:B------:R-:W-:Y:S06]  /*06c0*/  @P3 BRA `(.L_x_830) ;  /* 0x0000000000243947 */ /* 0x000fec0003800000 */
[----:B------:R-:W-:Y:S01]  /*06d0*/  FSETP.NEU.FTZ.AND P0, PT, R18, +INF , PT ;  /* 0x7f8000001200780b */ /* 0x000fe20003f1d000 */
[----:B------:R-:W-:-:S12]  /*06e0*/  ULDC.U16 UR7, c[0x0][0x21a] ;  /* 0x0000868000077ab9 */ /* 0x000fd80000000400 */
[----:B------:R-:W-:-:S06]  /*06f0*/  @P0 FADD.FTZ R10, -RZ, -INF ;  /* 0xff800000ff0a0421 */ /* 0x000fcc0000010100 */
[----:B------:R-:W0:Y:S02]  /*0700*/  @P0 F2F.BF16.F32 R10, R10 ;  /* 0x0000000a000a0304 */ /* 0x000e240000202000 */
[----:B0-----:R-:W-:-:S05]  /*0710*/  @P0 IMAD.U32 R9, R10, 0x10000, RZ ;  /* 0x000100000a090824 */ /* 0x001fca00078e00ff */
[----:B------:R-:W-:Y:S01]  /*0720*/  @P0 FSETP.NEU.FTZ.AND P2, PT, R18, R9, PT ;  /* 0x000000091200020b */ /* 0x000fe20003f5d000 */
[----:B------:R-:W-:-:S03]  /*0730*/  IMAD.U32 R9, RZ, RZ, UR7 ;  /* 0x00000007ff097e24 */ /* 0x000fc6000f8e00ff */
[----:B-1----:R-:W-:-:S04]  /*0740*/  @P0 SEL R17, R0, R17, !P2 ;  /* 0x0000001100110207 */ /* 0x002fc80005000000 */
[----:B------:R-:W-:-:S07]  /*0750*/  @P0 PRMT R9, R17, 0x7610, R9 ;  /* 0x0000761011090816 */ /* 0x000fce0000000009 */
.L_x_830:
[----:B------:R-:W-:Y:S05]  /*0760*/  BSYNC B0 ;  /* 0x0000000000007941 */ /* 0x000fea0003800000 */
.L_x_829:
[----:B------:R-:W-:Y:S01]  /*0770*/  BSSY B0, `(.L_x_831) ;  /* 0x000000d000007945 */ /* 0x000fe20003800000 */
[----:B------:R-:W-:-:S04]  /*0780*/  IMAD.WIDE R2, R5, 0x4, R2 ;  /* 0x0000000405027825 */ /* 0x000fc800078e0202 */
[----:B------:R-:W-:Y:S01]  /*0790*/  IMAD.U32 R5, RZ, RZ, UR6 ;  /* 0x00000006ff057e24 */ /* 0x000fe2000f8e00ff */
[----:B------:R-:W-:Y:S06]  /*07a0*/  @P1 BRA `(.L_x_832) ;  /* 0x0000000000241947 */ /* 0x000fec0003800000 */
[----:B------:R-:W-:Y:S01]  /*07b0*/  FSETP.NEU.FTZ.AND P0, PT, R6, +INF , PT ;  /* 0x7f8000000600780b */ /* 0x000fe20003f1d000 */
[----:B------:R-:W-:-:S12]  /*07c0*/  ULDC.U16 UR6, c[0x0][0x21a] ;  /* 0x0000868000067ab9 */ /* 0x000fd80000000400 */
[----:B------:R-:W-:-:S06]  /*07d0*/  @P0 FADD.FTZ R10, -RZ, -INF ;  /* 0xff800000ff0a0421 */ /* 0x000fcc0000010100 */
[----:B------:R-:W0:Y:S02]  /*07e0*/  @P0 F2F.BF16.F32 R10, R10 ;  /* 0x0000000a000a0304 */ /* 0x000e240000202000 */
[----:B0-----:R-:W-:-:S05]  /*07f0*/  @P0 IMAD.U32 R5, R10, 0x10000, RZ ;  /* 0x000100000a050824 */ /* 0x001fca00078e00ff */
[----:B------:R-:W-:Y:S02]  /*0800*/  @P0 FSETP.NEU.FTZ.AND P1, PT, R6, R5, PT ;  /* 0x000000050600020b */ /* 0x000fe40003f3d000 */
[----:B------:R-:W-:Y:S02]  /*0810*/  MOV R5, UR6 ;  /* 0x0000000600057c02 */ /* 0x000fe40008000f00 */
[----:B-1----:R-:W-:-:S04]  /*0820*/  @P0 SEL R7, R0, R7, !P1 ;  /* 0x0000000700070207 */ /* 0x002fc80004800000 */
[----:B------:R-:W-:-:S07]  /*0830*/  @P0 PRMT R5, R7, 0x7610, R5 ;  /* 0x0000761007050816 */ /* 0x000fce0000000005 */
.L_x_832:
[----:B------:R-:W-:Y:S05]  /*0840*/  BSYNC B0 ;  /* 0x0000000000007941 */ /* 0x000fea0003800000 */
.L_x_831:
[----:B------:R-:W-:Y:S04]  /*0850*/  BSSY B0, `(.L_x_833) ;  /* 0x000000b000007945 */ /* 0x000fe80003800000 */
        /* <DEDUP_REMOVED lines=10> */
.L_x_834:
[----:B------:R-:W-:Y:S05]  /*0900*/  BSYNC B0 ;  /* 0x0000000000007941 */ /* 0x000fea0003800000 */
.L_x_833:
[----:B------:R-:W-:Y:S02]  /*0910*/  PRMT R11, R4, 0x5410, R11 ;  /* 0x00005410040b7816 */ /* 0x000fe4000000000b */
[----:B------:R-:W-:Y:S02]  /*0920*/  PRMT R13, R14, 0x5410, R13 ;  /* 0x000054100e0d7816 */ /* 0x000fe4000000000d */
[----:B------:R-:W-:Y:S01]  /*0930*/  PRMT R9, R16, 0x5410, R9 ;  /* 0x0000541010097816 */ /* 0x000fe20000000009 */
[----:B------:R-:W-:Y:S01]  /*0940*/  STG.E desc[UR4][R2.64], R11 ;  /* 0x0000000b02007986 */ /* 0x000fe2000c101904 */
[----:B------:R-:W-:-:S03]  /*0950*/  PRMT R5, R5, 0x5410, R12 ;  /* 0x0000541005057816 */ /* 0x000fc6000000000c */
[----:B------:R-:W-:Y:S04]  /*0960*/  STG.E desc[UR4][R2.64+0x200], R13 ;  /* 0x0002000d02007986 */ /* 0x000fe8000c101904 */
[----:B------:R-:W-:Y:S04]  /*0970*/  STG.E desc[UR4][R2.64+0x400], R9 ;  /* 0x0004000902007986 */ /* 0x000fe8000c101904 */
[----:B------:R-:W-:Y:S01]  /*0980*/  STG.E desc[UR4][R2.64+0x600], R5 ;  /* 0x0006000502007986 */ /* 0x000fe2000c101904 */
[----:B------:R-:W-:Y:S05]  /*0990*/  EXIT ;  /* 0x000000000000794d */ /* 0x000fea0003800000 */
.L_x_818:
[----:B------:R-:W0:Y:S01]  /*09a0*/  S2R R13, SR_TID.X ;  /* 0x00000000000d7919 */ /* 0x000e220000002100 */
[----:B------:R-:W-:Y:S02]  /*09b0*/  PRMT R15, RZ, 0x7610, R15 ;  /* 0x00007610ff0f7816 */ /* 0x000fe4000000000f */
[----:B0-----:R-:W-:Y:S01]  /*09c0*/  ISETP.GE.AND P4, PT, R13, R11, PT ;  /* 0x0000000b0d00720c */ /* 0x001fe20003f86270 */
[----:B------:R-:W-:-:S12]  /*09d0*/  IMAD.MOV.U32 R25, RZ, RZ, R13 ;  /* 0x000000ffff197224 */ /* 0x000fd800078e000d */
[----:B------:R-:W-:Y:S02]  /*09e0*/  @!P4 IMAD.IADD R14, R10, 0x1, R25 ;  /* 0x000000010a0ec824 */ /* 0x000fe400078e0219 */
[----:B------:R-:W-:-:S05]  /*09f0*/  @!P4 VIADD R25, R25, 0x80 ;  /* 0x000000801919c836 */ /* 0x000fca0000000000 */
[----:B------:R-:W-:-:S13]  /*0a00*/  ISETP.GE.AND P3, PT, R25, R11, PT ;  /* 0x0000000b1900720c */ /* 0x000fda0003f66270 */
[----:B------:R-:W-:Y:S01]  /*0a10*/  @!P3 IMAD.IADD R21, R10, 0x1, R25 ;  /* 0x000000010a15b824 */ /* 0x000fe200078e0219 */
[----:B------:R-:W0:Y:S01]  /*0a20*/  @!P3 LDC.64 R6, c[0x0][0x230] ;  /* 0x00008c00ff06bb82 */ /* 0x000e220000000a00 */
[----:B------:R-:W-:-:S05]  /*0a30*/  @!P3 VIADD R25, R25, 0x80 ;  /* 0x000000801919b836 */ /* 0x000fca0000000000 */
[----:B------:R-:W-:-:S13]  /*0a40*/  ISETP.GE.AND P5, PT, R25, R11, PT ;  /* 0x0000000b1900720c */ /* 0x000fda0003fa6270 */
[----:B------:R-:W-:Y:S01]  /*0a50*/  @!P5 IMAD.IADD R17, R10, 0x1, R25 ;  /* 0x000000010a11d824 */ /* 0x000fe200078e0219 */
[----:B------:R-:W2:Y:S01]  /*0a60*/  @!P5 LDC.64 R2, c[0x0][0x230] ;  /* 0x00008c00ff02db82 */ /* 0x000ea20000000a00 */
[----:B------:R-:W-:Y:S02]  /*0a70*/  @!P5 VIADD R25, R25, 0x80 ;  /* 0x000000801919d836 */ /* 0x000fe40000000000 */
[----:B0-----:R-:W-:-:S03]  /*0a80*/  @!P3 IMAD.WIDE.U32 R20, R21, 0x2, R6 ;  /* 0x000000021514b825 */ /* 0x001fc600078e0006 */
[C---:B------:R-:W-:Y:S02]  /*0a90*/  ISETP.GE.AND P0, PT, R25.reuse, R11, PT ;  /* 0x0000000b1900720c */ /* 0x040fe40003f06270 */
[----:B------:R0:W5:Y:S11]  /*0aa0*/  @!P3 LDG.E.U16 R15, desc[UR4][R20.64] ;  /* 0x00000004140fb981 */ /* 0x000176000c1e1500 */
[----:B------:R-:W-:Y:S01]  /*0ab0*/  @!P0 IADD3 R23, R10, R25, RZ ;  /* 0x000000190a178210 */ /* 0x000fe20007ffe0ff */
[----:B------:R-:W-:Y:S01]  /*0ac0*/  @!P0 VIADD R25, R25, 0x80 ;  /* 0x0000008019198836 */ /* 0x000fe20000000000 */
[----:B------:R-:W3:Y:S04]  /*0ad0*/  @!P0 LDC.64 R8, c[0x0][0x230] ;  /* 0x00008c00ff088b82 */ /* 0x000ee80000000a00 */
[----:B------:R-:W-:-:S13]  /*0ae0*/  ISETP.GE.AND P2, PT, R25, R11, PT ;  /* 0x0000000b1900720c */ /* 0x000fda0003f46270 */
[----:B------:R-:W-:Y:S01]  /*0af0*/  @!P2 IMAD.IADD R5, R10, 0x1, R25 ;  /* 0x000000010a05a824 */ /* 0x000fe200078e0219 */
[----:B------:R-:W4:Y:S01]  /*0b00*/  @!P2 LDC.64 R18, c[0x0][0x230] ;  /* 0x00008c00ff12ab82 */ /* 0x000f220000000a00 */
[----:B------:R-:W-:-:S05]  /*0b10*/  @!P2 VIADD R25, R25, 0x80 ;  /* 0x000000801919a836 */ /* 0x000fca0000000000 */
[----:B------:R-:W-:Y:S01]  /*0b20*/  ISETP.GE.AND P1, PT, R25, R11, PT ;  /* 0x0000000b1900720c */ /* 0x000fe20003f26270 */
[----:B--2---:R-:W-:-:S12]  /*0b30*/  @!P5 IMAD.WIDE.U32 R6, R17, 0x2, R2 ;  /* 0x000000021106d825 */ /* 0x004fd800078e0002 */
[C---:B------:R-:W-:Y:S01]  /*0b40*/  @!P1 IMAD.IADD R29, R10.reuse, 0x1, R25 ;  /* 0x000000010a1d9824 */ /* 0x040fe200078e0219 */
[----:B------:R-:W-:Y:S01]  /*0b50*/  PRMT R17, RZ, 0x7610, R17 ;  /* 0x00007610ff117816 */ /* 0x000fe20000000011 */
[----:B------:R-:W-:Y:S01]  /*0b60*/  @!P1 VIADD R25, R25, 0x80 ;  /* 0x0000008019199836 */ /* 0x000fe20000000000 */
[----:B0-----:R-:W-:Y:S01]  /*0b70*/  PRMT R21, RZ, 0x7610, R21 ;  /* 0x00007610ff157816 */ /* 0x001fe20000000015 */
[----:B------:R-:W0:Y:S03]  /*0b80*/  @!P1 LDC.64 R2, c[0x0][0x230] ;  /* 0x00008c00ff029b82 */ /* 0x000e260000000a00 */
[----:B------:R-:W-:Y:S01]  /*0b90*/  ISETP.GE.AND P6, PT, R25, R11, PT ;  /* 0x0000000b1900720c */ /* 0x000fe20003fc6270 */
[----:B----4-:R-:W-:Y:S01]  /*0ba0*/  @!P2 IMAD.WIDE.U32 R18, R5, 0x2, R18 ;  /* 0x000000020512a825 */ /* 0x010fe200078e0012 */
[----:B------:R2:W5:Y:S04]  /*0bb0*/  @!P5 LDG.E.U16 R17, desc[UR4][R6.64] ;  /* 0x000000040611d981 */ /* 0x000568000c1e1500 */
[----:B------:R4:W5:Y:S07]  /*0bc0*/  @!P2 LDG.E.U16 R21, desc[UR4][R18.64] ;  /* 0x000000041215a981 */ /* 0x00096e000c1e1500 */
[----:B--2---:R-:W2:Y:S08]  /*0bd0*/  @!P6 LDC.64 R6, c[0x0][0x230] ;  /* 0x00008c00ff06eb82 */ /* 0x004eb00000000a00 */
[----:B----4-:R-:W4:Y:S01]  /*0be0*/  @!P4 LDC.64 R18, c[0x0][0x230] ;  /* 0x00008c00ff12cb82 */ /* 0x010f220000000a00 */
[----:B------:R-:W-:-:S04]  /*0bf0*/  @!P6 IMAD.IADD R27, R10, 0x1, R25 ;  /* 0x000000010a1be824 */ /* 0x000fc800078e0219 */
[----:B--2---:R-:W-:Y:S01]  /*0c00*/  @!P6 IMAD.WIDE.U32 R6, R27, 0x2, R6 ;  /* 0x000000021b06e825 */ /* 0x004fe200078e0006 */
[----:B------:R-:W-:-:S03]  /*0c10*/  PRMT R27, RZ, 0x7610, R27 ;  /* 0x00007610ff1b7816 */ /* 0x000fc6000000001b */
[----:B----4-:R-:W-:-:S05]  /*0c20*/  @!P4 IMAD.WIDE.U32 R18, R14, 0x2, R18 ;  /* 0x000000020e12c825 */ /* 0x010fca00078e0012 */
[----:B------:R-:W5:Y:S01]  /*0c30*/  @!P4 LDG.E.U16 R27, desc[UR4][R18.64] ;  /* 0x00000004121bc981 */ /* 0x000f62000c1e1500 */
[----:B------:R-:W-:-:S05]  /*0c40*/  @!P6 VIADD R25, R25, 0x80 ;  /* 0x000000801919e836 */ /* 0x000fca0000000000 */
[----:B------:R-:W-:Y:S01]  /*0c50*/  ISETP.GE.AND P3, PT, R25, R11, PT ;  /* 0x0000000b1900720c */ /* 0x000fe20003f66270 */
[----:B0-----:R-:W-:Y:S01]  /*0c60*/  @!P1 IMAD.WIDE.U32 R2, R29, 0x2, R2 ;  /* 0x000000021d029825 */ /* 0x001fe200078e0002 */
[----:B------:R-:W-:-:S03]  /*0c70*/  PRMT R29, RZ, 0x7610, R29 ;  /* 0x00007610ff1d7816 */ /* 0x000fc6000000001d */
[----:B---3--:R-:W-:-:S08]  /*0c80*/  @!P0 IMAD.WIDE.U32 R8, R23, 0x2, R8 ;  /* 0x0000000217088825 */ /* 0x008fd000078e0008 */
[----:B------:R-:W0:Y:S01]  /*0c90*/  @!P3 LDC.64 R4, c[0x0][0x230] ;  /* 0x00008c00ff04bb82 */ /* 0x000e220000000a00 */
[----:B------:R2:W5:Y:S01]  /*0ca0*/  @!P1 LDG.E.U16 R29, desc[UR4][R2.64] ;  /* 0x00000004021d9981 */ /* 0x000562000c1e1500 */
[----:B------:R-:W-:Y:S01]  /*0cb0*/  PRMT R23, RZ, 0x7610, R23 ;  /* 0x00007610ff177816 */ /* 0x000fe20000000017 */
[----:B------:R-:W-:-:S05]  /*0cc0*/  @!P3 IMAD.IADD R25, R10, 0x1, R25 ;  /* 0x000000010a19b824 */ /* 0x000fca00078e0219 */
[----:B------:R3:W5:Y:S01]  /*0cd0*/  @!P0 LDG.E.U16 R23, desc[UR4][R8.64] ;  /* 0x0000000408178981 */ /* 0x000762000c1e1500 */
[----:B--2---:R-:W2:Y:S01]  /*0ce0*/  @!P4 LDC.64 R2, c[0x0][0x228] ;  /* 0x00008a00ff02cb82 */ /* 0x004ea20000000a00 */
[----:B---3--:R-:W-:Y:S01]  /*0cf0*/  PRMT R9, RZ, 0x7610, R9 ;  /* 0x00007610ff097816 */ /* 0x008fe20000000009 */
[----:B0-----:R-:W-:Y:S01]  /*0d00*/  @!P3 IMAD.WIDE.U32 R4, R25, 0x2, R4 ;  /* 0x000000021904b825 */ /* 0x001fe200078e0004 */
[----:B------:R-:W-:Y:S01]  /*0d10*/  PRMT R25, RZ, 0x7610, R25 ;  /* 0x00007610ff197816 */ /* 0x000fe20000000019 */
[----:B------:R-:W-:Y:S01]  /*0d20*/  BSSY B0, `(.L_x_835) ;  /* 0x000001a000007945 */ /* 0x000fe20003800000 */
[C---:B------:R-:W-:Y:S01]  /*0d30*/  IADD3 R8, R13.reuse, 0x80, RZ ;  /* 0x000000800d087810 */ /* 0x040fe20007ffe0ff */
[C---:B------:R-:W-:Y:S01]  /*0d40*/  VIADD R14, R13.reuse, 0x100 ;  /* 0x000001000d0e7836 */ /* 0x040fe20000000000 */
[----:B------:R0:W5:Y:S04]  /*0d50*/  @!P3 LDG.E.U16 R9, desc[UR4][R4.64] ;  /* 0x000000040409b981 */ /* 0x000168000c1e1500 */
[----:B------:R3:W5:Y:S01]  /*0d60*/  @!P6 LDG.E.U16 R25, desc[UR4][R6.64] ;  /* 0x000000040619e981 */ /* 0x000762000c1e1500 */
[----:B------:R-:W-:Y:S01]  /*0d70*/  ISETP.GE.AND P0, PT, R8, R11, PT ;  /* 0x0000000b0800720c */ /* 0x000fe20003f06270 */
[----:B0-----:R-:W-:-:S02]  /*0d80*/  VIADD R4, R13, 0x180 ;  /* 0x000001800d047836 */ /* 0x001fc40000000000 */
[C---:B---3--:R-:W-:Y:S01]  /*0d90*/  VIADD R6, R13.reuse, 0x200 ;  /* 0x000002000d067836 */ /* 0x048fe20000000000 */
[-C--:B------:R-:W-:Y:S02]  /*0da0*/  ISETP.GE.AND P5, PT, R14, R11.reuse, PT ;  /* 0x0000000b0e00720c */ /* 0x080fe40003fa6270 */
[-C--:B------:R-:W-:Y:S02]  /*0db0*/  ISETP.GE.AND P3, PT, R4, R11.reuse, PT ;  /* 0x0000000b0400720c */ /* 0x080fe40003f66270 */
[----:B------:R-:W-:Y:S01]  /*0dc0*/  ISETP.GE.AND P2, PT, R6, R11, PT ;  /* 0x0000000b0600720c */ /* 0x000fe20003f46270 */
[----:B------:R-:W-:Y:S01]  /*0dd0*/  VIADD R6, R13, 0x280 ;  /* 0x000002800d067836 */ /* 0x000fe20000000000 */
[----:B--2---:R-:W-:Y:S11]  /*0de0*/  @P4 BRA `(.L_x_836) ;  /* 0x0000000000344947 */ /* 0x004ff60003800000 */
        /* <DEDUP_REMOVED lines=13> */
.L_x_836:
[----:B------:R-:W-:Y:S05]  /*0ec0*/  BSYNC B0 ;  /* 0x0000000000007941 */ /* 0x000fea0003800000 */
.L_x_835:
[----:B------:R-:W-:Y:S01]  /*0ed0*/  BSSY B0, `(.L_x_837) ;  /* 0x0000011000007945 */ /* 0x000fe20003800000 */
[----:B------:R-:W-:Y:S02]  /*0ee0*/  ISETP.GE.AND P1, PT, R6, R11, PT ;  /* 0x0000000b0600720c */ /* 0x000fe40003f26270 */
[----:B-----5:R-:W-:Y:S01]  /*0ef0*/  SHF.L.U32 R16, R9, 0x10, RZ ;  /* 0x0000001009107819 */ /* 0x020fe200000006ff */
[----:B------:R-:W-:Y:S10]  /*0f00*/  @P0 BRA `(.L_x_838) ;  /* 0x0000000000340947 */ /* 0x000ff40003800000 */
[----:B------:R-:W-:Y:S02]  /*0f10*/  IMAD.U32 R4, R15, 0x10000, RZ ;  /* 0x000100000f047824 */ /* 0x000fe400078e00ff */
        /* <DEDUP_REMOVED lines=12> */
.L_x_838:
[----:B------:R-:W-:Y:S05]  /*0fe0*/  BSYNC B0 ;  /* 0x0000000000007941 */ /* 0x000fea0003800000 */
.L_x_837:
[----:B------:R-:W-:Y:S01]  /*0ff0*/  BSSY B0, `(.L_x_839) ;  /* 0x0000012000007945 */ /* 0x000fe20003800000 */
[----:B------:R-:W-:Y:S01]  /*1000*/  FSETP.GTU.FTZ.AND P0, PT, |R16|, +INF , PT ;  /* 0x7f8000001000780b */ /* 0x000fe20003f1c200 */
[C---:B------:R-:W-:Y:S02]  /*1010*/  VIADD R6, R13.reuse, 0x300 ;  /* 0x000003000d067836 */ /* 0x040fe40000000000 */
[----:B------:R-:W-:Y:S01]  /*1020*/  VIADD R8, R13, 0x380 ;  /* 0x000003800d087836 */ /* 0x000fe20000000000 */
[----:B------:R-:W-:Y:S09]  /*1030*/  @P5 BRA `(.L_x_840) ;  /* 0x0000000000345947 */ /* 0x000ff20003800000 */
[----:B------:R-:W-:Y:S02]  /*1040*/  IMAD.U32 R5, R17, 0x10000, RZ ;  /* 0x0001000011057824 */ /* 0x000fe400078e00ff */
[----:B------:R-:W-:-:S03]  /*1050*/  IMAD.U32 R4, RZ, RZ, UR6 ;  /* 0x00000006ff047e24 */ /* 0x000fc6000f8e00ff */
        /* <DEDUP_REMOVED lines=9> */
[----:B-1----:R-:W-:-:S04]  /*10f0*/  @P5 SEL R17, R0, R17, !P6 ;  /* 0x0000001100115207 */ /* 0x002fc80007000000 */
[----:B------:R-:W-:-:S07]  /*1100*/  @P5 PRMT R4, R17, 0x7610, R4 ;  /* 0x0000761011045816 */ /* 0x000fce0000000004 */
.L_x_840:
[----:B------:R-:W-:Y:S05]  /*1110*/  BSYNC B0 ;  /* 0x0000000000007941 */ /* 0x000fea0003800000 */
.L_x_839:
[----:B------:R-:W-:Y:S01]  /*1120*/  @!P4 IMAD.IADD R5, R10, 0x1, R13 ;  /* 0x000000010a05c824 */ /* 0x000fe200078e020d */
[----:B------:R-:W-:Y:S01]  /*1130*/  BSSY B0, `(.L_x_841) ;  /* 0x0000012000007945 */ /* 0x000fe20003800000 */
[-C--:B------:R-:W-:Y:S02]  /*1140*/  ISETP.GE.AND P5, PT, R6, R11.reuse, PT ;  /* 0x0000000b0600720c */ /* 0x080fe40003fa6270 */
[----:B------:R-:W-:Y:S01]  /*1150*/  ISETP.GE.OR P0, PT, R8, R11, P0 ;  /* 0x0000000b0800720c */ /* 0x000fe20000706670 */
[----:B------:R-:W-:Y:S01]  /*1160*/  @!P4 IMAD.WIDE.U32 R2, R5, 0x2, R2 ;  /* 0x000000020502c825 */ /* 0x000fe200078e0002 */
[----:B------:R-:W-:Y:S11]  /*1170*/  @P3 BRA `(.L_x_842) ;  /* 0x0000000000343947 */ /* 0x000ff60003800000 */
        /* <DEDUP_REMOVED lines=13> */
.L_x_842:
[----:B------:R-:W-:Y:S05]  /*1250*/  BSYNC B0 ;  /* 0x0000000000007941 */ /* 0x000fea0003800000 */
.L_x_841:
[----:B------:R-:W-:Y:S04]  /*1260*/  BSSY B0, `(.L_x_843) ;  /* 0x000000f000007945 */ /* 0x000fe80003800000 */
[----:B------:R-:W-:Y:S05]  /*1270*/  @P2 BRA `(.L_x_844) ;  /* 0x0000000000342947 */ /* 0x000fea0003800000 */
        /* <DEDUP_REMOVED lines=11> */
[----:B-1----:R-:W-:-:S04]  /*1330*/  @P2 SEL R21, R0, R21, !P3 ;  /* 0x0000001500152207 */ /* 0x002fc80005800000 */
[----:B------:R-:W-:-:S07]  /*1340*/  @P2 PRMT R5, R21, 0x7610, R5 ;  /* 0x0000761015052816 */ /* 0x000fce0000000005 */
.L_x_844:
[----:B------:R-:W-:Y:S05]  /*1350*/  BSYNC B0 ;  /* 0x0000000000007941 */ /* 0x000fea0003800000 */
.L_x_843:
[----:B------:R-:W-:Y:S04]  /*1360*/  BSSY B0, `(.L_x_845) ;  /* 0x000000f000007945 */ /* 0x000fe80003800000 */
[----:B------:R-:W-:Y:S05]  /*1370*/  @P1 BRA `(.L_x_846) ;  /* 0x0000000000341947 */ /* 0x000fea0003800000 */
        /* <DEDUP_REMOVED lines=13> */
.L_x_846:
[----:B------:R-:W-:Y:S05]  /*1450*/  BSYNC B0 ;  /* 0x0000000000007941 */ /* 0x000fea0003800000 */
.L_x_845:
        /* <DEDUP_REMOVED lines=8> */
[----:B------:R-:W-:-:S10]  /*14e0*/  MOV R7, UR7 ;  /* 0x0000000700077c02 */ /* 0x000fd40008000f00 */
[----:B------:R-:W-:-:S06]  /*14f0*/  @P1 FADD.FTZ R17, -RZ, -INF ;  /* 0xff800000ff111421 */ /* 0x000fcc0000010100 */
[----:B------:R-:W0:Y:S02]  /*1500*/  @P1 F2F.BF16.F32 R17, R17 ;  /* 0x0000001100111304 */ /* 0x000e240000202000 */
[----:B0-----:R-:W-:-:S05]  /*1510*/  @P1 IMAD.U32 R18, R17, 0x10000, RZ ;  /* 0x0001000011121824 */ /* 0x001fca00078e00ff */
[----:B------:R-:W-:-:S04]  /*1520*/  @P1 FSETP.NEU.FTZ.AND P2, PT, R15, R18, PT ;  /* 0x000000120f00120b */ /* 0x000fc80003f5d000 */
[----:B-1----:R-:W-:-:S04]  /*1530*/  @P1 SEL R25, R0, R25, !P2 ;  /* 0x0000001900191207 */ /* 0x002fc80005000000 */
[----:B------:R-:W-:-:S07]  /*1540*/  @P1 PRMT R7, R25, 0x7610, R7 ;  /* 0x0000761019071816 */ /* 0x000fce0000000007 */
.L_x_848:
[----:B------:R-:W-:Y:S05]  /*1550*/  BSYNC B0 ;  /* 0x0000000000007941 */ /* 0x000fea0003800000 */
.L_x_847:
        /* <DEDUP_REMOVED lines=11> */
.L_x_850:
[----:B------:R-:W-:Y:S05]  /*1610*/  BSYNC B0 ;  /* 0x0000000000007941 */ /* 0x000fea0003800000 */
.L_x_849:
[----:B------:R0:W-:Y:S01]  /*1620*/  @!P4 STG.E.U16 desc[UR4][R2.64], R19 ;  /* 0x000000130200c986 */ /* 0x0001e2000c101504 */
[----:B------:R-:W-:Y:S01]  /*1630*/  @!P4 VIADD R13, R13, 0x80 ;  /* 0x000000800d0dc836 */ /* 0x000fe20000000000 */
[----:B------:R-:W-:Y:S04]  /*1640*/  BSSY B0, `(.L_x_851) ;  /* 0x000002d000007945 */ /* 0x000fe80003800000 */
[----:B------:R-:W-:Y:S01]  /*1650*/  BSSY B1, `(.L_x_852) ;  /* 0x0000025000017945 */ /* 0x000fe20003800000 */
[----:B------:R-:W-:-:S13]  /*1660*/  ISETP.GE.AND P0, PT, R13, R11, PT ;  /* 0x0000000b0d00720c */ /* 0x000fda0003f06270 */
[----:B0-----:R-:W-:Y:S05]  /*1670*/  @P0 BRA `(.L_x_853) ;  /* 0x0000000000300947 */ /* 0x001fea0003800000 */
[----:B------:R-:W0:Y:S01]  /*1680*/  LDC.64 R2, c[0x0][0x228] ;  /* 0x00008a00ff027b82 */ /* 0x000e220000000a00 */
[----:B------:R-:W-:Y:S02]  /*1690*/  IMAD.IADD R9, R10, 0x1, R13 ;  /* 0x000000010a097824 */ /* 0x000fe400078e020d */
[----:B------:R-:W-:-:S05]  /*16a0*/  VIADD R13, R13, 0x80 ;  /* 0x000000800d0d7836 */ /* 0x000fca0000000000 */
[----:B------:R-:W-:Y:S01]  /*16b0*/  ISETP.GE.AND P0, PT, R13, R11, PT ;  /* 0x0000000b0d00720c */ /* 0x000fe20003f06270 */
[----:B0-----:R-:W-:-:S05]  /*16c0*/  IMAD.WIDE.U32 R2, R9, 0x2, R2 ;  /* 0x0000000209027825 */ /* 0x001fca00078e0002 */
[----:B------:R0:W-:Y:S07]  /*16d0*/  STG.E.U16 desc[UR4][R2.64], R14 ;  /* 0x0000000e02007986 */ /* 0x0001ee000c101504 */
[----:B------:R-:W-:Y:S05]  /*16e0*/  @P0 BRA `(.L_x_854) ;  /* 0x0000000000300947 */ /* 0x000fea0003800000 */
[----:B0-----:R-:W0:Y:S01]  /*16f0*/  LDC.64 R2, c[0x0][0x228] ;  /* 0x00008a00ff027b82 */ /* 0x001e220000000a00 */
[----:B------:R-:W-:Y:S02]  /*1700*/  IMAD.IADD R9, R10, 0x1, R13 ;  /* 0x000000010a097824 */ /* 0x000fe400078e020d */
[----:B------:R-:W-:Y:S02]  /*1710*/  VIADD R13, R13, 0x80 ;  /* 0x000000800d0d7836 */ /* 0x000fe40000000000 */
[----:B0-----:R-:W-:-:S05]  /*1720*/  IMAD.WIDE.U32 R2, R9, 0x2, R2 ;  /* 0x0000000209027825 */ /* 0x001fca00078e0002 */
[----:B------:R0:W-:Y:S02]  /*1730*/  STG.E.U16 desc[UR4][R2.64], R4 ;  /* 0x0000000402007986 */ /* 0x0001e4000c101504 */
.L_x_853:
[----:B------:R-:W-:-:S13]  /*1740*/  ISETP.GE.AND P0, PT, R13, R11, PT ;  /* 0x0000000b0d00720c */ /* 0x000fda0003f06270 */
[----:B------:R-:W-:Y:S05]  /*1750*/  @P0 BRA `(.L_x_855) ;  /* 0x0000000000300947 */ /* 0x000fea0003800000 */
[----:B0-----:R-:W0:Y:S01]  /*1760*/  LDC.64 R2, c[0x0][0x228] ;  /* 0x00008a00ff027b82 */ /* 0x001e220000000a00 */
[----:B------:R-:W-:Y:S01]  /*1770*/  IMAD.IADD R9, R10, 0x1, R13 ;  /* 0x000000010a097824 */ /* 0x000fe200078e020d */
[----:B------:R-:W-:-:S03]  /*1780*/  IADD3 R13, R13, 0x80, RZ ;  /* 0x000000800d0d7810 */ /* 0x000fc60007ffe0ff */
[----:B0-----:R-:W-:-:S05]  /*1790*/  IMAD.WIDE.U32 R2, R9, 0x2, R2 ;  /* 0x0000000209027825 */ /* 0x001fca00078e0002 */
[----:B------:R2:W-:Y:S02]  /*17a0*/  STG.E.U16 desc[UR4][R2.64], R6 ;  /* 0x0000000602007986 */ /* 0x0005e4000c101504 */
.L_x_854:
[----:B------:R-:W-:-:S13]  /*17b0*/  ISETP.GE.AND P0, PT, R13, R11, PT ;  /* 0x0000000b0d00720c */ /* 0x000fda0003f06270 */
[----:B------:R-:W-:Y:S05]  /*17c0*/  @P0 BRA `(.L_x_856) ;  /* 0x0000000000340947 */ /* 0x000fea0003800000 */
[----:B0-2---:R-:W0:Y:S01]  /*17d0*/  LDC.64 R2, c[0x0][0x228] ;  /* 0x00008a00ff027b82 */ /* 0x005e220000000a00 */
[----:B------:R-:W-:Y:S02]  /*17e0*/  IMAD.IADD R9, R10, 0x1, R13 ;  /* 0x000000010a097824 */ /* 0x000fe400078e020d */
[----:B------:R-:W-:Y:S02]  /*17f0*/  VIADD R13, R13, 0x80 ;  /* 0x000000800d0d7836 */ /* 0x000fe40000000000 */
[----:B0-----:R-:W-:-:S05]  /*1800*/  IMAD.WIDE.U32 R2, R9, 0x2, R2 ;  /* 0x0000000209027825 */ /* 0x001fca00078e0002 */
[----:B------:R2:W-:Y:S02]  /*1810*/  STG.E.U16 desc[UR4][R2.64], R5 ;  /* 0x0000000502007986 */ /* 0x0005e4000c101504 */
.L_x_855:
[----:B------:R-:W-:-:S13]  /*1820*/  ISETP.GE.AND P0, PT, R13, R11, PT ;  /* 0x0000000b0d00720c */ /* 0x000fda0003f06270 */
[----:B------:R-:W-:Y:S05]  /*1830*/  @P0 BREAK B1 ;  /* 0x0000000000010942 */ /* 0x000fea0003800000 */
[----:B------:R-:W-:Y:S05]  /*1840*/  @P0 BRA `(.L_x_857) ;  /* 0x0000000000300947 */ /* 0x000fea0003800000 */
[----:B0-2---:R-:W0:Y:S01]  /*1850*/  LDC.64 R2, c[0x0][0x228] ;  /* 0x00008a00ff027b82 */ /* 0x005e220000000a00 */
[----:B------:R-:W-:Y:S02]  /*1860*/  IMAD.IADD R5, R10, 0x1, R13 ;  /* 0x000000010a057824 */ /* 0x000fe400078e020d */
[----:B------:R-:W-:Y:S02]  /*1870*/  VIADD R13, R13, 0x80 ;  /* 0x000000800d0d7836 */ /* 0x000fe40000000000 */
[----:B0-----:R-:W-:-:S05]  /*1880*/  IMAD.WIDE.U32 R2, R5, 0x2, R2 ;  /* 0x0000000205027825 */ /* 0x001fca00078e0002 */
[----:B------:R3:W-:Y:S02]  /*1890*/  STG.E.U16 desc[UR4][R2.64], R8 ;  /* 0x0000000802007986 */ /* 0x0007e4000c101504 */
.L_x_856:
[----:B------:R-:W-:Y:S05]  /*18a0*/  BSYNC B1 ;  /* 0x0000000000017941 */ /* 0x000fea0003800000 */
.L_x_852:
[----:B------:R-:W-:-:S13]  /*18b0*/  ISETP.GE.AND P0, PT, R13, R11, PT ;  /* 0x0000000b0d00720c */ /* 0x000fda0003f06270 */
[----:B0-23--:R-:W0:Y:S01]  /*18c0*/  @!P0 LDC.64 R2, c[0x0][0x228] ;  /* 0x00008a00ff028b82 */ /* 0x00de220000000a00 */
[----:B------:R-:W-:Y:S02]  /*18d0*/  @!P0 IMAD.IADD R5, R10, 0x1, R13 ;  /* 0x000000010a058824 */ /* 0x000fe400078e020d */
[----:B------:R-:W-:Y:S02]  /*18e0*/  @!P0 VIADD R13, R13, 0x80 ;  /* 0x000000800d0d8836 */ /* 0x000fe40000000000 */
[----:B0-----:R-:W-:-:S05]  /*18f0*/  @!P0 IMAD.WIDE.U32 R2, R5, 0x2, R2 ;  /* 0x0000000205028825 */ /* 0x001fca00078e0002 */
[----:B------:R3:W-:Y:S02]  /*1900*/  @!P0 STG.E.U16 desc[UR4][R2.64], R7 ;  /* 0x0000000702008986 */ /* 0x0007e4000c101504 */
.L_x_857:
[----:B------:R-:W-:Y:S05]  /*1910*/  BSYNC B0 ;  /* 0x0000000000007941 */ /* 0x000fea0003800000 */
.L_x_851:
[----:B------:R-:W-:Y:S05]  /*1920*/  WARPSYNC.ALL ;  /* 0x0000000000007948 */ /* 0x000fea0003800000 */
[----:B------:R-:W-:-:S13]  /*1930*/  ISETP.GE.AND P0, PT, R13, R11, PT ;  /* 0x0000000b0d00720c */ /* 0x000fda0003f06270 */
[----:B------:R-:W-:Y:S05]  /*1940*/  @P0 EXIT ;  /* 0x000000000000094d */ /* 0x000fea0003800000 */
[----:B0-23--:R-:W0:Y:S01]  /*1950*/  LDC.64 R2, c[0x0][0x228] ;  /* 0x00008a00ff027b82 */ /* 0x00de220000000a00 */
[----:B------:R-:W-:-:S04]  /*1960*/  IMAD.IADD R13, R10, 0x1, R13 ;  /* 0x000000010a0d7824 */ /* 0x000fc800078e020d */
[----:B0-----:R-:W-:-:S05]  /*1970*/  IMAD.WIDE.U32 R2, R13, 0x2, R2 ;  /* 0x000000020d027825 */ /* 0x001fca00078e0002 */
[----:B------:R-:W-:Y:S01]  /*1980*/  STG.E.U16 desc[UR4][R2.64], R12 ;  /* 0x0000000c02007986 */ /* 0x000fe2000c101504 */
[----:B------:R-:W-:Y:S05]  /*1990*/  EXIT ;  /* 0x000000000000794d */ /* 0x000fea0003800000 */
.L_x_858:
        /* <DEDUP_REMOVED lines=14> */
.L_x_36120:


//--------------------- .text._ZN2at6native29vectorized_elementwise_kernelILi4EZZZNS0_22nan_to_num_kernel_cudaERNS_18TensorIteratorBaseESt8optionalIdES5_S5_ENKUlvE0_clEvENKUlvE2_clEvEUlN3c108BFloat16EE_St5arrayIPcLm2EEEEviT0_T1_ --------------------------
	.section	.text._ZN2at6native29vectorized_elementwise_kernelILi4EZZZNS0_22nan_to_num_kernel_cudaERNS_18TensorIteratorBaseESt8optionalIdES5_S5_ENKUlvE0_clEvENKUlvE2_clEvEUlN3c108BFloat16EE_St5arrayIPcLm2EEEEviT0_T1_,"ax",@progbits
	.align	128
        .global         _ZN2at6native29vectorized_elementwise_kernelILi4EZZZNS0_22nan_to_num_kernel_cudaERNS_18TensorIteratorBaseESt8optionalIdES5_S5_ENKUlvE0_clEvENKUlvE2_clEvEUlN3c108BFloat16EE_St5arrayIPcLm2EEEEviT0_T1_
        .type           _ZN2at6native29vectorized_elementwise_kernelILi4EZZZNS0_22nan_to_num_kernel_cudaERNS_18TensorIteratorBaseESt8optionalIdES5_S5_ENKUlvE0_clEvENKUlvE2_clEvEUlN3c108BFloat16EE_St5arrayIPcLm2EEEEviT0_T1_,@function
        .size           _ZN2at6native29vectorized_elementwise_kernelILi4EZZZNS0_22nan_to_num_kernel_cudaERNS_18TensorIteratorBaseESt8optionalIdES5_S5_ENKUlvE0_clEvENKUlvE2_clEvEUlN3c108BFloat16EE_St5arrayIPcLm2EEEEviT0_T1_,(.L_x_36121 - _ZN2at6native29vectorized_elementwise_kernelILi4EZZZNS0_22nan_to_num_kernel_cudaERNS_18TensorIteratorBaseESt8optionalIdES5_S5_ENKUlvE0_clEvENKUlvE2_clEvEUlN3c108BFloat16EE_St5arrayIPcLm2EEEEviT0_T1_)
        .other          _ZN2at6native29vectorized_elementwise_kernelILi4EZZZNS0_22nan_to_num_kernel_cudaERNS_18TensorIteratorBaseESt8optionalIdES5_S5_ENKUlvE0_clEvENKUlvE2_clEvEUlN3c108BFloat16EE_St5arrayIPcLm2EEEEviT0_T1_,@"STO_CUDA_ENTRY STV_DEFAULT"
_ZN2at6native29vectorized_elementwise_kernelILi4EZZZNS0_22nan_to_num_kernel_cudaERNS_18TensorIteratorBaseESt8optionalIdES5_S5_ENKUlvE0_clEvENKUlvE2_clEvEUlN3c108BFloat16EE_St5arrayIPcLm2EEEEviT0_T1_:
.text._ZN2at6native29vectorized_elementwise_kernelILi4EZZZNS0_22nan_to_num_kernel_cudaERNS_18TensorIteratorBaseESt8optionalIdES5_S5_ENKUlvE0_clEvENKUlvE2_clEvEUlN3c108BFloat16EE_St5arrayIPcLm2EEEEviT0_T1_:
        /* <DEDUP_REMOVED lines=12> */
[----:B------:R-:W2:Y:S08]  /*00c0*/  LDC.64 R2, c[0x0][0x230] ;  /* 0x00008c00ff027b82 */ /* 0x000eb00000000a00 */
[----:B------:R-:W3:Y:S01]  /*00d0*/  LDC.64 R4, c[0x0][0x228] ;  /* 0x00008a00ff047b82 */ /* 0x000ee20000000a00 */
[----:B--2---:R-:W-:-:S04]  /*00e0*/  IMAD.WIDE R2, R10, 0x2, R2 ;  /* 0x000000020a027825 */ /* 0x004fc800078e0202 */
[----:B0-----:R-:W-:-:S05]  /*00f0*/  IMAD.WIDE.U32 R14, R9, 0x8, R2 ;  /* 0x00000008090e7825 */ /* 0x001fca00078e0002 */
[----:B------:R-:W2:Y:S04]  /*0100*/  LDG.E.64 R6, desc[UR4][R14.64] ;  /* 0x000000040e067981 */ /* 0x000ea8000c1e1b00 */
[----:B------:R0:W5:Y:S01]  /*0110*/  LDG.E.64 R2, desc[UR4][R14.64+0x400] ;  /* 0x000400040e027981 */ /* 0x000162000c1e1b00 */
[----:B------:R-:W-:Y:S01]  /*0120*/  BSSY B0, `(.L_x_860) ;  /* 0x0000011000007945 */ /* 0x000fe20003800000 */
[----:B------:R-:W-:Y:S02]  /*0130*/  IMAD.U32 R8, RZ, RZ, UR6 ;  /* 0x00000006ff087e24 */ /* 0x000fe4000f8e00ff */
[C---:B--2---:R-:W-:Y:S01]  /*0140*/  IMAD.U32 R11, R6.reuse, 0x10000, RZ ;  /* 0x00010000060b7824 */ /* 0x044fe200078e00ff */
[----:B------:R-:W-:-:S04]  /*0150*/  PRMT R13, R6, 0x7632, R13 ;  /* 0x00007632060d7816 */ /* 0x000fc8000000000d */
[----:B------:R-:W-:Y:S01]  /*0160*/  FSETP.GTU.FTZ.AND P0, PT, |R11|, +INF , PT ;  /* 0x7f8000000b00780b */ /* 0x000fe20003f1c200 */
[----:B------:R-:W-:-:S05]  /*0170*/  IMAD.U32 R16, R13, 0x10000, RZ ;  /* 0x000100000d107824 */ /* 0x000fca00078e00ff */
[----:B------:R-:W-:-:S07]  /*0180*/  FSETP.GTU.FTZ.AND P1, PT, |R16|, +INF , PT ;  /* 0x7f8000001000780b */ /* 0x000fce0003f3c200 */
[----:B0--3--:R-:W-:Y:S06]  /*0190*/  @P0 BRA `(.L_x_861) ;  /* 0x0000000000240947 */ /* 0x009fec0003800000 */
        /* <DEDUP_REMOVED lines=9> */
.L_x_861:
[----:B------:R-:W-:Y:S05]  /*0230*/  BSYNC B0 ;  /* 0x0000000000007941 */ /* 0x000fea0003800000 */
.L_x_860:
[----:B------:R-:W-:Y:S01]  /*0240*/  BSSY B0, `(.L_x_862) ;  /* 0x000000c000007945 */ /* 0x000fe20003800000 */
[----:B------:R-:W-:-:S03]  /*0250*/  IMAD.U32 R11, RZ, RZ, UR6 ;  /* 0x00000006ff0b7e24 */ /* 0x000fc6000f8e00ff */
        /* <DEDUP_REMOVED lines=10> */
.L_x_863:
[----:B------:R-:W-:Y:S05]  /*0300*/  BSYNC B0 ;  /* 0x0000000000007941 */ /* 0x000fea0003800000 */
.L_x_862:
[C---:B------:R-:W-:Y:S01]  /*0310*/  SHF.L.U32 R16, R7.reuse, 0x10, RZ ;  /* 0x0000001007107819 */ /* 0x040fe200000006ff */
[----:B-----5:R-:W-:Y:S01]  /*0320*/  IMAD.U32 R19, R2, 0x10000, RZ ;  /* 0x0001000002137824 */ /* 0x020fe200078e00ff */
        /* <DEDUP_REMOVED lines=25> */
.L_x_865:
[----:B------:R-:W-:Y:S05]  /*04c0*/  BSYNC B0 ;  /* 0x0000000000007941 */ /* 0x000fea0003800000 */
.L_x_864:
        /* <DEDUP_REMOVED lines=12> */
.L_x_867:
[----:B------:R-:W-:Y:S05]  /*0590*/  BSYNC B0 ;  /* 0x0000000000007941 */ /* 0x000fea0003800000 */
.L_x_866:
        /* <DEDUP_REMOVED lines=12> */
.L_x_869:
[----:B------:R-:W-:Y:S05]  /*0660*/  BSYNC B0 ;  /* 0x0000000000007941 */ /* 0x000fea0003800000 */
.L_x_868:
[----:B------:R-:W-:Y:S01]  /*0670*/  BSSY B0, `(.L_x_870) ;  /* 0x000000d000007945 */ /* 0x000fe20003800000 */
[----:B------:R-:W-:-:S04]  /*0680*/  IMAD.WIDE.U32 R4, R10, 0x2, R4 ;  /* 0x000000020a047825 */ /* 0x000fc800078e0004 */
[----:B------:R-:W-:Y:S01]  /*0690*/  IMAD.U32 R2, RZ, RZ, UR6 ;  /* 0x00000006ff027e24 */ /* 0x000fe2000f8e00ff */
[----:B------:R-:W-:Y:S06]  /*06a0*/  @P3 BRA `(.L_x_871) ;  /* 0x0000000000243947 */ /* 0x000fec0003800000 */
        /* <DEDUP_REMOVED lines=9> */
.L_x_871:
[----:B------:R-:W-:Y:S05]  /*0740*/  BSYNC B0 ;  /* 0x0000000000007941 */ /* 0x000fea0003800000 */
.L_x_870:
        /* <DEDUP_REMOVED lines=13> */
.L_x_873:
[----:B------:R-:W-:Y:S05]  /*0820*/  BSYNC B0 ;  /* 0x0000000000007941 */ /* 0x000fea0003800000 */
.L_x_872:
        /* <DEDUP_REMOVED lines=11> */
.L_x_875:
[----:B------:R-:W-:Y:S05]  /*08e0*/  BSYNC B0 ;  /* 0x0000000000007941 */ /* 0x000fea0003800000 */
.L_x_874:
[----:B------:R-:W-:Y:S02]  /*08f0*/  PRMT R14, R8, 0x5410, R11 ;  /* 0x00005410080e7816 */ /* 0x000fe4000000000b */
[----:B------:R-:W-:Y:S02]  /*0900*/  PRMT R15, R15, 0x5410, R16 ;  /* 0x000054100f0f7816 */ /* 0x000fe40000000010 */
[----:B------:R-:W-:Y:S02]  /*0910*/  PRMT R2, R7, 0x5410, R2 ;  /* 0x0000541007027816 */ /* 0x000fe40000000002 */
[----:B------:R-:W-:Y:S01]  /*0920*/  PRMT R3, R9, 0x5410, R12 ;  /* 0x0000541009037816 */ /* 0x000fe2000000000c */
[----:B------:R-:W-:Y:S04]  /*0930*/  STG.E.64 desc[UR4][R4.64], R14 ;  /* 0x0000000e04007986 */ /* 0x000fe8000c101b04 */
[----:B------:R-:W-:Y:S01]  /*0940*/  STG.E.64 desc[UR4][R4.64+0x400], R2 ;  /* 0x0004000204007986 */ /* 0x000fe2000c101b04 */
[----:B------:R-:W-:Y:S05]  /*0950*/  EXIT ;  /* 0x000000000000794d */ /* 0x000fea0003800000 */
.L_x_859:
        /* <DEDUP_REMOVED lines=82> */
.L_x_877:
[----:B------:R-:W-:Y:S05]  /*0e80*/  BSYNC B0 ;  /* 0x0000000000007941 */ /* 0x000fea0003800000 */
.L_x_876:
        /* <DEDUP_REMOVED lines=17> */
.L_x_879:
[----:B------:R-:W-:Y:S05]  /*0fa0*/  BSYNC B0 ;  /* 0x0000000000007941 */ /* 0x000fea0003800000 */
.L_x_878:
        /* <DEDUP_REMOVED lines=18> */
.L_x_881:
[----:B------:R-:W-:Y:S05]  /*10d0*/  BSYNC B0 ;  /* 0x0000000000007941 */ /* 0x000fea0003800000 */
.L_x_880:
        /* <DEDUP_REMOVED lines=19> */
.L_x_883:
[----:B------:R-:W-:Y:S05]  /*1210*/  BSYNC B0 ;  /* 0x0000000000007941 */ /* 0x000fea0003800000 */
.L_x_882:
        /* <DEDUP_REMOVED lines=15> */
.L_x_885:
[----:B------:R-:W-:Y:S05]  /*1310*/  BSYNC B0 ;  /* 0x0000000000007941 */ /* 0x000fea0003800000 */
.L_x_884:
        /* <DEDUP_REMOVED lines=15> */
.L_x_887:
[----:B------:R-:W-:Y:S05]  /*1410*/  BSYNC B0 ;  /* 0x0000000000007941 */ /* 0x000fea0003800000 */
.L_x_886:
        /* <DEDUP_REMOVED lines=15> */
.L_x_889:
[----:B------:R-:W-:Y:S05]  /*1510*/  BSYNC B0 ;  /* 0x0000000000007941 */ /* 0x000fea0003800000 */
.L_x_888:
        /* <DEDUP_REMOVED lines=11> */
.L_x_891:
[----:B------:R-:W-:Y:S05]  /*15d0*/  BSYNC B0 ;  /* 0x0000000000007941 */ /* 0x000fea0003800000 */
.L_x_890:
        /* <DEDUP_REMOVED lines=18> */
.L_x_894:
[----:B------:R-:W-:-:S13]  /*1700*/  ISETP.GE.AND P0, PT, R13, R11, PT ;  /* 0x0000000b0d00720c */ /* 0x000fda0003f06270 */
[----:B------:R-:W-:Y:S05]  /*1710*/  @P0 BRA `(.L_x_896) ;  /* 0x0000000000300947 */ /* 0x000fea0003800000 */
[----:B0-----:R-:W0:Y:S01]  /*1720*/  LDC.64 R2, c[0x0][0x228] ;  /* 0x00008a00ff027b82 */ /* 0x001e220000000a00 */
[----:B------:R-:W-:Y:S01]  /*1730*/  IMAD.IADD R9, R10, 0x1, R13 ;  /* 0x000000010a097824 */ /* 0x000fe200078e020d */
[----:B------:R-:W-:-:S03]  /*1740*/  IADD3 R13, R13, 0x80, RZ ;  /* 0x000000800d0d7810 */ /* 0x000fc60007ffe0ff */
[----:B0-----:R-:W-:-:S05]  /*1750*/  IMAD.WIDE.U32 R2, R9, 0x2, R2 ;  /* 0x0000000209027825 */ /* 0x001fca00078e0002 */
[----:B------:R2:W-:Y:S02]  /*1760*/  STG.E.U16 desc[UR4][R2.64], R6 ;  /* 0x0000000602007986 */ /* 0x0005e4000c101504 */
.L_x_895:
[----:B------:R-:W-:-:S13]  /*1770*/  ISETP.GE.AND P0, PT, R13, R11, PT ;  /* 0x0000000b0d00720c */ /* 0x000fda0003f06270 */
[----:B------:R-:W-:Y:S05]  /*1780*/  @P0 BRA `(.L_x_897) ;  /* 0x0000000000340947 */ /* 0x000fea0003800000 */
[----:B0-2---:R-:W0:Y:S01]  /*1790*/  LDC.64 R2, c[0x0][0x228] ;  /* 0x00008a00ff027b82 */ /* 0x005e220000000a00 */
[----:B------:R-:W-:Y:S02]  /*17a0*/  IMAD.IADD R9, R10, 0x1, R13 ;  /* 0x000000010a097824 */ /* 0x000fe400078e020d */
[----:B------:R-:W-:Y:S02]  /*17b0*/  VIADD R13, R13, 0x80 ;  /* 0x000000800d0d7836 */ /* 0x000fe40000000000 */
[----:B0-----:R-:W-:-:S05]  /*17c0*/  IMAD.WIDE.U32 R2, R9, 0x2, R2 ;  /* 0x0000000209027825 */ /* 0x001fca00078e0002 */
[----:B------:R2:W-:Y:S02]  /*17d0*/  STG.E.U16 desc[UR4][R2.64], R5 ;  /* 0x0000000502007986 */ /* 0x0005e4000c101504 */
.L_x_896:
        /* <DEDUP_REMOVED lines=8> */
.L_x_897:
[----:B------:R-:W-:Y:S05]  /*1860*/  BSYNC B1 ;  /* 0x0000000000017941 */ /* 0x000fea0003800000 */
.L_x_893:
[----:B------:R-:W-:-:S13]  /*1870*/  ISETP.GE.AND P0, PT, R13, R11, PT ;  /* 0x0000000b0d00720c */ /* 0x000fda0003f06270 */
[----:B0-23--:R-:W0:Y:S01]  /*1880*/  @!P0 LDC.64 R2, c[0x0][0x228] ;  /* 0x00008a00ff028b82 */ /* 0x00de220000000a00 */
[----:B------:R-:W-:Y:S02]  /*1890*/  @!P0 IMAD.IADD R5, R10, 0x1, R13 ;  /* 0x000000010a058824 */ /* 0x000fe400078e020d */
[----:B------:R-:W-:Y:S02]  /*18a0*/  @!P0 VIADD R13, R13, 0x80 ;  /* 0x000000800d0d8836 */ /* 0x000fe40000000000 */
[----:B0-----:R-:W-:-:S05]  /*18b0*/  @!P0 IMAD.WIDE.U32 R2, R5, 0x2, R2 ;  /* 0x0000000205028825 */ /* 0x001fca00078e0002 */
[----:B------:R3:W-:Y:S02]  /*18c0*/  @!P0 STG.E.U16 desc[UR4][R2.64], R7 ;  /* 0x0000000702008986 */ /* 0x0007e4000c101504 */
.L_x_898:
[----:B------:R-:W-:Y:S05]  /*18d0*/  BSYNC B0 ;  /* 0x0000000000007941 */ /* 0x000fea0003800000 */
.L_x_892:
        /* <DEDUP_REMOVED lines=8> */
.L_x_899:
        /* <DEDUP_REMOVED lines=10> */
.L_x_36121:


//--------------------- .text._ZN2at6native29vectorized_elementwise_kernelILi8EZZZNS0_22nan_to_num_kernel_cudaERNS_18TensorIteratorBaseESt8optionalIdES5_S5_ENKUlvE0_clEvENKUlvE2_clEvEUlN3c108BFloat16EE_St5arrayIPcLm2EEEEviT0_T1_ --------------------------
	.section	.text._ZN2at6native29vectorized_elementwise_kernelILi8EZZZNS0_22nan_to_num_kernel_cudaERNS_18TensorIteratorBaseESt8optionalIdES5_S5_ENKUlvE0_clEvENKUlvE2_clEvEUlN3c108BFloat16EE_St5arrayIPcLm2EEEEviT0_T1_,"ax",@progbits
	.align	128
        .global         _ZN2at6native29vectorized_elementwise_kernelILi8EZZZNS0_22nan_to_num_kernel_cudaERNS_18TensorIteratorBaseESt8optionalIdES5_S5_ENKUlvE0_clEvENKUlvE2_clEvEUlN3c108BFloat16EE_St5arrayIPcLm2EEEEviT0_T1_
        .type           _ZN2at6native29vectorized_elementwise_kernelILi8EZZZNS0_22nan_to_num_kernel_cudaERNS_18TensorIteratorBaseESt8optionalIdES5_S5_ENKUlvE0_clEvENKUlvE2_clEvEUlN3c108BFloat16EE_St5arrayIPcLm2EEEEviT0_T1_,@function
        .size           _ZN2at6native29vectorized_elementwise_kernelILi8EZZZNS0_22nan_to_num_kernel_cudaERNS_18TensorIteratorBaseESt8optionalIdES5_S5_ENKUlvE0_clEvENKUlvE2_clEvEUlN3c108BFloat16EE_St5arrayIPcLm2EEEEviT0_T1_,(.L_x_36122 - _ZN2at6native29vectorized_elementwise_kernelILi8EZZZNS0_22nan_to_num_kernel_cudaERNS_18TensorIteratorBaseESt8optionalIdES5_S5_ENKUlvE0_clEvENKUlvE2_clEvEUlN3c108BFloat16EE_St5arrayIPcLm2EEEEviT0_T1_)
        .other          _ZN2at6native29vectorized_elementwise_kernelILi8EZZZNS0_22nan_to_num_kernel_cudaERNS_18TensorIteratorBaseESt8optionalIdES5_S5_ENKUlvE0_clEvENKUlvE2_clEvEUlN3c108BFloat16EE_St5arrayIPcLm2EEEEviT0_T1_,@"STO_CUDA_ENTRY STV_DEFAULT"
_ZN2at6native29vectorized_elementwise_kernelILi8EZZZNS0_22nan_to_num_kernel_cudaERNS_18TensorIteratorBaseESt8optionalIdES5_S5_ENKUlvE0_clEvENKUlvE2_clEvEUlN3c108BFloat16EE_St5arrayIPcLm2EEEEviT0_T1_:
.text._ZN2at6native29vectorized_elementwise_kernelILi8EZZZNS0_22nan_to_num_kernel_cudaERNS_18TensorIteratorBaseESt8optionalIdES5_S5_ENKUlvE0_clEvENKUlvE2_clEvEUlN3c108BFloat16EE_St5arrayIPcLm2EEEEviT0_T1_:
        /* <DEDUP_REMOVED lines=14> */
[----:B0-----:R-:W-:Y:S02]  /*00e0*/  IMAD.WIDE.U32 R8, R5, 0x10, R2 ;  /* 0x0000001005087825 */ /* 0x001fe400078e0002 */
[----:B------:R-:W0:Y:S04]  /*00f0*/  LDC.64 R2, c[0x0][0x228] ;  /* 0x00008a00ff027b82 */ /* 0x000e280000000a00 */
[----:B------:R-:W2:Y:S01]  /*0100*/  LDG.E.128 R8, desc[UR4][R8.64] ;  /* 0x0000000408087981 */ /* 0x000ea2000c1e1d00 */
[----:B------:R-:W-:Y:S01]  /*0110*/  BSSY B0, `(.L_x_901) ;  /* 0x0000011000007945 */ /* 0x000fe20003800000 */
[----:B------:R-:W-:Y:S02]  /*0120*/  IMAD.U32 R4, RZ, RZ, UR6 ;  /* 0x00000006ff047e24 */ /* 0x000fe4000f8e00ff */
        /* <DEDUP_REMOVED lines=15> */
.L_x_902:
[----:B------:R-:W-:Y:S05]  /*0220*/  BSYNC B0 ;  /* 0x0000000000007941 */ /* 0x000fea0003800000 */
.L_x_901:
[----:B------:R-:W-:Y:S01]  /*0230*/  BSSY B0, `(.L_x_903) ;  /* 0x000000d000007945 */ /* 0x000fe20003800000 */
[----:B------:R-:W-:Y:S02]  /*0240*/  IMAD.U32 R16, R9, 0x10000, RZ ;  /* 0x0001000009107824 */ /* 0x000fe400078e00ff */
[----:B------:R-:W-:Y:S01]  /*0250*/  IMAD.U32 R13, RZ, RZ, UR6 ;  /* 0x00000006ff0d7e24 */ /* 0x000fe2000f8e00ff */
[----:B------:R-:W-:Y:S06]  /*0260*/  @P1 BRA `(.L_x_904) ;  /* 0x0000000000241947 */ /* 0x000fec0003800000 */
        /* <DEDUP_REMOVED lines=9> */
.L_x_904:
[----:B------:R-:W-:Y:S05]  /*0300*/  BSYNC B0 ;  /* 0x0000000000007941 */ /* 0x000fea0003800000 */
.L_x_903:
[----:B------:R-:W-:Y:S01]  /*0310*/  FSETP.GTU.FTZ.AND P5, PT, |R16|, +INF , PT ;  /* 0x7f8000001000780b */ /* 0x000fe20003fbc200 */
[C---:B------:R-:W-:Y:S01]  /*0320*/  IMAD.U32 R19, R10.reuse, 0x10000, RZ ;  /* 0x000100000a137824 */ /* 0x040fe200078e00ff */
[----:B------:R-:W-:Y:S01]  /*0330*/  PRMT R22, R9, 0x7632, R22 ;  /* 0x0000763209167816 */ /* 0x000fe20000000016 */
[C---:B------:R-:W-:Y:S01]  /*0340*/  IMAD.U32 R12, R11.reuse, 0x10000, RZ ;  /* 0x000100000b0c7824 */ /* 0x040fe200078e00ff */
[----:B------:R-:W-:Y:S01]  /*0350*/  PRMT R18, R10, 0x7632, R18 ;  /* 0x000076320a127816 */ /* 0x000fe20000000012 */
[----:B------:R-:W-:Y:S01]  /*0360*/  BSSY B0, `(.L_x_905) ;  /* 0x0000015000007945 */ /* 0x000fe20003800000 */
[----:B------:R-:W-:Y:S01]  /*0370*/  PRMT R14, R11, 0x7632, R14 ;  /* 0x000076320b0e7816 */ /* 0x000fe2000000000e */
[----:B------:R-:W-:Y:S01]  /*0380*/  IMAD.U32 R20, R22, 0x10000, RZ ;  /* 0x0001000016147824 */ /* 0x000fe200078e00ff */
[----:B------:R-:W-:Y:S01]  /*0390*/  FSETP.GTU.FTZ.AND P0, PT, |R19|, +INF , PT ;  /* 0x7f8000001300780b */ /* 0x000fe20003f1c200 */
[----:B------:R-:W-:Y:S01]  /*03a0*/  IMAD.U32 R17, R18, 0x10000, RZ ;  /* 0x0001000012117824 */ /* 0x000fe200078e00ff */
[----:B------:R-:W-:Y:S01]  /*03b0*/  FSETP.GTU.FTZ.AND P1, PT, |R12|, +INF , PT ;  /* 0x7f8000000c00780b */ /* 0x000fe20003f3c200 */
[----:B------:R-:W-:Y:S01]  /*03c0*/  IMAD.U32 R15, R14, 0x10000, RZ ;  /* 0x000100000e0f7824 */ /* 0x000fe200078e00ff */
[----:B------:R-:W-:Y:S01]  /*03d0*/  FSETP.GTU.FTZ.AND P2, PT, |R20|, +INF , PT ;  /* 0x7f8000001400780b */ /* 0x000fe20003f5c200 */
[----:B------:R-:W-:Y:S01]  /*03e0*/  IMAD.U32 R8, RZ, RZ, UR6 ;  /* 0x00000006ff087e24 */ /* 0x000fe2000f8e00ff */
[----:B------:R-:W-:-:S02]  /*03f0*/  FSETP.GTU.FTZ.AND P3, PT, |R17|, +INF , PT ;  /* 0x7f8000001100780b */ /* 0x000fc40003f7c200 */
[----:B------:R-:W-:Y:S01]  /*0400*/  FSETP.GTU.FTZ.AND P4, PT, |R15|, +INF , PT ;  /* 0x7f8000000f00780b */ /* 0x000fe20003f9c200 */
[----:B------:R-:W-:-:S12]  /*0410*/  @P5 BRA `(.L_x_906) ;  /* 0x0000000000245947 */ /* 0x000fd80003800000 */
        /* <DEDUP_REMOVED lines=9> */
.L_x_906:
[----:B------:R-:W-:Y:S05]  /*04b0*/  BSYNC B0 ;  /* 0x0000000000007941 */ /* 0x000fea0003800000 */
.L_x_905:
[----:B------:R-:W-:Y:S01]  /*04c0*/  BSSY B0, `(.L_x_907) ;  /* 0x000000c000007945 */ /* 0x000fe20003800000 */
[----:B------:R-:W-:-:S03]  /*04d0*/  IMAD.U32 R9, RZ, RZ, UR6 ;  /* 0x00000006ff097e24 */ /* 0x000fc6000f8e00ff */
        /* <DEDUP_REMOVED lines=10> */
.L_x_908:
[----:B------:R-:W-:Y:S05]  /*0580*/  BSYNC B0 ;  /* 0x0000000000007941 */ /* 0x000fea0003800000 */
.L_x_907:
        /* <DEDUP_REMOVED lines=12> */
.L_x_910:
[----:B------:R-:W-:Y:S05]  /*0650*/  BSYNC B0 ;  /* 0x0000000000007941 */ /* 0x000fea0003800000 */
.L_x_909:
        /* <DEDUP_REMOVED lines=13> */
.L_x_912:
[----:B------:R-:W-:Y:S05]  /*0730*/  BSYNC B0 ;  /* 0x0000000000007941 */ /* 0x000fea0003800000 */
.L_x_911:
        /* <DEDUP_REMOVED lines=13> */
.L_x_914:
[----:B------:R-:W-:Y:S05]  /*0810*/  BSYNC B0 ;  /* 0x0000000000007941 */ /* 0x000fea0003800000 */
.L_x_913:
[----:B------:R-:W-:Y:S04]  /*0820*/  BSSY B0, `(.L_x_915) ;  /* 0x000000b000007945 */ /* 0x000fe80003800000 */
        /* <DEDUP_REMOVED lines=10> */
.L_x_916:
[----:B------:R-:W-:Y:S05]  /*08d0*/  BSYNC B0 ;  /* 0x0000000000007941 */ /* 0x000fea0003800000 */
.L_x_915:
[----:B-1----:R-:W-:Y:S02]  /*08e0*/  PRMT R7, R5, 0x5410, R0 ;  /* 0x0000541005077816 */ /* 0x002fe40000000000 */
[----:B------:R-:W-:Y:S02]  /*08f0*/  PRMT R6, R16, 0x5410, R19 ;  /* 0x0000541010067816 */ /* 0x000fe40000000013 */
[----:B------:R-:W-:Y:S02]  /*0900*/  PRMT R5, R8, 0x5410, R9 ;  /* 0x0000541008057816 */ /* 0x000fe40000000009 */
[----:B------:R-:W-:-:S05]  /*0910*/  PRMT R4, R4, 0x5410, R13 ;  /* 0x0000541004047816 */ /* 0x000fca000000000d */
[----:B------:R-:W-:Y:S01]  /*0920*/  STG.E.128 desc[UR4][R2.64], R4 ;  /* 0x0000000402007986 */ /* 0x000fe2000c101d04 */
[----:B------:R-:W-:Y:S05]  /*0930*/  EXIT ;  /* 0x000000000000794d */ /* 0x000fea0003800000 */
.L_x_900:
        /* <DEDUP_REMOVED lines=8> */
[----:B------:R-:W-:Y:S01]  /*09c0*/  PRMT R20, RZ, 0x7610, R20 ;  /* 0x00007610ff147816 */ /* 0x000fe20000000014 */
[----:B------:R-:W-:Y:S01]  /*09d0*/  @!P3 VIADD R17, R17, 0x80 ;  /* 0x000000801111b836 */ /* 0x000fe20000000000 */
[----:B------:R-:W-:Y:S01]  /*09e0*/  PRMT R28, RZ, 0x7610, R28 ;  /* 0x00007610ff1c7816 */ /* 0x000fe2000000001c */
[----:B------:R-:W0:Y:S03]  /*09f0*/  @!P3 LDC.64 R8, c[0x0][0x230] ;  /* 0x00008c00ff08bb82 */ /* 0x000e260000000a00 */
[----:B------:R-:W-:-:S13]  /*0a00*/  ISETP.GE.AND P5, PT, R17, R12, PT ;  /* 0x0000000c1100720c */ /* 0x000fda0003fa6270 */
[----:B------:R-:W-:Y:S01]  /*0a10*/  @!P5 IMAD.IADD R21, R6, 0x1, R17 ;  /* 0x000000010615d824 */ /* 0x000fe200078e0211 */
[----:B------:R-:W2:Y:S01]  /*0a20*/  @!P5 LDC.64 R2, c[0x0][0x230] ;  /* 0x00008c00ff02db82 */ /* 0x000ea20000000a00 */
[----:B------:R-:W-:-:S05]  /*0a30*/  @!P5 VIADD R17, R17, 0x80 ;  /* 0x000000801111d836 */ /* 0x000fca0000000000 */
[----:B------:R-:W-:Y:S01]  /*0a40*/  ISETP.GE.AND P0, PT, R17, R12, PT ;  /* 0x0000000c1100720c */ /* 0x000fe20003f06270 */
[----:B0-----:R-:W-:-:S05]  /*0a50*/  @!P3 IMAD.WIDE.U32 R24, R25, 0x2, R8 ;  /* 0x000000021918b825 */ /* 0x001fca00078e0008 */
[----:B------:R-:W5:Y:S07]  /*0a60*/  @!P3 LDG.E.U16 R14, desc[UR4][R24.64] ;  /* 0x00000004180eb981 */ /* 0x000f6e000c1e1500 */
[----:B------:R-:W-:Y:S01]  /*0a70*/  @!P0 IADD3 R27, R6, R17, RZ ;  /* 0x00000011061b8210 */ /* 0x000fe20007ffe0ff */
[----:B------:R-:W-:Y:S01]  /*0a80*/  @!P0 VIADD R17, R17, 0x80 ;  /* 0x0000008011118836 */ /* 0x000fe20000000000 */
[----:B------:R-:W0:Y:S04]  /*0a90*/  @!P0 LDC.64 R10, c[0x0][0x230] ;  /* 0x00008c00ff0a8b82 */ /* 0x000e280000000a00 */
[----:B------:R-:W-:-:S13]  /*0aa0*/  ISETP.GE.AND P2, PT, R17, R12, PT ;  /* 0x0000000c1100720c */ /* 0x000fda0003f46270 */
[----:B------:R-:W3:Y:S01]  /*0ab0*/  @!P2 LDC.64 R18, c[0x0][0x230] ;  /* 0x00008c00ff12ab82 */ /* 0x000ee20000000a00 */
[----:B------:R-:W-:Y:S02]  /*0ac0*/  @!P2 IMAD.IADD R5, R6, 0x1, R17 ;  /* 0x000000010605a824 */ /* 0x000fe400078e0211 */
[----:B------:R-:W-:-:S05]  /*0ad0*/  @!P2 VIADD R17, R17, 0x80 ;  /* 0x000000801111a836 */ /* 0x000fca0000000000 */
[----:B------:R-:W-:Y:S01]  /*0ae0*/  ISETP.GE.AND P1, PT, R17, R12, PT ;  /* 0x0000000c1100720c */ /* 0x000fe20003f26270 */
[----:B---3--:R-:W-:-:S05]  /*0af0*/  @!P2 IMAD.WIDE.U32 R18, R5, 0x2, R18 ;  /* 0x000000020512a825 */ /* 0x008fca00078e0012 */
[----:B------:R3:W5:Y:S02]  /*0b00*/  @!P2 LDG.E.U16 R20, desc[UR4][R18.64] ;  /* 0x000000041214a981 */ /* 0x000764000c1e1500 */
[----:B---3--:R-:W3:Y:S02]  /*0b10*/  @!P4 LDC.64 R18, c[0x0][0x230] ;  /* 0x00008c00ff12cb82 */ /* 0x008ee40000000a00 */
[----:B---3--:R-:W-:-:S05]  /*0b20*/  @!P4 IMAD.WIDE.U32 R18, R15, 0x2, R18 ;  /* 0x000000020f12c825 */ /* 0x008fca00078e0012 */
[----:B------:R-:W5:Y:S01]  /*0b30*/  @!P4 LDG.E.U16 R28, desc[UR4][R18.64] ;  /* 0x00000004121cc981 */ /* 0x000f62000c1e1500 */
[----:B------:R-:W-:Y:S02]  /*0b40*/  @!P1 IMAD.IADD R23, R6, 0x1, R17 ;  /* 0x0000000106179824 */ /* 0x000fe400078e0211 */
[----:B------:R-:W-:-:S05]  /*0b50*/  @!P1 VIADD R17, R17, 0x80 ;  /* 0x0000008011119836 */ /* 0x000fca0000000000 */
[----:B------:R-:W-:Y:S01]  /*0b60*/  ISETP.GE.AND P6, PT, R17, R12, PT ;  /* 0x0000000c1100720c */ /* 0x000fe20003fc6270 */
[----:B--2---:R-:W-:Y:S02]  /*0b70*/  @!P5 IMAD.WIDE.U32 R8, R21, 0x2, R2 ;  /* 0x000000021508d825 */ /* 0x004fe400078e0002 */
[----:B------:R-:W2:Y:S10]  /*0b80*/  @!P1 LDC.64 R2, c[0x0][0x230] ;  /* 0x00008c00ff029b82 */ /* 0x000eb40000000a00 */
[----:B------:R-:W-:-:S02]  /*0b90*/  @!P6 IMAD.IADD R21, R6, 0x1, R17 ;  /* 0x000000010615e824 */ /* 0x000fc400078e0211 */
[----:B------:R-:W-:-:S05]  /*0ba0*/  @!P6 VIADD R17, R17, 0x80 ;  /* 0x000000801111e836 */ /* 0x000fca0000000000 */
[----:B------:R-:W-:Y:S02]  /*0bb0*/  ISETP.GE.AND P3, PT, R17, R12, PT ;  /* 0x0000000c1100720c */ /* 0x000fe40003f66270 */
[----:B------:R-:W-:-:S06]  /*0bc0*/  PRMT R16, RZ, 0x7610, R16 ;  /* 0x00007610ff107816 */ /* 0x000fcc0000000010 */
[----:B------:R3:W5:Y:S05]  /*0bd0*/  @!P5 LDG.E.U16 R16, desc[UR4][R8.64] ;  /* 0x000000040810d981 */ /* 0x00076a000c1e1500 */
[----:B------:R-:W4:Y:S08]  /*0be0*/  @!P3 LDC.64 R4, c[0x0][0x230] ;  /* 0x00008c00ff04bb82 */ /* 0x000f300000000a00 */
[----:B---3--:R-:W3:Y:S01]  /*0bf0*/  @!P6 LDC.64 R8, c[0x0][0x230] ;  /* 0x00008c00ff08eb82 */ /* 0x008ee20000000a00 */
[----:B------:R-:W-:Y:S01]  /*0c00*/  PRMT R24, RZ, 0x7610, R24 ;  /* 0x00007610ff187816 */ /* 0x000fe20000000018 */
[----:B--2---:R-:W-:Y:S01]  /*0c10*/  @!P1 IMAD.WIDE.U32 R2, R23, 0x2, R2 ;  /* 0x0000000217029825 */ /* 0x004fe200078e0002 */
[----:B------:R-:W-:-:S04]  /*0c20*/  PRMT R22, RZ, 0x7610, R22 ;  /* 0x00007610ff167816 */ /* 0x000fc80000000016 */
[----:B------:R2:W5:Y:S01]  /*0c30*/  @!P1 LDG.E.U16 R24, desc[UR4][R2.64] ;  /* 0x0000000402189981 */ /* 0x000562000c1e1500 */
[----:B0-----:R-:W-:-:S04]  /*0c40*/  @!P0 IMAD.WIDE.U32 R10, R27, 0x2, R10 ;  /* 0x000000021b0a8825 */ /* 0x001fc800078e000a */
[----:B------:R-:W-:Y:S01]  /*0c50*/  @!P3 IMAD.IADD R17, R6, 0x1, R17 ;  /* 0x000000010611b824 */ /* 0x000fe200078e0211 */
[----:B------:R0:W5:Y:S01]  /*0c60*/  @!P0 LDG.E.U16 R22, desc[UR4][R10.64] ;  /* 0x000000040a168981 */ /* 0x000162000c1e1500 */
[----:B--2---:R-:W2:Y:S02]  /*0c70*/  @!P4 LDC.64 R2, c[0x0][0x228] ;  /* 0x00008a00ff02cb82 */ /* 0x004ea40000000a00 */
[----:B----4-:R-:W-:Y:S01]  /*0c80*/  @!P3 IMAD.WIDE.U32 R4, R17, 0x2, R4 ;  /* 0x000000021104b825 */ /* 0x010fe200078e0004 */
[----:B------:R-:W-:Y:S02]  /*0c90*/  PRMT R26, RZ, 0x7610, R26 ;  /* 0x00007610ff1a7816 */ /* 0x000fe4000000001a */
[----:B0-----:R-:W-:Y:S01]  /*0ca0*/  PRMT R10, RZ, 0x7610, R10 ;  /* 0x00007610ff0a7816 */ /* 0x001fe2000000000a */
[----:B---3--:R-:W-:Y:S01]  /*0cb0*/  @!P6 IMAD.WIDE.U32 R8, R21, 0x2, R8 ;  /* 0x000000021508e825 */ /* 0x008fe200078e0008 */
[----:B------:R-:W-:-:S04]  /*0cc0*/  IADD3 R11, R13, 0x80, RZ ;  /* 0x000000800d0b7810 */ /* 0x000fc80007ffe0ff */
[----:B------:R0:W5:Y:S01]  /*0cd0*/  @!P3 LDG.E.U16 R10, desc[UR4][R4.64] ;  /* 0x00000004040ab981 */ /* 0x000162000c1e1500 */
[----:B------:R-:W-:-:S03]  /*0ce0*/  VIADD R15, R13, 0x100 ;  /* 0x000001000d0f7836 */ /* 0x000fc60000000000 */
[----:B------:R3:W5:Y:S01]  /*0cf0*/  @!P6 LDG.E.U16 R26, desc[UR4][R8.64] ;  /* 0x00000004081ae981 */ /* 0x000762000c1e1500 */
[----:B------:R-:W-:Y:S01]  /*0d00*/  BSSY B0, `(.L_x_917) ;  /* 0x0000016000007945 */ /* 0x000fe20003800000 */
[C---:B0-----:R-:W-:Y:S02]  /*0d10*/  VIADD R5, R13.reuse, 0x180 ;  /* 0x000001800d057836 */ /* 0x041fe40000000000 */
[----:B---3--:R-:W-:-:S03]  /*0d20*/  VIADD R9, R13, 0x200 ;  /* 0x000002000d097836 */ /* 0x008fc60000000000 */
[-C--:B------:R-:W-:Y:S01]  /*0d30*/  ISETP.GE.AND P3, PT, R5, R12.reuse, PT ;  /* 0x0000000c0500720c */ /* 0x080fe20003f66270 */
[----:B------:R-:W-:Y:S01]  /*0d40*/  VIADD R5, R13, 0x280 ;  /* 0x000002800d057836 */ /* 0x000fe20000000000 */
[-C--:B------:R-:W-:Y:S02]  /*0d50*/  ISETP.GE.AND P0, PT, R11, R12.reuse, PT ;  /* 0x0000000c0b00720c */ /* 0x080fe40003f06270 */
[-C--:B------:R-:W-:Y:S02]  /*0d60*/  ISETP.GE.AND P5, PT, R15, R12.reuse, PT ;  /* 0x0000000c0f00720c */ /* 0x080fe40003fa6270 */
[----:B------:R-:W-:Y:S01]  /*0d70*/  ISETP.GE.AND P2, PT, R9, R12, PT ;  /* 0x0000000c0900720c */ /* 0x000fe20003f46270 */
[----:B------:R-:W-:-:S12]  /*0d80*/  @P4 BRA `(.L_x_918) ;  /* 0x0000000000344947 */ /* 0x000fd80003800000 */
        /* <DEDUP_REMOVED lines=13> */
.L_x_918:
[----:B------:R-:W-:Y:S05]  /*0e60*/  BSYNC B0 ;  /* 0x0000000000007941 */ /* 0x000fea0003800000 */
.L_x_917:
        /* <DEDUP_REMOVED lines=17> */
.L_x_920:
[----:B------:R-:W-:Y:S05]  /*0f80*/  BSYNC B0 ;  /* 0x0000000000007941 */ /* 0x000fea0003800000 */
.L_x_919:
        /* <DEDUP_REMOVED lines=18> */
.L_x_922:
[----:B------:R-:W-:Y:S05]  /*10b0*/  BSYNC B0 ;  /* 0x0000000000007941 */ /* 0x000fea0003800000 */
.L_x_921:
[----:B------:R-:W-:Y:S01]  /*10c0*/  @!P4 IMAD.IADD R5, R6, 0x1, R13 ;  /* 0x000000010605c824 */ /* 0x000fe200078e020d */
[----:B------:R-:W-:Y:S01]  /*10d0*/  BSSY B0, `(.L_x_923) ;  /* 0x0000012000007945 */ /* 0x000fe20003800000 */
[-C--:B------:R-:W-:Y:S02]  /*10e0*/  ISETP.GE.AND P5, PT, R9, R12.reuse, PT ;  /* 0x0000000c0900720c */ /* 0x080fe40003fa6270 */
[----:B------:R-:W-:Y:S01]  /*10f0*/  ISETP.GE.OR P0, PT, R11, R12, P0 ;  /* 0x0000000c0b00720c */ /* 0x000fe20000706670 */
[----:B--2---:R-:W-:Y:S01]  /*1100*/  @!P4 IMAD.WIDE.U32 R2, R5, 0x2, R2 ;  /* 0x000000020502c825 */ /* 0x004fe200078e0002 */
        /* <DEDUP_REMOVED lines=14> */
.L_x_924:
[----:B------:R-:W-:Y:S05]  /*11f0*/  BSYNC B0 ;  /* 0x0000000000007941 */ /* 0x000fea0003800000 */
.L_x_923:
        /* <DEDUP_REMOVED lines=15> */
.L_x_926:
[----:B------:R-:W-:Y:S05]  /*12f0*/  BSYNC B0 ;  /* 0x0000000000007941 */ /* 0x000fea0003800000 */
.L_x_925:
        /* <DEDUP_REMOVED lines=15> */
.L_x_928:
[----:B------:R-:W-:Y:S05]  /*13f0*/  BSYNC B0 ;  /* 0x0000000000007941 */ /* 0x000fea0003800000 */
.L_x_927:
        /* <DEDUP_REMOVED lines=15> */
.L_x_930:
[----:B------:R-:W-:Y:S05]  /*14f0*/  BSYNC B0 ;  /* 0x0000000000007941 */ /* 0x000fea0003800000 */
.L_x_929:
        /* <DEDUP_REMOVED lines=11> */
.L_x_932:
[----:B------:R-:W-:Y:S05]  /*15b0*/  BSYNC B0 ;  /* 0x0000000000007941 */ /* 0x000fea0003800000 */
.L_x_931:
[----:B------:R0:W-:Y:S01]  /*15c0*/  @!P4 STG.E.U16 desc[UR4][R2.64], R17 ;  /* 0x000000110200c986 */ /* 0x0001e2000c101504 */
[----:B------:R-:W-:Y:S01]  /*15d0*/  @!P4 VIADD R13, R13, 0x80 ;  /* 0x000000800d0dc836 */ /* 0x000fe20000000000 */
[----:B------:R-:W-:Y:S04]  /*15e0*/  BSSY B0, `(.L_x_933) ;  /* 0x000002d000007945 */ /* 0x000fe80003800000 */
[----:B------:R-:W-:Y:S01]  /*15f0*/  BSSY B1, `(.L_x_934) ;  /* 0x0000025000017945 */ /* 0x000fe20003800000 */
[----:B------:R-:W-:-:S13]  /*1600*/  ISETP.GE.AND P0, PT, R13, R12, PT ;  /* 0x0000000c0d00720c */ /* 0x000fda0003f06270 */
[----:B0-----:R-:W-:Y:S05]  /*1610*/  @P0 BRA `(.L_x_935) ;  /* 0x0000000000300947 */ /* 0x001fea0003800000 */
[----:B------:R-:W0:Y:S01]  /*1620*/  LDC.64 R2, c[0x0][0x228] ;  /* 0x00008a00ff027b82 */ /* 0x000e220000000a00 */
[----:B-1----:R-:W-:Y:S02]  /*1630*/  IMAD.IADD R7, R6, 0x1, R13 ;  /* 0x0000000106077824 */ /* 0x002fe400078e020d */
        /* <DEDUP_REMOVED lines=10> */
.L_x_935:
[----:B------:R-:W-:-:S13]  /*16e0*/  ISETP.GE.AND P0, PT, R13, R12, PT ;  /* 0x0000000c0d00720c */ /* 0x000fda0003f06270 */
[----:B------:R-:W-:Y:S05]  /*16f0*/  @P0 BRA `(.L_x_937) ;  /* 0x0000000000300947 */ /* 0x000fea0003800000 */
[----:B0-----:R-:W0:Y:S01]  /*1700*/  LDC.64 R2, c[0x0][0x228] ;  /* 0x00008a00ff027b82 */ /* 0x001e220000000a00 */
[----:B-1----:R-:W-:Y:S01]  /*1710*/  IMAD.IADD R7, R6, 0x1, R13 ;  /* 0x0000000106077824 */ /* 0x002fe200078e020d */
[----:B------:R-:W-:-:S03]  /*1720*/  IADD3 R13, R13, 0x80, RZ ;  /* 0x000000800d0d7810 */ /* 0x000fc60007ffe0ff */
[----:B0-----:R-:W-:-:S05]  /*1730*/  IMAD.WIDE.U32 R2, R7, 0x2, R2 ;  /* 0x0000000207027825 */ /* 0x001fca00078e0002 */
[----:B------:R1:W-:Y:S02]  /*1740*/  STG.E.U16 desc[UR4][R2.64], R8 ;  /* 0x0000000802007986 */ /* 0x0003e4000c101504 */
.L_x_936:
[----:B------:R-:W-:-:S13]  /*1750*/  ISETP.GE.AND P0, PT, R13, R12, PT ;  /* 0x0000000c0d00720c */ /* 0x000fda0003f06270 */
[----:B------:R-:W-:Y:S05]  /*1760*/  @P0 BRA `(.L_x_938) ;  /* 0x0000000000340947 */ /* 0x000fea0003800000 */
[----:B01----:R-:W0:Y:S01]  /*1770*/  LDC.64 R2, c[0x0][0x228] ;  /* 0x00008a00ff027b82 */ /* 0x003e220000000a00 */
[----:B------:R-:W-:Y:S02]  /*1780*/  IMAD.IADD R7, R6, 0x1, R13 ;  /* 0x0000000106077824 */ /* 0x000fe400078e020d */
[----:B------:R-:W-:Y:S02]  /*1790*/  VIADD R13, R13, 0x80 ;  /* 0x000000800d0d7836 */ /* 0x000fe40000000000 */
[----:B0-----:R-:W-:-:S05]  /*17a0*/  IMAD.WIDE.U32 R2, R7, 0x2, R2 ;  /* 0x0000000207027825 */ /* 0x001fca00078e0002 */
[----:B------:R2:W-:Y:S02]  /*17b0*/  STG.E.U16 desc[UR4][R2.64], R5 ;  /* 0x0000000502007986 */ /* 0x0005e4000c101504 */
.L_x_937:
        /* <DEDUP_REMOVED lines=8> */
.L_x_938:
[----:B------:R-:W-:Y:S05]  /*1840*/  BSYNC B1 ;  /* 0x0000000000017941 */ /* 0x000fea0003800000 */
.L_x_934:
[----:B------:R-:W-:-:S13]  /*1850*/  ISETP.GE.AND P0, PT, R13, R12, PT ;  /* 0x0000000c0d00720c */ /* 0x000fda0003f06270 */
[----:B012---:R-:W0:Y:S01]  /*1860*/  @!P0 LDC.64 R2, c[0x0][0x228] ;  /* 0x00008a00ff028b82 */ /* 0x007e220000000a00 */
[----:B------:R-:W-:Y:S02]  /*1870*/  @!P0 IMAD.IADD R5, R6, 0x1, R13 ;  /* 0x0000000106058824 */ /* 0x000fe400078e020d */
[----:B------:R-:W-:Y:S02]  /*1880*/  @!P0 VIADD R13, R13, 0x80 ;  /* 0x000000800d0d8836 */ /* 0x000fe40000000000 */
[----:B0-----:R-:W-:-:S05]  /*1890*/  @!P0 IMAD.WIDE.U32 R2, R5, 0x2, R2 ;  /* 0x0000000205028825 */ /* 0x001fca00078e0002 */
[----:B------:R3:W-:Y:S02]  /*18a0*/  @!P0 STG.E.U16 desc[UR4][R2.64], R9 ;  /* 0x0000000902008986 */ /* 0x0007e4000c101504 */
.L_x_939:
[----:B------:R-:W-:Y:S05]  /*18b0*/  BSYNC B0 ;  /* 0x0000000000007941 */ /* 0x000fea0003800000 */
.L_x_933:
        /* <DEDUP_REMOVED lines=8> */
.L_x_940:
        /* <DEDUP_REMOVED lines=12> */
.L_x_36122:


//--------------------- .text._ZN2at6native18elementwise_kernelILi128ELi4EZNS0_15gpu_kernel_implIZZZNS0_22nan_to_num_kernel_cudaERNS_18TensorIteratorBaseESt8optionalIdES6_S6_ENKUlvE0_clEvENKUlvE1_clEvEUlN3c104HalfEE_EEvS4_RKT_EUliE_EEviT1_ --------------------------
	.section	.text._ZN2at6native18elementwise_kernelILi128ELi4EZNS0_15gpu_kernel_implIZZZNS0_22nan_to_num_kernel_cudaERNS_18TensorIteratorBaseESt8optionalIdES6_S6_ENKUlvE0_clEvENKUlvE1_clEvEUlN3c104HalfEE_EEvS4_RKT_EUliE_EEviT1_,"ax",@progbits
	.align	128
        .global         _ZN2at6native18elementwise_kernelILi128ELi4EZNS0_15gpu_kernel_implIZZZNS0_22nan_to_num_kernel_cudaERNS_18TensorIteratorBaseESt8optionalIdES6_S6_ENKUlvE0_clEvENKUlvE1_clEvEUlN3c104HalfEE_EEvS4_RKT_EUliE_EEviT1_
        .type           _ZN2at6native18elementwise_kernelILi128ELi4EZNS0_15gpu_kernel_implIZZZNS0_22nan_to_num_kernel_cudaERNS_18TensorIteratorBaseESt8optionalIdES6_S6_ENKUlvE0_clEvENKUlvE1_clEvEUlN3c104HalfEE_EEvS4_RKT_EUliE_EEviT1_,@function
        .size           _ZN2at6native18elementwise_kernelILi128ELi4EZNS0_15gpu_kernel_implIZZZNS0_22nan_to_num_kernel_cudaERNS_18TensorIteratorBaseESt8optionalIdES6_S6_ENKUlvE0_clEvENKUlvE1_clEvEUlN3c104HalfEE_EEvS4_RKT_EUliE_EEviT1_,(.L_x_36123 - _ZN2at6native18elementwise_kernelILi128ELi4EZNS0_15gpu_kernel_implIZZZNS0_22nan_to_num_kernel_cudaERNS_18TensorIteratorBaseESt8optionalIdES6_S6_ENKUlvE0_clEvENKUlvE1_clEvEUlN3c104HalfEE_EEvS4_RKT_EUliE_EEviT1_)
        .other          _ZN2at6native18elementwise_kernelILi128ELi4EZNS0_15gpu_kernel_implIZZZNS0_22nan_to_num_kernel_cudaERNS_18TensorIteratorBaseESt8optionalIdES6_S6_ENKUlvE0_clEvENKUlvE1_clEvEUlN3c104HalfEE_EEvS4_RKT_EUliE_EEviT1_,@"STO_CUDA_ENTRY STV_DEFAULT"
_ZN2at6native18elementwise_kernelILi128ELi4EZNS0_15gpu_kernel_implIZZZNS0_22nan_to_num_kernel_cudaERNS_18TensorIteratorBaseESt8optionalIdES6_S6_ENKUlvE0_clEvENKUlvE1_clEvEUlN3c104HalfEE_EEvS4_RKT_EUliE_EEviT1_:
.text._ZN2at6native18elementwise_kernelILi128ELi4EZNS0_15gpu_kernel_implIZZZNS0_22nan_to_num_kernel_cudaERNS_18TensorIteratorBaseESt8optionalIdES6_S6_ENKUlvE0_clEvENKUlvE1_clEvEUlN3c104HalfEE_EEvS4_RKT_EUliE_EEviT1_:
        /* <DEDUP_REMOVED lines=313> */
.L_x_943:
        /* <DEDUP_REMOVED lines=20> */
[----:B0-----:R-:W-:Y:S01]  /*14d0*/  F2FP.F16.F32.PACK_AB R0, RZ, R0 ;  /* 0x00000000ff00723e */ /* 0x001fe200000000ff */
[----:B------:R-:W-:Y:S06]  /*14e0*/  BRA `(.L_x_949) ;  /* 0x0000000c00987947 */ /* 0x000fec0003800000 */
.L_x_947:
[----:B------:R-:W2:Y:S02]  /*14f0*/  LDG.E.U8 R2, desc[UR36][R2.64] ;  /* 0x0000002402027981 */ /* 0x000ea4000c1e1100 */
[----:B--2---:R-:W-:-:S04]  /*1500*/  I2FP.F32.U32 R0, R2 ;  /* 0x0000000200007245 */ /* 0x004fc80000201000 */
[----:B------:R-:W-:Y:S01]  /*1510*/  F2FP.F16.F32.PACK_AB R0, RZ, R0 ;  /* 0x00000000ff00723e */ /* 0x000fe200000000ff */
[----:B------:R-:W-:Y:S06]  /*1520*/  BRA `(.L_x_949) ;  /* 0x0000000c00887947 */ /* 0x000fec0003800000 */
.L_x_946:
        /* <DEDUP_REMOVED lines=8> */
[----:B0-----:R-:W-:Y:S01]  /*15b0*/  F2FP.F16.F32.PACK_AB R0, RZ, R0 ;  /* 0x00000000ff00723e */ /* 0x001fe200000000ff */
[----:B------:R-:W-:Y:S06]  /*15c0*/  BRA `(.L_x_949) ;  /* 0x0000000c00607947 */ /* 0x000fec0003800000 */
.L_x_951:
[----:B------:R-:W2:Y:S02]  /*15d0*/  LDG.E R2, desc[UR36][R2.64] ;  /* 0x0000002402027981 */ /* 0x000ea4000c1e1900 */
[----:B--2---:R-:W-:-:S04]  /*15e0*/  I2FP.F32.S32 R0, R2 ;  /* 0x0000000200007245 */ /* 0x004fc80000201400 */
[----:B------:R-:W-:Y:S01]  /*15f0*/  F2FP.F16.F32.PACK_AB R0, RZ, R0 ;  /* 0x00000000ff00723e */ /* 0x000fe200000000ff */
[----:B------:R-:W-:Y:S06]  /*1600*/  BRA `(.L_x_949) ;  /* 0x0000000c00507947 */ /* 0x000fec0003800000 */
.L_x_950:
[----:B------:R-:W2:Y:S02]  /*1610*/  LDG.E.U16 R2, desc[UR36][R2.64] ;  /* 0x0000002402027981 */ /* 0x000ea4000c1e1500 */
[----:B--2---:R-:W0:Y:S02]  /*1620*/  I2F.S16 R0, R2 ;  /* 0x0000000200007306 */ /* 0x004e240000101400 */
[----:B0-----:R-:W-:Y:S01]  /*1630*/  F2FP.F16.F32.PACK_AB R0, RZ, R0 ;  /* 0x00000000ff00723e */ /* 0x001fe200000000ff */
[----:B------:R-:W-:Y:S06]  /*1640*/  BRA `(.L_x_949) ;  /* 0x0000000c00407947 */ /* 0x000fec0003800000 */
.L_x_945:
[----:B------:R-:W-:-:S13]  /*1650*/  ISETP.GT.AND P0, PT, R4, 0x6, PT ;  /* 0x000000060400780c */ /* 0x000fda0003f04270 */
[----:B------:R-:W-:Y:S05]  /*1660*/  @P0 BRA `(.L_x_952) ;  /* 0x0000000000240947 */ /* 0x000fea0003800000 */
[----:B------:R-:W-:-:S13]  /*1670*/  ISETP.NE.AND P0, PT, R4, 0x5, PT ;  /* 0x000000050400780c */ /* 0x000fda0003f05270 */
[----:B------:R-:W-:Y:S05]  /*1680*/  @!P0 BRA `(.L_x_953) ;  /* 0x0000000000148947 */ /* 0x000fea0003800000 */
[----:B------:R-:W-:-:S13]  /*1690*/  ISETP.NE.AND P0, PT, R4, 0x6, PT ;  /* 0x000000060400780c */ /* 0x000fda0003f05270 */
[----:B------:R-:W-:Y:S05]  /*16a0*/  @P0 BRA `(.L_x_948) ;  /* 0x0000000800c40947 */ /* 0x000fea0003800000 */
[----:B------:R-:W2:Y:S02]  /*16b0*/  LDG.E R2, desc[UR36][R2.64] ;  /* 0x0000002402027981 */ /* 0x000ea4000c1e1900 */
[----:B--2---:R-:W-:Y:S01]  /*16c0*/  F2FP.F16.F32.PACK_AB R0, RZ, R2 ;  /* 0x00000002ff00723e */ /* 0x004fe200000000ff */
[----:B------:R-:W-:Y:S06]  /*16d0*/  BRA `(.L_x_949) ;  /* 0x0000000c001c7947 */ /* 0x000fec0003800000 */
.L_x_953:
[----:B------:R0:W5:Y:S01]  /*16e0*/  LDG.E.U16 R0, desc[UR36][R2.64] ;  /* 0x0000002402007981 */ /* 0x000162000c1e1500 */
[----:B------:R-:W-:Y:S05]  /*16f0*/  BRA `(.L_x_949) ;  /* 0x0000000c00147947 */ /* 0x000fea0003800000 */
.L_x_952:
[----:B------:R-:W-:-:S13]  /*1700*/  ISETP.NE.AND P0, PT, R4, 0x7, PT ;  /* 0x000000070400780c */ /* 0x000fda0003f05270 */
[----:B------:R-:W-:Y:S05]  /*1710*/  @!P0 BRA `(.L_x_954) ;  /* 0x0000000000248947 */ /* 0x000fea0003800000 */
[----:B------:R-:W-:-:S13]  /*1720*/  ISETP.NE.AND P0, PT, R4, 0x8, PT ;  /* 0x000000080400780c */ /* 0x000fda0003f05270 */
[----:B------:R-:W-:Y:S05]  /*1730*/  @!P0 BRA `(.L_x_955) ;  /* 0x0000000000148947 */ /* 0x000fea0003800000 */
[----:B------:R-:W-:-:S13]  /*1740*/  ISETP.NE.AND P0, PT, R4, 0x9, PT ;  /* 0x000000090400780c */ /* 0x000fda0003f05270 */
[----:B------:R-:W-:Y:S05]  /*1750*/  @P0 BRA `(.L_x_948) ;  /* 0x0000000800980947 */ /* 0x000fea0003800000 */
[----:B------:R-:W2:Y:S02]  /*1760*/  LDG.E R2, desc[UR36][R2.64] ;  /* 0x0000002402027981 */ /* 0x000ea4000c1e1900 */
[----:B--2---:R-:W-:Y:S01]  /*1770*/  F2FP.F16.F32.PACK_AB R0, RZ, R2 ;  /* 0x00000002ff00723e */ /* 0x004fe200000000ff */
[----:B------:R-:W-:Y:S06]  /*1780*/  BRA `(.L_x_949) ;  /* 0x0000000800f07947 */ /* 0x000fec0003800000 */
.L_x_955:
[----:B------:R1:W5:Y:S01]  /*1790*/  LDG.E.U16 R0, desc[UR36][R2.64] ;  /* 0x0000002402007981 */ /* 0x000362000c1e1500 */
[----:B------:R-:W-:Y:S05]  /*17a0*/  BRA `(.L_x_949) ;  /* 0x0000000800e87947 */ /* 0x000fea0003800000 */
.L_x_954:
[----:B------:R-:W2:Y:S01]  /*17b0*/  LDG.E.64 R2, desc[UR36][R2.64] ;  /* 0x0000002402027981 */ /* 0x000ea2000c1e1b00 */
[----:B------:R-:W-:Y:S01]  /*17c0*/  UMOV UR4, 0xf0000000 ;  /* 0xf000000000047882 */ /* 0x000fe20000000000 */
[----:B------:R-:W-:Y:S01]  /*17d0*/  UMOV UR5, 0x380fffff ;  /* 0x380fffff00057882 */ /* 0x000fe20000000000 */
[----:B--2---:R-:W0:Y:S01]  /*17e0*/  F2F.F32.F64 R0, R2 ;  /* 0x0000000200007310 */ /* 0x004e220000301000 */
[----:B------:R-:W-:-:S14]  /*17f0*/  DSETP.GEU.AND P0, PT, |R2|, UR4, PT ;  /* 0x0000000402007e2a */ /* 0x000fdc000bf0e200 */
[----:B0-----:R-:W-:-:S05]  /*1800*/  @!P0 FMUL R0, R0, 1.175494350822287508e-38 ;  /* 0x0080000000008820 */ /* 0x001fca0000400000 */
[----:B------:R-:W-:Y:S01]  /*1810*/  F2FP.F16.F32.PACK_AB R0, RZ, R0 ;  /* 0x00000000ff00723e */ /* 0x000fe200000000ff */
[----:B------:R-:W-:Y:S06]  /*1820*/  BRA `(.L_x_949) ;  /* 0x0000000800c87947 */ /* 0x000fec0003800000 */
.L_x_944:
        /* <DEDUP_REMOVED lines=11> */
[----:B------:R-:W-:Y:S01]  /*18e0*/  F2FP.F16.F32.PACK_AB R0, RZ, R0 ;  /* 0x00000000ff00723e */ /* 0x000fe200000000ff */
[----:B------:R-:W-:Y:S06]  /*18f0*/  BRA `(.L_x_949) ;  /* 0x0000000800947947 */ /* 0x000fec0003800000 */
.L_x_958:
        /* <DEDUP_REMOVED lines=8> */
.L_x_957:
        /* <DEDUP_REMOVED lines=25> */
[----:B------:R-:W-:-:S04]  /*1b10*/  F2FP.F16.F32.PACK_AB R5, RZ, R5 ;  /* 0x00000005ff05723e */ /* 0x000fc800000000ff */
[----:B------:R-:W-:Y:S01]  /*1b20*/  PRMT R0, R5, 0x7610, R0 ;  /* 0x0000761005007816 */ /* 0x000fe20000000000 */
[----:B------:R-:W-:Y:S06]  /*1b30*/  BRA `(.L_x_949) ;  /* 0x0000000800047947 */ /* 0x000fec0003800000 */
.L_x_960:
        /* <DEDUP_REMOVED lines=12> */
[----:B------:R-:W-:-:S04]  /*1c00*/  F2FP.F16.F32.PACK_AB R4, RZ, R4 ;  /* 0x00000004ff04723e */ /* 0x000fc800000000ff */
[----:B------:R-:W-:Y:S01]  /*1c10*/  PRMT R0, R4, 0x7610, R0 ;  /* 0x0000761004007816 */ /* 0x000fe20000000000 */
[----:B------:R-:W-:Y:S06]  /*1c20*/  BRA `(.L_x_949) ;  /* 0x0000000400c87947 */ /* 0x000fec0003800000 */
.L_x_959:
[----:B------:R-:W2:Y:S02]  /*1c30*/  LDG.E.U16 R0, desc[UR36][R2.64] ;  /* 0x0000002402007981 */ /* 0x000ea4000c1e1500 */
[----:B--2---:R-:W-:-:S05]  /*1c40*/  IMAD.U32 R0, R0, 0x10000, RZ ;  /* 0x0001000000007824 */ /* 0x004fca00078e00ff */
[----:B------:R-:W-:Y:S01]  /*1c50*/  F2FP.F16.F32.PACK_AB R0, RZ, R0 ;  /* 0x00000000ff00723e */ /* 0x000fe200000000ff */
[----:B------:R-:W-:Y:S06]  /*1c60*/  BRA `(.L_x_949) ;  /* 0x0000000400b87947 */ /* 0x000fec0003800000 */
.L_x_956:
        /* <DEDUP_REMOVED lines=10> */
[----:B------:R-:W-:Y:S01]  /*1d10*/  F2FP.F16.F32.PACK_AB R0, RZ, R0 ;  /* 0x00000000ff00723e */ /* 0x000fe200000000ff */
[----:B------:R-:W-:Y:S06]  /*1d20*/  BRA `(.L_x_949) ;  /* 0x0000000400887947 */ /* 0x000fec0003800000 */
.L_x_963:
        /* <DEDUP_REMOVED lines=21> */
.L_x_967:
[----:B------:R-:W-:Y:S05]  /*1e80*/  BSYNC B1 ;  /* 0x0000000000017941 */ /* 0x000fea0003800000 */
.L_x_966:
[----:B------:R-:W-:Y:S01]  /*1e90*/  LEA R3, R0, 0x3b800000, 0x17 ;  /* 0x3b80000000037811 */ /* 0x000fe200078eb8ff */
[----:B------:R-:W-:-:S05]  /*1ea0*/  IMAD.SHL.U32 R0, R2, 0x100000, RZ ;  /* 0x0010000002007824 */ /* 0x000fca00078e00ff */
[----:B------:R-:W-:-:S07]  /*1eb0*/  LOP3.LUT R0, R3, R0, R4, 0xfe, !PT ;  /* 0x0000000003007212 */ /* 0x000fce00078efe04 */
.L_x_965:
[----:B------:R-:W-:Y:S05]  /*1ec0*/  BSYNC B0 ;  /* 0x0000000000007941 */ /* 0x000fea0003800000 */
.L_x_964:
[----:B------:R-:W-:Y:S01]  /*1ed0*/  F2FP.F16.F32.PACK_AB R0, RZ, R0 ;  /* 0x00000000ff00723e */ /* 0x000fe200000000ff */
[----:B------:R-:W-:Y:S06]  /*1ee0*/  BRA `(.L_x_949) ;  /* 0x0000000400187947 */ /* 0x000fec0003800000 */
.L_x_962:
        /* <DEDUP_REMOVED lines=21> */
.L_x_971:
[----:B------:R-:W-:Y:S05]  /*2040*/  BSYNC B1 ;  /* 0x0000000000017941 */ /* 0x000fea0003800000 */
.L_x_970:
[----:B------:R-:W-:Y:S01]  /*2050*/  LEA R3, R0, 0x37800000, 0x17 ;  /* 0x3780000000037811 */ /* 0x000fe200078eb8ff */
[----:B------:R-:W-:-:S05]  /*2060*/  IMAD.SHL.U32 R0, R2, 0x200000, RZ ;  /* 0x0020000002007824 */ /* 0x000fca00078e00ff */
[----:B------:R-:W-:-:S07]  /*2070*/  LOP3.LUT R0, R3, R0, R4, 0xfe, !PT ;  /* 0x0000000003007212 */ /* 0x000fce00078efe04 */
.L_x_969:
[----:B------:R-:W-:Y:S05]  /*2080*/  BSYNC B0 ;  /* 0x0000000000007941 */ /* 0x000fea0003800000 */
.L_x_968:
[----:B------:R-:W-:Y:S01]  /*2090*/  F2FP.F16.F32.PACK_AB R0, RZ, R0 ;  /* 0x00000000ff00723e */ /* 0x000fe200000000ff */
[----:B------:R-:W-:Y:S06]  /*20a0*/  BRA `(.L_x_949) ;  /* 0x0000000000a87947 */ /* 0x000fec0003800000 */
.L_x_961:
        /* <DEDUP_REMOVED lines=14> */
.L_x_975:
[----:B------:R-:W-:Y:S05]  /*2190*/  BSYNC B0 ;  /* 0x0000000000007941 */ /* 0x000fea0003800000 */
.L_x_974:
[----:B------:R-:W-:Y:S01]  /*21a0*/  F2FP.F16.F32.PACK_AB R0, RZ, R0 ;  /* 0x00000000ff00723e */ /* 0x000fe200000000ff */
[----:B------:R-:W-:Y:S06]  /*21b0*/  BRA `(.L_x_949) ;  /* 0x0000000000647947 */ /* 0x000fec0003800000 */
.L_x_948:
        /* <DEDUP_REMOVED lines=16> */
.L_x_976:
[----:B------:R-:W-:Y:S01]  /*22c0*/  PRMT R0, RZ, 0x7610, R0 ;  /* 0x00007610ff007816 */ /* 0x000fe20000000000 */
[----:B------:R-:W-:Y:S06]  /*22d0*/  BRA `(.L_x_949) ;  /* 0x00000000001c7947 */ /* 0x000fec0003800000 */
.L_x_973:
[----:B------:R-:W2:Y:S02]  /*22e0*/  LDG.E.64 R2, desc[UR36][R2.64] ;  /* 0x0000002402027981 */ /* 0x000ea4000c1e1b00 */
[----:B--2---:R-:W0:Y:S02]  /*22f0*/  I2F.U64 R0, R2 ;  /* 0x0000000200007312 */ /* 0x004e240000301000 */
[----:B0-----:R-:W-:Y:S01]  /*2300*/  F2FP.F16.F32.PACK_AB R0, RZ, R0 ;  /* 0x00000000ff00723e */ /* 0x001fe200000000ff */
[----:B------:R-:W-:Y:S06]  /*2310*/  BRA `(.L_x_949) ;  /* 0x00000000000c7947 */ /* 0x000fec0003800000 */
.L_x_972:
[----:B------:R-:W2:Y:S02]  /*2320*/  LDG.E R2, desc[UR36][R2.64] ;  /* 0x0000002402027981 */ /* 0x000ea4000c1e1900 */
[----:B--2---:R-:W-:-:S04]  /*2330*/  I2FP.F32.U32 R0, R2 ;  /* 0x0000000200007245 */ /* 0x004fc80000201000 */
[----:B------:R-:W-:-:S07]  /*2340*/  F2FP.F16.F32.PACK_AB R0, RZ, R0 ;  /* 0x00000000ff00723e */ /* 0x000fce00000000ff */
.L_x_949:
[----:B------:R-:W2:Y:S01]  /*2350*/  LDC.U8 R6, c[0x0][0x430] ;  /* 0x00010c00ff067b82 */ /* 0x000ea20000000000 */
[----:B-----5:R-:W-:Y:S01]  /*2360*/  HADD2.F32 R4, -RZ, R0.H0_H0 ;  /* 0x20000000ff047230 */ /* 0x020fe20000004100 */
[----:B------:R-:W-:Y:S01]  /*2370*/  ULDC.U16 UR4, c[0x0][0x420] ;  /* 0x0001080000047ab9 */ /* 0x000fe20000000400 */
[----:B------:R-:W-:Y:S01]  /*2380*/  BSSY B0, `(.L_x_977) ;  /* 0x000000d000007945 */ /* 0x000fe20003800000 */
[----:B01----:R-:W-:Y:S02]  /*2390*/  IMAD.U32 R3, RZ, RZ, UR4 ;  /* 0x00000004ff037e24 */ /* 0x003fe4000f8e00ff */
[----:B------:R-:W-:Y:S02]  /*23a0*/  FSETP.GTU.FTZ.AND P1, PT, |R4|, +INF , PT ;  /* 0x7f8000000400780b */ /* 0x000fe40003f3c200 */
[----:B--2---:R-:W-:-:S04]  /*23b0*/  PRMT R2, R6, 0x9910, RZ ;  /* 0x0000991006027816 */ /* 0x004fc800000000ff */
[----:B------:R-:W-:-:S07]  /*23c0*/  ISETP.GT.AND P0, PT, R2, 0x9, PT ;  /* 0x000000090200780c */ /* 0x000fce0003f04270 */
[----:B------:R-:W-:Y:S06]  /*23d0*/  @P1 BRA `(.L_x_978) ;  /* 0x00000000001c1947 */ /* 0x000fec0003800000 */
[----:B------:R-:W0:Y:S01]  /*23e0*/  LDC.U16 R5, c[0x0][0x424] ;  /* 0x00010900ff057b82 */ /* 0x000e220000000400 */
[----:B------:R-:W-:Y:S01]  /*23f0*/  FSETP.NEU.FTZ.AND P1, PT, R4, +INF , PT ;  /* 0x7f8000000400780b */ /* 0x000fe20003f3d000 */
[----:B------:R-:W-:Y:S02]  /*2400*/  ULDC.U16 UR4, c[0x0][0x422] ;  /* 0x0001088000047ab9 */ /* 0x000fe40000000400 */
[----:B------:R-:W-:-:S10]  /*2410*/  IMAD.U32 R3, RZ, RZ, UR4 ;  /* 0x00000004ff037e24 */ /* 0x000fd4000f8e00ff */
[----:B------:R-:W-:-:S04]  /*2420*/  @P1 FSETP.NEU.FTZ.AND P2, PT, R4, -INF , PT ;  /* 0xff8000000400180b */ /* 0x000fc80003f5d000 */
[----:B0-----:R-:W-:-:S04]  /*2430*/  @P1 SEL R0, R5, R0, !P2 ;  /* 0x0000000005001207 */ /* 0x001fc80005000000 */
[----:B------:R-:W-:-:S07]  /*2440*/  @P1 PRMT R3, R0, 0x7610, R3 ;  /* 0x0000761000031816 */ /* 0x000fce0000000003 */
.L_x_978:
[----:B------:R-:W-:Y:S05]  /*2450*/  BSYNC B0 ;  /* 0x0000000000007941 */ /* 0x000fea0003800000 */
.L_x_977:
        /* <DEDUP_REMOVED lines=9> */
[----:B------:R-:W-:-:S06]  /*24f0*/  HADD2.F32 R3, -RZ, R3.H0_H0 ;  /* 0x20000003ff037230 */ /* 0x000fcc0000004100 */
[----:B------:R-:W0:Y:S02]  /*2500*/  F2I.FTZ.TRUNC.NTZ R3, R3 ;  /* 0x0000000300037305 */ /* 0x000e24000021f100 */
[----:B0-----:R0:W-:Y:S01]  /*2510*/  STG.E.U8 desc[UR36][R16.64], R3 ;  /* 0x0000000310007986 */ /* 0x0011e2000c101124 */
[----:B------:R-:W-:Y:S05]  /*2520*/  BRA `(.L_x_984) ;  /* 0x0000000c00947947 */ /* 0x000fea0003800000 */
.L_x_982:
[----:B------:R-:W-:-:S06]  /*2530*/  HADD2.F32 R3, -RZ, R3.H0_H0 ;  /* 0x20000003ff037230 */ /* 0x000fcc0000004100 */
[----:B------:R-:W0:Y:S02]  /*2540*/  F2I.S64.TRUNC R2, R3 ;  /* 0x0000000300027311 */ /* 0x000e24000020d900 */
[----:B0-----:R0:W-:Y:S01]  /*2550*/  STG.E.U8 desc[UR36][R16.64], R2 ;  /* 0x0000000210007986 */ /* 0x0011e2000c101124 */
[----:B------:R-:W-:Y:S05]  /*2560*/  BRA `(.L_x_984) ;  /* 0x0000000c00847947 */ /* 0x000fea0003800000 */
.L_x_981:
[----:B------:R-:W-:-:S13]  /*2570*/  ISETP.NE.AND P0, PT, R2, 0x2, PT ;  /* 0x000000020200780c */ /* 0x000fda0003f05270 */
[----:B------:R-:W-:Y:S05]  /*2580*/  @!P0 BRA `(.L_x_985) ;  /* 0x0000000000308947 */ /* 0x000fea0003800000 */
[----:B------:R-:W-:-:S13]  /*2590*/  ISETP.NE.AND P0, PT, R2, 0x3, PT ;  /* 0x000000030200780c */ /* 0x000fda0003f05270 */
[----:B------:R-:W-:Y:S05]  /*25a0*/  @!P0 BRA `(.L_x_986) ;  /* 0x0000000000188947 */ /* 0x000fea0003800000 */
[----:B------:R-:W-:-:S13]  /*25b0*/  ISETP.NE.AND P0, PT, R2, 0x4, PT ;  /* 0x000000040200780c */ /* 0x000fda0003f05270 */
[----:B------:R-:W-:Y:S05]  /*25c0*/  @P0 BRA `(.L_x_983) ;  /* 0x0000000c000c0947 */ /* 0x000fea0003800000 */
[----:B------:R-:W-:-:S06]  /*25d0*/  HADD2.F32 R3, -RZ, R3.H0_H0 ;  /* 0x20000003ff037230 */ /* 0x000fcc0000004100 */
[----:B------:R-:W0:Y:S02]  /*25e0*/  F2I.S64.TRUNC R2, R3 ;  /* 0x0000000300027311 */ /* 0x000e24000020d900 */
[----:B0-----:R0:W-:Y:S01]  /*25f0*/  STG.E.64 desc[UR36][R16.64], R2 ;  /* 0x0000000210007986 */ /* 0x0011e2000c101b24 */
[----:B------:R-:W-:Y:S05]  /*2600*/  BRA `(.L_x_984) ;  /* 0x0000000c005c7947 */ /* 0x000fea0003800000 */
.L_x_986:
[----:B------:R-:W-:-:S06]  /*2610*/  HADD2.F32 R3, -RZ, R3.H0_H0 ;  /* 0x20000003ff037230 */ /* 0x000fcc0000004100 */
[----:B------:R-:W0:Y:S02]  /*2620*/  F2I.FTZ.TRUNC.NTZ R3, R3 ;  /* 0x0000000300037305 */ /* 0x000e24000021f100 */
[----:B0-----:R0:W-:Y:S01]  /*2630*/  STG.E desc[UR36][R16.64], R3 ;  /* 0x0000000310007986 */ /* 0x0011e2000c101924 */
[----:B------:R-:W-:Y:S05]  /*2640*/  BRA `(.L_x_984) ;  /* 0x0000000c004c7947 */ /* 0x000fea0003800000 */
.L_x_985:
[----:B------:R-:W-:-:S06]  /*2650*/  HADD2.F32 R3, -RZ, R3.H0_H0 ;  /* 0x20000003ff037230 */ /* 0x000fcc0000004100 */
[----:B------:R-:W0:Y:S02]  /*2660*/  F2I.FTZ.TRUNC.NTZ R3, R3 ;  /* 0x0000000300037305 */ /* 0x000e24000021f100 */
[----:B0-----:R0:W-:Y:S01]  /*2670*/  STG.E.U16 desc[UR36][R16.64], R3 ;  /* 0x0000000310007986 */ /* 0x0011e2000c101524 */
[----:B------:R-:W-:Y:S05]  /*2680*/  BRA `(.L_x_984) ;  /* 0x0000000c003c7947 */ /* 0x000fea0003800000 */
.L_x_980:
[----:B------:R-:W-:-:S13]  /*2690*/  ISETP.GT.AND P0, PT, R2, 0x6, PT ;  /* 0x000000060200780c */ /* 0x000fda0003f04270 */
[----:B------:R-:W-:Y:S05]  /*26a0*/  @P0 BRA `(.L_x_987) ;  /* 0x0000000000240947 */ /* 0x000fea0003800000 */
[----:B------:R-:W-:-:S13]  /*26b0*/  ISETP.NE.AND P0, PT, R2, 0x5, PT ;  /* 0x000000050200780c */ /* 0x000fda0003f05270 */
[----:B------:R-:W-:Y:S05]  /*26c0*/  @!P0 BRA `(.L_x_988) ;  /* 0x0000000000148947 */ /* 0x000fea0003800000 */
[----:B------:R-:W-:-:S13]  /*26d0*/  ISETP.NE.AND P0, PT, R2, 0x6, PT ;  /* 0x000000060200780c */ /* 0x000fda0003f05270 */
[----:B------:R-:W-:Y:S05]  /*26e0*/  @P0 BRA `(.L_x_983) ;  /* 0x0000000800c40947 */ /* 0x000fea0003800000 */
[----:B------:R-:W-:-:S05]  /*26f0*/  HADD2.F32 R3, -RZ, R3.H0_H0 ;  /* 0x20000003ff037230 */ /* 0x000fca0000004100 */
[----:B------:R0:W-:Y:S01]  /*2700*/  STG.E desc[UR36][R16.64], R3 ;  /* 0x0000000310007986 */ /* 0x0001e2000c101924 */
[----:B------:R-:W-:Y:S05]  /*2710*/  BRA `(.L_x_984) ;  /* 0x0000000c00187947 */ /* 0x000fea0003800000 */
.L_x_988:
[----:B------:R0:W-:Y:S01]  /*2720*/  STG.E.U16 desc[UR36][R16.64], R3 ;  /* 0x0000000310007986 */ /* 0x0001e2000c101524 */
[----:B------:R-:W-:Y:S05]  /*2730*/  BRA `(.L_x_984) ;  /* 0x0000000c00107947 */ /* 0x000fea0003800000 */
.L_x_987:
[----:B------:R-:W-:-:S13]  /*2740*/  ISETP.NE.AND P0, PT, R2, 0x7, PT ;  /* 0x000000070200780c */ /* 0x000fda0003f05270 */
[----:B------:R-:W-:Y:S05]  /*2750*/  @!P0 BRA `(.L_x_989) ;  /* 0x0000000000348947 */ /* 0x000fea0003800000 */
[----:B------:R-:W-:-:S13]  /*2760*/  ISETP.NE.AND P0, PT, R2, 0x8, PT ;  /* 0x000000080200780c */ /* 0x000fda0003f05270 */
[----:B------:R-:W-:Y:S05]  /*2770*/  @!P0 BRA `(.L_x_990) ;  /* 0x0000000000188947 */ /* 0x000fea0003800000 */
[----:B------:R-:W-:-:S13]  /*2780*/  ISETP.NE.AND P0, PT, R2, 0x9, PT ;  /* 0x000000090200780c */ /* 0x000fda0003f05270 */
[----:B------:R-:W-:Y:S05]  /*2790*/  @P0 BRA `(.L_x_983) ;  /* 0x0000000800980947 */ /* 0x000fea0003800000 */
[----:B------:R-:W-:Y:S02]  /*27a0*/  HADD2.F32 R2, -RZ, R3.H0_H0 ;  /* 0x20000003ff027230 */ /* 0x000fe40000004100 */
[----:B------:R-:W-:-:S05]  /*27b0*/  IMAD.MOV.U32 R3, RZ, RZ, RZ ;  /* 0x000000ffff037224 */ /* 0x000fca00078e00ff */
[----:B------:R0:W-:Y:S01]  /*27c0*/  STG.E.64 desc[UR36][R16.64], R2 ;  /* 0x0000000210007986 */ /* 0x0001e2000c101b24 */
[----:B------:R-:W-:Y:S05]  /*27d0*/  BRA `(.L_x_984) ;  /* 0x0000000800e87947 */ /* 0x000fea0003800000 */
.L_x_990:
[----:B------:R-:W-:-:S05]  /*27e0*/  HADD2.F32 R0, -RZ, R3.H0_H0 ;  /* 0x20000003ff007230 */ /* 0x000fca0000004100 */
[----:B------:R-:W-:-:S04]  /*27f0*/  F2FP.F16.F32.PACK_AB R0, RZ, R0 ;  /* 0x00000000ff00723e */ /* 0x000fc800000000ff */
[----:B------:R-:W-:-:S05]  /*2800*/  PRMT R0, R0, 0x5410, RZ ;  /* 0x0000541000007816 */ /* 0x000fca00000000ff */
[----:B------:R0:W-:Y:S01]  /*2810*/  STG.E desc[UR36][R16.64], R0 ;  /* 0x0000000010007986 */ /* 0x0001e2000c101924 */
[----:B------:R-:W-:Y:S05]  /*2820*/  BRA `(.L_x_984) ;  /* 0x0000000800d47947 */ /* 0x000fea0003800000 */
.L_x_989:
[----:B------:R-:W-:-:S05]  /*2830*/  HADD2.F32 R2, -RZ, R3.H0_H0 ;  /* 0x20000003ff027230 */ /* 0x000fca0000004100 */
[----:B------:R-:W-:-:S06]  /*2840*/  FMUL.FTZ R2, R2, 1 ;  /* 0x3f80000002027820 */ /* 0x000fcc0000410000 */
[----:B------:R-:W0:Y:S02]  /*2850*/  F2F.F64.F32 R2, R2 ;  /* 0x0000000200027310 */ /* 0x000e240000201800 */
[----:B0-----:R0:W-:Y:S01]  /*2860*/  STG.E.64 desc[UR36][R16.64], R2 ;  /* 0x0000000210007986 */ /* 0x0011e2000c101b24 */
[----:B------:R-:W-:Y:S05]  /*2870*/  BRA `(.L_x_984) ;  /* 0x0000000800c07947 */ /* 0x000fea0003800000 */
.L_x_979:
        /* <DEDUP_REMOVED lines=8> */
[----:B------:R-:W-:-:S05]  /*2900*/  HADD2.F32 R3, -RZ, R3.H0_H0 ;  /* 0x20000003ff037230 */ /* 0x000fca0000004100 */
[----:B------:R-:W-:-:S04]  /*2910*/  FSETP.NEU.FTZ.AND P0, PT, R3, RZ, PT ;  /* 0x000000ff0300720b */ /* 0x000fc80003f1d000 */
[----:B------:R-:W-:-:S05]  /*2920*/  SEL R3, RZ, 0x1, !P0 ;  /* 0x00000001ff037807 */ /* 0x000fca0004000000 */
[----:B------:R0:W-:Y:S01]  /*2930*/  STG.E.U8 desc[UR36][R16.64], R3 ;  /* 0x0000000310007986 */ /* 0x0001e2000c101124 */
[----:B------:R-:W-:Y:S05]  /*2940*/  BRA `(.L_x_984) ;  /* 0x00000008008c7947 */ /* 0x000fea0003800000 */
.L_x_993:
[----:B------:R-:W-:Y:S01]  /*2950*/  HADD2.F32 R3, -RZ, R3.H0_H0 ;  /* 0x20000003ff037230 */ /* 0x000fe20000004100 */
[----:B------:R-:W-:-:S04]  /*2960*/  CS2R R6, SRZ ;  /* 0x0000000000067805 */ /* 0x000fc8000001ff00 */
[----:B------:R-:W-:-:S04]  /*2970*/  FMUL.FTZ R3, R3, 1 ;  /* 0x3f80000003037820 */ /* 0x000fc80000410000 */
[----:B------:R-:W0:Y:S02]  /*2980*/  F2F.F64.F32 R4, R3 ;  /* 0x0000000300047310 */ /* 0x000e240000201800 */
[----:B0-----:R0:W-:Y:S01]  /*2990*/  STG.E.128 desc[UR36][R16.64], R4 ;  /* 0x0000000410007986 */ /* 0x0011e2000c101d24 */
[----:B------:R-:W-:Y:S05]  /*29a0*/  BRA `(.L_x_984) ;  /* 0x0000000800747947 */ /* 0x000fea0003800000 */
.L_x_992:
[----:B------:R-:W-:-:S13]  /*29b0*/  ISETP.NE.AND P0, PT, R2, 0xf, PT ;  /* 0x0000000f0200780c */ /* 0x000fda0003f05270 */
[----:B------:R-:W-:Y:S05]  /*29c0*/  @!P0 BRA `(.L_x_994) ;  /* 0x0000000000b48947 */ /* 0x000fea0003800000 */
[----:B------:R-:W-:-:S13]  /*29d0*/  ISETP.NE.AND P0, PT, R2, 0x17, PT ;  /* 0x000000170200780c */ /* 0x000fda0003f05270 */
[----:B------:R-:W-:Y:S05]  /*29e0*/  @!P0 BRA `(.L_x_995) ;  /* 0x0000000000548947 */ /* 0x000fea0003800000 */
[----:B------:R-:W-:-:S13]  /*29f0*/  ISETP.NE.AND P0, PT, R2, 0x18, PT ;  /* 0x000000180200780c */ /* 0x000fda0003f05270 */
[----:B------:R-:W-:Y:S05]  /*2a00*/  @P0 BRA `(.L_x_983) ;  /* 0x0000000400fc0947 */ /* 0x000fea0003800000 */
[----:B------:R-:W-:Y:S01]  /*2a10*/  HADD2.F32 R5, -RZ, R3.H0_H0 ;  /* 0x20000003ff057230 */ /* 0x000fe20000004100 */
        /* <DEDUP_REMOVED lines=14> */
.L_x_997:
[----:B------:R-:W-:Y:S05]  /*2b00*/  BSYNC B0 ;  /* 0x0000000000007941 */ /* 0x000fea0003800000 */
.L_x_996:
[----:B------:R-:W-:-:S05]  /*2b10*/  LOP3.LUT R3, R0, R3, RZ, 0xfc, !PT ;  /* 0x0000000300037212 */ /* 0x000fca00078efcff */
[----:B------:R0:W-:Y:S01]  /*2b20*/  STG.E.U8 desc[UR36][R16.64], R3 ;  /* 0x0000000310007986 */ /* 0x0001e2000c101124 */
[----:B------:R-:W-:Y:S05]  /*2b30*/  BRA `(.L_x_984) ;  /* 0x0000000800107947 */ /* 0x000fea0003800000 */
.L_x_995:
[----:B------:R-:W-:Y:S01]  /*2b40*/  HADD2.F32 R3, -RZ, R3.H0_H0 ;  /* 0x20000003ff037230 */ /* 0x000fe20000004100 */
        /* <DEDUP_REMOVED lines=12> */
.L_x_999:
[----:B------:R-:W-:Y:S01]  /*2c10*/  IMAD.MOV.U32 R0, RZ, RZ, 0x7f ;  /* 0x0000007fff007424 */ /* 0x000fe200078e00ff */
[----:B------:R-:W-:-:S04]  /*2c20*/  ISETP.GT.U32.AND P0, PT, R2, 0x7f800000, PT ;  /* 0x7f8000000200780c */ /* 0x000fc80003f04070 */
[----:B------:R-:W-:-:S09]  /*2c30*/  SEL R0, R0, 0x7c, P0 ;  /* 0x0000007c00007807 */ /* 0x000fd20000000000 */
.L_x_1000:
[----:B------:R-:W-:Y:S05]  /*2c40*/  BSYNC B0 ;  /* 0x0000000000007941 */ /* 0x000fea0003800000 */
.L_x_998:
[----:B------:R-:W-:-:S04]  /*2c50*/  LOP3.LUT R2, R3, 0x80000000, RZ, 0xc0, !PT ;  /* 0x8000000003027812 */ /* 0x000fc800078ec0ff */
[----:B------:R-:W-:-:S04]  /*2c60*/  SHF.R.U32.HI R3, RZ, 0x18, R2 ;  /* 0x00000018ff037819 */ /* 0x000fc80000011602 */
[----:B------:R-:W-:-:S05]  /*2c70*/  LOP3.LUT R3, R0, R3, RZ, 0xfc, !PT ;  /* 0x0000000300037212 */ /* 0x000fca00078efcff */
[----:B------:R0:W-:Y:S01]  /*2c80*/  STG.E.U8 desc[UR36][R16.64], R3 ;  /* 0x0000000310007986 */ /* 0x0001e2000c101124 */
[----:B------:R-:W-:Y:S05]  /*2c90*/  BRA `(.L_x_984) ;  /* 0x0000000400b87947 */ /* 0x000fea0003800000 */
.L_x_994:
[----:B------:R-:W-:-:S05]  /*2ca0*/  HADD2.F32 R0, -RZ, R3.H0_H0 ;  /* 0x20000003ff007230 */ /* 0x000fca0000004100 */
[----:B------:R-:W-:-:S05]  /*2cb0*/  F2FP.BF16.F32.PACK_AB R0, RZ, R0 ;  /* 0x00000000ff00723e */ /* 0x000fca00000010ff */
[----:B------:R0:W-:Y:S01]  /*2cc0*/  STG.E.U16 desc[UR36][R16.64], R0 ;  /* 0x0000000010007986 */ /* 0x0001e2000c101524 */
[----:B------:R-:W-:Y:S05]  /*2cd0*/  BRA `(.L_x_984) ;  /* 0x0000000400a87947 */ /* 0x000fea0003800000 */
.L_x_991:
        /* <DEDUP_REMOVED lines=8> */
[----:B------:R-:W-:-:S06]  /*2d60*/  HADD2.F32 R3, -RZ, R3.H0_H0 ;  /* 0x20000003ff037230 */ /* 0x000fcc0000004100 */
[----:B------:R-:W0:Y:S02]  /*2d70*/  F2I.FTZ.U32.TRUNC.NTZ R3, R3 ;  /* 0x0000000300037305 */ /* 0x000e24000021f000 */
[----:B0-----:R4:W-:Y:S01]  /*2d80*/  STG.E.U16 desc[UR36][R16.64], R3 ;  /* 0x0000000310007986 */ /* 0x0019e2000c101524 */
[----:B------:R-:W-:Y:S05]  /*2d90*/  BRA `(.L_x_984) ;  /* 0x0000000400787947 */ /* 0x000fea0003800000 */
.L_x_1003:
[----:B------:R-:W-:Y:S01]  /*2da0*/  HADD2.F32 R3, -RZ, R3.H0_H0 ;  /* 0x20000003ff037230 */ /* 0x000fe20000004100 */
        /* <DEDUP_REMOVED lines=16> */
.L_x_1006:
[----:B------:R-:W-:-:S04]  /*2eb0*/  LOP3.LUT R2, R3, 0x80000000, RZ, 0xc0, !PT ;  /* 0x8000000003027812 */ /* 0x000fc800078ec0ff */
[----:B------:R-:W-:-:S04]  /*2ec0*/  SHF.R.U32.HI R3, RZ, 0x18, R2 ;  /* 0x00000018ff037819 */ /* 0x000fc80000011602 */
[----:B------:R-:W-:-:S04]  /*2ed0*/  LOP3.LUT R0, R0, R3, RZ, 0xfc, !PT ;  /* 0x0000000300007212 */ /* 0x000fc800078efcff */
[----:B------:R-:W-:-:S07]  /*2ee0*/  PRMT R8, R0, 0x7610, R8 ;  /* 0x0000761000087816 */ /* 0x000fce0000000008 */
.L_x_1005:
[----:B------:R-:W-:Y:S05]  /*2ef0*/  BSYNC B0 ;  /* 0x0000000000007941 */ /* 0x000fea0003800000 */
.L_x_1004:
[----:B------:R0:W-:Y:S01]  /*2f00*/  STG.E.U8 desc[UR36][R16.64], R8 ;  /* 0x0000000810007986 */ /* 0x0001e2000c101124 */
[----:B------:R-:W-:Y:S05]  /*2f10*/  BRA `(.L_x_984) ;  /* 0x0000000400187947 */ /* 0x000fea0003800000 */
.L_x_1002:
        /* <DEDUP_REMOVED lines=17> */
.L_x_1009:
[----:B------:R-:W-:-:S04]  /*3030*/  LOP3.LUT R2, R3, 0x80000000, RZ, 0xc0, !PT ;  /* 0x8000000003027812 */ /* 0x000fc800078ec0ff */
[----:B------:R-:W-:-:S04]  /*3040*/  SHF.R.U32.HI R3, RZ, 0x18, R2 ;  /* 0x00000018ff037819 */ /* 0x000fc80000011602 */
[----:B------:R-:W-:-:S04]  /*3050*/  LOP3.LUT R0, R0, R3, RZ, 0xfc, !PT ;  /* 0x0000000300007212 */ /* 0x000fc800078efcff */
[----:B------:R-:W-:-:S07]  /*3060*/  PRMT R8, R0, 0x7610, R8 ;  /* 0x0000761000087816 */ /* 0x000fce0000000008 */
.L_x_1008:
[----:B------:R-:W-:Y:S05]  /*3070*/  BSYNC B0 ;  /* 0x0000000000007941 */ /* 0x000fea0003800000 */
.L_x_1007:
[----:B------:R3:W-:Y:S01]  /*3080*/  STG.E.U8 desc[UR36][R16.64], R8 ;  /* 0x0000000810007986 */ /* 0x0007e2000c101124 */
[----:B------:R-:W-:Y:S05]  /*3090*/  BRA `(.L_x_984) ;  /* 0x0000000000b87947 */ /* 0x000fea0003800000 */
.L_x_1001:
[----:B------:R-:W-:-:S13]  /*30a0*/  ISETP.NE.AND P0, PT, R2, 0x1c, PT ;  /* 0x0000001c0200780c */ /* 0x000fda0003f05270 */
[----:B------:R-:W-:Y:S05]  /*30b0*/  @!P0 BRA `(.L_x_1010) ;  /* 0x0000000000a48947 */ /* 0x000fea0003800000 */
[----:B------:R-:W-:-:S13]  /*30c0*/  ISETP.NE.AND P0, PT, R2, 0x1d, PT ;  /* 0x0000001d0200780c */ /* 0x000fda0003f05270 */
[----:B------:R-:W-:Y:S05]  /*30d0*/  @!P0 BRA `(.L_x_1011) ;  /* 0x00000000008c8947 */ /* 0x000fea0003800000 */
[----:B------:R-:W-:-:S13]  /*30e0*/  ISETP.NE.AND P0, PT, R2, 0x2c, PT ;  /* 0x0000002c0200780c */ /* 0x000fda0003f05270 */
[----:B------:R-:W-:Y:S05]  /*30f0*/  @P0 BRA `(.L_x_983) ;  /* 0x0000000000400947 */ /* 0x000fea0003800000 */
[----:B------:R-:W-:-:S05]  /*3100*/  HADD2.F32 R3, -RZ, R3.H0_H0 ;  /* 0x20000003ff037230 */ /* 0x000fca0000004100 */
        /* <DEDUP_REMOVED lines=15> */
.L_x_983:
        /* <DEDUP_REMOVED lines=16> */
.L_x_1012:
[----:B------:R-:W-:Y:S05]  /*3300*/  BRA `(.L_x_984) ;  /* 0x00000000001c7947 */ /* 0x000fea0003800000 */
.L_x_1011:
[----:B------:R-:W-:-:S06]  /*3310*/  HADD2.F32 R3, -RZ, R3.H0_H0 ;  /* 0x20000003ff037230 */ /* 0x000fcc0000004100 */
[----:B------:R-:W0:Y:S02]  /*3320*/  F2I.U64.TRUNC R2, R3 ;  /* 0x0000000300027311 */ /* 0x000e24000020d800 */
[----:B0-----:R2:W-:Y:S01]  /*3330*/  STG.E.64 desc[UR36][R16.64], R2 ;  /* 0x0000000210007986 */ /* 0x0015e2000c101b24 */
[----:B------:R-:W-:Y:S05]  /*3340*/  BRA `(.L_x_984) ;  /* 0x00000000000c7947 */ /* 0x000fea0003800000 */
.L_x_1010:
[----:B------:R-:W-:-:S06]  /*3350*/  HADD2.F32 R3, -RZ, R3.H0_H0 ;  /* 0x20000003ff037230 */ /* 0x000fcc0000004100 */
[----:B------:R-:W0:Y:S02]  /*3360*/  F2I.FTZ.U32.TRUNC.NTZ R3, R3 ;  /* 0x0000000300037305 */ /* 0x000e24000021f000 */
[----:B0-----:R0:W-:Y:S02]  /*3370*/  STG.E desc[UR36][R16.64], R3 ;  /* 0x0000000310007986 */ /* 0x0011e4000c101924 */
.L_x_984:
[----:B------:R-:W-:-:S04]  /*3380*/  IMAD R18, R23, 0x200, R18 ;  /* 0x0000020017127824 */ /* 0x000fc800078e0212 */
[----:B------:R-:W-:-:S07]  /*3390*/  VIADD R19, R18, 0x80 ;  /* 0x0000008012137836 */ /* 0x000fce0000000000 */
.L_x_942:
[----:B------:R-:W-:Y:S05]  /*33a0*/  BSYNC B6 ;  /* 0x0000000000067941 */ /* 0x000fea0003800000 */
.L_x_941:
        /* <DEDUP_REMOVED lines=307> */
.L_x_1015:
        /* <DEDUP_REMOVED lines=22> */
.L_x_1019:
[----:B------:R-:W2:Y:S02]  /*4840*/  LDG.E.U8 R2, desc[UR36][R2.64] ;  /* 0x0000002402027981 */ /* 0x000ea4000c1e1100 */
[----:B--2---:R-:W-:-:S04]  /*4850*/  I2FP.F32.U32 R0, R2 ;  /* 0x0000000200007245 */ /* 0x004fc80000201000 */
[----:B------:R-:W-:Y:S01]  /*4860*/  F2FP.F16.F32.PACK_AB R0, RZ, R0 ;  /* 0x00000000ff00723e */ /* 0x000fe200000000ff */
[----:B------:R-:W-:Y:S06]  /*4870*/  BRA `(.L_x_1021) ;  /* 0x0000000c00887947 */ /* 0x000fec0003800000 */
.L_x_1018:
        /* <DEDUP_REMOVED lines=10> */
.L_x_1023:
[----:B------:R-:W2:Y:S02]  /*4920*/  LDG.E R2, desc[UR36][R2.64] ;  /* 0x0000002402027981 */ /* 0x000ea4000c1e1900 */
[----:B--2---:R-:W-:-:S04]  /*4930*/  I2FP.F32.S32 R0, R2 ;  /* 0x0000000200007245 */ /* 0x004fc80000201400 */
[----:B------:R-:W-:Y:S01]  /*4940*/  F2FP.F16.F32.PACK_AB R0, RZ, R0 ;  /* 0x00000000ff00723e */ /* 0x000fe200000000ff */
[----:B------:R-:W-:Y:S06]  /*4950*/  BRA `(.L_x_1021) ;  /* 0x0000000c00507947 */ /* 0x000fec0003800000 */
.L_x_1022:
[----:B------:R-:W2:Y:S02]  /*4960*/  LDG.E.U16 R2, desc[UR36][R2.64] ;  /* 0x0000002402027981 */ /* 0x000ea4000c1e1500 */
[----:B--2---:R-:W0:Y:S02]  /*4970*/  I2F.S16 R0, R2 ;  /* 0x0000000200007306 */ /* 0x004e240000101400 */
[----:B0-----:R-:W-:Y:S01]  /*4980*/  F2FP.F16.F32.PACK_AB R0, RZ, R0 ;  /* 0x00000000ff00723e */ /* 0x001fe200000000ff */
[----:B------:R-:W-:Y:S06]  /*4990*/  BRA `(.L_x_1021) ;  /* 0x0000000c00407947 */ /* 0x000fec0003800000 */
.L_x_1017:
        /* <DEDUP_REMOVED lines=9> */
.L_x_1025:
[----:B------:R1:W5:Y:S01]  /*4a30*/  LDG.E.U16 R0, desc[UR36][R2.64] ;  /* 0x0000002402007981 */ /* 0x000362000c1e1500 */
[----:B------:R-:W-:Y:S05]  /*4a40*/  BRA `(.L_x_1021) ;  /* 0x0000000c00147947 */ /* 0x000fea0003800000 */
.L_x_1024:
        /* <DEDUP_REMOVED lines=9> */
.L_x_1027:
[----:B------:R0:W5:Y:S01]  /*4ae0*/  LDG.E.U16 R0, desc[UR36][R2.64] ;  /* 0x0000002402007981 */ /* 0x000162000c1e1500 */
[----:B------:R-:W-:Y:S05]  /*4af0*/  BRA `(.L_x_1021) ;  /* 0x0000000800e87947 */ /* 0x000fea0003800000 */
.L_x_1026:
        /* <DEDUP_REMOVED lines=8> */
.L_x_1016:
        /* <DEDUP_REMOVED lines=13> */
.L_x_1030:
        /* <DEDUP_REMOVED lines=8> */
.L_x_1029:
        /* <DEDUP_REMOVED lines=28> */
.L_x_1032:
        /* <DEDUP_REMOVED lines=15> */
.L_x_1031:
[----:B------:R-:W2:Y:S02]  /*4f80*/  LDG.E.U16 R0, desc[UR36][R2.64] ;  /* 0x0000002402007981 */ /* 0x000ea4000c1e1500 */
[----:B--2---:R-:W-:-:S05]  /*4f90*/  IMAD.U32 R0, R0, 0x10000, RZ ;  /* 0x0001000000007824 */ /* 0x004fca00078e00ff */
[----:B------:R-:W-:Y:S01]  /*4fa0*/  F2FP.F16.F32.PACK_AB R0, RZ, R0 ;  /* 0x00000000ff00723e */ /* 0x000fe200000000ff */
[----:B------:R-:W-:Y:S06]  /*4fb0*/  BRA `(.L_x_1021) ;  /* 0x0000000400b87947 */ /* 0x000fec0003800000 */
.L_x_1028:
        /* <DEDUP_REMOVED lines=12> */
.L_x_1035:
        /* <DEDUP_REMOVED lines=21> */
.L_x_1039:
[----:B------:R-:W-:Y:S05]  /*51d0*/  BSYNC B1 ;  /* 0x0000000000017941 */ /* 0x000fea0003800000 */
.L_x_1038:
[----:B------:R-:W-:Y:S01]  /*51e0*/  LEA R3, R0, 0x3b800000, 0x17 ;  /* 0x3b80000000037811 */ /* 0x000fe200078eb8ff */
[----:B------:R-:W-:-:S05]  /*51f0*/  IMAD.SHL.U32 R0, R2, 0x100000, RZ ;  /* 0x0010000002007824 */ /* 0x000fca00078e00ff */
[----:B------:R-:W-:-:S07]  /*5200*/  LOP3.LUT R0, R3, R0, R4, 0xfe, !PT ;  /* 0x0000000003007212 */ /* 0x000fce00078efe04 */
.L_x_1037:
[----:B------:R-:W-:Y:S05]  /*5210*/  BSYNC B0 ;  /* 0x0000000000007941 */ /* 0x000fea0003800000 */
.L_x_1036:
[----:B------:R-:W-:Y:S01]  /*5220*/  F2FP.F16.F32.PACK_AB R0, RZ, R0 ;  /* 0x00000000ff00723e */ /* 0x000fe200000000ff */
[----:B------:R-:W-:Y:S06]  /*5230*/  BRA `(.L_x_1021) ;  /* 0x0000000400187947 */ /* 0x000fec0003800000 */
.L_x_1034:
        /* <DEDUP_REMOVED lines=21> */
.L_x_1043:
[----:B------:R-:W-:Y:S05]  /*5390*/  BSYNC B1 ;  /* 0x0000000000017941 */ /* 0x000fea0003800000 */
.L_x_1042:
[----:B------:R-:W-:Y:S01]  /*53a0*/  LEA R3, R0, 0x37800000, 0x17 ;  /* 0x3780000000037811 */ /* 0x000fe200078eb8ff */
[----:B------:R-:W-:-:S05]  /*53b0*/  IMAD.SHL.U32 R0, R2, 0x200000, RZ ;  /* 0x0020000002007824 */ /* 0x000fca00078e00ff */
[----:B------:R-:W-:-:S07]  /*53c0*/  LOP3.LUT R0, R3, R0, R4, 0xfe, !PT ;  /* 0x0000000003007212 */ /* 0x000fce00078efe04 */
.L_x_1041:
[----:B------:R-:W-:Y:S05]  /*53d0*/  BSYNC B0 ;  /* 0x0000000000007941 */ /* 0x000fea0003800000 */
.L_x_1040:
[----:B------:R-:W-:Y:S01]  /*53e0*/  F2FP.F16.F32.PACK_AB R0, RZ, R0 ;  /* 0x00000000ff00723e */ /* 0x000fe200000000ff */
[----:B------:R-:W-:Y:S06]  /*53f0*/  BRA `(.L_x_1021) ;  /* 0x0000000000a87947 */ /* 0x000fec0003800000 */
.L_x_1033:
        /* <DEDUP_REMOVED lines=14> */
.L_x_1047:
[----:B------:R-:W-:Y:S05]  /*54e0*/  BSYNC B0 ;  /* 0x0000000000007941 */ /* 0x000fea0003800000 */
.L_x_1046:
[----:B------:R-:W-:Y:S01]  /*54f0*/  F2FP.F16.F32.PACK_AB R0, RZ, R0 ;  /* 0x00000000ff00723e */ /* 0x000fe200000000ff */
[----:B------:R-:W-:Y:S06]  /*5500*/  BRA `(.L_x_1021) ;  /* 0x0000000000647947 */ /* 0x000fec0003800000 */
.L_x_1020:
        /* <DEDUP_REMOVED lines=16> */
.L_x_1048:
[----:B------:R-:W-:Y:S01]  /*5610*/  PRMT R0, RZ, 0x7610, R0 ;  /* 0x00007610ff007816 */ /* 0x000fe20000000000 */
[----:B------:R-:W-:Y:S06]  /*5620*/  BRA `(.L_x_1021) ;  /* 0x00000000001c7947 */ /* 0x000fec0003800000 */
.L_x_1045:
[----:B------:R-:W2:Y:S02]  /*5630*/  LDG.E.64 R2, desc[UR36][R2.64] ;  /* 0x0000002402027981 */ /* 0x000ea4000c1e1b00 */
[----:B--2---:R-:W0:Y:S02]  /*5640*/  I2F.U64 R0, R2 ;  /* 0x0000000200007312 */ /* 0x004e240000301000 */
[----:B0-----:R-:W-:Y:S01]  /*5650*/  F2FP.F16.F32.PACK_AB R0, RZ, R0 ;  /* 0x00000000ff00723e */ /* 0x001fe200000000ff */
[----:B------:R-:W-:Y:S06]  /*5660*/  BRA `(.L_x_1021) ;  /* 0x00000000000c7947 */ /* 0x000fec0003800000 */
.L_x_1044:
[----:B------:R-:W2:Y:S02]  /*5670*/  LDG.E R2, desc[UR36][R2.64] ;  /* 0x0000002402027981 */ /* 0x000ea4000c1e1900 */
[----:B--2---:R-:W-:-:S04]  /*5680*/  I2FP.F32.U32 R0, R2 ;  /* 0x0000000200007245 */ /* 0x004fc80000201000 */
[----:B------:R-:W-:-:S07]  /*5690*/  F2FP.F16.F32.PACK_AB R0, RZ, R0 ;  /* 0x00000000ff00723e */ /* 0x000fce00000000ff */
.L_x_1021:
        /* <DEDUP_REMOVED lines=16> */
.L_x_1050:
[----:B------:R-:W-:Y:S05]  /*57a0*/  BSYNC B0 ;  /* 0x0000000000007941 */ /* 0x000fea0003800000 */
.L_x_1049:
        /* <DEDUP_REMOVED lines=13> */
.L_x_1054:
[----:B------:R-:W-:-:S06]  /*5880*/  HADD2.F32 R3, -RZ, R3.H0_H0 ;  /* 0x20000003ff037230 */ /* 0x000fcc0000004100 */
[----:B------:R-:W0:Y:S02]  /*5890*/  F2I.S64.TRUNC R2, R3 ;  /* 0x0000000300027311 */ /* 0x000e24000020d900 */
[----:B0-----:R4:W-:Y:S01]  /*58a0*/  STG.E.U8 desc[UR36][R16.64], R2 ;  /* 0x0000000210007986 */ /* 0x0019e2000c101124 */
[----:B------:R-:W-:Y:S05]  /*58b0*/  BRA `(.L_x_1056) ;  /* 0x0000000c00847947 */ /* 0x000fea0003800000 */
.L_x_1053:
        /* <DEDUP_REMOVED lines=10> */
.L_x_1058:
[----:B------:R-:W-:-:S06]  /*5960*/  HADD2.F32 R3, -RZ, R3.H0_H0 ;  /* 0x20000003ff037230 */ /* 0x000fcc0000004100 */
[----:B------:R-:W0:Y:S02]  /*5970*/  F2I.FTZ.TRUNC.NTZ R3, R3 ;  /* 0x0000000300037305 */ /* 0x000e24000021f100 */
[----:B0-----:R2:W-:Y:S01]  /*5980*/  STG.E desc[UR36][R16.64], R3 ;  /* 0x0000000310007986 */ /* 0x0015e2000c101924 */
[----:B------:R-:W-:Y:S05]  /*5990*/  BRA `(.L_x_1056) ;  /* 0x0000000c004c7947 */ /* 0x000fea0003800000 */
.L_x_1057:
[----:B------:R-:W-:-:S06]  /*59a0*/  HADD2.F32 R3, -RZ, R3.H0_H0 ;  /* 0x20000003ff037230 */ /* 0x000fcc0000004100 */
[----:B------:R-:W0:Y:S02]  /*59b0*/  F2I.FTZ.TRUNC.NTZ R3, R3 ;  /* 0x0000000300037305 */ /* 0x000e24000021f100 */
[----:B0-----:R0:W-:Y:S01]  /*59c0*/  STG.E.U16 desc[UR36][R16.64], R3 ;  /* 0x0000000310007986 */ /* 0x0011e2000c101524 */
[----:B------:R-:W-:Y:S05]  /*59d0*/  BRA `(.L_x_1056) ;  /* 0x0000000c003c7947 */ /* 0x000fea0003800000 */
.L_x_1052:
        /* <DEDUP_REMOVED lines=9> */
.L_x_1060:
[----:B------:R0:W-:Y:S01]  /*5a70*/  STG.E.U16 desc[UR36][R16.64], R3 ;  /* 0x0000000310007986 */ /* 0x0001e2000c101524 */
[----:B------:R-:W-:Y:S05]  /*5a80*/  BRA `(.L_x_1056) ;  /* 0x0000000c00107947 */ /* 0x000fea0003800000 */
.L_x_1059:
        /* <DEDUP_REMOVED lines=10> */
.L_x_1062:
[----:B------:R-:W-:-:S05]  /*5b30*/  HADD2.F32 R0, -RZ, R3.H0_H0 ;  /* 0x20000003ff007230 */ /* 0x000fca0000004100 */
[----:B------:R-:W-:-:S04]  /*5b40*/  F2FP.F16.F32.PACK_AB R0, RZ, R0 ;  /* 0x00000000ff00723e */ /* 0x000fc800000000ff */
[----:B------:R-:W-:-:S05]  /*5b50*/  PRMT R0, R0, 0x5410, RZ ;  /* 0x0000541000007816 */ /* 0x000fca00000000ff */
[----:B------:R0:W-:Y:S01]  /*5b60*/  STG.E desc[UR36][R16.64], R0 ;  /* 0x0000000010007986 */ /* 0x0001e2000c101924 */
[----:B------:R-:W-:Y:S05]  /*5b70*/  BRA `(.L_x_1056) ;  /* 0x0000000800d47947 */ /* 0x000fea0003800000 */
.L_x_1061:
[----:B------:R-:W-:-:S05]  /*5b80*/  HADD2.F32 R2, -RZ, R3.H0_H0 ;  /* 0x20000003ff027230 */ /* 0x000fca0000004100 */
[----:B------:R-:W-:-:S06]  /*5b90*/  FMUL.FTZ R2, R2, 1 ;  /* 0x3f80000002027820 */ /* 0x000fcc0000410000 */
[----:B------:R-:W0:Y:S02]  /*5ba0*/  F2F.F64.F32 R2, R2 ;  /* 0x0000000200027310 */ /* 0x000e240000201800 */
[----:B0-----:R0:W-:Y:S01]  /*5bb0*/  STG.E.64 desc[UR36][R16.64], R2 ;  /* 0x0000000210007986 */ /* 0x0011e2000c101b24 */
[----:B------:R-:W-:Y:S05]  /*5bc0*/  BRA `(.L_x_1056) ;  /* 0x0000000800c07947 */ /* 0x000fea0003800000 */
.L_x_1051:
        /* <DEDUP_REMOVED lines=13> */
.L_x_1065:
[----:B------:R-:W-:Y:S01]  /*5ca0*/  HADD2.F32 R3, -RZ, R3.H0_H0 ;  /* 0x20000003ff037230 */ /* 0x000fe20000004100 */
[----:B------:R-:W-:-:S04]  /*5cb0*/  CS2R R6, SRZ ;  /* 0x0000000000067805 */ /* 0x000fc8000001ff00 */
[----:B------:R-:W-:-:S04]  /*5cc0*/  FMUL.FTZ R3, R3, 1 ;  /* 0x3f80000003037820 */ /* 0x000fc80000410000 */
[----:B------:R-:W0:Y:S02]  /*5cd0*/  F2F.F64.F32 R4, R3 ;  /* 0x0000000300047310 */ /* 0x000e240000201800 */
[----:B0-----:R0:W-:Y:S01]  /*5ce0*/  STG.E.128 desc[UR36][R16.64], R4 ;  /* 0x0000000410007986 */ /* 0x0011e2000c101d24 */
[----:B------:R-:W-:Y:S05]  /*5cf0*/  BRA `(.L_x_1056) ;  /* 0x0000000800747947 */ /* 0x000fea0003800000 */
.L_x_1064:
        /* <DEDUP_REMOVED lines=21> */
.L_x_1069:
[----:B------:R-:W-:Y:S05]  /*5e50*/  BSYNC B0 ;  /* 0x0000000000007941 */ /* 0x000fea0003800000 */
.L_x_1068:
[----:B------:R-:W-:-:S05]  /*5e60*/  LOP3.LUT R3, R0, R3, RZ, 0xfc, !PT ;  /* 0x0000000300037212 */ /* 0x000fca00078efcff */
[----:B------:R0:W-:Y:S01]  /*5e70*/  STG.E.U8 desc[UR36][R16.64], R3 ;  /* 0x0000000310007986 */ /* 0x0001e2000c101124 */
[----:B------:R-:W-:Y:S05]  /*5e80*/  BRA `(.L_x_1056) ;  /* 0x0000000800107947 */ /* 0x000fea0003800000 */
.L_x_1067:
        /* <DEDUP_REMOVED lines=13> */
.L_x_1071:
[----:B------:R-:W-:Y:S01]  /*5f60*/  IMAD.MOV.U32 R0, RZ, RZ, 0x7f ;  /* 0x0000007fff007424 */ /* 0x000fe200078e00ff */
[----:B------:R-:W-:-:S04]  /*5f70*/  ISETP.GT.U32.AND P0, PT, R2, 0x7f800000, PT ;  /* 0x7f8000000200780c */ /* 0x000fc80003f04070 */
[----:B------:R-:W-:-:S09]  /*5f80*/  SEL R0, R0, 0x7c, P0 ;  /* 0x0000007c00007807 */ /* 0x000fd20000000000 */
.L_x_1072:
[----:B------:R-:W-:Y:S05]  /*5f90*/  BSYNC B0 ;  /* 0x0000000000007941 */ /* 0x000fea0003800000 */
.L_x_1070:
[----:B------:R-:W-:-:S04]  /*5fa0*/  LOP3.LUT R2, R3, 0x80000000, RZ, 0xc0, !PT ;  /* 0x8000000003027812 */ /* 0x000fc800078ec0ff */
[----:B------:R-:W-:-:S04]  /*5fb0*/  SHF.R.U32.HI R3, RZ, 0x18, R2 ;  /* 0x00000018ff037819 */ /* 0x000fc80000011602 */
[----:B------:R-:W-:-:S05]  /*5fc0*/  LOP3.LUT R3, R0, R3, RZ, 0xfc, !PT ;  /* 0x0000000300037212 */ /* 0x000fca00078efcff */
[----:B------:R0:W-:Y:S01]  /*5fd0*/  STG.E.U8 desc[UR36][R16.64], R3 ;  /* 0x0000000310007986 */ /* 0x0001e2000c101124 */
[----:B------:R-:W-:Y:S05]  /*5fe0*/  BRA `(.L_x_1056) ;  /* 0x0000000400b87947 */ /* 0x000fea0003800000 */
.L_x_1066:
[----:B------:R-:W-:-:S05]  /*5ff0*/  HADD2.F32 R0, -RZ, R3.H0_H0 ;  /* 0x20000003ff007230 */ /* 0x000fca0000004100 */
[----:B------:R-:W-:-:S05]  /*6000*/  F2FP.BF16.F32.PACK_AB R0, RZ, R0 ;  /* 0x00000000ff00723e */ /* 0x000fca00000010ff */
[----:B------:R0:W-:Y:S01]  /*6010*/  STG.E.U16 desc[UR36][R16.64], R0 ;  /* 0x0000000010007986 */ /* 0x0001e2000c101524 */
[----:B------:R-:W-:Y:S05]  /*6020*/  BRA `(.L_x_1056) ;  /* 0x0000000400a87947 */ /* 0x000fea0003800000 */
.L_x_1063:
        /* <DEDUP_REMOVED lines=12> */
.L_x_1075:
        /* <DEDUP_REMOVED lines=17> */
.L_x_1078:
[----:B------:R-:W-:-:S04]  /*6200*/  LOP3.LUT R2, R3, 0x80000000, RZ, 0xc0, !PT ;  /* 0x8000000003027812 */ /* 0x000fc800078ec0ff */
[----:B------:R-:W-:-:S04]  /*6210*/  SHF.R.U32.HI R3, RZ, 0x18, R2 ;  /* 0x00000018ff037819 */ /* 0x000fc80000011602 */
[----:B------:R-:W-:-:S04]  /*6220*/  LOP3.LUT R0, R0, R3, RZ, 0xfc, !PT ;  /* 0x0000000300007212 */ /* 0x000fc800078efcff */
[----:B------:R-:W-:-:S07]  /*6230*/  PRMT R8, R0, 0x7610, R8 ;  /* 0x0000761000087816 */ /* 0x000fce0000000008 */
.L_x_1077:
[----:B------:R-:W-:Y:S05]  /*6240*/  BSYNC B0 ;  /* 0x0000000000007941 */ /* 0x000fea0003800000 */
.L_x_1076:
[----:B------:R0:W-:Y:S01]  /*6250*/  STG.E.U8 desc[UR36][R16.64], R8 ;  /* 0x0000000810007986 */ /* 0x0001e2000c101124 */
[----:B------:R-:W-:Y:S05]  /*6260*/  BRA `(.L_x_1056) ;  /* 0x0000000400187947 */ /* 0x000fea0003800000 */
.L_x_1074:
        /* <DEDUP_REMOVED lines=17> */
.L_x_1081:
[----:B------:R-:W-:-:S04]  /*6380*/  LOP3.LUT R2, R3, 0x80000000, RZ, 0xc0, !PT ;  /* 0x8000000003027812 */ /* 0x000fc800078ec0ff */
[----:B------:R-:W-:-:S04]  /*6390*/  SHF.R.U32.HI R3, RZ, 0x18, R2 ;  /* 0x00000018ff037819 */ /* 0x000fc80000011602 */
[----:B------:R-:W-:-:S04]  /*63a0*/  LOP3.LUT R0, R0, R3, RZ, 0xfc, !PT ;  /* 0x0000000300007212 */ /* 0x000fc800078efcff */
[----:B------:R-:W-:-:S07]  /*63b0*/  PRMT R8, R0, 0x7610, R8 ;  /* 0x0000761000087816 */ /* 0x000fce0000000008 */
.L_x_1080:
[----:B------:R-:W-:Y:S05]  /*63c0*/  BSYNC B0 ;  /* 0x0000000000007941 */ /* 0x000fea0003800000 */
.L_x_1079:
[----:B------:R0:W-:Y:S01]  /*63d0*/  STG.E.U8 desc[UR36][R16.64], R8 ;  /* 0x0000000810007986 */ /* 0x0001e2000c101124 */
[----:B------:R-:W-:Y:S05]  /*63e0*/  BRA `(.L_x_1056) ;  /* 0x0000000000b87947 */ /* 0x000fea0003800000 */
.L_x_1073:
        /* <DEDUP_REMOVED lines=22> */
.L_x_1055:
        /* <DEDUP_REMOVED lines=16> */
.L_x_1084:
[----:B------:R-:W-:Y:S05]  /*6650*/  BRA `(.L_x_1056) ;  /* 0x00000000001c7947 */ /* 0x000fea0003800000 */
.L_x_1083:
[----:B------:R-:W-:-:S06]  /*6660*/  HADD2.F32 R3, -RZ, R3.H0_H0 ;  /* 0x20000003ff037230 */ /* 0x000fcc0000004100 */
[----:B------:R-:W0:Y:S02]  /*6670*/  F2I.U64.TRUNC R2, R3 ;  /* 0x0000000300027311 */ /* 0x000e24000020d800 */
[----:B0-----:R0:W-:Y:S01]  /*6680*/  STG.E.64 desc[UR36][R16.64], R2 ;  /* 0x0000000210007986 */ /* 0x0011e2000c101b24 */
[----:B------:R-:W-:Y:S05]  /*6690*/  BRA `(.L_x_1056) ;  /* 0x00000000000c7947 */ /* 0x000fea0003800000 */
.L_x_1082:
[----:B------:R-:W-:-:S06]  /*66a0*/  HADD2.F32 R3, -RZ, R3.H0_H0 ;  /* 0x20000003ff037230 */ /* 0x000fcc0000004100 */
[----:B------:R-:W0:Y:S02]  /*66b0*/  F2I.FTZ.U32.TRUNC.NTZ R3, R3 ;  /* 0x0000000300037305 */ /* 0x000e24000021f000 */
[----:B0-----:R0:W-:Y:S02]  /*66c0*/  STG.E desc[UR36][R16.64], R3 ;  /* 0x0000000310007986 */ /* 0x0011e4000c101924 */
.L_x_1056:
[----:B------:R-:W-:-:S07]  /*66d0*/  VIADD R19, R19, 0x80 ;  /* 0x0000008013137836 */ /* 0x000fce0000000000 */
.L_x_1014:
[----:B------:R-:W-:Y:S05]  /*66e0*/  BSYNC B6 ;  /* 0x0000000000067941 */ /* 0x000fea0003800000 */
.L_x_1013:
        /* <DEDUP_REMOVED lines=307> */
.L_x_1087:
        /* <DEDUP_REMOVED lines=22> */
.L_x_1091:
[----:B------:R-:W2:Y:S02]  /*7b80*/  LDG.E.U8 R2, desc[UR36][R2.64] ;  /* 0x0000002402027981 */ /* 0x000ea4000c1e1100 */
[----:B--2---:R-:W-:-:S04]  /*7b90*/  I2FP.F32.U32 R0, R2 ;  /* 0x0000000200007245 */ /* 0x004fc80000201000 */
[----:B------:R-:W-:Y:S01]  /*7ba0*/  F2FP.F16.F32.PACK_AB R0, RZ, R0 ;  /* 0x00000000ff00723e */ /* 0x000fe200000000ff */
[----:B------:R-:W-:Y:S06]  /*7bb0*/  BRA `(.L_x_1093) ;  /* 0x0000000c00887947 */ /* 0x000fec0003800000 */
.L_x_1090:
        /* <DEDUP_REMOVED lines=10> */
.L_x_1095:
[----:B------:R-:W2:Y:S02]  /*7c60*/  LDG.E R2, desc[UR36][R2.64] ;  /* 0x0000002402027981 */ /* 0x000ea4000c1e1900 */
[----:B--2---:R-:W-:-:S04]  /*7c70*/  I2FP.F32.S32 R0, R2 ;  /* 0x0000000200007245 */ /* 0x004fc80000201400 */
[----:B------:R-:W-:Y:S01]  /*7c80*/  F2FP.F16.F32.PACK_AB R0, RZ, R0 ;  /* 0x00000000ff00723e */ /* 0x000fe200000000ff */
[----:B------:R-:W-:Y:S06]  /*7c90*/  BRA `(.L_x_1093) ;  /* 0x0000000c00507947 */ /* 0x000fec0003800000 */
.L_x_1094:
[----:B------:R-:W2:Y:S02]  /*7ca0*/  LDG.E.U16 R2, desc[UR36][R2.64] ;  /* 0x0000002402027981 */ /* 0x000ea4000c1e1500 */
[----:B--2---:R-:W0:Y:S02]  /*7cb0*/  I2F.S16 R0, R2 ;  /* 0x0000000200007306 */ /* 0x004e240000101400 */
[----:B0-----:R-:W-:Y:S01]  /*7cc0*/  F2FP.F16.F32.PACK_AB R0, RZ, R0 ;  /* 0x00000000ff00723e */ /* 0x001fe200000000ff */
[----:B------:R-:W-:Y:S06]  /*7cd0*/  BRA `(.L_x_1093) ;  /* 0x0000000c00407947 */ /* 0x000fec0003800000 */
.L_x_1089:
        /* <DEDUP_REMOVED lines=9> */
.L_x_1097:
[----:B------:R0:W5:Y:S01]  /*7d70*/  LDG.E.U16 R0, desc[UR36][R2.64] ;  /* 0x0000002402007981 */ /* 0x000162000c1e1500 */
[----:B------:R-:W-:Y:S05]  /*7d80*/  BRA `(.L_x_1093) ;  /* 0x0000000c00147947 */ /* 0x000fea0003800000 */
.L_x_1096:
        /* <DEDUP_REMOVED lines=9> */
.L_x_1099:
[----:B------:R1:W5:Y:S01]  /*7e20*/  LDG.E.U16 R0, desc[UR36][R2.64] ;  /* 0x0000002402007981 */ /* 0x000362000c1e1500 */
[----:B------:R-:W-:Y:S05]  /*7e30*/  BRA `(.L_x_1093) ;  /* 0x0000000800e87947 */ /* 0x000fea0003800000 */
.L_x_1098:
        /* <DEDUP_REMOVED lines=8> */
.L_x_1088:
        /* <DEDUP_REMOVED lines=13> */
.L_x_1102:
        /* <DEDUP_REMOVED lines=8> */
.L_x_1101:
        /* <DEDUP_REMOVED lines=28> */
.L_x_1104:
        /* <DEDUP_REMOVED lines=15> */
.L_x_1103:
[----:B------:R-:W2:Y:S02]  /*82c0*/  LDG.E.U16 R0, desc[UR36][R2.64] ;  /* 0x0000002402007981 */ /* 0x000ea4000c1e1500 */
[----:B--2---:R-:W-:-:S05]  /*82d0*/  IMAD.U32 R0, R0, 0x10000, RZ ;  /* 0x0001000000007824 */ /* 0x004fca00078e00ff */
[----:B------:R-:W-:Y:S01]  /*82e0*/  F2FP.F16.F32.PACK_AB R0, RZ, R0 ;  /* 0x00000000ff00723e */ /* 0x000fe200000000ff */
[----:B------:R-:W-:Y:S06]  /*82f0*/  BRA `(.L_x_1093) ;  /* 0x0000000400b87947 */ /* 0x000fec0003800000 */
.L_x_1100:
        /* <DEDUP_REMOVED lines=12> */
.L_x_1107:
        /* <DEDUP_REMOVED lines=21> */
.L_x_1111:
[----:B------:R-:W-:Y:S05]  /*8510*/  BSYNC B1 ;  /* 0x0000000000017941 */ /* 0x000fea0003800000 */
.L_x_1110:
[----:B------:R-:W-:Y:S01]  /*8520*/  LEA R3, R0, 0x3b800000, 0x17 ;  /* 0x3b80000000037811 */ /* 0x000fe200078eb8ff */
[----:B------:R-:W-:-:S05]  /*8530*/  IMAD.SHL.U32 R0, R2, 0x100000, RZ ;  /* 0x0010000002007824 */ /* 0x000fca00078e00ff */
[----:B------:R-:W-:-:S07]  /*8540*/  LOP3.LUT R0, R3, R0, R4, 0xfe, !PT ;  /* 0x0000000003007212 */ /* 0x000fce00078efe04 */
.L_x_1109:
[----:B------:R-:W-:Y:S05]  /*8550*/  BSYNC B0 ;  /* 0x0000000000007941 */ /* 0x000fea0003800000 */
.L_x_1108:
[----:B------:R-:W-:Y:S01]  /*8560*/  F2FP.F16.F32.PACK_AB R0, RZ, R0 ;  /* 0x00000000ff00723e */ /* 0x000fe200000000ff */
[----:B------:R-:W-:Y:S06]  /*8570*/  BRA `(.L_x_1093) ;  /* 0x0000000400187947 */ /* 0x000fec0003800000 */
.L_x_1106:
        /* <DEDUP_REMOVED lines=21> */
.L_x_1115:
[----:B------:R-:W-:Y:S05]  /*86d0*/  BSYNC B1 ;  /* 0x0000000000017941 */ /* 0x000fea0003800000 */
.L_x_1114:
[----:B------:R-:W-:Y:S01]  /*86e0*/  LEA R3, R0, 0x37800000, 0x17 ;  /* 0x3780000000037811 */ /* 0x000fe200078eb8ff */
[----:B------:R-:W-:-:S05]  /*86f0*/  IMAD.SHL.U32 R0, R2, 0x200000, RZ ;  /* 0x0020000002007824 */ /* 0x000fca00078e00ff */
[----:B------:R-:W-:-:S07]  /*8700*/  LOP3.LUT R0, R3, R0, R4, 0xfe, !PT ;  /* 0x0000000003007212 */ /* 0x000fce00078efe04 */
.L_x_1113:
[----:B------:R-:W-:Y:S05]  /*8710*/  BSYNC B0 ;  /* 0x0000000000007941 */ /* 0x000fea0003800000 */
.L_x_1112:
[----:B------:R-:W-:Y:S01]  /*8720*/  F2FP.F16.F32.PACK_AB R0, RZ, R0 ;  /* 0x00000000ff00723e */ /* 0x000fe200000000ff */
[----:B------:R-:W-:Y:S06]  /*8730*/  BRA `(.L_x_1093) ;  /* 0x0000000000a87947 */ /* 0x000fec0003800000 */
.L_x_1105:
        /* <DEDUP_REMOVED lines=14> */
.L_x_1119:
[----:B------:R-:W-:Y:S05]  /*8820*/  BSYNC B0 ;  /* 0x0000000000007941 */ /* 0x000fea0003800000 */
.L_x_1118:
[----:B------:R-:W-:Y:S01]  /*8830*/  F2FP.F16.F32.PACK_AB R0, RZ, R0 ;  /* 0x00000000ff00723e */ /* 0x000fe200000000ff */
[----:B------:R-:W-:Y:S06]  /*8840*/  BRA `(.L_x_1093) ;  /* 0x0000000000647947 */ /* 0x000fec0003800000 */
.L_x_1092:
        /* <DEDUP_REMOVED lines=16> */
.L_x_1120:
[----:B------:R-:W-:Y:S01]  /*8950*/  PRMT R0, RZ, 0x7610, R0 ;  /* 0x00007610ff007816 */ /* 0x000fe20000000000 */
[----:B------:R-:W-:Y:S06]  /*8960*/  BRA `(.L_x_1093) ;  /* 0x00000000001c7947 */ /* 0x000fec0003800000 */
.L_x_1117:
[----:B------:R-:W2:Y:S02]  /*8970*/  LDG.E.64 R2, desc[UR36][R2.64] ;  /* 0x0000002402027981 */ /* 0x000ea4000c1e1b00 */
[----:B--2---:R-:W0:Y:S02]  /*8980*/  I2F.U64 R0, R2 ;  /* 0x0000000200007312 */ /* 0x004e240000301000 */
[----:B0-----:R-:W-:Y:S01]  /*8990*/  F2FP.F16.F32.PACK_AB R0, RZ, R0 ;  /* 0x00000000ff00723e */ /* 0x001fe200000000ff */
[----:B------:R-:W-:Y:S06]  /*89a0*/  BRA `(.L_x_1093) ;  /* 0x00000000000c7947 */ /* 0x000fec0003800000 */
.L_x_1116:
[----:B------:R-:W2:Y:S02]  /*89b0*/  LDG.E R2, desc[UR36][R2.64] ;  /* 0x0000002402027981 */ /* 0x000ea4000c1e1900 */
[----:B--2---:R-:W-:-:S04]  /*89c0*/  I2FP.F32.U32 R0, R2 ;  /* 0x0000000200007245 */ /* 0x004fc80000201000 */
[----:B------:R-:W-:-:S07]  /*89d0*/  F2FP.F16.F32.PACK_AB R0, RZ, R0 ;  /* 0x00000000ff00723e */ /* 0x000fce00000000ff */
.L_x_1093:
        /* <DEDUP_REMOVED lines=16> */
.L_x_1122:
[----:B------:R-:W-:Y:S05]  /*8ae0*/  BSYNC B0 ;  /* 0x0000000000007941 */ /* 0x000fea0003800000 */
.L_x_1121:
        /* <DEDUP_REMOVED lines=13> */
.L_x_1126:
[----:B------:R-:W-:-:S06]  /*8bc0*/  HADD2.F32 R3, -RZ, R3.H0_H0 ;  /* 0x20000003ff037230 */ /* 0x000fcc0000004100 */
[----:B------:R-:W0:Y:S02]  /*8bd0*/  F2I.S64.TRUNC R2, R3 ;  /* 0x0000000300027311 */ /* 0x000e24000020d900 */
[----:B0-----:R0:W-:Y:S01]  /*8be0*/  STG.E.U8 desc[UR36][R16.64], R2 ;  /* 0x0000000210007986 */ /* 0x0011e2000c101124 */
[----:B------:R-:W-:Y:S05]  /*8bf0*/  BRA `(.L_x_1128) ;  /* 0x0000000c00847947 */ /* 0x000fea0003800000 */
.L_x_1125:
        /* <DEDUP_REMOVED lines=10> */
.L_x_1130:
[----:B------:R-:W-:-:S06]  /*8ca0*/  HADD2.F32 R3, -RZ, R3.H0_H0 ;  /* 0x20000003ff037230 */ /* 0x000fcc0000004100 */
[----:B------:R-:W0:Y:S02]  /*8cb0*/  F2I.FTZ.TRUNC.NTZ R3, R3 ;  /* 0x0000000300037305 */ /* 0x000e24000021f100 */
[----:B0-----:R0:W-:Y:S01]  /*8cc0*/  STG.E desc[UR36][R16.64], R3 ;  /* 0x0000000310007986 */ /* 0x0011e2000c101924 */
[----:B------:R-:W-:Y:S05]  /*8cd0*/  BRA `(.L_x_1128) ;  /* 0x0000000c004c7947 */ /* 0x000fea0003800000 */
.L_x_1129:
[----:B------:R-:W-:-:S06]  /*8ce0*/  HADD2.F32 R3, -RZ, R3.H0_H0 ;  /* 0x20000003ff037230 */ /* 0x000fcc0000004100 */
[----:B------:R-:W0:Y:S02]  /*8cf0*/  F2I.FTZ.TRUNC.NTZ R3, R3 ;  /* 0x0000000300037305 */ /* 0x000e24000021f100 */
[----:B0-----:R0:W-:Y:S01]  /*8d00*/  STG.E.U16 desc[UR36][R16.64], R3 ;  /* 0x0000000310007986 */ /* 0x0011e2000c101524 */
[----:B------:R-:W-:Y:S05]  /*8d10*/  BRA `(.L_x_1128) ;  /* 0x0000000c003c7947 */ /* 0x000fea0003800000 */
.L_x_1124:
        /* <DEDUP_REMOVED lines=9> */
.L_x_1132:
[----:B------:R0:W-:Y:S01]  /*8db0*/  STG.E.U16 desc[UR36][R16.64], R3 ;  /* 0x0000000310007986 */ /* 0x0001e2000c101524 */
[----:B------:R-:W-:Y:S05]  /*8dc0*/  BRA `(.L_x_1128) ;  /* 0x0000000c00107947 */ /* 0x000fea0003800000 */
.L_x_1131:
        /* <DEDUP_REMOVED lines=10> */
.L_x_1134:
[----:B------:R-:W-:-:S05]  /*8e70*/  HADD2.F32 R0, -RZ, R3.H0_H0 ;  /* 0x20000003ff007230 */ /* 0x000fca0000004100 */
[----:B------:R-:W-:-:S04]  /*8e80*/  F2FP.F16.F32.PACK_AB R0, RZ, R0 ;  /* 0x00000000ff00723e */ /* 0x000fc800000000ff */
[----:B------:R-:W-:-:S05]  /*8e90*/  PRMT R0, R0, 0x5410, RZ ;  /* 0x0000541000007816 */ /* 0x000fca00000000ff */
[----:B------:R0:W-:Y:S01]  /*8ea0*/  STG.E desc[UR36][R16.64], R0 ;  /* 0x0000000010007986 */ /* 0x0001e2000c101924 */
[----:B------:R-:W-:Y:S05]  /*8eb0*/  BRA `(.L_x_1128) ;  /* 0x0000000800d47947 */ /* 0x000fea0003800000 */
.L_x_1133:
[----:B------:R-:W-:-:S05]  /*8ec0*/  HADD2.F32 R2, -RZ, R3.H0_H0 ;  /* 0x20000003ff027230 */ /* 0x000fca0000004100 */
[----:B------:R-:W-:-:S06]  /*8ed0*/  FMUL.FTZ R2, R2, 1 ;  /* 0x3f80000002027820 */ /* 0x000fcc0000410000 */
[----:B------:R-:W0:Y:S02]  /*8ee0*/  F2F.F64.F32 R2, R2 ;  /* 0x0000000200027310 */ /* 0x000e240000201800 */
[----:B0-----:R0:W-:Y:S01]  /*8ef0*/  STG.E.64 desc[UR36][R16.64], R2 ;  /* 0x0000000210007986 */ /* 0x0011e2000c101b24 */
[----:B------:R-:W-:Y:S05]  /*8f00*/  BRA `(.L_x_1128) ;  /* 0x0000000800c07947 */ /* 0x000fea0003800000 */
.L_x_1123:
        /* <DEDUP_REMOVED lines=13> */
.L_x_1137:
[----:B------:R-:W-:Y:S01]  /*8fe0*/  HADD2.F32 R3, -RZ, R3.H0_H0 ;  /* 0x20000003ff037230 */ /* 0x000fe20000004100 */
[----:B------:R-:W-:-:S04]  /*8ff0*/  CS2R R6, SRZ ;  /* 0x0000000000067805 */ /* 0x000fc8000001ff00 */
[----:B------:R-:W-:-:S04]  /*9000*/  FMUL.FTZ R3, R3, 1 ;  /* 0x3f80000003037820 */ /* 0x000fc80000410000 */
[----:B------:R-:W0:Y:S02]  /*9010*/  F2F.F64.F32 R4, R3 ;  /* 0x0000000300047310 */ /* 0x000e240000201800 */
[----:B0-----:R0:W-:Y:S01]  /*9020*/  STG.E.128 desc[UR36][R16.64], R4 ;  /* 0x0000000410007986 */ /* 0x0011e2000c101d24 */
[----:B------:R-:W-:Y:S05]  /*9030*/  BRA `(.L_x_1128) ;  /* 0x0000000800747947 */ /* 0x000fea0003800000 */
.L_x_1136:
        /* <DEDUP_REMOVED lines=21> */
.L_x_1141:
[----:B------:R-:W-:Y:S05]  /*9190*/  BSYNC B0 ;  /* 0x0000000000007941 */ /* 0x000fea0003800000 */
.L_x_1140:
[----:B------:R-:W-:-:S05]  /*91a0*/  LOP3.LUT R3, R0, R3, RZ, 0xfc, !PT ;  /* 0x0000000300037212 */ /* 0x000fca00078efcff */
[----:B------:R0:W-:Y:S01]  /*91b0*/  STG.E.U8 desc[UR36][R16.64], R3 ;  /* 0x0000000310007986 */ /* 0x0001e2000c101124 */
[----:B------:R-:W-:Y:S05]  /*91c0*/  BRA `(.L_x_1128) ;  /* 0x0000000800107947 */ /* 0x000fea0003800000 */
.L_x_1139:
        /* <DEDUP_REMOVED lines=13> */
.L_x_1143:
[----:B------:R-:W-:Y:S01]  /*92a0*/  IMAD.MOV.U32 R0, RZ, RZ, 0x7f ;  /* 0x0000007fff007424 */ /* 0x000fe200078e00ff */
[----:B------:R-:W-:-:S04]  /*92b0*/  ISETP.GT.U32.AND P0, PT, R2, 0x7f800000, PT ;  /* 0x7f8000000200780c */ /* 0x000fc80003f04070 */
[----:B------:R-:W-:-:S09]  /*92c0*/  SEL R0, R0, 0x7c, P0 ;  /* 0x0000007c00007807 */ /* 0x000fd20000000000 */
.L_x_1144:
[----:B------:R-:W-:Y:S05]  /*92d0*/  BSYNC B0 ;  /* 0x0000000000007941 */ /* 0x000fea0003800000 */
.L_x_1142:
[----:B------:R-:W-:-:S04]  /*92e0*/  LOP3.LUT R2, R3, 0x80000000, RZ, 0xc0, !PT ;  /* 0x8000000003027812 */ /* 0x000fc800078ec0ff */
[----:B------:R-:W-:-:S04]  /*92f0*/  SHF.R.U32.HI R3, RZ, 0x18, R2 ;  /* 0x00000018ff037819 */ /* 0x000fc80000011602 */
[----:B------:R-:W-:-:S05]  /*9300*/  LOP3.LUT R3, R0, R3, RZ, 0xfc, !PT ;  /* 0x0000000300037212 */ /* 0x000fca00078efcff */
[----:B------:R0:W-:Y:S01]  /*9310*/  STG.E.U8 desc[UR36][R16.64], R3 ;  /* 0x0000000310007986 */ /* 0x0001e2000c101124 */
[----:B------:R-:W-:Y:S05]  /*9320*/  BRA `(.L_x_1128) ;  /* 0x0000000400b87947 */ /* 0x000fea0003800000 */
.L_x_1138:
[----:B------:R-:W-:-:S05]  /*9330*/  HADD2.F32 R0, -RZ, R3.H0_H0 ;  /* 0x20000003ff007230 */ /* 0x000fca0000004100 */
[----:B------:R-:W-:-:S05]  /*9340*/  F2FP.BF16.F32.PACK_AB R0, RZ, R0 ;  /* 0x00000000ff00723e */ /* 0x000fca00000010ff */
[----:B------:R0:W-:Y:S01]  /*9350*/  STG.E.U16 desc[UR36][R16.64], R0 ;  /* 0x0000000010007986 */ /* 0x0001e2000c101524 */
[----:B------:R-:W-:Y:S05]  /*9360*/  BRA `(.L_x_1128) ;  /* 0x0000000400a87947 */ /* 0x000fea0003800000 */
.L_x_1135:
        /* <DEDUP_REMOVED lines=12> */
.L_x_1147:
        /* <DEDUP_REMOVED lines=17> */
.L_x_1150:
[----:B------:R-:W-:-:S04]  /*9540*/  LOP3.LUT R2, R3, 0x80000000, RZ, 0xc0, !PT ;  /* 0x8000000003027812 */ /* 0x000fc800078ec0ff */
[----:B------:R-:W-:-:S04]  /*9550*/  SHF.R.U32.HI R3, RZ, 0x18, R2 ;  /* 0x00000018ff037819 */ /* 0x000fc80000011602 */
[----:B------:R-:W-:-:S04]  /*9560*/  LOP3.LUT R0, R0, R3, RZ, 0xfc, !PT ;  /* 0x0000000300007212 */ /* 0x000fc800078efcff */
[----:B------:R-:W-:-:S07]  /*9570*/  PRMT R8, R0, 0x7610, R8 ;  /* 0x0000761000087816 */ /* 0x000fce0000000008 */
.L_x_1149:
[----:B------:R-:W-:Y:S05]  /*9580*/  BSYNC B0 ;  /* 0x0000000000007941 */ /* 0x000fea0003800000 */
.L_x_1148:
[----:B------:R3:W-:Y:S01]  /*9590*/  STG.E.U8 desc[UR36][R16.64], R8 ;  /* 0x0000000810007986 */ /* 0x0007e2000c101124 */
[----:B------:R-:W-:Y:S05]  /*95a0*/  BRA `(.L_x_1128) ;  /* 0x0000000400187947 */ /* 0x000fea0003800000 */
.L_x_1146:
        /* <DEDUP_REMOVED lines=17> */
.L_x_1153:
[----:B------:R-:W-:-:S04]  /*96c0*/  LOP3.LUT R2, R3, 0x80000000, RZ, 0xc0, !PT ;  /* 0x8000000003027812 */ /* 0x000fc800078ec0ff */
[----:B------:R-:W-:-:S04]  /*96d0*/  SHF.R.U32.HI R3, RZ, 0x18, R2 ;  /* 0x00000018ff037819 */ /* 0x000fc80000011602 */
[----:B------:R-:W-:-:S04]  /*96e0*/  LOP3.LUT R0, R0, R3, RZ, 0xfc, !PT ;  /* 0x0000000300007212 */ /* 0x000fc800078efcff */
[----:B------:R-:W-:-:S07]  /*96f0*/  PRMT R8, R0, 0x7610, R8 ;  /* 0x0000761000087816 */ /* 0x000fce0000000008 */
.L_x_1152:
[----:B------:R-:W-:Y:S05]  /*9700*/  BSYNC B0 ;  /* 0x0000000000007941 */ /* 0x000fea0003800000 */
.L_x_1151:
[----:B------:R0:W-:Y:S01]  /*9710*/  STG.E.U8 desc[UR36][R16.64], R8 ;  /* 0x0000000810007986 */ /* 0x0001e2000c101124 */
[----:B------:R-:W-:Y:S05]  /*9720*/  BRA `(.L_x_1128) ;  /* 0x0000000000b87947 */ /* 0x000fea0003800000 */
.L_x_1145:
        /* <DEDUP_REMOVED lines=22> */
.L_x_1127:
        /* <DEDUP_REMOVED lines=16> */
.L_x_1156:
[----:B------:R-:W-:Y:S05]  /*9990*/  BRA `(.L_x_1128) ;  /* 0x00000000001c7947 */ /* 0x000fea0003800000 */
.L_x_1155:
[----:B------:R-:W-:-:S06]  /*99a0*/  HADD2.F32 R3, -RZ, R3.H0_H0 ;  /* 0x20000003ff037230 */ /* 0x000fcc0000004100 */
[----:B------:R-:W0:Y:S02]  /*99b0*/  F2I.U64.TRUNC R2, R3 ;  /* 0x0000000300027311 */ /* 0x000e24000020d800 */
[----:B0-----:R0:W-:Y:S01]  /*99c0*/  STG.E.64 desc[UR36][R16.64], R2 ;  /* 0x0000000210007986 */ /* 0x0011e2000c101b24 */
[----:B------:R-:W-:Y:S05]  /*99d0*/  BRA `(.L_x_1128) ;  /* 0x00000000000c7947 */ /* 0x000fea0003800000 */
.L_x_1154:
[----:B------:R-:W-:-:S06]  /*99e0*/  HADD2.F32 R3, -RZ, R3.H0_H0 ;  /* 0x20000003ff037230 */ /* 0x000fcc0000004100 */
[----:B------:R-:W0:Y:S02]  /*99f0*/  F2I.FTZ.U32.TRUNC.NTZ R3, R3 ;  /* 0x0000000300037305 */ /* 0x000e24000021f000 */
[----:B0-----:R2:W-:Y:S02]  /*9a00*/  STG.E desc[UR36][R16.64], R3 ;  /* 0x0000000310007986 */ /* 0x0015e4000c101924 */
.L_x_1128:
[----:B------:R-:W-:-:S07]  /*9a10*/  VIADD R19, R19, 0x80 ;  /* 0x0000008013137836 */ /* 0x000fce0000000000 */
.L_x_1086:
[----:B------:R-:W-:Y:S05]  /*9a20*/  BSYNC B6 ;  /* 0x0000000000067941 */ /* 0x000fea0003800000 */
.L_x_1085:
        /* <DEDUP_REMOVED lines=306> */
.L_x_1157:
        /* <DEDUP_REMOVED lines=22> */
.L_x_1161:
[----:B------:R-:W2:Y:S02]  /*aeb0*/  LDG.E.U8 R2, desc[UR36][R2.64] ;  /* 0x0000002402027981 */ /* 0x000ea4000c1e1100 */
[----:B--2---:R-:W-:-:S04]  /*aec0*/  I2FP.F32.U32 R0, R2 ;  /* 0x0000000200007245 */ /* 0x004fc80000201000 */
[----:B------:R-:W-:Y:S01]  /*aed0*/  F2FP.F16.F32.PACK_AB R0, RZ, R0 ;  /* 0x00000000ff00723e */ /* 0x000fe200000000ff */
[----:B------:R-:W-:Y:S06]  /*aee0*/  BRA `(.L_x_1163) ;  /* 0x0000000c00887947 */ /* 0x000fec0003800000 */
.L_x_1160:
        /* <DEDUP_REMOVED lines=10> */
.L_x_1165:
[----:B------:R-:W2:Y:S02]  /*af90*/  LDG.E R2, desc[UR36][R2.64] ;  /* 0x0000002402027981 */ /* 0x000ea4000c1e1900 */
[----:B--2---:R-:W-:-:S04]  /*afa0*/  I2FP.F32.S32 R0, R2 ;  /* 0x0000000200007245 */ /* 0x004fc80000201400 */
[----:B------:R-:W-:Y:S01]  /*afb0*/  F2FP.F16.F32.PACK_AB R0, RZ, R0 ;  /* 0x00000000ff00723e */ /* 0x000fe200000000ff */
[----:B------:R-:W-:Y:S06]  /*afc0*/  BRA `(.L_x_1163) ;  /* 0x0000000c00507947 */ /* 0x000fec0003800000 */
.L_x_1164:
[----:B------:R-:W2:Y:S02]  /*afd0*/  LDG.E.U16 R2, desc[UR36][R2.64] ;  /* 0x0000002402027981 */ /* 0x000ea4000c1e1500 */
[----:B--2---:R-:W0:Y:S02]  /*afe0*/  I2F.S16 R0, R2 ;  /* 0x0000000200007306 */ /* 0x004e240000101400 */
[----:B0-----:R-:W-:Y:S01]  /*aff0*/  F2FP.F16.F32.PACK_AB R0, RZ, R0 ;  /* 0x00000000ff00723e */ /* 0x001fe200000000ff */
[----:B------:R-:W-:Y:S06]  /*b000*/  BRA `(.L_x_1163) ;  /* 0x0000000c00407947 */ /* 0x000fec0003800000 */
.L_x_1159:
        /* <DEDUP_REMOVED lines=9> */
.L_x_1167:
[----:B------:R0:W5:Y:S01]  /*b0a0*/  LDG.E.U16 R0, desc[UR36][R2.64] ;  /* 0x0000002402007981 */ /* 0x000162000c1e1500 */
[----:B------:R-:W-:Y:S05]  /*b0b0*/  BRA `(.L_x_1163) ;  /* 0x0000000c00147947 */ /* 0x000fea0003800000 */
.L_x_1166:
        /* <DEDUP_REMOVED lines=9> */
.L_x_1169:
[----:B------:R1:W5:Y:S01]  /*b150*/  LDG.E.U16 R0, desc[UR36][R2.64] ;  /* 0x0000002402007981 */ /* 0x000362000c1e1500 */
[----:B------:R-:W-:Y:S05]  /*b160*/  BRA `(.L_x_1163) ;  /* 0x0000000800e87947 */ /* 0x000fea0003800000 */
.L_x_1168:
        /* <DEDUP_REMOVED lines=8> */
.L_x_1158:
        /* <DEDUP_REMOVED lines=13> */
.L_x_1172:
        /* <DEDUP_REMOVED lines=8> */
.L_x_1171:
        /* <DEDUP_REMOVED lines=28> */
.L_x_1174:
        /* <DEDUP_REMOVED lines=15> */
.L_x_1173:
[----:B------:R-:W2:Y:S02]  /*b5f0*/  LDG.E.U16 R0, desc[UR36][R2.64] ;  /* 0x0000002402007981 */ /* 0x000ea4000c1e1500 */
[----:B--2---:R-:W-:-:S05]  /*b600*/  IMAD.U32 R0, R0, 0x10000, RZ ;  /* 0x0001000000007824 */ /* 0x004fca00078e00ff */
[----:B------:R-:W-:Y:S01]  /*b610*/  F2FP.F16.F32.PACK_AB R0, RZ, R0 ;  /* 0x00000000ff00723e */ /* 0x000fe200000000ff */
[----:B------:R-:W-:Y:S06]  /*b620*/  BRA `(.L_x_1163) ;  /* 0x0000000400b87947 */ /* 0x000fec0003800000 */
.L_x_1170:
        /* <DEDUP_REMOVED lines=12> */
.L_x_1177:
        /* <DEDUP_REMOVED lines=21> */
.L_x_1181:
[----:B------:R-:W-:Y:S05]  /*b840*/  BSYNC B1 ;  /* 0x0000000000017941 */ /* 0x000fea0003800000 */
.L_x_1180:
[----:B------:R-:W-:Y:S01]  /*b850*/  LEA R3, R0, 0x3b800000, 0x17 ;  /* 0x3b80000000037811 */ /* 0x000fe200078eb8ff */
[----:B------:R-:W-:-:S05]  /*b860*/  IMAD.SHL.U32 R0, R2, 0x100000, RZ ;  /* 0x0010000002007824 */ /* 0x000fca00078e00ff */
[----:B------:R-:W-:-:S07]  /*b870*/  LOP3.LUT R0, R3, R0, R4, 0xfe, !PT ;  /* 0x0000000003007212 */ /* 0x000fce00078efe04 */
.L_x_1179:
[----:B------:R-:W-:Y:S05]  /*b880*/  BSYNC B0 ;  /* 0x0000000000007941 */ /* 0x000fea0003800000 */
.L_x_1178:
[----:B------:R-:W-:Y:S01]  /*b890*/  F2FP.F16.F32.PACK_AB R0, RZ, R0 ;  /* 0x00000000ff00723e */ /* 0x000fe200000000ff */
[----:B------:R-:W-:Y:S06]  /*b8a0*/  BRA `(.L_x_1163) ;  /* 0x0000000400187947 */ /* 0x000fec0003800000 */
.L_x_1176:
        /* <DEDUP_REMOVED lines=21> */
.L_x_1185:
[----:B------:R-:W-:Y:S05]  /*ba00*/  BSYNC B1 ;  /* 0x0000000000017941 */ /* 0x000fea0003800000 */
.L_x_1184:
[----:B------:R-:W-:Y:S01]  /*ba10*/  LEA R3, R0, 0x37800000, 0x17 ;  /* 0x3780000000037811 */ /* 0x000fe200078eb8ff */
[----:B------:R-:W-:-:S05]  /*ba20*/  IMAD.SHL.U32 R0, R2, 0x200000, RZ ;  /* 0x0020000002007824 */ /* 0x000fca00078e00ff */
[----:B------:R-:W-:-:S07]  /*ba30*/  LOP3.LUT R0, R3, R0, R4, 0xfe, !PT ;  /* 0x0000000003007212 */ /* 0x000fce00078efe04 */
.L_x_1183:
[----:B------:R-:W-:Y:S05]  /*ba40*/  BSYNC B0 ;  /* 0x0000000000007941 */ /* 0x000fea0003800000 */
.L_x_1182:
[----:B------:R-:W-:Y:S01]  /*ba50*/  F2FP.F16.F32.PACK_AB R0, RZ, R0 ;  /* 0x00000000ff00723e */ /* 0x000fe200000000ff */
[----:B------:R-:W-:Y:S06]  /*ba60*/  BRA `(.L_x_1163) ;  /* 0x0000000000a87947 */ /* 0x000fec0003800000 */
.L_x_1175:
        /* <DEDUP_REMOVED lines=14> */
.L_x_1189:
[----:B------:R-:W-:Y:S05]  /*bb50*/  BSYNC B0 ;  /* 0x0000000000007941 */ /* 0x000fea0003800000 */
.L_x_1188:
[----:B------:R-:W-:Y:S01]  /*bb60*/  F2FP.F16.F32.PACK_AB R0, RZ, R0 ;  /* 0x00000000ff00723e */ /* 0x000fe200000000ff */
[----:B------:R-:W-:Y:S06]  /*bb70*/  BRA `(.L_x_1163) ;  /* 0x0000000000647947 */ /* 0x000fec0003800000 */
.L_x_1162:
        /* <DEDUP_REMOVED lines=16> */
.L_x_1190:
[----:B------:R-:W-:Y:S01]  /*bc80*/  PRMT R0, RZ, 0x7610, R0 ;  /* 0x00007610ff007816 */ /* 0x000fe20000000000 */
[----:B------:R-:W-:Y:S06]  /*bc90*/  BRA `(.L_x_1163) ;  /* 0x00000000001c7947 */ /* 0x000fec0003800000 */
.L_x_1187:
[----:B------:R-:W2:Y:S02]  /*bca0*/  LDG.E.64 R2, desc[UR36][R2.64] ;  /* 0x0000002402027981 */ /* 0x000ea4000c1e1b00 */
[----:B--2---:R-:W0:Y:S02]  /*bcb0*/  I2F.U64 R0, R2 ;  /* 0x0000000200007312 */ /* 0x004e240000301000 */
[----:B0-----:R-:W-:Y:S01]  /*bcc0*/  F2FP.F16.F32.PACK_AB R0, RZ, R0 ;  /* 0x00000000ff00723e */ /* 0x001fe200000000ff */
[----:B------:R-:W-:Y:S06]  /*bcd0*/  BRA `(.L_x_1163) ;  /* 0x00000000000c7947 */ /* 0x000fec0003800000 */
.L_x_1186:
[----:B------:R-:W2:Y:S02]  /*bce0*/  LDG.E R2, desc[UR36][R2.64] ;  /* 0x0000002402027981 */ /* 0x000ea4000c1e1900 */
[----:B--2---:R-:W-:-:S04]  /*bcf0*/  I2FP.F32.U32 R0, R2 ;  /* 0x0000000200007245 */ /* 0x004fc80000201000 */
[----:B------:R-:W-:-:S07]  /*bd00*/  F2FP.F16.F32.PACK_AB R0, RZ, R0 ;  /* 0x00000000ff00723e */ /* 0x000fce00000000ff */
.L_x_1163:
        /* <DEDUP_REMOVED lines=16> */
.L_x_1192:
[----:B------:R-:W-:Y:S05]  /*be10*/  BSYNC B0 ;  /* 0x0000000000007941 */ /* 0x000fea0003800000 */
.L_x_1191:
        /* <DEDUP_REMOVED lines=11> */
[----:B0-----:R-:W-:Y:S01]  /*bed0*/  STG.E.U8 desc[UR36][R16.64], R3 ;  /* 0x0000000310007986 */ /* 0x001fe2000c101124 */
[----:B------:R-:W-:Y:S05]  /*bee0*/  EXIT ;  /* 0x000000000000794d */ /* 0x000fea0003800000 */
.L_x_1196:
[----:B------:R-:W-:-:S06]  /*bef0*/  HADD2.F32 R3, -RZ, R3.H0_H0 ;  /* 0x20000003ff037230 */ /* 0x000fcc0000004100 */
[----:B------:R-:W0:Y:S02]  /*bf00*/  F2I.S64.TRUNC R2, R3 ;  /* 0x0000000300027311 */ /* 0x000e24000020d900 */
[----:B0-----:R-:W-:Y:S01]  /*bf10*/  STG.E.U8 desc[UR36][R16.64], R2 ;  /* 0x0000000210007986 */ /* 0x001fe2000c101124 */
[----:B------:R-:W-:Y:S05]  /*bf20*/  EXIT ;  /* 0x000000000000794d */ /* 0x000fea0003800000 */
.L_x_1195:
        /* <DEDUP_REMOVED lines=8> */
[----:B0-----:R-:W-:Y:S01]  /*bfb0*/  STG.E.64 desc[UR36][R16.64], R2 ;  /* 0x0000000210007986 */ /* 0x001fe2000c101b24 */
[----:B------:R-:W-:Y:S05]  /*bfc0*/  EXIT ;  /* 0x000000000000794d */ /* 0x000fea0003800000 */
.L_x_1199:
[----:B------:R-:W-:-:S06]  /*bfd0*/  HADD2.F32 R3, -RZ, R3.H0_H0 ;  /* 0x20000003ff037230 */ /* 0x000fcc0000004100 */
[----:B------:R-:W0:Y:S02]  /*bfe0*/  F2I.FTZ.TRUNC.NTZ R3, R3 ;  /* 0x0000000300037305 */ /* 0x000e24000021f100 */
[----:B0-----:R-:W-:Y:S01]  /*bff0*/  STG.E desc[UR36][R16.64], R3 ;  /* 0x0000000310007986 */ /* 0x001fe2000c101924 */
[----:B------:R-:W-:Y:S05]  /*c000*/  EXIT ;  /* 0x000000000000794d */ /* 0x000fea0003800000 */
.L_x_1198:
[----:B------:R-:W-:-:S06]  /*c010*/  HADD2.F32 R3, -RZ, R3.H0_H0 ;  /* 0x20000003ff037230 */ /* 0x000fcc0000004100 */
[----:B------:R-:W0:Y:S02]  /*c020*/  F2I.FTZ.TRUNC.NTZ R3, R3 ;  /* 0x0000000300037305 */ /* 0x000e24000021f100 */
[----:B0-----:R-:W-:Y:S01]  /*c030*/  STG.E.U16 desc[UR36][R16.64], R3 ;  /* 0x0000000310007986 */ /* 0x001fe2000c101524 */
[----:B------:R-:W-:Y:S05]  /*c040*/  EXIT ;  /* 0x000000000000794d */ /* 0x000fea0003800000 */
.L_x_1194:
[----:B------:R-:W-:-:S13]  /*c050*/  ISETP.GT.AND P0, PT, R2, 0x6, PT ;  /* 0x000000060200780c */ /* 0x000fda0003f04270 */
[----:B------:R-:W-:Y:S05]  /*c060*/  @P0 BRA `(.L_x_1200) ;  /* 0x0000000000240947 */ /* 0x000fea0003800000 */
[----:B------:R-:W-:-:S13]  /*c070*/  ISETP.NE.AND P0, PT, R2, 0x5, PT ;  /* 0x000000050200780c */ /* 0x000fda0003f05270 */
[----:B------:R-:W-:Y:S05]  /*c080*/  @!P0 BRA `(.L_x_1201) ;  /* 0x0000000000148947 */ /* 0x000fea0003800000 */
[----:B------:R-:W-:-:S13]  /*c090*/  ISETP.NE.AND P0, PT, R2, 0x6, PT ;  /* 0x000000060200780c */ /* 0x000fda0003f05270 */
[----:B------:R-:W-:Y:S05]  /*c0a0*/  @P0 BRA `(.L_x_1197) ;  /* 0x0000000800c40947 */ /* 0x000fea0003800000 */
[----:B------:R-:W-:-:S05]  /*c0b0*/  HADD2.F32 R3, -RZ, R3.H0_H0 ;  /* 0x20000003ff037230 */ /* 0x000fca0000004100 */
[----:B------:R-:W-:Y:S01]  /*c0c0*/  STG.E desc[UR36][R16.64], R3 ;  /* 0x0000000310007986 */ /* 0x000fe2000c101924 */
[----:B------:R-:W-:Y:S05]  /*c0d0*/  EXIT ;  /* 0x000000000000794d */ /* 0x000fea0003800000 */
.L_x_1201:
[----:B------:R-:W-:Y:S01]  /*c0e0*/  STG.E.U16 desc[UR36][R16.64], R3 ;  /* 0x0000000310007986 */ /* 0x000fe2000c101524 */
[----:B------:R-:W-:Y:S05]  /*c0f0*/  EXIT ;  /* 0x000000000000794d */ /* 0x000fea0003800000 */
.L_x_1200:
        /* <DEDUP_REMOVED lines=8> */
[----:B------:R-:W-:Y:S01]  /*c180*/  STG.E.64 desc[UR36][R16.64], R2 ;  /* 0x0000000210007986 */ /* 0x000fe2000c101b24 */
[----:B------:R-:W-:Y:S05]  /*c190*/  EXIT ;  /* 0x000000000000794d */ /* 0x000fea0003800000 */
.L_x_1203:
[----:B------:R-:W-:-:S05]  /*c1a0*/  HADD2.F32 R0, -RZ, R3.H0_H0 ;  /* 0x20000003ff007230 */ /* 0x000fca0000004100 */
[----:B------:R-:W-:-:S04]  /*c1b0*/  F2FP.F16.F32.PACK_AB R0, RZ, R0 ;  /* 0x00000000ff00723e */ /* 0x000fc800000000ff */
[----:B------:R-:W-:-:S05]  /*c1c0*/  PRMT R0, R0, 0x5410, RZ ;  /* 0x0000541000007816 */ /* 0x000fca00000000ff */
[----:B------:R-:W-:Y:S01]  /*c1d0*/  STG.E desc[UR36][R16.64], R0 ;  /* 0x0000000010007986 */ /* 0x000fe2000c101924 */
[----:B------:R-:W-:Y:S05]  /*c1e0*/  EXIT ;  /* 0x000000000000794d */ /* 0x000fea0003800000 */
.L_x_1202:
[----:B------:R-:W-:-:S05]  /*c1f0*/  HADD2.F32 R2, -RZ, R3.H0_H0 ;  /* 0x20000003ff027230 */ /* 0x000fca0000004100 */
[----:B------:R-:W-:-:S06]  /*c200*/  FMUL.FTZ R2, R2, 1 ;  /* 0x3f80000002027820 */ /* 0x000fcc0000410000 */
[----:B------:R-:W0:Y:S02]  /*c210*/  F2F.F64.F32 R2, R2 ;  /* 0x0000000200027310 */ /* 0x000e240000201800 */
[----:B0-----:R-:W-:Y:S01]  /*c220*/  STG.E.64 desc[UR36][R16.64], R2 ;  /* 0x0000000210007986 */ /* 0x001fe2000c101b24 */
[----:B------:R-:W-:Y:S05]  /*c230*/  EXIT ;  /* 0x000000000000794d */ /* 0x000fea0003800000 */
.L_x_1193:
        /* <DEDUP_REMOVED lines=11> */
[----:B------:R-:W-:Y:S01]  /*c2f0*/  STG.E.U8 desc[UR36][R16.64], R3 ;  /* 0x0000000310007986 */ /* 0x000fe2000c101124 */
[----:B------:R-:W-:Y:S05]  /*c300*/  EXIT ;  /* 0x000000000000794d */ /* 0x000fea0003800000 */
.L_x_1206:
[----:B------:R-:W-:Y:S01]  /*c310*/  HADD2.F32 R3, -RZ, R3.H0_H0 ;  /* 0x20000003ff037230 */ /* 0x000fe20000004100 */
[----:B------:R-:W-:-:S04]  /*c320*/  CS2R R6, SRZ ;  /* 0x0000000000067805 */ /* 0x000fc8000001ff00 */
[----:B------:R-:W-:-:S04]  /*c330*/  FMUL.FTZ R3, R3, 1 ;  /* 0x3f80000003037820 */ /* 0x000fc80000410000 */
[----:B------:R-:W0:Y:S02]  /*c340*/  F2F.F64.F32 R4, R3 ;  /* 0x0000000300047310 */ /* 0x000e240000201800 */
[----:B0-----:R-:W-:Y:S01]  /*c350*/  STG.E.128 desc[UR36][R16.64], R4 ;  /* 0x0000000410007986 */ /* 0x001fe2000c101d24 */
[----:B------:R-:W-:Y:S05]  /*c360*/  EXIT ;  /* 0x000000000000794d */ /* 0x000fea0003800000 */
.L_x_1205:
        /* <DEDUP_REMOVED lines=21> */
.L_x_1210:
[----:B------:R-:W-:Y:S05]  /*c4c0*/  BSYNC B0 ;  /* 0x0000000000007941 */ /* 0x000fea0003800000 */
.L_x_1209:
[----:B------:R-:W-:-:S05]  /*c4d0*/  LOP3.LUT R3, R0, R3, RZ, 0xfc, !PT ;  /* 0x0000000300037212 */ /* 0x000fca00078efcff */
[----:B------:R-:W-:Y:S01]  /*c4e0*/  STG.E.U8 desc[UR36][R16.64], R3 ;  /* 0x0000000310007986 */ /* 0x000fe2000c101124 */
[----:B------:R-:W-:Y:S05]  /*c4f0*/  EXIT ;  /* 0x000000000000794d */ /* 0x000fea0003800000 */
.L_x_1208:
        /* <DEDUP_REMOVED lines=13> */
.L_x_1212:
[----:B------:R-:W-:Y:S01]  /*c5d0*/  IMAD.MOV.U32 R0, RZ, RZ, 0x7f ;  /* 0x0000007fff007424 */ /* 0x000fe200078e00ff */
[----:B------:R-:W-:-:S04]  /*c5e0*/  ISETP.GT.U32.AND P0, PT, R2, 0x7f800000, PT ;  /* 0x7f8000000200780c */ /* 0x000fc80003f04070 */
[----:B------:R-:W-:-:S09]  /*c5f0*/  SEL R0, R0, 0x7c, P0 ;  /* 0x0000007c00007807 */ /* 0x000fd20000000000 */
.L_x_1213:
[----:B------:R-:W-:Y:S05]  /*c600*/  BSYNC B0 ;  /* 0x0000000000007941 */ /* 0x000fea0003800000 */
.L_x_1211:
[----:B------:R-:W-:-:S04]  /*c610*/  LOP3.LUT R2, R3, 0x80000000, RZ, 0xc0, !PT ;  /* 0x8000000003027812 */ /* 0x000fc800078ec0ff */
[----:B------:R-:W-:-:S04]  /*c620*/  SHF.R.U32.HI R3, RZ, 0x18, R2 ;  /* 0x00000018ff037819 */ /* 0x000fc80000011602 */
[----:B------:R-:W-:-:S05]  /*c630*/  LOP3.LUT R3, R0, R3, RZ, 0xfc, !PT ;  /* 0x0000000300037212 */ /* 0x000fca00078efcff */
[----:B------:R-:W-:Y:S01]  /*c640*/  STG.E.U8 desc[UR36][R16.64], R3 ;  /* 0x0000000310007986 */ /* 0x000fe2000c101124 */
[----:B------:R-:W-:Y:S05]  /*c650*/  EXIT ;  /* 0x000000000000794d */ /* 0x000fea0003800000 */
.L_x_1207:
[----:B------:R-:W-:-:S05]  /*c660*/  HADD2.F32 R0, -RZ, R3.H0_H0 ;  /* 0x20000003ff007230 */ /* 0x000fca0000004100 */
[----:B------:R-:W-:-:S05]  /*c670*/  F2FP.BF16.F32.PACK_AB R0, RZ, R0 ;  /* 0x00000000ff00723e */ /* 0x000fca00000010ff */
[----:B------:R-:W-:Y:S01]  /*c680*/  STG.E.U16 desc[UR36][R16.64], R0 ;  /* 0x0000000010007986 */ /* 0x000fe2000c101524 */
[----:B------:R-:W-:Y:S05]  /*c690*/  EXIT ;  /* 0x000000000000794d */ /* 0x000fea0003800000 */
.L_x_1204:
        /* <DEDUP_REMOVED lines=10> */
[----:B0-----:R-:W-:Y:S01]  /*c740*/  STG.E.U16 desc[UR36][R16.64], R3 ;  /* 0x0000000310007986 */ /* 0x001fe2000c101524 */
[----:B------:R-:W-:Y:S05]  /*c750*/  EXIT ;  /* 0x000000000000794d */ /* 0x000fea0003800000 */
.L_x_1216:
        /* <DEDUP_REMOVED lines=17> */
.L_x_1219:
[----:B------:R-:W-:-:S04]  /*c870*/  LOP3.LUT R2, R3, 0x80000000, RZ, 0xc0, !PT ;  /* 0x8000000003027812 */ /* 0x000fc800078ec0ff */
[----:B------:R-:W-:-:S04]  /*c880*/  SHF.R.U32.HI R3, RZ, 0x18, R2 ;  /* 0x00000018ff037819 */ /* 0x000fc80000011602 */
[----:B------:R-:W-:-:S04]  /*c890*/  LOP3.LUT R0, R0, R3, RZ, 0xfc, !PT ;  /* 0x0000000300007212 */ /* 0x000fc800078efcff */
[----:B------:R-:W-:-:S07]  /*c8a0*/  PRMT R8, R0, 0x7610, R8 ;  /* 0x0000761000087816 */ /* 0x000fce0000000008 */
.L_x_1218:
[----:B------:R-:W-:Y:S05]  /*c8b0*/  BSYNC B0 ;  /* 0x0000000000007941 */ /* 0x000fea0003800000 */
.L_x_1217:
[----:B------:R-:W-:Y:S01]  /*c8c0*/  STG.E.U8 desc[UR36][R16.64], R8 ;  /* 0x0000000810007986 */ /* 0x000fe2000c101124 */
[----:B------:R-:W-:Y:S05]  /*c8d0*/  EXIT ;  /* 0x000000000000794d */ /* 0x000fea0003800000 */
.L_x_1215:
        /* <DEDUP_REMOVED lines=17> */
.L_x_1222:
[----:B------:R-:W-:-:S04]  /*c9f0*/  LOP3.LUT R2, R3, 0x80000000, RZ, 0xc0, !PT ;  /* 0x8000000003027812 */ /* 0x000fc800078ec0ff */
[----:B------:R-:W-:-:S04]  /*ca00*/  SHF.R.U32.HI R3, RZ, 0x18, R2 ;  /* 0x00000018ff037819 */ /* 0x000fc80000011602 */
[----:B------:R-:W-:-:S04]  /*ca10*/  LOP3.LUT R0, R0, R3, RZ, 0xfc, !PT ;  /* 0x0000000300007212 */ /* 0x000fc800078efcff */
[----:B------:R-:W-:-:S07]  /*ca20*/  PRMT R8, R0, 0x7610, R8 ;  /* 0x0000761000087816 */ /* 0x000fce0000000008 */
.L_x_1221:
[----:B------:R-:W-:Y:S05]  /*ca30*/  BSYNC B0 ;  /* 0x0000000000007941 */ /* 0x000fea0003800000 */
.L_x_1220:
[----:B------:R-:W-:Y:S01]  /*ca40*/  STG.E.U8 desc[UR36][R16.64], R8 ;  /* 0x0000000810007986 */ /* 0x000fe2000c101124 */
[----:B------:R-:W-:Y:S05]  /*ca50*/  EXIT ;  /* 0x000000000000794d */ /* 0x000fea0003800000 */
.L_x_1214:
        /* <DEDUP_REMOVED lines=22> */
.L_x_1197:
        /* <DEDUP_REMOVED lines=16> */
.L_x_1225:
[----:B------:R-:W-:Y:S05]  /*ccc0*/  EXIT ;  /* 0x000000000000794d */ /* 0x000fea0003800000 */
.L_x_1224:
[----:B------:R-:W-:-:S06]  /*ccd0*/  HADD2.F32 R3, -RZ, R3.H0_H0 ;  /* 0x20000003ff037230 */ /* 0x000fcc0000004100 */
[----:B------:R-:W0:Y:S02]  /*cce0*/  F2I.U64.TRUNC R2, R3 ;  /* 0x0000000300027311 */ /* 0x000e24000020d800 */
[----:B0-----:R-:W-:Y:S01]  /*ccf0*/  STG.E.64 desc[UR36][R16.64], R2 ;  /* 0x0000000210007986 */ /* 0x001fe2000c101b24 */
[----:B------:R-:W-:Y:S05]  /*cd00*/  EXIT ;  /* 0x000000000000794d */ /* 0x000fea0003800000 */
.L_x_1223:
[----:B------:R-:W-:-:S06]  /*cd10*/  HADD2.F32 R3, -RZ, R3.H0_H0 ;  /* 0x20000003ff037230 */ /* 0x000fcc0000004100 */
[----:B------:R-:W0:Y:S02]  /*cd20*/  F2I.FTZ.U32.TRUNC.NTZ R3, R3 ;  /* 0x0000000300037305 */ /* 0x000e24000021f000 */
[----:B0-----:R-:W-:Y:S01]  /*cd30*/  STG.E desc[UR36][R16.64], R3 ;  /* 0x0000000310007986 */ /* 0x001fe2000c101924 */
[----:B------:R-:W-:Y:S05]  /*cd40*/  EXIT ;  /* 0x000000000000794d */ /* 0x000fea0003800000 */
.L_x_1226:
        /* <DEDUP_REMOVED lines=11> */
.L_x_36123:


//--------------------- .text._ZN2at6native27unrolled_elementwise_kernelIZZZNS0_22nan_to_num_kernel_cudaERNS_18TensorIteratorBaseESt8optionalIdES5_S5_ENKUlvE0_clEvENKUlvE1_clEvEUlN3c104HalfEE_St5arrayIPcLm2EELi4E23TrivialOffsetCalculatorILi1EjESF_NS0_6memory12LoadWithCastILi1EEENSG_13StoreWithCastILi1EEEEEviT_T0_T2_T3_T4_T5_ --------------------------
	.section	.text._ZN2at6native27unrolled_elementwise_kernelIZZZNS0_22nan_to_num_kernel_cudaERNS_18TensorIteratorBaseESt8optionalIdES5_S5_ENKUlvE0_clEvENKUlvE1_clEvEUlN3c104HalfEE_St5arrayIPcLm2EELi4E23TrivialOffsetCalculatorILi1EjESF_NS0_6memory12LoadWithCastILi1EEENSG_13StoreWithCastILi1EEEEEviT_T0_T2_T3_T4_T5_,"ax",@progbits
	.align	128
        .global         _ZN2at6native27unrolled_elementwise_kernelIZZZNS0_22nan_to_num_kernel_cudaERNS_18TensorIteratorBaseESt8optionalIdES5_S5_ENKUlvE0_clEvENKUlvE1_clEvEUlN3c104HalfEE_St5arrayIPcLm2EELi4E23TrivialOffsetCalculatorILi1EjESF_NS0_6memory12LoadWithCastILi1EEENSG_13StoreWithCastILi1EEEEEviT_T0_T2_T3_T4_T5_
        .type           _ZN2at6native27unrolled_elementwise_kernelIZZZNS0_22nan_to_num_kernel_cudaERNS_18TensorIteratorBaseESt8optionalIdES5_S5_ENKUlvE0_clEvENKUlvE1_clEvEUlN3c104HalfEE_St5arrayIPcLm2EELi4E23TrivialOffsetCalculatorILi1EjESF_NS0_6memory12LoadWithCastILi1EEENSG_13StoreWithCastILi1EEEEEviT_T0_T2_T3_T4_T5_,@function
        .size           _ZN2at6native27unrolled_elementwise_kernelIZZZNS0_22nan_to_num_kernel_cudaERNS_18TensorIteratorBaseESt8optionalIdES5_S5_ENKUlvE0_clEvENKUlvE1_clEvEUlN3c104HalfEE_St5arrayIPcLm2EELi4E23TrivialOffsetCalculatorILi1EjESF_NS0_6memory12LoadWithCastILi1EEENSG_13StoreWithCastILi1EEEEEviT_T0_T2_T3_T4_T5_,(.L_x_36124 - _ZN2at6native27unrolled_elementwise_kernelIZZZNS0_22nan_to_num_kernel_cudaERNS_18TensorIteratorBaseESt8optionalIdES5_S5_ENKUlvE0_clEvENKUlvE1_clEvEUlN3c104HalfEE_St5arrayIPcLm2EELi4E23TrivialOffsetCalculatorILi1EjESF_NS0_6memory12LoadWithCastILi1EEENSG_13StoreWithCastILi1EEEEEviT_T0_T2_T3_T4_T5_)
        .other          _ZN2at6native27unrolled_elementwise_kernelIZZZNS0_22nan_to_num_kernel_cudaERNS_18TensorIteratorBaseESt8optionalIdES5_S5_ENKUlvE0_clEvENKUlvE1_clEvEUlN3c104HalfEE_St5arrayIPcLm2EELi4E23TrivialOffsetCalculatorILi1EjESF_NS0_6memory12LoadWithCastILi1EEENSG_13StoreWithCastILi1EEEEEviT_T0_T2_T3_T4_T5_,@"STO_CUDA_ENTRY STV_DEFAULT"
_ZN2at6native27unrolled_elementwise_kernelIZZZNS0_22nan_to_num_kernel_cudaERNS_18TensorIteratorBaseESt8optionalIdES5_S5_ENKUlvE0_clEvENKUlvE1_clEvEUlN3c104HalfEE_St5arrayIPcLm2EELi4E23TrivialOffsetCalculatorILi1EjESF_NS0_6memory12LoadWithCastILi1EEENSG_13StoreWithCastILi1EEEEEviT_T0_T2_T3_T4_T5_:
.text._ZN2at6native27unrolled_elementwise_kernelIZZZNS0_22nan_to_num_kernel_cudaERNS_18TensorIteratorBaseESt8optionalIdES5_S5_ENKUlvE0_clEvENKUlvE1_clEvEUlN3c104HalfEE_St5arrayIPcLm2EELi4E23TrivialOffsetCalculatorILi1EjESF_NS0_6memory12LoadWithCastILi1EEENSG_13StoreWithCastILi1EEEEEviT_T0_T2_T3_T4_T5_:
        /* <DEDUP_REMOVED lines=33> */
[----:B0-----:R-:W-:-:S04]  /*0210*/  F2FP.F16.F32.PACK_AB R0, RZ, R0 ;  /* 0x00000000ff00723e */ /* 0x001fc800000000ff */
[----:B------:R-:W-:Y:S01]  /*0220*/  PRMT R22, R0, 0x7610, R22 ;  /* 0x0000761000167816 */ /* 0x000fe20000000016 */
[----:B------:R-:W-:Y:S06]  /*0230*/  BRA `(.L_x_1234) ;  /* 0x0000000c00d47947 */ /* 0x000fec0003800000 */
.L_x_1232:
[----:B------:R-:W2:Y:S02]  /*0240*/  LDG.E.U8 R4, desc[UR36][R4.64] ;  /* 0x0000002404047981 */ /* 0x000ea4000c1e1100 */
[----:B--2---:R-:W-:-:S04]  /*0250*/  I2FP.F32.U32 R0, R4 ;  /* 0x0000000400007245 */ /* 0x004fc80000201000 */
[----:B------:R-:W-:-:S04]  /*0260*/  F2FP.F16.F32.PACK_AB R0, RZ, R0 ;  /* 0x00000000ff00723e */ /* 0x000fc800000000ff */
[----:B------:R-:W-:Y:S01]  /*0270*/  PRMT R22, R0, 0x7610, R22 ;  /* 0x0000761000167816 */ /* 0x000fe20000000016 */
[----:B------:R-:W-:Y:S06]  /*0280*/  BRA `(.L_x_1234) ;  /* 0x0000000c00c07947 */ /* 0x000fec0003800000 */
.L_x_1231:
        /* <DEDUP_REMOVED lines=8> */
[----:B0-----:R-:W-:-:S04]  /*0310*/  F2FP.F16.F32.PACK_AB R0, RZ, R0 ;  /* 0x00000000ff00723e */ /* 0x001fc800000000ff */
[----:B------:R-:W-:Y:S01]  /*0320*/  PRMT R22, R0, 0x7610, R22 ;  /* 0x0000761000167816 */ /* 0x000fe20000000016 */
[----:B------:R-:W-:Y:S06]  /*0330*/  BRA `(.L_x_1234) ;  /* 0x0000000c00947947 */ /* 0x000fec0003800000 */
.L_x_1236:
[----:B------:R-:W2:Y:S02]  /*0340*/  LDG.E R4, desc[UR36][R4.64] ;  /* 0x0000002404047981 */ /* 0x000ea4000c1e1900 */
[----:B--2---:R-:W-:-:S04]  /*0350*/  I2FP.F32.S32 R0, R4 ;  /* 0x0000000400007245 */ /* 0x004fc80000201400 */
[----:B------:R-:W-:-:S04]  /*0360*/  F2FP.F16.F32.PACK_AB R0, RZ, R0 ;  /* 0x00000000ff00723e */ /* 0x000fc800000000ff */
[----:B------:R-:W-:Y:S01]  /*0370*/  PRMT R22, R0, 0x7610, R22 ;  /* 0x0000761000167816 */ /* 0x000fe20000000016 */
[----:B------:R-:W-:Y:S06]  /*0380*/  BRA `(.L_x_1234) ;  /* 0x0000000c00807947 */ /* 0x000fec0003800000 */
.L_x_1235:
[----:B------:R-:W2:Y:S02]  /*0390*/  LDG.E.U16 R4, desc[UR36][R4.64] ;  /* 0x0000002404047981 */ /* 0x000ea4000c1e1500 */
[----:B--2---:R-:W0:Y:S02]  /*03a0*/  I2F.S16 R0, R4 ;  /* 0x0000000400007306 */ /* 0x004e240000101400 */
[----:B0-----:R-:W-:-:S04]  /*03b0*/  F2FP.F16.F32.PACK_AB R0, RZ, R0 ;  /* 0x00000000ff00723e */ /* 0x001fc800000000ff */
[----:B------:R-:W-:Y:S01]  /*03c0*/  PRMT R22, R0, 0x7610, R22 ;  /* 0x0000761000167816 */ /* 0x000fe20000000016 */
[----:B------:R-:W-:Y:S06]  /*03d0*/  BRA `(.L_x_1234) ;  /* 0x0000000c006c7947 */ /* 0x000fec0003800000 */
.L_x_1230:
        /* <DEDUP_REMOVED lines=9> */
.L_x_1238:
[----:B------:R1:W5:Y:S01]  /*0470*/  LDG.E.U16 R22, desc[UR36][R4.64] ;  /* 0x0000002404167981 */ /* 0x000362000c1e1500 */
[----:B------:R-:W-:Y:S05]  /*0480*/  BRA `(.L_x_1234) ;  /* 0x0000000c00407947 */ /* 0x000fea0003800000 */
.L_x_1237:
        /* <DEDUP_REMOVED lines=9> */
.L_x_1240:
[----:B------:R0:W5:Y:S01]  /*0520*/  LDG.E.U16 R22, desc[UR36][R4.64] ;  /* 0x0000002404167981 */ /* 0x000162000c1e1500 */
[----:B------:R-:W-:Y:S05]  /*0530*/  BRA `(.L_x_1234) ;  /* 0x0000000c00147947 */ /* 0x000fea0003800000 */
.L_x_1239:
[----:B------:R-:W2:Y:S01]  /*0540*/  LDG.E.64 R4, desc[UR36][R4.64] ;  /* 0x0000002404047981 */ /* 0x000ea2000c1e1b00 */
[----:B------:R-:W-:Y:S01]  /*0550*/  UMOV UR4, 0xf0000000 ;  /* 0xf000000000047882 */ /* 0x000fe20000000000 */
[----:B------:R-:W-:Y:S01]  /*0560*/  UMOV UR5, 0x380fffff ;  /* 0x380fffff00057882 */ /* 0x000fe20000000000 */
[----:B--2---:R-:W0:Y:S01]  /*0570*/  F2F.F32.F64 R0, R4 ;  /* 0x0000000400007310 */ /* 0x004e220000301000 */
[----:B------:R-:W-:-:S14]  /*0580*/  DSETP.GEU.AND P0, PT, |R4|, UR4, PT ;  /* 0x0000000404007e2a */ /* 0x000fdc000bf0e200 */
[----:B0-----:R-:W-:-:S05]  /*0590*/  @!P0 FMUL R0, R0, 1.175494350822287508e-38 ;  /* 0x0080000000008820 */ /* 0x001fca0000400000 */
[----:B------:R-:W-:-:S04]  /*05a0*/  F2FP.F16.F32.PACK_AB R0, RZ, R0 ;  /* 0x00000000ff00723e */ /* 0x000fc800000000ff */
[----:B------:R-:W-:Y:S01]  /*05b0*/  PRMT R22, R0, 0x7610, R22 ;  /* 0x0000761000167816 */ /* 0x000fe20000000016 */
[----:B------:R-:W-:Y:S06]  /*05c0*/  BRA `(.L_x_1234) ;  /* 0x0000000800f07947 */ /* 0x000fec0003800000 */
.L_x_1229:
        /* <DEDUP_REMOVED lines=11> */
[----:B------:R-:W-:-:S04]  /*0680*/  F2FP.F16.F32.PACK_AB R0, RZ, R0 ;  /* 0x00000000ff00723e */ /* 0x000fc800000000ff */
[----:B------:R-:W-:Y:S01]  /*0690*/  PRMT R22, R0, 0x7610, R22 ;  /* 0x0000761000167816 */ /* 0x000fe20000000016 */
[----:B------:R-:W-:Y:S06]  /*06a0*/  BRA `(.L_x_1234) ;  /* 0x0000000800b87947 */ /* 0x000fec0003800000 */
.L_x_1243:
        /* <DEDUP_REMOVED lines=9> */
.L_x_1242:
        /* <DEDUP_REMOVED lines=28> */
.L_x_1245:
        /* <DEDUP_REMOVED lines=13> */
[----:B------:R-:W-:-:S04]  /*09d0*/  F2FP.F16.F32.PACK_AB R0, RZ, R0 ;  /* 0x00000000ff00723e */ /* 0x000fc800000000ff */
[----:B------:R-:W-:Y:S01]  /*09e0*/  PRMT R22, R0, 0x7610, R22 ;  /* 0x0000761000167816 */ /* 0x000fe20000000016 */
[----:B------:R-:W-:Y:S06]  /*09f0*/  BRA `(.L_x_1234) ;  /* 0x0000000400e47947 */ /* 0x000fec0003800000 */
.L_x_1244:
[----:B------:R-:W2:Y:S02]  /*0a00*/  LDG.E.U16 R0, desc[UR36][R4.64] ;  /* 0x0000002404007981 */ /* 0x000ea4000c1e1500 */
[----:B--2---:R-:W-:-:S05]  /*0a10*/  IMAD.U32 R0, R0, 0x10000, RZ ;  /* 0x0001000000007824 */ /* 0x004fca00078e00ff */
[----:B------:R-:W-:-:S04]  /*0a20*/  F2FP.F16.F32.PACK_AB R0, RZ, R0 ;  /* 0x00000000ff00723e */ /* 0x000fc800000000ff */
[----:B------:R-:W-:Y:S01]  /*0a30*/  PRMT R22, R0, 0x7610, R22 ;  /* 0x0000761000167816 */ /* 0x000fe20000000016 */
[----:B------:R-:W-:Y:S06]  /*0a40*/  BRA `(.L_x_1234) ;  /* 0x0000000400d07947 */ /* 0x000fec0003800000 */
.L_x_1241:
        /* <DEDUP_REMOVED lines=10> */
[----:B------:R-:W-:-:S04]  /*0af0*/  F2FP.F16.F32.PACK_AB R0, RZ, R0 ;  /* 0x00000000ff00723e */ /* 0x000fc800000000ff */
[----:B------:R-:W-:Y:S01]  /*0b00*/  PRMT R22, R0, 0x7610, R22 ;  /* 0x0000761000167816 */ /* 0x000fe20000000016 */
[----:B------:R-:W-:Y:S06]  /*0b10*/  BRA `(.L_x_1234) ;  /* 0x00000004009c7947 */ /* 0x000fec0003800000 */
.L_x_1248:
        /* <DEDUP_REMOVED lines=21> */
.L_x_1252:
[----:B------:R-:W-:Y:S05]  /*0c70*/  BSYNC B1 ;  /* 0x0000000000017941 */ /* 0x000fea0003800000 */
.L_x_1251:
[----:B------:R-:W-:Y:S01]  /*0c80*/  LEA R5, R0, 0x3b800000, 0x17 ;  /* 0x3b80000000057811 */ /* 0x000fe200078eb8ff */
[----:B------:R-:W-:-:S05]  /*0c90*/  IMAD.SHL.U32 R0, R3, 0x100000, RZ ;  /* 0x0010000003007824 */ /* 0x000fca00078e00ff */
[----:B------:R-:W-:-:S07]  /*0ca0*/  LOP3.LUT R0, R5, R0, R6, 0xfe, !PT ;  /* 0x0000000005007212 */ /* 0x000fce00078efe06 */
.L_x_1250:
[----:B------:R-:W-:Y:S05]  /*0cb0*/  BSYNC B0 ;  /* 0x0000000000007941 */ /* 0x000fea0003800000 */
.L_x_1249:
[----:B------:R-:W-:-:S04]  /*0cc0*/  F2FP.F16.F32.PACK_AB R0, RZ, R0 ;  /* 0x00000000ff00723e */ /* 0x000fc800000000ff */
[----:B------:R-:W-:Y:S01]  /*0cd0*/  PRMT R22, R0, 0x7610, R22 ;  /* 0x0000761000167816 */ /* 0x000fe20000000016 */
[----:B------:R-:W-:Y:S06]  /*0ce0*/  BRA `(.L_x_1234) ;  /* 0x0000000400287947 */ /* 0x000fec0003800000 */
.L_x_1247:
        /* <DEDUP_REMOVED lines=21> */
.L_x_1256:
[----:B------:R-:W-:Y:S05]  /*0e40*/  BSYNC B1 ;  /* 0x0000000000017941 */ /* 0x000fea0003800000 */
.L_x_1255:
[----:B------:R-:W-:Y:S01]  /*0e50*/  LEA R5, R0, 0x37800000, 0x17 ;  /* 0x3780000000057811 */ /* 0x000fe200078eb8ff */
[----:B------:R-:W-:-:S05]  /*0e60*/  IMAD.SHL.U32 R0, R3, 0x200000, RZ ;  /* 0x0020000003007824 */ /* 0x000fca00078e00ff */
[----:B------:R-:W-:-:S07]  /*0e70*/  LOP3.LUT R0, R5, R0, R6, 0xfe, !PT ;  /* 0x0000000005007212 */ /* 0x000fce00078efe06 */
.L_x_1254:
[----:B------:R-:W-:Y:S05]  /*0e80*/  BSYNC B0 ;  /* 0x0000000000007941 */ /* 0x000fea0003800000 */
.L_x_1253:
[----:B------:R-:W-:-:S04]  /*0e90*/  F2FP.F16.F32.PACK_AB R0, RZ, R0 ;  /* 0x00000000ff00723e */ /* 0x000fc800000000ff */
[----:B------:R-:W-:Y:S01]  /*0ea0*/  PRMT R22, R0, 0x7610, R22 ;  /* 0x0000761000167816 */ /* 0x000fe20000000016 */
[----:B------:R-:W-:Y:S06]  /*0eb0*/  BRA `(.L_x_1234) ;  /* 0x0000000000b47947 */ /* 0x000fec0003800000 */
.L_x_1246:
        /* <DEDUP_REMOVED lines=14> */
.L_x_1260:
[----:B------:R-:W-:Y:S05]  /*0fa0*/  BSYNC B0 ;  /* 0x0000000000007941 */ /* 0x000fea0003800000 */
.L_x_1259:
[----:B------:R-:W-:-:S04]  /*0fb0*/  F2FP.F16.F32.PACK_AB R0, RZ, R0 ;  /* 0x00000000ff00723e */ /* 0x000fc800000000ff */
[----:B------:R-:W-:Y:S01]  /*0fc0*/  PRMT R22, R0, 0x7610, R22 ;  /* 0x0000761000167816 */ /* 0x000fe20000000016 */
[----:B------:R-:W-:Y:S06]  /*0fd0*/  BRA `(.L_x_1234) ;  /* 0x00000000006c7947 */ /* 0x000fec0003800000 */
.L_x_1233:
        /* <DEDUP_REMOVED lines=16> */
.L_x_1261:
[----:B------:R-:W-:Y:S01]  /*10e0*/  PRMT R22, RZ, 0x7610, R22 ;  /* 0x00007610ff167816 */ /* 0x000fe20000000016 */
[----:B------:R-:W-:Y:S06]  /*10f0*/  BRA `(.L_x_1234) ;  /* 0x0000000000247947 */ /* 0x000fec0003800000 */
.L_x_1258:
[----:B------:R-:W2:Y:S02]  /*1100*/  LDG.E.64 R4, desc[UR36][R4.64] ;  /* 0x0000002404047981 */ /* 0x000ea4000c1e1b00 */
[----:B--2---:R-:W0:Y:S02]  /*1110*/  I2F.U64 R0, R4 ;  /* 0x0000000400007312 */ /* 0x004e240000301000 */
[----:B0-----:R-:W-:-:S04]  /*1120*/  F2FP.F16.F32.PACK_AB R0, RZ, R0 ;  /* 0x00000000ff00723e */ /* 0x001fc800000000ff */
[----:B------:R-:W-:Y:S01]  /*1130*/  PRMT R22, R0, 0x7610, R22 ;  /* 0x0000761000167816 */ /* 0x000fe20000000016 */
[----:B------:R-:W-:Y:S06]  /*1140*/  BRA `(.L_x_1234) ;  /* 0x0000000000107947 */ /* 0x000fec0003800000 */
.L_x_1257:
[----:B------:R-:W2:Y:S02]  /*1150*/  LDG.E R4, desc[UR36][R4.64] ;  /* 0x0000002404047981 */ /* 0x000ea4000c1e1900 */
[----:B--2---:R-:W-:-:S04]  /*1160*/  I2FP.F32.U32 R0, R4 ;  /* 0x0000000400007245 */ /* 0x004fc80000201000 */
[----:B------:R-:W-:-:S04]  /*1170*/  F2FP.F16.F32.PACK_AB R0, RZ, R0 ;  /* 0x00000000ff00723e */ /* 0x000fc800000000ff */
[----:B------:R-:W-:-:S07]  /*1180*/  PRMT R22, R0, 0x7610, R22 ;  /* 0x0000761000167816 */ /* 0x000fce0000000016 */
.L_x_1234:
[----:B------:R-:W2:Y:S02]  /*1190*/  S2R R23, SR_TID.X ;  /* 0x0000000000177919 */ /* 0x000ea40000002100 */
[----:B--2---:R-:W-:-:S07]  /*11a0*/  VIADD R23, R23, 0x80 ;  /* 0x0000008017177836 */ /* 0x004fce0000000000 */
.L_x_1228:
[----:B------:R-:W-:Y:S05]  /*11b0*/  BSYNC B6 ;  /* 0x0000000000067941 */ /* 0x000fea0003800000 */
.L_x_1227:
[----:B------:R-:W-:Y:S01]  /*11c0*/  ISETP.GE.AND P0, PT, R23, R16, PT ;  /* 0x000000101700720c */ /* 0x000fe20003f06270 */
[----:B------:R-:W-:-:S12]  /*11d0*/  BSSY B6, `(.L_x_1262) ;  /* 0x000010e000067945 */ /* 0x000fd80003800000 */
[----:B------:R-:W-:Y:S05]  /*11e0*/  @P0 BRA `(.L_x_1263) ;  /* 0x0000001000300947 */ /* 0x000fea0003800000 */
[----:B01----:R-:W0:Y:S01]  /*11f0*/  LDC.64 R4, c[0x0][0x230] ;  /* 0x00008c00ff047b82 */ /* 0x003e220000000a00 */
        /* <DEDUP_REMOVED lines=22> */
.L_x_1267:
[----:B------:R-:W2:Y:S02]  /*1360*/  LDG.E.U8 R4, desc[UR36][R4.64] ;  /* 0x0000002404047981 */ /* 0x000ea4000c1e1100 */
[----:B--2---:R-:W-:-:S04]  /*1370*/  I2FP.F32.U32 R0, R4 ;  /* 0x0000000400007245 */ /* 0x004fc80000201000 */
[----:B------:R-:W-:-:S04]  /*1380*/  F2FP.F16.F32.PACK_AB R0, RZ, R0 ;  /* 0x00000000ff00723e */ /* 0x000fc800000000ff */
[----:B------:R-:W-:Y:S01]  /*1390*/  PRMT R19, R0, 0x7610, R19 ;  /* 0x0000761000137816 */ /* 0x000fe20000000013 */
[----:B------:R-:W-:Y:S06]  /*13a0*/  BRA `(.L_x_1269) ;  /* 0x0000000c00bc7947 */ /* 0x000fec0003800000 */
.L_x_1266:
        /* <DEDUP_REMOVED lines=11> */
.L_x_1271:
[----:B------:R-:W2:Y:S02]  /*1460*/  LDG.E R4, desc[UR36][R4.64] ;  /* 0x0000002404047981 */ /* 0x000ea4000c1e1900 */
[----:B--2---:R-:W-:-:S04]  /*1470*/  I2FP.F32.S32 R0, R4 ;  /* 0x0000000400007245 */ /* 0x004fc80000201400 */
[----:B------:R-:W-:-:S04]  /*1480*/  F2FP.F16.F32.PACK_AB R0, RZ, R0 ;  /* 0x00000000ff00723e */ /* 0x000fc800000000ff */
[----:B------:R-:W-:Y:S01]  /*1490*/  PRMT R19, R0, 0x7610, R19 ;  /* 0x0000761000137816 */ /* 0x000fe20000000013 */
[----:B------:R-:W-:Y:S06]  /*14a0*/  BRA `(.L_x_1269) ;  /* 0x0000000c007c7947 */ /* 0x000fec0003800000 */
.L_x_1270:
[----:B------:R-:W2:Y:S02]  /*14b0*/  LDG.E.U16 R4, desc[UR36][R4.64] ;  /* 0x0000002404047981 */ /* 0x000ea4000c1e1500 */
[----:B--2---:R-:W0:Y:S02]  /*14c0*/  I2F.S16 R0, R4 ;  /* 0x0000000400007306 */ /* 0x004e240000101400 */
[----:B0-----:R-:W-:-:S04]  /*14d0*/  F2FP.F16.F32.PACK_AB R0, RZ, R0 ;  /* 0x00000000ff00723e */ /* 0x001fc800000000ff */
[----:B------:R-:W-:Y:S01]  /*14e0*/  PRMT R19, R0, 0x7610, R19 ;  /* 0x0000761000137816 */ /* 0x000fe20000000013 */
[----:B------:R-:W-:Y:S06]  /*14f0*/  BRA `(.L_x_1269) ;  /* 0x0000000c00687947 */ /* 0x000fec0003800000 */
.L_x_1265:
        /* <DEDUP_REMOVED lines=9> */
.L_x_1273:
[----:B------:R0:W5:Y:S01]  /*1590*/  LDG.E.U16 R19, desc[UR36][R4.64] ;  /* 0x0000002404137981 */ /* 0x000162000c1e1500 */
[----:B------:R-:W-:Y:S05]  /*15a0*/  BRA `(.L_x_1269) ;  /* 0x0000000c003c7947 */ /* 0x000fea0003800000 */
.L_x_1272:
        /* <DEDUP_REMOVED lines=9> */
.L_x_1275:
[----:B------:R1:W5:Y:S01]  /*1640*/  LDG.E.U16 R19, desc[UR36][R4.64] ;  /* 0x0000002404137981 */ /* 0x000362000c1e1500 */
[----:B------:R-:W-:Y:S05]  /*1650*/  BRA `(.L_x_1269) ;  /* 0x0000000c00107947 */ /* 0x000fea0003800000 */
.L_x_1274:
        /* <DEDUP_REMOVED lines=9> */
.L_x_1264:
        /* <DEDUP_REMOVED lines=14> */
.L_x_1278:
        /* <DEDUP_REMOVED lines=9> */
.L_x_1277:
        /* <DEDUP_REMOVED lines=28> */
.L_x_1280:
        /* <DEDUP_REMOVED lines=15> */
.L_x_1279:
[----:B------:R-:W2:Y:S02]  /*1b10*/  LDG.E.U16 R0, desc[UR36][R4.64] ;  /* 0x0000002404007981 */ /* 0x000ea4000c1e1500 */
[----:B--2---:R-:W-:-:S05]  /*1b20*/  IMAD.U32 R0, R0, 0x10000, RZ ;  /* 0x0001000000007824 */ /* 0x004fca00078e00ff */
[----:B------:R-:W-:-:S04]  /*1b30*/  F2FP.F16.F32.PACK_AB R0, RZ, R0 ;  /* 0x00000000ff00723e */ /* 0x000fc800000000ff */
[----:B------:R-:W-:Y:S01]  /*1b40*/  PRMT R19, R0, 0x7610, R19 ;  /* 0x0000761000137816 */ /* 0x000fe20000000013 */
[----:B------:R-:W-:Y:S06]  /*1b50*/  BRA `(.L_x_1269) ;  /* 0x0000000400d07947 */ /* 0x000fec0003800000 */
.L_x_1276:
        /* <DEDUP_REMOVED lines=13> */
.L_x_1283:
        /* <DEDUP_REMOVED lines=21> */
.L_x_1287:
[----:B------:R-:W-:Y:S05]  /*1d80*/  BSYNC B1 ;  /* 0x0000000000017941 */ /* 0x000fea0003800000 */
.L_x_1286:
[----:B------:R-:W-:Y:S01]  /*1d90*/  LEA R5, R0, 0x3b800000, 0x17 ;  /* 0x3b80000000057811 */ /* 0x000fe200078eb8ff */
[----:B------:R-:W-:-:S05]  /*1da0*/  IMAD.SHL.U32 R0, R3, 0x100000, RZ ;  /* 0x0010000003007824 */ /* 0x000fca00078e00ff */
[----:B------:R-:W-:-:S07]  /*1db0*/  LOP3.LUT R0, R5, R0, R6, 0xfe, !PT ;  /* 0x0000000005007212 */ /* 0x000fce00078efe06 */
.L_x_1285:
[----:B------:R-:W-:Y:S05]  /*1dc0*/  BSYNC B0 ;  /* 0x0000000000007941 */ /* 0x000fea0003800000 */
.L_x_1284:
[----:B------:R-:W-:-:S04]  /*1dd0*/  F2FP.F16.F32.PACK_AB R0, RZ, R0 ;  /* 0x00000000ff00723e */ /* 0x000fc800000000ff */
[----:B------:R-:W-:Y:S01]  /*1de0*/  PRMT R19, R0, 0x7610, R19 ;  /* 0x0000761000137816 */ /* 0x000fe20000000013 */
[----:B------:R-:W-:Y:S06]  /*1df0*/  BRA `(.L_x_1269) ;  /* 0x0000000400287947 */ /* 0x000fec0003800000 */
.L_x_1282:
        /* <DEDUP_REMOVED lines=21> */
.L_x_1291:
[----:B------:R-:W-:Y:S05]  /*1f50*/  BSYNC B1 ;  /* 0x0000000000017941 */ /* 0x000fea0003800000 */
.L_x_1290:
[----:B------:R-:W-:Y:S01]  /*1f60*/  LEA R5, R0, 0x37800000, 0x17 ;  /* 0x3780000000057811 */ /* 0x000fe200078eb8ff */
[----:B------:R-:W-:-:S05]  /*1f70*/  IMAD.SHL.U32 R0, R3, 0x200000, RZ ;  /* 0x0020000003007824 */ /* 0x000fca00078e00ff */
[----:B------:R-:W-:-:S07]  /*1f80*/  LOP3.LUT R0, R5, R0, R6, 0xfe, !PT ;  /* 0x0000000005007212 */ /* 0x000fce00078efe06 */
.L_x_1289:
[----:B------:R-:W-:Y:S05]  /*1f90*/  BSYNC B0 ;  /* 0x0000000000007941 */ /* 0x000fea0003800000 */
.L_x_1288:
[----:B------:R-:W-:-:S04]  /*1fa0*/  F2FP.F16.F32.PACK_AB R0, RZ, R0 ;  /* 0x00000000ff00723e */ /* 0x000fc800000000ff */
[----:B------:R-:W-:Y:S01]  /*1fb0*/  PRMT R19, R0, 0x7610, R19 ;  /* 0x0000761000137816 */ /* 0x000fe20000000013 */
[----:B------:R-:W-:Y:S06]  /*1fc0*/  BRA `(.L_x_1269) ;  /* 0x0000000000b47947 */ /* 0x000fec0003800000 */
.L_x_1281:
        /* <DEDUP_REMOVED lines=14> */
.L_x_1295:
[----:B------:R-:W-:Y:S05]  /*20b0*/  BSYNC B0 ;  /* 0x0000000000007941 */ /* 0x000fea0003800000 */
.L_x_1294:
[----:B------:R-:W-:-:S04]  /*20c0*/  F2FP.F16.F32.PACK_AB R0, RZ, R0 ;  /* 0x00000000ff00723e */ /* 0x000fc800000000ff */
[----:B------:R-:W-:Y:S01]  /*20d0*/  PRMT R19, R0, 0x7610, R19 ;  /* 0x0000761000137816 */ /* 0x000fe20000000013 */
[----:B------:R-:W-:Y:S06]  /*20e0*/  BRA `(.L_x_1269) ;  /* 0x00000000006c7947 */ /* 0x000fec0003800000 */
.L_x_1268:
        /* <DEDUP_REMOVED lines=16> */
.L_x_1296:
[----:B------:R-:W-:Y:S01]  /*21f0*/  PRMT R19, RZ, 0x7610, R19 ;  /* 0x00007610ff137816 */ /* 0x000fe20000000013 */
[----:B------:R-:W-:Y:S06]  /*2200*/  BRA `(.L_x_1269) ;  /* 0x0000000000247947 */ /* 0x000fec0003800000 */
.L_x_1293:
[----:B------:R-:W2:Y:S02]  /*2210*/  LDG.E.64 R4, desc[UR36][R4.64] ;  /* 0x0000002404047981 */ /* 0x000ea4000c1e1b00 */
[----:B--2---:R-:W0:Y:S02]  /*2220*/  I2F.U64 R0, R4 ;  /* 0x0000000400007312 */ /* 0x004e240000301000 */
[----:B0-----:R-:W-:-:S04]  /*2230*/  F2FP.F16.F32.PACK_AB R0, RZ, R0 ;  /* 0x00000000ff00723e */ /* 0x001fc800000000ff */
[----:B------:R-:W-:Y:S01]  /*2240*/  PRMT R19, R0, 0x7610, R19 ;  /* 0x0000761000137816 */ /* 0x000fe20000000013 */
[----:B------:R-:W-:Y:S06]  /*2250*/  BRA `(.L_x_1269) ;  /* 0x0000000000107947 */ /* 0x000fec0003800000 */
.L_x_1292:
[----:B------:R-:W2:Y:S02]  /*2260*/  LDG.E R4, desc[UR36][R4.64] ;  /* 0x0000002404047981 */ /* 0x000ea4000c1e1900 */
[----:B--2---:R-:W-:-:S04]  /*2270*/  I2FP.F32.U32 R0, R4 ;  /* 0x0000000400007245 */ /* 0x004fc80000201000 */
[----:B------:R-:W-:-:S04]  /*2280*/  F2FP.F16.F32.PACK_AB R0, RZ, R0 ;  /* 0x00000000ff00723e */ /* 0x000fc800000000ff */
[----:B------:R-:W-:-:S07]  /*2290*/  PRMT R19, R0, 0x7610, R19 ;  /* 0x0000761000137816 */ /* 0x000fce0000000013 */
.L_x_1269:
[----:B------:R-:W-:-:S07]  /*22a0*/  VIADD R23, R23, 0x80 ;  /* 0x0000008017177836 */ /* 0x000fce0000000000 */
.L_x_1263:
[----:B------:R-:W-:Y:S05]  /*22b0*/  BSYNC B6 ;  /* 0x0000000000067941 */ /* 0x000fea0003800000 */
.L_x_1262:
[----:B------:R-:W-:Y:S01]  /*22c0*/  ISETP.GE.AND P0, PT, R23, R16, PT ;  /* 0x000000101700720c */ /* 0x000fe20003f06270 */
[----:B------:R-:W-:Y:S01]  /*22d0*/  BSSY B6, `(.L_x_1297) ;  /* 0x0000110000067945 */ /* 0x000fe20003800000 */
[----:B------:R-:W-:Y:S02]  /*22e0*/  PRMT R24, RZ, 0x7610, R24 ;  /* 0x00007610ff187816 */ /* 0x000fe40000000018 */
[----:B------:R-:W-:-:S09]  /*22f0*/  PRMT R26, RZ, 0x7610, R26 ;  /* 0x00007610ff1a7816 */ /* 0x000fd2000000001a */
        /* <DEDUP_REMOVED lines=24> */
.L_x_1302:
[----:B------:R-:W2:Y:S02]  /*2480*/  LDG.E.U8 R4, desc[UR36][R4.64] ;  /* 0x0000002404047981 */ /* 0x000ea4000c1e1100 */
[----:B--2---:R-:W-:-:S04]  /*2490*/  I2FP.F32.U32 R0, R4 ;  /* 0x0000000400007245 */ /* 0x004fc80000201000 */
[----:B------:R-:W-:-:S04]  /*24a0*/  F2FP.F16.F32.PACK_AB R0, RZ, R0 ;  /* 0x00000000ff00723e */ /* 0x000fc800000000ff */
[----:B------:R-:W-:Y:S01]  /*24b0*/  PRMT R26, R0, 0x7610, R26 ;  /* 0x00007610001a7816 */ /* 0x000fe2000000001a */
[----:B------:R-:W-:Y:S06]  /*24c0*/  BRA `(.L_x_1304) ;  /* 0x0000000c00bc7947 */ /* 0x000fec0003800000 */
.L_x_1301:
        /* <DEDUP_REMOVED lines=11> */
.L_x_1306:
[----:B------:R-:W2:Y:S02]  /*2580*/  LDG.E R4, desc[UR36][R4.64] ;  /* 0x0000002404047981 */ /* 0x000ea4000c1e1900 */
[----:B--2---:R-:W-:-:S04]  /*2590*/  I2FP.F32.S32 R0, R4 ;  /* 0x0000000400007245 */ /* 0x004fc80000201400 */
[----:B------:R-:W-:-:S04]  /*25a0*/  F2FP.F16.F32.PACK_AB R0, RZ, R0 ;  /* 0x00000000ff00723e */ /* 0x000fc800000000ff */
[----:B------:R-:W-:Y:S01]  /*25b0*/  PRMT R26, R0, 0x7610, R26 ;  /* 0x00007610001a7816 */ /* 0x000fe2000000001a */
[----:B------:R-:W-:Y:S06]  /*25c0*/  BRA `(.L_x_1304) ;  /* 0x0000000c007c7947 */ /* 0x000fec0003800000 */
.L_x_1305:
[----:B------:R-:W2:Y:S02]  /*25d0*/  LDG.E.U16 R4, desc[UR36][R4.64] ;  /* 0x0000002404047981 */ /* 0x000ea4000c1e1500 */
[----:B--2---:R-:W0:Y:S02]  /*25e0*/  I2F.S16 R0, R4 ;  /* 0x0000000400007306 */ /* 0x004e240000101400 */
[----:B0-----:R-:W-:-:S04]  /*25f0*/  F2FP.F16.F32.PACK_AB R0, RZ, R0 ;  /* 0x00000000ff00723e */ /* 0x001fc800000000ff */
[----:B------:R-:W-:Y:S01]  /*2600*/  PRMT R26, R0, 0x7610, R26 ;  /* 0x00007610001a7816 */ /* 0x000fe2000000001a */
[----:B------:R-:W-:Y:S06]  /*2610*/  BRA `(.L_x_1304) ;  /* 0x0000000c00687947 */ /* 0x000fec0003800000 */
.L_x_1300:
        /* <DEDUP_REMOVED lines=9> */
.L_x_1308:
[----:B------:R0:W5:Y:S01]  /*26b0*/  LDG.E.U16 R26, desc[UR36][R4.64] ;  /* 0x00000024041a7981 */ /* 0x000162000c1e1500 */
[----:B------:R-:W-:Y:S05]  /*26c0*/  BRA `(.L_x_1304) ;  /* 0x0000000c003c7947 */ /* 0x000fea0003800000 */
.L_x_1307:
        /* <DEDUP_REMOVED lines=9> */
.L_x_1310:
[----:B------:R1:W5:Y:S01]  /*2760*/  LDG.E.U16 R26, desc[UR36][R4.64] ;  /* 0x00000024041a7981 */ /* 0x000362000c1e1500 */
[----:B------:R-:W-:Y:S05]  /*2770*/  BRA `(.L_x_1304) ;  /* 0x0000000c00107947 */ /* 0x000fea0003800000 */
.L_x_1309:
        /* <DEDUP_REMOVED lines=9> */
.L_x_1299:
        /* <DEDUP_REMOVED lines=14> */
.L_x_1313:
        /* <DEDUP_REMOVED lines=9> */
.L_x_1312:
        /* <DEDUP_REMOVED lines=28> */
.L_x_1315:
        /* <DEDUP_REMOVED lines=15> */
.L_x_1314:
[----:B------:R-:W2:Y:S02]  /*2c30*/  LDG.E.U16 R0, desc[UR36][R4.64] ;  /* 0x0000002404007981 */ /* 0x000ea4000c1e1500 */
[----:B--2---:R-:W-:-:S05]  /*2c40*/  IMAD.U32 R0, R0, 0x10000, RZ ;  /* 0x0001000000007824 */ /* 0x004fca00078e00ff */
[----:B------:R-:W-:-:S04]  /*2c50*/  F2FP.F16.F32.PACK_AB R0, RZ, R0 ;  /* 0x00000000ff00723e */ /* 0x000fc800000000ff */
[----:B------:R-:W-:Y:S01]  /*2c60*/  PRMT R26, R0, 0x7610, R26 ;  /* 0x00007610001a7816 */ /* 0x000fe2000000001a */
[----:B------:R-:W-:Y:S06]  /*2c70*/  BRA `(.L_x_1304) ;  /* 0x0000000400d07947 */ /* 0x000fec0003800000 */
.L_x_1311:
        /* <DEDUP_REMOVED lines=13> */
.L_x_1318:
        /* <DEDUP_REMOVED lines=21> */
.L_x_1322:
[----:B------:R-:W-:Y:S05]  /*2ea0*/  BSYNC B1 ;  /* 0x0000000000017941 */ /* 0x000fea0003800000 */
.L_x_1321:
[----:B------:R-:W-:Y:S01]  /*2eb0*/  LEA R5, R0, 0x3b800000, 0x17 ;  /* 0x3b80000000057811 */ /* 0x000fe200078eb8ff */
[----:B------:R-:W-:-:S05]  /*2ec0*/  IMAD.SHL.U32 R0, R3, 0x100000, RZ ;  /* 0x0010000003007824 */ /* 0x000fca00078e00ff */
[----:B------:R-:W-:-:S07]  /*2ed0*/  LOP3.LUT R0, R5, R0, R6, 0xfe, !PT ;  /* 0x0000000005007212 */ /* 0x000fce00078efe06 */
.L_x_1320:
[----:B------:R-:W-:Y:S05]  /*2ee0*/  BSYNC B0 ;  /* 0x0000000000007941 */ /* 0x000fea0003800000 */
.L_x_1319:
[----:B------:R-:W-:-:S04]  /*2ef0*/  F2FP.F16.F32.PACK_AB R0, RZ, R0 ;  /* 0x00000000ff00723e */ /* 0x000fc800000000ff */
[----:B------:R-:W-:Y:S01]  /*2f00*/  PRMT R26, R0, 0x7610, R26 ;  /* 0x00007610001a7816 */ /* 0x000fe2000000001a */
[----:B------:R-:W-:Y:S06]  /*2f10*/  BRA `(.L_x_1304) ;  /* 0x0000000400287947 */ /* 0x000fec0003800000 */
.L_x_1317:
        /* <DEDUP_REMOVED lines=21> */
.L_x_1326:
[----:B------:R-:W-:Y:S05]  /*3070*/  BSYNC B1 ;  /* 0x0000000000017941 */ /* 0x000fea0003800000 */
.L_x_1325:
[----:B------:R-:W-:Y:S01]  /*3080*/  LEA R5, R0, 0x37800000, 0x17 ;  /* 0x3780000000057811 */ /* 0x000fe200078eb8ff */
[----:B------:R-:W-:-:S05]  /*3090*/  IMAD.SHL.U32 R0, R3, 0x200000, RZ ;  /* 0x0020000003007824 */ /* 0x000fca00078e00ff */
[----:B------:R-:W-:-:S07]  /*30a0*/  LOP3.LUT R0, R5, R0, R6, 0xfe, !PT ;  /* 0x0000000005007212 */ /* 0x000fce00078efe06 */
.L_x_1324:
[----:B------:R-:W-:Y:S05]  /*30b0*/  BSYNC B0 ;  /* 0x0000000000007941 */ /* 0x000fea0003800000 */
.L_x_1323:
[----:B------:R-:W-:-:S04]  /*30c0*/  F2FP.F16.F32.PACK_AB R0, RZ, R0 ;  /* 0x00000000ff00723e */ /* 0x000fc800000000ff */
[----:B------:R-:W-:Y:S01]  /*30d0*/  PRMT R26, R0, 0x7610, R26 ;  /* 0x00007610001a7816 */ /* 0x000fe2000000001a */
[----:B------:R-:W-:Y:S06]  /*30e0*/  BRA `(.L_x_1304) ;  /* 0x0000000000b47947 */ /* 0x000fec0003800000 */
.L_x_1316:
        /* <DEDUP_REMOVED lines=14> */
.L_x_1330:
[----:B------:R-:W-:Y:S05]  /*31d0*/  BSYNC B0 ;  /* 0x0000000000007941 */ /* 0x000fea0003800000 */
.L_x_1329:
[----:B------:R-:W-:-:S04]  /*31e0*/  F2FP.F16.F32.PACK_AB R0, RZ, R0 ;  /* 0x00000000ff00723e */ /* 0x000fc800000000ff */
[----:B------:R-:W-:Y:S01]  /*31f0*/  PRMT R26, R0, 0x7610, R26 ;  /* 0x00007610001a7816 */ /* 0x000fe2000000001a */
[----:B------:R-:W-:Y:S06]  /*3200*/  BRA `(.L_x_1304) ;  /* 0x00000000006c7947 */ /* 0x000fec0003800000 */
.L_x_1303:
        /* <DEDUP_REMOVED lines=16> */
.L_x_1331:
[----:B------:R-:W-:Y:S01]  /*3310*/  PRMT R26, RZ, 0x7610, R26 ;  /* 0x00007610ff1a7816 */ /* 0x000fe2000000001a */
[----:B------:R-:W-:Y:S06]  /*3320*/  BRA `(.L_x_1304) ;  /* 0x0000000000247947 */ /* 0x000fec0003800000 */
.L_x_1328:
[----:B------:R-:W2:Y:S02]  /*3330*/  LDG.E.64 R4, desc[UR36][R4.64] ;  /* 0x0000002404047981 */ /* 0x000ea4000c1e1b00 */
[----:B--2---:R-:W0:Y:S02]  /*3340*/  I2F.U64 R0, R4 ;  /* 0x0000000400007312 */ /* 0x004e240000301000 */
[----:B0-----:R-:W-:-:S04]  /*3350*/  F2FP.F16.F32.PACK_AB R0, RZ, R0 ;  /* 0x00000000ff00723e */ /* 0x001fc800000000ff */
[----:B------:R-:W-:Y:S01]  /*3360*/  PRMT R26, R0, 0x7610, R26 ;  /* 0x00007610001a7816 */ /* 0x000fe2000000001a */
[----:B------:R-:W-:Y:S06]  /*3370*/  BRA `(.L_x_1304) ;  /* 0x0000000000107947 */ /* 0x000fec0003800000 */
.L_x_1327:
[----:B------:R-:W2:Y:S02]  /*3380*/  LDG.E R4, desc[UR36][R4.64] ;  /* 0x0000002404047981 */ /* 0x000ea4000c1e1900 */
[----:B--2---:R-:W-:-:S04]  /*3390*/  I2FP.F32.U32 R0, R4 ;  /* 0x0000000400007245 */ /* 0x004fc80000201000 */
[----:B------:R-:W-:-:S04]  /*33a0*/  F2FP.F16.F32.PACK_AB R0, RZ, R0 ;  /* 0x00000000ff00723e */ /* 0x000fc800000000ff */
[----:B------:R-:W-:-:S07]  /*33b0*/  PRMT R26, R0, 0x7610, R26 ;  /* 0x00007610001a7816 */ /* 0x000fce000000001a */
.L_x_1304:
[----:B------:R-:W-:-:S07]  /*33c0*/  VIADD R23, R23, 0x80 ;  /* 0x0000008017177836 */ /* 0x000fce0000000000 */
.L_x_1298:
[----:B------:R-:W-:Y:S05]  /*33d0*/  BSYNC B6 ;  /* 0x0000000000067941 */ /* 0x000fea0003800000 */
.L_x_1297:
[----:B------:R-:W-:Y:S01]  /*33e0*/  ISETP.GE.AND P0, PT, R23, R16, PT ;  /* 0x000000101700720c */ /* 0x000fe20003f06270 */
[----:B------:R-:W-:-:S12]  /*33f0*/  BSSY B6, `(.L_x_1332) ;  /* 0x000010c000067945 */ /* 0x000fd80003800000 */
[----:B------:R-:W-:Y:S05]  /*3400*/  @P0 BRA `(.L_x_1333) ;  /* 0x0000001000280947 */ /* 0x000fea0003800000 */
[----:B01----:R-:W0:Y:S01]  /*3410*/  LDC.64 R4, c[0x0][0x230] ;  /* 0x00008c00ff047b82 */ /* 0x003e220000000a00 */
        /* <DEDUP_REMOVED lines=21> */
.L_x_1337:
[----:B------:R-:W2:Y:S02]  /*3570*/  LDG.E.U8 R4, desc[UR36][R4.64] ;  /* 0x0000002404047981 */ /* 0x000ea4000c1e1100 */
[----:B--2---:R-:W-:-:S04]  /*3580*/  I2FP.F32.U32 R0, R4 ;  /* 0x0000000400007245 */ /* 0x004fc80000201000 */
[----:B------:R-:W-:-:S04]  /*3590*/  F2FP.F16.F32.PACK_AB R0, RZ, R0 ;  /* 0x00000000ff00723e */ /* 0x000fc800000000ff */
[----:B------:R-:W-:Y:S01]  /*35a0*/  PRMT R24, R0, 0x7610, R24 ;  /* 0x0000761000187816 */ /* 0x000fe20000000018 */
[----:B------:R-:W-:Y:S06]  /*35b0*/  BRA `(.L_x_1333) ;  /* 0x0000000c00bc7947 */ /* 0x000fec0003800000 */
.L_x_1336:
        /* <DEDUP_REMOVED lines=11> */
.L_x_1340:
[----:B------:R-:W2:Y:S02]  /*3670*/  LDG.E R4, desc[UR36][R4.64] ;  /* 0x0000002404047981 */ /* 0x000ea4000c1e1900 */
[----:B--2---:R-:W-:-:S04]  /*3680*/  I2FP.F32.S32 R0, R4 ;  /* 0x0000000400007245 */ /* 0x004fc80000201400 */
[----:B------:R-:W-:-:S04]  /*3690*/  F2FP.F16.F32.PACK_AB R0, RZ, R0 ;  /* 0x00000000ff00723e */ /* 0x000fc800000000ff */
[----:B------:R-:W-:Y:S01]  /*36a0*/  PRMT R24, R0, 0x7610, R24 ;  /* 0x0000761000187816 */ /* 0x000fe20000000018 */
[----:B------:R-:W-:Y:S06]  /*36b0*/  BRA `(.L_x_1333) ;  /* 0x0000000c007c7947 */ /* 0x000fec0003800000 */
.L_x_1339:
[----:B------:R-:W2:Y:S02]  /*36c0*/  LDG.E.U16 R4, desc[UR36][R4.64] ;  /* 0x0000002404047981 */ /* 0x000ea4000c1e1500 */
[----:B--2---:R-:W0:Y:S02]  /*36d0*/  I2F.S16 R0, R4 ;  /* 0x0000000400007306 */ /* 0x004e240000101400 */
[----:B0-----:R-:W-:-:S04]  /*36e0*/  F2FP.F16.F32.PACK_AB R0, RZ, R0 ;  /* 0x00000000ff00723e */ /* 0x001fc800000000ff */
[----:B------:R-:W-:Y:S01]  /*36f0*/  PRMT R24, R0, 0x7610, R24 ;  /* 0x0000761000187816 */ /* 0x000fe20000000018 */
[----:B------:R-:W-:Y:S06]  /*3700*/  BRA `(.L_x_1333) ;  /* 0x0000000c00687947 */ /* 0x000fec0003800000 */
.L_x_1335:
        /* <DEDUP_REMOVED lines=9> */
.L_x_1342:
[----:B------:R2:W5:Y:S01]  /*37a0*/  LDG.E.U16 R24, desc[UR36][R4.64] ;  /* 0x0000002404187981 */ /* 0x000562000c1e1500 */
[----:B------:R-:W-:Y:S05]  /*37b0*/  BRA `(.L_x_1333) ;  /* 0x0000000c003c7947 */ /* 0x000fea0003800000 */
.L_x_1341:
        /* <DEDUP_REMOVED lines=9> */
.L_x_1344:
[----:B------:R3:W5:Y:S01]  /*3850*/  LDG.E.U16 R24, desc[UR36][R4.64] ;  /* 0x0000002404187981 */ /* 0x000762000c1e1500 */
[----:B------:R-:W-:Y:S05]  /*3860*/  BRA `(.L_x_1333) ;  /* 0x0000000c00107947 */ /* 0x000fea0003800000 */
.L_x_1343:
        /* <DEDUP_REMOVED lines=9> */
.L_x_1334:
        /* <DEDUP_REMOVED lines=14> */
.L_x_1347:
        /* <DEDUP_REMOVED lines=9> */
.L_x_1346:
        /* <DEDUP_REMOVED lines=28> */
.L_x_1349:
        /* <DEDUP_REMOVED lines=15> */
.L_x_1348:
[----:B------:R-:W2:Y:S02]  /*3d20*/  LDG.E.U16 R0, desc[UR36][R4.64] ;  /* 0x0000002404007981 */ /* 0x000ea4000c1e1500 */
[----:B--2---:R-:W-:-:S05]  /*3d30*/  IMAD.U32 R0, R0, 0x10000, RZ ;  /* 0x0001000000007824 */ /* 0x004fca00078e00ff */
[----:B------:R-:W-:-:S04]  /*3d40*/  F2FP.F16.F32.PACK_AB R0, RZ, R0 ;  /* 0x00000000ff00723e */ /* 0x000fc800000000ff */
[----:B------:R-:W-:Y:S01]  /*3d50*/  PRMT R24, R0, 0x7610, R24 ;  /* 0x0000761000187816 */ /* 0x000fe20000000018 */
[----:B------:R-:W-:Y:S06]  /*3d60*/  BRA `(.L_x_1333) ;  /* 0x0000000400d07947 */ /* 0x000fec0003800000 */
.L_x_1345:
        /* <DEDUP_REMOVED lines=13> */
.L_x_1352:
        /* <DEDUP_REMOVED lines=21> */
.L_x_1356:
[----:B------:R-:W-:Y:S05]  /*3f90*/  BSYNC B1 ;  /* 0x0000000000017941 */ /* 0x000fea0003800000 */
.L_x_1355:
[----:B------:R-:W-:Y:S01]  /*3fa0*/  LEA R5, R0, 0x3b800000, 0x17 ;  /* 0x3b80000000057811 */ /* 0x000fe200078eb8ff */
[----:B------:R-:W-:-:S05]  /*3fb0*/  IMAD.SHL.U32 R0, R3, 0x100000, RZ ;  /* 0x0010000003007824 */ /* 0x000fca00078e00ff */
[----:B------:R-:W-:-:S07]  /*3fc0*/  LOP3.LUT R0, R5, R0, R6, 0xfe, !PT ;  /* 0x0000000005007212 */ /* 0x000fce00078efe06 */
.L_x_1354:
[----:B------:R-:W-:Y:S05]  /*3fd0*/  BSYNC B0 ;  /* 0x0000000000007941 */ /* 0x000fea0003800000 */
.L_x_1353:
[----:B------:R-:W-:-:S04]  /*3fe0*/  F2FP.F16.F32.PACK_AB R0, RZ, R0 ;  /* 0x00000000ff00723e */ /* 0x000fc800000000ff */
[----:B------:R-:W-:Y:S01]  /*3ff0*/  PRMT R24, R0, 0x7610, R24 ;  /* 0x0000761000187816 */ /* 0x000fe20000000018 */
[----:B------:R-:W-:Y:S06]  /*4000*/  BRA `(.L_x_1333) ;  /* 0x0000000400287947 */ /* 0x000fec0003800000 */
.L_x_1351:
        /* <DEDUP_REMOVED lines=21> */
.L_x_1360:
[----:B------:R-:W-:Y:S05]  /*4160*/  BSYNC B1 ;  /* 0x0000000000017941 */ /* 0x000fea0003800000 */
.L_x_1359:
[----:B------:R-:W-:Y:S01]  /*4170*/  LEA R5, R0, 0x37800000, 0x17 ;  /* 0x3780000000057811 */ /* 0x000fe200078eb8ff */
[----:B------:R-:W-:-:S05]  /*4180*/  IMAD.SHL.U32 R0, R3, 0x200000, RZ ;  /* 0x0020000003007824 */ /* 0x000fca00078e00ff */
[----:B------:R-:W-:-:S07]  /*4190*/  LOP3.LUT R0, R5, R0, R6, 0xfe, !PT ;  /* 0x0000000005007212 */ /* 0x000fce00078efe06 */
.L_x_1358:
[----:B------:R-:W-:Y:S05]  /*41a0*/  BSYNC B0 ;  /* 0x0000000000007941 */ /* 0x000fea0003800000 */
.L_x_1357:
[----:B------:R-:W-:-:S04]  /*41b0*/  F2FP.F16.F32.PACK_AB R0, RZ, R0 ;  /* 0x00000000ff00723e */ /* 0x000fc800000000ff */
[----:B------:R-:W-:Y:S01]  /*41c0*/  PRMT R24, R0, 0x7610, R24 ;  /* 0x0000761000187816 */ /* 0x000fe20000000018 */
[----:B------:R-:W-:Y:S06]  /*41d0*/  BRA `(.L_x_1333) ;  /* 0x0000000000b47947 */ /* 0x000fec0003800000 */
.L_x_1350:
        /* <DEDUP_REMOVED lines=14> */
.L_x_1364:
[----:B------:R-:W-:Y:S05]  /*42c0*/  BSYNC B0 ;  /* 0x0000000000007941 */ /* 0x000fea0003800000 */
.L_x_1363:
[----:B------:R-:W-:-:S04]  /*42d0*/  F2FP.F16.F32.PACK_AB R0, RZ, R0 ;  /* 0x00000000ff00723e */ /* 0x000fc800000000ff */
[----:B------:R-:W-:Y:S01]  /*42e0*/  PRMT R24, R0, 0x7610, R24 ;  /* 0x0000761000187816 */ /* 0x000fe20000000018 */
[----:B------:R-:W-:Y:S06]  /*42f0*/  BRA `(.L_x_1333) ;  /* 0x00000000006c7947 */ /* 0x000fec0003800000 */
.L_x_1338:
        /* <DEDUP_REMOVED lines=16> */
.L_x_1365:
[----:B------:R-:W-:Y:S01]  /*4400*/  PRMT R24, RZ, 0x7610, R24 ;  /* 0x00007610ff187816 */ /* 0x000fe20000000018 */
[----:B------:R-:W-:Y:S06]  /*4410*/  BRA `(.L_x_1333) ;  /* 0x0000000000247947 */ /* 0x000fec0003800000 */
.L_x_1362:
[----:B------:R-:W2:Y:S02]  /*4420*/  LDG.E.64 R4, desc[UR36][R4.64] ;  /* 0x0000002404047981 */ /* 0x000ea4000c1e1b00 */
[----:B--2---:R-:W0:Y:S02]  /*4430*/  I2F.U64 R0, R4 ;  /* 0x0000000400007312 */ /* 0x004e240000301000 */
[----:B0-----:R-:W-:-:S04]  /*4440*/  F2FP.F16.F32.PACK_AB R0, RZ, R0 ;  /* 0x00000000ff00723e */ /* 0x001fc800000000ff */
[----:B------:R-:W-:Y:S01]  /*4450*/  PRMT R24, R0, 0x7610, R24 ;  /* 0x0000761000187816 */ /* 0x000fe20000000018 */
[----:B------:R-:W-:Y:S06]  /*4460*/  BRA `(.L_x_1333) ;  /* 0x0000000000107947 */ /* 0x000fec0003800000 */
.L_x_1361:
[----:B------:R-:W2:Y:S02]  /*4470*/  LDG.E R4, desc[UR36][R4.64] ;  /* 0x0000002404047981 */ /* 0x000ea4000c1e1900 */
[----:B--2---:R-:W-:-:S04]  /*4480*/  I2FP.F32.U32 R0, R4 ;  /* 0x0000000400007245 */ /* 0x004fc80000201000 */
[----:B------:R-:W-:-:S04]  /*4490*/  F2FP.F16.F32.PACK_AB R0, RZ, R0 ;  /* 0x00000000ff00723e */ /* 0x000fc800000000ff */
[----:B------:R-:W-:-:S07]  /*44a0*/  PRMT R24, R0, 0x7610, R24 ;  /* 0x0000761000187816 */ /* 0x000fce0000000018 */
.L_x_1333:
[----:B------:R-:W-:Y:S05]  /*44b0*/  BSYNC B6 ;  /* 0x0000000000067941 */ /* 0x000fea0003800000 */
.L_x_1332:
[----:B------:R-:W4:Y:S01]  /*44c0*/  S2R R25, SR_TID.X ;  /* 0x0000000000197919 */ /* 0x000f220000002100 */
[----:B0123-5:R-:W-:Y:S01]  /*44d0*/  HADD2.F32 R4, -RZ, R24.H0_H0 ;  /* 0x20000018ff047230 */ /* 0x02ffe20000004100 */
[----:B------:R-:W0:Y:S01]  /*44e0*/  LDC.U8 R18, c[0x0][0x244] ;  /* 0x00009100ff127b82 */ /* 0x000e220000000000 */
[----:B------:R-:W-:Y:S03]  /*44f0*/  BSSY B0, `(.L_x_1366) ;  /* 0x0000016000007945 */ /* 0x000fe60003800000 */
[----:B------:R-:W-:Y:S01]  /*4500*/  FSETP.GTU.FTZ.AND P0, PT, |R4|, +INF , PT ;  /* 0x7f8000000400780b */ /* 0x000fe20003f1c200 */
[C---:B----4-:R-:W-:Y:S01]  /*4510*/  VIADD R5, R25.reuse, 0x180 ;  /* 0x0000018019057836 */ /* 0x050fe20000000000 */
[CC--:B------:R-:W-:Y:S01]  /*4520*/  ISETP.GE.AND P2, PT, R25.reuse, R16.reuse, PT ;  /* 0x000000101900720c */ /* 0x0c0fe20003f46270 */
[C---:B------:R-:W-:Y:S02]  /*4530*/  VIADD R3, R25.reuse, 0x100 ;  /* 0x0000010019037836 */ /* 0x040fe40000000000 */
[----:B------:R-:W-:Y:S01]  /*4540*/  VIADD R23, R25, 0x80 ;  /* 0x0000008019177836 */ /* 0x000fe20000000000 */
[----:B------:R-:W-:-:S02]  /*4550*/  ISETP.GE.OR P0, PT, R5, R16, P0 ;  /* 0x000000100500720c */ /* 0x000fc40000706670 */
[----:B------:R-:W1:Y:S01]  /*4560*/  LDC.U16 R5, c[0x0][0x21c] ;  /* 0x00008700ff057b82 */ /* 0x000e620000000400 */
[-C--:B------:R-:W-:Y:S02]  /*4570*/  ISETP.GE.AND P1, PT, R3, R16.reuse, PT ;  /* 0x000000100300720c */ /* 0x080fe40003f26270 */
[----:B------:R-:W-:-:S04]  /*4580*/  ISETP.GE.AND P3, PT, R23, R16, PT ;  /* 0x000000101700720c */ /* 0x000fc80003f66270 */
[----:B------:R-:W-:Y:S09]  /*4590*/  @P2 BRA `(.L_x_1367) ;  /* 0x00000000002c2947 */ /* 0x000ff20003800000 */
[----:B------:R-:W-:Y:S01]  /*45a0*/  HADD2.F32 R0, -RZ, R22.H0_H0 ;  /* 0x20000016ff007230 */ /* 0x000fe20000004100 */
[----:B------:R-:W-:Y:S02]  /*45b0*/  ULDC.U16 UR4, c[0x0][0x218] ;  /* 0x0000860000047ab9 */ /* 0x000fe40000000400 */
[----:B------:R-:W-:Y:S02]  /*45c0*/  IMAD.U32 R3, RZ, RZ, UR4 ;  /* 0x00000004ff037e24 */ /* 0x000fe4000f8e00ff */
[----:B------:R-:W-:-:S13]  /*45d0*/  FSETP.GTU.FTZ.AND P4, PT, |R0|, +INF , PT ;  /* 0x7f8000000000780b */ /* 0x000fda0003f9c200 */
[----:B------:R-:W-:Y:S05]  /*45e0*/  @P4 BRA `(.L_x_1367) ;  /* 0x0000000000184947 */ /* 0x000fea0003800000 */
[----:B------:R-:W-:Y:S01]  /*45f0*/  FSETP.NEU.FTZ.AND P4, PT, R0, +INF , PT ;  /* 0x7f8000000000780b */ /* 0x000fe20003f9d000 */
[----:B------:R-:W-:Y:S02]  /*4600*/  ULDC.U16 UR4, c[0x0][0x21a] ;  /* 0x0000868000047ab9 */ /* 0x000fe40000000400 */
[----:B------:R-:W-:-:S10]  /*4610*/  IMAD.U32 R3, RZ, RZ, UR4 ;  /* 0x00000004ff037e24 */ /* 0x000fd4000f8e00ff */
[----:B------:R-:W-:-:S04]  /*4620*/  @P4 FSETP.NEU.FTZ.AND P5, PT, R0, -INF , PT ;  /* 0xff8000000000480b */ /* 0x000fc80003fbd000 */
[----:B-1----:R-:W-:-:S04]  /*4630*/  @P4 SEL R22, R5, R22, !P5 ;  /* 0x0000001605164207 */ /* 0x002fc80006800000 */
[----:B------:R-:W-:-:S07]  /*4640*/  @P4 PRMT R3, R22, 0x7610, R3 ;  /* 0x0000761016034816 */ /* 0x000fce0000000003 */
.L_x_1367:
[----:B------:R-:W-:Y:S05]  /*4650*/  BSYNC B0 ;  /* 0x0000000000007941 */ /* 0x000fea0003800000 */
.L_x_1366:
[----:B------:R-:W-:Y:S04]  /*4660*/  BSSY B0, `(.L_x_1368) ;  /* 0x000000d000007945 */ /* 0x000fe80003800000 */
[----:B------:R-:W-:Y:S05]  /*4670*/  @P3 BRA `(.L_x_1369) ;  /* 0x00000000002c3947 */ /* 0x000fea0003800000 */
        /* <DEDUP_REMOVED lines=11> */
.L_x_1369:
[----:B------:R-:W-:Y:S05]  /*4730*/  BSYNC B0 ;  /* 0x0000000000007941 */ /* 0x000fea0003800000 */
.L_x_1368:
        /* <DEDUP_REMOVED lines=13> */
.L_x_1371:
[----:B------:R-:W-:Y:S05]  /*4810*/  BSYNC B0 ;  /* 0x0000000000007941 */ /* 0x000fea0003800000 */
.L_x_1370:
[----:B------:R-:W-:Y:S04]  /*4820*/  BSSY B0, `(.L_x_1372) ;  /* 0x0000008000007945 */ /* 0x000fe80003800000 */
[----:B------:R-:W-:Y:S05]  /*4830*/  @P0 BRA `(.L_x_1373) ;  /* 0x0000000000180947 */ /* 0x000fea0003800000 */
[----:B------:R-:W-:Y:S01]  /*4840*/  FSETP.NEU.FTZ.AND P0, PT, R4, +INF , PT ;  /* 0x7f8000000400780b */ /* 0x000fe20003f1d000 */
[----:B------:R-:W-:Y:S02]  /*4850*/  ULDC.U16 UR4, c[0x0][0x21a] ;  /* 0x0000868000047ab9 */ /* 0x000fe40000000400 */
[----:B------:R-:W-:-:S10]  /*4860*/  IMAD.U32 R17, RZ, RZ, UR4 ;  /* 0x00000004ff117e24 */ /* 0x000fd4000f8e00ff */
[----:B------:R-:W-:-:S04]  /*4870*/  @P0 FSETP.NEU.FTZ.AND P1, PT, R4, -INF , PT ;  /* 0xff8000000400080b */ /* 0x000fc80003f3d000 */
[----:B-1----:R-:W-:-:S04]  /*4880*/  @P0 SEL R24, R5, R24, !P1 ;  /* 0x0000001805180207 */ /* 0x002fc80004800000 */
[----:B------:R-:W-:-:S07]  /*4890*/  @P0 PRMT R17, R24, 0x7610, R17 ;  /* 0x0000761018110816 */ /* 0x000fce0000000011 */
.L_x_1373:
[----:B------:R-:W-:Y:S05]  /*48a0*/  BSYNC B0 ;  /* 0x0000000000007941 */ /* 0x000fea0003800000 */
.L_x_1372:
[----:B------:R-:W-:Y:S04]  /*48b0*/  BSSY B6, `(.L_x_1374) ;  /* 0x0000113000067945 */ /* 0x000fe80003800000 */
[----:B------:R-:W-:Y:S05]  /*48c0*/  @P2 BRA `(.L_x_1375) ;  /* 0x0000001000442947 */ /* 0x000fea0003800000 */
[----:B------:R-:W2:Y:S01]  /*48d0*/  LDC.64 R8, c[0x0][0x228] ;  /* 0x00008a00ff087b82 */ /* 0x000ea20000000a00 */
[----:B------:R-:W-:Y:S01]  /*48e0*/  IMAD R0, R2, 0x200, R25 ;  /* 0x0000020002007824 */ /* 0x000fe200078e0219 */
[----:B0-----:R-:W-:Y:S01]  /*48f0*/  PRMT R4, R18, 0x9910, RZ ;  /* 0x0000991012047816 */ /* 0x001fe200000000ff */
[----:B------:R-:W-:Y:S02]  /*4900*/  ULDC UR4, c[0x0][0x248] ;  /* 0x0000920000047ab9 */ /* 0x000fe40000000800 */
[----:B-1----:R-:W-:Y:S02]  /*4910*/  IMAD R5, R0, UR4, RZ ;  /* 0x0000000400057c24 */ /* 0x002fe4000f8e02ff */
[----:B------:R-:W-:-:S05]  /*4920*/  IMAD.MOV.U32 R0, RZ, RZ, R4 ;  /* 0x000000ffff007224 */ /* 0x000fca00078e0004 */
[----:B------:R-:W-:Y:S02]  /*4930*/  ISETP.GT.AND P0, PT, R0, 0x9, PT ;  /* 0x000000090000780c */ /* 0x000fe40003f04270 */
[----:B--2---:R-:W-:-:S05]  /*4940*/  IADD3 R8, P1, R5, R8, RZ ;  /* 0x0000000805087210 */ /* 0x004fca0007f3e0ff */
        /* <DEDUP_REMOVED lines=10> */
[----:B------:R-:W-:Y:S02]  /*49f0*/  HADD2.F32 R3, -RZ, R3.H0_H0 ;  /* 0x20000003ff037230 */ /* 0x000fe40000004100 */
[----:B------:R-:W-:-:S04]  /*4a00*/  IMAD.MOV.U32 R25, RZ, RZ, R23 ;  /* 0x000000ffff197224 */ /* 0x000fc800078e0017 */
[----:B------:R-:W0:Y:S02]  /*4a10*/  F2I.FTZ.TRUNC.NTZ R3, R3 ;  /* 0x0000000300037305 */ /* 0x000e24000021f100 */
[----:B0-----:R0:W-:Y:S01]  /*4a20*/  STG.E.U8 desc[UR36][R8.64], R3 ;  /* 0x0000000308007986 */ /* 0x0011e2000c101124 */
[----:B------:R-:W-:Y:S05]  /*4a30*/  BRA `(.L_x_1375) ;  /* 0x0000000c00e87947 */ /* 0x000fea0003800000 */
.L_x_1379:
[----:B------:R-:W-:Y:S02]  /*4a40*/  HADD2.F32 R5, -RZ, R3.H0_H0 ;  /* 0x20000003ff057230 */ /* 0x000fe40000004100 */
[----:B------:R-:W-:-:S04]  /*4a50*/  IMAD.MOV.U32 R25, RZ, RZ, R23 ;  /* 0x000000ffff197224 */ /* 0x000fc800078e0017 */
[----:B------:R-:W0:Y:S02]  /*4a60*/  F2I.S64.TRUNC R4, R5 ;  /* 0x0000000500047311 */ /* 0x000e24000020d900 */
[----:B0-----:R0:W-:Y:S01]  /*4a70*/  STG.E.U8 desc[UR36][R8.64], R4 ;  /* 0x0000000408007986 */ /* 0x0011e2000c101124 */
[----:B------:R-:W-:Y:S05]  /*4a80*/  BRA `(.L_x_1375) ;  /* 0x0000000c00d47947 */ /* 0x000fea0003800000 */
.L_x_1378:
[----:B------:R-:W-:-:S13]  /*4a90*/  ISETP.NE.AND P0, PT, R0, 0x2, PT ;  /* 0x000000020000780c */ /* 0x000fda0003f05270 */
[----:B------:R-:W-:Y:S05]  /*4aa0*/  @!P0 BRA `(.L_x_1381) ;  /* 0x0000000000388947 */ /* 0x000fea0003800000 */
[----:B------:R-:W-:-:S13]  /*4ab0*/  ISETP.NE.AND P0, PT, R0, 0x3, PT ;  /* 0x000000030000780c */ /* 0x000fda0003f05270 */
[----:B------:R-:W-:Y:S05]  /*4ac0*/  @!P0 BRA `(.L_x_1382) ;  /* 0x00000000001c8947 */ /* 0x000fea0003800000 */
[----:B------:R-:W-:-:S13]  /*4ad0*/  ISETP.NE.AND P0, PT, R0, 0x4, PT ;  /* 0x000000040000780c */ /* 0x000fda0003f05270 */
[----:B------:R-:W-:Y:S05]  /*4ae0*/  @P0 BRA `(.L_x_1380) ;  /* 0x0000000c00500947 */ /* 0x000fea0003800000 */
[----:B------:R-:W-:Y:S02]  /*4af0*/  HADD2.F32 R4, -RZ, R3.H0_H0 ;  /* 0x20000003ff047230 */ /* 0x000fe40000004100 */
[----:B------:R-:W-:-:S04]  /*4b00*/  IMAD.MOV.U32 R25, RZ, RZ, R23 ;  /* 0x000000ffff197224 */ /* 0x000fc800078e0017 */
[----:B------:R-:W0:Y:S02]  /*4b10*/  F2I.S64.TRUNC R4, R4 ;  /* 0x0000000400047311 */ /* 0x000e24000020d900 */
[----:B0-----:R3:W-:Y:S01]  /*4b20*/  STG.E.64 desc[UR36][R8.64], R4 ;  /* 0x0000000408007986 */ /* 0x0017e2000c101b24 */
[----:B------:R-:W-:Y:S05]  /*4b30*/  BRA `(.L_x_1375) ;  /* 0x0000000c00a87947 */ /* 0x000fea0003800000 */
.L_x_1382:
[----:B------:R-:W-:Y:S02]  /*4b40*/  HADD2.F32 R3, -RZ, R3.H0_H0 ;  /* 0x20000003ff037230 */ /* 0x000fe40000004100 */
[----:B------:R-:W-:-:S04]  /*4b50*/  IMAD.MOV.U32 R25, RZ, RZ, R23 ;  /* 0x000000ffff197224 */ /* 0x000fc800078e0017 */
[----:B------:R-:W0:Y:S02]  /*4b60*/  F2I.FTZ.TRUNC.NTZ R3, R3 ;  /* 0x0000000300037305 */ /* 0x000e24000021f100 */
[----:B0-----:R4:W-:Y:S01]  /*4b70*/  STG.E desc[UR36][R8.64], R3 ;  /* 0x0000000308007986 */ /* 0x0019e2000c101924 */
[----:B------:R-:W-:Y:S05]  /*4b80*/  BRA `(.L_x_1375) ;  /* 0x0000000c00947947 */ /* 0x000fea0003800000 */
.L_x_1381:
[----:B------:R-:W-:Y:S02]  /*4b90*/  HADD2.F32 R3, -RZ, R3.H0_H0 ;  /* 0x20000003ff037230 */ /* 0x000fe40000004100 */
[----:B------:R-:W-:-:S04]  /*4ba0*/  IMAD.MOV.U32 R25, RZ, RZ, R23 ;  /* 0x000000ffff197224 */ /* 0x000fc800078e0017 */
[----:B------:R-:W0:Y:S02]  /*4bb0*/  F2I.FTZ.TRUNC.NTZ R3, R3 ;  /* 0x0000000300037305 */ /* 0x000e24000021f100 */
[----:B0-----:R2:W-:Y:S01]  /*4bc0*/  STG.E.U16 desc[UR36][R8.64], R3 ;  /* 0x0000000308007986 */ /* 0x0015e2000c101524 */
[----:B------:R-:W-:Y:S05]  /*4bd0*/  BRA `(.L_x_1375) ;  /* 0x0000000c00807947 */ /* 0x000fea0003800000 */
.L_x_1377:
[----:B------:R-:W-:-:S13]  /*4be0*/  ISETP.GT.AND P0, PT, R0, 0x6, PT ;  /* 0x000000060000780c */ /* 0x000fda0003f04270 */
[----:B------:R-:W-:Y:S05]  /*4bf0*/  @P0 BRA `(.L_x_1383) ;  /* 0x00000000002c0947 */ /* 0x000fea0003800000 */
[----:B------:R-:W-:-:S13]  /*4c00*/  ISETP.NE.AND P0, PT, R0, 0x5, PT ;  /* 0x000000050000780c */ /* 0x000fda0003f05270 */
[----:B------:R-:W-:Y:S05]  /*4c10*/  @!P0 BRA `(.L_x_1384) ;  /* 0x0000000000188947 */ /* 0x000fea0003800000 */
[----:B------:R-:W-:-:S13]  /*4c20*/  ISETP.NE.AND P0, PT, R0, 0x6, PT ;  /* 0x000000060000780c */ /* 0x000fda0003f05270 */
[----:B------:R-:W-:Y:S05]  /*4c30*/  @P0 BRA `(.L_x_1380) ;  /* 0x0000000800fc0947 */ /* 0x000fea0003800000 */
[----:B------:R-:W-:Y:S02]  /*4c40*/  HADD2.F32 R3, -RZ, R3.H0_H0 ;  /* 0x20000003ff037230 */ /* 0x000fe40000004100 */
[----:B------:R-:W-:-:S03]  /*4c50*/  IMAD.MOV.U32 R25, RZ, RZ, R23 ;  /* 0x000000ffff197224 */ /* 0x000fc600078e0017 */
[----:B------:R0:W-:Y:S01]  /*4c60*/  STG.E desc[UR36][R8.64], R3 ;  /* 0x0000000308007986 */ /* 0x0001e2000c101924 */
[----:B------:R-:W-:Y:S05]  /*4c70*/  BRA `(.L_x_1375) ;  /* 0x0000000c00587947 */ /* 0x000fea0003800000 */
.L_x_1384:
[----:B------:R0:W-:Y:S01]  /*4c80*/  STG.E.U16 desc[UR36][R8.64], R3 ;  /* 0x0000000308007986 */ /* 0x0001e2000c101524 */
[----:B------:R-:W-:Y:S01]  /*4c90*/  IMAD.MOV.U32 R25, RZ, RZ, R23 ;  /* 0x000000ffff197224 */ /* 0x000fe200078e0017 */
[----:B------:R-:W-:Y:S06]  /*4ca0*/  BRA `(.L_x_1375) ;  /* 0x0000000c004c7947 */ /* 0x000fec0003800000 */
.L_x_1383:
[----:B------:R-:W-:-:S13]  /*4cb0*/  ISETP.NE.AND P0, PT, R0, 0x7, PT ;  /* 0x000000070000780c */ /* 0x000fda0003f05270 */
[----:B------:R-:W-:Y:S05]  /*4cc0*/  @!P0 BRA `(.L_x_1385) ;  /* 0x00000000003c8947 */ /* 0x000fea0003800000 */
[----:B------:R-:W-:-:S13]  /*4cd0*/  ISETP.NE.AND P0, PT, R0, 0x8, PT ;  /* 0x000000080000780c */ /* 0x000fda0003f05270 */
[----:B------:R-:W-:Y:S05]  /*4ce0*/  @!P0 BRA `(.L_x_1386) ;  /* 0x00000000001c8947 */ /* 0x000fea0003800000 */
[----:B------:R-:W-:-:S13]  /*4cf0*/  ISETP.NE.AND P0, PT, R0, 0x9, PT ;  /* 0x000000090000780c */ /* 0x000fda0003f05270 */
[----:B------:R-:W-:Y:S05]  /*4d00*/  @P0 BRA `(.L_x_1380) ;  /* 0x0000000800c80947 */ /* 0x000fea0003800000 */
[----:B------:R-:W-:Y:S02]  /*4d10*/  HADD2.F32 R4, -RZ, R3.H0_H0 ;  /* 0x20000003ff047230 */ /* 0x000fe40000004100 */
[----:B------:R-:W-:Y:S02]  /*4d20*/  IMAD.MOV.U32 R5, RZ, RZ, RZ ;  /* 0x000000ffff057224 */ /* 0x000fe400078e00ff */
[----:B------:R-:W-:-:S03]  /*4d30*/  IMAD.MOV.U32 R25, RZ, RZ, R23 ;  /* 0x000000ffff197224 */ /* 0x000fc600078e0017 */
[----:B------:R0:W-:Y:S01]  /*4d40*/  STG.E.64 desc[UR36][R8.64], R4 ;  /* 0x0000000408007986 */ /* 0x0001e2000c101b24 */
[----:B------:R-:W-:Y:S05]  /*4d50*/  BRA `(.L_x_1375) ;  /* 0x0000000c00207947 */ /* 0x000fea0003800000 */
.L_x_1386:
[----:B------:R-:W-:Y:S02]  /*4d60*/  HADD2.F32 R0, -RZ, R3.H0_H0 ;  /* 0x20000003ff007230 */ /* 0x000fe40000004100 */
[----:B------:R-:W-:-:S03]  /*4d70*/  IMAD.MOV.U32 R25, RZ, RZ, R23 ;  /* 0x000000ffff197224 */ /* 0x000fc600078e0017 */
[----:B------:R-:W-:-:S04]  /*4d80*/  F2FP.F16.F32.PACK_AB R0, RZ, R0 ;  /* 0x00000000ff00723e */ /* 0x000fc800000000ff */
[----:B------:R-:W-:-:S05]  /*4d90*/  PRMT R0, R0, 0x5410, RZ ;  /* 0x0000541000007816 */ /* 0x000fca00000000ff */
[----:B------:R0:W-:Y:S01]  /*4da0*/  STG.E desc[UR36][R8.64], R0 ;  /* 0x0000000008007986 */ /* 0x0001e2000c101924 */
[----:B------:R-:W-:Y:S05]  /*4db0*/  BRA `(.L_x_1375) ;  /* 0x0000000c00087947 */ /* 0x000fea0003800000 */
.L_x_1385:
[----:B------:R-:W-:Y:S02]  /*4dc0*/  HADD2.F32 R4, -RZ, R3.H0_H0 ;  /* 0x20000003ff047230 */ /* 0x000fe40000004100 */
[----:B------:R-:W-:-:S03]  /*4dd0*/  IMAD.MOV.U32 R25, RZ, RZ, R23 ;  /* 0x000000ffff197224 */ /* 0x000fc600078e0017 */
[----:B------:R-:W-:-:S06]  /*4de0*/  FMUL.FTZ R4, R4, 1 ;  /* 0x3f80000004047820 */ /* 0x000fcc0000410000 */
[----:B------:R-:W0:Y:S02]  /*4df0*/  F2F.F64.F32 R4, R4 ;  /* 0x0000000400047310 */ /* 0x000e240000201800 */
[----:B0-----:R0:W-:Y:S01]  /*4e00*/  STG.E.64 desc[UR36][R8.64], R4 ;  /* 0x0000000408007986 */ /* 0x0011e2000c101b24 */
[----:B------:R-:W-:Y:S05]  /*4e10*/  BRA `(.L_x_1375) ;  /* 0x0000000800f07947 */ /* 0x000fea0003800000 */
.L_x_1376:
        /* <DEDUP_REMOVED lines=10> */
[----:B------:R-:W-:-:S04]  /*4ec0*/  FSETP.NEU.FTZ.AND P0, PT, R3, RZ, PT ;  /* 0x000000ff0300720b */ /* 0x000fc80003f1d000 */
[----:B------:R-:W-:-:S05]  /*4ed0*/  SEL R3, RZ, 0x1, !P0 ;  /* 0x00000001ff037807 */ /* 0x000fca0004000000 */
[----:B------:R0:W-:Y:S01]  /*4ee0*/  STG.E.U8 desc[UR36][R8.64], R3 ;  /* 0x0000000308007986 */ /* 0x0001e2000c101124 */
[----:B------:R-:W-:Y:S05]  /*4ef0*/  BRA `(.L_x_1375) ;  /* 0x0000000800b87947 */ /* 0x000fea0003800000 */
.L_x_1389:
[----:B------:R-:W-:Y:S01]  /*4f00*/  HADD2.F32 R3, -RZ, R3.H0_H0 ;  /* 0x20000003ff037230 */ /* 0x000fe20000004100 */
[----:B------:R-:W-:Y:S01]  /*4f10*/  CS2R R6, SRZ ;  /* 0x0000000000067805 */ /* 0x000fe2000001ff00 */
[----:B------:R-:W-:-:S03]  /*4f20*/  IMAD.MOV.U32 R25, RZ, RZ, R23 ;  /* 0x000000ffff197224 */ /* 0x000fc600078e0017 */
[----:B------:R-:W-:-:S04]  /*4f30*/  FMUL.FTZ R3, R3, 1 ;  /* 0x3f80000003037820 */ /* 0x000fc80000410000 */
[----:B------:R-:W0:Y:S02]  /*4f40*/  F2F.F64.F32 R4, R3 ;  /* 0x0000000300047310 */ /* 0x000e240000201800 */
[----:B0-----:R0:W-:Y:S01]  /*4f50*/  STG.E.128 desc[UR36][R8.64], R4 ;  /* 0x0000000408007986 */ /* 0x0011e2000c101d24 */
[----:B------:R-:W-:Y:S05]  /*4f60*/  BRA `(.L_x_1375) ;  /* 0x00000008009c7947 */ /* 0x000fea0003800000 */
.L_x_1388:
        /* <DEDUP_REMOVED lines=21> */
.L_x_1393:
[----:B------:R-:W-:Y:S05]  /*50c0*/  BSYNC B0 ;  /* 0x0000000000007941 */ /* 0x000fea0003800000 */
.L_x_1392:
[----:B------:R-:W-:Y:S01]  /*50d0*/  LOP3.LUT R5, R0, R5, RZ, 0xfc, !PT ;  /* 0x0000000500057212 */ /* 0x000fe200078efcff */
[----:B------:R-:W-:-:S04]  /*50e0*/  IMAD.MOV.U32 R25, RZ, RZ, R23 ;  /* 0x000000ffff197224 */ /* 0x000fc800078e0017 */
[----:B------:R0:W-:Y:S01]  /*50f0*/  STG.E.U8 desc[UR36][R8.64], R5 ;  /* 0x0000000508007986 */ /* 0x0001e2000c101124 */
[----:B------:R-:W-:Y:S05]  /*5100*/  BRA `(.L_x_1375) ;  /* 0x0000000800347947 */ /* 0x000fea0003800000 */
.L_x_1391:
        /* <DEDUP_REMOVED lines=13> */
.L_x_1395:
[----:B------:R-:W-:Y:S01]  /*51e0*/  IMAD.MOV.U32 R0, RZ, RZ, 0x7f ;  /* 0x0000007fff007424 */ /* 0x000fe200078e00ff */
[----:B------:R-:W-:-:S04]  /*51f0*/  ISETP.GT.U32.AND P0, PT, R3, 0x7f800000, PT ;  /* 0x7f8000000300780c */ /* 0x000fc80003f04070 */
[----:B------:R-:W-:-:S09]  /*5200*/  SEL R0, R0, 0x7c, P0 ;  /* 0x0000007c00007807 */ /* 0x000fd20000000000 */
.L_x_1396:
[----:B------:R-:W-:Y:S05]  /*5210*/  BSYNC B0 ;  /* 0x0000000000007941 */ /* 0x000fea0003800000 */
.L_x_1394:
[----:B------:R-:W-:Y:S01]  /*5220*/  LOP3.LUT R3, R5, 0x80000000, RZ, 0xc0, !PT ;  /* 0x8000000005037812 */ /* 0x000fe200078ec0ff */
[----:B------:R-:W-:-:S03]  /*5230*/  IMAD.MOV.U32 R25, RZ, RZ, R23 ;  /* 0x000000ffff197224 */ /* 0x000fc600078e0017 */
[----:B------:R-:W-:-:S04]  /*5240*/  SHF.R.U32.HI R3, RZ, 0x18, R3 ;  /* 0x00000018ff037819 */ /* 0x000fc80000011603 */
[----:B------:R-:W-:-:S05]  /*5250*/  LOP3.LUT R3, R0, R3, RZ, 0xfc, !PT ;  /* 0x0000000300037212 */ /* 0x000fca00078efcff */
[----:B------:R0:W-:Y:S01]  /*5260*/  STG.E.U8 desc[UR36][R8.64], R3 ;  /* 0x0000000308007986 */ /* 0x0001e2000c101124 */
[----:B------:R-:W-:Y:S05]  /*5270*/  BRA `(.L_x_1375) ;  /* 0x0000000400d87947 */ /* 0x000fea0003800000 */
.L_x_1390:
[----:B------:R-:W-:Y:S02]  /*5280*/  HADD2.F32 R0, -RZ, R3.H0_H0 ;  /* 0x20000003ff007230 */ /* 0x000fe40000004100 */
[----:B------:R-:W-:-:S03]  /*5290*/  IMAD.MOV.U32 R25, RZ, RZ, R23 ;  /* 0x000000ffff197224 */ /* 0x000fc600078e0017 */
[----:B------:R-:W-:-:S05]  /*52a0*/  F2FP.BF16.F32.PACK_AB R0, RZ, R0 ;  /* 0x00000000ff00723e */ /* 0x000fca00000010ff */
[----:B------:R0:W-:Y:S01]  /*52b0*/  STG.E.U16 desc[UR36][R8.64], R0 ;  /* 0x0000000008007986 */ /* 0x0001e2000c101524 */
[----:B------:R-:W-:Y:S05]  /*52c0*/  BRA `(.L_x_1375) ;  /* 0x0000000400c47947 */ /* 0x000fea0003800000 */
.L_x_1387:
        /* <DEDUP_REMOVED lines=10> */
[----:B------:R-:W0:Y:S02]  /*5370*/  F2I.FTZ.U32.TRUNC.NTZ R3, R3 ;  /* 0x0000000300037305 */ /* 0x000e24000021f000 */
[----:B0-----:R0:W-:Y:S01]  /*5380*/  STG.E.U16 desc[UR36][R8.64], R3 ;  /* 0x0000000308007986 */ /* 0x0011e2000c101524 */
[----:B------:R-:W-:Y:S05]  /*5390*/  BRA `(.L_x_1375) ;  /* 0x0000000400907947 */ /* 0x000fea0003800000 */
.L_x_1399:
        /* <DEDUP_REMOVED lines=17> */
.L_x_1402:
[----:B------:R-:W-:-:S04]  /*54b0*/  LOP3.LUT R3, R5, 0x80000000, RZ, 0xc0, !PT ;  /* 0x8000000005037812 */ /* 0x000fc800078ec0ff */
[----:B------:R-:W-:-:S04]  /*54c0*/  SHF.R.U32.HI R3, RZ, 0x18, R3 ;  /* 0x00000018ff037819 */ /* 0x000fc80000011603 */
[----:B------:R-:W-:-:S04]  /*54d0*/  LOP3.LUT R0, R0, R3, RZ, 0xfc, !PT ;  /* 0x0000000300007212 */ /* 0x000fc800078efcff */
[----:B------:R-:W-:-:S07]  /*54e0*/  PRMT R4, R0, 0x7610, R4 ;  /* 0x0000761000047816 */ /* 0x000fce0000000004 */
.L_x_1401:
[----:B------:R-:W-:Y:S05]  /*54f0*/  BSYNC B0 ;  /* 0x0000000000007941 */ /* 0x000fea0003800000 */
.L_x_1400:
[----:B------:R0:W-:Y:S01]  /*5500*/  STG.E.U8 desc[UR36][R8.64], R4 ;  /* 0x0000000408007986 */ /* 0x0001e2000c101124 */
[----:B------:R-:W-:Y:S01]  /*5510*/  IMAD.MOV.U32 R25, RZ, RZ, R23 ;  /* 0x000000ffff197224 */ /* 0x000fe200078e0017 */
[----:B------:R-:W-:Y:S06]  /*5520*/  BRA `(.L_x_1375) ;  /* 0x00000004002c7947 */ /* 0x000fec0003800000 */
.L_x_1398:
        /* <DEDUP_REMOVED lines=17> */
.L_x_1405:
[----:B------:R-:W-:-:S04]  /*5640*/  LOP3.LUT R3, R5, 0x80000000, RZ, 0xc0, !PT ;  /* 0x8000000005037812 */ /* 0x000fc800078ec0ff */
[----:B------:R-:W-:-:S04]  /*5650*/  SHF.R.U32.HI R3, RZ, 0x18, R3 ;  /* 0x00000018ff037819 */ /* 0x000fc80000011603 */
[----:B------:R-:W-:-:S04]  /*5660*/  LOP3.LUT R0, R0, R3, RZ, 0xfc, !PT ;  /* 0x0000000300007212 */ /* 0x000fc800078efcff */
[----:B------:R-:W-:-:S07]  /*5670*/  PRMT R4, R0, 0x7610, R4 ;  /* 0x0000761000047816 */ /* 0x000fce0000000004 */
.L_x_1404:
[----:B------:R-:W-:Y:S05]  /*5680*/  BSYNC B0 ;  /* 0x0000000000007941 */ /* 0x000fea0003800000 */
.L_x_1403:
[----:B------:R0:W-:Y:S01]  /*5690*/  STG.E.U8 desc[UR36][R8.64], R4 ;  /* 0x0000000408007986 */ /* 0x0001e2000c101124 */
[----:B------:R-:W-:Y:S01]  /*56a0*/  IMAD.MOV.U32 R25, RZ, RZ, R23 ;  /* 0x000000ffff197224 */ /* 0x000fe200078e0017 */
[----:B------:R-:W-:Y:S06]  /*56b0*/  BRA `(.L_x_1375) ;  /* 0x0000000000c87947 */ /* 0x000fec0003800000 */
.L_x_1397:
[----:B------:R-:W-:-:S13]  /*56c0*/  ISETP.NE.AND P0, PT, R0, 0x1c, PT ;  /* 0x0000001c0000780c */ /* 0x000fda0003f05270 */
[----:B------:R-:W-:Y:S05]  /*56d0*/  @!P0 BRA `(.L_x_1406) ;  /* 0x0000000000b08947 */ /* 0x000fea0003800000 */
[----:B------:R-:W-:-:S13]  /*56e0*/  ISETP.NE.AND P0, PT, R0, 0x1d, PT ;  /* 0x0000001d0000780c */ /* 0x000fda0003f05270 */
[----:B------:R-:W-:Y:S05]  /*56f0*/  @!P0 BRA `(.L_x_1407) ;  /* 0x0000000000948947 */ /* 0x000fea0003800000 */
[----:B------:R-:W-:-:S13]  /*5700*/  ISETP.NE.AND P0, PT, R0, 0x2c, PT ;  /* 0x0000002c0000780c */ /* 0x000fda0003f05270 */
[----:B------:R-:W-:Y:S05]  /*5710*/  @P0 BRA `(.L_x_1380) ;  /* 0x0000000000440947 */ /* 0x000fea0003800000 */
[----:B------:R-:W-:Y:S02]  /*5720*/  HADD2.F32 R4, -RZ, R3.H0_H0 ;  /* 0x20000003ff047230 */ /* 0x000fe40000004100 */
[----:B------:R-:W-:-:S03]  /*5730*/  IMAD.MOV.U32 R25, RZ, RZ, R23 ;  /* 0x000000ffff197224 */ /* 0x000fc600078e0017 */
        /* <DEDUP_REMOVED lines=15> */
.L_x_1380:
        /* <DEDUP_REMOVED lines=16> */
.L_x_1408:
[----:B------:R-:W-:Y:S01]  /*5930*/  IMAD.MOV.U32 R25, RZ, RZ, R23 ;  /* 0x000000ffff197224 */ /* 0x000fe200078e0017 */
[----:B------:R-:W-:Y:S06]  /*5940*/  BRA `(.L_x_1375) ;  /* 0x0000000000247947 */ /* 0x000fec0003800000 */
.L_x_1407:
[----:B------:R-:W-:Y:S02]  /*5950*/  HADD2.F32 R4, -RZ, R3.H0_H0 ;  /* 0x20000003ff047230 */ /* 0x000fe40000004100 */
[----:B------:R-:W-:-:S04]  /*5960*/  IMAD.MOV.U32 R25, RZ, RZ, R23 ;  /* 0x000000ffff197224 */ /* 0x000fc800078e0017 */
[----:B------:R-:W0:Y:S02]  /*5970*/  F2I.U64.TRUNC R4, R4 ;  /* 0x0000000400047311 */ /* 0x000e24000020d800 */
[----:B0-----:R0:W-:Y:S01]  /*5980*/  STG.E.64 desc[UR36][R8.64], R4 ;  /* 0x0000000408007986 */ /* 0x0011e2000c101b24 */
[----:B------:R-:W-:Y:S05]  /*5990*/  BRA `(.L_x_1375) ;  /* 0x0000000000107947 */ /* 0x000fea0003800000 */
.L_x_1406:
[----:B------:R-:W-:Y:S02]  /*59a0*/  HADD2.F32 R3, -RZ, R3.H0_H0 ;  /* 0x20000003ff037230 */ /* 0x000fe40000004100 */
[----:B------:R-:W-:-:S04]  /*59b0*/  IMAD.MOV.U32 R25, RZ, RZ, R23 ;  /* 0x000000ffff197224 */ /* 0x000fc800078e0017 */
[----:B------:R-:W0:Y:S02]  /*59c0*/  F2I.FTZ.U32.TRUNC.NTZ R3, R3 ;  /* 0x0000000300037305 */ /* 0x000e24000021f000 */
[----:B0-----:R0:W-:Y:S02]  /*59d0*/  STG.E desc[UR36][R8.64], R3 ;  /* 0x0000000308007986 */ /* 0x0011e4000c101924 */
.L_x_1375:
[----:B------:R-:W-:Y:S05]  /*59e0*/  BSYNC B6 ;  /* 0x0000000000067941 */ /* 0x000fea0003800000 */
.L_x_1374:
[----:B------:R-:W-:Y:S01]  /*59f0*/  ISETP.GE.AND P0, PT, R25, R16, PT ;  /* 0x000000101900720c */ /* 0x000fe20003f06270 */
[----:B------:R-:W-:-:S12]  /*5a00*/  BSSY B6, `(.L_x_1409) ;  /* 0x00001fc000067945 */ /* 0x000fd80003800000 */
[----:B------:R-:W-:Y:S05]  /*5a10*/  @P0 BRA `(.L_x_1410) ;  /* 0x0000001c00e80947 */ /* 0x000fea0003800000 */
[----:B0-234-:R-:W0:Y:S01]  /*5a20*/  LDC.64 R8, c[0x0][0x228] ;  /* 0x00008a00ff087b82 */ /* 0x01de220000000a00 */
        /* <DEDUP_REMOVED lines=17> */
[----:B------:R-:W-:-:S04]  /*5b40*/  HADD2.F32 R22, -RZ, R22.H0_H0 ;  /* 0x20000016ff167230 */ /* 0x000fc80000004100 */
[----:B------:R-:W0:Y:S02]  /*5b50*/  F2I.FTZ.TRUNC.NTZ R3, R22 ;  /* 0x0000001600037305 */ /* 0x000e24000021f100 */
[----:B0-----:R0:W-:Y:S01]  /*5b60*/  STG.E.U8 desc[UR36][R8.64], R3 ;  /* 0x0000000308007986 */ /* 0x0011e2000c101124 */
[----:B------:R-:W-:Y:S05]  /*5b70*/  BRA `(.L_x_1416) ;  /* 0x0000000c00947947 */ /* 0x000fea0003800000 */
.L_x_1414:
[----:B-1----:R-:W-:-:S06]  /*5b80*/  HADD2.F32 R5, -RZ, R22.H0_H0 ;  /* 0x20000016ff057230 */ /* 0x002fcc0000004100 */
[----:B------:R-:W0:Y:S02]  /*5b90*/  F2I.S64.TRUNC R4, R5 ;  /* 0x0000000500047311 */ /* 0x000e24000020d900 */
[----:B0-----:R4:W-:Y:S01]  /*5ba0*/  STG.E.U8 desc[UR36][R8.64], R4 ;  /* 0x0000000408007986 */ /* 0x0019e2000c101124 */
[----:B------:R-:W-:Y:S05]  /*5bb0*/  BRA `(.L_x_1416) ;  /* 0x0000000c00847947 */ /* 0x000fea0003800000 */
.L_x_1413:
[----:B------:R-:W-:-:S13]  /*5bc0*/  ISETP.NE.AND P0, PT, R0, 0x2, PT ;  /* 0x000000020000780c */ /* 0x000fda0003f05270 */
[----:B------:R-:W-:Y:S05]  /*5bd0*/  @!P0 BRA `(.L_x_1417) ;  /* 0x0000000000308947 */ /* 0x000fea0003800000 */
[----:B------:R-:W-:-:S13]  /*5be0*/  ISETP.NE.AND P0, PT, R0, 0x3, PT ;  /* 0x000000030000780c */ /* 0x000fda0003f05270 */
[----:B------:R-:W-:Y:S05]  /*5bf0*/  @!P0 BRA `(.L_x_1418) ;  /* 0x0000000000188947 */ /* 0x000fea0003800000 */
[----:B------:R-:W-:-:S13]  /*5c00*/  ISETP.NE.AND P0, PT, R0, 0x4, PT ;  /* 0x000000040000780c */ /* 0x000fda0003f05270 */
[----:B------:R-:W-:Y:S05]  /*5c10*/  @P0 BRA `(.L_x_1415) ;  /* 0x0000000c000c0947 */ /* 0x000fea0003800000 */
[----:B------:R-:W-:-:S06]  /*5c20*/  HADD2.F32 R4, -RZ, R22.H0_H0 ;  /* 0x20000016ff047230 */ /* 0x000fcc0000004100 */
[----:B-1----:R-:W0:Y:S02]  /*5c30*/  F2I.S64.TRUNC R4, R4 ;  /* 0x0000000400047311 */ /* 0x002e24000020d900 */
[----:B0-----:R2:W-:Y:S01]  /*5c40*/  STG.E.64 desc[UR36][R8.64], R4 ;  /* 0x0000000408007986 */ /* 0x0015e2000c101b24 */
[----:B------:R-:W-:Y:S05]  /*5c50*/  BRA `(.L_x_1416) ;  /* 0x0000000c005c7947 */ /* 0x000fea0003800000 */
.L_x_1418:
[----:B------:R-:W-:-:S04]  /*5c60*/  HADD2.F32 R22, -RZ, R22.H0_H0 ;  /* 0x20000016ff167230 */ /* 0x000fc80000004100 */
[----:B------:R-:W0:Y:S02]  /*5c70*/  F2I.FTZ.TRUNC.NTZ R3, R22 ;  /* 0x0000001600037305 */ /* 0x000e24000021f100 */
[----:B0-----:R3:W-:Y:S01]  /*5c80*/  STG.E desc[UR36][R8.64], R3 ;  /* 0x0000000308007986 */ /* 0x0017e2000c101924 */
[----:B------:R-:W-:Y:S05]  /*5c90*/  BRA `(.L_x_1416) ;  /* 0x0000000c004c7947 */ /* 0x000fea0003800000 */
.L_x_1417:
[----:B------:R-:W-:-:S04]  /*5ca0*/  HADD2.F32 R22, -RZ, R22.H0_H0 ;  /* 0x20000016ff167230 */ /* 0x000fc80000004100 */
[----:B------:R-:W0:Y:S02]  /*5cb0*/  F2I.FTZ.TRUNC.NTZ R3, R22 ;  /* 0x0000001600037305 */ /* 0x000e24000021f100 */
[----:B0-----:R0:W-:Y:S01]  /*5cc0*/  STG.E.U16 desc[UR36][R8.64], R3 ;  /* 0x0000000308007986 */ /* 0x0011e2000c101524 */
[----:B------:R-:W-:Y:S05]  /*5cd0*/  BRA `(.L_x_1416) ;  /* 0x0000000c003c7947 */ /* 0x000fea0003800000 */
.L_x_1412:
        /* <DEDUP_REMOVED lines=9> */
.L_x_1420:
[----:B------:R0:W-:Y:S01]  /*5d70*/  STG.E.U16 desc[UR36][R8.64], R22 ;  /* 0x0000001608007986 */ /* 0x0001e2000c101524 */
[----:B------:R-:W-:Y:S05]  /*5d80*/  BRA `(.L_x_1416) ;  /* 0x0000000c00107947 */ /* 0x000fea0003800000 */
.L_x_1419:
        /* <DEDUP_REMOVED lines=10> */
.L_x_1422:
[----:B------:R-:W-:-:S05]  /*5e30*/  HADD2.F32 R0, -RZ, R22.H0_H0 ;  /* 0x20000016ff007230 */ /* 0x000fca0000004100 */
[----:B------:R-:W-:-:S04]  /*5e40*/  F2FP.F16.F32.PACK_AB R0, RZ, R0 ;  /* 0x00000000ff00723e */ /* 0x000fc800000000ff */
[----:B------:R-:W-:-:S05]  /*5e50*/  PRMT R0, R0, 0x5410, RZ ;  /* 0x0000541000007816 */ /* 0x000fca00000000ff */
[----:B------:R0:W-:Y:S01]  /*5e60*/  STG.E desc[UR36][R8.64], R0 ;  /* 0x0000000008007986 */ /* 0x0001e2000c101924 */
[----:B------:R-:W-:Y:S05]  /*5e70*/  BRA `(.L_x_1416) ;  /* 0x0000000800d47947 */ /* 0x000fea0003800000 */
.L_x_1421:
[----:B------:R-:W-:-:S05]  /*5e80*/  HADD2.F32 R4, -RZ, R22.H0_H0 ;  /* 0x20000016ff047230 */ /* 0x000fca0000004100 */
[----:B------:R-:W-:-:S06]  /*5e90*/  FMUL.FTZ R4, R4, 1 ;  /* 0x3f80000004047820 */ /* 0x000fcc0000410000 */
[----:B-1----:R-:W0:Y:S02]  /*5ea0*/  F2F.F64.F32 R4, R4 ;  /* 0x0000000400047310 */ /* 0x002e240000201800 */
[----:B0-----:R0:W-:Y:S01]  /*5eb0*/  STG.E.64 desc[UR36][R8.64], R4 ;  /* 0x0000000408007986 */ /* 0x0011e2000c101b24 */
[----:B------:R-:W-:Y:S05]  /*5ec0*/  BRA `(.L_x_1416) ;  /* 0x0000000800c07947 */ /* 0x000fea0003800000 */
.L_x_1411:
        /* <DEDUP_REMOVED lines=13> */
.L_x_1425:
[----:B------:R-:W-:Y:S01]  /*5fa0*/  HADD2.F32 R22, -RZ, R22.H0_H0 ;  /* 0x20000016ff167230 */ /* 0x000fe20000004100 */
[----:B------:R-:W-:-:S04]  /*5fb0*/  CS2R R6, SRZ ;  /* 0x0000000000067805 */ /* 0x000fc8000001ff00 */
[----:B------:R-:W-:-:S06]  /*5fc0*/  FMUL.FTZ R4, R22, 1 ;  /* 0x3f80000016047820 */ /* 0x000fcc0000410000 */
[----:B-1----:R-:W0:Y:S02]  /*5fd0*/  F2F.F64.F32 R4, R4 ;  /* 0x0000000400047310 */ /* 0x002e240000201800 */
[----:B0-----:R0:W-:Y:S01]  /*5fe0*/  STG.E.128 desc[UR36][R8.64], R4 ;  /* 0x0000000408007986 */ /* 0x0011e2000c101d24 */
[----:B------:R-:W-:Y:S05]  /*5ff0*/  BRA `(.L_x_1416) ;  /* 0x0000000800747947 */ /* 0x000fea0003800000 */
.L_x_1424:
        /* <DEDUP_REMOVED lines=11> */
[----:B-1----:R-:W-:Y:S01]  /*60b0*/  SHF.R.U32.HI R5, RZ, 0x18, R0 ;  /* 0x00000018ff057819 */ /* 0x002fe20000011600 */
        /* <DEDUP_REMOVED lines=9> */
.L_x_1429:
[----:B------:R-:W-:Y:S05]  /*6150*/  BSYNC B0 ;  /* 0x0000000000007941 */ /* 0x000fea0003800000 */
.L_x_1428:
[----:B------:R-:W-:-:S05]  /*6160*/  LOP3.LUT R5, R0, R5, RZ, 0xfc, !PT ;  /* 0x0000000500057212 */ /* 0x000fca00078efcff */
[----:B------:R0:W-:Y:S01]  /*6170*/  STG.E.U8 desc[UR36][R8.64], R5 ;  /* 0x0000000508007986 */ /* 0x0001e2000c101124 */
[----:B------:R-:W-:Y:S05]  /*6180*/  BRA `(.L_x_1416) ;  /* 0x0000000800107947 */ /* 0x000fea0003800000 */
.L_x_1427:
[----:B-1----:R-:W-:Y:S01]  /*6190*/  HADD2.F32 R5, -RZ, R22.H0_H0 ;  /* 0x20000016ff057230 */ /* 0x002fe20000004100 */
        /* <DEDUP_REMOVED lines=12> */
.L_x_1431:
[----:B------:R-:W-:Y:S01]  /*6260*/  IMAD.MOV.U32 R0, RZ, RZ, 0x7f ;  /* 0x0000007fff007424 */ /* 0x000fe200078e00ff */
[----:B------:R-:W-:-:S04]  /*6270*/  ISETP.GT.U32.AND P0, PT, R3, 0x7f800000, PT ;  /* 0x7f8000000300780c */ /* 0x000fc80003f04070 */
[----:B------:R-:W-:-:S09]  /*6280*/  SEL R0, R0, 0x7c, P0 ;  /* 0x0000007c00007807 */ /* 0x000fd20000000000 */
.L_x_1432:
[----:B------:R-:W-:Y:S05]  /*6290*/  BSYNC B0 ;  /* 0x0000000000007941 */ /* 0x000fea0003800000 */
.L_x_1430:
[----:B------:R-:W-:-:S04]  /*62a0*/  LOP3.LUT R3, R5, 0x80000000, RZ, 0xc0, !PT ;  /* 0x8000000005037812 */ /* 0x000fc800078ec0ff */
[----:B------:R-:W-:-:S04]  /*62b0*/  SHF.R.U32.HI R3, RZ, 0x18, R3 ;  /* 0x00000018ff037819 */ /* 0x000fc80000011603 */
[----:B------:R-:W-:-:S05]  /*62c0*/  LOP3.LUT R3, R0, R3, RZ, 0xfc, !PT ;  /* 0x0000000300037212 */ /* 0x000fca00078efcff */
[----:B------:R0:W-:Y:S01]  /*62d0*/  STG.E.U8 desc[UR36][R8.64], R3 ;  /* 0x0000000308007986 */ /* 0x0001e2000c101124 */
[----:B------:R-:W-:Y:S05]  /*62e0*/  BRA `(.L_x_1416) ;  /* 0x0000000400b87947 */ /* 0x000fea0003800000 */
.L_x_1426:
[----:B------:R-:W-:-:S05]  /*62f0*/  HADD2.F32 R0, -RZ, R22.H0_H0 ;  /* 0x20000016ff007230 */ /* 0x000fca0000004100 */
[----:B------:R-:W-:-:S05]  /*6300*/  F2FP.BF16.F32.PACK_AB R0, RZ, R0 ;  /* 0x00000000ff00723e */ /* 0x000fca00000010ff */
[----:B------:R0:W-:Y:S01]  /*6310*/  STG.E.U16 desc[UR36][R8.64], R0 ;  /* 0x0000000008007986 */ /* 0x0001e2000c101524 */
[----:B------:R-:W-:Y:S05]  /*6320*/  BRA `(.L_x_1416) ;  /* 0x0000000400a87947 */ /* 0x000fea0003800000 */
.L_x_1423:
        /* <DEDUP_REMOVED lines=12> */
.L_x_1435:
[----:B-1----:R-:W-:Y:S01]  /*63f0*/  HADD2.F32 R5, -RZ, R22.H0_H0 ;  /* 0x20000016ff057230 */ /* 0x002fe20000004100 */
        /* <DEDUP_REMOVED lines=16> */
.L_x_1438:
[----:B------:R-:W-:-:S04]  /*6500*/  LOP3.LUT R3, R5, 0x80000000, RZ, 0xc0, !PT ;  /* 0x8000000005037812 */ /* 0x000fc800078ec0ff */
[----:B------:R-:W-:-:S04]  /*6510*/  SHF.R.U32.HI R3, RZ, 0x18, R3 ;  /* 0x00000018ff037819 */ /* 0x000fc80000011603 */
[----:B------:R-:W-:-:S04]  /*6520*/  LOP3.LUT R0, R0, R3, RZ, 0xfc, !PT ;  /* 0x0000000300007212 */ /* 0x000fc800078efcff */
[----:B------:R-:W-:-:S07]  /*6530*/  PRMT R4, R0, 0x7610, R4 ;  /* 0x0000761000047816 */ /* 0x000fce0000000004 */
.L_x_1437:
[----:B------:R-:W-:Y:S05]  /*6540*/  BSYNC B0 ;  /* 0x0000000000007941 */ /* 0x000fea0003800000 */
.L_x_1436:
[----:B------:R0:W-:Y:S01]  /*6550*/  STG.E.U8 desc[UR36][R8.64], R4 ;  /* 0x0000000408007986 */ /* 0x0001e2000c101124 */
[----:B------:R-:W-:Y:S05]  /*6560*/  BRA `(.L_x_1416) ;  /* 0x0000000400187947 */ /* 0x000fea0003800000 */
.L_x_1434:
        /* <DEDUP_REMOVED lines=17> */
.L_x_1441:
[----:B------:R-:W-:-:S04]  /*6680*/  LOP3.LUT R3, R5, 0x80000000, RZ, 0xc0, !PT ;  /* 0x8000000005037812 */ /* 0x000fc800078ec0ff */
[----:B------:R-:W-:-:S04]  /*6690*/  SHF.R.U32.HI R3, RZ, 0x18, R3 ;  /* 0x00000018ff037819 */ /* 0x000fc80000011603 */
[----:B------:R-:W-:-:S04]  /*66a0*/  LOP3.LUT R0, R0, R3, RZ, 0xfc, !PT ;  /* 0x0000000300007212 */ /* 0x000fc800078efcff */
[----:B------:R-:W-:-:S07]  /*66b0*/  PRMT R4, R0, 0x7610, R4 ;  /* 0x0000761000047816 */ /* 0x000fce0000000004 */
.L_x_1440:
[----:B------:R-:W-:Y:S05]  /*66c0*/  BSYNC B0 ;  /* 0x0000000000007941 */ /* 0x000fea0003800000 */
.L_x_1439:
[----:B------:R0:W-:Y:S01]  /*66d0*/  STG.E.U8 desc[UR36][R8.64], R4 ;  /* 0x0000000408007986 */ /* 0x0001e2000c101124 */
[----:B------:R-:W-:Y:S05]  /*66e0*/  BRA `(.L_x_1416) ;  /* 0x0000000000b87947 */ /* 0x000fea0003800000 */
.L_x_1433:
        /* <DEDUP_REMOVED lines=22> */
.L_x_1415:
[----:B------:R-:W-:Y:S01]  /*6850*/  MOV R14, 0x1c0 ;  /* 0x000001c0000e7802 */ /* 0x000fe20000000f00 */
[----:B------:R-:W-:Y:S01]  /*6860*/  ULDC.64 UR4, c[0x4][0x1a0] ;  /* 0x0100680000047ab9 */ /* 0x000fe20000000a00 */
[----:B------:R-:W-:Y:S01]  /*6870*/  ULDC.64 UR6, c[0x4][0x88] ;  /* 0x0100220000067ab9 */ /* 0x000fe20000000a00 */
[----:B------:R-:W-:Y:S02]  /*6880*/  IMAD.U32 R4, RZ, RZ, UR4 ;  /* 0x00000004ff047e24 */ /* 0x000fe4000f8e00ff */
[----:B-1----:R-:W-:Y:S01]  /*6890*/  IMAD.U32 R5, RZ, RZ, UR5 ;  /* 0x00000005ff057e24 */ /* 0x002fe2000f8e00ff */
        /* <DEDUP_REMOVED lines=11> */
.L_x_1444:
[----:B------:R-:W-:Y:S05]  /*6950*/  BRA `(.L_x_1416) ;  /* 0x00000000001c7947 */ /* 0x000fea0003800000 */
.L_x_1443:
[----:B------:R-:W-:-:S06]  /*6960*/  HADD2.F32 R4, -RZ, R22.H0_H0 ;  /* 0x20000016ff047230 */ /* 0x000fcc0000004100 */
[----:B-1----:R-:W0:Y:S02]  /*6970*/  F2I.U64.TRUNC R4, R4 ;  /* 0x0000000400047311 */ /* 0x002e24000020d800 */
[----:B0-----:R0:W-:Y:S01]  /*6980*/  STG.E.64 desc[UR36][R8.64], R4 ;  /* 0x0000000408007986 */ /* 0x0011e2000c101b24 */
[----:B------:R-:W-:Y:S05]  /*6990*/  BRA `(.L_x_1416) ;  /* 0x00000000000c7947 */ /* 0x000fea0003800000 */
.L_x_1442:
[----:B------:R-:W-:-:S04]  /*69a0*/  HADD2.F32 R22, -RZ, R22.H0_H0 ;  /* 0x20000016ff167230 */ /* 0x000fc80000004100 */
[----:B------:R-:W0:Y:S02]  /*69b0*/  F2I.FTZ.U32.TRUNC.NTZ R3, R22 ;  /* 0x0000001600037305 */ /* 0x000e24000021f000 */
[----:B0-----:R0:W-:Y:S02]  /*69c0*/  STG.E desc[UR36][R8.64], R3 ;  /* 0x0000000308007986 */ /* 0x0011e4000c101924 */
.L_x_1416:
[----:B------:R-:W-:-:S05]  /*69d0*/  VIADD R25, R25, 0x80 ;  /* 0x0000008019197836 */ /* 0x000fca0000000000 */
[----:B------:R-:W-:-:S13]  /*69e0*/  ISETP.GE.AND P0, PT, R25, R16, PT ;  /* 0x000000101900720c */ /* 0x000fda0003f06270 */
        /* <DEDUP_REMOVED lines=23> */
.L_x_1448:
[----:B-1----:R-:W-:-:S06]  /*6b60*/  HADD2.F32 R5, -RZ, R19.H0_H0 ;  /* 0x20000013ff057230 */ /* 0x002fcc0000004100 */
[----:B------:R-:W0:Y:S02]  /*6b70*/  F2I.S64.TRUNC R4, R5 ;  /* 0x0000000500047311 */ /* 0x000e24000020d900 */
[----:B0-----:R0:W-:Y:S01]  /*6b80*/  STG.E.U8 desc[UR36][R8.64], R4 ;  /* 0x0000000408007986 */ /* 0x0011e2000c101124 */
[----:B------:R-:W-:Y:S05]  /*6b90*/  BRA `(.L_x_1450) ;  /* 0x0000000c00847947 */ /* 0x000fea0003800000 */
.L_x_1447:
        /* <DEDUP_REMOVED lines=10> */
.L_x_1452:
[----:B------:R-:W-:-:S06]  /*6c40*/  HADD2.F32 R19, -RZ, R19.H0_H0 ;  /* 0x20000013ff137230 */ /* 0x000fcc0000004100 */
[----:B------:R-:W0:Y:S02]  /*6c50*/  F2I.FTZ.TRUNC.NTZ R19, R19 ;  /* 0x0000001300137305 */ /* 0x000e24000021f100 */
[----:B0-----:R0:W-:Y:S01]  /*6c60*/  STG.E desc[UR36][R8.64], R19 ;  /* 0x0000001308007986 */ /* 0x0011e2000c101924 */
[----:B------:R-:W-:Y:S05]  /*6c70*/  BRA `(.L_x_1450) ;  /* 0x0000000c004c7947 */ /* 0x000fea0003800000 */
.L_x_1451:
[----:B------:R-:W-:-:S06]  /*6c80*/  HADD2.F32 R19, -RZ, R19.H0_H0 ;  /* 0x20000013ff137230 */ /* 0x000fcc0000004100 */
[----:B------:R-:W0:Y:S02]  /*6c90*/  F2I.FTZ.TRUNC.NTZ R19, R19 ;  /* 0x0000001300137305 */ /* 0x000e24000021f100 */
[----:B0-----:R0:W-:Y:S01]  /*6ca0*/  STG.E.U16 desc[UR36][R8.64], R19 ;  /* 0x0000001308007986 */ /* 0x0011e2000c101524 */
[----:B------:R-:W-:Y:S05]  /*6cb0*/  BRA `(.L_x_1450) ;  /* 0x0000000c003c7947 */ /* 0x000fea0003800000 */
.L_x_1446:
        /* <DEDUP_REMOVED lines=9> */
.L_x_1454:
[----:B------:R0:W-:Y:S01]  /*6d50*/  STG.E.U16 desc[UR36][R8.64], R19 ;  /* 0x0000001308007986 */ /* 0x0001e2000c101524 */
[----:B------:R-:W-:Y:S05]  /*6d60*/  BRA `(.L_x_1450) ;  /* 0x0000000c00107947 */ /* 0x000fea0003800000 */
.L_x_1453:
[----:B------:R-:W-:-:S13]  /*6d70*/  ISETP.NE.AND P0, PT, R0, 0x7, PT ;  /* 0x000000070000780c */ /* 0x000fda0003f05270 */
[----:B------:R-:W-:Y:S05]  /*6d80*/  @!P0 BRA `(.L_x_1455) ;  /* 0x0000000000348947 */ /* 0x000fea0003800000 */
[----:B------:R-:W-:-:S13]  /*6d90*/  ISETP.NE.AND P0, PT, R0, 0x8, PT ;  /* 0x000000080000780c */ /* 0x000fda0003f05270 */
[----:B------:R-:W-:Y:S05]  /*6da0*/  @!P0 BRA `(.L_x_1456) ;  /* 0x0000000000188947 */ /* 0x000fea0003800000 */
[----:B------:R-:W-:-:S13]  /*6db0*/  ISETP.NE.AND P0, PT, R0, 0x9, PT ;  /* 0x000000090000780c */ /* 0x000fda0003f05270 */
[----:B------:R-:W-:Y:S05]  /*6dc0*/  @P0 BRA `(.L_x_1449) ;  /* 0x0000000800980947 */ /* 0x000fea0003800000 */
[----:B------:R-:W-:Y:S02]  /*6dd0*/  HADD2.F32 R4, -RZ, R19.H0_H0 ;  /* 0x20000013ff047230 */ /* 0x000fe40000004100 */
[----:B-1----:R-:W-:-:S05]  /*6de0*/  IMAD.MOV.U32 R5, RZ, RZ, RZ ;  /* 0x000000ffff057224 */ /* 0x002fca00078e00ff */
[----:B------:R0:W-:Y:S01]  /*6df0*/  STG.E.64 desc[UR36][R8.64], R4 ;  /* 0x0000000408007986 */ /* 0x0001e2000c101b24 */
[----:B------:R-:W-:Y:S05]  /*6e00*/  BRA `(.L_x_1450) ;  /* 0x0000000800e87947 */ /* 0x000fea0003800000 */
.L_x_1456:
[----:B------:R-:W-:-:S05]  /*6e10*/  HADD2.F32 R0, -RZ, R19.H0_H0 ;  /* 0x20000013ff007230 */ /* 0x000fca0000004100 */
[----:B------:R-:W-:-:S04]  /*6e20*/  F2FP.F16.F32.PACK_AB R0, RZ, R0 ;  /* 0x00000000ff00723e */ /* 0x000fc800000000ff */
[----:B------:R-:W-:-:S05]  /*6e30*/  PRMT R0, R0, 0x5410, RZ ;  /* 0x0000541000007816 */ /* 0x000fca00000000ff */
[----:B------:R0:W-:Y:S01]  /*6e40*/  STG.E desc[UR36][R8.64], R0 ;  /* 0x0000000008007986 */ /* 0x0001e2000c101924 */
[----:B------:R-:W-:Y:S05]  /*6e50*/  BRA `(.L_x_1450) ;  /* 0x0000000800d47947 */ /* 0x000fea0003800000 */
.L_x_1455:
[----:B------:R-:W-:-:S05]  /*6e60*/  HADD2.F32 R4, -RZ, R19.H0_H0 ;  /* 0x20000013ff047230 */ /* 0x000fca0000004100 */
[----:B------:R-:W-:-:S06]  /*6e70*/  FMUL.FTZ R4, R4, 1 ;  /* 0x3f80000004047820 */ /* 0x000fcc0000410000 */
[----:B-1----:R-:W0:Y:S02]  /*6e80*/  F2F.F64.F32 R4, R4 ;  /* 0x0000000400047310 */ /* 0x002e240000201800 */
[----:B0-----:R0:W-:Y:S01]  /*6e90*/  STG.E.64 desc[UR36][R8.64], R4 ;  /* 0x0000000408007986 */ /* 0x0011e2000c101b24 */
[----:B------:R-:W-:Y:S05]  /*6ea0*/  BRA `(.L_x_1450) ;  /* 0x0000000800c07947 */ /* 0x000fea0003800000 */
.L_x_1445:
        /* <DEDUP_REMOVED lines=13> */
.L_x_1459:
[----:B------:R-:W-:Y:S01]  /*6f80*/  HADD2.F32 R19, -RZ, R19.H0_H0 ;  /* 0x20000013ff137230 */ /* 0x000fe20000004100 */
[----:B------:R-:W-:-:S04]  /*6f90*/  CS2R R6, SRZ ;  /* 0x0000000000067805 */ /* 0x000fc8000001ff00 */
[----:B------:R-:W-:-:S06]  /*6fa0*/  FMUL.FTZ R4, R19, 1 ;  /* 0x3f80000013047820 */ /* 0x000fcc0000410000 */
[----:B-1----:R-:W0:Y:S02]  /*6fb0*/  F2F.F64.F32 R4, R4 ;  /* 0x0000000400047310 */ /* 0x002e240000201800 */
[----:B0-----:R0:W-:Y:S01]  /*6fc0*/  STG.E.128 desc[UR36][R8.64], R4 ;  /* 0x0000000408007986 */ /* 0x0011e2000c101d24 */
[----:B------:R-:W-:Y:S05]  /*6fd0*/  BRA `(.L_x_1450) ;  /* 0x0000000800747947 */ /* 0x000fea0003800000 */
.L_x_1458:
        /* <DEDUP_REMOVED lines=21> */
.L_x_1463:
[----:B------:R-:W-:Y:S05]  /*7130*/  BSYNC B0 ;  /* 0x0000000000007941 */ /* 0x000fea0003800000 */
.L_x_1462:
[----:B------:R-:W-:-:S05]  /*7140*/  LOP3.LUT R5, R0, R5, RZ, 0xfc, !PT ;  /* 0x0000000500057212 */ /* 0x000fca00078efcff */
[----:B------:R0:W-:Y:S01]  /*7150*/  STG.E.U8 desc[UR36][R8.64], R5 ;  /* 0x0000000508007986 */ /* 0x0001e2000c101124 */
[----:B------:R-:W-:Y:S05]  /*7160*/  BRA `(.L_x_1450) ;  /* 0x0000000800107947 */ /* 0x000fea0003800000 */
.L_x_1461:
        /* <DEDUP_REMOVED lines=13> */
.L_x_1465:
[----:B------:R-:W-:Y:S01]  /*7240*/  IMAD.MOV.U32 R0, RZ, RZ, 0x7f ;  /* 0x0000007fff007424 */ /* 0x000fe200078e00ff */
[----:B------:R-:W-:-:S04]  /*7250*/  ISETP.GT.U32.AND P0, PT, R3, 0x7f800000, PT ;  /* 0x7f8000000300780c */ /* 0x000fc80003f04070 */
[----:B------:R-:W-:-:S09]  /*7260*/  SEL R0, R0, 0x7c, P0 ;  /* 0x0000007c00007807 */ /* 0x000fd20000000000 */
.L_x_1466:
[----:B------:R-:W-:Y:S05]  /*7270*/  BSYNC B0 ;  /* 0x0000000000007941 */ /* 0x000fea0003800000 */
.L_x_1464:
[----:B------:R-:W-:-:S04]  /*7280*/  LOP3.LUT R3, R19, 0x80000000, RZ, 0xc0, !PT ;  /* 0x8000000013037812 */ /* 0x000fc800078ec0ff */
[----:B------:R-:W-:-:S04]  /*7290*/  SHF.R.U32.HI R3, RZ, 0x18, R3 ;  /* 0x00000018ff037819 */ /* 0x000fc80000011603 */
[----:B------:R-:W-:-:S05]  /*72a0*/  LOP3.LUT R3, R0, R3, RZ, 0xfc, !PT ;  /* 0x0000000300037212 */ /* 0x000fca00078efcff */
[----:B------:R0:W-:Y:S01]  /*72b0*/  STG.E.U8 desc[UR36][R8.64], R3 ;  /* 0x0000000308007986 */ /* 0x0001e2000c101124 */
[----:B------:R-:W-:Y:S05]  /*72c0*/  BRA `(.L_x_1450) ;  /* 0x0000000400b87947 */ /* 0x000fea0003800000 */
.L_x_1460:
[----:B------:R-:W-:-:S05]  /*72d0*/  HADD2.F32 R0, -RZ, R19.H0_H0 ;  /* 0x20000013ff007230 */ /* 0x000fca0000004100 */
[----:B------:R-:W-:-:S05]  /*72e0*/  F2FP.BF16.F32.PACK_AB R0, RZ, R0 ;  /* 0x00000000ff00723e */ /* 0x000fca00000010ff */
[----:B------:R0:W-:Y:S01]  /*72f0*/  STG.E.U16 desc[UR36][R8.64], R0 ;  /* 0x0000000008007986 */ /* 0x0001e2000c101524 */
[----:B------:R-:W-:Y:S05]  /*7300*/  BRA `(.L_x_1450) ;  /* 0x0000000400a87947 */ /* 0x000fea0003800000 */
.L_x_1457:
        /* <DEDUP_REMOVED lines=12> */
.L_x_1469:
        /* <DEDUP_REMOVED lines=17> */
.L_x_1472:
[----:B------:R-:W-:-:S04]  /*74e0*/  LOP3.LUT R3, R19, 0x80000000, RZ, 0xc0, !PT ;  /* 0x8000000013037812 */ /* 0x000fc800078ec0ff */
[----:B------:R-:W-:-:S04]  /*74f0*/  SHF.R.U32.HI R3, RZ, 0x18, R3 ;  /* 0x00000018ff037819 */ /* 0x000fc80000011603 */
[----:B------:R-:W-:-:S04]  /*7500*/  LOP3.LUT R0, R0, R3, RZ, 0xfc, !PT ;  /* 0x0000000300007212 */ /* 0x000fc800078efcff */
[----:B------:R-:W-:-:S07]  /*7510*/  PRMT R4, R0, 0x7610, R4 ;  /* 0x0000761000047816 */ /* 0x000fce0000000004 */
.L_x_1471:
[----:B------:R-:W-:Y:S05]  /*7520*/  BSYNC B0 ;  /* 0x0000000000007941 */ /* 0x000fea0003800000 */
.L_x_1470:
[----:B------:R3:W-:Y:S01]  /*7530*/  STG.E.U8 desc[UR36][R8.64], R4 ;  /* 0x0000000408007986 */ /* 0x0007e2000c101124 */
[----:B------:R-:W-:Y:S05]  /*7540*/  BRA `(.L_x_1450) ;  /* 0x0000000400187947 */ /* 0x000fea0003800000 */
.L_x_1468:
        /* <DEDUP_REMOVED lines=17> */
.L_x_1475:
[----:B------:R-:W-:-:S04]  /*7660*/  LOP3.LUT R3, R19, 0x80000000, RZ, 0xc0, !PT ;  /* 0x8000000013037812 */ /* 0x000fc800078ec0ff */
[----:B------:R-:W-:-:S04]  /*7670*/  SHF.R.U32.HI R3, RZ, 0x18, R3 ;  /* 0x00000018ff037819 */ /* 0x000fc80000011603 */
[----:B------:R-:W-:-:S04]  /*7680*/  LOP3.LUT R0, R0, R3, RZ, 0xfc, !PT ;  /* 0x0000000300007212 */ /* 0x000fc800078efcff */
[----:B------:R-:W-:-:S07]  /*7690*/  PRMT R4, R0, 0x7610, R4 ;  /* 0x0000761000047816 */ /* 0x000fce0000000004 */
.L_x_1474:
[----:B------:R-:W-:Y:S05]  /*76a0*/  BSYNC B0 ;  /* 0x0000000000007941 */ /* 0x000fea0003800000 */
.L_x_1473:
[----:B------:R0:W-:Y:S01]  /*76b0*/  STG.E.U8 desc[UR36][R8.64], R4 ;  /* 0x0000000408007986 */ /* 0x0001e2000c101124 */
[----:B------:R-:W-:Y:S05]  /*76c0*/  BRA `(.L_x_1450) ;  /* 0x0000000000b87947 */ /* 0x000fea0003800000 */
.L_x_1467:
[----:B------:R-:W-:-:S13]  /*76d0*/  ISETP.NE.AND P0, PT, R0, 0x1c, PT ;  /* 0x0000001c0000780c */ /* 0x000fda0003f05270 */
[----:B------:R-:W-:Y:S05]  /*76e0*/  @!P0 BRA `(.L_x_1476) ;  /* 0x0000000000a48947 */ /* 0x000fea0003800000 */
[----:B------:R-:W-:-:S13]  /*76f0*/  ISETP.NE.AND P0, PT, R0, 0x1d, PT ;  /* 0x0000001d0000780c */ /* 0x000fda0003f05270 */
[----:B------:R-:W-:Y:S05]  /*7700*/  @!P0 BRA `(.L_x_1477) ;  /* 0x00000000008c8947 */ /* 0x000fea0003800000 */
[----:B------:R-:W-:-:S13]  /*7710*/  ISETP.NE.AND P0, PT, R0, 0x2c, PT ;  /* 0x0000002c0000780c */ /* 0x000fda0003f05270 */
[----:B------:R-:W-:Y:S05]  /*7720*/  @P0 BRA `(.L_x_1449) ;  /* 0x0000000000400947 */ /* 0x000fea0003800000 */
[----:B------:R-:W-:-:S05]  /*7730*/  HADD2.F32 R4, -RZ, R19.H0_H0 ;  /* 0x20000013ff047230 */ /* 0x000fca0000004100 */
[----:B-1----:R-:W-:-:S04]  /*7740*/  SHF.R.U32.HI R5, RZ, 0x17, R4 ;  /* 0x00000017ff057819 */ /* 0x002fc80000011604 */
        /* <DEDUP_REMOVED lines=14> */
.L_x_1449:
        /* <DEDUP_REMOVED lines=16> */
.L_x_1478:
[----:B------:R-:W-:Y:S05]  /*7930*/  BRA `(.L_x_1450) ;  /* 0x00000000001c7947 */ /* 0x000fea0003800000 */
.L_x_1477:
[----:B------:R-:W-:-:S06]  /*7940*/  HADD2.F32 R4, -RZ, R19.H0_H0 ;  /* 0x20000013ff047230 */ /* 0x000fcc0000004100 */
[----:B-1----:R-:W0:Y:S02]  /*7950*/  F2I.U64.TRUNC R4, R4 ;  /* 0x0000000400047311 */ /* 0x002e24000020d800 */
[----:B0-----:R1:W-:Y:S01]  /*7960*/  STG.E.64 desc[UR36][R8.64], R4 ;  /* 0x0000000408007986 */ /* 0x0013e2000c101b24 */
[----:B------:R-:W-:Y:S05]  /*7970*/  BRA `(.L_x_1450) ;  /* 0x00000000000c7947 */ /* 0x000fea0003800000 */
.L_x_1476:
[----:B------:R-:W-:-:S06]  /*7980*/  HADD2.F32 R19, -RZ, R19.H0_H0 ;  /* 0x20000013ff137230 */ /* 0x000fcc0000004100 */
[----:B------:R-:W0:Y:S02]  /*7990*/  F2I.FTZ.U32.TRUNC.NTZ R19, R19 ;  /* 0x0000001300137305 */ /* 0x000e24000021f000 */
[----:B0-----:R2:W-:Y:S02]  /*79a0*/  STG.E desc[UR36][R8.64], R19 ;  /* 0x0000001308007986 */ /* 0x0015e4000c101924 */
.L_x_1450:
[----:B------:R-:W-:-:S07]  /*79b0*/  VIADD R25, R25, 0x80 ;  /* 0x0000008019197836 */ /* 0x000fce0000000000 */
.L_x_1410:
[----:B------:R-:W-:Y:S05]  /*79c0*/  BSYNC B6 ;  /* 0x0000000000067941 */ /* 0x000fea0003800000 */
.L_x_1409:
[----:B------:R-:W-:-:S13]  /*79d0*/  ISETP.GE.AND P0, PT, R25, R16, PT ;  /* 0x000000101900720c */ /* 0x000fda0003f06270 */
[----:B------:R-:W-:Y:S05]  /*79e0*/  @P0 EXIT ;  /* 0x000000000000094d */ /* 0x000fea0003800000 */
[----:B01234-:R-:W0:Y:S01]  /*79f0*/  LDC.64 R4, c[0x0][0x228] ;  /* 0x00008a00ff047b82 */ /* 0x01fe220000000a00 */
        /* <DEDUP_REMOVED lines=20> */
.L_x_1482:
[----:B------:R-:W-:-:S06]  /*7b40*/  HADD2.F32 R5, -RZ, R17.H0_H0 ;  /* 0x20000011ff057230 */ /* 0x000fcc0000004100 */
[----:B------:R-:W0:Y:S02]  /*7b50*/  F2I.S64.TRUNC R4, R5 ;  /* 0x0000000500047311 */ /* 0x000e24000020d900 */
[----:B0-----:R-:W-:Y:S01]  /*7b60*/  STG.E.U8 desc[UR36][R2.64], R4 ;  /* 0x0000000402007986 */ /* 0x001fe2000c101124 */
[----:B------:R-:W-:Y:S05]  /*7b70*/  EXIT ;  /* 0x000000000000794d */ /* 0x000fea0003800000 */
.L_x_1481:
        /* <DEDUP_REMOVED lines=10> */
.L_x_1485:
[----:B------:R-:W-:-:S06]  /*7c20*/  HADD2.F32 R17, -RZ, R17.H0_H0 ;  /* 0x20000011ff117230 */ /* 0x000fcc0000004100 */
[----:B------:R-:W0:Y:S02]  /*7c30*/  F2I.FTZ.TRUNC.NTZ R17, R17 ;  /* 0x0000001100117305 */ /* 0x000e24000021f100 */
[----:B0-----:R-:W-:Y:S01]  /*7c40*/  STG.E desc[UR36][R2.64], R17 ;  /* 0x0000001102007986 */ /* 0x001fe2000c101924 */
[----:B------:R-:W-:Y:S05]  /*7c50*/  EXIT ;  /* 0x000000000000794d */ /* 0x000fea0003800000 */
.L_x_1484:
[----:B------:R-:W-:-:S06]  /*7c60*/  HADD2.F32 R17, -RZ, R17.H0_H0 ;  /* 0x20000011ff117230 */ /* 0x000fcc0000004100 */
[----:B------:R-:W0:Y:S02]  /*7c70*/  F2I.FTZ.TRUNC.NTZ R17, R17 ;  /* 0x0000001100117305 */ /* 0x000e24000021f100 */
[----:B0-----:R-:W-:Y:S01]  /*7c80*/  STG.E.U16 desc[UR36][R2.64], R17 ;  /* 0x0000001102007986 */ /* 0x001fe2000c101524 */
[----:B------:R-:W-:Y:S05]  /*7c90*/  EXIT ;  /* 0x000000000000794d */ /* 0x000fea0003800000 */
.L_x_1480:
        /* <DEDUP_REMOVED lines=9> */
.L_x_1487:
[----:B------:R-:W-:Y:S01]  /*7d30*/  STG.E.U16 desc[UR36][R2.64], R17 ;  /* 0x0000001102007986 */ /* 0x000fe2000c101524 */
[----:B------:R-:W-:Y:S05]  /*7d40*/  EXIT ;  /* 0x000000000000794d */ /* 0x000fea0003800000 */
.L_x_1486:
        /* <DEDUP_REMOVED lines=10> */
.L_x_1489:
[----:B------:R-:W-:-:S05]  /*7df0*/  HADD2.F32 R0, -RZ, R17.H0_H0 ;  /* 0x20000011ff007230 */ /* 0x000fca0000004100 */
[----:B------:R-:W-:-:S04]  /*7e00*/  F2FP.F16.F32.PACK_AB R0, RZ, R0 ;  /* 0x00000000ff00723e */ /* 0x000fc800000000ff */
[----:B------:R-:W-:-:S05]  /*7e10*/  PRMT R0, R0, 0x5410, RZ ;  /* 0x0000541000007816 */ /* 0x000fca00000000ff */
[----:B------:R-:W-:Y:S01]  /*7e20*/  STG.E desc[UR36][R2.64], R0 ;  /* 0x0000000002007986 */ /* 0x000fe2000c101924 */
[----:B------:R-:W-:Y:S05]  /*7e30*/  EXIT ;  /* 0x000000000000794d */ /* 0x000fea0003800000 */
.L_x_1488:
[----:B------:R-:W-:-:S05]  /*7e40*/  HADD2.F32 R4, -RZ, R17.H0_H0 ;  /* 0x20000011ff047230 */ /* 0x000fca0000004100 */
[----:B------:R-:W-:-:S06]  /*7e50*/  FMUL.FTZ R4, R4, 1 ;  /* 0x3f80000004047820 */ /* 0x000fcc0000410000 */
[----:B------:R-:W0:Y:S02]  /*7e60*/  F2F.F64.F32 R4, R4 ;  /* 0x0000000400047310 */ /* 0x000e240000201800 */
[----:B0-----:R-:W-:Y:S01]  /*7e70*/  STG.E.64 desc[UR36][R2.64], R4 ;  /* 0x0000000402007986 */ /* 0x001fe2000c101b24 */
[----:B------:R-:W-:Y:S05]  /*7e80*/  EXIT ;  /* 0x000000000000794d */ /* 0x000fea0003800000 */
.L_x_1479:
        /* <DEDUP_REMOVED lines=13> */
.L_x_1492:
[----:B------:R-:W-:Y:S01]  /*7f60*/  HADD2.F32 R17, -RZ, R17.H0_H0 ;  /* 0x20000011ff117230 */ /* 0x000fe20000004100 */
[----:B------:R-:W-:-:S04]  /*7f70*/  CS2R R6, SRZ ;  /* 0x0000000000067805 */ /* 0x000fc8000001ff00 */
[----:B------:R-:W-:-:S06]  /*7f80*/  FMUL.FTZ R4, R17, 1 ;  /* 0x3f80000011047820 */ /* 0x000fcc0000410000 */
[----:B------:R-:W0:Y:S02]  /*7f90*/  F2F.F64.F32 R4, R4 ;  /* 0x0000000400047310 */ /* 0x000e240000201800 */
[----:B0-----:R-:W-:Y:S01]  /*7fa0*/  STG.E.128 desc[UR36][R2.64], R4 ;  /* 0x0000000402007986 */ /* 0x001fe2000c101d24 */
[----:B------:R-:W-:Y:S05]  /*7fb0*/  EXIT ;  /* 0x000000000000794d */ /* 0x000fea0003800000 */
.L_x_1491:
        /* <DEDUP_REMOVED lines=21> */
.L_x_1496:
[----:B------:R-:W-:Y:S05]  /*8110*/  BSYNC B0 ;  /* 0x0000000000007941 */ /* 0x000fea0003800000 */
.L_x_1495:
[----:B------:R-:W-:-:S05]  /*8120*/  LOP3.LUT R5, R0, R5, RZ, 0xfc, !PT ;  /* 0x0000000500057212 */ /* 0x000fca00078efcff */
[----:B------:R-:W-:Y:S01]  /*8130*/  STG.E.U8 desc[UR36][R2.64], R5 ;  /* 0x0000000502007986 */ /* 0x000fe2000c101124 */
[----:B------:R-:W-:Y:S05]  /*8140*/  EXIT ;  /* 0x000000000000794d */ /* 0x000fea0003800000 */
.L_x_1494:
        /* <DEDUP_REMOVED lines=13> */
.L_x_1498:
[----:B------:R-:W-:Y:S01]  /*8220*/  IMAD.MOV.U32 R0, RZ, RZ, 0x7f ;  /* 0x0000007fff007424 */ /* 0x000fe200078e00ff */
[----:B------:R-:W-:-:S04]  /*8230*/  ISETP.GT.U32.AND P0, PT, R4, 0x7f800000, PT ;  /* 0x7f8000000400780c */ /* 0x000fc80003f04070 */
[----:B------:R-:W-:-:S09]  /*8240*/  SEL R0, R0, 0x7c, P0 ;  /* 0x0000007c00007807 */ /* 0x000fd20000000000 */
.L_x_1499:
[----:B------:R-:W-:Y:S05]  /*8250*/  BSYNC B0 ;  /* 0x0000000000007941 */ /* 0x000fea0003800000 */
.L_x_1497:
[----:B------:R-:W-:-:S04]  /*8260*/  LOP3.LUT R4, R17, 0x80000000, RZ, 0xc0, !PT ;  /* 0x8000000011047812 */ /* 0x000fc800078ec0ff */
[----:B------:R-:W-:-:S04]  /*8270*/  SHF.R.U32.HI R5, RZ, 0x18, R4 ;  /* 0x00000018ff057819 */ /* 0x000fc80000011604 */
[----:B------:R-:W-:-:S05]  /*8280*/  LOP3.LUT R5, R0, R5, RZ, 0xfc, !PT ;  /* 0x0000000500057212 */ /* 0x000fca00078efcff */
[----:B------:R-:W-:Y:S01]  /*8290*/  STG.E.U8 desc[UR36][R2.64], R5 ;  /* 0x0000000502007986 */ /* 0x000fe2000c101124 */
[----:B------:R-:W-:Y:S05]  /*82a0*/  EXIT ;  /* 0x000000000000794d */ /* 0x000fea0003800000 */
.L_x_1493:
[----:B------:R-:W-:-:S05]  /*82b0*/  HADD2.F32 R0, -RZ, R17.H0_H0 ;  /* 0x20000011ff007230 */ /* 0x000fca0000004100 */
[----:B------:R-:W-:-:S05]  /*82c0*/  F2FP.BF16.F32.PACK_AB R0, RZ, R0 ;  /* 0x00000000ff00723e */ /* 0x000fca00000010ff */
[----:B------:R-:W-:Y:S01]  /*82d0*/  STG.E.U16 desc[UR36][R2.64], R0 ;  /* 0x0000000002007986 */ /* 0x000fe2000c101524 */
[----:B------:R-:W-:Y:S05]  /*82e0*/  EXIT ;  /* 0x000000000000794d */ /* 0x000fea0003800000 */
.L_x_1490:
        /* <DEDUP_REMOVED lines=12> */
.L_x_1502:
        /* <DEDUP_REMOVED lines=17> */
.L_x_1505:
[----:B------:R-:W-:-:S04]  /*84c0*/  LOP3.LUT R0, R17, 0x80000000, RZ, 0xc0, !PT ;  /* 0x8000000011007812 */ /* 0x000fc800078ec0ff */
[----:B------:R-:W-:-:S04]  /*84d0*/  SHF.R.U32.HI R5, RZ, 0x18, R0 ;  /* 0x00000018ff057819 */ /* 0x000fc80000011600 */
[----:B------:R-:W-:-:S04]  /*84e0*/  LOP3.LUT R4, R4, R5, RZ, 0xfc, !PT ;  /* 0x0000000504047212 */ /* 0x000fc800078efcff */
[----:B------:R-:W-:-:S07]  /*84f0*/  PRMT R0, R4, 0x7610, R0 ;  /* 0x0000761004007816 */ /* 0x000fce0000000000 */
.L_x_1504:
[----:B------:R-:W-:Y:S05]  /*8500*/  BSYNC B0 ;  /* 0x0000000000007941 */ /* 0x000fea0003800000 */
.L_x_1503:
[----:B------:R-:W-:Y:S01]  /*8510*/  STG.E.U8 desc[UR36][R2.64], R0 ;  /* 0x0000000002007986 */ /* 0x000fe2000c101124 */
[----:B------:R-:W-:Y:S05]  /*8520*/  EXIT ;  /* 0x000000000000794d */ /* 0x000fea0003800000 */
.L_x_1501:
        /* <DEDUP_REMOVED lines=17> */
.L_x_1508:
[----:B------:R-:W-:-:S04]  /*8640*/  LOP3.LUT R0, R17, 0x80000000, RZ, 0xc0, !PT ;  /* 0x8000000011007812 */ /* 0x000fc800078ec0ff */
[----:B------:R-:W-:-:S04]  /*8650*/  SHF.R.U32.HI R5, RZ, 0x18, R0 ;  /* 0x00000018ff057819 */ /* 0x000fc80000011600 */
[----:B------:R-:W-:-:S04]  /*8660*/  LOP3.LUT R4, R4, R5, RZ, 0xfc, !PT ;  /* 0x0000000504047212 */ /* 0x000fc800078efcff */
[----:B------:R-:W-:-:S07]  /*8670*/  PRMT R0, R4, 0x7610, R0 ;  /* 0x0000761004007816 */ /* 0x000fce0000000000 */
.L_x_1507:
[----:B------:R-:W-:Y:S05]  /*8680*/  BSYNC B0 ;  /* 0x0000000000007941 */ /* 0x000fea0003800000 */
.L_x_1506:
[----:B------:R-:W-:Y:S01]  /*8690*/  STG.E.U8 desc[UR36][R2.64], R0 ;  /* 0x0000000002007986 */ /* 0x000fe2000c101124 */
[----:B------:R-:W-:Y:S05]  /*86a0*/  EXIT ;  /* 0x000000000000794d */ /* 0x000fea0003800000 */
.L_x_1500:
[----:B------:R-:W-:-:S13]  /*86b0*/  ISETP.NE.AND P0, PT, R0, 0x1c, PT ;  /* 0x0000001c0000780c */ /* 0x000fda0003f05270 */
[----:B------:R-:W-:Y:S05]  /*86c0*/  @!P0 BRA `(.L_x_1509) ;  /* 0x0000000000a48947 */ /* 0x000fea0003800000 */
[----:B------:R-:W-:-:S13]  /*86d0*/  ISETP.NE.AND P0, PT, R0, 0x1d, PT ;  /* 0x0000001d0000780c */ /* 0x000fda0003f05270 */
[----:B------:R-:W-:Y:S05]  /*86e0*/  @!P0 BRA `(.L_x_1510) ;  /* 0x00000000008c8947 */ /* 0x000fea0003800000 */
[----:B------:R-:W-:-:S13]  /*86f0*/  ISETP.NE.AND P0, PT, R0, 0x2c, PT ;  /* 0x0000002c0000780c */ /* 0x000fda0003f05270 */
[----:B------:R-:W-:Y:S05]  /*8700*/  @P0 BRA `(.L_x_1483) ;  /* 0x0000000000400947 */ /* 0x000fea0003800000 */
[----:B------:R-:W-:Y:S02]  /*8710*/  HADD2.F32 R17, -RZ, R17.H0_H0 ;  /* 0x20000011ff117230 */ /* 0x000fe40000004100 */
        /* <DEDUP_REMOVED lines=15> */
.L_x_1483:
        /* <DEDUP_REMOVED lines=16> */
.L_x_1511:
[----:B------:R-:W-:Y:S05]  /*8910*/  EXIT ;  /* 0x000000000000794d */ /* 0x000fea0003800000 */
.L_x_1510:
[----:B------:R-:W-:-:S06]  /*8920*/  HADD2.F32 R4, -RZ, R17.H0_H0 ;  /* 0x20000011ff047230 */ /* 0x000fcc0000004100 */
[----:B------:R-:W0:Y:S02]  /*8930*/  F2I.U64.TRUNC R4, R4 ;  /* 0x0000000400047311 */ /* 0x000e24000020d800 */
[----:B0-----:R-:W-:Y:S01]  /*8940*/  STG.E.64 desc[UR36][R2.64], R4 ;  /* 0x0000000402007986 */ /* 0x001fe2000c101b24 */
[----:B------:R-:W-:Y:S05]  /*8950*/  EXIT ;  /* 0x000000000000794d */ /* 0x000fea0003800000 */
.L_x_1509:
[----:B------:R-:W-:-:S06]  /*8960*/  HADD2.F32 R17, -RZ, R17.H0_H0 ;  /* 0x20000011ff117230 */ /* 0x000fcc0000004100 */
[----:B------:R-:W0:Y:S02]  /*8970*/  F2I.FTZ.U32.TRUNC.NTZ R17, R17 ;  /* 0x0000001100117305 */ /* 0x000e24000021f000 */
[----:B0-----:R-:W-:Y:S01]  /*8980*/  STG.E desc[UR36][R2.64], R17 ;  /* 0x0000001102007986 */ /* 0x001fe2000c101924 */
[----:B------:R-:W-:Y:S05]  /*8990*/  EXIT ;  /* 0x000000000000794d */ /* 0x000fea0003800000 */
.L_x_1512:
        /* <DEDUP_REMOVED lines=14> */
.L_x_36124:


//--------------------- .text._ZN2at6native18elementwise_kernelILi128ELi4EZNS0_22gpu_kernel_impl_nocastIZZZNS0_22nan_to_num_kernel_cudaERNS_18TensorIteratorBaseESt8optionalIdES6_S6_ENKUlvE0_clEvENKUlvE1_clEvEUlN3c104HalfEE_EEvS4_RKT_EUliE_EEviT1_ --------------------------
	.section	.text._ZN2at6native18elementwise_kernelILi128ELi4EZNS0_22gpu_kernel_impl_nocastIZZZNS0_22nan_to_num_kernel_cudaERNS_18TensorIteratorBaseESt8optionalIdES6_S6_ENKUlvE0_clEvENKUlvE1_clEvEUlN3c104HalfEE_EEvS4_RKT_EUliE_EEviT1_,"ax",@progbits
	.align	128
        .global         _ZN2at6native18elementwise_kernelILi128ELi4EZNS0_22gpu_kernel_impl_nocastIZZZNS0_22nan_to_num_kernel_cudaERNS_18TensorIteratorBaseESt8optionalIdES6_S6_ENKUlvE0_clEvENKUlvE1_clEvEUlN3c104HalfEE_EEvS4_RKT_EUliE_EEviT1_
        .type           _ZN2at6native18elementwise_kernelILi128ELi4EZNS0_22gpu_kernel_impl_nocastIZZZNS0_22nan_to_num_kernel_cudaERNS_18TensorIteratorBaseESt8optionalIdES6_S6_ENKUlvE0_clEvENKUlvE1_clEvEUlN3c104HalfEE_EEvS4_RKT_EUliE_EEviT1_,@function
        .size           _ZN2at6native18elementwise_kernelILi128ELi4EZNS0_22gpu_kernel_impl_nocastIZZZNS0_22nan_to_num_kernel_cudaERNS_18TensorIteratorBaseESt8optionalIdES6_S6_ENKUlvE0_clEvENKUlvE1_clEvEUlN3c104HalfEE_EEvS4_RKT_EUliE_EEviT1_,(.L_x_36125 - _ZN2at6native18elementwise_kernelILi128ELi4EZNS0_22gpu_kernel_impl_nocastIZZZNS0_22nan_to_num_kernel_cudaERNS_18TensorIteratorBaseESt8optionalIdES6_S6_ENKUlvE0_clEvENKUlvE1_clEvEUlN3c104HalfEE_EEvS4_RKT_EUliE_EEviT1_)
        .other          _ZN2at6native18elementwise_kernelILi128ELi4EZNS0_22gpu_kernel_impl_nocastIZZZNS0_22nan_to_num_kernel_cudaERNS_18TensorIteratorBaseESt8optionalIdES6_S6_ENKUlvE0_clEvENKUlvE1_clEvEUlN3c104HalfEE_EEvS4_RKT_EUliE_EEviT1_,@"STO_CUDA_ENTRY STV_DEFAULT"
_ZN2at6native18elementwise_kernelILi128ELi4EZNS0_22gpu_kernel_impl_nocastIZZZNS0_22nan_to_num_kernel_cudaERNS_18TensorIteratorBaseESt8optionalIdES6_S6_ENKUlvE0_clEvENKUlvE1_clEvEUlN3c104HalfEE_EEvS4_RKT_EUliE_EEviT1_:
.text._ZN2at6native18elementwise_kernelILi128ELi4EZNS0_22gpu_kernel_impl_nocastIZZZNS0_22nan_to_num_kernel_cudaERNS_18TensorIteratorBaseESt8optionalIdES6_S6_ENKUlvE0_clEvENKUlvE1_clEvEUlN3c104HalfEE_EEvS4_RKT_EUliE_EEviT1_:
        /* <DEDUP_REMOVED lines=299> */
[----:B------:R-:W-:Y:S02]  /*12b0*/  ULDC.64 UR8, c[0x0][0x400] ;  /* 0x0001000000087ab9 */ /* 0x000fe40000000a00 */
[----:B------:R-:W0:Y:S01]  /*12c0*/  @P0 LDC.64 R14, c[0x0][0x340] ;  /* 0x0000d000ff0e0b82 */ /* 0x000e220000000a00 */
[----:B------:R-:W-:Y:S02]  /*12d0*/  @P0 MOV R10, RZ ;  /* 0x000000ff000a0202 */ /* 0x000fe40000000f00 */
[----:B------:R-:W-:-:S05]  /*12e0*/  IADD3 R13, -R11, RZ, RZ ;  /* 0x000000ff0b0d7210 */ /* 0x000fca0007ffe1ff */
        /* <DEDUP_REMOVED lines=11> */
.L_x_1515:
        /* <DEDUP_REMOVED lines=8> */
[----:B------:R-:W-:Y:S01]  /*1420*/  IADD3.X R5, RZ, UR9, RZ, P1, !PT ;  /* 0x00000009ff057c10 */ /* 0x000fe20008ffe4ff */
[----:B--2---:R-:W-:-:S05]  /*1430*/  HADD2.F32 R8, -RZ, R7.H0_H0 ;  /* 0x20000007ff087230 */ /* 0x004fca0000004100 */
[----:B------:R-:W-:-:S13]  /*1440*/  FSETP.GTU.FTZ.AND P0, PT, |R8|, +INF , PT ;  /* 0x7f8000000800780b */ /* 0x000fda0003f1c200 */
[----:B------:R-:W-:Y:S05]  /*1450*/  @P0 BRA `(.L_x_1517) ;  /* 0x0000000000180947 */ /* 0x000fea0003800000 */
[----:B------:R-:W-:Y:S01]  /*1460*/  FSETP.NEU.FTZ.AND P0, PT, R8, +INF , PT ;  /* 0x7f8000000800780b */ /* 0x000fe20003f1d000 */
[----:B------:R-:W-:Y:S02]  /*1470*/  ULDC.U16 UR8, c[0x0][0x422] ;  /* 0x0001088000087ab9 */ /* 0x000fe40000000400 */
[----:B------:R-:W-:-:S10]  /*1480*/  IMAD.U32 R9, RZ, RZ, UR8 ;  /* 0x00000008ff097e24 */ /* 0x000fd4000f8e00ff */
[----:B------:R-:W-:-:S04]  /*1490*/  @P0 FSETP.NEU.FTZ.AND P1, PT, R8, -INF , PT ;  /* 0xff8000000800080b */ /* 0x000fc80003f3d000 */
[----:B------:R-:W-:-:S04]  /*14a0*/  @P0 SEL R6, R0, R7, !P1 ;  /* 0x0000000700060207 */ /* 0x000fc80004800000 */
[----:B------:R-:W-:-:S07]  /*14b0*/  @P0 PRMT R9, R6, 0x7610, R9 ;  /* 0x0000761006090816 */ /* 0x000fce0000000009 */
.L_x_1517:
[----:B------:R-:W-:Y:S05]  /*14c0*/  BSYNC B1 ;  /* 0x0000000000017941 */ /* 0x000fea0003800000 */
.L_x_1516:
[----:B------:R0:W-:Y:S01]  /*14d0*/  STG.E.U16 desc[UR4][R4.64], R9 ;  /* 0x0000000904007986 */ /* 0x0001e2000c101504 */
[----:B------:R-:W-:-:S07]  /*14e0*/  IADD3 R3, R3, 0x80, RZ ;  /* 0x0000008003037810 */ /* 0x000fce0007ffe0ff */
.L_x_1514:
[----:B------:R-:W-:Y:S05]  /*14f0*/  BSYNC B0 ;  /* 0x0000000000007941 */ /* 0x000fea0003800000 */
.L_x_1513:
        /* <DEDUP_REMOVED lines=305> */
.L_x_1520:
        /* <DEDUP_REMOVED lines=18> */
.L_x_1522:
[----:B------:R-:W-:Y:S05]  /*2930*/  BSYNC B1 ;  /* 0x0000000000017941 */ /* 0x000fea0003800000 */
.L_x_1521:
        /* <DEDUP_REMOVED lines=306> */
.L_x_1523:
        /* <DEDUP_REMOVED lines=18> */
.L_x_1525:
[----:B------:R-:W-:Y:S05]  /*3d80*/  BSYNC B1 ;  /* 0x0000000000017941 */ /* 0x000fea0003800000 */
.L_x_1524:
[----:B------:R1:W-:Y:S01]  /*3d90*/  STG.E.U16 desc[UR4][R4.64], R9 ;  /* 0x0000000904007986 */ /* 0x0003e2000c101504 */
[----:B------:R-:W-:-:S07]  /*3da0*/  IADD3 R3, R3, 0x80, RZ ;  /* 0x0000008003037810 */ /* 0x000fce0007ffe0ff */
.L_x_1519:
[----:B------:R-:W-:Y:S05]  /*3db0*/  BSYNC B0 ;  /* 0x0000000000007941 */ /* 0x000fea0003800000 */
.L_x_1518:
        /* <DEDUP_REMOVED lines=304> */
.L_x_1526:
[----:B------:R-:W-:Y:S02]  /*50c0*/  ULDC.64 UR6, c[0x0][0x418] ;  /* 0x0001060000067ab9 */ /* 0x000fe40000000a00 */
[----:B------:R-:W-:-:S04]  /*50d0*/  IADD3 R6, P0, R4, UR6, RZ ;  /* 0x0000000604067c10 */ /* 0x000fc8000ff1e0ff */
[----:B------:R-:W-:Y:S01]  /*50e0*/  IADD3.X R7, RZ, UR7, RZ, P0, !PT ;  /* 0x00000007ff077c10 */ /* 0x000fe200087fe4ff */
[----:B------:R-:W-:-:S05]  /*50f0*/  ULDC.64 UR6, c[0x0][0x410] ;  /* 0x0001040000067ab9 */ /* 0x000fca0000000a00 */
[----:B------:R-:W2:Y:S01]  /*5100*/  LDG.E.U16 R7, desc[UR4][R6.64] ;  /* 0x0000000406077981 */ /* 0x000ea2000c1e1500 */
[----:B------:R-:W-:Y:S01]  /*5110*/  IADD3 R4, P1, R5, UR6, RZ ;  /* 0x0000000605047c10 */ /* 0x000fe2000ff3e0ff */
[----:B------:R-:W-:Y:S03]  /*5120*/  BSSY B0, `(.L_x_1527) ;  /* 0x000000b000007945 */ /* 0x000fe60003800000 */
[----:B------:R-:W-:Y:S01]  /*5130*/  IADD3.X R5, RZ, UR7, RZ, P1, !PT ;  /* 0x00000007ff057c10 */ /* 0x000fe20008ffe4ff */
[----:B--2---:R-:W-:-:S05]  /*5140*/  HADD2.F32 R3, -RZ, R7.H0_H0 ;  /* 0x20000007ff037230 */ /* 0x004fca0000004100 */
[----:B------:R-:W-:-:S13]  /*5150*/  FSETP.GTU.FTZ.AND P0, PT, |R3|, +INF , PT ;  /* 0x7f8000000300780b */ /* 0x000fda0003f1c200 */
[----:B------:R-:W-:Y:S05]  /*5160*/  @P0 BRA `(.L_x_1528) ;  /* 0x0000000000180947 */ /* 0x000fea0003800000 */
[----:B------:R-:W-:Y:S01]  /*5170*/  FSETP.NEU.FTZ.AND P0, PT, R3, +INF , PT ;  /* 0x7f8000000300780b */ /* 0x000fe20003f1d000 */
[----:B------:R-:W-:Y:S02]  /*5180*/  ULDC.U16 UR6, c[0x0][0x422] ;  /* 0x0001088000067ab9 */ /* 0x000fe40000000400 */
[----:B------:R-:W-:-:S10]  /*5190*/  MOV R2, UR6 ;  /* 0x0000000600027c02 */ /* 0x000fd40008000f00 */
[----:B------:R-:W-:-:S04]  /*51a0*/  @P0 FSETP.NEU.FTZ.AND P1, PT, R3, -INF , PT ;  /* 0xff8000000300080b */ /* 0x000fc80003f3d000 */
[----:B------:R-:W-:-:S04]  /*51b0*/  @P0 SEL R0, R0, R7, !P1 ;  /* 0x0000000700000207 */ /* 0x000fc80004800000 */
[----:B------:R-:W-:-:S07]  /*51c0*/  @P0 PRMT R2, R0, 0x7610, R2 ;  /* 0x0000761000020816 */ /* 0x000fce0000000002 */
.L_x_1528:
[----:B------:R-:W-:Y:S05]  /*51d0*/  BSYNC B0 ;  /* 0x0000000000007941 */ /* 0x000fea0003800000 */
.L_x_1527:
[----:B------:R-:W-:Y:S01]  /*51e0*/  STG.E.U16 desc[UR4][R4.64], R2 ;  /* 0x0000000204007986 */ /* 0x000fe2000c101504 */
[----:B------:R-:W-:Y:S05]  /*51f0*/  EXIT ;  /* 0x000000000000794d */ /* 0x000fea0003800000 */
.L_x_1529:
        /* <DEDUP_REMOVED lines=16> */
.L_x_36125:


//--------------------- .text._ZN2at6native27unrolled_elementwise_kernelIZZZNS0_22nan_to_num_kernel_cudaERNS_18TensorIteratorBaseESt8optionalIdES5_S5_ENKUlvE0_clEvENKUlvE1_clEvEUlN3c104HalfEE_St5arrayIPcLm2EELi4E23TrivialOffsetCalculatorILi1EjESF_NS0_6memory15LoadWithoutCastENSG_16StoreWithoutCastEEEviT_T0_T2_T3_T4_T5_ --------------------------
	.section	.text._ZN2at6native27unrolled_elementwise_kernelIZZZNS0_22nan_to_num_kernel_cudaERNS_18TensorIteratorBaseESt8optionalIdES5_S5_ENKUlvE0_clEvENKUlvE1_clEvEUlN3c104HalfEE_St5arrayIPcLm2EELi4E23TrivialOffsetCalculatorILi1EjESF_NS0_6memory15LoadWithoutCastENSG_16StoreWithoutCastEEEviT_T0_T2_T3_T4_T5_,"ax",@progbits
	.align	128
        .global         _ZN2at6native27unrolled_elementwise_kernelIZZZNS0_22nan_to_num_kernel_cudaERNS_18TensorIteratorBaseESt8optionalIdES5_S5_ENKUlvE0_clEvENKUlvE1_clEvEUlN3c104HalfEE_St5arrayIPcLm2EELi4E23TrivialOffsetCalculatorILi1EjESF_NS0_6memory15LoadWithoutCastENSG_16StoreWithoutCastEEEviT_T0_T2_T3_T4_T5_
        .type           _ZN2at6native27unrolled_elementwise_kernelIZZZNS0_22nan_to_num_kernel_cudaERNS_18TensorIteratorBaseESt8optionalIdES5_S5_ENKUlvE0_clEvENKUlvE1_clEvEUlN3c104HalfEE_St5arrayIPcLm2EELi4E23TrivialOffsetCalculatorILi1EjESF_NS0_6memory15LoadWithoutCastENSG_16StoreWithoutCastEEEviT_T0_T2_T3_T4_T5_,@function
        .size           _ZN2at6native27unrolled_elementwise_kernelIZZZNS0_22nan_to_num_kernel_cudaERNS_18TensorIteratorBaseESt8optionalIdES5_S5_ENKUlvE0_clEvENKUlvE1_clEvEUlN3c104HalfEE_St5arrayIPcLm2EELi4E23TrivialOffsetCalculatorILi1EjESF_NS0_6memory15LoadWithoutCastENSG_16StoreWithoutCastEEEviT_T0_T2_T3_T4_T5_,(.L_x_36126 - _ZN2at6native27unrolled_elementwise_kernelIZZZNS0_22nan_to_num_kernel_cudaERNS_18TensorIteratorBaseESt8optionalIdES5_S5_ENKUlvE0_clEvENKUlvE1_clEvEUlN3c104HalfEE_St5arrayIPcLm2EELi4E23TrivialOffsetCalculatorILi1EjESF_NS0_6memory15LoadWithoutCastENSG_16StoreWithoutCastEEEviT_T0_T2_T3_T4_T5_)
        .other          _ZN2at6native27unrolled_elementwise_kernelIZZZNS0_22nan_to_num_kernel_cudaERNS_18TensorIteratorBaseESt8optionalIdES5_S5_ENKUlvE0_clEvENKUlvE1_clEvEUlN3c104HalfEE_St5arrayIPcLm2EELi4E23TrivialOffsetCalculatorILi1EjESF_NS0_6memory15LoadWithoutCastENSG_16StoreWithoutCastEEEviT_T0_T2_T3_T4_T5_,@"STO_CUDA_ENTRY STV_DEFAULT"
_ZN2at6native27unrolled_elementwise_kernelIZZZNS0_22nan_to_num_kernel_cudaERNS_18TensorIteratorBaseESt8optionalIdES5_S5_ENKUlvE0_clEvENKUlvE1_clEvEUlN3c104HalfEE_St5arrayIPcLm2EELi4E23TrivialOffsetCalculatorILi1EjESF_NS0_6memory15LoadWithoutCastENSG_16StoreWithoutCastEEEviT_T0_T2_T3_T4_T5_:
.text._ZN2at6native27unrolled_elementwise_kernelIZZZNS0_22nan_to_num_kernel_cudaERNS_18TensorIteratorBaseESt8optionalIdES5_S5_ENKUlvE0_clEvENKUlvE1_clEvEUlN3c104HalfEE_St5arrayIPcLm2EELi4E23TrivialOffsetCalculatorILi1EjESF_NS0_6memory15LoadWithoutCastENSG_16StoreWithoutCastEEEviT_T0_T2_T3_T4_T5_:
        /* <DEDUP_REMOVED lines=8> */
[----:B------:R-:W-:Y:S02]  /*0080*/  @!P3 IMAD R17, R0, 0x200, R5 ;  /* 0x000002000011b824 */ /* 0x000fe400078e0205 */
[----:B------:R-:W-:-:S05]  /*0090*/  @!P3 VIADD R5, R5, 0x80 ;  /* 0x000000800505b836 */ /* 0x000fca0000000000 */
[----:B------:R-:W-:-:S13]  /*00a0*/  ISETP.GE.AND P0, PT, R5, R2, PT ;  /* 0x000000020500720c */ /* 0x000fda0003f06270 */
[----:B------:R-:W-:Y:S01]  /*00b0*/  @!P0 IMAD R13, R0, 0x200, R5 ;  /* 0x00000200000d8824 */ /* 0x000fe200078e0205 */
[----:B------:R-:W0:Y:S01]  /*00c0*/  @!P0 LDC.64 R6, c[0x0][0x230] ;  /* 0x00008c00ff068b82 */ /* 0x000e220000000a00 */
[----:B------:R-:W-:-:S05]  /*00d0*/  @!P0 VIADD R5, R5, 0x80 ;  /* 0x0000008005058836 */ /* 0x000fca0000000000 */
[----:B------:R-:W-:-:S13]  /*00e0*/  ISETP.GE.AND P2, PT, R5, R2, PT ;  /* 0x000000020500720c */ /* 0x000fda0003f46270 */
[----:B------:R-:W-:Y:S01]  /*00f0*/  @!P2 IMAD R15, R0, 0x200, R5 ;  /* 0x00000200000fa824 */ /* 0x000fe200078e0205 */
[----:B------:R-:W1:Y:S01]  /*0100*/  @!P2 LDC.64 R8, c[0x0][0x230] ;  /* 0x00008c00ff08ab82 */ /* 0x000e620000000a00 */
[----:B------:R-:W-:-:S05]  /*0110*/  @!P2 VIADD R5, R5, 0x80 ;  /* 0x000000800505a836 */ /* 0x000fca0000000000 */
[----:B------:R-:W-:-:S13]  /*0120*/  ISETP.GE.AND P1, PT, R5, R2, PT ;  /* 0x000000020500720c */ /* 0x000fda0003f26270 */
[----:B------:R-:W2:Y:S01]  /*0130*/  @!P1 LDC.64 R10, c[0x0][0x230] ;  /* 0x00008c00ff0a9b82 */ /* 0x000ea20000000a00 */
[----:B------:R-:W-:-:S04]  /*0140*/  @!P1 IMAD R5, R0, 0x200, R5 ;  /* 0x0000020000059824 */ /* 0x000fc800078e0205 */
[----:B--2---:R-:W-:Y:S01]  /*0150*/  @!P1 IMAD.WIDE.U32 R10, R5, 0x2, R10 ;  /* 0x00000002050a9825 */ /* 0x004fe200078e000a */
[----:B------:R-:W-:-:S06]  /*0160*/  PRMT R5, RZ, 0x7610, R5 ;  /* 0x00007610ff057816 */ /* 0x000fcc0000000005 */
[----:B------:R2:W3:Y:S01]  /*0170*/  @!P1 LDG.E.U16 R5, desc[UR4][R10.64] ;  /* 0x000000040a059981 */ /* 0x0004e2000c1e1500 */
[----:B-1----:R-:W-:Y:S02]  /*0180*/  @!P2 IMAD.WIDE.U32 R14, R15, 0x2, R8 ;  /* 0x000000020f0ea825 */ /* 0x002fe400078e0008 */
[----:B------:R-:W1:Y:S01]  /*0190*/  @!P3 LDC.64 R8, c[0x0][0x230] ;  /* 0x00008c00ff08bb82 */ /* 0x000e620000000a00 */
[----:B------:R-:W-:Y:S01]  /*01a0*/  PRMT R16, RZ, 0x7610, R16 ;  /* 0x00007610ff107816 */ /* 0x000fe20000000010 */
[--C-:B0-----:R-:W-:Y:S01]  /*01b0*/  @!P0 IMAD.WIDE.U32 R12, R13, 0x2, R6.reuse ;  /* 0x000000020d0c8825 */ /* 0x101fe200078e0006 */
[----:B------:R-:W-:Y:S02]  /*01c0*/  PRMT R6, RZ, 0x7610, R6 ;  /* 0x00007610ff067816 */ /* 0x000fe40000000006 */
[----:B------:R-:W-:Y:S01]  /*01d0*/  PRMT R7, RZ, 0x7610, R7 ;  /* 0x00007610ff077816 */ /* 0x000fe20000000007 */
[C---:B------:R-:W-:Y:S01]  /*01e0*/  VIADD R19, R3.reuse, 0x180 ;  /* 0x0000018003137836 */ /* 0x040fe20000000000 */
[----:B--2---:R-:W-:-:S02]  /*01f0*/  IADD3 R11, R3, 0x100, RZ ;  /* 0x00000100030b7810 */ /* 0x004fc40007ffe0ff */
[----:B------:R-:W5:Y:S01]  /*0200*/  @!P0 LDG.E.U16 R6, desc[UR4][R12.64] ;  /* 0x000000040c068981 */ /* 0x000f62000c1e1500 */
[----:B-1----:R-:W-:Y:S01]  /*0210*/  @!P3 IMAD.WIDE.U32 R8, R17, 0x2, R8 ;  /* 0x000000021108b825 */ /* 0x002fe200078e0008 */
[----:B------:R-:W-:Y:S01]  /*0220*/  ULDC.U16 UR6, c[0x0][0x218] ;  /* 0x0000860000067ab9 */ /* 0x000fe20000000400 */
[----:B------:R-:W-:Y:S01]  /*0230*/  BSSY B0, `(.L_x_1530) ;  /* 0x0000017000007945 */ /* 0x000fe20003800000 */
[----:B------:R-:W5:Y:S04]  /*0240*/  @!P2 LDG.E.U16 R7, desc[UR4][R14.64] ;  /* 0x000000040e07a981 */ /* 0x000f68000c1e1500 */
[----:B------:R0:W5:Y:S01]  /*0250*/  @!P3 LDG.E.U16 R16, desc[UR4][R8.64] ;  /* 0x000000040810b981 */ /* 0x000162000c1e1500 */
[----:B------:R-:W-:Y:S01]  /*0260*/  VIADD R17, R3, 0x80 ;  /* 0x0000008003117836 */ /* 0x000fe20000000000 */
[-C--:B------:R-:W-:Y:S01]  /*0270*/  ISETP.GE.AND P1, PT, R11, R2.reuse, PT ;  /* 0x000000020b00720c */ /* 0x080fe20003f26270 */
[----:B------:R-:W-:Y:S01]  /*0280*/  IMAD.U32 R4, RZ, RZ, UR6 ;  /* 0x00000006ff047e24 */ /* 0x000fe2000f8e00ff */
[----:B------:R-:W-:-:S02]  /*0290*/  ISETP.GE.AND P2, PT, R3, R2, PT ;  /* 0x000000020300720c */ /* 0x000fc40003f46270 */
[----:B------:R-:W-:Y:S01]  /*02a0*/  ISETP.GE.AND P4, PT, R17, R2, PT ;  /* 0x000000021100720c */ /* 0x000fe20003f86270 */
[----:B0-----:R-:W0:Y:S01]  /*02b0*/  LDC.U16 R8, c[0x0][0x21c] ;  /* 0x00008700ff087b82 */ /* 0x001e220000000400 */
[----:B---3--:R-:W-:-:S05]  /*02c0*/  HADD2.F32 R10, -RZ, R5.H0_H0 ;  /* 0x20000005ff0a7230 */ /* 0x008fca0000004100 */
[----:B------:R-:W-:-:S04]  /*02d0*/  FSETP.GTU.FTZ.AND P0, PT, |R10|, +INF , PT ;  /* 0x7f8000000a00780b */ /* 0x000fc80003f1c200 */
[----:B------:R-:W-:Y:S01]  /*02e0*/  ISETP.GE.OR P0, PT, R19, R2, P0 ;  /* 0x000000021300720c */ /* 0x000fe20000706670 */
[----:B0-----:R-:W-:-:S12]  /*02f0*/  @P3 BRA `(.L_x_1531) ;  /* 0x0000000000283947 */ /* 0x001fd80003800000 */
[----:B-----5:R-:W-:Y:S02]  /*0300*/  HADD2.F32 R9, -RZ, R16.H0_H0 ;  /* 0x20000010ff097230 */ /* 0x020fe40000004100 */
[----:B------:R-:W-:-:S03]  /*0310*/  IMAD.U32 R11, RZ, RZ, UR6 ;  /* 0x00000006ff0b7e24 */ /* 0x000fc6000f8e00ff */
        /* <DEDUP_REMOVED lines=8> */
.L_x_1531:
[----:B------:R-:W-:Y:S05]  /*03a0*/  BSYNC B0 ;  /* 0x0000000000007941 */ /* 0x000fea0003800000 */
.L_x_1530:
[----:B------:R-:W-:Y:S04]  /*03b0*/  BSSY B0, `(.L_x_1532) ;  /* 0x000000c000007945 */ /* 0x000fe80003800000 */
[----:B------:R-:W-:Y:S05]  /*03c0*/  @P4 BRA `(.L_x_1533) ;  /* 0x0000000000284947 */ /* 0x000fea0003800000 */
[----:B-----5:R-:W-:Y:S02]  /*03d0*/  HADD2.F32 R9, -RZ, R6.H0_H0 ;  /* 0x20000006ff097230 */ /* 0x020fe40000004100 */
[----:B------:R-:W-:-:S03]  /*03e0*/  IMAD.U32 R13, RZ, RZ, UR6 ;  /* 0x00000006ff0d7e24 */ /* 0x000fc6000f8e00ff */
        /* <DEDUP_REMOVED lines=8> */
.L_x_1533:
[----:B------:R-:W-:Y:S05]  /*0470*/  BSYNC B0 ;  /* 0x0000000000007941 */ /* 0x000fea0003800000 */
.L_x_1532:
        /* <DEDUP_REMOVED lines=12> */
.L_x_1535:
[----:B------:R-:W-:Y:S05]  /*0540*/  BSYNC B0 ;  /* 0x0000000000007941 */ /* 0x000fea0003800000 */
.L_x_1534:
[----:B------:R-:W-:Y:S04]  /*0550*/  BSSY B0, `(.L_x_1536) ;  /* 0x0000008000007945 */ /* 0x000fe80003800000 */
[----:B------:R-:W-:Y:S05]  /*0560*/  @P0 BRA `(.L_x_1537) ;  /* 0x0000000000180947 */ /* 0x000fea0003800000 */
[----:B------:R-:W-:Y:S01]  /*0570*/  FSETP.NEU.FTZ.AND P0, PT, R10, +INF , PT ;  /* 0x7f8000000a00780b */ /* 0x000fe20003f1d000 */
[----:B------:R-:W-:Y:S02]  /*0580*/  ULDC.U16 UR6, c[0x0][0x21a] ;  /* 0x0000868000067ab9 */ /* 0x000fe40000000400 */
[----:B------:R-:W-:-:S10]  /*0590*/  IMAD.U32 R4, RZ, RZ, UR6 ;  /* 0x00000006ff047e24 */ /* 0x000fd4000f8e00ff */
[----:B------:R-:W-:-:S04]  /*05a0*/  @P0 FSETP.NEU.FTZ.AND P1, PT, R10, -INF , PT ;  /* 0xff8000000a00080b */ /* 0x000fc80003f3d000 */
[----:B------:R-:W-:-:S04]  /*05b0*/  @P0 SEL R5, R8, R5, !P1 ;  /* 0x0000000508050207 */ /* 0x000fc80004800000 */
[----:B------:R-:W-:-:S07]  /*05c0*/  @P0 PRMT R4, R5, 0x7610, R4 ;  /* 0x0000761005040816 */ /* 0x000fce0000000004 */
.L_x_1537:
[----:B------:R-:W-:Y:S05]  /*05d0*/  BSYNC B0 ;  /* 0x0000000000007941 */ /* 0x000fea0003800000 */
.L_x_1536:
[----:B------:R-:W-:Y:S04]  /*05e0*/  BSSY B0, `(.L_x_1538) ;  /* 0x0000017000007945 */ /* 0x000fe80003800000 */
[----:B------:R-:W-:Y:S04]  /*05f0*/  BSSY B1, `(.L_x_1539) ;  /* 0x000000f000017945 */ /* 0x000fe80003800000 */
[----:B------:R-:W-:Y:S05]  /*0600*/  @P2 BRA `(.L_x_1540) ;  /* 0x0000000000342947 */ /* 0x000fea0003800000 */
[----:B------:R-:W0:Y:S01]  /*0610*/  LDC.64 R8, c[0x0][0x228] ;  /* 0x00008a00ff087b82 */ /* 0x000e220000000a00 */
[----:B------:R-:W-:-:S04]  /*0620*/  IMAD R3, R0, 0x200, R3 ;  /* 0x0000020000037824 */ /* 0x000fc800078e0203 */
[----:B0-----:R-:W-:-:S04]  /*0630*/  IMAD.WIDE.U32 R8, R3, 0x2, R8 ;  /* 0x0000000203087825 */ /* 0x001fc800078e0008 */
[----:B------:R-:W-:Y:S01]  /*0640*/  IMAD.MOV.U32 R3, RZ, RZ, R17 ;  /* 0x000000ffff037224 */ /* 0x000fe200078e0011 */
[----:B------:R0:W-:Y:S04]  /*0650*/  STG.E.U16 desc[UR4][R8.64], R11 ;  /* 0x0000000b08007986 */ /* 0x0001e8000c101504 */
[----:B------:R-:W-:-:S13]  /*0660*/  ISETP.GE.AND P0, PT, R3, R2, PT ;  /* 0x000000020300720c */ /* 0x000fda0003f06270 */
[----:B------:R-:W-:Y:S05]  /*0670*/  @P0 BREAK B1 ;  /* 0x0000000000010942 */ /* 0x000fea0003800000 */
[----:B0-----:R-:W-:Y:S05]  /*0680*/  @P0 BRA `(.L_x_1541) ;  /* 0x0000000000300947 */ /* 0x001fea0003800000 */
[----:B------:R-:W0:Y:S01]  /*0690*/  LDC.64 R8, c[0x0][0x228] ;  /* 0x00008a00ff087b82 */ /* 0x000e220000000a00 */
[----:B------:R-:W-:Y:S01]  /*06a0*/  LEA R5, R0, R3, 0x9 ;  /* 0x0000000300057211 */ /* 0x000fe200078e48ff */
[----:B------:R-:W-:-:S04]  /*06b0*/  VIADD R3, R3, 0x80 ;  /* 0x0000008003037836 */ /* 0x000fc80000000000 */
[----:B0-----:R-:W-:-:S05]  /*06c0*/  IMAD.WIDE.U32 R8, R5, 0x2, R8 ;  /* 0x0000000205087825 */ /* 0x001fca00078e0008 */
[----:B------:R0:W-:Y:S02]  /*06d0*/  STG.E.U16 desc[UR4][R8.64], R13 ;  /* 0x0000000d08007986 */ /* 0x0001e4000c101504 */
.L_x_1540:
[----:B------:R-:W-:Y:S05]  /*06e0*/  BSYNC B1 ;  /* 0x0000000000017941 */ /* 0x000fea0003800000 */
.L_x_1539:
[----:B------:R-:W-:-:S13]  /*06f0*/  ISETP.GE.AND P0, PT, R3, R2, PT ;  /* 0x000000020300720c */ /* 0x000fda0003f06270 */
[----:B0-----:R-:W0:Y:S01]  /*0700*/  @!P0 LDC.64 R8, c[0x0][0x228] ;  /* 0x00008a00ff088b82 */ /* 0x001e220000000a00 */
[----:B------:R-:W-:Y:S02]  /*0710*/  @!P0 IMAD R5, R0, 0x200, R3 ;  /* 0x0000020000058824 */ /* 0x000fe400078e0203 */
[----:B------:R-:W-:Y:S02]  /*0720*/  @!P0 VIADD R3, R3, 0x80 ;  /* 0x0000008003038836 */ /* 0x000fe40000000000 */
[----:B0-----:R-:W-:-:S05]  /*0730*/  @!P0 IMAD.WIDE.U32 R8, R5, 0x2, R8 ;  /* 0x0000000205088825 */ /* 0x001fca00078e0008 */
[----:B-----5:R0:W-:Y:S02]  /*0740*/  @!P0 STG.E.U16 desc[UR4][R8.64], R6 ;  /* 0x0000000608008986 */ /* 0x0201e4000c101504 */
.L_x_1541:
[----:B------:R-:W-:Y:S05]  /*0750*/  BSYNC B0 ;  /* 0x0000000000007941 */ /* 0x000fea0003800000 */
.L_x_1538:
        /* <DEDUP_REMOVED lines=8> */
.L_x_1542:
        /* <DEDUP_REMOVED lines=10> */
.L_x_36126:


//--------------------- .text._ZN2at6native29vectorized_elementwise_kernelILi2EZZZNS0_22nan_to_num_kernel_cudaERNS_18TensorIteratorBaseESt8optionalIdES5_S5_ENKUlvE0_clEvENKUlvE1_clEvEUlN3c104HalfEE_St5arrayIPcLm2EEEEviT0_T1_ --------------------------
	.section	.text._ZN2at6native29vectorized_elementwise_kernelILi2EZZZNS0_22nan_to_num_kernel_cudaERNS_18TensorIteratorBaseESt8optionalIdES5_S5_ENKUlvE0_clEvENKUlvE1_clEvEUlN3c104HalfEE_St5arrayIPcLm2EEEEviT0_T1_,"ax",@progbits
	.align	128
        .global         _ZN2at6native29vectorized_elementwise_kernelILi2EZZZNS0_22nan_to_num_kernel_cudaERNS_18TensorIteratorBaseESt8optionalIdES5_S5_ENKUlvE0_clEvENKUlvE1_clEvEUlN3c104HalfEE_St5arrayIPcLm2EEEEviT0_T1_
        .type           _ZN2at6native29vectorized_elementwise_kernelILi2EZZZNS0_22nan_to_num_kernel_cudaERNS_18TensorIteratorBaseESt8optionalIdES5_S5_ENKUlvE0_clEvENKUlvE1_clEvEUlN3c104HalfEE_St5arrayIPcLm2EEEEviT0_T1_,@function
        .size           _ZN2at6native29vectorized_elementwise_kernelILi2EZZZNS0_22nan_to_num_kernel_cudaERNS_18TensorIteratorBaseESt8optionalIdES5_S5_ENKUlvE0_clEvENKUlvE1_clEvEUlN3c104HalfEE_St5arrayIPcLm2EEEEviT0_T1_,(.L_x_36127 - _ZN2at6native29vectorized_elementwise_kernelILi2EZZZNS0_22nan_to_num_kernel_cudaERNS_18TensorIteratorBaseESt8optionalIdES5_S5_ENKUlvE0_clEvENKUlvE1_clEvEUlN3c104HalfEE_St5arrayIPcLm2EEEEviT0_T1_)
        .other          _ZN2at6native29vectorized_elementwise_kernelILi2EZZZNS0_22nan_to_num_kernel_cudaERNS_18TensorIteratorBaseESt8optionalIdES5_S5_ENKUlvE0_clEvENKUlvE1_clEvEUlN3c104HalfEE_St5arrayIPcLm2EEEEviT0_T1_,@"STO_CUDA_ENTRY STV_DEFAULT"
_ZN2at6native29vectorized_elementwise_kernelILi2EZZZNS0_22nan_to_num_kernel_cudaERNS_18TensorIteratorBaseESt8optionalIdES5_S5_ENKUlvE0_clEvENKUlvE1_clEvEUlN3c104HalfEE_St5arrayIPcLm2EEEEviT0_T1_:
.text._ZN2at6native29vectorized_elementwise_kernelILi2EZZZNS0_22nan_to_num_kernel_cudaERNS_18TensorIteratorBaseESt8optionalIdES5_S5_ENKUlvE0_clEvENKUlvE1_clEvEUlN3c104HalfEE_St5arrayIPcLm2EEEEviT0_T1_:
        /* <DEDUP_REMOVED lines=21> */
[--C-:B--2---:R-:W-:Y:S02]  /*0150*/  HADD2.F32 R7, -RZ, R11.reuse.H0_H0 ;  /* 0x2000000bff077230 */ /* 0x104fe40000004100 */
[----:B------:R-:W-:-:S03]  /*0160*/  HADD2.F32 R8, -RZ, R11.H1_H1 ;  /* 0x3000000bff087230 */ /* 0x000fc60000004100 */
[----:B------:R-:W-:Y:S02]  /*0170*/  FSETP.GTU.FTZ.AND P0, PT, |R7|, +INF , PT ;  /* 0x7f8000000700780b */ /* 0x000fe40003f1c200 */
[----:B------:R-:W-:-:S11]  /*0180*/  FSETP.GTU.FTZ.AND P1, PT, |R8|, +INF , PT ;  /* 0x7f8000000800780b */ /* 0x000fd60003f3c200 */
[----:B0-----:R-:W-:Y:S05]  /*0190*/  @P0 BRA `(.L_x_1545) ;  /* 0x0000000000180947 */ /* 0x001fea0003800000 */
[----:B------:R-:W-:Y:S01]  /*01a0*/  FSETP.NEU.FTZ.AND P0, PT, R7, +INF , PT ;  /* 0x7f8000000700780b */ /* 0x000fe20003f1d000 */
[----:B------:R-:W-:Y:S02]  /*01b0*/  ULDC.U16 UR7, c[0x0][0x21a] ;  /* 0x0000868000077ab9 */ /* 0x000fe40000000400 */
[----:B------:R-:W-:-:S10]  /*01c0*/  IMAD.U32 R6, RZ, RZ, UR7 ;  /* 0x00000007ff067e24 */ /* 0x000fd4000f8e00ff */
[----:B------:R-:W-:-:S04]  /*01d0*/  @P0 FSETP.NEU.FTZ.AND P2, PT, R7, -INF , PT ;  /* 0xff8000000700080b */ /* 0x000fc80003f5d000 */
[----:B-1----:R-:W-:-:S04]  /*01e0*/  @P0 SEL R4, R0, R11, !P2 ;  /* 0x0000000b00040207 */ /* 0x002fc80005000000 */
[----:B------:R-:W-:-:S07]  /*01f0*/  @P0 PRMT R6, R4, 0x7610, R6 ;  /* 0x0000761004060816 */ /* 0x000fce0000000006 */
.L_x_1545:
[----:B------:R-:W-:Y:S05]  /*0200*/  BSYNC B0 ;  /* 0x0000000000007941 */ /* 0x000fea0003800000 */
.L_x_1544:
[----:B------:R-:W-:Y:S01]  /*0210*/  BSSY B0, `(.L_x_1546) ;  /* 0x000000a000007945 */ /* 0x000fe20003800000 */
[----:B------:R-:W-:-:S03]  /*0220*/  IMAD.U32 R7, RZ, RZ, UR6 ;  /* 0x00000006ff077e24 */ /* 0x000fc6000f8e00ff */
[----:B------:R-:W-:Y:S05]  /*0230*/  @P1 BRA `(.L_x_1547) ;  /* 0x00000000001c1947 */ /* 0x000fea0003800000 */
[----:B------:R-:W-:Y:S01]  /*0240*/  FSETP.NEU.FTZ.AND P0, PT, R8, +INF , PT ;  /* 0x7f8000000800780b */ /* 0x000fe20003f1d000 */
[----:B------:R-:W-:Y:S01]  /*0250*/  ULDC.U16 UR7, c[0x0][0x21a] ;  /* 0x0000868000077ab9 */ /* 0x000fe20000000400 */
[----:B------:R-:W-:Y:S01]  /*0260*/  PRMT R11, R11, 0x7632, R11 ;  /* 0x000076320b0b7816 */ /* 0x000fe2000000000b */
[----:B------:R-:W-:-:S10]  /*0270*/  IMAD.U32 R7, RZ, RZ, UR7 ;  /* 0x00000007ff077e24 */ /* 0x000fd4000f8e00ff */
[----:B------:R-:W-:-:S04]  /*0280*/  @P0 FSETP.NEU.FTZ.AND P1, PT, R8, -INF , PT ;  /* 0xff8000000800080b */ /* 0x000fc80003f3d000 */
[----:B-1----:R-:W-:-:S04]  /*0290*/  @P0 SEL R4, R0, R11, !P1 ;  /* 0x0000000b00040207 */ /* 0x002fc80004800000 */
[----:B------:R-:W-:-:S07]  /*02a0*/  @P0 PRMT R7, R4, 0x7610, R7 ;  /* 0x0000761004070816 */ /* 0x000fce0000000007 */
.L_x_1547:
[----:B------:R-:W-:Y:S05]  /*02b0*/  BSYNC B0 ;  /* 0x0000000000007941 */ /* 0x000fea0003800000 */
.L_x_1546:
[----:B------:R-:W0:Y:S01]  /*02c0*/  LDC.64 R4, c[0x0][0x228] ;  /* 0x00008a00ff047b82 */ /* 0x000e220000000a00 */
[--C-:B-----5:R-:W-:Y:S01]  /*02d0*/  HADD2.F32 R10, -RZ, R13.reuse.H0_H0 ;  /* 0x2000000dff0a7230 */ /* 0x120fe20000004100 */
[----:B------:R-:W-:Y:S01]  /*02e0*/  BSSY B0, `(.L_x_1548) ;  /* 0x0000014000007945 */ /* 0x000fe20003800000 */
[----:B------:R-:W-:Y:S02]  /*02f0*/  HADD2.F32 R17, -RZ, R13.H1_H1 ;  /* 0x3000000dff117230 */ /* 0x000fe40000004100 */
[--C-:B------:R-:W-:Y:S01]  /*0300*/  HADD2.F32 R18, -RZ, R3.reuse.H0_H0 ;  /* 0x20000003ff127230 */ /* 0x100fe20000004100 */
[----:B------:R-:W-:Y:S01]  /*0310*/  FSETP.GTU.FTZ.AND P5, PT, |R10|, +INF , PT ;  /* 0x7f8000000a00780b */ /* 0x000fe20003fbc200 */
[----:B------:R-:W-:Y:S01]  /*0320*/  HADD2.F32 R19, -RZ, R3.H1_H1 ;  /* 0x30000003ff137230 */ /* 0x000fe20000004100 */
[----:B------:R-:W-:Y:S01]  /*0330*/  FSETP.GTU.FTZ.AND P0, PT, |R17|, +INF , PT ;  /* 0x7f8000001100780b */ /* 0x000fe20003f1c200 */
[--C-:B------:R-:W-:Y:S01]  /*0340*/  HADD2.F32 R16, -RZ, R9.reuse.H0_H0 ;  /* 0x20000009ff107230 */ /* 0x100fe20000004100 */
[----:B------:R-:W-:Y:S01]  /*0350*/  FSETP.GTU.FTZ.AND P1, PT, |R18|, +INF , PT ;  /* 0x7f8000001200780b */ /* 0x000fe20003f3c200 */
[----:B------:R-:W-:Y:S01]  /*0360*/  HADD2.F32 R15, -RZ, R9.H1_H1 ;  /* 0x30000009ff0f7230 */ /* 0x000fe20000004100 */
[----:B------:R-:W-:Y:S01]  /*0370*/  FSETP.GTU.FTZ.AND P2, PT, |R19|, +INF , PT ;  /* 0x7f8000001300780b */ /* 0x000fe20003f5c200 */
[----:B------:R-:W-:Y:S01]  /*0380*/  IMAD.U32 R8, RZ, RZ, UR6 ;  /* 0x00000006ff087e24 */ /* 0x000fe2000f8e00ff */
[----:B------:R-:W-:-:S02]  /*0390*/  FSETP.GTU.FTZ.AND P3, PT, |R16|, +INF , PT ;  /* 0x7f8000001000780b */ /* 0x000fc40003f7c200 */
[----:B------:R-:W-:-:S03]  /*03a0*/  FSETP.GTU.FTZ.AND P4, PT, |R15|, +INF , PT ;  /* 0x7f8000000f00780b */ /* 0x000fc60003f9c200 */
[----:B------:R-:W-:Y:S10]  /*03b0*/  @P5 BRA `(.L_x_1549) ;  /* 0x0000000000185947 */ /* 0x000ff40003800000 */
[----:B------:R-:W-:Y:S01]  /*03c0*/  FSETP.NEU.FTZ.AND P5, PT, R10, +INF , PT ;  /* 0x7f8000000a00780b */ /* 0x000fe20003fbd000 */
[----:B------:R-:W-:Y:S02]  /*03d0*/  ULDC.U16 UR7, c[0x0][0x21a] ;  /* 0x0000868000077ab9 */ /* 0x000fe40000000400 */
[----:B------:R-:W-:-:S10]  /*03e0*/  IMAD.U32 R8, RZ, RZ, UR7 ;  /* 0x00000007ff087e24 */ /* 0x000fd4000f8e00ff */
[----:B------:R-:W-:-:S04]  /*03f0*/  @P5 FSETP.NEU.FTZ.AND P6, PT, R10, -INF , PT ;  /* 0xff8000000a00580b */ /* 0x000fc80003fdd000 */
[----:B-1----:R-:W-:-:S04]  /*0400*/  @P5 SEL R10, R0, R13, !P6 ;  /* 0x0000000d000a5207 */ /* 0x002fc80007000000 */
[----:B------:R-:W-:-:S07]  /*0410*/  @P5 PRMT R8, R10, 0x7610, R8 ;  /* 0x000076100a085816 */ /* 0x000fce0000000008 */
.L_x_1549:
[----:B------:R-:W-:Y:S05]  /*0420*/  BSYNC B0 ;  /* 0x0000000000007941 */ /* 0x000fea0003800000 */
.L_x_1548:
        /* <DEDUP_REMOVED lines=10> */
.L_x_1551:
[----:B------:R-:W-:Y:S05]  /*04d0*/  BSYNC B0 ;  /* 0x0000000000007941 */ /* 0x000fea0003800000 */
.L_x_1550:
[----:B------:R-:W-:Y:S01]  /*04e0*/  BSSY B0, `(.L_x_1552) ;  /* 0x0000009000007945 */ /* 0x000fe20003800000 */
[----:B------:R-:W-:-:S03]  /*04f0*/  IMAD.U32 R10, RZ, RZ, UR6 ;  /* 0x00000006ff0a7e24 */ /* 0x000fc6000f8e00ff */
[----:B------:R-:W-:Y:S05]  /*0500*/  @P1 BRA `(.L_x_1553) ;  /* 0x0000000000181947 */ /* 0x000fea0003800000 */
[----:B------:R-:W-:Y:S01]  /*0510*/  FSETP.NEU.FTZ.AND P0, PT, R18, +INF , PT ;  /* 0x7f8000001200780b */ /* 0x000fe20003f1d000 */
[----:B------:R-:W-:Y:S02]  /*0520*/  ULDC.U16 UR7, c[0x0][0x21a] ;  /* 0x0000868000077ab9 */ /* 0x000fe40000000400 */
[----:B------:R-:W-:-:S10]  /*0530*/  IMAD.U32 R10, RZ, RZ, UR7 ;  /* 0x00000007ff0a7e24 */ /* 0x000fd4000f8e00ff */
[----:B------:R-:W-:-:S04]  /*0540*/  @P0 FSETP.NEU.FTZ.AND P1, PT, R18, -INF , PT ;  /* 0xff8000001200080b */ /* 0x000fc80003f3d000 */
[----:B-1----:R-:W-:-:S04]  /*0550*/  @P0 SEL R13, R0, R3, !P1 ;  /* 0x00000003000d0207 */ /* 0x002fc80004800000 */
[----:B------:R-:W-:-:S07]  /*0560*/  @P0 PRMT R10, R13, 0x7610, R10 ;  /* 0x000076100d0a0816 */ /* 0x000fce000000000a */
.L_x_1553:
[----:B------:R-:W-:Y:S05]  /*0570*/  BSYNC B0 ;  /* 0x0000000000007941 */ /* 0x000fea0003800000 */
.L_x_1552:
[----:B------:R-:W-:Y:S01]  /*0580*/  BSSY B0, `(.L_x_1554) ;  /* 0x000000b000007945 */ /* 0x000fe20003800000 */
[----:B0-----:R-:W-:-:S04]  /*0590*/  IMAD.WIDE.U32 R4, R12, 0x2, R4 ;  /* 0x000000020c047825 */ /* 0x001fc800078e0004 */
[----:B------:R-:W-:Y:S01]  /*05a0*/  IMAD.U32 R13, RZ, RZ, UR6 ;  /* 0x00000006ff0d7e24 */ /* 0x000fe2000f8e00ff */
[----:B------:R-:W-:Y:S06]  /*05b0*/  @P2 BRA `(.L_x_1555) ;  /* 0x00000000001c2947 */ /* 0x000fec0003800000 */
[----:B------:R-:W-:Y:S01]  /*05c0*/  FSETP.NEU.FTZ.AND P0, PT, R19, +INF , PT ;  /* 0x7f8000001300780b */ /* 0x000fe20003f1d000 */
[----:B------:R-:W-:Y:S01]  /*05d0*/  ULDC.U16 UR7, c[0x0][0x21a] ;  /* 0x0000868000077ab9 */ /* 0x000fe20000000400 */
[----:B------:R-:W-:Y:S01]  /*05e0*/  PRMT R3, R3, 0x7632, R3 ;  /* 0x0000763203037816 */ /* 0x000fe20000000003 */
[----:B------:R-:W-:-:S10]  /*05f0*/  IMAD.U32 R13, RZ, RZ, UR7 ;  /* 0x00000007ff0d7e24 */ /* 0x000fd4000f8e00ff */
[----:B------:R-:W-:-:S04]  /*0600*/  @P0 FSETP.NEU.FTZ.AND P1, PT, R19, -INF , PT ;  /* 0xff8000001300080b */ /* 0x000fc80003f3d000 */
[----:B-1----:R-:W-:-:S04]  /*0610*/  @P0 SEL R3, R0, R3, !P1 ;  /* 0x0000000300030207 */ /* 0x002fc80004800000 */
[----:B------:R-:W-:-:S07]  /*0620*/  @P0 PRMT R13, R3, 0x7610, R13 ;  /* 0x00007610030d0816 */ /* 0x000fce000000000d */
.L_x_1555:
[----:B------:R-:W-:Y:S05]  /*0630*/  BSYNC B0 ;  /* 0x0000000000007941 */ /* 0x000fea0003800000 */
.L_x_1554:
[----:B------:R-:W-:Y:S01]  /*0640*/  BSSY B0, `(.L_x_1556) ;  /* 0x000000a000007945 */ /* 0x000fe20003800000 */
[----:B------:R-:W-:-:S04]  /*0650*/  IMAD.WIDE R2, R2, 0x4, R4 ;  /* 0x0000000402027825 */ /* 0x000fc800078e0204 */
[----:B------:R-:W-:Y:S01]  /*0660*/  IMAD.U32 R5, RZ, RZ, UR6 ;  /* 0x00000006ff057e24 */ /* 0x000fe2000f8e00ff */
[----:B------:R-:W-:Y:S06]  /*0670*/  @P3 BRA `(.L_x_1557) ;  /* 0x0000000000183947 */ /* 0x000fec0003800000 */
[----:B------:R-:W-:Y:S01]  /*0680*/  FSETP.NEU.FTZ.AND P0, PT, R16, +INF , PT ;  /* 0x7f8000001000780b */ /* 0x000fe20003f1d000 */
[----:B------:R-:W-:Y:S02]  /*0690*/  ULDC.U16 UR6, c[0x0][0x21a] ;  /* 0x0000868000067ab9 */ /* 0x000fe40000000400 */
[----:B------:R-:W-:-:S10]  /*06a0*/  IMAD.U32 R5, RZ, RZ, UR6 ;  /* 0x00000006ff057e24 */ /* 0x000fd4000f8e00ff */
[----:B------:R-:W-:-:S04]  /*06b0*/  @P0 FSETP.NEU.FTZ.AND P1, PT, R16, -INF , PT ;  /* 0xff8000001000080b */ /* 0x000fc80003f3d000 */
[----:B-1----:R-:W-:-:S04]  /*06c0*/  @P0 SEL R4, R0, R9, !P1 ;  /* 0x0000000900040207 */ /* 0x002fc80004800000 */
[----:B------:R-:W-:-:S07]  /*06d0*/  @P0 PRMT R5, R4, 0x7610, R5 ;  /* 0x0000761004050816 */ /* 0x000fce0000000005 */
.L_x_1557:
[----:B------:R-:W-:Y:S05]  /*06e0*/  BSYNC B0 ;  /* 0x0000000000007941 */ /* 0x000fea0003800000 */
.L_x_1556:
[----:B------:R-:W-:Y:S04]  /*06f0*/  BSSY B0, `(.L_x_1558) ;  /* 0x0000009000007945 */ /* 0x000fe80003800000 */
        /* <DEDUP_REMOVED lines=8> */
.L_x_1559:
[----:B------:R-:W-:Y:S05]  /*0780*/  BSYNC B0 ;  /* 0x0000000000007941 */ /* 0x000fea0003800000 */
.L_x_1558:
        /* <DEDUP_REMOVED lines=9> */
.L_x_1543:
        /* <DEDUP_REMOVED lines=17> */
[----:B------:R-:W-:Y:S01]  /*0930*/  @!P0 IMAD.IADD R23, R12, 0x1, R25 ;  /* 0x000000010c178824 */ /* 0x000fe200078e0219 */
[----:B------:R-:W3:Y:S01]  /*0940*/  @!P0 LDC.64 R8, c[0x0][0x230] ;  /* 0x00008c00ff088b82 */ /* 0x000ee20000000a00 */
[----:B------:R-:W-:-:S05]  /*0950*/  @!P0 VIADD R25, R25, 0x80 ;  /* 0x0000008019198836 */ /* 0x000fca0000000000 */
[----:B------:R-:W-:-:S13]  /*0960*/  ISETP.GE.AND P2, PT, R25, R13, PT ;  /* 0x0000000d1900720c */ /* 0x000fda0003f46270 */
[----:B------:R-:W-:Y:S01]  /*0970*/  @!P2 IMAD.IADD R5, R12, 0x1, R25 ;  /* 0x000000010c05a824 */ /* 0x000fe200078e0219 */
[----:B------:R-:W4:Y:S01]  /*0980*/  @!P2 LDC.64 R10, c[0x0][0x230] ;  /* 0x00008c00ff0aab82 */ /* 0x000f220000000a00 */
[----:B------:R-:W-:-:S05]  /*0990*/  @!P2 VIADD R25, R25, 0x80 ;  /* 0x000000801919a836 */ /* 0x000fca0000000000 */
[----:B------:R-:W-:-:S13]  /*09a0*/  ISETP.GE.AND P1, PT, R25, R13, PT ;  /* 0x0000000d1900720c */ /* 0x000fda0003f26270 */
[----:B------:R-:W-:Y:S02]  /*09b0*/  @!P1 IMAD.IADD R29, R12, 0x1, R25 ;  /* 0x000000010c1d9824 */ /* 0x000fe400078e0219 */
[----:B------:R-:W-:-:S05]  /*09c0*/  @!P1 VIADD R25, R25, 0x80 ;  /* 0x0000008019199836 */ /* 0x000fca0000000000 */
[----:B------:R-:W-:Y:S01]  /*09d0*/  ISETP.GE.AND P6, PT, R25, R13, PT ;  /* 0x0000000d1900720c */ /* 0x000fe20003fc6270 */
[----:B----4-:R-:W-:Y:S01]  /*09e0*/  @!P2 IMAD.WIDE.U32 R10, R5, 0x2, R10 ;  /* 0x00000002050aa825 */ /* 0x010fe200078e000a */
[----:B0-----:R-:W-:-:S06]  /*09f0*/  PRMT R21, RZ, 0x7610, R21 ;  /* 0x00007610ff157816 */ /* 0x001fcc0000000015 */
[----:B------:R0:W5:Y:S05]  /*0a00*/  @!P2 LDG.E.U16 R21, desc[UR4][R10.64] ;  /* 0x000000040a15a981 */ /* 0x00016a000c1e1500 */
[----:B------:R-:W4:Y:S08]  /*0a10*/  @!P6 LDC.64 R4, c[0x0][0x230] ;  /* 0x00008c00ff04eb82 */ /* 0x000f300000000a00 */
[----:B0-----:R-:W0:Y:S01]  /*0a20*/  @!P4 LDC.64 R10, c[0x0][0x230] ;  /* 0x00008c00ff0acb82 */ /* 0x001e220000000a00 */
[----:B------:R-:W-:-:S04]  /*0a30*/  @!P6 IMAD.IADD R27, R12, 0x1, R25 ;  /* 0x000000010c1be824 */ /* 0x000fc800078e0219 */
[----:B----4-:R-:W-:Y:S01]  /*0a40*/  @!P6 IMAD.WIDE.U32 R4, R27, 0x2, R4 ;  /* 0x000000021b04e825 */ /* 0x010fe200078e0004 */
[----:B------:R-:W-:-:S03]  /*0a50*/  PRMT R27, RZ, 0x7610, R27 ;  /* 0x00007610ff1b7816 */ /* 0x000fc6000000001b */
[----:B0-----:R-:W-:-:S05]  /*0a60*/  @!P4 IMAD.WIDE.U32 R10, R16, 0x2, R10 ;  /* 0x00000002100ac825 */ /* 0x001fca00078e000a */
[----:B------:R-:W5:Y:S01]  /*0a70*/  @!P4 LDG.E.U16 R27, desc[UR4][R10.64] ;  /* 0x000000040a1bc981 */ /* 0x000f62000c1e1500 */
[----:B------:R-:W-:Y:S02]  /*0a80*/  @!P6 VIADD R25, R25, 0x80 ;  /* 0x000000801919e836 */ /* 0x000fe40000000000 */
[----:B--2---:R-:W-:Y:S02]  /*0a90*/  @!P5 IMAD.WIDE.U32 R6, R19, 0x2, R2 ;  /* 0x000000021306d825 */ /* 0x004fe400078e0002 */
[----:B------:R-:W0:Y:S01]  /*0aa0*/  @!P1 LDC.64 R2, c[0x0][0x230] ;  /* 0x00008c00ff029b82 */ /* 0x000e220000000a00 */
[----:B------:R-:W-:Y:S02]  /*0ab0*/  ISETP.GE.AND P3, PT, R25, R13, PT ;  /* 0x0000000d1900720c */ /* 0x000fe40003f66270 */
[----:B------:R-:W-:-:S06]  /*0ac0*/  PRMT R19, RZ, 0x7610, R19 ;  /* 0x00007610ff137816 */ /* 0x000fcc0000000013 */
[----:B------:R2:W5:Y:S05]  /*0ad0*/  @!P5 LDG.E.U16 R19, desc[UR4][R6.64] ;  /* 0x000000040613d981 */ /* 0x00056a000c1e1500 */
[----:B--2---:R-:W2:Y:S01]  /*0ae0*/  @!P3 LDC.64 R6, c[0x0][0x230] ;  /* 0x00008c00ff06bb82 */ /* 0x004ea20000000a00 */
[----:B0-----:R-:W-:Y:S01]  /*0af0*/  @!P1 IMAD.WIDE.U32 R2, R29, 0x2, R2 ;  /* 0x000000021d029825 */ /* 0x001fe200078e0002 */
[----:B------:R-:W-:-:S03]  /*0b00*/  PRMT R29, RZ, 0x7610, R29 ;  /* 0x00007610ff1d7816 */ /* 0x000fc6000000001d */
[----:B---3--:R-:W-:Y:S01]  /*0b10*/  @!P0 IMAD.WIDE.U32 R8, R23, 0x2, R8 ;  /* 0x0000000217088825 */ /* 0x008fe200078e0008 */
[----:B------:R-:W-:Y:S02]  /*0b20*/  PRMT R23, RZ, 0x7610, R23 ;  /* 0x00007610ff177816 */ /* 0x000fe40000000017 */
[----:B------:R0:W5:Y:S01]  /*0b30*/  @!P1 LDG.E.U16 R29, desc[UR4][R2.64] ;  /* 0x00000004021d9981 */ /* 0x000162000c1e1500 */
[----:B------:R-:W-:-:S03]  /*0b40*/  @!P3 IMAD.IADD R25, R12, 0x1, R25 ;  /* 0x000000010c19b824 */ /* 0x000fc600078e0219 */
[----:B------:R3:W5:Y:S01]  /*0b50*/  @!P0 LDG.E.U16 R23, desc[UR4][R8.64] ;  /* 0x0000000408178981 */ /* 0x000762000c1e1500 */
[----:B0-----:R-:W0:Y:S01]  /*0b60*/  @!P4 LDC.64 R2, c[0x0][0x228] ;  /* 0x00008a00ff02cb82 */ /* 0x001e220000000a00 */
[----:B--2---:R-:W-:Y:S01]  /*0b70*/  @!P3 IMAD.WIDE.U32 R6, R25, 0x2, R6 ;  /* 0x000000021906b825 */ /* 0x004fe200078e0006 */
[----:B------:R-:W-:Y:S02]  /*0b80*/  PRMT R25, RZ, 0x7610, R25 ;  /* 0x00007610ff197816 */ /* 0x000fe40000000019 */
[----:B---3--:R-:W-:Y:S01]  /*0b90*/  PRMT R9, RZ, 0x7610, R9 ;  /* 0x00007610ff097816 */ /* 0x008fe20000000009 */
[----:B------:R-:W-:-:S03]  /*0ba0*/  VIADD R8, R15, 0x80 ;  /* 0x000000800f087836 */ /* 0x000fc60000000000 */
[----:B------:R2:W5:Y:S01]  /*0bb0*/  @!P6 LDG.E.U16 R25, desc[UR4][R4.64] ;  /* 0x000000040419e981 */ /* 0x000562000c1e1500 */
[----:B------:R-:W-:-:S03]  /*0bc0*/  VIADD R16, R15, 0x100 ;  /* 0x000001000f107836 */ /* 0x000fc60000000000 */
[----:B------:R3:W5:Y:S01]  /*0bd0*/  @!P3 LDG.E.U16 R9, desc[UR4][R6.64] ;  /* 0x000000040609b981 */ /* 0x000762000c1e1500 */
[----:B------:R-:W-:Y:S01]  /*0be0*/  BSSY B0, `(.L_x_1560) ;  /* 0x0000013000007945 */ /* 0x000fe20003800000 */
[C---:B--2---:R-:W-:Y:S02]  /*0bf0*/  VIADD R4, R15.reuse, 0x180 ;  /* 0x000001800f047836 */ /* 0x044fe40000000000 */
[----:B---3--:R-:W-:-:S03]  /*0c00*/  VIADD R6, R15, 0x200 ;  /* 0x000002000f067836 */ /* 0x008fc60000000000 */
[-C--:B------:R-:W-:Y:S01]  /*0c10*/  ISETP.GE.AND P3, PT, R4, R13.reuse, PT ;  /* 0x0000000d0400720c */ /* 0x080fe20003f66270 */
[----:B------:R-:W-:Y:S01]  /*0c20*/  VIADD R4, R15, 0x280 ;  /* 0x000002800f047836 */ /* 0x000fe20000000000 */
[-C--:B------:R-:W-:Y:S02]  /*0c30*/  ISETP.GE.AND P0, PT, R8, R13.reuse, PT ;  /* 0x0000000d0800720c */ /* 0x080fe40003f06270 */
[-C--:B------:R-:W-:Y:S02]  /*0c40*/  ISETP.GE.AND P5, PT, R16, R13.reuse, PT ;  /* 0x0000000d1000720c */ /* 0x080fe40003fa6270 */
[----:B------:R-:W-:Y:S01]  /*0c50*/  ISETP.GE.AND P2, PT, R6, R13, PT ;  /* 0x0000000d0600720c */ /* 0x000fe20003f46270 */
[----:B------:R-:W-:-:S12]  /*0c60*/  @P4 BRA `(.L_x_1561) ;  /* 0x0000000000284947 */ /* 0x000fd80003800000 */
        /* <DEDUP_REMOVED lines=10> */
.L_x_1561:
[----:B------:R-:W-:Y:S05]  /*0d10*/  BSYNC B0 ;  /* 0x0000000000007941 */ /* 0x000fea0003800000 */
.L_x_1560:
[----:B------:R-:W-:Y:S01]  /*0d20*/  BSSY B0, `(.L_x_1562) ;  /* 0x000000e000007945 */ /* 0x000fe20003800000 */
[----:B------:R-:W-:Y:S01]  /*0d30*/  ISETP.GE.AND P1, PT, R4, R13, PT ;  /* 0x0000000d0400720c */ /* 0x000fe20003f26270 */
[----:B-----5:R-:W-:Y:S02]  /*0d40*/  HADD2.F32 R16, -RZ, R9.H0_H0 ;  /* 0x20000009ff107230 */ /* 0x020fe40000004100 */
[----:B------:R-:W-:Y:S10]  /*0d50*/  @P0 BRA `(.L_x_1563) ;  /* 0x0000000000280947 */ /* 0x000ff40003800000 */
[----:B------:R-:W-:Y:S02]  /*0d60*/  HADD2.F32 R4, -RZ, R17.H0_H0 ;  /* 0x20000011ff047230 */ /* 0x000fe40000004100 */
        /* <DEDUP_REMOVED lines=9> */
.L_x_1563:
[----:B------:R-:W-:Y:S05]  /*0e00*/  BSYNC B0 ;  /* 0x0000000000007941 */ /* 0x000fea0003800000 */
.L_x_1562:
[----:B------:R-:W-:Y:S01]  /*0e10*/  BSSY B0, `(.L_x_1564) ;  /* 0x000000f000007945 */ /* 0x000fe20003800000 */
[----:B------:R-:W-:Y:S01]  /*0e20*/  FSETP.GTU.FTZ.AND P0, PT, |R16|, +INF , PT ;  /* 0x7f8000001000780b */ /* 0x000fe20003f1c200 */
[C---:B------:R-:W-:Y:S02]  /*0e30*/  VIADD R6, R15.reuse, 0x300 ;  /* 0x000003000f067836 */ /* 0x040fe40000000000 */
[----:B------:R-:W-:Y:S01]  /*0e40*/  VIADD R8, R15, 0x380 ;  /* 0x000003800f087836 */ /* 0x000fe20000000000 */
[----:B------:R-:W-:Y:S09]  /*0e50*/  @P5 BRA `(.L_x_1565) ;  /* 0x0000000000285947 */ /* 0x000ff20003800000 */
        /* <DEDUP_REMOVED lines=10> */
.L_x_1565:
[----:B------:R-:W-:Y:S05]  /*0f00*/  BSYNC B0 ;  /* 0x0000000000007941 */ /* 0x000fea0003800000 */
.L_x_1564:
[----:B------:R-:W-:Y:S01]  /*0f10*/  @!P4 IMAD.IADD R5, R12, 0x1, R15 ;  /* 0x000000010c05c824 */ /* 0x000fe200078e020f */
[----:B------:R-:W-:Y:S01]  /*0f20*/  BSSY B0, `(.L_x_1566) ;  /* 0x000000f000007945 */ /* 0x000fe20003800000 */
[-C--:B------:R-:W-:Y:S02]  /*0f30*/  ISETP.GE.AND P5, PT, R6, R13.reuse, PT ;  /* 0x0000000d0600720c */ /* 0x080fe40003fa6270 */
[----:B------:R-:W-:Y:S01]  /*0f40*/  ISETP.GE.OR P0, PT, R8, R13, P0 ;  /* 0x0000000d0800720c */ /* 0x000fe20000706670 */
[----:B0-----:R-:W-:Y:S01]  /*0f50*/  @!P4 IMAD.WIDE.U32 R2, R5, 0x2, R2 ;  /* 0x000000020502c825 */ /* 0x001fe200078e0002 */
[----:B------:R-:W-:Y:S11]  /*0f60*/  @P3 BRA `(.L_x_1567) ;  /* 0x0000000000283947 */ /* 0x000ff60003800000 */
        /* <DEDUP_REMOVED lines=10> */
.L_x_1567:
[----:B------:R-:W-:Y:S05]  /*1010*/  BSYNC B0 ;  /* 0x0000000000007941 */ /* 0x000fea0003800000 */
.L_x_1566:
[----:B------:R-:W-:Y:S04]  /*1020*/  BSSY B0, `(.L_x_1568) ;  /* 0x000000c000007945 */ /* 0x000fe80003800000 */
[----:B------:R-:W-:Y:S05]  /*1030*/  @P2 BRA `(.L_x_1569) ;  /* 0x0000000000282947 */ /* 0x000fea0003800000 */
        /* <DEDUP_REMOVED lines=10> */
.L_x_1569:
[----:B------:R-:W-:Y:S05]  /*10e0*/  BSYNC B0 ;  /* 0x0000000000007941 */ /* 0x000fea0003800000 */
.L_x_1568:
        /* <DEDUP_REMOVED lines=12> */
.L_x_1571:
[----:B------:R-:W-:Y:S05]  /*11b0*/  BSYNC B0 ;  /* 0x0000000000007941 */ /* 0x000fea0003800000 */
.L_x_1570:
        /* <DEDUP_REMOVED lines=12> */
.L_x_1573:
[----:B------:R-:W-:Y:S05]  /*1280*/  BSYNC B0 ;  /* 0x0000000000007941 */ /* 0x000fea0003800000 */
.L_x_1572:
        /* <DEDUP_REMOVED lines=8> */
.L_x_1575:
[----:B------:R-:W-:Y:S05]  /*1310*/  BSYNC B0 ;  /* 0x0000000000007941 */ /* 0x000fea0003800000 */
.L_x_1574:
        /* <DEDUP_REMOVED lines=18> */
.L_x_1578:
[----:B------:R-:W-:-:S13]  /*1440*/  ISETP.GE.AND P0, PT, R15, R13, PT ;  /* 0x0000000d0f00720c */ /* 0x000fda0003f06270 */
[----:B------:R-:W-:Y:S05]  /*1450*/  @P0 BRA `(.L_x_1580) ;  /* 0x0000000000300947 */ /* 0x000fea0003800000 */
[----:B0-----:R-:W0:Y:S01]  /*1460*/  LDC.64 R2, c[0x0][0x228] ;  /* 0x00008a00ff027b82 */ /* 0x001e220000000a00 */
[----:B------:R-:W-:Y:S02]  /*1470*/  IMAD.IADD R9, R12, 0x1, R15 ;  /* 0x000000010c097824 */ /* 0x000fe400078e020f */
[----:B------:R-:W-:Y:S02]  /*1480*/  VIADD R15, R15, 0x80 ;  /* 0x000000800f0f7836 */ /* 0x000fe40000000000 */
[----:B0-----:R-:W-:-:S05]  /*1490*/  IMAD.WIDE.U32 R2, R9, 0x2, R2 ;  /* 0x0000000209027825 */ /* 0x001fca00078e0002 */
[----:B------:R2:W-:Y:S02]  /*14a0*/  STG.E.U16 desc[UR4][R2.64], R5 ;  /* 0x0000000502007986 */ /* 0x0005e4000c101504 */
.L_x_1579:
[----:B------:R-:W-:-:S13]  /*14b0*/  ISETP.GE.AND P0, PT, R15, R13, PT ;  /* 0x0000000d0f00720c */ /* 0x000fda0003f06270 */
[----:B------:R-:W-:Y:S05]  /*14c0*/  @P0 BRA `(.L_x_1581) ;  /* 0x0000000000340947 */ /* 0x000fea0003800000 */
[----:B0-2---:R-:W0:Y:S01]  /*14d0*/  LDC.64 R2, c[0x0][0x228] ;  /* 0x00008a00ff027b82 */ /* 0x005e220000000a00 */
[----:B------:R-:W-:Y:S02]  /*14e0*/  IMAD.IADD R5, R12, 0x1, R15 ;  /* 0x000000010c057824 */ /* 0x000fe400078e020f */
[----:B------:R-:W-:Y:S02]  /*14f0*/  VIADD R15, R15, 0x80 ;  /* 0x000000800f0f7836 */ /* 0x000fe40000000000 */
[----:B0-----:R-:W-:-:S05]  /*1500*/  IMAD.WIDE.U32 R2, R5, 0x2, R2 ;  /* 0x0000000205027825 */ /* 0x001fca00078e0002 */
[----:B------:R2:W-:Y:S02]  /*1510*/  STG.E.U16 desc[UR4][R2.64], R6 ;  /* 0x0000000602007986 */ /* 0x0005e4000c101504 */
.L_x_1580:
        /* <DEDUP_REMOVED lines=8> */
.L_x_1581:
[----:B------:R-:W-:Y:S05]  /*15a0*/  BSYNC B1 ;  /* 0x0000000000017941 */ /* 0x000fea0003800000 */
.L_x_1577:
[----:B------:R-:W-:-:S13]  /*15b0*/  ISETP.GE.AND P0, PT, R15, R13, PT ;  /* 0x0000000d0f00720c */ /* 0x000fda0003f06270 */
[----:B0-23--:R-:W0:Y:S01]  /*15c0*/  @!P0 LDC.64 R2, c[0x0][0x228] ;  /* 0x00008a00ff028b82 */ /* 0x00de220000000a00 */
[----:B------:R-:W-:Y:S02]  /*15d0*/  @!P0 IMAD.IADD R5, R12, 0x1, R15 ;  /* 0x000000010c058824 */ /* 0x000fe400078e020f */
[----:B------:R-:W-:Y:S02]  /*15e0*/  @!P0 VIADD R15, R15, 0x80 ;  /* 0x000000800f0f8836 */ /* 0x000fe40000000000 */
[----:B0-----:R-:W-:-:S05]  /*15f0*/  @!P0 IMAD.WIDE.U32 R2, R5, 0x2, R2 ;  /* 0x0000000205028825 */ /* 0x001fca00078e0002 */
[----:B------:R3:W-:Y:S02]  /*1600*/  @!P0 STG.E.U16 desc[UR4][R2.64], R8 ;  /* 0x0000000802008986 */ /* 0x0007e4000c101504 */
.L_x_1582:
[----:B------:R-:W-:Y:S05]  /*1610*/  BSYNC B0 ;  /* 0x0000000000007941 */ /* 0x000fea0003800000 */
.L_x_1576:
        /* <DEDUP_REMOVED lines=8> */
.L_x_1583:
        /* <DEDUP_REMOVED lines=14> */
.L_x_36127:


//--------------------- .text._ZN2at6native29vectorized_elementwise_kernelILi4EZZZNS0_22nan_to_num_kernel_cudaERNS_18TensorIteratorBaseESt8optionalIdES5_S5_ENKUlvE0_clEvENKUlvE1_clEvEUlN3c104HalfEE_St5arrayIPcLm2EEEEviT0_T1_ --------------------------
	.section	.text._ZN2at6native29vectorized_elementwise_kernelILi4EZZZNS0_22nan_to_num_kernel_cudaERNS_18TensorIteratorBaseESt8optionalIdES5_S5_ENKUlvE0_clEvENKUlvE1_clEvEUlN3c104HalfEE_St5arrayIPcLm2EEEEviT0_T1_,"ax",@progbits
	.align	128
        .global         _ZN2at6native29vectorized_elementwise_kernelILi4EZZZNS0_22nan_to_num_kernel_cudaERNS_18TensorIteratorBaseESt8optionalIdES5_S5_ENKUlvE0_clEvENKUlvE1_clEvEUlN3c104HalfEE_St5arrayIPcLm2EEEEviT0_T1_
        .type           _ZN2at6native29vectorized_elementwise_kernelILi4EZZZNS0_22nan_to_num_kernel_cudaERNS_18TensorIteratorBaseESt8optionalIdES5_S5_ENKUlvE0_clEvENKUlvE1_clEvEUlN3c104HalfEE_St5arrayIPcLm2EEEEviT0_T1_,@function
        .size           _ZN2at6native29vectorized_elementwise_kernelILi4EZZZNS0_22nan_to_num_kernel_cudaERNS_18TensorIteratorBaseESt8optionalIdES5_S5_ENKUlvE0_clEvENKUlvE1_clEvEUlN3c104HalfEE_St5arrayIPcLm2EEEEviT0_T1_,(.L_x_36128 - _ZN2at6native29vectorized_elementwise_kernelILi4EZZZNS0_22nan_to_num_kernel_cudaERNS_18TensorIteratorBaseESt8optionalIdES5_S5_ENKUlvE0_clEvENKUlvE1_clEvEUlN3c104HalfEE_St5arrayIPcLm2EEEEviT0_T1_)
        .other          _ZN2at6native29vectorized_elementwise_kernelILi4EZZZNS0_22nan_to_num_kernel_cudaERNS_18TensorIteratorBaseESt8optionalIdES5_S5_ENKUlvE0_clEvENKUlvE1_clEvEUlN3c104HalfEE_St5arrayIPcLm2EEEEviT0_T1_,@"STO_CUDA_ENTRY STV_DEFAULT"
_ZN2at6native29vectorized_elementwise_kernelILi4EZZZNS0_22nan_to_num_kernel_cudaERNS_18TensorIteratorBaseESt8optionalIdES5_S5_ENKUlvE0_clEvENKUlvE1_clEvEUlN3c104HalfEE_St5arrayIPcLm2EEEEviT0_T1_:
.text._ZN2at6native29vectorized_elementwise_kernelILi4EZZZNS0_22nan_to_num_kernel_cudaERNS_18TensorIteratorBaseESt8optionalIdES5_S5_ENKUlvE0_clEvENKUlvE1_clEvEUlN3c104HalfEE_St5arrayIPcLm2EEEEviT0_T1_:
        /* <DEDUP_REMOVED lines=20> */
[--C-:B--2---:R-:W-:Y:S02]  /*0140*/  HADD2.F32 R13, -RZ, R4.reuse.H0_H0 ;  /* 0x20000004ff0d7230 */ /* 0x104fe40000004100 */
[----:B------:R-:W-:-:S03]  /*0150*/  HADD2.F32 R15, -RZ, R4.H1_H1 ;  /* 0x30000004ff0f7230 */ /* 0x000fc60000004100 */
[----:B------:R-:W-:Y:S02]  /*0160*/  FSETP.GTU.FTZ.AND P0, PT, |R13|, +INF , PT ;  /* 0x7f8000000d00780b */ /* 0x000fe40003f1c200 */
[----:B------:R-:W-:-:S11]  /*0170*/  FSETP.GTU.FTZ.AND P1, PT, |R15|, +INF , PT ;  /* 0x7f8000000f00780b */ /* 0x000fd60003f3c200 */
[----:B0--3--:R-:W-:Y:S05]  /*0180*/  @P0 BRA `(.L_x_1586) ;  /* 0x0000000000180947 */ /* 0x009fea0003800000 */
[----:B------:R-:W-:Y:S01]  /*0190*/  FSETP.NEU.FTZ.AND P0, PT, R13, +INF , PT ;  /* 0x7f8000000d00780b */ /* 0x000fe20003f1d000 */
[----:B------:R-:W-:Y:S02]  /*01a0*/  ULDC.U16 UR7, c[0x0][0x21a] ;  /* 0x0000868000077ab9 */ /* 0x000fe40000000400 */
[----:B------:R-:W-:-:S10]  /*01b0*/  IMAD.U32 R9, RZ, RZ, UR7 ;  /* 0x00000007ff097e24 */ /* 0x000fd4000f8e00ff */
[----:B------:R-:W-:-:S04]  /*01c0*/  @P0 FSETP.NEU.FTZ.AND P2, PT, R13, -INF , PT ;  /* 0xff8000000d00080b */ /* 0x000fc80003f5d000 */
[----:B-1----:R-:W-:-:S04]  /*01d0*/  @P0 SEL R10, R0, R4, !P2 ;  /* 0x00000004000a0207 */ /* 0x002fc80005000000 */
[----:B------:R-:W-:-:S07]  /*01e0*/  @P0 PRMT R9, R10, 0x7610, R9 ;  /* 0x000076100a090816 */ /* 0x000fce0000000009 */
.L_x_1586:
[----:B------:R-:W-:Y:S05]  /*01f0*/  BSYNC B0 ;  /* 0x0000000000007941 */ /* 0x000fea0003800000 */
.L_x_1585:
        /* <DEDUP_REMOVED lines=10> */
.L_x_1588:
[----:B------:R-:W-:Y:S05]  /*02a0*/  BSYNC B0 ;  /* 0x0000000000007941 */ /* 0x000fea0003800000 */
.L_x_1587:
[--C-:B------:R-:W-:Y:S01]  /*02b0*/  HADD2.F32 R4, -RZ, R5.reuse.H0_H0 ;  /* 0x20000005ff047230 */ /* 0x100fe20000004100 */
[----:B------:R-:W-:Y:S01]  /*02c0*/  BSSY B0, `(.L_x_1589) ;  /* 0x0000014000007945 */ /* 0x000fe20003800000 */
[----:B------:R-:W-:Y:S02]  /*02d0*/  HADD2.F32 R13, -RZ, R5.H1_H1 ;  /* 0x30000005ff0d7230 */ /* 0x000fe40000004100 */
[--C-:B-----5:R-:W-:Y:S01]  /*02e0*/  HADD2.F32 R18, -RZ, R2.reuse.H0_H0 ;  /* 0x20000002ff127230 */ /* 0x120fe20000004100 */
        /* <DEDUP_REMOVED lines=17> */
.L_x_1590:
[----:B------:R-:W-:Y:S05]  /*0400*/  BSYNC B0 ;  /* 0x0000000000007941 */ /* 0x000fea0003800000 */
.L_x_1589:
        /* <DEDUP_REMOVED lines=10> */
.L_x_1592:
[----:B------:R-:W-:Y:S05]  /*04b0*/  BSYNC B0 ;  /* 0x0000000000007941 */ /* 0x000fea0003800000 */
.L_x_1591:
        /* <DEDUP_REMOVED lines=9> */
.L_x_1594:
[----:B------:R-:W-:Y:S05]  /*0550*/  BSYNC B0 ;  /* 0x0000000000007941 */ /* 0x000fea0003800000 */
.L_x_1593:
[----:B------:R-:W-:Y:S01]  /*0560*/  BSSY B0, `(.L_x_1595) ;  /* 0x000000b000007945 */ /* 0x000fe20003800000 */
[----:B------:R-:W-:-:S04]  /*0570*/  IMAD.WIDE.U32 R4, R12, 0x2, R6 ;  /* 0x000000020c047825 */ /* 0x000fc800078e0006 */
        /* <DEDUP_REMOVED lines=9> */
.L_x_1596:
[----:B------:R-:W-:Y:S05]  /*0610*/  BSYNC B0 ;  /* 0x0000000000007941 */ /* 0x000fea0003800000 */
.L_x_1595:
        /* <DEDUP_REMOVED lines=10> */
.L_x_1598:
[----:B------:R-:W-:Y:S05]  /*06c0*/  BSYNC B0 ;  /* 0x0000000000007941 */ /* 0x000fea0003800000 */
.L_x_1597:
        /* <DEDUP_REMOVED lines=9> */
.L_x_1600:
[----:B------:R-:W-:Y:S05]  /*0760*/  BSYNC B0 ;  /* 0x0000000000007941 */ /* 0x000fea0003800000 */
.L_x_1599:
[----:B------:R-:W-:Y:S02]  /*0770*/  PRMT R10, R9, 0x5410, R10 ;  /* 0x00005410090a7816 */ /* 0x000fe4000000000a */
[----:B------:R-:W-:Y:S02]  /*0780*/  PRMT R11, R11, 0x5410, R16 ;  /* 0x000054100b0b7816 */ /* 0x000fe40000000010 */
[----:B------:R-:W-:Y:S02]  /*0790*/  PRMT R6, R13, 0x5410, R6 ;  /* 0x000054100d067816 */ /* 0x000fe40000000006 */
[----:B------:R-:W-:Y:S01]  /*07a0*/  PRMT R7, R7, 0x5410, R14 ;  /* 0x0000541007077816 */ /* 0x000fe2000000000e */
[----:B------:R-:W-:Y:S04]  /*07b0*/  STG.E.64 desc[UR4][R4.64], R10 ;  /* 0x0000000a04007986 */ /* 0x000fe8000c101b04 */
[----:B------:R-:W-:Y:S01]  /*07c0*/  STG.E.64 desc[UR4][R4.64+0x400], R6 ;  /* 0x0004000604007986 */ /* 0x000fe2000c101b04 */
[----:B------:R-:W-:Y:S05]  /*07d0*/  EXIT ;  /* 0x000000000000794d */ /* 0x000fea0003800000 */
.L_x_1584:
        /* <DEDUP_REMOVED lines=79> */
.L_x_1602:
[----:B------:R-:W-:Y:S05]  /*0cd0*/  BSYNC B0 ;  /* 0x0000000000007941 */ /* 0x000fea0003800000 */
.L_x_1601:
        /* <DEDUP_REMOVED lines=14> */
.L_x_1604:
[----:B------:R-:W-:Y:S05]  /*0dc0*/  BSYNC B0 ;  /* 0x0000000000007941 */ /* 0x000fea0003800000 */
.L_x_1603:
        /* <DEDUP_REMOVED lines=15> */
.L_x_1606:
[----:B------:R-:W-:Y:S05]  /*0ec0*/  BSYNC B0 ;  /* 0x0000000000007941 */ /* 0x000fea0003800000 */
.L_x_1605:
        /* <DEDUP_REMOVED lines=16> */
.L_x_1608:
[----:B------:R-:W-:Y:S05]  /*0fd0*/  BSYNC B0 ;  /* 0x0000000000007941 */ /* 0x000fea0003800000 */
.L_x_1607:
        /* <DEDUP_REMOVED lines=12> */
.L_x_1610:
[----:B------:R-:W-:Y:S05]  /*10a0*/  BSYNC B0 ;  /* 0x0000000000007941 */ /* 0x000fea0003800000 */
.L_x_1609:
        /* <DEDUP_REMOVED lines=12> */
.L_x_1612:
[----:B------:R-:W-:Y:S05]  /*1170*/  BSYNC B0 ;  /* 0x0000000000007941 */ /* 0x000fea0003800000 */
.L_x_1611:
        /* <DEDUP_REMOVED lines=12> */
.L_x_1614:
[----:B------:R-:W-:Y:S05]  /*1240*/  BSYNC B0 ;  /* 0x0000000000007941 */ /* 0x000fea0003800000 */
.L_x_1613:
        /* <DEDUP_REMOVED lines=8> */
.L_x_1616:
[----:B------:R-:W-:Y:S05]  /*12d0*/  BSYNC B0 ;  /* 0x0000000000007941 */ /* 0x000fea0003800000 */
.L_x_1615:
        /* <DEDUP_REMOVED lines=18> */
.L_x_1619:
[----:B------:R-:W-:-:S13]  /*1400*/  ISETP.GE.AND P0, PT, R15, R13, PT ;  /* 0x0000000d0f00720c */ /* 0x000fda0003f06270 */
[----:B------:R-:W-:Y:S05]  /*1410*/  @P0 BRA `(.L_x_1621) ;  /* 0x0000000000300947 */ /* 0x000fea0003800000 */
[----:B0-----:R-:W0:Y:S01]  /*1420*/  LDC.64 R2, c[0x0][0x228] ;  /* 0x00008a00ff027b82 */ /* 0x001e220000000a00 */
[----:B------:R-:W-:Y:S02]  /*1430*/  IMAD.IADD R9, R12, 0x1, R15 ;  /* 0x000000010c097824 */ /* 0x000fe400078e020f */
[----:B------:R-:W-:Y:S02]  /*1440*/  VIADD R15, R15, 0x80 ;  /* 0x000000800f0f7836 */ /* 0x000fe40000000000 */
[----:B0-----:R-:W-:-:S05]  /*1450*/  IMAD.WIDE.U32 R2, R9, 0x2, R2 ;  /* 0x0000000209027825 */ /* 0x001fca00078e0002 */
[----:B------:R2:W-:Y:S02]  /*1460*/  STG.E.U16 desc[UR4][R2.64], R5 ;  /* 0x0000000502007986 */ /* 0x0005e4000c101504 */
.L_x_1620:
[----:B------:R-:W-:-:S13]  /*1470*/  ISETP.GE.AND P0, PT, R15, R13, PT ;  /* 0x0000000d0f00720c */ /* 0x000fda0003f06270 */
[----:B------:R-:W-:Y:S05]  /*1480*/  @P0 BRA `(.L_x_1622) ;  /* 0x0000000000340947 */ /* 0x000fea0003800000 */
[----:B0-2---:R-:W0:Y:S01]  /*1490*/  LDC.64 R2, c[0x0][0x228] ;  /* 0x00008a00ff027b82 */ /* 0x005e220000000a00 */
[----:B------:R-:W-:Y:S02]  /*14a0*/  IMAD.IADD R5, R12, 0x1, R15 ;  /* 0x000000010c057824 */ /* 0x000fe400078e020f */
[----:B------:R-:W-:Y:S02]  /*14b0*/  VIADD R15, R15, 0x80 ;  /* 0x000000800f0f7836 */ /* 0x000fe40000000000 */
[----:B0-----:R-:W-:-:S05]  /*14c0*/  IMAD.WIDE.U32 R2, R5, 0x2, R2 ;  /* 0x0000000205027825 */ /* 0x001fca00078e0002 */
[----:B------:R2:W-:Y:S02]  /*14d0*/  STG.E.U16 desc[UR4][R2.64], R6 ;  /* 0x0000000602007986 */ /* 0x0005e4000c101504 */
.L_x_1621:
        /* <DEDUP_REMOVED lines=8> */
.L_x_1622:
[----:B------:R-:W-:Y:S05]  /*1560*/  BSYNC B1 ;  /* 0x0000000000017941 */ /* 0x000fea0003800000 */
.L_x_1618:
[----:B------:R-:W-:-:S13]  /*1570*/  ISETP.GE.AND P0, PT, R15, R13, PT ;  /* 0x0000000d0f00720c */ /* 0x000fda0003f06270 */
[----:B0-23--:R-:W0:Y:S01]  /*1580*/  @!P0 LDC.64 R2, c[0x0][0x228] ;  /* 0x00008a00ff028b82 */ /* 0x00de220000000a00 */
[----:B------:R-:W-:Y:S02]  /*1590*/  @!P0 IMAD.IADD R5, R12, 0x1, R15 ;  /* 0x000000010c058824 */ /* 0x000fe400078e020f */
[----:B------:R-:W-:Y:S02]  /*15a0*/  @!P0 VIADD R15, R15, 0x80 ;  /* 0x000000800f0f8836 */ /* 0x000fe40000000000 */
[----:B0-----:R-:W-:-:S05]  /*15b0*/  @!P0 IMAD.WIDE.U32 R2, R5, 0x2, R2 ;  /* 0x0000000205028825 */ /* 0x001fca00078e0002 */
[----:B------:R3:W-:Y:S02]  /*15c0*/  @!P0 STG.E.U16 desc[UR4][R2.64], R8 ;  /* 0x0000000802008986 */ /* 0x0007e4000c101504 */
.L_x_1623:
[----:B------:R-:W-:Y:S05]  /*15d0*/  BSYNC B0 ;  /* 0x0000000000007941 */ /* 0x000fea0003800000 */
.L_x_1617:
        /* <DEDUP_REMOVED lines=8> */
.L_x_1624:
        /* <DEDUP_REMOVED lines=10> */
.L_x_36128:


//--------------------- .text._ZN2at6native29vectorized_elementwise_kernelILi8EZZZNS0_22nan_to_num_kernel_cudaERNS_18TensorIteratorBaseESt8optionalIdES5_S5_ENKUlvE0_clEvENKUlvE1_clEvEUlN3c104HalfEE_St5arrayIPcLm2EEEEviT0_T1_ --------------------------
	.section	.text._ZN2at6native29vectorized_elementwise_kernelILi8EZZZNS0_22nan_to_num_kernel_cudaERNS_18TensorIteratorBaseESt8optionalIdES5_S5_ENKUlvE0_clEvENKUlvE1_clEvEUlN3c104HalfEE_St5arrayIPcLm2EEEEviT0_T1_,"ax",@progbits
	.align	128
        .global         _ZN2at6native29vectorized_elementwise_kernelILi8EZZZNS0_22nan_to_num_kernel_cudaERNS_18TensorIteratorBaseESt8optionalIdES5_S5_ENKUlvE0_clEvENKUlvE1_clEvEUlN3c104HalfEE_St5arrayIPcLm2EEEEviT0_T1_
        .type           _ZN2at6native29vectorized_elementwise_kernelILi8EZZZNS0_22nan_to_num_kernel_cudaERNS_18TensorIteratorBaseESt8optionalIdES5_S5_ENKUlvE0_clEvENKUlvE1_clEvEUlN3c104HalfEE_St5arrayIPcLm2EEEEviT0_T1_,@function
        .size           _ZN2at6native29vectorized_elementwise_kernelILi8EZZZNS0_22nan_to_num_kernel_cudaERNS_18TensorIteratorBaseESt8optionalIdES5_S5_ENKUlvE0_clEvENKUlvE1_clEvEUlN3c104HalfEE_St5arrayIPcLm2EEEEviT0_T1_,(.L_x_36129 - _ZN2at6native29vectorized_elementwise_kernelILi8EZZZNS0_22nan_to_num_kernel_cudaERNS_18TensorIteratorBaseESt8optionalIdES5_S5_ENKUlvE0_clEvENKUlvE1_clEvEUlN3c104HalfEE_St5arrayIPcLm2EEEEviT0_T1_)
        .other          _ZN2at6native29vectorized_elementwise_kernelILi8EZZZNS0_22nan_to_num_kernel_cudaERNS_18TensorIteratorBaseESt8optionalIdES5_S5_ENKUlvE0_clEvENKUlvE1_clEvEUlN3c104HalfEE_St5arrayIPcLm2EEEEviT0_T1_,@"STO_CUDA_ENTRY STV_DEFAULT"
_ZN2at6native29vectorized_elementwise_kernelILi8EZZZNS0_22nan_to_num_kernel_cudaERNS_18TensorIteratorBaseESt8optionalIdES5_S5_ENKUlvE0_clEvENKUlvE1_clEvEUlN3c104HalfEE_St5arrayIPcLm2EEEEviT0_T1_:
.text._ZN2at6native29vectorized_elementwise_kernelILi8EZZZNS0_22nan_to_num_kernel_cudaERNS_18TensorIteratorBaseESt8optionalIdES5_S5_ENKUlvE0_clEvENKUlvE1_clEvEUlN3c104HalfEE_St5arrayIPcLm2EEEEviT0_T1_:
        /* <DEDUP_REMOVED lines=19> */
[----:B--2---:R-:W-:-:S02]  /*0130*/  HADD2.F32 R9, -RZ, R4.H0_H0 ;  /* 0x20000004ff097230 */ /* 0x004fc40000004100 */
        /* <DEDUP_REMOVED lines=10> */
.L_x_1627:
[----:B------:R-:W-:Y:S05]  /*01e0*/  BSYNC B0 ;  /* 0x0000000000007941 */ /* 0x000fea0003800000 */
.L_x_1626:
[----:B------:R-:W-:Y:S01]  /*01f0*/  BSSY B0, `(.L_x_1628) ;  /* 0x000000b000007945 */ /* 0x000fe20003800000 */
[----:B------:R-:W-:Y:S02]  /*0200*/  HADD2.F32 R17, -RZ, R5.H0_H0 ;  /* 0x20000005ff117230 */ /* 0x000fe40000004100 */
        /* <DEDUP_REMOVED lines=9> */
.L_x_1629:
[----:B------:R-:W-:Y:S05]  /*02a0*/  BSYNC B0 ;  /* 0x0000000000007941 */ /* 0x000fea0003800000 */
.L_x_1628:
[----:B------:R-:W-:Y:S01]  /*02b0*/  FSETP.GTU.FTZ.AND P5, PT, |R17|, +INF , PT ;  /* 0x7f8000001100780b */ /* 0x000fe20003fbc200 */
[----:B------:R-:W-:Y:S01]  /*02c0*/  HADD2.F32 R18, -RZ, R5.H1_H1 ;  /* 0x30000005ff127230 */ /* 0x000fe20000004100 */
[----:B------:R-:W-:Y:S01]  /*02d0*/  BSSY B0, `(.L_x_1630) ;  /* 0x0000012000007945 */ /* 0x000fe20003800000 */
[--C-:B------:R-:W-:Y:S02]  /*02e0*/  HADD2.F32 R19, -RZ, R6.reuse.H0_H0 ;  /* 0x20000006ff137230 */ /* 0x100fe40000004100 */
        /* <DEDUP_REMOVED lines=13> */
[----:B------:R-:W-:-:S04]  /*03c0*/  @P5 FSETP.NEU.FTZ.AND P6, PT, R17, -INF , PT ;  /* 0xff8000001100580b */ /* 0x000fc80003fdd000 */
[----:B-1----:R-:W-:-:S04]  /*03d0*/  @P5 SEL R11, R0, R5, !P6 ;  /* 0x00000005000b5207 */ /* 0x002fc80007000000 */
[----:B------:R-:W-:-:S07]  /*03e0*/  @P5 PRMT R4, R11, 0x7610, R4 ;  /* 0x000076100b045816 */ /* 0x000fce0000000004 */
.L_x_1631:
[----:B------:R-:W-:Y:S05]  /*03f0*/  BSYNC B0 ;  /* 0x0000000000007941 */ /* 0x000fea0003800000 */
.L_x_1630:
        /* <DEDUP_REMOVED lines=10> */
.L_x_1633:
[----:B------:R-:W-:Y:S05]  /*04a0*/  BSYNC B0 ;  /* 0x0000000000007941 */ /* 0x000fea0003800000 */
.L_x_1632:
        /* <DEDUP_REMOVED lines=9> */
.L_x_1635:
[----:B------:R-:W-:Y:S05]  /*0540*/  BSYNC B0 ;  /* 0x0000000000007941 */ /* 0x000fea0003800000 */
.L_x_1634:
        /* <DEDUP_REMOVED lines=11> */
.L_x_1637:
[----:B------:R-:W-:Y:S05]  /*0600*/  BSYNC B0 ;  /* 0x0000000000007941 */ /* 0x000fea0003800000 */
.L_x_1636:
        /* <DEDUP_REMOVED lines=10> */
.L_x_1639:
[----:B------:R-:W-:Y:S05]  /*06b0*/  BSYNC B0 ;  /* 0x0000000000007941 */ /* 0x000fea0003800000 */
.L_x_1638:
        /* <DEDUP_REMOVED lines=9> */
.L_x_1641:
[----:B------:R-:W-:Y:S05]  /*0750*/  BSYNC B0 ;  /* 0x0000000000007941 */ /* 0x000fea0003800000 */
.L_x_1640:
[----:B------:R-:W-:Y:S02]  /*0760*/  PRMT R6, R5, 0x5410, R12 ;  /* 0x0000541005067816 */ /* 0x000fe4000000000c */
[----:B------:R-:W-:Y:S02]  /*0770*/  PRMT R5, R4, 0x5410, R13 ;  /* 0x0000541004057816 */ /* 0x000fe4000000000d */
[----:B------:R-:W-:Y:S02]  /*0780*/  PRMT R7, R3, 0x5410, R14 ;  /* 0x0000541003077816 */ /* 0x000fe4000000000e */
[----:B------:R-:W-:-:S05]  /*0790*/  PRMT R4, R8, 0x5410, R9 ;  /* 0x0000541008047816 */ /* 0x000fca0000000009 */
[----:B------:R-:W-:Y:S01]  /*07a0*/  STG.E.128 desc[UR4][R10.64], R4 ;  /* 0x000000040a007986 */ /* 0x000fe2000c101d04 */
[----:B------:R-:W-:Y:S05]  /*07b0*/  EXIT ;  /* 0x000000000000794d */ /* 0x000fea0003800000 */
.L_x_1625:
        /* <DEDUP_REMOVED lines=79> */
.L_x_1643:
[----:B------:R-:W-:Y:S05]  /*0cb0*/  BSYNC B0 ;  /* 0x0000000000007941 */ /* 0x000fea0003800000 */
.L_x_1642:
        /* <DEDUP_REMOVED lines=14> */
.L_x_1645:
[----:B------:R-:W-:Y:S05]  /*0da0*/  BSYNC B0 ;  /* 0x0000000000007941 */ /* 0x000fea0003800000 */
.L_x_1644:
        /* <DEDUP_REMOVED lines=15> */
.L_x_1647:
[----:B------:R-:W-:Y:S05]  /*0ea0*/  BSYNC B0 ;  /* 0x0000000000007941 */ /* 0x000fea0003800000 */
.L_x_1646:
        /* <DEDUP_REMOVED lines=16> */
.L_x_1649:
[----:B------:R-:W-:Y:S05]  /*0fb0*/  BSYNC B0 ;  /* 0x0000000000007941 */ /* 0x000fea0003800000 */
.L_x_1648:
        /* <DEDUP_REMOVED lines=12> */
.L_x_1651:
[----:B------:R-:W-:Y:S05]  /*1080*/  BSYNC B0 ;  /* 0x0000000000007941 */ /* 0x000fea0003800000 */
.L_x_1650:
        /* <DEDUP_REMOVED lines=12> */
.L_x_1653:
[----:B------:R-:W-:Y:S05]  /*1150*/  BSYNC B0 ;  /* 0x0000000000007941 */ /* 0x000fea0003800000 */
.L_x_1652:
        /* <DEDUP_REMOVED lines=12> */
.L_x_1655:
[----:B------:R-:W-:Y:S05]  /*1220*/  BSYNC B0 ;  /* 0x0000000000007941 */ /* 0x000fea0003800000 */
.L_x_1654:
        /* <DEDUP_REMOVED lines=8> */
.L_x_1657:
[----:B------:R-:W-:Y:S05]  /*12b0*/  BSYNC B0 ;  /* 0x0000000000007941 */ /* 0x000fea0003800000 */
.L_x_1656:
        /* <DEDUP_REMOVED lines=18> */
.L_x_1660:
[----:B------:R-:W-:-:S13]  /*13e0*/  ISETP.GE.AND P0, PT, R15, R13, PT ;  /* 0x0000000d0f00720c */ /* 0x000fda0003f06270 */
[----:B------:R-:W-:Y:S05]  /*13f0*/  @P0 BRA `(.L_x_1662) ;  /* 0x0000000000300947 */ /* 0x000fea0003800000 */
[----:B0-----:R-:W0:Y:S01]  /*1400*/  LDC.64 R2, c[0x0][0x228] ;  /* 0x00008a00ff027b82 */ /* 0x001e220000000a00 */
[----:B------:R-:W-:Y:S02]  /*1410*/  IMAD.IADD R9, R12, 0x1, R15 ;  /* 0x000000010c097824 */ /* 0x000fe400078e020f */
[----:B------:R-:W-:Y:S02]  /*1420*/  VIADD R15, R15, 0x80 ;  /* 0x000000800f0f7836 */ /* 0x000fe40000000000 */
[----:B0-----:R-:W-:-:S05]  /*1430*/  IMAD.WIDE.U32 R2, R9, 0x2, R2 ;  /* 0x0000000209027825 */ /* 0x001fca00078e0002 */
[----:B------:R2:W-:Y:S02]  /*1440*/  STG.E.U16 desc[UR4][R2.64], R5 ;  /* 0x0000000502007986 */ /* 0x0005e4000c101504 */
.L_x_1661:
[----:B------:R-:W-:-:S13]  /*1450*/  ISETP.GE.AND P0, PT, R15, R13, PT ;  /* 0x0000000d0f00720c */ /* 0x000fda0003f06270 */
[----:B------:R-:W-:Y:S05]  /*1460*/  @P0 BRA `(.L_x_1663) ;  /* 0x0000000000340947 */ /* 0x000fea0003800000 */
[----:B0-2---:R-:W0:Y:S01]  /*1470*/  LDC.64 R2, c[0x0][0x228] ;  /* 0x00008a00ff027b82 */ /* 0x005e220000000a00 */
[----:B------:R-:W-:Y:S02]  /*1480*/  IMAD.IADD R5, R12, 0x1, R15 ;  /* 0x000000010c057824 */ /* 0x000fe400078e020f */
[----:B------:R-:W-:Y:S02]  /*1490*/  VIADD R15, R15, 0x80 ;  /* 0x000000800f0f7836 */ /* 0x000fe40000000000 */
[----:B0-----:R-:W-:-:S05]  /*14a0*/  IMAD.WIDE.U32 R2, R5, 0x2, R2 ;  /* 0x0000000205027825 */ /* 0x001fca00078e0002 */
[----:B------:R2:W-:Y:S02]  /*14b0*/  STG.E.U16 desc[UR4][R2.64], R6 ;  /* 0x0000000602007986 */ /* 0x0005e4000c101504 */
.L_x_1662:
        /* <DEDUP_REMOVED lines=8> */
.L_x_1663:
[----:B------:R-:W-:Y:S05]  /*1540*/  BSYNC B1 ;  /* 0x0000000000017941 */ /* 0x000fea0003800000 */
.L_x_1659:
[----:B------:R-:W-:-:S13]  /*1550*/  ISETP.GE.AND P0, PT, R15, R13, PT ;  /* 0x0000000d0f00720c */ /* 0x000fda0003f06270 */
[----:B0-23--:R-:W0:Y:S01]  /*1560*/  @!P0 LDC.64 R2, c[0x0][0x228] ;  /* 0x00008a00ff028b82 */ /* 0x00de220000000a00 */
[----:B------:R-:W-:Y:S02]  /*1570*/  @!P0 IMAD.IADD R5, R12, 0x1, R15 ;  /* 0x000000010c058824 */ /* 0x000fe400078e020f */
[----:B------:R-:W-:Y:S02]  /*1580*/  @!P0 VIADD R15, R15, 0x80 ;  /* 0x000000800f0f8836 */ /* 0x000fe40000000000 */
[----:B0-----:R-:W-:-:S05]  /*1590*/  @!P0 IMAD.WIDE.U32 R2, R5, 0x2, R2 ;  /* 0x0000000205028825 */ /* 0x001fca00078e0002 */
[----:B------:R3:W-:Y:S02]  /*15a0*/  @!P0 STG.E.U16 desc[UR4][R2.64], R8 ;  /* 0x0000000802008986 */ /* 0x0007e4000c101504 */
.L_x_1664:
[----:B------:R-:W-:Y:S05]  /*15b0*/  BSYNC B0 ;  /* 0x0000000000007941 */ /* 0x000fea0003800000 */
.L_x_1658:
        /* <DEDUP_REMOVED lines=8> */
.L_x_1665:
        /* <DEDUP_REMOVED lines=12> */
.L_x_36129:


//--------------------- .text._ZN2at6native18elementwise_kernelILi128ELi4EZNS0_15gpu_kernel_implIZZZNS0_22nan_to_num_kernel_cudaERNS_18TensorIteratorBaseESt8optionalIdES6_S6_ENKUlvE0_clEvENKUlvE0_clEvEUlfE_EEvS4_RKT_EUliE_EEviT1_ --------------------------
	.section	.text._ZN2at6native18elementwise_kernelILi128ELi4EZNS0_15gpu_kernel_implIZZZNS0_22nan_to_num_kernel_cudaERNS_18TensorIteratorBaseESt8optionalIdES6_S6_ENKUlvE0_clEvENKUlvE0_clEvEUlfE_EEvS4_RKT_EUliE_EEviT1_,"ax",@progbits
	.align	128
        .global         _ZN2at6native18elementwise_kernelILi128ELi4EZNS0_15gpu_kernel_implIZZZNS0_22nan_to_num_kernel_cudaERNS_18TensorIteratorBaseESt8optionalIdES6_S6_ENKUlvE0_clEvENKUlvE0_clEvEUlfE_EEvS4_RKT_EUliE_EEviT1_
        .type           _ZN2at6native18elementwise_kernelILi128ELi4EZNS0_15gpu_kernel_implIZZZNS0_22nan_to_num_kernel_cudaERNS_18TensorIteratorBaseESt8optionalIdES6_S6_ENKUlvE0_clEvENKUlvE0_clEvEUlfE_EEvS4_RKT_EUliE_EEviT1_,@function
        .size           _ZN2at6native18elementwise_kernelILi128ELi4EZNS0_15gpu_kernel_implIZZZNS0_22nan_to_num_kernel_cudaERNS_18TensorIteratorBaseESt8optionalIdES6_S6_ENKUlvE0_clEvENKUlvE0_clEvEUlfE_EEvS4_RKT_EUliE_EEviT1_,(.L_x_36130 - _ZN2at6native18elementwise_kernelILi128ELi4EZNS0_15gpu_kernel_implIZZZNS0_22nan_to_num_kernel_cudaERNS_18TensorIteratorBaseESt8optionalIdES6_S6_ENKUlvE0_clEvENKUlvE0_clEvEUlfE_EEvS4_RKT_EUliE_EEviT1_)
        .other          _ZN2at6native18elementwise_kernelILi128ELi4EZNS0_15gpu_kernel_implIZZZNS0_22nan_to_num_kernel_cudaERNS_18TensorIteratorBaseESt8optionalIdES6_S6_ENKUlvE0_clEvENKUlvE0_clEvEUlfE_EEvS4_RKT_EUliE_EEviT1_,@"STO_CUDA_ENTRY STV_DEFAULT"
_ZN2at6native18elementwise_kernelILi128ELi4EZNS0_15gpu_kernel_implIZZZNS0_22nan_to_num_kernel_cudaERNS_18TensorIteratorBaseESt8optionalIdES6_S6_ENKUlvE0_clEvENKUlvE0_clEvEUlfE_EEvS4_RKT_EUliE_EEviT1_:
.text._ZN2at6native18elementwise_kernelILi128ELi4EZNS0_15gpu_kernel_implIZZZNS0_22nan_to_num_kernel_cudaERNS_18TensorIteratorBaseESt8optionalIdES6_S6_ENKUlvE0_clEvENKUlvE0_clEvEUlfE_EEvS4_RKT_EUliE_EEviT1_:
        /* <DEDUP_REMOVED lines=32> */
[----:B------:R-:W-:-:S05]  /*0200*/  SHF.R.U32.HI R5, RZ, UR5, R4 ;  /* 0x00000005ff057c19 */ /* 0x000fca0008011604 */
[----:B------:R-:W-:-:S04]  /*0210*/  IMAD.MOV R2, RZ, RZ, -R5 ;  /* 0x000000ffff027224 */ /* 0x000fc800078e0a05 */
[----:B------:R-:W-:Y:S01]  /*0220*/  IMAD R3, R2, UR6, R3 ;  /* 0x0000000602037c24 */ /* 0x000fe2000f8e0203 */
[----:B------:R-:W-:-:S03]  /*0230*/  ULDC.64 UR6, c[0x0][0x350] ;  /* 0x0000d40000067ab9 */ /* 0x000fc60000000a00 */
[C---:B------:R-:W-:Y:S02]  /*0240*/  IMAD R16, R3.reuse, UR6, RZ ;  /* 0x0000000603107c24 */ /* 0x040fe4000f8e02ff */
[----:B------:R-:W-:Y:S02]  /*0250*/  IMAD R0, R3, UR7, R0 ;  /* 0x0000000703007c24 */ /* 0x000fe4000f8e0200 */
        /* <DEDUP_REMOVED lines=276> */
.L_x_1668:
[----:B------:R-:W0:Y:S01]  /*13a0*/  LDC.U8 R5, c[0x0][0x439] ;  /* 0x00010e40ff057b82 */ /* 0x000e220000000000 */
[----:B------:R-:W-:Y:S01]  /*13b0*/  ULDC.64 UR4, c[0x0][0x410] ;  /* 0x0001040000047ab9 */ /* 0x000fe20000000a00 */
[----:B------:R-:W-:Y:S01]  /*13c0*/  ULDC.64 UR6, c[0x0][0x418] ;  /* 0x0001060000067ab9 */ /* 0x000fe20000000a00 */
[----:B------:R-:W-:Y:S01]  /*13d0*/  IADD3 R16, P1, R16, UR4, RZ ;  /* 0x0000000410107c10 */ /* 0x000fe2000ff3e0ff */
[----:B------:R-:W-:Y:S01]  /*13e0*/  BSSY B6, `(.L_x_1669) ;  /* 0x00000e0000067945 */ /* 0x000fe20003800000 */
        /* <DEDUP_REMOVED lines=15> */
[----:B--2---:R-:W0:Y:S01]  /*14e0*/  I2F.S16 R0, R0 ;  /* 0x0000000000007306 */ /* 0x004e220000101400 */
[----:B------:R-:W-:Y:S05]  /*14f0*/  BRA `(.L_x_1675) ;  /* 0x0000000c00387947 */ /* 0x000fea0003800000 */
.L_x_1673:
[----:B------:R-:W2:Y:S02]  /*1500*/  LDG.E.U8 R0, desc[UR36][R2.64] ;  /* 0x0000002402007981 */ /* 0x000ea4000c1e1100 */
[----:B--2---:R-:W-:Y:S01]  /*1510*/  I2FP.F32.U32 R0, R0 ;  /* 0x0000000000007245 */ /* 0x004fe20000201000 */
[----:B------:R-:W-:Y:S06]  /*1520*/  BRA `(.L_x_1675) ;  /* 0x0000000c002c7947 */ /* 0x000fec0003800000 */
.L_x_1672:
[----:B------:R-:W-:-:S13]  /*1530*/  ISETP.NE.AND P0, PT, R4, 0x2, PT ;  /* 0x000000020400780c */ /* 0x000fda0003f05270 */
[----:B------:R-:W-:Y:S05]  /*1540*/  @!P0 BRA `(.L_x_1676) ;  /* 0x0000000000288947 */ /* 0x000fea0003800000 */
[----:B------:R-:W-:-:S13]  /*1550*/  ISETP.NE.AND P0, PT, R4, 0x3, PT ;  /* 0x000000030400780c */ /* 0x000fda0003f05270 */
[----:B------:R-:W-:Y:S05]  /*1560*/  @!P0 BRA `(.L_x_1677) ;  /* 0x0000000000148947 */ /* 0x000fea0003800000 */
[----:B------:R-:W-:-:S13]  /*1570*/  ISETP.NE.AND P0, PT, R4, 0x4, PT ;  /* 0x000000040400780c */ /* 0x000fda0003f05270 */
[----:B------:R-:W-:Y:S05]  /*1580*/  @P0 BRA `(.L_x_1674) ;  /* 0x0000000800b80947 */ /* 0x000fea0003800000 */
[----:B------:R-:W2:Y:S02]  /*1590*/  LDG.E.64 R2, desc[UR36][R2.64] ;  /* 0x0000002402027981 */ /* 0x000ea4000c1e1b00 */
[----:B--2---:R4:W0:Y:S01]  /*15a0*/  I2F.S64 R0, R2 ;  /* 0x0000000200007312 */ /* 0x0048220000301400 */
[----:B------:R-:W-:Y:S05]  /*15b0*/  BRA `(.L_x_1675) ;  /* 0x0000000c00087947 */ /* 0x000fea0003800000 */
.L_x_1677:
[----:B------:R-:W2:Y:S02]  /*15c0*/  LDG.E R0, desc[UR36][R2.64] ;  /* 0x0000002402007981 */ /* 0x000ea4000c1e1900 */
[----:B--2---:R-:W-:Y:S01]  /*15d0*/  I2FP.F32.S32 R0, R0 ;  /* 0x0000000000007245 */ /* 0x004fe20000201400 */
[----:B------:R-:W-:Y:S06]  /*15e0*/  BRA `(.L_x_1675) ;  /* 0x0000000800fc7947 */ /* 0x000fec0003800000 */
.L_x_1676:
[----:B------:R-:W2:Y:S02]  /*15f0*/  LDG.E.U16 R0, desc[UR36][R2.64] ;  /* 0x0000002402007981 */ /* 0x000ea4000c1e1500 */
[----:B--2---:R-:W0:Y:S01]  /*1600*/  I2F.S16 R0, R0 ;  /* 0x0000000000007306 */ /* 0x004e220000101400 */
[----:B------:R-:W-:Y:S05]  /*1610*/  BRA `(.L_x_1675) ;  /* 0x0000000800f07947 */ /* 0x000fea0003800000 */
.L_x_1671:
[----:B------:R-:W-:-:S13]  /*1620*/  ISETP.GT.AND P0, PT, R4, 0x6, PT ;  /* 0x000000060400780c */ /* 0x000fda0003f04270 */
[----:B------:R-:W-:Y:S05]  /*1630*/  @P0 BRA `(.L_x_1678) ;  /* 0x0000000000240947 */ /* 0x000fea0003800000 */
[----:B------:R-:W-:-:S13]  /*1640*/  ISETP.NE.AND P0, PT, R4, 0x5, PT ;  /* 0x000000050400780c */ /* 0x000fda0003f05270 */
[----:B------:R-:W-:Y:S05]  /*1650*/  @!P0 BRA `(.L_x_1679) ;  /* 0x0000000000108947 */ /* 0x000fea0003800000 */
[----:B------:R-:W-:-:S13]  /*1660*/  ISETP.NE.AND P0, PT, R4, 0x6, PT ;  /* 0x000000060400780c */ /* 0x000fda0003f05270 */
[----:B------:R-:W-:Y:S05]  /*1670*/  @P0 BRA `(.L_x_1674) ;  /* 0x00000008007c0947 */ /* 0x000fea0003800000 */
[----:B------:R2:W5:Y:S01]  /*1680*/  LDG.E R0, desc[UR36][R2.64] ;  /* 0x0000002402007981 */ /* 0x000562000c1e1900 */
[----:B------:R-:W-:Y:S05]  /*1690*/  BRA `(.L_x_1675) ;  /* 0x0000000800d07947 */ /* 0x000fea0003800000 */
.L_x_1679:
[----:B------:R-:W2:Y:S02]  /*16a0*/  LDG.E.U16 R0, desc[UR36][R2.64] ;  /* 0x0000002402007981 */ /* 0x000ea4000c1e1500 */
[----:B--2---:R-:W-:Y:S01]  /*16b0*/  HADD2.F32 R0, -RZ, R0.H0_H0 ;  /* 0x20000000ff007230 */ /* 0x004fe20000004100 */
[----:B------:R-:W-:Y:S06]  /*16c0*/  BRA `(.L_x_1675) ;  /* 0x0000000800c47947 */ /* 0x000fec0003800000 */
.L_x_1678:
[----:B------:R-:W-:-:S13]  /*16d0*/  ISETP.NE.AND P0, PT, R4, 0x7, PT ;  /* 0x000000070400780c */ /* 0x000fda0003f05270 */
[----:B------:R-:W-:Y:S05]  /*16e0*/  @!P0 BRA `(.L_x_1680) ;  /* 0x0000000000248947 */ /* 0x000fea0003800000 */
[----:B------:R-:W-:-:S13]  /*16f0*/  ISETP.NE.AND P0, PT, R4, 0x8, PT ;  /* 0x000000080400780c */ /* 0x000fda0003f05270 */
[----:B------:R-:W-:Y:S05]  /*1700*/  @!P0 BRA `(.L_x_1681) ;  /* 0x0000000000108947 */ /* 0x000fea0003800000 */
[----:B------:R-:W-:-:S13]  /*1710*/  ISETP.NE.AND P0, PT, R4, 0x9, PT ;  /* 0x000000090400780c */ /* 0x000fda0003f05270 */
[----:B------:R-:W-:Y:S05]  /*1720*/  @P0 BRA `(.L_x_1674) ;  /* 0x0000000800500947 */ /* 0x000fea0003800000 */
[----:B------:R3:W5:Y:S01]  /*1730*/  LDG.E R0, desc[UR36][R2.64] ;  /* 0x0000002402007981 */ /* 0x000762000c1e1900 */
[----:B------:R-:W-:Y:S05]  /*1740*/  BRA `(.L_x_1675) ;  /* 0x0000000800a47947 */ /* 0x000fea0003800000 */
.L_x_1681:
[----:B------:R-:W2:Y:S02]  /*1750*/  LDG.E.U16 R0, desc[UR36][R2.64] ;  /* 0x0000002402007981 */ /* 0x000ea4000c1e1500 */
[----:B--2---:R-:W-:Y:S01]  /*1760*/  HADD2.F32 R0, -RZ, R0.H0_H0 ;  /* 0x20000000ff007230 */ /* 0x004fe20000004100 */
[----:B------:R-:W-:Y:S06]  /*1770*/  BRA `(.L_x_1675) ;  /* 0x0000000800987947 */ /* 0x000fec0003800000 */
.L_x_1680:
[----:B------:R-:W2:Y:S01]  /*1780*/  LDG.E.64 R2, desc[UR36][R2.64] ;  /* 0x0000002402027981 */ /* 0x000ea2000c1e1b00 */
[----:B------:R-:W-:Y:S01]  /*1790*/  UMOV UR4, 0xf0000000 ;  /* 0xf000000000047882 */ /* 0x000fe20000000000 */
[----:B------:R-:W-:Y:S01]  /*17a0*/  UMOV UR5, 0x380fffff ;  /* 0x380fffff00057882 */ /* 0x000fe20000000000 */
[----:B--2---:R-:W0:Y:S01]  /*17b0*/  F2F.F32.F64 R0, R2 ;  /* 0x0000000200007310 */ /* 0x004e220000301000 */
[----:B------:R-:W-:-:S14]  /*17c0*/  DSETP.GEU.AND P0, PT, |R2|, UR4, PT ;  /* 0x0000000402007e2a */ /* 0x000fdc000bf0e200 */
[----:B0-----:R-:W-:Y:S01]  /*17d0*/  @!P0 FMUL R0, R0, 1.175494350822287508e-38 ;  /* 0x0080000000008820 */ /* 0x001fe20000400000 */
[----:B------:R-:W-:Y:S06]  /*17e0*/  BRA `(.L_x_1675) ;  /* 0x00000008007c7947 */ /* 0x000fec0003800000 */
.L_x_1670:
        /* <DEDUP_REMOVED lines=10> */
[----:B------:R-:W-:Y:S01]  /*1890*/  FSEL R0, RZ, 1, !P0 ;  /* 0x3f800000ff007808 */ /* 0x000fe20004000000 */
[----:B------:R-:W-:Y:S08]  /*18a0*/  BRA `(.L_x_1675) ;  /* 0x00000008004c7947 */ /* 0x000ff00003800000 */
.L_x_1684:
[----:B------:R-:W2:Y:S01]  /*18b0*/  LDG.E.64 R2, desc[UR36][R2.64] ;  /* 0x0000002402027981 */ /* 0x000ea2000c1e1b00 */
[----:B------:R-:W-:Y:S01]  /*18c0*/  UMOV UR4, 0xf0000000 ;  /* 0xf000000000047882 */ /* 0x000fe20000000000 */
[----:B------:R-:W-:Y:S01]  /*18d0*/  UMOV UR5, 0x380fffff ;  /* 0x380fffff00057882 */ /* 0x000fe20000000000 */
[----:B--2---:R-:W0:Y:S01]  /*18e0*/  F2F.F32.F64 R0, R2 ;  /* 0x0000000200007310 */ /* 0x004e220000301000 */
[----:B------:R-:W-:-:S14]  /*18f0*/  DSETP.GEU.AND P0, PT, |R2|, UR4, PT ;  /* 0x0000000402007e2a */ /* 0x000fdc000bf0e200 */
[----:B0-----:R-:W-:Y:S01]  /*1900*/  @!P0 FMUL R0, R0, 1.175494350822287508e-38 ;  /* 0x0080000000008820 */ /* 0x001fe20000400000 */
[----:B------:R-:W-:Y:S06]  /*1910*/  BRA `(.L_x_1675) ;  /* 0x0000000800307947 */ /* 0x000fec0003800000 */
.L_x_1683:
        /* <DEDUP_REMOVED lines=24> */
[----:B------:R-:W-:Y:S01]  /*1aa0*/  LOP3.LUT R0, R5, 0x80000000, R0, 0xf8, !PT ;  /* 0x8000000005007812 */ /* 0x000fe200078ef800 */
[----:B------:R-:W-:Y:S06]  /*1ab0*/  BRA `(.L_x_1675) ;  /* 0x0000000400c87947 */ /* 0x000fec0003800000 */
.L_x_1686:
        /* <DEDUP_REMOVED lines=11> */
[----:B------:R-:W-:Y:S01]  /*1b70*/  LOP3.LUT R0, R4, 0x80000000, R5, 0xf8, !PT ;  /* 0x8000000004007812 */ /* 0x000fe200078ef805 */
[----:B------:R-:W-:Y:S06]  /*1b80*/  BRA `(.L_x_1675) ;  /* 0x0000000400947947 */ /* 0x000fec0003800000 */
.L_x_1685:
[----:B------:R-:W2:Y:S02]  /*1b90*/  LDG.E.U16 R0, desc[UR36][R2.64] ;  /* 0x0000002402007981 */ /* 0x000ea4000c1e1500 */
[----:B--2---:R-:W-:Y:S01]  /*1ba0*/  IMAD.U32 R0, R0, 0x10000, RZ ;  /* 0x0001000000007824 */ /* 0x004fe200078e00ff */
[----:B------:R-:W-:Y:S06]  /*1bb0*/  BRA `(.L_x_1675) ;  /* 0x0000000400887947 */ /* 0x000fec0003800000 */
.L_x_1682:
        /* <DEDUP_REMOVED lines=9> */
[----:B--2---:R-:W-:Y:S01]  /*1c50*/  I2FP.F32.U32 R0, R0 ;  /* 0x0000000000007245 */ /* 0x004fe20000201000 */
[----:B------:R-:W-:Y:S06]  /*1c60*/  BRA `(.L_x_1675) ;  /* 0x00000004005c7947 */ /* 0x000fec0003800000 */
.L_x_1689:
[----:B------:R-:W2:Y:S01]  /*1c70*/  LDG.E.U8 R2, desc[UR36][R2.64] ;  /* 0x0000002402027981 */ /* 0x000ea2000c1e1100 */
        /* <DEDUP_REMOVED lines=19> */
.L_x_1691:
[----:B------:R-:W-:Y:S05]  /*1db0*/  BSYNC B0 ;  /* 0x0000000000007941 */ /* 0x000fea0003800000 */
.L_x_1690:
[----:B------:R-:W-:Y:S01]  /*1dc0*/  LEA R3, R0, 0x3b800000, 0x17 ;  /* 0x3b80000000037811 */ /* 0x000fe200078eb8ff */
[----:B------:R-:W-:-:S05]  /*1dd0*/  IMAD.SHL.U32 R0, R2, 0x100000, RZ ;  /* 0x0010000002007824 */ /* 0x000fca00078e00ff */
[----:B------:R-:W-:Y:S01]  /*1de0*/  LOP3.LUT R0, R3, R0, R4, 0xfe, !PT ;  /* 0x0000000003007212 */ /* 0x000fe200078efe04 */
[----:B------:R-:W-:Y:S06]  /*1df0*/  BRA `(.L_x_1675) ;  /* 0x0000000000f87947 */ /* 0x000fec0003800000 */
.L_x_1688:
        /* <DEDUP_REMOVED lines=20> */
.L_x_1693:
[----:B------:R-:W-:Y:S05]  /*1f40*/  BSYNC B0 ;  /* 0x0000000000007941 */ /* 0x000fea0003800000 */
.L_x_1692:
[----:B------:R-:W-:Y:S01]  /*1f50*/  LEA R3, R0, 0x37800000, 0x17 ;  /* 0x3780000000037811 */ /* 0x000fe200078eb8ff */
[----:B------:R-:W-:-:S05]  /*1f60*/  IMAD.SHL.U32 R0, R2, 0x200000, RZ ;  /* 0x0020000002007824 */ /* 0x000fca00078e00ff */
[----:B------:R-:W-:Y:S01]  /*1f70*/  LOP3.LUT R0, R3, R0, R4, 0xfe, !PT ;  /* 0x0000000003007212 */ /* 0x000fe200078efe04 */
[----:B------:R-:W-:Y:S06]  /*1f80*/  BRA `(.L_x_1675) ;  /* 0x0000000000947947 */ /* 0x000fec0003800000 */
.L_x_1687:
[----:B------:R-:W-:-:S13]  /*1f90*/  ISETP.NE.AND P0, PT, R4, 0x1c, PT ;  /* 0x0000001c0400780c */ /* 0x000fda0003f05270 */
[----:B------:R-:W-:Y:S05]  /*1fa0*/  @!P0 BRA `(.L_x_1694) ;  /* 0x0000000000848947 */ /* 0x000fea0003800000 */
[----:B------:R-:W-:-:S13]  /*1fb0*/  ISETP.NE.AND P0, PT, R4, 0x1d, PT ;  /* 0x0000001d0400780c */ /* 0x000fda0003f05270 */
[----:B------:R-:W-:Y:S05]  /*1fc0*/  @!P0 BRA `(.L_x_1695) ;  /* 0x0000000000708947 */ /* 0x000fea0003800000 */
[----:B------:R-:W-:-:S13]  /*1fd0*/  ISETP.NE.AND P0, PT, R4, 0x2c, PT ;  /* 0x0000002c0400780c */ /* 0x000fda0003f05270 */
[----:B------:R-:W-:Y:S05]  /*1fe0*/  @P0 BRA `(.L_x_1674) ;  /* 0x0000000000200947 */ /* 0x000fea0003800000 */
[----:B------:R-:W2:Y:S01]  /*1ff0*/  LDG.E.U8 R2, desc[UR36][R2.64] ;  /* 0x0000002402027981 */ /* 0x000ea2000c1e1100 */
[----:B------:R-:W-:Y:S01]  /*2000*/  IMAD.MOV.U32 R0, RZ, RZ, 0x400000 ;  /* 0x00400000ff007424 */ /* 0x000fe200078e00ff */
[----:B--2---:R-:W-:-:S13]  /*2010*/  ISETP.NE.AND P0, PT, R2, RZ, PT ;  /* 0x000000ff0200720c */ /* 0x004fda0003f05270 */
[----:B------:R-:W-:Y:S05]  /*2020*/  @!P0 BRA `(.L_x_1675) ;  /* 0x00000000006c8947 */ /* 0x000fea0003800000 */
[----:B------:R-:W-:-:S13]  /*2030*/  ISETP.NE.AND P0, PT, R2, 0xff, PT ;  /* 0x000000ff0200780c */ /* 0x000fda0003f05270 */
[----:B------:R-:W-:Y:S02]  /*2040*/  @!P0 IMAD.MOV.U32 R0, RZ, RZ, 0x7f800001 ;  /* 0x7f800001ff008424 */ /* 0x000fe400078e00ff */
[----:B------:R-:W-:Y:S01]  /*2050*/  @P0 IMAD.SHL.U32 R0, R2, 0x800000, RZ ;  /* 0x0080000002000824 */ /* 0x000fe200078e00ff */
[----:B------:R-:W-:Y:S06]  /*2060*/  BRA `(.L_x_1675) ;  /* 0x00000000005c7947 */ /* 0x000fec0003800000 */
.L_x_1674:
        /* <DEDUP_REMOVED lines=16> */
.L_x_1696:
[----:B------:R-:W-:Y:S01]  /*2170*/  IMAD.MOV.U32 R0, RZ, RZ, RZ ;  /* 0x000000ffff007224 */ /* 0x000fe200078e00ff */
[----:B------:R-:W-:Y:S06]  /*2180*/  BRA `(.L_x_1675) ;  /* 0x0000000000147947 */ /* 0x000fec0003800000 */
.L_x_1695:
[----:B------:R-:W2:Y:S02]  /*2190*/  LDG.E.64 R2, desc[UR36][R2.64] ;  /* 0x0000002402027981 */ /* 0x000ea4000c1e1b00 */
[----:B--2---:R0:W1:Y:S01]  /*21a0*/  I2F.U64 R0, R2 ;  /* 0x0000000200007312 */ /* 0x0040620000301000 */
[----:B------:R-:W-:Y:S05]  /*21b0*/  BRA `(.L_x_1675) ;  /* 0x0000000000087947 */ /* 0x000fea0003800000 */
.L_x_1694:
[----:B------:R-:W2:Y:S02]  /*21c0*/  LDG.E R0, desc[UR36][R2.64] ;  /* 0x0000002402007981 */ /* 0x000ea4000c1e1900 */
[----:B--2---:R-:W-:-:S07]  /*21d0*/  I2FP.F32.U32 R0, R0 ;  /* 0x0000000000007245 */ /* 0x004fce0000201000 */
.L_x_1675:
[----:B------:R-:W-:Y:S05]  /*21e0*/  BSYNC B6 ;  /* 0x0000000000067941 */ /* 0x000fea0003800000 */
.L_x_1669:
[C---:B01---5:R-:W-:Y:S01]  /*21f0*/  FSETP.NEU.FTZ.AND P1, PT, R0.reuse, +INF , PT ;  /* 0x7f8000000000780b */ /* 0x063fe20003f3d000 */
[----:B------:R-:W-:Y:S01]  /*2200*/  ULDC UR4, c[0x0][0x428] ;  /* 0x00010a0000047ab9 */ /* 0x000fe20000000800 */
[C---:B------:R-:W-:Y:S01]  /*2210*/  FSETP.NEU.FTZ.AND P0, PT, R0.reuse, -INF , PT ;  /* 0xff8000000000780b */ /* 0x040fe20003f1d000 */
[----:B--234-:R-:W0:Y:S03]  /*2220*/  LDC.U8 R3, c[0x0][0x438] ;  /* 0x00010e00ff037b82 */ /* 0x01ce260000000000 */
[C---:B------:R-:W-:Y:S02]  /*2230*/  FSEL R2, R0.reuse, UR4, P0 ;  /* 0x0000000400027c08 */ /* 0x040fe40008000000 */
[----:B------:R-:W-:-:S05]  /*2240*/  FSETP.GTU.FTZ.AND P0, PT, |R0|, +INF , PT ;  /* 0x7f8000000000780b */ /* 0x000fca0003f1c200 */
[----:B------:R-:W1:Y:S01]  /*2250*/  @!P1 LDC R2, c[0x0][0x424] ;  /* 0x00010900ff029b82 */ /* 0x000e620000000800 */
[----:B0-----:R-:W-:-:S07]  /*2260*/  PRMT R0, R3, 0x9910, RZ ;  /* 0x0000991003007816 */ /* 0x001fce00000000ff */
[----:B-1----:R-:W0:Y:S01]  /*2270*/  @P0 LDC R2, c[0x0][0x420] ;  /* 0x00010800ff020b82 */ /* 0x002e220000000800 */
        /* <DEDUP_REMOVED lines=10> */
[----:B0-----:R-:W0:Y:S02]  /*2320*/  F2I.FTZ.TRUNC.NTZ R3, R2 ;  /* 0x0000000200037305 */ /* 0x001e24000021f100 */
[----:B0-----:R0:W-:Y:S01]  /*2330*/  STG.E.U8 desc[UR36][R16.64], R3 ;  /* 0x0000000310007986 */ /* 0x0011e2000c101124 */
[----:B------:R-:W-:Y:S05]  /*2340*/  BRA `(.L_x_1702) ;  /* 0x0000000c00507947 */ /* 0x000fea0003800000 */
.L_x_1700:
[----:B0-----:R-:W0:Y:S02]  /*2350*/  F2I.S64.TRUNC R2, R2 ;  /* 0x0000000200027311 */ /* 0x001e24000020d900 */
[----:B0-----:R-:W-:-:S05]  /*2360*/  IMAD.MOV.U32 R5, RZ, RZ, R2 ;  /* 0x000000ffff057224 */ /* 0x001fca00078e0002 */
[----:B------:R0:W-:Y:S01]  /*2370*/  STG.E.U8 desc[UR36][R16.64], R5 ;  /* 0x0000000510007986 */ /* 0x0001e2000c101124 */
[----:B------:R-:W-:Y:S05]  /*2380*/  BRA `(.L_x_1702) ;  /* 0x0000000c00407947 */ /* 0x000fea0003800000 */
.L_x_1699:
[----:B------:R-:W-:-:S13]  /*2390*/  ISETP.NE.AND P0, PT, R0, 0x2, PT ;  /* 0x000000020000780c */ /* 0x000fda0003f05270 */
[----:B------:R-:W-:Y:S05]  /*23a0*/  @!P0 BRA `(.L_x_1703) ;  /* 0x0000000000288947 */ /* 0x000fea0003800000 */
[----:B------:R-:W-:-:S13]  /*23b0*/  ISETP.NE.AND P0, PT, R0, 0x3, PT ;  /* 0x000000030000780c */ /* 0x000fda0003f05270 */
[----:B------:R-:W-:Y:S05]  /*23c0*/  @!P0 BRA `(.L_x_1704) ;  /* 0x0000000000148947 */ /* 0x000fea0003800000 */
[----:B------:R-:W-:-:S13]  /*23d0*/  ISETP.NE.AND P0, PT, R0, 0x4, PT ;  /* 0x000000040000780c */ /* 0x000fda0003f05270 */
[----:B------:R-:W-:Y:S05]  /*23e0*/  @P0 BRA `(.L_x_1701) ;  /* 0x0000000800d00947 */ /* 0x000fea0003800000 */
[----:B0-----:R-:W0:Y:S02]  /*23f0*/  F2I.S64.TRUNC R2, R2 ;  /* 0x0000000200027311 */ /* 0x001e24000020d900 */
[----:B0-----:R0:W-:Y:S01]  /*2400*/  STG.E.64 desc[UR36][R16.64], R2 ;  /* 0x0000000210007986 */ /* 0x0011e2000c101b24 */
[----:B------:R-:W-:Y:S05]  /*2410*/  BRA `(.L_x_1702) ;  /* 0x0000000c001c7947 */ /* 0x000fea0003800000 */
.L_x_1704:
[----:B0-----:R-:W0:Y:S02]  /*2420*/  F2I.FTZ.TRUNC.NTZ R3, R2 ;  /* 0x0000000200037305 */ /* 0x001e24000021f100 */
[----:B0-----:R0:W-:Y:S01]  /*2430*/  STG.E desc[UR36][R16.64], R3 ;  /* 0x0000000310007986 */ /* 0x0011e2000c101924 */
[----:B------:R-:W-:Y:S05]  /*2440*/  BRA `(.L_x_1702) ;  /* 0x0000000c00107947 */ /* 0x000fea0003800000 */
.L_x_1703:
[----:B0-----:R-:W0:Y:S02]  /*2450*/  F2I.FTZ.TRUNC.NTZ R3, R2 ;  /* 0x0000000200037305 */ /* 0x001e24000021f100 */
[----:B0-----:R0:W-:Y:S01]  /*2460*/  STG.E.U16 desc[UR36][R16.64], R3 ;  /* 0x0000000310007986 */ /* 0x0011e2000c101524 */
[----:B------:R-:W-:Y:S05]  /*2470*/  BRA `(.L_x_1702) ;  /* 0x0000000c00047947 */ /* 0x000fea0003800000 */
.L_x_1698:
[----:B------:R-:W-:-:S13]  /*2480*/  ISETP.GT.AND P0, PT, R0, 0x6, PT ;  /* 0x000000060000780c */ /* 0x000fda0003f04270 */
[----:B------:R-:W-:Y:S05]  /*2490*/  @P0 BRA `(.L_x_1705) ;  /* 0x0000000000240947 */ /* 0x000fea0003800000 */
[----:B------:R-:W-:-:S13]  /*24a0*/  ISETP.NE.AND P0, PT, R0, 0x5, PT ;  /* 0x000000050000780c */ /* 0x000fda0003f05270 */
[----:B------:R-:W-:Y:S05]  /*24b0*/  @!P0 BRA `(.L_x_1706) ;  /* 0x0000000000108947 */ /* 0x000fea0003800000 */
[----:B------:R-:W-:-:S13]  /*24c0*/  ISETP.NE.AND P0, PT, R0, 0x6, PT ;  /* 0x000000060000780c */ /* 0x000fda0003f05270 */
[----:B------:R-:W-:Y:S05]  /*24d0*/  @P0 BRA `(.L_x_1701) ;  /* 0x0000000800940947 */ /* 0x000fea0003800000 */
[----:B0-----:R0:W-:Y:S01]  /*24e0*/  STG.E desc[UR36][R16.64], R2 ;  /* 0x0000000210007986 */ /* 0x0011e2000c101924 */
[----:B------:R-:W-:Y:S05]  /*24f0*/  BRA `(.L_x_1702) ;  /* 0x0000000800e47947 */ /* 0x000fea0003800000 */
.L_x_1706:
[----:B0-----:R-:W-:-:S05]  /*2500*/  F2FP.F16.F32.PACK_AB R2, RZ, R2 ;  /* 0x00000002ff02723e */ /* 0x001fca00000000ff */
[----:B------:R0:W-:Y:S01]  /*2510*/  STG.E.U16 desc[UR36][R16.64], R2 ;  /* 0x0000000210007986 */ /* 0x0001e2000c101524 */
[----:B------:R-:W-:Y:S05]  /*2520*/  BRA `(.L_x_1702) ;  /* 0x0000000800d87947 */ /* 0x000fea0003800000 */
.L_x_1705:
[----:B------:R-:W-:-:S13]  /*2530*/  ISETP.NE.AND P0, PT, R0, 0x7, PT ;  /* 0x000000070000780c */ /* 0x000fda0003f05270 */
[----:B------:R-:W-:Y:S05]  /*2540*/  @!P0 BRA `(.L_x_1707) ;  /* 0x00000000002c8947 */ /* 0x000fea0003800000 */
[----:B------:R-:W-:-:S13]  /*2550*/  ISETP.NE.AND P0, PT, R0, 0x8, PT ;  /* 0x000000080000780c */ /* 0x000fda0003f05270 */
[----:B------:R-:W-:Y:S05]  /*2560*/  @!P0 BRA `(.L_x_1708) ;  /* 0x0000000000148947 */ /* 0x000fea0003800000 */
[----:B------:R-:W-:-:S13]  /*2570*/  ISETP.NE.AND P0, PT, R0, 0x9, PT ;  /* 0x000000090000780c */ /* 0x000fda0003f05270 */
[----:B------:R-:W-:Y:S05]  /*2580*/  @P0 BRA `(.L_x_1701) ;  /* 0x0000000800680947 */ /* 0x000fea0003800000 */
[----:B------:R-:W-:-:S05]  /*2590*/  IMAD.MOV.U32 R3, RZ, RZ, RZ ;  /* 0x000000ffff037224 */ /* 0x000fca00078e00ff */
[----:B0-----:R0:W-:Y:S01]  /*25a0*/  STG.E.64 desc[UR36][R16.64], R2 ;  /* 0x0000000210007986 */ /* 0x0011e2000c101b24 */
[----:B------:R-:W-:Y:S05]  /*25b0*/  BRA `(.L_x_1702) ;  /* 0x0000000800b47947 */ /* 0x000fea0003800000 */
.L_x_1708:
[----:B0-----:R-:W-:-:S04]  /*25c0*/  F2FP.F16.F32.PACK_AB R3, RZ, R2 ;  /* 0x00000002ff03723e */ /* 0x001fc800000000ff */
[----:B------:R-:W-:-:S05]  /*25d0*/  PRMT R3, R3, 0x5410, RZ ;  /* 0x0000541003037816 */ /* 0x000fca00000000ff */
[----:B------:R0:W-:Y:S01]  /*25e0*/  STG.E desc[UR36][R16.64], R3 ;  /* 0x0000000310007986 */ /* 0x0001e2000c101924 */
[----:B------:R-:W-:Y:S05]  /*25f0*/  BRA `(.L_x_1702) ;  /* 0x0000000800a47947 */ /* 0x000fea0003800000 */
.L_x_1707:
[----:B0-----:R-:W-:-:S06]  /*2600*/  FMUL.FTZ R2, R2, 1 ;  /* 0x3f80000002027820 */ /* 0x001fcc0000410000 */
[----:B------:R-:W0:Y:S02]  /*2610*/  F2F.F64.F32 R2, R2 ;  /* 0x0000000200027310 */ /* 0x000e240000201800 */
[----:B0-----:R0:W-:Y:S01]  /*2620*/  STG.E.64 desc[UR36][R16.64], R2 ;  /* 0x0000000210007986 */ /* 0x0011e2000c101b24 */
[----:B------:R-:W-:Y:S05]  /*2630*/  BRA `(.L_x_1702) ;  /* 0x0000000800947947 */ /* 0x000fea0003800000 */
.L_x_1697:
        /* <DEDUP_REMOVED lines=8> */
[----:B0-----:R-:W-:-:S04]  /*26c0*/  FSETP.NEU.FTZ.AND P0, PT, R2, RZ, PT ;  /* 0x000000ff0200720b */ /* 0x001fc80003f1d000 */
[----:B------:R-:W-:-:S05]  /*26d0*/  SEL R3, RZ, 0x1, !P0 ;  /* 0x00000001ff037807 */ /* 0x000fca0004000000 */
[----:B------:R0:W-:Y:S01]  /*26e0*/  STG.E.U8 desc[UR36][R16.64], R3 ;  /* 0x0000000310007986 */ /* 0x0001e2000c101124 */
[----:B------:R-:W-:Y:S05]  /*26f0*/  BRA `(.L_x_1702) ;  /* 0x0000000800647947 */ /* 0x000fea0003800000 */
.L_x_1711:
[----:B0-----:R-:W-:Y:S01]  /*2700*/  FMUL.FTZ R4, R2, 1 ;  /* 0x3f80000002047820 */ /* 0x001fe20000410000 */
[----:B------:R-:W-:-:S05]  /*2710*/  CS2R R6, SRZ ;  /* 0x0000000000067805 */ /* 0x000fca000001ff00 */
[----:B------:R-:W0:Y:S02]  /*2720*/  F2F.F64.F32 R4, R4 ;  /* 0x0000000400047310 */ /* 0x000e240000201800 */
[----:B0-----:R0:W-:Y:S01]  /*2730*/  STG.E.128 desc[UR36][R16.64], R4 ;  /* 0x0000000410007986 */ /* 0x0011e2000c101d24 */
[----:B------:R-:W-:Y:S05]  /*2740*/  BRA `(.L_x_1702) ;  /* 0x0000000800507947 */ /* 0x000fea0003800000 */
.L_x_1710:
[----:B------:R-:W-:-:S13]  /*2750*/  ISETP.NE.AND P0, PT, R0, 0xf, PT ;  /* 0x0000000f0000780c */ /* 0x000fda0003f05270 */
[----:B------:R-:W-:Y:S05]  /*2760*/  @!P0 BRA `(.L_x_1712) ;  /* 0x0000000000ac8947 */ /* 0x000fea0003800000 */
[----:B------:R-:W-:-:S13]  /*2770*/  ISETP.NE.AND P0, PT, R0, 0x17, PT ;  /* 0x000000170000780c */ /* 0x000fda0003f05270 */
[----:B------:R-:W-:Y:S05]  /*2780*/  @!P0 BRA `(.L_x_1713) ;  /* 0x0000000000508947 */ /* 0x000fea0003800000 */
[----:B------:R-:W-:-:S13]  /*2790*/  ISETP.NE.AND P0, PT, R0, 0x18, PT ;  /* 0x000000180000780c */ /* 0x000fda0003f05270 */
[----:B------:R-:W-:Y:S05]  /*27a0*/  @P0 BRA `(.L_x_1701) ;  /* 0x0000000400e00947 */ /* 0x000fea0003800000 */
[C---:B0-----:R-:W-:Y:S01]  /*27b0*/  LOP3.LUT R4, R2.reuse, 0x7fffffff, RZ, 0xc0, !PT ;  /* 0x7fffffff02047812 */ /* 0x041fe200078ec0ff */
[----:B------:R-:W-:Y:S01]  /*27c0*/  BSSY B0, `(.L_x_1714) ;  /* 0x000000d000007945 */ /* 0x000fe20003800000 */
[----:B------:R-:W-:Y:S02]  /*27d0*/  LOP3.LUT R0, R2, 0x80000000, RZ, 0xc0, !PT ;  /* 0x8000000002007812 */ /* 0x000fe400078ec0ff */
[----:B------:R-:W-:Y:S02]  /*27e0*/  ISETP.GT.U32.AND P0, PT, R4, 0x43efffff, PT ;  /* 0x43efffff0400780c */ /* 0x000fe40003f04070 */
[----:B------:R-:W-:Y:S01]  /*27f0*/  SHF.R.U32.HI R5, RZ, 0x18, R0 ;  /* 0x00000018ff057819 */ /* 0x000fe20000011600 */
[----:B------:R-:W-:-:S10]  /*2800*/  IMAD.MOV.U32 R0, RZ, RZ, 0x7f ;  /* 0x0000007fff007424 */ /* 0x000fd400078e00ff */
[----:B------:R-:W-:Y:S05]  /*2810*/  @P0 BRA `(.L_x_1715) ;  /* 0x00000000001c0947 */ /* 0x000fea0003800000 */
[----:B------:R-:W-:-:S13]  /*2820*/  ISETP.GE.U32.AND P0, PT, R4, 0x3c800000, PT ;  /* 0x3c8000000400780c */ /* 0x000fda0003f06070 */
[----:B------:R-:W-:-:S04]  /*2830*/  @P0 SHF.R.U32.HI R0, RZ, 0x14, R2 ;  /* 0x00000014ff000819 */ /* 0x000fc80000011602 */
[----:B------:R-:W-:-:S04]  /*2840*/  @P0 LOP3.LUT R3, R0, 0x1, RZ, 0xc0, !PT ;  /* 0x0000000100030812 */ /* 0x000fc800078ec0ff */
[----:B------:R-:W-:Y:S01]  /*2850*/  @P0 IADD3 R3, R2, 0x407ffff, R3 ;  /* 0x0407ffff02030810 */ /* 0x000fe20007ffe003 */
[----:B------:R-:W-:-:S03]  /*2860*/  @!P0 FADD.FTZ R2, R4, 16384 ;  /* 0x4680000004028421 */ /* 0x000fc60000010000 */
[----:B------:R-:W-:Y:S01]  /*2870*/  @P0 SHF.R.U32.HI R0, RZ, 0x14, R3 ;  /* 0x00000014ff000819 */ /* 0x000fe20000011603 */
[----:B------:R-:W-:-:S07]  /*2880*/  @!P0 VIADD R0, R2, 0xb9800000 ;  /* 0xb980000002008836 */ /* 0x000fce0000000000 */
.L_x_1715:
[----:B------:R-:W-:Y:S05]  /*2890*/  BSYNC B0 ;  /* 0x0000000000007941 */ /* 0x000fea0003800000 */
.L_x_1714:
[----:B------:R-:W-:-:S05]  /*28a0*/  LOP3.LUT R5, R0, R5, RZ, 0xfc, !PT ;  /* 0x0000000500057212 */ /* 0x000fca00078efcff */
[----:B------:R0:W-:Y:S01]  /*28b0*/  STG.E.U8 desc[UR36][R16.64], R5 ;  /* 0x0000000510007986 */ /* 0x0001e2000c101124 */
[----:B------:R-:W-:Y:S05]  /*28c0*/  BRA `(.L_x_1702) ;  /* 0x0000000400f07947 */ /* 0x000fea0003800000 */
.L_x_1713:
[----:B0-----:R-:W-:Y:S01]  /*28d0*/  LOP3.LUT R4, R2, 0x7fffffff, RZ, 0xc0, !PT ;  /* 0x7fffffff02047812 */ /* 0x001fe200078ec0ff */
[----:B------:R-:W-:Y:S03]  /*28e0*/  BSSY B0, `(.L_x_1716) ;  /* 0x000000e000007945 */ /* 0x000fe60003800000 */
[----:B------:R-:W-:-:S13]  /*28f0*/  ISETP.GT.U32.AND P0, PT, R4, 0x477fffff, PT ;  /* 0x477fffff0400780c */ /* 0x000fda0003f04070 */
[----:B------:R-:W-:Y:S05]  /*2900*/  @P0 BRA `(.L_x_1717) ;  /* 0x0000000000200947 */ /* 0x000fea0003800000 */
[----:B------:R-:W-:-:S13]  /*2910*/  ISETP.GE.U32.AND P0, PT, R4, 0x38800000, PT ;  /* 0x388000000400780c */ /* 0x000fda0003f06070 */
[----:B------:R-:W-:-:S04]  /*2920*/  @P0 SHF.R.U32.HI R0, RZ, 0x15, R2 ;  /* 0x00000015ff000819 */ /* 0x000fc80000011602 */
[----:B------:R-:W-:-:S04]  /*2930*/  @P0 LOP3.LUT R3, R0, 0x1, RZ, 0xc0, !PT ;  /* 0x0000000100030812 */ /* 0x000fc800078ec0ff */
[----:B------:R-:W-:Y:S01]  /*2940*/  @P0 IADD3 R0, R2, 0x80fffff, R3 ;  /* 0x080fffff02000810 */ /* 0x000fe20007ffe003 */
[----:B------:R-:W-:-:S03]  /*2950*/  @!P0 FADD.FTZ R3, R4, 128 ;  /* 0x4300000004038421 */ /* 0x000fc60000010000 */
[----:B------:R-:W-:Y:S01]  /*2960*/  @P0 SHF.R.U32.HI R0, RZ, 0x15, R0 ;  /* 0x00000015ff000819 */ /* 0x000fe20000011600 */
[----:B------:R-:W-:Y:S01]  /*2970*/  @!P0 VIADD R0, R3, 0xbd000000 ;  /* 0xbd00000003008836 */ /* 0x000fe20000000000 */
[----:B------:R-:W-:Y:S06]  /*2980*/  BRA `(.L_x_1718) ;  /* 0x00000000000c7947 */ /* 0x000fec0003800000 */
.L_x_1717:
[----:B------:R-:W-:Y:S01]  /*2990*/  IMAD.MOV.U32 R0, RZ, RZ, 0x7f ;  /* 0x0000007fff007424 */ /* 0x000fe200078e00ff */
[----:B------:R-:W-:-:S04]  /*29a0*/  ISETP.GT.U32.AND P0, PT, R4, 0x7f800000, PT ;  /* 0x7f8000000400780c */ /* 0x000fc80003f04070 */
[----:B------:R-:W-:-:S09]  /*29b0*/  SEL R0, R0, 0x7c, P0 ;  /* 0x0000007c00007807 */ /* 0x000fd20000000000 */
.L_x_1718:
[----:B------:R-:W-:Y:S05]  /*29c0*/  BSYNC B0 ;  /* 0x0000000000007941 */ /* 0x000fea0003800000 */
.L_x_1716:
[----:B------:R-:W-:-:S04]  /*29d0*/  LOP3.LUT R2, R2, 0x80000000, RZ, 0xc0, !PT ;  /* 0x8000000002027812 */ /* 0x000fc800078ec0ff */
[----:B------:R-:W-:-:S04]  /*29e0*/  SHF.R.U32.HI R3, RZ, 0x18, R2 ;  /* 0x00000018ff037819 */ /* 0x000fc80000011602 */
[----:B------:R-:W-:-:S05]  /*29f0*/  LOP3.LUT R3, R0, R3, RZ, 0xfc, !PT ;  /* 0x0000000300037212 */ /* 0x000fca00078efcff */
[----:B------:R0:W-:Y:S01]  /*2a00*/  STG.E.U8 desc[UR36][R16.64], R3 ;  /* 0x0000000310007986 */ /* 0x0001e2000c101124 */
[----:B------:R-:W-:Y:S05]  /*2a10*/  BRA `(.L_x_1702) ;  /* 0x00000004009c7947 */ /* 0x000fea0003800000 */
.L_x_1712:
[----:B0-----:R-:W-:-:S05]  /*2a20*/  F2FP.BF16.F32.PACK_AB R2, RZ, R2 ;  /* 0x00000002ff02723e */ /* 0x001fca00000010ff */
[----:B------:R0:W-:Y:S01]  /*2a30*/  STG.E.U16 desc[UR36][R16.64], R2 ;  /* 0x0000000210007986 */ /* 0x0001e2000c101524 */
[----:B------:R-:W-:Y:S05]  /*2a40*/  BRA `(.L_x_1702) ;  /* 0x0000000400907947 */ /* 0x000fea0003800000 */
.L_x_1709:
        /* <DEDUP_REMOVED lines=8> */
[----:B0-----:R-:W0:Y:S02]  /*2ad0*/  F2I.FTZ.U32.TRUNC.NTZ R3, R2 ;  /* 0x0000000200037305 */ /* 0x001e24000021f000 */
[----:B0-----:R4:W-:Y:S01]  /*2ae0*/  STG.E.U16 desc[UR36][R16.64], R3 ;  /* 0x0000000310007986 */ /* 0x0019e2000c101524 */
[----:B------:R-:W-:Y:S05]  /*2af0*/  BRA `(.L_x_1702) ;  /* 0x0000000400647947 */ /* 0x000fea0003800000 */
.L_x_1721:
[----:B0-----:R-:W-:Y:S01]  /*2b00*/  LOP3.LUT R3, R2, 0x7fffffff, RZ, 0xc0, !PT ;  /* 0x7fffffff02037812 */ /* 0x001fe200078ec0ff */
[----:B------:R-:W-:Y:S01]  /*2b10*/  BSSY B0, `(.L_x_1722) ;  /* 0x0000013000007945 */ /* 0x000fe20003800000 */
[----:B------:R-:W-:Y:S02]  /*2b20*/  IMAD.MOV.U32 R8, RZ, RZ, 0x80 ;  /* 0x00000080ff087424 */ /* 0x000fe400078e00ff */
        /* <DEDUP_REMOVED lines=13> */
.L_x_1724:
[----:B------:R-:W-:-:S04]  /*2c00*/  LOP3.LUT R2, R2, 0x80000000, RZ, 0xc0, !PT ;  /* 0x8000000002027812 */ /* 0x000fc800078ec0ff */
[----:B------:R-:W-:-:S04]  /*2c10*/  SHF.R.U32.HI R3, RZ, 0x18, R2 ;  /* 0x00000018ff037819 */ /* 0x000fc80000011602 */
[----:B------:R-:W-:-:S04]  /*2c20*/  LOP3.LUT R0, R0, R3, RZ, 0xfc, !PT ;  /* 0x0000000300007212 */ /* 0x000fc800078efcff */
[----:B------:R-:W-:-:S07]  /*2c30*/  PRMT R8, R0, 0x7610, R8 ;  /* 0x0000761000087816 */ /* 0x000fce0000000008 */
.L_x_1723:
[----:B------:R-:W-:Y:S05]  /*2c40*/  BSYNC B0 ;  /* 0x0000000000007941 */ /* 0x000fea0003800000 */
.L_x_1722:
[----:B------:R0:W-:Y:S01]  /*2c50*/  STG.E.U8 desc[UR36][R16.64], R8 ;  /* 0x0000000810007986 */ /* 0x0001e2000c101124 */
[----:B------:R-:W-:Y:S05]  /*2c60*/  BRA `(.L_x_1702) ;  /* 0x0000000400087947 */ /* 0x000fea0003800000 */
.L_x_1720:
        /* <DEDUP_REMOVED lines=16> */
.L_x_1727:
[----:B------:R-:W-:-:S04]  /*2d70*/  LOP3.LUT R2, R2, 0x80000000, RZ, 0xc0, !PT ;  /* 0x8000000002027812 */ /* 0x000fc800078ec0ff */
[----:B------:R-:W-:-:S04]  /*2d80*/  SHF.R.U32.HI R3, RZ, 0x18, R2 ;  /* 0x00000018ff037819 */ /* 0x000fc80000011602 */
[----:B------:R-:W-:-:S04]  /*2d90*/  LOP3.LUT R0, R0, R3, RZ, 0xfc, !PT ;  /* 0x0000000300007212 */ /* 0x000fc800078efcff */
[----:B------:R-:W-:-:S07]  /*2da0*/  PRMT R8, R0, 0x7610, R8 ;  /* 0x0000761000087816 */ /* 0x000fce0000000008 */
.L_x_1726:
[----:B------:R-:W-:Y:S05]  /*2db0*/  BSYNC B0 ;  /* 0x0000000000007941 */ /* 0x000fea0003800000 */
.L_x_1725:
[----:B------:R3:W-:Y:S01]  /*2dc0*/  STG.E.U8 desc[UR36][R16.64], R8 ;  /* 0x0000000810007986 */ /* 0x0007e2000c101124 */
[----:B------:R-:W-:Y:S05]  /*2dd0*/  BRA `(.L_x_1702) ;  /* 0x0000000000ac7947 */ /* 0x000fea0003800000 */
.L_x_1719:
[----:B------:R-:W-:-:S13]  /*2de0*/  ISETP.NE.AND P0, PT, R0, 0x1c, PT ;  /* 0x0000001c0000780c */ /* 0x000fda0003f05270 */
[----:B------:R-:W-:Y:S05]  /*2df0*/  @!P0 BRA `(.L_x_1728) ;  /* 0x00000000009c8947 */ /* 0x000fea0003800000 */
[----:B------:R-:W-:-:S13]  /*2e00*/  ISETP.NE.AND P0, PT, R0, 0x1d, PT ;  /* 0x0000001d0000780c */ /* 0x000fda0003f05270 */
[----:B------:R-:W-:Y:S05]  /*2e10*/  @!P0 BRA `(.L_x_1729) ;  /* 0x0000000000888947 */ /* 0x000fea0003800000 */
[----:B------:R-:W-:-:S13]  /*2e20*/  ISETP.NE.AND P0, PT, R0, 0x2c, PT ;  /* 0x0000002c0000780c */ /* 0x000fda0003f05270 */
[----:B------:R-:W-:Y:S05]  /*2e30*/  @P0 BRA `(.L_x_1701) ;  /* 0x00000000003c0947 */ /* 0x000fea0003800000 */
        /* <DEDUP_REMOVED lines=15> */
.L_x_1701:
[----:B0-----:R-:W-:Y:S01]  /*2f30*/  MOV R2, 0x1c0 ;  /* 0x000001c000027802 */ /* 0x001fe20000000f00 */
        /* <DEDUP_REMOVED lines=15> */
.L_x_1730:
[----:B------:R-:W-:Y:S05]  /*3030*/  BRA `(.L_x_1702) ;  /* 0x0000000000147947 */ /* 0x000fea0003800000 */
.L_x_1729:
[----:B0-----:R-:W0:Y:S02]  /*3040*/  F2I.U64.TRUNC R2, R2 ;  /* 0x0000000200027311 */ /* 0x001e24000020d800 */
[----:B0-----:R2:W-:Y:S01]  /*3050*/  STG.E.64 desc[UR36][R16.64], R2 ;  /* 0x0000000210007986 */ /* 0x0015e2000c101b24 */
[----:B------:R-:W-:Y:S05]  /*3060*/  BRA `(.L_x_1702) ;  /* 0x0000000000087947 */ /* 0x000fea0003800000 */
.L_x_1728:
[----:B0-----:R-:W0:Y:S02]  /*3070*/  F2I.FTZ.U32.TRUNC.NTZ R3, R2 ;  /* 0x0000000200037305 */ /* 0x001e24000021f000 */
[----:B0-----:R0:W-:Y:S02]  /*3080*/  STG.E desc[UR36][R16.64], R3 ;  /* 0x0000000310007986 */ /* 0x0011e4000c101924 */
.L_x_1702:
[----:B------:R-:W-:-:S04]  /*3090*/  IMAD R18, R23, 0x200, R18 ;  /* 0x0000020017127824 */ /* 0x000fc800078e0212 */
[----:B------:R-:W-:-:S07]  /*30a0*/  VIADD R19, R18, 0x80 ;  /* 0x0000008012137836 */ /* 0x000fce0000000000 */
.L_x_1667:
[----:B------:R-:W-:Y:S05]  /*30b0*/  BSYNC B7 ;  /* 0x0000000000077941 */ /* 0x000fea0003800000 */
.L_x_1666:
        /* <DEDUP_REMOVED lines=307> */
.L_x_1733:
        /* <DEDUP_REMOVED lines=22> */
.L_x_1738:
[----:B------:R-:W2:Y:S02]  /*4550*/  LDG.E.U8 R0, desc[UR36][R2.64] ;  /* 0x0000002402007981 */ /* 0x000ea4000c1e1100 */
[----:B--2---:R-:W-:Y:S01]  /*4560*/  I2FP.F32.U32 R0, R0 ;  /* 0x0000000000007245 */ /* 0x004fe20000201000 */
[----:B------:R-:W-:Y:S06]  /*4570*/  BRA `(.L_x_1740) ;  /* 0x0000000c002c7947 */ /* 0x000fec0003800000 */
.L_x_1737:
[----:B------:R-:W-:-:S13]  /*4580*/  ISETP.NE.AND P0, PT, R4, 0x2, PT ;  /* 0x000000020400780c */ /* 0x000fda0003f05270 */
[----:B------:R-:W-:Y:S05]  /*4590*/  @!P0 BRA `(.L_x_1741) ;  /* 0x0000000000288947 */ /* 0x000fea0003800000 */
[----:B------:R-:W-:-:S13]  /*45a0*/  ISETP.NE.AND P0, PT, R4, 0x3, PT ;  /* 0x000000030400780c */ /* 0x000fda0003f05270 */
[----:B------:R-:W-:Y:S05]  /*45b0*/  @!P0 BRA `(.L_x_1742) ;  /* 0x0000000000148947 */ /* 0x000fea0003800000 */
[----:B------:R-:W-:-:S13]  /*45c0*/  ISETP.NE.AND P0, PT, R4, 0x4, PT ;  /* 0x000000040400780c */ /* 0x000fda0003f05270 */
[----:B------:R-:W-:Y:S05]  /*45d0*/  @P0 BRA `(.L_x_1739) ;  /* 0x0000000800b80947 */ /* 0x000fea0003800000 */
[----:B------:R-:W2:Y:S02]  /*45e0*/  LDG.E.64 R2, desc[UR36][R2.64] ;  /* 0x0000002402027981 */ /* 0x000ea4000c1e1b00 */
[----:B--2---:R2:W3:Y:S01]  /*45f0*/  I2F.S64 R0, R2 ;  /* 0x0000000200007312 */ /* 0x0044e20000301400 */
[----:B------:R-:W-:Y:S05]  /*4600*/  BRA `(.L_x_1740) ;  /* 0x0000000c00087947 */ /* 0x000fea0003800000 */
.L_x_1742:
[----:B------:R-:W2:Y:S02]  /*4610*/  LDG.E R0, desc[UR36][R2.64] ;  /* 0x0000002402007981 */ /* 0x000ea4000c1e1900 */
[----:B--2---:R-:W-:Y:S01]  /*4620*/  I2FP.F32.S32 R0, R0 ;  /* 0x0000000000007245 */ /* 0x004fe20000201400 */
[----:B------:R-:W-:Y:S06]  /*4630*/  BRA `(.L_x_1740) ;  /* 0x0000000800fc7947 */ /* 0x000fec0003800000 */
.L_x_1741:
[----:B------:R-:W2:Y:S02]  /*4640*/  LDG.E.U16 R0, desc[UR36][R2.64] ;  /* 0x0000002402007981 */ /* 0x000ea4000c1e1500 */
[----:B--2---:R-:W1:Y:S01]  /*4650*/  I2F.S16 R0, R0 ;  /* 0x0000000000007306 */ /* 0x004e620000101400 */
[----:B------:R-:W-:Y:S05]  /*4660*/  BRA `(.L_x_1740) ;  /* 0x0000000800f07947 */ /* 0x000fea0003800000 */
.L_x_1736:
        /* <DEDUP_REMOVED lines=8> */
.L_x_1744:
[----:B------:R-:W2:Y:S02]  /*46f0*/  LDG.E.U16 R0, desc[UR36][R2.64] ;  /* 0x0000002402007981 */ /* 0x000ea4000c1e1500 */
[----:B--2---:R-:W-:Y:S01]  /*4700*/  HADD2.F32 R0, -RZ, R0.H0_H0 ;  /* 0x20000000ff007230 */ /* 0x004fe20000004100 */
[----:B------:R-:W-:Y:S06]  /*4710*/  BRA `(.L_x_1740) ;  /* 0x0000000800c47947 */ /* 0x000fec0003800000 */
.L_x_1743:
        /* <DEDUP_REMOVED lines=8> */
.L_x_1746:
[----:B------:R-:W2:Y:S02]  /*47a0*/  LDG.E.U16 R0, desc[UR36][R2.64] ;  /* 0x0000002402007981 */ /* 0x000ea4000c1e1500 */
[----:B--2---:R-:W-:Y:S01]  /*47b0*/  HADD2.F32 R0, -RZ, R0.H0_H0 ;  /* 0x20000000ff007230 */ /* 0x004fe20000004100 */
[----:B------:R-:W-:Y:S06]  /*47c0*/  BRA `(.L_x_1740) ;  /* 0x0000000800987947 */ /* 0x000fec0003800000 */
.L_x_1745:
[----:B------:R-:W2:Y:S01]  /*47d0*/  LDG.E.64 R2, desc[UR36][R2.64] ;  /* 0x0000002402027981 */ /* 0x000ea2000c1e1b00 */
[----:B------:R-:W-:Y:S01]  /*47e0*/  UMOV UR4, 0xf0000000 ;  /* 0xf000000000047882 */ /* 0x000fe20000000000 */
[----:B------:R-:W-:Y:S01]  /*47f0*/  UMOV UR5, 0x380fffff ;  /* 0x380fffff00057882 */ /* 0x000fe20000000000 */
[----:B--2---:R-:W0:Y:S01]  /*4800*/  F2F.F32.F64 R0, R2 ;  /* 0x0000000200007310 */ /* 0x004e220000301000 */
[----:B------:R-:W-:-:S14]  /*4810*/  DSETP.GEU.AND P0, PT, |R2|, UR4, PT ;  /* 0x0000000402007e2a */ /* 0x000fdc000bf0e200 */
[----:B0-----:R-:W-:Y:S01]  /*4820*/  @!P0 FMUL R0, R0, 1.175494350822287508e-38 ;  /* 0x0080000000008820 */ /* 0x001fe20000400000 */
[----:B------:R-:W-:Y:S06]  /*4830*/  BRA `(.L_x_1740) ;  /* 0x00000008007c7947 */ /* 0x000fec0003800000 */
.L_x_1735:
        /* <DEDUP_REMOVED lines=12> */
.L_x_1749:
[----:B------:R-:W2:Y:S01]  /*4900*/  LDG.E.64 R2, desc[UR36][R2.64] ;  /* 0x0000002402027981 */ /* 0x000ea2000c1e1b00 */
[----:B------:R-:W-:Y:S01]  /*4910*/  UMOV UR4, 0xf0000000 ;  /* 0xf000000000047882 */ /* 0x000fe20000000000 */
[----:B------:R-:W-:Y:S01]  /*4920*/  UMOV UR5, 0x380fffff ;  /* 0x380fffff00057882 */ /* 0x000fe20000000000 */
[----:B--2---:R-:W0:Y:S01]  /*4930*/  F2F.F32.F64 R0, R2 ;  /* 0x0000000200007310 */ /* 0x004e220000301000 */
[----:B------:R-:W-:-:S14]  /*4940*/  DSETP.GEU.AND P0, PT, |R2|, UR4, PT ;  /* 0x0000000402007e2a */ /* 0x000fdc000bf0e200 */
[----:B0-----:R-:W-:Y:S01]  /*4950*/  @!P0 FMUL R0, R0, 1.175494350822287508e-38 ;  /* 0x0080000000008820 */ /* 0x001fe20000400000 */
[----:B------:R-:W-:Y:S06]  /*4960*/  BRA `(.L_x_1740) ;  /* 0x0000000800307947 */ /* 0x000fec0003800000 */
.L_x_1748:
        /* <DEDUP_REMOVED lines=26> */
.L_x_1751:
        /* <DEDUP_REMOVED lines=13> */
.L_x_1750:
[----:B------:R-:W2:Y:S02]  /*4be0*/  LDG.E.U16 R0, desc[UR36][R2.64] ;  /* 0x0000002402007981 */ /* 0x000ea4000c1e1500 */
[----:B--2---:R-:W-:Y:S01]  /*4bf0*/  IMAD.U32 R0, R0, 0x10000, RZ ;  /* 0x0001000000007824 */ /* 0x004fe200078e00ff */
[----:B------:R-:W-:Y:S06]  /*4c00*/  BRA `(.L_x_1740) ;  /* 0x0000000400887947 */ /* 0x000fec0003800000 */
.L_x_1747:
        /* <DEDUP_REMOVED lines=11> */
.L_x_1754:
        /* <DEDUP_REMOVED lines=20> */
.L_x_1756:
[----:B------:R-:W-:Y:S05]  /*4e00*/  BSYNC B0 ;  /* 0x0000000000007941 */ /* 0x000fea0003800000 */
.L_x_1755:
[----:B------:R-:W-:Y:S01]  /*4e10*/  LEA R3, R0, 0x3b800000, 0x17 ;  /* 0x3b80000000037811 */ /* 0x000fe200078eb8ff */
[----:B------:R-:W-:-:S05]  /*4e20*/  IMAD.SHL.U32 R0, R2, 0x100000, RZ ;  /* 0x0010000002007824 */ /* 0x000fca00078e00ff */
[----:B------:R-:W-:Y:S01]  /*4e30*/  LOP3.LUT R0, R3, R0, R4, 0xfe, !PT ;  /* 0x0000000003007212 */ /* 0x000fe200078efe04 */
[----:B------:R-:W-:Y:S06]  /*4e40*/  BRA `(.L_x_1740) ;  /* 0x0000000000f87947 */ /* 0x000fec0003800000 */
.L_x_1753:
        /* <DEDUP_REMOVED lines=20> */
.L_x_1758:
[----:B------:R-:W-:Y:S05]  /*4f90*/  BSYNC B0 ;  /* 0x0000000000007941 */ /* 0x000fea0003800000 */
.L_x_1757:
[----:B------:R-:W-:Y:S01]  /*4fa0*/  LEA R3, R0, 0x37800000, 0x17 ;  /* 0x3780000000037811 */ /* 0x000fe200078eb8ff */
[----:B------:R-:W-:-:S05]  /*4fb0*/  IMAD.SHL.U32 R0, R2, 0x200000, RZ ;  /* 0x0020000002007824 */ /* 0x000fca00078e00ff */
[----:B------:R-:W-:Y:S01]  /*4fc0*/  LOP3.LUT R0, R3, R0, R4, 0xfe, !PT ;  /* 0x0000000003007212 */ /* 0x000fe200078efe04 */
[----:B------:R-:W-:Y:S06]  /*4fd0*/  BRA `(.L_x_1740) ;  /* 0x0000000000947947 */ /* 0x000fec0003800000 */
.L_x_1752:
        /* <DEDUP_REMOVED lines=14> */
.L_x_1739:
        /* <DEDUP_REMOVED lines=16> */
.L_x_1761:
[----:B------:R-:W-:Y:S01]  /*51c0*/  IMAD.MOV.U32 R0, RZ, RZ, RZ ;  /* 0x000000ffff007224 */ /* 0x000fe200078e00ff */
[----:B------:R-:W-:Y:S06]  /*51d0*/  BRA `(.L_x_1740) ;  /* 0x0000000000147947 */ /* 0x000fec0003800000 */
.L_x_1760:
[----:B------:R-:W2:Y:S02]  /*51e0*/  LDG.E.64 R2, desc[UR36][R2.64] ;  /* 0x0000002402027981 */ /* 0x000ea4000c1e1b00 */
[----:B--2---:R0:W1:Y:S01]  /*51f0*/  I2F.U64 R0, R2 ;  /* 0x0000000200007312 */ /* 0x0040620000301000 */
[----:B------:R-:W-:Y:S05]  /*5200*/  BRA `(.L_x_1740) ;  /* 0x0000000000087947 */ /* 0x000fea0003800000 */
.L_x_1759:
[----:B------:R-:W2:Y:S02]  /*5210*/  LDG.E R0, desc[UR36][R2.64] ;  /* 0x0000002402007981 */ /* 0x000ea4000c1e1900 */
[----:B--2---:R-:W-:-:S07]  /*5220*/  I2FP.F32.U32 R0, R0 ;  /* 0x0000000000007245 */ /* 0x004fce0000201000 */
.L_x_1740:
[----:B------:R-:W-:Y:S05]  /*5230*/  BSYNC B6 ;  /* 0x0000000000067941 */ /* 0x000fea0003800000 */
.L_x_1734:
[C---:B01-3-5:R-:W-:Y:S01]  /*5240*/  FSETP.NEU.FTZ.AND P1, PT, R0.reuse, +INF , PT ;  /* 0x7f8000000000780b */ /* 0x06bfe20003f3d000 */
[----:B------:R-:W-:Y:S01]  /*5250*/  ULDC UR4, c[0x0][0x428] ;  /* 0x00010a0000047ab9 */ /* 0x000fe20000000800 */
[C---:B------:R-:W-:Y:S01]  /*5260*/  FSETP.NEU.FTZ.AND P0, PT, R0.reuse, -INF , PT ;  /* 0xff8000000000780b */ /* 0x040fe20003f1d000 */
[----:B--2-4-:R-:W0:Y:S03]  /*5270*/  LDC.U8 R3, c[0x0][0x438] ;  /* 0x00010e00ff037b82 */ /* 0x014e260000000000 */
        /* <DEDUP_REMOVED lines=18> */
.L_x_1765:
[----:B0-----:R-:W0:Y:S02]  /*53a0*/  F2I.S64.TRUNC R2, R2 ;  /* 0x0000000200027311 */ /* 0x001e24000020d900 */
[----:B0-----:R-:W-:-:S05]  /*53b0*/  IMAD.MOV.U32 R5, RZ, RZ, R2 ;  /* 0x000000ffff057224 */ /* 0x001fca00078e0002 */
[----:B------:R4:W-:Y:S01]  /*53c0*/  STG.E.U8 desc[UR36][R16.64], R5 ;  /* 0x0000000510007986 */ /* 0x0009e2000c101124 */
[----:B------:R-:W-:Y:S05]  /*53d0*/  BRA `(.L_x_1767) ;  /* 0x0000000c00407947 */ /* 0x000fea0003800000 */
.L_x_1764:
        /* <DEDUP_REMOVED lines=9> */
.L_x_1769:
[----:B0-----:R-:W0:Y:S02]  /*5470*/  F2I.FTZ.TRUNC.NTZ R3, R2 ;  /* 0x0000000200037305 */ /* 0x001e24000021f100 */
[----:B0-----:R2:W-:Y:S01]  /*5480*/  STG.E desc[UR36][R16.64], R3 ;  /* 0x0000000310007986 */ /* 0x0015e2000c101924 */
[----:B------:R-:W-:Y:S05]  /*5490*/  BRA `(.L_x_1767) ;  /* 0x0000000c00107947 */ /* 0x000fea0003800000 */
.L_x_1768:
[----:B0-----:R-:W0:Y:S02]  /*54a0*/  F2I.FTZ.TRUNC.NTZ R3, R2 ;  /* 0x0000000200037305 */ /* 0x001e24000021f100 */
[----:B0-----:R0:W-:Y:S01]  /*54b0*/  STG.E.U16 desc[UR36][R16.64], R3 ;  /* 0x0000000310007986 */ /* 0x0011e2000c101524 */
[----:B------:R-:W-:Y:S05]  /*54c0*/  BRA `(.L_x_1767) ;  /* 0x0000000c00047947 */ /* 0x000fea0003800000 */
.L_x_1763:
        /* <DEDUP_REMOVED lines=8> */
.L_x_1771:
[----:B0-----:R-:W-:-:S05]  /*5550*/  F2FP.F16.F32.PACK_AB R2, RZ, R2 ;  /* 0x00000002ff02723e */ /* 0x001fca00000000ff */
[----:B------:R0:W-:Y:S01]  /*5560*/  STG.E.U16 desc[UR36][R16.64], R2 ;  /* 0x0000000210007986 */ /* 0x0001e2000c101524 */
[----:B------:R-:W-:Y:S05]  /*5570*/  BRA `(.L_x_1767) ;  /* 0x0000000800d87947 */ /* 0x000fea0003800000 */
.L_x_1770:
        /* <DEDUP_REMOVED lines=9> */
.L_x_1773:
[----:B0-----:R-:W-:-:S04]  /*5610*/  F2FP.F16.F32.PACK_AB R3, RZ, R2 ;  /* 0x00000002ff03723e */ /* 0x001fc800000000ff */
[----:B------:R-:W-:-:S05]  /*5620*/  PRMT R3, R3, 0x5410, RZ ;  /* 0x0000541003037816 */ /* 0x000fca00000000ff */
[----:B------:R0:W-:Y:S01]  /*5630*/  STG.E desc[UR36][R16.64], R3 ;  /* 0x0000000310007986 */ /* 0x0001e2000c101924 */
[----:B------:R-:W-:Y:S05]  /*5640*/  BRA `(.L_x_1767) ;  /* 0x0000000800a47947 */ /* 0x000fea0003800000 */
.L_x_1772:
[----:B0-----:R-:W-:-:S06]  /*5650*/  FMUL.FTZ R2, R2, 1 ;  /* 0x3f80000002027820 */ /* 0x001fcc0000410000 */
[----:B------:R-:W0:Y:S02]  /*5660*/  F2F.F64.F32 R2, R2 ;  /* 0x0000000200027310 */ /* 0x000e240000201800 */
[----:B0-----:R0:W-:Y:S01]  /*5670*/  STG.E.64 desc[UR36][R16.64], R2 ;  /* 0x0000000210007986 */ /* 0x0011e2000c101b24 */
[----:B------:R-:W-:Y:S05]  /*5680*/  BRA `(.L_x_1767) ;  /* 0x0000000800947947 */ /* 0x000fea0003800000 */
.L_x_1762:
        /* <DEDUP_REMOVED lines=12> */
.L_x_1776:
[----:B0-----:R-:W-:Y:S01]  /*5750*/  FMUL.FTZ R4, R2, 1 ;  /* 0x3f80000002047820 */ /* 0x001fe20000410000 */
[----:B------:R-:W-:-:S05]  /*5760*/  CS2R R6, SRZ ;  /* 0x0000000000067805 */ /* 0x000fca000001ff00 */
[----:B------:R-:W0:Y:S02]  /*5770*/  F2F.F64.F32 R4, R4 ;  /* 0x0000000400047310 */ /* 0x000e240000201800 */
[----:B0-----:R0:W-:Y:S01]  /*5780*/  STG.E.128 desc[UR36][R16.64], R4 ;  /* 0x0000000410007986 */ /* 0x0011e2000c101d24 */
[----:B------:R-:W-:Y:S05]  /*5790*/  BRA `(.L_x_1767) ;  /* 0x0000000800507947 */ /* 0x000fea0003800000 */
.L_x_1775:
        /* <DEDUP_REMOVED lines=20> */
.L_x_1780:
[----:B------:R-:W-:Y:S05]  /*58e0*/  BSYNC B0 ;  /* 0x0000000000007941 */ /* 0x000fea0003800000 */
.L_x_1779:
[----:B------:R-:W-:-:S05]  /*58f0*/  LOP3.LUT R5, R0, R5, RZ, 0xfc, !PT ;  /* 0x0000000500057212 */ /* 0x000fca00078efcff */
[----:B------:R0:W-:Y:S01]  /*5900*/  STG.E.U8 desc[UR36][R16.64], R5 ;  /* 0x0000000510007986 */ /* 0x0001e2000c101124 */
[----:B------:R-:W-:Y:S05]  /*5910*/  BRA `(.L_x_1767) ;  /* 0x0000000400f07947 */ /* 0x000fea0003800000 */
.L_x_1778:
        /* <DEDUP_REMOVED lines=12> */
.L_x_1782:
[----:B------:R-:W-:Y:S01]  /*59e0*/  IMAD.MOV.U32 R0, RZ, RZ, 0x7f ;  /* 0x0000007fff007424 */ /* 0x000fe200078e00ff */
[----:B------:R-:W-:-:S04]  /*59f0*/  ISETP.GT.U32.AND P0, PT, R4, 0x7f800000, PT ;  /* 0x7f8000000400780c */ /* 0x000fc80003f04070 */
[----:B------:R-:W-:-:S09]  /*5a00*/  SEL R0, R0, 0x7c, P0 ;  /* 0x0000007c00007807 */ /* 0x000fd20000000000 */
.L_x_1783:
[----:B------:R-:W-:Y:S05]  /*5a10*/  BSYNC B0 ;  /* 0x0000000000007941 */ /* 0x000fea0003800000 */
.L_x_1781:
[----:B------:R-:W-:-:S04]  /*5a20*/  LOP3.LUT R2, R2, 0x80000000, RZ, 0xc0, !PT ;  /* 0x8000000002027812 */ /* 0x000fc800078ec0ff */
[----:B------:R-:W-:-:S04]  /*5a30*/  SHF.R.U32.HI R3, RZ, 0x18, R2 ;  /* 0x00000018ff037819 */ /* 0x000fc80000011602 */
[----:B------:R-:W-:-:S05]  /*5a40*/  LOP3.LUT R3, R0, R3, RZ, 0xfc, !PT ;  /* 0x0000000300037212 */ /* 0x000fca00078efcff */
[----:B------:R0:W-:Y:S01]  /*5a50*/  STG.E.U8 desc[UR36][R16.64], R3 ;  /* 0x0000000310007986 */ /* 0x0001e2000c101124 */
[----:B------:R-:W-:Y:S05]  /*5a60*/  BRA `(.L_x_1767) ;  /* 0x00000004009c7947 */ /* 0x000fea0003800000 */
.L_x_1777:
[----:B0-----:R-:W-:-:S05]  /*5a70*/  F2FP.BF16.F32.PACK_AB R2, RZ, R2 ;  /* 0x00000002ff02723e */ /* 0x001fca00000010ff */
[----:B------:R0:W-:Y:S01]  /*5a80*/  STG.E.U16 desc[UR36][R16.64], R2 ;  /* 0x0000000210007986 */ /* 0x0001e2000c101524 */
[----:B------:R-:W-:Y:S05]  /*5a90*/  BRA `(.L_x_1767) ;  /* 0x0000000400907947 */ /* 0x000fea0003800000 */
.L_x_1774:
        /* <DEDUP_REMOVED lines=11> */
.L_x_1786:
        /* <DEDUP_REMOVED lines=16> */
.L_x_1789:
[----:B------:R-:W-:-:S04]  /*5c50*/  LOP3.LUT R2, R2, 0x80000000, RZ, 0xc0, !PT ;  /* 0x8000000002027812 */ /* 0x000fc800078ec0ff */
[----:B------:R-:W-:-:S04]  /*5c60*/  SHF.R.U32.HI R3, RZ, 0x18, R2 ;  /* 0x00000018ff037819 */ /* 0x000fc80000011602 */
[----:B------:R-:W-:-:S04]  /*5c70*/  LOP3.LUT R0, R0, R3, RZ, 0xfc, !PT ;  /* 0x0000000300007212 */ /* 0x000fc800078efcff */
[----:B------:R-:W-:-:S07]  /*5c80*/  PRMT R8, R0, 0x7610, R8 ;  /* 0x0000761000087816 */ /* 0x000fce0000000008 */
.L_x_1788:
[----:B------:R-:W-:Y:S05]  /*5c90*/  BSYNC B0 ;  /* 0x0000000000007941 */ /* 0x000fea0003800000 */
.L_x_1787:
[----:B------:R0:W-:Y:S01]  /*5ca0*/  STG.E.U8 desc[UR36][R16.64], R8 ;  /* 0x0000000810007986 */ /* 0x0001e2000c101124 */
[----:B------:R-:W-:Y:S05]  /*5cb0*/  BRA `(.L_x_1767) ;  /* 0x0000000400087947 */ /* 0x000fea0003800000 */
.L_x_1785:
        /* <DEDUP_REMOVED lines=16> */
.L_x_1792:
[----:B------:R-:W-:-:S04]  /*5dc0*/  LOP3.LUT R2, R2, 0x80000000, RZ, 0xc0, !PT ;  /* 0x8000000002027812 */ /* 0x000fc800078ec0ff */
[----:B------:R-:W-:-:S04]  /*5dd0*/  SHF.R.U32.HI R3, RZ, 0x18, R2 ;  /* 0x00000018ff037819 */ /* 0x000fc80000011602 */
[----:B------:R-:W-:-:S04]  /*5de0*/  LOP3.LUT R0, R0, R3, RZ, 0xfc, !PT ;  /* 0x0000000300007212 */ /* 0x000fc800078efcff */
[----:B------:R-:W-:-:S07]  /*5df0*/  PRMT R8, R0, 0x7610, R8 ;  /* 0x0000761000087816 */ /* 0x000fce0000000008 */
.L_x_1791:
[----:B------:R-:W-:Y:S05]  /*5e00*/  BSYNC B0 ;  /* 0x0000000000007941 */ /* 0x000fea0003800000 */
.L_x_1790:
[----:B------:R0:W-:Y:S01]  /*5e10*/  STG.E.U8 desc[UR36][R16.64], R8 ;  /* 0x0000000810007986 */ /* 0x0001e2000c101124 */
[----:B------:R-:W-:Y:S05]  /*5e20*/  BRA `(.L_x_1767) ;  /* 0x0000000000ac7947 */ /* 0x000fea0003800000 */
.L_x_1784:
        /* <DEDUP_REMOVED lines=21> */
.L_x_1766:
[----:B------:R-:W-:Y:S01]  /*5f80*/  MOV R0, 0x1c0 ;  /* 0x000001c000007802 */ /* 0x000fe20000000f00 */
[----:B------:R-:W-:Y:S01]  /*5f90*/  ULDC.64 UR4, c[0x4][0x1a0] ;  /* 0x0100680000047ab9 */ /* 0x000fe20000000a00 */
[----:B------:R-:W-:Y:S01]  /*5fa0*/  ULDC.64 UR6, c[0x4][0x78] ;  /* 0x01001e0000067ab9 */ /* 0x000fe20000000a00 */
[----:B------:R-:W-:Y:S01]  /*5fb0*/  IMAD.U32 R4, RZ, RZ, UR4 ;  /* 0x00000004ff047e24 */ /* 0x000fe2000f8e00ff */
[----:B0-----:R0:W1:Y:S01]  /*5fc0*/  LDC.64 R2, c[0x4][R0] ;  /* 0x0100000000027b82 */ /* 0x0010620000000a00 */
        /* <DEDUP_REMOVED lines=11> */
.L_x_1795:
[----:B------:R-:W-:Y:S05]  /*6080*/  BRA `(.L_x_1767) ;  /* 0x0000000000147947 */ /* 0x000fea0003800000 */
.L_x_1794:
[----:B0-----:R-:W0:Y:S02]  /*6090*/  F2I.U64.TRUNC R2, R2 ;  /* 0x0000000200027311 */ /* 0x001e24000020d800 */
[----:B0-----:R0:W-:Y:S01]  /*60a0*/  STG.E.64 desc[UR36][R16.64], R2 ;  /* 0x0000000210007986 */ /* 0x0011e2000c101b24 */
[----:B------:R-:W-:Y:S05]  /*60b0*/  BRA `(.L_x_1767) ;  /* 0x0000000000087947 */ /* 0x000fea0003800000 */
.L_x_1793:
[----:B0-----:R-:W0:Y:S02]  /*60c0*/  F2I.FTZ.U32.TRUNC.NTZ R3, R2 ;  /* 0x0000000200037305 */ /* 0x001e24000021f000 */
[----:B0-----:R0:W-:Y:S02]  /*60d0*/  STG.E desc[UR36][R16.64], R3 ;  /* 0x0000000310007986 */ /* 0x0011e4000c101924 */
.L_x_1767:
[----:B------:R-:W-:-:S07]  /*60e0*/  VIADD R19, R19, 0x80 ;  /* 0x0000008013137836 */ /* 0x000fce0000000000 */
.L_x_1732:
[----:B------:R-:W-:Y:S05]  /*60f0*/  BSYNC B7 ;  /* 0x0000000000077941 */ /* 0x000fea0003800000 */
.L_x_1731:
        /* <DEDUP_REMOVED lines=307> */
.L_x_1798:
        /* <DEDUP_REMOVED lines=20> */
[----:B--2---:R-:W3:Y:S01]  /*7570*/  I2F.S16 R0, R0 ;  /* 0x0000000000007306 */ /* 0x004ee20000101400 */
[----:B------:R-:W-:Y:S05]  /*7580*/  BRA `(.L_x_1805) ;  /* 0x0000000c00387947 */ /* 0x000fea0003800000 */
.L_x_1803:
[----:B------:R-:W2:Y:S02]  /*7590*/  LDG.E.U8 R0, desc[UR36][R2.64] ;  /* 0x0000002402007981 */ /* 0x000ea4000c1e1100 */
[----:B--2---:R-:W-:Y:S01]  /*75a0*/  I2FP.F32.U32 R0, R0 ;  /* 0x0000000000007245 */ /* 0x004fe20000201000 */
[----:B------:R-:W-:Y:S06]  /*75b0*/  BRA `(.L_x_1805) ;  /* 0x0000000c002c7947 */ /* 0x000fec0003800000 */
.L_x_1802:
[----:B------:R-:W-:-:S13]  /*75c0*/  ISETP.NE.AND P0, PT, R4, 0x2, PT ;  /* 0x000000020400780c */ /* 0x000fda0003f05270 */
[----:B------:R-:W-:Y:S05]  /*75d0*/  @!P0 BRA `(.L_x_1806) ;  /* 0x0000000000288947 */ /* 0x000fea0003800000 */
[----:B------:R-:W-:-:S13]  /*75e0*/  ISETP.NE.AND P0, PT, R4, 0x3, PT ;  /* 0x000000030400780c */ /* 0x000fda0003f05270 */
[----:B------:R-:W-:Y:S05]  /*75f0*/  @!P0 BRA `(.L_x_1807) ;  /* 0x0000000000148947 */ /* 0x000fea0003800000 */
[----:B------:R-:W-:-:S13]  /*7600*/  ISETP.NE.AND P0, PT, R4, 0x4, PT ;  /* 0x000000040400780c */ /* 0x000fda0003f05270 */
[----:B------:R-:W-:Y:S05]  /*7610*/  @P0 BRA `(.L_x_1804) ;  /* 0x0000000800b80947 */ /* 0x000fea0003800000 */
[----:B------:R-:W2:Y:S02]  /*7620*/  LDG.E.64 R2, desc[UR36][R2.64] ;  /* 0x0000002402027981 */ /* 0x000ea4000c1e1b00 */
[----:B--2---:R1:W2:Y:S01]  /*7630*/  I2F.S64 R0, R2 ;  /* 0x0000000200007312 */ /* 0x0042a20000301400 */
[----:B------:R-:W-:Y:S05]  /*7640*/  BRA `(.L_x_1805) ;  /* 0x0000000c00087947 */ /* 0x000fea0003800000 */
.L_x_1807:
[----:B------:R-:W2:Y:S02]  /*7650*/  LDG.E R0, desc[UR36][R2.64] ;  /* 0x0000002402007981 */ /* 0x000ea4000c1e1900 */
[----:B--2---:R-:W-:Y:S01]  /*7660*/  I2FP.F32.S32 R0, R0 ;  /* 0x0000000000007245 */ /* 0x004fe20000201400 */
[----:B------:R-:W-:Y:S06]  /*7670*/  BRA `(.L_x_1805) ;  /* 0x0000000800fc7947 */ /* 0x000fec0003800000 */
.L_x_1806:
[----:B------:R-:W2:Y:S02]  /*7680*/  LDG.E.U16 R0, desc[UR36][R2.64] ;  /* 0x0000002402007981 */ /* 0x000ea4000c1e1500 */
[----:B--2---:R-:W0:Y:S01]  /*7690*/  I2F.S16 R0, R0 ;  /* 0x0000000000007306 */ /* 0x004e220000101400 */
[----:B------:R-:W-:Y:S05]  /*76a0*/  BRA `(.L_x_1805) ;  /* 0x0000000800f07947 */ /* 0x000fea0003800000 */
.L_x_1801:
        /* <DEDUP_REMOVED lines=8> */
.L_x_1809:
[----:B------:R-:W2:Y:S02]  /*7730*/  LDG.E.U16 R0, desc[UR36][R2.64] ;  /* 0x0000002402007981 */ /* 0x000ea4000c1e1500 */
[----:B--2---:R-:W-:Y:S01]  /*7740*/  HADD2.F32 R0, -RZ, R0.H0_H0 ;  /* 0x20000000ff007230 */ /* 0x004fe20000004100 */
[----:B------:R-:W-:Y:S06]  /*7750*/  BRA `(.L_x_1805) ;  /* 0x0000000800c47947 */ /* 0x000fec0003800000 */
.L_x_1808:
        /* <DEDUP_REMOVED lines=8> */
.L_x_1811:
[----:B------:R-:W2:Y:S02]  /*77e0*/  LDG.E.U16 R0, desc[UR36][R2.64] ;  /* 0x0000002402007981 */ /* 0x000ea4000c1e1500 */
[----:B--2---:R-:W-:Y:S01]  /*77f0*/  HADD2.F32 R0, -RZ, R0.H0_H0 ;  /* 0x20000000ff007230 */ /* 0x004fe20000004100 */
[----:B------:R-:W-:Y:S06]  /*7800*/  BRA `(.L_x_1805) ;  /* 0x0000000800987947 */ /* 0x000fec0003800000 */
.L_x_1810:
[----:B------:R-:W2:Y:S01]  /*7810*/  LDG.E.64 R2, desc[UR36][R2.64] ;  /* 0x0000002402027981 */ /* 0x000ea2000c1e1b00 */
[----:B------:R-:W-:Y:S01]  /*7820*/  UMOV UR4, 0xf0000000 ;  /* 0xf000000000047882 */ /* 0x000fe20000000000 */
[----:B------:R-:W-:Y:S01]  /*7830*/  UMOV UR5, 0x380fffff ;  /* 0x380fffff00057882 */ /* 0x000fe20000000000 */
[----:B--2---:R-:W0:Y:S01]  /*7840*/  F2F.F32.F64 R0, R2 ;  /* 0x0000000200007310 */ /* 0x004e220000301000 */
[----:B------:R-:W-:-:S14]  /*7850*/  DSETP.GEU.AND P0, PT, |R2|, UR4, PT ;  /* 0x0000000402007e2a */ /* 0x000fdc000bf0e200 */
[----:B0-----:R-:W-:Y:S01]  /*7860*/  @!P0 FMUL R0, R0, 1.175494350822287508e-38 ;  /* 0x0080000000008820 */ /* 0x001fe20000400000 */
[----:B------:R-:W-:Y:S06]  /*7870*/  BRA `(.L_x_1805) ;  /* 0x00000008007c7947 */ /* 0x000fec0003800000 */
.L_x_1800:
        /* <DEDUP_REMOVED lines=12> */
.L_x_1814:
[----:B------:R-:W2:Y:S01]  /*7940*/  LDG.E.64 R2, desc[UR36][R2.64] ;  /* 0x0000002402027981 */ /* 0x000ea2000c1e1b00 */
[----:B------:R-:W-:Y:S01]  /*7950*/  UMOV UR4, 0xf0000000 ;  /* 0xf000000000047882 */ /* 0x000fe20000000000 */
[----:B------:R-:W-:Y:S01]  /*7960*/  UMOV UR5, 0x380fffff ;  /* 0x380fffff00057882 */ /* 0x000fe20000000000 */
[----:B--2---:R-:W0:Y:S01]  /*7970*/  F2F.F32.F64 R0, R2 ;  /* 0x0000000200007310 */ /* 0x004e220000301000 */
[----:B------:R-:W-:-:S14]  /*7980*/  DSETP.GEU.AND P0, PT, |R2|, UR4, PT ;  /* 0x0000000402007e2a */ /* 0x000fdc000bf0e200 */
[----:B0-----:R-:W-:Y:S01]  /*7990*/  @!P0 FMUL R0, R0, 1.175494350822287508e-38 ;  /* 0x0080000000008820 */ /* 0x001fe20000400000 */
[----:B------:R-:W-:Y:S06]  /*79a0*/  BRA `(.L_x_1805) ;  /* 0x0000000800307947 */ /* 0x000fec0003800000 */
.L_x_1813:
        /* <DEDUP_REMOVED lines=26> */
.L_x_1816:
        /* <DEDUP_REMOVED lines=13> */
.L_x_1815:
[----:B------:R-:W2:Y:S02]  /*7c20*/  LDG.E.U16 R0, desc[UR36][R2.64] ;  /* 0x0000002402007981 */ /* 0x000ea4000c1e1500 */
[----:B--2---:R-:W-:Y:S01]  /*7c30*/  IMAD.U32 R0, R0, 0x10000, RZ ;  /* 0x0001000000007824 */ /* 0x004fe200078e00ff */
[----:B------:R-:W-:Y:S06]  /*7c40*/  BRA `(.L_x_1805) ;  /* 0x0000000400887947 */ /* 0x000fec0003800000 */
.L_x_1812:
        /* <DEDUP_REMOVED lines=11> */
.L_x_1819:
        /* <DEDUP_REMOVED lines=20> */
.L_x_1821:
[----:B------:R-:W-:Y:S05]  /*7e40*/  BSYNC B0 ;  /* 0x0000000000007941 */ /* 0x000fea0003800000 */
.L_x_1820:
[----:B------:R-:W-:Y:S01]  /*7e50*/  LEA R3, R0, 0x3b800000, 0x17 ;  /* 0x3b80000000037811 */ /* 0x000fe200078eb8ff */
[----:B------:R-:W-:-:S05]  /*7e60*/  IMAD.SHL.U32 R0, R2, 0x100000, RZ ;  /* 0x0010000002007824 */ /* 0x000fca00078e00ff */
[----:B------:R-:W-:Y:S01]  /*7e70*/  LOP3.LUT R0, R3, R0, R4, 0xfe, !PT ;  /* 0x0000000003007212 */ /* 0x000fe200078efe04 */
[----:B------:R-:W-:Y:S06]  /*7e80*/  BRA `(.L_x_1805) ;  /* 0x0000000000f87947 */ /* 0x000fec0003800000 */
.L_x_1818:
        /* <DEDUP_REMOVED lines=20> */
.L_x_1823:
[----:B------:R-:W-:Y:S05]  /*7fd0*/  BSYNC B0 ;  /* 0x0000000000007941 */ /* 0x000fea0003800000 */
.L_x_1822:
[----:B------:R-:W-:Y:S01]  /*7fe0*/  LEA R3, R0, 0x37800000, 0x17 ;  /* 0x3780000000037811 */ /* 0x000fe200078eb8ff */
[----:B------:R-:W-:-:S05]  /*7ff0*/  IMAD.SHL.U32 R0, R2, 0x200000, RZ ;  /* 0x0020000002007824 */ /* 0x000fca00078e00ff */
[----:B------:R-:W-:Y:S01]  /*8000*/  LOP3.LUT R0, R3, R0, R4, 0xfe, !PT ;  /* 0x0000000003007212 */ /* 0x000fe200078efe04 */
[----:B------:R-:W-:Y:S06]  /*8010*/  BRA `(.L_x_1805) ;  /* 0x0000000000947947 */ /* 0x000fec0003800000 */
.L_x_1817:
        /* <DEDUP_REMOVED lines=14> */
.L_x_1804:
        /* <DEDUP_REMOVED lines=16> */
.L_x_1826:
[----:B------:R-:W-:Y:S01]  /*8200*/  IMAD.MOV.U32 R0, RZ, RZ, RZ ;  /* 0x000000ffff007224 */ /* 0x000fe200078e00ff */
[----:B------:R-:W-:Y:S06]  /*8210*/  BRA `(.L_x_1805) ;  /* 0x0000000000147947 */ /* 0x000fec0003800000 */
.L_x_1825:
[----:B------:R-:W2:Y:S02]  /*8220*/  LDG.E.64 R2, desc[UR36][R2.64] ;  /* 0x0000002402027981 */ /* 0x000ea4000c1e1b00 */
[----:B--2---:R0:W1:Y:S01]  /*8230*/  I2F.U64 R0, R2 ;  /* 0x0000000200007312 */ /* 0x0040620000301000 */
[----:B------:R-:W-:Y:S05]  /*8240*/  BRA `(.L_x_1805) ;  /* 0x0000000000087947 */ /* 0x000fea0003800000 */
.L_x_1824:
[----:B------:R-:W2:Y:S02]  /*8250*/  LDG.E R0, desc[UR36][R2.64] ;  /* 0x0000002402007981 */ /* 0x000ea4000c1e1900 */
[----:B--2---:R-:W-:-:S07]  /*8260*/  I2FP.F32.U32 R0, R0 ;  /* 0x0000000000007245 */ /* 0x004fce0000201000 */
.L_x_1805:
[----:B------:R-:W-:Y:S05]  /*8270*/  BSYNC B6 ;  /* 0x0000000000067941 */ /* 0x000fea0003800000 */
.L_x_1799:
[C---:B0123-5:R-:W-:Y:S01]  /*8280*/  FSETP.NEU.FTZ.AND P1, PT, R0.reuse, +INF , PT ;  /* 0x7f8000000000780b */ /* 0x06ffe20003f3d000 */
[----:B------:R-:W-:Y:S01]  /*8290*/  ULDC UR4, c[0x0][0x428] ;  /* 0x00010a0000047ab9 */ /* 0x000fe20000000800 */
[C---:B------:R-:W-:Y:S01]  /*82a0*/  FSETP.NEU.FTZ.AND P0, PT, R0.reuse, -INF , PT ;  /* 0xff8000000000780b */ /* 0x040fe20003f1d000 */
[----:B----4-:R-:W0:Y:S03]  /*82b0*/  LDC.U8 R3, c[0x0][0x438] ;  /* 0x00010e00ff037b82 */ /* 0x010e260000000000 */
        /* <DEDUP_REMOVED lines=18> */
.L_x_1830:
[----:B0-----:R-:W0:Y:S02]  /*83e0*/  F2I.S64.TRUNC R2, R2 ;  /* 0x0000000200027311 */ /* 0x001e24000020d900 */
[----:B0-----:R-:W-:-:S05]  /*83f0*/  IMAD.MOV.U32 R5, RZ, RZ, R2 ;  /* 0x000000ffff057224 */ /* 0x001fca00078e0002 */
[----:B------:R0:W-:Y:S01]  /*8400*/  STG.E.U8 desc[UR36][R16.64], R5 ;  /* 0x0000000510007986 */ /* 0x0001e2000c101124 */
[----:B------:R-:W-:Y:S05]  /*8410*/  BRA `(.L_x_1832) ;  /* 0x0000000c00407947 */ /* 0x000fea0003800000 */
.L_x_1829:
        /* <DEDUP_REMOVED lines=9> */
.L_x_1834:
[----:B0-----:R-:W0:Y:S02]  /*84b0*/  F2I.FTZ.TRUNC.NTZ R3, R2 ;  /* 0x0000000200037305 */ /* 0x001e24000021f100 */
[----:B0-----:R0:W-:Y:S01]  /*84c0*/  STG.E desc[UR36][R16.64], R3 ;  /* 0x0000000310007986 */ /* 0x0011e2000c101924 */
[----:B------:R-:W-:Y:S05]  /*84d0*/  BRA `(.L_x_1832) ;  /* 0x0000000c00107947 */ /* 0x000fea0003800000 */
.L_x_1833:
[----:B0-----:R-:W0:Y:S02]  /*84e0*/  F2I.FTZ.TRUNC.NTZ R3, R2 ;  /* 0x0000000200037305 */ /* 0x001e24000021f100 */
[----:B0-----:R0:W-:Y:S01]  /*84f0*/  STG.E.U16 desc[UR36][R16.64], R3 ;  /* 0x0000000310007986 */ /* 0x0011e2000c101524 */
[----:B------:R-:W-:Y:S05]  /*8500*/  BRA `(.L_x_1832) ;  /* 0x0000000c00047947 */ /* 0x000fea0003800000 */
.L_x_1828:
        /* <DEDUP_REMOVED lines=8> */
.L_x_1836:
[----:B0-----:R-:W-:-:S05]  /*8590*/  F2FP.F16.F32.PACK_AB R2, RZ, R2 ;  /* 0x00000002ff02723e */ /* 0x001fca00000000ff */
[----:B------:R0:W-:Y:S01]  /*85a0*/  STG.E.U16 desc[UR36][R16.64], R2 ;  /* 0x0000000210007986 */ /* 0x0001e2000c101524 */
[----:B------:R-:W-:Y:S05]  /*85b0*/  BRA `(.L_x_1832) ;  /* 0x0000000800d87947 */ /* 0x000fea0003800000 */
.L_x_1835:
        /* <DEDUP_REMOVED lines=9> */
.L_x_1838:
[----:B0-----:R-:W-:-:S04]  /*8650*/  F2FP.F16.F32.PACK_AB R3, RZ, R2 ;  /* 0x00000002ff03723e */ /* 0x001fc800000000ff */
[----:B------:R-:W-:-:S05]  /*8660*/  PRMT R3, R3, 0x5410, RZ ;  /* 0x0000541003037816 */ /* 0x000fca00000000ff */
[----:B------:R0:W-:Y:S01]  /*8670*/  STG.E desc[UR36][R16.64], R3 ;  /* 0x0000000310007986 */ /* 0x0001e2000c101924 */
[----:B------:R-:W-:Y:S05]  /*8680*/  BRA `(.L_x_1832) ;  /* 0x0000000800a47947 */ /* 0x000fea0003800000 */
.L_x_1837:
[----:B0-----:R-:W-:-:S06]  /*8690*/  FMUL.FTZ R2, R2, 1 ;  /* 0x3f80000002027820 */ /* 0x001fcc0000410000 */
[----:B------:R-:W0:Y:S02]  /*86a0*/  F2F.F64.F32 R2, R2 ;  /* 0x0000000200027310 */ /* 0x000e240000201800 */
[----:B0-----:R0:W-:Y:S01]  /*86b0*/  STG.E.64 desc[UR36][R16.64], R2 ;  /* 0x0000000210007986 */ /* 0x0011e2000c101b24 */
[----:B------:R-:W-:Y:S05]  /*86c0*/  BRA `(.L_x_1832) ;  /* 0x0000000800947947 */ /* 0x000fea0003800000 */
.L_x_1827:
        /* <DEDUP_REMOVED lines=12> */
.L_x_1841:
[----:B0-----:R-:W-:Y:S01]  /*8790*/  FMUL.FTZ R4, R2, 1 ;  /* 0x3f80000002047820 */ /* 0x001fe20000410000 */
[----:B------:R-:W-:-:S05]  /*87a0*/  CS2R R6, SRZ ;  /* 0x0000000000067805 */ /* 0x000fca000001ff00 */
[----:B------:R-:W0:Y:S02]  /*87b0*/  F2F.F64.F32 R4, R4 ;  /* 0x0000000400047310 */ /* 0x000e240000201800 */
[----:B0-----:R0:W-:Y:S01]  /*87c0*/  STG.E.128 desc[UR36][R16.64], R4 ;  /* 0x0000000410007986 */ /* 0x0011e2000c101d24 */
[----:B------:R-:W-:Y:S05]  /*87d0*/  BRA `(.L_x_1832) ;  /* 0x0000000800507947 */ /* 0x000fea0003800000 */
.L_x_1840:
        /* <DEDUP_REMOVED lines=20> */
.L_x_1845:
[----:B------:R-:W-:Y:S05]  /*8920*/  BSYNC B0 ;  /* 0x0000000000007941 */ /* 0x000fea0003800000 */
.L_x_1844:
[----:B------:R-:W-:-:S05]  /*8930*/  LOP3.LUT R5, R0, R5, RZ, 0xfc, !PT ;  /* 0x0000000500057212 */ /* 0x000fca00078efcff */
[----:B------:R0:W-:Y:S01]  /*8940*/  STG.E.U8 desc[UR36][R16.64], R5 ;  /* 0x0000000510007986 */ /* 0x0001e2000c101124 */
[----:B------:R-:W-:Y:S05]  /*8950*/  BRA `(.L_x_1832) ;  /* 0x0000000400f07947 */ /* 0x000fea0003800000 */
.L_x_1843:
        /* <DEDUP_REMOVED lines=12> */
.L_x_1847:
[----:B------:R-:W-:Y:S01]  /*8a20*/  IMAD.MOV.U32 R0, RZ, RZ, 0x7f ;  /* 0x0000007fff007424 */ /* 0x000fe200078e00ff */
[----:B------:R-:W-:-:S04]  /*8a30*/  ISETP.GT.U32.AND P0, PT, R4, 0x7f800000, PT ;  /* 0x7f8000000400780c */ /* 0x000fc80003f04070 */
[----:B------:R-:W-:-:S09]  /*8a40*/  SEL R0, R0, 0x7c, P0 ;  /* 0x0000007c00007807 */ /* 0x000fd20000000000 */
.L_x_1848:
[----:B------:R-:W-:Y:S05]  /*8a50*/  BSYNC B0 ;  /* 0x0000000000007941 */ /* 0x000fea0003800000 */
.L_x_1846:
[----:B------:R-:W-:-:S04]  /*8a60*/  LOP3.LUT R2, R2, 0x80000000, RZ, 0xc0, !PT ;  /* 0x8000000002027812 */ /* 0x000fc800078ec0ff */
[----:B------:R-:W-:-:S04]  /*8a70*/  SHF.R.U32.HI R3, RZ, 0x18, R2 ;  /* 0x00000018ff037819 */ /* 0x000fc80000011602 */
[----:B------:R-:W-:-:S05]  /*8a80*/  LOP3.LUT R3, R0, R3, RZ, 0xfc, !PT ;  /* 0x0000000300037212 */ /* 0x000fca00078efcff */
[----:B------:R0:W-:Y:S01]  /*8a90*/  STG.E.U8 desc[UR36][R16.64], R3 ;  /* 0x0000000310007986 */ /* 0x0001e2000c101124 */
[----:B------:R-:W-:Y:S05]  /*8aa0*/  BRA `(.L_x_1832) ;  /* 0x00000004009c7947 */ /* 0x000fea0003800000 */
.L_x_1842:
[----:B0-----:R-:W-:-:S05]  /*8ab0*/  F2FP.BF16.F32.PACK_AB R2, RZ, R2 ;  /* 0x00000002ff02723e */ /* 0x001fca00000010ff */
[----:B------:R0:W-:Y:S01]  /*8ac0*/  STG.E.U16 desc[UR36][R16.64], R2 ;  /* 0x0000000210007986 */ /* 0x0001e2000c101524 */
[----:B------:R-:W-:Y:S05]  /*8ad0*/  BRA `(.L_x_1832) ;  /* 0x0000000400907947 */ /* 0x000fea0003800000 */
.L_x_1839:
        /* <DEDUP_REMOVED lines=11> */
.L_x_1851:
        /* <DEDUP_REMOVED lines=16> */
.L_x_1854:
[----:B------:R-:W-:-:S04]  /*8c90*/  LOP3.LUT R2, R2, 0x80000000, RZ, 0xc0, !PT ;  /* 0x8000000002027812 */ /* 0x000fc800078ec0ff */
[----:B------:R-:W-:-:S04]  /*8ca0*/  SHF.R.U32.HI R3, RZ, 0x18, R2 ;  /* 0x00000018ff037819 */ /* 0x000fc80000011602 */
[----:B------:R-:W-:-:S04]  /*8cb0*/  LOP3.LUT R0, R0, R3, RZ, 0xfc, !PT ;  /* 0x0000000300007212 */ /* 0x000fc800078efcff */
[----:B------:R-:W-:-:S07]  /*8cc0*/  PRMT R8, R0, 0x7610, R8 ;  /* 0x0000761000087816 */ /* 0x000fce0000000008 */
.L_x_1853:
[----:B------:R-:W-:Y:S05]  /*8cd0*/  BSYNC B0 ;  /* 0x0000000000007941 */ /* 0x000fea0003800000 */
.L_x_1852:
[----:B------:R3:W-:Y:S01]  /*8ce0*/  STG.E.U8 desc[UR36][R16.64], R8 ;  /* 0x0000000810007986 */ /* 0x0007e2000c101124 */
[----:B------:R-:W-:Y:S05]  /*8cf0*/  BRA `(.L_x_1832) ;  /* 0x0000000400087947 */ /* 0x000fea0003800000 */
.L_x_1850:
        /* <DEDUP_REMOVED lines=16> */
.L_x_1857:
[----:B------:R-:W-:-:S04]  /*8e00*/  LOP3.LUT R2, R2, 0x80000000, RZ, 0xc0, !PT ;  /* 0x8000000002027812 */ /* 0x000fc800078ec0ff */
[----:B------:R-:W-:-:S04]  /*8e10*/  SHF.R.U32.HI R3, RZ, 0x18, R2 ;  /* 0x00000018ff037819 */ /* 0x000fc80000011602 */
[----:B------:R-:W-:-:S04]  /*8e20*/  LOP3.LUT R0, R0, R3, RZ, 0xfc, !PT ;  /* 0x0000000300007212 */ /* 0x000fc800078efcff */
[----:B------:R-:W-:-:S07]  /*8e30*/  PRMT R8, R0, 0x7610, R8 ;  /* 0x0000761000087816 */ /* 0x000fce0000000008 */
.L_x_1856:
[----:B------:R-:W-:Y:S05]  /*8e40*/  BSYNC B0 ;  /* 0x0000000000007941 */ /* 0x000fea0003800000 */
.L_x_1855:
[----:B------:R0:W-:Y:S01]  /*8e50*/  STG.E.U8 desc[UR36][R16.64], R8 ;  /* 0x0000000810007986 */ /* 0x0001e2000c101124 */
[----:B------:R-:W-:Y:S05]  /*8e60*/  BRA `(.L_x_1832) ;  /* 0x0000000000ac7947 */ /* 0x000fea0003800000 */
.L_x_1849:
        /* <DEDUP_REMOVED lines=21> */
.L_x_1831:
        /* <DEDUP_REMOVED lines=16> */
.L_x_1860:
[----:B------:R-:W-:Y:S05]  /*90c0*/  BRA `(.L_x_1832) ;  /* 0x0000000000147947 */ /* 0x000fea0003800000 */
.L_x_1859:
[----:B0-----:R-:W0:Y:S02]  /*90d0*/  F2I.U64.TRUNC R2, R2 ;  /* 0x0000000200027311 */ /* 0x001e24000020d800 */
[----:B0-----:R2:W-:Y:S01]  /*90e0*/  STG.E.64 desc[UR36][R16.64], R2 ;  /* 0x0000000210007986 */ /* 0x0015e2000c101b24 */
[----:B------:R-:W-:Y:S05]  /*90f0*/  BRA `(.L_x_1832) ;  /* 0x0000000000087947 */ /* 0x000fea0003800000 */
.L_x_1858:
[----:B0-----:R-:W0:Y:S02]  /*9100*/  F2I.FTZ.U32.TRUNC.NTZ R3, R2 ;  /* 0x0000000200037305 */ /* 0x001e24000021f000 */
[----:B0-----:R0:W-:Y:S02]  /*9110*/  STG.E desc[UR36][R16.64], R3 ;  /* 0x0000000310007986 */ /* 0x0011e4000c101924 */
.L_x_1832:
[----:B------:R-:W-:-:S07]  /*9120*/  VIADD R19, R19, 0x80 ;  /* 0x0000008013137836 */ /* 0x000fce0000000000 */
.L_x_1797:
[----:B------:R-:W-:Y:S05]  /*9130*/  BSYNC B7 ;  /* 0x0000000000077941 */ /* 0x000fea0003800000 */
.L_x_1796:
        /* <DEDUP_REMOVED lines=306> */
.L_x_1861:
        /* <DEDUP_REMOVED lines=20> */
[----:B--2---:R-:W2:Y:S01]  /*a5a0*/  I2F.S16 R0, R0 ;  /* 0x0000000000007306 */ /* 0x004ea20000101400 */
[----:B------:R-:W-:Y:S05]  /*a5b0*/  BRA `(.L_x_1868) ;  /* 0x0000000c00387947 */ /* 0x000fea0003800000 */
.L_x_1866:
[----:B------:R-:W2:Y:S02]  /*a5c0*/  LDG.E.U8 R0, desc[UR36][R2.64] ;  /* 0x0000002402007981 */ /* 0x000ea4000c1e1100 */
[----:B--2---:R-:W-:Y:S01]  /*a5d0*/  I2FP.F32.U32 R0, R0 ;  /* 0x0000000000007245 */ /* 0x004fe20000201000 */
[----:B------:R-:W-:Y:S06]  /*a5e0*/  BRA `(.L_x_1868) ;  /* 0x0000000c002c7947 */ /* 0x000fec0003800000 */
.L_x_1865:
[----:B------:R-:W-:-:S13]  /*a5f0*/  ISETP.NE.AND P0, PT, R4, 0x2, PT ;  /* 0x000000020400780c */ /* 0x000fda0003f05270 */
[----:B------:R-:W-:Y:S05]  /*a600*/  @!P0 BRA `(.L_x_1869) ;  /* 0x0000000000288947 */ /* 0x000fea0003800000 */
[----:B------:R-:W-:-:S13]  /*a610*/  ISETP.NE.AND P0, PT, R4, 0x3, PT ;  /* 0x000000030400780c */ /* 0x000fda0003f05270 */
[----:B------:R-:W-:Y:S05]  /*a620*/  @!P0 BRA `(.L_x_1870) ;  /* 0x0000000000148947 */ /* 0x000fea0003800000 */
[----:B------:R-:W-:-:S13]  /*a630*/  ISETP.NE.AND P0, PT, R4, 0x4, PT ;  /* 0x000000040400780c */ /* 0x000fda0003f05270 */
[----:B------:R-:W-:Y:S05]  /*a640*/  @P0 BRA `(.L_x_1867) ;  /* 0x0000000800b80947 */ /* 0x000fea0003800000 */
[----:B------:R-:W2:Y:S02]  /*a650*/  LDG.E.64 R2, desc[UR36][R2.64] ;  /* 0x0000002402027981 */ /* 0x000ea4000c1e1b00 */
[----:B--2---:R3:W4:Y:S01]  /*a660*/  I2F.S64 R0, R2 ;  /* 0x0000000200007312 */ /* 0x0047220000301400 */
[----:B------:R-:W-:Y:S05]  /*a670*/  BRA `(.L_x_1868) ;  /* 0x0000000c00087947 */ /* 0x000fea0003800000 */
.L_x_1870:
[----:B------:R-:W2:Y:S02]  /*a680*/  LDG.E R0, desc[UR36][R2.64] ;  /* 0x0000002402007981 */ /* 0x000ea4000c1e1900 */
[----:B--2---:R-:W-:Y:S01]  /*a690*/  I2FP.F32.S32 R0, R0 ;  /* 0x0000000000007245 */ /* 0x004fe20000201400 */
[----:B------:R-:W-:Y:S06]  /*a6a0*/  BRA `(.L_x_1868) ;  /* 0x0000000800fc7947 */ /* 0x000fec0003800000 */
.L_x_1869:
[----:B------:R-:W2:Y:S02]  /*a6b0*/  LDG.E.U16 R0, desc[UR36][R2.64] ;  /* 0x0000002402007981 */ /* 0x000ea4000c1e1500 */
[----:B--2---:R-:W0:Y:S01]  /*a6c0*/  I2F.S16 R0, R0 ;  /* 0x0000000000007306 */ /* 0x004e220000101400 */
[----:B------:R-:W-:Y:S05]  /*a6d0*/  BRA `(.L_x_1868) ;  /* 0x0000000800f07947 */ /* 0x000fea0003800000 */
.L_x_1864:
        /* <DEDUP_REMOVED lines=8> */
.L_x_1872:
[----:B------:R-:W2:Y:S02]  /*a760*/  LDG.E.U16 R0, desc[UR36][R2.64] ;  /* 0x0000002402007981 */ /* 0x000ea4000c1e1500 */
[----:B--2---:R-:W-:Y:S01]  /*a770*/  HADD2.F32 R0, -RZ, R0.H0_H0 ;  /* 0x20000000ff007230 */ /* 0x004fe20000004100 */
[----:B------:R-:W-:Y:S06]  /*a780*/  BRA `(.L_x_1868) ;  /* 0x0000000800c47947 */ /* 0x000fec0003800000 */
.L_x_1871:
        /* <DEDUP_REMOVED lines=8> */
.L_x_1874:
[----:B------:R-:W2:Y:S02]  /*a810*/  LDG.E.U16 R0, desc[UR36][R2.64] ;  /* 0x0000002402007981 */ /* 0x000ea4000c1e1500 */
[----:B--2---:R-:W-:Y:S01]  /*a820*/  HADD2.F32 R0, -RZ, R0.H0_H0 ;  /* 0x20000000ff007230 */ /* 0x004fe20000004100 */
[----:B------:R-:W-:Y:S06]  /*a830*/  BRA `(.L_x_1868) ;  /* 0x0000000800987947 */ /* 0x000fec0003800000 */
.L_x_1873:
[----:B------:R-:W2:Y:S01]  /*a840*/  LDG.E.64 R2, desc[UR36][R2.64] ;  /* 0x0000002402027981 */ /* 0x000ea2000c1e1b00 */
[----:B------:R-:W-:Y:S01]  /*a850*/  UMOV UR4, 0xf0000000 ;  /* 0xf000000000047882 */ /* 0x000fe20000000000 */
[----:B------:R-:W-:Y:S01]  /*a860*/  UMOV UR5, 0x380fffff ;  /* 0x380fffff00057882 */ /* 0x000fe20000000000 */
[----:B--2---:R-:W0:Y:S01]  /*a870*/  F2F.F32.F64 R0, R2 ;  /* 0x0000000200007310 */ /* 0x004e220000301000 */
[----:B------:R-:W-:-:S14]  /*a880*/  DSETP.GEU.AND P0, PT, |R2|, UR4, PT ;  /* 0x0000000402007e2a */ /* 0x000fdc000bf0e200 */
[----:B0-----:R-:W-:Y:S01]  /*a890*/  @!P0 FMUL R0, R0, 1.175494350822287508e-38 ;  /* 0x0080000000008820 */ /* 0x001fe20000400000 */
[----:B------:R-:W-:Y:S06]  /*a8a0*/  BRA `(.L_x_1868) ;  /* 0x00000008007c7947 */ /* 0x000fec0003800000 */
.L_x_1863:
        /* <DEDUP_REMOVED lines=12> */
.L_x_1877:
[----:B------:R-:W2:Y:S01]  /*a970*/  LDG.E.64 R2, desc[UR36][R2.64] ;  /* 0x0000002402027981 */ /* 0x000ea2000c1e1b00 */
[----:B------:R-:W-:Y:S01]  /*a980*/  UMOV UR4, 0xf0000000 ;  /* 0xf000000000047882 */ /* 0x000fe20000000000 */
[----:B------:R-:W-:Y:S01]  /*a990*/  UMOV UR5, 0x380fffff ;  /* 0x380fffff00057882 */ /* 0x000fe20000000000 */
[----:B--2---:R-:W0:Y:S01]  /*a9a0*/  F2F.F32.F64 R0, R2 ;  /* 0x0000000200007310 */ /* 0x004e220000301000 */
[----:B------:R-:W-:-:S14]  /*a9b0*/  DSETP.GEU.AND P0, PT, |R2|, UR4, PT ;  /* 0x0000000402007e2a */ /* 0x000fdc000bf0e200 */
[----:B0-----:R-:W-:Y:S01]  /*a9c0*/  @!P0 FMUL R0, R0, 1.175494350822287508e-38 ;  /* 0x0080000000008820 */ /* 0x001fe20000400000 */
[----:B------:R-:W-:Y:S06]  /*a9d0*/  BRA `(.L_x_1868) ;  /* 0x0000000800307947 */ /* 0x000fec0003800000 */
.L_x_1876:
        /* <DEDUP_REMOVED lines=26> */
.L_x_1879:
        /* <DEDUP_REMOVED lines=13> */
.L_x_1878:
[----:B------:R-:W2:Y:S02]  /*ac50*/  LDG.E.U16 R0, desc[UR36][R2.64] ;  /* 0x0000002402007981 */ /* 0x000ea4000c1e1500 */
[----:B--2---:R-:W-:Y:S01]  /*ac60*/  IMAD.U32 R0, R0, 0x10000, RZ ;  /* 0x0001000000007824 */ /* 0x004fe200078e00ff */
[----:B------:R-:W-:Y:S06]  /*ac70*/  BRA `(.L_x_1868) ;  /* 0x0000000400887947 */ /* 0x000fec0003800000 */
.L_x_1875:
        /* <DEDUP_REMOVED lines=11> */
.L_x_1882:
        /* <DEDUP_REMOVED lines=20> */
.L_x_1884:
[----:B------:R-:W-:Y:S05]  /*ae70*/  BSYNC B0 ;  /* 0x0000000000007941 */ /* 0x000fea0003800000 */
.L_x_1883:
[----:B------:R-:W-:Y:S01]  /*ae80*/  LEA R3, R0, 0x3b800000, 0x17 ;  /* 0x3b80000000037811 */ /* 0x000fe200078eb8ff */
[----:B------:R-:W-:-:S05]  /*ae90*/  IMAD.SHL.U32 R0, R2, 0x100000, RZ ;  /* 0x0010000002007824 */ /* 0x000fca00078e00ff */
[----:B------:R-:W-:Y:S01]  /*aea0*/  LOP3.LUT R0, R3, R0, R4, 0xfe, !PT ;  /* 0x0000000003007212 */ /* 0x000fe200078efe04 */
[----:B------:R-:W-:Y:S06]  /*aeb0*/  BRA `(.L_x_1868) ;  /* 0x0000000000f87947 */ /* 0x000fec0003800000 */
.L_x_1881:
        /* <DEDUP_REMOVED lines=20> */
.L_x_1886:
[----:B------:R-:W-:Y:S05]  /*b000*/  BSYNC B0 ;  /* 0x0000000000007941 */ /* 0x000fea0003800000 */
.L_x_1885:
[----:B------:R-:W-:Y:S01]  /*b010*/  LEA R3, R0, 0x37800000, 0x17 ;  /* 0x3780000000037811 */ /* 0x000fe200078eb8ff */
[----:B------:R-:W-:-:S05]  /*b020*/  IMAD.SHL.U32 R0, R2, 0x200000, RZ ;  /* 0x0020000002007824 */ /* 0x000fca00078e00ff */
[----:B------:R-:W-:Y:S01]  /*b030*/  LOP3.LUT R0, R3, R0, R4, 0xfe, !PT ;  /* 0x0000000003007212 */ /* 0x000fe200078efe04 */
[----:B------:R-:W-:Y:S06]  /*b040*/  BRA `(.L_x_1868) ;  /* 0x0000000000947947 */ /* 0x000fec0003800000 */
.L_x_1880:
        /* <DEDUP_REMOVED lines=14> */
.L_x_1867:
        /* <DEDUP_REMOVED lines=16> */
.L_x_1889:
[----:B------:R-:W-:Y:S01]  /*b230*/  IMAD.MOV.U32 R0, RZ, RZ, RZ ;  /* 0x000000ffff007224 */ /* 0x000fe200078e00ff */
[----:B------:R-:W-:Y:S06]  /*b240*/  BRA `(.L_x_1868) ;  /* 0x0000000000147947 */ /* 0x000fec0003800000 */
.L_x_1888:
[----:B------:R-:W2:Y:S02]  /*b250*/  LDG.E.64 R2, desc[UR36][R2.64] ;  /* 0x0000002402027981 */ /* 0x000ea4000c1e1b00 */
[----:B--2---:R0:W1:Y:S01]  /*b260*/  I2F.U64 R0, R2 ;  /* 0x0000000200007312 */ /* 0x0040620000301000 */
[----:B------:R-:W-:Y:S05]  /*b270*/  BRA `(.L_x_1868) ;  /* 0x0000000000087947 */ /* 0x000fea0003800000 */
.L_x_1887:
[----:B------:R-:W2:Y:S02]  /*b280*/  LDG.E R0, desc[UR36][R2.64] ;  /* 0x0000002402007981 */ /* 0x000ea4000c1e1900 */
[----:B--2---:R-:W-:-:S07]  /*b290*/  I2FP.F32.U32 R0, R0 ;  /* 0x0000000000007245 */ /* 0x004fce0000201000 */
.L_x_1868:
[----:B------:R-:W-:Y:S05]  /*b2a0*/  BSYNC B6 ;  /* 0x0000000000067941 */ /* 0x000fea0003800000 */
.L_x_1862:
[C---:B012-45:R-:W-:Y:S01]  /*b2b0*/  FSETP.NEU.FTZ.AND P1, PT, R0.reuse, +INF , PT ;  /* 0x7f8000000000780b */ /* 0x077fe20003f3d000 */
[----:B------:R-:W-:Y:S01]  /*b2c0*/  ULDC UR4, c[0x0][0x428] ;  /* 0x00010a0000047ab9 */ /* 0x000fe20000000800 */
[C---:B------:R-:W-:Y:S01]  /*b2d0*/  FSETP.NEU.FTZ.AND P0, PT, R0.reuse, -INF , PT ;  /* 0xff8000000000780b */ /* 0x040fe20003f1d000 */
[----:B---3--:R-:W0:Y:S03]  /*b2e0*/  LDC.U8 R3, c[0x0][0x438] ;  /* 0x00010e00ff037b82 */ /* 0x008e260000000000 */
        /* <DEDUP_REMOVED lines=16> */
[----:B0-----:R-:W-:Y:S01]  /*b3f0*/  STG.E.U8 desc[UR36][R16.64], R3 ;  /* 0x0000000310007986 */ /* 0x001fe2000c101124 */
[----:B------:R-:W-:Y:S05]  /*b400*/  EXIT ;  /* 0x000000000000794d */ /* 0x000fea0003800000 */
.L_x_1893:
[----:B0-----:R-:W0:Y:S02]  /*b410*/  F2I.S64.TRUNC R2, R2 ;  /* 0x0000000200027311 */ /* 0x001e24000020d900 */
[----:B0-----:R-:W-:-:S05]  /*b420*/  IMAD.MOV.U32 R5, RZ, RZ, R2 ;  /* 0x000000ffff057224 */ /* 0x001fca00078e0002 */
[----:B------:R-:W-:Y:S01]  /*b430*/  STG.E.U8 desc[UR36][R16.64], R5 ;  /* 0x0000000510007986 */ /* 0x000fe2000c101124 */
[----:B------:R-:W-:Y:S05]  /*b440*/  EXIT ;  /* 0x000000000000794d */ /* 0x000fea0003800000 */
.L_x_1892:
[----:B------:R-:W-:-:S13]  /*b450*/  ISETP.NE.AND P0, PT, R0, 0x2, PT ;  /* 0x000000020000780c */ /* 0x000fda0003f05270 */
[----:B------:R-:W-:Y:S05]  /*b460*/  @!P0 BRA `(.L_x_1895) ;  /* 0x0000000000288947 */ /* 0x000fea0003800000 */
[----:B------:R-:W-:-:S13]  /*b470*/  ISETP.NE.AND P0, PT, R0, 0x3, PT ;  /* 0x000000030000780c */ /* 0x000fda0003f05270 */
[----:B------:R-:W-:Y:S05]  /*b480*/  @!P0 BRA `(.L_x_1896) ;  /* 0x0000000000148947 */ /* 0x000fea0003800000 */
[----:B------:R-:W-:-:S13]  /*b490*/  ISETP.NE.AND P0, PT, R0, 0x4, PT ;  /* 0x000000040000780c */ /* 0x000fda0003f05270 */
[----:B------:R-:W-:Y:S05]  /*b4a0*/  @P0 BRA `(.L_x_1894) ;  /* 0x0000000800d00947 */ /* 0x000fea0003800000 */
[----:B0-----:R-:W0:Y:S02]  /*b4b0*/  F2I.S64.TRUNC R2, R2 ;  /* 0x0000000200027311 */ /* 0x001e24000020d900 */
[----:B0-----:R-:W-:Y:S01]  /*b4c0*/  STG.E.64 desc[UR36][R16.64], R2 ;  /* 0x0000000210007986 */ /* 0x001fe2000c101b24 */
[----:B------:R-:W-:Y:S05]  /*b4d0*/  EXIT ;  /* 0x000000000000794d */ /* 0x000fea0003800000 */
.L_x_1896:
[----:B0-----:R-:W0:Y:S02]  /*b4e0*/  F2I.FTZ.TRUNC.NTZ R3, R2 ;  /* 0x0000000200037305 */ /* 0x001e24000021f100 */
[----:B0-----:R-:W-:Y:S01]  /*b4f0*/  STG.E desc[UR36][R16.64], R3 ;  /* 0x0000000310007986 */ /* 0x001fe2000c101924 */
[----:B------:R-:W-:Y:S05]  /*b500*/  EXIT ;  /* 0x000000000000794d */ /* 0x000fea0003800000 */
.L_x_1895:
[----:B0-----:R-:W0:Y:S02]  /*b510*/  F2I.FTZ.TRUNC.NTZ R3, R2 ;  /* 0x0000000200037305 */ /* 0x001e24000021f100 */
[----:B0-----:R-:W-:Y:S01]  /*b520*/  STG.E.U16 desc[UR36][R16.64], R3 ;  /* 0x0000000310007986 */ /* 0x001fe2000c101524 */
[----:B------:R-:W-:Y:S05]  /*b530*/  EXIT ;  /* 0x000000000000794d */ /* 0x000fea0003800000 */
.L_x_1891:
[----:B------:R-:W-:-:S13]  /*b540*/  ISETP.GT.AND P0, PT, R0, 0x6, PT ;  /* 0x000000060000780c */ /* 0x000fda0003f04270 */
[----:B------:R-:W-:Y:S05]  /*b550*/  @P0 BRA `(.L_x_1897) ;  /* 0x0000000000240947 */ /* 0x000fea0003800000 */
[----:B------:R-:W-:-:S13]  /*b560*/  ISETP.NE.AND P0, PT, R0, 0x5, PT ;  /* 0x000000050000780c */ /* 0x000fda0003f05270 */
[----:B------:R-:W-:Y:S05]  /*b570*/  @!P0 BRA `(.L_x_1898) ;  /* 0x0000000000108947 */ /* 0x000fea0003800000 */
[----:B------:R-:W-:-:S13]  /*b580*/  ISETP.NE.AND P0, PT, R0, 0x6, PT ;  /* 0x000000060000780c */ /* 0x000fda0003f05270 */
[----:B------:R-:W-:Y:S05]  /*b590*/  @P0 BRA `(.L_x_1894) ;  /* 0x0000000800940947 */ /* 0x000fea0003800000 */
[----:B0-----:R-:W-:Y:S01]  /*b5a0*/  STG.E desc[UR36][R16.64], R2 ;  /* 0x0000000210007986 */ /* 0x001fe2000c101924 */
[----:B------:R-:W-:Y:S05]  /*b5b0*/  EXIT ;  /* 0x000000000000794d */ /* 0x000fea0003800000 */
.L_x_1898:
[----:B0-----:R-:W-:-:S05]  /*b5c0*/  F2FP.F16.F32.PACK_AB R2, RZ, R2 ;  /* 0x00000002ff02723e */ /* 0x001fca00000000ff */
[----:B------:R-:W-:Y:S01]  /*b5d0*/  STG.E.U16 desc[UR36][R16.64], R2 ;  /* 0x0000000210007986 */ /* 0x000fe2000c101524 */
[----:B------:R-:W-:Y:S05]  /*b5e0*/  EXIT ;  /* 0x000000000000794d */ /* 0x000fea0003800000 */
.L_x_1897:
[----:B------:R-:W-:-:S13]  /*b5f0*/  ISETP.NE.AND P0, PT, R0, 0x7, PT ;  /* 0x000000070000780c */ /* 0x000fda0003f05270 */
[----:B------:R-:W-:Y:S05]  /*b600*/  @!P0 BRA `(.L_x_1899) ;  /* 0x00000000002c8947 */ /* 0x000fea0003800000 */
[----:B------:R-:W-:-:S13]  /*b610*/  ISETP.NE.AND P0, PT, R0, 0x8, PT ;  /* 0x000000080000780c */ /* 0x000fda0003f05270 */
[----:B------:R-:W-:Y:S05]  /*b620*/  @!P0 BRA `(.L_x_1900) ;  /* 0x0000000000148947 */ /* 0x000fea0003800000 */
[----:B------:R-:W-:-:S13]  /*b630*/  ISETP.NE.AND P0, PT, R0, 0x9, PT ;  /* 0x000000090000780c */ /* 0x000fda0003f05270 */
[----:B------:R-:W-:Y:S05]  /*b640*/  @P0 BRA `(.L_x_1894) ;  /* 0x0000000800680947 */ /* 0x000fea0003800000 */
[----:B------:R-:W-:-:S05]  /*b650*/  IMAD.MOV.U32 R3, RZ, RZ, RZ ;  /* 0x000000ffff037224 */ /* 0x000fca00078e00ff */
[----:B0-----:R-:W-:Y:S01]  /*b660*/  STG.E.64 desc[UR36][R16.64], R2 ;  /* 0x0000000210007986 */ /* 0x001fe2000c101b24 */
[----:B------:R-:W-:Y:S05]  /*b670*/  EXIT ;  /* 0x000000000000794d */ /* 0x000fea0003800000 */
.L_x_1900:
[----:B0-----:R-:W-:-:S04]  /*b680*/  F2FP.F16.F32.PACK_AB R3, RZ, R2 ;  /* 0x00000002ff03723e */ /* 0x001fc800000000ff */
[----:B------:R-:W-:-:S05]  /*b690*/  PRMT R3, R3, 0x5410, RZ ;  /* 0x0000541003037816 */ /* 0x000fca00000000ff */
[----:B------:R-:W-:Y:S01]  /*b6a0*/  STG.E desc[UR36][R16.64], R3 ;  /* 0x0000000310007986 */ /* 0x000fe2000c101924 */
[----:B------:R-:W-:Y:S05]  /*b6b0*/  EXIT ;  /* 0x000000000000794d */ /* 0x000fea0003800000 */
.L_x_1899:
[----:B0-----:R-:W-:-:S06]  /*b6c0*/  FMUL.FTZ R2, R2, 1 ;  /* 0x3f80000002027820 */ /* 0x001fcc0000410000 */
[----:B------:R-:W0:Y:S02]  /*b6d0*/  F2F.F64.F32 R2, R2 ;  /* 0x0000000200027310 */ /* 0x000e240000201800 */
[----:B0-----:R-:W-:Y:S01]  /*b6e0*/  STG.E.64 desc[UR36][R16.64], R2 ;  /* 0x0000000210007986 */ /* 0x001fe2000c101b24 */
[----:B------:R-:W-:Y:S05]  /*b6f0*/  EXIT ;  /* 0x000000000000794d */ /* 0x000fea0003800000 */
.L_x_1890:
        /* <DEDUP_REMOVED lines=10> */
[----:B------:R-:W-:Y:S01]  /*b7a0*/  STG.E.U8 desc[UR36][R16.64], R3 ;  /* 0x0000000310007986 */ /* 0x000fe2000c101124 */
[----:B------:R-:W-:Y:S05]  /*b7b0*/  EXIT ;  /* 0x000000000000794d */ /* 0x000fea0003800000 */
.L_x_1903:
[----:B0-----:R-:W-:Y:S01]  /*b7c0*/  FMUL.FTZ R4, R2, 1 ;  /* 0x3f80000002047820 */ /* 0x001fe20000410000 */
[----:B------:R-:W-:-:S05]  /*b7d0*/  CS2R R6, SRZ ;  /* 0x0000000000067805 */ /* 0x000fca000001ff00 */
[----:B------:R-:W0:Y:S02]  /*b7e0*/  F2F.F64.F32 R4, R4 ;  /* 0x0000000400047310 */ /* 0x000e240000201800 */
[----:B0-----:R-:W-:Y:S01]  /*b7f0*/  STG.E.128 desc[UR36][R16.64], R4 ;  /* 0x0000000410007986 */ /* 0x001fe2000c101d24 */
[----:B------:R-:W-:Y:S05]  /*b800*/  EXIT ;  /* 0x000000000000794d */ /* 0x000fea0003800000 */
.L_x_1902:
        /* <DEDUP_REMOVED lines=20> */
.L_x_1907:
[----:B------:R-:W-:Y:S05]  /*b950*/  BSYNC B0 ;  /* 0x0000000000007941 */ /* 0x000fea0003800000 */
.L_x_1906:
[----:B------:R-:W-:-:S05]  /*b960*/  LOP3.LUT R5, R0, R5, RZ, 0xfc, !PT ;  /* 0x0000000500057212 */ /* 0x000fca00078efcff */
[----:B------:R-:W-:Y:S01]  /*b970*/  STG.E.U8 desc[UR36][R16.64], R5 ;  /* 0x0000000510007986 */ /* 0x000fe2000c101124 */
[----:B------:R-:W-:Y:S05]  /*b980*/  EXIT ;  /* 0x000000000000794d */ /* 0x000fea0003800000 */
.L_x_1905:
        /* <DEDUP_REMOVED lines=12> */
.L_x_1909:
[----:B------:R-:W-:Y:S01]  /*ba50*/  IMAD.MOV.U32 R0, RZ, RZ, 0x7f ;  /* 0x0000007fff007424 */ /* 0x000fe200078e00ff */
[----:B------:R-:W-:-:S04]  /*ba60*/  ISETP.GT.U32.AND P0, PT, R4, 0x7f800000, PT ;  /* 0x7f8000000400780c */ /* 0x000fc80003f04070 */
[----:B------:R-:W-:-:S09]  /*ba70*/  SEL R0, R0, 0x7c, P0 ;  /* 0x0000007c00007807 */ /* 0x000fd20000000000 */
.L_x_1910:
[----:B------:R-:W-:Y:S05]  /*ba80*/  BSYNC B0 ;  /* 0x0000000000007941 */ /* 0x000fea0003800000 */
.L_x_1908:
[----:B------:R-:W-:-:S04]  /*ba90*/  LOP3.LUT R2, R2, 0x80000000, RZ, 0xc0, !PT ;  /* 0x8000000002027812 */ /* 0x000fc800078ec0ff */
[----:B------:R-:W-:-:S04]  /*baa0*/  SHF.R.U32.HI R3, RZ, 0x18, R2 ;  /* 0x00000018ff037819 */ /* 0x000fc80000011602 */
[----:B------:R-:W-:-:S05]  /*bab0*/  LOP3.LUT R3, R0, R3, RZ, 0xfc, !PT ;  /* 0x0000000300037212 */ /* 0x000fca00078efcff */
[----:B------:R-:W-:Y:S01]  /*bac0*/  STG.E.U8 desc[UR36][R16.64], R3 ;  /* 0x0000000310007986 */ /* 0x000fe2000c101124 */
[----:B------:R-:W-:Y:S05]  /*bad0*/  EXIT ;  /* 0x000000000000794d */ /* 0x000fea0003800000 */
.L_x_1904:
[----:B0-----:R-:W-:-:S05]  /*bae0*/  F2FP.BF16.F32.PACK_AB R2, RZ, R2 ;  /* 0x00000002ff02723e */ /* 0x001fca00000010ff */
[----:B------:R-:W-:Y:S01]  /*baf0*/  STG.E.U16 desc[UR36][R16.64], R2 ;  /* 0x0000000210007986 */ /* 0x000fe2000c101524 */
[----:B------:R-:W-:Y:S05]  /*bb00*/  EXIT ;  /* 0x000000000000794d */ /* 0x000fea0003800000 */
.L_x_1901:
        /* <DEDUP_REMOVED lines=9> */
[----:B0-----:R-:W-:Y:S01]  /*bba0*/  STG.E.U16 desc[UR36][R16.64], R3 ;  /* 0x0000000310007986 */ /* 0x001fe2000c101524 */
[----:B------:R-:W-:Y:S05]  /*bbb0*/  EXIT ;  /* 0x000000000000794d */ /* 0x000fea0003800000 */
.L_x_1913:
        /* <DEDUP_REMOVED lines=16> */
.L_x_1916:
[----:B------:R-:W-:-:S04]  /*bcc0*/  LOP3.LUT R2, R2, 0x80000000, RZ, 0xc0, !PT ;  /* 0x8000000002027812 */ /* 0x000fc800078ec0ff */
[----:B------:R-:W-:-:S04]  /*bcd0*/  SHF.R.U32.HI R3, RZ, 0x18, R2 ;  /* 0x00000018ff037819 */ /* 0x000fc80000011602 */
[----:B------:R-:W-:-:S04]  /*bce0*/  LOP3.LUT R0, R0, R3, RZ, 0xfc, !PT ;  /* 0x0000000300007212 */ /* 0x000fc800078efcff */
[----:B------:R-:W-:-:S07]  /*bcf0*/  PRMT R8, R0, 0x7610, R8 ;  /* 0x0000761000087816 */ /* 0x000fce0000000008 */
.L_x_1915:
[----:B------:R-:W-:Y:S05]  /*bd00*/  BSYNC B0 ;  /* 0x0000000000007941 */ /* 0x000fea0003800000 */
.L_x_1914:
[----:B------:R-:W-:Y:S01]  /*bd10*/  STG.E.U8 desc[UR36][R16.64], R8 ;  /* 0x0000000810007986 */ /* 0x000fe2000c101124 */
[----:B------:R-:W-:Y:S05]  /*bd20*/  EXIT ;  /* 0x000000000000794d */ /* 0x000fea0003800000 */
.L_x_1912:
        /* <DEDUP_REMOVED lines=16> */
.L_x_1919:
[----:B------:R-:W-:-:S04]  /*be30*/  LOP3.LUT R2, R2, 0x80000000, RZ, 0xc0, !PT ;  /* 0x8000000002027812 */ /* 0x000fc800078ec0ff */
[----:B------:R-:W-:-:S04]  /*be40*/  SHF.R.U32.HI R3, RZ, 0x18, R2 ;  /* 0x00000018ff037819 */ /* 0x000fc80000011602 */
[----:B------:R-:W-:-:S04]  /*be50*/  LOP3.LUT R0, R0, R3, RZ, 0xfc, !PT ;  /* 0x0000000300007212 */ /* 0x000fc800078efcff */
[----:B------:R-:W-:-:S07]  /*be60*/  PRMT R8, R0, 0x7610, R8 ;  /* 0x0000761000087816 */ /* 0x000fce0000000008 */
.L_x_1918:
[----:B------:R-:W-:Y:S05]  /*be70*/  BSYNC B0 ;  /* 0x0000000000007941 */ /* 0x000fea0003800000 */
.L_x_1917:
[----:B------:R-:W-:Y:S01]  /*be80*/  STG.E.U8 desc[UR36][R16.64], R8 ;  /* 0x0000000810007986 */ /* 0x000fe2000c101124 */
[----:B------:R-:W-:Y:S05]  /*be90*/  EXIT ;  /* 0x000000000000794d */ /* 0x000fea0003800000 */
.L_x_1911:
        /* <DEDUP_REMOVED lines=21> */
.L_x_1894:
        /* <DEDUP_REMOVED lines=16> */
.L_x_1922:
[----:B------:R-:W-:Y:S05]  /*c0f0*/  EXIT ;  /* 0x000000000000794d */ /* 0x000fea0003800000 */
.L_x_1921:
[----:B0-----:R-:W0:Y:S02]  /*c100*/  F2I.U64.TRUNC R2, R2 ;  /* 0x0000000200027311 */ /* 0x001e24000020d800 */
[----:B0-----:R-:W-:Y:S01]  /*c110*/  STG.E.64 desc[UR36][R16.64], R2 ;  /* 0x0000000210007986 */ /* 0x001fe2000c101b24 */
[----:B------:R-:W-:Y:S05]  /*c120*/  EXIT ;  /* 0x000000000000794d */ /* 0x000fea0003800000 */
.L_x_1920:
[----:B0-----:R-:W0:Y:S02]  /*c130*/  F2I.FTZ.U32.TRUNC.NTZ R3, R2 ;  /* 0x0000000200037305 */ /* 0x001e24000021f000 */
[----:B0-----:R-:W-:Y:S01]  /*c140*/  STG.E desc[UR36][R16.64], R3 ;  /* 0x0000000310007986 */ /* 0x001fe2000c101924 */
[----:B------:R-:W-:Y:S05]  /*c150*/  EXIT ;  /* 0x000000000000794d */ /* 0x000fea0003800000 */
.L_x_1923:
        /* <DEDUP_REMOVED lines=10> */
.L_x_36130:


//--------------------- .text._ZN2at6native27unrolled_elementwise_kernelIZZZNS0_22nan_to_num_kernel_cudaERNS_18TensorIteratorBaseESt8optionalIdES5_S5_ENKUlvE0_clEvENKUlvE0_clEvEUlfE_St5arrayIPcLm2EELi4E23TrivialOffsetCalculatorILi1EjESD_NS0_6memory12LoadWithCastILi1EEENSE_13StoreWithCastILi1EEEEEviT_T0_T2_T3_T4_T5_ --------------------------
	.section	.text._ZN2at6native27unrolled_elementwise_kernelIZZZNS0_22nan_to_num_kernel_cudaERNS_18TensorIteratorBaseESt8optionalIdES5_S5_ENKUlvE0_clEvENKUlvE0_clEvEUlfE_St5arrayIPcLm2EELi4E23TrivialOffsetCalculatorILi1EjESD_NS0_6memory12LoadWithCastILi1EEENSE_13StoreWithCastILi1EEEEEviT_T0_T2_T3_T4_T5_,"ax",@progbits
	.align	128
        .global         _ZN2at6native27unrolled_elementwise_kernelIZZZNS0_22nan_to_num_kernel_cudaERNS_18TensorIteratorBaseESt8optionalIdES5_S5_ENKUlvE0_clEvENKUlvE0_clEvEUlfE_St5arrayIPcLm2EELi4E23TrivialOffsetCalculatorILi1EjESD_NS0_6memory12LoadWithCastILi1EEENSE_13StoreWithCastILi1EEEEEviT_T0_T2_T3_T4_T5_
        .type           _ZN2at6native27unrolled_elementwise_kernelIZZZNS0_22nan_to_num_kernel_cudaERNS_18TensorIteratorBaseESt8optionalIdES5_S5_ENKUlvE0_clEvENKUlvE0_clEvEUlfE_St5arrayIPcLm2EELi4E23TrivialOffsetCalculatorILi1EjESD_NS0_6memory12LoadWithCastILi1EEENSE_13StoreWithCastILi1EEEEEviT_T0_T2_T3_T4_T5_,@function
        .size           _ZN2at6native27unrolled_elementwise_kernelIZZZNS0_22nan_to_num_kernel_cudaERNS_18TensorIteratorBaseESt8optionalIdES5_S5_ENKUlvE0_clEvENKUlvE0_clEvEUlfE_St5arrayIPcLm2EELi4E23TrivialOffsetCalculatorILi1EjESD_NS0_6memory12LoadWithCastILi1EEENSE_13StoreWithCastILi1EEEEEviT_T0_T2_T3_T4_T5_,(.L_x_36131 - _ZN2at6native27unrolled_elementwise_kernelIZZZNS0_22nan_to_num_kernel_cudaERNS_18TensorIteratorBaseESt8optionalIdES5_S5_ENKUlvE0_clEvENKUlvE0_clEvEUlfE_St5arrayIPcLm2EELi4E23TrivialOffsetCalculatorILi1EjESD_NS0_6memory12LoadWithCastILi1EEENSE_13StoreWithCastILi1EEEEEviT_T0_T2_T3_T4_T5_)
        .other          _ZN2at6native27unrolled_elementwise_kernelIZZZNS0_22nan_to_num_kernel_cudaERNS_18TensorIteratorBaseESt8optionalIdES5_S5_ENKUlvE0_clEvENKUlvE0_clEvEUlfE_St5arrayIPcLm2EELi4E23TrivialOffsetCalculatorILi1EjESD_NS0_6memory12LoadWithCastILi1EEENSE_13StoreWithCastILi1EEEEEviT_T0_T2_T3_T4_T5_,@"STO_CUDA_ENTRY STV_DEFAULT"
_ZN2at6native27unrolled_elementwise_kernelIZZZNS0_22nan_to_num_kernel_cudaERNS_18TensorIteratorBaseESt8optionalIdES5_S5_ENKUlvE0_clEvENKUlvE0_clEvEUlfE_St5arrayIPcLm2EELi4E23TrivialOffsetCalculatorILi1EjESD_NS0_6memory12LoadWithCastILi1EEENSE_13StoreWithCastILi1EEEEEviT_T0_T2_T3_T4_T5_:
.text._ZN2at6native27unrolled_elementwise_kernelIZZZNS0_22nan_to_num_kernel_cudaERNS_18TensorIteratorBaseESt8optionalIdES5_S5_ENKUlvE0_clEvENKUlvE0_clEvEUlfE_St5arrayIPcLm2EELi4E23TrivialOffsetCalculatorILi1EjESD_NS0_6memory12LoadWithCastILi1EEENSE_13StoreWithCastILi1EEEEEviT_T0_T2_T3_T4_T5_:
[----:B------:R-:W0:Y:S01]  /*0000*/  LDC R1, c[0x0][0x28] ;  /* 0x00000a00ff017b82 */ /* 0x000e220000000800 */
[----:B------:R-:W1:Y:S07]  /*0010*/  S2R R2, SR_CTAID.X ;  /* 0x0000000000027919 */ /* 0x000e6e0000002500 */
[----:B------:R-:W1:Y:S01]  /*0020*/  LDC R17, c[0x0][0x210] ;  /* 0x00008400ff117b82 */ /* 0x000e620000000800 */
[----:B------:R-:W-:Y:S01]  /*0030*/  ULDC.64 UR36, c[0x0][0x208] ;  /* 0x0000820000247ab9 */ /* 0x000fe20000000a00 */
[----:B------:R-:W-:Y:S01]  /*0040*/  BSSY B7, `(.L_x_1924) ;  /* 0x00000ee000077945 */ /* 0x000fe20003800000 */
[----:B------:R-:W2:Y:S01]  /*0050*/  S2R R23, SR_TID.X ;  /* 0x0000000000177919 */ /* 0x000ea20000002100 */
[----:B------:R-:W-:-:S04]  /*0060*/  CS2R R18, SRZ ;  /* 0x0000000000127805 */ /* 0x000fc8000001ff00 */
[----:B------:R-:W3:Y:S01]  /*0070*/  LDC.U8 R24, c[0x0][0x244] ;  /* 0x00009100ff187b82 */ /* 0x000ee20000000000 */
[----:B-1----:R-:W-:-:S05]  /*0080*/  IMAD R17, R2, -0x200, R17 ;  /* 0xfffffe0002117824 */ /* 0x002fca00078e0211 */
[----:B--2---:R-:W-:-:S13]  /*0090*/  ISETP.GE.AND P0, PT, R23, R17, PT ;  /* 0x000000111700720c */ /* 0x004fda0003f06270 */
[----:B0--3--:R-:W-:Y:S05]  /*00a0*/  @P0 BRA `(.L_x_1925) ;  /* 0x0000000c009c0947 */ /* 0x009fea0003800000 */
[----:B------:R-:W0:Y:S01]  /*00b0*/  LDC.64 R4, c[0x0][0x238] ;  /* 0x00008e00ff047b82 */ /* 0x000e220000000a00 */
[----:B------:R-:W-:Y:S01]  /*00c0*/  PRMT R0, R24, 0x9910, RZ ;  /* 0x0000991018007816 */ /* 0x000fe200000000ff */
[----:B------:R-:W-:Y:S01]  /*00d0*/  IMAD R23, R2, 0x200, R23 ;  /* 0x0000020002177824 */ /* 0x000fe200078e0217 */
[----:B------:R-:W-:Y:S01]  /*00e0*/  ULDC UR4, c[0x0][0x248] ;  /* 0x0000920000047ab9 */ /* 0x000fe20000000800 */
[----:B------:R-:W-:Y:S01]  /*00f0*/  BSSY B6, `(.L_x_1926) ;  /* 0x00000e0000067945 */ /* 0x000fe20003800000 */
        /* <DEDUP_REMOVED lines=14> */
[----:B--2---:R4:W0:Y:S01]  /*01e0*/  I2F.S16 R18, R4 ;  /* 0x0000000400127306 */ /* 0x0048220000101400 */
[----:B------:R-:W-:Y:S05]  /*01f0*/  BRA `(.L_x_1932) ;  /* 0x0000000c003c7947 */ /* 0x000fea0003800000 */
.L_x_1930:
[----:B------:R-:W2:Y:S02]  /*0200*/  LDG.E.U8 R4, desc[UR36][R4.64] ;  /* 0x0000002404047981 */ /* 0x000ea4000c1e1100 */
[----:B--2---:R-:W-:Y:S01]  /*0210*/  I2FP.F32.U32 R18, R4 ;  /* 0x0000000400127245 */ /* 0x004fe20000201000 */
[----:B------:R-:W-:Y:S06]  /*0220*/  BRA `(.L_x_1932) ;  /* 0x0000000c00307947 */ /* 0x000fec0003800000 */
.L_x_1929:
[----:B------:R-:W-:-:S13]  /*0230*/  ISETP.NE.AND P0, PT, R0, 0x2, PT ;  /* 0x000000020000780c */ /* 0x000fda0003f05270 */
[----:B------:R-:W-:Y:S05]  /*0240*/  @!P0 BRA `(.L_x_1933) ;  /* 0x0000000000288947 */ /* 0x000fea0003800000 */
[----:B------:R-:W-:-:S13]  /*0250*/  ISETP.NE.AND P0, PT, R0, 0x3, PT ;  /* 0x000000030000780c */ /* 0x000fda0003f05270 */
[----:B------:R-:W-:Y:S05]  /*0260*/  @!P0 BRA `(.L_x_1934) ;  /* 0x0000000000148947 */ /* 0x000fea0003800000 */
[----:B------:R-:W-:-:S13]  /*0270*/  ISETP.NE.AND P0, PT, R0, 0x4, PT ;  /* 0x000000040000780c */ /* 0x000fda0003f05270 */
[----:B------:R-:W-:Y:S05]  /*0280*/  @P0 BRA `(.L_x_1931) ;  /* 0x0000000800bc0947 */ /* 0x000fea0003800000 */
[----:B------:R-:W2:Y:S02]  /*0290*/  LDG.E.64 R4, desc[UR36][R4.64] ;  /* 0x0000002404047981 */ /* 0x000ea4000c1e1b00 */
[----:B--2---:R0:W1:Y:S01]  /*02a0*/  I2F.S64 R18, R4 ;  /* 0x0000000400127312 */ /* 0x0040620000301400 */
[----:B------:R-:W-:Y:S05]  /*02b0*/  BRA `(.L_x_1932) ;  /* 0x0000000c000c7947 */ /* 0x000fea0003800000 */
.L_x_1934:
[----:B------:R-:W2:Y:S02]  /*02c0*/  LDG.E R4, desc[UR36][R4.64] ;  /* 0x0000002404047981 */ /* 0x000ea4000c1e1900 */
[----:B--2---:R-:W-:Y:S01]  /*02d0*/  I2FP.F32.S32 R18, R4 ;  /* 0x0000000400127245 */ /* 0x004fe20000201400 */
[----:B------:R-:W-:Y:S06]  /*02e0*/  BRA `(.L_x_1932) ;  /* 0x0000000c00007947 */ /* 0x000fec0003800000 */
.L_x_1933:
[----:B------:R-:W2:Y:S02]  /*02f0*/  LDG.E.U16 R4, desc[UR36][R4.64] ;  /* 0x0000002404047981 */ /* 0x000ea4000c1e1500 */
[----:B--2---:R2:W3:Y:S01]  /*0300*/  I2F.S16 R18, R4 ;  /* 0x0000000400127306 */ /* 0x0044e20000101400 */
[----:B------:R-:W-:Y:S05]  /*0310*/  BRA `(.L_x_1932) ;  /* 0x0000000800f47947 */ /* 0x000fea0003800000 */
.L_x_1928:
        /* <DEDUP_REMOVED lines=8> */
.L_x_1936:
[----:B------:R-:W2:Y:S02]  /*03a0*/  LDG.E.U16 R4, desc[UR36][R4.64] ;  /* 0x0000002404047981 */ /* 0x000ea4000c1e1500 */
[----:B--2---:R-:W-:Y:S01]  /*03b0*/  HADD2.F32 R18, -RZ, R4.H0_H0 ;  /* 0x20000004ff127230 */ /* 0x004fe20000004100 */
[----:B------:R-:W-:Y:S06]  /*03c0*/  BRA `(.L_x_1932) ;  /* 0x0000000800c87947 */ /* 0x000fec0003800000 */
.L_x_1935:
        /* <DEDUP_REMOVED lines=8> */
.L_x_1938:
[----:B------:R-:W2:Y:S02]  /*0450*/  LDG.E.U16 R4, desc[UR36][R4.64] ;  /* 0x0000002404047981 */ /* 0x000ea4000c1e1500 */
[----:B--2---:R-:W-:Y:S01]  /*0460*/  HADD2.F32 R18, -RZ, R4.H0_H0 ;  /* 0x20000004ff127230 */ /* 0x004fe20000004100 */
[----:B------:R-:W-:Y:S06]  /*0470*/  BRA `(.L_x_1932) ;  /* 0x00000008009c7947 */ /* 0x000fec0003800000 */
.L_x_1937:
[----:B------:R-:W2:Y:S01]  /*0480*/  LDG.E.64 R4, desc[UR36][R4.64] ;  /* 0x0000002404047981 */ /* 0x000ea2000c1e1b00 */
[----:B------:R-:W-:Y:S01]  /*0490*/  UMOV UR4, 0xf0000000 ;  /* 0xf000000000047882 */ /* 0x000fe20000000000 */
[----:B------:R-:W-:Y:S01]  /*04a0*/  UMOV UR5, 0x380fffff ;  /* 0x380fffff00057882 */ /* 0x000fe20000000000 */
[----:B--2---:R-:W0:Y:S01]  /*04b0*/  F2F.F32.F64 R18, R4 ;  /* 0x0000000400127310 */ /* 0x004e220000301000 */
[----:B------:R-:W-:-:S14]  /*04c0*/  DSETP.GEU.AND P0, PT, |R4|, UR4, PT ;  /* 0x0000000404007e2a */ /* 0x000fdc000bf0e200 */
[----:B0-----:R-:W-:Y:S01]  /*04d0*/  @!P0 FMUL R18, R18, 1.175494350822287508e-38 ;  /* 0x0080000012128820 */ /* 0x001fe20000400000 */
[----:B------:R-:W-:Y:S06]  /*04e0*/  BRA `(.L_x_1932) ;  /* 0x0000000800807947 */ /* 0x000fec0003800000 */
.L_x_1927:
        /* <DEDUP_REMOVED lines=12> */
.L_x_1941:
[----:B------:R-:W2:Y:S01]  /*05b0*/  LDG.E.64 R4, desc[UR36][R4.64] ;  /* 0x0000002404047981 */ /* 0x000ea2000c1e1b00 */
[----:B------:R-:W-:Y:S01]  /*05c0*/  UMOV UR4, 0xf0000000 ;  /* 0xf000000000047882 */ /* 0x000fe20000000000 */
[----:B------:R-:W-:Y:S01]  /*05d0*/  UMOV UR5, 0x380fffff ;  /* 0x380fffff00057882 */ /* 0x000fe20000000000 */
[----:B--2---:R-:W0:Y:S01]  /*05e0*/  F2F.F32.F64 R18, R4 ;  /* 0x0000000400127310 */ /* 0x004e220000301000 */
[----:B------:R-:W-:-:S14]  /*05f0*/  DSETP.GEU.AND P0, PT, |R4|, UR4, PT ;  /* 0x0000000404007e2a */ /* 0x000fdc000bf0e200 */
[----:B0-----:R-:W-:Y:S01]  /*0600*/  @!P0 FMUL R18, R18, 1.175494350822287508e-38 ;  /* 0x0080000012128820 */ /* 0x001fe20000400000 */
[----:B------:R-:W-:Y:S06]  /*0610*/  BRA `(.L_x_1932) ;  /* 0x0000000800347947 */ /* 0x000fec0003800000 */
.L_x_1940:
        /* <DEDUP_REMOVED lines=11> */
[----:B------:R-:W-:-:S05]  /*06d0*/  VIADD R6, R0, 0x1000000 ;  /* 0x0100000000067836 */ /* 0x000fca0000000000 */
[----:B------:R-:W-:Y:S02]  /*06e0*/  SHF.R.S32.HI R6, RZ, 0x8, R6 ;  /* 0x00000008ff067819 */ /* 0x000fe40000011406 */
[----:B0-----:R-:W-:-:S04]  /*06f0*/  IADD3 R3, -R3, 0x1f, RZ ;  /* 0x0000001f03037810 */ /* 0x001fc80007ffe1ff */
[C---:B------:R-:W-:Y:S01]  /*0700*/  ISETP.GT.U32.AND P0, PT, R3.reuse, 0x4, PT ;  /* 0x000000040300780c */ /* 0x040fe20003f04070 */
[----:B------:R-:W-:-:S05]  /*0710*/  VIADD R3, R3, 0xfffffffc ;  /* 0xfffffffc03037836 */ /* 0x000fca0000000000 */
[----:B------:R-:W-:-:S04]  /*0720*/  SEL R3, R3, RZ, P0 ;  /* 0x000000ff03037207 */ /* 0x000fc80000000000 */
[C---:B------:R-:W-:Y:S01]  /*0730*/  SHF.L.U32 R4, R0.reuse, R3, RZ ;  /* 0x0000000300047219 */ /* 0x040fe200000006ff */
[----:B------:R-:W-:Y:S02]  /*0740*/  IMAD R7, R3, R8, 0x3c000000 ;  /* 0x3c00000003077424 */ /* 0x000fe400078e0208 */
[----:B------:R-:W-:-:S03]  /*0750*/  VIADD R3, R0, 0xffffffff ;  /* 0xffffffff00037836 */ /* 0x000fc60000000000 */
[----:B------:R-:W-:Y:S02]  /*0760*/  LEA.HI R7, R4, R7, RZ, 0x1c ;  /* 0x0000000704077211 */ /* 0x000fe400078fe0ff */
[----:B------:R-:W-:Y:S02]  /*0770*/  SHF.R.S32.HI R3, RZ, 0x1f, R3 ;  /* 0x0000001fff037819 */ /* 0x000fe40000011403 */
[----:B------:R-:W-:-:S04]  /*0780*/  LOP3.LUT R6, R7, 0x7f800000, R6, 0xf8, !PT ;  /* 0x7f80000007067812 */ /* 0x000fc800078ef806 */
[----:B------:R-:W-:-:S04]  /*0790*/  LOP3.LUT R3, R6, R3, RZ, 0x30, !PT ;  /* 0x0000000306037212 */ /* 0x000fc800078e30ff */
[----:B------:R-:W-:Y:S01]  /*07a0*/  LOP3.LUT R18, R3, 0x80000000, R18, 0xf8, !PT ;  /* 0x8000000003127812 */ /* 0x000fe200078ef812 */
[----:B------:R-:W-:Y:S06]  /*07b0*/  BRA `(.L_x_1932) ;  /* 0x0000000400cc7947 */ /* 0x000fec0003800000 */
.L_x_1943:
        /* <DEDUP_REMOVED lines=9> */
[----:B------:R-:W-:Y:S01]  /*0850*/  @P0 FMUL.FTZ R18, R3, 1.9259299443872358531e-34 ;  /* 0x0780000003120820 */ /* 0x000fe20000410000 */
[----:B------:R-:W-:Y:S02]  /*0860*/  IMAD.SHL.U32 R3, R4, 0x1000000, RZ ;  /* 0x0100000004037824 */ /* 0x000fe400078e00ff */
[----:B------:R-:W-:-:S05]  /*0870*/  @!P0 FADD.FTZ R18, R0, -0.5 ;  /* 0xbf00000000128421 */ /* 0x000fca0000010000 */
[----:B------:R-:W-:Y:S01]  /*0880*/  LOP3.LUT R18, R18, 0x80000000, R3, 0xf8, !PT ;  /* 0x8000000012127812 */ /* 0x000fe200078ef803 */
[----:B------:R-:W-:Y:S06]  /*0890*/  BRA `(.L_x_1932) ;  /* 0x0000000400947947 */ /* 0x000fec0003800000 */
.L_x_1942:
[----:B------:R-:W2:Y:S02]  /*08a0*/  LDG.E.U16 R4, desc[UR36][R4.64] ;  /* 0x0000002404047981 */ /* 0x000ea4000c1e1500 */
[----:B--2---:R-:W-:Y:S01]  /*08b0*/  IMAD.U32 R18, R4, 0x10000, RZ ;  /* 0x0001000004127824 */ /* 0x004fe200078e00ff */
[----:B------:R-:W-:Y:S06]  /*08c0*/  BRA `(.L_x_1932) ;  /* 0x0000000400887947 */ /* 0x000fec0003800000 */
.L_x_1939:
        /* <DEDUP_REMOVED lines=11> */
.L_x_1946:
        /* <DEDUP_REMOVED lines=20> */
.L_x_1948:
[----:B------:R-:W-:Y:S05]  /*0ac0*/  BSYNC B0 ;  /* 0x0000000000007941 */ /* 0x000fea0003800000 */
.L_x_1947:
[----:B------:R-:W-:Y:S01]  /*0ad0*/  IMAD.SHL.U32 R3, R3, 0x100000, RZ ;  /* 0x0010000003037824 */ /* 0x000fe200078e00ff */
[----:B------:R-:W-:-:S04]  /*0ae0*/  LEA R5, R0, 0x3b800000, 0x17 ;  /* 0x3b80000000057811 */ /* 0x000fc800078eb8ff */
[----:B------:R-:W-:Y:S01]  /*0af0*/  LOP3.LUT R18, R5, R3, R18, 0xfe, !PT ;  /* 0x0000000305127212 */ /* 0x000fe200078efe12 */
[----:B------:R-:W-:Y:S06]  /*0b00*/  BRA `(.L_x_1932) ;  /* 0x0000000000f87947 */ /* 0x000fec0003800000 */
.L_x_1945:
        /* <DEDUP_REMOVED lines=20> */
.L_x_1950:
[----:B------:R-:W-:Y:S05]  /*0c50*/  BSYNC B0 ;  /* 0x0000000000007941 */ /* 0x000fea0003800000 */
.L_x_1949:
[----:B------:R-:W-:Y:S01]  /*0c60*/  IMAD.SHL.U32 R3, R3, 0x200000, RZ ;  /* 0x0020000003037824 */ /* 0x000fe200078e00ff */
[----:B------:R-:W-:-:S04]  /*0c70*/  LEA R5, R0, 0x37800000, 0x17 ;  /* 0x3780000000057811 */ /* 0x000fc800078eb8ff */
[----:B------:R-:W-:Y:S01]  /*0c80*/  LOP3.LUT R18, R5, R3, R18, 0xfe, !PT ;  /* 0x0000000305127212 */ /* 0x000fe200078efe12 */
[----:B------:R-:W-:Y:S06]  /*0c90*/  BRA `(.L_x_1932) ;  /* 0x0000000000947947 */ /* 0x000fec0003800000 */
.L_x_1944:
        /* <DEDUP_REMOVED lines=14> */
.L_x_1931:
        /* <DEDUP_REMOVED lines=16> */
.L_x_1953:
[----:B------:R-:W-:Y:S01]  /*0e80*/  IMAD.MOV.U32 R18, RZ, RZ, RZ ;  /* 0x000000ffff127224 */ /* 0x000fe200078e00ff */
[----:B------:R-:W-:Y:S06]  /*0e90*/  BRA `(.L_x_1932) ;  /* 0x0000000000147947 */ /* 0x000fec0003800000 */
.L_x_1952:
[----:B------:R-:W2:Y:S02]  /*0ea0*/  LDG.E.64 R4, desc[UR36][R4.64] ;  /* 0x0000002404047981 */ /* 0x000ea4000c1e1b00 */
[----:B--2---:R0:W1:Y:S01]  /*0eb0*/  I2F.U64 R18, R4 ;  /* 0x0000000400127312 */ /* 0x0040620000301000 */
[----:B------:R-:W-:Y:S05]  /*0ec0*/  BRA `(.L_x_1932) ;  /* 0x0000000000087947 */ /* 0x000fea0003800000 */
.L_x_1951:
[----:B------:R-:W2:Y:S02]  /*0ed0*/  LDG.E R4, desc[UR36][R4.64] ;  /* 0x0000002404047981 */ /* 0x000ea4000c1e1900 */
[----:B--2---:R-:W-:-:S07]  /*0ee0*/  I2FP.F32.U32 R18, R4 ;  /* 0x0000000400127245 */ /* 0x004fce0000201000 */
.L_x_1932:
[----:B------:R-:W-:Y:S05]  /*0ef0*/  BSYNC B6 ;  /* 0x0000000000067941 */ /* 0x000fea0003800000 */
.L_x_1926:
[----:B------:R-:W2:Y:S02]  /*0f00*/  S2R R23, SR_TID.X ;  /* 0x0000000000177919 */ /* 0x000ea40000002100 */
[----:B--2---:R-:W-:-:S07]  /*0f10*/  VIADD R23, R23, 0x80 ;  /* 0x0000008017177836 */ /* 0x004fce0000000000 */
.L_x_1925:
[----:B------:R-:W-:Y:S05]  /*0f20*/  BSYNC B7 ;  /* 0x0000000000077941 */ /* 0x000fea0003800000 */
.L_x_1924:
[----:B------:R-:W-:Y:S01]  /*0f30*/  ISETP.GE.AND P0, PT, R23, R17, PT ;  /* 0x000000111700720c */ /* 0x000fe20003f06270 */
[----:B------:R-:W-:-:S12]  /*0f40*/  BSSY B7, `(.L_x_1954) ;  /* 0x00000e8000077945 */ /* 0x000fd80003800000 */
[----:B------:R-:W-:Y:S05]  /*0f50*/  @P0 BRA `(.L_x_1955) ;  /* 0x0000000c00980947 */ /* 0x000fea0003800000 */
[----:B0---4-:R-:W0:Y:S01]  /*0f60*/  LDC.64 R4, c[0x0][0x238] ;  /* 0x00008e00ff047b82 */ /* 0x011e220000000a00 */
[----:B------:R-:W-:Y:S01]  /*0f70*/  IMAD R0, R2, 0x200, R23 ;  /* 0x0000020002007824 */ /* 0x000fe200078e0217 */
[----:B------:R-:W-:Y:S01]  /*0f80*/  PRMT R6, R24, 0x9910, RZ ;  /* 0x0000991018067816 */ /* 0x000fe200000000ff */
[----:B------:R-:W-:Y:S01]  /*0f90*/  ULDC UR4, c[0x0][0x248] ;  /* 0x0000920000047ab9 */ /* 0x000fe20000000800 */
[----:B------:R-:W-:Y:S01]  /*0fa0*/  BSSY B6, `(.L_x_1956) ;  /* 0x00000e0000067945 */ /* 0x000fe20003800000 */
        /* <DEDUP_REMOVED lines=17> */
.L_x_1960:
[----:B------:R-:W2:Y:S02]  /*10c0*/  LDG.E.U8 R4, desc[UR36][R4.64] ;  /* 0x0000002404047981 */ /* 0x000ea4000c1e1100 */
[----:B--2---:R-:W-:Y:S01]  /*10d0*/  I2FP.F32.U32 R19, R4 ;  /* 0x0000000400137245 */ /* 0x004fe20000201000 */
[----:B------:R-:W-:Y:S06]  /*10e0*/  BRA `(.L_x_1962) ;  /* 0x0000000c002c7947 */ /* 0x000fec0003800000 */
.L_x_1959:
        /* <DEDUP_REMOVED lines=9> */
.L_x_1964:
[----:B------:R-:W2:Y:S02]  /*1180*/  LDG.E R4, desc[UR36][R4.64] ;  /* 0x0000002404047981 */ /* 0x000ea4000c1e1900 */
[----:B--2---:R-:W-:Y:S01]  /*1190*/  I2FP.F32.S32 R19, R4 ;  /* 0x0000000400137245 */ /* 0x004fe20000201400 */
[----:B------:R-:W-:Y:S06]  /*11a0*/  BRA `(.L_x_1962) ;  /* 0x0000000800fc7947 */ /* 0x000fec0003800000 */
.L_x_1963:
[----:B------:R-:W2:Y:S02]  /*11b0*/  LDG.E.U16 R4, desc[UR36][R4.64] ;  /* 0x0000002404047981 */ /* 0x000ea4000c1e1500 */
[----:B--2---:R0:W2:Y:S01]  /*11c0*/  I2F.S16 R19, R4 ;  /* 0x0000000400137306 */ /* 0x0040a20000101400 */
[----:B------:R-:W-:Y:S05]  /*11d0*/  BRA `(.L_x_1962) ;  /* 0x0000000800f07947 */ /* 0x000fea0003800000 */
.L_x_1958:
        /* <DEDUP_REMOVED lines=8> */
.L_x_1966:
[----:B------:R-:W2:Y:S02]  /*1260*/  LDG.E.U16 R4, desc[UR36][R4.64] ;  /* 0x0000002404047981 */ /* 0x000ea4000c1e1500 */
[----:B--2---:R-:W-:Y:S01]  /*1270*/  HADD2.F32 R19, -RZ, R4.H0_H0 ;  /* 0x20000004ff137230 */ /* 0x004fe20000004100 */
[----:B------:R-:W-:Y:S06]  /*1280*/  BRA `(.L_x_1962) ;  /* 0x0000000800c47947 */ /* 0x000fec0003800000 */
.L_x_1965:
        /* <DEDUP_REMOVED lines=8> */
.L_x_1968:
[----:B------:R-:W2:Y:S02]  /*1310*/  LDG.E.U16 R4, desc[UR36][R4.64] ;  /* 0x0000002404047981 */ /* 0x000ea4000c1e1500 */
[----:B--2---:R-:W-:Y:S01]  /*1320*/  HADD2.F32 R19, -RZ, R4.H0_H0 ;  /* 0x20000004ff137230 */ /* 0x004fe20000004100 */
[----:B------:R-:W-:Y:S06]  /*1330*/  BRA `(.L_x_1962) ;  /* 0x0000000800987947 */ /* 0x000fec0003800000 */
.L_x_1967:
[----:B------:R-:W2:Y:S01]  /*1340*/  LDG.E.64 R4, desc[UR36][R4.64] ;  /* 0x0000002404047981 */ /* 0x000ea2000c1e1b00 */
[----:B------:R-:W-:Y:S01]  /*1350*/  UMOV UR4, 0xf0000000 ;  /* 0xf000000000047882 */ /* 0x000fe20000000000 */
[----:B------:R-:W-:Y:S01]  /*1360*/  UMOV UR5, 0x380fffff ;  /* 0x380fffff00057882 */ /* 0x000fe20000000000 */
[----:B--2---:R-:W0:Y:S01]  /*1370*/  F2F.F32.F64 R19, R4 ;  /* 0x0000000400137310 */ /* 0x004e220000301000 */
[----:B------:R-:W-:-:S14]  /*1380*/  DSETP.GEU.AND P0, PT, |R4|, UR4, PT ;  /* 0x0000000404007e2a */ /* 0x000fdc000bf0e200 */
[----:B0-----:R-:W-:Y:S01]  /*1390*/  @!P0 FMUL R19, R19, 1.175494350822287508e-38 ;  /* 0x0080000013138820 */ /* 0x001fe20000400000 */
[----:B------:R-:W-:Y:S06]  /*13a0*/  BRA `(.L_x_1962) ;  /* 0x00000008007c7947 */ /* 0x000fec0003800000 */
.L_x_1957:
        /* <DEDUP_REMOVED lines=12> */
.L_x_1971:
[----:B------:R-:W2:Y:S01]  /*1470*/  LDG.E.64 R4, desc[UR36][R4.64] ;  /* 0x0000002404047981 */ /* 0x000ea2000c1e1b00 */
[----:B------:R-:W-:Y:S01]  /*1480*/  UMOV UR4, 0xf0000000 ;  /* 0xf000000000047882 */ /* 0x000fe20000000000 */
[----:B------:R-:W-:Y:S01]  /*1490*/  UMOV UR5, 0x380fffff ;  /* 0x380fffff00057882 */ /* 0x000fe20000000000 */
[----:B--2---:R-:W0:Y:S01]  /*14a0*/  F2F.F32.F64 R19, R4 ;  /* 0x0000000400137310 */ /* 0x004e220000301000 */
[----:B------:R-:W-:-:S14]  /*14b0*/  DSETP.GEU.AND P0, PT, |R4|, UR4, PT ;  /* 0x0000000404007e2a */ /* 0x000fdc000bf0e200 */
[----:B0-----:R-:W-:Y:S01]  /*14c0*/  @!P0 FMUL R19, R19, 1.175494350822287508e-38 ;  /* 0x0080000013138820 */ /* 0x001fe20000400000 */
[----:B------:R-:W-:Y:S06]  /*14d0*/  BRA `(.L_x_1962) ;  /* 0x0000000800307947 */ /* 0x000fec0003800000 */
.L_x_1970:
        /* <DEDUP_REMOVED lines=26> */
.L_x_1973:
        /* <DEDUP_REMOVED lines=11> */
[----:B------:R-:W-:Y:S01]  /*1730*/  LOP3.LUT R19, R19, 0x80000000, R0, 0xf8, !PT ;  /* 0x8000000013137812 */ /* 0x000fe200078ef800 */
[----:B------:R-:W-:Y:S06]  /*1740*/  BRA `(.L_x_1962) ;  /* 0x0000000400947947 */ /* 0x000fec0003800000 */
.L_x_1972:
[----:B------:R-:W2:Y:S02]  /*1750*/  LDG.E.U16 R4, desc[UR36][R4.64] ;  /* 0x0000002404047981 */ /* 0x000ea4000c1e1500 */
[----:B--2---:R-:W-:Y:S01]  /*1760*/  IMAD.U32 R19, R4, 0x10000, RZ ;  /* 0x0001000004137824 */ /* 0x004fe200078e00ff */
[----:B------:R-:W-:Y:S06]  /*1770*/  BRA `(.L_x_1962) ;  /* 0x0000000400887947 */ /* 0x000fec0003800000 */
.L_x_1969:
        /* <DEDUP_REMOVED lines=11> */
.L_x_1976:
        /* <DEDUP_REMOVED lines=20> */
.L_x_1978:
[----:B------:R-:W-:Y:S05]  /*1970*/  BSYNC B0 ;  /* 0x0000000000007941 */ /* 0x000fea0003800000 */
.L_x_1977:
[----:B------:R-:W-:Y:S01]  /*1980*/  IMAD.SHL.U32 R3, R3, 0x100000, RZ ;  /* 0x0010000003037824 */ /* 0x000fe200078e00ff */
[----:B------:R-:W-:-:S04]  /*1990*/  LEA R0, R0, 0x3b800000, 0x17 ;  /* 0x3b80000000007811 */ /* 0x000fc800078eb8ff */
[----:B------:R-:W-:Y:S01]  /*19a0*/  LOP3.LUT R19, R0, R3, R19, 0xfe, !PT ;  /* 0x0000000300137212 */ /* 0x000fe200078efe13 */
[----:B------:R-:W-:Y:S06]  /*19b0*/  BRA `(.L_x_1962) ;  /* 0x0000000000f87947 */ /* 0x000fec0003800000 */
.L_x_1975:
        /* <DEDUP_REMOVED lines=20> */
.L_x_1980:
[----:B------:R-:W-:Y:S05]  /*1b00*/  BSYNC B0 ;  /* 0x0000000000007941 */ /* 0x000fea0003800000 */
.L_x_1979:
[----:B------:R-:W-:Y:S01]  /*1b10*/  IMAD.SHL.U32 R3, R3, 0x200000, RZ ;  /* 0x0020000003037824 */ /* 0x000fe200078e00ff */
[----:B------:R-:W-:-:S04]  /*1b20*/  LEA R0, R0, 0x37800000, 0x17 ;  /* 0x3780000000007811 */ /* 0x000fc800078eb8ff */
[----:B------:R-:W-:Y:S01]  /*1b30*/  LOP3.LUT R19, R0, R3, R19, 0xfe, !PT ;  /* 0x0000000300137212 */ /* 0x000fe200078efe13 */
[----:B------:R-:W-:Y:S06]  /*1b40*/  BRA `(.L_x_1962) ;  /* 0x0000000000947947 */ /* 0x000fec0003800000 */
.L_x_1974:
        /* <DEDUP_REMOVED lines=14> */
.L_x_1961:
        /* <DEDUP_REMOVED lines=15> */
[----:B01-3-5:R-:W-:Y:S05]  /*1d20*/  CALL.ABS.NOINC R14 ;  /* 0x000000000e007343 */ /* 0x02bfea0003c00000 */
.L_x_1983:
[----:B------:R-:W-:Y:S01]  /*1d30*/  IMAD.MOV.U32 R19, RZ, RZ, RZ ;  /* 0x000000ffff137224 */ /* 0x000fe200078e00ff */
[----:B------:R-:W-:Y:S06]  /*1d40*/  BRA `(.L_x_1962) ;  /* 0x0000000000147947 */ /* 0x000fec0003800000 */
.L_x_1982:
[----:B------:R-:W2:Y:S02]  /*1d50*/  LDG.E.64 R4, desc[UR36][R4.64] ;  /* 0x0000002404047981 */ /* 0x000ea4000c1e1b00 */
[----:B--2---:R0:W2:Y:S01]  /*1d60*/  I2F.U64 R19, R4 ;  /* 0x0000000400137312 */ /* 0x0040a20000301000 */
[----:B------:R-:W-:Y:S05]  /*1d70*/  BRA `(.L_x_1962) ;  /* 0x0000000000087947 */ /* 0x000fea0003800000 */
.L_x_1981:
[----:B------:R-:W2:Y:S02]  /*1d80*/  LDG.E R4, desc[UR36][R4.64] ;  /* 0x0000002404047981 */ /* 0x000ea4000c1e1900 */
[----:B--2---:R-:W-:-:S07]  /*1d90*/  I2FP.F32.U32 R19, R4 ;  /* 0x0000000400137245 */ /* 0x004fce0000201000 */
.L_x_1962:
[----:B------:R-:W-:Y:S05]  /*1da0*/  BSYNC B6 ;  /* 0x0000000000067941 */ /* 0x000fea0003800000 */
.L_x_1956:
[----:B------:R-:W-:-:S07]  /*1db0*/  VIADD R23, R23, 0x80 ;  /* 0x0000008017177836 */ /* 0x000fce0000000000 */
.L_x_1955:
[----:B------:R-:W-:Y:S05]  /*1dc0*/  BSYNC B7 ;  /* 0x0000000000077941 */ /* 0x000fea0003800000 */
.L_x_1954:
[----:B------:R-:W-:Y:S01]  /*1dd0*/  ISETP.GE.AND P0, PT, R23, R17, PT ;  /* 0x000000111700720c */ /* 0x000fe20003f06270 */
[----:B------:R-:W-:Y:S01]  /*1de0*/  BSSY B7, `(.L_x_1984) ;  /* 0x00000ea000077945 */ /* 0x000fe20003800000 */
[----:B------:R-:W-:Y:S02]  /*1df0*/  IMAD.MOV.U32 R16, RZ, RZ, RZ ;  /* 0x000000ffff107224 */ /* 0x000fe400078e00ff */
[----:B------:R-:W-:-:S09]  /*1e00*/  IMAD.MOV.U32 R22, RZ, RZ, RZ ;  /* 0x000000ffff167224 */ /* 0x000fd200078e00ff */
[----:B------:R-:W-:Y:S05]  /*1e10*/  @P0 BRA `(.L_x_1985) ;  /* 0x0000000c00980947 */ /* 0x000fea0003800000 */
[----:B0-2-4-:R-:W0:Y:S01]  /*1e20*/  LDC.64 R4, c[0x0][0x238] ;  /* 0x00008e00ff047b82 */ /* 0x015e220000000a00 */
        /* <DEDUP_REMOVED lines=19> */
[----:B--2---:R0:W2:Y:S01]  /*1f60*/  I2F.S16 R22, R4 ;  /* 0x0000000400167306 */ /* 0x0040a20000101400 */
[----:B------:R-:W-:Y:S05]  /*1f70*/  BRA `(.L_x_1992) ;  /* 0x0000000c00387947 */ /* 0x000fea0003800000 */
.L_x_1990:
[----:B------:R-:W2:Y:S02]  /*1f80*/  LDG.E.U8 R4, desc[UR36][R4.64] ;  /* 0x0000002404047981 */ /* 0x000ea4000c1e1100 */
[----:B--2---:R-:W-:Y:S01]  /*1f90*/  I2FP.F32.U32 R22, R4 ;  /* 0x0000000400167245 */ /* 0x004fe20000201000 */
[----:B------:R-:W-:Y:S06]  /*1fa0*/  BRA `(.L_x_1992) ;  /* 0x0000000c002c7947 */ /* 0x000fec0003800000 */
.L_x_1989:
        /* <DEDUP_REMOVED lines=9> */
.L_x_1994:
[----:B------:R-:W2:Y:S02]  /*2040*/  LDG.E R4, desc[UR36][R4.64] ;  /* 0x0000002404047981 */ /* 0x000ea4000c1e1900 */
[----:B--2---:R-:W-:Y:S01]  /*2050*/  I2FP.F32.S32 R22, R4 ;  /* 0x0000000400167245 */ /* 0x004fe20000201400 */
[----:B------:R-:W-:Y:S06]  /*2060*/  BRA `(.L_x_1992) ;  /* 0x0000000800fc7947 */ /* 0x000fec0003800000 */
.L_x_1993:
[----:B------:R-:W2:Y:S02]  /*2070*/  LDG.E.U16 R4, desc[UR36][R4.64] ;  /* 0x0000002404047981 */ /* 0x000ea4000c1e1500 */
[----:B--2---:R4:W0:Y:S01]  /*2080*/  I2F.S16 R22, R4 ;  /* 0x0000000400167306 */ /* 0x0048220000101400 */
[----:B------:R-:W-:Y:S05]  /*2090*/  BRA `(.L_x_1992) ;  /* 0x0000000800f07947 */ /* 0x000fea0003800000 */
.L_x_1988:
        /* <DEDUP_REMOVED lines=8> */
.L_x_1996:
[----:B------:R-:W2:Y:S02]  /*2120*/  LDG.E.U16 R4, desc[UR36][R4.64] ;  /* 0x0000002404047981 */ /* 0x000ea4000c1e1500 */
[----:B--2---:R-:W-:Y:S01]  /*2130*/  HADD2.F32 R22, -RZ, R4.H0_H0 ;  /* 0x20000004ff167230 */ /* 0x004fe20000004100 */
[----:B------:R-:W-:Y:S06]  /*2140*/  BRA `(.L_x_1992) ;  /* 0x0000000800c47947 */ /* 0x000fec0003800000 */
.L_x_1995:
        /* <DEDUP_REMOVED lines=8> */
.L_x_1998:
[----:B------:R-:W2:Y:S02]  /*21d0*/  LDG.E.U16 R4, desc[UR36][R4.64] ;  /* 0x0000002404047981 */ /* 0x000ea4000c1e1500 */
[----:B--2---:R-:W-:Y:S01]  /*21e0*/  HADD2.F32 R22, -RZ, R4.H0_H0 ;  /* 0x20000004ff167230 */ /* 0x004fe20000004100 */
[----:B------:R-:W-:Y:S06]  /*21f0*/  BRA `(.L_x_1992) ;  /* 0x0000000800987947 */ /* 0x000fec0003800000 */
.L_x_1997:
[----:B------:R-:W2:Y:S01]  /*2200*/  LDG.E.64 R4, desc[UR36][R4.64] ;  /* 0x0000002404047981 */ /* 0x000ea2000c1e1b00 */
[----:B------:R-:W-:Y:S01]  /*2210*/  UMOV UR4, 0xf0000000 ;  /* 0xf000000000047882 */ /* 0x000fe20000000000 */
[----:B------:R-:W-:Y:S01]  /*2220*/  UMOV UR5, 0x380fffff ;  /* 0x380fffff00057882 */ /* 0x000fe20000000000 */
[----:B--2---:R-:W0:Y:S01]  /*2230*/  F2F.F32.F64 R22, R4 ;  /* 0x0000000400167310 */ /* 0x004e220000301000 */
[----:B------:R-:W-:-:S14]  /*2240*/  DSETP.GEU.AND P0, PT, |R4|, UR4, PT ;  /* 0x0000000404007e2a */ /* 0x000fdc000bf0e200 */
[----:B0-----:R-:W-:Y:S01]  /*2250*/  @!P0 FMUL R22, R22, 1.175494350822287508e-38 ;  /* 0x0080000016168820 */ /* 0x001fe20000400000 */
[----:B------:R-:W-:Y:S06]  /*2260*/  BRA `(.L_x_1992) ;  /* 0x00000008007c7947 */ /* 0x000fec0003800000 */
.L_x_1987:
        /* <DEDUP_REMOVED lines=12> */
.L_x_2001:
[----:B------:R-:W2:Y:S01]  /*2330*/  LDG.E.64 R4, desc[UR36][R4.64] ;  /* 0x0000002404047981 */ /* 0x000ea2000c1e1b00 */
[----:B------:R-:W-:Y:S01]  /*2340*/  UMOV UR4, 0xf0000000 ;  /* 0xf000000000047882 */ /* 0x000fe20000000000 */
[----:B------:R-:W-:Y:S01]  /*2350*/  UMOV UR5, 0x380fffff ;  /* 0x380fffff00057882 */ /* 0x000fe20000000000 */
[----:B--2---:R-:W0:Y:S01]  /*2360*/  F2F.F32.F64 R22, R4 ;  /* 0x0000000400167310 */ /* 0x004e220000301000 */
[----:B------:R-:W-:-:S14]  /*2370*/  DSETP.GEU.AND P0, PT, |R4|, UR4, PT ;  /* 0x0000000404007e2a */ /* 0x000fdc000bf0e200 */
[----:B0-----:R-:W-:Y:S01]  /*2380*/  @!P0 FMUL R22, R22, 1.175494350822287508e-38 ;  /* 0x0080000016168820 */ /* 0x001fe20000400000 */
[----:B------:R-:W-:Y:S06]  /*2390*/  BRA `(.L_x_1992) ;  /* 0x0000000800307947 */ /* 0x000fec0003800000 */
.L_x_2000:
        /* <DEDUP_REMOVED lines=26> */
.L_x_2003:
        /* <DEDUP_REMOVED lines=13> */
.L_x_2002:
[----:B------:R-:W2:Y:S02]  /*2610*/  LDG.E.U16 R4, desc[UR36][R4.64] ;  /* 0x0000002404047981 */ /* 0x000ea4000c1e1500 */
[----:B--2---:R-:W-:Y:S01]  /*2620*/  IMAD.U32 R22, R4, 0x10000, RZ ;  /* 0x0001000004167824 */ /* 0x004fe200078e00ff */
[----:B------:R-:W-:Y:S06]  /*2630*/  BRA `(.L_x_1992) ;  /* 0x0000000400887947 */ /* 0x000fec0003800000 */
.L_x_1999:
        /* <DEDUP_REMOVED lines=11> */
.L_x_2006:
        /* <DEDUP_REMOVED lines=20> */
.L_x_2008:
[----:B------:R-:W-:Y:S05]  /*2830*/  BSYNC B0 ;  /* 0x0000000000007941 */ /* 0x000fea0003800000 */
.L_x_2007:
[----:B------:R-:W-:Y:S01]  /*2840*/  IMAD.SHL.U32 R3, R3, 0x100000, RZ ;  /* 0x0010000003037824 */ /* 0x000fe200078e00ff */
[----:B------:R-:W-:-:S04]  /*2850*/  LEA R5, R0, 0x3b800000, 0x17 ;  /* 0x3b80000000057811 */ /* 0x000fc800078eb8ff */
[----:B------:R-:W-:Y:S01]  /*2860*/  LOP3.LUT R22, R5, R3, R22, 0xfe, !PT ;  /* 0x0000000305167212 */ /* 0x000fe200078efe16 */
[----:B------:R-:W-:Y:S06]  /*2870*/  BRA `(.L_x_1992) ;  /* 0x0000000000f87947 */ /* 0x000fec0003800000 */
.L_x_2005:
        /* <DEDUP_REMOVED lines=20> */
.L_x_2010:
[----:B------:R-:W-:Y:S05]  /*29c0*/  BSYNC B0 ;  /* 0x0000000000007941 */ /* 0x000fea0003800000 */
.L_x_2009:
[----:B------:R-:W-:Y:S01]  /*29d0*/  IMAD.SHL.U32 R3, R3, 0x200000, RZ ;  /* 0x0020000003037824 */ /* 0x000fe200078e00ff */
[----:B------:R-:W-:-:S04]  /*29e0*/  LEA R5, R0, 0x37800000, 0x17 ;  /* 0x3780000000057811 */ /* 0x000fc800078eb8ff */
[----:B------:R-:W-:Y:S01]  /*29f0*/  LOP3.LUT R22, R5, R3, R22, 0xfe, !PT ;  /* 0x0000000305167212 */ /* 0x000fe200078efe16 */
[----:B------:R-:W-:Y:S06]  /*2a00*/  BRA `(.L_x_1992) ;  /* 0x0000000000947947 */ /* 0x000fec0003800000 */
.L_x_2004:
        /* <DEDUP_REMOVED lines=14> */
.L_x_1991:
        /* <DEDUP_REMOVED lines=16> */
.L_x_2013:
[----:B------:R-:W-:Y:S01]  /*2bf0*/  IMAD.MOV.U32 R22, RZ, RZ, RZ ;  /* 0x000000ffff167224 */ /* 0x000fe200078e00ff */
[----:B------:R-:W-:Y:S06]  /*2c00*/  BRA `(.L_x_1992) ;  /* 0x0000000000147947 */ /* 0x000fec0003800000 */
.L_x_2012:
[----:B------:R-:W2:Y:S02]  /*2c10*/  LDG.E.64 R4, desc[UR36][R4.64] ;  /* 0x0000002404047981 */ /* 0x000ea4000c1e1b00 */
[----:B--2---:R0:W2:Y:S01]  /*2c20*/  I2F.U64 R22, R4 ;  /* 0x0000000400167312 */ /* 0x0040a20000301000 */
[----:B------:R-:W-:Y:S05]  /*2c30*/  BRA `(.L_x_1992) ;  /* 0x0000000000087947 */ /* 0x000fea0003800000 */
.L_x_2011:
[----:B------:R-:W2:Y:S02]  /*2c40*/  LDG.E R4, desc[UR36][R4.64] ;  /* 0x0000002404047981 */ /* 0x000ea4000c1e1900 */
[----:B--2---:R-:W-:-:S07]  /*2c50*/  I2FP.F32.U32 R22, R4 ;  /* 0x0000000400167245 */ /* 0x004fce0000201000 */
.L_x_1992:
[----:B------:R-:W-:Y:S05]  /*2c60*/  BSYNC B6 ;  /* 0x0000000000067941 */ /* 0x000fea0003800000 */
.L_x_1986:
[----:B------:R-:W-:-:S07]  /*2c70*/  VIADD R23, R23, 0x80 ;  /* 0x0000008017177836 */ /* 0x000fce0000000000 */
.L_x_1985:
[----:B------:R-:W-:Y:S05]  /*2c80*/  BSYNC B7 ;  /* 0x0000000000077941 */ /* 0x000fea0003800000 */
.L_x_1984:
[----:B------:R-:W-:Y:S01]  /*2c90*/  ISETP.GE.AND P0, PT, R23, R17, PT ;  /* 0x000000111700720c */ /* 0x000fe20003f06270 */
[----:B------:R-:W-:-:S12]  /*2ca0*/  BSSY B6, `(.L_x_2014) ;  /* 0x00000e1000067945 */ /* 0x000fd80003800000 */
[----:B------:R-:W-:Y:S05]  /*2cb0*/  @P0 BRA `(.L_x_2015) ;  /* 0x0000000c007c0947 */ /* 0x000fea0003800000 */
[----:B0-2-4-:R-:W0:Y:S01]  /*2cc0*/  LDC.64 R4, c[0x0][0x238] ;  /* 0x00008e00ff047b82 */ /* 0x015e220000000a00 */
        /* <DEDUP_REMOVED lines=19> */
.L_x_2019:
[----:B------:R-:W2:Y:S02]  /*2e00*/  LDG.E.U8 R4, desc[UR36][R4.64] ;  /* 0x0000002404047981 */ /* 0x000ea4000c1e1100 */
[----:B--2---:R-:W-:Y:S01]  /*2e10*/  I2FP.F32.U32 R16, R4 ;  /* 0x0000000400107245 */ /* 0x004fe20000201000 */
[----:B------:R-:W-:Y:S06]  /*2e20*/  BRA `(.L_x_2015) ;  /* 0x0000000c00207947 */ /* 0x000fec0003800000 */
.L_x_2018:
        /* <DEDUP_REMOVED lines=9> */
.L_x_2022:
[----:B------:R-:W2:Y:S02]  /*2ec0*/  LDG.E R4, desc[UR36][R4.64] ;  /* 0x0000002404047981 */ /* 0x000ea4000c1e1900 */
[----:B--2---:R-:W-:Y:S01]  /*2ed0*/  I2FP.F32.S32 R16, R4 ;  /* 0x0000000400107245 */ /* 0x004fe20000201400 */
[----:B------:R-:W-:Y:S06]  /*2ee0*/  BRA `(.L_x_2015) ;  /* 0x0000000800f07947 */ /* 0x000fec0003800000 */
.L_x_2021:
[----:B------:R-:W2:Y:S02]  /*2ef0*/  LDG.E.U16 R4, desc[UR36][R4.64] ;  /* 0x0000002404047981 */ /* 0x000ea4000c1e1500 */
[----:B--2---:R0:W2:Y:S01]  /*2f00*/  I2F.S16 R16, R4 ;  /* 0x0000000400107306 */ /* 0x0040a20000101400 */
[----:B------:R-:W-:Y:S05]  /*2f10*/  BRA `(.L_x_2015) ;  /* 0x0000000800e47947 */ /* 0x000fea0003800000 */
.L_x_2017:
        /* <DEDUP_REMOVED lines=8> */
.L_x_2024:
[----:B------:R-:W2:Y:S02]  /*2fa0*/  LDG.E.U16 R4, desc[UR36][R4.64] ;  /* 0x0000002404047981 */ /* 0x000ea4000c1e1500 */
[----:B--2---:R-:W-:Y:S01]  /*2fb0*/  HADD2.F32 R16, -RZ, R4.H0_H0 ;  /* 0x20000004ff107230 */ /* 0x004fe20000004100 */
[----:B------:R-:W-:Y:S06]  /*2fc0*/  BRA `(.L_x_2015) ;  /* 0x0000000800b87947 */ /* 0x000fec0003800000 */
.L_x_2023:
        /* <DEDUP_REMOVED lines=8> */
.L_x_2026:
[----:B------:R-:W2:Y:S02]  /*3050*/  LDG.E.U16 R4, desc[UR36][R4.64] ;  /* 0x0000002404047981 */ /* 0x000ea4000c1e1500 */
[----:B--2---:R-:W-:Y:S01]  /*3060*/  HADD2.F32 R16, -RZ, R4.H0_H0 ;  /* 0x20000004ff107230 */ /* 0x004fe20000004100 */
[----:B------:R-:W-:Y:S06]  /*3070*/  BRA `(.L_x_2015) ;  /* 0x00000008008c7947 */ /* 0x000fec0003800000 */
.L_x_2025:
[----:B------:R-:W2:Y:S01]  /*3080*/  LDG.E.64 R4, desc[UR36][R4.64] ;  /* 0x0000002404047981 */ /* 0x000ea2000c1e1b00 */
[----:B------:R-:W-:Y:S01]  /*3090*/  UMOV UR4, 0xf0000000 ;  /* 0xf000000000047882 */ /* 0x000fe20000000000 */
[----:B------:R-:W-:Y:S01]  /*30a0*/  UMOV UR5, 0x380fffff ;  /* 0x380fffff00057882 */ /* 0x000fe20000000000 */
[----:B--2---:R-:W0:Y:S01]  /*30b0*/  F2F.F32.F64 R16, R4 ;  /* 0x0000000400107310 */ /* 0x004e220000301000 */
[----:B------:R-:W-:-:S14]  /*30c0*/  DSETP.GEU.AND P0, PT, |R4|, UR4, PT ;  /* 0x0000000404007e2a */ /* 0x000fdc000bf0e200 */
[----:B0-----:R-:W-:Y:S01]  /*30d0*/  @!P0 FMUL R16, R16, 1.175494350822287508e-38 ;  /* 0x0080000010108820 */ /* 0x001fe20000400000 */
[----:B------:R-:W-:Y:S06]  /*30e0*/  BRA `(.L_x_2015) ;  /* 0x0000000800707947 */ /* 0x000fec0003800000 */
.L_x_2016:
        /* <DEDUP_REMOVED lines=12> */
.L_x_2029:
[----:B------:R-:W2:Y:S01]  /*31b0*/  LDG.E.64 R4, desc[UR36][R4.64] ;  /* 0x0000002404047981 */ /* 0x000ea2000c1e1b00 */
[----:B------:R-:W-:Y:S01]  /*31c0*/  UMOV UR4, 0xf0000000 ;  /* 0xf000000000047882 */ /* 0x000fe20000000000 */
[----:B------:R-:W-:Y:S01]  /*31d0*/  UMOV UR5, 0x380fffff ;  /* 0x380fffff00057882 */ /* 0x000fe20000000000 */
[----:B--2---:R-:W0:Y:S01]  /*31e0*/  F2F.F32.F64 R16, R4 ;  /* 0x0000000400107310 */ /* 0x004e220000301000 */
[----:B------:R-:W-:-:S14]  /*31f0*/  DSETP.GEU.AND P0, PT, |R4|, UR4, PT ;  /* 0x0000000404007e2a */ /* 0x000fdc000bf0e200 */
[----:B0-----:R-:W-:Y:S01]  /*3200*/  @!P0 FMUL R16, R16, 1.175494350822287508e-38 ;  /* 0x0080000010108820 */ /* 0x001fe20000400000 */
[----:B------:R-:W-:Y:S06]  /*3210*/  BRA `(.L_x_2015) ;  /* 0x0000000800247947 */ /* 0x000fec0003800000 */
.L_x_2028:
        /* <DEDUP_REMOVED lines=26> */
.L_x_2031:
        /* <DEDUP_REMOVED lines=13> */
.L_x_2030:
[----:B------:R-:W2:Y:S02]  /*3490*/  LDG.E.U16 R4, desc[UR36][R4.64] ;  /* 0x0000002404047981 */ /* 0x000ea4000c1e1500 */
[----:B--2---:R-:W-:Y:S01]  /*34a0*/  IMAD.U32 R16, R4, 0x10000, RZ ;  /* 0x0001000004107824 */ /* 0x004fe200078e00ff */
[----:B------:R-:W-:Y:S06]  /*34b0*/  BRA `(.L_x_2015) ;  /* 0x00000004007c7947 */ /* 0x000fec0003800000 */
.L_x_2027:
        /* <DEDUP_REMOVED lines=11> */
.L_x_2034:
[----:B------:R-:W2:Y:S02]  /*3570*/  LDG.E.U8 R3, desc[UR36][R4.64] ;  /* 0x0000002404037981 */ /* 0x000ea4000c1e1100 */
        /* <DEDUP_REMOVED lines=18> */
.L_x_2036:
[----:B------:R-:W-:Y:S05]  /*36a0*/  BSYNC B0 ;  /* 0x0000000000007941 */ /* 0x000fea0003800000 */
.L_x_2035:
[----:B------:R-:W-:Y:S01]  /*36b0*/  IMAD.SHL.U32 R3, R3, 0x100000, RZ ;  /* 0x0010000003037824 */ /* 0x000fe200078e00ff */
[----:B------:R-:W-:-:S04]  /*36c0*/  LEA R5, R0, 0x3b800000, 0x17 ;  /* 0x3b80000000057811 */ /* 0x000fc800078eb8ff */
[----:B------:R-:W-:Y:S01]  /*36d0*/  LOP3.LUT R16, R5, R3, R16, 0xfe, !PT ;  /* 0x0000000305107212 */ /* 0x000fe200078efe10 */
[----:B------:R-:W-:Y:S06]  /*36e0*/  BRA `(.L_x_2015) ;  /* 0x0000000000f07947 */ /* 0x000fec0003800000 */
.L_x_2033:
        /* <DEDUP_REMOVED lines=19> */
.L_x_2038:
[----:B------:R-:W-:Y:S05]  /*3820*/  BSYNC B0 ;  /* 0x0000000000007941 */ /* 0x000fea0003800000 */
.L_x_2037:
[----:B------:R-:W-:Y:S01]  /*3830*/  IMAD.SHL.U32 R3, R3, 0x200000, RZ ;  /* 0x0020000003037824 */ /* 0x000fe200078e00ff */
[----:B------:R-:W-:-:S04]  /*3840*/  LEA R5, R0, 0x37800000, 0x17 ;  /* 0x3780000000057811 */ /* 0x000fc800078eb8ff */
[----:B------:R-:W-:Y:S01]  /*3850*/  LOP3.LUT R16, R5, R3, R16, 0xfe, !PT ;  /* 0x0000000305107212 */ /* 0x000fe200078efe10 */
[----:B------:R-:W-:Y:S06]  /*3860*/  BRA `(.L_x_2015) ;  /* 0x0000000000907947 */ /* 0x000fec0003800000 */
.L_x_2032:
        /* <DEDUP_REMOVED lines=14> */
.L_x_2020:
        /* <DEDUP_REMOVED lines=16> */
.L_x_2041:
[----:B------:R-:W-:Y:S05]  /*3a50*/  BRA `(.L_x_2015) ;  /* 0x0000000000147947 */ /* 0x000fea0003800000 */
.L_x_2040:
[----:B------:R-:W2:Y:S02]  /*3a60*/  LDG.E.64 R4, desc[UR36][R4.64] ;  /* 0x0000002404047981 */ /* 0x000ea4000c1e1b00 */
[----:B--2---:R0:W2:Y:S01]  /*3a70*/  I2F.U64 R16, R4 ;  /* 0x0000000400107312 */ /* 0x0040a20000301000 */
[----:B------:R-:W-:Y:S05]  /*3a80*/  BRA `(.L_x_2015) ;  /* 0x0000000000087947 */ /* 0x000fea0003800000 */
.L_x_2039:
[----:B------:R-:W2:Y:S02]  /*3a90*/  LDG.E R4, desc[UR36][R4.64] ;  /* 0x0000002404047981 */ /* 0x000ea4000c1e1900 */
[----:B--2---:R-:W-:-:S07]  /*3aa0*/  I2FP.F32.U32 R16, R4 ;  /* 0x0000000400107245 */ /* 0x004fce0000201000 */
.L_x_2015:
[----:B------:R-:W-:Y:S05]  /*3ab0*/  BSYNC B6 ;  /* 0x0000000000067941 */ /* 0x000fea0003800000 */
.L_x_2014:
[----:B------:R-:W0:Y:S01]  /*3ac0*/  S2R R25, SR_TID.X ;  /* 0x0000000000197919 */ /* 0x000e220000002100 */
[----:B------:R-:W-:Y:S01]  /*3ad0*/  BSSY B6, `(.L_x_2042) ;  /* 0x0000129000067945 */ /* 0x000fe20003800000 */
[C---:B0-----:R-:W-:Y:S01]  /*3ae0*/  VIADD R0, R25.reuse, 0x100 ;  /* 0x0000010019007836 */ /* 0x041fe20000000000 */
[C---:B------:R-:W-:Y:S01]  /*3af0*/  ISETP.GE.AND P0, PT, R25.reuse, R17, PT ;  /* 0x000000111900720c */ /* 0x040fe20003f06270 */
[----:B------:R-:W-:-:S03]  /*3b00*/  VIADD R26, R25, 0x80 ;  /* 0x00000080191a7836 */ /* 0x000fc60000000000 */
[-C--:B------:R-:W-:Y:S01]  /*3b10*/  ISETP.GE.AND P3, PT, R0, R17.reuse, PT ;  /* 0x000000110000720c */ /* 0x080fe20003f66270 */
[----:B------:R-:W-:Y:S01]  /*3b20*/  VIADD R0, R25, 0x180 ;  /* 0x0000018019007836 */ /* 0x000fe20000000000 */
[-C--:B------:R-:W-:Y:S02]  /*3b30*/  ISETP.GE.AND P1, PT, R26, R17.reuse, PT ;  /* 0x000000111a00720c */ /* 0x080fe40003f26270 */
[----:B--2--5:R-:W-:Y:S02]  /*3b40*/  FSETP.NEU.OR P4, PT, R22, +INF , P3 ;  /* 0x7f8000001600780b */ /* 0x024fe40001f8d400 */
[----:B------:R-:W-:-:S03]  /*3b50*/  ISETP.GE.AND P2, PT, R0, R17, PT ;  /* 0x000000110000720c */ /* 0x000fc60003f46270 */
[----:B------:R-:W0:Y:S01]  /*3b60*/  @!P0 LDC R7, c[0x0][0x220] ;  /* 0x00008800ff078b82 */ /* 0x000e220000000800 */
[----:B------:R-:W-:-:S03]  /*3b70*/  FSETP.NEU.OR P6, PT, R16, +INF , P2 ;  /* 0x7f8000001000780b */ /* 0x000fc600017cd400 */
[----:B------:R-:W-:-:S04]  /*3b80*/  @!P3 FSETP.NEU.FTZ.AND P5, PT, R22, -INF , PT ;  /* 0xff8000001600b80b */ /* 0x000fc80003fbd000 */
[----:B------:R-:W2:Y:S08]  /*3b90*/  @!P3 LDC R5, c[0x0][0x220] ;  /* 0x00008800ff05bb82 */ /* 0x000eb00000000800 */
[----:B------:R-:W1:Y:S08]  /*3ba0*/  @!P2 LDC R3, c[0x0][0x220] ;  /* 0x00008800ff03ab82 */ /* 0x000e700000000800 */
[----:B------:R-:W4:Y:S01]  /*3bb0*/  @!P1 LDC R0, c[0x0][0x220] ;  /* 0x00008800ff009b82 */ /* 0x000f220000000800 */
[----:B--2---:R-:W-:-:S02]  /*3bc0*/  @!P3 FSEL R5, R22, R5, P5 ;  /* 0x000000051605b208 */ /* 0x004fc40002800000 */
[----:B------:R-:W-:-:S05]  /*3bd0*/  @!P2 FSETP.NEU.FTZ.AND P5, PT, R16, -INF , PT ;  /* 0xff8000001000a80b */ /* 0x000fca0003fbd000 */
[----:B------:R-:W2:Y:S01]  /*3be0*/  @!P4 LDC R5, c[0x0][0x21c] ;  /* 0x00008700ff05cb82 */ /* 0x000ea20000000800 */
[C---:B------:R-:W-:Y:S02]  /*3bf0*/  FSETP.NEU.OR P4, PT, R19.reuse, +INF , P1 ;  /* 0x7f8000001300780b */ /* 0x040fe40000f8d400 */
[----:B-1----:R-:W-:Y:S02]  /*3c00*/  @!P2 FSEL R6, R16, R3, P5 ;  /* 0x000000031006a208 */ /* 0x002fe40002800000 */
[----:B------:R-:W-:-:S04]  /*3c10*/  @!P1 FSETP.NEU.FTZ.AND P5, PT, R19, -INF , PT ;  /* 0xff8000001300980b */ /* 0x000fc80003fbd000 */
[----:B------:R-:W1:Y:S01]  /*3c20*/  @!P6 LDC R6, c[0x0][0x21c] ;  /* 0x00008700ff06eb82 */ /* 0x000e620000000800 */
[C---:B---3--:R-:W-:Y:S02]  /*3c30*/  FSETP.NEU.OR P6, PT, R18.reuse, +INF , P0 ;  /* 0x7f8000001200780b */ /* 0x048fe400007cd400 */
[----:B----4-:R-:W-:Y:S02]  /*3c40*/  @!P1 FSEL R3, R19, R0, P5 ;  /* 0x0000000013039208 */ /* 0x010fe40002800000 */
[----:B------:R-:W-:-:S04]  /*3c50*/  @!P0 FSETP.NEU.FTZ.AND P5, PT, R18, -INF , PT ;  /* 0xff8000001200880b */ /* 0x000fc80003fbd000 */
[----:B0-----:R-:W-:Y:S01]  /*3c60*/  @!P0 FSEL R0, R18, R7, P5 ;  /* 0x0000000712008208 */ /* 0x001fe20002800000 */
[----:B------:R-:W0:Y:S01]  /*3c70*/  @!P4 LDC R3, c[0x0][0x21c] ;  /* 0x00008700ff03cb82 */ /* 0x000e220000000800 */
[----:B------:R-:W-:Y:S02]  /*3c80*/  FSETP.GTU.AND P4, PT, |R22|, +INF , !P3 ;  /* 0x7f8000001600780b */ /* 0x000fe40005f8c200 */
[----:B------:R-:W-:-:S05]  /*3c90*/  FSETP.GTU.AND P5, PT, |R16|, +INF , !P2 ;  /* 0x7f8000001000780b */ /* 0x000fca00057ac200 */
[----:B------:R-:W3:Y:S01]  /*3ca0*/  @!P6 LDC R0, c[0x0][0x21c] ;  /* 0x00008700ff00eb82 */ /* 0x000ee20000000800 */
[----:B------:R-:W-:-:S07]  /*3cb0*/  FSETP.GTU.AND P6, PT, |R19|, +INF , !P1 ;  /* 0x7f8000001300780b */ /* 0x000fce0004fcc200 */
[----:B--2---:R-:W2:Y:S01]  /*3cc0*/  @P4 LDC R5, c[0x0][0x218] ;  /* 0x00008600ff054b82 */ /* 0x004ea20000000800 */
[----:B------:R-:W-:-:S07]  /*3cd0*/  FSETP.GTU.AND P4, PT, |R18|, +INF , !P0 ;  /* 0x7f8000001200780b */ /* 0x000fce000478c200 */
[----:B-1----:R-:W1:Y:S08]  /*3ce0*/  @P5 LDC R6, c[0x0][0x218] ;  /* 0x00008600ff065b82 */ /* 0x002e700000000800 */
[----:B0-----:R-:W0:Y:S08]  /*3cf0*/  @P6 LDC R3, c[0x0][0x218] ;  /* 0x00008600ff036b82 */ /* 0x001e300000000800 */
[----:B---3--:R-:W3:Y:S01]  /*3d00*/  @P4 LDC R0, c[0x0][0x218] ;  /* 0x00008600ff004b82 */ /* 0x008ee20000000800 */
[----:B--2---:R-:W-:-:S07]  /*3d10*/  @!P3 IMAD.MOV.U32 R22, RZ, RZ, R5 ;  /* 0x000000ffff16b224 */ /* 0x004fce00078e0005 */
[----:B------:R-:W2:Y:S01]  /*3d20*/  LDC.U8 R16, c[0x0][0x24c] ;  /* 0x00009300ff107b82 */ /* 0x000ea20000000000 */
[----:B-1----:R-:W-:Y:S02]  /*3d30*/  @!P2 IMAD.MOV.U32 R24, RZ, RZ, R6 ;  /* 0x000000ffff18a224 */ /* 0x002fe400078e0006 */
[----:B0-----:R-:W-:Y:S02]  /*3d40*/  @!P1 IMAD.MOV.U32 R18, RZ, RZ, R3 ;  /* 0x000000ffff129224 */ /* 0x001fe400078e0003 */
[----:B---3--:R-:W-:Y:S01]  /*3d50*/  @!P0 IMAD.MOV.U32 R4, RZ, RZ, R0 ;  /* 0x000000ffff048224 */ /* 0x008fe200078e0000 */
[----:B------:R-:W-:Y:S06]  /*3d60*/  @P0 BRA `(.L_x_2043) ;  /* 0x0000000c00fc0947 */ /* 0x000fec0003800000 */
[----:B------:R-:W0:Y:S01]  /*3d70*/  LDC.64 R8, c[0x0][0x230] ;  /* 0x00008c00ff087b82 */ /* 0x000e220000000a00 */
        /* <DEDUP_REMOVED lines=17> */
[----:B------:R-:W0:Y:S01]  /*3e90*/  F2I.FTZ.TRUNC.NTZ R3, R4 ;  /* 0x0000000400037305 */ /* 0x000e22000021f100 */
[----:B------:R-:W-:Y:S01]  /*3ea0*/  IMAD.MOV.U32 R25, RZ, RZ, R26 ;  /* 0x000000ffff197224 */ /* 0x000fe200078e001a */
[----:B0-----:R0:W-:Y:S01]  /*3eb0*/  STG.E.U8 desc[UR36][R8.64], R3 ;  /* 0x0000000308007986 */ /* 0x0011e2000c101124 */
[----:B------:R-:W-:Y:S05]  /*3ec0*/  BRA `(.L_x_2043) ;  /* 0x0000000c00a47947 */ /* 0x000fea0003800000 */
.L_x_2047:
[----:B------:R-:W0:Y:S01]  /*3ed0*/  F2I.S64.TRUNC R4, R4 ;  /* 0x0000000400047311 */ /* 0x000e22000020d900 */
[----:B------:R-:W-:Y:S02]  /*3ee0*/  IMAD.MOV.U32 R25, RZ, RZ, R26 ;  /* 0x000000ffff197224 */ /* 0x000fe400078e001a */
[----:B0-----:R-:W-:-:S05]  /*3ef0*/  IMAD.MOV.U32 R3, RZ, RZ, R4 ;  /* 0x000000ffff037224 */ /* 0x001fca00078e0004 */
[----:B------:R0:W-:Y:S01]  /*3f00*/  STG.E.U8 desc[UR36][R8.64], R3 ;  /* 0x0000000308007986 */ /* 0x0001e2000c101124 */
[----:B------:R-:W-:Y:S05]  /*3f10*/  BRA `(.L_x_2043) ;  /* 0x0000000c00907947 */ /* 0x000fea0003800000 */
.L_x_2046:
[----:B------:R-:W-:-:S13]  /*3f20*/  ISETP.NE.AND P0, PT, R0, 0x2, PT ;  /* 0x000000020000780c */ /* 0x000fda0003f05270 */
[----:B------:R-:W-:Y:S05]  /*3f30*/  @!P0 BRA `(.L_x_2049) ;  /* 0x0000000000308947 */ /* 0x000fea0003800000 */
[----:B------:R-:W-:-:S13]  /*3f40*/  ISETP.NE.AND P0, PT, R0, 0x3, PT ;  /* 0x000000030000780c */ /* 0x000fda0003f05270 */
[----:B------:R-:W-:Y:S05]  /*3f50*/  @!P0 BRA `(.L_x_2050) ;  /* 0x0000000000188947 */ /* 0x000fea0003800000 */
[----:B------:R-:W-:-:S13]  /*3f60*/  ISETP.NE.AND P0, PT, R0, 0x4, PT ;  /* 0x000000040000780c */ /* 0x000fda0003f05270 */
[----:B------:R-:W-:Y:S05]  /*3f70*/  @P0 BRA `(.L_x_2048) ;  /* 0x0000000c00140947 */ /* 0x000fea0003800000 */
[----:B------:R-:W0:Y:S01]  /*3f80*/  F2I.S64.TRUNC R4, R4 ;  /* 0x0000000400047311 */ /* 0x000e22000020d900 */
[----:B------:R-:W-:Y:S01]  /*3f90*/  IMAD.MOV.U32 R25, RZ, RZ, R26 ;  /* 0x000000ffff197224 */ /* 0x000fe200078e001a */
[----:B0-----:R0:W-:Y:S01]  /*3fa0*/  STG.E.64 desc[UR36][R8.64], R4 ;  /* 0x0000000408007986 */ /* 0x0011e2000c101b24 */
[----:B------:R-:W-:Y:S05]  /*3fb0*/  BRA `(.L_x_2043) ;  /* 0x0000000c00687947 */ /* 0x000fea0003800000 */
.L_x_2050:
[----:B------:R-:W0:Y:S01]  /*3fc0*/  F2I.FTZ.TRUNC.NTZ R3, R4 ;  /* 0x0000000400037305 */ /* 0x000e22000021f100 */
[----:B------:R-:W-:Y:S01]  /*3fd0*/  IMAD.MOV.U32 R25, RZ, RZ, R26 ;  /* 0x000000ffff197224 */ /* 0x000fe200078e001a */
[----:B0-----:R0:W-:Y:S01]  /*3fe0*/  STG.E desc[UR36][R8.64], R3 ;  /* 0x0000000308007986 */ /* 0x0011e2000c101924 */
[----:B------:R-:W-:Y:S05]  /*3ff0*/  BRA `(.L_x_2043) ;  /* 0x0000000c00587947 */ /* 0x000fea0003800000 */
.L_x_2049:
[----:B------:R-:W0:Y:S01]  /*4000*/  F2I.FTZ.TRUNC.NTZ R3, R4 ;  /* 0x0000000400037305 */ /* 0x000e22000021f100 */
[----:B------:R-:W-:Y:S01]  /*4010*/  IMAD.MOV.U32 R25, RZ, RZ, R26 ;  /* 0x000000ffff197224 */ /* 0x000fe200078e001a */
[----:B0-----:R0:W-:Y:S01]  /*4020*/  STG.E.U16 desc[UR36][R8.64], R3 ;  /* 0x0000000308007986 */ /* 0x0011e2000c101524 */
[----:B------:R-:W-:Y:S05]  /*4030*/  BRA `(.L_x_2043) ;  /* 0x0000000c00487947 */ /* 0x000fea0003800000 */
.L_x_2045:
[----:B------:R-:W-:-:S13]  /*4040*/  ISETP.GT.AND P0, PT, R0, 0x6, PT ;  /* 0x000000060000780c */ /* 0x000fda0003f04270 */
[----:B------:R-:W-:Y:S05]  /*4050*/  @P0 BRA `(.L_x_2051) ;  /* 0x00000000002c0947 */ /* 0x000fea0003800000 */
[----:B------:R-:W-:-:S13]  /*4060*/  ISETP.NE.AND P0, PT, R0, 0x5, PT ;  /* 0x000000050000780c */ /* 0x000fda0003f05270 */
[----:B------:R-:W-:Y:S05]  /*4070*/  @!P0 BRA `(.L_x_2052) ;  /* 0x0000000000148947 */ /* 0x000fea0003800000 */
[----:B------:R-:W-:-:S13]  /*4080*/  ISETP.NE.AND P0, PT, R0, 0x6, PT ;  /* 0x000000060000780c */ /* 0x000fda0003f05270 */
[----:B------:R-:W-:Y:S05]  /*4090*/  @P0 BRA `(.L_x_2048) ;  /* 0x0000000800cc0947 */ /* 0x000fea0003800000 */
[----:B------:R0:W-:Y:S01]  /*40a0*/  STG.E desc[UR36][R8.64], R4 ;  /* 0x0000000408007986 */ /* 0x0001e2000c101924 */
[----:B------:R-:W-:Y:S01]  /*40b0*/  IMAD.MOV.U32 R25, RZ, RZ, R26 ;  /* 0x000000ffff197224 */ /* 0x000fe200078e001a */
[----:B------:R-:W-:Y:S06]  /*40c0*/  BRA `(.L_x_2043) ;  /* 0x0000000c00247947 */ /* 0x000fec0003800000 */
.L_x_2052:
[----:B------:R-:W-:Y:S01]  /*40d0*/  F2FP.F16.F32.PACK_AB R4, RZ, R4 ;  /* 0x00000004ff04723e */ /* 0x000fe200000000ff */
[----:B------:R-:W-:-:S04]  /*40e0*/  IMAD.MOV.U32 R25, RZ, RZ, R26 ;  /* 0x000000ffff197224 */ /* 0x000fc800078e001a */
[----:B------:R0:W-:Y:S01]  /*40f0*/  STG.E.U16 desc[UR36][R8.64], R4 ;  /* 0x0000000408007986 */ /* 0x0001e2000c101524 */
[----:B------:R-:W-:Y:S05]  /*4100*/  BRA `(.L_x_2043) ;  /* 0x0000000c00147947 */ /* 0x000fea0003800000 */
.L_x_2051:
[----:B------:R-:W-:-:S13]  /*4110*/  ISETP.NE.AND P0, PT, R0, 0x7, PT ;  /* 0x000000070000780c */ /* 0x000fda0003f05270 */
[----:B------:R-:W-:Y:S05]  /*4120*/  @!P0 BRA `(.L_x_2053) ;  /* 0x0000000000348947 */ /* 0x000fea0003800000 */
[----:B------:R-:W-:-:S13]  /*4130*/  ISETP.NE.AND P0, PT, R0, 0x8, PT ;  /* 0x000000080000780c */ /* 0x000fda0003f05270 */
[----:B------:R-:W-:Y:S05]  /*4140*/  @!P0 BRA `(.L_x_2054) ;  /* 0x0000000000188947 */ /* 0x000fea0003800000 */
[----:B------:R-:W-:-:S13]  /*4150*/  ISETP.NE.AND P0, PT, R0, 0x9, PT ;  /* 0x000000090000780c */ /* 0x000fda0003f05270 */
[----:B------:R-:W-:Y:S05]  /*4160*/  @P0 BRA `(.L_x_2048) ;  /* 0x0000000800980947 */ /* 0x000fea0003800000 */
[----:B------:R-:W-:Y:S02]  /*4170*/  IMAD.MOV.U32 R5, RZ, RZ, RZ ;  /* 0x000000ffff057224 */ /* 0x000fe400078e00ff */
[----:B------:R-:W-:-:S03]  /*4180*/  IMAD.MOV.U32 R25, RZ, RZ, R26 ;  /* 0x000000ffff197224 */ /* 0x000fc600078e001a */
[----:B------:R0:W-:Y:S01]  /*4190*/  STG.E.64 desc[UR36][R8.64], R4 ;  /* 0x0000000408007986 */ /* 0x0001e2000c101b24 */
[----:B------:R-:W-:Y:S05]  /*41a0*/  BRA `(.L_x_2043) ;  /* 0x0000000800ec7947 */ /* 0x000fea0003800000 */
.L_x_2054:
[----:B------:R-:W-:Y:S01]  /*41b0*/  F2FP.F16.F32.PACK_AB R3, RZ, R4 ;  /* 0x00000004ff03723e */ /* 0x000fe200000000ff */
[----:B------:R-:W-:-:S03]  /*41c0*/  IMAD.MOV.U32 R25, RZ, RZ, R26 ;  /* 0x000000ffff197224 */ /* 0x000fc600078e001a */
[----:B------:R-:W-:-:S05]  /*41d0*/  PRMT R3, R3, 0x5410, RZ ;  /* 0x0000541003037816 */ /* 0x000fca00000000ff */
[----:B------:R0:W-:Y:S01]  /*41e0*/  STG.E desc[UR36][R8.64], R3 ;  /* 0x0000000308007986 */ /* 0x0001e2000c101924 */
[----:B------:R-:W-:Y:S05]  /*41f0*/  BRA `(.L_x_2043) ;  /* 0x0000000800d87947 */ /* 0x000fea0003800000 */
.L_x_2053:
[----:B------:R-:W-:Y:S01]  /*4200*/  FMUL.FTZ R4, R4, 1 ;  /* 0x3f80000004047820 */ /* 0x000fe20000410000 */
[----:B------:R-:W-:-:S05]  /*4210*/  IMAD.MOV.U32 R25, RZ, RZ, R26 ;  /* 0x000000ffff197224 */ /* 0x000fca00078e001a */
[----:B------:R-:W0:Y:S02]  /*4220*/  F2F.F64.F32 R4, R4 ;  /* 0x0000000400047310 */ /* 0x000e240000201800 */
[----:B0-----:R0:W-:Y:S01]  /*4230*/  STG.E.64 desc[UR36][R8.64], R4 ;  /* 0x0000000408007986 */ /* 0x0011e2000c101b24 */
[----:B------:R-:W-:Y:S05]  /*4240*/  BRA `(.L_x_2043) ;  /* 0x0000000800c47947 */ /* 0x000fea0003800000 */
.L_x_2044:
        /* <DEDUP_REMOVED lines=8> */
[----:B------:R-:W-:Y:S01]  /*42d0*/  FSETP.NEU.FTZ.AND P0, PT, R4, RZ, PT ;  /* 0x000000ff0400720b */ /* 0x000fe20003f1d000 */
[----:B------:R-:W-:-:S03]  /*42e0*/  IMAD.MOV.U32 R25, RZ, RZ, R26 ;  /* 0x000000ffff197224 */ /* 0x000fc600078e001a */
[----:B------:R-:W-:-:S05]  /*42f0*/  SEL R3, RZ, 0x1, !P0 ;  /* 0x00000001ff037807 */ /* 0x000fca0004000000 */
[----:B------:R0:W-:Y:S01]  /*4300*/  STG.E.U8 desc[UR36][R8.64], R3 ;  /* 0x0000000308007986 */ /* 0x0001e2000c101124 */
[----:B------:R-:W-:Y:S05]  /*4310*/  BRA `(.L_x_2043) ;  /* 0x0000000800907947 */ /* 0x000fea0003800000 */
.L_x_2057:
[----:B------:R-:W-:Y:S01]  /*4320*/  FMUL.FTZ R4, R4, 1 ;  /* 0x3f80000004047820 */ /* 0x000fe20000410000 */
[----:B------:R-:W-:Y:S01]  /*4330*/  CS2R R6, SRZ ;  /* 0x0000000000067805 */ /* 0x000fe2000001ff00 */
[----:B------:R-:W-:-:S04]  /*4340*/  IMAD.MOV.U32 R25, RZ, RZ, R26 ;  /* 0x000000ffff197224 */ /* 0x000fc800078e001a */
[----:B------:R-:W0:Y:S02]  /*4350*/  F2F.F64.F32 R4, R4 ;  /* 0x0000000400047310 */ /* 0x000e240000201800 */
[----:B0-----:R0:W-:Y:S01]  /*4360*/  STG.E.128 desc[UR36][R8.64], R4 ;  /* 0x0000000408007986 */ /* 0x0011e2000c101d24 */
[----:B------:R-:W-:Y:S05]  /*4370*/  BRA `(.L_x_2043) ;  /* 0x0000000800787947 */ /* 0x000fea0003800000 */
.L_x_2056:
[----:B------:R-:W-:-:S13]  /*4380*/  ISETP.NE.AND P0, PT, R0, 0xf, PT ;  /* 0x0000000f0000780c */ /* 0x000fda0003f05270 */
[----:B------:R-:W-:Y:S05]  /*4390*/  @!P0 BRA `(.L_x_2058) ;  /* 0x0000000000b48947 */ /* 0x000fea0003800000 */
[----:B------:R-:W-:-:S13]  /*43a0*/  ISETP.NE.AND P0, PT, R0, 0x17, PT ;  /* 0x000000170000780c */ /* 0x000fda0003f05270 */
[----:B------:R-:W-:Y:S05]  /*43b0*/  @!P0 BRA `(.L_x_2059) ;  /* 0x0000000000548947 */ /* 0x000fea0003800000 */
[----:B------:R-:W-:-:S13]  /*43c0*/  ISETP.NE.AND P0, PT, R0, 0x18, PT ;  /* 0x000000180000780c */ /* 0x000fda0003f05270 */
[----:B------:R-:W-:Y:S05]  /*43d0*/  @P0 BRA `(.L_x_2048) ;  /* 0x0000000400fc0947 */ /* 0x000fea0003800000 */
[C---:B------:R-:W-:Y:S01]  /*43e0*/  LOP3.LUT R6, R4.reuse, 0x7fffffff, RZ, 0xc0, !PT ;  /* 0x7fffffff04067812 */ /* 0x040fe200078ec0ff */
        /* <DEDUP_REMOVED lines=13> */
.L_x_2061:
[----:B------:R-:W-:Y:S05]  /*44c0*/  BSYNC B0 ;  /* 0x0000000000007941 */ /* 0x000fea0003800000 */
.L_x_2060:
[----:B------:R-:W-:Y:S01]  /*44d0*/  LOP3.LUT R5, R0, R5, RZ, 0xfc, !PT ;  /* 0x0000000500057212 */ /* 0x000fe200078efcff */
[----:B------:R-:W-:-:S04]  /*44e0*/  IMAD.MOV.U32 R25, RZ, RZ, R26 ;  /* 0x000000ffff197224 */ /* 0x000fc800078e001a */
[----:B------:R0:W-:Y:S01]  /*44f0*/  STG.E.U8 desc[UR36][R8.64], R5 ;  /* 0x0000000508007986 */ /* 0x0001e2000c101124 */
[----:B------:R-:W-:Y:S05]  /*4500*/  BRA `(.L_x_2043) ;  /* 0x0000000800147947 */ /* 0x000fea0003800000 */
.L_x_2059:
[----:B------:R-:W-:Y:S01]  /*4510*/  LOP3.LUT R5, R4, 0x7fffffff, RZ, 0xc0, !PT ;  /* 0x7fffffff04057812 */ /* 0x000fe200078ec0ff */
        /* <DEDUP_REMOVED lines=11> */
.L_x_2063:
[----:B------:R-:W-:Y:S01]  /*45d0*/  IMAD.MOV.U32 R0, RZ, RZ, 0x7f ;  /* 0x0000007fff007424 */ /* 0x000fe200078e00ff */
[----:B------:R-:W-:-:S04]  /*45e0*/  ISETP.GT.U32.AND P0, PT, R5, 0x7f800000, PT ;  /* 0x7f8000000500780c */ /* 0x000fc80003f04070 */
[----:B------:R-:W-:-:S09]  /*45f0*/  SEL R0, R0, 0x7c, P0 ;  /* 0x0000007c00007807 */ /* 0x000fd20000000000 */
.L_x_2064:
[----:B------:R-:W-:Y:S05]  /*4600*/  BSYNC B0 ;  /* 0x0000000000007941 */ /* 0x000fea0003800000 */
.L_x_2062:
[----:B------:R-:W-:Y:S01]  /*4610*/  LOP3.LUT R4, R4, 0x80000000, RZ, 0xc0, !PT ;  /* 0x8000000004047812 */ /* 0x000fe200078ec0ff */
[----:B------:R-:W-:-:S03]  /*4620*/  IMAD.MOV.U32 R25, RZ, RZ, R26 ;  /* 0x000000ffff197224 */ /* 0x000fc600078e001a */
[----:B------:R-:W-:-:S04]  /*4630*/  SHF.R.U32.HI R3, RZ, 0x18, R4 ;  /* 0x00000018ff037819 */ /* 0x000fc80000011604 */
[----:B------:R-:W-:-:S05]  /*4640*/  LOP3.LUT R3, R0, R3, RZ, 0xfc, !PT ;  /* 0x0000000300037212 */ /* 0x000fca00078efcff */
[----:B------:R0:W-:Y:S01]  /*4650*/  STG.E.U8 desc[UR36][R8.64], R3 ;  /* 0x0000000308007986 */ /* 0x0001e2000c101124 */
[----:B------:R-:W-:Y:S05]  /*4660*/  BRA `(.L_x_2043) ;  /* 0x0000000400bc7947 */ /* 0x000fea0003800000 */
.L_x_2058:
[----:B------:R-:W-:Y:S01]  /*4670*/  F2FP.BF16.F32.PACK_AB R4, RZ, R4 ;  /* 0x00000004ff04723e */ /* 0x000fe200000010ff */
[----:B------:R-:W-:-:S04]  /*4680*/  IMAD.MOV.U32 R25, RZ, RZ, R26 ;  /* 0x000000ffff197224 */ /* 0x000fc800078e001a */
[----:B------:R0:W-:Y:S01]  /*4690*/  STG.E.U16 desc[UR36][R8.64], R4 ;  /* 0x0000000408007986 */ /* 0x0001e2000c101524 */
[----:B------:R-:W-:Y:S05]  /*46a0*/  BRA `(.L_x_2043) ;  /* 0x0000000400ac7947 */ /* 0x000fea0003800000 */
.L_x_2055:
        /* <DEDUP_REMOVED lines=8> */
[----:B------:R-:W0:Y:S01]  /*4730*/  F2I.FTZ.U32.TRUNC.NTZ R3, R4 ;  /* 0x0000000400037305 */ /* 0x000e22000021f000 */
[----:B------:R-:W-:Y:S01]  /*4740*/  IMAD.MOV.U32 R25, RZ, RZ, R26 ;  /* 0x000000ffff197224 */ /* 0x000fe200078e001a */
[----:B0-----:R0:W-:Y:S01]  /*4750*/  STG.E.U16 desc[UR36][R8.64], R3 ;  /* 0x0000000308007986 */ /* 0x0011e2000c101524 */
[----:B------:R-:W-:Y:S05]  /*4760*/  BRA `(.L_x_2043) ;  /* 0x00000004007c7947 */ /* 0x000fea0003800000 */
.L_x_2067:
[----:B------:R-:W-:Y:S01]  /*4770*/  LOP3.LUT R5, R4, 0x7fffffff, RZ, 0xc0, !PT ;  /* 0x7fffffff04057812 */ /* 0x000fe200078ec0ff */
        /* <DEDUP_REMOVED lines=15> */
.L_x_2070:
[----:B------:R-:W-:-:S04]  /*4870*/  LOP3.LUT R4, R4, 0x80000000, RZ, 0xc0, !PT ;  /* 0x8000000004047812 */ /* 0x000fc800078ec0ff */
[----:B------:R-:W-:-:S04]  /*4880*/  SHF.R.U32.HI R4, RZ, 0x18, R4 ;  /* 0x00000018ff047819 */ /* 0x000fc80000011604 */
[----:B------:R-:W-:-:S04]  /*4890*/  LOP3.LUT R3, R3, R4, RZ, 0xfc, !PT ;  /* 0x0000000403037212 */ /* 0x000fc800078efcff */
[----:B------:R-:W-:-:S07]  /*48a0*/  PRMT R0, R3, 0x7610, R0 ;  /* 0x0000761003007816 */ /* 0x000fce0000000000 */
.L_x_2069:
[----:B------:R-:W-:Y:S05]  /*48b0*/  BSYNC B0 ;  /* 0x0000000000007941 */ /* 0x000fea0003800000 */
.L_x_2068:
[----:B------:R4:W-:Y:S01]  /*48c0*/  STG.E.U8 desc[UR36][R8.64], R0 ;  /* 0x0000000008007986 */ /* 0x0009e2000c101124 */
[----:B------:R-:W-:Y:S01]  /*48d0*/  IMAD.MOV.U32 R25, RZ, RZ, R26 ;  /* 0x000000ffff197224 */ /* 0x000fe200078e001a */
[----:B------:R-:W-:Y:S06]  /*48e0*/  BRA `(.L_x_2043) ;  /* 0x00000004001c7947 */ /* 0x000fec0003800000 */
.L_x_2066:
        /* <DEDUP_REMOVED lines=16> */
.L_x_2073:
[----:B------:R-:W-:-:S04]  /*49f0*/  LOP3.LUT R4, R4, 0x80000000, RZ, 0xc0, !PT ;  /* 0x8000000004047812 */ /* 0x000fc800078ec0ff */
[----:B------:R-:W-:-:S04]  /*4a00*/  SHF.R.U32.HI R4, RZ, 0x18, R4 ;  /* 0x00000018ff047819 */ /* 0x000fc80000011604 */
[----:B------:R-:W-:-:S04]  /*4a10*/  LOP3.LUT R3, R3, R4, RZ, 0xfc, !PT ;  /* 0x0000000403037212 */ /* 0x000fc800078efcff */
[----:B------:R-:W-:-:S07]  /*4a20*/  PRMT R0, R3, 0x7610, R0 ;  /* 0x0000761003007816 */ /* 0x000fce0000000000 */
.L_x_2072:
[----:B------:R-:W-:Y:S05]  /*4a30*/  BSYNC B0 ;  /* 0x0000000000007941 */ /* 0x000fea0003800000 */
.L_x_2071:
[----:B------:R0:W-:Y:S01]  /*4a40*/  STG.E.U8 desc[UR36][R8.64], R0 ;  /* 0x0000000008007986 */ /* 0x0001e2000c101124 */
[----:B------:R-:W-:Y:S01]  /*4a50*/  IMAD.MOV.U32 R25, RZ, RZ, R26 ;  /* 0x000000ffff197224 */ /* 0x000fe200078e001a */
[----:B------:R-:W-:Y:S06]  /*4a60*/  BRA `(.L_x_2043) ;  /* 0x0000000000bc7947 */ /* 0x000fec0003800000 */
.L_x_2065:
[----:B------:R-:W-:-:S13]  /*4a70*/  ISETP.NE.AND P0, PT, R0, 0x1c, PT ;  /* 0x0000001c0000780c */ /* 0x000fda0003f05270 */
[----:B------:R-:W-:Y:S05]  /*4a80*/  @!P0 BRA `(.L_x_2074) ;  /* 0x0000000000a88947 */ /* 0x000fea0003800000 */
[----:B------:R-:W-:-:S13]  /*4a90*/  ISETP.NE.AND P0, PT, R0, 0x1d, PT ;  /* 0x0000001d0000780c */ /* 0x000fda0003f05270 */
[----:B------:R-:W-:Y:S05]  /*4aa0*/  @!P0 BRA `(.L_x_2075) ;  /* 0x0000000000908947 */ /* 0x000fea0003800000 */
[----:B------:R-:W-:-:S13]  /*4ab0*/  ISETP.NE.AND P0, PT, R0, 0x2c, PT ;  /* 0x0000002c0000780c */ /* 0x000fda0003f05270 */
[----:B------:R-:W-:Y:S05]  /*4ac0*/  @P0 BRA `(.L_x_2048) ;  /* 0x0000000000400947 */ /* 0x000fea0003800000 */
[----:B------:R-:W-:Y:S01]  /*4ad0*/  SHF.R.U32.HI R5, RZ, 0x17, R4 ;  /* 0x00000017ff057819 */ /* 0x000fe20000011604 */
[----:B------:R-:W-:-:S03]  /*4ae0*/  IMAD.MOV.U32 R25, RZ, RZ, R26 ;  /* 0x000000ffff197224 */ /* 0x000fc600078e001a */
        /* <DEDUP_REMOVED lines=14> */
.L_x_2048:
        /* <DEDUP_REMOVED lines=16> */
.L_x_2076:
[----:B------:R-:W-:Y:S01]  /*4cd0*/  IMAD.MOV.U32 R25, RZ, RZ, R26 ;  /* 0x000000ffff197224 */ /* 0x000fe200078e001a */
[----:B------:R-:W-:Y:S06]  /*4ce0*/  BRA `(.L_x_2043) ;  /* 0x00000000001c7947 */ /* 0x000fec0003800000 */
.L_x_2075:
[----:B------:R-:W0:Y:S01]  /*4cf0*/  F2I.U64.TRUNC R4, R4 ;  /* 0x0000000400047311 */ /* 0x000e22000020d800 */
[----:B------:R-:W-:Y:S01]  /*4d00*/  IMAD.MOV.U32 R25, RZ, RZ, R26 ;  /* 0x000000ffff197224 */ /* 0x000fe200078e001a */
[----:B0-----:R3:W-:Y:S01]  /*4d10*/  STG.E.64 desc[UR36][R8.64], R4 ;  /* 0x0000000408007986 */ /* 0x0017e2000c101b24 */
[----:B------:R-:W-:Y:S05]  /*4d20*/  BRA `(.L_x_2043) ;  /* 0x00000000000c7947 */ /* 0x000fea0003800000 */
.L_x_2074:
[----:B------:R-:W0:Y:S01]  /*4d30*/  F2I.FTZ.U32.TRUNC.NTZ R3, R4 ;  /* 0x0000000400037305 */ /* 0x000e22000021f000 */
[----:B------:R-:W-:Y:S01]  /*4d40*/  IMAD.MOV.U32 R25, RZ, RZ, R26 ;  /* 0x000000ffff197224 */ /* 0x000fe200078e001a */
[----:B0-----:R0:W-:Y:S06]  /*4d50*/  STG.E desc[UR36][R8.64], R3 ;  /* 0x0000000308007986 */ /* 0x0011ec000c101924 */
.L_x_2043:
[----:B------:R-:W-:Y:S05]  /*4d60*/  BSYNC B6 ;  /* 0x0000000000067941 */ /* 0x000fea0003800000 */
.L_x_2042:
        /* <DEDUP_REMOVED lines=21> */
[----:B------:R-:W0:Y:S02]  /*4ec0*/  F2I.FTZ.TRUNC.NTZ R3, R18 ;  /* 0x0000001200037305 */ /* 0x000e24000021f100 */
[----:B0-----:R0:W-:Y:S01]  /*4ed0*/  STG.E.U8 desc[UR36][R8.64], R3 ;  /* 0x0000000308007986 */ /* 0x0011e2000c101124 */
[----:B------:R-:W-:Y:S05]  /*4ee0*/  BRA `(.L_x_2084) ;  /* 0x0000000c00507947 */ /* 0x000fea0003800000 */
.L_x_2082:
[----:B------:R-:W0:Y:S02]  /*4ef0*/  F2I.S64.TRUNC R18, R18 ;  /* 0x0000001200127311 */ /* 0x000e24000020d900 */
[----:B0-----:R-:W-:-:S05]  /*4f00*/  IMAD.MOV.U32 R3, RZ, RZ, R18 ;  /* 0x000000ffff037224 */ /* 0x001fca00078e0012 */
[----:B------:R0:W-:Y:S01]  /*4f10*/  STG.E.U8 desc[UR36][R8.64], R3 ;  /* 0x0000000308007986 */ /* 0x0001e2000c101124 */
[----:B------:R-:W-:Y:S05]  /*4f20*/  BRA `(.L_x_2084) ;  /* 0x0000000c00407947 */ /* 0x000fea0003800000 */
.L_x_2081:
[----:B------:R-:W-:-:S13]  /*4f30*/  ISETP.NE.AND P0, PT, R0, 0x2, PT ;  /* 0x000000020000780c */ /* 0x000fda0003f05270 */
[----:B------:R-:W-:Y:S05]  /*4f40*/  @!P0 BRA `(.L_x_2085) ;  /* 0x0000000000288947 */ /* 0x000fea0003800000 */
[----:B------:R-:W-:-:S13]  /*4f50*/  ISETP.NE.AND P0, PT, R0, 0x3, PT ;  /* 0x000000030000780c */ /* 0x000fda0003f05270 */
[----:B------:R-:W-:Y:S05]  /*4f60*/  @!P0 BRA `(.L_x_2086) ;  /* 0x0000000000148947 */ /* 0x000fea0003800000 */
[----:B------:R-:W-:-:S13]  /*4f70*/  ISETP.NE.AND P0, PT, R0, 0x4, PT ;  /* 0x000000040000780c */ /* 0x000fda0003f05270 */
[----:B------:R-:W-:Y:S05]  /*4f80*/  @P0 BRA `(.L_x_2083) ;  /* 0x0000000800d00947 */ /* 0x000fea0003800000 */
[----:B------:R-:W0:Y:S02]  /*4f90*/  F2I.S64.TRUNC R18, R18 ;  /* 0x0000001200127311 */ /* 0x000e24000020d900 */
[----:B0-----:R0:W-:Y:S01]  /*4fa0*/  STG.E.64 desc[UR36][R8.64], R18 ;  /* 0x0000001208007986 */ /* 0x0011e2000c101b24 */
[----:B------:R-:W-:Y:S05]  /*4fb0*/  BRA `(.L_x_2084) ;  /* 0x0000000c001c7947 */ /* 0x000fea0003800000 */
.L_x_2086:
[----:B------:R-:W0:Y:S02]  /*4fc0*/  F2I.FTZ.TRUNC.NTZ R3, R18 ;  /* 0x0000001200037305 */ /* 0x000e24000021f100 */
[----:B0-----:R0:W-:Y:S01]  /*4fd0*/  STG.E desc[UR36][R8.64], R3 ;  /* 0x0000000308007986 */ /* 0x0011e2000c101924 */
[----:B------:R-:W-:Y:S05]  /*4fe0*/  BRA `(.L_x_2084) ;  /* 0x0000000c00107947 */ /* 0x000fea0003800000 */
.L_x_2085:
[----:B------:R-:W0:Y:S02]  /*4ff0*/  F2I.FTZ.TRUNC.NTZ R3, R18 ;  /* 0x0000001200037305 */ /* 0x000e24000021f100 */
[----:B0-----:R0:W-:Y:S01]  /*5000*/  STG.E.U16 desc[UR36][R8.64], R3 ;  /* 0x0000000308007986 */ /* 0x0011e2000c101524 */
[----:B------:R-:W-:Y:S05]  /*5010*/  BRA `(.L_x_2084) ;  /* 0x0000000c00047947 */ /* 0x000fea0003800000 */
.L_x_2080:
[----:B------:R-:W-:-:S13]  /*5020*/  ISETP.GT.AND P0, PT, R0, 0x6, PT ;  /* 0x000000060000780c */ /* 0x000fda0003f04270 */
[----:B------:R-:W-:Y:S05]  /*5030*/  @P0 BRA `(.L_x_2087) ;  /* 0x0000000000240947 */ /* 0x000fea0003800000 */
[----:B------:R-:W-:-:S13]  /*5040*/  ISETP.NE.AND P0, PT, R0, 0x5, PT ;  /* 0x000000050000780c */ /* 0x000fda0003f05270 */
[----:B------:R-:W-:Y:S05]  /*5050*/  @!P0 BRA `(.L_x_2088) ;  /* 0x0000000000108947 */ /* 0x000fea0003800000 */
[----:B------:R-:W-:-:S13]  /*5060*/  ISETP.NE.AND P0, PT, R0, 0x6, PT ;  /* 0x000000060000780c */ /* 0x000fda0003f05270 */
[----:B------:R-:W-:Y:S05]  /*5070*/  @P0 BRA `(.L_x_2083) ;  /* 0x0000000800940947 */ /* 0x000fea0003800000 */
[----:B------:R0:W-:Y:S01]  /*5080*/  STG.E desc[UR36][R8.64], R18 ;  /* 0x0000001208007986 */ /* 0x0001e2000c101924 */
[----:B------:R-:W-:Y:S05]  /*5090*/  BRA `(.L_x_2084) ;  /* 0x0000000800e47947 */ /* 0x000fea0003800000 */
.L_x_2088:
[----:B------:R-:W-:-:S05]  /*50a0*/  F2FP.F16.F32.PACK_AB R18, RZ, R18 ;  /* 0x00000012ff12723e */ /* 0x000fca00000000ff */
[----:B------:R0:W-:Y:S01]  /*50b0*/  STG.E.U16 desc[UR36][R8.64], R18 ;  /* 0x0000001208007986 */ /* 0x0001e2000c101524 */
[----:B------:R-:W-:Y:S05]  /*50c0*/  BRA `(.L_x_2084) ;  /* 0x0000000800d87947 */ /* 0x000fea0003800000 */
.L_x_2087:
[----:B------:R-:W-:-:S13]  /*50d0*/  ISETP.NE.AND P0, PT, R0, 0x7, PT ;  /* 0x000000070000780c */ /* 0x000fda0003f05270 */
[----:B------:R-:W-:Y:S05]  /*50e0*/  @!P0 BRA `(.L_x_2089) ;  /* 0x00000000002c8947 */ /* 0x000fea0003800000 */
[----:B------:R-:W-:-:S13]  /*50f0*/  ISETP.NE.AND P0, PT, R0, 0x8, PT ;  /* 0x000000080000780c */ /* 0x000fda0003f05270 */
[----:B------:R-:W-:Y:S05]  /*5100*/  @!P0 BRA `(.L_x_2090) ;  /* 0x0000000000148947 */ /* 0x000fea0003800000 */
[----:B------:R-:W-:-:S13]  /*5110*/  ISETP.NE.AND P0, PT, R0, 0x9, PT ;  /* 0x000000090000780c */ /* 0x000fda0003f05270 */
[----:B------:R-:W-:Y:S05]  /*5120*/  @P0 BRA `(.L_x_2083) ;  /* 0x0000000800680947 */ /* 0x000fea0003800000 */
[----:B------:R-:W-:-:S05]  /*5130*/  IMAD.MOV.U32 R19, RZ, RZ, RZ ;  /* 0x000000ffff137224 */ /* 0x000fca00078e00ff */
[----:B------:R0:W-:Y:S01]  /*5140*/  STG.E.64 desc[UR36][R8.64], R18 ;  /* 0x0000001208007986 */ /* 0x0001e2000c101b24 */
[----:B------:R-:W-:Y:S05]  /*5150*/  BRA `(.L_x_2084) ;  /* 0x0000000800b47947 */ /* 0x000fea0003800000 */
.L_x_2090:
[----:B------:R-:W-:-:S04]  /*5160*/  F2FP.F16.F32.PACK_AB R3, RZ, R18 ;  /* 0x00000012ff03723e */ /* 0x000fc800000000ff */
[----:B------:R-:W-:-:S05]  /*5170*/  PRMT R3, R3, 0x5410, RZ ;  /* 0x0000541003037816 */ /* 0x000fca00000000ff */
[----:B------:R0:W-:Y:S01]  /*5180*/  STG.E desc[UR36][R8.64], R3 ;  /* 0x0000000308007986 */ /* 0x0001e2000c101924 */
[----:B------:R-:W-:Y:S05]  /*5190*/  BRA `(.L_x_2084) ;  /* 0x0000000800a47947 */ /* 0x000fea0003800000 */
.L_x_2089:
[----:B------:R-:W-:-:S06]  /*51a0*/  FMUL.FTZ R4, R18, 1 ;  /* 0x3f80000012047820 */ /* 0x000fcc0000410000 */
[----:B------:R-:W0:Y:S02]  /*51b0*/  F2F.F64.F32 R4, R4 ;  /* 0x0000000400047310 */ /* 0x000e240000201800 */
[----:B0-----:R0:W-:Y:S01]  /*51c0*/  STG.E.64 desc[UR36][R8.64], R4 ;  /* 0x0000000408007986 */ /* 0x0011e2000c101b24 */
[----:B------:R-:W-:Y:S05]  /*51d0*/  BRA `(.L_x_2084) ;  /* 0x0000000800947947 */ /* 0x000fea0003800000 */
.L_x_2079:
        /* <DEDUP_REMOVED lines=8> */
[----:B------:R-:W-:-:S04]  /*5260*/  FSETP.NEU.FTZ.AND P0, PT, R18, RZ, PT ;  /* 0x000000ff1200720b */ /* 0x000fc80003f1d000 */
[----:B------:R-:W-:-:S05]  /*5270*/  SEL R3, RZ, 0x1, !P0 ;  /* 0x00000001ff037807 */ /* 0x000fca0004000000 */
[----:B------:R0:W-:Y:S01]  /*5280*/  STG.E.U8 desc[UR36][R8.64], R3 ;  /* 0x0000000308007986 */ /* 0x0001e2000c101124 */
[----:B------:R-:W-:Y:S05]  /*5290*/  BRA `(.L_x_2084) ;  /* 0x0000000800647947 */ /* 0x000fea0003800000 */
.L_x_2093:
[----:B------:R-:W-:Y:S01]  /*52a0*/  FMUL.FTZ R4, R18, 1 ;  /* 0x3f80000012047820 */ /* 0x000fe20000410000 */
[----:B------:R-:W-:-:S05]  /*52b0*/  CS2R R6, SRZ ;  /* 0x0000000000067805 */ /* 0x000fca000001ff00 */
[----:B------:R-:W0:Y:S02]  /*52c0*/  F2F.F64.F32 R4, R4 ;  /* 0x0000000400047310 */ /* 0x000e240000201800 */
[----:B0-----:R0:W-:Y:S01]  /*52d0*/  STG.E.128 desc[UR36][R8.64], R4 ;  /* 0x0000000408007986 */ /* 0x0011e2000c101d24 */
[----:B------:R-:W-:Y:S05]  /*52e0*/  BRA `(.L_x_2084) ;  /* 0x0000000800507947 */ /* 0x000fea0003800000 */
.L_x_2092:
        /* <DEDUP_REMOVED lines=20> */
.L_x_2097:
[----:B------:R-:W-:Y:S05]  /*5430*/  BSYNC B0 ;  /* 0x0000000000007941 */ /* 0x000fea0003800000 */
.L_x_2096:
[----:B------:R-:W-:-:S05]  /*5440*/  LOP3.LUT R5, R0, R5, RZ, 0xfc, !PT ;  /* 0x0000000500057212 */ /* 0x000fca00078efcff */
[----:B------:R0:W-:Y:S01]  /*5450*/  STG.E.U8 desc[UR36][R8.64], R5 ;  /* 0x0000000508007986 */ /* 0x0001e2000c101124 */
[----:B------:R-:W-:Y:S05]  /*5460*/  BRA `(.L_x_2084) ;  /* 0x0000000400f07947 */ /* 0x000fea0003800000 */
.L_x_2095:
        /* <DEDUP_REMOVED lines=12> */
.L_x_2099:
[----:B------:R-:W-:Y:S01]  /*5530*/  IMAD.MOV.U32 R0, RZ, RZ, 0x7f ;  /* 0x0000007fff007424 */ /* 0x000fe200078e00ff */
[----:B------:R-:W-:-:S04]  /*5540*/  ISETP.GT.U32.AND P0, PT, R4, 0x7f800000, PT ;  /* 0x7f8000000400780c */ /* 0x000fc80003f04070 */
[----:B------:R-:W-:-:S09]  /*5550*/  SEL R0, R0, 0x7c, P0 ;  /* 0x0000007c00007807 */ /* 0x000fd20000000000 */
.L_x_2100:
[----:B------:R-:W-:Y:S05]  /*5560*/  BSYNC B0 ;  /* 0x0000000000007941 */ /* 0x000fea0003800000 */
.L_x_2098:
[----:B------:R-:W-:-:S04]  /*5570*/  LOP3.LUT R18, R18, 0x80000000, RZ, 0xc0, !PT ;  /* 0x8000000012127812 */ /* 0x000fc800078ec0ff */
[----:B------:R-:W-:-:S04]  /*5580*/  SHF.R.U32.HI R3, RZ, 0x18, R18 ;  /* 0x00000018ff037819 */ /* 0x000fc80000011612 */
[----:B------:R-:W-:-:S05]  /*5590*/  LOP3.LUT R3, R0, R3, RZ, 0xfc, !PT ;  /* 0x0000000300037212 */ /* 0x000fca00078efcff */
[----:B------:R0:W-:Y:S01]  /*55a0*/  STG.E.U8 desc[UR36][R8.64], R3 ;  /* 0x0000000308007986 */ /* 0x0001e2000c101124 */
[----:B------:R-:W-:Y:S05]  /*55b0*/  BRA `(.L_x_2084) ;  /* 0x00000004009c7947 */ /* 0x000fea0003800000 */
.L_x_2094:
[----:B------:R-:W-:-:S05]  /*55c0*/  F2FP.BF16.F32.PACK_AB R18, RZ, R18 ;  /* 0x00000012ff12723e */ /* 0x000fca00000010ff */
[----:B------:R0:W-:Y:S01]  /*55d0*/  STG.E.U16 desc[UR36][R8.64], R18 ;  /* 0x0000001208007986 */ /* 0x0001e2000c101524 */
[----:B------:R-:W-:Y:S05]  /*55e0*/  BRA `(.L_x_2084) ;  /* 0x0000000400907947 */ /* 0x000fea0003800000 */
.L_x_2091:
        /* <DEDUP_REMOVED lines=8> */
[----:B------:R-:W0:Y:S02]  /*5670*/  F2I.FTZ.U32.TRUNC.NTZ R3, R18 ;  /* 0x0000001200037305 */ /* 0x000e24000021f000 */
[----:B0-----:R4:W-:Y:S01]  /*5680*/  STG.E.U16 desc[UR36][R8.64], R3 ;  /* 0x0000000308007986 */ /* 0x0019e2000c101524 */
[----:B------:R-:W-:Y:S05]  /*5690*/  BRA `(.L_x_2084) ;  /* 0x0000000400647947 */ /* 0x000fea0003800000 */
.L_x_2103:
        /* <DEDUP_REMOVED lines=16> */
.L_x_2106:
[----:B------:R-:W-:-:S04]  /*57a0*/  LOP3.LUT R18, R18, 0x80000000, RZ, 0xc0, !PT ;  /* 0x8000000012127812 */ /* 0x000fc800078ec0ff */
[----:B------:R-:W-:-:S04]  /*57b0*/  SHF.R.U32.HI R3, RZ, 0x18, R18 ;  /* 0x00000018ff037819 */ /* 0x000fc80000011612 */
[----:B------:R-:W-:-:S04]  /*57c0*/  LOP3.LUT R0, R0, R3, RZ, 0xfc, !PT ;  /* 0x0000000300007212 */ /* 0x000fc800078efcff */
[----:B------:R-:W-:-:S07]  /*57d0*/  PRMT R4, R0, 0x7610, R4 ;  /* 0x0000761000047816 */ /* 0x000fce0000000004 */
.L_x_2105:
[----:B------:R-:W-:Y:S05]  /*57e0*/  BSYNC B0 ;  /* 0x0000000000007941 */ /* 0x000fea0003800000 */
.L_x_2104:
[----:B------:R3:W-:Y:S01]  /*57f0*/  STG.E.U8 desc[UR36][R8.64], R4 ;  /* 0x0000000408007986 */ /* 0x0007e2000c101124 */
[----:B------:R-:W-:Y:S05]  /*5800*/  BRA `(.L_x_2084) ;  /* 0x0000000400087947 */ /* 0x000fea0003800000 */
.L_x_2102:
        /* <DEDUP_REMOVED lines=16> */
.L_x_2109:
[----:B------:R-:W-:-:S04]  /*5910*/  LOP3.LUT R18, R18, 0x80000000, RZ, 0xc0, !PT ;  /* 0x8000000012127812 */ /* 0x000fc800078ec0ff */
[----:B------:R-:W-:-:S04]  /*5920*/  SHF.R.U32.HI R3, RZ, 0x18, R18 ;  /* 0x00000018ff037819 */ /* 0x000fc80000011612 */
[----:B------:R-:W-:-:S04]  /*5930*/  LOP3.LUT R0, R0, R3, RZ, 0xfc, !PT ;  /* 0x0000000300007212 */ /* 0x000fc800078efcff */
[----:B------:R-:W-:-:S07]  /*5940*/  PRMT R4, R0, 0x7610, R4 ;  /* 0x0000761000047816 */ /* 0x000fce0000000004 */
.L_x_2108:
[----:B------:R-:W-:Y:S05]  /*5950*/  BSYNC B0 ;  /* 0x0000000000007941 */ /* 0x000fea0003800000 */
.L_x_2107:
[----:B------:R0:W-:Y:S01]  /*5960*/  STG.E.U8 desc[UR36][R8.64], R4 ;  /* 0x0000000408007986 */ /* 0x0001e2000c101124 */
[----:B------:R-:W-:Y:S05]  /*5970*/  BRA `(.L_x_2084) ;  /* 0x0000000000ac7947 */ /* 0x000fea0003800000 */
.L_x_2101:
[----:B------:R-:W-:-:S13]  /*5980*/  ISETP.NE.AND P0, PT, R0, 0x1c, PT ;  /* 0x0000001c0000780c */ /* 0x000fda0003f05270 */
[----:B------:R-:W-:Y:S05]  /*5990*/  @!P0 BRA `(.L_x_2110) ;  /* 0x00000000009c8947 */ /* 0x000fea0003800000 */
[----:B------:R-:W-:-:S13]  /*59a0*/  ISETP.NE.AND P0, PT, R0, 0x1d, PT ;  /* 0x0000001d0000780c */ /* 0x000fda0003f05270 */
[----:B------:R-:W-:Y:S05]  /*59b0*/  @!P0 BRA `(.L_x_2111) ;  /* 0x0000000000888947 */ /* 0x000fea0003800000 */
[----:B------:R-:W-:-:S13]  /*59c0*/  ISETP.NE.AND P0, PT, R0, 0x2c, PT ;  /* 0x0000002c0000780c */ /* 0x000fda0003f05270 */
[----:B------:R-:W-:Y:S05]  /*59d0*/  @P0 BRA `(.L_x_2083) ;  /* 0x00000000003c0947 */ /* 0x000fea0003800000 */
        /* <DEDUP_REMOVED lines=15> */
.L_x_2083:
        /* <DEDUP_REMOVED lines=16> */
.L_x_2112:
[----:B------:R-:W-:Y:S05]  /*5bd0*/  BRA `(.L_x_2084) ;  /* 0x0000000000147947 */ /* 0x000fea0003800000 */
.L_x_2111:
[----:B------:R-:W0:Y:S02]  /*5be0*/  F2I.U64.TRUNC R18, R18 ;  /* 0x0000001200127311 */ /* 0x000e24000020d800 */
[----:B0-----:R2:W-:Y:S01]  /*5bf0*/  STG.E.64 desc[UR36][R8.64], R18 ;  /* 0x0000001208007986 */ /* 0x0015e2000c101b24 */
[----:B------:R-:W-:Y:S05]  /*5c00*/  BRA `(.L_x_2084) ;  /* 0x0000000000087947 */ /* 0x000fea0003800000 */
.L_x_2110:
[----:B------:R-:W0:Y:S02]  /*5c10*/  F2I.FTZ.U32.TRUNC.NTZ R3, R18 ;  /* 0x0000001200037305 */ /* 0x000e24000021f000 */
[----:B0-----:R0:W-:Y:S02]  /*5c20*/  STG.E desc[UR36][R8.64], R3 ;  /* 0x0000000308007986 */ /* 0x0011e4000c101924 */
.L_x_2084:
        /* <DEDUP_REMOVED lines=24> */
.L_x_2116:
[----:B------:R-:W0:Y:S02]  /*5db0*/  F2I.S64.TRUNC R22, R22 ;  /* 0x0000001600167311 */ /* 0x000e24000020d900 */
[----:B0-----:R-:W-:-:S05]  /*5dc0*/  IMAD.MOV.U32 R3, RZ, RZ, R22 ;  /* 0x000000ffff037224 */ /* 0x001fca00078e0016 */
[----:B------:R0:W-:Y:S01]  /*5dd0*/  STG.E.U8 desc[UR36][R8.64], R3 ;  /* 0x0000000308007986 */ /* 0x0001e2000c101124 */
[----:B------:R-:W-:Y:S05]  /*5de0*/  BRA `(.L_x_2118) ;  /* 0x0000000c00407947 */ /* 0x000fea0003800000 */
.L_x_2115:
        /* <DEDUP_REMOVED lines=9> */
.L_x_2120:
[----:B------:R-:W0:Y:S02]  /*5e80*/  F2I.FTZ.TRUNC.NTZ R3, R22 ;  /* 0x0000001600037305 */ /* 0x000e24000021f100 */
[----:B0-----:R3:W-:Y:S01]  /*5e90*/  STG.E desc[UR36][R8.64], R3 ;  /* 0x0000000308007986 */ /* 0x0017e2000c101924 */
[----:B------:R-:W-:Y:S05]  /*5ea0*/  BRA `(.L_x_2118) ;  /* 0x0000000c00107947 */ /* 0x000fea0003800000 */
.L_x_2119:
[----:B------:R-:W0:Y:S02]  /*5eb0*/  F2I.FTZ.TRUNC.NTZ R3, R22 ;  /* 0x0000001600037305 */ /* 0x000e24000021f100 */
[----:B0-----:R2:W-:Y:S01]  /*5ec0*/  STG.E.U16 desc[UR36][R8.64], R3 ;  /* 0x0000000308007986 */ /* 0x0015e2000c101524 */
[----:B------:R-:W-:Y:S05]  /*5ed0*/  BRA `(.L_x_2118) ;  /* 0x0000000c00047947 */ /* 0x000fea0003800000 */
.L_x_2114:
        /* <DEDUP_REMOVED lines=8> */
.L_x_2122:
[----:B------:R-:W-:-:S05]  /*5f60*/  F2FP.F16.F32.PACK_AB R22, RZ, R22 ;  /* 0x00000016ff16723e */ /* 0x000fca00000000ff */
[----:B------:R0:W-:Y:S01]  /*5f70*/  STG.E.U16 desc[UR36][R8.64], R22 ;  /* 0x0000001608007986 */ /* 0x0001e2000c101524 */
[----:B------:R-:W-:Y:S05]  /*5f80*/  BRA `(.L_x_2118) ;  /* 0x0000000800d87947 */ /* 0x000fea0003800000 */
.L_x_2121:
        /* <DEDUP_REMOVED lines=9> */
.L_x_2124:
[----:B------:R-:W-:-:S04]  /*6020*/  F2FP.F16.F32.PACK_AB R3, RZ, R22 ;  /* 0x00000016ff03723e */ /* 0x000fc800000000ff */
[----:B------:R-:W-:-:S05]  /*6030*/  PRMT R3, R3, 0x5410, RZ ;  /* 0x0000541003037816 */ /* 0x000fca00000000ff */
[----:B------:R0:W-:Y:S01]  /*6040*/  STG.E desc[UR36][R8.64], R3 ;  /* 0x0000000308007986 */ /* 0x0001e2000c101924 */
[----:B------:R-:W-:Y:S05]  /*6050*/  BRA `(.L_x_2118) ;  /* 0x0000000800a47947 */ /* 0x000fea0003800000 */
.L_x_2123:
[----:B------:R-:W-:-:S06]  /*6060*/  FMUL.FTZ R4, R22, 1 ;  /* 0x3f80000016047820 */ /* 0x000fcc0000410000 */
[----:B------:R-:W0:Y:S02]  /*6070*/  F2F.F64.F32 R4, R4 ;  /* 0x0000000400047310 */ /* 0x000e240000201800 */
[----:B0-----:R0:W-:Y:S01]  /*6080*/  STG.E.64 desc[UR36][R8.64], R4 ;  /* 0x0000000408007986 */ /* 0x0011e2000c101b24 */
[----:B------:R-:W-:Y:S05]  /*6090*/  BRA `(.L_x_2118) ;  /* 0x0000000800947947 */ /* 0x000fea0003800000 */
.L_x_2113:
        /* <DEDUP_REMOVED lines=12> */
.L_x_2127:
[----:B------:R-:W-:Y:S01]  /*6160*/  FMUL.FTZ R4, R22, 1 ;  /* 0x3f80000016047820 */ /* 0x000fe20000410000 */
[----:B------:R-:W-:-:S05]  /*6170*/  CS2R R6, SRZ ;  /* 0x0000000000067805 */ /* 0x000fca000001ff00 */
[----:B------:R-:W0:Y:S02]  /*6180*/  F2F.F64.F32 R4, R4 ;  /* 0x0000000400047310 */ /* 0x000e240000201800 */
[----:B0-----:R0:W-:Y:S01]  /*6190*/  STG.E.128 desc[UR36][R8.64], R4 ;  /* 0x0000000408007986 */ /* 0x0011e2000c101d24 */
[----:B------:R-:W-:Y:S05]  /*61a0*/  BRA `(.L_x_2118) ;  /* 0x0000000800507947 */ /* 0x000fea0003800000 */
.L_x_2126:
        /* <DEDUP_REMOVED lines=20> */
.L_x_2131:
[----:B------:R-:W-:Y:S05]  /*62f0*/  BSYNC B0 ;  /* 0x0000000000007941 */ /* 0x000fea0003800000 */
.L_x_2130:
[----:B------:R-:W-:-:S05]  /*6300*/  LOP3.LUT R5, R0, R5, RZ, 0xfc, !PT ;  /* 0x0000000500057212 */ /* 0x000fca00078efcff */
[----:B------:R0:W-:Y:S01]  /*6310*/  STG.E.U8 desc[UR36][R8.64], R5 ;  /* 0x0000000508007986 */ /* 0x0001e2000c101124 */
[----:B------:R-:W-:Y:S05]  /*6320*/  BRA `(.L_x_2118) ;  /* 0x0000000400f07947 */ /* 0x000fea0003800000 */
.L_x_2129:
        /* <DEDUP_REMOVED lines=12> */
.L_x_2133:
[----:B------:R-:W-:Y:S01]  /*63f0*/  IMAD.MOV.U32 R0, RZ, RZ, 0x7f ;  /* 0x0000007fff007424 */ /* 0x000fe200078e00ff */
[----:B------:R-:W-:-:S04]  /*6400*/  ISETP.GT.U32.AND P0, PT, R4, 0x7f800000, PT ;  /* 0x7f8000000400780c */ /* 0x000fc80003f04070 */
[----:B------:R-:W-:-:S09]  /*6410*/  SEL R0, R0, 0x7c, P0 ;  /* 0x0000007c00007807 */ /* 0x000fd20000000000 */
.L_x_2134:
[----:B------:R-:W-:Y:S05]  /*6420*/  BSYNC B0 ;  /* 0x0000000000007941 */ /* 0x000fea0003800000 */
.L_x_2132:
[----:B------:R-:W-:-:S04]  /*6430*/  LOP3.LUT R22, R22, 0x80000000, RZ, 0xc0, !PT ;  /* 0x8000000016167812 */ /* 0x000fc800078ec0ff */
[----:B------:R-:W-:-:S04]  /*6440*/  SHF.R.U32.HI R3, RZ, 0x18, R22 ;  /* 0x00000018ff037819 */ /* 0x000fc80000011616 */
[----:B------:R-:W-:-:S05]  /*6450*/  LOP3.LUT R3, R0, R3, RZ, 0xfc, !PT ;  /* 0x0000000300037212 */ /* 0x000fca00078efcff */
[----:B------:R0:W-:Y:S01]  /*6460*/  STG.E.U8 desc[UR36][R8.64], R3 ;  /* 0x0000000308007986 */ /* 0x0001e2000c101124 */
[----:B------:R-:W-:Y:S05]  /*6470*/  BRA `(.L_x_2118) ;  /* 0x00000004009c7947 */ /* 0x000fea0003800000 */
.L_x_2128:
[----:B------:R-:W-:-:S05]  /*6480*/  F2FP.BF16.F32.PACK_AB R22, RZ, R22 ;  /* 0x00000016ff16723e */ /* 0x000fca00000010ff */
[----:B------:R0:W-:Y:S01]  /*6490*/  STG.E.U16 desc[UR36][R8.64], R22 ;  /* 0x0000001608007986 */ /* 0x0001e2000c101524 */
[----:B------:R-:W-:Y:S05]  /*64a0*/  BRA `(.L_x_2118) ;  /* 0x0000000400907947 */ /* 0x000fea0003800000 */
.L_x_2125:
        /* <DEDUP_REMOVED lines=11> */
.L_x_2137:
        /* <DEDUP_REMOVED lines=16> */
.L_x_2140:
[----:B------:R-:W-:-:S04]  /*6660*/  LOP3.LUT R22, R22, 0x80000000, RZ, 0xc0, !PT ;  /* 0x8000000016167812 */ /* 0x000fc800078ec0ff */
[----:B------:R-:W-:-:S04]  /*6670*/  SHF.R.U32.HI R3, RZ, 0x18, R22 ;  /* 0x00000018ff037819 */ /* 0x000fc80000011616 */
[----:B------:R-:W-:-:S04]  /*6680*/  LOP3.LUT R0, R0, R3, RZ, 0xfc, !PT ;  /* 0x0000000300007212 */ /* 0x000fc800078efcff */
[----:B------:R-:W-:-:S07]  /*6690*/  PRMT R4, R0, 0x7610, R4 ;  /* 0x0000761000047816 */ /* 0x000fce0000000004 */
.L_x_2139:
[----:B------:R-:W-:Y:S05]  /*66a0*/  BSYNC B0 ;  /* 0x0000000000007941 */ /* 0x000fea0003800000 */
.L_x_2138:
[----:B------:R0:W-:Y:S01]  /*66b0*/  STG.E.U8 desc[UR36][R8.64], R4 ;  /* 0x0000000408007986 */ /* 0x0001e2000c101124 */
[----:B------:R-:W-:Y:S05]  /*66c0*/  BRA `(.L_x_2118) ;  /* 0x0000000400087947 */ /* 0x000fea0003800000 */
.L_x_2136:
        /* <DEDUP_REMOVED lines=16> */
.L_x_2143:
[----:B------:R-:W-:-:S04]  /*67d0*/  LOP3.LUT R22, R22, 0x80000000, RZ, 0xc0, !PT ;  /* 0x8000000016167812 */ /* 0x000fc800078ec0ff */
[----:B------:R-:W-:-:S04]  /*67e0*/  SHF.R.U32.HI R3, RZ, 0x18, R22 ;  /* 0x00000018ff037819 */ /* 0x000fc80000011616 */
[----:B------:R-:W-:-:S04]  /*67f0*/  LOP3.LUT R0, R0, R3, RZ, 0xfc, !PT ;  /* 0x0000000300007212 */ /* 0x000fc800078efcff */
[----:B------:R-:W-:-:S07]  /*6800*/  PRMT R4, R0, 0x7610, R4 ;  /* 0x0000761000047816 */ /* 0x000fce0000000004 */
.L_x_2142:
[----:B------:R-:W-:Y:S05]  /*6810*/  BSYNC B0 ;  /* 0x0000000000007941 */ /* 0x000fea0003800000 */
.L_x_2141:
[----:B------:R0:W-:Y:S01]  /*6820*/  STG.E.U8 desc[UR36][R8.64], R4 ;  /* 0x0000000408007986 */ /* 0x0001e2000c101124 */
[----:B------:R-:W-:Y:S05]  /*6830*/  BRA `(.L_x_2118) ;  /* 0x0000000000ac7947 */ /* 0x000fea0003800000 */
.L_x_2135:
        /* <DEDUP_REMOVED lines=21> */
.L_x_2117:
        /* <DEDUP_REMOVED lines=16> */
.L_x_2146:
[----:B------:R-:W-:Y:S05]  /*6a90*/  BRA `(.L_x_2118) ;  /* 0x0000000000147947 */ /* 0x000fea0003800000 */
.L_x_2145:
[----:B------:R-:W0:Y:S02]  /*6aa0*/  F2I.U64.TRUNC R22, R22 ;  /* 0x0000001600167311 */ /* 0x000e24000020d800 */
[----:B0-----:R0:W-:Y:S01]  /*6ab0*/  STG.E.64 desc[UR36][R8.64], R22 ;  /* 0x0000001608007986 */ /* 0x0011e2000c101b24 */
[----:B------:R-:W-:Y:S05]  /*6ac0*/  BRA `(.L_x_2118) ;  /* 0x0000000000087947 */ /* 0x000fea0003800000 */
.L_x_2144:
[----:B------:R-:W0:Y:S02]  /*6ad0*/  F2I.FTZ.U32.TRUNC.NTZ R3, R22 ;  /* 0x0000001600037305 */ /* 0x000e24000021f000 */
[----:B0-----:R0:W-:Y:S02]  /*6ae0*/  STG.E desc[UR36][R8.64], R3 ;  /* 0x0000000308007986 */ /* 0x0011e4000c101924 */
.L_x_2118:
[----:B------:R-:W-:-:S07]  /*6af0*/  VIADD R25, R25, 0x80 ;  /* 0x0000008019197836 */ /* 0x000fce0000000000 */
.L_x_2078:
[----:B------:R-:W-:Y:S05]  /*6b00*/  BSYNC B6 ;  /* 0x0000000000067941 */ /* 0x000fea0003800000 */
.L_x_2077:
[----:B------:R-:W-:-:S13]  /*6b10*/  ISETP.GE.AND P0, PT, R25, R17, PT ;  /* 0x000000111900720c */ /* 0x000fda0003f06270 */
[----:B------:R-:W-:Y:S05]  /*6b20*/  @P0 EXIT ;  /* 0x000000000000094d */ /* 0x000fea0003800000 */
[----:B0--3--:R-:W0:Y:S01]  /*6b30*/  LDC.64 R4, c[0x0][0x230] ;  /* 0x00008c00ff047b82 */ /* 0x009e220000000a00 */
[----:B--2-4-:R-:W-:Y:S01]  /*6b40*/  PRMT R0, R16, 0x9910, RZ ;  /* 0x0000991010007816 */ /* 0x014fe200000000ff */
[----:B------:R-:W-:Y:S01]  /*6b50*/  IMAD R2, R2, 0x200, R25 ;  /* 0x0000020002027824 */ /* 0x000fe200078e0219 */
[----:B------:R-:W-:Y:S02]  /*6b60*/  ULDC UR4, c[0x0][0x250] ;  /* 0x0000940000047ab9 */ /* 0x000fe40000000800 */
[----:B------:R-:W-:Y:S01]  /*6b70*/  ISETP.GT.AND P1, PT, R0, 0x9, PT ;  /* 0x000000090000780c */ /* 0x000fe20003f24270 */
[----:B-1----:R-:W-:-:S05]  /*6b80*/  IMAD R3, R2, UR4, RZ ;  /* 0x0000000402037c24 */ /* 0x002fca000f8e02ff */
        /* <DEDUP_REMOVED lines=12> */
[----:B0-----:R-:W-:Y:S01]  /*6c50*/  STG.E.U8 desc[UR36][R2.64], R5 ;  /* 0x0000000502007986 */ /* 0x001fe2000c101124 */
[----:B------:R-:W-:Y:S05]  /*6c60*/  EXIT ;  /* 0x000000000000794d */ /* 0x000fea0003800000 */
.L_x_2150:
[----:B------:R-:W0:Y:S02]  /*6c70*/  F2I.S64.TRUNC R24, R24 ;  /* 0x0000001800187311 */ /* 0x000e24000020d900 */
[----:B0-----:R-:W-:-:S05]  /*6c80*/  IMAD.MOV.U32 R5, RZ, RZ, R24 ;  /* 0x000000ffff057224 */ /* 0x001fca00078e0018 */
[----:B------:R-:W-:Y:S01]  /*6c90*/  STG.E.U8 desc[UR36][R2.64], R5 ;  /* 0x0000000502007986 */ /* 0x000fe2000c101124 */
[----:B------:R-:W-:Y:S05]  /*6ca0*/  EXIT ;  /* 0x000000000000794d */ /* 0x000fea0003800000 */
.L_x_2149:
[----:B------:R-:W-:-:S13]  /*6cb0*/  ISETP.NE.AND P0, PT, R0, 0x2, PT ;  /* 0x000000020000780c */ /* 0x000fda0003f05270 */
[----:B------:R-:W-:Y:S05]  /*6cc0*/  @!P0 BRA `(.L_x_2152) ;  /* 0x0000000000288947 */ /* 0x000fea0003800000 */
[----:B------:R-:W-:-:S13]  /*6cd0*/  ISETP.NE.AND P0, PT, R0, 0x3, PT ;  /* 0x000000030000780c */ /* 0x000fda0003f05270 */
[----:B------:R-:W-:Y:S05]  /*6ce0*/  @!P0 BRA `(.L_x_2153) ;  /* 0x0000000000148947 */ /* 0x000fea0003800000 */
[----:B------:R-:W-:-:S13]  /*6cf0*/  ISETP.NE.AND P0, PT, R0, 0x4, PT ;  /* 0x000000040000780c */ /* 0x000fda0003f05270 */
[----:B------:R-:W-:Y:S05]  /*6d00*/  @P0 BRA `(.L_x_2151) ;  /* 0x0000000800d00947 */ /* 0x000fea0003800000 */
[----:B------:R-:W0:Y:S02]  /*6d10*/  F2I.S64.TRUNC R24, R24 ;  /* 0x0000001800187311 */ /* 0x000e24000020d900 */
[----:B0-----:R-:W-:Y:S01]  /*6d20*/  STG.E.64 desc[UR36][R2.64], R24 ;  /* 0x0000001802007986 */ /* 0x001fe2000c101b24 */
[----:B------:R-:W-:Y:S05]  /*6d30*/  EXIT ;  /* 0x000000000000794d */ /* 0x000fea0003800000 */
.L_x_2153:
[----:B------:R-:W0:Y:S02]  /*6d40*/  F2I.FTZ.TRUNC.NTZ R5, R24 ;  /* 0x0000001800057305 */ /* 0x000e24000021f100 */
[----:B0-----:R-:W-:Y:S01]  /*6d50*/  STG.E desc[UR36][R2.64], R5 ;  /* 0x0000000502007986 */ /* 0x001fe2000c101924 */
[----:B------:R-:W-:Y:S05]  /*6d60*/  EXIT ;  /* 0x000000000000794d */ /* 0x000fea0003800000 */
.L_x_2152:
[----:B------:R-:W0:Y:S02]  /*6d70*/  F2I.FTZ.TRUNC.NTZ R5, R24 ;  /* 0x0000001800057305 */ /* 0x000e24000021f100 */
[----:B0-----:R-:W-:Y:S01]  /*6d80*/  STG.E.U16 desc[UR36][R2.64], R5 ;  /* 0x0000000502007986 */ /* 0x001fe2000c101524 */
[----:B------:R-:W-:Y:S05]  /*6d90*/  EXIT ;  /* 0x000000000000794d */ /* 0x000fea0003800000 */
.L_x_2148:
[----:B------:R-:W-:-:S13]  /*6da0*/  ISETP.GT.AND P0, PT, R0, 0x6, PT ;  /* 0x000000060000780c */ /* 0x000fda0003f04270 */
[----:B------:R-:W-:Y:S05]  /*6db0*/  @P0 BRA `(.L_x_2154) ;  /* 0x0000000000240947 */ /* 0x000fea0003800000 */
[----:B------:R-:W-:-:S13]  /*6dc0*/  ISETP.NE.AND P0, PT, R0, 0x5, PT ;  /* 0x000000050000780c */ /* 0x000fda0003f05270 */
[----:B------:R-:W-:Y:S05]  /*6dd0*/  @!P0 BRA `(.L_x_2155) ;  /* 0x0000000000108947 */ /* 0x000fea0003800000 */
[----:B------:R-:W-:-:S13]  /*6de0*/  ISETP.NE.AND P0, PT, R0, 0x6, PT ;  /* 0x000000060000780c */ /* 0x000fda0003f05270 */
[----:B------:R-:W-:Y:S05]  /*6df0*/  @P0 BRA `(.L_x_2151) ;  /* 0x0000000800940947 */ /* 0x000fea0003800000 */
[----:B------:R-:W-:Y:S01]  /*6e00*/  STG.E desc[UR36][R2.64], R24 ;  /* 0x0000001802007986 */ /* 0x000fe2000c101924 */
[----:B------:R-:W-:Y:S05]  /*6e10*/  EXIT ;  /* 0x000000000000794d */ /* 0x000fea0003800000 */
.L_x_2155:
[----:B------:R-:W-:-:S05]  /*6e20*/  F2FP.F16.F32.PACK_AB R24, RZ, R24 ;  /* 0x00000018ff18723e */ /* 0x000fca00000000ff */
[----:B------:R-:W-:Y:S01]  /*6e30*/  STG.E.U16 desc[UR36][R2.64], R24 ;  /* 0x0000001802007986 */ /* 0x000fe2000c101524 */
[----:B------:R-:W-:Y:S05]  /*6e40*/  EXIT ;  /* 0x000000000000794d */ /* 0x000fea0003800000 */
.L_x_2154:
[----:B------:R-:W-:-:S13]  /*6e50*/  ISETP.NE.AND P0, PT, R0, 0x7, PT ;  /* 0x000000070000780c */ /* 0x000fda0003f05270 */
[----:B------:R-:W-:Y:S05]  /*6e60*/  @!P0 BRA `(.L_x_2156) ;  /* 0x00000000002c8947 */ /* 0x000fea0003800000 */
[----:B------:R-:W-:-:S13]  /*6e70*/  ISETP.NE.AND P0, PT, R0, 0x8, PT ;  /* 0x000000080000780c */ /* 0x000fda0003f05270 */
[----:B------:R-:W-:Y:S05]  /*6e80*/  @!P0 BRA `(.L_x_2157) ;  /* 0x0000000000148947 */ /* 0x000fea0003800000 */
[----:B------:R-:W-:-:S13]  /*6e90*/  ISETP.NE.AND P0, PT, R0, 0x9, PT ;  /* 0x000000090000780c */ /* 0x000fda0003f05270 */
[----:B------:R-:W-:Y:S05]  /*6ea0*/  @P0 BRA `(.L_x_2151) ;  /* 0x0000000800680947 */ /* 0x000fea0003800000 */
[----:B------:R-:W-:-:S05]  /*6eb0*/  IMAD.MOV.U32 R25, RZ, RZ, RZ ;  /* 0x000000ffff197224 */ /* 0x000fca00078e00ff */
[----:B------:R-:W-:Y:S01]  /*6ec0*/  STG.E.64 desc[UR36][R2.64], R24 ;  /* 0x0000001802007986 */ /* 0x000fe2000c101b24 */
[----:B------:R-:W-:Y:S05]  /*6ed0*/  EXIT ;  /* 0x000000000000794d */ /* 0x000fea0003800000 */
.L_x_2157:
[----:B------:R-:W-:-:S04]  /*6ee0*/  F2FP.F16.F32.PACK_AB R5, RZ, R24 ;  /* 0x00000018ff05723e */ /* 0x000fc800000000ff */
[----:B------:R-:W-:-:S05]  /*6ef0*/  PRMT R5, R5, 0x5410, RZ ;  /* 0x0000541005057816 */ /* 0x000fca00000000ff */
[----:B------:R-:W-:Y:S01]  /*6f00*/  STG.E desc[UR36][R2.64], R5 ;  /* 0x0000000502007986 */ /* 0x000fe2000c101924 */
[----:B------:R-:W-:Y:S05]  /*6f10*/  EXIT ;  /* 0x000000000000794d */ /* 0x000fea0003800000 */
.L_x_2156:
[----:B------:R-:W-:-:S06]  /*6f20*/  FMUL.FTZ R4, R24, 1 ;  /* 0x3f80000018047820 */ /* 0x000fcc0000410000 */
[----:B------:R-:W0:Y:S02]  /*6f30*/  F2F.F64.F32 R4, R4 ;  /* 0x0000000400047310 */ /* 0x000e240000201800 */
[----:B0-----:R-:W-:Y:S01]  /*6f40*/  STG.E.64 desc[UR36][R2.64], R4 ;  /* 0x0000000402007986 */ /* 0x001fe2000c101b24 */
[----:B------:R-:W-:Y:S05]  /*6f50*/  EXIT ;  /* 0x000000000000794d */ /* 0x000fea0003800000 */
.L_x_2147:
        /* <DEDUP_REMOVED lines=10> */
[----:B------:R-:W-:Y:S01]  /*7000*/  STG.E.U8 desc[UR36][R2.64], R5 ;  /* 0x0000000502007986 */ /* 0x000fe2000c101124 */
[----:B------:R-:W-:Y:S05]  /*7010*/  EXIT ;  /* 0x000000000000794d */ /* 0x000fea0003800000 */
.L_x_2160:
[----:B------:R-:W-:Y:S01]  /*7020*/  FMUL.FTZ R4, R24, 1 ;  /* 0x3f80000018047820 */ /* 0x000fe20000410000 */
[----:B------:R-:W-:-:S05]  /*7030*/  CS2R R6, SRZ ;  /* 0x0000000000067805 */ /* 0x000fca000001ff00 */
[----:B------:R-:W0:Y:S02]  /*7040*/  F2F.F64.F32 R4, R4 ;  /* 0x0000000400047310 */ /* 0x000e240000201800 */
[----:B0-----:R-:W-:Y:S01]  /*7050*/  STG.E.128 desc[UR36][R2.64], R4 ;  /* 0x0000000402007986 */ /* 0x001fe2000c101d24 */
[----:B------:R-:W-:Y:S05]  /*7060*/  EXIT ;  /* 0x000000000000794d */ /* 0x000fea0003800000 */
.L_x_2159:
        /* <DEDUP_REMOVED lines=20> */
.L_x_2164:
[----:B------:R-:W-:Y:S05]  /*71b0*/  BSYNC B0 ;  /* 0x0000000000007941 */ /* 0x000fea0003800000 */
.L_x_2163:
[----:B------:R-:W-:-:S05]  /*71c0*/  LOP3.LUT R7, R0, R7, RZ, 0xfc, !PT ;  /* 0x0000000700077212 */ /* 0x000fca00078efcff */
[----:B------:R-:W-:Y:S01]  /*71d0*/  STG.E.U8 desc[UR36][R2.64], R7 ;  /* 0x0000000702007986 */ /* 0x000fe2000c101124 */
[----:B------:R-:W-:Y:S05]  /*71e0*/  EXIT ;  /* 0x000000000000794d */ /* 0x000fea0003800000 */
.L_x_2162:
[----:B------:R-:W-:Y:S01]  /*71f0*/  LOP3.LUT R4, R24, 0x7fffffff, RZ, 0xc0, !PT ;  /* 0x7fffffff18047812 */ /* 0x000fe200078ec0ff */
[----:B------:R-:W-:Y:S03]  /*7200*/  BSSY B0, `(.L_x_2165) ;  /* 0x000000e000007945 */ /* 0x000fe60003800000 */
        /* <DEDUP_REMOVED lines=10> */
.L_x_2166:
[----:B------:R-:W-:Y:S01]  /*72b0*/  IMAD.MOV.U32 R0, RZ, RZ, 0x7f ;  /* 0x0000007fff007424 */ /* 0x000fe200078e00ff */
[----:B------:R-:W-:-:S04]  /*72c0*/  ISETP.GT.U32.AND P0, PT, R4, 0x7f800000, PT ;  /* 0x7f8000000400780c */ /* 0x000fc80003f04070 */
[----:B------:R-:W-:-:S09]  /*72d0*/  SEL R0, R0, 0x7c, P0 ;  /* 0x0000007c00007807 */ /* 0x000fd20000000000 */
.L_x_2167:
[----:B------:R-:W-:Y:S05]  /*72e0*/  BSYNC B0 ;  /* 0x0000000000007941 */ /* 0x000fea0003800000 */
.L_x_2165:
[----:B------:R-:W-:-:S04]  /*72f0*/  LOP3.LUT R24, R24, 0x80000000, RZ, 0xc0, !PT ;  /* 0x8000000018187812 */ /* 0x000fc800078ec0ff */
[----:B------:R-:W-:-:S04]  /*7300*/  SHF.R.U32.HI R5, RZ, 0x18, R24 ;  /* 0x00000018ff057819 */ /* 0x000fc80000011618 */
[----:B------:R-:W-:-:S05]  /*7310*/  LOP3.LUT R5, R0, R5, RZ, 0xfc, !PT ;  /* 0x0000000500057212 */ /* 0x000fca00078efcff */
[----:B------:R-:W-:Y:S01]  /*7320*/  STG.E.U8 desc[UR36][R2.64], R5 ;  /* 0x0000000502007986 */ /* 0x000fe2000c101124 */
[----:B------:R-:W-:Y:S05]  /*7330*/  EXIT ;  /* 0x000000000000794d */ /* 0x000fea0003800000 */
.L_x_2161:
[----:B------:R-:W-:-:S05]  /*7340*/  F2FP.BF16.F32.PACK_AB R24, RZ, R24 ;  /* 0x00000018ff18723e */ /* 0x000fca00000010ff */
[----:B------:R-:W-:Y:S01]  /*7350*/  STG.E.U16 desc[UR36][R2.64], R24 ;  /* 0x0000001802007986 */ /* 0x000fe2000c101524 */
[----:B------:R-:W-:Y:S05]  /*7360*/  EXIT ;  /* 0x000000000000794d */ /* 0x000fea0003800000 */
.L_x_2158:
        /* <DEDUP_REMOVED lines=9> */
[----:B0-----:R-:W-:Y:S01]  /*7400*/  STG.E.U16 desc[UR36][R2.64], R5 ;  /* 0x0000000502007986 */ /* 0x001fe2000c101524 */
[----:B------:R-:W-:Y:S05]  /*7410*/  EXIT ;  /* 0x000000000000794d */ /* 0x000fea0003800000 */
.L_x_2170:
        /* <DEDUP_REMOVED lines=16> */
.L_x_2173:
[----:B------:R-:W-:-:S04]  /*7520*/  LOP3.LUT R24, R24, 0x80000000, RZ, 0xc0, !PT ;  /* 0x8000000018187812 */ /* 0x000fc800078ec0ff */
[----:B------:R-:W-:-:S04]  /*7530*/  SHF.R.U32.HI R5, RZ, 0x18, R24 ;  /* 0x00000018ff057819 */ /* 0x000fc80000011618 */
[----:B------:R-:W-:-:S04]  /*7540*/  LOP3.LUT R4, R4, R5, RZ, 0xfc, !PT ;  /* 0x0000000504047212 */ /* 0x000fc800078efcff */
[----:B------:R-:W-:-:S07]  /*7550*/  PRMT R0, R4, 0x7610, R0 ;  /* 0x0000761004007816 */ /* 0x000fce0000000000 */
.L_x_2172:
[----:B------:R-:W-:Y:S05]  /*7560*/  BSYNC B0 ;  /* 0x0000000000007941 */ /* 0x000fea0003800000 */
.L_x_2171:
[----:B------:R-:W-:Y:S01]  /*7570*/  STG.E.U8 desc[UR36][R2.64], R0 ;  /* 0x0000000002007986 */ /* 0x000fe2000c101124 */
[----:B------:R-:W-:Y:S05]  /*7580*/  EXIT ;  /* 0x000000000000794d */ /* 0x000fea0003800000 */
.L_x_2169:
        /* <DEDUP_REMOVED lines=16> */
.L_x_2176:
[----:B------:R-:W-:-:S04]  /*7690*/  LOP3.LUT R24, R24, 0x80000000, RZ, 0xc0, !PT ;  /* 0x8000000018187812 */ /* 0x000fc800078ec0ff */
[----:B------:R-:W-:-:S04]  /*76a0*/  SHF.R.U32.HI R5, RZ, 0x18, R24 ;  /* 0x00000018ff057819 */ /* 0x000fc80000011618 */
[----:B------:R-:W-:-:S04]  /*76b0*/  LOP3.LUT R4, R4, R5, RZ, 0xfc, !PT ;  /* 0x0000000504047212 */ /* 0x000fc800078efcff */
[----:B------:R-:W-:-:S07]  /*76c0*/  PRMT R0, R4, 0x7610, R0 ;  /* 0x0000761004007816 */ /* 0x000fce0000000000 */
.L_x_2175:
[----:B------:R-:W-:Y:S05]  /*76d0*/  BSYNC B0 ;  /* 0x0000000000007941 */ /* 0x000fea0003800000 */
.L_x_2174:
[----:B------:R-:W-:Y:S01]  /*76e0*/  STG.E.U8 desc[UR36][R2.64], R0 ;  /* 0x0000000002007986 */ /* 0x000fe2000c101124 */
[----:B------:R-:W-:Y:S05]  /*76f0*/  EXIT ;  /* 0x000000000000794d */ /* 0x000fea0003800000 */
.L_x_2168:
        /* <DEDUP_REMOVED lines=21> */
.L_x_2151:
        /* <DEDUP_REMOVED lines=16> */
.L_x_2179:
[----:B------:R-:W-:Y:S05]  /*7950*/  EXIT ;  /* 0x000000000000794d */ /* 0x000fea0003800000 */
.L_x_2178:
[----:B------:R-:W0:Y:S02]  /*7960*/  F2I.U64.TRUNC R24, R24 ;  /* 0x0000001800187311 */ /* 0x000e24000020d800 */
[----:B0-----:R-:W-:Y:S01]  /*7970*/  STG.E.64 desc[UR36][R2.64], R24 ;  /* 0x0000001802007986 */ /* 0x001fe2000c101b24 */
[----:B------:R-:W-:Y:S05]  /*7980*/  EXIT ;  /* 0x000000000000794d */ /* 0x000fea0003800000 */
.L_x_2177:
[----:B------:R-:W0:Y:S02]  /*7990*/  F2I.FTZ.U32.TRUNC.NTZ R5, R24 ;  /* 0x0000001800057305 */ /* 0x000e24000021f000 */
[----:B0-----:R-:W-:Y:S01]  /*79a0*/  STG.E desc[UR36][R2.64], R5 ;  /* 0x0000000502007986 */ /* 0x001fe2000c101924 */
[----:B------:R-:W-:Y:S05]  /*79b0*/  EXIT ;  /* 0x000000000000794d */ /* 0x000fea0003800000 */
.L_x_2180:
        /* <DEDUP_REMOVED lines=12> */
.L_x_36131:


//--------------------- .text._ZN2at6native18elementwise_kernelILi128ELi2EZNS0_22gpu_kernel_impl_nocastIZZZNS0_22nan_to_num_kernel_cudaERNS_18TensorIteratorBaseESt8optionalIdES6_S6_ENKUlvE0_clEvENKUlvE0_clEvEUlfE_EEvS4_RKT_EUliE_EEviT1_ --------------------------
	.section	.text._ZN2at6native18elementwise_kernelILi128ELi2EZNS0_22gpu_kernel_impl_nocastIZZZNS0_22nan_to_num_kernel_cudaERNS_18TensorIteratorBaseESt8optionalIdES6_S6_ENKUlvE0_clEvENKUlvE0_clEvEUlfE_EEvS4_RKT_EUliE_EEviT1_,"ax",@progbits
	.align	128
        .global         _ZN2at6native18elementwise_kernelILi128ELi2EZNS0_22gpu_kernel_impl_nocastIZZZNS0_22nan_to_num_kernel_cudaERNS_18TensorIteratorBaseESt8optionalIdES6_S6_ENKUlvE0_clEvENKUlvE0_clEvEUlfE_EEvS4_RKT_EUliE_EEviT1_
        .type           _ZN2at6native18elementwise_kernelILi128ELi2EZNS0_22gpu_kernel_impl_nocastIZZZNS0_22nan_to_num_kernel_cudaERNS_18TensorIteratorBaseESt8optionalIdES6_S6_ENKUlvE0_clEvENKUlvE0_clEvEUlfE_EEvS4_RKT_EUliE_EEviT1_,@function
        .size           _ZN2at6native18elementwise_kernelILi128ELi2EZNS0_22gpu_kernel_impl_nocastIZZZNS0_22nan_to_num_kernel_cudaERNS_18TensorIteratorBaseESt8optionalIdES6_S6_ENKUlvE0_clEvENKUlvE0_clEvEUlfE_EEvS4_RKT_EUliE_EEviT1_,(.L_x_36132 - _ZN2at6native18elementwise_kernelILi128ELi2EZNS0_22gpu_kernel_impl_nocastIZZZNS0_22nan_to_num_kernel_cudaERNS_18TensorIteratorBaseESt8optionalIdES6_S6_ENKUlvE0_clEvENKUlvE0_clEvEUlfE_EEvS4_RKT_EUliE_EEviT1_)
        .other          _ZN2at6native18elementwise_kernelILi128ELi2EZNS0_22gpu_kernel_impl_nocastIZZZNS0_22nan_to_num_kernel_cudaERNS_18TensorIteratorBaseESt8optionalIdES6_S6_ENKUlvE0_clEvENKUlvE0_clEvEUlfE_EEvS4_RKT_EUliE_EEviT1_,@"STO_CUDA_ENTRY STV_DEFAULT"
_ZN2at6native18elementwise_kernelILi128ELi2EZNS0_22gpu_kernel_impl_nocastIZZZNS0_22nan_to_num_kernel_cudaERNS_18TensorIteratorBaseESt8optionalIdES6_S6_ENKUlvE0_clEvENKUlvE0_clEvEUlfE_EEvS4_RKT_EUliE_EEviT1_:
.text._ZN2at6native18elementwise_kernelILi128ELi2EZNS0_22gpu_kernel_impl_nocastIZZZNS0_22nan_to_num_kernel_cudaERNS_18TensorIteratorBaseESt8optionalIdES6_S6_ENKUlvE0_clEvENKUlvE0_clEvEUlfE_EEvS4_RKT_EUliE_EEviT1_:
[----:B------:R-:W-:Y:S01]  /*0000*/  LDC R1, c[0x0][0x28] ;  /* 0x00000a00ff017b82 */ /* 0x000fe20000000800 */
[----:B------:R-:W0:Y:S01]  /*0010*/  S2R R3, SR_CTAID.X ;  /* 0x0000000000037919 */ /* 0x000e220000002500 */
[----:B------:R-:W-:Y:S01]  /*0020*/  ULDC UR6, c[0x0][0x210] ;  /* 0x0000840000067ab9 */ /* 0x000fe20000000800 */
[----:B------:R-:W-:Y:S01]  /*0030*/  ULDC.64 UR4, c[0x0][0x208] ;  /* 0x0000820000047ab9 */ /* 0x000fe20000000a00 */
[----:B------:R-:W-:Y:S01]  /*0040*/  BSSY B0, `(.L_x_2181) ;  /* 0x0000142000007945 */ /* 0x000fe20003800000 */
[----:B------:R-:W0:Y:S02]  /*0050*/  S2R R0, SR_TID.X ;  /* 0x0000000000007919 */ /* 0x000e240000002100 */
[----:B0-----:R-:W-:-:S04]  /*0060*/  LEA R3, R3, R0, 0x8 ;  /* 0x0000000003037211 */ /* 0x001fc800078e40ff */
[----:B------:R-:W-:-:S13]  /*0070*/  ISETP.GE.AND P0, PT, R3, UR6, PT ;  /* 0x0000000603007c0c */ /* 0x000fda000bf06270 */
[----:B------:R-:W-:Y:S05]  /*0080*/  @P0 BRA `(.L_x_2182) ;  /* 0x0000001000f40947 */ /* 0x000fea0003800000 */
[----:B------:R-:W0:Y:S01]  /*0090*/  LDC R4, c[0x0][0x218] ;  /* 0x00008600ff047b82 */ /* 0x000e220000000800 */
[----:B------:R-:W-:Y:S01]  /*00a0*/  HFMA2.MMA R0, -RZ, RZ, 0, 0 ;  /* 0x00000000ff007435 */ /* 0x000fe200000001ff */
[----:B------:R-:W-:Y:S02]  /*00b0*/  MOV R5, RZ ;  /* 0x000000ff00057202 */ /* 0x000fe40000000f00 */
[----:B0-----:R-:W-:-:S13]  /*00c0*/  ISETP.NE.AND P0, PT, R4, RZ, PT ;  /* 0x000000ff0400720c */ /* 0x001fda0003f05270 */
[----:B------:R-:W-:Y:S05]  /*00d0*/  @!P0 BRA `(.L_x_2183) ;  /* 0x0000001000a48947 */ /* 0x000fea0003800000 */
[----:B------:R-:W-:Y:S01]  /*00e0*/  MOV R2, RZ ;  /* 0x000000ff00027202 */ /* 0x000fe20000000f00 */
[----:B------:R-:W-:Y:S01]  /*00f0*/  ULDC.64 UR8, c[0x0][0x220] ;  /* 0x0000880000087ab9 */ /* 0x000fe20000000a00 */
[----:B------:R-:W-:Y:S01]  /*0100*/  ISETP.NE.AND P0, PT, R4, 0x1, PT ;  /* 0x000000010400780c */ /* 0x000fe20003f05270 */
[----:B------:R-:W-:Y:S02]  /*0110*/  ULDC UR7, c[0x0][0x21c] ;  /* 0x0000870000077ab9 */ /* 0x000fe40000000800 */
[----:B------:R-:W-:-:S05]  /*0120*/  IMAD.HI.U32 R6, R3, UR8, R2 ;  /* 0x0000000803067c27 */ /* 0x000fca000f8e0002 */
[----:B------:R-:W-:Y:S01]  /*0130*/  SHF.R.U32.HI R7, RZ, UR9, R6 ;  /* 0x00000009ff077c19 */ /* 0x000fe20008011606 */
[----:B------:R-:W-:-:S03]  /*0140*/  ULDC.64 UR8, c[0x0][0x348] ;  /* 0x0000d20000087ab9 */ /* 0x000fc60000000a00 */
[----:B------:R-:W-:-:S05]  /*0150*/  IADD3 R0, -R7, RZ, RZ ;  /* 0x000000ff07007210 */ /* 0x000fca0007ffe1ff */
[----:B------:R-:W-:-:S04]  /*0160*/  IMAD R0, R0, UR7, R3 ;  /* 0x0000000700007c24 */ /* 0x000fc8000f8e0203 */
        /* <DEDUP_REMOVED lines=89> */
[----:B------:R-:W-:Y:S01]  /*0700*/  ISETP.NE.AND P0, PT, R4, 0x9, PT ;  /* 0x000000090400780c */ /* 0x000fe20003f05270 */
[----:B------:R-:W-:-:S07]  /*0710*/  ULDC UR7, c[0x0][0x27c] ;  /* 0x00009f0000077ab9 */ /* 0x000fce0000000800 */
        /* <DEDUP_REMOVED lines=46> */
[----:B------:R-:W-:Y:S01]  /*0a00*/  ISETP.NE.AND P0, PT, R4, 0xd, PT ;  /* 0x0000000d0400780c */ /* 0x000fe20003f05270 */
[----:B------:R-:W-:Y:S01]  /*0a10*/  ULDC UR7, c[0x0][0x2ac] ;  /* 0x0000ab0000077ab9 */ /* 0x000fe20000000800 */
        /* <DEDUP_REMOVED lines=134> */
[----:B------:R-:W-:Y:S02]  /*1280*/  SHF.R.U32.HI R11, RZ, UR7, R10 ;  /* 0x00000007ff0b7c19 */ /* 0x000fe4000801160a */
[----:B------:R-:W-:Y:S02]  /*1290*/  @P0 MOV R10, RZ ;  /* 0x000000ff000a0202 */ /* 0x000fe40000000f00 */
[----:B------:R-:W-:Y:S01]  /*12a0*/  IADD3 R6, -R11, RZ, RZ ;  /* 0x000000ff0b067210 */ /* 0x000fe20007ffe1ff */
[----:B------:R-:W1:Y:S04]  /*12b0*/  @P0 LDC R15, c[0x0][0x33c] ;  /* 0x0000cf00ff0f0b82 */ /* 0x000e680000000800 */
[----:B------:R-:W-:Y:S01]  /*12c0*/  IMAD R6, R6, UR8, R7 ;  /* 0x0000000806067c24 */ /* 0x000fe2000f8e0207 */
[----:B------:R-:W-:-:S03]  /*12d0*/  ULDC.64 UR8, c[0x0][0x400] ;  /* 0x0001000000087ab9 */ /* 0x000fc60000000a00 */
[----:B------:R-:W2:Y:S01]  /*12e0*/  @P0 LDC.64 R8, c[0x0][0x408] ;  /* 0x00010200ff080b82 */ /* 0x000ea20000000a00 */
[C---:B------:R-:W-:Y:S02]  /*12f0*/  IMAD R5, R6.reuse, UR8, R5 ;  /* 0x0000000806057c24 */ /* 0x040fe4000f8e0205 */
[----:B------:R-:W-:Y:S02]  /*1300*/  IMAD R0, R6, UR9, R0 ;  /* 0x0000000906007c24 */ /* 0x000fe4000f8e0200 */
[----:B0-----:R-:W-:-:S05]  /*1310*/  @P0 IMAD.HI.U32 R2, R11, R12, R10 ;  /* 0x0000000c0b020227 */ /* 0x001fca00078e000a */
[----:B------:R-:W-:-:S04]  /*1320*/  @P0 SHF.R.U32.HI R2, RZ, R13, R2 ;  /* 0x0000000dff020219 */ /* 0x000fc80000011602 */
[----:B------:R-:W-:-:S05]  /*1330*/  @P0 IADD3 R10, -R2, RZ, RZ ;  /* 0x000000ff020a0210 */ /* 0x000fca0007ffe1ff */
[----:B-1----:R-:W-:-:S04]  /*1340*/  @P0 IMAD R10, R10, R15, R11 ;  /* 0x0000000f0a0a0224 */ /* 0x002fc800078e020b */
[C---:B--2---:R-:W-:Y:S02]  /*1350*/  @P0 IMAD R5, R10.reuse, R8, R5 ;  /* 0x000000080a050224 */ /* 0x044fe400078e0205 */
[----:B------:R-:W-:-:S07]  /*1360*/  @P0 IMAD R0, R10, R9, R0 ;  /* 0x000000090a000224 */ /* 0x000fce00078e0200 */
.L_x_2183:
[----:B------:R-:W-:Y:S02]  /*1370*/  ULDC.64 UR8, c[0x0][0x418] ;  /* 0x0001060000087ab9 */ /* 0x000fe40000000a00 */
[----:B------:R-:W-:-:S04]  /*1380*/  IADD3 R6, P0, R0, UR8, RZ ;  /* 0x0000000800067c10 */ /* 0x000fc8000ff1e0ff */
[----:B------:R-:W-:Y:S01]  /*1390*/  IADD3.X R7, RZ, UR9, RZ, P0, !PT ;  /* 0x00000009ff077c10 */ /* 0x000fe200087fe4ff */
[----:B------:R-:W-:-:S04]  /*13a0*/  ULDC.64 UR8, c[0x0][0x410] ;  /* 0x0001040000087ab9 */ /* 0x000fc80000000a00 */
[----:B------:R-:W2:Y:S01]  /*13b0*/  LDG.E R9, desc[UR4][R6.64] ;  /* 0x0000000406097981 */ /* 0x000ea2000c1e1900 */
[----:B------:R-:W-:Y:S02]  /*13c0*/  IADD3 R3, R3, 0x80, RZ ;  /* 0x0000008003037810 */ /* 0x000fe40007ffe0ff */
[C---:B--2---:R-:W-:Y:S02]  /*13d0*/  FSETP.NEU.FTZ.AND P2, PT, R9.reuse, -INF , PT ;  /* 0xff8000000900780b */ /* 0x044fe40003f5d000 */
[C---:B------:R-:W-:Y:S02]  /*13e0*/  FSETP.GTU.FTZ.AND P0, PT, |R9|.reuse, +INF , PT ;  /* 0x7f8000000900780b */ /* 0x040fe40003f1c200 */
[----:B------:R-:W-:-:S09]  /*13f0*/  FSETP.NEU.FTZ.AND P1, PT, R9, +INF , PT ;  /* 0x7f8000000900780b */ /* 0x000fd20003f3d000 */
[----:B------:R-:W0:Y:S08]  /*1400*/  @!P2 LDC R9, c[0x0][0x428] ;  /* 0x00010a00ff09ab82 */ /* 0x000e300000000800 */
[----:B0-----:R-:W0:Y:S08]  /*1410*/  @!P1 LDC R9, c[0x0][0x424] ;  /* 0x00010900ff099b82 */ /* 0x001e300000000800 */
[----:B0-----:R-:W0:Y:S01]  /*1420*/  @P0 LDC R9, c[0x0][0x420] ;  /* 0x00010800ff090b82 */ /* 0x001e220000000800 */
[----:B------:R-:W-:-:S05]  /*1430*/  IADD3 R4, P0, R5, UR8, RZ ;  /* 0x0000000805047c10 */ /* 0x000fca000ff1e0ff */
[----:B------:R-:W-:-:S05]  /*1440*/  IMAD.X R5, RZ, RZ, UR9, P0 ;  /* 0x00000009ff057e24 */ /* 0x000fca00080e06ff */
[----:B0-----:R0:W-:Y:S03]  /*1450*/  STG.E desc[UR4][R4.64], R9 ;  /* 0x0000000904007986 */ /* 0x0011e6000c101904 */
.L_x_2182:
[----:B------:R-:W-:Y:S05]  /*1460*/  BSYNC B0 ;  /* 0x0000000000007941 */ /* 0x000fea0003800000 */
.L_x_2181:
[----:B------:R-:W-:-:S13]  /*1470*/  ISETP.GE.AND P0, PT, R3, UR6, PT ;  /* 0x0000000603007c0c */ /* 0x000fda000bf06270 */
[----:B------:R-:W-:Y:S05]  /*1480*/  @P0 EXIT ;  /* 0x000000000000094d */ /* 0x000fea0003800000 */
[----:B0-----:R-:W0:Y:S01]  /*1490*/  LDC R4, c[0x0][0x218] ;  /* 0x00008600ff047b82 */ /* 0x001e220000000800 */
[----:B------:R-:W-:Y:S01]  /*14a0*/  HFMA2.MMA R0, -RZ, RZ, 0, 0 ;  /* 0x00000000ff007435 */ /* 0x000fe200000001ff */
[----:B------:R-:W-:Y:S02]  /*14b0*/  MOV R5, RZ ;  /* 0x000000ff00057202 */ /* 0x000fe40000000f00 */
[----:B0-----:R-:W-:-:S13]  /*14c0*/  ISETP.NE.AND P0, PT, R4, RZ, PT ;  /* 0x000000ff0400720c */ /* 0x001fda0003f05270 */
[----:B------:R-:W-:Y:S05]  /*14d0*/  @!P0 BRA `(.L_x_2184) ;  /* 0x0000001000a48947 */ /* 0x000fea0003800000 */
        /* <DEDUP_REMOVED lines=284> */
[----:B------:R-:W-:Y:S01]  /*26a0*/  ULDC.64 UR6, c[0x0][0x400] ;  /* 0x0001000000067ab9 */ /* 0x000fe20000000a00 */
        /* <DEDUP_REMOVED lines=12> */
.L_x_2184:
[----:B------:R-:W-:Y:S02]  /*2770*/  ULDC.64 UR6, c[0x0][0x418] ;  /* 0x0001060000067ab9 */ /* 0x000fe40000000a00 */
[----:B------:R-:W-:-:S04]  /*2780*/  IADD3 R2, P0, R0, UR6, RZ ;  /* 0x0000000600027c10 */ /* 0x000fc8000ff1e0ff */
[----:B------:R-:W-:Y:S01]  /*2790*/  IADD3.X R3, RZ, UR7, RZ, P0, !PT ;  /* 0x00000007ff037c10 */ /* 0x000fe200087fe4ff */
[----:B------:R-:W-:-:S04]  /*27a0*/  ULDC.64 UR6, c[0x0][0x410] ;  /* 0x0001040000067ab9 */ /* 0x000fc80000000a00 */
[----:B------:R-:W2:Y:S02]  /*27b0*/  LDG.E R7, desc[UR4][R2.64] ;  /* 0x0000000402077981 */ /* 0x000ea4000c1e1900 */
[C---:B--2---:R-:W-:Y:S02]  /*27c0*/  FSETP.NEU.FTZ.AND P2, PT, R7.reuse, -INF , PT ;  /* 0xff8000000700780b */ /* 0x044fe40003f5d000 */
[C---:B------:R-:W-:Y:S02]  /*27d0*/  FSETP.GTU.FTZ.AND P0, PT, |R7|.reuse, +INF , PT ;  /* 0x7f8000000700780b */ /* 0x040fe40003f1c200 */
[----:B------:R-:W-:-:S09]  /*27e0*/  FSETP.NEU.FTZ.AND P1, PT, R7, +INF , PT ;  /* 0x7f8000000700780b */ /* 0x000fd20003f3d000 */
[----:B------:R-:W0:Y:S08]  /*27f0*/  @!P2 LDC R7, c[0x0][0x428] ;  /* 0x00010a00ff07ab82 */ /* 0x000e300000000800 */
[----:B0-----:R-:W0:Y:S08]  /*2800*/  @!P1 LDC R7, c[0x0][0x424] ;  /* 0x00010900ff079b82 */ /* 0x001e300000000800 */
[----:B0-----:R-:W0:Y:S01]  /*2810*/  @P0 LDC R7, c[0x0][0x420] ;  /* 0x00010800ff070b82 */ /* 0x001e220000000800 */
[----:B------:R-:W-:-:S04]  /*2820*/  IADD3 R4, P0, R5, UR6, RZ ;  /* 0x0000000605047c10 */ /* 0x000fc8000ff1e0ff */
[----:B------:R-:W-:-:S05]  /*2830*/  IADD3.X R5, RZ, UR7, RZ, P0, !PT ;  /* 0x00000007ff057c10 */ /* 0x000fca00087fe4ff */
[----:B0-----:R-:W-:Y:S01]  /*2840*/  STG.E desc[UR4][R4.64], R7 ;  /* 0x0000000704007986 */ /* 0x001fe2000c101904 */
[----:B------:R-:W-:Y:S05]  /*2850*/  EXIT ;  /* 0x000000000000794d */ /* 0x000fea0003800000 */
.L_x_2185:
        /* <DEDUP_REMOVED lines=10> */
.L_x_36132:


//--------------------- .text._ZN2at6native27unrolled_elementwise_kernelIZZZNS0_22nan_to_num_kernel_cudaERNS_18TensorIteratorBaseESt8optionalIdES5_S5_ENKUlvE0_clEvENKUlvE0_clEvEUlfE_St5arrayIPcLm2EELi4E23TrivialOffsetCalculatorILi1EjESD_NS0_6memory15LoadWithoutCastENSE_16StoreWithoutCastEEEviT_T0_T2_T3_T4_T5_ --------------------------
	.section	.text._ZN2at6native27unrolled_elementwise_kernelIZZZNS0_22nan_to_num_kernel_cudaERNS_18TensorIteratorBaseESt8optionalIdES5_S5_ENKUlvE0_clEvENKUlvE0_clEvEUlfE_St5arrayIPcLm2EELi4E23TrivialOffsetCalculatorILi1EjESD_NS0_6memory15LoadWithoutCastENSE_16StoreWithoutCastEEEviT_T0_T2_T3_T4_T5_,"ax",@progbits
	.align	128
        .global         _ZN2at6native27unrolled_elementwise_kernelIZZZNS0_22nan_to_num_kernel_cudaERNS_18TensorIteratorBaseESt8optionalIdES5_S5_ENKUlvE0_clEvENKUlvE0_clEvEUlfE_St5arrayIPcLm2EELi4E23TrivialOffsetCalculatorILi1EjESD_NS0_6memory15LoadWithoutCastENSE_16StoreWithoutCastEEEviT_T0_T2_T3_T4_T5_
        .type           _ZN2at6native27unrolled_elementwise_kernelIZZZNS0_22nan_to_num_kernel_cudaERNS_18TensorIteratorBaseESt8optionalIdES5_S5_ENKUlvE0_clEvENKUlvE0_clEvEUlfE_St5arrayIPcLm2EELi4E23TrivialOffsetCalculatorILi1EjESD_NS0_6memory15LoadWithoutCastENSE_16StoreWithoutCastEEEviT_T0_T2_T3_T4_T5_,@function
        .size           _ZN2at6native27unrolled_elementwise_kernelIZZZNS0_22nan_to_num_kernel_cudaERNS_18TensorIteratorBaseESt8optionalIdES5_S5_ENKUlvE0_clEvENKUlvE0_clEvEUlfE_St5arrayIPcLm2EELi4E23TrivialOffsetCalculatorILi1EjESD_NS0_6memory15LoadWithoutCastENSE_16StoreWithoutCastEEEviT_T0_T2_T3_T4_T5_,(.L_x_36133 - _ZN2at6native27unrolled_elementwise_kernelIZZZNS0_22nan_to_num_kernel_cudaERNS_18TensorIteratorBaseESt8optionalIdES5_S5_ENKUlvE0_clEvENKUlvE0_clEvEUlfE_St5arrayIPcLm2EELi4E23TrivialOffsetCalculatorILi1EjESD_NS0_6memory15LoadWithoutCastENSE_16StoreWithoutCastEEEviT_T0_T2_T3_T4_T5_)
        .other          _ZN2at6native27unrolled_elementwise_kernelIZZZNS0_22nan_to_num_kernel_cudaERNS_18TensorIteratorBaseESt8optionalIdES5_S5_ENKUlvE0_clEvENKUlvE0_clEvEUlfE_St5arrayIPcLm2EELi4E23TrivialOffsetCalculatorILi1EjESD_NS0_6memory15LoadWithoutCastENSE_16StoreWithoutCastEEEviT_T0_T2_T3_T4_T5_,@"STO_CUDA_ENTRY STV_DEFAULT"
_ZN2at6native27unrolled_elementwise_kernelIZZZNS0_22nan_to_num_kernel_cudaERNS_18TensorIteratorBaseESt8optionalIdES5_S5_ENKUlvE0_clEvENKUlvE0_clEvEUlfE_St5arrayIPcLm2EELi4E23TrivialOffsetCalculatorILi1EjESD_NS0_6memory15LoadWithoutCastENSE_16StoreWithoutCastEEEviT_T0_T2_T3_T4_T5_:
.text._ZN2at6native27unrolled_elementwise_kernelIZZZNS0_22nan_to_num_kernel_cudaERNS_18TensorIteratorBaseESt8optionalIdES5_S5_ENKUlvE0_clEvENKUlvE0_clEvEUlfE_St5arrayIPcLm2EELi4E23TrivialOffsetCalculatorILi1EjESD_NS0_6memory15LoadWithoutCastENSE_16StoreWithoutCastEEEviT_T0_T2_T3_T4_T5_:
[----:B------:R-:W-:Y:S01]  /*0000*/  LDC R1, c[0x0][0x28] ;  /* 0x00000a00ff017b82 */ /* 0x000fe20000000800 */
[----:B------:R-:W0:Y:S07]  /*0010*/  S2R R6, SR_CTAID.X ;  /* 0x0000000000067919 */ /* 0x000e2e0000002500 */
[----:B------:R-:W0:Y:S01]  /*0020*/  LDC R7, c[0x0][0x210] ;  /* 0x00008400ff077b82 */ /* 0x000e220000000800 */
[----:B------:R-:W-:Y:S01]  /*0030*/  IMAD.MOV.U32 R14, RZ, RZ, RZ ;  /* 0x000000ffff0e7224 */ /* 0x000fe200078e00ff */
        /* <DEDUP_REMOVED lines=10> */
[----:B------:R-:W1:Y:S01]  /*00e0*/  @!P1 LDC.64 R2, c[0x0][0x238] ;  /* 0x00008e00ff029b82 */ /* 0x000e620000000a00 */
[----:B------:R-:W-:Y:S02]  /*00f0*/  @!P1 VIADD R15, R15, 0x80 ;  /* 0x000000800f0f9836 */ /* 0x000fe40000000000 */
[----:B0-----:R-:W-:-:S03]  /*0100*/  @!P0 IMAD.WIDE.U32 R16, R19, 0x4, R16 ;  /* 0x0000000413108825 */ /* 0x001fc600078e0010 */
[CC--:B------:R-:W-:Y:S02]  /*0110*/  ISETP.GE.AND P3, PT, R15.reuse, R7.reuse, PT ;  /* 0x000000070f00720c */ /* 0x0c0fe40003f66270 */
[----:B------:R0:W2:Y:S11]  /*0120*/  @!P0 LDG.E R14, desc[UR4][R16.64] ;  /* 0x00000004100e8981 */ /* 0x0000b6000c1e1900 */
[----:B------:R-:W-:Y:S01]  /*0130*/  @!P3 IMAD R21, R6, 0x200, R15 ;  /* 0x000002000615b824 */ /* 0x000fe200078e020f */
[----:B------:R-:W-:Y:S01]  /*0140*/  @!P3 IADD3 R15, R15, 0x80, RZ ;  /* 0x000000800f0fb810 */ /* 0x000fe20007ffe0ff */
[----:B------:R-:W3:Y:S03]  /*0150*/  @!P3 LDC.64 R4, c[0x0][0x238] ;  /* 0x00008e00ff04bb82 */ /* 0x000ee60000000a00 */
[----:B------:R-:W-:-:S13]  /*0160*/  ISETP.GE.AND P2, PT, R15, R7, PT ;  /* 0x000000070f00720c */ /* 0x000fda0003f46270 */
[----:B------:R-:W4:Y:S01]  /*0170*/  @!P2 LDC.64 R12, c[0x0][0x238] ;  /* 0x00008e00ff0cab82 */ /* 0x000f220000000a00 */
[----:B------:R-:W-:Y:S02]  /*0180*/  @!P2 IMAD R19, R6, 0x200, R15 ;  /* 0x000002000613a824 */ /* 0x000fe400078e020f */
[----:B---3--:R-:W-:Y:S01]  /*0190*/  @!P3 IMAD.WIDE.U32 R20, R21, 0x4, R4 ;  /* 0x000000041514b825 */ /* 0x008fe200078e0004 */
[----:B------:R-:W-:-:S03]  /*01a0*/  CS2R R4, SRZ ;  /* 0x0000000000047805 */ /* 0x000fc6000001ff00 */
[----:B-1----:R-:W-:-:S03]  /*01b0*/  @!P1 IMAD.WIDE.U32 R2, R23, 0x4, R2 ;  /* 0x0000000417029825 */ /* 0x002fc600078e0002 */
[----:B------:R-:W3:Y:S04]  /*01c0*/  @!P3 LDG.E R4, desc[UR4][R20.64] ;  /* 0x000000041404b981 */ /* 0x000ee8000c1e1900 */
[----:B------:R1:W5:Y:S01]  /*01d0*/  @!P1 LDG.E R5, desc[UR4][R2.64] ;  /* 0x0000000402059981 */ /* 0x000362000c1e1900 */
[----:B----4-:R-:W-:Y:S02]  /*01e0*/  @!P2 IMAD.WIDE.U32 R18, R19, 0x4, R12 ;  /* 0x000000041312a825 */ /* 0x010fe400078e000c */
[----:B------:R-:W4:Y:S02]  /*01f0*/  @!P0 LDC R13, c[0x0][0x220] ;  /* 0x00008800ff0d8b82 */ /* 0x000f240000000800 */
[----:B------:R-:W-:-:S06]  /*0200*/  IMAD.MOV.U32 R12, RZ, RZ, RZ ;  /* 0x000000ffff0c7224 */ /* 0x000fcc00078e00ff */
[----:B------:R1:W5:Y:S01]  /*0210*/  @!P2 LDG.E R12, desc[UR4][R18.64] ;  /* 0x00000004120ca981 */ /* 0x000362000c1e1900 */
[----:B0-----:R-:W-:-:S05]  /*0220*/  VIADD R16, R11, 0x180 ;  /* 0x000001800b107836 */ /* 0x001fca0000000000 */
[----:B------:R-:W-:Y:S02]  /*0230*/  ISETP.GE.AND P3, PT, R16, R7, PT ;  /* 0x000000071000720c */ /* 0x000fe40003f66270 */
[----:B------:R-:W-:-:S04]  /*0240*/  IADD3 R16, R11, 0x100, RZ ;  /* 0x000001000b107810 */ /* 0x000fc80007ffe0ff */
[----:B------:R-:W-:Y:S01]  /*0250*/  ISETP.GE.AND P2, PT, R16, R7, PT ;  /* 0x000000071000720c */ /* 0x000fe20003f46270 */
[----:B------:R-:W-:-:S05]  /*0260*/  VIADD R16, R11, 0x80 ;  /* 0x000000800b107836 */ /* 0x000fca0000000000 */
[----:B------:R-:W-:Y:S01]  /*0270*/  ISETP.GE.AND P1, PT, R16, R7, PT ;  /* 0x000000071000720c */ /* 0x000fe20003f26270 */
[----:B------:R-:W0:Y:S08]  /*0280*/  @!P3 LDC R15, c[0x0][0x220] ;  /* 0x00008800ff0fbb82 */ /* 0x000e300000000800 */
[----:B-1----:R-:W1:Y:S08]  /*0290*/  @!P2 LDC R3, c[0x0][0x220] ;  /* 0x00008800ff03ab82 */ /* 0x002e700000000800 */
[----:B------:R-:W1:Y:S01]  /*02a0*/  @!P1 LDC R18, c[0x0][0x220] ;  /* 0x00008800ff129b82 */ /* 0x000e620000000800 */
[----:B------:R-:W-:Y:S04]  /*02b0*/  BSSY B0, `(.L_x_2186) ;  /* 0x0000034000007945 */ /* 0x000fe80003800000 */
[----:B------:R-:W-:Y:S01]  /*02c0*/  BSSY B1, `(.L_x_2187) ;  /* 0x000002c000017945 */ /* 0x000fe20003800000 */
[----:B--2---:R-:W-:-:S02]  /*02d0*/  FSETP.NEU.OR P6, PT, R14, +INF , P0 ;  /* 0x7f8000000e00780b */ /* 0x004fc400007cd400 */
[----:B------:R-:W-:-:S04]  /*02e0*/  @!P0 FSETP.NEU.FTZ.AND P4, PT, R14, -INF , PT ;  /* 0xff8000000e00880b */ /* 0x000fc80003f9d000 */
[----:B----4-:R-:W-:-:S07]  /*02f0*/  @!P0 FSEL R2, R14, R13, P4 ;  /* 0x0000000d0e028208 */ /* 0x010fce0002000000 */
[----:B------:R-:W2:Y:S01]  /*0300*/  @!P6 LDC R2, c[0x0][0x21c] ;  /* 0x00008700ff02eb82 */ /* 0x000ea20000000800 */
[----:B---3--:R-:W-:Y:S02]  /*0310*/  FSETP.NEU.OR P4, PT, R4, +INF , P2 ;  /* 0x7f8000000400780b */ /* 0x008fe4000178d400 */
[C---:B-----5:R-:W-:Y:S02]  /*0320*/  FSETP.NEU.OR P5, PT, R12.reuse, +INF , P3 ;  /* 0x7f8000000c00780b */ /* 0x060fe40001fad400 */
[----:B------:R-:W-:-:S04]  /*0330*/  @!P3 FSETP.NEU.FTZ.AND P6, PT, R12, -INF , PT ;  /* 0xff8000000c00b80b */ /* 0x000fc80003fdd000 */
[----:B0-----:R-:W-:Y:S02]  /*0340*/  @!P3 FSEL R15, R12, R15, P6 ;  /* 0x0000000f0c0fb208 */ /* 0x001fe40003000000 */
[----:B------:R-:W-:-:S05]  /*0350*/  @!P2 FSETP.NEU.FTZ.AND P6, PT, R4, -INF , PT ;  /* 0xff8000000400a80b */ /* 0x000fca0003fdd000 */
[----:B------:R-:W0:Y:S01]  /*0360*/  @!P5 LDC R15, c[0x0][0x21c] ;  /* 0x00008700ff0fdb82 */ /* 0x000e220000000800 */
[C---:B------:R-:W-:Y:S02]  /*0370*/  FSETP.NEU.OR P5, PT, R5.reuse, +INF , P1 ;  /* 0x7f8000000500780b */ /* 0x040fe40000fad400 */
[----:B-1----:R-:W-:Y:S02]  /*0380*/  @!P2 FSEL R13, R4, R3, P6 ;  /* 0x00000003040da208 */ /* 0x002fe40003000000 */
[----:B------:R-:W-:-:S04]  /*0390*/  @!P1 FSETP.NEU.FTZ.AND P6, PT, R5, -INF , PT ;  /* 0xff8000000500980b */ /* 0x000fc80003fdd000 */
[----:B------:R-:W-:Y:S01]  /*03a0*/  @!P1 FSEL R3, R5, R18, P6 ;  /* 0x0000001205039208 */ /* 0x000fe20003000000 */
[----:B------:R-:W1:Y:S01]  /*03b0*/  @!P4 LDC R13, c[0x0][0x21c] ;  /* 0x00008700ff0dcb82 */ /* 0x000e620000000800 */
[----:B------:R-:W-:-:S07]  /*03c0*/  FSETP.GTU.AND P4, PT, |R14|, +INF , !P0 ;  /* 0x7f8000000e00780b */ /* 0x000fce000478c200 */
[----:B------:R-:W3:Y:S01]  /*03d0*/  @!P5 LDC R3, c[0x0][0x21c] ;  /* 0x00008700ff03db82 */ /* 0x000ee20000000800 */
[----:B------:R-:W-:Y:S02]  /*03e0*/  FSETP.GTU.AND P6, PT, |R12|, +INF , !P3 ;  /* 0x7f8000000c00780b */ /* 0x000fe40005fcc200 */
[----:B------:R-:W-:-:S05]  /*03f0*/  FSETP.GTU.AND P5, PT, |R4|, +INF , !P2 ;  /* 0x7f8000000400780b */ /* 0x000fca00057ac200 */
[----:B--2---:R-:W2:Y:S01]  /*0400*/  @P4 LDC R2, c[0x0][0x218] ;  /* 0x00008600ff024b82 */ /* 0x004ea20000000800 */
[----:B------:R-:W-:-:S07]  /*0410*/  FSETP.GTU.AND P4, PT, |R5|, +INF , !P1 ;  /* 0x7f8000000500780b */ /* 0x000fce0004f8c200 */
[----:B0-----:R-:W0:Y:S08]  /*0420*/  @P6 LDC R15, c[0x0][0x218] ;  /* 0x00008600ff0f6b82 */ /* 0x001e300000000800 */
[----:B-1----:R-:W1:Y:S08]  /*0430*/  @P5 LDC R13, c[0x0][0x218] ;  /* 0x00008600ff0d5b82 */ /* 0x002e700000000800 */
[----:B---3--:R-:W3:Y:S01]  /*0440*/  @P4 LDC R3, c[0x0][0x218] ;  /* 0x00008600ff034b82 */ /* 0x008ee20000000800 */
[----:B------:R-:W-:Y:S01]  /*0450*/  ISETP.GE.AND P4, PT, R11, R7, PT ;  /* 0x000000070b00720c */ /* 0x000fe20003f86270 */
[----:B--2---:R-:W-:-:S02]  /*0460*/  @!P0 IMAD.MOV.U32 R10, RZ, RZ, R2 ;  /* 0x000000ffff0a8224 */ /* 0x004fc400078e0002 */
[----:B0-----:R-:W-:Y:S02]  /*0470*/  @!P3 IMAD.MOV.U32 R0, RZ, RZ, R15 ;  /* 0x000000ffff00b224 */ /* 0x001fe400078e000f */
[----:B-1----:R-:W-:Y:S01]  /*0480*/  @!P2 IMAD.MOV.U32 R8, RZ, RZ, R13 ;  /* 0x000000ffff08a224 */ /* 0x002fe200078e000d */
[----:B---3--:R-:W-:-:S07]  /*0490*/  @!P1 MOV R9, R3 ;  /* 0x0000000300099202 */ /* 0x008fce0000000f00 */
[----:B------:R-:W-:Y:S05]  /*04a0*/  @P4 BRA `(.L_x_2188) ;  /* 0x0000000000344947 */ /* 0x000fea0003800000 */
[----:B------:R-:W0:Y:S01]  /*04b0*/  LDC.64 R2, c[0x0][0x230] ;  /* 0x00008c00ff027b82 */ /* 0x000e220000000a00 */
[----:B------:R-:W-:-:S04]  /*04c0*/  IMAD R11, R6, 0x200, R11 ;  /* 0x00000200060b7824 */ /* 0x000fc800078e020b */
[----:B0-----:R-:W-:-:S04]  /*04d0*/  IMAD.WIDE.U32 R2, R11, 0x4, R2 ;  /* 0x000000040b027825 */ /* 0x001fc800078e0002 */
[----:B------:R-:W-:Y:S01]  /*04e0*/  IMAD.MOV.U32 R11, RZ, RZ, R16 ;  /* 0x000000ffff0b7224 */ /* 0x000fe200078e0010 */
[----:B------:R0:W-:Y:S04]  /*04f0*/  STG.E desc[UR4][R2.64], R10 ;  /* 0x0000000a02007986 */ /* 0x0001e8000c101904 */
[----:B------:R-:W-:-:S13]  /*0500*/  ISETP.GE.AND P0, PT, R11, R7, PT ;  /* 0x000000070b00720c */ /* 0x000fda0003f06270 */
[----:B------:R-:W-:Y:S05]  /*0510*/  @P0 BREAK B1 ;  /* 0x0000000000010942 */ /* 0x000fea0003800000 */
[----:B0-----:R-:W-:Y:S05]  /*0520*/  @P0 BRA `(.L_x_2189) ;  /* 0x0000000000300947 */ /* 0x001fea0003800000 */
[----:B------:R-:W0:Y:S01]  /*0530*/  LDC.64 R2, c[0x0][0x230] ;  /* 0x00008c00ff027b82 */ /* 0x000e220000000a00 */
[----:B------:R-:W-:Y:S02]  /*0540*/  IMAD R5, R6, 0x200, R11 ;  /* 0x0000020006057824 */ /* 0x000fe400078e020b */
[----:B------:R-:W-:Y:S02]  /*0550*/  VIADD R11, R11, 0x80 ;  /* 0x000000800b0b7836 */ /* 0x000fe40000000000 */
[----:B0-----:R-:W-:-:S05]  /*0560*/  IMAD.WIDE.U32 R2, R5, 0x4, R2 ;  /* 0x0000000405027825 */ /* 0x001fca00078e0002 */
[----:B------:R0:W-:Y:S02]  /*0570*/  STG.E desc[UR4][R2.64], R9 ;  /* 0x0000000902007986 */ /* 0x0001e4000c101904 */
.L_x_2188:
[----:B------:R-:W-:Y:S05]  /*0580*/  BSYNC B1 ;  /* 0x0000000000017941 */ /* 0x000fea0003800000 */
.L_x_2187:
[----:B------:R-:W-:-:S13]  /*0590*/  ISETP.GE.AND P0, PT, R11, R7, PT ;  /* 0x000000070b00720c */ /* 0x000fda0003f06270 */
[----:B0-----:R-:W0:Y:S01]  /*05a0*/  @!P0 LDC.64 R2, c[0x0][0x230] ;  /* 0x00008c00ff028b82 */ /* 0x001e220000000a00 */
[----:B------:R-:W-:Y:S01]  /*05b0*/  @!P0 LEA R5, R6, R11, 0x9 ;  /* 0x0000000b06058211 */ /* 0x000fe200078e48ff */
[----:B------:R-:W-:-:S04]  /*05c0*/  @!P0 VIADD R11, R11, 0x80 ;  /* 0x000000800b0b8836 */ /* 0x000fc80000000000 */
[----:B0-----:R-:W-:-:S05]  /*05d0*/  @!P0 IMAD.WIDE.U32 R2, R5, 0x4, R2 ;  /* 0x0000000405028825 */ /* 0x001fca00078e0002 */
[----:B------:R0:W-:Y:S02]  /*05e0*/  @!P0 STG.E desc[UR4][R2.64], R8 ;  /* 0x0000000802008986 */ /* 0x0001e4000c101904 */
.L_x_2189:
[----:B------:R-:W-:Y:S05]  /*05f0*/  BSYNC B0 ;  /* 0x0000000000007941 */ /* 0x000fea0003800000 */
.L_x_2186:
[----:B------:R-:W-:Y:S05]  /*0600*/  WARPSYNC.ALL ;  /* 0x0000000000007948 */ /* 0x000fea0003800000 */
[----:B------:R-:W-:-:S13]  /*0610*/  ISETP.GE.AND P0, PT, R11, R7, PT ;  /* 0x000000070b00720c */ /* 0x000fda0003f06270 */
[----:B------:R-:W-:Y:S05]  /*0620*/  @P0 EXIT ;  /* 0x000000000000094d */ /* 0x000fea0003800000 */
[----:B0-----:R-:W0:Y:S01]  /*0630*/  LDC.64 R2, c[0x0][0x230] ;  /* 0x00008c00ff027b82 */ /* 0x001e220000000a00 */
[----:B------:R-:W-:-:S04]  /*0640*/  IMAD R11, R6, 0x200, R11 ;  /* 0x00000200060b7824 */ /* 0x000fc800078e020b */
[----:B0-----:R-:W-:-:S05]  /*0650*/  IMAD.WIDE.U32 R2, R11, 0x4, R2 ;  /* 0x000000040b027825 */ /* 0x001fca00078e0002 */
[----:B------:R-:W-:Y:S01]  /*0660*/  STG.E desc[UR4][R2.64], R0 ;  /* 0x0000000002007986 */ /* 0x000fe2000c101904 */
[----:B------:R-:W-:Y:S05]  /*0670*/  EXIT ;  /* 0x000000000000794d */ /* 0x000fea0003800000 */
.L_x_2190:
        /* <DEDUP_REMOVED lines=16> */
.L_x_36133:


//--------------------- .text._ZN2at6native29vectorized_elementwise_kernelILi2EZZZNS0_22nan_to_num_kernel_cudaERNS_18TensorIteratorBaseESt8optionalIdES5_S5_ENKUlvE0_clEvENKUlvE0_clEvEUlfE_St5arrayIPcLm2EEEEviT0_T1_ --------------------------
	.section	.text._ZN2at6native29vectorized_elementwise_kernelILi2EZZZNS0_22nan_to_num_kernel_cudaERNS_18TensorIteratorBaseESt8optionalIdES5_S5_ENKUlvE0_clEvENKUlvE0_clEvEUlfE_St5arrayIPcLm2EEEEviT0_T1_,"ax",@progbits
	.align	128
        .global         _ZN2at6native29vectorized_elementwise_kernelILi2EZZZNS0_22nan_to_num_kernel_cudaERNS_18TensorIteratorBaseESt8optionalIdES5_S5_ENKUlvE0_clEvENKUlvE0_clEvEUlfE_St5arrayIPcLm2EEEEviT0_T1_
        .type           _ZN2at6native29vectorized_elementwise_kernelILi2EZZZNS0_22nan_to_num_kernel_cudaERNS_18TensorIteratorBaseESt8optionalIdES5_S5_ENKUlvE0_clEvENKUlvE0_clEvEUlfE_St5arrayIPcLm2EEEEviT0_T1_,@function
        .size           _ZN2at6native29vectorized_elementwise_kernelILi2EZZZNS0_22nan_to_num_kernel_cudaERNS_18TensorIteratorBaseESt8optionalIdES5_S5_ENKUlvE0_clEvENKUlvE0_clEvEUlfE_St5arrayIPcLm2EEEEviT0_T1_,(.L_x_36134 - _ZN2at6native29vectorized_elementwise_kernelILi2EZZZNS0_22nan_to_num_kernel_cudaERNS_18TensorIteratorBaseESt8optionalIdES5_S5_ENKUlvE0_clEvENKUlvE0_clEvEUlfE_St5arrayIPcLm2EEEEviT0_T1_)
        .other          _ZN2at6native29vectorized_elementwise_kernelILi2EZZZNS0_22nan_to_num_kernel_cudaERNS_18TensorIteratorBaseESt8optionalIdES5_S5_ENKUlvE0_clEvENKUlvE0_clEvEUlfE_St5arrayIPcLm2EEEEviT0_T1_,@"STO_CUDA_ENTRY STV_DEFAULT"
_ZN2at6native29vectorized_elementwise_kernelILi2EZZZNS0_22nan_to_num_kernel_cudaERNS_18TensorIteratorBaseESt8optionalIdES5_S5_ENKUlvE0_clEvENKUlvE0_clEvEUlfE_St5arrayIPcLm2EEEEviT0_T1_:
.text._ZN2at6native29vectorized_elementwise_kernelILi2EZZZNS0_22nan_to_num_kernel_cudaERNS_18TensorIteratorBaseESt8optionalIdES5_S5_ENKUlvE0_clEvENKUlvE0_clEvEUlfE_St5arrayIPcLm2EEEEviT0_T1_:
[----:B------:R-:W-:Y:S01]  /*0000*/  LDC R1, c[0x0][0x28] ;  /* 0x00000a00ff017b82 */ /* 0x000fe20000000800 */
[----:B------:R-:W0:Y:S01]  /*0010*/  S2R R3, SR_CTAID.X ;  /* 0x0000000000037919 */ /* 0x000e220000002500 */
[----:B------:R-:W-:Y:S01]  /*0020*/  ULDC UR4, c[0x0][0x210] ;  /* 0x0000840000047ab9 */ /* 0x000fe20000000800 */
[----:B0-----:R-:W-:-:S05]  /*0030*/  IMAD.SHL.U32 R3, R3, 0x400, RZ ;  /* 0x0000040003037824 */ /* 0x001fca00078e00ff */
[----:B------:R-:W-:Y:S01]  /*0040*/  IADD3 R5, -R3, UR4, RZ ;  /* 0x0000000403057c10 */ /* 0x000fe2000fffe1ff */
[----:B------:R-:W-:-:S03]  /*0050*/  ULDC.64 UR4, c[0x0][0x208] ;  /* 0x0000820000047ab9 */ /* 0x000fc60000000a00 */
[----:B------:R-:W-:-:S13]  /*0060*/  ISETP.GE.U32.AND P0, PT, R5, 0x400, PT ;  /* 0x000004000500780c */ /* 0x000fda0003f06070 */
[----:B------:R-:W-:Y:S05]  /*0070*/  @!P0 BRA `(.L_x_2191) ;  /* 0x0000000400048947 */ /* 0x000fea0003800000 */
[----:B------:R-:W0:Y:S01]  /*0080*/  S2R R0, SR_TID.X ;  /* 0x0000000000007919 */ /* 0x000e220000002100 */
[----:B------:R-:W1:Y:S01]  /*0090*/  LDC.64 R4, c[0x0][0x238] ;  /* 0x00008e00ff047b82 */ /* 0x000e620000000a00 */
[----:B------:R-:W-:-:S07]  /*00a0*/  ULDC UR6, c[0x0][0x220] ;  /* 0x0000880000067ab9 */ /* 0x000fce0000000800 */
[----:B------:R-:W2:Y:S08]  /*00b0*/  LDC.64 R6, c[0x0][0x218] ;  /* 0x00008600ff067b82 */ /* 0x000eb00000000a00 */
[----:B------:R-:W3:Y:S01]  /*00c0*/  LDC.64 R12, c[0x0][0x230] ;  /* 0x00008c00ff0c7b82 */ /* 0x000ee20000000a00 */
[----:B-1----:R-:W-:-:S04]  /*00d0*/  IMAD.WIDE R4, R3, 0x4, R4 ;  /* 0x0000000403047825 */ /* 0x002fc800078e0204 */
[----:B0-----:R-:W-:-:S05]  /*00e0*/  IMAD.WIDE.U32 R14, R0, 0x8, R4 ;  /* 0x00000008000e7825 */ /* 0x001fca00078e0004 */
[----:B------:R-:W4:Y:S04]  /*00f0*/  LDG.E.64 R16, desc[UR4][R14.64] ;  /* 0x000000040e107981 */ /* 0x000f28000c1e1b00 */
[----:B------:R-:W5:Y:S04]  /*0100*/  LDG.E.64 R8, desc[UR4][R14.64+0x400] ;  /* 0x000400040e087981 */ /* 0x000f68000c1e1b00 */
[----:B------:R-:W3:Y:S04]  /*0110*/  LDG.E.64 R4, desc[UR4][R14.64+0x800] ;  /* 0x000800040e047981 */ /* 0x000ee8000c1e1b00 */
[----:B------:R2:W3:Y:S01]  /*0120*/  LDG.E.64 R10, desc[UR4][R14.64+0xc00] ;  /* 0x000c00040e0a7981 */ /* 0x0004e2000c1e1b00 */
[----:B----4-:R-:W-:-:S02]  /*0130*/  FSETP.NEU.FTZ.AND P5, PT, R17, -INF , PT ;  /* 0xff8000001100780b */ /* 0x010fc40003fbd000 */
[C---:B------:R-:W-:Y:S02]  /*0140*/  FSETP.NEU.FTZ.AND P4, PT, R16.reuse, -INF , PT ;  /* 0xff8000001000780b */ /* 0x040fe40003f9d000 */
[C---:B------:R-:W-:Y:S02]  /*0150*/  FSETP.NEU.FTZ.AND P3, PT, R16.reuse, +INF , PT ;  /* 0x7f8000001000780b */ /* 0x040fe40003f7d000 */
[C---:B------:R-:W-:Y:S02]  /*0160*/  FSETP.GTU.FTZ.AND P0, PT, |R16|.reuse, +INF , PT ;  /* 0x7f8000001000780b */ /* 0x040fe40003f1c200 */
[C---:B------:R-:W-:Y:S02]  /*0170*/  FSEL R2, R17.reuse, UR6, P5 ;  /* 0x0000000611027c08 */ /* 0x040fe4000a800000 */
[----:B------:R-:W-:Y:S02]  /*0180*/  FSETP.NEU.FTZ.AND P2, PT, R17, +INF , PT ;  /* 0x7f8000001100780b */ /* 0x000fe40003f5d000 */
[----:B------:R-:W-:-:S02]  /*0190*/  FSEL R16, R16, UR6, P4 ;  /* 0x0000000610107c08 */ /* 0x000fc4000a000000 */
[C---:B-----5:R-:W-:Y:S02]  /*01a0*/  FSETP.NEU.FTZ.AND P5, PT, R8.reuse, -INF , PT ;  /* 0xff8000000800780b */ /* 0x060fe40003fbd000 */
[----:B------:R-:W-:Y:S02]  /*01b0*/  FSETP.NEU.FTZ.AND P6, PT, R9, -INF , PT ;  /* 0xff8000000900780b */ /* 0x000fe40003fdd000 */
[----:B------:R-:W-:Y:S02]  /*01c0*/  FSETP.GTU.FTZ.AND P1, PT, |R17|, +INF , PT ;  /* 0x7f8000001100780b */ /* 0x000fe40003f3c200 */
[----:B------:R-:W-:Y:S02]  /*01d0*/  FSETP.NEU.FTZ.AND P4, PT, R8, +INF , PT ;  /* 0x7f8000000800780b */ /* 0x000fe40003f9d000 */
[----:B--2---:R-:W-:Y:S02]  /*01e0*/  FSEL R15, R16, R7, P3 ;  /* 0x00000007100f7208 */ /* 0x004fe40001800000 */
[----:B------:R-:W-:-:S02]  /*01f0*/  FSEL R14, R8, UR6, P5 ;  /* 0x00000006080e7c08 */ /* 0x000fc4000a800000 */
[-C--:B------:R-:W-:Y:S02]  /*0200*/  FSEL R17, R2, R7.reuse, P2 ;  /* 0x0000000702117208 */ /* 0x080fe40001000000 */
[C---:B------:R-:W-:Y:S02]  /*0210*/  FSETP.NEU.FTZ.AND P3, PT, R9.reuse, +INF , PT ;  /* 0x7f8000000900780b */ /* 0x040fe40003f7d000 */
[----:B---3--:R-:W-:Y:S02]  /*0220*/  FSETP.NEU.FTZ.AND P5, PT, R4, -INF , PT ;  /* 0xff8000000400780b */ /* 0x008fe40003fbd000 */
[C---:B------:R-:W-:Y:S02]  /*0230*/  FSEL R2, R9.reuse, UR6, P6 ;  /* 0x0000000609027c08 */ /* 0x040fe4000b000000 */
[----:B------:R-:W-:Y:S02]  /*0240*/  FSETP.GTU.FTZ.AND P2, PT, |R9|, +INF , PT ;  /* 0x7f8000000900780b */ /* 0x000fe40003f5c200 */
[----:B------:R-:W-:-:S02]  /*0250*/  FSEL R9, R14, R7, P4 ;  /* 0x000000070e097208 */ /* 0x000fc40002000000 */
[C---:B------:R-:W-:Y:S02]  /*0260*/  FSETP.NEU.FTZ.AND P6, PT, R4.reuse, +INF , PT ;  /* 0x7f8000000400780b */ /* 0x040fe40003fdd000 */
[----:B------:R-:W-:Y:S02]  /*0270*/  FSEL R14, R4, UR6, P5 ;  /* 0x00000006040e7c08 */ /* 0x000fe4000a800000 */
[-C--:B------:R-:W-:Y:S01]  /*0280*/  FSEL R19, R2, R7.reuse, P3 ;  /* 0x0000000702137208 */ /* 0x080fe20001800000 */
[----:B------:R-:W-:Y:S01]  /*0290*/  IMAD.WIDE.U32 R2, R3, 0x4, R12 ;  /* 0x0000000403027825 */ /* 0x000fe200078e000c */
[----:B------:R-:W-:Y:S02]  /*02a0*/  FSETP.NEU.FTZ.AND P3, PT, R11, +INF , PT ;  /* 0x7f8000000b00780b */ /* 0x000fe40003f7d000 */
[----:B------:R-:W-:Y:S02]  /*02b0*/  FSETP.NEU.FTZ.AND P5, PT, R5, -INF , PT ;  /* 0xff8000000500780b */ /* 0x000fe40003fbd000 */
[----:B------:R-:W-:Y:S01]  /*02c0*/  FSEL R21, R14, R7, P6 ;  /* 0x000000070e157208 */ /* 0x000fe20003000000 */
[----:B------:R-:W-:Y:S01]  /*02d0*/  IMAD.WIDE R2, R0, 0x8, R2 ;  /* 0x0000000800027825 */ /* 0x000fe200078e0202 */
[----:B------:R-:W-:-:S02]  /*02e0*/  FSETP.NEU.FTZ.AND P6, PT, R10, -INF , PT ;  /* 0xff8000000a00780b */ /* 0x000fc40003fdd000 */
[C---:B------:R-:W-:Y:S02]  /*02f0*/  FSEL R14, R5.reuse, UR6, P5 ;  /* 0x00000006050e7c08 */ /* 0x040fe4000a800000 */
[----:B------:R-:W-:Y:S02]  /*0300*/  FSETP.NEU.FTZ.AND P4, PT, R5, +INF , PT ;  /* 0x7f8000000500780b */ /* 0x000fe40003f9d000 */
[C---:B------:R-:W-:Y:S02]  /*0310*/  FSETP.NEU.FTZ.AND P5, PT, R10.reuse, +INF , PT ;  /* 0x7f8000000a00780b */ /* 0x040fe40003fbd000 */
[----:B------:R-:W-:Y:S02]  /*0320*/  FSEL R12, R10, UR6, P6 ;  /* 0x000000060a0c7c08 */ /* 0x000fe4000b000000 */
[----:B------:R-:W-:Y:S02]  /*0330*/  FSETP.NEU.FTZ.AND P6, PT, R11, -INF , PT ;  /* 0xff8000000b00780b */ /* 0x000fe40003fdd000 */
[----:B------:R-:W-:-:S02]  /*0340*/  FSEL R13, R14, R7, P4 ;  /* 0x000000070e0d7208 */ /* 0x000fc40002000000 */
[----:B------:R-:W-:Y:S02]  /*0350*/  FSEL R23, R12, R7, P5 ;  /* 0x000000070c177208 */ /* 0x000fe40002800000 */
[----:B------:R-:W-:Y:S02]  /*0360*/  @P3 FSEL R7, R11, UR6, P6 ;  /* 0x000000060b073c08 */ /* 0x000fe4000b000000 */
[----:B------:R-:W-:Y:S02]  /*0370*/  FSEL R17, R17, R6, !P1 ;  /* 0x0000000611117208 */ /* 0x000fe40004800000 */
[----:B------:R-:W-:Y:S02]  /*0380*/  FSETP.GTU.FTZ.AND P4, PT, |R8|, +INF , PT ;  /* 0x7f8000000800780b */ /* 0x000fe40003f9c200 */
[----:B------:R-:W-:Y:S02]  /*0390*/  FSETP.GTU.FTZ.AND P5, PT, |R4|, +INF , PT ;  /* 0x7f8000000400780b */ /* 0x000fe40003fbc200 */
[----:B------:R-:W-:-:S02]  /*03a0*/  FSETP.GTU.FTZ.AND P6, PT, |R5|, +INF , PT ;  /* 0x7f8000000500780b */ /* 0x000fc40003fdc200 */
[----:B------:R-:W-:Y:S02]  /*03b0*/  FSETP.GTU.FTZ.AND P3, PT, |R10|, +INF , PT ;  /* 0x7f8000000a00780b */ /* 0x000fe40003f7c200 */
[----:B------:R-:W-:Y:S02]  /*03c0*/  FSETP.GTU.FTZ.AND P1, PT, |R11|, +INF , PT ;  /* 0x7f8000000b00780b */ /* 0x000fe40003f3c200 */
[-C--:B------:R-:W-:Y:S02]  /*03d0*/  FSEL R16, R15, R6.reuse, !P0 ;  /* 0x000000060f107208 */ /* 0x080fe40004000000 */
[-C--:B------:R-:W-:Y:S02]  /*03e0*/  FSEL R19, R19, R6.reuse, !P2 ;  /* 0x0000000613137208 */ /* 0x080fe40005000000 */
[-C--:B------:R-:W-:Y:S01]  /*03f0*/  FSEL R18, R9, R6.reuse, !P4 ;  /* 0x0000000609127208 */ /* 0x080fe20006000000 */
[----:B------:R-:W-:Y:S01]  /*0400*/  STG.E.64 desc[UR4][R2.64], R16 ;  /* 0x0000001002007986 */ /* 0x000fe2000c101b04 */
[----:B------:R-:W-:-:S02]  /*0410*/  FSEL R12, R21, R6, !P5 ;  /* 0x00000006150c7208 */ /* 0x000fc40006800000 */
[-C--:B------:R-:W-:Y:S01]  /*0420*/  FSEL R13, R13, R6.reuse, !P6 ;  /* 0x000000060d0d7208 */ /* 0x080fe20007000000 */
[----:B------:R-:W-:Y:S01]  /*0430*/  STG.E.64 desc[UR4][R2.64+0x400], R18 ;  /* 0x0004001202007986 */ /* 0x000fe2000c101b04 */
[-C--:B------:R-:W-:Y:S02]  /*0440*/  FSEL R4, R23, R6.reuse, !P3 ;  /* 0x0000000617047208 */ /* 0x080fe40005800000 */
[----:B------:R-:W-:Y:S01]  /*0450*/  FSEL R5, R7, R6, !P1 ;  /* 0x0000000607057208 */ /* 0x000fe20004800000 */
[----:B------:R-:W-:Y:S04]  /*0460*/  STG.E.64 desc[UR4][R2.64+0x800], R12 ;  /* 0x0008000c02007986 */ /* 0x000fe8000c101b04 */
[----:B------:R-:W-:Y:S01]  /*0470*/  STG.E.64 desc[UR4][R2.64+0xc00], R4 ;  /* 0x000c000402007986 */ /* 0x000fe2000c101b04 */
[----:B------:R-:W-:Y:S05]  /*0480*/  EXIT ;  /* 0x000000000000794d */ /* 0x000fea0003800000 */
.L_x_2191:
[----:B------:R-:W0:Y:S01]  /*0490*/  S2R R22, SR_TID.X ;  /* 0x0000000000167919 */ /* 0x000e220000002100 */
[----:B------:R-:W-:Y:S01]  /*04a0*/  IMAD.MOV.U32 R12, RZ, RZ, RZ ;  /* 0x000000ffff0c7224 */ /* 0x000fe200078e00ff */
[----:B0-----:R-:W-:Y:S01]  /*04b0*/  ISETP.GE.AND P6, PT, R22, R5, PT ;  /* 0x000000051600720c */ /* 0x001fe20003fc6270 */
[----:B------:R-:W-:-:S12]  /*04c0*/  IMAD.MOV.U32 R0, RZ, RZ, R22 ;  /* 0x000000ffff007224 */ /* 0x000fd800078e0016 */
[----:B------:R-:W-:Y:S01]  /*04d0*/  @!P6 IMAD.IADD R13, R3, 0x1, R0 ;  /* 0x00000001030de824 */ /* 0x000fe200078e0200 */
[----:B------:R-:W0:Y:S01]  /*04e0*/  @!P6 LDC.64 R18, c[0x0][0x238] ;  /* 0x00008e00ff12eb82 */ /* 0x000e220000000a00 */
[----:B------:R-:W-:-:S05]  /*04f0*/  @!P6 VIADD R0, R0, 0x80 ;  /* 0x000000800000e836 */ /* 0x000fca0000000000 */
[----:B------:R-:W-:-:S13]  /*0500*/  ISETP.GE.AND P0, PT, R0, R5, PT ;  /* 0x000000050000720c */ /* 0x000fda0003f06270 */
[----:B------:R-:W1:Y:S01]  /*0510*/  @!P0 LDC.64 R14, c[0x0][0x238] ;  /* 0x00008e00ff0e8b82 */ /* 0x000e620000000a00 */
[----:B------:R-:W-:Y:S02]  /*0520*/  @!P0 IMAD.IADD R17, R3, 0x1, R0 ;  /* 0x0000000103118824 */ /* 0x000fe400078e0200 */
[----:B------:R-:W-:-:S05]  /*0530*/  @!P0 VIADD R0, R0, 0x80 ;  /* 0x0000008000008836 */ /* 0x000fca0000000000 */
[----:B------:R-:W-:-:S13]  /*0540*/  ISETP.GE.AND P1, PT, R0, R5, PT ;  /* 0x000000050000720c */ /* 0x000fda0003f26270 */
[----:B------:R-:W2:Y:S01]  /*0550*/  @!P1 LDC.64 R24, c[0x0][0x238] ;  /* 0x00008e00ff189b82 */ /* 0x000ea20000000a00 */
[----:B-1----:R-:W-:-:S05]  /*0560*/  @!P0 IMAD.WIDE.U32 R14, R17, 0x4, R14 ;  /* 0x00000004110e8825 */ /* 0x002fca00078e000e */
[----:B------:R1:W3:Y:S01]  /*0570*/  @!P0 LDG.E R12, desc[UR4][R14.64] ;  /* 0x000000040e0c8981 */ /* 0x0002e2000c1e1900 */
[----:B------:R-:W-:Y:S01]  /*0580*/  @!P1 IMAD.IADD R17, R3, 0x1, R0 ;  /* 0x0000000103119824 */ /* 0x000fe200078e0200 */
[----:B------:R-:W-:Y:S01]  /*0590*/  CS2R R20, SRZ ;  /* 0x0000000000147805 */ /* 0x000fe2000001ff00 */
[----:B------:R-:W-:Y:S02]  /*05a0*/  @!P1 VIADD R0, R0, 0x80 ;  /* 0x0000008000009836 */ /* 0x000fe40000000000 */
[----:B0-----:R-:W-:-:S03]  /*05b0*/  @!P6 IMAD.WIDE.U32 R18, R13, 0x4, R18 ;  /* 0x000000040d12e825 */ /* 0x001fc600078e0012 */
[----:B------:R-:W-:Y:S02]  /*05c0*/  ISETP.GE.AND P0, PT, R0, R5, PT ;  /* 0x000000050000720c */ /* 0x000fe40003f06270 */
[----:B------:R0:W4:Y:S01]  /*05d0*/  @!P6 LDG.E R21, desc[UR4][R18.64] ;  /* 0x000000041215e981 */ /* 0x000122000c1e1900 */
[----:B--2---:R-:W-:-:S10]  /*05e0*/  @!P1 IMAD.WIDE.U32 R24, R17, 0x4, R24 ;  /* 0x0000000411189825 */ /* 0x004fd400078e0018 */
[----:B------:R-:W-:Y:S01]  /*05f0*/  @!P0 IMAD.IADD R13, R3, 0x1, R0 ;  /* 0x00000001030d8824 */ /* 0x000fe200078e0200 */
[----:B------:R-:W2:Y:S01]  /*0600*/  @!P0 LDC.64 R16, c[0x0][0x238] ;  /* 0x00008e00ff108b82 */ /* 0x000ea20000000a00 */
[----:B------:R-:W-:Y:S01]  /*0610*/  @!P0 VIADD R0, R0, 0x80 ;  /* 0x0000008000008836 */ /* 0x000fe20000000000 */
[----:B------:R5:W4:Y:S04]  /*0620*/  @!P1 LDG.E R20, desc[UR4][R24.64] ;  /* 0x0000000418149981 */ /* 0x000b28000c1e1900 */
[----:B------:R-:W-:-:S13]  /*0630*/  ISETP.GE.AND P2, PT, R0, R5, PT ;  /* 0x000000050000720c */ /* 0x000fda0003f46270 */
[----:B-1----:R-:W1:Y:S01]  /*0640*/  @!P2 LDC.64 R14, c[0x0][0x238] ;  /* 0x00008e00ff0eab82 */ /* 0x002e620000000a00 */
[----:B--2---:R-:W-:-:S04]  /*0650*/  @!P0 IMAD.WIDE.U32 R16, R13, 0x4, R16 ;  /* 0x000000040d108825 */ /* 0x004fc800078e0010 */
[----:B------:R-:W-:Y:S02]  /*0660*/  IMAD.MOV.U32 R13, RZ, RZ, RZ ;  /* 0x000000ffff0d7224 */ /* 0x000fe400078e00ff */
[----:B0-----:R-:W-:-:S04]  /*0670*/  @!P2 IMAD.IADD R19, R3, 0x1, R0 ;  /* 0x000000010313a824 */ /* 0x001fc800078e0200 */
[----:B------:R0:W2:Y:S01]  /*0680*/  @!P0 LDG.E R13, desc[UR4][R16.64] ;  /* 0x00000004100d8981 */ /* 0x0000a2000c1e1900 */
[----:B------:R-:W-:Y:S02]  /*0690*/  @!P2 VIADD R0, R0, 0x80 ;  /* 0x000000800000a836 */ /* 0x000fe40000000000 */
[----:B------:R-:W-:-:S03]  /*06a0*/  IMAD.MOV.U32 R23, RZ, RZ, RZ ;  /* 0x000000ffff177224 */ /* 0x000fc600078e00ff */
[----:B------:R-:W-:Y:S01]  /*06b0*/  ISETP.GE.AND P0, PT, R0, R5, PT ;  /* 0x000000050000720c */ /* 0x000fe20003f06270 */
[----:B-1----:R-:W-:-:S05]  /*06c0*/  @!P2 IMAD.WIDE.U32 R18, R19, 0x4, R14 ;  /* 0x000000041312a825 */ /* 0x002fca00078e000e */
[----:B------:R1:W2:Y:S07]  /*06d0*/  @!P2 LDG.E R23, desc[UR4][R18.64] ;  /* 0x000000041217a981 */ /* 0x0002ae000c1e1900 */
[----:B------:R-:W1:Y:S01]  /*06e0*/  @!P0 LDC.64 R14, c[0x0][0x238] ;  /* 0x00008e00ff0e8b82 */ /* 0x000e620000000a00 */
[----:B-----5:R-:W-:Y:S02]  /*06f0*/  @!P0 IMAD.IADD R25, R3, 0x1, R0 ;  /* 0x0000000103198824 */ /* 0x020fe400078e0200 */
[----:B------:R-:W-:-:S02]  /*0700*/  @!P0 VIADD R0, R0, 0x80 ;  /* 0x0000008000008836 */ /* 0x000fc40000000000 */
[----:B------:R-:W-:-:S03]  /*0710*/  IMAD.MOV.U32 R24, RZ, RZ, RZ ;  /* 0x000000ffff187224 */ /* 0x000fc600078e00ff */
[----:B------:R-:W-:-:S13]  /*0720*/  ISETP.GE.AND P1, PT, R0, R5, PT ;  /* 0x000000050000720c */ /* 0x000fda0003f26270 */
[----:B0-----:R-:W0:Y:S01]  /*0730*/  @!P1 LDC.64 R16, c[0x0][0x238] ;  /* 0x00008e00ff109b82 */ /* 0x001e220000000a00 */
[----:B-1----:R-:W-:-:S05]  /*0740*/  @!P0 IMAD.WIDE.U32 R14, R25, 0x4, R14 ;  /* 0x00000004190e8825 */ /* 0x002fca00078e000e */
[----:B------:R1:W5:Y:S01]  /*0750*/  @!P0 LDG.E R24, desc[UR4][R14.64] ;  /* 0x000000040e188981 */ /* 0x000362000c1e1900 */
[----:B------:R-:W-:Y:S02]  /*0760*/  @!P1 IMAD.IADD R25, R3, 0x1, R0 ;  /* 0x0000000103199824 */ /* 0x000fe400078e0200 */
[----:B------:R-:W-:Y:S02]  /*0770*/  @!P1 VIADD R0, R0, 0x80 ;  /* 0x0000008000009836 */ /* 0x000fe40000000000 */
[----:B0-----:R-:W-:-:S04]  /*0780*/  @!P1 IMAD.WIDE.U32 R16, R25, 0x4, R16 ;  /* 0x0000000419109825 */ /* 0x001fc800078e0010 */
[----:B------:R-:W-:-:S06]  /*0790*/  IMAD.MOV.U32 R25, RZ, RZ, RZ ;  /* 0x000000ffff197224 */ /* 0x000fcc00078e00ff */
[----:B------:R0:W5:Y:S01]  /*07a0*/  @!P1 LDG.E R25, desc[UR4][R16.64] ;  /* 0x0000000410199981 */ /* 0x000162000c1e1900 */
[----:B------:R-:W-:-:S13]  /*07b0*/  ISETP.GE.AND P0, PT, R0, R5, PT ;  /* 0x000000050000720c */ /* 0x000fda0003f06270 */
[----:B------:R-:W1:Y:S01]  /*07c0*/  @!P0 LDC.64 R18, c[0x0][0x238] ;  /* 0x00008e00ff128b82 */ /* 0x000e620000000a00 */
[----:B------:R-:W-:Y:S02]  /*07d0*/  @!P0 IMAD.IADD R27, R3, 0x1, R0 ;  /* 0x00000001031b8824 */ /* 0x000fe400078e0200 */
[----:B------:R-:W-:Y:S02]  /*07e0*/  IMAD.MOV.U32 R0, RZ, RZ, RZ ;  /* 0x000000ffff007224 */ /* 0x000fe400078e00ff */
[----:B-1----:R-:W-:-:S05]  /*07f0*/  @!P0 IMAD.WIDE.U32 R18, R27, 0x4, R18 ;  /* 0x000000041b128825 */ /* 0x002fca00078e0012 */
[----:B------:R1:W5:Y:S01]  /*0800*/  @!P0 LDG.E R0, desc[UR4][R18.64] ;  /* 0x0000000412008981 */ /* 0x000362000c1e1900 */
[----:B------:R-:W-:-:S05]  /*0810*/  VIADD R14, R22, 0x80 ;  /* 0x00000080160e7836 */ /* 0x000fca0000000000 */
[----:B------:R-:W-:-:S13]  /*0820*/  ISETP.GE.AND P1, PT, R14, R5, PT ;  /* 0x000000050e00720c */ /* 0x000fda0003f26270 */
[----:B------:R-:W1:Y:S01]  /*0830*/  @!P1 LDC R15, c[0x0][0x220] ;  /* 0x00008800ff0f9b82 */ /* 0x000e620000000800 */
[----:B------:R-:W-:-:S05]  /*0840*/  VIADD R14, R22, 0x100 ;  /* 0x00000100160e7836 */ /* 0x000fca0000000000 */
[----:B------:R-:W-:Y:S02]  /*0850*/  ISETP.GE.AND P5, PT, R14, R5, PT ;  /* 0x000000050e00720c */ /* 0x000fe40003fa6270 */
[----:B------:R-:W4:Y:S11]  /*0860*/  @!P6 LDC R14, c[0x0][0x220] ;  /* 0x00008800ff0eeb82 */ /* 0x000f360000000800 */
[----:B0-----:R-:W0:Y:S01]  /*0870*/  @!P5 LDC R17, c[0x0][0x220] ;  /* 0x00008800ff11db82 */ /* 0x001e220000000800 */
[----:B---3--:R-:W-:-:S02]  /*0880*/  FSETP.NEU.OR P2, PT, R12, +INF , P1 ;  /* 0x7f8000000c00780b */ /* 0x008fc40000f4d400 */
[----:B------:R-:W-:-:S04]  /*0890*/  @!P1 FSETP.NEU.FTZ.AND P0, PT, R12, -INF , PT ;  /* 0xff8000000c00980b */ /* 0x000fc80003f1d000 */
[----:B-1----:R-:W-:-:S07]  /*08a0*/  @!P1 FSEL R16, R12, R15, P0 ;  /* 0x0000000f0c109208 */ /* 0x002fce0000000000 */
[----:B------:R-:W1:Y:S01]  /*08b0*/  @!P2 LDC R16, c[0x0][0x21c] ;  /* 0x00008700ff10ab82 */ /* 0x000e620000000800 */
[----:B------:R-:W-:Y:S01]  /*08c0*/  FSETP.GTU.AND P2, PT, |R12|, +INF , !P1 ;  /* 0x7f8000000c00780b */ /* 0x000fe20004f4c200 */
[----:B------:R-:W-:Y:S01]  /*08d0*/  VIADD R12, R22, 0x180 ;  /* 0x00000180160c7836 */ /* 0x000fe20000000000 */
[----:B----4-:R-:W-:-:S04]  /*08e0*/  FSETP.NEU.OR P3, PT, R21, +INF , P6 ;  /* 0x7f8000001500780b */ /* 0x010fc8000376d400 */
[----:B------:R-:W-:Y:S01]  /*08f0*/  ISETP.GE.AND P0, PT, R12, R5, PT ;  /* 0x000000050c00720c */ /* 0x000fe20003f06270 */
[----:B------:R-:W-:-:S06]  /*0900*/  VIADD R12, R22, 0x200 ;  /* 0x00000200160c7836 */ /* 0x000fcc0000000000 */
[----:B-1----:R-:W1:Y:S01]  /*0910*/  @P2 LDC R16, c[0x0][0x218] ;  /* 0x00008600ff102b82 */ /* 0x002e620000000800 */
[----:B------:R-:W-:-:S04]  /*0920*/  @!P6 FSETP.NEU.FTZ.AND P2, PT, R21, -INF , PT ;  /* 0xff8000001500e80b */ /* 0x000fc80003f5d000 */
[----:B------:R-:W-:Y:S02]  /*0930*/  @!P6 FSEL R15, R21, R14, P2 ;  /* 0x0000000e150fe208 */ /* 0x000fe40001000000 */
[----:B------:R-:W-:Y:S01]  /*0940*/  FSETP.NEU.OR P2, PT, R20, +INF , P5 ;  /* 0x7f8000001400780b */ /* 0x000fe20002f4d400 */
[----:B------:R-:W3:Y:S01]  /*0950*/  @!P0 LDC R18, c[0x0][0x220] ;  /* 0x00008800ff128b82 */ /* 0x000ee20000000800 */
[----:B------:R-:W-:-:S07]  /*0960*/  ISETP.GE.AND P4, PT, R12, R5, PT ;  /* 0x000000050c00720c */ /* 0x000fce0003f86270 */
[----:B------:R-:W4:Y:S01]  /*0970*/  @!P3 LDC R15, c[0x0][0x21c] ;  /* 0x00008700ff0fbb82 */ /* 0x000f220000000800 */
[----:B------:R-:W-:-:S04]  /*0980*/  @!P5 FSETP.NEU.FTZ.AND P3, PT, R20, -INF , PT ;  /* 0xff8000001400d80b */ /* 0x000fc80003f7d000 */
[C---:B0-----:R-:W-:Y:S02]  /*0990*/  @!P5 FSEL R14, R20.reuse, R17, P3 ;  /* 0x00000011140ed208 */ /* 0x041fe40001800000 */
[----:B------:R-:W-:Y:S01]  /*09a0*/  FSETP.GTU.AND P3, PT, |R21|, +INF , !P6 ;  /* 0x7f8000001500780b */ /* 0x000fe2000776c200 */
[----:B------:R-:W0:Y:S08]  /*09b0*/  @!P4 LDC R26, c[0x0][0x220] ;  /* 0x00008800ff1acb82 */ /* 0x000e300000000800 */
[----:B------:R-:W0:Y:S01]  /*09c0*/  @!P2 LDC R14, c[0x0][0x21c] ;  /* 0x00008700ff0eab82 */ /* 0x000e220000000800 */
[----:B--2---:R-:W-:Y:S01]  /*09d0*/  FSETP.NEU.OR P2, PT, R13, +INF , P0 ;  /* 0x7f8000000d00780b */ /* 0x004fe2000074d400 */
[----:B-1----:R-:W-:Y:S01]  /*09e0*/  @!P1 IMAD.MOV.U32 R4, RZ, RZ, R16 ;  /* 0x000000ffff049224 */ /* 0x002fe200078e0010 */
[----:B------:R-:W-:-:S05]  /*09f0*/  FSETP.GTU.AND P1, PT, |R20|, +INF , !P5 ;  /* 0x7f8000001400780b */ /* 0x000fca0006f2c200 */
[----:B----4-:R-:W1:Y:S01]  /*0a00*/  @P3 LDC R15, c[0x0][0x218] ;  /* 0x00008600ff0f3b82 */ /* 0x010e620000000800 */
[----:B------:R-:W-:-:S04]  /*0a10*/  @!P0 FSETP.NEU.FTZ.AND P3, PT, R13, -INF , PT ;  /* 0xff8000000d00880b */ /* 0x000fc80003f7d000 */
[----:B---3--:R-:W-:Y:S01]  /*0a20*/  @!P0 FSEL R16, R13, R18, P3 ;  /* 0x000000120d108208 */ /* 0x008fe20001800000 */
[----:B------:R-:W-:-:S05]  /*0a30*/  VIADD R12, R22, 0x280 ;  /* 0x00000280160c7836 */ /* 0x000fca0000000000 */
[----:B------:R-:W2:Y:S01]  /*0a40*/  @!P2 LDC R16, c[0x0][0x21c] ;  /* 0x00008700ff10ab82 */ /* 0x000ea20000000800 */
[----:B------:R-:W-:Y:S02]  /*0a50*/  FSETP.NEU.OR P2, PT, R23, +INF , P4 ;  /* 0x7f8000001700780b */ /* 0x000fe4000274d400 */
[----:B------:R-:W-:-:S05]  /*0a60*/  ISETP.GE.AND P3, PT, R12, R5, PT ;  /* 0x000000050c00720c */ /* 0x000fca0003f66270 */
[----:B0-----:R-:W0:Y:S01]  /*0a70*/  @P1 LDC R14, c[0x0][0x218] ;  /* 0x00008600ff0e1b82 */ /* 0x001e220000000800 */
[----:B------:R-:W-:-:S04]  /*0a80*/  @!P4 FSETP.NEU.FTZ.AND P1, PT, R23, -INF , PT ;  /* 0xff8000001700c80b */ /* 0x000fc80003f3d000 */
[----:B------:R-:W-:Y:S02]  /*0a90*/  @!P4 FSEL R17, R23, R26, P1 ;  /* 0x0000001a1711c208 */ /* 0x000fe40000800000 */
[----:B------:R-:W-:Y:S02]  /*0aa0*/  FSETP.GTU.AND P1, PT, |R13|, +INF , !P0 ;  /* 0x7f8000000d00780b */ /* 0x000fe4000472c200 */
[----:B------:R-:W3:Y:S08]  /*0ab0*/  @!P3 LDC R13, c[0x0][0x220] ;  /* 0x00008800ff0dbb82 */ /* 0x000ef00000000800 */
[----:B------:R-:W4:Y:S08]  /*0ac0*/  @!P2 LDC R17, c[0x0][0x21c] ;  /* 0x00008700ff11ab82 */ /* 0x000f300000000800 */
[----:B--2---:R-:W2:Y:S01]  /*0ad0*/  @P1 LDC R16, c[0x0][0x218] ;  /* 0x00008600ff101b82 */ /* 0x004ea20000000800 */
[----:B------:R-:W-:Y:S01]  /*0ae0*/  FSETP.GTU.AND P1, PT, |R23|, +INF , !P4 ;  /* 0x7f8000001700780b */ /* 0x000fe2000672c200 */
[----:B------:R-:W-:Y:S01]  /*0af0*/  VIADD R12, R22, 0x300 ;  /* 0x00000300160c7836 */ /* 0x000fe20000000000 */
[----:B-----5:R-:W-:-:S04]  /*0b00*/  @!P3 FSETP.NEU.FTZ.AND P2, PT, R24, -INF , PT ;  /* 0xff8000001800b80b */ /* 0x020fc80003f5d000 */
[----:B---3--:R-:W-:Y:S02]  /*0b10*/  @!P3 FSEL R18, R24, R13, P2 ;  /* 0x0000000d1812b208 */ /* 0x008fe40001000000 */
[----:B------:R-:W-:-:S05]  /*0b20*/  ISETP.GE.AND P2, PT, R12, R5, PT ;  /* 0x000000050c00720c */ /* 0x000fca0003f46270 */
[----:B----4-:R-:W3:Y:S01]  /*0b30*/  @P1 LDC R17, c[0x0][0x218] ;  /* 0x00008600ff111b82 */ /* 0x010ee20000000800 */
[----:B------:R-:W-:-:S07]  /*0b40*/  FSETP.NEU.OR P1, PT, R24, +INF , P3 ;  /* 0x7f8000001800780b */ /* 0x000fce0001f2d400 */
[----:B------:R-:W4:Y:S08]  /*0b50*/  @!P2 LDC R12, c[0x0][0x220] ;  /* 0x00008800ff0cab82 */ /* 0x000f300000000800 */
[----:B------:R-:W5:Y:S01]  /*0b60*/  @!P1 LDC R18, c[0x0][0x21c] ;  /* 0x00008700ff129b82 */ /* 0x000f620000000800 */
[----:B------:R-:W-:-:S13]  /*0b70*/  FSETP.GTU.AND P1, PT, |R24|, +INF , !P3 ;  /* 0x7f8000001800780b */ /* 0x000fda0005f2c200 */
[----:B-----5:R-:W5:Y:S01]  /*0b80*/  @P1 LDC R18, c[0x0][0x218] ;  /* 0x00008600ff121b82 */ /* 0x020f620000000800 */
[----:B------:R-:W-:-:S04]  /*0b90*/  @!P2 FSETP.NEU.FTZ.AND P1, PT, R25, -INF , PT ;  /* 0xff8000001900a80b */ /* 0x000fc80003f3d000 */
[C---:B----4-:R-:W-:Y:S02]  /*0ba0*/  @!P2 FSEL R19, R25.reuse, R12, P1 ;  /* 0x0000000c1913a208 */ /* 0x050fe40000800000 */
[----:B------:R-:W-:Y:S01]  /*0bb0*/  FSETP.NEU.OR P1, PT, R25, +INF , P2 ;  /* 0x7f8000001900780b */ /* 0x000fe2000172d400 */
[----:B------:R-:W-:-:S12]  /*0bc0*/  VIADD R12, R22, 0x380 ;  /* 0x00000380160c7836 */ /* 0x000fd80000000000 */
[----:B------:R-:W4:Y:S01]  /*0bd0*/  @!P1 LDC R19, c[0x0][0x21c] ;  /* 0x00008700ff139b82 */ /* 0x000f220000000800 */
[----:B------:R-:W-:-:S13]  /*0be0*/  ISETP.GE.AND P1, PT, R12, R5, PT ;  /* 0x000000050c00720c */ /* 0x000fda0003f26270 */
[----:B------:R-:W1:Y:S01]  /*0bf0*/  @!P1 LDC R13, c[0x0][0x220] ;  /* 0x00008800ff0d9b82 */ /* 0x000e620000000800 */
[----:B------:R-:W-:Y:S02]  /*0c00*/  P2R R21, PR, RZ, 0x40 ;  /* 0x00000040ff157803 */ /* 0x000fe40000000000 */
[----:B------:R-:W-:-:S04]  /*0c10*/  @!P1 FSETP.NEU.FTZ.AND P6, PT, R0, -INF , PT ;  /* 0xff8000000000980b */ /* 0x000fc80003fdd000 */
[C---:B-1----:R-:W-:Y:S02]  /*0c20*/  @!P1 FSEL R20, R0.reuse, R13, P6 ;  /* 0x0000000d00149208 */ /* 0x042fe40003000000 */
[----:B------:R-:W-:-:S13]  /*0c30*/  FSETP.NEU.OR P6, PT, R0, +INF , P1 ;  /* 0x7f8000000000780b */ /* 0x000fda0000fcd400 */
[----:B------:R-:W1:Y:S01]  /*0c40*/  @!P6 LDC R20, c[0x0][0x21c] ;  /* 0x00008700ff14eb82 */ /* 0x000e620000000800 */
[----:B------:R-:W-:-:S13]  /*0c50*/  FSETP.GTU.AND P6, PT, |R25|, +INF , !P2 ;  /* 0x7f8000001900780b */ /* 0x000fda00057cc200 */
[----:B----4-:R-:W4:Y:S01]  /*0c60*/  @P6 LDC R19, c[0x0][0x218] ;  /* 0x00008600ff136b82 */ /* 0x010f220000000800 */
[----:B------:R-:W-:-:S13]  /*0c70*/  FSETP.GTU.AND P6, PT, |R0|, +INF , !P1 ;  /* 0x7f8000000000780b */ /* 0x000fda0004fcc200 */
[----:B-1----:R-:W1:Y:S01]  /*0c80*/  @P6 LDC R20, c[0x0][0x218] ;  /* 0x00008600ff146b82 */ /* 0x002e620000000800 */
[----:B------:R-:W-:-:S13]  /*0c90*/  ISETP.NE.AND P6, PT, R21, RZ, PT ;  /* 0x000000ff1500720c */ /* 0x000fda0003fc5270 */
[----:B------:R-:W2:Y:S01]  /*0ca0*/  @!P6 LDC.64 R12, c[0x0][0x230] ;  /* 0x00008c00ff0ceb82 */ /* 0x000ea20000000a00 */
[----:B------:R-:W-:Y:S02]  /*0cb0*/  @!P6 IMAD.IADD R21, R3, 0x1, R22 ;  /* 0x000000010315e824 */ /* 0x000fe400078e0216 */
[----:B------:R-:W-:Y:S02]  /*0cc0*/  @!P6 IMAD.MOV.U32 R2, RZ, RZ, R15 ;  /* 0x000000ffff02e224 */ /* 0x000fe400078e000f */
[----:B------:R-:W-:Y:S02]  /*0cd0*/  @!P6 VIADD R22, R22, 0x80 ;  /* 0x000000801616e836 */ /* 0x000fe40000000000 */
[----:B0-----:R-:W-:-:S03]  /*0ce0*/  @!P5 IMAD.MOV.U32 R6, RZ, RZ, R14 ;  /* 0x000000ffff06d224 */ /* 0x001fc600078e000e */
[----:B------:R-:W-:Y:S01]  /*0cf0*/  ISETP.GE.AND P5, PT, R22, R5, PT ;  /* 0x000000051600720c */ /* 0x000fe20003fa6270 */
[----:B--2---:R-:W-:-:S05]  /*0d00*/  @!P6 IMAD.WIDE.U32 R12, R21, 0x4, R12 ;  /* 0x00000004150ce825 */ /* 0x004fca00078e000c */
[----:B------:R0:W-:Y:S01]  /*0d10*/  @!P6 STG.E desc[UR4][R12.64], R2 ;  /* 0x000000020c00e986 */ /* 0x0001e2000c101904 */
[----:B------:R-:W-:Y:S04]  /*0d20*/  BSSY B0, `(.L_x_2192) ;  /* 0x0000031000007945 */ /* 0x000fe80003800000 */
[----:B------:R-:W-:Y:S01]  /*0d30*/  BSSY B1, `(.L_x_2193) ;  /* 0x0000029000017945 */ /* 0x000fe20003800000 */
[----:B------:R-:W-:Y:S02]  /*0d40*/  @!P0 IMAD.MOV.U32 R7, RZ, RZ, R16 ;  /* 0x000000ffff078224 */ /* 0x000fe400078e0010 */
[----:B---3--:R-:W-:Y:S02]  /*0d50*/  @!P4 IMAD.MOV.U32 R8, RZ, RZ, R17 ;  /* 0x000000ffff08c224 */ /* 0x008fe400078e0011 */
[----:B-----5:R-:W-:-:S02]  /*0d60*/  @!P3 IMAD.MOV.U32 R9, RZ, RZ, R18 ;  /* 0x000000ffff09b224 */ /* 0x020fc400078e0012 */
[----:B----4-:R-:W-:Y:S02]  /*0d70*/  @!P2 IMAD.MOV.U32 R10, RZ, RZ, R19 ;  /* 0x000000ffff0aa224 */ /* 0x010fe400078e0013 */
[----:B-1----:R-:W-:Y:S01]  /*0d80*/  @!P1 IMAD.MOV.U32 R11, RZ, RZ, R20 ;  /* 0x000000ffff0b9224 */ /* 0x002fe200078e0014 */
[----:B0-----:R-:W-:Y:S06]  /*0d90*/  @P5 BRA `(.L_x_2194) ;  /* 0x0000000000305947 */ /* 0x001fec0003800000 */
[----:B------:R-:W0:Y:S01]  /*0da0*/  LDC.64 R12, c[0x0][0x230] ;  /* 0x00008c00ff0c7b82 */ /* 0x000e220000000a00 */
[----:B------:R-:W-:Y:S02]  /*0db0*/  IMAD.IADD R15, R3, 0x1, R22 ;  /* 0x00000001030f7824 */ /* 0x000fe400078e0216 */
[----:B------:R-:W-:-:S05]  /*0dc0*/  VIADD R22, R22, 0x80 ;  /* 0x0000008016167836 */ /* 0x000fca0000000000 */
[----:B------:R-:W-:Y:S01]  /*0dd0*/  ISETP.GE.AND P0, PT, R22, R5, PT ;  /* 0x000000051600720c */ /* 0x000fe20003f06270 */
[----:B0-----:R-:W-:-:S05]  /*0de0*/  IMAD.WIDE.U32 R12, R15, 0x4, R12 ;  /* 0x000000040f0c7825 */ /* 0x001fca00078e000c */
[----:B------:R0:W-:Y:S07]  /*0df0*/  STG.E desc[UR4][R12.64], R4 ;  /* 0x000000040c007986 */ /* 0x0001ee000c101904 */
[----:B------:R-:W-:Y:S05]  /*0e00*/  @P0 BRA `(.L_x_2195) ;  /* 0x0000000000300947 */ /* 0x000fea0003800000 */
[----:B0-----:R-:W0:Y:S01]  /*0e10*/  LDC.64 R12, c[0x0][0x230] ;  /* 0x00008c00ff0c7b82 */ /* 0x001e220000000a00 */
[----:B------:R-:W-:Y:S02]  /*0e20*/  IMAD.IADD R15, R3, 0x1, R22 ;  /* 0x00000001030f7824 */ /* 0x000fe400078e0216 */
[----:B------:R-:W-:Y:S02]  /*0e30*/  VIADD R22, R22, 0x80 ;  /* 0x0000008016167836 */ /* 0x000fe40000000000 */
[----:B0-----:R-:W-:-:S05]  /*0e40*/  IMAD.WIDE.U32 R12, R15, 0x4, R12 ;  /* 0x000000040f0c7825 */ /* 0x001fca00078e000c */
[----:B------:R0:W-:Y:S02]  /*0e50*/  STG.E desc[UR4][R12.64], R6 ;  /* 0x000000060c007986 */ /* 0x0001e4000c101904 */
.L_x_2194:
[----:B------:R-:W-:-:S13]  /*0e60*/  ISETP.GE.AND P0, PT, R22, R5, PT ;  /* 0x000000051600720c */ /* 0x000fda0003f06270 */
[----:B------:R-:W-:Y:S05]  /*0e70*/  @P0 BRA `(.L_x_2196) ;  /* 0x0000000000300947 */ /* 0x000fea0003800000 */
[----:B0-----:R-:W0:Y:S01]  /*0e80*/  LDC.64 R12, c[0x0][0x230] ;  /* 0x00008c00ff0c7b82 */ /* 0x001e220000000a00 */
[----:B------:R-:W-:Y:S02]  /*0e90*/  IMAD.IADD R15, R3, 0x1, R22 ;  /* 0x00000001030f7824 */ /* 0x000fe400078e0216 */
[----:B------:R-:W-:Y:S02]  /*0ea0*/  VIADD R22, R22, 0x80 ;  /* 0x0000008016167836 */ /* 0x000fe40000000000 */
[----:B0-----:R-:W-:-:S05]  /*0eb0*/  IMAD.WIDE.U32 R12, R15, 0x4, R12 ;  /* 0x000000040f0c7825 */ /* 0x001fca00078e000c */
[----:B------:R1:W-:Y:S02]  /*0ec0*/  STG.E desc[UR4][R12.64], R7 ;  /* 0x000000070c007986 */ /* 0x0003e4000c101904 */
.L_x_2195:
[----:B------:R-:W-:-:S13]  /*0ed0*/  ISETP.GE.AND P0, PT, R22, R5, PT ;  /* 0x000000051600720c */ /* 0x000fda0003f06270 */
[----:B------:R-:W-:Y:S05]  /*0ee0*/  @P0 BRA `(.L_x_2197) ;  /* 0x0000000000340947 */ /* 0x000fea0003800000 */
[----:B-1----:R-:W1:Y:S01]  /*0ef0*/  LDC.64 R6, c[0x0][0x230] ;  /* 0x00008c00ff067b82 */ /* 0x002e620000000a00 */
[----:B0-----:R-:W-:Y:S02]  /*0f00*/  IMAD.IADD R13, R3, 0x1, R22 ;  /* 0x00000001030d7824 */ /* 0x001fe400078e0216 */
[----:B------:R-:W-:Y:S02]  /*0f10*/  VIADD R22, R22, 0x80 ;  /* 0x0000008016167836 */ /* 0x000fe40000000000 */
[----:B-1----:R-:W-:-:S05]  /*0f20*/  IMAD.WIDE.U32 R6, R13, 0x4, R6 ;  /* 0x000000040d067825 */ /* 0x002fca00078e0006 */
[----:B------:R1:W-:Y:S02]  /*0f30*/  STG.E desc[UR4][R6.64], R8 ;  /* 0x0000000806007986 */ /* 0x0003e4000c101904 */
.L_x_2196:
[----:B------:R-:W-:-:S13]  /*0f40*/  ISETP.GE.AND P0, PT, R22, R5, PT ;  /* 0x000000051600720c */ /* 0x000fda0003f06270 */
[----:B------:R-:W-:Y:S05]  /*0f50*/  @P0 BREAK B1 ;  /* 0x0000000000010942 */ /* 0x000fea0003800000 */
[----:B------:R-:W-:Y:S05]  /*0f60*/  @P0 BRA `(.L_x_2198) ;  /* 0x0000000000300947 */ /* 0x000fea0003800000 */
[----:B01----:R-:W0:Y:S01]  /*0f70*/  LDC.64 R6, c[0x0][0x230] ;  /* 0x00008c00ff067b82 */ /* 0x003e220000000a00 */
[----:B------:R-:W-:Y:S02]  /*0f80*/  IMAD.IADD R13, R3, 0x1, R22 ;  /* 0x00000001030d7824 */ /* 0x000fe400078e0216 */
[----:B------:R-:W-:Y:S02]  /*0f90*/  VIADD R22, R22, 0x80 ;  /* 0x0000008016167836 */ /* 0x000fe40000000000 */
[----:B0-----:R-:W-:-:S05]  /*0fa0*/  IMAD.WIDE.U32 R6, R13, 0x4, R6 ;  /* 0x000000040d067825 */ /* 0x001fca00078e0006 */
[----:B------:R2:W-:Y:S02]  /*0fb0*/  STG.E desc[UR4][R6.64], R9 ;  /* 0x0000000906007986 */ /* 0x0005e4000c101904 */
.L_x_2197:
[----:B------:R-:W-:Y:S05]  /*0fc0*/  BSYNC B1 ;  /* 0x0000000000017941 */ /* 0x000fea0003800000 */
.L_x_2193:
[----:B------:R-:W-:-:S13]  /*0fd0*/  ISETP.GE.AND P0, PT, R22, R5, PT ;  /* 0x000000051600720c */ /* 0x000fda0003f06270 */
[----:B-12---:R-:W1:Y:S01]  /*0fe0*/  @!P0 LDC.64 R6, c[0x0][0x230] ;  /* 0x00008c00ff068b82 */ /* 0x006e620000000a00 */
[----:B------:R-:W-:Y:S02]  /*0ff0*/  @!P0 IMAD.IADD R9, R3, 0x1, R22 ;  /* 0x0000000103098824 */ /* 0x000fe400078e0216 */
[----:B------:R-:W-:Y:S02]  /*1000*/  @!P0 VIADD R22, R22, 0x80 ;  /* 0x0000008016168836 */ /* 0x000fe40000000000 */
[----:B-1----:R-:W-:-:S05]  /*1010*/  @!P0 IMAD.WIDE.U32 R6, R9, 0x4, R6 ;  /* 0x0000000409068825 */ /* 0x002fca00078e0006 */
[----:B------:R2:W-:Y:S02]  /*1020*/  @!P0 STG.E desc[UR4][R6.64], R10 ;  /* 0x0000000a06008986 */ /* 0x0005e4000c101904 */
.L_x_2198:
[----:B------:R-:W-:Y:S05]  /*1030*/  BSYNC B0 ;  /* 0x0000000000007941 */ /* 0x000fea0003800000 */
.L_x_2192:
[----:B------:R-:W-:Y:S05]  /*1040*/  WARPSYNC.ALL ;  /* 0x0000000000007948 */ /* 0x000fea0003800000 */
[----:B------:R-:W-:-:S13]  /*1050*/  ISETP.GE.AND P0, PT, R22, R5, PT ;  /* 0x000000051600720c */ /* 0x000fda0003f06270 */
[----:B------:R-:W-:Y:S05]  /*1060*/  @P0 EXIT ;  /* 0x000000000000094d */ /* 0x000fea0003800000 */
[----:B0-----:R-:W0:Y:S01]  /*1070*/  LDC.64 R4, c[0x0][0x230] ;  /* 0x00008c00ff047b82 */ /* 0x001e220000000a00 */
[----:B------:R-:W-:-:S04]  /*1080*/  IMAD.IADD R3, R3, 0x1, R22 ;  /* 0x0000000103037824 */ /* 0x000fc800078e0216 */
[----:B0-----:R-:W-:-:S05]  /*1090*/  IMAD.WIDE.U32 R2, R3, 0x4, R4 ;  /* 0x0000000403027825 */ /* 0x001fca00078e0004 */
[----:B------:R-:W-:Y:S01]  /*10a0*/  STG.E desc[UR4][R2.64], R11 ;  /* 0x0000000b02007986 */ /* 0x000fe2000c101904 */
[----:B------:R-:W-:Y:S05]  /*10b0*/  EXIT ;  /* 0x000000000000794d */ /* 0x000fea0003800000 */
.L_x_2199:
        /* <DEDUP_REMOVED lines=12> */
.L_x_36134:


//--------------------- .text._ZN2at6native29vectorized_elementwise_kernelILi4EZZZNS0_22nan_to_num_kernel_cudaERNS_18TensorIteratorBaseESt8optionalIdES5_S5_ENKUlvE0_clEvENKUlvE0_clEvEUlfE_St5arrayIPcLm2EEEEviT0_T1_ --------------------------
	.section	.text._ZN2at6native29vectorized_elementwise_kernelILi4EZZZNS0_22nan_to_num_kernel_cudaERNS_18TensorIteratorBaseESt8optionalIdES5_S5_ENKUlvE0_clEvENKUlvE0_clEvEUlfE_St5arrayIPcLm2EEEEviT0_T1_,"ax",@progbits
	.align	128
        .global         _ZN2at6native29vectorized_elementwise_kernelILi4EZZZNS0_22nan_to_num_kernel_cudaERNS_18TensorIteratorBaseESt8optionalIdES5_S5_ENKUlvE0_clEvENKUlvE0_clEvEUlfE_St5arrayIPcLm2EEEEviT0_T1_
        .type           _ZN2at6native29vectorized_elementwise_kernelILi4EZZZNS0_22nan_to_num_kernel_cudaERNS_18TensorIteratorBaseESt8optionalIdES5_S5_ENKUlvE0_clEvENKUlvE0_clEvEUlfE_St5arrayIPcLm2EEEEviT0_T1_,@function
        .size           _ZN2at6native29vectorized_elementwise_kernelILi4EZZZNS0_22nan_to_num_kernel_cudaERNS_18TensorIteratorBaseESt8optionalIdES5_S5_ENKUlvE0_clEvENKUlvE0_clEvEUlfE_St5arrayIPcLm2EEEEviT0_T1_,(.L_x_36135 - _ZN2at6native29vectorized_elementwise_kernelILi4EZZZNS0_22nan_to_num_kernel_cudaERNS_18TensorIteratorBaseESt8optionalIdES5_S5_ENKUlvE0_clEvENKUlvE0_clEvEUlfE_St5arrayIPcLm2EEEEviT0_T1_)
        .other          _ZN2at6native29vectorized_elementwise_kernelILi4EZZZNS0_22nan_to_num_kernel_cudaERNS_18TensorIteratorBaseESt8optionalIdES5_S5_ENKUlvE0_clEvENKUlvE0_clEvEUlfE_St5arrayIPcLm2EEEEviT0_T1_,@"STO_CUDA_ENTRY STV_DEFAULT"
_ZN2at6native29vectorized_elementwise_kernelILi4EZZZNS0_22nan_to_num_kernel_cudaERNS_18TensorIteratorBaseESt8optionalIdES5_S5_ENKUlvE0_clEvENKUlvE0_clEvEUlfE_St5arrayIPcLm2EEEEviT0_T1_:
.text._ZN2at6native29vectorized_elementwise_kernelILi4EZZZNS0_22nan_to_num_kernel_cudaERNS_18TensorIteratorBaseESt8optionalIdES5_S5_ENKUlvE0_clEvENKUlvE0_clEvEUlfE_St5arrayIPcLm2EEEEviT0_T1_:
        /* <DEDUP_REMOVED lines=15> */
[----:B------:R-:W4:Y:S04]  /*00f0*/  LDG.E.128 R12, desc[UR4][R16.64] ;  /* 0x00000004100c7981 */ /* 0x000f28000c1e1d00 */
[----:B------:R2:W5:Y:S01]  /*0100*/  LDG.E.128 R4, desc[UR4][R16.64+0x800] ;  /* 0x0008000410047981 */ /* 0x000562000c1e1d00 */
[C---:B----4-:R-:W-:Y:S02]  /*0110*/  FSETP.NEU.FTZ.AND P0, PT, R12.reuse, -INF , PT ;  /* 0xff8000000c00780b */ /* 0x050fe40003f1d000 */
[C---:B------:R-:W-:Y:S02]  /*0120*/  FSETP.NEU.FTZ.AND P1, PT, R12.reuse, +INF , PT ;  /* 0x7f8000000c00780b */ /* 0x040fe40003f3d000 */
[----:B------:R-:W-:Y:S02]  /*0130*/  FSEL R2, R12, UR6, P0 ;  /* 0x000000060c027c08 */ /* 0x000fe40008000000 */
[----:B------:R-:W-:-:S02]  /*0140*/  FSETP.NEU.FTZ.AND P5, PT, R13, -INF , PT ;  /* 0xff8000000d00780b */ /* 0x000fc40003fbd000 */
[----:B------:R-:W-:Y:S02]  /*0150*/  FSETP.NEU.FTZ.AND P6, PT, R14, -INF , PT ;  /* 0xff8000000e00780b */ /* 0x000fe40003fdd000 */
[----:B------:R-:W-:Y:S02]  /*0160*/  FSETP.NEU.FTZ.AND P4, PT, R15, -INF , PT ;  /* 0xff8000000f00780b */ /* 0x000fe40003f9d000 */
[----:B--2---:R-:W-:Y:S02]  /*0170*/  FSEL R17, R2, R9, P1 ;  /* 0x0000000902117208 */ /* 0x004fe40000800000 */
[C---:B------:R-:W-:Y:S02]  /*0180*/  FSETP.NEU.FTZ.AND P2, PT, R13.reuse, +INF , PT ;  /* 0x7f8000000d00780b */ /* 0x040fe40003f5d000 */
[----:B------:R-:W-:Y:S02]  /*0190*/  FSETP.NEU.FTZ.AND P3, PT, R14, +INF , PT ;  /* 0x7f8000000e00780b */ /* 0x000fe40003f7d000 */
[----:B------:R-:W-:-:S02]  /*01a0*/  FSEL R16, R13, UR6, P5 ;  /* 0x000000060d107c08 */ /* 0x000fc4000a800000 */
[C---:B------:R-:W-:Y:S02]  /*01b0*/  FSETP.GTU.FTZ.AND P1, PT, |R14|.reuse, +INF , PT ;  /* 0x7f8000000e00780b */ /* 0x040fe40003f3c200 */
[----:B------:R-:W-:Y:S02]  /*01c0*/  FSEL R14, R14, UR6, P6 ;  /* 0x000000060e0e7c08 */ /* 0x000fe4000b000000 */
[----:B------:R-:W-:Y:S02]  /*01d0*/  FSETP.NEU.FTZ.AND P5, PT, R15, +INF , PT ;  /* 0x7f8000000f00780b */ /* 0x000fe40003fbd000 */
[----:B-----5:R-:W-:Y:S02]  /*01e0*/  FSETP.NEU.FTZ.AND P6, PT, R5, -INF , PT ;  /* 0xff8000000500780b */ /* 0x020fe40003fdd000 */
[----:B------:R-:W-:Y:S02]  /*01f0*/  FSEL R2, R15, UR6, P4 ;  /* 0x000000060f027c08 */ /* 0x000fe4000a000000 */
[----:B------:R-:W-:-:S02]  /*0200*/  FSETP.GTU.FTZ.AND P0, PT, |R13|, +INF , PT ;  /* 0x7f8000000d00780b */ /* 0x000fc40003f1c200 */
[-C--:B------:R-:W-:Y:S02]  /*0210*/  FSEL R13, R16, R9.reuse, P2 ;  /* 0x00000009100d7208 */ /* 0x080fe40001000000 */
[----:B------:R-:W-:Y:S02]  /*0220*/  FSETP.GTU.FTZ.AND P2, PT, |R15|, +INF , PT ;  /* 0x7f8000000f00780b */ /* 0x000fe40003f5c200 */
[-C--:B------:R-:W-:Y:S02]  /*0230*/  FSEL R19, R14, R9.reuse, P3 ;  /* 0x000000090e137208 */ /* 0x080fe40001800000 */
[C---:B------:R-:W-:Y:S02]  /*0240*/  FSETP.NEU.FTZ.AND P3, PT, R5.reuse, +INF , PT ;  /* 0x7f8000000500780b */ /* 0x040fe40003f7d000 */
[----:B------:R-:W-:Y:S02]  /*0250*/  FSEL R14, R5, UR6, P6 ;  /* 0x00000006050e7c08 */ /* 0x000fe4000b000000 */
[----:B------:R-:W-:Y:S01]  /*0260*/  FSEL R15, R2, R9, P5 ;  /* 0x00000009020f7208 */ /* 0x000fe20002800000 */
[----:B---3--:R-:W-:Y:S01]  /*0270*/  IMAD.WIDE.U32 R2, R3, 0x4, R10 ;  /* 0x0000000403027825 */ /* 0x008fe200078e000a */
[----:B------:R-:W-:-:S02]  /*0280*/  FSETP.NEU.FTZ.AND P6, PT, R6, -INF , PT ;  /* 0xff8000000600780b */ /* 0x000fc40003fdd000 */
[----:B------:R-:W-:Y:S02]  /*0290*/  FSETP.NEU.FTZ.AND P5, PT, R7, +INF , PT ;  /* 0x7f8000000700780b */ /* 0x000fe40003fbd000 */
[----:B------:R-:W-:Y:S01]  /*02a0*/  FSEL R21, R14, R9, P3 ;  /* 0x000000090e157208 */ /* 0x000fe20001800000 */
[----:B------:R-:W-:Y:S01]  /*02b0*/  IMAD.WIDE R2, R0, 0x10, R2 ;  /* 0x0000001000027825 */ /* 0x000fe200078e0202 */
[----:B------:R-:W-:Y:S02]  /*02c0*/  FSETP.NEU.FTZ.AND P4, PT, R6, +INF , PT ;  /* 0x7f8000000600780b */ /* 0x000fe40003f9d000 */
[----:B------:R-:W-:Y:S02]  /*02d0*/  FSETP.NEU.FTZ.AND P3, PT, R4, -INF , PT ;  /* 0xff8000000400780b */ /* 0x000fe40003f7d000 */
[----:B------:R-:W-:Y:S02]  /*02e0*/  FSEL R14, R6, UR6, P6 ;  /* 0x00000006060e7c08 */ /* 0x000fe4000b000000 */
[----:B------:R-:W-:-:S02]  /*02f0*/  FSETP.NEU.FTZ.AND P6, PT, R4, +INF , PT ;  /* 0x7f8000000400780b */ /* 0x000fc40003fdd000 */
[----:B------:R-:W-:Y:S02]  /*0300*/  FSEL R10, R4, UR6, P3 ;  /* 0x00000006040a7c08 */ /* 0x000fe40009800000 */
[-C--:B------:R-:W-:Y:S02]  /*0310*/  FSEL R23, R14, R9.reuse, P4 ;  /* 0x000000090e177208 */ /* 0x080fe40002000000 */
[C---:B------:R-:W-:Y:S02]  /*0320*/  FSETP.NEU.FTZ.AND P4, PT, R7.reuse, -INF , PT ;  /* 0xff8000000700780b */ /* 0x040fe40003f9d000 */
[----:B------:R-:W-:Y:S02]  /*0330*/  FSEL R11, R10, R9, P6 ;  /* 0x000000090a0b7208 */ /* 0x000fe40003000000 */
[----:B------:R-:W-:Y:S02]  /*0340*/  @P5 FSEL R9, R7, UR6, P4 ;  /* 0x0000000607095c08 */ /* 0x000fe4000a000000 */
[----:B------:R-:W-:-:S02]  /*0350*/  FSETP.GTU.FTZ.AND P5, PT, |R6|, +INF , PT ;  /* 0x7f8000000600780b */ /* 0x000fc40003fbc200 */
[-C--:B------:R-:W-:Y:S02]  /*0360*/  FSEL R15, R15, R8.reuse, !P2 ;  /* 0x000000080f0f7208 */ /* 0x080fe40005000000 */
[----:B------:R-:W-:Y:S02]  /*0370*/  FSETP.GTU.FTZ.AND P3, PT, |R12|, +INF , PT ;  /* 0x7f8000000c00780b */ /* 0x000fe40003f7c200 */
[----:B------:R-:W-:Y:S02]  /*0380*/  FSETP.GTU.FTZ.AND P6, PT, |R5|, +INF , PT ;  /* 0x7f8000000500780b */ /* 0x000fe40003fdc200 */
[----:B------:R-:W-:Y:S02]  /*0390*/  FSETP.GTU.FTZ.AND P4, PT, |R4|, +INF , PT ;  /* 0x7f8000000400780b */ /* 0x000fe40003f9c200 */
[----:B------:R-:W-:Y:S02]  /*03a0*/  FSETP.GTU.FTZ.AND P2, PT, |R7|, +INF , PT ;  /* 0x7f8000000700780b */ /* 0x000fe40003f5c200 */
[----:B------:R-:W-:-:S02]  /*03b0*/  FSEL R22, R23, R8, !P5 ;  /* 0x0000000817167208 */ /* 0x000fc40006800000 */
[-C--:B------:R-:W-:Y:S02]  /*03c0*/  FSEL R14, R19, R8.reuse, !P1 ;  /* 0x00000008130e7208 */ /* 0x080fe40004800000 */
[-C--:B------:R-:W-:Y:S02]  /*03d0*/  FSEL R13, R13, R8.reuse, !P0 ;  /* 0x000000080d0d7208 */ /* 0x080fe40004000000 */
[-C--:B------:R-:W-:Y:S02]  /*03e0*/  FSEL R12, R17, R8.reuse, !P3 ;  /* 0x00000008110c7208 */ /* 0x080fe40005800000 */
[-C--:B------:R-:W-:Y:S02]  /*03f0*/  FSEL R21, R21, R8.reuse, !P6 ;  /* 0x0000000815157208 */ /* 0x080fe40007000000 */
[-C--:B------:R-:W-:Y:S01]  /*0400*/  FSEL R20, R11, R8.reuse, !P4 ;  /* 0x000000080b147208 */ /* 0x080fe20006000000 */
[----:B------:R-:W-:Y:S01]  /*0410*/  STG.E.128 desc[UR4][R2.64], R12 ;  /* 0x0000000c02007986 */ /* 0x000fe2000c101d04 */
[----:B------:R-:W-:-:S05]  /*0420*/  FSEL R23, R9, R8, !P2 ;  /* 0x0000000809177208 */ /* 0x000fca0005000000 */
[----:B------:R-:W-:Y:S01]  /*0430*/  STG.E.128 desc[UR4][R2.64+0x800], R20 ;  /* 0x0008001402007986 */ /* 0x000fe2000c101d04 */
[----:B------:R-:W-:Y:S05]  /*0440*/  EXIT ;  /* 0x000000000000794d */ /* 0x000fea0003800000 */
.L_x_2200:
        /* <DEDUP_REMOVED lines=157> */
.L_x_2203:
[----:B------:R-:W-:-:S13]  /*0e20*/  ISETP.GE.AND P0, PT, R22, R5, PT ;  /* 0x000000051600720c */ /* 0x000fda0003f06270 */
[----:B------:R-:W-:Y:S05]  /*0e30*/  @P0 BRA `(.L_x_2205) ;  /* 0x0000000000300947 */ /* 0x000fea0003800000 */
[----:B0-----:R-:W0:Y:S01]  /*0e40*/  LDC.64 R12, c[0x0][0x230] ;  /* 0x00008c00ff0c7b82 */ /* 0x001e220000000a00 */
[----:B------:R-:W-:Y:S02]  /*0e50*/  IMAD.IADD R15, R3, 0x1, R22 ;  /* 0x00000001030f7824 */ /* 0x000fe400078e0216 */
[----:B------:R-:W-:Y:S02]  /*0e60*/  VIADD R22, R22, 0x80 ;  /* 0x0000008016167836 */ /* 0x000fe40000000000 */
[----:B0-----:R-:W-:-:S05]  /*0e70*/  IMAD.WIDE.U32 R12, R15, 0x4, R12 ;  /* 0x000000040f0c7825 */ /* 0x001fca00078e000c */
[----:B------:R1:W-:Y:S02]  /*0e80*/  STG.E desc[UR4][R12.64], R7 ;  /* 0x000000070c007986 */ /* 0x0003e4000c101904 */
.L_x_2204:
[----:B------:R-:W-:-:S13]  /*0e90*/  ISETP.GE.AND P0, PT, R22, R5, PT ;  /* 0x000000051600720c */ /* 0x000fda0003f06270 */
[----:B------:R-:W-:Y:S05]  /*0ea0*/  @P0 BRA `(.L_x_2206) ;  /* 0x0000000000340947 */ /* 0x000fea0003800000 */
[----:B-1----:R-:W1:Y:S01]  /*0eb0*/  LDC.64 R6, c[0x0][0x230] ;  /* 0x00008c00ff067b82 */ /* 0x002e620000000a00 */
[----:B0-----:R-:W-:Y:S02]  /*0ec0*/  IMAD.IADD R13, R3, 0x1, R22 ;  /* 0x00000001030d7824 */ /* 0x001fe400078e0216 */
[----:B------:R-:W-:Y:S02]  /*0ed0*/  VIADD R22, R22, 0x80 ;  /* 0x0000008016167836 */ /* 0x000fe40000000000 */
[----:B-1----:R-:W-:-:S05]  /*0ee0*/  IMAD.WIDE.U32 R6, R13, 0x4, R6 ;  /* 0x000000040d067825 */ /* 0x002fca00078e0006 */
[----:B------:R1:W-:Y:S02]  /*0ef0*/  STG.E desc[UR4][R6.64], R8 ;  /* 0x0000000806007986 */ /* 0x0003e4000c101904 */
.L_x_2205:
        /* <DEDUP_REMOVED lines=8> */
.L_x_2206:
[----:B------:R-:W-:Y:S05]  /*0f80*/  BSYNC B1 ;  /* 0x0000000000017941 */ /* 0x000fea0003800000 */
.L_x_2202:
[----:B------:R-:W-:-:S13]  /*0f90*/  ISETP.GE.AND P0, PT, R22, R5, PT ;  /* 0x000000051600720c */ /* 0x000fda0003f06270 */
[----:B-12---:R-:W1:Y:S01]  /*0fa0*/  @!P0 LDC.64 R6, c[0x0][0x230] ;  /* 0x00008c00ff068b82 */ /* 0x006e620000000a00 */
[----:B------:R-:W-:Y:S02]  /*0fb0*/  @!P0 IMAD.IADD R9, R3, 0x1, R22 ;  /* 0x0000000103098824 */ /* 0x000fe400078e0216 */
[----:B------:R-:W-:Y:S02]  /*0fc0*/  @!P0 VIADD R22, R22, 0x80 ;  /* 0x0000008016168836 */ /* 0x000fe40000000000 */
[----:B-1----:R-:W-:-:S05]  /*0fd0*/  @!P0 IMAD.WIDE.U32 R6, R9, 0x4, R6 ;  /* 0x0000000409068825 */ /* 0x002fca00078e0006 */
[----:B------:R2:W-:Y:S02]  /*0fe0*/  @!P0 STG.E desc[UR4][R6.64], R10 ;  /* 0x0000000a06008986 */ /* 0x0005e4000c101904 */
.L_x_2207:
[----:B------:R-:W-:Y:S05]  /*0ff0*/  BSYNC B0 ;  /* 0x0000000000007941 */ /* 0x000fea0003800000 */
.L_x_2201:
        /* <DEDUP_REMOVED lines=8> */
.L_x_2208:
        /* <DEDUP_REMOVED lines=16> */
.L_x_36135:


//--------------------- .text._ZN2at6native29vectorized_elementwise_kernelILi8EZZZNS0_22nan_to_num_kernel_cudaERNS_18TensorIteratorBaseESt8optionalIdES5_S5_ENKUlvE0_clEvENKUlvE0_clEvEUlfE_St5arrayIPcLm2EEEEviT0_T1_ --------------------------
	.section	.text._ZN2at6native29vectorized_elementwise_kernelILi8EZZZNS0_22nan_to_num_kernel_cudaERNS_18TensorIteratorBaseESt8optionalIdES5_S5_ENKUlvE0_clEvENKUlvE0_clEvEUlfE_St5arrayIPcLm2EEEEviT0_T1_,"ax",@progbits
	.align	128
        .global         _ZN2at6native29vectorized_elementwise_kernelILi8EZZZNS0_22nan_to_num_kernel_cudaERNS_18TensorIteratorBaseESt8optionalIdES5_S5_ENKUlvE0_clEvENKUlvE0_clEvEUlfE_St5arrayIPcLm2EEEEviT0_T1_
        .type           _ZN2at6native29vectorized_elementwise_kernelILi8EZZZNS0_22nan_to_num_kernel_cudaERNS_18TensorIteratorBaseESt8optionalIdES5_S5_ENKUlvE0_clEvENKUlvE0_clEvEUlfE_St5arrayIPcLm2EEEEviT0_T1_,@function
        .size           _ZN2at6native29vectorized_elementwise_kernelILi8EZZZNS0_22nan_to_num_kernel_cudaERNS_18TensorIteratorBaseESt8optionalIdES5_S5_ENKUlvE0_clEvENKUlvE0_clEvEUlfE_St5arrayIPcLm2EEEEviT0_T1_,(.L_x_36136 - _ZN2at6native29vectorized_elementwise_kernelILi8EZZZNS0_22nan_to_num_kernel_cudaERNS_18TensorIteratorBaseESt8optionalIdES5_S5_ENKUlvE0_clEvENKUlvE0_clEvEUlfE_St5arrayIPcLm2EEEEviT0_T1_)
        .other          _ZN2at6native29vectorized_elementwise_kernelILi8EZZZNS0_22nan_to_num_kernel_cudaERNS_18TensorIteratorBaseESt8optionalIdES5_S5_ENKUlvE0_clEvENKUlvE0_clEvEUlfE_St5arrayIPcLm2EEEEviT0_T1_,@"STO_CUDA_ENTRY STV_DEFAULT"
_ZN2at6native29vectorized_elementwise_kernelILi8EZZZNS0_22nan_to_num_kernel_cudaERNS_18TensorIteratorBaseESt8optionalIdES5_S5_ENKUlvE0_clEvENKUlvE0_clEvEUlfE_St5arrayIPcLm2EEEEviT0_T1_:
.text._ZN2at6native29vectorized_elementwise_kernelILi8EZZZNS0_22nan_to_num_kernel_cudaERNS_18TensorIteratorBaseESt8optionalIdES5_S5_ENKUlvE0_clEvENKUlvE0_clEvEUlfE_St5arrayIPcLm2EEEEviT0_T1_:
        /* <DEDUP_REMOVED lines=69> */
.L_x_2209:
        /* <DEDUP_REMOVED lines=157> */
.L_x_2212:
[----:B------:R-:W-:-:S13]  /*0e20*/  ISETP.GE.AND P0, PT, R22, R5, PT ;  /* 0x000000051600720c */ /* 0x000fda0003f06270 */
[----:B------:R-:W-:Y:S05]  /*0e30*/  @P0 BRA `(.L_x_2214) ;  /* 0x0000000000300947 */ /* 0x000fea0003800000 */
[----:B0-----:R-:W0:Y:S01]  /*0e40*/  LDC.64 R12, c[0x0][0x230] ;  /* 0x00008c00ff0c7b82 */ /* 0x001e220000000a00 */
[----:B------:R-:W-:Y:S02]  /*0e50*/  IMAD.IADD R15, R3, 0x1, R22 ;  /* 0x00000001030f7824 */ /* 0x000fe400078e0216 */
[----:B------:R-:W-:Y:S02]  /*0e60*/  VIADD R22, R22, 0x80 ;  /* 0x0000008016167836 */ /* 0x000fe40000000000 */
[----:B0-----:R-:W-:-:S05]  /*0e70*/  IMAD.WIDE.U32 R12, R15, 0x4, R12 ;  /* 0x000000040f0c7825 */ /* 0x001fca00078e000c */
[----:B------:R1:W-:Y:S02]  /*0e80*/  STG.E desc[UR4][R12.64], R7 ;  /* 0x000000070c007986 */ /* 0x0003e4000c101904 */
.L_x_2213:
[----:B------:R-:W-:-:S13]  /*0e90*/  ISETP.GE.AND P0, PT, R22, R5, PT ;  /* 0x000000051600720c */ /* 0x000fda0003f06270 */
[----:B------:R-:W-:Y:S05]  /*0ea0*/  @P0 BRA `(.L_x_2215) ;  /* 0x0000000000340947 */ /* 0x000fea0003800000 */
[----:B-1----:R-:W1:Y:S01]  /*0eb0*/  LDC.64 R6, c[0x0][0x230] ;  /* 0x00008c00ff067b82 */ /* 0x002e620000000a00 */
[----:B0-----:R-:W-:Y:S02]  /*0ec0*/  IMAD.IADD R13, R3, 0x1, R22 ;  /* 0x00000001030d7824 */ /* 0x001fe400078e0216 */
[----:B------:R-:W-:Y:S02]  /*0ed0*/  VIADD R22, R22, 0x80 ;  /* 0x0000008016167836 */ /* 0x000fe40000000000 */
[----:B-1----:R-:W-:-:S05]  /*0ee0*/  IMAD.WIDE.U32 R6, R13, 0x4, R6 ;  /* 0x000000040d067825 */ /* 0x002fca00078e0006 */
[----:B------:R1:W-:Y:S02]  /*0ef0*/  STG.E desc[UR4][R6.64], R8 ;  /* 0x0000000806007986 */ /* 0x0003e4000c101904 */
.L_x_2214:
        /* <DEDUP_REMOVED lines=8> */
.L_x_2215:
[----:B------:R-:W-:Y:S05]  /*0f80*/  BSYNC B1 ;  /* 0x0000000000017941 */ /* 0x000fea0003800000 */
.L_x_2211:
[----:B------:R-:W-:-:S13]  /*0f90*/  ISETP.GE.AND P0, PT, R22, R5, PT ;  /* 0x000000051600720c */ /* 0x000fda0003f06270 */
[----:B-12---:R-:W1:Y:S01]  /*0fa0*/  @!P0 LDC.64 R6, c[0x0][0x230] ;  /* 0x00008c00ff068b82 */ /* 0x006e620000000a00 */
[----:B------:R-:W-:Y:S02]  /*0fb0*/  @!P0 IMAD.IADD R9, R3, 0x1, R22 ;  /* 0x0000000103098824 */ /* 0x000fe400078e0216 */
[----:B------:R-:W-:Y:S02]  /*0fc0*/  @!P0 VIADD R22, R22, 0x80 ;  /* 0x0000008016168836 */ /* 0x000fe40000000000 */
[----:B-1----:R-:W-:-:S05]  /*0fd0*/  @!P0 IMAD.WIDE.U32 R6, R9, 0x4, R6 ;  /* 0x0000000409068825 */ /* 0x002fca00078e0006 */
[----:B------:R2:W-:Y:S02]  /*0fe0*/  @!P0 STG.E desc[UR4][R6.64], R10 ;  /* 0x0000000a06008986 */ /* 0x0005e4000c101904 */
.L_x_2216:
[----:B------:R-:W-:Y:S05]  /*0ff0*/  BSYNC B0 ;  /* 0x0000000000007941 */ /* 0x000fea0003800000 */
.L_x_2210:
        /* <DEDUP_REMOVED lines=8> */
.L_x_2217:
        /* <DEDUP_REMOVED lines=16> */
.L_x_36136:


//--------------------- .text._ZN2at6native18elementwise_kernelILi128ELi4EZNS0_15gpu_kernel_implIZZZNS0_22nan_to_num_kernel_cudaERNS_18TensorIteratorBaseESt8optionalIdES6_S6_ENKUlvE0_clEvENKUlvE_clEvEUldE_EEvS4_RKT_EUliE_EEviT1_ --------------------------
	.section	.text._ZN2at6native18elementwise_kernelILi128ELi4EZNS0_15gpu_kernel_implIZZZNS0_22nan_to_num_kernel_cudaERNS_18TensorIteratorBaseESt8optionalIdES6_S6_ENKUlvE0_clEvENKUlvE_clEvEUldE_EEvS4_RKT_EUliE_EEviT1_,"ax",@progbits
	.align	128
        .global         _ZN2at6native18elementwise_kernelILi128ELi4EZNS0_15gpu_kernel_implIZZZNS0_22nan_to_num_kernel_cudaERNS_18TensorIteratorBaseESt8optionalIdES6_S6_ENKUlvE0_clEvENKUlvE_clEvEUldE_EEvS4_RKT_EUliE_EEviT1_
        .type           _ZN2at6native18elementwise_kernelILi128ELi4EZNS0_15gpu_kernel_implIZZZNS0_22nan_to_num_kernel_cudaERNS_18TensorIteratorBaseESt8optionalIdES6_S6_ENKUlvE0_clEvENKUlvE_clEvEUldE_EEvS4_RKT_EUliE_EEviT1_,@function
        .size           _ZN2at6native18elementwise_kernelILi128ELi4EZNS0_15gpu_kernel_implIZZZNS0_22nan_to_num_kernel_cudaERNS_18TensorIteratorBaseESt8optionalIdES6_S6_ENKUlvE0_clEvENKUlvE_clEvEUldE_EEvS4_RKT_EUliE_EEviT1_,(.L_x_36137 - _ZN2at6native18elementwise_kernelILi128ELi4EZNS0_15gpu_kernel_implIZZZNS0_22nan_to_num_kernel_cudaERNS_18TensorIteratorBaseESt8optionalIdES6_S6_ENKUlvE0_clEvENKUlvE_clEvEUldE_EEvS4_RKT_EUliE_EEviT1_)
        .other          _ZN2at6native18elementwise_kernelILi128ELi4EZNS0_15gpu_kernel_implIZZZNS0_22nan_to_num_kernel_cudaERNS_18TensorIteratorBaseESt8optionalIdES6_S6_ENKUlvE0_clEvENKUlvE_clEvEUldE_EEvS4_RKT_EUliE_EEviT1_,@"STO_CUDA_ENTRY STV_DEFAULT"
_ZN2at6native18elementwise_kernelILi128ELi4EZNS0_15gpu_kernel_implIZZZNS0_22nan_to_num_kernel_cudaERNS_18TensorIteratorBaseESt8optionalIdES6_S6_ENKUlvE0_clEvENKUlvE_clEvEUldE_EEvS4_RKT_EUliE_EEviT1_:
.text._ZN2at6native18elementwise_kernelILi128ELi4EZNS0_15gpu_kernel_implIZZZNS0_22nan_to_num_kernel_cudaERNS_18TensorIteratorBaseESt8optionalIdES6_S6_ENKUlvE0_clEvENKUlvE_clEvEUldE_EEvS4_RKT_EUliE_EEviT1_:
        /* <DEDUP_REMOVED lines=314> */
.L_x_2220:
        /* <DEDUP_REMOVED lines=19> */
[----:B--2---:R-:W0:Y:S01]  /*14d0*/  I2F.F64.S16 R2, R2 ;  /* 0x0000000200027312 */ /* 0x004e220000101c00 */
[----:B------:R-:W-:Y:S05]  /*14e0*/  BRA `(.L_x_2226) ;  /* 0x0000000c007c7947 */ /* 0x000fea0003800000 */
.L_x_2224:
[----:B------:R-:W2:Y:S02]  /*14f0*/  LDG.E.U8 R2, desc[UR36][R4.64] ;  /* 0x0000002404027981 */ /* 0x000ea4000c1e1100 */
[----:B--2---:R-:W0:Y:S01]  /*1500*/  I2F.F64.U16 R2, R2 ;  /* 0x0000000200027312 */ /* 0x004e220000101800 */
[----:B------:R-:W-:Y:S05]  /*1510*/  BRA `(.L_x_2226) ;  /* 0x0000000c00707947 */ /* 0x000fea0003800000 */
.L_x_2223:
[----:B------:R-:W-:-:S13]  /*1520*/  ISETP.NE.AND P0, PT, R2, 0x2, PT ;  /* 0x000000020200780c */ /* 0x000fda0003f05270 */
[----:B------:R-:W-:Y:S05]  /*1530*/  @!P0 BRA `(.L_x_2227) ;  /* 0x0000000000288947 */ /* 0x000fea0003800000 */
[----:B------:R-:W-:-:S13]  /*1540*/  ISETP.NE.AND P0, PT, R2, 0x3, PT ;  /* 0x000000030200780c */ /* 0x000fda0003f05270 */
[----:B------:R-:W-:Y:S05]  /*1550*/  @!P0 BRA `(.L_x_2228) ;  /* 0x0000000000148947 */ /* 0x000fea0003800000 */
[----:B------:R-:W-:-:S13]  /*1560*/  ISETP.NE.AND P0, PT, R2, 0x4, PT ;  /* 0x000000040200780c */ /* 0x000fda0003f05270 */
[----:B------:R-:W-:Y:S05]  /*1570*/  @P0 BRA `(.L_x_2225) ;  /* 0x0000000800fc0947 */ /* 0x000fea0003800000 */
[----:B------:R-:W2:Y:S02]  /*1580*/  LDG.E.64 R2, desc[UR36][R4.64] ;  /* 0x0000002404027981 */ /* 0x000ea4000c1e1b00 */
[----:B--2---:R-:W0:Y:S01]  /*1590*/  I2F.F64.S64 R2, R2 ;  /* 0x0000000200027312 */ /* 0x004e220000301c00 */
[----:B------:R-:W-:Y:S05]  /*15a0*/  BRA `(.L_x_2226) ;  /* 0x0000000c004c7947 */ /* 0x000fea0003800000 */
.L_x_2228:
[----:B------:R-:W2:Y:S02]  /*15b0*/  LDG.E R2, desc[UR36][R4.64] ;  /* 0x0000002404027981 */ /* 0x000ea4000c1e1900 */
[----:B--2---:R-:W0:Y:S01]  /*15c0*/  I2F.F64 R2, R2 ;  /* 0x0000000200027312 */ /* 0x004e220000201c00 */
[----:B------:R-:W-:Y:S05]  /*15d0*/  BRA `(.L_x_2226) ;  /* 0x0000000c00407947 */ /* 0x000fea0003800000 */
.L_x_2227:
[----:B------:R-:W2:Y:S02]  /*15e0*/  LDG.E.U16 R2, desc[UR36][R4.64] ;  /* 0x0000002404027981 */ /* 0x000ea4000c1e1500 */
[----:B--2---:R-:W0:Y:S01]  /*15f0*/  I2F.F64.S16 R2, R2 ;  /* 0x0000000200027312 */ /* 0x004e220000101c00 */
[----:B------:R-:W-:Y:S05]  /*1600*/  BRA `(.L_x_2226) ;  /* 0x0000000c00347947 */ /* 0x000fea0003800000 */
.L_x_2222:
[----:B------:R-:W-:-:S13]  /*1610*/  ISETP.GT.AND P0, PT, R2, 0x6, PT ;  /* 0x000000060200780c */ /* 0x000fda0003f04270 */
[----:B------:R-:W-:Y:S05]  /*1620*/  @P0 BRA `(.L_x_2229) ;  /* 0x0000000000340947 */ /* 0x000fea0003800000 */
[----:B------:R-:W-:-:S13]  /*1630*/  ISETP.NE.AND P0, PT, R2, 0x5, PT ;  /* 0x000000050200780c */ /* 0x000fda0003f05270 */
[----:B------:R-:W-:Y:S05]  /*1640*/  @!P0 BRA `(.L_x_2230) ;  /* 0x0000000000188947 */ /* 0x000fea0003800000 */
[----:B------:R-:W-:-:S13]  /*1650*/  ISETP.NE.AND P0, PT, R2, 0x6, PT ;  /* 0x000000060200780c */ /* 0x000fda0003f05270 */
[----:B------:R-:W-:Y:S05]  /*1660*/  @P0 BRA `(.L_x_2225) ;  /* 0x0000000800c00947 */ /* 0x000fea0003800000 */
[----:B------:R-:W2:Y:S02]  /*1670*/  LDG.E R2, desc[UR36][R4.64] ;  /* 0x0000002404027981 */ /* 0x000ea4000c1e1900 */
[----:B--2---:R-:W-:-:S06]  /*1680*/  FMUL.FTZ R2, R2, 1 ;  /* 0x3f80000002027820 */ /* 0x004fcc0000410000 */
[----:B------:R-:W0:Y:S01]  /*1690*/  F2F.F64.F32 R2, R2 ;  /* 0x0000000200027310 */ /* 0x000e220000201800 */
[----:B------:R-:W-:Y:S05]  /*16a0*/  BRA `(.L_x_2226) ;  /* 0x0000000c000c7947 */ /* 0x000fea0003800000 */
.L_x_2230:
[----:B------:R-:W2:Y:S02]  /*16b0*/  LDG.E.U16 R0, desc[UR36][R4.64] ;  /* 0x0000002404007981 */ /* 0x000ea4000c1e1500 */
[----:B--2---:R-:W-:-:S05]  /*16c0*/  HADD2.F32 R0, -RZ, R0.H0_H0 ;  /* 0x20000000ff007230 */ /* 0x004fca0000004100 */
[----:B------:R-:W-:-:S04]  /*16d0*/  FMUL.FTZ R0, R0, 1 ;  /* 0x3f80000000007820 */ /* 0x000fc80000410000 */
[----:B------:R0:W1:Y:S01]  /*16e0*/  F2F.F64.F32 R2, R0 ;  /* 0x0000000000027310 */ /* 0x0000620000201800 */
[----:B------:R-:W-:Y:S05]  /*16f0*/  BRA `(.L_x_2226) ;  /* 0x0000000800f87947 */ /* 0x000fea0003800000 */
.L_x_2229:
[----:B------:R-:W-:-:S13]  /*1700*/  ISETP.NE.AND P0, PT, R2, 0x7, PT ;  /* 0x000000070200780c */ /* 0x000fda0003f05270 */
[----:B------:R-:W-:Y:S05]  /*1710*/  @!P0 BRA `(.L_x_2231) ;  /* 0x0000000000348947 */ /* 0x000fea0003800000 */
        /* <DEDUP_REMOVED lines=8> */
.L_x_2232:
[----:B------:R-:W2:Y:S02]  /*17a0*/  LDG.E.U16 R4, desc[UR36][R4.64] ;  /* 0x0000002404047981 */ /* 0x000ea4000c1e1500 */
[----:B--2---:R-:W-:-:S05]  /*17b0*/  HADD2.F32 R0, -RZ, R4.H0_H0 ;  /* 0x20000004ff007230 */ /* 0x004fca0000004100 */
[----:B------:R-:W-:-:S04]  /*17c0*/  FMUL.FTZ R0, R0, 1 ;  /* 0x3f80000000007820 */ /* 0x000fc80000410000 */
[----:B------:R0:W1:Y:S01]  /*17d0*/  F2F.F64.F32 R2, R0 ;  /* 0x0000000000027310 */ /* 0x0000620000201800 */
[----:B------:R-:W-:Y:S05]  /*17e0*/  BRA `(.L_x_2226) ;  /* 0x0000000800bc7947 */ /* 0x000fea0003800000 */
.L_x_2231:
[----:B------:R0:W5:Y:S01]  /*17f0*/  LDG.E.64 R2, desc[UR36][R4.64] ;  /* 0x0000002404027981 */ /* 0x000162000c1e1b00 */
[----:B------:R-:W-:Y:S05]  /*1800*/  BRA `(.L_x_2226) ;  /* 0x0000000800b47947 */ /* 0x000fea0003800000 */
.L_x_2221:
        /* <DEDUP_REMOVED lines=8> */
[----:B------:R-:W2:Y:S01]  /*1890*/  LDG.E.U8 R4, desc[UR36][R4.64] ;  /* 0x0000002404047981 */ /* 0x000ea2000c1e1100 */
[----:B------:R-:W-:Y:S01]  /*18a0*/  IMAD.MOV.U32 R2, RZ, RZ, RZ ;  /* 0x000000ffff027224 */ /* 0x000fe200078e00ff */
[----:B--2---:R-:W-:-:S04]  /*18b0*/  ISETP.NE.AND P0, PT, R4, RZ, PT ;  /* 0x000000ff0400720c */ /* 0x004fc80003f05270 */
[----:B------:R-:W-:Y:S01]  /*18c0*/  FSEL R3, RZ, 1.875, !P0 ;  /* 0x3ff00000ff037808 */ /* 0x000fe20004000000 */
[----:B------:R-:W-:Y:S08]  /*18d0*/  BRA `(.L_x_2226) ;  /* 0x0000000800807947 */ /* 0x000ff00003800000 */
.L_x_2235:
[----:B------:R0:W5:Y:S01]  /*18e0*/  LDG.E.64 R2, desc[UR36][R4.64] ;  /* 0x0000002404027981 */ /* 0x000162000c1e1b00 */
[----:B------:R-:W-:Y:S05]  /*18f0*/  BRA `(.L_x_2226) ;  /* 0x0000000800787947 */ /* 0x000fea0003800000 */
.L_x_2234:
        /* <DEDUP_REMOVED lines=24> */
[----:B------:R-:W-:-:S05]  /*1a80*/  LOP3.LUT R3, R3, 0x80000000, R0, 0xf8, !PT ;  /* 0x8000000003037812 */ /* 0x000fca00078ef800 */
[----:B------:R-:W-:-:S06]  /*1a90*/  FMUL.FTZ R3, R3, 1 ;  /* 0x3f80000003037820 */ /* 0x000fcc0000410000 */
[----:B------:R-:W0:Y:S01]  /*1aa0*/  F2F.F64.F32 R2, R3 ;  /* 0x0000000300027310 */ /* 0x000e220000201800 */
[----:B------:R-:W-:Y:S05]  /*1ab0*/  BRA `(.L_x_2226) ;  /* 0x0000000800087947 */ /* 0x000fea0003800000 */
.L_x_2237:
[----:B------:R-:W2:Y:S02]  /*1ac0*/  LDG.E.U8 R3, desc[UR36][R4.64] ;  /* 0x0000002404037981 */ /* 0x000ea4000c1e1100 */
[----:B--2---:R-:W-:-:S05]  /*1ad0*/  IMAD.SHL.U32 R0, R3, 0x2000000, RZ ;  /* 0x0200000003007824 */ /* 0x004fca00078e00ff */
[----:B------:R-:W-:-:S13]  /*1ae0*/  ISETP.GE.U32.AND P0, PT, R0, 0x8000000, PT ;  /* 0x080000000000780c */ /* 0x000fda0003f06070 */
[C---:B------:R-:W-:Y:S02]  /*1af0*/  @!P0 IMAD.SHL.U32 R0, R3.reuse, 0x100, RZ ;  /* 0x0000010003008824 */ /* 0x040fe400078e00ff */
[C---:B------:R-:W-:Y:S02]  /*1b00*/  @P0 IMAD.SHL.U32 R2, R3.reuse, 0x200000, RZ ;  /* 0x0020000003020824 */ /* 0x040fe400078e00ff */
[----:B------:R-:W-:Y:S01]  /*1b10*/  IMAD.SHL.U32 R3, R3, 0x1000000, RZ ;  /* 0x0100000003037824 */ /* 0x000fe200078e00ff */
[----:B------:R-:W-:Y:S02]  /*1b20*/  @!P0 LOP3.LUT R0, R0, 0x7f00, RZ, 0xc0, !PT ;  /* 0x00007f0000008812 */ /* 0x000fe400078ec0ff */
[----:B------:R-:W-:Y:S02]  /*1b30*/  @P0 LOP3.LUT R2, R2, 0x70000000, RZ, 0xfc, !PT ;  /* 0x7000000002020812 */ /* 0x000fe400078efcff */
[----:B------:R-:W-:-:S03]  /*1b40*/  @!P0 LOP3.LUT R0, R0, 0x3f000000, RZ, 0xfc, !PT ;  /* 0x3f00000000008812 */ /* 0x000fc600078efcff */
[----:B------:R-:W-:Y:S02]  /*1b50*/  @P0 FMUL.FTZ R2, R2, 1.9259299443872358531e-34 ;  /* 0x0780000002020820 */ /* 0x000fe40000410000 */
[----:B------:R-:W-:-:S05]  /*1b60*/  @!P0 FADD.FTZ R2, R0, -0.5 ;  /* 0xbf00000000028421 */ /* 0x000fca0000010000 */
[----:B------:R-:W-:-:S05]  /*1b70*/  LOP3.LUT R2, R2, 0x80000000, R3, 0xf8, !PT ;  /* 0x8000000002027812 */ /* 0x000fca00078ef803 */
[----:B------:R-:W-:-:S06]  /*1b80*/  FMUL.FTZ R2, R2, 1 ;  /* 0x3f80000002027820 */ /* 0x000fcc0000410000 */
[----:B------:R-:W0:Y:S01]  /*1b90*/  F2F.F64.F32 R2, R2 ;  /* 0x0000000200027310 */ /* 0x000e220000201800 */
[----:B------:R-:W-:Y:S05]  /*1ba0*/  BRA `(.L_x_2226) ;  /* 0x0000000400cc7947 */ /* 0x000fea0003800000 */
.L_x_2236:
[----:B------:R-:W2:Y:S02]  /*1bb0*/  LDG.E.U16 R0, desc[UR36][R4.64] ;  /* 0x0000002404007981 */ /* 0x000ea4000c1e1500 */
[----:B--2---:R-:W-:-:S04]  /*1bc0*/  IMAD.U32 R0, R0, 0x10000, RZ ;  /* 0x0001000000007824 */ /* 0x004fc800078e00ff */
[----:B------:R-:W-:-:S04]  /*1bd0*/  FMUL.FTZ R0, R0, 1 ;  /* 0x3f80000000007820 */ /* 0x000fc80000410000 */
[----:B------:R0:W1:Y:S01]  /*1be0*/  F2F.F64.F32 R2, R0 ;  /* 0x0000000000027310 */ /* 0x0000620000201800 */
[----:B------:R-:W-:Y:S05]  /*1bf0*/  BRA `(.L_x_2226) ;  /* 0x0000000400b87947 */ /* 0x000fea0003800000 */
.L_x_2233:
        /* <DEDUP_REMOVED lines=9> */
[----:B--2---:R-:W0:Y:S01]  /*1c90*/  I2F.F64.U16 R2, R2 ;  /* 0x0000000200027312 */ /* 0x004e220000101800 */
[----:B------:R-:W-:Y:S05]  /*1ca0*/  BRA `(.L_x_2226) ;  /* 0x00000004008c7947 */ /* 0x000fea0003800000 */
.L_x_2240:
[----:B------:R-:W2:Y:S01]  /*1cb0*/  LDG.E.U8 R2, desc[UR36][R4.64] ;  /* 0x0000002404027981 */ /* 0x000ea2000c1e1100 */
[----:B------:R-:W-:Y:S01]  /*1cc0*/  BSSY B0, `(.L_x_2241) ;  /* 0x0000018000007945 */ /* 0x000fe20003800000 */
[----:B------:R-:W-:Y:S01]  /*1cd0*/  IMAD.MOV.U32 R0, RZ, RZ, RZ ;  /* 0x000000ffff007224 */ /* 0x000fe200078e00ff */
[----:B--2---:R-:W-:-:S13]  /*1ce0*/  ISETP.NE.AND P0, PT, R2, RZ, PT ;  /* 0x000000ff0200720c */ /* 0x004fda0003f05270 */
[----:B------:R-:W-:Y:S05]  /*1cf0*/  @!P0 BRA `(.L_x_2242) ;  /* 0x0000000000508947 */ /* 0x000fea0003800000 */
[----:B------:R-:W-:-:S13]  /*1d00*/  ISETP.NE.AND P0, PT, R2, 0x80, PT ;  /* 0x000000800200780c */ /* 0x000fda0003f05270 */
[----:B------:R-:W-:Y:S01]  /*1d10*/  @!P0 MOV R0, 0x7f800001 ;  /* 0x7f80000100008802 */ /* 0x000fe20000000f00 */
        /* <DEDUP_REMOVED lines=14> */
.L_x_2244:
[----:B------:R-:W-:Y:S05]  /*1e00*/  BSYNC B1 ;  /* 0x0000000000017941 */ /* 0x000fea0003800000 */
.L_x_2243:
[----:B------:R-:W-:Y:S01]  /*1e10*/  LEA R3, R0, 0x3b800000, 0x17 ;  /* 0x3b80000000037811 */ /* 0x000fe200078eb8ff */
[----:B------:R-:W-:-:S05]  /*1e20*/  IMAD.SHL.U32 R0, R2, 0x100000, RZ ;  /* 0x0010000002007824 */ /* 0x000fca00078e00ff */
[----:B------:R-:W-:-:S07]  /*1e30*/  LOP3.LUT R0, R3, R0, R4, 0xfe, !PT ;  /* 0x0000000003007212 */ /* 0x000fce00078efe04 */
.L_x_2242:
[----:B------:R-:W-:Y:S05]  /*1e40*/  BSYNC B0 ;  /* 0x0000000000007941 */ /* 0x000fea0003800000 */
.L_x_2241:
[----:B------:R-:W-:-:S04]  /*1e50*/  FMUL.FTZ R0, R0, 1 ;  /* 0x3f80000000007820 */ /* 0x000fc80000410000 */
[----:B------:R1:W2:Y:S01]  /*1e60*/  F2F.F64.F32 R2, R0 ;  /* 0x0000000000027310 */ /* 0x0002a20000201800 */
[----:B------:R-:W-:Y:S05]  /*1e70*/  BRA `(.L_x_2226) ;  /* 0x0000000400187947 */ /* 0x000fea0003800000 */
.L_x_2239:
        /* <DEDUP_REMOVED lines=21> */
.L_x_2248:
[----:B------:R-:W-:Y:S05]  /*1fd0*/  BSYNC B1 ;  /* 0x0000000000017941 */ /* 0x000fea0003800000 */
.L_x_2247:
[----:B------:R-:W-:Y:S01]  /*1fe0*/  LEA R3, R0, 0x37800000, 0x17 ;  /* 0x3780000000037811 */ /* 0x000fe200078eb8ff */
[----:B------:R-:W-:-:S05]  /*1ff0*/  IMAD.SHL.U32 R0, R2, 0x200000, RZ ;  /* 0x0020000002007824 */ /* 0x000fca00078e00ff */
[----:B------:R-:W-:-:S07]  /*2000*/  LOP3.LUT R0, R3, R0, R4, 0xfe, !PT ;  /* 0x0000000003007212 */ /* 0x000fce00078efe04 */
.L_x_2246:
[----:B------:R-:W-:Y:S05]  /*2010*/  BSYNC B0 ;  /* 0x0000000000007941 */ /* 0x000fea0003800000 */
.L_x_2245:
[----:B------:R-:W-:-:S04]  /*2020*/  FMUL.FTZ R0, R0, 1 ;  /* 0x3f80000000007820 */ /* 0x000fc80000410000 */
[----:B------:R3:W4:Y:S01]  /*2030*/  F2F.F64.F32 R2, R0 ;  /* 0x0000000000027310 */ /* 0x0007220000201800 */
[----:B------:R-:W-:Y:S05]  /*2040*/  BRA `(.L_x_2226) ;  /* 0x0000000000a47947 */ /* 0x000fea0003800000 */
.L_x_2238:
        /* <DEDUP_REMOVED lines=14> */
.L_x_2252:
[----:B------:R-:W-:Y:S05]  /*2130*/  BSYNC B0 ;  /* 0x0000000000007941 */ /* 0x000fea0003800000 */
.L_x_2251:
[----:B------:R-:W-:-:S04]  /*2140*/  FMUL.FTZ R0, R0, 1 ;  /* 0x3f80000000007820 */ /* 0x000fc80000410000 */
[----:B------:R0:W1:Y:S01]  /*2150*/  F2F.F64.F32 R2, R0 ;  /* 0x0000000000027310 */ /* 0x0000620000201800 */
[----:B------:R-:W-:Y:S05]  /*2160*/  BRA `(.L_x_2226) ;  /* 0x00000000005c7947 */ /* 0x000fea0003800000 */
.L_x_2225:
[----:B------:R-:W-:Y:S01]  /*2170*/  MOV R2, 0x1c0 ;  /* 0x000001c000027802 */ /* 0x000fe20000000f00 */
[----:B------:R-:W-:Y:S01]  /*2180*/  ULDC.64 UR4, c[0x4][0x1a0] ;  /* 0x0100680000047ab9 */ /* 0x000fe20000000a00 */
[----:B------:R-:W-:Y:S01]  /*2190*/  ULDC.64 UR6, c[0x4][0x60] ;  /* 0x0100180000067ab9 */ /* 0x000fe20000000a00 */
[----:B------:R-:W-:Y:S01]  /*21a0*/  IMAD.U32 R4, RZ, RZ, UR4 ;  /* 0x00000004ff047e24 */ /* 0x000fe2000f8e00ff */
[----:B------:R-:W-:Y:S01]  /*21b0*/  MOV R11, UR7 ;  /* 0x00000007000b7c02 */ /* 0x000fe20008000f00 */
[----:B------:R-:W-:Y:S01]  /*21c0*/  IMAD.U32 R5, RZ, RZ, UR5 ;  /* 0x00000005ff057e24 */ /* 0x000fe2000f8e00ff */
[----:B------:R-:W0:Y:S01]  /*21d0*/  LDC.64 R2, c[0x4][R2] ;  /* 0x0100000002027b82 */ /* 0x000e220000000a00 */
[----:B------:R-:W-:Y:S01]  /*21e0*/  ULDC.64 UR4, c[0x4][0x1a8] ;  /* 0x01006a0000047ab9 */ /* 0x000fe20000000a00 */
[----:B------:R-:W-:Y:S02]  /*21f0*/  IMAD.U32 R10, RZ, RZ, UR6 ;  /* 0x00000006ff0a7e24 */ /* 0x000fe4000f8e00ff */
[----:B------:R-:W-:-:S02]  /*2200*/  IMAD.U32 R6, RZ, RZ, UR4 ;  /* 0x00000004ff067e24 */ /* 0x000fc4000f8e00ff */
[----:B------:R-:W-:Y:S02]  /*2210*/  IMAD.U32 R7, RZ, RZ, UR5 ;  /* 0x00000005ff077e24 */ /* 0x000fe4000f8e00ff */
[----:B------:R-:W-:Y:S02]  /*2220*/  IMAD.MOV.U32 R8, RZ, RZ, 0x4e ;  /* 0x0000004eff087424 */ /* 0x000fe400078e00ff */
[----:B------:R-:W-:Y:S02]  /*2230*/  IMAD.MOV.U32 R12, RZ, RZ, 0x1 ;  /* 0x00000001ff0c7424 */ /* 0x000fe400078e00ff */
[----:B------:R-:W-:-:S07]  /*2240*/  IMAD.MOV.U32 R13, RZ, RZ, RZ ;  /* 0x000000ffff0d7224 */ /* 0x000fce00078e00ff */
[----:B------:R-:W-:-:S07]  /*2250*/  LEPC R20, `(.L_x_2253) ;  /* 0x000000001014794e */ /* 0x000fce0000000000 */
[----:B0-----:R-:W-:Y:S05]  /*2260*/  CALL.ABS.NOINC R2 ;  /* 0x0000000002007343 */ /* 0x001fea0003c00000 */
.L_x_2253:
[----:B------:R-:W-:Y:S01]  /*2270*/  CS2R R2, SRZ ;  /* 0x0000000000027805 */ /* 0x000fe2000001ff00 */
[----:B------:R-:W-:Y:S06]  /*2280*/  BRA `(.L_x_2226) ;  /* 0x0000000000147947 */ /* 0x000fec0003800000 */
.L_x_2250:
[----:B------:R-:W2:Y:S02]  /*2290*/  LDG.E.64 R2, desc[UR36][R4.64] ;  /* 0x0000002404027981 */ /* 0x000ea4000c1e1b00 */
[----:B--2---:R-:W0:Y:S01]  /*22a0*/  I2F.F64.U64 R2, R2 ;  /* 0x0000000200027312 */ /* 0x004e220000301800 */
[----:B------:R-:W-:Y:S05]  /*22b0*/  BRA `(.L_x_2226) ;  /* 0x0000000000087947 */ /* 0x000fea0003800000 */
.L_x_2249:
[----:B------:R-:W2:Y:S02]  /*22c0*/  LDG.E R2, desc[UR36][R4.64] ;  /* 0x0000002404027981 */ /* 0x000ea4000c1e1900 */
[----:B--2---:R-:W0:Y:S02]  /*22d0*/  I2F.F64.U32 R2, R2 ;  /* 0x0000000200027312 */ /* 0x004e240000201800 */
.L_x_2226:
[C---:B012-45:R-:W-:Y:S01]  /*22e0*/  DSETP.NEU.AND P1, PT, R2.reuse, +INF , PT ;  /* 0x7ff000000200742a */ /* 0x077fe20003f2d000 */
[----:B------:R-:W-:Y:S01]  /*22f0*/  ULDC.64 UR4, c[0x0][0x430] ;  /* 0x00010c0000047ab9 */ /* 0x000fe20000000a00 */
[C---:B------:R-:W-:Y:S01]  /*2300*/  DSETP.NEU.AND P0, PT, R2.reuse, -INF , PT ;  /* 0xfff000000200742a */ /* 0x040fe20003f0d000 */
[----:B------:R-:W3:Y:S05]  /*2310*/  LDC.U8 R6, c[0x0][0x440] ;  /* 0x00011000ff067b82 */ /* 0x000eea0000000000 */
[----:B------:R-:W-:Y:S02]  /*2320*/  FSEL R4, R2, UR4, P0 ;  /* 0x0000000402047c08 */ /* 0x000fe40008000000 */
[----:B------:R-:W-:Y:S01]  /*2330*/  FSEL R5, R3, UR5, P0 ;  /* 0x0000000503057c08 */ /* 0x000fe20008000000 */
[----:B------:R-:W-:-:S03]  /*2340*/  DSETP.GTU.AND P0, PT, |R2|, +INF , PT ;  /* 0x7ff000000200742a */ /* 0x000fc60003f0c200 */
[----:B------:R-:W0:Y:S08]  /*2350*/  @!P1 LDC R4, c[0x0][0x428] ;  /* 0x00010a00ff049b82 */ /* 0x000e300000000800 */
[----:B------:R-:W1:Y:S01]  /*2360*/  @!P1 LDC R5, c[0x0][0x42c] ;  /* 0x00010b00ff059b82 */ /* 0x000e620000000800 */
[----:B---3--:R-:W-:-:S07]  /*2370*/  PRMT R0, R6, 0x9910, RZ ;  /* 0x0000991006007816 */ /* 0x008fce00000000ff */
[----:B0-----:R-:W0:Y:S08]  /*2380*/  @P0 LDC R4, c[0x0][0x420] ;  /* 0x00010800ff040b82 */ /* 0x001e300000000800 */
[----:B-1----:R-:W1:Y:S01]  /*2390*/  @P0 LDC R5, c[0x0][0x424] ;  /* 0x00010900ff050b82 */ /* 0x002e620000000800 */
        /* <DEDUP_REMOVED lines=10> */
[----:B01----:R-:W0:Y:S02]  /*2440*/  F2I.F64.TRUNC R5, R4 ;  /* 0x0000000400057311 */ /* 0x003e24000030d100 */
[----:B0-----:R4:W-:Y:S01]  /*2450*/  STG.E.U8 desc[UR36][R16.64], R5 ;  /* 0x0000000510007986 */ /* 0x0019e2000c101124 */
[----:B------:R-:W-:Y:S05]  /*2460*/  BRA `(.L_x_2259) ;  /* 0x0000001000087947 */ /* 0x000fea0003800000 */
.L_x_2257:
[----:B01----:R-:W0:Y:S02]  /*2470*/  F2I.S64.F64.TRUNC R4, R4 ;  /* 0x0000000400047311 */ /* 0x003e24000030d900 */
[----:B0-----:R-:W-:-:S05]  /*2480*/  IMAD.MOV.U32 R3, RZ, RZ, R4 ;  /* 0x000000ffff037224 */ /* 0x001fca00078e0004 */
[----:B------:R3:W-:Y:S01]  /*2490*/  STG.E.U8 desc[UR36][R16.64], R3 ;  /* 0x0000000310007986 */ /* 0x0007e2000c101124 */
[----:B------:R-:W-:Y:S05]  /*24a0*/  BRA `(.L_x_2259) ;  /* 0x0000000c00f87947 */ /* 0x000fea0003800000 */
.L_x_2256:
[----:B------:R-:W-:-:S13]  /*24b0*/  ISETP.NE.AND P0, PT, R0, 0x2, PT ;  /* 0x000000020000780c */ /* 0x000fda0003f05270 */
[----:B------:R-:W-:Y:S05]  /*24c0*/  @!P0 BRA `(.L_x_2260) ;  /* 0x0000000000288947 */ /* 0x000fea0003800000 */
[----:B------:R-:W-:-:S13]  /*24d0*/  ISETP.NE.AND P0, PT, R0, 0x3, PT ;  /* 0x000000030000780c */ /* 0x000fda0003f05270 */
[----:B------:R-:W-:Y:S05]  /*24e0*/  @!P0 BRA `(.L_x_2261) ;  /* 0x0000000000148947 */ /* 0x000fea0003800000 */
[----:B------:R-:W-:-:S13]  /*24f0*/  ISETP.NE.AND P0, PT, R0, 0x4, PT ;  /* 0x000000040000780c */ /* 0x000fda0003f05270 */
[----:B------:R-:W-:Y:S05]  /*2500*/  @P0 BRA `(.L_x_2258) ;  /* 0x0000000c00880947 */ /* 0x000fea0003800000 */
[----:B01----:R-:W0:Y:S02]  /*2510*/  F2I.S64.F64.TRUNC R4, R4 ;  /* 0x0000000400047311 */ /* 0x003e24000030d900 */
[----:B0-----:R0:W-:Y:S01]  /*2520*/  STG.E.64 desc[UR36][R16.64], R4 ;  /* 0x0000000410007986 */ /* 0x0011e2000c101b24 */
[----:B------:R-:W-:Y:S05]  /*2530*/  BRA `(.L_x_2259) ;  /* 0x0000000c00d47947 */ /* 0x000fea0003800000 */
.L_x_2261:
[----:B01----:R-:W0:Y:S02]  /*2540*/  F2I.F64.TRUNC R5, R4 ;  /* 0x0000000400057311 */ /* 0x003e24000030d100 */
[----:B0-----:R1:W-:Y:S01]  /*2550*/  STG.E desc[UR36][R16.64], R5 ;  /* 0x0000000510007986 */ /* 0x0013e2000c101924 */
[----:B------:R-:W-:Y:S05]  /*2560*/  BRA `(.L_x_2259) ;  /* 0x0000000c00c87947 */ /* 0x000fea0003800000 */
.L_x_2260:
[----:B01----:R-:W0:Y:S02]  /*2570*/  F2I.F64.TRUNC R5, R4 ;  /* 0x0000000400057311 */ /* 0x003e24000030d100 */
[----:B0-----:R2:W-:Y:S01]  /*2580*/  STG.E.U16 desc[UR36][R16.64], R5 ;  /* 0x0000000510007986 */ /* 0x0015e2000c101524 */
[----:B------:R-:W-:Y:S05]  /*2590*/  BRA `(.L_x_2259) ;  /* 0x0000000c00bc7947 */ /* 0x000fea0003800000 */
.L_x_2255:
[----:B------:R-:W-:-:S13]  /*25a0*/  ISETP.GT.AND P0, PT, R0, 0x6, PT ;  /* 0x000000060000780c */ /* 0x000fda0003f04270 */
[----:B------:R-:W-:Y:S05]  /*25b0*/  @P0 BRA `(.L_x_2262) ;  /* 0x00000000004c0947 */ /* 0x000fea0003800000 */
[----:B------:R-:W-:-:S13]  /*25c0*/  ISETP.NE.AND P0, PT, R0, 0x5, PT ;  /* 0x000000050000780c */ /* 0x000fda0003f05270 */
[----:B------:R-:W-:Y:S05]  /*25d0*/  @!P0 BRA `(.L_x_2263) ;  /* 0x0000000000248947 */ /* 0x000fea0003800000 */
[----:B------:R-:W-:-:S13]  /*25e0*/  ISETP.NE.AND P0, PT, R0, 0x6, PT ;  /* 0x000000060000780c */ /* 0x000fda0003f05270 */
[----:B------:R-:W-:Y:S05]  /*25f0*/  @P0 BRA `(.L_x_2258) ;  /* 0x0000000c004c0947 */ /* 0x000fea0003800000 */
[----:B------:R-:W-:Y:S01]  /*2600*/  UMOV UR4, 0xf0000000 ;  /* 0xf000000000047882 */ /* 0x000fe20000000000 */
[----:B------:R-:W-:Y:S01]  /*2610*/  UMOV UR5, 0x380fffff ;  /* 0x380fffff00057882 */ /* 0x000fe20000000000 */
[----:B01----:R-:W0:Y:S01]  /*2620*/  F2F.F32.F64 R3, R4 ;  /* 0x0000000400037310 */ /* 0x003e220000301000 */
[----:B------:R-:W-:-:S14]  /*2630*/  DSETP.GEU.AND P0, PT, |R4|, UR4, PT ;  /* 0x0000000404007e2a */ /* 0x000fdc000bf0e200 */
[----:B0-----:R-:W-:-:S05]  /*2640*/  @!P0 FMUL R3, R3, 1.175494350822287508e-38 ;  /* 0x0080000003038820 */ /* 0x001fca0000400000 */
[----:B------:R0:W-:Y:S01]  /*2650*/  STG.E desc[UR36][R16.64], R3 ;  /* 0x0000000310007986 */ /* 0x0001e2000c101924 */
[----:B------:R-:W-:Y:S05]  /*2660*/  BRA `(.L_x_2259) ;  /* 0x0000000c00887947 */ /* 0x000fea0003800000 */
.L_x_2263:
[----:B------:R-:W-:Y:S01]  /*2670*/  UMOV UR4, 0xf0000000 ;  /* 0xf000000000047882 */ /* 0x000fe20000000000 */
[----:B------:R-:W-:Y:S01]  /*2680*/  UMOV UR5, 0x380fffff ;  /* 0x380fffff00057882 */ /* 0x000fe20000000000 */
[----:B01----:R-:W0:Y:S01]  /*2690*/  F2F.F32.F64 R0, R4 ;  /* 0x0000000400007310 */ /* 0x003e220000301000 */
[----:B------:R-:W-:-:S14]  /*26a0*/  DSETP.GEU.AND P0, PT, |R4|, UR4, PT ;  /* 0x0000000404007e2a */ /* 0x000fdc000bf0e200 */
[----:B0-----:R-:W-:-:S05]  /*26b0*/  @!P0 FMUL R0, R0, 1.175494350822287508e-38 ;  /* 0x0080000000008820 */ /* 0x001fca0000400000 */
[----:B------:R-:W-:-:S05]  /*26c0*/  F2FP.F16.F32.PACK_AB R0, RZ, R0 ;  /* 0x00000000ff00723e */ /* 0x000fca00000000ff */
[----:B------:R0:W-:Y:S01]  /*26d0*/  STG.E.U16 desc[UR36][R16.64], R0 ;  /* 0x0000000010007986 */ /* 0x0001e2000c101524 */
[----:B------:R-:W-:Y:S05]  /*26e0*/  BRA `(.L_x_2259) ;  /* 0x0000000c00687947 */ /* 0x000fea0003800000 */
.L_x_2262:
[----:B------:R-:W-:-:S13]  /*26f0*/  ISETP.NE.AND P0, PT, R0, 0x7, PT ;  /* 0x000000070000780c */ /* 0x000fda0003f05270 */
[----:B------:R-:W-:Y:S05]  /*2700*/  @!P0 BRA `(.L_x_2264) ;  /* 0x0000000000548947 */ /* 0x000fea0003800000 */
[----:B------:R-:W-:-:S13]  /*2710*/  ISETP.NE.AND P0, PT, R0, 0x8, PT ;  /* 0x000000080000780c */ /* 0x000fda0003f05270 */
[----:B------:R-:W-:Y:S05]  /*2720*/  @!P0 BRA `(.L_x_2265) ;  /* 0x0000000000288947 */ /* 0x000fea0003800000 */
[----:B------:R-:W-:-:S13]  /*2730*/  ISETP.NE.AND P0, PT, R0, 0x9, PT ;  /* 0x000000090000780c */ /* 0x000fda0003f05270 */
[----:B------:R-:W-:Y:S05]  /*2740*/  @P0 BRA `(.L_x_2258) ;  /* 0x0000000800f80947 */ /* 0x000fea0003800000 */
[----:B------:R-:W-:Y:S01]  /*2750*/  UMOV UR4, 0xf0000000 ;  /* 0xf000000000047882 */ /* 0x000fe20000000000 */
[----:B------:R-:W-:Y:S01]  /*2760*/  UMOV UR5, 0x380fffff ;  /* 0x380fffff00057882 */ /* 0x000fe20000000000 */
[----:B01----:R-:W0:Y:S01]  /*2770*/  F2F.F32.F64 R2, R4 ;  /* 0x0000000400027310 */ /* 0x003e220000301000 */
[----:B------:R-:W-:Y:S01]  /*2780*/  DSETP.GEU.AND P0, PT, |R4|, UR4, PT ;  /* 0x0000000404007e2a */ /* 0x000fe2000bf0e200 */
[----:B------:R-:W-:-:S13]  /*2790*/  IMAD.MOV.U32 R3, RZ, RZ, RZ ;  /* 0x000000ffff037224 */ /* 0x000fda00078e00ff */
[----:B0-----:R-:W-:-:S05]  /*27a0*/  @!P0 FMUL R2, R2, 1.175494350822287508e-38 ;  /* 0x0080000002028820 */ /* 0x001fca0000400000 */
[----:B------:R0:W-:Y:S01]  /*27b0*/  STG.E.64 desc[UR36][R16.64], R2 ;  /* 0x0000000210007986 */ /* 0x0001e2000c101b24 */
[----:B------:R-:W-:Y:S05]  /*27c0*/  BRA `(.L_x_2259) ;  /* 0x0000000c00307947 */ /* 0x000fea0003800000 */
.L_x_2265:
[----:B------:R-:W-:Y:S01]  /*27d0*/  UMOV UR4, 0xf0000000 ;  /* 0xf000000000047882 */ /* 0x000fe20000000000 */
[----:B------:R-:W-:Y:S01]  /*27e0*/  UMOV UR5, 0x380fffff ;  /* 0x380fffff00057882 */ /* 0x000fe20000000000 */
[----:B01----:R-:W0:Y:S01]  /*27f0*/  F2F.F32.F64 R0, R4 ;  /* 0x0000000400007310 */ /* 0x003e220000301000 */
[----:B------:R-:W-:-:S14]  /*2800*/  DSETP.GEU.AND P0, PT, |R4|, UR4, PT ;  /* 0x0000000404007e2a */ /* 0x000fdc000bf0e200 */
[----:B0-----:R-:W-:-:S05]  /*2810*/  @!P0 FMUL R0, R0, 1.175494350822287508e-38 ;  /* 0x0080000000008820 */ /* 0x001fca0000400000 */
[----:B------:R-:W-:-:S04]  /*2820*/  F2FP.F16.F32.PACK_AB R3, RZ, R0 ;  /* 0x00000000ff03723e */ /* 0x000fc800000000ff */
[----:B------:R-:W-:-:S05]  /*2830*/  PRMT R3, R3, 0x5410, RZ ;  /* 0x0000541003037816 */ /* 0x000fca00000000ff */
[----:B------:R0:W-:Y:S01]  /*2840*/  STG.E desc[UR36][R16.64], R3 ;  /* 0x0000000310007986 */ /* 0x0001e2000c101924 */
[----:B------:R-:W-:Y:S05]  /*2850*/  BRA `(.L_x_2259) ;  /* 0x0000000c000c7947 */ /* 0x000fea0003800000 */
.L_x_2264:
[----:B01----:R0:W-:Y:S01]  /*2860*/  STG.E.64 desc[UR36][R16.64], R4 ;  /* 0x0000000410007986 */ /* 0x0031e2000c101b24 */
[----:B------:R-:W-:Y:S05]  /*2870*/  BRA `(.L_x_2259) ;  /* 0x0000000c00047947 */ /* 0x000fea0003800000 */
.L_x_2254:
        /* <DEDUP_REMOVED lines=8> */
[----:B01----:R-:W-:-:S06]  /*2900*/  DSETP.NEU.AND P0, PT, R4, RZ, PT ;  /* 0x000000ff0400722a */ /* 0x003fcc0003f0d000 */
[----:B------:R-:W-:-:S05]  /*2910*/  SEL R3, RZ, 0x1, !P0 ;  /* 0x00000001ff037807 */ /* 0x000fca0004000000 */
[----:B------:R0:W-:Y:S01]  /*2920*/  STG.E.U8 desc[UR36][R16.64], R3 ;  /* 0x0000000310007986 */ /* 0x0001e2000c101124 */
[----:B------:R-:W-:Y:S05]  /*2930*/  BRA `(.L_x_2259) ;  /* 0x0000000800d47947 */ /* 0x000fea0003800000 */
.L_x_2268:
[----:B------:R-:W-:-:S05]  /*2940*/  CS2R R6, SRZ ;  /* 0x0000000000067805 */ /* 0x000fca000001ff00 */
[----:B01----:R0:W-:Y:S01]  /*2950*/  STG.E.128 desc[UR36][R16.64], R4 ;  /* 0x0000000410007986 */ /* 0x0031e2000c101d24 */
[----:B------:R-:W-:Y:S05]  /*2960*/  BRA `(.L_x_2259) ;  /* 0x0000000800c87947 */ /* 0x000fea0003800000 */
.L_x_2267:
        /* <DEDUP_REMOVED lines=10> */
[----:B------:R-:W-:-:S13]  /*2a10*/  BSSY B0, `(.L_x_2271) ;  /* 0x000000f000007945 */ /* 0x000fda0003800000 */
[----:B0-----:R-:W-:-:S05]  /*2a20*/  @!P0 FMUL R7, R7, 1.175494350822287508e-38 ;  /* 0x0080000007078820 */ /* 0x001fca0000400000 */
        /* <DEDUP_REMOVED lines=13> */
.L_x_2272:
[----:B------:R-:W-:Y:S05]  /*2b00*/  BSYNC B0 ;  /* 0x0000000000007941 */ /* 0x000fea0003800000 */
.L_x_2271:
[----:B------:R-:W-:-:S05]  /*2b10*/  LOP3.LUT R3, R0, R3, RZ, 0xfc, !PT ;  /* 0x0000000300037212 */ /* 0x000fca00078efcff */
[----:B------:R0:W-:Y:S01]  /*2b20*/  STG.E.U8 desc[UR36][R16.64], R3 ;  /* 0x0000000310007986 */ /* 0x0001e2000c101124 */
[----:B------:R-:W-:Y:S05]  /*2b30*/  BRA `(.L_x_2259) ;  /* 0x0000000800547947 */ /* 0x000fea0003800000 */
.L_x_2270:
[----:B------:R-:W-:Y:S01]  /*2b40*/  UMOV UR4, 0xf0000000 ;  /* 0xf000000000047882 */ /* 0x000fe20000000000 */
[----:B------:R-:W-:Y:S01]  /*2b50*/  UMOV UR5, 0x380fffff ;  /* 0x380fffff00057882 */ /* 0x000fe20000000000 */
[----:B01----:R-:W0:Y:S01]  /*2b60*/  F2F.F32.F64 R3, R4 ;  /* 0x0000000400037310 */ /* 0x003e220000301000 */
[----:B------:R-:W-:Y:S01]  /*2b70*/  DSETP.GEU.AND P0, PT, |R4|, UR4, PT ;  /* 0x0000000404007e2a */ /* 0x000fe2000bf0e200 */
[----:B------:R-:W-:-:S13]  /*2b80*/  BSSY B0, `(.L_x_2273) ;  /* 0x0000010000007945 */ /* 0x000fda0003800000 */
[----:B0-----:R-:W-:-:S05]  /*2b90*/  @!P0 FMUL R3, R3, 1.175494350822287508e-38 ;  /* 0x0080000003038820 */ /* 0x001fca0000400000 */
        /* <DEDUP_REMOVED lines=11> */
.L_x_2274:
[----:B------:R-:W-:Y:S01]  /*2c50*/  IMAD.MOV.U32 R0, RZ, RZ, 0x7f ;  /* 0x0000007fff007424 */ /* 0x000fe200078e00ff */
[----:B------:R-:W-:-:S04]  /*2c60*/  ISETP.GT.U32.AND P0, PT, R2, 0x7f800000, PT ;  /* 0x7f8000000200780c */ /* 0x000fc80003f04070 */
[----:B------:R-:W-:-:S09]  /*2c70*/  SEL R0, R0, 0x7c, P0 ;  /* 0x0000007c00007807 */ /* 0x000fd20000000000 */
.L_x_2275:
[----:B------:R-:W-:Y:S05]  /*2c80*/  BSYNC B0 ;  /* 0x0000000000007941 */ /* 0x000fea0003800000 */
.L_x_2273:
[----:B------:R-:W-:-:S04]  /*2c90*/  LOP3.LUT R2, R3, 0x80000000, RZ, 0xc0, !PT ;  /* 0x8000000003027812 */ /* 0x000fc800078ec0ff */
[----:B------:R-:W-:-:S04]  /*2ca0*/  SHF.R.U32.HI R3, RZ, 0x18, R2 ;  /* 0x00000018ff037819 */ /* 0x000fc80000011602 */
[----:B------:R-:W-:-:S05]  /*2cb0*/  LOP3.LUT R3, R0, R3, RZ, 0xfc, !PT ;  /* 0x0000000300037212 */ /* 0x000fca00078efcff */
[----:B------:R0:W-:Y:S01]  /*2cc0*/  STG.E.U8 desc[UR36][R16.64], R3 ;  /* 0x0000000310007986 */ /* 0x0001e2000c101124 */
[----:B------:R-:W-:Y:S05]  /*2cd0*/  BRA `(.L_x_2259) ;  /* 0x0000000400ec7947 */ /* 0x000fea0003800000 */
.L_x_2269:
[----:B------:R-:W-:Y:S01]  /*2ce0*/  UMOV UR4, 0xf0000000 ;  /* 0xf000000000047882 */ /* 0x000fe20000000000 */
[----:B------:R-:W-:Y:S01]  /*2cf0*/  UMOV UR5, 0x380fffff ;  /* 0x380fffff00057882 */ /* 0x000fe20000000000 */
[----:B01----:R-:W0:Y:S01]  /*2d00*/  F2F.F32.F64 R0, R4 ;  /* 0x0000000400007310 */ /* 0x003e220000301000 */
[----:B------:R-:W-:-:S14]  /*2d10*/  DSETP.GEU.AND P0, PT, |R4|, UR4, PT ;  /* 0x0000000404007e2a */ /* 0x000fdc000bf0e200 */
[----:B0-----:R-:W-:-:S05]  /*2d20*/  @!P0 FMUL R0, R0, 1.175494350822287508e-38 ;  /* 0x0080000000008820 */ /* 0x001fca0000400000 */
[----:B------:R-:W-:-:S05]  /*2d30*/  F2FP.BF16.F32.PACK_AB R0, RZ, R0 ;  /* 0x00000000ff00723e */ /* 0x000fca00000010ff */
[----:B------:R0:W-:Y:S01]  /*2d40*/  STG.E.U16 desc[UR36][R16.64], R0 ;  /* 0x0000000010007986 */ /* 0x0001e2000c101524 */
[----:B------:R-:W-:Y:S05]  /*2d50*/  BRA `(.L_x_2259) ;  /* 0x0000000400cc7947 */ /* 0x000fea0003800000 */
.L_x_2266:
        /* <DEDUP_REMOVED lines=8> */
[----:B01----:R-:W0:Y:S02]  /*2de0*/  F2I.U32.F64.TRUNC R5, R4 ;  /* 0x0000000400057311 */ /* 0x003e24000030d000 */
[----:B0-----:R0:W-:Y:S01]  /*2df0*/  STG.E.U16 desc[UR36][R16.64], R5 ;  /* 0x0000000510007986 */ /* 0x0011e2000c101524 */
[----:B------:R-:W-:Y:S05]  /*2e00*/  BRA `(.L_x_2259) ;  /* 0x0000000400a07947 */ /* 0x000fea0003800000 */
.L_x_2278:
[----:B------:R-:W-:Y:S01]  /*2e10*/  UMOV UR4, 0xf0000000 ;  /* 0xf000000000047882 */ /* 0x000fe20000000000 */
[----:B------:R-:W-:Y:S01]  /*2e20*/  UMOV UR5, 0x380fffff ;  /* 0x380fffff00057882 */ /* 0x000fe20000000000 */
[----:B01----:R-:W0:Y:S01]  /*2e30*/  F2F.F32.F64 R3, R4 ;  /* 0x0000000400037310 */ /* 0x003e220000301000 */
[----:B------:R-:W-:Y:S01]  /*2e40*/  DSETP.GEU.AND P0, PT, |R4|, UR4, PT ;  /* 0x0000000404007e2a */ /* 0x000fe2000bf0e200 */
[----:B------:R-:W-:Y:S01]  /*2e50*/  BSSY B0, `(.L_x_2279) ;  /* 0x0000015000007945 */ /* 0x000fe20003800000 */
[----:B------:R-:W-:-:S12]  /*2e60*/  IMAD.MOV.U32 R8, RZ, RZ, 0x80 ;  /* 0x00000080ff087424 */ /* 0x000fd800078e00ff */
[----:B0-----:R-:W-:-:S05]  /*2e70*/  @!P0 FMUL R3, R3, 1.175494350822287508e-38 ;  /* 0x0080000003038820 */ /* 0x001fca0000400000 */
        /* <DEDUP_REMOVED lines=14> */
.L_x_2281:
[----:B------:R-:W-:-:S04]  /*2f60*/  LOP3.LUT R2, R3, 0x80000000, RZ, 0xc0, !PT ;  /* 0x8000000003027812 */ /* 0x000fc800078ec0ff */
[----:B------:R-:W-:-:S04]  /*2f70*/  SHF.R.U32.HI R3, RZ, 0x18, R2 ;  /* 0x00000018ff037819 */ /* 0x000fc80000011602 */
[----:B------:R-:W-:-:S04]  /*2f80*/  LOP3.LUT R0, R0, R3, RZ, 0xfc, !PT ;  /* 0x0000000300007212 */ /* 0x000fc800078efcff */
[----:B------:R-:W-:-:S07]  /*2f90*/  PRMT R8, R0, 0x7610, R8 ;  /* 0x0000761000087816 */ /* 0x000fce0000000008 */
.L_x_2280:
[----:B------:R-:W-:Y:S05]  /*2fa0*/  BSYNC B0 ;  /* 0x0000000000007941 */ /* 0x000fea0003800000 */
.L_x_2279:
[----:B------:R0:W-:Y:S01]  /*2fb0*/  STG.E.U8 desc[UR36][R16.64], R8 ;  /* 0x0000000810007986 */ /* 0x0001e2000c101124 */
[----:B------:R-:W-:Y:S05]  /*2fc0*/  BRA `(.L_x_2259) ;  /* 0x0000000400307947 */ /* 0x000fea0003800000 */
.L_x_2277:
        /* <DEDUP_REMOVED lines=21> */
.L_x_2284:
[----:B------:R-:W-:-:S04]  /*3120*/  LOP3.LUT R2, R3, 0x80000000, RZ, 0xc0, !PT ;  /* 0x8000000003027812 */ /* 0x000fc800078ec0ff */
[----:B------:R-:W-:-:S04]  /*3130*/  SHF.R.U32.HI R3, RZ, 0x18, R2 ;  /* 0x00000018ff037819 */ /* 0x000fc80000011602 */
[----:B------:R-:W-:-:S04]  /*3140*/  LOP3.LUT R0, R0, R3, RZ, 0xfc, !PT ;  /* 0x0000000300007212 */ /* 0x000fc800078efcff */
[----:B------:R-:W-:-:S07]  /*3150*/  PRMT R8, R0, 0x7610, R8 ;  /* 0x0000761000087816 */ /* 0x000fce0000000008 */
.L_x_2283:
[----:B------:R-:W-:Y:S05]  /*3160*/  BSYNC B0 ;  /* 0x0000000000007941 */ /* 0x000fea0003800000 */
.L_x_2282:
[----:B------:R0:W-:Y:S01]  /*3170*/  STG.E.U8 desc[UR36][R16.64], R8 ;  /* 0x0000000810007986 */ /* 0x0001e2000c101124 */
[----:B------:R-:W-:Y:S05]  /*3180*/  BRA `(.L_x_2259) ;  /* 0x0000000000c07947 */ /* 0x000fea0003800000 */
.L_x_2276:
        /* <DEDUP_REMOVED lines=26> */
.L_x_2258:
[----:B------:R-:W-:Y:S01]  /*3330*/  MOV R2, 0x1c0 ;  /* 0x000001c000027802 */ /* 0x000fe20000000f00 */
[----:B------:R-:W-:Y:S01]  /*3340*/  ULDC.64 UR4, c[0x4][0x1a0] ;  /* 0x0100680000047ab9 */ /* 0x000fe20000000a00 */
[----:B------:R-:W-:Y:S01]  /*3350*/  ULDC.64 UR6, c[0x4][0x1a8] ;  /* 0x01006a0000067ab9 */ /* 0x000fe20000000a00 */
[----:B0-----:R-:W-:Y:S01]  /*3360*/  IMAD.U32 R4, RZ, RZ, UR4 ;  /* 0x00000004ff047e24 */ /* 0x001fe2000f8e00ff */
[----:B-1----:R-:W-:Y:S01]  /*3370*/  MOV R5, UR5 ;  /* 0x0000000500057c02 */ /* 0x002fe20008000f00 */
[----:B------:R-:W-:Y:S01]  /*3380*/  ULDC.64 UR4, c[0x4][0x68] ;  /* 0x01001a0000047ab9 */ /* 0x000fe20000000a00 */
[----:B------:R-:W0:Y:S01]  /*3390*/  LDC.64 R2, c[0x4][R2] ;  /* 0x0100000002027b82 */ /* 0x000e220000000a00 */
[----:B------:R-:W-:Y:S02]  /*33a0*/  IMAD.U32 R6, RZ, RZ, UR6 ;  /* 0x00000006ff067e24 */ /* 0x000fe4000f8e00ff */
        /* <DEDUP_REMOVED lines=8> */
.L_x_2287:
[----:B------:R-:W-:Y:S05]  /*3430*/  BRA `(.L_x_2259) ;  /* 0x0000000000147947 */ /* 0x000fea0003800000 */
.L_x_2286:
[----:B01----:R-:W0:Y:S02]  /*3440*/  F2I.U64.F64.TRUNC R4, R4 ;  /* 0x0000000400047311 */ /* 0x003e24000030d800 */
[----:B0-----:R0:W-:Y:S01]  /*3450*/  STG.E.64 desc[UR36][R16.64], R4 ;  /* 0x0000000410007986 */ /* 0x0011e2000c101b24 */
[----:B------:R-:W-:Y:S05]  /*3460*/  BRA `(.L_x_2259) ;  /* 0x0000000000087947 */ /* 0x000fea0003800000 */
.L_x_2285:
[----:B01----:R-:W0:Y:S02]  /*3470*/  F2I.U32.F64.TRUNC R5, R4 ;  /* 0x0000000400057311 */ /* 0x003e24000030d000 */
[----:B0-----:R0:W-:Y:S02]  /*3480*/  STG.E desc[UR36][R16.64], R5 ;  /* 0x0000000510007986 */ /* 0x0011e4000c101924 */
.L_x_2259:
[----:B------:R-:W-:-:S04]  /*3490*/  IMAD R18, R23, 0x200, R18 ;  /* 0x0000020017127824 */ /* 0x000fc800078e0212 */
[----:B------:R-:W-:-:S07]  /*34a0*/  VIADD R19, R18, 0x80 ;  /* 0x0000008012137836 */ /* 0x000fce0000000000 */
.L_x_2219:
[----:B------:R-:W-:Y:S05]  /*34b0*/  BSYNC B6 ;  /* 0x0000000000067941 */ /* 0x000fea0003800000 */
.L_x_2218:
        /* <DEDUP_REMOVED lines=307> */
.L_x_2290:
        /* <DEDUP_REMOVED lines=21> */
.L_x_2294:
[----:B------:R-:W2:Y:S02]  /*4940*/  LDG.E.U8 R2, desc[UR36][R4.64] ;  /* 0x0000002404027981 */ /* 0x000ea4000c1e1100 */
[----:B--2---:R-:W0:Y:S01]  /*4950*/  I2F.F64.U16 R2, R2 ;  /* 0x0000000200027312 */ /* 0x004e220000101800 */
[----:B------:R-:W-:Y:S05]  /*4960*/  BRA `(.L_x_2296) ;  /* 0x0000000c00707947 */ /* 0x000fea0003800000 */
.L_x_2293:
        /* <DEDUP_REMOVED lines=9> */
.L_x_2298:
[----:B------:R-:W2:Y:S02]  /*4a00*/  LDG.E R2, desc[UR36][R4.64] ;  /* 0x0000002404027981 */ /* 0x000ea4000c1e1900 */
[----:B--2---:R-:W0:Y:S01]  /*4a10*/  I2F.F64 R2, R2 ;  /* 0x0000000200027312 */ /* 0x004e220000201c00 */
[----:B------:R-:W-:Y:S05]  /*4a20*/  BRA `(.L_x_2296) ;  /* 0x0000000c00407947 */ /* 0x000fea0003800000 */
.L_x_2297:
[----:B------:R-:W2:Y:S02]  /*4a30*/  LDG.E.U16 R2, desc[UR36][R4.64] ;  /* 0x0000002404027981 */ /* 0x000ea4000c1e1500 */
[----:B--2---:R-:W0:Y:S01]  /*4a40*/  I2F.F64.S16 R2, R2 ;  /* 0x0000000200027312 */ /* 0x004e220000101c00 */
[----:B------:R-:W-:Y:S05]  /*4a50*/  BRA `(.L_x_2296) ;  /* 0x0000000c00347947 */ /* 0x000fea0003800000 */
.L_x_2292:
        /* <DEDUP_REMOVED lines=10> */
.L_x_2300:
[----:B------:R-:W2:Y:S02]  /*4b00*/  LDG.E.U16 R0, desc[UR36][R4.64] ;  /* 0x0000002404007981 */ /* 0x000ea4000c1e1500 */
[----:B--2---:R-:W-:-:S05]  /*4b10*/  HADD2.F32 R0, -RZ, R0.H0_H0 ;  /* 0x20000000ff007230 */ /* 0x004fca0000004100 */
[----:B------:R-:W-:-:S04]  /*4b20*/  FMUL.FTZ R0, R0, 1 ;  /* 0x3f80000000007820 */ /* 0x000fc80000410000 */
[----:B------:R0:W1:Y:S01]  /*4b30*/  F2F.F64.F32 R2, R0 ;  /* 0x0000000000027310 */ /* 0x0000620000201800 */
[----:B------:R-:W-:Y:S05]  /*4b40*/  BRA `(.L_x_2296) ;  /* 0x0000000800f87947 */ /* 0x000fea0003800000 */
.L_x_2299:
        /* <DEDUP_REMOVED lines=10> */
.L_x_2302:
[----:B------:R-:W2:Y:S02]  /*4bf0*/  LDG.E.U16 R4, desc[UR36][R4.64] ;  /* 0x0000002404047981 */ /* 0x000ea4000c1e1500 */
[----:B--2---:R-:W-:-:S05]  /*4c00*/  HADD2.F32 R0, -RZ, R4.H0_H0 ;  /* 0x20000004ff007230 */ /* 0x004fca0000004100 */
[----:B------:R-:W-:-:S04]  /*4c10*/  FMUL.FTZ R0, R0, 1 ;  /* 0x3f80000000007820 */ /* 0x000fc80000410000 */
[----:B------:R0:W1:Y:S01]  /*4c20*/  F2F.F64.F32 R2, R0 ;  /* 0x0000000000027310 */ /* 0x0000620000201800 */
[----:B------:R-:W-:Y:S05]  /*4c30*/  BRA `(.L_x_2296) ;  /* 0x0000000800bc7947 */ /* 0x000fea0003800000 */
.L_x_2301:
[----:B------:R0:W5:Y:S01]  /*4c40*/  LDG.E.64 R2, desc[UR36][R4.64] ;  /* 0x0000002404027981 */ /* 0x000162000c1e1b00 */
[----:B------:R-:W-:Y:S05]  /*4c50*/  BRA `(.L_x_2296) ;  /* 0x0000000800b47947 */ /* 0x000fea0003800000 */
.L_x_2291:
        /* <DEDUP_REMOVED lines=13> */
.L_x_2305:
[----:B------:R0:W5:Y:S01]  /*4d30*/  LDG.E.64 R2, desc[UR36][R4.64] ;  /* 0x0000002404027981 */ /* 0x000162000c1e1b00 */
[----:B------:R-:W-:Y:S05]  /*4d40*/  BRA `(.L_x_2296) ;  /* 0x0000000800787947 */ /* 0x000fea0003800000 */
.L_x_2304:
        /* <DEDUP_REMOVED lines=11> */
[----:B------:R-:W-:-:S04]  /*4e00*/  IADD3 R6, R2, 0x1000000, RZ ;  /* 0x0100000002067810 */ /* 0x000fc80007ffe0ff */
        /* <DEDUP_REMOVED lines=16> */
.L_x_2307:
        /* <DEDUP_REMOVED lines=15> */
.L_x_2306:
[----:B------:R-:W2:Y:S02]  /*5000*/  LDG.E.U16 R0, desc[UR36][R4.64] ;  /* 0x0000002404007981 */ /* 0x000ea4000c1e1500 */
[----:B--2---:R-:W-:-:S04]  /*5010*/  IMAD.U32 R0, R0, 0x10000, RZ ;  /* 0x0001000000007824 */ /* 0x004fc800078e00ff */
[----:B------:R-:W-:-:S04]  /*5020*/  FMUL.FTZ R0, R0, 1 ;  /* 0x3f80000000007820 */ /* 0x000fc80000410000 */
[----:B------:R0:W1:Y:S01]  /*5030*/  F2F.F64.F32 R2, R0 ;  /* 0x0000000000027310 */ /* 0x0000620000201800 */
[----:B------:R-:W-:Y:S05]  /*5040*/  BRA `(.L_x_2296) ;  /* 0x0000000400b87947 */ /* 0x000fea0003800000 */
.L_x_2303:
        /* <DEDUP_REMOVED lines=11> */
.L_x_2310:
        /* <DEDUP_REMOVED lines=21> */
.L_x_2314:
[----:B------:R-:W-:Y:S05]  /*5250*/  BSYNC B1 ;  /* 0x0000000000017941 */ /* 0x000fea0003800000 */
.L_x_2313:
[----:B------:R-:W-:Y:S01]  /*5260*/  LEA R3, R0, 0x3b800000, 0x17 ;  /* 0x3b80000000037811 */ /* 0x000fe200078eb8ff */
[----:B------:R-:W-:-:S05]  /*5270*/  IMAD.SHL.U32 R0, R2, 0x100000, RZ ;  /* 0x0010000002007824 */ /* 0x000fca00078e00ff */
[----:B------:R-:W-:-:S07]  /*5280*/  LOP3.LUT R0, R3, R0, R4, 0xfe, !PT ;  /* 0x0000000003007212 */ /* 0x000fce00078efe04 */
.L_x_2312:
[----:B------:R-:W-:Y:S05]  /*5290*/  BSYNC B0 ;  /* 0x0000000000007941 */ /* 0x000fea0003800000 */
.L_x_2311:
[----:B------:R-:W-:-:S04]  /*52a0*/  FMUL.FTZ R0, R0, 1 ;  /* 0x3f80000000007820 */ /* 0x000fc80000410000 */
[----:B------:R1:W2:Y:S01]  /*52b0*/  F2F.F64.F32 R2, R0 ;  /* 0x0000000000027310 */ /* 0x0002a20000201800 */
[----:B------:R-:W-:Y:S05]  /*52c0*/  BRA `(.L_x_2296) ;  /* 0x0000000400187947 */ /* 0x000fea0003800000 */
.L_x_2309:
        /* <DEDUP_REMOVED lines=21> */
.L_x_2318:
[----:B------:R-:W-:Y:S05]  /*5420*/  BSYNC B1 ;  /* 0x0000000000017941 */ /* 0x000fea0003800000 */
.L_x_2317:
[----:B------:R-:W-:Y:S01]  /*5430*/  LEA R3, R0, 0x37800000, 0x17 ;  /* 0x3780000000037811 */ /* 0x000fe200078eb8ff */
[----:B------:R-:W-:-:S05]  /*5440*/  IMAD.SHL.U32 R0, R2, 0x200000, RZ ;  /* 0x0020000002007824 */ /* 0x000fca00078e00ff */
[----:B------:R-:W-:-:S07]  /*5450*/  LOP3.LUT R0, R3, R0, R4, 0xfe, !PT ;  /* 0x0000000003007212 */ /* 0x000fce00078efe04 */
.L_x_2316:
[----:B------:R-:W-:Y:S05]  /*5460*/  BSYNC B0 ;  /* 0x0000000000007941 */ /* 0x000fea0003800000 */
.L_x_2315:
[----:B------:R-:W-:-:S04]  /*5470*/  FMUL.FTZ R0, R0, 1 ;  /* 0x3f80000000007820 */ /* 0x000fc80000410000 */
[----:B------:R3:W4:Y:S01]  /*5480*/  F2F.F64.F32 R2, R0 ;  /* 0x0000000000027310 */ /* 0x0007220000201800 */
[----:B------:R-:W-:Y:S05]  /*5490*/  BRA `(.L_x_2296) ;  /* 0x0000000000a47947 */ /* 0x000fea0003800000 */
.L_x_2308:
        /* <DEDUP_REMOVED lines=8> */
[----:B------:R-:W-:Y:S02]  /*5520*/  MOV R0, 0x400000 ;  /* 0x0040000000007802 */ /* 0x000fe40000000f00 */
[----:B--2---:R-:W-:-:S13]  /*5530*/  ISETP.NE.AND P0, PT, R4, RZ, PT ;  /* 0x000000ff0400720c */ /* 0x004fda0003f05270 */
[----:B------:R-:W-:Y:S05]  /*5540*/  @!P0 BRA `(.L_x_2322) ;  /* 0x00000000000c8947 */ /* 0x000fea0003800000 */
[----:B------:R-:W-:-:S13]  /*5550*/  ISETP.NE.AND P0, PT, R4, 0xff, PT ;  /* 0x000000ff0400780c */ /* 0x000fda0003f05270 */
[----:B------:R-:W-:Y:S02]  /*5560*/  @!P0 IMAD.MOV.U32 R0, RZ, RZ, 0x7f800001 ;  /* 0x7f800001ff008424 */ /* 0x000fe400078e00ff */
[----:B------:R-:W-:-:S07]  /*5570*/  @P0 IMAD.SHL.U32 R0, R4, 0x800000, RZ ;  /* 0x0080000004000824 */ /* 0x000fce00078e00ff */
.L_x_2322:
[----:B------:R-:W-:Y:S05]  /*5580*/  BSYNC B0 ;  /* 0x0000000000007941 */ /* 0x000fea0003800000 */
.L_x_2321:
[----:B------:R-:W-:-:S04]  /*5590*/  FMUL.FTZ R0, R0, 1 ;  /* 0x3f80000000007820 */ /* 0x000fc80000410000 */
[----:B------:R0:W1:Y:S01]  /*55a0*/  F2F.F64.F32 R2, R0 ;  /* 0x0000000000027310 */ /* 0x0000620000201800 */
[----:B------:R-:W-:Y:S05]  /*55b0*/  BRA `(.L_x_2296) ;  /* 0x00000000005c7947 */ /* 0x000fea0003800000 */
.L_x_2295:
        /* <DEDUP_REMOVED lines=16> */
.L_x_2323:
[----:B------:R-:W-:Y:S01]  /*56c0*/  CS2R R2, SRZ ;  /* 0x0000000000027805 */ /* 0x000fe2000001ff00 */
[----:B------:R-:W-:Y:S06]  /*56d0*/  BRA `(.L_x_2296) ;  /* 0x0000000000147947 */ /* 0x000fec0003800000 */
.L_x_2320:
[----:B------:R-:W2:Y:S02]  /*56e0*/  LDG.E.64 R2, desc[UR36][R4.64] ;  /* 0x0000002404027981 */ /* 0x000ea4000c1e1b00 */
[----:B--2---:R-:W0:Y:S01]  /*56f0*/  I2F.F64.U64 R2, R2 ;  /* 0x0000000200027312 */ /* 0x004e220000301800 */
[----:B------:R-:W-:Y:S05]  /*5700*/  BRA `(.L_x_2296) ;  /* 0x0000000000087947 */ /* 0x000fea0003800000 */
.L_x_2319:
[----:B------:R-:W2:Y:S02]  /*5710*/  LDG.E R2, desc[UR36][R4.64] ;  /* 0x0000002404027981 */ /* 0x000ea4000c1e1900 */
[----:B--2---:R-:W0:Y:S02]  /*5720*/  I2F.F64.U32 R2, R2 ;  /* 0x0000000200027312 */ /* 0x004e240000201800 */
.L_x_2296:
        /* <DEDUP_REMOVED lines=25> */
.L_x_2327:
[----:B01----:R-:W0:Y:S02]  /*58c0*/  F2I.S64.F64.TRUNC R4, R4 ;  /* 0x0000000400047311 */ /* 0x003e24000030d900 */
[----:B0-----:R-:W-:-:S05]  /*58d0*/  IMAD.MOV.U32 R3, RZ, RZ, R4 ;  /* 0x000000ffff037224 */ /* 0x001fca00078e0004 */
[----:B------:R0:W-:Y:S01]  /*58e0*/  STG.E.U8 desc[UR36][R16.64], R3 ;  /* 0x0000000310007986 */ /* 0x0001e2000c101124 */
[----:B------:R-:W-:Y:S05]  /*58f0*/  BRA `(.L_x_2329) ;  /* 0x0000000c00f87947 */ /* 0x000fea0003800000 */
.L_x_2326:
        /* <DEDUP_REMOVED lines=9> */
.L_x_2331:
[----:B01----:R-:W0:Y:S02]  /*5990*/  F2I.F64.TRUNC R5, R4 ;  /* 0x0000000400057311 */ /* 0x003e24000030d100 */
[----:B0-----:R0:W-:Y:S01]  /*59a0*/  STG.E desc[UR36][R16.64], R5 ;  /* 0x0000000510007986 */ /* 0x0011e2000c101924 */
[----:B------:R-:W-:Y:S05]  /*59b0*/  BRA `(.L_x_2329) ;  /* 0x0000000c00c87947 */ /* 0x000fea0003800000 */
.L_x_2330:
[----:B01----:R-:W0:Y:S02]  /*59c0*/  F2I.F64.TRUNC R5, R4 ;  /* 0x0000000400057311 */ /* 0x003e24000030d100 */
[----:B0-----:R0:W-:Y:S01]  /*59d0*/  STG.E.U16 desc[UR36][R16.64], R5 ;  /* 0x0000000510007986 */ /* 0x0011e2000c101524 */
[----:B------:R-:W-:Y:S05]  /*59e0*/  BRA `(.L_x_2329) ;  /* 0x0000000c00bc7947 */ /* 0x000fea0003800000 */
.L_x_2325:
        /* <DEDUP_REMOVED lines=13> */
.L_x_2333:
        /* <DEDUP_REMOVED lines=8> */
.L_x_2332:
        /* <DEDUP_REMOVED lines=14> */
.L_x_2335:
        /* <DEDUP_REMOVED lines=9> */
.L_x_2334:
[----:B01----:R0:W-:Y:S01]  /*5cb0*/  STG.E.64 desc[UR36][R16.64], R4 ;  /* 0x0000000410007986 */ /* 0x0031e2000c101b24 */
[----:B------:R-:W-:Y:S05]  /*5cc0*/  BRA `(.L_x_2329) ;  /* 0x0000000c00047947 */ /* 0x000fea0003800000 */
.L_x_2324:
        /* <DEDUP_REMOVED lines=12> */
.L_x_2338:
[----:B------:R-:W-:-:S05]  /*5d90*/  CS2R R6, SRZ ;  /* 0x0000000000067805 */ /* 0x000fca000001ff00 */
[----:B01----:R0:W-:Y:S01]  /*5da0*/  STG.E.128 desc[UR36][R16.64], R4 ;  /* 0x0000000410007986 */ /* 0x0031e2000c101d24 */
[----:B------:R-:W-:Y:S05]  /*5db0*/  BRA `(.L_x_2329) ;  /* 0x0000000800c87947 */ /* 0x000fea0003800000 */
.L_x_2337:
        /* <DEDUP_REMOVED lines=25> */
.L_x_2342:
[----:B------:R-:W-:Y:S05]  /*5f50*/  BSYNC B0 ;  /* 0x0000000000007941 */ /* 0x000fea0003800000 */
.L_x_2341:
[----:B------:R-:W-:-:S05]  /*5f60*/  LOP3.LUT R3, R0, R3, RZ, 0xfc, !PT ;  /* 0x0000000300037212 */ /* 0x000fca00078efcff */
[----:B------:R0:W-:Y:S01]  /*5f70*/  STG.E.U8 desc[UR36][R16.64], R3 ;  /* 0x0000000310007986 */ /* 0x0001e2000c101124 */
[----:B------:R-:W-:Y:S05]  /*5f80*/  BRA `(.L_x_2329) ;  /* 0x0000000800547947 */ /* 0x000fea0003800000 */
.L_x_2340:
        /* <DEDUP_REMOVED lines=17> */
.L_x_2344:
[----:B------:R-:W-:Y:S02]  /*60a0*/  ISETP.GT.U32.AND P0, PT, R2, 0x7f800000, PT ;  /* 0x7f8000000200780c */ /* 0x000fe40003f04070 */
[----:B------:R-:W-:-:S04]  /*60b0*/  MOV R0, 0x7f ;  /* 0x0000007f00007802 */ /* 0x000fc80000000f00 */
[----:B------:R-:W-:-:S07]  /*60c0*/  SEL R0, R0, 0x7c, P0 ;  /* 0x0000007c00007807 */ /* 0x000fce0000000000 */
.L_x_2345:
[----:B------:R-:W-:Y:S05]  /*60d0*/  BSYNC B0 ;  /* 0x0000000000007941 */ /* 0x000fea0003800000 */
.L_x_2343:
[----:B------:R-:W-:-:S04]  /*60e0*/  LOP3.LUT R2, R3, 0x80000000, RZ, 0xc0, !PT ;  /* 0x8000000003027812 */ /* 0x000fc800078ec0ff */
[----:B------:R-:W-:-:S04]  /*60f0*/  SHF.R.U32.HI R3, RZ, 0x18, R2 ;  /* 0x00000018ff037819 */ /* 0x000fc80000011602 */
[----:B------:R-:W-:-:S05]  /*6100*/  LOP3.LUT R3, R0, R3, RZ, 0xfc, !PT ;  /* 0x0000000300037212 */ /* 0x000fca00078efcff */
[----:B------:R0:W-:Y:S01]  /*6110*/  STG.E.U8 desc[UR36][R16.64], R3 ;  /* 0x0000000310007986 */ /* 0x0001e2000c101124 */
[----:B------:R-:W-:Y:S05]  /*6120*/  BRA `(.L_x_2329) ;  /* 0x0000000400ec7947 */ /* 0x000fea0003800000 */
.L_x_2339:
        /* <DEDUP_REMOVED lines=8> */
.L_x_2336:
        /* <DEDUP_REMOVED lines=11> */
.L_x_2348:
        /* <DEDUP_REMOVED lines=21> */
.L_x_2351:
[----:B------:R-:W-:-:S04]  /*63b0*/  LOP3.LUT R2, R3, 0x80000000, RZ, 0xc0, !PT ;  /* 0x8000000003027812 */ /* 0x000fc800078ec0ff */
[----:B------:R-:W-:-:S04]  /*63c0*/  SHF.R.U32.HI R3, RZ, 0x18, R2 ;  /* 0x00000018ff037819 */ /* 0x000fc80000011602 */
[----:B------:R-:W-:-:S04]  /*63d0*/  LOP3.LUT R0, R0, R3, RZ, 0xfc, !PT ;  /* 0x0000000300007212 */ /* 0x000fc800078efcff */
[----:B------:R-:W-:-:S07]  /*63e0*/  PRMT R8, R0, 0x7610, R8 ;  /* 0x0000761000087816 */ /* 0x000fce0000000008 */
.L_x_2350:
[----:B------:R-:W-:Y:S05]  /*63f0*/  BSYNC B0 ;  /* 0x0000000000007941 */ /* 0x000fea0003800000 */
.L_x_2349:
[----:B------:R3:W-:Y:S01]  /*6400*/  STG.E.U8 desc[UR36][R16.64], R8 ;  /* 0x0000000810007986 */ /* 0x0007e2000c101124 */
[----:B------:R-:W-:Y:S05]  /*6410*/  BRA `(.L_x_2329) ;  /* 0x0000000400307947 */ /* 0x000fea0003800000 */
.L_x_2347:
        /* <DEDUP_REMOVED lines=21> */
.L_x_2354:
[----:B------:R-:W-:-:S04]  /*6570*/  LOP3.LUT R2, R3, 0x80000000, RZ, 0xc0, !PT ;  /* 0x8000000003027812 */ /* 0x000fc800078ec0ff */
[----:B------:R-:W-:-:S04]  /*6580*/  SHF.R.U32.HI R3, RZ, 0x18, R2 ;  /* 0x00000018ff037819 */ /* 0x000fc80000011602 */
[----:B------:R-:W-:-:S04]  /*6590*/  LOP3.LUT R0, R0, R3, RZ, 0xfc, !PT ;  /* 0x0000000300007212 */ /* 0x000fc800078efcff */
[----:B------:R-:W-:-:S07]  /*65a0*/  PRMT R8, R0, 0x7610, R8 ;  /* 0x0000761000087816 */ /* 0x000fce0000000008 */
.L_x_2353:
[----:B------:R-:W-:Y:S05]  /*65b0*/  BSYNC B0 ;  /* 0x0000000000007941 */ /* 0x000fea0003800000 */
.L_x_2352:
[----:B------:R0:W-:Y:S01]  /*65c0*/  STG.E.U8 desc[UR36][R16.64], R8 ;  /* 0x0000000810007986 */ /* 0x0001e2000c101124 */
[----:B------:R-:W-:Y:S05]  /*65d0*/  BRA `(.L_x_2329) ;  /* 0x0000000000c07947 */ /* 0x000fea0003800000 */
.L_x_2346:
        /* <DEDUP_REMOVED lines=26> */
.L_x_2328:
[----:B------:R-:W-:Y:S01]  /*6780*/  MOV R0, 0x1c0 ;  /* 0x000001c000007802 */ /* 0x000fe20000000f00 */
[----:B------:R-:W-:Y:S01]  /*6790*/  ULDC.64 UR4, c[0x4][0x1a0] ;  /* 0x0100680000047ab9 */ /* 0x000fe20000000a00 */
[----:B------:R-:W-:Y:S01]  /*67a0*/  ULDC.64 UR6, c[0x4][0x68] ;  /* 0x01001a0000067ab9 */ /* 0x000fe20000000a00 */
[----:B0-----:R-:W-:Y:S01]  /*67b0*/  IMAD.U32 R4, RZ, RZ, UR4 ;  /* 0x00000004ff047e24 */ /* 0x001fe2000f8e00ff */
[----:B------:R0:W2:Y:S01]  /*67c0*/  LDC.64 R2, c[0x4][R0] ;  /* 0x0100000000027b82 */ /* 0x0000a20000000a00 */
[----:B-1----:R-:W-:Y:S01]  /*67d0*/  IMAD.U32 R5, RZ, RZ, UR5 ;  /* 0x00000005ff057e24 */ /* 0x002fe2000f8e00ff */
        /* <DEDUP_REMOVED lines=9> */
[----:B--2---:R-:W-:Y:S05]  /*6870*/  CALL.ABS.NOINC R2 ;  /* 0x0000000002007343 */ /* 0x004fea0003c00000 */
.L_x_2357:
[----:B------:R-:W-:Y:S05]  /*6880*/  BRA `(.L_x_2329) ;  /* 0x0000000000147947 */ /* 0x000fea0003800000 */
.L_x_2356:
[----:B01----:R-:W0:Y:S02]  /*6890*/  F2I.U64.F64.TRUNC R4, R4 ;  /* 0x0000000400047311 */ /* 0x003e24000030d800 */
[----:B0-----:R2:W-:Y:S01]  /*68a0*/  STG.E.64 desc[UR36][R16.64], R4 ;  /* 0x0000000410007986 */ /* 0x0015e2000c101b24 */
[----:B------:R-:W-:Y:S05]  /*68b0*/  BRA `(.L_x_2329) ;  /* 0x0000000000087947 */ /* 0x000fea0003800000 */
.L_x_2355:
[----:B01----:R-:W0:Y:S02]  /*68c0*/  F2I.U32.F64.TRUNC R5, R4 ;  /* 0x0000000400057311 */ /* 0x003e24000030d000 */
[----:B0-----:R0:W-:Y:S02]  /*68d0*/  STG.E desc[UR36][R16.64], R5 ;  /* 0x0000000510007986 */ /* 0x0011e4000c101924 */
.L_x_2329:
[----:B------:R-:W-:-:S07]  /*68e0*/  VIADD R19, R19, 0x80 ;  /* 0x0000008013137836 */ /* 0x000fce0000000000 */
.L_x_2289:
[----:B------:R-:W-:Y:S05]  /*68f0*/  BSYNC B6 ;  /* 0x0000000000067941 */ /* 0x000fea0003800000 */
.L_x_2288:
[----:B------:R-:W-:Y:S01]  /*6900*/  ULDC UR4, c[0x0][0x210] ;  /* 0x0000840000047ab9 */ /* 0x000fe20000000800 */
[----:B------:R-:W-:Y:S01]  /*6910*/  BSSY B6, `(.L_x_2358) ;  /* 0x0000342000067945 */ /* 0x000fe20003800000 */
[----:B------:R-:W-:-:S13]  /*6920*/  ISETP.GE.AND P0, PT, R19, UR4, PT ;  /* 0x0000000413007c0c */ /* 0x000fda000bf06270 */
[----:B------:R-:W-:Y:S05]  /*6930*/  @P0 BRA `(.L_x_2359) ;  /* 0x0000003000fc0947 */ /* 0x000fea0003800000 */
[----:B0-----:R-:W0:Y:S01]  /*6940*/  LDC R6, c[0x0][0x218] ;  /* 0x00008600ff067b82 */ /* 0x001e220000000800 */
[----:B------:R-:W-:Y:S01]  /*6950*/  HFMA2.MMA R0, -RZ, RZ, 0, 0 ;  /* 0x00000000ff007435 */ /* 0x000fe200000001ff */
        /* <DEDUP_REMOVED lines=295> */
[----:B------:R-:W-:-:S04]  /*7bd0*/  SHF.R.U32.HI R2, RZ, UR5, R2 ;  /* 0x00000005ff027c19 */ /* 0x000fc80008011602 */
[----:B------:R-:W-:-:S05]  /*7be0*/  IADD3 R3, -R2, RZ, RZ ;  /* 0x000000ff02037210 */ /* 0x000fca0007ffe1ff */
[----:B------:R-:W-:Y:S01]  /*7bf0*/  IMAD R5, R3, UR4, R5 ;  /* 0x0000000403057c24 */ /* 0x000fe2000f8e0205 */
[----:B------:R-:W-:-:S03]  /*7c00*/  ULDC.64 UR4, c[0x0][0x408] ;  /* 0x0001020000047ab9 */ /* 0x000fc60000000a00 */
[C---:B------:R-:W-:Y:S02]  /*7c10*/  IMAD R16, R5.reuse, UR4, R16 ;  /* 0x0000000405107c24 */ /* 0x040fe4000f8e0210 */
[----:B------:R-:W-:-:S07]  /*7c20*/  IMAD R0, R5, UR5, R0 ;  /* 0x0000000505007c24 */ /* 0x000fce000f8e0200 */
.L_x_2360:
        /* <DEDUP_REMOVED lines=21> */
.L_x_2364:
[----:B------:R-:W2:Y:S02]  /*7d80*/  LDG.E.U8 R2, desc[UR36][R4.64] ;  /* 0x0000002404027981 */ /* 0x000ea4000c1e1100 */
[----:B--2---:R-:W0:Y:S01]  /*7d90*/  I2F.F64.U16 R2, R2 ;  /* 0x0000000200027312 */ /* 0x004e220000101800 */
[----:B------:R-:W-:Y:S05]  /*7da0*/  BRA `(.L_x_2366) ;  /* 0x0000000c00707947 */ /* 0x000fea0003800000 */
.L_x_2363:
        /* <DEDUP_REMOVED lines=9> */
.L_x_2368:
[----:B------:R-:W2:Y:S02]  /*7e40*/  LDG.E R2, desc[UR36][R4.64] ;  /* 0x0000002404027981 */ /* 0x000ea4000c1e1900 */
[----:B--2---:R-:W0:Y:S01]  /*7e50*/  I2F.F64 R2, R2 ;  /* 0x0000000200027312 */ /* 0x004e220000201c00 */
[----:B------:R-:W-:Y:S05]  /*7e60*/  BRA `(.L_x_2366) ;  /* 0x0000000c00407947 */ /* 0x000fea0003800000 */
.L_x_2367:
[----:B------:R-:W2:Y:S02]  /*7e70*/  LDG.E.U16 R2, desc[UR36][R4.64] ;  /* 0x0000002404027981 */ /* 0x000ea4000c1e1500 */
[----:B--2---:R-:W0:Y:S01]  /*7e80*/  I2F.F64.S16 R2, R2 ;  /* 0x0000000200027312 */ /* 0x004e220000101c00 */
[----:B------:R-:W-:Y:S05]  /*7e90*/  BRA `(.L_x_2366) ;  /* 0x0000000c00347947 */ /* 0x000fea0003800000 */
.L_x_2362:
        /* <DEDUP_REMOVED lines=10> */
.L_x_2370:
[----:B------:R-:W2:Y:S02]  /*7f40*/  LDG.E.U16 R0, desc[UR36][R4.64] ;  /* 0x0000002404007981 */ /* 0x000ea4000c1e1500 */
[----:B--2---:R-:W-:-:S05]  /*7f50*/  HADD2.F32 R0, -RZ, R0.H0_H0 ;  /* 0x20000000ff007230 */ /* 0x004fca0000004100 */
[----:B------:R-:W-:-:S04]  /*7f60*/  FMUL.FTZ R0, R0, 1 ;  /* 0x3f80000000007820 */ /* 0x000fc80000410000 */
[----:B------:R0:W1:Y:S01]  /*7f70*/  F2F.F64.F32 R2, R0 ;  /* 0x0000000000027310 */ /* 0x0000620000201800 */
[----:B------:R-:W-:Y:S05]  /*7f80*/  BRA `(.L_x_2366) ;  /* 0x0000000800f87947 */ /* 0x000fea0003800000 */
.L_x_2369:
        /* <DEDUP_REMOVED lines=10> */
.L_x_2372:
[----:B------:R-:W2:Y:S02]  /*8030*/  LDG.E.U16 R4, desc[UR36][R4.64] ;  /* 0x0000002404047981 */ /* 0x000ea4000c1e1500 */
[----:B--2---:R-:W-:-:S05]  /*8040*/  HADD2.F32 R0, -RZ, R4.H0_H0 ;  /* 0x20000004ff007230 */ /* 0x004fca0000004100 */
[----:B------:R-:W-:-:S04]  /*8050*/  FMUL.FTZ R0, R0, 1 ;  /* 0x3f80000000007820 */ /* 0x000fc80000410000 */
[----:B------:R0:W1:Y:S01]  /*8060*/  F2F.F64.F32 R2, R0 ;  /* 0x0000000000027310 */ /* 0x0000620000201800 */
[----:B------:R-:W-:Y:S05]  /*8070*/  BRA `(.L_x_2366) ;  /* 0x0000000800bc7947 */ /* 0x000fea0003800000 */
.L_x_2371:
[----:B------:R0:W5:Y:S01]  /*8080*/  LDG.E.64 R2, desc[UR36][R4.64] ;  /* 0x0000002404027981 */ /* 0x000162000c1e1b00 */
[----:B------:R-:W-:Y:S05]  /*8090*/  BRA `(.L_x_2366) ;  /* 0x0000000800b47947 */ /* 0x000fea0003800000 */
.L_x_2361:
        /* <DEDUP_REMOVED lines=13> */
.L_x_2375:
[----:B------:R0:W5:Y:S01]  /*8170*/  LDG.E.64 R2, desc[UR36][R4.64] ;  /* 0x0000002404027981 */ /* 0x000162000c1e1b00 */
[----:B------:R-:W-:Y:S05]  /*8180*/  BRA `(.L_x_2366) ;  /* 0x0000000800787947 */ /* 0x000fea0003800000 */
.L_x_2374:
        /* <DEDUP_REMOVED lines=28> */
.L_x_2377:
        /* <DEDUP_REMOVED lines=15> */
.L_x_2376:
[----:B------:R-:W2:Y:S02]  /*8440*/  LDG.E.U16 R0, desc[UR36][R4.64] ;  /* 0x0000002404007981 */ /* 0x000ea4000c1e1500 */
[----:B--2---:R-:W-:-:S04]  /*8450*/  IMAD.U32 R0, R0, 0x10000, RZ ;  /* 0x0001000000007824 */ /* 0x004fc800078e00ff */
[----:B------:R-:W-:-:S04]  /*8460*/  FMUL.FTZ R0, R0, 1 ;  /* 0x3f80000000007820 */ /* 0x000fc80000410000 */
[----:B------:R0:W1:Y:S01]  /*8470*/  F2F.F64.F32 R2, R0 ;  /* 0x0000000000027310 */ /* 0x0000620000201800 */
[----:B------:R-:W-:Y:S05]  /*8480*/  BRA `(.L_x_2366) ;  /* 0x0000000400b87947 */ /* 0x000fea0003800000 */
.L_x_2373:
        /* <DEDUP_REMOVED lines=11> */
.L_x_2380:
        /* <DEDUP_REMOVED lines=17> */
[----:B------:R-:W-:Y:S02]  /*8650*/  IADD3 R5, R3, -0x1c, RZ ;  /* 0xffffffe403057810 */ /* 0x000fe40007ffe0ff */
[----:B------:R-:W-:Y:S02]  /*8660*/  IADD3 R0, R0, 0x1d, -R3 ;  /* 0x0000001d00007810 */ /* 0x000fe40007ffe803 */
[----:B------:R-:W-:-:S04]  /*8670*/  SHF.L.U32 R5, R2, R5, RZ ;  /* 0x0000000502057219 */ /* 0x000fc800000006ff */
[----:B------:R-:W-:-:S07]  /*8680*/  LOP3.LUT R2, R5, 0x7, RZ, 0xc0, !PT ;  /* 0x0000000705027812 */ /* 0x000fce00078ec0ff */
.L_x_2384:
[----:B------:R-:W-:Y:S05]  /*8690*/  BSYNC B1 ;  /* 0x0000000000017941 */ /* 0x000fea0003800000 */
.L_x_2383:
[----:B------:R-:W-:Y:S01]  /*86a0*/  LEA R3, R0, 0x3b800000, 0x17 ;  /* 0x3b80000000037811 */ /* 0x000fe200078eb8ff */
[----:B------:R-:W-:-:S05]  /*86b0*/  IMAD.SHL.U32 R0, R2, 0x100000, RZ ;  /* 0x0010000002007824 */ /* 0x000fca00078e00ff */
[----:B------:R-:W-:-:S07]  /*86c0*/  LOP3.LUT R0, R3, R0, R4, 0xfe, !PT ;  /* 0x0000000003007212 */ /* 0x000fce00078efe04 */
.L_x_2382:
[----:B------:R-:W-:Y:S05]  /*86d0*/  BSYNC B0 ;  /* 0x0000000000007941 */ /* 0x000fea0003800000 */
.L_x_2381:
[----:B------:R-:W-:-:S04]  /*86e0*/  FMUL.FTZ R0, R0, 1 ;  /* 0x3f80000000007820 */ /* 0x000fc80000410000 */
[----:B------:R1:W2:Y:S01]  /*86f0*/  F2F.F64.F32 R2, R0 ;  /* 0x0000000000027310 */ /* 0x0002a20000201800 */
[----:B------:R-:W-:Y:S05]  /*8700*/  BRA `(.L_x_2366) ;  /* 0x0000000400187947 */ /* 0x000fea0003800000 */
.L_x_2379:
        /* <DEDUP_REMOVED lines=21> */
.L_x_2388:
[----:B------:R-:W-:Y:S05]  /*8860*/  BSYNC B1 ;  /* 0x0000000000017941 */ /* 0x000fea0003800000 */
.L_x_2387:
[----:B------:R-:W-:Y:S01]  /*8870*/  LEA R3, R0, 0x37800000, 0x17 ;  /* 0x3780000000037811 */ /* 0x000fe200078eb8ff */
[----:B------:R-:W-:-:S05]  /*8880*/  IMAD.SHL.U32 R0, R2, 0x200000, RZ ;  /* 0x0020000002007824 */ /* 0x000fca00078e00ff */
[----:B------:R-:W-:-:S07]  /*8890*/  LOP3.LUT R0, R3, R0, R4, 0xfe, !PT ;  /* 0x0000000003007212 */ /* 0x000fce00078efe04 */
.L_x_2386:
[----:B------:R-:W-:Y:S05]  /*88a0*/  BSYNC B0 ;  /* 0x0000000000007941 */ /* 0x000fea0003800000 */
.L_x_2385:
[----:B------:R-:W-:-:S04]  /*88b0*/  FMUL.FTZ R0, R0, 1 ;  /* 0x3f80000000007820 */ /* 0x000fc80000410000 */
[----:B------:R3:W4:Y:S01]  /*88c0*/  F2F.F64.F32 R2, R0 ;  /* 0x0000000000027310 */ /* 0x0007220000201800 */
[----:B------:R-:W-:Y:S05]  /*88d0*/  BRA `(.L_x_2366) ;  /* 0x0000000000a47947 */ /* 0x000fea0003800000 */
.L_x_2378:
        /* <DEDUP_REMOVED lines=14> */
.L_x_2392:
[----:B------:R-:W-:Y:S05]  /*89c0*/  BSYNC B0 ;  /* 0x0000000000007941 */ /* 0x000fea0003800000 */
.L_x_2391:
[----:B------:R-:W-:-:S04]  /*89d0*/  FMUL.FTZ R0, R0, 1 ;  /* 0x3f80000000007820 */ /* 0x000fc80000410000 */
[----:B------:R0:W1:Y:S01]  /*89e0*/  F2F.F64.F32 R2, R0 ;  /* 0x0000000000027310 */ /* 0x0000620000201800 */
[----:B------:R-:W-:Y:S05]  /*89f0*/  BRA `(.L_x_2366) ;  /* 0x00000000005c7947 */ /* 0x000fea0003800000 */
.L_x_2365:
[----:B------:R-:W-:Y:S01]  /*8a00*/  MOV R2, 0x1c0 ;  /* 0x000001c000027802 */ /* 0x000fe20000000f00 */
[----:B------:R-:W-:Y:S01]  /*8a10*/  ULDC.64 UR4, c[0x4][0x1a0] ;  /* 0x0100680000047ab9 */ /* 0x000fe20000000a00 */
[----:B------:R-:W-:Y:S01]  /*8a20*/  ULDC.64 UR6, c[0x4][0x60] ;  /* 0x0100180000067ab9 */ /* 0x000fe20000000a00 */
[----:B------:R-:W-:Y:S01]  /*8a30*/  IMAD.U32 R4, RZ, RZ, UR4 ;  /* 0x00000004ff047e24 */ /* 0x000fe2000f8e00ff */
[----:B------:R-:W-:Y:S01]  /*8a40*/  HFMA2.MMA R12, -RZ, RZ, 0, 5.9604644775390625e-08 ;  /* 0x00000001ff0c7435 */ /* 0x000fe200000001ff */
        /* <DEDUP_REMOVED lines=8> */
[----:B------:R-:W-:-:S07]  /*8ad0*/  IMAD.MOV.U32 R13, RZ, RZ, RZ ;  /* 0x000000ffff0d7224 */ /* 0x000fce00078e00ff */
[----:B------:R-:W-:-:S07]  /*8ae0*/  LEPC R20, `(.L_x_2393) ;  /* 0x000000001014794e */ /* 0x000fce0000000000 */
[----:B0-----:R-:W-:Y:S05]  /*8af0*/  CALL.ABS.NOINC R2 ;  /* 0x0000000002007343 */ /* 0x001fea0003c00000 */
.L_x_2393:
[----:B------:R-:W-:Y:S01]  /*8b00*/  CS2R R2, SRZ ;  /* 0x0000000000027805 */ /* 0x000fe2000001ff00 */
[----:B------:R-:W-:Y:S06]  /*8b10*/  BRA `(.L_x_2366) ;  /* 0x0000000000147947 */ /* 0x000fec0003800000 */
.L_x_2390:
[----:B------:R-:W2:Y:S02]  /*8b20*/  LDG.E.64 R2, desc[UR36][R4.64] ;  /* 0x0000002404027981 */ /* 0x000ea4000c1e1b00 */
[----:B--2---:R-:W0:Y:S01]  /*8b30*/  I2F.F64.U64 R2, R2 ;  /* 0x0000000200027312 */ /* 0x004e220000301800 */
[----:B------:R-:W-:Y:S05]  /*8b40*/  BRA `(.L_x_2366) ;  /* 0x0000000000087947 */ /* 0x000fea0003800000 */
.L_x_2389:
[----:B------:R-:W2:Y:S02]  /*8b50*/  LDG.E R2, desc[UR36][R4.64] ;  /* 0x0000002404027981 */ /* 0x000ea4000c1e1900 */
[----:B--2---:R-:W0:Y:S02]  /*8b60*/  I2F.F64.U32 R2, R2 ;  /* 0x0000000200027312 */ /* 0x004e240000201800 */
.L_x_2366:
        /* <DEDUP_REMOVED lines=25> */
.L_x_2397:
[----:B01----:R-:W0:Y:S02]  /*8d00*/  F2I.S64.F64.TRUNC R4, R4 ;  /* 0x0000000400047311 */ /* 0x003e24000030d900 */
[----:B0-----:R-:W-:-:S05]  /*8d10*/  IMAD.MOV.U32 R3, RZ, RZ, R4 ;  /* 0x000000ffff037224 */ /* 0x001fca00078e0004 */
[----:B------:R3:W-:Y:S01]  /*8d20*/  STG.E.U8 desc[UR36][R16.64], R3 ;  /* 0x0000000310007986 */ /* 0x0007e2000c101124 */
[----:B------:R-:W-:Y:S05]  /*8d30*/  BRA `(.L_x_2399) ;  /* 0x0000000c00f87947 */ /* 0x000fea0003800000 */
.L_x_2396:
        /* <DEDUP_REMOVED lines=9> */
.L_x_2401:
[----:B01----:R-:W0:Y:S02]  /*8dd0*/  F2I.F64.TRUNC R5, R4 ;  /* 0x0000000400057311 */ /* 0x003e24000030d100 */
[----:B0-----:R2:W-:Y:S01]  /*8de0*/  STG.E desc[UR36][R16.64], R5 ;  /* 0x0000000510007986 */ /* 0x0015e2000c101924 */
[----:B------:R-:W-:Y:S05]  /*8df0*/  BRA `(.L_x_2399) ;  /* 0x0000000c00c87947 */ /* 0x000fea0003800000 */
.L_x_2400:
[----:B01----:R-:W0:Y:S02]  /*8e00*/  F2I.F64.TRUNC R5, R4 ;  /* 0x0000000400057311 */ /* 0x003e24000030d100 */
[----:B0-----:R0:W-:Y:S01]  /*8e10*/  STG.E.U16 desc[UR36][R16.64], R5 ;  /* 0x0000000510007986 */ /* 0x0011e2000c101524 */
[----:B------:R-:W-:Y:S05]  /*8e20*/  BRA `(.L_x_2399) ;  /* 0x0000000c00bc7947 */ /* 0x000fea0003800000 */
.L_x_2395:
        /* <DEDUP_REMOVED lines=13> */
.L_x_2403:
        /* <DEDUP_REMOVED lines=8> */
.L_x_2402:
        /* <DEDUP_REMOVED lines=14> */
.L_x_2405:
        /* <DEDUP_REMOVED lines=9> */
.L_x_2404:
[----:B01----:R0:W-:Y:S01]  /*90f0*/  STG.E.64 desc[UR36][R16.64], R4 ;  /* 0x0000000410007986 */ /* 0x0031e2000c101b24 */
[----:B------:R-:W-:Y:S05]  /*9100*/  BRA `(.L_x_2399) ;  /* 0x0000000c00047947 */ /* 0x000fea0003800000 */
.L_x_2394:
        /* <DEDUP_REMOVED lines=12> */
.L_x_2408:
[----:B------:R-:W-:-:S05]  /*91d0*/  CS2R R6, SRZ ;  /* 0x0000000000067805 */ /* 0x000fca000001ff00 */
[----:B01----:R0:W-:Y:S01]  /*91e0*/  STG.E.128 desc[UR36][R16.64], R4 ;  /* 0x0000000410007986 */ /* 0x0031e2000c101d24 */
[----:B------:R-:W-:Y:S05]  /*91f0*/  BRA `(.L_x_2399) ;  /* 0x0000000800c87947 */ /* 0x000fea0003800000 */
.L_x_2407:
        /* <DEDUP_REMOVED lines=25> */
.L_x_2412:
[----:B------:R-:W-:Y:S05]  /*9390*/  BSYNC B0 ;  /* 0x0000000000007941 */ /* 0x000fea0003800000 */
.L_x_2411:
[----:B------:R-:W-:-:S05]  /*93a0*/  LOP3.LUT R3, R0, R3, RZ, 0xfc, !PT ;  /* 0x0000000300037212 */ /* 0x000fca00078efcff */
[----:B------:R0:W-:Y:S01]  /*93b0*/  STG.E.U8 desc[UR36][R16.64], R3 ;  /* 0x0000000310007986 */ /* 0x0001e2000c101124 */
[----:B------:R-:W-:Y:S05]  /*93c0*/  BRA `(.L_x_2399) ;  /* 0x0000000800547947 */ /* 0x000fea0003800000 */
.L_x_2410:
        /* <DEDUP_REMOVED lines=17> */
.L_x_2414:
[----:B------:R-:W-:Y:S01]  /*94e0*/  IMAD.MOV.U32 R0, RZ, RZ, 0x7f ;  /* 0x0000007fff007424 */ /* 0x000fe200078e00ff */
[----:B------:R-:W-:-:S04]  /*94f0*/  ISETP.GT.U32.AND P0, PT, R2, 0x7f800000, PT ;  /* 0x7f8000000200780c */ /* 0x000fc80003f04070 */
[----:B------:R-:W-:-:S09]  /*9500*/  SEL R0, R0, 0x7c, P0 ;  /* 0x0000007c00007807 */ /* 0x000fd20000000000 */
.L_x_2415:
[----:B------:R-:W-:Y:S05]  /*9510*/  BSYNC B0 ;  /* 0x0000000000007941 */ /* 0x000fea0003800000 */
.L_x_2413:
[----:B------:R-:W-:-:S04]  /*9520*/  LOP3.LUT R2, R3, 0x80000000, RZ, 0xc0, !PT ;  /* 0x8000000003027812 */ /* 0x000fc800078ec0ff */
[----:B------:R-:W-:-:S04]  /*9530*/  SHF.R.U32.HI R3, RZ, 0x18, R2 ;  /* 0x00000018ff037819 */ /* 0x000fc80000011602 */
[----:B------:R-:W-:-:S05]  /*9540*/  LOP3.LUT R3, R0, R3, RZ, 0xfc, !PT ;  /* 0x0000000300037212 */ /* 0x000fca00078efcff */
[----:B------:R0:W-:Y:S01]  /*9550*/  STG.E.U8 desc[UR36][R16.64], R3 ;  /* 0x0000000310007986 */ /* 0x0001e2000c101124 */
[----:B------:R-:W-:Y:S05]  /*9560*/  BRA `(.L_x_2399) ;  /* 0x0000000400ec7947 */ /* 0x000fea0003800000 */
.L_x_2409:
        /* <DEDUP_REMOVED lines=8> */
.L_x_2406:
        /* <DEDUP_REMOVED lines=11> */
.L_x_2418:
        /* <DEDUP_REMOVED lines=21> */
.L_x_2421:
[----:B------:R-:W-:-:S04]  /*97f0*/  LOP3.LUT R2, R3, 0x80000000, RZ, 0xc0, !PT ;  /* 0x8000000003027812 */ /* 0x000fc800078ec0ff */
[----:B------:R-:W-:-:S04]  /*9800*/  SHF.R.U32.HI R3, RZ, 0x18, R2 ;  /* 0x00000018ff037819 */ /* 0x000fc80000011602 */
[----:B------:R-:W-:-:S04]  /*9810*/  LOP3.LUT R0, R0, R3, RZ, 0xfc, !PT ;  /* 0x0000000300007212 */ /* 0x000fc800078efcff */
[----:B------:R-:W-:-:S07]  /*9820*/  PRMT R8, R0, 0x7610, R8 ;  /* 0x0000761000087816 */ /* 0x000fce0000000008 */
.L_x_2420:
[----:B------:R-:W-:Y:S05]  /*9830*/  BSYNC B0 ;  /* 0x0000000000007941 */ /* 0x000fea0003800000 */
.L_x_2419:
[----:B------:R0:W-:Y:S01]  /*9840*/  STG.E.U8 desc[UR36][R16.64], R8 ;  /* 0x0000000810007986 */ /* 0x0001e2000c101124 */
[----:B------:R-:W-:Y:S05]  /*9850*/  BRA `(.L_x_2399) ;  /* 0x0000000400307947 */ /* 0x000fea0003800000 */
.L_x_2417:
        /* <DEDUP_REMOVED lines=21> */
.L_x_2424:
[----:B------:R-:W-:-:S04]  /*99b0*/  LOP3.LUT R2, R3, 0x80000000, RZ, 0xc0, !PT ;  /* 0x8000000003027812 */ /* 0x000fc800078ec0ff */
[----:B------:R-:W-:-:S04]  /*99c0*/  SHF.R.U32.HI R3, RZ, 0x18, R2 ;  /* 0x00000018ff037819 */ /* 0x000fc80000011602 */
[----:B------:R-:W-:-:S04]  /*99d0*/  LOP3.LUT R0, R0, R3, RZ, 0xfc, !PT ;  /* 0x0000000300007212 */ /* 0x000fc800078efcff */
[----:B------:R-:W-:-:S07]  /*99e0*/  PRMT R8, R0, 0x7610, R8 ;  /* 0x0000761000087816 */ /* 0x000fce0000000008 */
.L_x_2423:
[----:B------:R-:W-:Y:S05]  /*99f0*/  BSYNC B0 ;  /* 0x0000000000007941 */ /* 0x000fea0003800000 */
.L_x_2422:
[----:B------:R0:W-:Y:S01]  /*9a00*/  STG.E.U8 desc[UR36][R16.64], R8 ;  /* 0x0000000810007986 */ /* 0x0001e2000c101124 */
[----:B------:R-:W-:Y:S05]  /*9a10*/  BRA `(.L_x_2399) ;  /* 0x0000000000c07947 */ /* 0x000fea0003800000 */
.L_x_2416:
        /* <DEDUP_REMOVED lines=26> */
.L_x_2398:
[----:B------:R-:W-:Y:S01]  /*9bc0*/  MOV R0, 0x1c0 ;  /* 0x000001c000007802 */ /* 0x000fe20000000f00 */
[----:B------:R-:W-:Y:S01]  /*9bd0*/  ULDC.64 UR4, c[0x4][0x1a0] ;  /* 0x0100680000047ab9 */ /* 0x000fe20000000a00 */
[----:B------:R-:W-:Y:S01]  /*9be0*/  ULDC.64 UR6, c[0x4][0x68] ;  /* 0x01001a0000067ab9 */ /* 0x000fe20000000a00 */
[----:B0-----:R-:W-:Y:S01]  /*9bf0*/  IMAD.U32 R4, RZ, RZ, UR4 ;  /* 0x00000004ff047e24 */ /* 0x001fe2000f8e00ff */
[----:B------:R0:W2:Y:S01]  /*9c00*/  LDC.64 R2, c[0x4][R0] ;  /* 0x0100000000027b82 */ /* 0x0000a20000000a00 */
[----:B-1----:R-:W-:Y:S01]  /*9c10*/  IMAD.U32 R5, RZ, RZ, UR5 ;  /* 0x00000005ff057e24 */ /* 0x002fe2000f8e00ff */
[----:B------:R-:W-:Y:S01]  /*9c20*/  ULDC.64 UR4, c[0x4][0x1a8] ;  /* 0x01006a0000047ab9 */ /* 0x000fe20000000a00 */
[----:B------:R-:W-:Y:S01]  /*9c30*/  IMAD.U32 R10, RZ, RZ, UR6 ;  /* 0x00000006ff0a7e24 */ /* 0x000fe2000f8e00ff */
[----:B------:R-:W-:Y:S01]  /*9c40*/  MOV R7, UR5 ;  /* 0x0000000500077c02 */ /* 0x000fe20008000f00 */
[----:B------:R-:W-:Y:S02]  /*9c50*/  IMAD.U32 R6, RZ, RZ, UR4 ;  /* 0x00000004ff067e24 */ /* 0x000fe4000f8e00ff */
[----:B------:R-:W-:-:S02]  /*9c60*/  IMAD.U32 R11, RZ, RZ, UR7 ;  /* 0x00000007ff0b7e24 */ /* 0x000fc4000f8e00ff */
[----:B------:R-:W-:Y:S02]  /*9c70*/  IMAD.MOV.U32 R8, RZ, RZ, 0x65 ;  /* 0x00000065ff087424 */ /* 0x000fe400078e00ff */
[----:B------:R-:W-:Y:S02]  /*9c80*/  IMAD.MOV.U32 R12, RZ, RZ, 0x1 ;  /* 0x00000001ff0c7424 */ /* 0x000fe400078e00ff */
[----:B0-----:R-:W-:-:S07]  /*9c90*/  IMAD.MOV.U32 R13, RZ, RZ, RZ ;  /* 0x000000ffff0d7224 */ /* 0x001fce00078e00ff */
[----:B------:R-:W-:-:S07]  /*9ca0*/  LEPC R20, `(.L_x_2427) ;  /* 0x000000001014794e */ /* 0x000fce0000000000 */
[----:B--2---:R-:W-:Y:S05]  /*9cb0*/  CALL.ABS.NOINC R2 ;  /* 0x0000000002007343 */ /* 0x004fea0003c00000 */
.L_x_2427:
[----:B------:R-:W-:Y:S05]  /*9cc0*/  BRA `(.L_x_2399) ;  /* 0x0000000000147947 */ /* 0x000fea0003800000 */
.L_x_2426:
[----:B01----:R-:W0:Y:S02]  /*9cd0*/  F2I.U64.F64.TRUNC R4, R4 ;  /* 0x0000000400047311 */ /* 0x003e24000030d800 */
[----:B0-----:R0:W-:Y:S01]  /*9ce0*/  STG.E.64 desc[UR36][R16.64], R4 ;  /* 0x0000000410007986 */ /* 0x0011e2000c101b24 */
[----:B------:R-:W-:Y:S05]  /*9cf0*/  BRA `(.L_x_2399) ;  /* 0x0000000000087947 */ /* 0x000fea0003800000 */
.L_x_2425:
[----:B01----:R-:W0:Y:S02]  /*9d00*/  F2I.U32.F64.TRUNC R5, R4 ;  /* 0x0000000400057311 */ /* 0x003e24000030d000 */
[----:B0-----:R0:W-:Y:S02]  /*9d10*/  STG.E desc[UR36][R16.64], R5 ;  /* 0x0000000510007986 */ /* 0x0011e4000c101924 */
.L_x_2399:
[----:B------:R-:W-:-:S07]  /*9d20*/  VIADD R19, R19, 0x80 ;  /* 0x0000008013137836 */ /* 0x000fce0000000000 */
.L_x_2359:
[----:B------:R-:W-:Y:S05]  /*9d30*/  BSYNC B6 ;  /* 0x0000000000067941 */ /* 0x000fea0003800000 */
.L_x_2358:
        /* <DEDUP_REMOVED lines=306> */
.L_x_2428:
        /* <DEDUP_REMOVED lines=19> */
[----:B--2---:R-:W3:Y:S01]  /*b190*/  I2F.F64.S16 R2, R2 ;  /* 0x0000000200027312 */ /* 0x004ee20000101c00 */
[----:B------:R-:W-:Y:S05]  /*b1a0*/  BRA `(.L_x_2434) ;  /* 0x0000000c007c7947 */ /* 0x000fea0003800000 */
.L_x_2432:
[----:B------:R-:W2:Y:S02]  /*b1b0*/  LDG.E.U8 R2, desc[UR36][R4.64] ;  /* 0x0000002404027981 */ /* 0x000ea4000c1e1100 */
[----:B--2---:R-:W4:Y:S01]  /*b1c0*/  I2F.F64.U16 R2, R2 ;  /* 0x0000000200027312 */ /* 0x004f220000101800 */
[----:B------:R-:W-:Y:S05]  /*b1d0*/  BRA `(.L_x_2434) ;  /* 0x0000000c00707947 */ /* 0x000fea0003800000 */
.L_x_2431:
[----:B------:R-:W-:-:S13]  /*b1e0*/  ISETP.NE.AND P0, PT, R2, 0x2, PT ;  /* 0x000000020200780c */ /* 0x000fda0003f05270 */
[----:B------:R-:W-:Y:S05]  /*b1f0*/  @!P0 BRA `(.L_x_2435) ;  /* 0x0000000000288947 */ /* 0x000fea0003800000 */
[----:B------:R-:W-:-:S13]  /*b200*/  ISETP.NE.AND P0, PT, R2, 0x3, PT ;  /* 0x000000030200780c */ /* 0x000fda0003f05270 */
[----:B------:R-:W-:Y:S05]  /*b210*/  @!P0 BRA `(.L_x_2436) ;  /* 0x0000000000148947 */ /* 0x000fea0003800000 */
[----:B------:R-:W-:-:S13]  /*b220*/  ISETP.NE.AND P0, PT, R2, 0x4, PT ;  /* 0x000000040200780c */ /* 0x000fda0003f05270 */
[----:B------:R-:W-:Y:S05]  /*b230*/  @P0 BRA `(.L_x_2433) ;  /* 0x0000000800fc0947 */ /* 0x000fea0003800000 */
[----:B------:R-:W2:Y:S02]  /*b240*/  LDG.E.64 R2, desc[UR36][R4.64] ;  /* 0x0000002404027981 */ /* 0x000ea4000c1e1b00 */
[----:B--2---:R-:W1:Y:S01]  /*b250*/  I2F.F64.S64 R2, R2 ;  /* 0x0000000200027312 */ /* 0x004e620000301c00 */
[----:B------:R-:W-:Y:S05]  /*b260*/  BRA `(.L_x_2434) ;  /* 0x0000000c004c7947 */ /* 0x000fea0003800000 */
.L_x_2436:
[----:B------:R-:W2:Y:S02]  /*b270*/  LDG.E R2, desc[UR36][R4.64] ;  /* 0x0000002404027981 */ /* 0x000ea4000c1e1900 */
[----:B--2---:R-:W2:Y:S01]  /*b280*/  I2F.F64 R2, R2 ;  /* 0x0000000200027312 */ /* 0x004ea20000201c00 */
[----:B------:R-:W-:Y:S05]  /*b290*/  BRA `(.L_x_2434) ;  /* 0x0000000c00407947 */ /* 0x000fea0003800000 */
.L_x_2435:
[----:B------:R-:W2:Y:S02]  /*b2a0*/  LDG.E.U16 R2, desc[UR36][R4.64] ;  /* 0x0000002404027981 */ /* 0x000ea4000c1e1500 */
[----:B--2---:R-:W0:Y:S01]  /*b2b0*/  I2F.F64.S16 R2, R2 ;  /* 0x0000000200027312 */ /* 0x004e220000101c00 */
[----:B------:R-:W-:Y:S05]  /*b2c0*/  BRA `(.L_x_2434) ;  /* 0x0000000c00347947 */ /* 0x000fea0003800000 */
.L_x_2430:
        /* <DEDUP_REMOVED lines=10> */
.L_x_2438:
[----:B------:R-:W2:Y:S02]  /*b370*/  LDG.E.U16 R0, desc[UR36][R4.64] ;  /* 0x0000002404007981 */ /* 0x000ea4000c1e1500 */
[----:B--2---:R-:W-:-:S05]  /*b380*/  HADD2.F32 R0, -RZ, R0.H0_H0 ;  /* 0x20000000ff007230 */ /* 0x004fca0000004100 */
[----:B------:R-:W-:-:S04]  /*b390*/  FMUL.FTZ R0, R0, 1 ;  /* 0x3f80000000007820 */ /* 0x000fc80000410000 */
[----:B------:R0:W1:Y:S01]  /*b3a0*/  F2F.F64.F32 R2, R0 ;  /* 0x0000000000027310 */ /* 0x0000620000201800 */
[----:B------:R-:W-:Y:S05]  /*b3b0*/  BRA `(.L_x_2434) ;  /* 0x0000000800f87947 */ /* 0x000fea0003800000 */
.L_x_2437:
        /* <DEDUP_REMOVED lines=10> */
.L_x_2440:
[----:B------:R-:W2:Y:S02]  /*b460*/  LDG.E.U16 R4, desc[UR36][R4.64] ;  /* 0x0000002404047981 */ /* 0x000ea4000c1e1500 */
[----:B--2---:R-:W-:-:S05]  /*b470*/  HADD2.F32 R0, -RZ, R4.H0_H0 ;  /* 0x20000004ff007230 */ /* 0x004fca0000004100 */
[----:B------:R-:W-:-:S04]  /*b480*/  FMUL.FTZ R0, R0, 1 ;  /* 0x3f80000000007820 */ /* 0x000fc80000410000 */
[----:B------:R0:W1:Y:S01]  /*b490*/  F2F.F64.F32 R2, R0 ;  /* 0x0000000000027310 */ /* 0x0000620000201800 */
[----:B------:R-:W-:Y:S05]  /*b4a0*/  BRA `(.L_x_2434) ;  /* 0x0000000800bc7947 */ /* 0x000fea0003800000 */
.L_x_2439:
[----:B------:R0:W5:Y:S01]  /*b4b0*/  LDG.E.64 R2, desc[UR36][R4.64] ;  /* 0x0000002404027981 */ /* 0x000162000c1e1b00 */
[----:B------:R-:W-:Y:S05]  /*b4c0*/  BRA `(.L_x_2434) ;  /* 0x0000000800b47947 */ /* 0x000fea0003800000 */
.L_x_2429:
        /* <DEDUP_REMOVED lines=13> */
.L_x_2443:
[----:B------:R0:W5:Y:S01]  /*b5a0*/  LDG.E.64 R2, desc[UR36][R4.64] ;  /* 0x0000002404027981 */ /* 0x000162000c1e1b00 */
[----:B------:R-:W-:Y:S05]  /*b5b0*/  BRA `(.L_x_2434) ;  /* 0x0000000800787947 */ /* 0x000fea0003800000 */
.L_x_2442:
        /* <DEDUP_REMOVED lines=28> */
.L_x_2445:
[----:B------:R-:W2:Y:S02]  /*b780*/  LDG.E.U8 R3, desc[UR36][R4.64] ;  /* 0x0000002404037981 */ /* 0x000ea4000c1e1100 */
[----:B--2---:R-:W-:-:S05]  /*b790*/  IMAD.SHL.U32 R0, R3, 0x2000000, RZ ;  /* 0x0200000003007824 */ /* 0x004fca00078e00ff */
[----:B------:R-:W-:-:S13]  /*b7a0*/  ISETP.GE.U32.AND P0, PT, R0, 0x8000000, PT ;  /* 0x080000000000780c */ /* 0x000fda0003f06070 */
[C---:B------:R-:W-:Y:S01]  /*b7b0*/  @!P0 IMAD.SHL.U32 R0, R3.reuse, 0x100, RZ ;  /* 0x0000010003008824 */ /* 0x040fe200078e00ff */
[C---:B------:R-:W-:Y:S01]  /*b7c0*/  @P0 SHF.L.U32 R2, R3.reuse, 0x15, RZ ;  /* 0x0000001503020819 */ /* 0x040fe200000006ff */
[----:B------:R-:W-:-:S03]  /*b7d0*/  IMAD.SHL.U32 R3, R3, 0x1000000, RZ ;  /* 0x0100000003037824 */ /* 0x000fc600078e00ff */
        /* <DEDUP_REMOVED lines=9> */
.L_x_2444:
[----:B------:R-:W2:Y:S02]  /*b870*/  LDG.E.U16 R0, desc[UR36][R4.64] ;  /* 0x0000002404007981 */ /* 0x000ea4000c1e1500 */
[----:B--2---:R-:W-:-:S04]  /*b880*/  IMAD.U32 R0, R0, 0x10000, RZ ;  /* 0x0001000000007824 */ /* 0x004fc800078e00ff */
[----:B------:R-:W-:-:S04]  /*b890*/  FMUL.FTZ R0, R0, 1 ;  /* 0x3f80000000007820 */ /* 0x000fc80000410000 */
[----:B------:R0:W1:Y:S01]  /*b8a0*/  F2F.F64.F32 R2, R0 ;  /* 0x0000000000027310 */ /* 0x0000620000201800 */
[----:B------:R-:W-:Y:S05]  /*b8b0*/  BRA `(.L_x_2434) ;  /* 0x0000000400b87947 */ /* 0x000fea0003800000 */
.L_x_2441:
        /* <DEDUP_REMOVED lines=11> */
.L_x_2448:
        /* <DEDUP_REMOVED lines=21> */
.L_x_2452:
[----:B------:R-:W-:Y:S05]  /*bac0*/  BSYNC B1 ;  /* 0x0000000000017941 */ /* 0x000fea0003800000 */
.L_x_2451:
[----:B------:R-:W-:Y:S01]  /*bad0*/  LEA R3, R0, 0x3b800000, 0x17 ;  /* 0x3b80000000037811 */ /* 0x000fe200078eb8ff */
[----:B------:R-:W-:-:S05]  /*bae0*/  IMAD.SHL.U32 R0, R2, 0x100000, RZ ;  /* 0x0010000002007824 */ /* 0x000fca00078e00ff */
[----:B------:R-:W-:-:S07]  /*baf0*/  LOP3.LUT R0, R3, R0, R4, 0xfe, !PT ;  /* 0x0000000003007212 */ /* 0x000fce00078efe04 */
.L_x_2450:
[----:B------:R-:W-:Y:S05]  /*bb00*/  BSYNC B0 ;  /* 0x0000000000007941 */ /* 0x000fea0003800000 */
.L_x_2449:
[----:B------:R-:W-:-:S04]  /*bb10*/  FMUL.FTZ R0, R0, 1 ;  /* 0x3f80000000007820 */ /* 0x000fc80000410000 */
[----:B------:R0:W1:Y:S01]  /*bb20*/  F2F.F64.F32 R2, R0 ;  /* 0x0000000000027310 */ /* 0x0000620000201800 */
[----:B------:R-:W-:Y:S05]  /*bb30*/  BRA `(.L_x_2434) ;  /* 0x0000000400187947 */ /* 0x000fea0003800000 */
.L_x_2447:
        /* <DEDUP_REMOVED lines=21> */
.L_x_2456:
[----:B------:R-:W-:Y:S05]  /*bc90*/  BSYNC B1 ;  /* 0x0000000000017941 */ /* 0x000fea0003800000 */
.L_x_2455:
[----:B------:R-:W-:Y:S01]  /*bca0*/  LEA R3, R0, 0x37800000, 0x17 ;  /* 0x3780000000037811 */ /* 0x000fe200078eb8ff */
[----:B------:R-:W-:-:S05]  /*bcb0*/  IMAD.SHL.U32 R0, R2, 0x200000, RZ ;  /* 0x0020000002007824 */ /* 0x000fca00078e00ff */
[----:B------:R-:W-:-:S07]  /*bcc0*/  LOP3.LUT R0, R3, R0, R4, 0xfe, !PT ;  /* 0x0000000003007212 */ /* 0x000fce00078efe04 */
.L_x_2454:
[----:B------:R-:W-:Y:S05]  /*bcd0*/  BSYNC B0 ;  /* 0x0000000000007941 */ /* 0x000fea0003800000 */
.L_x_2453:
[----:B------:R-:W-:-:S04]  /*bce0*/  FMUL.FTZ R0, R0, 1 ;  /* 0x3f80000000007820 */ /* 0x000fc80000410000 */
[----:B------:R0:W1:Y:S01]  /*bcf0*/  F2F.F64.F32 R2, R0 ;  /* 0x0000000000027310 */ /* 0x0000620000201800 */
[----:B------:R-:W-:Y:S05]  /*bd00*/  BRA `(.L_x_2434) ;  /* 0x0000000000a47947 */ /* 0x000fea0003800000 */
.L_x_2446:
        /* <DEDUP_REMOVED lines=12> */
[----:B------:R-:W-:Y:S01]  /*bdd0*/  @!P0 IMAD.MOV.U32 R0, RZ, RZ, 0x7f800001 ;  /* 0x7f800001ff008424 */ /* 0x000fe200078e00ff */
[----:B------:R-:W-:-:S07]  /*bde0*/  @P0 SHF.L.U32 R0, R4, 0x17, RZ ;  /* 0x0000001704000819 */ /* 0x000fce00000006ff */
.L_x_2460:
[----:B------:R-:W-:Y:S05]  /*bdf0*/  BSYNC B0 ;  /* 0x0000000000007941 */ /* 0x000fea0003800000 */
.L_x_2459:
[----:B------:R-:W-:-:S04]  /*be00*/  FMUL.FTZ R0, R0, 1 ;  /* 0x3f80000000007820 */ /* 0x000fc80000410000 */
[----:B------:R0:W1:Y:S01]  /*be10*/  F2F.F64.F32 R2, R0 ;  /* 0x0000000000027310 */ /* 0x0000620000201800 */
[----:B------:R-:W-:Y:S05]  /*be20*/  BRA `(.L_x_2434) ;  /* 0x00000000005c7947 */ /* 0x000fea0003800000 */
.L_x_2433:
        /* <DEDUP_REMOVED lines=16> */
.L_x_2461:
[----:B------:R-:W-:Y:S01]  /*bf30*/  CS2R R2, SRZ ;  /* 0x0000000000027805 */ /* 0x000fe2000001ff00 */
[----:B------:R-:W-:Y:S06]  /*bf40*/  BRA `(.L_x_2434) ;  /* 0x0000000000147947 */ /* 0x000fec0003800000 */
.L_x_2458:
[----:B------:R-:W2:Y:S02]  /*bf50*/  LDG.E.64 R2, desc[UR36][R4.64] ;  /* 0x0000002404027981 */ /* 0x000ea4000c1e1b00 */
[----:B--2---:R-:W0:Y:S01]  /*bf60*/  I2F.F64.U64 R2, R2 ;  /* 0x0000000200027312 */ /* 0x004e220000301800 */
[----:B------:R-:W-:Y:S05]  /*bf70*/  BRA `(.L_x_2434) ;  /* 0x0000000000087947 */ /* 0x000fea0003800000 */
.L_x_2457:
[----:B------:R-:W2:Y:S02]  /*bf80*/  LDG.E R2, desc[UR36][R4.64] ;  /* 0x0000002404027981 */ /* 0x000ea4000c1e1900 */
[----:B--2---:R-:W0:Y:S02]  /*bf90*/  I2F.F64.U32 R2, R2 ;  /* 0x0000000200027312 */ /* 0x004e240000201800 */
.L_x_2434:
[C---:B012345:R-:W-:Y:S01]  /*bfa0*/  DSETP.NEU.AND P1, PT, R2.reuse, +INF , PT ;  /* 0x7ff000000200742a */ /* 0x07ffe20003f2d000 */
[----:B------:R-:W-:Y:S01]  /*bfb0*/  ULDC.64 UR4, c[0x0][0x430] ;  /* 0x00010c0000047ab9 */ /* 0x000fe20000000a00 */
[C---:B------:R-:W-:Y:S01]  /*bfc0*/  DSETP.NEU.AND P0, PT, R2.reuse, -INF , PT ;  /* 0xfff000000200742a */ /* 0x040fe20003f0d000 */
[----:B------:R-:W0:Y:S05]  /*bfd0*/  LDC.U8 R6, c[0x0][0x440] ;  /* 0x00011000ff067b82 */ /* 0x000e2a0000000000 */
[----:B------:R-:W-:Y:S02]  /*bfe0*/  FSEL R4, R2, UR4, P0 ;  /* 0x0000000402047c08 */ /* 0x000fe40008000000 */
[----:B------:R-:W-:Y:S01]  /*bff0*/  FSEL R5, R3, UR5, P0 ;  /* 0x0000000503057c08 */ /* 0x000fe20008000000 */
[----:B------:R-:W-:-:S03]  /*c000*/  DSETP.GTU.AND P0, PT, |R2|, +INF , PT ;  /* 0x7ff000000200742a */ /* 0x000fc60003f0c200 */
[----:B------:R-:W1:Y:S08]  /*c010*/  @!P1 LDC R4, c[0x0][0x428] ;  /* 0x00010a00ff049b82 */ /* 0x000e700000000800 */
[----:B------:R-:W2:Y:S01]  /*c020*/  @!P1 LDC R5, c[0x0][0x42c] ;  /* 0x00010b00ff059b82 */ /* 0x000ea20000000800 */
[----:B0-----:R-:W-:-:S07]  /*c030*/  PRMT R0, R6, 0x9910, RZ ;  /* 0x0000991006007816 */ /* 0x001fce00000000ff */
[----:B-1----:R-:W0:Y:S08]  /*c040*/  @P0 LDC R4, c[0x0][0x420] ;  /* 0x00010800ff040b82 */ /* 0x002e300000000800 */
[----:B--2---:R-:W1:Y:S01]  /*c050*/  @P0 LDC R5, c[0x0][0x424] ;  /* 0x00010900ff050b82 */ /* 0x004e620000000800 */
        /* <DEDUP_REMOVED lines=11> */
[----:B0-----:R-:W-:Y:S01]  /*c110*/  STG.E.U8 desc[UR36][R16.64], R5 ;  /* 0x0000000510007986 */ /* 0x001fe2000c101124 */
[----:B------:R-:W-:Y:S05]  /*c120*/  EXIT ;  /* 0x000000000000794d */ /* 0x000fea0003800000 */
.L_x_2465:
[----:B01----:R-:W0:Y:S02]  /*c130*/  F2I.S64.F64.TRUNC R4, R4 ;  /* 0x0000000400047311 */ /* 0x003e24000030d900 */
[----:B0-----:R-:W-:-:S05]  /*c140*/  IMAD.MOV.U32 R3, RZ, RZ, R4 ;  /* 0x000000ffff037224 */ /* 0x001fca00078e0004 */
[----:B------:R-:W-:Y:S01]  /*c150*/  STG.E.U8 desc[UR36][R16.64], R3 ;  /* 0x0000000310007986 */ /* 0x000fe2000c101124 */
[----:B------:R-:W-:Y:S05]  /*c160*/  EXIT ;  /* 0x000000000000794d */ /* 0x000fea0003800000 */
.L_x_2464:
[----:B------:R-:W-:-:S13]  /*c170*/  ISETP.NE.AND P0, PT, R0, 0x2, PT ;  /* 0x000000020000780c */ /* 0x000fda0003f05270 */
[----:B------:R-:W-:Y:S05]  /*c180*/  @!P0 BRA `(.L_x_2467) ;  /* 0x0000000000288947 */ /* 0x000fea0003800000 */
[----:B------:R-:W-:-:S13]  /*c190*/  ISETP.NE.AND P0, PT, R0, 0x3, PT ;  /* 0x000000030000780c */ /* 0x000fda0003f05270 */
[----:B------:R-:W-:Y:S05]  /*c1a0*/  @!P0 BRA `(.L_x_2468) ;  /* 0x0000000000148947 */ /* 0x000fea0003800000 */
[----:B------:R-:W-:-:S13]  /*c1b0*/  ISETP.NE.AND P0, PT, R0, 0x4, PT ;  /* 0x000000040000780c */ /* 0x000fda0003f05270 */
[----:B------:R-:W-:Y:S05]  /*c1c0*/  @P0 BRA `(.L_x_2466) ;  /* 0x0000000c00880947 */ /* 0x000fea0003800000 */
[----:B01----:R-:W0:Y:S02]  /*c1d0*/  F2I.S64.F64.TRUNC R4, R4 ;  /* 0x0000000400047311 */ /* 0x003e24000030d900 */
[----:B0-----:R-:W-:Y:S01]  /*c1e0*/  STG.E.64 desc[UR36][R16.64], R4 ;  /* 0x0000000410007986 */ /* 0x001fe2000c101b24 */
[----:B------:R-:W-:Y:S05]  /*c1f0*/  EXIT ;  /* 0x000000000000794d */ /* 0x000fea0003800000 */
.L_x_2468:
[----:B01----:R-:W0:Y:S02]  /*c200*/  F2I.F64.TRUNC R5, R4 ;  /* 0x0000000400057311 */ /* 0x003e24000030d100 */
[----:B0-----:R-:W-:Y:S01]  /*c210*/  STG.E desc[UR36][R16.64], R5 ;  /* 0x0000000510007986 */ /* 0x001fe2000c101924 */
[----:B------:R-:W-:Y:S05]  /*c220*/  EXIT ;  /* 0x000000000000794d */ /* 0x000fea0003800000 */
.L_x_2467:
[----:B01----:R-:W0:Y:S02]  /*c230*/  F2I.F64.TRUNC R5, R4 ;  /* 0x0000000400057311 */ /* 0x003e24000030d100 */
[----:B0-----:R-:W-:Y:S01]  /*c240*/  STG.E.U16 desc[UR36][R16.64], R5 ;  /* 0x0000000510007986 */ /* 0x001fe2000c101524 */
[----:B------:R-:W-:Y:S05]  /*c250*/  EXIT ;  /* 0x000000000000794d */ /* 0x000fea0003800000 */
.L_x_2463:
        /* <DEDUP_REMOVED lines=11> */
[----:B------:R-:W-:Y:S01]  /*c310*/  STG.E desc[UR36][R16.64], R3 ;  /* 0x0000000310007986 */ /* 0x000fe2000c101924 */
[----:B------:R-:W-:Y:S05]  /*c320*/  EXIT ;  /* 0x000000000000794d */ /* 0x000fea0003800000 */
.L_x_2470:
[----:B------:R-:W-:Y:S01]  /*c330*/  UMOV UR4, 0xf0000000 ;  /* 0xf000000000047882 */ /* 0x000fe20000000000 */
[----:B------:R-:W-:Y:S01]  /*c340*/  UMOV UR5, 0x380fffff ;  /* 0x380fffff00057882 */ /* 0x000fe20000000000 */
[----:B01----:R-:W0:Y:S01]  /*c350*/  F2F.F32.F64 R0, R4 ;  /* 0x0000000400007310 */ /* 0x003e220000301000 */
[----:B------:R-:W-:-:S14]  /*c360*/  DSETP.GEU.AND P0, PT, |R4|, UR4, PT ;  /* 0x0000000404007e2a */ /* 0x000fdc000bf0e200 */
[----:B0-----:R-:W-:-:S05]  /*c370*/  @!P0 FMUL R0, R0, 1.175494350822287508e-38 ;  /* 0x0080000000008820 */ /* 0x001fca0000400000 */
[----:B------:R-:W-:-:S05]  /*c380*/  F2FP.F16.F32.PACK_AB R0, RZ, R0 ;  /* 0x00000000ff00723e */ /* 0x000fca00000000ff */
[----:B------:R-:W-:Y:S01]  /*c390*/  STG.E.U16 desc[UR36][R16.64], R0 ;  /* 0x0000000010007986 */ /* 0x000fe2000c101524 */
[----:B------:R-:W-:Y:S05]  /*c3a0*/  EXIT ;  /* 0x000000000000794d */ /* 0x000fea0003800000 */
.L_x_2469:
        /* <DEDUP_REMOVED lines=12> */
[----:B------:R-:W-:Y:S01]  /*c470*/  STG.E.64 desc[UR36][R16.64], R2 ;  /* 0x0000000210007986 */ /* 0x000fe2000c101b24 */
[----:B------:R-:W-:Y:S05]  /*c480*/  EXIT ;  /* 0x000000000000794d */ /* 0x000fea0003800000 */
.L_x_2472:
[----:B------:R-:W-:Y:S01]  /*c490*/  UMOV UR4, 0xf0000000 ;  /* 0xf000000000047882 */ /* 0x000fe20000000000 */
[----:B------:R-:W-:Y:S01]  /*c4a0*/  UMOV UR5, 0x380fffff ;  /* 0x380fffff00057882 */ /* 0x000fe20000000000 */
[----:B01----:R-:W0:Y:S01]  /*c4b0*/  F2F.F32.F64 R0, R4 ;  /* 0x0000000400007310 */ /* 0x003e220000301000 */
[----:B------:R-:W-:-:S14]  /*c4c0*/  DSETP.GEU.AND P0, PT, |R4|, UR4, PT ;  /* 0x0000000404007e2a */ /* 0x000fdc000bf0e200 */
[----:B0-----:R-:W-:-:S05]  /*c4d0*/  @!P0 FMUL R0, R0, 1.175494350822287508e-38 ;  /* 0x0080000000008820 */ /* 0x001fca0000400000 */
[----:B------:R-:W-:-:S04]  /*c4e0*/  F2FP.F16.F32.PACK_AB R3, RZ, R0 ;  /* 0x00000000ff03723e */ /* 0x000fc800000000ff */
[----:B------:R-:W-:-:S05]  /*c4f0*/  PRMT R3, R3, 0x5410, RZ ;  /* 0x0000541003037816 */ /* 0x000fca00000000ff */
[----:B------:R-:W-:Y:S01]  /*c500*/  STG.E desc[UR36][R16.64], R3 ;  /* 0x0000000310007986 */ /* 0x000fe2000c101924 */
[----:B------:R-:W-:Y:S05]  /*c510*/  EXIT ;  /* 0x000000000000794d */ /* 0x000fea0003800000 */
.L_x_2471:
[----:B01----:R-:W-:Y:S01]  /*c520*/  STG.E.64 desc[UR36][R16.64], R4 ;  /* 0x0000000410007986 */ /* 0x003fe2000c101b24 */
[----:B------:R-:W-:Y:S05]  /*c530*/  EXIT ;  /* 0x000000000000794d */ /* 0x000fea0003800000 */
.L_x_2462:
        /* <DEDUP_REMOVED lines=10> */
[----:B------:R-:W-:Y:S01]  /*c5e0*/  STG.E.U8 desc[UR36][R16.64], R3 ;  /* 0x0000000310007986 */ /* 0x000fe2000c101124 */
[----:B------:R-:W-:Y:S05]  /*c5f0*/  EXIT ;  /* 0x000000000000794d */ /* 0x000fea0003800000 */
.L_x_2475:
[----:B------:R-:W-:-:S05]  /*c600*/  CS2R R6, SRZ ;  /* 0x0000000000067805 */ /* 0x000fca000001ff00 */
[----:B01----:R-:W-:Y:S01]  /*c610*/  STG.E.128 desc[UR36][R16.64], R4 ;  /* 0x0000000410007986 */ /* 0x003fe2000c101d24 */
[----:B------:R-:W-:Y:S05]  /*c620*/  EXIT ;  /* 0x000000000000794d */ /* 0x000fea0003800000 */
.L_x_2474:
        /* <DEDUP_REMOVED lines=25> */
.L_x_2479:
[----:B------:R-:W-:Y:S05]  /*c7c0*/  BSYNC B0 ;  /* 0x0000000000007941 */ /* 0x000fea0003800000 */
.L_x_2478:
[----:B------:R-:W-:-:S05]  /*c7d0*/  LOP3.LUT R3, R0, R3, RZ, 0xfc, !PT ;  /* 0x0000000300037212 */ /* 0x000fca00078efcff */
[----:B------:R-:W-:Y:S01]  /*c7e0*/  STG.E.U8 desc[UR36][R16.64], R3 ;  /* 0x0000000310007986 */ /* 0x000fe2000c101124 */
[----:B------:R-:W-:Y:S05]  /*c7f0*/  EXIT ;  /* 0x000000000000794d */ /* 0x000fea0003800000 */
.L_x_2477:
        /* <DEDUP_REMOVED lines=17> */
.L_x_2481:
[----:B------:R-:W-:Y:S01]  /*c910*/  IMAD.MOV.U32 R0, RZ, RZ, 0x7f ;  /* 0x0000007fff007424 */ /* 0x000fe200078e00ff */
[----:B------:R-:W-:-:S04]  /*c920*/  ISETP.GT.U32.AND P0, PT, R2, 0x7f800000, PT ;  /* 0x7f8000000200780c */ /* 0x000fc80003f04070 */
[----:B------:R-:W-:-:S09]  /*c930*/  SEL R0, R0, 0x7c, P0 ;  /* 0x0000007c00007807 */ /* 0x000fd20000000000 */
.L_x_2482:
[----:B------:R-:W-:Y:S05]  /*c940*/  BSYNC B0 ;  /* 0x0000000000007941 */ /* 0x000fea0003800000 */
.L_x_2480:
[----:B------:R-:W-:-:S04]  /*c950*/  LOP3.LUT R2, R3, 0x80000000, RZ, 0xc0, !PT ;  /* 0x8000000003027812 */ /* 0x000fc800078ec0ff */
[----:B------:R-:W-:-:S04]  /*c960*/  SHF.R.U32.HI R3, RZ, 0x18, R2 ;  /* 0x00000018ff037819 */ /* 0x000fc80000011602 */
[----:B------:R-:W-:-:S05]  /*c970*/  LOP3.LUT R3, R0, R3, RZ, 0xfc, !PT ;  /* 0x0000000300037212 */ /* 0x000fca00078efcff */
[----:B------:R-:W-:Y:S01]  /*c980*/  STG.E.U8 desc[UR36][R16.64], R3 ;  /* 0x0000000310007986 */ /* 0x000fe2000c101124 */
[----:B------:R-:W-:Y:S05]  /*c990*/  EXIT ;  /* 0x000000000000794d */ /* 0x000fea0003800000 */
.L_x_2476:
[----:B------:R-:W-:Y:S01]  /*c9a0*/  UMOV UR4, 0xf0000000 ;  /* 0xf000000000047882 */ /* 0x000fe20000000000 */
[----:B------:R-:W-:Y:S01]  /*c9b0*/  UMOV UR5, 0x380fffff ;  /* 0x380fffff00057882 */ /* 0x000fe20000000000 */
[----:B01----:R-:W0:Y:S01]  /*c9c0*/  F2F.F32.F64 R0, R4 ;  /* 0x0000000400007310 */ /* 0x003e220000301000 */
[----:B------:R-:W-:-:S14]  /*c9d0*/  DSETP.GEU.AND P0, PT, |R4|, UR4, PT ;  /* 0x0000000404007e2a */ /* 0x000fdc000bf0e200 */
[----:B0-----:R-:W-:-:S05]  /*c9e0*/  @!P0 FMUL R0, R0, 1.175494350822287508e-38 ;  /* 0x0080000000008820 */ /* 0x001fca0000400000 */
[----:B------:R-:W-:-:S05]  /*c9f0*/  F2FP.BF16.F32.PACK_AB R0, RZ, R0 ;  /* 0x00000000ff00723e */ /* 0x000fca00000010ff */
[----:B------:R-:W-:Y:S01]  /*ca00*/  STG.E.U16 desc[UR36][R16.64], R0 ;  /* 0x0000000010007986 */ /* 0x000fe2000c101524 */
[----:B------:R-:W-:Y:S05]  /*ca10*/  EXIT ;  /* 0x000000000000794d */ /* 0x000fea0003800000 */
.L_x_2473:
        /* <DEDUP_REMOVED lines=9> */
[----:B0-----:R-:W-:Y:S01]  /*cab0*/  STG.E.U16 desc[UR36][R16.64], R5 ;  /* 0x0000000510007986 */ /* 0x001fe2000c101524 */
[----:B------:R-:W-:Y:S05]  /*cac0*/  EXIT ;  /* 0x000000000000794d */ /* 0x000fea0003800000 */
.L_x_2485:
[----:B------:R-:W-:Y:S01]  /*cad0*/  UMOV UR4, 0xf0000000 ;  /* 0xf000000000047882 */ /* 0x000fe20000000000 */
[----:B------:R-:W-:Y:S01]  /*cae0*/  UMOV UR5, 0x380fffff ;  /* 0x380fffff00057882 */ /* 0x000fe20000000000 */
[----:B01----:R-:W0:Y:S01]  /*caf0*/  F2F.F32.F64 R3, R4 ;  /* 0x0000000400037310 */ /* 0x003e220000301000 */
[----:B------:R-:W-:Y:S01]  /*cb00*/  DSETP.GEU.AND P0, PT, |R4|, UR4, PT ;  /* 0x0000000404007e2a */ /* 0x000fe2000bf0e200 */
[----:B------:R-:W-:Y:S01]  /*cb10*/  BSSY B0, `(.L_x_2486) ;  /* 0x0000015000007945 */ /* 0x000fe20003800000 */
[----:B------:R-:W-:-:S12]  /*cb20*/  MOV R8, 0x80 ;  /* 0x0000008000087802 */ /* 0x000fd80000000f00 */
        /* <DEDUP_REMOVED lines=15> */
.L_x_2488:
[----:B------:R-:W-:-:S04]  /*cc20*/  LOP3.LUT R2, R3, 0x80000000, RZ, 0xc0, !PT ;  /* 0x8000000003027812 */ /* 0x000fc800078ec0ff */
[----:B------:R-:W-:-:S04]  /*cc30*/  SHF.R.U32.HI R3, RZ, 0x18, R2 ;  /* 0x00000018ff037819 */ /* 0x000fc80000011602 */
[----:B------:R-:W-:-:S04]  /*cc40*/  LOP3.LUT R0, R0, R3, RZ, 0xfc, !PT ;  /* 0x0000000300007212 */ /* 0x000fc800078efcff */
[----:B------:R-:W-:-:S07]  /*cc50*/  PRMT R8, R0, 0x7610, R8 ;  /* 0x0000761000087816 */ /* 0x000fce0000000008 */
.L_x_2487:
[----:B------:R-:W-:Y:S05]  /*cc60*/  BSYNC B0 ;  /* 0x0000000000007941 */ /* 0x000fea0003800000 */
.L_x_2486:
[----:B------:R-:W-:Y:S01]  /*cc70*/  STG.E.U8 desc[UR36][R16.64], R8 ;  /* 0x0000000810007986 */ /* 0x000fe2000c101124 */
[----:B------:R-:W-:Y:S05]  /*cc80*/  EXIT ;  /* 0x000000000000794d */ /* 0x000fea0003800000 */
.L_x_2484:
        /* <DEDUP_REMOVED lines=21> */
.L_x_2491:
[----:B------:R-:W-:-:S04]  /*cde0*/  LOP3.LUT R2, R3, 0x80000000, RZ, 0xc0, !PT ;  /* 0x8000000003027812 */ /* 0x000fc800078ec0ff */
[----:B------:R-:W-:-:S04]  /*cdf0*/  SHF.R.U32.HI R3, RZ, 0x18, R2 ;  /* 0x00000018ff037819 */ /* 0x000fc80000011602 */
[----:B------:R-:W-:-:S04]  /*ce00*/  LOP3.LUT R0, R0, R3, RZ, 0xfc, !PT ;  /* 0x0000000300007212 */ /* 0x000fc800078efcff */
[----:B------:R-:W-:-:S07]  /*ce10*/  PRMT R8, R0, 0x7610, R8 ;  /* 0x0000761000087816 */ /* 0x000fce0000000008 */
.L_x_2490:
[----:B------:R-:W-:Y:S05]  /*ce20*/  BSYNC B0 ;  /* 0x0000000000007941 */ /* 0x000fea0003800000 */
.L_x_2489:
[----:B------:R-:W-:Y:S01]  /*ce30*/  STG.E.U8 desc[UR36][R16.64], R8 ;  /* 0x0000000810007986 */ /* 0x000fe2000c101124 */
[----:B------:R-:W-:Y:S05]  /*ce40*/  EXIT ;  /* 0x000000000000794d */ /* 0x000fea0003800000 */
.L_x_2483:
        /* <DEDUP_REMOVED lines=26> */
.L_x_2466:
        /* <DEDUP_REMOVED lines=16> */
.L_x_2494:
[----:B------:R-:W-:Y:S05]  /*d0f0*/  EXIT ;  /* 0x000000000000794d */ /* 0x000fea0003800000 */
.L_x_2493:
[----:B01----:R-:W0:Y:S02]  /*d100*/  F2I.U64.F64.TRUNC R4, R4 ;  /* 0x0000000400047311 */ /* 0x003e24000030d800 */
[----:B0-----:R-:W-:Y:S01]  /*d110*/  STG.E.64 desc[UR36][R16.64], R4 ;  /* 0x0000000410007986 */ /* 0x001fe2000c101b24 */
[----:B------:R-:W-:Y:S05]  /*d120*/  EXIT ;  /* 0x000000000000794d */ /* 0x000fea0003800000 */
.L_x_2492:
[----:B01----:R-:W0:Y:S02]  /*d130*/  F2I.U32.F64.TRUNC R5, R4 ;  /* 0x0000000400057311 */ /* 0x003e24000030d000 */
[----:B0-----:R-:W-:Y:S01]  /*d140*/  STG.E desc[UR36][R16.64], R5 ;  /* 0x0000000510007986 */ /* 0x001fe2000c101924 */
[----:B------:R-:W-:Y:S05]  /*d150*/  EXIT ;  /* 0x000000000000794d */ /* 0x000fea0003800000 */
.L_x_2495:
        /* <DEDUP_REMOVED lines=10> */
.L_x_36137:


//--------------------- .text._ZN2at6native27unrolled_elementwise_kernelIZZZNS0_22nan_to_num_kernel_cudaERNS_18TensorIteratorBaseESt8optionalIdES5_S5_ENKUlvE0_clEvENKUlvE_clEvEUldE_St5arrayIPcLm2EELi4E23TrivialOffsetCalculatorILi1EjESD_NS0_6memory12LoadWithCastILi1EEENSE_13StoreWithCastILi1EEEEEviT_T0_T2_T3_T4_T5_ --------------------------
	.section	.text._ZN2at6native27unrolled_elementwise_kernelIZZZNS0_22nan_to_num_kernel_cudaERNS_18TensorIteratorBaseESt8optionalIdES5_S5_ENKUlvE0_clEvENKUlvE_clEvEUldE_St5arrayIPcLm2EELi4E23TrivialOffsetCalculatorILi1EjESD_NS0_6memory12LoadWithCastILi1EEENSE_13StoreWithCastILi1EEEEEviT_T0_T2_T3_T4_T5_,"ax",@progbits
	.align	128
        .global         _ZN2at6native27unrolled_elementwise_kernelIZZZNS0_22nan_to_num_kernel_cudaERNS_18TensorIteratorBaseESt8optionalIdES5_S5_ENKUlvE0_clEvENKUlvE_clEvEUldE_St5arrayIPcLm2EELi4E23TrivialOffsetCalculatorILi1EjESD_NS0_6memory12LoadWithCastILi1EEENSE_13StoreWithCastILi1EEEEEviT_T0_T2_T3_T4_T5_
        .type           _ZN2at6native27unrolled_elementwise_kernelIZZZNS0_22nan_to_num_kernel_cudaERNS_18TensorIteratorBaseESt8optionalIdES5_S5_ENKUlvE0_clEvENKUlvE_clEvEUldE_St5arrayIPcLm2EELi4E23TrivialOffsetCalculatorILi1EjESD_NS0_6memory12LoadWithCastILi1EEENSE_13StoreWithCastILi1EEEEEviT_T0_T2_T3_T4_T5_,@function
        .size           _ZN2at6native27unrolled_elementwise_kernelIZZZNS0_22nan_to_num_kernel_cudaERNS_18TensorIteratorBaseESt8optionalIdES5_S5_ENKUlvE0_clEvENKUlvE_clEvEUldE_St5arrayIPcLm2EELi4E23TrivialOffsetCalculatorILi1EjESD_NS0_6memory12LoadWithCastILi1EEENSE_13StoreWithCastILi1EEEEEviT_T0_T2_T3_T4_T5_,(.L_x_36138 - _ZN2at6native27unrolled_elementwise_kernelIZZZNS0_22nan_to_num_kernel_cudaERNS_18TensorIteratorBaseESt8optionalIdES5_S5_ENKUlvE0_clEvENKUlvE_clEvEUldE_St5arrayIPcLm2EELi4E23TrivialOffsetCalculatorILi1EjESD_NS0_6memory12LoadWithCastILi1EEENSE_13StoreWithCastILi1EEEEEviT_T0_T2_T3_T4_T5_)
        .other          _ZN2at6native27unrolled_elementwise_kernelIZZZNS0_22nan_to_num_kernel_cudaERNS_18TensorIteratorBaseESt8optionalIdES5_S5_ENKUlvE0_clEvENKUlvE_clEvEUldE_St5arrayIPcLm2EELi4E23TrivialOffsetCalculatorILi1EjESD_NS0_6memory12LoadWithCastILi1EEENSE_13StoreWithCastILi1EEEEEviT_T0_T2_T3_T4_T5_,@"STO_CUDA_ENTRY STV_DEFAULT"
_ZN2at6native27unrolled_elementwise_kernelIZZZNS0_22nan_to_num_kernel_cudaERNS_18TensorIteratorBaseESt8optionalIdES5_S5_ENKUlvE0_clEvENKUlvE_clEvEUldE_St5arrayIPcLm2EELi4E23TrivialOffsetCalculatorILi1EjESD_NS0_6memory12LoadWithCastILi1EEENSE_13StoreWithCastILi1EEEEEviT_T0_T2_T3_T4_T5_:
.text._ZN2at6native27unrolled_elementwise_kernelIZZZNS0_22nan_to_num_kernel_cudaERNS_18TensorIteratorBaseESt8optionalIdES5_S5_ENKUlvE0_clEvENKUlvE_clEvEUldE_St5arrayIPcLm2EELi4E23TrivialOffsetCalculatorILi1EjESD_NS0_6memory12LoadWithCastILi1EEENSE_13StoreWithCastILi1EEEEEviT_T0_T2_T3_T4_T5_:
[----:B------:R-:W0:Y:S01]  /*0000*/  LDC R1, c[0x0][0x28] ;  /* 0x00000a00ff017b82 */ /* 0x000e220000000800 */
[----:B------:R-:W1:Y:S07]  /*0010*/  S2R R18, SR_CTAID.X ;  /* 0x0000000000127919 */ /* 0x000e6e0000002500 */
[----:B------:R-:W1:Y:S01]  /*0020*/  LDC R19, c[0x0][0x210] ;  /* 0x00008400ff137b82 */ /* 0x000e620000000800 */
[----:B------:R-:W-:Y:S01]  /*0030*/  ULDC.64 UR36, c[0x0][0x208] ;  /* 0x0000820000247ab9 */ /* 0x000fe20000000a00 */
[----:B------:R-:W-:Y:S01]  /*0040*/  BSSY B6, `(.L_x_2496) ;  /* 0x00000fe000067945 */ /* 0x000fe20003800000 */
[----:B------:R-:W2:Y:S01]  /*0050*/  S2R R22, SR_TID.X ;  /* 0x0000000000167919 */ /* 0x000ea20000002100 */
[----:B------:R-:W-:-:S02]  /*0060*/  CS2R R28, SRZ ;  /* 0x00000000001c7805 */ /* 0x000fc4000001ff00 */
[----:B------:R-:W-:Y:S02]  /*0070*/  CS2R R30, SRZ ;  /* 0x00000000001e7805 */ /* 0x000fe4000001ff00 */
[----:B------:R-:W3:Y:S01]  /*0080*/  LDC.U8 R2, c[0x0][0x24c] ;  /* 0x00009300ff027b82 */ /* 0x000ee20000000000 */
        /* <DEDUP_REMOVED lines=21> */
[----:B--2---:R0:W1:Y:S01]  /*01e0*/  I2F.F64.S16 R30, R4 ;  /* 0x00000004001e7312 */ /* 0x0040620000101c00 */
[----:B------:R-:W-:Y:S05]  /*01f0*/  BRA `(.L_x_2503) ;  /* 0x0000000c00807947 */ /* 0x000fea0003800000 */
.L_x_2501:
[----:B------:R-:W2:Y:S02]  /*0200*/  LDG.E.U8 R4, desc[UR36][R4.64] ;  /* 0x0000002404047981 */ /* 0x000ea4000c1e1100 */
[----:B--2---:R0:W1:Y:S01]  /*0210*/  I2F.F64.U16 R30, R4 ;  /* 0x00000004001e7312 */ /* 0x0040620000101800 */
[----:B------:R-:W-:Y:S05]  /*0220*/  BRA `(.L_x_2503) ;  /* 0x0000000c00747947 */ /* 0x000fea0003800000 */
.L_x_2500:
        /* <DEDUP_REMOVED lines=9> */
.L_x_2505:
[----:B------:R-:W2:Y:S02]  /*02c0*/  LDG.E R4, desc[UR36][R4.64] ;  /* 0x0000002404047981 */ /* 0x000ea4000c1e1900 */
[----:B--2---:R1:W2:Y:S01]  /*02d0*/  I2F.F64 R30, R4 ;  /* 0x00000004001e7312 */ /* 0x0042a20000201c00 */
[----:B------:R-:W-:Y:S05]  /*02e0*/  BRA `(.L_x_2503) ;  /* 0x0000000c00447947 */ /* 0x000fea0003800000 */
.L_x_2504:
[----:B------:R-:W2:Y:S02]  /*02f0*/  LDG.E.U16 R4, desc[UR36][R4.64] ;  /* 0x0000002404047981 */ /* 0x000ea4000c1e1500 */
[----:B--2---:R3:W4:Y:S01]  /*0300*/  I2F.F64.S16 R30, R4 ;  /* 0x00000004001e7312 */ /* 0x0047220000101c00 */
[----:B------:R-:W-:Y:S05]  /*0310*/  BRA `(.L_x_2503) ;  /* 0x0000000c00387947 */ /* 0x000fea0003800000 */
.L_x_2499:
        /* <DEDUP_REMOVED lines=10> */
.L_x_2507:
[----:B------:R-:W2:Y:S02]  /*03c0*/  LDG.E.U16 R0, desc[UR36][R4.64] ;  /* 0x0000002404007981 */ /* 0x000ea4000c1e1500 */
[----:B--2---:R-:W-:-:S05]  /*03d0*/  HADD2.F32 R0, -RZ, R0.H0_H0 ;  /* 0x20000000ff007230 */ /* 0x004fca0000004100 */
[----:B------:R-:W-:-:S04]  /*03e0*/  FMUL.FTZ R0, R0, 1 ;  /* 0x3f80000000007820 */ /* 0x000fc80000410000 */
[----:B------:R0:W1:Y:S01]  /*03f0*/  F2F.F64.F32 R30, R0 ;  /* 0x00000000001e7310 */ /* 0x0000620000201800 */
[----:B------:R-:W-:Y:S05]  /*0400*/  BRA `(.L_x_2503) ;  /* 0x0000000800fc7947 */ /* 0x000fea0003800000 */
.L_x_2506:
        /* <DEDUP_REMOVED lines=10> */
.L_x_2509:
[----:B------:R-:W2:Y:S02]  /*04b0*/  LDG.E.U16 R4, desc[UR36][R4.64] ;  /* 0x0000002404047981 */ /* 0x000ea4000c1e1500 */
[----:B--2---:R-:W-:-:S05]  /*04c0*/  HADD2.F32 R0, -RZ, R4.H0_H0 ;  /* 0x20000004ff007230 */ /* 0x004fca0000004100 */
[----:B------:R-:W-:-:S04]  /*04d0*/  FMUL.FTZ R0, R0, 1 ;  /* 0x3f80000000007820 */ /* 0x000fc80000410000 */
[----:B------:R0:W1:Y:S01]  /*04e0*/  F2F.F64.F32 R30, R0 ;  /* 0x00000000001e7310 */ /* 0x0000620000201800 */
[----:B------:R-:W-:Y:S05]  /*04f0*/  BRA `(.L_x_2503) ;  /* 0x0000000800c07947 */ /* 0x000fea0003800000 */
.L_x_2508:
[----:B------:R0:W5:Y:S01]  /*0500*/  LDG.E.64 R30, desc[UR36][R4.64] ;  /* 0x00000024041e7981 */ /* 0x000162000c1e1b00 */
[----:B------:R-:W-:Y:S05]  /*0510*/  BRA `(.L_x_2503) ;  /* 0x0000000800b87947 */ /* 0x000fea0003800000 */
.L_x_2498:
        /* <DEDUP_REMOVED lines=13> */
.L_x_2512:
[----:B------:R0:W5:Y:S01]  /*05f0*/  LDG.E.64 R30, desc[UR36][R4.64] ;  /* 0x00000024041e7981 */ /* 0x000162000c1e1b00 */
[----:B------:R-:W-:Y:S05]  /*0600*/  BRA `(.L_x_2503) ;  /* 0x00000008007c7947 */ /* 0x000fea0003800000 */
.L_x_2511:
        /* <DEDUP_REMOVED lines=24> */
[----:B------:R-:W-:-:S05]  /*0790*/  LOP3.LUT R7, R7, 0x80000000, R0, 0xf8, !PT ;  /* 0x8000000007077812 */ /* 0x000fca00078ef800 */
[----:B------:R-:W-:-:S04]  /*07a0*/  FMUL.FTZ R7, R7, 1 ;  /* 0x3f80000007077820 */ /* 0x000fc80000410000 */
[----:B------:R0:W1:Y:S01]  /*07b0*/  F2F.F64.F32 R30, R7 ;  /* 0x00000007001e7310 */ /* 0x0000620000201800 */
[----:B------:R-:W-:Y:S05]  /*07c0*/  BRA `(.L_x_2503) ;  /* 0x00000008000c7947 */ /* 0x000fea0003800000 */
.L_x_2514:
        /* <DEDUP_REMOVED lines=12> */
[----:B------:R-:W-:-:S05]  /*0890*/  LOP3.LUT R0, R3, 0x80000000, R0, 0xf8, !PT ;  /* 0x8000000003007812 */ /* 0x000fca00078ef800 */
[----:B------:R-:W-:-:S04]  /*08a0*/  FMUL.FTZ R0, R0, 1 ;  /* 0x3f80000000007820 */ /* 0x000fc80000410000 */
[----:B------:R0:W1:Y:S01]  /*08b0*/  F2F.F64.F32 R30, R0 ;  /* 0x00000000001e7310 */ /* 0x0000620000201800 */
[----:B------:R-:W-:Y:S05]  /*08c0*/  BRA `(.L_x_2503) ;  /* 0x0000000400cc7947 */ /* 0x000fea0003800000 */
.L_x_2513:
[----:B------:R-:W2:Y:S02]  /*08d0*/  LDG.E.U16 R0, desc[UR36][R4.64] ;  /* 0x0000002404007981 */ /* 0x000ea4000c1e1500 */
[----:B--2---:R-:W-:-:S04]  /*08e0*/  IMAD.U32 R0, R0, 0x10000, RZ ;  /* 0x0001000000007824 */ /* 0x004fc800078e00ff */
[----:B------:R-:W-:-:S04]  /*08f0*/  FMUL.FTZ R0, R0, 1 ;  /* 0x3f80000000007820 */ /* 0x000fc80000410000 */
[----:B------:R0:W1:Y:S01]  /*0900*/  F2F.F64.F32 R30, R0 ;  /* 0x00000000001e7310 */ /* 0x0000620000201800 */
[----:B------:R-:W-:Y:S05]  /*0910*/  BRA `(.L_x_2503) ;  /* 0x0000000400b87947 */ /* 0x000fea0003800000 */
.L_x_2510:
        /* <DEDUP_REMOVED lines=9> */
[----:B--2---:R0:W1:Y:S01]  /*09b0*/  I2F.F64.U16 R30, R4 ;  /* 0x00000004001e7312 */ /* 0x0040620000101800 */
[----:B------:R-:W-:Y:S05]  /*09c0*/  BRA `(.L_x_2503) ;  /* 0x00000004008c7947 */ /* 0x000fea0003800000 */
.L_x_2517:
        /* <DEDUP_REMOVED lines=21> */
.L_x_2521:
[----:B------:R-:W-:Y:S05]  /*0b20*/  BSYNC B1 ;  /* 0x0000000000017941 */ /* 0x000fea0003800000 */
.L_x_2520:
[----:B------:R-:W-:Y:S01]  /*0b30*/  LEA R5, R0, 0x3b800000, 0x17 ;  /* 0x3b80000000057811 */ /* 0x000fe200078eb8ff */
[----:B------:R-:W-:-:S05]  /*0b40*/  IMAD.SHL.U32 R0, R3, 0x100000, RZ ;  /* 0x0010000003007824 */ /* 0x000fca00078e00ff */
[----:B------:R-:W-:-:S07]  /*0b50*/  LOP3.LUT R0, R5, R0, R6, 0xfe, !PT ;  /* 0x0000000005007212 */ /* 0x000fce00078efe06 */
.L_x_2519:
[----:B------:R-:W-:Y:S05]  /*0b60*/  BSYNC B0 ;  /* 0x0000000000007941 */ /* 0x000fea0003800000 */
.L_x_2518:
[----:B------:R-:W-:-:S04]  /*0b70*/  FMUL.FTZ R0, R0, 1 ;  /* 0x3f80000000007820 */ /* 0x000fc80000410000 */
[----:B------:R0:W1:Y:S01]  /*0b80*/  F2F.F64.F32 R30, R0 ;  /* 0x00000000001e7310 */ /* 0x0000620000201800 */
[----:B------:R-:W-:Y:S05]  /*0b90*/  BRA `(.L_x_2503) ;  /* 0x0000000400187947 */ /* 0x000fea0003800000 */
.L_x_2516:
        /* <DEDUP_REMOVED lines=21> */
.L_x_2525:
[----:B------:R-:W-:Y:S05]  /*0cf0*/  BSYNC B1 ;  /* 0x0000000000017941 */ /* 0x000fea0003800000 */
.L_x_2524:
[----:B------:R-:W-:Y:S01]  /*0d00*/  LEA R5, R0, 0x37800000, 0x17 ;  /* 0x3780000000057811 */ /* 0x000fe200078eb8ff */
[----:B------:R-:W-:-:S05]  /*0d10*/  IMAD.SHL.U32 R0, R3, 0x200000, RZ ;  /* 0x0020000003007824 */ /* 0x000fca00078e00ff */
[----:B------:R-:W-:-:S07]  /*0d20*/  LOP3.LUT R0, R5, R0, R6, 0xfe, !PT ;  /* 0x0000000005007212 */ /* 0x000fce00078efe06 */
.L_x_2523:
[----:B------:R-:W-:Y:S05]  /*0d30*/  BSYNC B0 ;  /* 0x0000000000007941 */ /* 0x000fea0003800000 */
.L_x_2522:
[----:B------:R-:W-:-:S04]  /*0d40*/  FMUL.FTZ R0, R0, 1 ;  /* 0x3f80000000007820 */ /* 0x000fc80000410000 */
[----:B------:R0:W1:Y:S01]  /*0d50*/  F2F.F64.F32 R30, R0 ;  /* 0x00000000001e7310 */ /* 0x0000620000201800 */
[----:B------:R-:W-:Y:S05]  /*0d60*/  BRA `(.L_x_2503) ;  /* 0x0000000000a47947 */ /* 0x000fea0003800000 */
.L_x_2515:
        /* <DEDUP_REMOVED lines=14> */
.L_x_2529:
[----:B------:R-:W-:Y:S05]  /*0e50*/  BSYNC B0 ;  /* 0x0000000000007941 */ /* 0x000fea0003800000 */
.L_x_2528:
[----:B------:R-:W-:-:S04]  /*0e60*/  FMUL.FTZ R0, R0, 1 ;  /* 0x3f80000000007820 */ /* 0x000fc80000410000 */
[----:B------:R0:W1:Y:S01]  /*0e70*/  F2F.F64.F32 R30, R0 ;  /* 0x00000000001e7310 */ /* 0x0000620000201800 */
[----:B------:R-:W-:Y:S05]  /*0e80*/  BRA `(.L_x_2503) ;  /* 0x00000000005c7947 */ /* 0x000fea0003800000 */
.L_x_2502:
        /* <DEDUP_REMOVED lines=16> */
.L_x_2530:
[----:B------:R-:W-:Y:S01]  /*0f90*/  CS2R R30, SRZ ;  /* 0x00000000001e7805 */ /* 0x000fe2000001ff00 */
[----:B------:R-:W-:Y:S06]  /*0fa0*/  BRA `(.L_x_2503) ;  /* 0x0000000000147947 */ /* 0x000fec0003800000 */
.L_x_2527:
[----:B------:R-:W2:Y:S02]  /*0fb0*/  LDG.E.64 R30, desc[UR36][R4.64] ;  /* 0x00000024041e7981 */ /* 0x000ea4000c1e1b00 */
[----:B--2---:R-:W0:Y:S01]  /*0fc0*/  I2F.F64.U64 R30, R30 ;  /* 0x0000001e001e7312 */ /* 0x004e220000301800 */
[----:B------:R-:W-:Y:S05]  /*0fd0*/  BRA `(.L_x_2503) ;  /* 0x0000000000087947 */ /* 0x000fea0003800000 */
.L_x_2526:
[----:B------:R-:W2:Y:S02]  /*0fe0*/  LDG.E R4, desc[UR36][R4.64] ;  /* 0x0000002404047981 */ /* 0x000ea4000c1e1900 */
[----:B--2---:R0:W1:Y:S02]  /*0ff0*/  I2F.F64.U32 R30, R4 ;  /* 0x00000004001e7312 */ /* 0x0040640000201800 */
.L_x_2503:
[----:B------:R-:W3:Y:S02]  /*1000*/  S2R R22, SR_TID.X ;  /* 0x0000000000167919 */ /* 0x000ee40000002100 */
[----:B---3--:R-:W-:-:S07]  /*1010*/  VIADD R22, R22, 0x80 ;  /* 0x0000008016167836 */ /* 0x008fce0000000000 */
.L_x_2497:
[----:B------:R-:W-:Y:S05]  /*1020*/  BSYNC B6 ;  /* 0x0000000000067941 */ /* 0x000fea0003800000 */
.L_x_2496:
        /* <DEDUP_REMOVED lines=21> */
[----:B------:R-:W3:Y:S02]  /*1180*/  LDG.E.S8 R4, desc[UR36][R4.64] ;  /* 0x0000002404047981 */ /* 0x000ee4000c1e1300 */
[----:B---3--:R0:W1:Y:S01]  /*1190*/  I2F.F64.S16 R28, R4 ;  /* 0x00000004001c7312 */ /* 0x0080620000101c00 */
[----:B------:R-:W-:Y:S05]  /*11a0*/  BRA `(.L_x_2538) ;  /* 0x0000000c007c7947 */ /* 0x000fea0003800000 */
.L_x_2536:
[----:B------:R-:W3:Y:S02]  /*11b0*/  LDG.E.U8 R4, desc[UR36][R4.64] ;  /* 0x0000002404047981 */ /* 0x000ee4000c1e1100 */
[----:B---3--:R0:W1:Y:S01]  /*11c0*/  I2F.F64.U16 R28, R4 ;  /* 0x00000004001c7312 */ /* 0x0080620000101800 */
[----:B------:R-:W-:Y:S05]  /*11d0*/  BRA `(.L_x_2538) ;  /* 0x0000000c00707947 */ /* 0x000fea0003800000 */
.L_x_2535:
[----:B------:R-:W-:-:S13]  /*11e0*/  ISETP.NE.AND P0, PT, R0, 0x2, PT ;  /* 0x000000020000780c */ /* 0x000fda0003f05270 */
[----:B------:R-:W-:Y:S05]  /*11f0*/  @!P0 BRA `(.L_x_2539) ;  /* 0x0000000000288947 */ /* 0x000fea0003800000 */
[----:B------:R-:W-:-:S13]  /*1200*/  ISETP.NE.AND P0, PT, R0, 0x3, PT ;  /* 0x000000030000780c */ /* 0x000fda0003f05270 */
[----:B------:R-:W-:Y:S05]  /*1210*/  @!P0 BRA `(.L_x_2540) ;  /* 0x0000000000148947 */ /* 0x000fea0003800000 */
[----:B------:R-:W-:-:S13]  /*1220*/  ISETP.NE.AND P0, PT, R0, 0x4, PT ;  /* 0x000000040000780c */ /* 0x000fda0003f05270 */
[----:B------:R-:W-:Y:S05]  /*1230*/  @P0 BRA `(.L_x_2537) ;  /* 0x0000000800fc0947 */ /* 0x000fea0003800000 */
[----:B------:R-:W3:Y:S02]  /*1240*/  LDG.E.64 R28, desc[UR36][R4.64] ;  /* 0x00000024041c7981 */ /* 0x000ee4000c1e1b00 */
[----:B---3--:R-:W0:Y:S01]  /*1250*/  I2F.F64.S64 R28, R28 ;  /* 0x0000001c001c7312 */ /* 0x008e220000301c00 */
[----:B------:R-:W-:Y:S05]  /*1260*/  BRA `(.L_x_2538) ;  /* 0x0000000c004c7947 */ /* 0x000fea0003800000 */
.L_x_2540:
[----:B------:R-:W3:Y:S02]  /*1270*/  LDG.E R4, desc[UR36][R4.64] ;  /* 0x0000002404047981 */ /* 0x000ee4000c1e1900 */
[----:B---3--:R0:W1:Y:S01]  /*1280*/  I2F.F64 R28, R4 ;  /* 0x00000004001c7312 */ /* 0x0080620000201c00 */
[----:B------:R-:W-:Y:S05]  /*1290*/  BRA `(.L_x_2538) ;  /* 0x0000000c00407947 */ /* 0x000fea0003800000 */
.L_x_2539:
[----:B------:R-:W3:Y:S02]  /*12a0*/  LDG.E.U16 R4, desc[UR36][R4.64] ;  /* 0x0000002404047981 */ /* 0x000ee4000c1e1500 */
[----:B---3--:R0:W1:Y:S01]  /*12b0*/  I2F.F64.S16 R28, R4 ;  /* 0x00000004001c7312 */ /* 0x0080620000101c00 */
[----:B------:R-:W-:Y:S05]  /*12c0*/  BRA `(.L_x_2538) ;  /* 0x0000000c00347947 */ /* 0x000fea0003800000 */
.L_x_2534:
[----:B------:R-:W-:-:S13]  /*12d0*/  ISETP.GT.AND P0, PT, R0, 0x6, PT ;  /* 0x000000060000780c */ /* 0x000fda0003f04270 */
[----:B------:R-:W-:Y:S05]  /*12e0*/  @P0 BRA `(.L_x_2541) ;  /* 0x0000000000340947 */ /* 0x000fea0003800000 */
[----:B------:R-:W-:-:S13]  /*12f0*/  ISETP.NE.AND P0, PT, R0, 0x5, PT ;  /* 0x000000050000780c */ /* 0x000fda0003f05270 */
[----:B------:R-:W-:Y:S05]  /*1300*/  @!P0 BRA `(.L_x_2542) ;  /* 0x0000000000188947 */ /* 0x000fea0003800000 */
[----:B------:R-:W-:-:S13]  /*1310*/  ISETP.NE.AND P0, PT, R0, 0x6, PT ;  /* 0x000000060000780c */ /* 0x000fda0003f05270 */
[----:B------:R-:W-:Y:S05]  /*1320*/  @P0 BRA `(.L_x_2537) ;  /* 0x0000000800c00947 */ /* 0x000fea0003800000 */
[----:B------:R-:W3:Y:S02]  /*1330*/  LDG.E R28, desc[UR36][R4.64] ;  /* 0x00000024041c7981 */ /* 0x000ee4000c1e1900 */
[----:B---3--:R-:W-:-:S06]  /*1340*/  FMUL.FTZ R28, R28, 1 ;  /* 0x3f8000001c1c7820 */ /* 0x008fcc0000410000 */
[----:B------:R-:W0:Y:S01]  /*1350*/  F2F.F64.F32 R28, R28 ;  /* 0x0000001c001c7310 */ /* 0x000e220000201800 */
[----:B------:R-:W-:Y:S05]  /*1360*/  BRA `(.L_x_2538) ;  /* 0x0000000c000c7947 */ /* 0x000fea0003800000 */
.L_x_2542:
[----:B------:R-:W3:Y:S02]  /*1370*/  LDG.E.U16 R0, desc[UR36][R4.64] ;  /* 0x0000002404007981 */ /* 0x000ee4000c1e1500 */
[----:B---3--:R-:W-:-:S05]  /*1380*/  HADD2.F32 R0, -RZ, R0.H0_H0 ;  /* 0x20000000ff007230 */ /* 0x008fca0000004100 */
[----:B------:R-:W-:-:S04]  /*1390*/  FMUL.FTZ R0, R0, 1 ;  /* 0x3f80000000007820 */ /* 0x000fc80000410000 */
[----:B------:R0:W1:Y:S01]  /*13a0*/  F2F.F64.F32 R28, R0 ;  /* 0x00000000001c7310 */ /* 0x0000620000201800 */
[----:B------:R-:W-:Y:S05]  /*13b0*/  BRA `(.L_x_2538) ;  /* 0x0000000800f87947 */ /* 0x000fea0003800000 */
.L_x_2541:
[----:B------:R-:W-:-:S13]  /*13c0*/  ISETP.NE.AND P0, PT, R0, 0x7, PT ;  /* 0x000000070000780c */ /* 0x000fda0003f05270 */
[----:B------:R-:W-:Y:S05]  /*13d0*/  @!P0 BRA `(.L_x_2543) ;  /* 0x0000000000348947 */ /* 0x000fea0003800000 */
        /* <DEDUP_REMOVED lines=8> */
.L_x_2544:
[----:B------:R-:W3:Y:S02]  /*1460*/  LDG.E.U16 R4, desc[UR36][R4.64] ;  /* 0x0000002404047981 */ /* 0x000ee4000c1e1500 */
[----:B---3--:R-:W-:-:S05]  /*1470*/  HADD2.F32 R0, -RZ, R4.H0_H0 ;  /* 0x20000004ff007230 */ /* 0x008fca0000004100 */
[----:B------:R-:W-:-:S04]  /*1480*/  FMUL.FTZ R0, R0, 1 ;  /* 0x3f80000000007820 */ /* 0x000fc80000410000 */
[----:B------:R0:W1:Y:S01]  /*1490*/  F2F.F64.F32 R28, R0 ;  /* 0x00000000001c7310 */ /* 0x0000620000201800 */
[----:B------:R-:W-:Y:S05]  /*14a0*/  BRA `(.L_x_2538) ;  /* 0x0000000800bc7947 */ /* 0x000fea0003800000 */
.L_x_2543:
[----:B------:R0:W5:Y:S01]  /*14b0*/  LDG.E.64 R28, desc[UR36][R4.64] ;  /* 0x00000024041c7981 */ /* 0x000162000c1e1b00 */
[----:B------:R-:W-:Y:S05]  /*14c0*/  BRA `(.L_x_2538) ;  /* 0x0000000800b47947 */ /* 0x000fea0003800000 */
.L_x_2533:
        /* <DEDUP_REMOVED lines=8> */
[----:B------:R-:W3:Y:S01]  /*1550*/  LDG.E.U8 R4, desc[UR36][R4.64] ;  /* 0x0000002404047981 */ /* 0x000ee2000c1e1100 */
[----:B------:R-:W-:Y:S01]  /*1560*/  IMAD.MOV.U32 R28, RZ, RZ, RZ ;  /* 0x000000ffff1c7224 */ /* 0x000fe200078e00ff */
[----:B---3--:R-:W-:-:S04]  /*1570*/  ISETP.NE.AND P0, PT, R4, RZ, PT ;  /* 0x000000ff0400720c */ /* 0x008fc80003f05270 */
[----:B------:R-:W-:Y:S01]  /*1580*/  FSEL R29, RZ, 1.875, !P0 ;  /* 0x3ff00000ff1d7808 */ /* 0x000fe20004000000 */
[----:B------:R-:W-:Y:S08]  /*1590*/  BRA `(.L_x_2538) ;  /* 0x0000000800807947 */ /* 0x000ff00003800000 */
.L_x_2547:
[----:B------:R0:W5:Y:S01]  /*15a0*/  LDG.E.64 R28, desc[UR36][R4.64] ;  /* 0x00000024041c7981 */ /* 0x000162000c1e1b00 */
[----:B------:R-:W-:Y:S05]  /*15b0*/  BRA `(.L_x_2538) ;  /* 0x0000000800787947 */ /* 0x000fea0003800000 */
.L_x_2546:
[----:B------:R-:W-:-:S13]  /*15c0*/  ISETP.NE.AND P0, PT, R0, 0xf, PT ;  /* 0x0000000f0000780c */ /* 0x000fda0003f05270 */
[----:B------:R-:W-:Y:S05]  /*15d0*/  @!P0 BRA `(.L_x_2548) ;  /* 0x0000000000a48947 */ /* 0x000fea0003800000 */
[----:B------:R-:W-:-:S13]  /*15e0*/  ISETP.NE.AND P0, PT, R0, 0x17, PT ;  /* 0x000000170000780c */ /* 0x000fda0003f05270 */
[----:B------:R-:W-:Y:S05]  /*15f0*/  @!P0 BRA `(.L_x_2549) ;  /* 0x0000000000608947 */ /* 0x000fea0003800000 */
[----:B------:R-:W-:-:S13]  /*1600*/  ISETP.NE.AND P0, PT, R0, 0x18, PT ;  /* 0x000000180000780c */ /* 0x000fda0003f05270 */
[----:B------:R-:W-:Y:S05]  /*1610*/  @P0 BRA `(.L_x_2537) ;  /* 0x0000000800040947 */ /* 0x000fea0003800000 */
[----:B------:R-:W3:Y:S01]  /*1620*/  LDG.E.U8 R0, desc[UR36][R4.64] ;  /* 0x0000002404007981 */ /* 0x000ee2000c1e1100 */
[----:B------:R-:W-:Y:S02]  /*1630*/  IMAD.MOV.U32 R9, RZ, RZ, -0x800000 ;  /* 0xff800000ff097424 */ /* 0x000fe400078e00ff */
[----:B---3--:R-:W-:-:S05]  /*1640*/  IMAD.SHL.U32 R0, R0, 0x1000000, RZ ;  /* 0x0100000000007824 */ /* 0x008fca00078e00ff */
        /* <DEDUP_REMOVED lines=19> */
.L_x_2549:
[----:B------:R-:W3:Y:S02]  /*1780*/  LDG.E.U8 R4, desc[UR36][R4.64] ;  /* 0x0000002404047981 */ /* 0x000ee4000c1e1100 */
[----:B---3--:R-:W-:-:S05]  /*1790*/  IMAD.SHL.U32 R0, R4, 0x2000000, RZ ;  /* 0x0200000004007824 */ /* 0x008fca00078e00ff */
        /* <DEDUP_REMOVED lines=11> */
[----:B------:R3:W0:Y:S01]  /*1850*/  F2F.F64.F32 R28, R0 ;  /* 0x00000000001c7310 */ /* 0x0006220000201800 */
[----:B------:R-:W-:Y:S05]  /*1860*/  BRA `(.L_x_2538) ;  /* 0x0000000400cc7947 */ /* 0x000fea0003800000 */
.L_x_2548:
[----:B------:R-:W3:Y:S02]  /*1870*/  LDG.E.U16 R0, desc[UR36][R4.64] ;  /* 0x0000002404007981 */ /* 0x000ee4000c1e1500 */
[----:B---3--:R-:W-:-:S04]  /*1880*/  IMAD.U32 R0, R0, 0x10000, RZ ;  /* 0x0001000000007824 */ /* 0x008fc800078e00ff */
[----:B------:R-:W-:-:S04]  /*1890*/  FMUL.FTZ R0, R0, 1 ;  /* 0x3f80000000007820 */ /* 0x000fc80000410000 */
[----:B------:R0:W1:Y:S01]  /*18a0*/  F2F.F64.F32 R28, R0 ;  /* 0x00000000001c7310 */ /* 0x0000620000201800 */
[----:B------:R-:W-:Y:S05]  /*18b0*/  BRA `(.L_x_2538) ;  /* 0x0000000400b87947 */ /* 0x000fea0003800000 */
.L_x_2545:
        /* <DEDUP_REMOVED lines=8> */
[----:B------:R-:W3:Y:S02]  /*1940*/  LDG.E.U16 R4, desc[UR36][R4.64] ;  /* 0x0000002404047981 */ /* 0x000ee4000c1e1500 */
[----:B---3--:R0:W1:Y:S01]  /*1950*/  I2F.F64.U16 R28, R4 ;  /* 0x00000004001c7312 */ /* 0x0080620000101800 */
[----:B------:R-:W-:Y:S05]  /*1960*/  BRA `(.L_x_2538) ;  /* 0x00000004008c7947 */ /* 0x000fea0003800000 */
.L_x_2552:
[----:B------:R-:W3:Y:S01]  /*1970*/  LDG.E.U8 R3, desc[UR36][R4.64] ;  /* 0x0000002404037981 */ /* 0x000ee2000c1e1100 */
[----:B------:R-:W-:Y:S01]  /*1980*/  BSSY B0, `(.L_x_2553) ;  /* 0x0000018000007945 */ /* 0x000fe20003800000 */
[----:B------:R-:W-:Y:S01]  /*1990*/  IMAD.MOV.U32 R0, RZ, RZ, RZ ;  /* 0x000000ffff007224 */ /* 0x000fe200078e00ff */
[----:B---3--:R-:W-:-:S13]  /*19a0*/  ISETP.NE.AND P0, PT, R3, RZ, PT ;  /* 0x000000ff0300720c */ /* 0x008fda0003f05270 */
        /* <DEDUP_REMOVED lines=17> */
.L_x_2556:
[----:B------:R-:W-:Y:S05]  /*1ac0*/  BSYNC B1 ;  /* 0x0000000000017941 */ /* 0x000fea0003800000 */
.L_x_2555:
[----:B------:R-:W-:Y:S01]  /*1ad0*/  LEA R5, R0, 0x3b800000, 0x17 ;  /* 0x3b80000000057811 */ /* 0x000fe200078eb8ff */
[----:B------:R-:W-:-:S05]  /*1ae0*/  IMAD.SHL.U32 R0, R3, 0x100000, RZ ;  /* 0x0010000003007824 */ /* 0x000fca00078e00ff */
[----:B------:R-:W-:-:S07]  /*1af0*/  LOP3.LUT R0, R5, R0, R6, 0xfe, !PT ;  /* 0x0000000005007212 */ /* 0x000fce00078efe06 */
.L_x_2554:
[----:B------:R-:W-:Y:S05]  /*1b00*/  BSYNC B0 ;  /* 0x0000000000007941 */ /* 0x000fea0003800000 */
.L_x_2553:
[----:B------:R-:W-:-:S04]  /*1b10*/  FMUL.FTZ R0, R0, 1 ;  /* 0x3f80000000007820 */ /* 0x000fc80000410000 */
[----:B------:R0:W1:Y:S01]  /*1b20*/  F2F.F64.F32 R28, R0 ;  /* 0x00000000001c7310 */ /* 0x0000620000201800 */
[----:B------:R-:W-:Y:S05]  /*1b30*/  BRA `(.L_x_2538) ;  /* 0x0000000400187947 */ /* 0x000fea0003800000 */
.L_x_2551:
        /* <DEDUP_REMOVED lines=21> */
.L_x_2560:
[----:B------:R-:W-:Y:S05]  /*1c90*/  BSYNC B1 ;  /* 0x0000000000017941 */ /* 0x000fea0003800000 */
.L_x_2559:
[----:B------:R-:W-:Y:S01]  /*1ca0*/  LEA R5, R0, 0x37800000, 0x17 ;  /* 0x3780000000057811 */ /* 0x000fe200078eb8ff */
[----:B------:R-:W-:-:S05]  /*1cb0*/  IMAD.SHL.U32 R0, R3, 0x200000, RZ ;  /* 0x0020000003007824 */ /* 0x000fca00078e00ff */
[----:B------:R-:W-:-:S07]  /*1cc0*/  LOP3.LUT R0, R5, R0, R6, 0xfe, !PT ;  /* 0x0000000005007212 */ /* 0x000fce00078efe06 */
.L_x_2558:
[----:B------:R-:W-:Y:S05]  /*1cd0*/  BSYNC B0 ;  /* 0x0000000000007941 */ /* 0x000fea0003800000 */
.L_x_2557:
[----:B------:R-:W-:-:S04]  /*1ce0*/  FMUL.FTZ R0, R0, 1 ;  /* 0x3f80000000007820 */ /* 0x000fc80000410000 */
[----:B------:R0:W1:Y:S01]  /*1cf0*/  F2F.F64.F32 R28, R0 ;  /* 0x00000000001c7310 */ /* 0x0000620000201800 */
[----:B------:R-:W-:Y:S05]  /*1d00*/  BRA `(.L_x_2538) ;  /* 0x0000000000a47947 */ /* 0x000fea0003800000 */
.L_x_2550:
[----:B------:R-:W-:-:S13]  /*1d10*/  ISETP.NE.AND P0, PT, R0, 0x1c, PT ;  /* 0x0000001c0000780c */ /* 0x000fda0003f05270 */
[----:B------:R-:W-:Y:S05]  /*1d20*/  @!P0 BRA `(.L_x_2561) ;  /* 0x0000000000948947 */ /* 0x000fea0003800000 */
[----:B------:R-:W-:-:S13]  /*1d30*/  ISETP.NE.AND P0, PT, R0, 0x1d, PT ;  /* 0x0000001d0000780c */ /* 0x000fda0003f05270 */
[----:B------:R-:W-:Y:S05]  /*1d40*/  @!P0 BRA `(.L_x_2562) ;  /* 0x0000000000808947 */ /* 0x000fea0003800000 */
[----:B------:R-:W-:-:S13]  /*1d50*/  ISETP.NE.AND P0, PT, R0, 0x2c, PT ;  /* 0x0000002c0000780c */ /* 0x000fda0003f05270 */
[----:B------:R-:W-:Y:S05]  /*1d60*/  @P0 BRA `(.L_x_2537) ;  /* 0x0000000000300947 */ /* 0x000fea0003800000 */
[----:B------:R-:W3:Y:S01]  /*1d70*/  LDG.E.U8 R4, desc[UR36][R4.64] ;  /* 0x0000002404047981 */ /* 0x000ee2000c1e1100 */
[----:B------:R-:W-:Y:S01]  /*1d80*/  BSSY B0, `(.L_x_2563) ;  /* 0x0000007000007945 */ /* 0x000fe20003800000 */
[----:B------:R-:W-:Y:S01]  /*1d90*/  IMAD.MOV.U32 R0, RZ, RZ, 0x400000 ;  /* 0x00400000ff007424 */ /* 0x000fe200078e00ff */
[----:B---3--:R-:W-:-:S13]  /*1da0*/  ISETP.NE.AND P0, PT, R4, RZ, PT ;  /* 0x000000ff0400720c */ /* 0x008fda0003f05270 */
[----:B------:R-:W-:Y:S05]  /*1db0*/  @!P0 BRA `(.L_x_2564) ;  /* 0x00000000000c8947 */ /* 0x000fea0003800000 */
[----:B------:R-:W-:-:S13]  /*1dc0*/  ISETP.NE.AND P0, PT, R4, 0xff, PT ;  /* 0x000000ff0400780c */ /* 0x000fda0003f05270 */
[----:B------:R-:W-:Y:S02]  /*1dd0*/  @!P0 IMAD.MOV.U32 R0, RZ, RZ, 0x7f800001 ;  /* 0x7f800001ff008424 */ /* 0x000fe400078e00ff */
[----:B------:R-:W-:-:S07]  /*1de0*/  @P0 IMAD.SHL.U32 R0, R4, 0x800000, RZ ;  /* 0x0080000004000824 */ /* 0x000fce00078e00ff */
.L_x_2564:
[----:B------:R-:W-:Y:S05]  /*1df0*/  BSYNC B0 ;  /* 0x0000000000007941 */ /* 0x000fea0003800000 */
.L_x_2563:
[----:B------:R-:W-:-:S04]  /*1e00*/  FMUL.FTZ R0, R0, 1 ;  /* 0x3f80000000007820 */ /* 0x000fc80000410000 */
[----:B------:R0:W1:Y:S01]  /*1e10*/  F2F.F64.F32 R28, R0 ;  /* 0x00000000001c7310 */ /* 0x0000620000201800 */
[----:B------:R-:W-:Y:S05]  /*1e20*/  BRA `(.L_x_2538) ;  /* 0x00000000005c7947 */ /* 0x000fea0003800000 */
.L_x_2537:
        /* <DEDUP_REMOVED lines=16> */
.L_x_2565:
[----:B------:R-:W-:Y:S01]  /*1f30*/  CS2R R28, SRZ ;  /* 0x00000000001c7805 */ /* 0x000fe2000001ff00 */
[----:B------:R-:W-:Y:S06]  /*1f40*/  BRA `(.L_x_2538) ;  /* 0x0000000000147947 */ /* 0x000fec0003800000 */
.L_x_2562:
[----:B------:R-:W3:Y:S02]  /*1f50*/  LDG.E.64 R28, desc[UR36][R4.64] ;  /* 0x00000024041c7981 */ /* 0x000ee4000c1e1b00 */
[----:B---3--:R-:W0:Y:S01]  /*1f60*/  I2F.F64.U64 R28, R28 ;  /* 0x0000001c001c7312 */ /* 0x008e220000301800 */
[----:B------:R-:W-:Y:S05]  /*1f70*/  BRA `(.L_x_2538) ;  /* 0x0000000000087947 */ /* 0x000fea0003800000 */
.L_x_2561:
[----:B------:R-:W3:Y:S02]  /*1f80*/  LDG.E R4, desc[UR36][R4.64] ;  /* 0x0000002404047981 */ /* 0x000ee4000c1e1900 */
[----:B---3--:R0:W1:Y:S02]  /*1f90*/  I2F.F64.U32 R28, R4 ;  /* 0x00000004001c7312 */ /* 0x0080640000201800 */
.L_x_2538:
[----:B------:R-:W-:-:S07]  /*1fa0*/  VIADD R22, R22, 0x80 ;  /* 0x0000008016167836 */ /* 0x000fce0000000000 */
.L_x_2532:
[----:B------:R-:W-:Y:S05]  /*1fb0*/  BSYNC B6 ;  /* 0x0000000000067941 */ /* 0x000fea0003800000 */
.L_x_2531:
[----:B------:R-:W-:Y:S01]  /*1fc0*/  ISETP.GE.AND P0, PT, R22, R19, PT ;  /* 0x000000131600720c */ /* 0x000fe20003f06270 */
[----:B------:R-:W-:Y:S01]  /*1fd0*/  BSSY B6, `(.L_x_2566) ;  /* 0x00000f9000067945 */ /* 0x000fe20003800000 */
[----:B------:R-:W-:Y:S02]  /*1fe0*/  CS2R R16, SRZ ;  /* 0x0000000000107805 */ /* 0x000fe4000001ff00 */
[----:B------:R-:W-:-:S09]  /*1ff0*/  CS2R R24, SRZ ;  /* 0x0000000000187805 */ /* 0x000fd2000001ff00 */
[----:B------:R-:W-:Y:S05]  /*2000*/  @P0 BRA `(.L_x_2567) ;  /* 0x0000000c00d40947 */ /* 0x000fea0003800000 */
[----:B01----:R-:W0:Y:S01]  /*2010*/  LDC.64 R4, c[0x0][0x240] ;  /* 0x00009000ff047b82 */ /* 0x003e220000000a00 */
[----:B---3--:R-:W-:Y:S01]  /*2020*/  IMAD R0, R18, 0x200, R22 ;  /* 0x0000020012007824 */ /* 0x008fe200078e0216 */
        /* <DEDUP_REMOVED lines=19> */
.L_x_2571:
[----:B------:R-:W3:Y:S02]  /*2160*/  LDG.E.U8 R4, desc[UR36][R4.64] ;  /* 0x0000002404047981 */ /* 0x000ee4000c1e1100 */
[----:B---3--:R0:W1:Y:S01]  /*2170*/  I2F.F64.U16 R24, R4 ;  /* 0x0000000400187312 */ /* 0x0080620000101800 */
[----:B------:R-:W-:Y:S05]  /*2180*/  BRA `(.L_x_2573) ;  /* 0x0000000c00707947 */ /* 0x000fea0003800000 */
.L_x_2570:
        /* <DEDUP_REMOVED lines=9> */
.L_x_2575:
[----:B------:R-:W3:Y:S02]  /*2220*/  LDG.E R4, desc[UR36][R4.64] ;  /* 0x0000002404047981 */ /* 0x000ee4000c1e1900 */
[----:B---3--:R0:W1:Y:S01]  /*2230*/  I2F.F64 R24, R4 ;  /* 0x0000000400187312 */ /* 0x0080620000201c00 */
[----:B------:R-:W-:Y:S05]  /*2240*/  BRA `(.L_x_2573) ;  /* 0x0000000c00407947 */ /* 0x000fea0003800000 */
.L_x_2574:
[----:B------:R-:W3:Y:S02]  /*2250*/  LDG.E.U16 R4, desc[UR36][R4.64] ;  /* 0x0000002404047981 */ /* 0x000ee4000c1e1500 */
[----:B---3--:R0:W1:Y:S01]  /*2260*/  I2F.F64.S16 R24, R4 ;  /* 0x0000000400187312 */ /* 0x0080620000101c00 */
[----:B------:R-:W-:Y:S05]  /*2270*/  BRA `(.L_x_2573) ;  /* 0x0000000c00347947 */ /* 0x000fea0003800000 */
.L_x_2569:
        /* <DEDUP_REMOVED lines=10> */
.L_x_2577:
[----:B------:R-:W3:Y:S02]  /*2320*/  LDG.E.U16 R0, desc[UR36][R4.64] ;  /* 0x0000002404007981 */ /* 0x000ee4000c1e1500 */
[----:B---3--:R-:W-:-:S05]  /*2330*/  HADD2.F32 R0, -RZ, R0.H0_H0 ;  /* 0x20000000ff007230 */ /* 0x008fca0000004100 */
[----:B------:R-:W-:-:S04]  /*2340*/  FMUL.FTZ R0, R0, 1 ;  /* 0x3f80000000007820 */ /* 0x000fc80000410000 */
[----:B------:R0:W1:Y:S01]  /*2350*/  F2F.F64.F32 R24, R0 ;  /* 0x0000000000187310 */ /* 0x0000620000201800 */
[----:B------:R-:W-:Y:S05]  /*2360*/  BRA `(.L_x_2573) ;  /* 0x0000000800f87947 */ /* 0x000fea0003800000 */
.L_x_2576:
        /* <DEDUP_REMOVED lines=10> */
.L_x_2579:
[----:B------:R-:W3:Y:S02]  /*2410*/  LDG.E.U16 R4, desc[UR36][R4.64] ;  /* 0x0000002404047981 */ /* 0x000ee4000c1e1500 */
[----:B---3--:R-:W-:-:S05]  /*2420*/  HADD2.F32 R0, -RZ, R4.H0_H0 ;  /* 0x20000004ff007230 */ /* 0x008fca0000004100 */
[----:B------:R-:W-:-:S04]  /*2430*/  FMUL.FTZ R0, R0, 1 ;  /* 0x3f80000000007820 */ /* 0x000fc80000410000 */
[----:B------:R0:W1:Y:S01]  /*2440*/  F2F.F64.F32 R24, R0 ;  /* 0x0000000000187310 */ /* 0x0000620000201800 */
[----:B------:R-:W-:Y:S05]  /*2450*/  BRA `(.L_x_2573) ;  /* 0x0000000800bc7947 */ /* 0x000fea0003800000 */
.L_x_2578:
[----:B------:R0:W5:Y:S01]  /*2460*/  LDG.E.64 R24, desc[UR36][R4.64] ;  /* 0x0000002404187981 */ /* 0x000162000c1e1b00 */
[----:B------:R-:W-:Y:S05]  /*2470*/  BRA `(.L_x_2573) ;  /* 0x0000000800b47947 */ /* 0x000fea0003800000 */
.L_x_2568:
        /* <DEDUP_REMOVED lines=13> */
.L_x_2582:
[----:B------:R0:W5:Y:S01]  /*2550*/  LDG.E.64 R24, desc[UR36][R4.64] ;  /* 0x0000002404187981 */ /* 0x000162000c1e1b00 */
[----:B------:R-:W-:Y:S05]  /*2560*/  BRA `(.L_x_2573) ;  /* 0x0000000800787947 */ /* 0x000fea0003800000 */
.L_x_2581:
        /* <DEDUP_REMOVED lines=28> */
.L_x_2584:
        /* <DEDUP_REMOVED lines=15> */
.L_x_2583:
[----:B------:R-:W3:Y:S02]  /*2820*/  LDG.E.U16 R0, desc[UR36][R4.64] ;  /* 0x0000002404007981 */ /* 0x000ee4000c1e1500 */
[----:B---3--:R-:W-:-:S04]  /*2830*/  IMAD.U32 R0, R0, 0x10000, RZ ;  /* 0x0001000000007824 */ /* 0x008fc800078e00ff */
[----:B------:R-:W-:-:S04]  /*2840*/  FMUL.FTZ R0, R0, 1 ;  /* 0x3f80000000007820 */ /* 0x000fc80000410000 */
[----:B------:R0:W1:Y:S01]  /*2850*/  F2F.F64.F32 R24, R0 ;  /* 0x0000000000187310 */ /* 0x0000620000201800 */
[----:B------:R-:W-:Y:S05]  /*2860*/  BRA `(.L_x_2573) ;  /* 0x0000000400b87947 */ /* 0x000fea0003800000 */
.L_x_2580:
        /* <DEDUP_REMOVED lines=11> */
.L_x_2587:
        /* <DEDUP_REMOVED lines=21> */
.L_x_2591:
[----:B------:R-:W-:Y:S05]  /*2a70*/  BSYNC B1 ;  /* 0x0000000000017941 */ /* 0x000fea0003800000 */
.L_x_2590:
[----:B------:R-:W-:Y:S01]  /*2a80*/  LEA R5, R0, 0x3b800000, 0x17 ;  /* 0x3b80000000057811 */ /* 0x000fe200078eb8ff */
[----:B------:R-:W-:-:S05]  /*2a90*/  IMAD.SHL.U32 R0, R3, 0x100000, RZ ;  /* 0x0010000003007824 */ /* 0x000fca00078e00ff */
[----:B------:R-:W-:-:S07]  /*2aa0*/  LOP3.LUT R0, R5, R0, R6, 0xfe, !PT ;  /* 0x0000000005007212 */ /* 0x000fce00078efe06 */
.L_x_2589:
[----:B------:R-:W-:Y:S05]  /*2ab0*/  BSYNC B0 ;  /* 0x0000000000007941 */ /* 0x000fea0003800000 */
.L_x_2588:
[----:B------:R-:W-:-:S04]  /*2ac0*/  FMUL.FTZ R0, R0, 1 ;  /* 0x3f80000000007820 */ /* 0x000fc80000410000 */
[----:B------:R3:W0:Y:S01]  /*2ad0*/  F2F.F64.F32 R24, R0 ;  /* 0x0000000000187310 */ /* 0x0006220000201800 */
[----:B------:R-:W-:Y:S05]  /*2ae0*/  BRA `(.L_x_2573) ;  /* 0x0000000400187947 */ /* 0x000fea0003800000 */
.L_x_2586:
        /* <DEDUP_REMOVED lines=21> */
.L_x_2595:
[----:B------:R-:W-:Y:S05]  /*2c40*/  BSYNC B1 ;  /* 0x0000000000017941 */ /* 0x000fea0003800000 */
.L_x_2594:
[----:B------:R-:W-:Y:S01]  /*2c50*/  LEA R5, R0, 0x37800000, 0x17 ;  /* 0x3780000000057811 */ /* 0x000fe200078eb8ff */
[----:B------:R-:W-:-:S05]  /*2c60*/  IMAD.SHL.U32 R0, R3, 0x200000, RZ ;  /* 0x0020000003007824 */ /* 0x000fca00078e00ff */
[----:B------:R-:W-:-:S07]  /*2c70*/  LOP3.LUT R0, R5, R0, R6, 0xfe, !PT ;  /* 0x0000000005007212 */ /* 0x000fce00078efe06 */
.L_x_2593:
[----:B------:R-:W-:Y:S05]  /*2c80*/  BSYNC B0 ;  /* 0x0000000000007941 */ /* 0x000fea0003800000 */
.L_x_2592:
[----:B------:R-:W-:-:S04]  /*2c90*/  FMUL.FTZ R0, R0, 1 ;  /* 0x3f80000000007820 */ /* 0x000fc80000410000 */
[----:B------:R0:W1:Y:S01]  /*2ca0*/  F2F.F64.F32 R24, R0 ;  /* 0x0000000000187310 */ /* 0x0000620000201800 */
[----:B------:R-:W-:Y:S05]  /*2cb0*/  BRA `(.L_x_2573) ;  /* 0x0000000000a47947 */ /* 0x000fea0003800000 */
.L_x_2585:
        /* <DEDUP_REMOVED lines=14> */
.L_x_2599:
[----:B------:R-:W-:Y:S05]  /*2da0*/  BSYNC B0 ;  /* 0x0000000000007941 */ /* 0x000fea0003800000 */
.L_x_2598:
[----:B------:R-:W-:-:S04]  /*2db0*/  FMUL.FTZ R0, R0, 1 ;  /* 0x3f80000000007820 */ /* 0x000fc80000410000 */
[----:B------:R0:W1:Y:S01]  /*2dc0*/  F2F.F64.F32 R24, R0 ;  /* 0x0000000000187310 */ /* 0x0000620000201800 */
[----:B------:R-:W-:Y:S05]  /*2dd0*/  BRA `(.L_x_2573) ;  /* 0x00000000005c7947 */ /* 0x000fea0003800000 */
.L_x_2572:
        /* <DEDUP_REMOVED lines=16> */
.L_x_2600:
[----:B------:R-:W-:Y:S01]  /*2ee0*/  CS2R R24, SRZ ;  /* 0x0000000000187805 */ /* 0x000fe2000001ff00 */
[----:B------:R-:W-:Y:S06]  /*2ef0*/  BRA `(.L_x_2573) ;  /* 0x0000000000147947 */ /* 0x000fec0003800000 */
.L_x_2597:
[----:B------:R-:W3:Y:S02]  /*2f00*/  LDG.E.64 R24, desc[UR36][R4.64] ;  /* 0x0000002404187981 */ /* 0x000ee4000c1e1b00 */
[----:B---3--:R-:W0:Y:S01]  /*2f10*/  I2F.F64.U64 R24, R24 ;  /* 0x0000001800187312 */ /* 0x008e220000301800 */
[----:B------:R-:W-:Y:S05]  /*2f20*/  BRA `(.L_x_2573) ;  /* 0x0000000000087947 */ /* 0x000fea0003800000 */
.L_x_2596:
[----:B------:R-:W3:Y:S02]  /*2f30*/  LDG.E R4, desc[UR36][R4.64] ;  /* 0x0000002404047981 */ /* 0x000ee4000c1e1900 */
[----:B---3--:R0:W1:Y:S02]  /*2f40*/  I2F.F64.U32 R24, R4 ;  /* 0x0000000400187312 */ /* 0x0080640000201800 */
.L_x_2573:
[----:B------:R-:W-:-:S07]  /*2f50*/  VIADD R22, R22, 0x80 ;  /* 0x0000008016167836 */ /* 0x000fce0000000000 */
.L_x_2567:
[----:B------:R-:W-:Y:S05]  /*2f60*/  BSYNC B6 ;  /* 0x0000000000067941 */ /* 0x000fea0003800000 */
.L_x_2566:
[----:B------:R-:W-:Y:S01]  /*2f70*/  ISETP.GE.AND P0, PT, R22, R19, PT ;  /* 0x000000131600720c */ /* 0x000fe20003f06270 */
[----:B------:R-:W-:-:S12]  /*2f80*/  BSSY B6, `(.L_x_2601) ;  /* 0x00000f4000067945 */ /* 0x000fd80003800000 */
[----:B------:R-:W-:Y:S05]  /*2f90*/  @P0 BRA `(.L_x_2602) ;  /* 0x0000000c00c80947 */ /* 0x000fea0003800000 */
[----:B01----:R-:W0:Y:S01]  /*2fa0*/  LDC.64 R4, c[0x0][0x240] ;  /* 0x00009000ff047b82 */ /* 0x003e220000000a00 */
[----:B---3--:R-:W-:Y:S01]  /*2fb0*/  PRMT R0, R2, 0x9910, RZ ;  /* 0x0000991002007816 */ /* 0x008fe200000000ff */
        /* <DEDUP_REMOVED lines=18> */
.L_x_2606:
[----:B------:R-:W3:Y:S02]  /*30e0*/  LDG.E.U8 R4, desc[UR36][R4.64] ;  /* 0x0000002404047981 */ /* 0x000ee4000c1e1100 */
[----:B---3--:R0:W1:Y:S01]  /*30f0*/  I2F.F64.U16 R16, R4 ;  /* 0x0000000400107312 */ /* 0x0080620000101800 */
[----:B------:R-:W-:Y:S05]  /*3100*/  BRA `(.L_x_2602) ;  /* 0x0000000c006c7947 */ /* 0x000fea0003800000 */
.L_x_2605:
        /* <DEDUP_REMOVED lines=9> */
.L_x_2609:
[----:B------:R-:W3:Y:S02]  /*31a0*/  LDG.E R4, desc[UR36][R4.64] ;  /* 0x0000002404047981 */ /* 0x000ee4000c1e1900 */
[----:B---3--:R0:W1:Y:S01]  /*31b0*/  I2F.F64 R16, R4 ;  /* 0x0000000400107312 */ /* 0x0080620000201c00 */
[----:B------:R-:W-:Y:S05]  /*31c0*/  BRA `(.L_x_2602) ;  /* 0x0000000c003c7947 */ /* 0x000fea0003800000 */
.L_x_2608:
[----:B------:R-:W3:Y:S02]  /*31d0*/  LDG.E.U16 R4, desc[UR36][R4.64] ;  /* 0x0000002404047981 */ /* 0x000ee4000c1e1500 */
[----:B---3--:R0:W1:Y:S01]  /*31e0*/  I2F.F64.S16 R16, R4 ;  /* 0x0000000400107312 */ /* 0x0080620000101c00 */
[----:B------:R-:W-:Y:S05]  /*31f0*/  BRA `(.L_x_2602) ;  /* 0x0000000c00307947 */ /* 0x000fea0003800000 */
.L_x_2604:
        /* <DEDUP_REMOVED lines=10> */
.L_x_2611:
[----:B------:R-:W3:Y:S02]  /*32a0*/  LDG.E.U16 R0, desc[UR36][R4.64] ;  /* 0x0000002404007981 */ /* 0x000ee4000c1e1500 */
[----:B---3--:R-:W-:-:S05]  /*32b0*/  HADD2.F32 R0, -RZ, R0.H0_H0 ;  /* 0x20000000ff007230 */ /* 0x008fca0000004100 */
[----:B------:R-:W-:-:S04]  /*32c0*/  FMUL.FTZ R0, R0, 1 ;  /* 0x3f80000000007820 */ /* 0x000fc80000410000 */
[----:B------:R0:W1:Y:S01]  /*32d0*/  F2F.F64.F32 R16, R0 ;  /* 0x0000000000107310 */ /* 0x0000620000201800 */
[----:B------:R-:W-:Y:S05]  /*32e0*/  BRA `(.L_x_2602) ;  /* 0x0000000800f47947 */ /* 0x000fea0003800000 */
.L_x_2610:
        /* <DEDUP_REMOVED lines=10> */
.L_x_2613:
[----:B------:R-:W3:Y:S02]  /*3390*/  LDG.E.U16 R4, desc[UR36][R4.64] ;  /* 0x0000002404047981 */ /* 0x000ee4000c1e1500 */
[----:B---3--:R-:W-:-:S05]  /*33a0*/  HADD2.F32 R0, -RZ, R4.H0_H0 ;  /* 0x20000004ff007230 */ /* 0x008fca0000004100 */
[----:B------:R-:W-:-:S04]  /*33b0*/  FMUL.FTZ R0, R0, 1 ;  /* 0x3f80000000007820 */ /* 0x000fc80000410000 */
[----:B------:R0:W1:Y:S01]  /*33c0*/  F2F.F64.F32 R16, R0 ;  /* 0x0000000000107310 */ /* 0x0000620000201800 */
[----:B------:R-:W-:Y:S05]  /*33d0*/  BRA `(.L_x_2602) ;  /* 0x0000000800b87947 */ /* 0x000fea0003800000 */
.L_x_2612:
[----:B------:R0:W5:Y:S01]  /*33e0*/  LDG.E.64 R16, desc[UR36][R4.64] ;  /* 0x0000002404107981 */ /* 0x000162000c1e1b00 */
[----:B------:R-:W-:Y:S05]  /*33f0*/  BRA `(.L_x_2602) ;  /* 0x0000000800b07947 */ /* 0x000fea0003800000 */
.L_x_2603:
        /* <DEDUP_REMOVED lines=13> */
.L_x_2616:
[----:B------:R0:W5:Y:S01]  /*34d0*/  LDG.E.64 R16, desc[UR36][R4.64] ;  /* 0x0000002404107981 */ /* 0x000162000c1e1b00 */
[----:B------:R-:W-:Y:S05]  /*34e0*/  BRA `(.L_x_2602) ;  /* 0x0000000800747947 */ /* 0x000fea0003800000 */
.L_x_2615:
        /* <DEDUP_REMOVED lines=25> */
[----:B------:R-:W-:-:S04]  /*3680*/  FMUL.FTZ R3, R3, 1 ;  /* 0x3f80000003037820 */ /* 0x000fc80000410000 */
[----:B------:R0:W1:Y:S01]  /*3690*/  F2F.F64.F32 R16, R3 ;  /* 0x0000000300107310 */ /* 0x0000620000201800 */
[----:B------:R-:W-:Y:S05]  /*36a0*/  BRA `(.L_x_2602) ;  /* 0x0000000800047947 */ /* 0x000fea0003800000 */
.L_x_2618:
[----:B------:R-:W3:Y:S02]  /*36b0*/  LDG.E.U8 R3, desc[UR36][R4.64] ;  /* 0x0000002404037981 */ /* 0x000ee4000c1e1100 */
[----:B---3--:R-:W-:-:S05]  /*36c0*/  IMAD.SHL.U32 R0, R3, 0x2000000, RZ ;  /* 0x0200000003007824 */ /* 0x008fca00078e00ff */
        /* <DEDUP_REMOVED lines=10> */
[----:B------:R-:W-:-:S04]  /*3770*/  FMUL.FTZ R2, R2, 1 ;  /* 0x3f80000002027820 */ /* 0x000fc80000410000 */
[----:B------:R0:W1:Y:S01]  /*3780*/  F2F.F64.F32 R16, R2 ;  /* 0x0000000200107310 */ /* 0x0000620000201800 */
[----:B------:R-:W-:Y:S05]  /*3790*/  BRA `(.L_x_2602) ;  /* 0x0000000400c87947 */ /* 0x000fea0003800000 */
.L_x_2617:
[----:B------:R-:W3:Y:S02]  /*37a0*/  LDG.E.U16 R0, desc[UR36][R4.64] ;  /* 0x0000002404007981 */ /* 0x000ee4000c1e1500 */
[----:B---3--:R-:W-:-:S04]  /*37b0*/  IMAD.U32 R0, R0, 0x10000, RZ ;  /* 0x0001000000007824 */ /* 0x008fc800078e00ff */
[----:B------:R-:W-:-:S04]  /*37c0*/  FMUL.FTZ R0, R0, 1 ;  /* 0x3f80000000007820 */ /* 0x000fc80000410000 */
[----:B------:R0:W1:Y:S01]  /*37d0*/  F2F.F64.F32 R16, R0 ;  /* 0x0000000000107310 */ /* 0x0000620000201800 */
[----:B------:R-:W-:Y:S05]  /*37e0*/  BRA `(.L_x_2602) ;  /* 0x0000000400b47947 */ /* 0x000fea0003800000 */
.L_x_2614:
        /* <DEDUP_REMOVED lines=11> */
.L_x_2621:
        /* <DEDUP_REMOVED lines=21> */
.L_x_2625:
[----:B------:R-:W-:Y:S05]  /*39f0*/  BSYNC B1 ;  /* 0x0000000000017941 */ /* 0x000fea0003800000 */
.L_x_2624:
[----:B------:R-:W-:Y:S01]  /*3a00*/  LEA R3, R0, 0x3b800000, 0x17 ;  /* 0x3b80000000037811 */ /* 0x000fe200078eb8ff */
[----:B------:R-:W-:-:S05]  /*3a10*/  IMAD.SHL.U32 R0, R2, 0x100000, RZ ;  /* 0x0010000002007824 */ /* 0x000fca00078e00ff */
[----:B------:R-:W-:-:S07]  /*3a20*/  LOP3.LUT R0, R3, R0, R4, 0xfe, !PT ;  /* 0x0000000003007212 */ /* 0x000fce00078efe04 */
.L_x_2623:
[----:B------:R-:W-:Y:S05]  /*3a30*/  BSYNC B0 ;  /* 0x0000000000007941 */ /* 0x000fea0003800000 */
.L_x_2622:
[----:B------:R-:W-:-:S04]  /*3a40*/  FMUL.FTZ R0, R0, 1 ;  /* 0x3f80000000007820 */ /* 0x000fc80000410000 */
[----:B------:R0:W1:Y:S01]  /*3a50*/  F2F.F64.F32 R16, R0 ;  /* 0x0000000000107310 */ /* 0x0000620000201800 */
[----:B------:R-:W-:Y:S05]  /*3a60*/  BRA `(.L_x_2602) ;  /* 0x0000000400147947 */ /* 0x000fea0003800000 */
.L_x_2620:
        /* <DEDUP_REMOVED lines=21> */
.L_x_2629:
[----:B------:R-:W-:Y:S05]  /*3bc0*/  BSYNC B1 ;  /* 0x0000000000017941 */ /* 0x000fea0003800000 */
.L_x_2628:
[----:B------:R-:W-:Y:S01]  /*3bd0*/  LEA R3, R0, 0x37800000, 0x17 ;  /* 0x3780000000037811 */ /* 0x000fe200078eb8ff */
[----:B------:R-:W-:-:S05]  /*3be0*/  IMAD.SHL.U32 R0, R2, 0x200000, RZ ;  /* 0x0020000002007824 */ /* 0x000fca00078e00ff */
[----:B------:R-:W-:-:S07]  /*3bf0*/  LOP3.LUT R0, R3, R0, R4, 0xfe, !PT ;  /* 0x0000000003007212 */ /* 0x000fce00078efe04 */
.L_x_2627:
[----:B------:R-:W-:Y:S05]  /*3c00*/  BSYNC B0 ;  /* 0x0000000000007941 */ /* 0x000fea0003800000 */
.L_x_2626:
[----:B------:R-:W-:-:S04]  /*3c10*/  FMUL.FTZ R0, R0, 1 ;  /* 0x3f80000000007820 */ /* 0x000fc80000410000 */
[----:B------:R0:W1:Y:S01]  /*3c20*/  F2F.F64.F32 R16, R0 ;  /* 0x0000000000107310 */ /* 0x0000620000201800 */
[----:B------:R-:W-:Y:S05]  /*3c30*/  BRA `(.L_x_2602) ;  /* 0x0000000000a07947 */ /* 0x000fea0003800000 */
.L_x_2619:
        /* <DEDUP_REMOVED lines=14> */
.L_x_2633:
[----:B------:R-:W-:Y:S05]  /*3d20*/  BSYNC B0 ;  /* 0x0000000000007941 */ /* 0x000fea0003800000 */
.L_x_2632:
[----:B------:R-:W-:-:S04]  /*3d30*/  FMUL.FTZ R0, R0, 1 ;  /* 0x3f80000000007820 */ /* 0x000fc80000410000 */
[----:B------:R0:W1:Y:S01]  /*3d40*/  F2F.F64.F32 R16, R0 ;  /* 0x0000000000107310 */ /* 0x0000620000201800 */
[----:B------:R-:W-:Y:S05]  /*3d50*/  BRA `(.L_x_2602) ;  /* 0x0000000000587947 */ /* 0x000fea0003800000 */
.L_x_2607:
        /* <DEDUP_REMOVED lines=16> */
.L_x_2634:
[----:B------:R-:W-:Y:S05]  /*3e60*/  BRA `(.L_x_2602) ;  /* 0x0000000000147947 */ /* 0x000fea0003800000 */
.L_x_2631:
[----:B------:R-:W3:Y:S02]  /*3e70*/  LDG.E.64 R16, desc[UR36][R4.64] ;  /* 0x0000002404107981 */ /* 0x000ee4000c1e1b00 */
[----:B---3--:R-:W0:Y:S01]  /*3e80*/  I2F.F64.U64 R16, R16 ;  /* 0x0000001000107312 */ /* 0x008e220000301800 */
[----:B------:R-:W-:Y:S05]  /*3e90*/  BRA `(.L_x_2602) ;  /* 0x0000000000087947 */ /* 0x000fea0003800000 */
.L_x_2630:
[----:B------:R-:W3:Y:S02]  /*3ea0*/  LDG.E R4, desc[UR36][R4.64] ;  /* 0x0000002404047981 */ /* 0x000ee4000c1e1900 */
[----:B---3--:R0:W1:Y:S02]  /*3eb0*/  I2F.F64.U32 R16, R4 ;  /* 0x0000000400107312 */ /* 0x0080640000201800 */
.L_x_2602:
[----:B------:R-:W-:Y:S05]  /*3ec0*/  BSYNC B6 ;  /* 0x0000000000067941 */ /* 0x000fea0003800000 */
.L_x_2601:
[----:B------:R-:W2:Y:S01]  /*3ed0*/  S2R R22, SR_TID.X ;  /* 0x0000000000167919 */ /* 0x000ea20000002100 */
[----:B0-----:R-:W0:Y:S01]  /*3ee0*/  LDC.U8 R2, c[0x0][0x254] ;  /* 0x00009500ff027b82 */ /* 0x001e220000000000 */
[----:B------:R-:W-:Y:S01]  /*3ef0*/  BSSY B0, `(.L_x_2635) ;  /* 0x0000013000007945 */ /* 0x000fe20003800000 */
[CC--:B--2---:R-:W-:Y:S01]  /*3f00*/  ISETP.GE.AND P2, PT, R22.reuse, R19.reuse, PT ;  /* 0x000000131600720c */ /* 0x0c4fe20003f46270 */
[C---:B---3--:R-:W-:Y:S02]  /*3f10*/  VIADD R0, R22.reuse, 0x100 ;  /* 0x0000010016007836 */ /* 0x048fe40000000000 */
[C---:B-1----:R-:W-:Y:S02]  /*3f20*/  VIADD R4, R22.reuse, 0x180 ;  /* 0x0000018016047836 */ /* 0x042fe40000000000 */
[----:B------:R-:W-:Y:S01]  /*3f30*/  VIADD R26, R22, 0x80 ;  /* 0x00000080161a7836 */ /* 0x000fe20000000000 */
[-C--:B------:R-:W-:Y:S02]  /*3f40*/  ISETP.GE.AND P0, PT, R0, R19.reuse, PT ;  /* 0x000000130000720c */ /* 0x080fe40003f06270 */
[----:B------:R-:W-:-:S02]  /*3f50*/  ISETP.GE.AND P1, PT, R4, R19, PT ;  /* 0x000000130400720c */ /* 0x000fc40003f26270 */
[----:B------:R-:W-:-:S03]  /*3f60*/  ISETP.GE.AND P3, PT, R26, R19, PT ;  /* 0x000000131a00720c */ /* 0x000fc60003f66270 */
[----:B------:R-:W-:Y:S10]  /*3f70*/  @P2 BRA `(.L_x_2636) ;  /* 0x0000000000282947 */ /* 0x000ff40003800000 */
[C---:B----45:R-:W-:Y:S01]  /*3f80*/  DSETP.NEU.AND P5, PT, R30.reuse, +INF , PT ;  /* 0x7ff000001e00742a */ /* 0x070fe20003fad000 */
[----:B------:R-:W-:Y:S01]  /*3f90*/  ULDC.64 UR4, c[0x0][0x228] ;  /* 0x00008a0000047ab9 */ /* 0x000fe20000000a00 */
[----:B------:R-:W-:-:S06]  /*3fa0*/  DSETP.NEU.AND P4, PT, R30, -INF , PT ;  /* 0xfff000001e00742a */ /* 0x000fcc0003f8d000 */
[----:B------:R-:W-:Y:S02]  /*3fb0*/  FSEL R4, R30, UR4, P4 ;  /* 0x000000041e047c08 */ /* 0x000fe4000a000000 */
[----:B------:R-:W-:Y:S01]  /*3fc0*/  FSEL R5, R31, UR5, P4 ;  /* 0x000000051f057c08 */ /* 0x000fe2000a000000 */
[----:B------:R-:W-:-:S03]  /*3fd0*/  DSETP.GTU.AND P4, PT, |R30|, +INF , PT ;  /* 0x7ff000001e00742a */ /* 0x000fc60003f8c200 */
[----:B------:R-:W1:Y:S08]  /*3fe0*/  @!P5 LDC R4, c[0x0][0x220] ;  /* 0x00008800ff04db82 */ /* 0x000e700000000800 */
[----:B------:R-:W2:Y:S08]  /*3ff0*/  @!P5 LDC R5, c[0x0][0x224] ;  /* 0x00008900ff05db82 */ /* 0x000eb00000000800 */
[----:B-1----:R-:W1:Y:S08]  /*4000*/  @P4 LDC R4, c[0x0][0x218] ;  /* 0x00008600ff044b82 */ /* 0x002e700000000800 */
[----:B--2---:R-:W2:Y:S02]  /*4010*/  @P4 LDC R5, c[0x0][0x21c] ;  /* 0x00008700ff054b82 */ /* 0x004ea40000000800 */
.L_x_2636:
[----:B------:R-:W-:Y:S05]  /*4020*/  BSYNC B0 ;  /* 0x0000000000007941 */ /* 0x000fea0003800000 */
.L_x_2635:
[----:B------:R-:W-:Y:S04]  /*4030*/  BSSY B0, `(.L_x_2637) ;  /* 0x000000e000007945 */ /* 0x000fe80003800000 */
[----:B------:R-:W-:Y:S05]  /*4040*/  @P3 BRA `(.L_x_2638) ;  /* 0x0000000000303947 */ /* 0x000fea0003800000 */
[C---:B-----5:R-:W-:Y:S01]  /*4050*/  DSETP.NEU.AND P4, PT, R28.reuse, +INF , PT ;  /* 0x7ff000001c00742a */ /* 0x060fe20003f8d000 */
[----:B------:R-:W-:Y:S01]  /*4060*/  ULDC.64 UR4, c[0x0][0x228] ;  /* 0x00008a0000047ab9 */ /* 0x000fe20000000a00 */
[----:B------:R-:W-:-:S06]  /*4070*/  DSETP.NEU.AND P3, PT, R28, -INF , PT ;  /* 0xfff000001c00742a */ /* 0x000fcc0003f6d000 */
[----:B------:R-:W-:Y:S02]  /*4080*/  FSEL R0, R28, UR4, P3 ;  /* 0x000000041c007c08 */ /* 0x000fe40009800000 */
[----:B------:R-:W-:Y:S01]  /*4090*/  FSEL R3, R29, UR5, P3 ;  /* 0x000000051d037c08 */ /* 0x000fe20009800000 */
[----:B------:R-:W-:-:S03]  /*40a0*/  DSETP.GTU.AND P3, PT, |R28|, +INF , PT ;  /* 0x7ff000001c00742a */ /* 0x000fc60003f6c200 */
[----:B------:R-:W3:Y:S08]  /*40b0*/  @!P4 LDC R0, c[0x0][0x220] ;  /* 0x00008800ff00cb82 */ /* 0x000ef00000000800 */
[----:B------:R-:W0:Y:S08]  /*40c0*/  @!P4 LDC R3, c[0x0][0x224] ;  /* 0x00008900ff03cb82 */ /* 0x000e300000000800 */
[----:B---3--:R-:W3:Y:S08]  /*40d0*/  @P3 LDC R0, c[0x0][0x218] ;  /* 0x00008600ff003b82 */ /* 0x008ef00000000800 */
[----:B0-----:R-:W0:Y:S01]  /*40e0*/  @P3 LDC R3, c[0x0][0x21c] ;  /* 0x00008700ff033b82 */ /* 0x001e220000000800 */
[----:B---3--:R-:W-:-:S02]  /*40f0*/  IMAD.MOV.U32 R28, RZ, RZ, R0 ;  /* 0x000000ffff1c7224 */ /* 0x008fc400078e0000 */
[----:B0-----:R-:W-:-:S07]  /*4100*/  IMAD.MOV.U32 R29, RZ, RZ, R3 ;  /* 0x000000ffff1d7224 */ /* 0x001fce00078e0003 */
.L_x_2638:
[----:B------:R-:W-:Y:S05]  /*4110*/  BSYNC B0 ;  /* 0x0000000000007941 */ /* 0x000fea0003800000 */
.L_x_2637:
        /* <DEDUP_REMOVED lines=14> */
.L_x_2640:
[----:B------:R-:W-:Y:S05]  /*4200*/  BSYNC B0 ;  /* 0x0000000000007941 */ /* 0x000fea0003800000 */
.L_x_2639:
        /* <DEDUP_REMOVED lines=14> */
.L_x_2642:
[----:B------:R-:W-:Y:S05]  /*42f0*/  BSYNC B0 ;  /* 0x0000000000007941 */ /* 0x000fea0003800000 */
.L_x_2641:
[----:B------:R-:W-:Y:S04]  /*4300*/  BSSY B6, `(.L_x_2643) ;  /* 0x000012c000067945 */ /* 0x000fe80003800000 */
[----:B------:R-:W-:Y:S05]  /*4310*/  @P2 BRA `(.L_x_2644) ;  /* 0x0000001000a82947 */ /* 0x000fea0003800000 */
[----:B------:R-:W3:Y:S01]  /*4320*/  LDC.64 R8, c[0x0][0x238] ;  /* 0x00008e00ff087b82 */ /* 0x000ee20000000a00 */
[----:B0-----:R-:W-:Y:S01]  /*4330*/  PRMT R0, R2, 0x9910, RZ ;  /* 0x0000991002007816 */ /* 0x001fe200000000ff */
[----:B------:R-:W-:Y:S01]  /*4340*/  IMAD R22, R18, 0x200, R22 ;  /* 0x0000020012167824 */ /* 0x000fe200078e0216 */
[----:B------:R-:W-:Y:S02]  /*4350*/  ULDC UR4, c[0x0][0x258] ;  /* 0x0000960000047ab9 */ /* 0x000fe40000000800 */
[----:B------:R-:W-:Y:S01]  /*4360*/  ISETP.GT.AND P0, PT, R0, 0x9, PT ;  /* 0x000000090000780c */ /* 0x000fe20003f04270 */
[----:B------:R-:W-:-:S05]  /*4370*/  IMAD R3, R22, UR4, RZ ;  /* 0x0000000416037c24 */ /* 0x000fca000f8e02ff */
[----:B---3--:R-:W-:-:S05]  /*4380*/  IADD3 R8, P1, R3, R8, RZ ;  /* 0x0000000803087210 */ /* 0x008fca0007f3e0ff */
        /* <DEDUP_REMOVED lines=10> */
[----:B-12---:R-:W0:Y:S01]  /*4430*/  F2I.F64.TRUNC R5, R4 ;  /* 0x0000000400057311 */ /* 0x006e22000030d100 */
[----:B------:R-:W-:Y:S01]  /*4440*/  IMAD.MOV.U32 R22, RZ, RZ, R26 ;  /* 0x000000ffff167224 */ /* 0x000fe200078e001a */
[----:B0-----:R0:W-:Y:S01]  /*4450*/  STG.E.U8 desc[UR36][R8.64], R5 ;  /* 0x0000000508007986 */ /* 0x0011e2000c101124 */
[----:B------:R-:W-:Y:S05]  /*4460*/  BRA `(.L_x_2644) ;  /* 0x0000001000547947 */ /* 0x000fea0003800000 */
.L_x_2648:
[----:B-12---:R-:W0:Y:S01]  /*4470*/  F2I.S64.F64.TRUNC R4, R4 ;  /* 0x0000000400047311 */ /* 0x006e22000030d900 */
[----:B------:R-:W-:Y:S02]  /*4480*/  IMAD.MOV.U32 R22, RZ, RZ, R26 ;  /* 0x000000ffff167224 */ /* 0x000fe400078e001a */
[----:B0-----:R-:W-:-:S05]  /*4490*/  IMAD.MOV.U32 R3, RZ, RZ, R4 ;  /* 0x000000ffff037224 */ /* 0x001fca00078e0004 */
[----:B------:R0:W-:Y:S01]  /*44a0*/  STG.E.U8 desc[UR36][R8.64], R3 ;  /* 0x0000000308007986 */ /* 0x0001e2000c101124 */
[----:B------:R-:W-:Y:S05]  /*44b0*/  BRA `(.L_x_2644) ;  /* 0x0000001000407947 */ /* 0x000fea0003800000 */
.L_x_2647:
[----:B------:R-:W-:-:S13]  /*44c0*/  ISETP.NE.AND P0, PT, R0, 0x2, PT ;  /* 0x000000020000780c */ /* 0x000fda0003f05270 */
[----:B------:R-:W-:Y:S05]  /*44d0*/  @!P0 BRA `(.L_x_2650) ;  /* 0x0000000000308947 */ /* 0x000fea0003800000 */
[----:B------:R-:W-:-:S13]  /*44e0*/  ISETP.NE.AND P0, PT, R0, 0x3, PT ;  /* 0x000000030000780c */ /* 0x000fda0003f05270 */
[----:B------:R-:W-:Y:S05]  /*44f0*/  @!P0 BRA `(.L_x_2651) ;  /* 0x0000000000188947 */ /* 0x000fea0003800000 */
[----:B------:R-:W-:-:S13]  /*4500*/  ISETP.NE.AND P0, PT, R0, 0x4, PT ;  /* 0x000000040000780c */ /* 0x000fda0003f05270 */
[----:B------:R-:W-:Y:S05]  /*4510*/  @P0 BRA `(.L_x_2649) ;  /* 0x0000000c00c40947 */ /* 0x000fea0003800000 */
[----:B-12---:R-:W0:Y:S01]  /*4520*/  F2I.S64.F64.TRUNC R4, R4 ;  /* 0x0000000400047311 */ /* 0x006e22000030d900 */
[----:B------:R-:W-:Y:S01]  /*4530*/  IMAD.MOV.U32 R22, RZ, RZ, R26 ;  /* 0x000000ffff167224 */ /* 0x000fe200078e001a */
[----:B0-----:R0:W-:Y:S01]  /*4540*/  STG.E.64 desc[UR36][R8.64], R4 ;  /* 0x0000000408007986 */ /* 0x0011e2000c101b24 */
[----:B------:R-:W-:Y:S05]  /*4550*/  BRA `(.L_x_2644) ;  /* 0x0000001000187947 */ /* 0x000fea0003800000 */
.L_x_2651:
[----:B-12---:R-:W0:Y:S01]  /*4560*/  F2I.F64.TRUNC R5, R4 ;  /* 0x0000000400057311 */ /* 0x006e22000030d100 */
[----:B------:R-:W-:Y:S01]  /*4570*/  IMAD.MOV.U32 R22, RZ, RZ, R26 ;  /* 0x000000ffff167224 */ /* 0x000fe200078e001a */
[----:B0-----:R0:W-:Y:S01]  /*4580*/  STG.E desc[UR36][R8.64], R5 ;  /* 0x0000000508007986 */ /* 0x0011e2000c101924 */
[----:B------:R-:W-:Y:S05]  /*4590*/  BRA `(.L_x_2644) ;  /* 0x0000001000087947 */ /* 0x000fea0003800000 */
.L_x_2650:
[----:B-12---:R-:W0:Y:S01]  /*45a0*/  F2I.F64.TRUNC R5, R4 ;  /* 0x0000000400057311 */ /* 0x006e22000030d100 */
[----:B------:R-:W-:Y:S01]  /*45b0*/  IMAD.MOV.U32 R22, RZ, RZ, R26 ;  /* 0x000000ffff167224 */ /* 0x000fe200078e001a */
[----:B0-----:R3:W-:Y:S01]  /*45c0*/  STG.E.U16 desc[UR36][R8.64], R5 ;  /* 0x0000000508007986 */ /* 0x0017e2000c101524 */
[----:B------:R-:W-:Y:S05]  /*45d0*/  BRA `(.L_x_2644) ;  /* 0x0000000c00f87947 */ /* 0x000fea0003800000 */
.L_x_2646:
        /* <DEDUP_REMOVED lines=8> */
[----:B-12---:R-:W0:Y:S01]  /*4660*/  F2F.F32.F64 R3, R4 ;  /* 0x0000000400037310 */ /* 0x006e220000301000 */
[----:B------:R-:W-:Y:S01]  /*4670*/  DSETP.GEU.AND P0, PT, |R4|, UR4, PT ;  /* 0x0000000404007e2a */ /* 0x000fe2000bf0e200 */
[----:B------:R-:W-:-:S13]  /*4680*/  IMAD.MOV.U32 R22, RZ, RZ, R26 ;  /* 0x000000ffff167224 */ /* 0x000fda00078e001a */
[----:B0-----:R-:W-:-:S05]  /*4690*/  @!P0 FMUL R3, R3, 1.175494350822287508e-38 ;  /* 0x0080000003038820 */ /* 0x001fca0000400000 */
[----:B------:R0:W-:Y:S01]  /*46a0*/  STG.E desc[UR36][R8.64], R3 ;  /* 0x0000000308007986 */ /* 0x0001e2000c101924 */
[----:B------:R-:W-:Y:S05]  /*46b0*/  BRA `(.L_x_2644) ;  /* 0x0000000c00c07947 */ /* 0x000fea0003800000 */
.L_x_2653:
[----:B------:R-:W-:Y:S01]  /*46c0*/  UMOV UR4, 0xf0000000 ;  /* 0xf000000000047882 */ /* 0x000fe20000000000 */
[----:B------:R-:W-:Y:S01]  /*46d0*/  UMOV UR5, 0x380fffff ;  /* 0x380fffff00057882 */ /* 0x000fe20000000000 */
[----:B-12---:R-:W0:Y:S01]  /*46e0*/  F2F.F32.F64 R0, R4 ;  /* 0x0000000400007310 */ /* 0x006e220000301000 */
[----:B------:R-:W-:Y:S01]  /*46f0*/  DSETP.GEU.AND P0, PT, |R4|, UR4, PT ;  /* 0x0000000404007e2a */ /* 0x000fe2000bf0e200 */
[----:B------:R-:W-:-:S13]  /*4700*/  IMAD.MOV.U32 R22, RZ, RZ, R26 ;  /* 0x000000ffff167224 */ /* 0x000fda00078e001a */
[----:B0-----:R-:W-:-:S05]  /*4710*/  @!P0 FMUL R0, R0, 1.175494350822287508e-38 ;  /* 0x0080000000008820 */ /* 0x001fca0000400000 */
[----:B------:R-:W-:-:S05]  /*4720*/  F2FP.F16.F32.PACK_AB R0, RZ, R0 ;  /* 0x00000000ff00723e */ /* 0x000fca00000000ff */
[----:B------:R0:W-:Y:S01]  /*4730*/  STG.E.U16 desc[UR36][R8.64], R0 ;  /* 0x0000000008007986 */ /* 0x0001e2000c101524 */
[----:B------:R-:W-:Y:S05]  /*4740*/  BRA `(.L_x_2644) ;  /* 0x0000000c009c7947 */ /* 0x000fea0003800000 */
.L_x_2652:
        /* <DEDUP_REMOVED lines=10> */
[----:B------:R-:W-:Y:S02]  /*47f0*/  IMAD.MOV.U32 R7, RZ, RZ, RZ ;  /* 0x000000ffff077224 */ /* 0x000fe400078e00ff */
[----:B------:R-:W-:-:S11]  /*4800*/  IMAD.MOV.U32 R22, RZ, RZ, R26 ;  /* 0x000000ffff167224 */ /* 0x000fd600078e001a */
[----:B0-----:R-:W-:-:S05]  /*4810*/  @!P0 FMUL R6, R6, 1.175494350822287508e-38 ;  /* 0x0080000006068820 */ /* 0x001fca0000400000 */
[----:B------:R0:W-:Y:S01]  /*4820*/  STG.E.64 desc[UR36][R8.64], R6 ;  /* 0x0000000608007986 */ /* 0x0001e2000c101b24 */
[----:B------:R-:W-:Y:S05]  /*4830*/  BRA `(.L_x_2644) ;  /* 0x0000000c00607947 */ /* 0x000fea0003800000 */
.L_x_2655:
[----:B------:R-:W-:Y:S01]  /*4840*/  UMOV UR4, 0xf0000000 ;  /* 0xf000000000047882 */ /* 0x000fe20000000000 */
[----:B------:R-:W-:Y:S01]  /*4850*/  UMOV UR5, 0x380fffff ;  /* 0x380fffff00057882 */ /* 0x000fe20000000000 */
[----:B-12---:R-:W0:Y:S01]  /*4860*/  F2F.F32.F64 R0, R4 ;  /* 0x0000000400007310 */ /* 0x006e220000301000 */
[----:B------:R-:W-:Y:S01]  /*4870*/  DSETP.GEU.AND P0, PT, |R4|, UR4, PT ;  /* 0x0000000404007e2a */ /* 0x000fe2000bf0e200 */
[----:B------:R-:W-:-:S13]  /*4880*/  IMAD.MOV.U32 R22, RZ, RZ, R26 ;  /* 0x000000ffff167224 */ /* 0x000fda00078e001a */
[----:B0-----:R-:W-:-:S05]  /*4890*/  @!P0 FMUL R0, R0, 1.175494350822287508e-38 ;  /* 0x0080000000008820 */ /* 0x001fca0000400000 */
[----:B------:R-:W-:-:S04]  /*48a0*/  F2FP.F16.F32.PACK_AB R3, RZ, R0 ;  /* 0x00000000ff03723e */ /* 0x000fc800000000ff */
[----:B------:R-:W-:-:S05]  /*48b0*/  PRMT R3, R3, 0x5410, RZ ;  /* 0x0000541003037816 */ /* 0x000fca00000000ff */
[----:B------:R0:W-:Y:S01]  /*48c0*/  STG.E desc[UR36][R8.64], R3 ;  /* 0x0000000308007986 */ /* 0x0001e2000c101924 */
[----:B------:R-:W-:Y:S05]  /*48d0*/  BRA `(.L_x_2644) ;  /* 0x0000000c00387947 */ /* 0x000fea0003800000 */
.L_x_2654:
[----:B-12---:R0:W-:Y:S01]  /*48e0*/  STG.E.64 desc[UR36][R8.64], R4 ;  /* 0x0000000408007986 */ /* 0x0061e2000c101b24 */
[----:B------:R-:W-:Y:S01]  /*48f0*/  IMAD.MOV.U32 R22, RZ, RZ, R26 ;  /* 0x000000ffff167224 */ /* 0x000fe200078e001a */
[----:B------:R-:W-:Y:S06]  /*4900*/  BRA `(.L_x_2644) ;  /* 0x0000000c002c7947 */ /* 0x000fec0003800000 */
.L_x_2645:
        /* <DEDUP_REMOVED lines=8> */
[----:B-12---:R-:W-:Y:S01]  /*4990*/  DSETP.NEU.AND P0, PT, R4, RZ, PT ;  /* 0x000000ff0400722a */ /* 0x006fe20003f0d000 */
[----:B------:R-:W-:-:S05]  /*49a0*/  IMAD.MOV.U32 R22, RZ, RZ, R26 ;  /* 0x000000ffff167224 */ /* 0x000fca00078e001a */
[----:B------:R-:W-:-:S05]  /*49b0*/  SEL R3, RZ, 0x1, !P0 ;  /* 0x00000001ff037807 */ /* 0x000fca0004000000 */
[----:B------:R0:W-:Y:S01]  /*49c0*/  STG.E.U8 desc[UR36][R8.64], R3 ;  /* 0x0000000308007986 */ /* 0x0001e2000c101124 */
[----:B------:R-:W-:Y:S05]  /*49d0*/  BRA `(.L_x_2644) ;  /* 0x0000000800f87947 */ /* 0x000fea0003800000 */
.L_x_2658:
[----:B------:R-:W-:Y:S01]  /*49e0*/  CS2R R6, SRZ ;  /* 0x0000000000067805 */ /* 0x000fe2000001ff00 */
[----:B------:R-:W-:-:S04]  /*49f0*/  IMAD.MOV.U32 R22, RZ, RZ, R26 ;  /* 0x000000ffff167224 */ /* 0x000fc800078e001a */
[----:B-12---:R0:W-:Y:S01]  /*4a00*/  STG.E.128 desc[UR36][R8.64], R4 ;  /* 0x0000000408007986 */ /* 0x0061e2000c101d24 */
[----:B------:R-:W-:Y:S05]  /*4a10*/  BRA `(.L_x_2644) ;  /* 0x0000000800e87947 */ /* 0x000fea0003800000 */
.L_x_2657:
        /* <DEDUP_REMOVED lines=25> */
.L_x_2662:
[----:B------:R-:W-:Y:S05]  /*4bb0*/  BSYNC B0 ;  /* 0x0000000000007941 */ /* 0x000fea0003800000 */
.L_x_2661:
[----:B------:R-:W-:Y:S01]  /*4bc0*/  LOP3.LUT R7, R0, R7, RZ, 0xfc, !PT ;  /* 0x0000000700077212 */ /* 0x000fe200078efcff */
[----:B------:R-:W-:-:S04]  /*4bd0*/  IMAD.MOV.U32 R22, RZ, RZ, R26 ;  /* 0x000000ffff167224 */ /* 0x000fc800078e001a */
[----:B------:R0:W-:Y:S01]  /*4be0*/  STG.E.U8 desc[UR36][R8.64], R7 ;  /* 0x0000000708007986 */ /* 0x0001e2000c101124 */
[----:B------:R-:W-:Y:S05]  /*4bf0*/  BRA `(.L_x_2644) ;  /* 0x0000000800707947 */ /* 0x000fea0003800000 */
.L_x_2660:
[----:B------:R-:W-:Y:S01]  /*4c00*/  UMOV UR4, 0xf0000000 ;  /* 0xf000000000047882 */ /* 0x000fe20000000000 */
[----:B------:R-:W-:Y:S01]  /*4c10*/  UMOV UR5, 0x380fffff ;  /* 0x380fffff00057882 */ /* 0x000fe20000000000 */
[----:B-12---:R-:W0:Y:S01]  /*4c20*/  F2F.F32.F64 R7, R4 ;  /* 0x0000000400077310 */ /* 0x006e220000301000 */
        /* <DEDUP_REMOVED lines=14> */
.L_x_2664:
[----:B------:R-:W-:Y:S01]  /*4d10*/  IMAD.MOV.U32 R0, RZ, RZ, 0x7f ;  /* 0x0000007fff007424 */ /* 0x000fe200078e00ff */
[----:B------:R-:W-:-:S04]  /*4d20*/  ISETP.GT.U32.AND P0, PT, R3, 0x7f800000, PT ;  /* 0x7f8000000300780c */ /* 0x000fc80003f04070 */
[----:B------:R-:W-:-:S09]  /*4d30*/  SEL R0, R0, 0x7c, P0 ;  /* 0x0000007c00007807 */ /* 0x000fd20000000000 */
.L_x_2665:
[----:B------:R-:W-:Y:S05]  /*4d40*/  BSYNC B0 ;  /* 0x0000000000007941 */ /* 0x000fea0003800000 */
.L_x_2663:
[----:B------:R-:W-:Y:S01]  /*4d50*/  LOP3.LUT R3, R7, 0x80000000, RZ, 0xc0, !PT ;  /* 0x8000000007037812 */ /* 0x000fe200078ec0ff */
[----:B------:R-:W-:-:S03]  /*4d60*/  IMAD.MOV.U32 R22, RZ, RZ, R26 ;  /* 0x000000ffff167224 */ /* 0x000fc600078e001a */
[----:B------:R-:W-:-:S04]  /*4d70*/  SHF.R.U32.HI R3, RZ, 0x18, R3 ;  /* 0x00000018ff037819 */ /* 0x000fc80000011603 */
[----:B------:R-:W-:-:S05]  /*4d80*/  LOP3.LUT R3, R0, R3, RZ, 0xfc, !PT ;  /* 0x0000000300037212 */ /* 0x000fca00078efcff */
[----:B------:R0:W-:Y:S01]  /*4d90*/  STG.E.U8 desc[UR36][R8.64], R3 ;  /* 0x0000000308007986 */ /* 0x0001e2000c101124 */
[----:B------:R-:W-:Y:S05]  /*4da0*/  BRA `(.L_x_2644) ;  /* 0x0000000800047947 */ /* 0x000fea0003800000 */
.L_x_2659:
[----:B------:R-:W-:Y:S01]  /*4db0*/  UMOV UR4, 0xf0000000 ;  /* 0xf000000000047882 */ /* 0x000fe20000000000 */
[----:B------:R-:W-:Y:S01]  /*4dc0*/  UMOV UR5, 0x380fffff ;  /* 0x380fffff00057882 */ /* 0x000fe20000000000 */
[----:B-12---:R-:W0:Y:S01]  /*4dd0*/  F2F.F32.F64 R0, R4 ;  /* 0x0000000400007310 */ /* 0x006e220000301000 */
[----:B------:R-:W-:Y:S01]  /*4de0*/  DSETP.GEU.AND P0, PT, |R4|, UR4, PT ;  /* 0x0000000404007e2a */ /* 0x000fe2000bf0e200 */
[----:B------:R-:W-:-:S13]  /*4df0*/  IMAD.MOV.U32 R22, RZ, RZ, R26 ;  /* 0x000000ffff167224 */ /* 0x000fda00078e001a */
[----:B0-----:R-:W-:-:S05]  /*4e00*/  @!P0 FMUL R0, R0, 1.175494350822287508e-38 ;  /* 0x0080000000008820 */ /* 0x001fca0000400000 */
[----:B------:R-:W-:-:S05]  /*4e10*/  F2FP.BF16.F32.PACK_AB R0, RZ, R0 ;  /* 0x00000000ff00723e */ /* 0x000fca00000010ff */
[----:B------:R0:W-:Y:S01]  /*4e20*/  STG.E.U16 desc[UR36][R8.64], R0 ;  /* 0x0000000008007986 */ /* 0x0001e2000c101524 */
[----:B------:R-:W-:Y:S05]  /*4e30*/  BRA `(.L_x_2644) ;  /* 0x0000000400e07947 */ /* 0x000fea0003800000 */
.L_x_2656:
        /* <DEDUP_REMOVED lines=8> */
[----:B-12---:R-:W0:Y:S01]  /*4ec0*/  F2I.U32.F64.TRUNC R5, R4 ;  /* 0x0000000400057311 */ /* 0x006e22000030d000 */
[----:B------:R-:W-:Y:S01]  /*4ed0*/  IMAD.MOV.U32 R22, RZ, RZ, R26 ;  /* 0x000000ffff167224 */ /* 0x000fe200078e001a */
[----:B0-----:R0:W-:Y:S01]  /*4ee0*/  STG.E.U16 desc[UR36][R8.64], R5 ;  /* 0x0000000508007986 */ /* 0x0011e2000c101524 */
[----:B------:R-:W-:Y:S05]  /*4ef0*/  BRA `(.L_x_2644) ;  /* 0x0000000400b07947 */ /* 0x000fea0003800000 */
.L_x_2668:
[----:B------:R-:W-:Y:S01]  /*4f00*/  UMOV UR4, 0xf0000000 ;  /* 0xf000000000047882 */ /* 0x000fe20000000000 */
[----:B------:R-:W-:Y:S01]  /*4f10*/  UMOV UR5, 0x380fffff ;  /* 0x380fffff00057882 */ /* 0x000fe20000000000 */
[----:B-12---:R-:W0:Y:S01]  /*4f20*/  F2F.F32.F64 R7, R4 ;  /* 0x0000000400077310 */ /* 0x006e220000301000 */
        /* <DEDUP_REMOVED lines=18> */
.L_x_2671:
[----:B------:R-:W-:-:S04]  /*5050*/  LOP3.LUT R0, R7, 0x80000000, RZ, 0xc0, !PT ;  /* 0x8000000007007812 */ /* 0x000fc800078ec0ff */
[----:B------:R-:W-:-:S04]  /*5060*/  SHF.R.U32.HI R0, RZ, 0x18, R0 ;  /* 0x00000018ff007819 */ /* 0x000fc80000011600 */
[----:B------:R-:W-:-:S07]  /*5070*/  LOP3.LUT R0, R3, R0, RZ, 0xfc, !PT ;  /* 0x0000000003007212 */ /* 0x000fce00078efcff */
.L_x_2670:
[----:B------:R-:W-:Y:S05]  /*5080*/  BSYNC B0 ;  /* 0x0000000000007941 */ /* 0x000fea0003800000 */
.L_x_2669:
[----:B------:R0:W-:Y:S01]  /*5090*/  STG.E.U8 desc[UR36][R8.64], R0 ;  /* 0x0000000008007986 */ /* 0x0001e2000c101124 */
[----:B------:R-:W-:Y:S01]  /*50a0*/  IMAD.MOV.U32 R22, RZ, RZ, R26 ;  /* 0x000000ffff167224 */ /* 0x000fe200078e001a */
[----:B------:R-:W-:Y:S06]  /*50b0*/  BRA `(.L_x_2644) ;  /* 0x0000000400407947 */ /* 0x000fec0003800000 */
.L_x_2667:
        /* <DEDUP_REMOVED lines=21> */
.L_x_2674:
[----:B------:R-:W-:-:S04]  /*5210*/  LOP3.LUT R0, R7, 0x80000000, RZ, 0xc0, !PT ;  /* 0x8000000007007812 */ /* 0x000fc800078ec0ff */
[----:B------:R-:W-:-:S04]  /*5220*/  SHF.R.U32.HI R0, RZ, 0x18, R0 ;  /* 0x00000018ff007819 */ /* 0x000fc80000011600 */
[----:B------:R-:W-:-:S07]  /*5230*/  LOP3.LUT R0, R3, R0, RZ, 0xfc, !PT ;  /* 0x0000000003007212 */ /* 0x000fce00078efcff */
.L_x_2673:
[----:B------:R-:W-:Y:S05]  /*5240*/  BSYNC B0 ;  /* 0x0000000000007941 */ /* 0x000fea0003800000 */
.L_x_2672:
[----:B------:R0:W-:Y:S01]  /*5250*/  STG.E.U8 desc[UR36][R8.64], R0 ;  /* 0x0000000008007986 */ /* 0x0001e2000c101124 */
[----:B------:R-:W-:Y:S01]  /*5260*/  IMAD.MOV.U32 R22, RZ, RZ, R26 ;  /* 0x000000ffff167224 */ /* 0x000fe200078e001a */
[----:B------:R-:W-:Y:S06]  /*5270*/  BRA `(.L_x_2644) ;  /* 0x0000000000d07947 */ /* 0x000fec0003800000 */
.L_x_2666:
        /* <DEDUP_REMOVED lines=27> */
.L_x_2649:
[----:B------:R-:W-:Y:S01]  /*5430*/  MOV R14, 0x1c0 ;  /* 0x000001c0000e7802 */ /* 0x000fe20000000f00 */
[----:B------:R-:W-:Y:S01]  /*5440*/  ULDC.64 UR4, c[0x4][0x1a0] ;  /* 0x0100680000047ab9 */ /* 0x000fe20000000a00 */
[----:B------:R-:W-:Y:S01]  /*5450*/  ULDC.64 UR6, c[0x4][0x1a8] ;  /* 0x01006a0000067ab9 */ /* 0x000fe20000000a00 */
[----:B-1----:R-:W-:Y:S02]  /*5460*/  IMAD.U32 R4, RZ, RZ, UR4 ;  /* 0x00000004ff047e24 */ /* 0x002fe4000f8e00ff */
[----:B--2---:R-:W-:Y:S01]  /*5470*/  IMAD.U32 R5, RZ, RZ, UR5 ;  /* 0x00000005ff057e24 */ /* 0x004fe2000f8e00ff */
        /* <DEDUP_REMOVED lines=10> */
[----:B0---45:R-:W-:Y:S05]  /*5520*/  CALL.ABS.NOINC R14 ;  /* 0x000000000e007343 */ /* 0x031fea0003c00000 */
.L_x_2677:
[----:B------:R-:W-:Y:S01]  /*5530*/  IMAD.MOV.U32 R22, RZ, RZ, R26 ;  /* 0x000000ffff167224 */ /* 0x000fe200078e001a */
[----:B------:R-:W-:Y:S06]  /*5540*/  BRA `(.L_x_2644) ;  /* 0x00000000001c7947 */ /* 0x000fec0003800000 */
.L_x_2676:
[----:B-12---:R-:W0:Y:S01]  /*5550*/  F2I.U64.F64.TRUNC R4, R4 ;  /* 0x0000000400047311 */ /* 0x006e22000030d800 */
[----:B------:R-:W-:Y:S01]  /*5560*/  IMAD.MOV.U32 R22, RZ, RZ, R26 ;  /* 0x000000ffff167224 */ /* 0x000fe200078e001a */
[----:B0-----:R0:W-:Y:S01]  /*5570*/  STG.E.64 desc[UR36][R8.64], R4 ;  /* 0x0000000408007986 */ /* 0x0011e2000c101b24 */
[----:B------:R-:W-:Y:S05]  /*5580*/  BRA `(.L_x_2644) ;  /* 0x00000000000c7947 */ /* 0x000fea0003800000 */
.L_x_2675:
[----:B-12---:R-:W0:Y:S01]  /*5590*/  F2I.U32.F64.TRUNC R5, R4 ;  /* 0x0000000400057311 */ /* 0x006e22000030d000 */
[----:B------:R-:W-:Y:S01]  /*55a0*/  IMAD.MOV.U32 R22, RZ, RZ, R26 ;  /* 0x000000ffff167224 */ /* 0x000fe200078e001a */
[----:B0-----:R0:W-:Y:S06]  /*55b0*/  STG.E desc[UR36][R8.64], R5 ;  /* 0x0000000508007986 */ /* 0x0011ec000c101924 */
.L_x_2644:
[----:B------:R-:W-:Y:S05]  /*55c0*/  BSYNC B6 ;  /* 0x0000000000067941 */ /* 0x000fea0003800000 */
.L_x_2643:
[----:B------:R-:W-:Y:S01]  /*55d0*/  ISETP.GE.AND P0, PT, R22, R19, PT ;  /* 0x000000131600720c */ /* 0x000fe20003f06270 */
[----:B------:R-:W-:-:S12]  /*55e0*/  BSSY B6, `(.L_x_2678) ;  /* 0x0000230000067945 */ /* 0x000fd80003800000 */
[----:B------:R-:W-:Y:S05]  /*55f0*/  @P0 BRA `(.L_x_2679) ;  /* 0x0000002000b80947 */ /* 0x000fea0003800000 */
[----:B0123--:R-:W0:Y:S01]  /*5600*/  LDC.64 R4, c[0x0][0x238] ;  /* 0x00008e00ff047b82 */ /* 0x00fe220000000a00 */
        /* <DEDUP_REMOVED lines=17> */
[----:B-----5:R-:W0:Y:S02]  /*5720*/  F2I.F64.TRUNC R29, R28 ;  /* 0x0000001c001d7311 */ /* 0x020e24000030d100 */
[----:B0-----:R3:W-:Y:S01]  /*5730*/  STG.E.U8 desc[UR36][R4.64], R29 ;  /* 0x0000001d04007986 */ /* 0x0017e2000c101124 */
[----:B------:R-:W-:Y:S05]  /*5740*/  BRA `(.L_x_2685) ;  /* 0x0000001000007947 */ /* 0x000fea0003800000 */
.L_x_2683:
[----:B-----5:R-:W0:Y:S02]  /*5750*/  F2I.S64.F64.TRUNC R28, R28 ;  /* 0x0000001c001c7311 */ /* 0x020e24000030d900 */
[----:B0-----:R-:W-:-:S05]  /*5760*/  IMAD.MOV.U32 R3, RZ, RZ, R28 ;  /* 0x000000ffff037224 */ /* 0x001fca00078e001c */
[----:B------:R0:W-:Y:S01]  /*5770*/  STG.E.U8 desc[UR36][R4.64], R3 ;  /* 0x0000000304007986 */ /* 0x0001e2000c101124 */
[----:B------:R-:W-:Y:S05]  /*5780*/  BRA `(.L_x_2685) ;  /* 0x0000000c00f07947 */ /* 0x000fea0003800000 */
.L_x_2682:
[----:B------:R-:W-:-:S13]  /*5790*/  ISETP.NE.AND P0, PT, R0, 0x2, PT ;  /* 0x000000020000780c */ /* 0x000fda0003f05270 */
[----:B------:R-:W-:Y:S05]  /*57a0*/  @!P0 BRA `(.L_x_2686) ;  /* 0x0000000000288947 */ /* 0x000fea0003800000 */
[----:B------:R-:W-:-:S13]  /*57b0*/  ISETP.NE.AND P0, PT, R0, 0x3, PT ;  /* 0x000000030000780c */ /* 0x000fda0003f05270 */
[----:B------:R-:W-:Y:S05]  /*57c0*/  @!P0 BRA `(.L_x_2687) ;  /* 0x0000000000148947 */ /* 0x000fea0003800000 */
[----:B------:R-:W-:-:S13]  /*57d0*/  ISETP.NE.AND P0, PT, R0, 0x4, PT ;  /* 0x000000040000780c */ /* 0x000fda0003f05270 */
[----:B------:R-:W-:Y:S05]  /*57e0*/  @P0 BRA `(.L_x_2684) ;  /* 0x0000000c00800947 */ /* 0x000fea0003800000 */
[----:B-----5:R-:W0:Y:S02]  /*57f0*/  F2I.S64.F64.TRUNC R28, R28 ;  /* 0x0000001c001c7311 */ /* 0x020e24000030d900 */
[----:B0-----:R1:W-:Y:S01]  /*5800*/  STG.E.64 desc[UR36][R4.64], R28 ;  /* 0x0000001c04007986 */ /* 0x0013e2000c101b24 */
[----:B------:R-:W-:Y:S05]  /*5810*/  BRA `(.L_x_2685) ;  /* 0x0000000c00cc7947 */ /* 0x000fea0003800000 */
.L_x_2687:
[----:B-----5:R-:W0:Y:S02]  /*5820*/  F2I.F64.TRUNC R29, R28 ;  /* 0x0000001c001d7311 */ /* 0x020e24000030d100 */
[----:B0-----:R2:W-:Y:S01]  /*5830*/  STG.E desc[UR36][R4.64], R29 ;  /* 0x0000001d04007986 */ /* 0x0015e2000c101924 */
[----:B------:R-:W-:Y:S05]  /*5840*/  BRA `(.L_x_2685) ;  /* 0x0000000c00c07947 */ /* 0x000fea0003800000 */
.L_x_2686:
[----:B-----5:R-:W0:Y:S02]  /*5850*/  F2I.F64.TRUNC R29, R28 ;  /* 0x0000001c001d7311 */ /* 0x020e24000030d100 */
[----:B0-----:R0:W-:Y:S01]  /*5860*/  STG.E.U16 desc[UR36][R4.64], R29 ;  /* 0x0000001d04007986 */ /* 0x0011e2000c101524 */
[----:B------:R-:W-:Y:S05]  /*5870*/  BRA `(.L_x_2685) ;  /* 0x0000000c00b47947 */ /* 0x000fea0003800000 */
.L_x_2681:
        /* <DEDUP_REMOVED lines=8> */
[----:B-----5:R-:W0:Y:S01]  /*5900*/  F2F.F32.F64 R3, R28 ;  /* 0x0000001c00037310 */ /* 0x020e220000301000 */
[----:B------:R-:W-:-:S14]  /*5910*/  DSETP.GEU.AND P0, PT, |R28|, UR4, PT ;  /* 0x000000041c007e2a */ /* 0x000fdc000bf0e200 */
[----:B0-----:R-:W-:-:S05]  /*5920*/  @!P0 FMUL R3, R3, 1.175494350822287508e-38 ;  /* 0x0080000003038820 */ /* 0x001fca0000400000 */
[----:B------:R0:W-:Y:S01]  /*5930*/  STG.E desc[UR36][R4.64], R3 ;  /* 0x0000000304007986 */ /* 0x0001e2000c101924 */
[----:B------:R-:W-:Y:S05]  /*5940*/  BRA `(.L_x_2685) ;  /* 0x0000000c00807947 */ /* 0x000fea0003800000 */
.L_x_2689:
[----:B------:R-:W-:Y:S01]  /*5950*/  UMOV UR4, 0xf0000000 ;  /* 0xf000000000047882 */ /* 0x000fe20000000000 */
[----:B------:R-:W-:Y:S01]  /*5960*/  UMOV UR5, 0x380fffff ;  /* 0x380fffff00057882 */ /* 0x000fe20000000000 */
[----:B-----5:R-:W0:Y:S01]  /*5970*/  F2F.F32.F64 R0, R28 ;  /* 0x0000001c00007310 */ /* 0x020e220000301000 */
[----:B------:R-:W-:-:S14]  /*5980*/  DSETP.GEU.AND P0, PT, |R28|, UR4, PT ;  /* 0x000000041c007e2a */ /* 0x000fdc000bf0e200 */
[----:B0-----:R-:W-:-:S05]  /*5990*/  @!P0 FMUL R0, R0, 1.175494350822287508e-38 ;  /* 0x0080000000008820 */ /* 0x001fca0000400000 */
[----:B------:R-:W-:-:S05]  /*59a0*/  F2FP.F16.F32.PACK_AB R0, RZ, R0 ;  /* 0x00000000ff00723e */ /* 0x000fca00000000ff */
[----:B------:R0:W-:Y:S01]  /*59b0*/  STG.E.U16 desc[UR36][R4.64], R0 ;  /* 0x0000000004007986 */ /* 0x0001e2000c101524 */
[----:B------:R-:W-:Y:S05]  /*59c0*/  BRA `(.L_x_2685) ;  /* 0x0000000c00607947 */ /* 0x000fea0003800000 */
.L_x_2688:
        /* <DEDUP_REMOVED lines=8> */
[----:B-----5:R-:W0:Y:S01]  /*5a50*/  F2F.F32.F64 R6, R28 ;  /* 0x0000001c00067310 */ /* 0x020e220000301000 */
[----:B------:R-:W-:Y:S01]  /*5a60*/  DSETP.GEU.AND P0, PT, |R28|, UR4, PT ;  /* 0x000000041c007e2a */ /* 0x000fe2000bf0e200 */
[----:B------:R-:W-:-:S13]  /*5a70*/  IMAD.MOV.U32 R7, RZ, RZ, RZ ;  /* 0x000000ffff077224 */ /* 0x000fda00078e00ff */
[----:B0-----:R-:W-:-:S05]  /*5a80*/  @!P0 FMUL R6, R6, 1.175494350822287508e-38 ;  /* 0x0080000006068820 */ /* 0x001fca0000400000 */
[----:B------:R0:W-:Y:S01]  /*5a90*/  STG.E.64 desc[UR36][R4.64], R6 ;  /* 0x0000000604007986 */ /* 0x0001e2000c101b24 */
[----:B------:R-:W-:Y:S05]  /*5aa0*/  BRA `(.L_x_2685) ;  /* 0x0000000c00287947 */ /* 0x000fea0003800000 */
.L_x_2691:
[----:B------:R-:W-:Y:S01]  /*5ab0*/  UMOV UR4, 0xf0000000 ;  /* 0xf000000000047882 */ /* 0x000fe20000000000 */
[----:B------:R-:W-:Y:S01]  /*5ac0*/  UMOV UR5, 0x380fffff ;  /* 0x380fffff00057882 */ /* 0x000fe20000000000 */
[----:B-----5:R-:W0:Y:S01]  /*5ad0*/  F2F.F32.F64 R0, R28 ;  /* 0x0000001c00007310 */ /* 0x020e220000301000 */
[----:B------:R-:W-:-:S14]  /*5ae0*/  DSETP.GEU.AND P0, PT, |R28|, UR4, PT ;  /* 0x000000041c007e2a */ /* 0x000fdc000bf0e200 */
[----:B0-----:R-:W-:-:S05]  /*5af0*/  @!P0 FMUL R0, R0, 1.175494350822287508e-38 ;  /* 0x0080000000008820 */ /* 0x001fca0000400000 */
[----:B------:R-:W-:-:S04]  /*5b00*/  F2FP.F16.F32.PACK_AB R3, RZ, R0 ;  /* 0x00000000ff03723e */ /* 0x000fc800000000ff */
[----:B------:R-:W-:-:S05]  /*5b10*/  PRMT R3, R3, 0x5410, RZ ;  /* 0x0000541003037816 */ /* 0x000fca00000000ff */
[----:B------:R0:W-:Y:S01]  /*5b20*/  STG.E desc[UR36][R4.64], R3 ;  /* 0x0000000304007986 */ /* 0x0001e2000c101924 */
[----:B------:R-:W-:Y:S05]  /*5b30*/  BRA `(.L_x_2685) ;  /* 0x0000000c00047947 */ /* 0x000fea0003800000 */
.L_x_2690:
[----:B-----5:R0:W-:Y:S01]  /*5b40*/  STG.E.64 desc[UR36][R4.64], R28 ;  /* 0x0000001c04007986 */ /* 0x0201e2000c101b24 */
[----:B------:R-:W-:Y:S05]  /*5b50*/  BRA `(.L_x_2685) ;  /* 0x0000000800fc7947 */ /* 0x000fea0003800000 */
.L_x_2680:
        /* <DEDUP_REMOVED lines=8> */
[----:B-----5:R-:W-:-:S06]  /*5be0*/  DSETP.NEU.AND P0, PT, R28, RZ, PT ;  /* 0x000000ff1c00722a */ /* 0x020fcc0003f0d000 */
[----:B------:R-:W-:-:S05]  /*5bf0*/  SEL R3, RZ, 0x1, !P0 ;  /* 0x00000001ff037807 */ /* 0x000fca0004000000 */
[----:B------:R0:W-:Y:S01]  /*5c00*/  STG.E.U8 desc[UR36][R4.64], R3 ;  /* 0x0000000304007986 */ /* 0x0001e2000c101124 */
[----:B------:R-:W-:Y:S05]  /*5c10*/  BRA `(.L_x_2685) ;  /* 0x0000000800cc7947 */ /* 0x000fea0003800000 */
.L_x_2694:
[----:B----45:R-:W-:-:S05]  /*5c20*/  CS2R R30, SRZ ;  /* 0x00000000001e7805 */ /* 0x030fca000001ff00 */
[----:B------:R0:W-:Y:S01]  /*5c30*/  STG.E.128 desc[UR36][R4.64], R28 ;  /* 0x0000001c04007986 */ /* 0x0001e2000c101d24 */
[----:B------:R-:W-:Y:S05]  /*5c40*/  BRA `(.L_x_2685) ;  /* 0x0000000800c07947 */ /* 0x000fea0003800000 */
.L_x_2693:
        /* <DEDUP_REMOVED lines=25> */
.L_x_2698:
[----:B------:R-:W-:Y:S05]  /*5de0*/  BSYNC B0 ;  /* 0x0000000000007941 */ /* 0x000fea0003800000 */
.L_x_2697:
[----:B------:R-:W-:-:S05]  /*5df0*/  LOP3.LUT R7, R0, R7, RZ, 0xfc, !PT ;  /* 0x0000000700077212 */ /* 0x000fca00078efcff */
[----:B------:R0:W-:Y:S01]  /*5e00*/  STG.E.U8 desc[UR36][R4.64], R7 ;  /* 0x0000000704007986 */ /* 0x0001e2000c101124 */
[----:B------:R-:W-:Y:S05]  /*5e10*/  BRA `(.L_x_2685) ;  /* 0x00000008004c7947 */ /* 0x000fea0003800000 */
.L_x_2696:
[----:B------:R-:W-:Y:S01]  /*5e20*/  UMOV UR4, 0xf0000000 ;  /* 0xf000000000047882 */ /* 0x000fe20000000000 */
[----:B------:R-:W-:Y:S01]  /*5e30*/  UMOV UR5, 0x380fffff ;  /* 0x380fffff00057882 */ /* 0x000fe20000000000 */
[----:B-----5:R-:W0:Y:S01]  /*5e40*/  F2F.F32.F64 R7, R28 ;  /* 0x0000001c00077310 */ /* 0x020e220000301000 */
        /* <DEDUP_REMOVED lines=14> */
.L_x_2700:
[----:B------:R-:W-:Y:S01]  /*5f30*/  IMAD.MOV.U32 R0, RZ, RZ, 0x7f ;  /* 0x0000007fff007424 */ /* 0x000fe200078e00ff */
[----:B------:R-:W-:-:S04]  /*5f40*/  ISETP.GT.U32.AND P0, PT, R3, 0x7f800000, PT ;  /* 0x7f8000000300780c */ /* 0x000fc80003f04070 */
[----:B------:R-:W-:-:S09]  /*5f50*/  SEL R0, R0, 0x7c, P0 ;  /* 0x0000007c00007807 */ /* 0x000fd20000000000 */
.L_x_2701:
[----:B------:R-:W-:Y:S05]  /*5f60*/  BSYNC B0 ;  /* 0x0000000000007941 */ /* 0x000fea0003800000 */
.L_x_2699:
[----:B------:R-:W-:-:S04]  /*5f70*/  LOP3.LUT R3, R7, 0x80000000, RZ, 0xc0, !PT ;  /* 0x8000000007037812 */ /* 0x000fc800078ec0ff */
[----:B------:R-:W-:-:S04]  /*5f80*/  SHF.R.U32.HI R3, RZ, 0x18, R3 ;  /* 0x00000018ff037819 */ /* 0x000fc80000011603 */
[----:B------:R-:W-:-:S05]  /*5f90*/  LOP3.LUT R3, R0, R3, RZ, 0xfc, !PT ;  /* 0x0000000300037212 */ /* 0x000fca00078efcff */
[----:B------:R0:W-:Y:S01]  /*5fa0*/  STG.E.U8 desc[UR36][R4.64], R3 ;  /* 0x0000000304007986 */ /* 0x0001e2000c101124 */
[----:B------:R-:W-:Y:S05]  /*5fb0*/  BRA `(.L_x_2685) ;  /* 0x0000000400e47947 */ /* 0x000fea0003800000 */
.L_x_2695:
[----:B------:R-:W-:Y:S01]  /*5fc0*/  UMOV UR4, 0xf0000000 ;  /* 0xf000000000047882 */ /* 0x000fe20000000000 */
[----:B------:R-:W-:Y:S01]  /*5fd0*/  UMOV UR5, 0x380fffff ;  /* 0x380fffff00057882 */ /* 0x000fe20000000000 */
[----:B-----5:R-:W0:Y:S01]  /*5fe0*/  F2F.F32.F64 R0, R28 ;  /* 0x0000001c00007310 */ /* 0x020e220000301000 */
[----:B------:R-:W-:-:S14]  /*5ff0*/  DSETP.GEU.AND P0, PT, |R28|, UR4, PT ;  /* 0x000000041c007e2a */ /* 0x000fdc000bf0e200 */
[----:B0-----:R-:W-:-:S05]  /*6000*/  @!P0 FMUL R0, R0, 1.175494350822287508e-38 ;  /* 0x0080000000008820 */ /* 0x001fca0000400000 */
[----:B------:R-:W-:-:S05]  /*6010*/  F2FP.BF16.F32.PACK_AB R0, RZ, R0 ;  /* 0x00000000ff00723e */ /* 0x000fca00000010ff */
[----:B------:R0:W-:Y:S01]  /*6020*/  STG.E.U16 desc[UR36][R4.64], R0 ;  /* 0x0000000004007986 */ /* 0x0001e2000c101524 */
[----:B------:R-:W-:Y:S05]  /*6030*/  BRA `(.L_x_2685) ;  /* 0x0000000400c47947 */ /* 0x000fea0003800000 */
.L_x_2692:
        /* <DEDUP_REMOVED lines=8> */
[----:B-----5:R-:W0:Y:S02]  /*60c0*/  F2I.U32.F64.TRUNC R29, R28 ;  /* 0x0000001c001d7311 */ /* 0x020e24000030d000 */
[----:B0-----:R0:W-:Y:S01]  /*60d0*/  STG.E.U16 desc[UR36][R4.64], R29 ;  /* 0x0000001d04007986 */ /* 0x0011e2000c101524 */
[----:B------:R-:W-:Y:S05]  /*60e0*/  BRA `(.L_x_2685) ;  /* 0x0000000400987947 */ /* 0x000fea0003800000 */
.L_x_2704:
[----:B------:R-:W-:Y:S01]  /*60f0*/  UMOV UR4, 0xf0000000 ;  /* 0xf000000000047882 */ /* 0x000fe20000000000 */
[----:B------:R-:W-:Y:S01]  /*6100*/  UMOV UR5, 0x380fffff ;  /* 0x380fffff00057882 */ /* 0x000fe20000000000 */
[----:B-----5:R-:W0:Y:S01]  /*6110*/  F2F.F32.F64 R7, R28 ;  /* 0x0000001c00077310 */ /* 0x020e220000301000 */
        /* <DEDUP_REMOVED lines=18> */
.L_x_2707:
[----:B------:R-:W-:-:S04]  /*6240*/  LOP3.LUT R0, R7, 0x80000000, RZ, 0xc0, !PT ;  /* 0x8000000007007812 */ /* 0x000fc800078ec0ff */
[----:B------:R-:W-:-:S04]  /*6250*/  SHF.R.U32.HI R0, RZ, 0x18, R0 ;  /* 0x00000018ff007819 */ /* 0x000fc80000011600 */
[----:B------:R-:W-:-:S07]  /*6260*/  LOP3.LUT R0, R3, R0, RZ, 0xfc, !PT ;  /* 0x0000000003007212 */ /* 0x000fce00078efcff */
.L_x_2706:
[----:B------:R-:W-:Y:S05]  /*6270*/  BSYNC B0 ;  /* 0x0000000000007941 */ /* 0x000fea0003800000 */
.L_x_2705:
[----:B------:R0:W-:Y:S01]  /*6280*/  STG.E.U8 desc[UR36][R4.64], R0 ;  /* 0x0000000004007986 */ /* 0x0001e2000c101124 */
[----:B------:R-:W-:Y:S05]  /*6290*/  BRA `(.L_x_2685) ;  /* 0x00000004002c7947 */ /* 0x000fea0003800000 */
.L_x_2703:
        /* <DEDUP_REMOVED lines=21> */
.L_x_2710:
[----:B------:R-:W-:-:S04]  /*63f0*/  LOP3.LUT R0, R7, 0x80000000, RZ, 0xc0, !PT ;  /* 0x8000000007007812 */ /* 0x000fc800078ec0ff */
[----:B------:R-:W-:-:S04]  /*6400*/  SHF.R.U32.HI R0, RZ, 0x18, R0 ;  /* 0x00000018ff007819 */ /* 0x000fc80000011600 */
[----:B------:R-:W-:-:S07]  /*6410*/  LOP3.LUT R0, R3, R0, RZ, 0xfc, !PT ;  /* 0x0000000003007212 */ /* 0x000fce00078efcff */
.L_x_2709:
[----:B------:R-:W-:Y:S05]  /*6420*/  BSYNC B0 ;  /* 0x0000000000007941 */ /* 0x000fea0003800000 */
.L_x_2708:
[----:B------:R0:W-:Y:S01]  /*6430*/  STG.E.U8 desc[UR36][R4.64], R0 ;  /* 0x0000000004007986 */ /* 0x0001e2000c101124 */
[----:B------:R-:W-:Y:S05]  /*6440*/  BRA `(.L_x_2685) ;  /* 0x0000000000c07947 */ /* 0x000fea0003800000 */
.L_x_2702:
        /* <DEDUP_REMOVED lines=26> */
.L_x_2684:
        /* <DEDUP_REMOVED lines=16> */
.L_x_2713:
[----:B------:R-:W-:Y:S05]  /*66f0*/  BRA `(.L_x_2685) ;  /* 0x0000000000147947 */ /* 0x000fea0003800000 */
.L_x_2712:
[----:B-----5:R-:W0:Y:S02]  /*6700*/  F2I.U64.F64.TRUNC R28, R28 ;  /* 0x0000001c001c7311 */ /* 0x020e24000030d800 */
[----:B0-----:R0:W-:Y:S01]  /*6710*/  STG.E.64 desc[UR36][R4.64], R28 ;  /* 0x0000001c04007986 */ /* 0x0011e2000c101b24 */
[----:B------:R-:W-:Y:S05]  /*6720*/  BRA `(.L_x_2685) ;  /* 0x0000000000087947 */ /* 0x000fea0003800000 */
.L_x_2711:
[----:B-----5:R-:W0:Y:S02]  /*6730*/  F2I.U32.F64.TRUNC R29, R28 ;  /* 0x0000001c001d7311 */ /* 0x020e24000030d000 */
[----:B0-----:R0:W-:Y:S02]  /*6740*/  STG.E desc[UR36][R4.64], R29 ;  /* 0x0000001d04007986 */ /* 0x0011e4000c101924 */
.L_x_2685:
[----:B------:R-:W-:-:S05]  /*6750*/  VIADD R22, R22, 0x80 ;  /* 0x0000008016167836 */ /* 0x000fca0000000000 */
[----:B------:R-:W-:-:S13]  /*6760*/  ISETP.GE.AND P0, PT, R22, R19, PT ;  /* 0x000000131600720c */ /* 0x000fda0003f06270 */
        /* <DEDUP_REMOVED lines=19> */
[----:B------:R-:W0:Y:S02]  /*68a0*/  F2I.F64.TRUNC R25, R24 ;  /* 0x0000001800197311 */ /* 0x000e24000030d100 */
[----:B0-----:R0:W-:Y:S01]  /*68b0*/  STG.E.U8 desc[UR36][R4.64], R25 ;  /* 0x0000001904007986 */ /* 0x0011e2000c101124 */
[----:B------:R-:W-:Y:S05]  /*68c0*/  BRA `(.L_x_2719) ;  /* 0x0000001000007947 */ /* 0x000fea0003800000 */
.L_x_2717:
[----:B------:R-:W0:Y:S02]  /*68d0*/  F2I.S64.F64.TRUNC R24, R24 ;  /* 0x0000001800187311 */ /* 0x000e24000030d900 */
[----:B0-----:R-:W-:-:S05]  /*68e0*/  IMAD.MOV.U32 R3, RZ, RZ, R24 ;  /* 0x000000ffff037224 */ /* 0x001fca00078e0018 */
[----:B------:R0:W-:Y:S01]  /*68f0*/  STG.E.U8 desc[UR36][R4.64], R3 ;  /* 0x0000000304007986 */ /* 0x0001e2000c101124 */
[----:B------:R-:W-:Y:S05]  /*6900*/  BRA `(.L_x_2719) ;  /* 0x0000000c00f07947 */ /* 0x000fea0003800000 */
.L_x_2716:
[----:B------:R-:W-:-:S13]  /*6910*/  ISETP.NE.AND P0, PT, R0, 0x2, PT ;  /* 0x000000020000780c */ /* 0x000fda0003f05270 */
[----:B------:R-:W-:Y:S05]  /*6920*/  @!P0 BRA `(.L_x_2720) ;  /* 0x0000000000288947 */ /* 0x000fea0003800000 */
[----:B------:R-:W-:-:S13]  /*6930*/  ISETP.NE.AND P0, PT, R0, 0x3, PT ;  /* 0x000000030000780c */ /* 0x000fda0003f05270 */
[----:B------:R-:W-:Y:S05]  /*6940*/  @!P0 BRA `(.L_x_2721) ;  /* 0x0000000000148947 */ /* 0x000fea0003800000 */
[----:B------:R-:W-:-:S13]  /*6950*/  ISETP.NE.AND P0, PT, R0, 0x4, PT ;  /* 0x000000040000780c */ /* 0x000fda0003f05270 */
[----:B------:R-:W-:Y:S05]  /*6960*/  @P0 BRA `(.L_x_2718) ;  /* 0x0000000c00800947 */ /* 0x000fea0003800000 */
[----:B------:R-:W0:Y:S02]  /*6970*/  F2I.S64.F64.TRUNC R24, R24 ;  /* 0x0000001800187311 */ /* 0x000e24000030d900 */
[----:B0-----:R0:W-:Y:S01]  /*6980*/  STG.E.64 desc[UR36][R4.64], R24 ;  /* 0x0000001804007986 */ /* 0x0011e2000c101b24 */
[----:B------:R-:W-:Y:S05]  /*6990*/  BRA `(.L_x_2719) ;  /* 0x0000000c00cc7947 */ /* 0x000fea0003800000 */
.L_x_2721:
[----:B------:R-:W0:Y:S02]  /*69a0*/  F2I.F64.TRUNC R25, R24 ;  /* 0x0000001800197311 */ /* 0x000e24000030d100 */
[----:B0-----:R0:W-:Y:S01]  /*69b0*/  STG.E desc[UR36][R4.64], R25 ;  /* 0x0000001904007986 */ /* 0x0011e2000c101924 */
[----:B------:R-:W-:Y:S05]  /*69c0*/  BRA `(.L_x_2719) ;  /* 0x0000000c00c07947 */ /* 0x000fea0003800000 */
.L_x_2720:
[----:B------:R-:W0:Y:S02]  /*69d0*/  F2I.F64.TRUNC R25, R24 ;  /* 0x0000001800197311 */ /* 0x000e24000030d100 */
[----:B0-----:R0:W-:Y:S01]  /*69e0*/  STG.E.U16 desc[UR36][R4.64], R25 ;  /* 0x0000001904007986 */ /* 0x0011e2000c101524 */
[----:B------:R-:W-:Y:S05]  /*69f0*/  BRA `(.L_x_2719) ;  /* 0x0000000c00b47947 */ /* 0x000fea0003800000 */
.L_x_2715:
        /* <DEDUP_REMOVED lines=8> */
[----:B------:R-:W0:Y:S01]  /*6a80*/  F2F.F32.F64 R3, R24 ;  /* 0x0000001800037310 */ /* 0x000e220000301000 */
[----:B------:R-:W-:-:S14]  /*6a90*/  DSETP.GEU.AND P0, PT, |R24|, UR4, PT ;  /* 0x0000000418007e2a */ /* 0x000fdc000bf0e200 */
[----:B0-----:R-:W-:-:S05]  /*6aa0*/  @!P0 FMUL R3, R3, 1.175494350822287508e-38 ;  /* 0x0080000003038820 */ /* 0x001fca0000400000 */
[----:B------:R0:W-:Y:S01]  /*6ab0*/  STG.E desc[UR36][R4.64], R3 ;  /* 0x0000000304007986 */ /* 0x0001e2000c101924 */
[----:B------:R-:W-:Y:S05]  /*6ac0*/  BRA `(.L_x_2719) ;  /* 0x0000000c00807947 */ /* 0x000fea0003800000 */
.L_x_2723:
[----:B------:R-:W-:Y:S01]  /*6ad0*/  UMOV UR4, 0xf0000000 ;  /* 0xf000000000047882 */ /* 0x000fe20000000000 */
[----:B------:R-:W-:Y:S01]  /*6ae0*/  UMOV UR5, 0x380fffff ;  /* 0x380fffff00057882 */ /* 0x000fe20000000000 */
[----:B------:R-:W0:Y:S01]  /*6af0*/  F2F.F32.F64 R0, R24 ;  /* 0x0000001800007310 */ /* 0x000e220000301000 */
[----:B------:R-:W-:-:S14]  /*6b00*/  DSETP.GEU.AND P0, PT, |R24|, UR4, PT ;  /* 0x0000000418007e2a */ /* 0x000fdc000bf0e200 */
[----:B0-----:R-:W-:-:S05]  /*6b10*/  @!P0 FMUL R0, R0, 1.175494350822287508e-38 ;  /* 0x0080000000008820 */ /* 0x001fca0000400000 */
[----:B------:R-:W-:-:S05]  /*6b20*/  F2FP.F16.F32.PACK_AB R0, RZ, R0 ;  /* 0x00000000ff00723e */ /* 0x000fca00000000ff */
[----:B------:R0:W-:Y:S01]  /*6b30*/  STG.E.U16 desc[UR36][R4.64], R0 ;  /* 0x0000000004007986 */ /* 0x0001e2000c101524 */
[----:B------:R-:W-:Y:S05]  /*6b40*/  BRA `(.L_x_2719) ;  /* 0x0000000c00607947 */ /* 0x000fea0003800000 */
.L_x_2722:
        /* <DEDUP_REMOVED lines=8> */
[----:B------:R-:W0:Y:S01]  /*6bd0*/  F2F.F32.F64 R6, R24 ;  /* 0x0000001800067310 */ /* 0x000e220000301000 */
[----:B------:R-:W-:Y:S01]  /*6be0*/  DSETP.GEU.AND P0, PT, |R24|, UR4, PT ;  /* 0x0000000418007e2a */ /* 0x000fe2000bf0e200 */
[----:B------:R-:W-:-:S13]  /*6bf0*/  IMAD.MOV.U32 R7, RZ, RZ, RZ ;  /* 0x000000ffff077224 */ /* 0x000fda00078e00ff */
[----:B0-----:R-:W-:-:S05]  /*6c00*/  @!P0 FMUL R6, R6, 1.175494350822287508e-38 ;  /* 0x0080000006068820 */ /* 0x001fca0000400000 */
[----:B------:R0:W-:Y:S01]  /*6c10*/  STG.E.64 desc[UR36][R4.64], R6 ;  /* 0x0000000604007986 */ /* 0x0001e2000c101b24 */
[----:B------:R-:W-:Y:S05]  /*6c20*/  BRA `(.L_x_2719) ;  /* 0x0000000c00287947 */ /* 0x000fea0003800000 */
.L_x_2725:
[----:B------:R-:W-:Y:S01]  /*6c30*/  UMOV UR4, 0xf0000000 ;  /* 0xf000000000047882 */ /* 0x000fe20000000000 */
[----:B------:R-:W-:Y:S01]  /*6c40*/  UMOV UR5, 0x380fffff ;  /* 0x380fffff00057882 */ /* 0x000fe20000000000 */
[----:B------:R-:W0:Y:S01]  /*6c50*/  F2F.F32.F64 R0, R24 ;  /* 0x0000001800007310 */ /* 0x000e220000301000 */
[----:B------:R-:W-:-:S14]  /*6c60*/  DSETP.GEU.AND P0, PT, |R24|, UR4, PT ;  /* 0x0000000418007e2a */ /* 0x000fdc000bf0e200 */
[----:B0-----:R-:W-:-:S05]  /*6c70*/  @!P0 FMUL R0, R0, 1.175494350822287508e-38 ;  /* 0x0080000000008820 */ /* 0x001fca0000400000 */
[----:B------:R-:W-:-:S04]  /*6c80*/  F2FP.F16.F32.PACK_AB R3, RZ, R0 ;  /* 0x00000000ff03723e */ /* 0x000fc800000000ff */
[----:B------:R-:W-:-:S05]  /*6c90*/  PRMT R3, R3, 0x5410, RZ ;  /* 0x0000541003037816 */ /* 0x000fca00000000ff */
[----:B------:R0:W-:Y:S01]  /*6ca0*/  STG.E desc[UR36][R4.64], R3 ;  /* 0x0000000304007986 */ /* 0x0001e2000c101924 */
[----:B------:R-:W-:Y:S05]  /*6cb0*/  BRA `(.L_x_2719) ;  /* 0x0000000c00047947 */ /* 0x000fea0003800000 */
.L_x_2724:
[----:B------:R0:W-:Y:S01]  /*6cc0*/  STG.E.64 desc[UR36][R4.64], R24 ;  /* 0x0000001804007986 */ /* 0x0001e2000c101b24 */
[----:B------:R-:W-:Y:S05]  /*6cd0*/  BRA `(.L_x_2719) ;  /* 0x0000000800fc7947 */ /* 0x000fea0003800000 */
.L_x_2714:
        /* <DEDUP_REMOVED lines=8> */
[----:B------:R-:W-:-:S06]  /*6d60*/  DSETP.NEU.AND P0, PT, R24, RZ, PT ;  /* 0x000000ff1800722a */ /* 0x000fcc0003f0d000 */
[----:B------:R-:W-:-:S05]  /*6d70*/  SEL R3, RZ, 0x1, !P0 ;  /* 0x00000001ff037807 */ /* 0x000fca0004000000 */
[----:B------:R0:W-:Y:S01]  /*6d80*/  STG.E.U8 desc[UR36][R4.64], R3 ;  /* 0x0000000304007986 */ /* 0x0001e2000c101124 */
[----:B------:R-:W-:Y:S05]  /*6d90*/  BRA `(.L_x_2719) ;  /* 0x0000000800cc7947 */ /* 0x000fea0003800000 */
.L_x_2728:
[----:B------:R-:W-:-:S05]  /*6da0*/  CS2R R26, SRZ ;  /* 0x00000000001a7805 */ /* 0x000fca000001ff00 */
[----:B------:R0:W-:Y:S01]  /*6db0*/  STG.E.128 desc[UR36][R4.64], R24 ;  /* 0x0000001804007986 */ /* 0x0001e2000c101d24 */
[----:B------:R-:W-:Y:S05]  /*6dc0*/  BRA `(.L_x_2719) ;  /* 0x0000000800c07947 */ /* 0x000fea0003800000 */
.L_x_2727:
        /* <DEDUP_REMOVED lines=25> */
.L_x_2732:
[----:B------:R-:W-:Y:S05]  /*6f60*/  BSYNC B0 ;  /* 0x0000000000007941 */ /* 0x000fea0003800000 */
.L_x_2731:
[----:B------:R-:W-:-:S05]  /*6f70*/  LOP3.LUT R7, R0, R7, RZ, 0xfc, !PT ;  /* 0x0000000700077212 */ /* 0x000fca00078efcff */
[----:B------:R0:W-:Y:S01]  /*6f80*/  STG.E.U8 desc[UR36][R4.64], R7 ;  /* 0x0000000704007986 */ /* 0x0001e2000c101124 */
[----:B------:R-:W-:Y:S05]  /*6f90*/  BRA `(.L_x_2719) ;  /* 0x00000008004c7947 */ /* 0x000fea0003800000 */
.L_x_2730:
[----:B------:R-:W-:Y:S01]  /*6fa0*/  UMOV UR4, 0xf0000000 ;  /* 0xf000000000047882 */ /* 0x000fe20000000000 */
[----:B------:R-:W-:Y:S01]  /*6fb0*/  UMOV UR5, 0x380fffff ;  /* 0x380fffff00057882 */ /* 0x000fe20000000000 */
[----:B------:R-:W0:Y:S01]  /*6fc0*/  F2F.F32.F64 R7, R24 ;  /* 0x0000001800077310 */ /* 0x000e220000301000 */
        /* <DEDUP_REMOVED lines=14> */
.L_x_2734:
[----:B------:R-:W-:Y:S01]  /*70b0*/  IMAD.MOV.U32 R0, RZ, RZ, 0x7f ;  /* 0x0000007fff007424 */ /* 0x000fe200078e00ff */
[----:B------:R-:W-:-:S04]  /*70c0*/  ISETP.GT.U32.AND P0, PT, R3, 0x7f800000, PT ;  /* 0x7f8000000300780c */ /* 0x000fc80003f04070 */
[----:B------:R-:W-:-:S09]  /*70d0*/  SEL R0, R0, 0x7c, P0 ;  /* 0x0000007c00007807 */ /* 0x000fd20000000000 */
.L_x_2735:
[----:B------:R-:W-:Y:S05]  /*70e0*/  BSYNC B0 ;  /* 0x0000000000007941 */ /* 0x000fea0003800000 */
.L_x_2733:
[----:B------:R-:W-:-:S04]  /*70f0*/  LOP3.LUT R3, R7, 0x80000000, RZ, 0xc0, !PT ;  /* 0x8000000007037812 */ /* 0x000fc800078ec0ff */
[----:B------:R-:W-:-:S04]  /*7100*/  SHF.R.U32.HI R3, RZ, 0x18, R3 ;  /* 0x00000018ff037819 */ /* 0x000fc80000011603 */
[----:B------:R-:W-:-:S05]  /*7110*/  LOP3.LUT R3, R0, R3, RZ, 0xfc, !PT ;  /* 0x0000000300037212 */ /* 0x000fca00078efcff */
[----:B------:R0:W-:Y:S01]  /*7120*/  STG.E.U8 desc[UR36][R4.64], R3 ;  /* 0x0000000304007986 */ /* 0x0001e2000c101124 */
[----:B------:R-:W-:Y:S05]  /*7130*/  BRA `(.L_x_2719) ;  /* 0x0000000400e47947 */ /* 0x000fea0003800000 */
.L_x_2729:
[----:B------:R-:W-:Y:S01]  /*7140*/  UMOV UR4, 0xf0000000 ;  /* 0xf000000000047882 */ /* 0x000fe20000000000 */
[----:B------:R-:W-:Y:S01]  /*7150*/  UMOV UR5, 0x380fffff ;  /* 0x380fffff00057882 */ /* 0x000fe20000000000 */
[----:B------:R-:W0:Y:S01]  /*7160*/  F2F.F32.F64 R0, R24 ;  /* 0x0000001800007310 */ /* 0x000e220000301000 */
[----:B------:R-:W-:-:S14]  /*7170*/  DSETP.GEU.AND P0, PT, |R24|, UR4, PT ;  /* 0x0000000418007e2a */ /* 0x000fdc000bf0e200 */
[----:B0-----:R-:W-:-:S05]  /*7180*/  @!P0 FMUL R0, R0, 1.175494350822287508e-38 ;  /* 0x0080000000008820 */ /* 0x001fca0000400000 */
[----:B------:R-:W-:-:S05]  /*7190*/  F2FP.BF16.F32.PACK_AB R0, RZ, R0 ;  /* 0x00000000ff00723e */ /* 0x000fca00000010ff */
[----:B------:R0:W-:Y:S01]  /*71a0*/  STG.E.U16 desc[UR36][R4.64], R0 ;  /* 0x0000000004007986 */ /* 0x0001e2000c101524 */
[----:B------:R-:W-:Y:S05]  /*71b0*/  BRA `(.L_x_2719) ;  /* 0x0000000400c47947 */ /* 0x000fea0003800000 */
.L_x_2726:
        /* <DEDUP_REMOVED lines=8> */
[----:B------:R-:W0:Y:S02]  /*7240*/  F2I.U32.F64.TRUNC R25, R24 ;  /* 0x0000001800197311 */ /* 0x000e24000030d000 */
[----:B0-----:R0:W-:Y:S01]  /*7250*/  STG.E.U16 desc[UR36][R4.64], R25 ;  /* 0x0000001904007986 */ /* 0x0011e2000c101524 */
[----:B------:R-:W-:Y:S05]  /*7260*/  BRA `(.L_x_2719) ;  /* 0x0000000400987947 */ /* 0x000fea0003800000 */
.L_x_2738:
[----:B------:R-:W-:Y:S01]  /*7270*/  UMOV UR4, 0xf0000000 ;  /* 0xf000000000047882 */ /* 0x000fe20000000000 */
[----:B------:R-:W-:Y:S01]  /*7280*/  UMOV UR5, 0x380fffff ;  /* 0x380fffff00057882 */ /* 0x000fe20000000000 */
[----:B------:R-:W0:Y:S01]  /*7290*/  F2F.F32.F64 R7, R24 ;  /* 0x0000001800077310 */ /* 0x000e220000301000 */
        /* <DEDUP_REMOVED lines=18> */
.L_x_2741:
[----:B------:R-:W-:-:S04]  /*73c0*/  LOP3.LUT R0, R7, 0x80000000, RZ, 0xc0, !PT ;  /* 0x8000000007007812 */ /* 0x000fc800078ec0ff */
[----:B------:R-:W-:-:S04]  /*73d0*/  SHF.R.U32.HI R0, RZ, 0x18, R0 ;  /* 0x00000018ff007819 */ /* 0x000fc80000011600 */
[----:B------:R-:W-:-:S07]  /*73e0*/  LOP3.LUT R0, R3, R0, RZ, 0xfc, !PT ;  /* 0x0000000003007212 */ /* 0x000fce00078efcff */
.L_x_2740:
[----:B------:R-:W-:Y:S05]  /*73f0*/  BSYNC B0 ;  /* 0x0000000000007941 */ /* 0x000fea0003800000 */
.L_x_2739:
[----:B------:R3:W-:Y:S01]  /*7400*/  STG.E.U8 desc[UR36][R4.64], R0 ;  /* 0x0000000004007986 */ /* 0x0007e2000c101124 */
[----:B------:R-:W-:Y:S05]  /*7410*/  BRA `(.L_x_2719) ;  /* 0x00000004002c7947 */ /* 0x000fea0003800000 */
.L_x_2737:
        /* <DEDUP_REMOVED lines=21> */
.L_x_2744:
[----:B------:R-:W-:-:S04]  /*7570*/  LOP3.LUT R0, R7, 0x80000000, RZ, 0xc0, !PT ;  /* 0x8000000007007812 */ /* 0x000fc800078ec0ff */
[----:B------:R-:W-:-:S04]  /*7580*/  SHF.R.U32.HI R0, RZ, 0x18, R0 ;  /* 0x00000018ff007819 */ /* 0x000fc80000011600 */
[----:B------:R-:W-:-:S07]  /*7590*/  LOP3.LUT R0, R3, R0, RZ, 0xfc, !PT ;  /* 0x0000000003007212 */ /* 0x000fce00078efcff */
.L_x_2743:
[----:B------:R-:W-:Y:S05]  /*75a0*/  BSYNC B0 ;  /* 0x0000000000007941 */ /* 0x000fea0003800000 */
.L_x_2742:
[----:B------:R0:W-:Y:S01]  /*75b0*/  STG.E.U8 desc[UR36][R4.64], R0 ;  /* 0x0000000004007986 */ /* 0x0001e2000c101124 */
[----:B------:R-:W-:Y:S05]  /*75c0*/  BRA `(.L_x_2719) ;  /* 0x0000000000c07947 */ /* 0x000fea0003800000 */
.L_x_2736:
        /* <DEDUP_REMOVED lines=26> */
.L_x_2718:
        /* <DEDUP_REMOVED lines=15> */
[----:B0---4-:R-:W-:Y:S05]  /*7860*/  CALL.ABS.NOINC R14 ;  /* 0x000000000e007343 */ /* 0x011fea0003c00000 */
.L_x_2747:
[----:B------:R-:W-:Y:S05]  /*7870*/  BRA `(.L_x_2719) ;  /* 0x0000000000147947 */ /* 0x000fea0003800000 */
.L_x_2746:
[----:B------:R-:W0:Y:S02]  /*7880*/  F2I.U64.F64.TRUNC R24, R24 ;  /* 0x0000001800187311 */ /* 0x000e24000030d800 */
[----:B0-----:R1:W-:Y:S01]  /*7890*/  STG.E.64 desc[UR36][R4.64], R24 ;  /* 0x0000001804007986 */ /* 0x0013e2000c101b24 */
[----:B------:R-:W-:Y:S05]  /*78a0*/  BRA `(.L_x_2719) ;  /* 0x0000000000087947 */ /* 0x000fea0003800000 */
.L_x_2745:
[----:B------:R-:W0:Y:S02]  /*78b0*/  F2I.U32.F64.TRUNC R25, R24 ;  /* 0x0000001800197311 */ /* 0x000e24000030d000 */
[----:B0-----:R2:W-:Y:S02]  /*78c0*/  STG.E desc[UR36][R4.64], R25 ;  /* 0x0000001904007986 */ /* 0x0015e4000c101924 */
.L_x_2719:
[----:B------:R-:W-:-:S07]  /*78d0*/  VIADD R22, R22, 0x80 ;  /* 0x0000008016167836 */ /* 0x000fce0000000000 */
.L_x_2679:
[----:B------:R-:W-:Y:S05]  /*78e0*/  BSYNC B6 ;  /* 0x0000000000067941 */ /* 0x000fea0003800000 */
.L_x_2678:
[----:B------:R-:W-:-:S13]  /*78f0*/  ISETP.GE.AND P0, PT, R22, R19, PT ;  /* 0x000000131600720c */ /* 0x000fda0003f06270 */
[----:B------:R-:W-:Y:S05]  /*7900*/  @P0 EXIT ;  /* 0x000000000000094d */ /* 0x000fea0003800000 */
[----:B0123--:R-:W0:Y:S01]  /*7910*/  LDC.64 R4, c[0x0][0x238] ;  /* 0x00008e00ff047b82 */ /* 0x00fe220000000a00 */
        /* <DEDUP_REMOVED lines=17> */
[----:B0-----:R-:W-:Y:S01]  /*7a30*/  STG.E.U8 desc[UR36][R4.64], R17 ;  /* 0x0000001104007986 */ /* 0x001fe2000c101124 */
[----:B------:R-:W-:Y:S05]  /*7a40*/  EXIT ;  /* 0x000000000000794d */ /* 0x000fea0003800000 */
.L_x_2751:
[----:B-----5:R-:W0:Y:S02]  /*7a50*/  F2I.S64.F64.TRUNC R16, R16 ;  /* 0x0000001000107311 */ /* 0x020e24000030d900 */
[----:B0-----:R-:W-:-:S05]  /*7a60*/  IMAD.MOV.U32 R3, RZ, RZ, R16 ;  /* 0x000000ffff037224 */ /* 0x001fca00078e0010 */
[----:B------:R-:W-:Y:S01]  /*7a70*/  STG.E.U8 desc[UR36][R4.64], R3 ;  /* 0x0000000304007986 */ /* 0x000fe2000c101124 */
[----:B------:R-:W-:Y:S05]  /*7a80*/  EXIT ;  /* 0x000000000000794d */ /* 0x000fea0003800000 */
.L_x_2750:
[----:B------:R-:W-:-:S13]  /*7a90*/  ISETP.NE.AND P0, PT, R0, 0x2, PT ;  /* 0x000000020000780c */ /* 0x000fda0003f05270 */
[----:B------:R-:W-:Y:S05]  /*7aa0*/  @!P0 BRA `(.L_x_2753) ;  /* 0x0000000000288947 */ /* 0x000fea0003800000 */
[----:B------:R-:W-:-:S13]  /*7ab0*/  ISETP.NE.AND P0, PT, R0, 0x3, PT ;  /* 0x000000030000780c */ /* 0x000fda0003f05270 */
[----:B------:R-:W-:Y:S05]  /*7ac0*/  @!P0 BRA `(.L_x_2754) ;  /* 0x0000000000148947 */ /* 0x000fea0003800000 */
[----:B------:R-:W-:-:S13]  /*7ad0*/  ISETP.NE.AND P0, PT, R0, 0x4, PT ;  /* 0x000000040000780c */ /* 0x000fda0003f05270 */
[----:B------:R-:W-:Y:S05]  /*7ae0*/  @P0 BRA `(.L_x_2752) ;  /* 0x0000000c00880947 */ /* 0x000fea0003800000 */
[----:B-----5:R-:W0:Y:S02]  /*7af0*/  F2I.S64.F64.TRUNC R16, R16 ;  /* 0x0000001000107311 */ /* 0x020e24000030d900 */
[----:B0-----:R-:W-:Y:S01]  /*7b00*/  STG.E.64 desc[UR36][R4.64], R16 ;  /* 0x0000001004007986 */ /* 0x001fe2000c101b24 */
[----:B------:R-:W-:Y:S05]  /*7b10*/  EXIT ;  /* 0x000000000000794d */ /* 0x000fea0003800000 */
.L_x_2754:
[----:B-----5:R-:W0:Y:S02]  /*7b20*/  F2I.F64.TRUNC R17, R16 ;  /* 0x0000001000117311 */ /* 0x020e24000030d100 */
[----:B0-----:R-:W-:Y:S01]  /*7b30*/  STG.E desc[UR36][R4.64], R17 ;  /* 0x0000001104007986 */ /* 0x001fe2000c101924 */
[----:B------:R-:W-:Y:S05]  /*7b40*/  EXIT ;  /* 0x000000000000794d */ /* 0x000fea0003800000 */
.L_x_2753:
[----:B-----5:R-:W0:Y:S02]  /*7b50*/  F2I.F64.TRUNC R17, R16 ;  /* 0x0000001000117311 */ /* 0x020e24000030d100 */
[----:B0-----:R-:W-:Y:S01]  /*7b60*/  STG.E.U16 desc[UR36][R4.64], R17 ;  /* 0x0000001104007986 */ /* 0x001fe2000c101524 */
[----:B------:R-:W-:Y:S05]  /*7b70*/  EXIT ;  /* 0x000000000000794d */ /* 0x000fea0003800000 */
.L_x_2749:
        /* <DEDUP_REMOVED lines=11> */
[----:B------:R-:W-:Y:S01]  /*7c30*/  STG.E desc[UR36][R4.64], R3 ;  /* 0x0000000304007986 */ /* 0x000fe2000c101924 */
[----:B------:R-:W-:Y:S05]  /*7c40*/  EXIT ;  /* 0x000000000000794d */ /* 0x000fea0003800000 */
.L_x_2756:
[----:B------:R-:W-:Y:S01]  /*7c50*/  UMOV UR4, 0xf0000000 ;  /* 0xf000000000047882 */ /* 0x000fe20000000000 */
[----:B------:R-:W-:Y:S01]  /*7c60*/  UMOV UR5, 0x380fffff ;  /* 0x380fffff00057882 */ /* 0x000fe20000000000 */
[----:B-----5:R-:W0:Y:S01]  /*7c70*/  F2F.F32.F64 R0, R16 ;  /* 0x0000001000007310 */ /* 0x020e220000301000 */
[----:B------:R-:W-:-:S14]  /*7c80*/  DSETP.GEU.AND P0, PT, |R16|, UR4, PT ;  /* 0x0000000410007e2a */ /* 0x000fdc000bf0e200 */
[----:B0-----:R-:W-:-:S05]  /*7c90*/  @!P0 FMUL R0, R0, 1.175494350822287508e-38 ;  /* 0x0080000000008820 */ /* 0x001fca0000400000 */
[----:B------:R-:W-:-:S05]  /*7ca0*/  F2FP.F16.F32.PACK_AB R0, RZ, R0 ;  /* 0x00000000ff00723e */ /* 0x000fca00000000ff */
[----:B------:R-:W-:Y:S01]  /*7cb0*/  STG.E.U16 desc[UR36][R4.64], R0 ;  /* 0x0000000004007986 */ /* 0x000fe2000c101524 */
[----:B------:R-:W-:Y:S05]  /*7cc0*/  EXIT ;  /* 0x000000000000794d */ /* 0x000fea0003800000 */
.L_x_2755:
        /* <DEDUP_REMOVED lines=12> */
[----:B------:R-:W-:Y:S01]  /*7d90*/  STG.E.64 desc[UR36][R4.64], R2 ;  /* 0x0000000204007986 */ /* 0x000fe2000c101b24 */
[----:B------:R-:W-:Y:S05]  /*7da0*/  EXIT ;  /* 0x000000000000794d */ /* 0x000fea0003800000 */
.L_x_2758:
[----:B------:R-:W-:Y:S01]  /*7db0*/  UMOV UR4, 0xf0000000 ;  /* 0xf000000000047882 */ /* 0x000fe20000000000 */
[----:B------:R-:W-:Y:S01]  /*7dc0*/  UMOV UR5, 0x380fffff ;  /* 0x380fffff00057882 */ /* 0x000fe20000000000 */
[----:B-----5:R-:W0:Y:S01]  /*7dd0*/  F2F.F32.F64 R0, R16 ;  /* 0x0000001000007310 */ /* 0x020e220000301000 */
[----:B------:R-:W-:-:S14]  /*7de0*/  DSETP.GEU.AND P0, PT, |R16|, UR4, PT ;  /* 0x0000000410007e2a */ /* 0x000fdc000bf0e200 */
[----:B0-----:R-:W-:-:S05]  /*7df0*/  @!P0 FMUL R0, R0, 1.175494350822287508e-38 ;  /* 0x0080000000008820 */ /* 0x001fca0000400000 */
[----:B------:R-:W-:-:S04]  /*7e00*/  F2FP.F16.F32.PACK_AB R3, RZ, R0 ;  /* 0x00000000ff03723e */ /* 0x000fc800000000ff */
[----:B------:R-:W-:-:S05]  /*7e10*/  PRMT R3, R3, 0x5410, RZ ;  /* 0x0000541003037816 */ /* 0x000fca00000000ff */
[----:B------:R-:W-:Y:S01]  /*7e20*/  STG.E desc[UR36][R4.64], R3 ;  /* 0x0000000304007986 */ /* 0x000fe2000c101924 */
[----:B------:R-:W-:Y:S05]  /*7e30*/  EXIT ;  /* 0x000000000000794d */ /* 0x000fea0003800000 */
.L_x_2757:
[----:B-----5:R-:W-:Y:S01]  /*7e40*/  STG.E.64 desc[UR36][R4.64], R16 ;  /* 0x0000001004007986 */ /* 0x020fe2000c101b24 */
[----:B------:R-:W-:Y:S05]  /*7e50*/  EXIT ;  /* 0x000000000000794d */ /* 0x000fea0003800000 */
.L_x_2748:
        /* <DEDUP_REMOVED lines=10> */
[----:B------:R-:W-:Y:S01]  /*7f00*/  STG.E.U8 desc[UR36][R4.64], R3 ;  /* 0x0000000304007986 */ /* 0x000fe2000c101124 */
[----:B------:R-:W-:Y:S05]  /*7f10*/  EXIT ;  /* 0x000000000000794d */ /* 0x000fea0003800000 */
.L_x_2761:
[----:B------:R-:W-:-:S05]  /*7f20*/  CS2R R18, SRZ ;  /* 0x0000000000127805 */ /* 0x000fca000001ff00 */
[----:B-----5:R-:W-:Y:S01]  /*7f30*/  STG.E.128 desc[UR36][R4.64], R16 ;  /* 0x0000001004007986 */ /* 0x020fe2000c101d24 */
[----:B------:R-:W-:Y:S05]  /*7f40*/  EXIT ;  /* 0x000000000000794d */ /* 0x000fea0003800000 */
.L_x_2760:
        /* <DEDUP_REMOVED lines=25> */
.L_x_2765:
[----:B------:R-:W-:Y:S05]  /*80e0*/  BSYNC B0 ;  /* 0x0000000000007941 */ /* 0x000fea0003800000 */
.L_x_2764:
[----:B------:R-:W-:-:S05]  /*80f0*/  LOP3.LUT R3, R0, R3, RZ, 0xfc, !PT ;  /* 0x0000000300037212 */ /* 0x000fca00078efcff */
[----:B------:R-:W-:Y:S01]  /*8100*/  STG.E.U8 desc[UR36][R4.64], R3 ;  /* 0x0000000304007986 */ /* 0x000fe2000c101124 */
[----:B------:R-:W-:Y:S05]  /*8110*/  EXIT ;  /* 0x000000000000794d */ /* 0x000fea0003800000 */
.L_x_2763:
        /* <DEDUP_REMOVED lines=17> */
.L_x_2767:
[----:B------:R-:W-:Y:S01]  /*8230*/  IMAD.MOV.U32 R0, RZ, RZ, 0x7f ;  /* 0x0000007fff007424 */ /* 0x000fe200078e00ff */
[----:B------:R-:W-:-:S04]  /*8240*/  ISETP.GT.U32.AND P0, PT, R2, 0x7f800000, PT ;  /* 0x7f8000000200780c */ /* 0x000fc80003f04070 */
[----:B------:R-:W-:-:S09]  /*8250*/  SEL R0, R0, 0x7c, P0 ;  /* 0x0000007c00007807 */ /* 0x000fd20000000000 */
.L_x_2768:
[----:B------:R-:W-:Y:S05]  /*8260*/  BSYNC B0 ;  /* 0x0000000000007941 */ /* 0x000fea0003800000 */
.L_x_2766:
[----:B------:R-:W-:-:S04]  /*8270*/  LOP3.LUT R2, R3, 0x80000000, RZ, 0xc0, !PT ;  /* 0x8000000003027812 */ /* 0x000fc800078ec0ff */
[----:B------:R-:W-:-:S04]  /*8280*/  SHF.R.U32.HI R3, RZ, 0x18, R2 ;  /* 0x00000018ff037819 */ /* 0x000fc80000011602 */
[----:B------:R-:W-:-:S05]  /*8290*/  LOP3.LUT R3, R0, R3, RZ, 0xfc, !PT ;  /* 0x0000000300037212 */ /* 0x000fca00078efcff */
[----:B------:R-:W-:Y:S01]  /*82a0*/  STG.E.U8 desc[UR36][R4.64], R3 ;  /* 0x0000000304007986 */ /* 0x000fe2000c101124 */
[----:B------:R-:W-:Y:S05]  /*82b0*/  EXIT ;  /* 0x000000000000794d */ /* 0x000fea0003800000 */
.L_x_2762:
[----:B------:R-:W-:Y:S01]  /*82c0*/  UMOV UR4, 0xf0000000 ;  /* 0xf000000000047882 */ /* 0x000fe20000000000 */
[----:B------:R-:W-:Y:S01]  /*82d0*/  UMOV UR5, 0x380fffff ;  /* 0x380fffff00057882 */ /* 0x000fe20000000000 */
[----:B-----5:R-:W0:Y:S01]  /*82e0*/  F2F.F32.F64 R0, R16 ;  /* 0x0000001000007310 */ /* 0x020e220000301000 */
[----:B------:R-:W-:-:S14]  /*82f0*/  DSETP.GEU.AND P0, PT, |R16|, UR4, PT ;  /* 0x0000000410007e2a */ /* 0x000fdc000bf0e200 */
[----:B0-----:R-:W-:-:S05]  /*8300*/  @!P0 FMUL R0, R0, 1.175494350822287508e-38 ;  /* 0x0080000000008820 */ /* 0x001fca0000400000 */
[----:B------:R-:W-:-:S05]  /*8310*/  F2FP.BF16.F32.PACK_AB R0, RZ, R0 ;  /* 0x00000000ff00723e */ /* 0x000fca00000010ff */
[----:B------:R-:W-:Y:S01]  /*8320*/  STG.E.U16 desc[UR36][R4.64], R0 ;  /* 0x0000000004007986 */ /* 0x000fe2000c101524 */
[----:B------:R-:W-:Y:S05]  /*8330*/  EXIT ;  /* 0x000000000000794d */ /* 0x000fea0003800000 */
.L_x_2759:
        /* <DEDUP_REMOVED lines=9> */
[----:B0-----:R-:W-:Y:S01]  /*83d0*/  STG.E.U16 desc[UR36][R4.64], R17 ;  /* 0x0000001104007986 */ /* 0x001fe2000c101524 */
[----:B------:R-:W-:Y:S05]  /*83e0*/  EXIT ;  /* 0x000000000000794d */ /* 0x000fea0003800000 */
.L_x_2771:
        /* <DEDUP_REMOVED lines=21> */
.L_x_2774:
[----:B------:R-:W-:-:S04]  /*8540*/  LOP3.LUT R2, R7, 0x80000000, RZ, 0xc0, !PT ;  /* 0x8000000007027812 */ /* 0x000fc800078ec0ff */
[----:B------:R-:W-:-:S04]  /*8550*/  SHF.R.U32.HI R3, RZ, 0x18, R2 ;  /* 0x00000018ff037819 */ /* 0x000fc80000011602 */
[----:B------:R-:W-:-:S04]  /*8560*/  LOP3.LUT R0, R0, R3, RZ, 0xfc, !PT ;  /* 0x0000000300007212 */ /* 0x000fc800078efcff */
[----:B------:R-:W-:-:S07]  /*8570*/  PRMT R2, R0, 0x7610, R2 ;  /* 0x0000761000027816 */ /* 0x000fce0000000002 */
.L_x_2773:
[----:B------:R-:W-:Y:S05]  /*8580*/  BSYNC B0 ;  /* 0x0000000000007941 */ /* 0x000fea0003800000 */
.L_x_2772:
[----:B------:R-:W-:Y:S01]  /*8590*/  STG.E.U8 desc[UR36][R4.64], R2 ;  /* 0x0000000204007986 */ /* 0x000fe2000c101124 */
[----:B------:R-:W-:Y:S05]  /*85a0*/  EXIT ;  /* 0x000000000000794d */ /* 0x000fea0003800000 */
.L_x_2770:
        /* <DEDUP_REMOVED lines=21> */
.L_x_2777:
[----:B------:R-:W-:-:S04]  /*8700*/  LOP3.LUT R2, R7, 0x80000000, RZ, 0xc0, !PT ;  /* 0x8000000007027812 */ /* 0x000fc800078ec0ff */
[----:B------:R-:W-:-:S04]  /*8710*/  SHF.R.U32.HI R3, RZ, 0x18, R2 ;  /* 0x00000018ff037819 */ /* 0x000fc80000011602 */
[----:B------:R-:W-:-:S04]  /*8720*/  LOP3.LUT R0, R0, R3, RZ, 0xfc, !PT ;  /* 0x0000000300007212 */ /* 0x000fc800078efcff */
[----:B------:R-:W-:-:S07]  /*8730*/  PRMT R2, R0, 0x7610, R2 ;  /* 0x0000761000027816 */ /* 0x000fce0000000002 */
.L_x_2776:
[----:B------:R-:W-:Y:S05]  /*8740*/  BSYNC B0 ;  /* 0x0000000000007941 */ /* 0x000fea0003800000 */
.L_x_2775:
[----:B------:R-:W-:Y:S01]  /*8750*/  STG.E.U8 desc[UR36][R4.64], R2 ;  /* 0x0000000204007986 */ /* 0x000fe2000c101124 */
[----:B------:R-:W-:Y:S05]  /*8760*/  EXIT ;  /* 0x000000000000794d */ /* 0x000fea0003800000 */
.L_x_2769:
        /* <DEDUP_REMOVED lines=26> */
.L_x_2752:
        /* <DEDUP_REMOVED lines=15> */
[----:B-1--45:R-:W-:Y:S05]  /*8a00*/  CALL.ABS.NOINC R2 ;  /* 0x0000000002007343 */ /* 0x032fea0003c00000 */
.L_x_2780:
[----:B------:R-:W-:Y:S05]  /*8a10*/  EXIT ;  /* 0x000000000000794d */ /* 0x000fea0003800000 */
.L_x_2779:
[----:B-----5:R-:W0:Y:S02]  /*8a20*/  F2I.U64.F64.TRUNC R16, R16 ;  /* 0x0000001000107311 */ /* 0x020e24000030d800 */
[----:B0-----:R-:W-:Y:S01]  /*8a30*/  STG.E.64 desc[UR36][R4.64], R16 ;  /* 0x0000001004007986 */ /* 0x001fe2000c101b24 */
[----:B------:R-:W-:Y:S05]  /*8a40*/  EXIT ;  /* 0x000000000000794d */ /* 0x000fea0003800000 */
.L_x_2778:
[----:B-----5:R-:W0:Y:S02]  /*8a50*/  F2I.U32.F64.TRUNC R17, R16 ;  /* 0x0000001000117311 */ /* 0x020e24000030d000 */
[----:B0-----:R-:W-:Y:S01]  /*8a60*/  STG.E desc[UR36][R4.64], R17 ;  /* 0x0000001104007986 */ /* 0x001fe2000c101924 */
[----:B------:R-:W-:Y:S05]  /*8a70*/  EXIT ;  /* 0x000000000000794d */ /* 0x000fea0003800000 */
.L_x_2781:
        /* <DEDUP_REMOVED lines=16> */
.L_x_36138:


//--------------------- .text._ZN2at6native18elementwise_kernelILi128ELi2EZNS0_22gpu_kernel_impl_nocastIZZZNS0_22nan_to_num_kernel_cudaERNS_18TensorIteratorBaseESt8optionalIdES6_S6_ENKUlvE0_clEvENKUlvE_clEvEUldE_EEvS4_RKT_EUliE_EEviT1_ --------------------------
	.section	.text._ZN2at6native18elementwise_kernelILi128ELi2EZNS0_22gpu_kernel_impl_nocastIZZZNS0_22nan_to_num_kernel_cudaERNS_18TensorIteratorBaseESt8optionalIdES6_S6_ENKUlvE0_clEvENKUlvE_clEvEUldE_EEvS4_RKT_EUliE_EEviT1_,"ax",@progbits
	.align	128
        .global         _ZN2at6native18elementwise_kernelILi128ELi2EZNS0_22gpu_kernel_impl_nocastIZZZNS0_22nan_to_num_kernel_cudaERNS_18TensorIteratorBaseESt8optionalIdES6_S6_ENKUlvE0_clEvENKUlvE_clEvEUldE_EEvS4_RKT_EUliE_EEviT1_
        .type           _ZN2at6native18elementwise_kernelILi128ELi2EZNS0_22gpu_kernel_impl_nocastIZZZNS0_22nan_to_num_kernel_cudaERNS_18TensorIteratorBaseESt8optionalIdES6_S6_ENKUlvE0_clEvENKUlvE_clEvEUldE_EEvS4_RKT_EUliE_EEviT1_,@function
        .size           _ZN2at6native18elementwise_kernelILi128ELi2EZNS0_22gpu_kernel_impl_nocastIZZZNS0_22nan_to_num_kernel_cudaERNS_18TensorIteratorBaseESt8optionalIdES6_S6_ENKUlvE0_clEvENKUlvE_clEvEUldE_EEvS4_RKT_EUliE_EEviT1_,(.L_x_36139 - _ZN2at6native18elementwise_kernelILi128ELi2EZNS0_22gpu_kernel_impl_nocastIZZZNS0_22nan_to_num_kernel_cudaERNS_18TensorIteratorBaseESt8optionalIdES6_S6_ENKUlvE0_clEvENKUlvE_clEvEUldE_EEvS4_RKT_EUliE_EEviT1_)
        .other          _ZN2at6native18elementwise_kernelILi128ELi2EZNS0_22gpu_kernel_impl_nocastIZZZNS0_22nan_to_num_kernel_cudaERNS_18TensorIteratorBaseESt8optionalIdES6_S6_ENKUlvE0_clEvENKUlvE_clEvEUldE_EEvS4_RKT_EUliE_EEviT1_,@"STO_CUDA_ENTRY STV_DEFAULT"
_ZN2at6native18elementwise_kernelILi128ELi2EZNS0_22gpu_kernel_impl_nocastIZZZNS0_22nan_to_num_kernel_cudaERNS_18TensorIteratorBaseESt8optionalIdES6_S6_ENKUlvE0_clEvENKUlvE_clEvEUldE_EEvS4_RKT_EUliE_EEviT1_:
.text._ZN2at6native18elementwise_kernelILi128ELi2EZNS0_22gpu_kernel_impl_nocastIZZZNS0_22nan_to_num_kernel_cudaERNS_18TensorIteratorBaseESt8optionalIdES6_S6_ENKUlvE0_clEvENKUlvE_clEvEUldE_EEvS4_RKT_EUliE_EEviT1_:
[----:B------:R-:W-:Y:S01]  /*0000*/  LDC R1, c[0x0][0x28] ;  /* 0x00000a00ff017b82 */ /* 0x000fe20000000800 */
[----:B------:R-:W0:Y:S01]  /*0010*/  S2R R0, SR_CTAID.X ;  /* 0x0000000000007919 */ /* 0x000e220000002500 */
[----:B------:R-:W-:Y:S01]  /*0020*/  ULDC UR6, c[0x0][0x210] ;  /* 0x0000840000067ab9 */ /* 0x000fe20000000800 */
[----:B------:R-:W-:Y:S01]  /*0030*/  ULDC.64 UR4, c[0x0][0x208] ;  /* 0x0000820000047ab9 */ /* 0x000fe20000000a00 */
[----:B------:R-:W-:Y:S01]  /*0040*/  BSSY B0, `(.L_x_2782) ;  /* 0x0000148000007945 */ /* 0x000fe20003800000 */
[----:B------:R-:W0:Y:S02]  /*0050*/  S2R R3, SR_TID.X ;  /* 0x0000000000037919 */ /* 0x000e240000002100 */
[----:B0-----:R-:W-:-:S04]  /*0060*/  LEA R0, R0, R3, 0x8 ;  /* 0x0000000300007211 */ /* 0x001fc800078e40ff */
[----:B------:R-:W-:Y:S02]  /*0070*/  ISETP.GE.AND P0, PT, R0, UR6, PT ;  /* 0x0000000600007c0c */ /* 0x000fe4000bf06270 */
[----:B------:R-:W-:-:S11]  /*0080*/  MOV R7, R0 ;  /* 0x0000000000077202 */ /* 0x000fd60000000f00 */
[----:B------:R-:W-:Y:S05]  /*0090*/  @P0 BRA `(.L_x_2783) ;  /* 0x0000001400080947 */ /* 0x000fea0003800000 */
[----:B------:R-:W0:Y:S01]  /*00a0*/  LDC R8, c[0x0][0x218] ;  /* 0x00008600ff087b82 */ /* 0x000e220000000800 */
[----:B------:R-:W-:Y:S02]  /*00b0*/  CS2R R2, SRZ ;  /* 0x0000000000027805 */ /* 0x000fe4000001ff00 */
[----:B0-----:R-:W-:-:S13]  /*00c0*/  ISETP.NE.AND P0, PT, R8, RZ, PT ;  /* 0x000000ff0800720c */ /* 0x001fda0003f05270 */
[----:B------:R-:W-:Y:S05]  /*00d0*/  @!P0 BRA `(.L_x_2784) ;  /* 0x0000001000a88947 */ /* 0x000fea0003800000 */
[----:B------:R-:W-:Y:S01]  /*00e0*/  HFMA2.MMA R2, -RZ, RZ, 0, 0 ;  /* 0x00000000ff027435 */ /* 0x000fe200000001ff */
[----:B------:R-:W-:Y:S01]  /*00f0*/  MOV R3, R7 ;  /* 0x0000000700037202 */ /* 0x000fe20000000f00 */
[----:B------:R-:W-:Y:S01]  /*0100*/  ULDC.64 UR8, c[0x0][0x220] ;  /* 0x0000880000087ab9 */ /* 0x000fe20000000a00 */
[----:B------:R-:W-:Y:S01]  /*0110*/  ISETP.NE.AND P0, PT, R8, 0x1, PT ;  /* 0x000000010800780c */ /* 0x000fe20003f05270 */
[----:B------:R-:W-:-:S06]  /*0120*/  ULDC UR7, c[0x0][0x21c] ;  /* 0x0000870000077ab9 */ /* 0x000fcc0000000800 */
        /* <DEDUP_REMOVED lines=279> */
[----:B------:R-:W-:Y:S02]  /*12a0*/  @P0 IMAD.MOV.U32 R8, RZ, RZ, RZ ;  /* 0x000000ffff080224 */ /* 0x000fe400078e00ff */
[----:B------:R-:W-:-:S05]  /*12b0*/  IADD3 R11, -R9, RZ, RZ ;  /* 0x000000ff090b7210 */ /* 0x000fca0007ffe1ff */
[----:B------:R-:W1:Y:S08]  /*12c0*/  @P0 LDC R15, c[0x0][0x33c] ;  /* 0x0000cf00ff0f0b82 */ /* 0x000e700000000800 */
[----:B------:R-:W2:Y:S01]  /*12d0*/  @P0 LDC.64 R6, c[0x0][0x408] ;  /* 0x00010200ff060b82 */ /* 0x000ea20000000a00 */
[----:B0-----:R-:W-:-:S05]  /*12e0*/  @P0 IMAD.HI.U32 R4, R9, R12, R8 ;  /* 0x0000000c09040227 */ /* 0x001fca00078e0008 */
[----:B------:R-:W-:Y:S01]  /*12f0*/  @P0 SHF.R.U32.HI R8, RZ, R13, R4 ;  /* 0x0000000dff080219 */ /* 0x000fe20000011604 */
[----:B------:R-:W-:Y:S01]  /*1300*/  IMAD R4, R11, UR8, R5 ;  /* 0x000000080b047c24 */ /* 0x000fe2000f8e0205 */
[----:B------:R-:W-:Y:S02]  /*1310*/  ULDC.64 UR8, c[0x0][0x400] ;  /* 0x0001000000087ab9 */ /* 0x000fe40000000a00 */
[----:B------:R-:W-:Y:S01]  /*1320*/  @P0 IADD3 R8, -R8, RZ, RZ ;  /* 0x000000ff08080210 */ /* 0x000fe20007ffe1ff */
[C---:B------:R-:W-:Y:S02]  /*1330*/  IMAD R3, R4.reuse, UR8, R3 ;  /* 0x0000000804037c24 */ /* 0x040fe4000f8e0203 */
[----:B------:R-:W-:Y:S02]  /*1340*/  IMAD R2, R4, UR9, R2 ;  /* 0x0000000904027c24 */ /* 0x000fe4000f8e0202 */
[----:B-1----:R-:W-:-:S04]  /*1350*/  @P0 IMAD R8, R8, R15, R9 ;  /* 0x0000000f08080224 */ /* 0x002fc800078e0209 */
[C---:B--2---:R-:W-:Y:S02]  /*1360*/  @P0 IMAD R3, R8.reuse, R6, R3 ;  /* 0x0000000608030224 */ /* 0x044fe400078e0203 */
[----:B------:R-:W-:-:S07]  /*1370*/  @P0 IMAD R2, R8, R7, R2 ;  /* 0x0000000708020224 */ /* 0x000fce00078e0202 */
.L_x_2784:
[----:B------:R-:W-:Y:S02]  /*1380*/  ULDC.64 UR8, c[0x0][0x418] ;  /* 0x0001060000087ab9 */ /* 0x000fe40000000a00 */
[----:B------:R-:W-:-:S04]  /*1390*/  IADD3 R4, P0, R2, UR8, RZ ;  /* 0x0000000802047c10 */ /* 0x000fc8000ff1e0ff */
[----:B------:R-:W-:Y:S01]  /*13a0*/  IADD3.X R5, RZ, UR9, RZ, P0, !PT ;  /* 0x00000009ff057c10 */ /* 0x000fe200087fe4ff */
[----:B------:R-:W-:-:S05]  /*13b0*/  ULDC.64 UR8, c[0x0][0x430] ;  /* 0x00010c0000087ab9 */ /* 0x000fca0000000a00 */
[----:B------:R-:W2:Y:S02]  /*13c0*/  LDG.E.64 R4, desc[UR4][R4.64] ;  /* 0x0000000404047981 */ /* 0x000ea4000c1e1b00 */
[C---:B--2---:R-:W-:Y:S02]  /*13d0*/  DSETP.NEU.AND P0, PT, R4.reuse, +INF , PT ;  /* 0x7ff000000400742a */ /* 0x044fe40003f0d000 */
[----:B------:R-:W-:-:S06]  /*13e0*/  DSETP.NEU.AND P1, PT, R4, -INF , PT ;  /* 0xfff000000400742a */ /* 0x000fcc0003f2d000 */
[----:B------:R-:W-:Y:S02]  /*13f0*/  FSEL R7, R5, UR9, P1 ;  /* 0x0000000905077c08 */ /* 0x000fe40008800000 */
[----:B------:R-:W-:Y:S01]  /*1400*/  FSEL R2, R4, UR8, P1 ;  /* 0x0000000804027c08 */ /* 0x000fe20008800000 */
[----:B------:R-:W-:-:S03]  /*1410*/  ULDC.64 UR8, c[0x0][0x410] ;  /* 0x0001040000087ab9 */ /* 0x000fc60000000a00 */
[----:B------:R-:W0:Y:S08]  /*1420*/  @!P0 LDC R7, c[0x0][0x42c] ;  /* 0x00010b00ff078b82 */ /* 0x000e300000000800 */
[----:B------:R-:W1:Y:S01]  /*1430*/  @!P0 LDC R2, c[0x0][0x428] ;  /* 0x00010a00ff028b82 */ /* 0x000e620000000800 */
[----:B------:R-:W-:-:S14]  /*1440*/  DSETP.GTU.AND P0, PT, |R4|, +INF , PT ;  /* 0x7ff000000400742a */ /* 0x000fdc0003f0c200 */
[----:B0-----:R-:W0:Y:S08]  /*1450*/  @P0 LDC R7, c[0x0][0x424] ;  /* 0x00010900ff070b82 */ /* 0x001e300000000800 */
[----:B-1----:R-:W1:Y:S01]  /*1460*/  @P0 LDC R2, c[0x0][0x420] ;  /* 0x00010800ff020b82 */ /* 0x002e620000000800 */
[----:B------:R-:W-:-:S04]  /*1470*/  IADD3 R4, P0, R3, UR8, RZ ;  /* 0x0000000803047c10 */ /* 0x000fc8000ff1e0ff */
[----:B------:R-:W-:Y:S02]  /*1480*/  IADD3.X R5, RZ, UR9, RZ, P0, !PT ;  /* 0x00000009ff057c10 */ /* 0x000fe400087fe4ff */
[----:B0-----:R-:W-:Y:S02]  /*1490*/  MOV R3, R7 ;  /* 0x0000000700037202 */ /* 0x001fe40000000f00 */
[----:B------:R-:W-:-:S03]  /*14a0*/  IADD3 R7, R0, 0x80, RZ ;  /* 0x0000008000077810 */ /* 0x000fc60007ffe0ff */
[----:B-1----:R0:W-:Y:S04]  /*14b0*/  STG.E.64 desc[UR4][R4.64], R2 ;  /* 0x0000000204007986 */ /* 0x0021e8000c101b04 */
.L_x_2783:
[----:B------:R-:W-:Y:S05]  /*14c0*/  BSYNC B0 ;  /* 0x0000000000007941 */ /* 0x000fea0003800000 */
.L_x_2782:
[----:B------:R-:W-:-:S13]  /*14d0*/  ISETP.GE.AND P0, PT, R7, UR6, PT ;  /* 0x0000000607007c0c */ /* 0x000fda000bf06270 */
[----:B------:R-:W-:Y:S05]  /*14e0*/  @P0 EXIT ;  /* 0x000000000000094d */ /* 0x000fea0003800000 */
[----:B------:R-:W1:Y:S01]  /*14f0*/  LDC R8, c[0x0][0x218] ;  /* 0x00008600ff087b82 */ /* 0x000e620000000800 */
[----:B0-----:R-:W-:Y:S01]  /*1500*/  HFMA2.MMA R3, -RZ, RZ, 0, 0 ;  /* 0x00000000ff037435 */ /* 0x001fe200000001ff */
[----:B------:R-:W-:Y:S02]  /*1510*/  MOV R0, RZ ;  /* 0x000000ff00007202 */ /* 0x000fe40000000f00 */
[----:B-1----:R-:W-:-:S13]  /*1520*/  ISETP.NE.AND P0, PT, R8, RZ, PT ;  /* 0x000000ff0800720c */ /* 0x002fda0003f05270 */
        /* <DEDUP_REMOVED lines=288> */
[----:B------:R-:W1:Y:S01]  /*2730*/  @P0 LDC R11, c[0x0][0x33c] ;  /* 0x0000cf00ff0b0b82 */ /* 0x000e620000000800 */
[----:B------:R-:W-:-:S04]  /*2740*/  IMAD R4, R4, UR8, R5 ;  /* 0x0000000804047c24 */ /* 0x000fc8000f8e0205 */
[C---:B------:R-:W-:Y:S02]  /*2750*/  IMAD R3, R4.reuse, UR6, R3 ;  /* 0x0000000604037c24 */ /* 0x040fe4000f8e0203 */
[----:B------:R-:W-:Y:S01]  /*2760*/  IMAD R0, R4, UR7, R0 ;  /* 0x0000000704007c24 */ /* 0x000fe2000f8e0200 */
[----:B------:R-:W2:Y:S01]  /*2770*/  @P0 LDC.64 R12, c[0x0][0x408] ;  /* 0x00010200ff0c0b82 */ /* 0x000ea20000000a00 */
[----:B0-----:R-:W-:-:S05]  /*2780*/  @P0 IMAD.HI.U32 R2, R7, R8, R6 ;  /* 0x0000000807020227 */ /* 0x001fca00078e0006 */
[----:B------:R-:W-:-:S04]  /*2790*/  @P0 SHF.R.U32.HI R2, RZ, R9, R2 ;  /* 0x00000009ff020219 */ /* 0x000fc80000011602 */
[----:B------:R-:W-:-:S05]  /*27a0*/  @P0 IADD3 R6, -R2, RZ, RZ ;  /* 0x000000ff02060210 */ /* 0x000fca0007ffe1ff */
[----:B-1----:R-:W-:-:S04]  /*27b0*/  @P0 IMAD R6, R11, R6, R7 ;  /* 0x000000060b060224 */ /* 0x002fc800078e0207 */
[C---:B--2---:R-:W-:Y:S02]  /*27c0*/  @P0 IMAD R3, R6.reuse, R12, R3 ;  /* 0x0000000c06030224 */ /* 0x044fe400078e0203 */
[----:B------:R-:W-:-:S07]  /*27d0*/  @P0 IMAD R0, R6, R13, R0 ;  /* 0x0000000d06000224 */ /* 0x000fce00078e0200 */
.L_x_2785:
        /* <DEDUP_REMOVED lines=17> */
[----:B0-----:R-:W-:-:S05]  /*28f0*/  MOV R3, R7 ;  /* 0x0000000700037202 */ /* 0x001fca0000000f00 */
[----:B-1----:R-:W-:Y:S01]  /*2900*/  STG.E.64 desc[UR4][R4.64], R2 ;  /* 0x0000000204007986 */ /* 0x002fe2000c101b04 */
[----:B------:R-:W-:Y:S05]  /*2910*/  EXIT ;  /* 0x000000000000794d */ /* 0x000fea0003800000 */
.L_x_2786:
        /* <DEDUP_REMOVED lines=14> */
.L_x_36139:


//--------------------- .text._ZN2at6native27unrolled_elementwise_kernelIZZZNS0_22nan_to_num_kernel_cudaERNS_18TensorIteratorBaseESt8optionalIdES5_S5_ENKUlvE0_clEvENKUlvE_clEvEUldE_St5arrayIPcLm2EELi4E23TrivialOffsetCalculatorILi1EjESD_NS0_6memory15LoadWithoutCastENSE_16StoreWithoutCastEEEviT_T0_T2_T3_T4_T5_ --------------------------
	.section	.text._ZN2at6native27unrolled_elementwise_kernelIZZZNS0_22nan_to_num_kernel_cudaERNS_18TensorIteratorBaseESt8optionalIdES5_S5_ENKUlvE0_clEvENKUlvE_clEvEUldE_St5arrayIPcLm2EELi4E23TrivialOffsetCalculatorILi1EjESD_NS0_6memory15LoadWithoutCastENSE_16StoreWithoutCastEEEviT_T0_T2_T3_T4_T5_,"ax",@progbits
	.align	128
        .global         _ZN2at6native27unrolled_elementwise_kernelIZZZNS0_22nan_to_num_kernel_cudaERNS_18TensorIteratorBaseESt8optionalIdES5_S5_ENKUlvE0_clEvENKUlvE_clEvEUldE_St5arrayIPcLm2EELi4E23TrivialOffsetCalculatorILi1EjESD_NS0_6memory15LoadWithoutCastENSE_16StoreWithoutCastEEEviT_T0_T2_T3_T4_T5_
        .type           _ZN2at6native27unrolled_elementwise_kernelIZZZNS0_22nan_to_num_kernel_cudaERNS_18TensorIteratorBaseESt8optionalIdES5_S5_ENKUlvE0_clEvENKUlvE_clEvEUldE_St5arrayIPcLm2EELi4E23TrivialOffsetCalculatorILi1EjESD_NS0_6memory15LoadWithoutCastENSE_16StoreWithoutCastEEEviT_T0_T2_T3_T4_T5_,@function
        .size           _ZN2at6native27unrolled_elementwise_kernelIZZZNS0_22nan_to_num_kernel_cudaERNS_18TensorIteratorBaseESt8optionalIdES5_S5_ENKUlvE0_clEvENKUlvE_clEvEUldE_St5arrayIPcLm2EELi4E23TrivialOffsetCalculatorILi1EjESD_NS0_6memory15LoadWithoutCastENSE_16StoreWithoutCastEEEviT_T0_T2_T3_T4_T5_,(.L_x_36140 - _ZN2at6native27unrolled_elementwise_kernelIZZZNS0_22nan_to_num_kernel_cudaERNS_18TensorIteratorBaseESt8optionalIdES5_S5_ENKUlvE0_clEvENKUlvE_clEvEUldE_St5arrayIPcLm2EELi4E23TrivialOffsetCalculatorILi1EjESD_NS0_6memory15LoadWithoutCastENSE_16StoreWithoutCastEEEviT_T0_T2_T3_T4_T5_)
        .other          _ZN2at6native27unrolled_elementwise_kernelIZZZNS0_22nan_to_num_kernel_cudaERNS_18TensorIteratorBaseESt8optionalIdES5_S5_ENKUlvE0_clEvENKUlvE_clEvEUldE_St5arrayIPcLm2EELi4E23TrivialOffsetCalculatorILi1EjESD_NS0_6memory15LoadWithoutCastENSE_16StoreWithoutCastEEEviT_T0_T2_T3_T4_T5_,@"STO_CUDA_ENTRY STV_DEFAULT"
_ZN2at6native27unrolled_elementwise_kernelIZZZNS0_22nan_to_num_kernel_cudaERNS_18TensorIteratorBaseESt8optionalIdES5_S5_ENKUlvE0_clEvENKUlvE_clEvEUldE_St5arrayIPcLm2EELi4E23TrivialOffsetCalculatorILi1EjESD_NS0_6memory15LoadWithoutCastENSE_16StoreWithoutCastEEEviT_T0_T2_T3_T4_T5_:
.text._ZN2at6native27unrolled_elementwise_kernelIZZZNS0_22nan_to_num_kernel_cudaERNS_18TensorIteratorBaseESt8optionalIdES5_S5_ENKUlvE0_clEvENKUlvE_clEvEUldE_St5arrayIPcLm2EELi4E23TrivialOffsetCalculatorILi1EjESD_NS0_6memory15LoadWithoutCastENSE_16StoreWithoutCastEEEviT_T0_T2_T3_T4_T5_:
[----:B------:R-:W-:Y:S01]  /*0000*/  LDC R1, c[0x0][0x28] ;  /* 0x00000a00ff017b82 */ /* 0x000fe20000000800 */
[----:B------:R-:W0:Y:S07]  /*0010*/  S2R R0, SR_CTAID.X ;  /* 0x0000000000007919 */ /* 0x000e2e0000002500 */
[----:B------:R-:W0:Y:S01]  /*0020*/  LDC R3, c[0x0][0x210] ;  /* 0x00008400ff037b82 */ /* 0x000e220000000800 */
[----:B------:R-:W-:Y:S01]  /*0030*/  ULDC.64 UR4, c[0x0][0x208] ;  /* 0x0000820000047ab9 */ /* 0x000fe20000000a00 */
[----:B------:R-:W-:Y:S01]  /*0040*/  CS2R R16, SRZ ;  /* 0x0000000000107805 */ /* 0x000fe2000001ff00 */
        /* <DEDUP_REMOVED lines=12> */
[C---:B------:R-:W-:Y:S01]  /*0110*/  @!P3 IMAD R21, R0.reuse, 0x200, R9 ;  /* 0x000002000015b824 */ /* 0x040fe200078e0209 */
[----:B------:R-:W-:Y:S01]  /*0120*/  @!P3 IADD3 R9, R9, 0x80, RZ ;  /* 0x000000800909b810 */ /* 0x000fe20007ffe0ff */
[----:B0-----:R-:W-:Y:S01]  /*0130*/  @!P0 IMAD.WIDE.U32 R10, R13, 0x8, R10 ;  /* 0x000000080d0a8825 */ /* 0x001fe200078e000a */
[----:B------:R-:W0:Y:S02]  /*0140*/  @!P3 LDC.64 R6, c[0x0][0x240] ;  /* 0x00009000ff06bb82 */ /* 0x000e240000000a00 */
[----:B------:R-:W-:Y:S01]  /*0150*/  ISETP.GE.AND P2, PT, R9, R4, PT ;  /* 0x000000040900720c */ /* 0x000fe20003f46270 */
[----:B-1----:R-:W-:Y:S01]  /*0160*/  @!P1 IMAD.WIDE.U32 R18, R19, 0x8, R2 ;  /* 0x0000000813129825 */ /* 0x002fe200078e0002 */
[----:B------:R-:W-:Y:S01]  /*0170*/  CS2R R2, SRZ ;  /* 0x0000000000027805 */ /* 0x000fe2000001ff00 */
[----:B------:R-:W-:Y:S02]  /*0180*/  BSSY B0, `(.L_x_2787) ;  /* 0x000001d000007945 */ /* 0x000fe40003800000 */
[----:B------:R-:W-:Y:S01]  /*0190*/  VIADD R23, R5, 0x100 ;  /* 0x0000010005177836 */ /* 0x000fe20000000000 */
[----:B------:R1:W5:Y:S07]  /*01a0*/  @!P1 LDG.E.64 R16, desc[UR4][R18.64] ;  /* 0x0000000412109981 */ /* 0x00036e000c1e1b00 */
[----:B------:R-:W2:Y:S01]  /*01b0*/  @!P2 LDC.64 R14, c[0x0][0x240] ;  /* 0x00009000ff0eab82 */ /* 0x000ea20000000a00 */
[----:B------:R-:W-:-:S02]  /*01c0*/  @!P2 IMAD R9, R0, 0x200, R9 ;  /* 0x000002000009a824 */ /* 0x000fc400078e0209 */
[C---:B------:R-:W-:Y:S02]  /*01d0*/  VIADD R25, R5.reuse, 0x180 ;  /* 0x0000018005197836 */ /* 0x040fe40000000000 */
[----:B------:R-:W-:Y:S02]  /*01e0*/  VIADD R13, R5, 0x80 ;  /* 0x00000080050d7836 */ /* 0x000fe40000000000 */
[----:B0-----:R-:W-:Y:S01]  /*01f0*/  @!P3 IMAD.WIDE.U32 R20, R21, 0x8, R6 ;  /* 0x000000081514b825 */ /* 0x001fe200078e0006 */
[----:B------:R-:W-:Y:S02]  /*0200*/  CS2R R6, SRZ ;  /* 0x0000000000067805 */ /* 0x000fe4000001ff00 */
[-C--:B------:R-:W-:Y:S02]  /*0210*/  ISETP.GE.AND P1, PT, R23, R4.reuse, PT ;  /* 0x000000041700720c */ /* 0x080fe40003f26270 */
[----:B------:R-:W-:Y:S02]  /*0220*/  ISETP.GE.AND P4, PT, R5, R4, PT ;  /* 0x000000040500720c */ /* 0x000fe40003f86270 */
[----:B------:R1:W5:Y:S01]  /*0230*/  @!P3 LDG.E.64 R6, desc[UR4][R20.64] ;  /* 0x000000041406b981 */ /* 0x000362000c1e1b00 */
[----:B--2---:R-:W-:Y:S01]  /*0240*/  @!P2 IMAD.WIDE.U32 R14, R9, 0x8, R14 ;  /* 0x00000008090ea825 */ /* 0x004fe200078e000e */
[----:B------:R-:W-:-:S02]  /*0250*/  CS2R R8, SRZ ;  /* 0x0000000000087805 */ /* 0x000fc4000001ff00 */
[-C--:B------:R-:W-:Y:S02]  /*0260*/  ISETP.GE.AND P3, PT, R13, R4.reuse, PT ;  /* 0x000000040d00720c */ /* 0x080fe40003f66270 */
[----:B------:R1:W5:Y:S04]  /*0270*/  @!P2 LDG.E.64 R2, desc[UR4][R14.64] ;  /* 0x000000040e02a981 */ /* 0x000368000c1e1b00 */
[----:B------:R1:W5:Y:S01]  /*0280*/  @!P0 LDG.E.64 R8, desc[UR4][R10.64] ;  /* 0x000000040a088981 */ /* 0x000362000c1e1b00 */
[----:B------:R-:W-:Y:S01]  /*0290*/  ISETP.GE.AND P2, PT, R25, R4, PT ;  /* 0x000000041900720c */ /* 0x000fe20003f46270 */
[----:B------:R-:W-:-:S12]  /*02a0*/  @P0 BRA `(.L_x_2788) ;  /* 0x0000000000280947 */ /* 0x000fd80003800000 */
[C---:B-----5:R-:W-:Y:S01]  /*02b0*/  DSETP.NEU.AND P5, PT, R8.reuse, +INF , PT ;  /* 0x7ff000000800742a */ /* 0x060fe20003fad000 */
[----:B------:R-:W-:Y:S01]  /*02c0*/  ULDC.64 UR6, c[0x0][0x228] ;  /* 0x00008a0000067ab9 */ /* 0x000fe20000000a00 */
[----:B------:R-:W-:-:S06]  /*02d0*/  DSETP.NEU.AND P0, PT, R8, -INF , PT ;  /* 0xfff000000800742a */ /* 0x000fcc0003f0d000 */
[----:B-1----:R-:W-:Y:S02]  /*02e0*/  FSEL R14, R8, UR6, P0 ;  /* 0x00000006080e7c08 */ /* 0x002fe40008000000 */
[----:B------:R-:W-:Y:S01]  /*02f0*/  FSEL R15, R9, UR7, P0 ;  /* 0x00000007090f7c08 */ /* 0x000fe20008000000 */
[----:B------:R-:W-:-:S03]  /*0300*/  DSETP.GTU.AND P0, PT, |R8|, +INF , PT ;  /* 0x7ff000000800742a */ /* 0x000fc60003f0c200 */
[----:B------:R-:W0:Y:S08]  /*0310*/  @!P5 LDC R14, c[0x0][0x220] ;  /* 0x00008800ff0edb82 */ /* 0x000e300000000800 */
[----:B------:R-:W1:Y:S08]  /*0320*/  @!P5 LDC R15, c[0x0][0x224] ;  /* 0x00008900ff0fdb82 */ /* 0x000e700000000800 */
[----:B0-----:R-:W0:Y:S08]  /*0330*/  @P0 LDC R14, c[0x0][0x218] ;  /* 0x00008600ff0e0b82 */ /* 0x001e300000000800 */
[----:B-1----:R-:W2:Y:S02]  /*0340*/  @P0 LDC R15, c[0x0][0x21c] ;  /* 0x00008700ff0f0b82 */ /* 0x002ea40000000800 */
.L_x_2788:
[----:B------:R-:W-:Y:S05]  /*0350*/  BSYNC B0 ;  /* 0x0000000000007941 */ /* 0x000fea0003800000 */
.L_x_2787:
[----:B------:R-:W-:Y:S04]  /*0360*/  BSSY B0, `(.L_x_2789) ;  /* 0x000000c000007945 */ /* 0x000fe80003800000 */
[----:B------:R-:W-:Y:S05]  /*0370*/  @P3 BRA `(.L_x_2790) ;  /* 0x0000000000283947 */ /* 0x000fea0003800000 */
[C---:B-----5:R-:W-:Y:S01]  /*0380*/  DSETP.NEU.AND P3, PT, R16.reuse, +INF , PT ;  /* 0x7ff000001000742a */ /* 0x060fe20003f6d000 */
[----:B------:R-:W-:Y:S01]  /*0390*/  ULDC.64 UR6, c[0x0][0x228] ;  /* 0x00008a0000067ab9 */ /* 0x000fe20000000a00 */
[----:B------:R-:W-:-:S06]  /*03a0*/  DSETP.NEU.AND P0, PT, R16, -INF , PT ;  /* 0xfff000001000742a */ /* 0x000fcc0003f0d000 */
[----:B-1----:R-:W-:Y:S02]  /*03b0*/  FSEL R10, R16, UR6, P0 ;  /* 0x00000006100a7c08 */ /* 0x002fe40008000000 */
[----:B------:R-:W-:Y:S01]  /*03c0*/  FSEL R11, R17, UR7, P0 ;  /* 0x00000007110b7c08 */ /* 0x000fe20008000000 */
[----:B------:R-:W-:-:S03]  /*03d0*/  DSETP.GTU.AND P0, PT, |R16|, +INF , PT ;  /* 0x7ff000001000742a */ /* 0x000fc60003f0c200 */
[----:B------:R-:W1:Y:S08]  /*03e0*/  @!P3 LDC R10, c[0x0][0x220] ;  /* 0x00008800ff0abb82 */ /* 0x000e700000000800 */
[----:B------:R-:W3:Y:S08]  /*03f0*/  @!P3 LDC R11, c[0x0][0x224] ;  /* 0x00008900ff0bbb82 */ /* 0x000ef00000000800 */
[----:B-1----:R-:W4:Y:S08]  /*0400*/  @P0 LDC R10, c[0x0][0x218] ;  /* 0x00008600ff0a0b82 */ /* 0x002f300000000800 */
[----:B---3--:R-:W3:Y:S02]  /*0410*/  @P0 LDC R11, c[0x0][0x21c] ;  /* 0x00008700ff0b0b82 */ /* 0x008ee40000000800 */
.L_x_2790:
[----:B------:R-:W-:Y:S05]  /*0420*/  BSYNC B0 ;  /* 0x0000000000007941 */ /* 0x000fea0003800000 */
.L_x_2789:
        /* <DEDUP_REMOVED lines=8> */
[----:B------:R-:W1:Y:S08]  /*04b0*/  @!P1 LDC R8, c[0x0][0x220] ;  /* 0x00008800ff089b82 */ /* 0x000e700000000800 */
[----:B------:R-:W0:Y:S08]  /*04c0*/  @!P1 LDC R9, c[0x0][0x224] ;  /* 0x00008900ff099b82 */ /* 0x000e300000000800 */
[----:B-1----:R-:W1:Y:S08]  /*04d0*/  @P0 LDC R8, c[0x0][0x218] ;  /* 0x00008600ff080b82 */ /* 0x002e700000000800 */
[----:B0-----:R-:W0:Y:S02]  /*04e0*/  @P0 LDC R9, c[0x0][0x21c] ;  /* 0x00008700ff090b82 */ /* 0x001e240000000800 */
.L_x_2792:
[----:B------:R-:W-:Y:S05]  /*04f0*/  BSYNC B0 ;  /* 0x0000000000007941 */ /* 0x000fea0003800000 */
.L_x_2791:
        /* <DEDUP_REMOVED lines=8> */
[----:B------:R-:W2:Y:S08]  /*0580*/  @!P1 LDC R6, c[0x0][0x220] ;  /* 0x00008800ff069b82 */ /* 0x000eb00000000800 */
[----:B------:R-:W4:Y:S08]  /*0590*/  @!P1 LDC R7, c[0x0][0x224] ;  /* 0x00008900ff079b82 */ /* 0x000f300000000800 */
[----:B--2---:R-:W2:Y:S08]  /*05a0*/  @P0 LDC R6, c[0x0][0x218] ;  /* 0x00008600ff060b82 */ /* 0x004eb00000000800 */
[----:B----4-:R-:W4:Y:S02]  /*05b0*/  @P0 LDC R7, c[0x0][0x21c] ;  /* 0x00008700ff070b82 */ /* 0x010f240000000800 */
.L_x_2794:
[----:B------:R-:W-:Y:S05]  /*05c0*/  BSYNC B0 ;  /* 0x0000000000007941 */ /* 0x000fea0003800000 */
.L_x_2793:
[----:B------:R-:W-:Y:S04]  /*05d0*/  BSSY B0, `(.L_x_2795) ;  /* 0x0000017000007945 */ /* 0x000fe80003800000 */
[----:B------:R-:W-:Y:S04]  /*05e0*/  BSSY B1, `(.L_x_2796) ;  /* 0x000000f000017945 */ /* 0x000fe80003800000 */
[----:B------:R-:W-:Y:S05]  /*05f0*/  @P4 BRA `(.L_x_2797) ;  /* 0x0000000000344947 */ /* 0x000fea0003800000 */
[----:B-----5:R-:W3:Y:S01]  /*0600*/  LDC.64 R2, c[0x0][0x238] ;  /* 0x00008e00ff027b82 */ /* 0x020ee20000000a00 */
[----:B------:R-:W-:-:S05]  /*0610*/  LEA R5, R0, R5, 0x9 ;  /* 0x0000000500057211 */ /* 0x000fca00078e48ff */
[----:B---3--:R-:W-:-:S04]  /*0620*/  IMAD.WIDE.U32 R2, R5, 0x8, R2 ;  /* 0x0000000805027825 */ /* 0x008fc800078e0002 */
[----:B------:R-:W-:Y:S01]  /*0630*/  IMAD.MOV.U32 R5, RZ, RZ, R13 ;  /* 0x000000ffff057224 */ /* 0x000fe200078e000d */
[----:B0-2---:R0:W-:Y:S04]  /*0640*/  STG.E.64 desc[UR4][R2.64], R14 ;  /* 0x0000000e02007986 */ /* 0x0051e8000c101b04 */
[----:B------:R-:W-:-:S13]  /*0650*/  ISETP.GE.AND P0, PT, R5, R4, PT ;  /* 0x000000040500720c */ /* 0x000fda0003f06270 */
[----:B------:R-:W-:Y:S05]  /*0660*/  @P0 BREAK B1 ;  /* 0x0000000000010942 */ /* 0x000fea0003800000 */
[----:B0-----:R-:W-:Y:S05]  /*0670*/  @P0 BRA `(.L_x_2798) ;  /* 0x0000000000300947 */ /* 0x001fea0003800000 */
[----:B------:R-:W0:Y:S01]  /*0680*/  LDC.64 R2, c[0x0][0x238] ;  /* 0x00008e00ff027b82 */ /* 0x000e220000000a00 */
[----:B------:R-:W-:Y:S02]  /*0690*/  IMAD R13, R0, 0x200, R5 ;  /* 0x00000200000d7824 */ /* 0x000fe400078e0205 */
[----:B------:R-:W-:Y:S02]  /*06a0*/  VIADD R5, R5, 0x80 ;  /* 0x0000008005057836 */ /* 0x000fe40000000000 */
[----:B0-----:R-:W-:-:S05]  /*06b0*/  IMAD.WIDE.U32 R2, R13, 0x8, R2 ;  /* 0x000000080d027825 */ /* 0x001fca00078e0002 */
[----:B----4-:R0:W-:Y:S02]  /*06c0*/  STG.E.64 desc[UR4][R2.64], R10 ;  /* 0x0000000a02007986 */ /* 0x0101e4000c101b04 */
.L_x_2797:
[----:B------:R-:W-:Y:S05]  /*06d0*/  BSYNC B1 ;  /* 0x0000000000017941 */ /* 0x000fea0003800000 */
.L_x_2796:
[----:B------:R-:W-:-:S13]  /*06e0*/  ISETP.GE.AND P0, PT, R5, R4, PT ;  /* 0x000000040500720c */ /* 0x000fda0003f06270 */
[----:B0----5:R-:W0:Y:S01]  /*06f0*/  @!P0 LDC.64 R2, c[0x0][0x238] ;  /* 0x00008e00ff028b82 */ /* 0x021e220000000a00 */
[----:B-1-3--:R-:W-:Y:S01]  /*0700*/  @!P0 LEA R11, R0, R5, 0x9 ;  /* 0x00000005000b8211 */ /* 0x00afe200078e48ff */
[----:B------:R-:W-:-:S04]  /*0710*/  @!P0 VIADD R5, R5, 0x80 ;  /* 0x0000008005058836 */ /* 0x000fc80000000000 */
[----:B0-----:R-:W-:-:S05]  /*0720*/  @!P0 IMAD.WIDE.U32 R2, R11, 0x8, R2 ;  /* 0x000000080b028825 */ /* 0x001fca00078e0002 */
[----:B------:R0:W-:Y:S02]  /*0730*/  @!P0 STG.E.64 desc[UR4][R2.64], R8 ;  /* 0x0000000802008986 */ /* 0x0001e4000c101b04 */
.L_x_2798:
[----:B------:R-:W-:Y:S05]  /*0740*/  BSYNC B0 ;  /* 0x0000000000007941 */ /* 0x000fea0003800000 */
.L_x_2795:
[----:B------:R-:W-:Y:S05]  /*0750*/  WARPSYNC.ALL ;  /* 0x0000000000007948 */ /* 0x000fea0003800000 */
[----:B------:R-:W-:-:S13]  /*0760*/  ISETP.GE.AND P0, PT, R5, R4, PT ;  /* 0x000000040500720c */ /* 0x000fda0003f06270 */
[----:B------:R-:W-:Y:S05]  /*0770*/  @P0 EXIT ;  /* 0x000000000000094d */ /* 0x000fea0003800000 */
[----:B0-----:R-:W0:Y:S01]  /*0780*/  LDC.64 R2, c[0x0][0x238] ;  /* 0x00008e00ff027b82 */ /* 0x001e220000000a00 */
[----:B------:R-:W-:-:S04]  /*0790*/  IMAD R5, R0, 0x200, R5 ;  /* 0x0000020000057824 */ /* 0x000fc800078e0205 */
[----:B0-----:R-:W-:-:S05]  /*07a0*/  IMAD.WIDE.U32 R2, R5, 0x8, R2 ;  /* 0x0000000805027825 */ /* 0x001fca00078e0002 */
[----:B--2-4-:R-:W-:Y:S01]  /*07b0*/  STG.E.64 desc[UR4][R2.64], R6 ;  /* 0x0000000602007986 */ /* 0x014fe2000c101b04 */
[----:B------:R-:W-:Y:S05]  /*07c0*/  EXIT ;  /* 0x000000000000794d */ /* 0x000fea0003800000 */
.L_x_2799:
        /* <DEDUP_REMOVED lines=11> */
.L_x_36140:


//--------------------- .text._ZN2at6native29vectorized_elementwise_kernelILi2EZZZNS0_22nan_to_num_kernel_cudaERNS_18TensorIteratorBaseESt8optionalIdES5_S5_ENKUlvE0_clEvENKUlvE_clEvEUldE_St5arrayIPcLm2EEEEviT0_T1_ --------------------------
	.section	.text._ZN2at6native29vectorized_elementwise_kernelILi2EZZZNS0_22nan_to_num_kernel_cudaERNS_18TensorIteratorBaseESt8optionalIdES5_S5_ENKUlvE0_clEvENKUlvE_clEvEUldE_St5arrayIPcLm2EEEEviT0_T1_,"ax",@progbits
	.align	128
        .global         _ZN2at6native29vectorized_elementwise_kernelILi2EZZZNS0_22nan_to_num_kernel_cudaERNS_18TensorIteratorBaseESt8optionalIdES5_S5_ENKUlvE0_clEvENKUlvE_clEvEUldE_St5arrayIPcLm2EEEEviT0_T1_
        .type           _ZN2at6native29vectorized_elementwise_kernelILi2EZZZNS0_22nan_to_num_kernel_cudaERNS_18TensorIteratorBaseESt8optionalIdES5_S5_ENKUlvE0_clEvENKUlvE_clEvEUldE_St5arrayIPcLm2EEEEviT0_T1_,@function
        .size           _ZN2at6native29vectorized_elementwise_kernelILi2EZZZNS0_22nan_to_num_kernel_cudaERNS_18TensorIteratorBaseESt8optionalIdES5_S5_ENKUlvE0_clEvENKUlvE_clEvEUldE_St5arrayIPcLm2EEEEviT0_T1_,(.L_x_36141 - _ZN2at6native29vectorized_elementwise_kernelILi2EZZZNS0_22nan_to_num_kernel_cudaERNS_18TensorIteratorBaseESt8optionalIdES5_S5_ENKUlvE0_clEvENKUlvE_clEvEUldE_St5arrayIPcLm2EEEEviT0_T1_)
        .other          _ZN2at6native29vectorized_elementwise_kernelILi2EZZZNS0_22nan_to_num_kernel_cudaERNS_18TensorIteratorBaseESt8optionalIdES5_S5_ENKUlvE0_clEvENKUlvE_clEvEUldE_St5arrayIPcLm2EEEEviT0_T1_,@"STO_CUDA_ENTRY STV_DEFAULT"
_ZN2at6native29vectorized_elementwise_kernelILi2EZZZNS0_22nan_to_num_kernel_cudaERNS_18TensorIteratorBaseESt8optionalIdES5_S5_ENKUlvE0_clEvENKUlvE_clEvEUldE_St5arrayIPcLm2EEEEviT0_T1_:
.text._ZN2at6native29vectorized_elementwise_kernelILi2EZZZNS0_22nan_to_num_kernel_cudaERNS_18TensorIteratorBaseESt8optionalIdES5_S5_ENKUlvE0_clEvENKUlvE_clEvEUldE_St5arrayIPcLm2EEEEviT0_T1_:
        /* <DEDUP_REMOVED lines=10> */
[----:B------:R-:W-:-:S07]  /*00a0*/  ULDC.64 UR6, c[0x0][0x228] ;  /* 0x00008a0000067ab9 */ /* 0x000fce0000000a00 */
[----:B------:R-:W2:Y:S01]  /*00b0*/  LDC.64 R12, c[0x0][0x220] ;  /* 0x00008800ff0c7b82 */ /* 0x000ea20000000a00 */
[----:B-1----:R-:W-:-:S04]  /*00c0*/  IMAD.WIDE R2, R25, 0x8, R2 ;  /* 0x0000000819027825 */ /* 0x002fc800078e0202 */
[----:B0-----:R-:W-:-:S05]  /*00d0*/  IMAD.WIDE.U32 R2, R5, 0x10, R2 ;  /* 0x0000001005027825 */ /* 0x001fca00078e0002 */
[----:B------:R-:W3:Y:S04]  /*00e0*/  LDG.E.128 R16, desc[UR4][R2.64] ;  /* 0x0000000402107981 */ /* 0x000ee8000c1e1d00 */
[----:B------:R-:W4:Y:S04]  /*00f0*/  LDG.E.128 R20, desc[UR4][R2.64+0x800] ;  /* 0x0008000402147981 */ /* 0x000f28000c1e1d00 */
[----:B------:R-:W5:Y:S04]  /*0100*/  LDG.E.128 R4, desc[UR4][R2.64+0x1000] ;  /* 0x0010000402047981 */ /* 0x000f68000c1e1d00 */
[----:B------:R0:W5:Y:S01]  /*0110*/  LDG.E.128 R8, desc[UR4][R2.64+0x1800] ;  /* 0x0018000402087981 */ /* 0x000162000c1e1d00 */
[----:B------:R-:W1:Y:S01]  /*0120*/  S2R R26, SR_TID.X ;  /* 0x00000000001a7919 */ /* 0x000e620000002100 */
[----:B---3--:R-:W-:-:S02]  /*0130*/  DSETP.NEU.AND P2, PT, R16, -INF , PT ;  /* 0xfff000001000742a */ /* 0x008fc40003f4d000 */
[----:B------:R-:W-:Y:S02]  /*0140*/  DSETP.NEU.AND P4, PT, R18, -INF , PT ;  /* 0xfff000001200742a */ /* 0x000fe40003f8d000 */
[C---:B------:R-:W-:Y:S02]  /*0150*/  DSETP.NEU.AND P5, PT, R16.reuse, +INF , PT ;  /* 0x7ff000001000742a */ /* 0x040fe40003fad000 */
[----:B------:R-:W-:Y:S01]  /*0160*/  DSETP.GTU.AND P0, PT, |R16|, +INF , PT ;  /* 0x7ff000001000742a */ /* 0x000fe20003f0c200 */
[----:B------:R-:W-:Y:S01]  /*0170*/  FSEL R15, R16, UR6, P2 ;  /* 0x00000006100f7c08 */ /* 0x000fe20009000000 */
[----:B----4-:R-:W-:Y:S01]  /*0180*/  DSETP.NEU.AND P6, PT, R20, -INF , PT ;  /* 0xfff000001400742a */ /* 0x010fe20003fcd000 */
[----:B------:R-:W-:Y:S01]  /*0190*/  FSEL R16, R17, UR7, P2 ;  /* 0x0000000711107c08 */ /* 0x000fe20009000000 */
[C---:B------:R-:W-:Y:S01]  /*01a0*/  DSETP.GTU.AND P1, PT, |R18|.reuse, +INF , PT ;  /* 0x7ff000001200742a */ /* 0x040fe20003f2c200 */
[----:B------:R-:W-:Y:S01]  /*01b0*/  FSEL R17, R18, UR6, P4 ;  /* 0x0000000612117c08 */ /* 0x000fe2000a000000 */
[----:B------:R-:W-:Y:S01]  /*01c0*/  DSETP.NEU.AND P3, PT, R18, +INF , PT ;  /* 0x7ff000001200742a */ /* 0x000fe20003f6d000 */
[----:B------:R-:W-:Y:S01]  /*01d0*/  FSEL R24, R19, UR7, P4 ;  /* 0x0000000713187c08 */ /* 0x000fe2000a000000 */
[C---:B------:R-:W-:Y:S01]  /*01e0*/  DSETP.NEU.AND P4, PT, R20.reuse, +INF , PT ;  /* 0x7ff000001400742a */ /* 0x040fe20003f8d000 */
[----:B--2---:R-:W-:Y:S01]  /*01f0*/  FSEL R19, R15, R12, P5 ;  /* 0x0000000c0f137208 */ /* 0x004fe20002800000 */
[----:B------:R-:W-:Y:S01]  /*0200*/  DSETP.GTU.AND P2, PT, |R20|, +INF , PT ;  /* 0x7ff000001400742a */ /* 0x000fe20003f4c200 */
[----:B------:R-:W-:Y:S01]  /*0210*/  FSEL R18, R16, R13, P5 ;  /* 0x0000000d10127208 */ /* 0x000fe20002800000 */
[----:B------:R-:W-:Y:S01]  /*0220*/  DSETP.NEU.AND P5, PT, R22, -INF , PT ;  /* 0xfff000001600742a */ /* 0x000fe20003fad000 */
[----:B------:R-:W-:-:S02]  /*0230*/  FSEL R15, R20, UR6, P6 ;  /* 0x00000006140f7c08 */ /* 0x000fc4000b000000 */
[----:B0-----:R-:W-:Y:S01]  /*0240*/  FSEL R2, R21, UR7, P6 ;  /* 0x0000000715027c08 */ /* 0x001fe2000b000000 */
[----:B------:R-:W-:Y:S01]  /*0250*/  DSETP.NEU.AND P6, PT, R22, +INF , PT ;  /* 0x7ff000001600742a */ /* 0x000fe20003fcd000 */
[-C--:B------:R-:W-:Y:S02]  /*0260*/  FSEL R20, R15, R12.reuse, P4 ;  /* 0x0000000c0f147208 */ /* 0x080fe40002000000 */
[----:B------:R-:W-:Y:S01]  /*0270*/  FSEL R21, R2, R13, P4 ;  /* 0x0000000d02157208 */ /* 0x000fe20002000000 */
[C---:B-----5:R-:W-:Y:S01]  /*0280*/  DSETP.NEU.AND P4, PT, R4.reuse, -INF , PT ;  /* 0xfff000000400742a */ /* 0x060fe20003f8d000 */
[----:B------:R-:W-:Y:S01]  /*0290*/  FSEL R3, R22, UR6, P5 ;  /* 0x0000000616037c08 */ /* 0x000fe2000a800000 */
[----:B------:R-:W0:Y:S01]  /*02a0*/  LDC.64 R14, c[0x0][0x238] ;  /* 0x00008e00ff0e7b82 */ /* 0x000e220000000a00 */
[----:B------:R-:W-:Y:S01]  /*02b0*/  FSEL R0, R23, UR7, P5 ;  /* 0x0000000717007c08 */ /* 0x000fe2000a800000 */
[----:B------:R-:W-:Y:S01]  /*02c0*/  DSETP.NEU.AND P5, PT, R4, +INF , PT ;  /* 0x7ff000000400742a */ /* 0x000fe20003fad000 */
[----:B------:R-:W-:-:S02]  /*02d0*/  FSEL R17, R17, R12, P3 ;  /* 0x0000000c11117208 */ /* 0x000fc40001800000 */
[-C--:B------:R-:W-:Y:S01]  /*02e0*/  FSEL R24, R24, R13.reuse, P3 ;  /* 0x0000000d18187208 */ /* 0x080fe20001800000 */
[----:B------:R-:W-:Y:S01]  /*02f0*/  DSETP.GTU.AND P3, PT, |R22|, +INF , PT ;  /* 0x7ff000001600742a */ /* 0x000fe20003f6c200 */
[----:B------:R-:W-:Y:S02]  /*0300*/  FSEL R2, R5, UR7, P4 ;  /* 0x0000000705027c08 */ /* 0x000fe4000a000000 */
[----:B------:R-:W-:Y:S02]  /*0310*/  FSEL R22, R3, R12, P6 ;  /* 0x0000000c03167208 */ /* 0x000fe40003000000 */
[-C--:B------:R-:W-:Y:S01]  /*0320*/  FSEL R23, R0, R13.reuse, P6 ;  /* 0x0000000d00177208 */ /* 0x080fe20003000000 */
[----:B------:R-:W-:Y:S01]  /*0330*/  DSETP.NEU.AND P6, PT, R6, -INF , PT ;  /* 0xfff000000600742a */ /* 0x000fe20003fcd000 */
[----:B------:R-:W-:Y:S01]  /*0340*/  FSEL R3, R4, UR6, P4 ;  /* 0x0000000604037c08 */ /* 0x000fe2000a000000 */
[----:B------:R-:W-:Y:S01]  /*0350*/  DSETP.GTU.AND P4, PT, |R4|, +INF , PT ;  /* 0x7ff000000400742a */ /* 0x000fe20003f8c200 */
[----:B------:R-:W-:-:S02]  /*0360*/  FSEL R2, R2, R13, P5 ;  /* 0x0000000d02027208 */ /* 0x000fc40002800000 */
[-C--:B------:R-:W-:Y:S01]  /*0370*/  FSEL R0, R3, R12.reuse, P5 ;  /* 0x0000000c03007208 */ /* 0x080fe20002800000 */
[----:B------:R-:W-:Y:S01]  /*0380*/  DSETP.NEU.AND P5, PT, R6, +INF , PT ;  /* 0x7ff000000600742a */ /* 0x000fe20003fad000 */
[----:B------:R-:W-:Y:S02]  /*0390*/  FSEL R3, R6, UR6, P6 ;  /* 0x0000000606037c08 */ /* 0x000fe4000b000000 */
[----:B------:R-:W-:Y:S01]  /*03a0*/  FSEL R4, R7, UR7, P6 ;  /* 0x0000000707047c08 */ /* 0x000fe2000b000000 */
[C---:B------:R-:W-:Y:S02]  /*03b0*/  DSETP.NEU.AND P6, PT, R8.reuse, -INF , PT ;  /* 0xfff000000800742a */ /* 0x040fe40003fcd000 */
[----:B------:R-:W-:Y:S01]  /*03c0*/  FSEL R3, R3, R12, P5 ;  /* 0x0000000c03037208 */ /* 0x000fe20002800000 */
[----:B0-----:R-:W-:Y:S01]  /*03d0*/  IMAD.WIDE.U32 R14, R25, 0x8, R14 ;  /* 0x00000008190e7825 */ /* 0x001fe200078e000e */
[----:B------:R-:W-:Y:S01]  /*03e0*/  FSEL R4, R4, R13, P5 ;  /* 0x0000000d04047208 */ /* 0x000fe20002800000 */
[----:B------:R-:W-:Y:S01]  /*03f0*/  DSETP.NEU.AND P5, PT, R8, +INF , PT ;  /* 0x7ff000000800742a */ /* 0x000fe20003fad000 */
[----:B------:R-:W-:-:S02]  /*0400*/  FSEL R5, R8, UR6, P6 ;  /* 0x0000000608057c08 */ /* 0x000fc4000b000000 */
[----:B------:R-:W-:Y:S01]  /*0410*/  FSEL R16, R9, UR7, P6 ;  /* 0x0000000709107c08 */ /* 0x000fe2000b000000 */
[C---:B------:R-:W-:Y:S01]  /*0420*/  DSETP.NEU.AND P6, PT, R10.reuse, +INF , PT ;  /* 0x7ff000000a00742a */ /* 0x040fe20003fcd000 */
[----:B-1----:R-:W-:Y:S01]  /*0430*/  IMAD.WIDE R14, R26, 0x10, R14 ;  /* 0x000000101a0e7825 */ /* 0x002fe200078e020e */
[----:B------:R-:W-:Y:S02]  /*0440*/  FSEL R5, R5, R12, P5 ;  /* 0x0000000c05057208 */ /* 0x000fe40002800000 */
[----:B------:R-:W-:Y:S01]  /*0450*/  FSEL R16, R16, R13, P5 ;  /* 0x0000000d10107208 */ /* 0x000fe20002800000 */
[----:B------:R-:W-:-:S09]  /*0460*/  DSETP.NEU.AND P5, PT, R10, -INF , PT ;  /* 0xfff000000a00742a */ /* 0x000fd20003fad000 */
[----:B------:R-:W-:Y:S02]  /*0470*/  @P6 FSEL R12, R10, UR6, P5 ;  /* 0x000000060a0c6c08 */ /* 0x000fe4000a800000 */
[----:B------:R-:W-:Y:S01]  /*0480*/  @P6 FSEL R13, R11, UR7, P5 ;  /* 0x000000070b0d6c08 */ /* 0x000fe2000a800000 */
[----:B------:R-:W-:Y:S01]  /*0490*/  ULDC.64 UR6, c[0x0][0x218] ;  /* 0x0000860000067ab9 */ /* 0x000fe20000000a00 */
[----:B------:R-:W-:Y:S01]  /*04a0*/  DSETP.GTU.AND P6, PT, |R6|, +INF , PT ;  /* 0x7ff000000600742a */ /* 0x000fe20003fcc200 */
[----:B------:R-:W-:Y:S01]  /*04b0*/  FSEL R17, R17, UR6, !P1 ;  /* 0x0000000611117c08 */ /* 0x000fe2000c800000 */
[----:B------:R-:W-:Y:S01]  /*04c0*/  DSETP.GTU.AND P5, PT, |R8|, +INF , PT ;  /* 0x7ff000000800742a */ /* 0x000fe20003fac200 */
[----:B------:R-:W-:Y:S01]  /*04d0*/  FSEL R24, R24, UR7, !P1 ;  /* 0x0000000718187c08 */ /* 0x000fe2000c800000 */
[----:B------:R-:W-:Y:S01]  /*04e0*/  DSETP.GTU.AND P1, PT, |R10|, +INF , PT ;  /* 0x7ff000000a00742a */ /* 0x000fe20003f2c200 */
[----:B------:R-:W-:Y:S01]  /*04f0*/  FSEL R6, R0, UR6, !P4 ;  /* 0x0000000600067c08 */ /* 0x000fe2000e000000 */
[----:B------:R-:W-:Y:S01]  /*0500*/  IMAD.MOV.U32 R10, RZ, RZ, R17 ;  /* 0x000000ffff0a7224 */ /* 0x000fe200078e0011 */
[----:B------:R-:W-:Y:S01]  /*0510*/  FSEL R7, R2, UR7, !P4 ;  /* 0x0000000702077c08 */ /* 0x000fe2000e000000 */
[----:B------:R-:W-:Y:S01]  /*0520*/  IMAD.MOV.U32 R11, RZ, RZ, R24 ;  /* 0x000000ffff0b7224 */ /* 0x000fe200078e0018 */
[----:B------:R-:W-:-:S02]  /*0530*/  FSEL R2, R3, UR6, !P6 ;  /* 0x0000000603027c08 */ /* 0x000fc4000f000000 */
[----:B------:R-:W-:Y:S01]  /*0540*/  FSEL R17, R4, UR7, !P6 ;  /* 0x0000000704117c08 */ /* 0x000fe2000f000000 */
[----:B------:R-:W-:Y:S01]  /*0550*/  IMAD.MOV.U32 R4, RZ, RZ, R6 ;  /* 0x000000ffff047224 */ /* 0x000fe200078e0006 */
[----:B------:R-:W-:Y:S01]  /*0560*/  FSEL R0, R5, UR6, !P5 ;  /* 0x0000000605007c08 */ /* 0x000fe2000e800000 */
[----:B------:R-:W-:Y:S01]  /*0570*/  IMAD.MOV.U32 R5, RZ, RZ, R7 ;  /* 0x000000ffff057224 */ /* 0x000fe200078e0007 */
[----:B------:R-:W-:Y:S01]  /*0580*/  FSEL R8, R19, UR6, !P0 ;  /* 0x0000000613087c08 */ /* 0x000fe2000c000000 */
[----:B------:R-:W-:Y:S01]  /*0590*/  IMAD.MOV.U32 R6, RZ, RZ, R2 ;  /* 0x000000ffff067224 */ /* 0x000fe200078e0002 */
[----:B------:R-:W-:Y:S01]  /*05a0*/  FSEL R9, R18, UR7, !P0 ;  /* 0x0000000712097c08 */ /* 0x000fe2000c000000 */
[----:B------:R-:W-:Y:S01]  /*05b0*/  IMAD.MOV.U32 R7, RZ, RZ, R17 ;  /* 0x000000ffff077224 */ /* 0x000fe200078e0011 */
[----:B------:R-:W-:Y:S02]  /*05c0*/  FSEL R22, R22, UR6, !P3 ;  /* 0x0000000616167c08 */ /* 0x000fe4000d800000 */
[----:B------:R-:W-:Y:S01]  /*05d0*/  FSEL R20, R20, UR6, !P2 ;  /* 0x0000000614147c08 */ /* 0x000fe2000d000000 */
[----:B------:R0:W-:Y:S01]  /*05e0*/  STG.E.128 desc[UR4][R14.64], R8 ;  /* 0x000000080e007986 */ /* 0x0001e2000c101d04 */
[----:B------:R-:W-:-:S02]  /*05f0*/  FSEL R21, R21, UR7, !P2 ;  /* 0x0000000715157c08 */ /* 0x000fc4000d000000 */
[----:B------:R-:W-:Y:S01]  /*0600*/  FSEL R23, R23, UR7, !P3 ;  /* 0x0000000717177c08 */ /* 0x000fe2000d800000 */
[----:B------:R1:W-:Y:S01]  /*0610*/  STG.E.128 desc[UR4][R14.64+0x1000], R4 ;  /* 0x001000040e007986 */ /* 0x0003e2000c101d04 */
[----:B------:R-:W-:Y:S02]  /*0620*/  FSEL R3, R16, UR7, !P5 ;  /* 0x0000000710037c08 */ /* 0x000fe4000e800000 */
[----:B------:R-:W-:Y:S02]  /*0630*/  FSEL R12, R12, UR6, !P1 ;  /* 0x000000060c0c7c08 */ /* 0x000fe4000c800000 */
[----:B------:R-:W-:Y:S01]  /*0640*/  FSEL R13, R13, UR7, !P1 ;  /* 0x000000070d0d7c08 */ /* 0x000fe2000c800000 */
[----:B0-----:R-:W-:Y:S02]  /*0650*/  IMAD.MOV.U32 R8, RZ, RZ, R20 ;  /* 0x000000ffff087224 */ /* 0x001fe400078e0014 */
[----:B------:R-:W-:Y:S02]  /*0660*/  IMAD.MOV.U32 R9, RZ, RZ, R21 ;  /* 0x000000ffff097224 */ /* 0x000fe400078e0015 */
[----:B------:R-:W-:-:S02]  /*0670*/  IMAD.MOV.U32 R10, RZ, RZ, R22 ;  /* 0x000000ffff0a7224 */ /* 0x000fc400078e0016 */
[----:B------:R-:W-:Y:S02]  /*0680*/  IMAD.MOV.U32 R11, RZ, RZ, R23 ;  /* 0x000000ffff0b7224 */ /* 0x000fe400078e0017 */
[----:B-1----:R-:W-:Y:S02]  /*0690*/  IMAD.MOV.U32 R4, RZ, RZ, R0 ;  /* 0x000000ffff047224 */ /* 0x002fe400078e0000 */
[----:B------:R-:W-:Y:S01]  /*06a0*/  IMAD.MOV.U32 R5, RZ, RZ, R3 ;  /* 0x000000ffff057224 */ /* 0x000fe200078e0003 */
[----:B------:R-:W-:Y:S01]  /*06b0*/  STG.E.128 desc[UR4][R14.64+0x800], R8 ;  /* 0x000800080e007986 */ /* 0x000fe2000c101d04 */
[----:B------:R-:W-:Y:S02]  /*06c0*/  IMAD.MOV.U32 R6, RZ, RZ, R12 ;  /* 0x000000ffff067224 */ /* 0x000fe400078e000c */
[----:B------:R-:W-:-:S05]  /*06d0*/  IMAD.MOV.U32 R7, RZ, RZ, R13 ;  /* 0x000000ffff077224 */ /* 0x000fca00078e000d */
[----:B------:R-:W-:Y:S01]  /*06e0*/  STG.E.128 desc[UR4][R14.64+0x1800], R4 ;  /* 0x001800040e007986 */ /* 0x000fe2000c101d04 */
[----:B------:R-:W-:Y:S05]  /*06f0*/  EXIT ;  /* 0x000000000000794d */ /* 0x000fea0003800000 */
.L_x_2800:
[----:B------:R-:W0:Y:S02]  /*0700*/  S2R R18, SR_TID.X ;  /* 0x0000000000127919 */ /* 0x000e240000002100 */
[----:B0-----:R-:W-:Y:S01]  /*0710*/  ISETP.GE.AND P0, PT, R18, R0, PT ;  /* 0x000000001200720c */ /* 0x001fe20003f06270 */
[----:B------:R-:W-:-:S12]  /*0720*/  IMAD.MOV.U32 R12, RZ, RZ, R18 ;  /* 0x000000ffff0c7224 */ /* 0x000fd800078e0012 */
[----:B------:R-:W-:Y:S02]  /*0730*/  @!P0 IMAD.IADD R2, R25, 0x1, R12 ;  /* 0x0000000119028824 */ /* 0x000fe400078e020c */
[----:B------:R-:W-:-:S05]  /*0740*/  @!P0 VIADD R12, R12, 0x80 ;  /* 0x000000800c0c8836 */ /* 0x000fca0000000000 */
[----:B------:R-:W-:-:S13]  /*0750*/  ISETP.GE.AND P1, PT, R12, R0, PT ;  /* 0x000000000c00720c */ /* 0x000fda0003f26270 */
[----:B------:R-:W0:Y:S01]  /*0760*/  @!P1 LDC.64 R4, c[0x0][0x240] ;  /* 0x00009000ff049b82 */ /* 0x000e220000000a00 */
[----:B------:R-:W-:Y:S02]  /*0770*/  @!P1 IMAD.IADD R9, R25, 0x1, R12 ;  /* 0x0000000119099824 */ /* 0x000fe400078e020c */
[----:B------:R-:W-:-:S05]  /*0780*/  @!P1 VIADD R12, R12, 0x80 ;  /* 0x000000800c0c9836 */ /* 0x000fca0000000000 */
[----:B------:R-:W-:-:S13]  /*0790*/  ISETP.GE.AND P2, PT, R12, R0, PT ;  /* 0x000000000c00720c */ /* 0x000fda0003f46270 */
[----:B------:R-:W-:Y:S01]  /*07a0*/  @!P2 IMAD.IADD R11, R25, 0x1, R12 ;  /* 0x00000001190ba824 */ /* 0x000fe200078e020c */
[----:B------:R-:W1:Y:S01]  /*07b0*/  @!P2 LDC.64 R6, c[0x0][0x240] ;  /* 0x00009000ff06ab82 */ /* 0x000e620000000a00 */
[----:B0-----:R-:W-:Y:S01]  /*07c0*/  @!P1 IMAD.WIDE.U32 R8, R9, 0x8, R4 ;  /* 0x0000000809089825 */ /* 0x001fe200078e0004 */
[----:B------:R-:W-:-:S03]  /*07d0*/  CS2R R4, SRZ ;  /* 0x0000000000047805 */ /* 0x000fc6000001ff00 */
[----:B------:R-:W-:-:S03]  /*07e0*/  @!P2 VIADD R12, R12, 0x80 ;  /* 0x000000800c0ca836 */ /* 0x000fc60000000000 */
[----:B------:R0:W5:Y:S02]  /*07f0*/  @!P1 LDG.E.64 R4, desc[UR4][R8.64] ;  /* 0x0000000408049981 */ /* 0x000164000c1e1b00 */
[----:B------:R-:W-:-:S13]  /*0800*/  ISETP.GE.AND P1, PT, R12, R0, PT ;  /* 0x000000000c00720c */ /* 0x000fda0003f26270 */
[----:B------:R-:W2:Y:S01]  /*0810*/  @!P1 LDC.64 R14, c[0x0][0x240] ;  /* 0x00009000ff0e9b82 */ /* 0x000ea20000000a00 */
[----:B------:R-:W-:Y:S01]  /*0820*/  @!P1 IMAD.IADD R3, R25, 0x1, R12 ;  /* 0x0000000119039824 */ /* 0x000fe200078e020c */
[----:B0-----:R-:W-:Y:S01]  /*0830*/  CS2R R8, SRZ ;  /* 0x0000000000087805 */ /* 0x001fe2000001ff00 */
[----:B------:R-:W-:Y:S02]  /*0840*/  @!P1 VIADD R12, R12, 0x80 ;  /* 0x000000800c0c9836 */ /* 0x000fe40000000000 */
[----:B-1----:R-:W-:Y:S01]  /*0850*/  @!P2 IMAD.WIDE.U32 R10, R11, 0x8, R6 ;  /* 0x000000080b0aa825 */ /* 0x002fe200078e0006 */
[----:B------:R-:W-:-:S06]  /*0860*/  CS2R R6, SRZ ;  /* 0x0000000000067805 */ /* 0x000fcc000001ff00 */
[----:B------:R0:W5:Y:S01]  /*0870*/  @!P2 LDG.E.64 R6, desc[UR4][R10.64] ;  /* 0x000000040a06a981 */ /* 0x000162000c1e1b00 */
[----:B--2---:R-:W-:-:S05]  /*0880*/  @!P1 IMAD.WIDE.U32 R14, R3, 0x8, R14 ;  /* 0x00000008030e9825 */ /* 0x004fca00078e000e */
[----:B------:R-:W5:Y:S01]  /*0890*/  @!P1 LDG.E.64 R8, desc[UR4][R14.64] ;  /* 0x000000040e089981 */ /* 0x000f62000c1e1b00 */
[----:B------:R-:W-:Y:S02]  /*08a0*/  ISETP.GE.AND P1, PT, R12, R0, PT ;  /* 0x000000000c00720c */ /* 0x000fe40003f26270 */
[----:B0-----:R-:W-:-:S11]  /*08b0*/  CS2R R10, SRZ ;  /* 0x00000000000a7805 */ /* 0x001fd6000001ff00 */
[----:B------:R-:W0:Y:S01]  /*08c0*/  @!P1 LDC.64 R16, c[0x0][0x240] ;  /* 0x00009000ff109b82 */ /* 0x000e220000000a00 */
[----:B------:R-:W-:Y:S02]  /*08d0*/  @!P1 IMAD.IADD R21, R25, 0x1, R12 ;  /* 0x0000000119159824 */ /* 0x000fe400078e020c */
[----:B------:R-:W-:Y:S02]  /*08e0*/  @!P1 VIADD R12, R12, 0x80 ;  /* 0x000000800c0c9836 */ /* 0x000fe40000000000 */
[----:B0-----:R-:W-:-:S05]  /*08f0*/  @!P1 IMAD.WIDE.U32 R20, R21, 0x8, R16 ;  /* 0x0000000815149825 */ /* 0x001fca00078e0010 */
[----:B------:R0:W5:Y:S01]  /*0900*/  @!P1 LDG.E.64 R10, desc[UR4][R20.64] ;  /* 0x00000004140a9981 */ /* 0x000162000c1e1b00 */
[C---:B------:R-:W-:Y:S02]  /*0910*/  ISETP.GE.AND P1, PT, R12.reuse, R0, PT ;  /* 0x000000000c00720c */ /* 0x040fe40003f26270 */
[----:B------:R-:W-:Y:S01]  /*0920*/  CS2R R16, SRZ ;  /* 0x0000000000107805 */ /* 0x000fe2000001ff00 */
[----:B0-----:R-:W0:Y:S10]  /*0930*/  @!P0 LDC.64 R20, c[0x0][0x240] ;  /* 0x00009000ff148b82 */ /* 0x001e340000000a00 */
[----:B------:R-:W-:Y:S01]  /*0940*/  @!P1 IMAD.IADD R23, R25, 0x1, R12 ;  /* 0x0000000119179824 */ /* 0x000fe200078e020c */
[----:B------:R-:W1:Y:S01]  /*0950*/  @!P1 LDC.64 R14, c[0x0][0x240] ;  /* 0x00009000ff0e9b82 */ /* 0x000e620000000a00 */
[----:B------:R-:W-:-:S02]  /*0960*/  @!P1 VIADD R12, R12, 0x80 ;  /* 0x000000800c0c9836 */ /* 0x000fc40000000000 */
[----:B-1----:R-:W-:-:S05]  /*0970*/  @!P1 IMAD.WIDE.U32 R22, R23, 0x8, R14 ;  /* 0x0000000817169825 */ /* 0x002fca00078e000e */
[----:B------:R1:W5:Y:S01]  /*0980*/  @!P1 LDG.E.64 R16, desc[UR4][R22.64] ;  /* 0x0000000416109981 */ /* 0x000362000c1e1b00 */
[----:B------:R-:W-:-:S13]  /*0990*/  ISETP.GE.AND P1, PT, R12, R0, PT ;  /* 0x000000000c00720c */ /* 0x000fda0003f26270 */
[----:B------:R-:W2:Y:S01]  /*09a0*/  @!P1 LDC.64 R14, c[0x0][0x240] ;  /* 0x00009000ff0e9b82 */ /* 0x000ea20000000a00 */
[----:B------:R-:W-:Y:S02]  /*09b0*/  @!P1 IMAD.IADD R27, R25, 0x1, R12 ;  /* 0x00000001191b9824 */ /* 0x000fe400078e020c */
[----:B------:R-:W-:Y:S02]  /*09c0*/  @!P1 VIADD R12, R12, 0x80 ;  /* 0x000000800c0c9836 */ /* 0x000fe40000000000 */
[----:B--2---:R-:W-:Y:S01]  /*09d0*/  @!P1 IMAD.WIDE.U32 R26, R27, 0x8, R14 ;  /* 0x000000081b1a9825 */ /* 0x004fe200078e000e */
[----:B------:R-:W-:-:S06]  /*09e0*/  CS2R R14, SRZ ;  /* 0x00000000000e7805 */ /* 0x000fcc000001ff00 */
[----:B------:R2:W5:Y:S01]  /*09f0*/  @!P1 LDG.E.64 R14, desc[UR4][R26.64] ;  /* 0x000000041a0e9981 */ /* 0x000562000c1e1b00 */
[----:B------:R-:W-:-:S13]  /*0a00*/  ISETP.GE.AND P1, PT, R12, R0, PT ;  /* 0x000000000c00720c */ /* 0x000fda0003f26270 */
[----:B-1----:R-:W1:Y:S01]  /*0a10*/  @!P1 LDC.64 R22, c[0x0][0x240] ;  /* 0x00009000ff169b82 */ /* 0x002e620000000a00 */
[----:B------:R-:W-:Y:S01]  /*0a20*/  @!P1 IMAD.IADD R3, R25, 0x1, R12 ;  /* 0x0000000119039824 */ /* 0x000fe200078e020c */
[----:B------:R-:W-:Y:S01]  /*0a30*/  CS2R R12, SRZ ;  /* 0x00000000000c7805 */ /* 0x000fe2000001ff00 */
[----:B0-----:R-:W-:-:S04]  /*0a40*/  @!P0 IMAD.WIDE.U32 R20, R2, 0x8, R20 ;  /* 0x0000000802148825 */ /* 0x001fc800078e0014 */
[----:B-1----:R-:W-:Y:S01]  /*0a50*/  @!P1 IMAD.WIDE.U32 R22, R3, 0x8, R22 ;  /* 0x0000000803169825 */ /* 0x002fe200078e0016 */
[----:B------:R-:W-:-:S04]  /*0a60*/  CS2R R2, SRZ ;  /* 0x0000000000027805 */ /* 0x000fc8000001ff00 */
[----:B------:R2:W5:Y:S04]  /*0a70*/  @!P1 LDG.E.64 R12, desc[UR4][R22.64] ;  /* 0x00000004160c9981 */ /* 0x000568000c1e1b00 */
[----:B------:R2:W5:Y:S01]  /*0a80*/  @!P0 LDG.E.64 R2, desc[UR4][R20.64] ;  /* 0x0000000414028981 */ /* 0x000562000c1e1b00 */
[----:B------:R-:W-:Y:S04]  /*0a90*/  BSSY B0, `(.L_x_2801) ;  /* 0x000000c000007945 */ /* 0x000fe80003800000 */
[----:B------:R-:W-:Y:S05]  /*0aa0*/  @P0 BRA `(.L_x_2802) ;  /* 0x0000000000280947 */ /* 0x000fea0003800000 */
[C---:B-----5:R-:W-:Y:S01]  /*0ab0*/  DSETP.NEU.AND P2, PT, R2.reuse, -INF , PT ;  /* 0xfff000000200742a */ /* 0x060fe20003f4d000 */
[----:B------:R-:W-:Y:S01]  /*0ac0*/  ULDC.64 UR6, c[0x0][0x228] ;  /* 0x00008a0000067ab9 */ /* 0x000fe20000000a00 */
[----:B------:R-:W-:-:S04]  /*0ad0*/  DSETP.GTU.AND P1, PT, |R2|, +INF , PT ;  /* 0x7ff000000200742a */ /* 0x000fc80003f2c200 */
[----:B--2---:R-:W-:Y:S02]  /*0ae0*/  FSEL R20, R2, UR6, P2 ;  /* 0x0000000602147c08 */ /* 0x004fe40009000000 */
[----:B------:R-:W-:Y:S01]  /*0af0*/  FSEL R19, R3, UR7, P2 ;  /* 0x0000000703137c08 */ /* 0x000fe20009000000 */
[----:B------:R-:W-:-:S14]  /*0b00*/  DSETP.NEU.AND P2, PT, R2, +INF , PT ;  /* 0x7ff000000200742a */ /* 0x000fdc0003f4d000 */
[----:B------:R-:W0:Y:S08]  /*0b10*/  @!P2 LDC R20, c[0x0][0x220] ;  /* 0x00008800ff14ab82 */ /* 0x000e300000000800 */
[----:B------:R-:W1:Y:S08]  /*0b20*/  @!P2 LDC R19, c[0x0][0x224] ;  /* 0x00008900ff13ab82 */ /* 0x000e700000000800 */
[----:B0-----:R-:W0:Y:S08]  /*0b30*/  @P1 LDC R20, c[0x0][0x218] ;  /* 0x00008600ff141b82 */ /* 0x001e300000000800 */
[----:B-1----:R-:W1:Y:S02]  /*0b40*/  @P1 LDC R19, c[0x0][0x21c] ;  /* 0x00008700ff131b82 */ /* 0x002e640000000800 */
.L_x_2802:
[----:B------:R-:W-:Y:S05]  /*0b50*/  BSYNC B0 ;  /* 0x0000000000007941 */ /* 0x000fea0003800000 */
.L_x_2801:
[----:B-----5:R-:W-:Y:S01]  /*0b60*/  VIADD R3, R18, 0x80 ;  /* 0x0000008012037836 */ /* 0x020fe20000000000 */
[----:B------:R-:W-:Y:S04]  /*0b70*/  BSSY B0, `(.L_x_2803) ;  /* 0x000000d000007945 */ /* 0x000fe80003800000 */
[----:B------:R-:W-:-:S13]  /*0b80*/  ISETP.GE.AND P1, PT, R3, R0, PT ;  /* 0x000000000300720c */ /* 0x000fda0003f26270 */
[----:B------:R-:W-:Y:S05]  /*0b90*/  @P1 BRA `(.L_x_2804) ;  /* 0x0000000000281947 */ /* 0x000fea0003800000 */
[C---:B------:R-:W-:Y:S01]  /*0ba0*/  DSETP.NEU.AND P2, PT, R4.reuse, +INF , PT ;  /* 0x7ff000000400742a */ /* 0x040fe20003f4d000 */
[----:B------:R-:W-:Y:S01]  /*0bb0*/  ULDC.64 UR6, c[0x0][0x228] ;  /* 0x00008a0000067ab9 */ /* 0x000fe20000000a00 */
[----:B------:R-:W-:-:S06]  /*0bc0*/  DSETP.NEU.AND P1, PT, R4, -INF , PT ;  /* 0xfff000000400742a */ /* 0x000fcc0003f2d000 */
[----:B------:R-:W-:Y:S02]  /*0bd0*/  FSEL R2, R4, UR6, P1 ;  /* 0x0000000604027c08 */ /* 0x000fe40008800000 */
[----:B------:R-:W-:Y:S01]  /*0be0*/  FSEL R3, R5, UR7, P1 ;  /* 0x0000000705037c08 */ /* 0x000fe20008800000 */
[----:B------:R-:W-:-:S03]  /*0bf0*/  DSETP.GTU.AND P1, PT, |R4|, +INF , PT ;  /* 0x7ff000000400742a */ /* 0x000fc60003f2c200 */
[----:B------:R-:W3:Y:S08]  /*0c00*/  @!P2 LDC R2, c[0x0][0x220] ;  /* 0x00008800ff02ab82 */ /* 0x000ef00000000800 */
[----:B------:R-:W4:Y:S08]  /*0c10*/  @!P2 LDC R3, c[0x0][0x224] ;  /* 0x00008900ff03ab82 */ /* 0x000f300000000800 */
[----:B---3--:R-:W3:Y:S08]  /*0c20*/  @P1 LDC R2, c[0x0][0x218] ;  /* 0x00008600ff021b82 */ /* 0x008ef00000000800 */
[----:B----4-:R-:W4:Y:S02]  /*0c30*/  @P1 LDC R3, c[0x0][0x21c] ;  /* 0x00008700ff031b82 */ /* 0x010f240000000800 */
.L_x_2804:
[----:B------:R-:W-:Y:S05]  /*0c40*/  BSYNC B0 ;  /* 0x0000000000007941 */ /* 0x000fea0003800000 */
.L_x_2803:
[----:B------:R-:W-:Y:S01]  /*0c50*/  VIADD R5, R18, 0x100 ;  /* 0x0000010012057836 */ /* 0x000fe20000000000 */
        /* <DEDUP_REMOVED lines=9> */
[----:B------:R-:W5:Y:S08]  /*0cf0*/  @!P2 LDC R4, c[0x0][0x220] ;  /* 0x00008800ff04ab82 */ /* 0x000f700000000800 */
[----:B------:R-:W0:Y:S08]  /*0d00*/  @!P2 LDC R5, c[0x0][0x224] ;  /* 0x00008900ff05ab82 */ /* 0x000e300000000800 */
[----:B-----5:R-:W1:Y:S08]  /*0d10*/  @P1 LDC R4, c[0x0][0x218] ;  /* 0x00008600ff041b82 */ /* 0x020e700000000800 */
[----:B0-----:R-:W0:Y:S02]  /*0d20*/  @P1 LDC R5, c[0x0][0x21c] ;  /* 0x00008700ff051b82 */ /* 0x001e240000000800 */
.L_x_2806:
[----:B------:R-:W-:Y:S05]  /*0d30*/  BSYNC B0 ;  /* 0x0000000000007941 */ /* 0x000fea0003800000 */
.L_x_2805:
        /* <DEDUP_REMOVED lines=11> */
[----:B------:R-:W2:Y:S08]  /*0df0*/  @!P2 LDC R7, c[0x0][0x224] ;  /* 0x00008900ff07ab82 */ /* 0x000eb00000000800 */
[----:B-----5:R-:W0:Y:S08]  /*0e00*/  @P1 LDC R6, c[0x0][0x218] ;  /* 0x00008600ff061b82 */ /* 0x020e300000000800 */
[----:B--2---:R-:W2:Y:S02]  /*0e10*/  @P1 LDC R7, c[0x0][0x21c] ;  /* 0x00008700ff071b82 */ /* 0x004ea40000000800 */
.L_x_2808:
[----:B------:R-:W-:Y:S05]  /*0e20*/  BSYNC B0 ;  /* 0x0000000000007941 */ /* 0x000fea0003800000 */
.L_x_2807:
        /* <DEDUP_REMOVED lines=11> */
[----:B------:R-:W1:Y:S08]  /*0ee0*/  @!P2 LDC R9, c[0x0][0x224] ;  /* 0x00008900ff09ab82 */ /* 0x000e700000000800 */
[----:B-----5:R-:W0:Y:S08]  /*0ef0*/  @P1 LDC R8, c[0x0][0x218] ;  /* 0x00008600ff081b82 */ /* 0x020e300000000800 */
[----:B-1----:R-:W1:Y:S02]  /*0f00*/  @P1 LDC R9, c[0x0][0x21c] ;  /* 0x00008700ff091b82 */ /* 0x002e640000000800 */
.L_x_2810:
[----:B------:R-:W-:Y:S05]  /*0f10*/  BSYNC B0 ;  /* 0x0000000000007941 */ /* 0x000fea0003800000 */
.L_x_2809:
        /* <DEDUP_REMOVED lines=14> */
.L_x_2812:
[----:B------:R-:W-:Y:S05]  /*1000*/  BSYNC B0 ;  /* 0x0000000000007941 */ /* 0x000fea0003800000 */
.L_x_2811:
        /* <DEDUP_REMOVED lines=14> */
.L_x_2814:
[----:B------:R-:W-:Y:S05]  /*10f0*/  BSYNC B0 ;  /* 0x0000000000007941 */ /* 0x000fea0003800000 */
.L_x_2813:
[----:B------:R-:W-:Y:S01]  /*1100*/  VIADD R15, R18, 0x380 ;  /* 0x00000380120f7836 */ /* 0x000fe20000000000 */
[----:B------:R-:W-:Y:S04]  /*1110*/  BSSY B0, `(.L_x_2815) ;  /* 0x000000d000007945 */ /* 0x000fe80003800000 */
[----:B------:R-:W-:-:S13]  /*1120*/  ISETP.GE.AND P1, PT, R15, R0, PT ;  /* 0x000000000f00720c */ /* 0x000fda0003f26270 */
[----:B------:R-:W-:Y:S05]  /*1130*/  @P1 BRA `(.L_x_2816) ;  /* 0x0000000000281947 */ /* 0x000fea0003800000 */
[C---:B------:R-:W-:Y:S01]  /*1140*/  DSETP.NEU.AND P2, PT, R12.reuse, +INF , PT ;  /* 0x7ff000000c00742a */ /* 0x040fe20003f4d000 */
[----:B------:R-:W-:Y:S01]  /*1150*/  ULDC.64 UR6, c[0x0][0x228] ;  /* 0x00008a0000067ab9 */ /* 0x000fe20000000a00 */
[----:B------:R-:W-:-:S06]  /*1160*/  DSETP.NEU.AND P1, PT, R12, -INF , PT ;  /* 0xfff000000c00742a */ /* 0x000fcc0003f2d000 */
[----:B--2---:R-:W-:Y:S02]  /*1170*/  FSEL R22, R12, UR6, P1 ;  /* 0x000000060c167c08 */ /* 0x004fe40008800000 */
[----:B------:R-:W-:Y:S01]  /*1180*/  FSEL R21, R13, UR7, P1 ;  /* 0x000000070d157c08 */ /* 0x000fe20008800000 */
[----:B------:R-:W-:-:S03]  /*1190*/  DSETP.GTU.AND P1, PT, |R12|, +INF , PT ;  /* 0x7ff000000c00742a */ /* 0x000fc60003f2c200 */
[----:B------:R-:W2:Y:S08]  /*11a0*/  @!P2 LDC R22, c[0x0][0x220] ;  /* 0x00008800ff16ab82 */ /* 0x000eb00000000800 */
[----:B------:R-:W5:Y:S08]  /*11b0*/  @!P2 LDC R21, c[0x0][0x224] ;  /* 0x00008900ff15ab82 */ /* 0x000f700000000800 */
[----:B--2---:R-:W2:Y:S08]  /*11c0*/  @P1 LDC R22, c[0x0][0x218] ;  /* 0x00008600ff161b82 */ /* 0x004eb00000000800 */
[----:B-----5:R-:W0:Y:S02]  /*11d0*/  @P1 LDC R21, c[0x0][0x21c] ;  /* 0x00008700ff151b82 */ /* 0x020e240000000800 */
.L_x_2816:
[----:B------:R-:W-:Y:S05]  /*11e0*/  BSYNC B0 ;  /* 0x0000000000007941 */ /* 0x000fea0003800000 */
.L_x_2815:
[----:B------:R-:W5:Y:S01]  /*11f0*/  @!P0 LDC.64 R12, c[0x0][0x238] ;  /* 0x00008e00ff0c8b82 */ /* 0x000f620000000a00 */
[----:B------:R-:W-:Y:S01]  /*1200*/  @!P0 IMAD.IADD R15, R25, 0x1, R18 ;  /* 0x00000001190f8824 */ /* 0x000fe200078e0212 */
[----:B------:R-:W-:Y:S01]  /*1210*/  BSSY B0, `(.L_x_2817) ;  /* 0x0000032000007945 */ /* 0x000fe20003800000 */
[----:B0-----:R-:W-:-:S03]  /*1220*/  @!P0 IMAD.MOV.U32 R14, RZ, RZ, R20 ;  /* 0x000000ffff0e8224 */ /* 0x001fc600078e0014 */
[----:B------:R-:W-:Y:S01]  /*1230*/  BSSY B1, `(.L_x_2818) ;  /* 0x0000029000017945 */ /* 0x000fe20003800000 */
[----:B------:R-:W-:Y:S02]  /*1240*/  @!P0 VIADD R18, R18, 0x80 ;  /* 0x0000008012128836 */ /* 0x000fe40000000000 */
[----:B-----5:R-:W-:-:S04]  /*1250*/  @!P0 IMAD.WIDE.U32 R12, R15, 0x8, R12 ;  /* 0x000000080f0c8825 */ /* 0x020fc800078e000c */
[----:B-1----:R-:W-:-:S05]  /*1260*/  @!P0 IMAD.MOV.U32 R15, RZ, RZ, R19 ;  /* 0x000000ffff0f8224 */ /* 0x002fca00078e0013 */
[----:B------:R0:W-:Y:S01]  /*1270*/  @!P0 STG.E.64 desc[UR4][R12.64], R14 ;  /* 0x0000000e0c008986 */ /* 0x0001e2000c101b04 */
[----:B------:R-:W-:-:S13]  /*1280*/  ISETP.GE.AND P0, PT, R18, R0, PT ;  /* 0x000000001200720c */ /* 0x000fda0003f06270 */
[----:B0-----:R-:W-:Y:S05]  /*1290*/  @P0 BRA `(.L_x_2819) ;  /* 0x0000000000300947 */ /* 0x001fea0003800000 */
[----:B------:R-:W0:Y:S01]  /*12a0*/  LDC.64 R12, c[0x0][0x238] ;  /* 0x00008e00ff0c7b82 */ /* 0x000e220000000a00 */
[----:B------:R-:W-:Y:S02]  /*12b0*/  IMAD.IADD R15, R25, 0x1, R18 ;  /* 0x00000001190f7824 */ /* 0x000fe400078e0212 */
[----:B------:R-:W-:-:S05]  /*12c0*/  VIADD R18, R18, 0x80 ;  /* 0x0000008012127836 */ /* 0x000fca0000000000 */
[----:B------:R-:W-:Y:S01]  /*12d0*/  ISETP.GE.AND P0, PT, R18, R0, PT ;  /* 0x000000001200720c */ /* 0x000fe20003f06270 */
[----:B0-----:R-:W-:-:S05]  /*12e0*/  IMAD.WIDE.U32 R12, R15, 0x8, R12 ;  /* 0x000000080f0c7825 */ /* 0x001fca00078e000c */
[----:B---34-:R0:W-:Y:S07]  /*12f0*/  STG.E.64 desc[UR4][R12.64], R2 ;  /* 0x000000020c007986 */ /* 0x0181ee000c101b04 */
[----:B------:R-:W-:Y:S05]  /*1300*/  @P0 BRA `(.L_x_2820) ;  /* 0x0000000000300947 */ /* 0x000fea0003800000 */
[----:B0-----:R-:W0:Y:S01]  /*1310*/  LDC.64 R2, c[0x0][0x238] ;  /* 0x00008e00ff027b82 */ /* 0x001e220000000a00 */
[----:B------:R-:W-:Y:S02]  /*1320*/  IMAD.IADD R13, R25, 0x1, R18 ;  /* 0x00000001190d7824 */ /* 0x000fe400078e0212 */
[----:B------:R-:W-:Y:S02]  /*1330*/  VIADD R18, R18, 0x80 ;  /* 0x0000008012127836 */ /* 0x000fe40000000000 */
[----:B0-----:R-:W-:-:S05]  /*1340*/  IMAD.WIDE.U32 R2, R13, 0x8, R2 ;  /* 0x000000080d027825 */ /* 0x001fca00078e0002 */
[----:B------:R0:W-:Y:S02]  /*1350*/  STG.E.64 desc[UR4][R2.64], R4 ;  /* 0x0000000402007986 */ /* 0x0001e4000c101b04 */
.L_x_2819:
[----:B------:R-:W-:-:S13]  /*1360*/  ISETP.GE.AND P0, PT, R18, R0, PT ;  /* 0x000000001200720c */ /* 0x000fda0003f06270 */
[----:B------:R-:W-:Y:S05]  /*1370*/  @P0 BRA `(.L_x_2821) ;  /* 0x0000000000300947 */ /* 0x000fea0003800000 */
[----:B0--34-:R-:W0:Y:S01]  /*1380*/  LDC.64 R2, c[0x0][0x238] ;  /* 0x00008e00ff027b82 */ /* 0x019e220000000a00 */
[----:B------:R-:W-:Y:S02]  /*1390*/  IMAD.IADD R5, R25, 0x1, R18 ;  /* 0x0000000119057824 */ /* 0x000fe400078e0212 */
[----:B------:R-:W-:Y:S02]  /*13a0*/  VIADD R18, R18, 0x80 ;  /* 0x0000008012127836 */ /* 0x000fe40000000000 */
[----:B0-----:R-:W-:-:S05]  /*13b0*/  IMAD.WIDE.U32 R2, R5, 0x8, R2 ;  /* 0x0000000805027825 */ /* 0x001fca00078e0002 */
[----:B--2---:R1:W-:Y:S02]  /*13c0*/  STG.E.64 desc[UR4][R2.64], R6 ;  /* 0x0000000602007986 */ /* 0x0043e4000c101b04 */
.L_x_2820:
[----:B------:R-:W-:-:S13]  /*13d0*/  ISETP.GE.AND P0, PT, R18, R0, PT ;  /* 0x000000001200720c */ /* 0x000fda0003f06270 */
[----:B------:R-:W-:Y:S05]  /*13e0*/  @P0 BRA `(.L_x_2822) ;  /* 0x0000000000340947 */ /* 0x000fea0003800000 */
[----:B01----:R-:W0:Y:S01]  /*13f0*/  LDC.64 R2, c[0x0][0x238] ;  /* 0x00008e00ff027b82 */ /* 0x003e220000000a00 */
[----:B------:R-:W-:Y:S02]  /*1400*/  IMAD.IADD R5, R25, 0x1, R18 ;  /* 0x0000000119057824 */ /* 0x000fe400078e0212 */
[----:B------:R-:W-:Y:S02]  /*1410*/  VIADD R18, R18, 0x80 ;  /* 0x0000008012127836 */ /* 0x000fe40000000000 */
[----:B0-----:R-:W-:-:S05]  /*1420*/  IMAD.WIDE.U32 R2, R5, 0x8, R2 ;  /* 0x0000000805027825 */ /* 0x001fca00078e0002 */
[----:B------:R1:W-:Y:S02]  /*1430*/  STG.E.64 desc[UR4][R2.64], R8 ;  /* 0x0000000802007986 */ /* 0x0003e4000c101b04 */
.L_x_2821:
[----:B------:R-:W-:-:S13]  /*1440*/  ISETP.GE.AND P0, PT, R18, R0, PT ;  /* 0x000000001200720c */ /* 0x000fda0003f06270 */
[----:B------:R-:W-:Y:S05]  /*1450*/  @P0 BREAK B1 ;  /* 0x0000000000010942 */ /* 0x000fea0003800000 */
[----:B------:R-:W-:Y:S05]  /*1460*/  @P0 BRA `(.L_x_2823) ;  /* 0x0000000000300947 */ /* 0x000fea0003800000 */
[----:B01-34-:R-:W0:Y:S01]  /*1470*/  LDC.64 R2, c[0x0][0x238] ;  /* 0x00008e00ff027b82 */ /* 0x01be220000000a00 */
[----:B------:R-:W-:Y:S02]  /*1480*/  IMAD.IADD R5, R25, 0x1, R18 ;  /* 0x0000000119057824 */ /* 0x000fe400078e0212 */
[----:B------:R-:W-:Y:S02]  /*1490*/  VIADD R18, R18, 0x80 ;  /* 0x0000008012127836 */ /* 0x000fe40000000000 */
[----:B0-----:R-:W-:-:S05]  /*14a0*/  IMAD.WIDE.U32 R2, R5, 0x8, R2 ;  /* 0x0000000805027825 */ /* 0x001fca00078e0002 */
[----:B--2---:R3:W-:Y:S02]  /*14b0*/  STG.E.64 desc[UR4][R2.64], R10 ;  /* 0x0000000a02007986 */ /* 0x0047e4000c101b04 */
.L_x_2822:
[----:B------:R-:W-:Y:S05]  /*14c0*/  BSYNC B1 ;  /* 0x0000000000017941 */ /* 0x000fea0003800000 */
.L_x_2818:
[----:B------:R-:W-:-:S13]  /*14d0*/  ISETP.GE.AND P0, PT, R18, R0, PT ;  /* 0x000000001200720c */ /* 0x000fda0003f06270 */
[----:B01-3--:R-:W0:Y:S01]  /*14e0*/  @!P0 LDC.64 R2, c[0x0][0x238] ;  /* 0x00008e00ff028b82 */ /* 0x00be220000000a00 */
[----:B------:R-:W-:Y:S02]  /*14f0*/  @!P0 IMAD.IADD R5, R25, 0x1, R18 ;  /* 0x0000000119058824 */ /* 0x000fe400078e0212 */
[----:B------:R-:W-:Y:S02]  /*1500*/  @!P0 VIADD R18, R18, 0x80 ;  /* 0x0000008012128836 */ /* 0x000fe40000000000 */
[----:B0-----:R-:W-:-:S05]  /*1510*/  @!P0 IMAD.WIDE.U32 R2, R5, 0x8, R2 ;  /* 0x0000000805028825 */ /* 0x001fca00078e0002 */
[----:B------:R0:W-:Y:S02]  /*1520*/  @!P0 STG.E.64 desc[UR4][R2.64], R16 ;  /* 0x0000001002008986 */ /* 0x0001e4000c101b04 */
.L_x_2823:
[----:B------:R-:W-:Y:S05]  /*1530*/  BSYNC B0 ;  /* 0x0000000000007941 */ /* 0x000fea0003800000 */
.L_x_2817:
[----:B------:R-:W-:Y:S05]  /*1540*/  WARPSYNC.ALL ;  /* 0x0000000000007948 */ /* 0x000fea0003800000 */
[----:B------:R-:W-:-:S13]  /*1550*/  ISETP.GE.AND P0, PT, R18, R0, PT ;  /* 0x000000001200720c */ /* 0x000fda0003f06270 */
[----:B------:R-:W-:Y:S05]  /*1560*/  @P0 EXIT ;  /* 0x000000000000094d */ /* 0x000fea0003800000 */
[----:B01-34-:R-:W0:Y:S01]  /*1570*/  LDC.64 R2, c[0x0][0x238] ;  /* 0x00008e00ff027b82 */ /* 0x01be220000000a00 */
[----:B------:R-:W-:Y:S02]  /*1580*/  IMAD.IADD R25, R25, 0x1, R18 ;  /* 0x0000000119197824 */ /* 0x000fe400078e0212 */
[----:B--2---:R-:W-:Y:S02]  /*1590*/  IMAD.MOV.U32 R23, RZ, RZ, R21 ;  /* 0x000000ffff177224 */ /* 0x004fe400078e0015 */
[----:B0-----:R-:W-:-:S05]  /*15a0*/  IMAD.WIDE.U32 R2, R25, 0x8, R2 ;  /* 0x0000000819027825 */ /* 0x001fca00078e0002 */
[----:B------:R-:W-:Y:S01]  /*15b0*/  STG.E.64 desc[UR4][R2.64], R22 ;  /* 0x0000001602007986 */ /* 0x000fe2000c101b04 */
[----:B------:R-:W-:Y:S05]  /*15c0*/  EXIT ;  /* 0x000000000000794d */ /* 0x000fea0003800000 */
.L_x_2824:
        /* <DEDUP_REMOVED lines=11> */
.L_x_36141:


//--------------------- .text._ZN2at6native29vectorized_elementwise_kernelILi4EZZZNS0_22nan_to_num_kernel_cudaERNS_18TensorIteratorBaseESt8optionalIdES5_S5_ENKUlvE0_clEvENKUlvE_clEvEUldE_St5arrayIPcLm2EEEEviT0_T1_ --------------------------
	.section	.text._ZN2at6native29vectorized_elementwise_kernelILi4EZZZNS0_22nan_to_num_kernel_cudaERNS_18TensorIteratorBaseESt8optionalIdES5_S5_ENKUlvE0_clEvENKUlvE_clEvEUldE_St5arrayIPcLm2EEEEviT0_T1_,"ax",@progbits
	.align	128
        .global         _ZN2at6native29vectorized_elementwise_kernelILi4EZZZNS0_22nan_to_num_kernel_cudaERNS_18TensorIteratorBaseESt8optionalIdES5_S5_ENKUlvE0_clEvENKUlvE_clEvEUldE_St5arrayIPcLm2EEEEviT0_T1_
        .type           _ZN2at6native29vectorized_elementwise_kernelILi4EZZZNS0_22nan_to_num_kernel_cudaERNS_18TensorIteratorBaseESt8optionalIdES5_S5_ENKUlvE0_clEvENKUlvE_clEvEUldE_St5arrayIPcLm2EEEEviT0_T1_,@function
        .size           _ZN2at6native29vectorized_elementwise_kernelILi4EZZZNS0_22nan_to_num_kernel_cudaERNS_18TensorIteratorBaseESt8optionalIdES5_S5_ENKUlvE0_clEvENKUlvE_clEvEUldE_St5arrayIPcLm2EEEEviT0_T1_,(.L_x_36142 - _ZN2at6native29vectorized_elementwise_kernelILi4EZZZNS0_22nan_to_num_kernel_cudaERNS_18TensorIteratorBaseESt8optionalIdES5_S5_ENKUlvE0_clEvENKUlvE_clEvEUldE_St5arrayIPcLm2EEEEviT0_T1_)
        .other          _ZN2at6native29vectorized_elementwise_kernelILi4EZZZNS0_22nan_to_num_kernel_cudaERNS_18TensorIteratorBaseESt8optionalIdES5_S5_ENKUlvE0_clEvENKUlvE_clEvEUldE_St5arrayIPcLm2EEEEviT0_T1_,@"STO_CUDA_ENTRY STV_DEFAULT"
_ZN2at6native29vectorized_elementwise_kernelILi4EZZZNS0_22nan_to_num_kernel_cudaERNS_18TensorIteratorBaseESt8optionalIdES5_S5_ENKUlvE0_clEvENKUlvE_clEvEUldE_St5arrayIPcLm2EEEEviT0_T1_:
.text._ZN2at6native29vectorized_elementwise_kernelILi4EZZZNS0_22nan_to_num_kernel_cudaERNS_18TensorIteratorBaseESt8optionalIdES5_S5_ENKUlvE0_clEvENKUlvE_clEvEUldE_St5arrayIPcLm2EEEEviT0_T1_:
        /* <DEDUP_REMOVED lines=112> */
.L_x_2825:
        /* <DEDUP_REMOVED lines=69> */
.L_x_2827:
[----:B------:R-:W-:Y:S05]  /*0b50*/  BSYNC B0 ;  /* 0x0000000000007941 */ /* 0x000fea0003800000 */
.L_x_2826:
        /* <DEDUP_REMOVED lines=14> */
.L_x_2829:
[----:B------:R-:W-:Y:S05]  /*0c40*/  BSYNC B0 ;  /* 0x0000000000007941 */ /* 0x000fea0003800000 */
.L_x_2828:
        /* <DEDUP_REMOVED lines=14> */
.L_x_2831:
[----:B------:R-:W-:Y:S05]  /*0d30*/  BSYNC B0 ;  /* 0x0000000000007941 */ /* 0x000fea0003800000 */
.L_x_2830:
        /* <DEDUP_REMOVED lines=14> */
.L_x_2833:
[----:B------:R-:W-:Y:S05]  /*0e20*/  BSYNC B0 ;  /* 0x0000000000007941 */ /* 0x000fea0003800000 */
.L_x_2832:
        /* <DEDUP_REMOVED lines=14> */
.L_x_2835:
[----:B------:R-:W-:Y:S05]  /*0f10*/  BSYNC B0 ;  /* 0x0000000000007941 */ /* 0x000fea0003800000 */
.L_x_2834:
        /* <DEDUP_REMOVED lines=14> */
.L_x_2837:
[----:B------:R-:W-:Y:S05]  /*1000*/  BSYNC B0 ;  /* 0x0000000000007941 */ /* 0x000fea0003800000 */
.L_x_2836:
        /* <DEDUP_REMOVED lines=14> */
.L_x_2839:
[----:B------:R-:W-:Y:S05]  /*10f0*/  BSYNC B0 ;  /* 0x0000000000007941 */ /* 0x000fea0003800000 */
.L_x_2838:
        /* <DEDUP_REMOVED lines=14> */
.L_x_2841:
[----:B------:R-:W-:Y:S05]  /*11e0*/  BSYNC B0 ;  /* 0x0000000000007941 */ /* 0x000fea0003800000 */
.L_x_2840:
        /* <DEDUP_REMOVED lines=23> */
.L_x_2844:
[----:B------:R-:W-:-:S13]  /*1360*/  ISETP.GE.AND P0, PT, R18, R0, PT ;  /* 0x000000001200720c */ /* 0x000fda0003f06270 */
[----:B------:R-:W-:Y:S05]  /*1370*/  @P0 BRA `(.L_x_2846) ;  /* 0x0000000000300947 */ /* 0x000fea0003800000 */
[----:B0--34-:R-:W0:Y:S01]  /*1380*/  LDC.64 R2, c[0x0][0x238] ;  /* 0x00008e00ff027b82 */ /* 0x019e220000000a00 */
[----:B------:R-:W-:Y:S02]  /*1390*/  IMAD.IADD R5, R25, 0x1, R18 ;  /* 0x0000000119057824 */ /* 0x000fe400078e0212 */
[----:B------:R-:W-:Y:S02]  /*13a0*/  VIADD R18, R18, 0x80 ;  /* 0x0000008012127836 */ /* 0x000fe40000000000 */
[----:B0-----:R-:W-:-:S05]  /*13b0*/  IMAD.WIDE.U32 R2, R5, 0x8, R2 ;  /* 0x0000000805027825 */ /* 0x001fca00078e0002 */
[----:B--2---:R1:W-:Y:S02]  /*13c0*/  STG.E.64 desc[UR4][R2.64], R6 ;  /* 0x0000000602007986 */ /* 0x0043e4000c101b04 */
.L_x_2845:
[----:B------:R-:W-:-:S13]  /*13d0*/  ISETP.GE.AND P0, PT, R18, R0, PT ;  /* 0x000000001200720c */ /* 0x000fda0003f06270 */
[----:B------:R-:W-:Y:S05]  /*13e0*/  @P0 BRA `(.L_x_2847) ;  /* 0x0000000000340947 */ /* 0x000fea0003800000 */
[----:B01----:R-:W0:Y:S01]  /*13f0*/  LDC.64 R2, c[0x0][0x238] ;  /* 0x00008e00ff027b82 */ /* 0x003e220000000a00 */
[----:B------:R-:W-:Y:S02]  /*1400*/  IMAD.IADD R5, R25, 0x1, R18 ;  /* 0x0000000119057824 */ /* 0x000fe400078e0212 */
[----:B------:R-:W-:Y:S02]  /*1410*/  VIADD R18, R18, 0x80 ;  /* 0x0000008012127836 */ /* 0x000fe40000000000 */
[----:B0-----:R-:W-:-:S05]  /*1420*/  IMAD.WIDE.U32 R2, R5, 0x8, R2 ;  /* 0x0000000805027825 */ /* 0x001fca00078e0002 */
[----:B------:R1:W-:Y:S02]  /*1430*/  STG.E.64 desc[UR4][R2.64], R8 ;  /* 0x0000000802007986 */ /* 0x0003e4000c101b04 */
.L_x_2846:
        /* <DEDUP_REMOVED lines=8> */
.L_x_2847:
[----:B------:R-:W-:Y:S05]  /*14c0*/  BSYNC B1 ;  /* 0x0000000000017941 */ /* 0x000fea0003800000 */
.L_x_2843:
[----:B------:R-:W-:-:S13]  /*14d0*/  ISETP.GE.AND P0, PT, R18, R0, PT ;  /* 0x000000001200720c */ /* 0x000fda0003f06270 */
[----:B01-3--:R-:W0:Y:S01]  /*14e0*/  @!P0 LDC.64 R2, c[0x0][0x238] ;  /* 0x00008e00ff028b82 */ /* 0x00be220000000a00 */
[----:B------:R-:W-:Y:S02]  /*14f0*/  @!P0 IMAD.IADD R5, R25, 0x1, R18 ;  /* 0x0000000119058824 */ /* 0x000fe400078e0212 */
[----:B------:R-:W-:Y:S02]  /*1500*/  @!P0 VIADD R18, R18, 0x80 ;  /* 0x0000008012128836 */ /* 0x000fe40000000000 */
[----:B0-----:R-:W-:-:S05]  /*1510*/  @!P0 IMAD.WIDE.U32 R2, R5, 0x8, R2 ;  /* 0x0000000805028825 */ /* 0x001fca00078e0002 */
[----:B------:R0:W-:Y:S02]  /*1520*/  @!P0 STG.E.64 desc[UR4][R2.64], R16 ;  /* 0x0000001002008986 */ /* 0x0001e4000c101b04 */
.L_x_2848:
[----:B------:R-:W-:Y:S05]  /*1530*/  BSYNC B0 ;  /* 0x0000000000007941 */ /* 0x000fea0003800000 */
.L_x_2842:
        /* <DEDUP_REMOVED lines=9> */
.L_x_2849:
        /* <DEDUP_REMOVED lines=11> */
.L_x_36142:


//--------------------- .text._ZN2at6native29vectorized_elementwise_kernelILi8EZZZNS0_22nan_to_num_kernel_cudaERNS_18TensorIteratorBaseESt8optionalIdES5_S5_ENKUlvE0_clEvENKUlvE_clEvEUldE_St5arrayIPcLm2EEEEviT0_T1_ --------------------------
	.section	.text._ZN2at6native29vectorized_elementwise_kernelILi8EZZZNS0_22nan_to_num_kernel_cudaERNS_18TensorIteratorBaseESt8optionalIdES5_S5_ENKUlvE0_clEvENKUlvE_clEvEUldE_St5arrayIPcLm2EEEEviT0_T1_,"ax",@progbits
	.align	128
        .global         _ZN2at6native29vectorized_elementwise_kernelILi8EZZZNS0_22nan_to_num_kernel_cudaERNS_18TensorIteratorBaseESt8optionalIdES5_S5_ENKUlvE0_clEvENKUlvE_clEvEUldE_St5arrayIPcLm2EEEEviT0_T1_
        .type           _ZN2at6native29vectorized_elementwise_kernelILi8EZZZNS0_22nan_to_num_kernel_cudaERNS_18TensorIteratorBaseESt8optionalIdES5_S5_ENKUlvE0_clEvENKUlvE_clEvEUldE_St5arrayIPcLm2EEEEviT0_T1_,@function
        .size           _ZN2at6native29vectorized_elementwise_kernelILi8EZZZNS0_22nan_to_num_kernel_cudaERNS_18TensorIteratorBaseESt8optionalIdES5_S5_ENKUlvE0_clEvENKUlvE_clEvEUldE_St5arrayIPcLm2EEEEviT0_T1_,(.L_x_36143 - _ZN2at6native29vectorized_elementwise_kernelILi8EZZZNS0_22nan_to_num_kernel_cudaERNS_18TensorIteratorBaseESt8optionalIdES5_S5_ENKUlvE0_clEvENKUlvE_clEvEUldE_St5arrayIPcLm2EEEEviT0_T1_)
        .other          _ZN2at6native29vectorized_elementwise_kernelILi8EZZZNS0_22nan_to_num_kernel_cudaERNS_18TensorIteratorBaseESt8optionalIdES5_S5_ENKUlvE0_clEvENKUlvE_clEvEUldE_St5arrayIPcLm2EEEEviT0_T1_,@"STO_CUDA_ENTRY STV_DEFAULT"
_ZN2at6native29vectorized_elementwise_kernelILi8EZZZNS0_22nan_to_num_kernel_cudaERNS_18TensorIteratorBaseESt8optionalIdES5_S5_ENKUlvE0_clEvENKUlvE_clEvEUldE_St5arrayIPcLm2EEEEviT0_T1_:
.text._ZN2at6native29vectorized_elementwise_kernelILi8EZZZNS0_22nan_to_num_kernel_cudaERNS_18TensorIteratorBaseESt8optionalIdES5_S5_ENKUlvE0_clEvENKUlvE_clEvEUldE_St5arrayIPcLm2EEEEviT0_T1_:
        /* <DEDUP_REMOVED lines=112> */
.L_x_2850:
        /* <DEDUP_REMOVED lines=69> */
.L_x_2852:
[----:B------:R-:W-:Y:S05]  /*0b50*/  BSYNC B0 ;  /* 0x0000000000007941 */ /* 0x000fea0003800000 */
.L_x_2851:
        /* <DEDUP_REMOVED lines=14> */
.L_x_2854:
[----:B------:R-:W-:Y:S05]  /*0c40*/  BSYNC B0 ;  /* 0x0000000000007941 */ /* 0x000fea0003800000 */
.L_x_2853:
        /* <DEDUP_REMOVED lines=14> */
.L_x_2856:
[----:B------:R-:W-:Y:S05]  /*0d30*/  BSYNC B0 ;  /* 0x0000000000007941 */ /* 0x000fea0003800000 */
.L_x_2855:
        /* <DEDUP_REMOVED lines=14> */
.L_x_2858:
[----:B------:R-:W-:Y:S05]  /*0e20*/  BSYNC B0 ;  /* 0x0000000000007941 */ /* 0x000fea0003800000 */
.L_x_2857:
        /* <DEDUP_REMOVED lines=14> */
.L_x_2860:
[----:B------:R-:W-:Y:S05]  /*0f10*/  BSYNC B0 ;  /* 0x0000000000007941 */ /* 0x000fea0003800000 */
.L_x_2859:
        /* <DEDUP_REMOVED lines=14> */
.L_x_2862:
[----:B------:R-:W-:Y:S05]  /*1000*/  BSYNC B0 ;  /* 0x0000000000007941 */ /* 0x000fea0003800000 */
.L_x_2861:
        /* <DEDUP_REMOVED lines=14> */
.L_x_2864:
[----:B------:R-:W-:Y:S05]  /*10f0*/  BSYNC B0 ;  /* 0x0000000000007941 */ /* 0x000fea0003800000 */
.L_x_2863:
        /* <DEDUP_REMOVED lines=14> */
.L_x_2866:
[----:B------:R-:W-:Y:S05]  /*11e0*/  BSYNC B0 ;  /* 0x0000000000007941 */ /* 0x000fea0003800000 */
.L_x_2865:
        /* <DEDUP_REMOVED lines=23> */
.L_x_2869:
[----:B------:R-:W-:-:S13]  /*1360*/  ISETP.GE.AND P0, PT, R18, R0, PT ;  /* 0x000000001200720c */ /* 0x000fda0003f06270 */
[----:B------:R-:W-:Y:S05]  /*1370*/  @P0 BRA `(.L_x_2871) ;  /* 0x0000000000300947 */ /* 0x000fea0003800000 */
[----:B0--34-:R-:W0:Y:S01]  /*1380*/  LDC.64 R2, c[0x0][0x238] ;  /* 0x00008e00ff027b82 */ /* 0x019e220000000a00 */
[----:B------:R-:W-:Y:S02]  /*1390*/  IMAD.IADD R5, R25, 0x1, R18 ;  /* 0x0000000119057824 */ /* 0x000fe400078e0212 */
[----:B------:R-:W-:Y:S02]  /*13a0*/  VIADD R18, R18, 0x80 ;  /* 0x0000008012127836 */ /* 0x000fe40000000000 */
[----:B0-----:R-:W-:-:S05]  /*13b0*/  IMAD.WIDE.U32 R2, R5, 0x8, R2 ;  /* 0x0000000805027825 */ /* 0x001fca00078e0002 */
[----:B--2---:R1:W-:Y:S02]  /*13c0*/  STG.E.64 desc[UR4][R2.64], R6 ;  /* 0x0000000602007986 */ /* 0x0043e4000c101b04 */
.L_x_2870:
[----:B------:R-:W-:-:S13]  /*13d0*/  ISETP.GE.AND P0, PT, R18, R0, PT ;  /* 0x000000001200720c */ /* 0x000fda0003f06270 */
[----:B------:R-:W-:Y:S05]  /*13e0*/  @P0 BRA `(.L_x_2872) ;  /* 0x0000000000340947 */ /* 0x000fea0003800000 */
[----:B01----:R-:W0:Y:S01]  /*13f0*/  LDC.64 R2, c[0x0][0x238] ;  /* 0x00008e00ff027b82 */ /* 0x003e220000000a00 */
[----:B------:R-:W-:Y:S02]  /*1400*/  IMAD.IADD R5, R25, 0x1, R18 ;  /* 0x0000000119057824 */ /* 0x000fe400078e0212 */
[----:B------:R-:W-:Y:S02]  /*1410*/  VIADD R18, R18, 0x80 ;  /* 0x0000008012127836 */ /* 0x000fe40000000000 */
[----:B0-----:R-:W-:-:S05]  /*1420*/  IMAD.WIDE.U32 R2, R5, 0x8, R2 ;  /* 0x0000000805027825 */ /* 0x001fca00078e0002 */
[----:B------:R1:W-:Y:S02]  /*1430*/  STG.E.64 desc[UR4][R2.64], R8 ;  /* 0x0000000802007986 */ /* 0x0003e4000c101b04 */
.L_x_2871:
        /* <DEDUP_REMOVED lines=8> */
.L_x_2872:
[----:B------:R-:W-:Y:S05]  /*14c0*/  BSYNC B1 ;  /* 0x0000000000017941 */ /* 0x000fea0003800000 */
.L_x_2868:
[----:B------:R-:W-:-:S13]  /*14d0*/  ISETP.GE.AND P0, PT, R18, R0, PT ;  /* 0x000000001200720c */ /* 0x000fda0003f06270 */
[----:B01-3--:R-:W0:Y:S01]  /*14e0*/  @!P0 LDC.64 R2, c[0x0][0x238] ;  /* 0x00008e00ff028b82 */ /* 0x00be220000000a00 */
[----:B------:R-:W-:Y:S02]  /*14f0*/  @!P0 IMAD.IADD R5, R25, 0x1, R18 ;  /* 0x0000000119058824 */ /* 0x000fe400078e0212 */
[----:B------:R-:W-:Y:S02]  /*1500*/  @!P0 VIADD R18, R18, 0x80 ;  /* 0x0000008012128836 */ /* 0x000fe40000000000 */
[----:B0-----:R-:W-:-:S05]  /*1510*/  @!P0 IMAD.WIDE.U32 R2, R5, 0x8, R2 ;  /* 0x0000000805028825 */ /* 0x001fca00078e0002 */
[----:B------:R0:W-:Y:S02]  /*1520*/  @!P0 STG.E.64 desc[UR4][R2.64], R16 ;  /* 0x0000001002008986 */ /* 0x0001e4000c101b04 */
.L_x_2873:
[----:B------:R-:W-:Y:S05]  /*1530*/  BSYNC B0 ;  /* 0x0000000000007941 */ /* 0x000fea0003800000 */
.L_x_2867:
        /* <DEDUP_REMOVED lines=9> */
.L_x_2874:
        /* <DEDUP_REMOVED lines=11> */
.L_x_36143:


//--------------------- .text._ZN2at6native18elementwise_kernelILi128ELi4EZNS0_15gpu_kernel_implIZZZNS0_22nan_to_num_kernel_cudaERNS_18TensorIteratorBaseESt8optionalIdES6_S6_ENKUlvE_clEvENKUlvE0_clEvEUlN3c107complexIfEEE_EEvS4_RKT_EUliE_EEviT1_ --------------------------
	.section	.text._ZN2at6native18elementwise_kernelILi128ELi4EZNS0_15gpu_kernel_implIZZZNS0_22nan_to_num_kernel_cudaERNS_18TensorIteratorBaseESt8optionalIdES6_S6_ENKUlvE_clEvENKUlvE0_clEvEUlN3c107complexIfEEE_EEvS4_RKT_EUliE_EEviT1_,"ax",@progbits
	.align	128
        .global         _ZN2at6native18elementwise_kernelILi128ELi4EZNS0_15gpu_kernel_implIZZZNS0_22nan_to_num_kernel_cudaERNS_18TensorIteratorBaseESt8optionalIdES6_S6_ENKUlvE_clEvENKUlvE0_clEvEUlN3c107complexIfEEE_EEvS4_RKT_EUliE_EEviT1_
        .type           _ZN2at6native18elementwise_kernelILi128ELi4EZNS0_15gpu_kernel_implIZZZNS0_22nan_to_num_kernel_cudaERNS_18TensorIteratorBaseESt8optionalIdES6_S6_ENKUlvE_clEvENKUlvE0_clEvEUlN3c107complexIfEEE_EEvS4_RKT_EUliE_EEviT1_,@function
        .size           _ZN2at6native18elementwise_kernelILi128ELi4EZNS0_15gpu_kernel_implIZZZNS0_22nan_to_num_kernel_cudaERNS_18TensorIteratorBaseESt8optionalIdES6_S6_ENKUlvE_clEvENKUlvE0_clEvEUlN3c107complexIfEEE_EEvS4_RKT_EUliE_EEviT1_,(.L_x_36144 - _ZN2at6native18elementwise_kernelILi128ELi4EZNS0_15gpu_kernel_implIZZZNS0_22nan_to_num_kernel_cudaERNS_18TensorIteratorBaseESt8optionalIdES6_S6_ENKUlvE_clEvENKUlvE0_clEvEUlN3c107complexIfEEE_EEvS4_RKT_EUliE_EEviT1_)
        .other          _ZN2at6native18elementwise_kernelILi128ELi4EZNS0_15gpu_kernel_implIZZZNS0_22nan_to_num_kernel_cudaERNS_18TensorIteratorBaseESt8optionalIdES6_S6_ENKUlvE_clEvENKUlvE0_clEvEUlN3c107complexIfEEE_EEvS4_RKT_EUliE_EEviT1_,@"STO_CUDA_ENTRY STV_DEFAULT"
_ZN2at6native18elementwise_kernelILi128ELi4EZNS0_15gpu_kernel_implIZZZNS0_22nan_to_num_kernel_cudaERNS_18TensorIteratorBaseESt8optionalIdES6_S6_ENKUlvE_clEvENKUlvE0_clEvEUlN3c107complexIfEEE_EEvS4_RKT_EUliE_EEviT1_:
.text._ZN2at6native18elementwise_kernelILi128ELi4EZNS0_15gpu_kernel_implIZZZNS0_22nan_to_num_kernel_cudaERNS_18TensorIteratorBaseESt8optionalIdES6_S6_ENKUlvE_clEvENKUlvE0_clEvEUlN3c107complexIfEEE_EEvS4_RKT_EUliE_EEviT1_:
        /* <DEDUP_REMOVED lines=314> */
.L_x_2877:
        /* <DEDUP_REMOVED lines=19> */
[----:B------:R-:W2:Y:S01]  /*14d0*/  LDG.E.S8 R2, desc[UR36][R4.64] ;  /* 0x0000002404027981 */ /* 0x000ea2000c1e1300 */
[----:B------:R-:W-:Y:S01]  /*14e0*/  IMAD.MOV.U32 R3, RZ, RZ, RZ ;  /* 0x000000ffff037224 */ /* 0x000fe200078e00ff */
[----:B--2---:R-:W0:Y:S01]  /*14f0*/  I2F.S16 R2, R2 ;  /* 0x0000000200027306 */ /* 0x004e220000101400 */
[----:B------:R-:W-:Y:S05]  /*1500*/  BRA `(.L_x_2884) ;  /* 0x0000000c008c7947 */ /* 0x000fea0003800000 */
.L_x_2882:
[----:B------:R-:W2:Y:S01]  /*1510*/  LDG.E.U8 R2, desc[UR36][R4.64] ;  /* 0x0000002404027981 */ /* 0x000ea2000c1e1100 */
[----:B------:R-:W-:Y:S01]  /*1520*/  IMAD.MOV.U32 R3, RZ, RZ, RZ ;  /* 0x000000ffff037224 */ /* 0x000fe200078e00ff */
[----:B--2---:R-:W-:Y:S01]  /*1530*/  I2FP.F32.U32 R2, R2 ;  /* 0x0000000200027245 */ /* 0x004fe20000201000 */
[----:B------:R-:W-:Y:S06]  /*1540*/  BRA `(.L_x_2884) ;  /* 0x0000000c007c7947 */ /* 0x000fec0003800000 */
.L_x_2881:
[----:B------:R-:W-:-:S13]  /*1550*/  ISETP.NE.AND P0, PT, R2, 0x2, PT ;  /* 0x000000020200780c */ /* 0x000fda0003f05270 */
[----:B------:R-:W-:Y:S05]  /*1560*/  @!P0 BRA `(.L_x_2885) ;  /* 0x0000000000308947 */ /* 0x000fea0003800000 */
[----:B------:R-:W-:-:S13]  /*1570*/  ISETP.NE.AND P0, PT, R2, 0x3, PT ;  /* 0x000000030200780c */ /* 0x000fda0003f05270 */
[----:B------:R-:W-:Y:S05]  /*1580*/  @!P0 BRA `(.L_x_2886) ;  /* 0x0000000000188947 */ /* 0x000fea0003800000 */
[----:B------:R-:W-:-:S13]  /*1590*/  ISETP.NE.AND P0, PT, R2, 0x4, PT ;  /* 0x000000040200780c */ /* 0x000fda0003f05270 */
[----:B------:R-:W-:Y:S05]  /*15a0*/  @P0 BRA `(.L_x_2883) ;  /* 0x0000000c00000947 */ /* 0x000fea0003800000 */
[----:B------:R-:W2:Y:S01]  /*15b0*/  LDG.E.64 R4, desc[UR36][R4.64] ;  /* 0x0000002404047981 */ /* 0x000ea2000c1e1b00 */
[----:B------:R-:W-:Y:S01]  /*15c0*/  IMAD.MOV.U32 R3, RZ, RZ, RZ ;  /* 0x000000ffff037224 */ /* 0x000fe200078e00ff */
[----:B--2---:R4:W0:Y:S01]  /*15d0*/  I2F.S64 R2, R4 ;  /* 0x0000000400027312 */ /* 0x0048220000301400 */
[----:B------:R-:W-:Y:S05]  /*15e0*/  BRA `(.L_x_2884) ;  /* 0x0000000c00547947 */ /* 0x000fea0003800000 */
.L_x_2886:
[----:B------:R-:W2:Y:S01]  /*15f0*/  LDG.E R2, desc[UR36][R4.64] ;  /* 0x0000002404027981 */ /* 0x000ea2000c1e1900 */
[----:B------:R-:W-:Y:S01]  /*1600*/  IMAD.MOV.U32 R3, RZ, RZ, RZ ;  /* 0x000000ffff037224 */ /* 0x000fe200078e00ff */
[----:B--2---:R-:W-:Y:S01]  /*1610*/  I2FP.F32.S32 R2, R2 ;  /* 0x0000000200027245 */ /* 0x004fe20000201400 */
[----:B------:R-:W-:Y:S06]  /*1620*/  BRA `(.L_x_2884) ;  /* 0x0000000c00447947 */ /* 0x000fec0003800000 */
.L_x_2885:
[----:B------:R-:W2:Y:S01]  /*1630*/  LDG.E.U16 R2, desc[UR36][R4.64] ;  /* 0x0000002404027981 */ /* 0x000ea2000c1e1500 */
[----:B------:R-:W-:Y:S01]  /*1640*/  IMAD.MOV.U32 R3, RZ, RZ, RZ ;  /* 0x000000ffff037224 */ /* 0x000fe200078e00ff */
[----:B--2---:R-:W0:Y:S01]  /*1650*/  I2F.S16 R2, R2 ;  /* 0x0000000200027306 */ /* 0x004e220000101400 */
[----:B------:R-:W-:Y:S05]  /*1660*/  BRA `(.L_x_2884) ;  /* 0x0000000c00347947 */ /* 0x000fea0003800000 */
.L_x_2880:
[----:B------:R-:W-:-:S13]  /*1670*/  ISETP.GT.AND P0, PT, R2, 0x6, PT ;  /* 0x000000060200780c */ /* 0x000fda0003f04270 */
[----:B------:R-:W-:Y:S05]  /*1680*/  @P0 BRA `(.L_x_2887) ;  /* 0x00000000002c0947 */ /* 0x000fea0003800000 */
[----:B------:R-:W-:-:S13]  /*1690*/  ISETP.NE.AND P0, PT, R2, 0x5, PT ;  /* 0x000000050200780c */ /* 0x000fda0003f05270 */
[----:B------:R-:W-:Y:S05]  /*16a0*/  @!P0 BRA `(.L_x_2888) ;  /* 0x0000000000148947 */ /* 0x000fea0003800000 */
[----:B------:R-:W-:-:S13]  /*16b0*/  ISETP.NE.AND P0, PT, R2, 0x6, PT ;  /* 0x000000060200780c */ /* 0x000fda0003f05270 */
[----:B------:R-:W-:Y:S05]  /*16c0*/  @P0 BRA `(.L_x_2883) ;  /* 0x0000000800b80947 */ /* 0x000fea0003800000 */
[----:B------:R2:W5:Y:S01]  /*16d0*/  LDG.E R2, desc[UR36][R4.64] ;  /* 0x0000002404027981 */ /* 0x000562000c1e1900 */
[----:B------:R-:W-:Y:S01]  /*16e0*/  IMAD.MOV.U32 R3, RZ, RZ, RZ ;  /* 0x000000ffff037224 */ /* 0x000fe200078e00ff */
[----:B------:R-:W-:Y:S06]  /*16f0*/  BRA `(.L_x_2884) ;  /* 0x0000000c00107947 */ /* 0x000fec0003800000 */
.L_x_2888:
[----:B------:R-:W2:Y:S01]  /*1700*/  LDG.E.U16 R2, desc[UR36][R4.64] ;  /* 0x0000002404027981 */ /* 0x000ea2000c1e1500 */
[----:B------:R-:W-:Y:S02]  /*1710*/  IMAD.MOV.U32 R3, RZ, RZ, RZ ;  /* 0x000000ffff037224 */ /* 0x000fe400078e00ff */
[----:B--2---:R-:W-:Y:S01]  /*1720*/  HADD2.F32 R2, -RZ, R2.H0_H0 ;  /* 0x20000002ff027230 */ /* 0x004fe20000004100 */
[----:B------:R-:W-:Y:S06]  /*1730*/  BRA `(.L_x_2884) ;  /* 0x0000000c00007947 */ /* 0x000fec0003800000 */
.L_x_2887:
[----:B------:R-:W-:-:S13]  /*1740*/  ISETP.NE.AND P0, PT, R2, 0x7, PT ;  /* 0x000000070200780c */ /* 0x000fda0003f05270 */
[----:B------:R-:W-:Y:S05]  /*1750*/  @!P0 BRA `(.L_x_2889) ;  /* 0x0000000000288947 */ /* 0x000fea0003800000 */
[----:B------:R-:W-:-:S13]  /*1760*/  ISETP.NE.AND P0, PT, R2, 0x8, PT ;  /* 0x000000080200780c */ /* 0x000fda0003f05270 */
[----:B------:R-:W-:Y:S05]  /*1770*/  @!P0 BRA `(.L_x_2890) ;  /* 0x0000000000108947 */ /* 0x000fea0003800000 */
[----:B------:R-:W-:-:S13]  /*1780*/  ISETP.NE.AND P0, PT, R2, 0x9, PT ;  /* 0x000000090200780c */ /* 0x000fda0003f05270 */
[----:B------:R-:W-:Y:S05]  /*1790*/  @P0 BRA `(.L_x_2883) ;  /* 0x0000000800840947 */ /* 0x000fea0003800000 */
[----:B------:R3:W5:Y:S01]  /*17a0*/  LDG.E.64 R2, desc[UR36][R4.64] ;  /* 0x0000002404027981 */ /* 0x000762000c1e1b00 */
[----:B------:R-:W-:Y:S05]  /*17b0*/  BRA `(.L_x_2884) ;  /* 0x0000000800e07947 */ /* 0x000fea0003800000 */
.L_x_2890:
[----:B------:R-:W2:Y:S02]  /*17c0*/  LDG.E R2, desc[UR36][R4.64] ;  /* 0x0000002404027981 */ /* 0x000ea4000c1e1900 */
[--C-:B--2---:R-:W-:Y:S02]  /*17d0*/  HADD2.F32 R3, -RZ, R2.reuse.H1_H1 ;  /* 0x30000002ff037230 */ /* 0x104fe40000004100 */
[----:B------:R-:W-:Y:S01]  /*17e0*/  HADD2.F32 R2, -RZ, R2.H0_H0 ;  /* 0x20000002ff027230 */ /* 0x000fe20000004100 */
[----:B------:R-:W-:Y:S06]  /*17f0*/  BRA `(.L_x_2884) ;  /* 0x0000000800d07947 */ /* 0x000fec0003800000 */
.L_x_2889:
[----:B------:R-:W2:Y:S01]  /*1800*/  LDG.E.64 R4, desc[UR36][R4.64] ;  /* 0x0000002404047981 */ /* 0x000ea2000c1e1b00 */
[----:B------:R-:W-:Y:S01]  /*1810*/  UMOV UR4, 0xf0000000 ;  /* 0xf000000000047882 */ /* 0x000fe20000000000 */
[----:B------:R-:W-:Y:S01]  /*1820*/  UMOV UR5, 0x380fffff ;  /* 0x380fffff00057882 */ /* 0x000fe20000000000 */
[----:B------:R-:W-:Y:S01]  /*1830*/  IMAD.MOV.U32 R3, RZ, RZ, RZ ;  /* 0x000000ffff037224 */ /* 0x000fe200078e00ff */
[----:B--2---:R-:W0:Y:S01]  /*1840*/  F2F.F32.F64 R2, R4 ;  /* 0x0000000400027310 */ /* 0x004e220000301000 */
[----:B------:R-:W-:-:S14]  /*1850*/  DSETP.GEU.AND P0, PT, |R4|, UR4, PT ;  /* 0x0000000404007e2a */ /* 0x000fdc000bf0e200 */
[----:B0-----:R-:W-:Y:S01]  /*1860*/  @!P0 FMUL R2, R2, 1.175494350822287508e-38 ;  /* 0x0080000002028820 */ /* 0x001fe20000400000 */
[----:B------:R-:W-:Y:S06]  /*1870*/  BRA `(.L_x_2884) ;  /* 0x0000000800b07947 */ /* 0x000fec0003800000 */
.L_x_2879:
        /* <DEDUP_REMOVED lines=11> */
[----:B------:R-:W-:Y:S01]  /*1930*/  FSEL R2, RZ, 1, !P0 ;  /* 0x3f800000ff027808 */ /* 0x000fe20004000000 */
[----:B------:R-:W-:Y:S08]  /*1940*/  BRA `(.L_x_2884) ;  /* 0x00000008007c7947 */ /* 0x000ff00003800000 */
.L_x_2893:
[----:B------:R-:W2:Y:S01]  /*1950*/  LDG.E.128 R4, desc[UR36][R4.64] ;  /* 0x0000002404047981 */ /* 0x000ea2000c1e1d00 */
[----:B------:R-:W-:Y:S01]  /*1960*/  UMOV UR4, 0xf0000000 ;  /* 0xf000000000047882 */ /* 0x000fe20000000000 */
[----:B------:R-:W-:Y:S01]  /*1970*/  UMOV UR5, 0x380fffff ;  /* 0x380fffff00057882 */ /* 0x000fe20000000000 */
[----:B--2---:R-:W0:Y:S01]  /*1980*/  F2F.F32.F64 R3, R6 ;  /* 0x0000000600037310 */ /* 0x004e220000301000 */
[----:B------:R-:W-:Y:S02]  /*1990*/  DSETP.GEU.AND P0, PT, |R6|, UR4, PT ;  /* 0x0000000406007e2a */ /* 0x000fe4000bf0e200 */
[----:B------:R-:W-:-:S05]  /*19a0*/  DSETP.GEU.AND P1, PT, |R4|, UR4, PT ;  /* 0x0000000404007e2a */ /* 0x000fca000bf2e200 */
[----:B------:R-:W1:Y:S07]  /*19b0*/  F2F.F32.F64 R2, R4 ;  /* 0x0000000400027310 */ /* 0x000e6e0000301000 */
[----:B0-----:R-:W-:Y:S02]  /*19c0*/  @!P0 FMUL R3, R3, 1.175494350822287508e-38 ;  /* 0x0080000003038820 */ /* 0x001fe40000400000 */
[----:B-1----:R-:W-:Y:S01]  /*19d0*/  @!P1 FMUL R2, R2, 1.175494350822287508e-38 ;  /* 0x0080000002029820 */ /* 0x002fe20000400000 */
[----:B------:R-:W-:Y:S06]  /*19e0*/  BRA `(.L_x_2884) ;  /* 0x0000000800547947 */ /* 0x000fec0003800000 */
.L_x_2892:
        /* <DEDUP_REMOVED lines=23> */
[----:B------:R-:W-:Y:S01]  /*1b60*/  LOP3.LUT R5, R6, R3, RZ, 0x30, !PT ;  /* 0x0000000306057212 */ /* 0x000fe200078e30ff */
[----:B------:R-:W-:-:S03]  /*1b70*/  IMAD.MOV.U32 R3, RZ, RZ, RZ ;  /* 0x000000ffff037224 */ /* 0x000fc600078e00ff */
[----:B------:R-:W-:Y:S01]  /*1b80*/  LOP3.LUT R2, R5, 0x80000000, R2, 0xf8, !PT ;  /* 0x8000000005027812 */ /* 0x000fe200078ef802 */
[----:B------:R-:W-:Y:S06]  /*1b90*/  BRA `(.L_x_2884) ;  /* 0x0000000400e87947 */ /* 0x000fec0003800000 */
.L_x_2895:
[----:B------:R-:W2:Y:S01]  /*1ba0*/  LDG.E.U8 R4, desc[UR36][R4.64] ;  /* 0x0000002404047981 */ /* 0x000ea2000c1e1100 */
[----:B------:R-:W-:Y:S02]  /*1bb0*/  IMAD.MOV.U32 R3, RZ, RZ, RZ ;  /* 0x000000ffff037224 */ /* 0x000fe400078e00ff */
        /* <DEDUP_REMOVED lines=12> */
.L_x_2894:
[----:B------:R-:W2:Y:S01]  /*1c80*/  LDG.E.U16 R2, desc[UR36][R4.64] ;  /* 0x0000002404027981 */ /* 0x000ea2000c1e1500 */
[----:B------:R-:W-:Y:S02]  /*1c90*/  IMAD.MOV.U32 R3, RZ, RZ, RZ ;  /* 0x000000ffff037224 */ /* 0x000fe400078e00ff */
[----:B--2---:R-:W-:Y:S01]  /*1ca0*/  IMAD.U32 R2, R2, 0x10000, RZ ;  /* 0x0001000002027824 */ /* 0x004fe200078e00ff */
[----:B------:R-:W-:Y:S06]  /*1cb0*/  BRA `(.L_x_2884) ;  /* 0x0000000400a07947 */ /* 0x000fec0003800000 */
.L_x_2891:
        /* <DEDUP_REMOVED lines=8> */
[----:B------:R-:W2:Y:S01]  /*1d40*/  LDG.E.U16 R2, desc[UR36][R4.64] ;  /* 0x0000002404027981 */ /* 0x000ea2000c1e1500 */
[----:B------:R-:W-:Y:S01]  /*1d50*/  IMAD.MOV.U32 R3, RZ, RZ, RZ ;  /* 0x000000ffff037224 */ /* 0x000fe200078e00ff */
[----:B--2---:R-:W-:Y:S01]  /*1d60*/  I2FP.F32.U32 R2, R2 ;  /* 0x0000000200027245 */ /* 0x004fe20000201000 */
[----:B------:R-:W-:Y:S06]  /*1d70*/  BRA `(.L_x_2884) ;  /* 0x0000000400707947 */ /* 0x000fec0003800000 */
.L_x_2898:
[----:B------:R-:W2:Y:S01]  /*1d80*/  LDG.E.U8 R5, desc[UR36][R4.64] ;  /* 0x0000002404057981 */ /* 0x000ea2000c1e1100 */
[----:B------:R-:W-:Y:S02]  /*1d90*/  CS2R R2, SRZ ;  /* 0x0000000000027805 */ /* 0x000fe4000001ff00 */
        /* <DEDUP_REMOVED lines=18> */
.L_x_2900:
[----:B------:R-:W-:Y:S05]  /*1ec0*/  BSYNC B0 ;  /* 0x0000000000007941 */ /* 0x000fea0003800000 */
.L_x_2899:
[----:B------:R-:W-:Y:S01]  /*1ed0*/  IMAD.SHL.U32 R2, R2, 0x100000, RZ ;  /* 0x0010000002027824 */ /* 0x000fe200078e00ff */
[----:B------:R-:W-:-:S04]  /*1ee0*/  LEA R5, R0, 0x3b800000, 0x17 ;  /* 0x3b80000000057811 */ /* 0x000fc800078eb8ff */
[----:B------:R-:W-:Y:S01]  /*1ef0*/  LOP3.LUT R2, R5, R2, R6, 0xfe, !PT ;  /* 0x0000000205027212 */ /* 0x000fe200078efe06 */
[----:B------:R-:W-:Y:S06]  /*1f00*/  BRA `(.L_x_2884) ;  /* 0x00000004000c7947 */ /* 0x000fec0003800000 */
.L_x_2897:
        /* <DEDUP_REMOVED lines=20> */
.L_x_2902:
[----:B------:R-:W-:Y:S05]  /*2050*/  BSYNC B0 ;  /* 0x0000000000007941 */ /* 0x000fea0003800000 */
.L_x_2901:
[----:B------:R-:W-:Y:S01]  /*2060*/  IMAD.SHL.U32 R2, R2, 0x200000, RZ ;  /* 0x0020000002027824 */ /* 0x000fe200078e00ff */
[----:B------:R-:W-:-:S04]  /*2070*/  LEA R5, R0, 0x37800000, 0x17 ;  /* 0x3780000000057811 */ /* 0x000fc800078eb8ff */
[----:B------:R-:W-:Y:S01]  /*2080*/  LOP3.LUT R2, R5, R2, R6, 0xfe, !PT ;  /* 0x0000000205027212 */ /* 0x000fe200078efe06 */
[----:B------:R-:W-:Y:S06]  /*2090*/  BRA `(.L_x_2884) ;  /* 0x0000000000a87947 */ /* 0x000fec0003800000 */
.L_x_2896:
        /* <DEDUP_REMOVED lines=14> */
.L_x_2906:
[----:B------:R-:W-:Y:S05]  /*2180*/  BSYNC B0 ;  /* 0x0000000000007941 */ /* 0x000fea0003800000 */
.L_x_2905:
[----:B------:R-:W-:Y:S01]  /*2190*/  IMAD.MOV.U32 R3, RZ, RZ, RZ ;  /* 0x000000ffff037224 */ /* 0x000fe200078e00ff */
[----:B------:R-:W-:Y:S06]  /*21a0*/  BRA `(.L_x_2884) ;  /* 0x0000000000647947 */ /* 0x000fec0003800000 */
.L_x_2883:
        /* <DEDUP_REMOVED lines=16> */
.L_x_2907:
[----:B------:R-:W-:Y:S01]  /*22b0*/  CS2R R2, SRZ ;  /* 0x0000000000027805 */ /* 0x000fe2000001ff00 */
[----:B------:R-:W-:Y:S06]  /*22c0*/  BRA `(.L_x_2884) ;  /* 0x00000000001c7947 */ /* 0x000fec0003800000 */
.L_x_2904:
[----:B------:R-:W2:Y:S01]  /*22d0*/  LDG.E.64 R4, desc[UR36][R4.64] ;  /* 0x0000002404047981 */ /* 0x000ea2000c1e1b00 */
[----:B------:R-:W-:Y:S01]  /*22e0*/  IMAD.MOV.U32 R3, RZ, RZ, RZ ;  /* 0x000000ffff037224 */ /* 0x000fe200078e00ff */
[----:B--2---:R0:W1:Y:S01]  /*22f0*/  I2F.U64 R2, R4 ;  /* 0x0000000400027312 */ /* 0x0040620000301000 */
[----:B------:R-:W-:Y:S05]  /*2300*/  BRA `(.L_x_2884) ;  /* 0x00000000000c7947 */ /* 0x000fea0003800000 */
.L_x_2903:
[----:B------:R-:W2:Y:S01]  /*2310*/  LDG.E R2, desc[UR36][R4.64] ;  /* 0x0000002404027981 */ /* 0x000ea2000c1e1900 */
[----:B------:R-:W-:Y:S01]  /*2320*/  IMAD.MOV.U32 R3, RZ, RZ, RZ ;  /* 0x000000ffff037224 */ /* 0x000fe200078e00ff */
[----:B--2---:R-:W-:-:S07]  /*2330*/  I2FP.F32.U32 R2, R2 ;  /* 0x0000000200027245 */ /* 0x004fce0000201000 */
.L_x_2884:
[----:B------:R-:W-:Y:S05]  /*2340*/  BSYNC B6 ;  /* 0x0000000000067941 */ /* 0x000fea0003800000 */
.L_x_2878:
[----:B0-234-:R-:W0:Y:S01]  /*2350*/  LDC.U8 R4, c[0x0][0x438] ;  /* 0x00010e00ff047b82 */ /* 0x01de220000000000 */
[C---:B-----5:R-:W-:Y:S01]  /*2360*/  FSETP.NEU.FTZ.AND P1, PT, R3.reuse, +INF , PT ;  /* 0x7f8000000300780b */ /* 0x060fe20003f3d000 */
[----:B------:R-:W-:Y:S01]  /*2370*/  ULDC UR4, c[0x0][0x428] ;  /* 0x00010a0000047ab9 */ /* 0x000fe20000000800 */
[C---:B-1----:R-:W-:Y:S02]  /*2380*/  FSETP.NEU.FTZ.AND P3, PT, R2.reuse, -INF , PT ;  /* 0xff8000000200780b */ /* 0x042fe40003f7d000 */
[C---:B------:R-:W-:Y:S02]  /*2390*/  FSETP.GTU.FTZ.AND P0, PT, |R2|.reuse, +INF , PT ;  /* 0x7f8000000200780b */ /* 0x040fe40003f1c200 */
[C---:B------:R-:W-:Y:S01]  /*23a0*/  FSETP.NEU.FTZ.AND P2, PT, R2.reuse, +INF , PT ;  /* 0x7f8000000200780b */ /* 0x040fe20003f5d000 */
[----:B------:R-:W1:Y:S01]  /*23b0*/  LDC.64 R6, c[0x0][0x420] ;  /* 0x00010800ff067b82 */ /* 0x000e620000000a00 */
[----:B------:R-:W-:Y:S02]  /*23c0*/  FSEL R2, R2, UR4, P3 ;  /* 0x0000000402027c08 */ /* 0x000fe40009800000 */
[----:B------:R-:W-:-:S02]  /*23d0*/  FSETP.NEU.FTZ.AND P4, PT, R3, -INF , PT ;  /* 0xff8000000300780b */ /* 0x000fc40003f9d000 */
[----:B------:R-:W-:Y:S02]  /*23e0*/  FSETP.GTU.FTZ.AND P3, PT, |R3|, +INF , PT ;  /* 0x7f8000000300780b */ /* 0x000fe40003f7c200 */
[----:B0-----:R-:W-:-:S04]  /*23f0*/  PRMT R0, R4, 0x9910, RZ ;  /* 0x0000991004007816 */ /* 0x001fc800000000ff */
[----:B------:R-:W-:Y:S02]  /*2400*/  ISETP.GT.AND P5, PT, R0, 0x9, PT ;  /* 0x000000090000780c */ /* 0x000fe40003fa4270 */
[----:B-1----:R-:W-:Y:S02]  /*2410*/  FSEL R5, R2, R7, P2 ;  /* 0x0000000702057208 */ /* 0x002fe40001000000 */
[----:B------:R-:W-:Y:S02]  /*2420*/  @P1 FSEL R7, R3, UR4, P4 ;  /* 0x0000000403071c08 */ /* 0x000fe4000a000000 */
[-C--:B------:R-:W-:Y:S02]  /*2430*/  FSEL R2, R5, R6.reuse, !P0 ;  /* 0x0000000605027208 */ /* 0x080fe40004000000 */
[----:B------:R-:W-:-:S05]  /*2440*/  FSEL R3, R7, R6, !P3 ;  /* 0x0000000607037208 */ /* 0x000fca0005800000 */
        /* <DEDUP_REMOVED lines=12> */
.L_x_2911:
[----:B------:R-:W0:Y:S02]  /*2510*/  F2I.S64.TRUNC R2, R2 ;  /* 0x0000000200027311 */ /* 0x000e24000020d900 */
[----:B0-----:R-:W-:-:S05]  /*2520*/  IMAD.MOV.U32 R5, RZ, RZ, R2 ;  /* 0x000000ffff057224 */ /* 0x001fca00078e0002 */
[----:B------:R0:W-:Y:S01]  /*2530*/  STG.E.U8 desc[UR36][R16.64], R5 ;  /* 0x0000000510007986 */ /* 0x0001e2000c101124 */
[----:B------:R-:W-:Y:S05]  /*2540*/  BRA `(.L_x_2913) ;  /* 0x0000000c00447947 */ /* 0x000fea0003800000 */
.L_x_2910:
        /* <DEDUP_REMOVED lines=9> */
.L_x_2915:
[----:B------:R-:W0:Y:S02]  /*25e0*/  F2I.FTZ.TRUNC.NTZ R3, R2 ;  /* 0x0000000200037305 */ /* 0x000e24000021f100 */
[----:B0-----:R0:W-:Y:S01]  /*25f0*/  STG.E desc[UR36][R16.64], R3 ;  /* 0x0000000310007986 */ /* 0x0011e2000c101924 */
[----:B------:R-:W-:Y:S05]  /*2600*/  BRA `(.L_x_2913) ;  /* 0x0000000c00147947 */ /* 0x000fea0003800000 */
.L_x_2914:
[----:B------:R-:W0:Y:S02]  /*2610*/  F2I.FTZ.TRUNC.NTZ R3, R2 ;  /* 0x0000000200037305 */ /* 0x000e24000021f100 */
[----:B0-----:R0:W-:Y:S01]  /*2620*/  STG.E.U16 desc[UR36][R16.64], R3 ;  /* 0x0000000310007986 */ /* 0x0011e2000c101524 */
[----:B------:R-:W-:Y:S05]  /*2630*/  BRA `(.L_x_2913) ;  /* 0x0000000c00087947 */ /* 0x000fea0003800000 */
.L_x_2909:
        /* <DEDUP_REMOVED lines=8> */
.L_x_2917:
[----:B------:R-:W-:-:S05]  /*26c0*/  F2FP.F16.F32.PACK_AB R2, RZ, R2 ;  /* 0x00000002ff02723e */ /* 0x000fca00000000ff */
[----:B------:R0:W-:Y:S01]  /*26d0*/  STG.E.U16 desc[UR36][R16.64], R2 ;  /* 0x0000000210007986 */ /* 0x0001e2000c101524 */
[----:B------:R-:W-:Y:S05]  /*26e0*/  BRA `(.L_x_2913) ;  /* 0x0000000800dc7947 */ /* 0x000fea0003800000 */
.L_x_2916:
[----:B------:R-:W-:-:S13]  /*26f0*/  ISETP.NE.AND P0, PT, R0, 0x7, PT ;  /* 0x000000070000780c */ /* 0x000fda0003f05270 */
[----:B------:R-:W-:Y:S05]  /*2700*/  @!P0 BRA `(.L_x_2918) ;  /* 0x0000000000248947 */ /* 0x000fea0003800000 */
[----:B------:R-:W-:-:S13]  /*2710*/  ISETP.NE.AND P0, PT, R0, 0x8, PT ;  /* 0x000000080000780c */ /* 0x000fda0003f05270 */
[----:B------:R-:W-:Y:S05]  /*2720*/  @!P0 BRA `(.L_x_2919) ;  /* 0x0000000000108947 */ /* 0x000fea0003800000 */
[----:B------:R-:W-:-:S13]  /*2730*/  ISETP.NE.AND P0, PT, R0, 0x9, PT ;  /* 0x000000090000780c */ /* 0x000fda0003f05270 */
[----:B------:R-:W-:Y:S05]  /*2740*/  @P0 BRA `(.L_x_2912) ;  /* 0x00000008006c0947 */ /* 0x000fea0003800000 */
[----:B------:R0:W-:Y:S01]  /*2750*/  STG.E.64 desc[UR36][R16.64], R2 ;  /* 0x0000000210007986 */ /* 0x0001e2000c101b24 */
[----:B------:R-:W-:Y:S05]  /*2760*/  BRA `(.L_x_2913) ;  /* 0x0000000800bc7947 */ /* 0x000fea0003800000 */
.L_x_2919:
[----:B------:R-:W-:-:S05]  /*2770*/  F2FP.F16.F32.PACK_AB R3, R3, R2 ;  /* 0x000000020303723e */ /* 0x000fca00000000ff */
[----:B------:R0:W-:Y:S01]  /*2780*/  STG.E desc[UR36][R16.64], R3 ;  /* 0x0000000310007986 */ /* 0x0001e2000c101924 */
[----:B------:R-:W-:Y:S05]  /*2790*/  BRA `(.L_x_2913) ;  /* 0x0000000800b07947 */ /* 0x000fea0003800000 */
.L_x_2918:
[----:B------:R-:W-:-:S06]  /*27a0*/  FMUL.FTZ R2, R2, 1 ;  /* 0x3f80000002027820 */ /* 0x000fcc0000410000 */
[----:B------:R-:W0:Y:S02]  /*27b0*/  F2F.F64.F32 R2, R2 ;  /* 0x0000000200027310 */ /* 0x000e240000201800 */
[----:B0-----:R0:W-:Y:S01]  /*27c0*/  STG.E.64 desc[UR36][R16.64], R2 ;  /* 0x0000000210007986 */ /* 0x0011e2000c101b24 */
[----:B------:R-:W-:Y:S05]  /*27d0*/  BRA `(.L_x_2913) ;  /* 0x0000000800a07947 */ /* 0x000fea0003800000 */
.L_x_2908:
        /* <DEDUP_REMOVED lines=8> */
[----:B------:R-:W-:Y:S02]  /*2860*/  FSETP.NEU.FTZ.AND P0, PT, R2, RZ, PT ;  /* 0x000000ff0200720b */ /* 0x000fe40003f1d000 */
[----:B------:R-:W-:-:S04]  /*2870*/  FSETP.NEU.FTZ.AND P1, PT, R3, RZ, PT ;  /* 0x000000ff0300720b */ /* 0x000fc80003f3d000 */
[----:B------:R-:W-:-:S04]  /*2880*/  PLOP3.LUT P0, PT, P0, P1, PT, 0xa8, 0x0 ;  /* 0x000000000000781c */ /* 0x000fc80000703570 */
[----:B------:R-:W-:-:S05]  /*2890*/  SEL R3, RZ, 0x1, !P0 ;  /* 0x00000001ff037807 */ /* 0x000fca0004000000 */
[----:B------:R0:W-:Y:S01]  /*28a0*/  STG.E.U8 desc[UR36][R16.64], R3 ;  /* 0x0000000310007986 */ /* 0x0001e2000c101124 */
[----:B------:R-:W-:Y:S05]  /*28b0*/  BRA `(.L_x_2913) ;  /* 0x0000000800687947 */ /* 0x000fea0003800000 */
.L_x_2922:
[----:B------:R-:W-:Y:S01]  /*28c0*/  FMUL.FTZ R6, R3, 1 ;  /* 0x3f80000003067820 */ /* 0x000fe20000410000 */
[----:B------:R-:W-:-:S05]  /*28d0*/  FMUL.FTZ R4, R2, 1 ;  /* 0x3f80000002047820 */ /* 0x000fca0000410000 */
[----:B------:R-:W-:Y:S08]  /*28e0*/  F2F.F64.F32 R6, R6 ;  /* 0x0000000600067310 */ /* 0x000ff00000201800 */
[----:B------:R-:W0:Y:S02]  /*28f0*/  F2F.F64.F32 R4, R4 ;  /* 0x0000000400047310 */ /* 0x000e240000201800 */
[----:B0-----:R0:W-:Y:S01]  /*2900*/  STG.E.128 desc[UR36][R16.64], R4 ;  /* 0x0000000410007986 */ /* 0x0011e2000c101d24 */
[----:B------:R-:W-:Y:S05]  /*2910*/  BRA `(.L_x_2913) ;  /* 0x0000000800507947 */ /* 0x000fea0003800000 */
.L_x_2921:
        /* <DEDUP_REMOVED lines=20> */
.L_x_2926:
[----:B------:R-:W-:Y:S05]  /*2a60*/  BSYNC B0 ;  /* 0x0000000000007941 */ /* 0x000fea0003800000 */
.L_x_2925:
[----:B------:R-:W-:-:S05]  /*2a70*/  LOP3.LUT R5, R0, R5, RZ, 0xfc, !PT ;  /* 0x0000000500057212 */ /* 0x000fca00078efcff */
[----:B------:R0:W-:Y:S01]  /*2a80*/  STG.E.U8 desc[UR36][R16.64], R5 ;  /* 0x0000000510007986 */ /* 0x0001e2000c101124 */
[----:B------:R-:W-:Y:S05]  /*2a90*/  BRA `(.L_x_2913) ;  /* 0x0000000400f07947 */ /* 0x000fea0003800000 */
.L_x_2924:
        /* <DEDUP_REMOVED lines=12> */
.L_x_2928:
[----:B------:R-:W-:Y:S01]  /*2b60*/  IMAD.MOV.U32 R0, RZ, RZ, 0x7f ;  /* 0x0000007fff007424 */ /* 0x000fe200078e00ff */
[----:B------:R-:W-:-:S04]  /*2b70*/  ISETP.GT.U32.AND P0, PT, R4, 0x7f800000, PT ;  /* 0x7f8000000400780c */ /* 0x000fc80003f04070 */
[----:B------:R-:W-:-:S09]  /*2b80*/  SEL R0, R0, 0x7c, P0 ;  /* 0x0000007c00007807 */ /* 0x000fd20000000000 */
.L_x_2929:
[----:B------:R-:W-:Y:S05]  /*2b90*/  BSYNC B0 ;  /* 0x0000000000007941 */ /* 0x000fea0003800000 */
.L_x_2927:
[----:B------:R-:W-:-:S04]  /*2ba0*/  LOP3.LUT R2, R2, 0x80000000, RZ, 0xc0, !PT ;  /* 0x8000000002027812 */ /* 0x000fc800078ec0ff */
[----:B------:R-:W-:-:S04]  /*2bb0*/  SHF.R.U32.HI R3, RZ, 0x18, R2 ;  /* 0x00000018ff037819 */ /* 0x000fc80000011602 */
[----:B------:R-:W-:-:S05]  /*2bc0*/  LOP3.LUT R3, R0, R3, RZ, 0xfc, !PT ;  /* 0x0000000300037212 */ /* 0x000fca00078efcff */
[----:B------:R0:W-:Y:S01]  /*2bd0*/  STG.E.U8 desc[UR36][R16.64], R3 ;  /* 0x0000000310007986 */ /* 0x0001e2000c101124 */
[----:B------:R-:W-:Y:S05]  /*2be0*/  BRA `(.L_x_2913) ;  /* 0x00000004009c7947 */ /* 0x000fea0003800000 */
.L_x_2923:
[----:B------:R-:W-:-:S05]  /*2bf0*/  F2FP.BF16.F32.PACK_AB R2, RZ, R2 ;  /* 0x00000002ff02723e */ /* 0x000fca00000010ff */
[----:B------:R0:W-:Y:S01]  /*2c00*/  STG.E.U16 desc[UR36][R16.64], R2 ;  /* 0x0000000210007986 */ /* 0x0001e2000c101524 */
[----:B------:R-:W-:Y:S05]  /*2c10*/  BRA `(.L_x_2913) ;  /* 0x0000000400907947 */ /* 0x000fea0003800000 */
.L_x_2920:
        /* <DEDUP_REMOVED lines=11> */
.L_x_2932:
        /* <DEDUP_REMOVED lines=16> */
.L_x_2935:
[----:B------:R-:W-:-:S04]  /*2dd0*/  LOP3.LUT R2, R2, 0x80000000, RZ, 0xc0, !PT ;  /* 0x8000000002027812 */ /* 0x000fc800078ec0ff */
[----:B------:R-:W-:-:S04]  /*2de0*/  SHF.R.U32.HI R3, RZ, 0x18, R2 ;  /* 0x00000018ff037819 */ /* 0x000fc80000011602 */
[----:B------:R-:W-:-:S04]  /*2df0*/  LOP3.LUT R0, R0, R3, RZ, 0xfc, !PT ;  /* 0x0000000300007212 */ /* 0x000fc800078efcff */
[----:B------:R-:W-:-:S07]  /*2e00*/  PRMT R8, R0, 0x7610, R8 ;  /* 0x0000761000087816 */ /* 0x000fce0000000008 */
.L_x_2934:
[----:B------:R-:W-:Y:S05]  /*2e10*/  BSYNC B0 ;  /* 0x0000000000007941 */ /* 0x000fea0003800000 */
.L_x_2933:
[----:B------:R3:W-:Y:S01]  /*2e20*/  STG.E.U8 desc[UR36][R16.64], R8 ;  /* 0x0000000810007986 */ /* 0x0007e2000c101124 */
[----:B------:R-:W-:Y:S05]  /*2e30*/  BRA `(.L_x_2913) ;  /* 0x0000000400087947 */ /* 0x000fea0003800000 */
.L_x_2931:
        /* <DEDUP_REMOVED lines=16> */
.L_x_2938:
[----:B------:R-:W-:-:S04]  /*2f40*/  LOP3.LUT R2, R2, 0x80000000, RZ, 0xc0, !PT ;  /* 0x8000000002027812 */ /* 0x000fc800078ec0ff */
[----:B------:R-:W-:-:S04]  /*2f50*/  SHF.R.U32.HI R3, RZ, 0x18, R2 ;  /* 0x00000018ff037819 */ /* 0x000fc80000011602 */
[----:B------:R-:W-:-:S04]  /*2f60*/  LOP3.LUT R0, R0, R3, RZ, 0xfc, !PT ;  /* 0x0000000300007212 */ /* 0x000fc800078efcff */
[----:B------:R-:W-:-:S07]  /*2f70*/  PRMT R8, R0, 0x7610, R8 ;  /* 0x0000761000087816 */ /* 0x000fce0000000008 */
.L_x_2937:
[----:B------:R-:W-:Y:S05]  /*2f80*/  BSYNC B0 ;  /* 0x0000000000007941 */ /* 0x000fea0003800000 */
.L_x_2936:
[----:B------:R0:W-:Y:S01]  /*2f90*/  STG.E.U8 desc[UR36][R16.64], R8 ;  /* 0x0000000810007986 */ /* 0x0001e2000c101124 */
[----:B------:R-:W-:Y:S05]  /*2fa0*/  BRA `(.L_x_2913) ;  /* 0x0000000000ac7947 */ /* 0x000fea0003800000 */
.L_x_2930:
        /* <DEDUP_REMOVED lines=21> */
.L_x_2912:
        /* <DEDUP_REMOVED lines=16> */
.L_x_2941:
[----:B------:R-:W-:Y:S05]  /*3200*/  BRA `(.L_x_2913) ;  /* 0x0000000000147947 */ /* 0x000fea0003800000 */
.L_x_2940:
[----:B------:R-:W0:Y:S02]  /*3210*/  F2I.U64.TRUNC R2, R2 ;  /* 0x0000000200027311 */ /* 0x000e24000020d800 */
[----:B0-----:R1:W-:Y:S01]  /*3220*/  STG.E.64 desc[UR36][R16.64], R2 ;  /* 0x0000000210007986 */ /* 0x0013e2000c101b24 */
[----:B------:R-:W-:Y:S05]  /*3230*/  BRA `(.L_x_2913) ;  /* 0x0000000000087947 */ /* 0x000fea0003800000 */
.L_x_2939:
[----:B------:R-:W0:Y:S02]  /*3240*/  F2I.FTZ.U32.TRUNC.NTZ R3, R2 ;  /* 0x0000000200037305 */ /* 0x000e24000021f000 */
[----:B0-----:R0:W-:Y:S02]  /*3250*/  STG.E desc[UR36][R16.64], R3 ;  /* 0x0000000310007986 */ /* 0x0011e4000c101924 */
.L_x_2913:
[----:B------:R-:W-:-:S04]  /*3260*/  IMAD R18, R23, 0x200, R18 ;  /* 0x0000020017127824 */ /* 0x000fc800078e0212 */
[----:B------:R-:W-:-:S07]  /*3270*/  VIADD R19, R18, 0x80 ;  /* 0x0000008012137836 */ /* 0x000fce0000000000 */
.L_x_2876:
[----:B------:R-:W-:Y:S05]  /*3280*/  BSYNC B7 ;  /* 0x0000000000077941 */ /* 0x000fea0003800000 */
.L_x_2875:
        /* <DEDUP_REMOVED lines=307> */
.L_x_2944:
        /* <DEDUP_REMOVED lines=21> */
[----:B--2---:R-:W3:Y:S01]  /*4710*/  I2F.S16 R2, R2 ;  /* 0x0000000200027306 */ /* 0x004ee20000101400 */
[----:B------:R-:W-:Y:S05]  /*4720*/  BRA `(.L_x_2951) ;  /* 0x0000000c008c7947 */ /* 0x000fea0003800000 */
.L_x_2949:
[----:B------:R-:W2:Y:S01]  /*4730*/  LDG.E.U8 R2, desc[UR36][R4.64] ;  /* 0x0000002404027981 */ /* 0x000ea2000c1e1100 */
[----:B------:R-:W-:Y:S01]  /*4740*/  IMAD.MOV.U32 R3, RZ, RZ, RZ ;  /* 0x000000ffff037224 */ /* 0x000fe200078e00ff */
[----:B--2---:R-:W-:Y:S01]  /*4750*/  I2FP.F32.U32 R2, R2 ;  /* 0x0000000200027245 */ /* 0x004fe20000201000 */
[----:B------:R-:W-:Y:S06]  /*4760*/  BRA `(.L_x_2951) ;  /* 0x0000000c007c7947 */ /* 0x000fec0003800000 */
.L_x_2948:
        /* <DEDUP_REMOVED lines=8> */
[----:B--2---:R0:W1:Y:S01]  /*47f0*/  I2F.S64 R2, R4 ;  /* 0x0000000400027312 */ /* 0x0040620000301400 */
[----:B------:R-:W-:Y:S05]  /*4800*/  BRA `(.L_x_2951) ;  /* 0x0000000c00547947 */ /* 0x000fea0003800000 */
.L_x_2953:
[----:B------:R-:W2:Y:S01]  /*4810*/  LDG.E R2, desc[UR36][R4.64] ;  /* 0x0000002404027981 */ /* 0x000ea2000c1e1900 */
[----:B------:R-:W-:Y:S01]  /*4820*/  IMAD.MOV.U32 R3, RZ, RZ, RZ ;  /* 0x000000ffff037224 */ /* 0x000fe200078e00ff */
[----:B--2---:R-:W-:Y:S01]  /*4830*/  I2FP.F32.S32 R2, R2 ;  /* 0x0000000200027245 */ /* 0x004fe20000201400 */
[----:B------:R-:W-:Y:S06]  /*4840*/  BRA `(.L_x_2951) ;  /* 0x0000000c00447947 */ /* 0x000fec0003800000 */
.L_x_2952:
[----:B------:R-:W2:Y:S01]  /*4850*/  LDG.E.U16 R2, desc[UR36][R4.64] ;  /* 0x0000002404027981 */ /* 0x000ea2000c1e1500 */
[----:B------:R-:W-:Y:S01]  /*4860*/  IMAD.MOV.U32 R3, RZ, RZ, RZ ;  /* 0x000000ffff037224 */ /* 0x000fe200078e00ff */
[----:B--2---:R-:W2:Y:S01]  /*4870*/  I2F.S16 R2, R2 ;  /* 0x0000000200027306 */ /* 0x004ea20000101400 */
[----:B------:R-:W-:Y:S05]  /*4880*/  BRA `(.L_x_2951) ;  /* 0x0000000c00347947 */ /* 0x000fea0003800000 */
.L_x_2947:
        /* <DEDUP_REMOVED lines=9> */
.L_x_2955:
[----:B------:R-:W2:Y:S01]  /*4920*/  LDG.E.U16 R2, desc[UR36][R4.64] ;  /* 0x0000002404027981 */ /* 0x000ea2000c1e1500 */
[----:B------:R-:W-:Y:S02]  /*4930*/  IMAD.MOV.U32 R3, RZ, RZ, RZ ;  /* 0x000000ffff037224 */ /* 0x000fe400078e00ff */
[----:B--2---:R-:W-:Y:S01]  /*4940*/  HADD2.F32 R2, -RZ, R2.H0_H0 ;  /* 0x20000002ff027230 */ /* 0x004fe20000004100 */
[----:B------:R-:W-:Y:S06]  /*4950*/  BRA `(.L_x_2951) ;  /* 0x0000000c00007947 */ /* 0x000fec0003800000 */
.L_x_2954:
        /* <DEDUP_REMOVED lines=8> */
.L_x_2957:
[----:B------:R-:W2:Y:S02]  /*49e0*/  LDG.E R2, desc[UR36][R4.64] ;  /* 0x0000002404027981 */ /* 0x000ea4000c1e1900 */
[--C-:B--2---:R-:W-:Y:S02]  /*49f0*/  HADD2.F32 R3, -RZ, R2.reuse.H1_H1 ;  /* 0x30000002ff037230 */ /* 0x104fe40000004100 */
[----:B------:R-:W-:Y:S01]  /*4a00*/  HADD2.F32 R2, -RZ, R2.H0_H0 ;  /* 0x20000002ff027230 */ /* 0x000fe20000004100 */
[----:B------:R-:W-:Y:S06]  /*4a10*/  BRA `(.L_x_2951) ;  /* 0x0000000800d07947 */ /* 0x000fec0003800000 */
.L_x_2956:
        /* <DEDUP_REMOVED lines=8> */
.L_x_2946:
        /* <DEDUP_REMOVED lines=13> */
.L_x_2960:
        /* <DEDUP_REMOVED lines=10> */
.L_x_2959:
        /* <DEDUP_REMOVED lines=27> */
.L_x_2962:
        /* <DEDUP_REMOVED lines=14> */
.L_x_2961:
[----:B------:R-:W2:Y:S01]  /*4ea0*/  LDG.E.U16 R2, desc[UR36][R4.64] ;  /* 0x0000002404027981 */ /* 0x000ea2000c1e1500 */
[----:B------:R-:W-:Y:S02]  /*4eb0*/  IMAD.MOV.U32 R3, RZ, RZ, RZ ;  /* 0x000000ffff037224 */ /* 0x000fe400078e00ff */
[----:B--2---:R-:W-:Y:S01]  /*4ec0*/  IMAD.U32 R2, R2, 0x10000, RZ ;  /* 0x0001000002027824 */ /* 0x004fe200078e00ff */
[----:B------:R-:W-:Y:S06]  /*4ed0*/  BRA `(.L_x_2951) ;  /* 0x0000000400a07947 */ /* 0x000fec0003800000 */
.L_x_2958:
        /* <DEDUP_REMOVED lines=12> */
.L_x_2965:
        /* <DEDUP_REMOVED lines=20> */
.L_x_2967:
[----:B------:R-:W-:Y:S05]  /*50e0*/  BSYNC B0 ;  /* 0x0000000000007941 */ /* 0x000fea0003800000 */
.L_x_2966:
[----:B------:R-:W-:Y:S01]  /*50f0*/  IMAD.SHL.U32 R2, R2, 0x100000, RZ ;  /* 0x0010000002027824 */ /* 0x000fe200078e00ff */
[----:B------:R-:W-:-:S04]  /*5100*/  LEA R5, R0, 0x3b800000, 0x17 ;  /* 0x3b80000000057811 */ /* 0x000fc800078eb8ff */
[----:B------:R-:W-:Y:S01]  /*5110*/  LOP3.LUT R2, R5, R2, R6, 0xfe, !PT ;  /* 0x0000000205027212 */ /* 0x000fe200078efe06 */
[----:B------:R-:W-:Y:S06]  /*5120*/  BRA `(.L_x_2951) ;  /* 0x00000004000c7947 */ /* 0x000fec0003800000 */
.L_x_2964:
        /* <DEDUP_REMOVED lines=20> */
.L_x_2969:
[----:B------:R-:W-:Y:S05]  /*5270*/  BSYNC B0 ;  /* 0x0000000000007941 */ /* 0x000fea0003800000 */
.L_x_2968:
[----:B------:R-:W-:Y:S01]  /*5280*/  IMAD.SHL.U32 R2, R2, 0x200000, RZ ;  /* 0x0020000002027824 */ /* 0x000fe200078e00ff */
[----:B------:R-:W-:-:S04]  /*5290*/  LEA R5, R0, 0x37800000, 0x17 ;  /* 0x3780000000057811 */ /* 0x000fc800078eb8ff */
[----:B------:R-:W-:Y:S01]  /*52a0*/  LOP3.LUT R2, R5, R2, R6, 0xfe, !PT ;  /* 0x0000000205027212 */ /* 0x000fe200078efe06 */
[----:B------:R-:W-:Y:S06]  /*52b0*/  BRA `(.L_x_2951) ;  /* 0x0000000000a87947 */ /* 0x000fec0003800000 */
.L_x_2963:
        /* <DEDUP_REMOVED lines=14> */
.L_x_2973:
[----:B------:R-:W-:Y:S05]  /*53a0*/  BSYNC B0 ;  /* 0x0000000000007941 */ /* 0x000fea0003800000 */
.L_x_2972:
[----:B------:R-:W-:Y:S01]  /*53b0*/  IMAD.MOV.U32 R3, RZ, RZ, RZ ;  /* 0x000000ffff037224 */ /* 0x000fe200078e00ff */
[----:B------:R-:W-:Y:S06]  /*53c0*/  BRA `(.L_x_2951) ;  /* 0x0000000000647947 */ /* 0x000fec0003800000 */
.L_x_2950:
        /* <DEDUP_REMOVED lines=16> */
.L_x_2974:
[----:B------:R-:W-:Y:S01]  /*54d0*/  CS2R R2, SRZ ;  /* 0x0000000000027805 */ /* 0x000fe2000001ff00 */
[----:B------:R-:W-:Y:S06]  /*54e0*/  BRA `(.L_x_2951) ;  /* 0x00000000001c7947 */ /* 0x000fec0003800000 */
.L_x_2971:
[----:B------:R-:W2:Y:S01]  /*54f0*/  LDG.E.64 R4, desc[UR36][R4.64] ;  /* 0x0000002404047981 */ /* 0x000ea2000c1e1b00 */
[----:B------:R-:W-:Y:S01]  /*5500*/  IMAD.MOV.U32 R3, RZ, RZ, RZ ;  /* 0x000000ffff037224 */ /* 0x000fe200078e00ff */
[----:B--2---:R0:W1:Y:S01]  /*5510*/  I2F.U64 R2, R4 ;  /* 0x0000000400027312 */ /* 0x0040620000301000 */
[----:B------:R-:W-:Y:S05]  /*5520*/  BRA `(.L_x_2951) ;  /* 0x00000000000c7947 */ /* 0x000fea0003800000 */
.L_x_2970:
[----:B------:R-:W2:Y:S01]  /*5530*/  LDG.E R2, desc[UR36][R4.64] ;  /* 0x0000002404027981 */ /* 0x000ea2000c1e1900 */
[----:B------:R-:W-:Y:S01]  /*5540*/  IMAD.MOV.U32 R3, RZ, RZ, RZ ;  /* 0x000000ffff037224 */ /* 0x000fe200078e00ff */
[----:B--2---:R-:W-:-:S07]  /*5550*/  I2FP.F32.U32 R2, R2 ;  /* 0x0000000200027245 */ /* 0x004fce0000201000 */
.L_x_2951:
[----:B------:R-:W-:Y:S05]  /*5560*/  BSYNC B6 ;  /* 0x0000000000067941 */ /* 0x000fea0003800000 */
.L_x_2945:
[----:B0---4-:R-:W0:Y:S01]  /*5570*/  LDC.U8 R4, c[0x0][0x438] ;  /* 0x00010e00ff047b82 */ /* 0x011e220000000000 */
[C---:B-----5:R-:W-:Y:S01]  /*5580*/  FSETP.NEU.FTZ.AND P1, PT, R3.reuse, +INF , PT ;  /* 0x7f8000000300780b */ /* 0x060fe20003f3d000 */
[----:B------:R-:W-:Y:S01]  /*5590*/  ULDC UR4, c[0x0][0x428] ;  /* 0x00010a0000047ab9 */ /* 0x000fe20000000800 */
[C---:B-123--:R-:W-:Y:S02]  /*55a0*/  FSETP.NEU.FTZ.AND P3, PT, R2.reuse, -INF , PT ;  /* 0xff8000000200780b */ /* 0x04efe40003f7d000 */
        /* <DEDUP_REMOVED lines=24> */
.L_x_2978:
[----:B------:R-:W0:Y:S02]  /*5730*/  F2I.S64.TRUNC R2, R2 ;  /* 0x0000000200027311 */ /* 0x000e24000020d900 */
[----:B0-----:R-:W-:-:S05]  /*5740*/  IMAD.MOV.U32 R5, RZ, RZ, R2 ;  /* 0x000000ffff057224 */ /* 0x001fca00078e0002 */
[----:B------:R0:W-:Y:S01]  /*5750*/  STG.E.U8 desc[UR36][R16.64], R5 ;  /* 0x0000000510007986 */ /* 0x0001e2000c101124 */
[----:B------:R-:W-:Y:S05]  /*5760*/  BRA `(.L_x_2980) ;  /* 0x0000000c00447947 */ /* 0x000fea0003800000 */
.L_x_2977:
        /* <DEDUP_REMOVED lines=9> */
.L_x_2982:
[----:B------:R-:W0:Y:S02]  /*5800*/  F2I.FTZ.TRUNC.NTZ R3, R2 ;  /* 0x0000000200037305 */ /* 0x000e24000021f100 */
[----:B0-----:R0:W-:Y:S01]  /*5810*/  STG.E desc[UR36][R16.64], R3 ;  /* 0x0000000310007986 */ /* 0x0011e2000c101924 */
[----:B------:R-:W-:Y:S05]  /*5820*/  BRA `(.L_x_2980) ;  /* 0x0000000c00147947 */ /* 0x000fea0003800000 */
.L_x_2981:
[----:B------:R-:W0:Y:S02]  /*5830*/  F2I.FTZ.TRUNC.NTZ R3, R2 ;  /* 0x0000000200037305 */ /* 0x000e24000021f100 */
[----:B0-----:R0:W-:Y:S01]  /*5840*/  STG.E.U16 desc[UR36][R16.64], R3 ;  /* 0x0000000310007986 */ /* 0x0011e2000c101524 */
[----:B------:R-:W-:Y:S05]  /*5850*/  BRA `(.L_x_2980) ;  /* 0x0000000c00087947 */ /* 0x000fea0003800000 */
.L_x_2976:
        /* <DEDUP_REMOVED lines=8> */
.L_x_2984:
[----:B------:R-:W-:-:S05]  /*58e0*/  F2FP.F16.F32.PACK_AB R2, RZ, R2 ;  /* 0x00000002ff02723e */ /* 0x000fca00000000ff */
[----:B------:R0:W-:Y:S01]  /*58f0*/  STG.E.U16 desc[UR36][R16.64], R2 ;  /* 0x0000000210007986 */ /* 0x0001e2000c101524 */
[----:B------:R-:W-:Y:S05]  /*5900*/  BRA `(.L_x_2980) ;  /* 0x0000000800dc7947 */ /* 0x000fea0003800000 */
.L_x_2983:
        /* <DEDUP_REMOVED lines=8> */
.L_x_2986:
[----:B------:R-:W-:-:S05]  /*5990*/  F2FP.F16.F32.PACK_AB R3, R3, R2 ;  /* 0x000000020303723e */ /* 0x000fca00000000ff */
[----:B------:R0:W-:Y:S01]  /*59a0*/  STG.E desc[UR36][R16.64], R3 ;  /* 0x0000000310007986 */ /* 0x0001e2000c101924 */
[----:B------:R-:W-:Y:S05]  /*59b0*/  BRA `(.L_x_2980) ;  /* 0x0000000800b07947 */ /* 0x000fea0003800000 */
.L_x_2985:
[----:B------:R-:W-:-:S06]  /*59c0*/  FMUL.FTZ R2, R2, 1 ;  /* 0x3f80000002027820 */ /* 0x000fcc0000410000 */
[----:B------:R-:W0:Y:S02]  /*59d0*/  F2F.F64.F32 R2, R2 ;  /* 0x0000000200027310 */ /* 0x000e240000201800 */
[----:B0-----:R0:W-:Y:S01]  /*59e0*/  STG.E.64 desc[UR36][R16.64], R2 ;  /* 0x0000000210007986 */ /* 0x0011e2000c101b24 */
[----:B------:R-:W-:Y:S05]  /*59f0*/  BRA `(.L_x_2980) ;  /* 0x0000000800a07947 */ /* 0x000fea0003800000 */
.L_x_2975:
        /* <DEDUP_REMOVED lines=14> */
.L_x_2989:
[----:B------:R-:W-:Y:S01]  /*5ae0*/  FMUL.FTZ R6, R3, 1 ;  /* 0x3f80000003067820 */ /* 0x000fe20000410000 */
[----:B------:R-:W-:-:S05]  /*5af0*/  FMUL.FTZ R4, R2, 1 ;  /* 0x3f80000002047820 */ /* 0x000fca0000410000 */
[----:B------:R-:W-:Y:S08]  /*5b00*/  F2F.F64.F32 R6, R6 ;  /* 0x0000000600067310 */ /* 0x000ff00000201800 */
[----:B------:R-:W0:Y:S02]  /*5b10*/  F2F.F64.F32 R4, R4 ;  /* 0x0000000400047310 */ /* 0x000e240000201800 */
[----:B0-----:R0:W-:Y:S01]  /*5b20*/  STG.E.128 desc[UR36][R16.64], R4 ;  /* 0x0000000410007986 */ /* 0x0011e2000c101d24 */
[----:B------:R-:W-:Y:S05]  /*5b30*/  BRA `(.L_x_2980) ;  /* 0x0000000800507947 */ /* 0x000fea0003800000 */
.L_x_2988:
        /* <DEDUP_REMOVED lines=20> */
.L_x_2993:
[----:B------:R-:W-:Y:S05]  /*5c80*/  BSYNC B0 ;  /* 0x0000000000007941 */ /* 0x000fea0003800000 */
.L_x_2992:
[----:B------:R-:W-:-:S05]  /*5c90*/  LOP3.LUT R5, R0, R5, RZ, 0xfc, !PT ;  /* 0x0000000500057212 */ /* 0x000fca00078efcff */
[----:B------:R0:W-:Y:S01]  /*5ca0*/  STG.E.U8 desc[UR36][R16.64], R5 ;  /* 0x0000000510007986 */ /* 0x0001e2000c101124 */
[----:B------:R-:W-:Y:S05]  /*5cb0*/  BRA `(.L_x_2980) ;  /* 0x0000000400f07947 */ /* 0x000fea0003800000 */
.L_x_2991:
        /* <DEDUP_REMOVED lines=12> */
.L_x_2995:
[----:B------:R-:W-:Y:S01]  /*5d80*/  IMAD.MOV.U32 R0, RZ, RZ, 0x7f ;  /* 0x0000007fff007424 */ /* 0x000fe200078e00ff */
[----:B------:R-:W-:-:S04]  /*5d90*/  ISETP.GT.U32.AND P0, PT, R4, 0x7f800000, PT ;  /* 0x7f8000000400780c */ /* 0x000fc80003f04070 */
[----:B------:R-:W-:-:S09]  /*5da0*/  SEL R0, R0, 0x7c, P0 ;  /* 0x0000007c00007807 */ /* 0x000fd20000000000 */
.L_x_2996:
[----:B------:R-:W-:Y:S05]  /*5db0*/  BSYNC B0 ;  /* 0x0000000000007941 */ /* 0x000fea0003800000 */
.L_x_2994:
[----:B------:R-:W-:-:S04]  /*5dc0*/  LOP3.LUT R2, R2, 0x80000000, RZ, 0xc0, !PT ;  /* 0x8000000002027812 */ /* 0x000fc800078ec0ff */
[----:B------:R-:W-:-:S04]  /*5dd0*/  SHF.R.U32.HI R3, RZ, 0x18, R2 ;  /* 0x00000018ff037819 */ /* 0x000fc80000011602 */
[----:B------:R-:W-:-:S05]  /*5de0*/  LOP3.LUT R3, R0, R3, RZ, 0xfc, !PT ;  /* 0x0000000300037212 */ /* 0x000fca00078efcff */
[----:B------:R0:W-:Y:S01]  /*5df0*/  STG.E.U8 desc[UR36][R16.64], R3 ;  /* 0x0000000310007986 */ /* 0x0001e2000c101124 */
[----:B------:R-:W-:Y:S05]  /*5e00*/  BRA `(.L_x_2980) ;  /* 0x00000004009c7947 */ /* 0x000fea0003800000 */
.L_x_2990:
[----:B------:R-:W-:-:S05]  /*5e10*/  F2FP.BF16.F32.PACK_AB R2, RZ, R2 ;  /* 0x00000002ff02723e */ /* 0x000fca00000010ff */
[----:B------:R0:W-:Y:S01]  /*5e20*/  STG.E.U16 desc[UR36][R16.64], R2 ;  /* 0x0000000210007986 */ /* 0x0001e2000c101524 */
[----:B------:R-:W-:Y:S05]  /*5e30*/  BRA `(.L_x_2980) ;  /* 0x0000000400907947 */ /* 0x000fea0003800000 */
.L_x_2987:
        /* <DEDUP_REMOVED lines=11> */
.L_x_2999:
        /* <DEDUP_REMOVED lines=16> */
.L_x_3002:
[----:B------:R-:W-:-:S04]  /*5ff0*/  LOP3.LUT R2, R2, 0x80000000, RZ, 0xc0, !PT ;  /* 0x8000000002027812 */ /* 0x000fc800078ec0ff */
[----:B------:R-:W-:-:S04]  /*6000*/  SHF.R.U32.HI R3, RZ, 0x18, R2 ;  /* 0x00000018ff037819 */ /* 0x000fc80000011602 */
[----:B------:R-:W-:-:S04]  /*6010*/  LOP3.LUT R0, R0, R3, RZ, 0xfc, !PT ;  /* 0x0000000300007212 */ /* 0x000fc800078efcff */
[----:B------:R-:W-:-:S07]  /*6020*/  PRMT R8, R0, 0x7610, R8 ;  /* 0x0000761000087816 */ /* 0x000fce0000000008 */
.L_x_3001:
[----:B------:R-:W-:Y:S05]  /*6030*/  BSYNC B0 ;  /* 0x0000000000007941 */ /* 0x000fea0003800000 */
.L_x_3000:
[----:B------:R3:W-:Y:S01]  /*6040*/  STG.E.U8 desc[UR36][R16.64], R8 ;  /* 0x0000000810007986 */ /* 0x0007e2000c101124 */
[----:B------:R-:W-:Y:S05]  /*6050*/  BRA `(.L_x_2980) ;  /* 0x0000000400087947 */ /* 0x000fea0003800000 */
.L_x_2998:
        /* <DEDUP_REMOVED lines=16> */
.L_x_3005:
[----:B------:R-:W-:-:S04]  /*6160*/  LOP3.LUT R2, R2, 0x80000000, RZ, 0xc0, !PT ;  /* 0x8000000002027812 */ /* 0x000fc800078ec0ff */
[----:B------:R-:W-:-:S04]  /*6170*/  SHF.R.U32.HI R3, RZ, 0x18, R2 ;  /* 0x00000018ff037819 */ /* 0x000fc80000011602 */
[----:B------:R-:W-:-:S04]  /*6180*/  LOP3.LUT R0, R0, R3, RZ, 0xfc, !PT ;  /* 0x0000000300007212 */ /* 0x000fc800078efcff */
[----:B------:R-:W-:-:S07]  /*6190*/  PRMT R8, R0, 0x7610, R8 ;  /* 0x0000761000087816 */ /* 0x000fce0000000008 */
.L_x_3004:
[----:B------:R-:W-:Y:S05]  /*61a0*/  BSYNC B0 ;  /* 0x0000000000007941 */ /* 0x000fea0003800000 */
.L_x_3003:
[----:B------:R0:W-:Y:S01]  /*61b0*/  STG.E.U8 desc[UR36][R16.64], R8 ;  /* 0x0000000810007986 */ /* 0x0001e2000c101124 */
[----:B------:R-:W-:Y:S05]  /*61c0*/  BRA `(.L_x_2980) ;  /* 0x0000000000ac7947 */ /* 0x000fea0003800000 */
.L_x_2997:
        /* <DEDUP_REMOVED lines=21> */
.L_x_2979:
        /* <DEDUP_REMOVED lines=16> */
.L_x_3008:
[----:B------:R-:W-:Y:S05]  /*6420*/  BRA `(.L_x_2980) ;  /* 0x0000000000147947 */ /* 0x000fea0003800000 */
.L_x_3007:
[----:B------:R-:W0:Y:S02]  /*6430*/  F2I.U64.TRUNC R2, R2 ;  /* 0x0000000200027311 */ /* 0x000e24000020d800 */
[----:B0-----:R2:W-:Y:S01]  /*6440*/  STG.E.64 desc[UR36][R16.64], R2 ;  /* 0x0000000210007986 */ /* 0x0015e2000c101b24 */
[----:B------:R-:W-:Y:S05]  /*6450*/  BRA `(.L_x_2980) ;  /* 0x0000000000087947 */ /* 0x000fea0003800000 */
.L_x_3006:
[----:B------:R-:W0:Y:S02]  /*6460*/  F2I.FTZ.U32.TRUNC.NTZ R3, R2 ;  /* 0x0000000200037305 */ /* 0x000e24000021f000 */
[----:B0-----:R0:W-:Y:S02]  /*6470*/  STG.E desc[UR36][R16.64], R3 ;  /* 0x0000000310007986 */ /* 0x0011e4000c101924 */
.L_x_2980:
[----:B------:R-:W-:-:S07]  /*6480*/  VIADD R19, R19, 0x80 ;  /* 0x0000008013137836 */ /* 0x000fce0000000000 */
.L_x_2943:
[----:B------:R-:W-:Y:S05]  /*6490*/  BSYNC B7 ;  /* 0x0000000000077941 */ /* 0x000fea0003800000 */
.L_x_2942:
        /* <DEDUP_REMOVED lines=307> */
.L_x_3011:
        /* <DEDUP_REMOVED lines=21> */
[----:B--2---:R-:W2:Y:S01]  /*7920*/  I2F.S16 R2, R2 ;  /* 0x0000000200027306 */ /* 0x004ea20000101400 */
[----:B------:R-:W-:Y:S05]  /*7930*/  BRA `(.L_x_3018) ;  /* 0x0000000c008c7947 */ /* 0x000fea0003800000 */
.L_x_3016:
[----:B------:R-:W2:Y:S01]  /*7940*/  LDG.E.U8 R2, desc[UR36][R4.64] ;  /* 0x0000002404027981 */ /* 0x000ea2000c1e1100 */
[----:B------:R-:W-:Y:S01]  /*7950*/  IMAD.MOV.U32 R3, RZ, RZ, RZ ;  /* 0x000000ffff037224 */ /* 0x000fe200078e00ff */
[----:B--2---:R-:W-:Y:S01]  /*7960*/  I2FP.F32.U32 R2, R2 ;  /* 0x0000000200027245 */ /* 0x004fe20000201000 */
[----:B------:R-:W-:Y:S06]  /*7970*/  BRA `(.L_x_3018) ;  /* 0x0000000c007c7947 */ /* 0x000fec0003800000 */
.L_x_3015:
        /* <DEDUP_REMOVED lines=8> */
[----:B--2---:R3:W4:Y:S01]  /*7a00*/  I2F.S64 R2, R4 ;  /* 0x0000000400027312 */ /* 0x0047220000301400 */
[----:B------:R-:W-:Y:S05]  /*7a10*/  BRA `(.L_x_3018) ;  /* 0x0000000c00547947 */ /* 0x000fea0003800000 */
.L_x_3020:
[----:B------:R-:W2:Y:S01]  /*7a20*/  LDG.E R2, desc[UR36][R4.64] ;  /* 0x0000002404027981 */ /* 0x000ea2000c1e1900 */
[----:B------:R-:W-:Y:S01]  /*7a30*/  IMAD.MOV.U32 R3, RZ, RZ, RZ ;  /* 0x000000ffff037224 */ /* 0x000fe200078e00ff */
[----:B--2---:R-:W-:Y:S01]  /*7a40*/  I2FP.F32.S32 R2, R2 ;  /* 0x0000000200027245 */ /* 0x004fe20000201400 */
[----:B------:R-:W-:Y:S06]  /*7a50*/  BRA `(.L_x_3018) ;  /* 0x0000000c00447947 */ /* 0x000fec0003800000 */
.L_x_3019:
[----:B------:R-:W2:Y:S01]  /*7a60*/  LDG.E.U16 R2, desc[UR36][R4.64] ;  /* 0x0000002404027981 */ /* 0x000ea2000c1e1500 */
[----:B------:R-:W-:Y:S01]  /*7a70*/  IMAD.MOV.U32 R3, RZ, RZ, RZ ;  /* 0x000000ffff037224 */ /* 0x000fe200078e00ff */
[----:B--2---:R-:W0:Y:S01]  /*7a80*/  I2F.S16 R2, R2 ;  /* 0x0000000200027306 */ /* 0x004e220000101400 */
[----:B------:R-:W-:Y:S05]  /*7a90*/  BRA `(.L_x_3018) ;  /* 0x0000000c00347947 */ /* 0x000fea0003800000 */
.L_x_3014:
        /* <DEDUP_REMOVED lines=9> */
.L_x_3022:
[----:B------:R-:W2:Y:S01]  /*7b30*/  LDG.E.U16 R2, desc[UR36][R4.64] ;  /* 0x0000002404027981 */ /* 0x000ea2000c1e1500 */
[----:B------:R-:W-:Y:S02]  /*7b40*/  IMAD.MOV.U32 R3, RZ, RZ, RZ ;  /* 0x000000ffff037224 */ /* 0x000fe400078e00ff */
[----:B--2---:R-:W-:Y:S01]  /*7b50*/  HADD2.F32 R2, -RZ, R2.H0_H0 ;  /* 0x20000002ff027230 */ /* 0x004fe20000004100 */
[----:B------:R-:W-:Y:S06]  /*7b60*/  BRA `(.L_x_3018) ;  /* 0x0000000c00007947 */ /* 0x000fec0003800000 */
.L_x_3021:
        /* <DEDUP_REMOVED lines=8> */
.L_x_3024:
[----:B------:R-:W2:Y:S02]  /*7bf0*/  LDG.E R2, desc[UR36][R4.64] ;  /* 0x0000002404027981 */ /* 0x000ea4000c1e1900 */
[--C-:B--2---:R-:W-:Y:S02]  /*7c00*/  HADD2.F32 R3, -RZ, R2.reuse.H1_H1 ;  /* 0x30000002ff037230 */ /* 0x104fe40000004100 */
[----:B------:R-:W-:Y:S01]  /*7c10*/  HADD2.F32 R2, -RZ, R2.H0_H0 ;  /* 0x20000002ff027230 */ /* 0x000fe20000004100 */
[----:B------:R-:W-:Y:S06]  /*7c20*/  BRA `(.L_x_3018) ;  /* 0x0000000800d07947 */ /* 0x000fec0003800000 */
.L_x_3023:
        /* <DEDUP_REMOVED lines=8> */
.L_x_3013:
        /* <DEDUP_REMOVED lines=13> */
.L_x_3027:
        /* <DEDUP_REMOVED lines=10> */
.L_x_3026:
        /* <DEDUP_REMOVED lines=27> */
.L_x_3029:
        /* <DEDUP_REMOVED lines=14> */
.L_x_3028:
[----:B------:R-:W2:Y:S01]  /*80b0*/  LDG.E.U16 R2, desc[UR36][R4.64] ;  /* 0x0000002404027981 */ /* 0x000ea2000c1e1500 */
[----:B------:R-:W-:Y:S02]  /*80c0*/  IMAD.MOV.U32 R3, RZ, RZ, RZ ;  /* 0x000000ffff037224 */ /* 0x000fe400078e00ff */
[----:B--2---:R-:W-:Y:S01]  /*80d0*/  IMAD.U32 R2, R2, 0x10000, RZ ;  /* 0x0001000002027824 */ /* 0x004fe200078e00ff */
[----:B------:R-:W-:Y:S06]  /*80e0*/  BRA `(.L_x_3018) ;  /* 0x0000000400a07947 */ /* 0x000fec0003800000 */
.L_x_3025:
        /* <DEDUP_REMOVED lines=12> */
.L_x_3032:
        /* <DEDUP_REMOVED lines=20> */
.L_x_3034:
[----:B------:R-:W-:Y:S05]  /*82f0*/  BSYNC B0 ;  /* 0x0000000000007941 */ /* 0x000fea0003800000 */
.L_x_3033:
[----:B------:R-:W-:Y:S01]  /*8300*/  IMAD.SHL.U32 R2, R2, 0x100000, RZ ;  /* 0x0010000002027824 */ /* 0x000fe200078e00ff */
[----:B------:R-:W-:-:S04]  /*8310*/  LEA R5, R0, 0x3b800000, 0x17 ;  /* 0x3b80000000057811 */ /* 0x000fc800078eb8ff */
[----:B------:R-:W-:Y:S01]  /*8320*/  LOP3.LUT R2, R5, R2, R6, 0xfe, !PT ;  /* 0x0000000205027212 */ /* 0x000fe200078efe06 */
[----:B------:R-:W-:Y:S06]  /*8330*/  BRA `(.L_x_3018) ;  /* 0x00000004000c7947 */ /* 0x000fec0003800000 */
.L_x_3031:
        /* <DEDUP_REMOVED lines=20> */
.L_x_3036:
[----:B------:R-:W-:Y:S05]  /*8480*/  BSYNC B0 ;  /* 0x0000000000007941 */ /* 0x000fea0003800000 */
.L_x_3035:
[----:B------:R-:W-:Y:S01]  /*8490*/  IMAD.SHL.U32 R2, R2, 0x200000, RZ ;  /* 0x0020000002027824 */ /* 0x000fe200078e00ff */
[----:B------:R-:W-:-:S04]  /*84a0*/  LEA R5, R0, 0x37800000, 0x17 ;  /* 0x3780000000057811 */ /* 0x000fc800078eb8ff */
[----:B------:R-:W-:Y:S01]  /*84b0*/  LOP3.LUT R2, R5, R2, R6, 0xfe, !PT ;  /* 0x0000000205027212 */ /* 0x000fe200078efe06 */
[----:B------:R-:W-:Y:S06]  /*84c0*/  BRA `(.L_x_3018) ;  /* 0x0000000000a87947 */ /* 0x000fec0003800000 */
.L_x_3030:
        /* <DEDUP_REMOVED lines=14> */
.L_x_3040:
[----:B------:R-:W-:Y:S05]  /*85b0*/  BSYNC B0 ;  /* 0x0000000000007941 */ /* 0x000fea0003800000 */
.L_x_3039:
[----:B------:R-:W-:Y:S01]  /*85c0*/  IMAD.MOV.U32 R3, RZ, RZ, RZ ;  /* 0x000000ffff037224 */ /* 0x000fe200078e00ff */
[----:B------:R-:W-:Y:S06]  /*85d0*/  BRA `(.L_x_3018) ;  /* 0x0000000000647947 */ /* 0x000fec0003800000 */
.L_x_3017:
        /* <DEDUP_REMOVED lines=16> */
.L_x_3041:
[----:B------:R-:W-:Y:S01]  /*86e0*/  CS2R R2, SRZ ;  /* 0x0000000000027805 */ /* 0x000fe2000001ff00 */
[----:B------:R-:W-:Y:S06]  /*86f0*/  BRA `(.L_x_3018) ;  /* 0x00000000001c7947 */ /* 0x000fec0003800000 */
.L_x_3038:
[----:B------:R-:W2:Y:S01]  /*8700*/  LDG.E.64 R4, desc[UR36][R4.64] ;  /* 0x0000002404047981 */ /* 0x000ea2000c1e1b00 */
[----:B------:R-:W-:Y:S01]  /*8710*/  IMAD.MOV.U32 R3, RZ, RZ, RZ ;  /* 0x000000ffff037224 */ /* 0x000fe200078e00ff */
[----:B--2---:R0:W1:Y:S01]  /*8720*/  I2F.U64 R2, R4 ;  /* 0x0000000400027312 */ /* 0x0040620000301000 */
[----:B------:R-:W-:Y:S05]  /*8730*/  BRA `(.L_x_3018) ;  /* 0x00000000000c7947 */ /* 0x000fea0003800000 */
.L_x_3037:
[----:B------:R-:W2:Y:S01]  /*8740*/  LDG.E R2, desc[UR36][R4.64] ;  /* 0x0000002404027981 */ /* 0x000ea2000c1e1900 */
[----:B------:R-:W-:Y:S01]  /*8750*/  IMAD.MOV.U32 R3, RZ, RZ, RZ ;  /* 0x000000ffff037224 */ /* 0x000fe200078e00ff */
[----:B--2---:R-:W-:-:S07]  /*8760*/  I2FP.F32.U32 R2, R2 ;  /* 0x0000000200027245 */ /* 0x004fce0000201000 */
.L_x_3018:
[----:B------:R-:W-:Y:S05]  /*8770*/  BSYNC B6 ;  /* 0x0000000000067941 */ /* 0x000fea0003800000 */
.L_x_3012:
[----:B0--3--:R-:W0:Y:S01]  /*8780*/  LDC.U8 R4, c[0x0][0x438] ;  /* 0x00010e00ff047b82 */ /* 0x009e220000000000 */
[C---:B-----5:R-:W-:Y:S01]  /*8790*/  FSETP.NEU.FTZ.AND P1, PT, R3.reuse, +INF , PT ;  /* 0x7f8000000300780b */ /* 0x060fe20003f3d000 */
[----:B------:R-:W-:Y:S01]  /*87a0*/  ULDC UR4, c[0x0][0x428] ;  /* 0x00010a0000047ab9 */ /* 0x000fe20000000800 */
[C---:B-12-4-:R-:W-:Y:S02]  /*87b0*/  FSETP.NEU.FTZ.AND P3, PT, R2.reuse, -INF , PT ;  /* 0xff8000000200780b */ /* 0x056fe40003f7d000 */
        /* <DEDUP_REMOVED lines=24> */
.L_x_3045:
[----:B------:R-:W0:Y:S02]  /*8940*/  F2I.S64.TRUNC R2, R2 ;  /* 0x0000000200027311 */ /* 0x000e24000020d900 */
[----:B0-----:R-:W-:-:S05]  /*8950*/  IMAD.MOV.U32 R5, RZ, RZ, R2 ;  /* 0x000000ffff057224 */ /* 0x001fca00078e0002 */
[----:B------:R0:W-:Y:S01]  /*8960*/  STG.E.U8 desc[UR36][R16.64], R5 ;  /* 0x0000000510007986 */ /* 0x0001e2000c101124 */
[----:B------:R-:W-:Y:S05]  /*8970*/  BRA `(.L_x_3047) ;  /* 0x0000000c00447947 */ /* 0x000fea0003800000 */
.L_x_3044:
        /* <DEDUP_REMOVED lines=9> */
.L_x_3049:
[----:B------:R-:W0:Y:S02]  /*8a10*/  F2I.FTZ.TRUNC.NTZ R3, R2 ;  /* 0x0000000200037305 */ /* 0x000e24000021f100 */
[----:B0-----:R0:W-:Y:S01]  /*8a20*/  STG.E desc[UR36][R16.64], R3 ;  /* 0x0000000310007986 */ /* 0x0011e2000c101924 */
[----:B------:R-:W-:Y:S05]  /*8a30*/  BRA `(.L_x_3047) ;  /* 0x0000000c00147947 */ /* 0x000fea0003800000 */
.L_x_3048:
[----:B------:R-:W0:Y:S02]  /*8a40*/  F2I.FTZ.TRUNC.NTZ R3, R2 ;  /* 0x0000000200037305 */ /* 0x000e24000021f100 */
[----:B0-----:R0:W-:Y:S01]  /*8a50*/  STG.E.U16 desc[UR36][R16.64], R3 ;  /* 0x0000000310007986 */ /* 0x0011e2000c101524 */
[----:B------:R-:W-:Y:S05]  /*8a60*/  BRA `(.L_x_3047) ;  /* 0x0000000c00087947 */ /* 0x000fea0003800000 */
.L_x_3043:
        /* <DEDUP_REMOVED lines=8> */
.L_x_3051:
[----:B------:R-:W-:-:S05]  /*8af0*/  F2FP.F16.F32.PACK_AB R2, RZ, R2 ;  /* 0x00000002ff02723e */ /* 0x000fca00000000ff */
[----:B------:R0:W-:Y:S01]  /*8b00*/  STG.E.U16 desc[UR36][R16.64], R2 ;  /* 0x0000000210007986 */ /* 0x0001e2000c101524 */
[----:B------:R-:W-:Y:S05]  /*8b10*/  BRA `(.L_x_3047) ;  /* 0x0000000800dc7947 */ /* 0x000fea0003800000 */
.L_x_3050:
        /* <DEDUP_REMOVED lines=8> */
.L_x_3053:
[----:B------:R-:W-:-:S05]  /*8ba0*/  F2FP.F16.F32.PACK_AB R3, R3, R2 ;  /* 0x000000020303723e */ /* 0x000fca00000000ff */
[----:B------:R0:W-:Y:S01]  /*8bb0*/  STG.E desc[UR36][R16.64], R3 ;  /* 0x0000000310007986 */ /* 0x0001e2000c101924 */
[----:B------:R-:W-:Y:S05]  /*8bc0*/  BRA `(.L_x_3047) ;  /* 0x0000000800b07947 */ /* 0x000fea0003800000 */
.L_x_3052:
[----:B------:R-:W-:-:S06]  /*8bd0*/  FMUL.FTZ R2, R2, 1 ;  /* 0x3f80000002027820 */ /* 0x000fcc0000410000 */
[----:B------:R-:W0:Y:S02]  /*8be0*/  F2F.F64.F32 R2, R2 ;  /* 0x0000000200027310 */ /* 0x000e240000201800 */
[----:B0-----:R0:W-:Y:S01]  /*8bf0*/  STG.E.64 desc[UR36][R16.64], R2 ;  /* 0x0000000210007986 */ /* 0x0011e2000c101b24 */
[----:B------:R-:W-:Y:S05]  /*8c00*/  BRA `(.L_x_3047) ;  /* 0x0000000800a07947 */ /* 0x000fea0003800000 */
.L_x_3042:
        /* <DEDUP_REMOVED lines=14> */
.L_x_3056:
[----:B------:R-:W-:Y:S01]  /*8cf0*/  FMUL.FTZ R6, R3, 1 ;  /* 0x3f80000003067820 */ /* 0x000fe20000410000 */
[----:B------:R-:W-:-:S05]  /*8d00*/  FMUL.FTZ R4, R2, 1 ;  /* 0x3f80000002047820 */ /* 0x000fca0000410000 */
[----:B------:R-:W-:Y:S08]  /*8d10*/  F2F.F64.F32 R6, R6 ;  /* 0x0000000600067310 */ /* 0x000ff00000201800 */
[----:B------:R-:W0:Y:S02]  /*8d20*/  F2F.F64.F32 R4, R4 ;  /* 0x0000000400047310 */ /* 0x000e240000201800 */
[----:B0-----:R0:W-:Y:S01]  /*8d30*/  STG.E.128 desc[UR36][R16.64], R4 ;  /* 0x0000000410007986 */ /* 0x0011e2000c101d24 */
[----:B------:R-:W-:Y:S05]  /*8d40*/  BRA `(.L_x_3047) ;  /* 0x0000000800507947 */ /* 0x000fea0003800000 */
.L_x_3055:
        /* <DEDUP_REMOVED lines=20> */
.L_x_3060:
[----:B------:R-:W-:Y:S05]  /*8e90*/  BSYNC B0 ;  /* 0x0000000000007941 */ /* 0x000fea0003800000 */
.L_x_3059:
[----:B------:R-:W-:-:S05]  /*8ea0*/  LOP3.LUT R5, R0, R5, RZ, 0xfc, !PT ;  /* 0x0000000500057212 */ /* 0x000fca00078efcff */
[----:B------:R0:W-:Y:S01]  /*8eb0*/  STG.E.U8 desc[UR36][R16.64], R5 ;  /* 0x0000000510007986 */ /* 0x0001e2000c101124 */
[----:B------:R-:W-:Y:S05]  /*8ec0*/  BRA `(.L_x_3047) ;  /* 0x0000000400f07947 */ /* 0x000fea0003800000 */
.L_x_3058:
        /* <DEDUP_REMOVED lines=12> */
.L_x_3062:
[----:B------:R-:W-:Y:S01]  /*8f90*/  IMAD.MOV.U32 R0, RZ, RZ, 0x7f ;  /* 0x0000007fff007424 */ /* 0x000fe200078e00ff */
[----:B------:R-:W-:-:S04]  /*8fa0*/  ISETP.GT.U32.AND P0, PT, R4, 0x7f800000, PT ;  /* 0x7f8000000400780c */ /* 0x000fc80003f04070 */
[----:B------:R-:W-:-:S09]  /*8fb0*/  SEL R0, R0, 0x7c, P0 ;  /* 0x0000007c00007807 */ /* 0x000fd20000000000 */
.L_x_3063:
[----:B------:R-:W-:Y:S05]  /*8fc0*/  BSYNC B0 ;  /* 0x0000000000007941 */ /* 0x000fea0003800000 */
.L_x_3061:
[----:B------:R-:W-:-:S04]  /*8fd0*/  LOP3.LUT R2, R2, 0x80000000, RZ, 0xc0, !PT ;  /* 0x8000000002027812 */ /* 0x000fc800078ec0ff */
[----:B------:R-:W-:-:S04]  /*8fe0*/  SHF.R.U32.HI R3, RZ, 0x18, R2 ;  /* 0x00000018ff037819 */ /* 0x000fc80000011602 */
[----:B------:R-:W-:-:S05]  /*8ff0*/  LOP3.LUT R3, R0, R3, RZ, 0xfc, !PT ;  /* 0x0000000300037212 */ /* 0x000fca00078efcff */
[----:B------:R0:W-:Y:S01]  /*9000*/  STG.E.U8 desc[UR36][R16.64], R3 ;  /* 0x0000000310007986 */ /* 0x0001e2000c101124 */
[----:B------:R-:W-:Y:S05]  /*9010*/  BRA `(.L_x_3047) ;  /* 0x00000004009c7947 */ /* 0x000fea0003800000 */
.L_x_3057:
[----:B------:R-:W-:-:S05]  /*9020*/  F2FP.BF16.F32.PACK_AB R2, RZ, R2 ;  /* 0x00000002ff02723e */ /* 0x000fca00000010ff */
[----:B------:R0:W-:Y:S01]  /*9030*/  STG.E.U16 desc[UR36][R16.64], R2 ;  /* 0x0000000210007986 */ /* 0x0001e2000c101524 */
[----:B------:R-:W-:Y:S05]  /*9040*/  BRA `(.L_x_3047) ;  /* 0x0000000400907947 */ /* 0x000fea0003800000 */
.L_x_3054:
        /* <DEDUP_REMOVED lines=11> */
.L_x_3066:
        /* <DEDUP_REMOVED lines=16> */
.L_x_3069:
[----:B------:R-:W-:-:S04]  /*9200*/  LOP3.LUT R2, R2, 0x80000000, RZ, 0xc0, !PT ;  /* 0x8000000002027812 */ /* 0x000fc800078ec0ff */
[----:B------:R-:W-:-:S04]  /*9210*/  SHF.R.U32.HI R3, RZ, 0x18, R2 ;  /* 0x00000018ff037819 */ /* 0x000fc80000011602 */
[----:B------:R-:W-:-:S04]  /*9220*/  LOP3.LUT R0, R0, R3, RZ, 0xfc, !PT ;  /* 0x0000000300007212 */ /* 0x000fc800078efcff */
[----:B------:R-:W-:-:S07]  /*9230*/  PRMT R8, R0, 0x7610, R8 ;  /* 0x0000761000087816 */ /* 0x000fce0000000008 */
.L_x_3068:
[----:B------:R-:W-:Y:S05]  /*9240*/  BSYNC B0 ;  /* 0x0000000000007941 */ /* 0x000fea0003800000 */
.L_x_3067:
[----:B------:R3:W-:Y:S01]  /*9250*/  STG.E.U8 desc[UR36][R16.64], R8 ;  /* 0x0000000810007986 */ /* 0x0007e2000c101124 */
[----:B------:R-:W-:Y:S05]  /*9260*/  BRA `(.L_x_3047) ;  /* 0x0000000400087947 */ /* 0x000fea0003800000 */
.L_x_3065:
        /* <DEDUP_REMOVED lines=16> */
.L_x_3072:
[----:B------:R-:W-:-:S04]  /*9370*/  LOP3.LUT R2, R2, 0x80000000, RZ, 0xc0, !PT ;  /* 0x8000000002027812 */ /* 0x000fc800078ec0ff */
[----:B------:R-:W-:-:S04]  /*9380*/  SHF.R.U32.HI R3, RZ, 0x18, R2 ;  /* 0x00000018ff037819 */ /* 0x000fc80000011602 */
[----:B------:R-:W-:-:S04]  /*9390*/  LOP3.LUT R0, R0, R3, RZ, 0xfc, !PT ;  /* 0x0000000300007212 */ /* 0x000fc800078efcff */
[----:B------:R-:W-:-:S07]  /*93a0*/  PRMT R8, R0, 0x7610, R8 ;  /* 0x0000761000087816 */ /* 0x000fce0000000008 */
.L_x_3071:
[----:B------:R-:W-:Y:S05]  /*93b0*/  BSYNC B0 ;  /* 0x0000000000007941 */ /* 0x000fea0003800000 */
.L_x_3070:
[----:B------:R0:W-:Y:S01]  /*93c0*/  STG.E.U8 desc[UR36][R16.64], R8 ;  /* 0x0000000810007986 */ /* 0x0001e2000c101124 */
[----:B------:R-:W-:Y:S05]  /*93d0*/  BRA `(.L_x_3047) ;  /* 0x0000000000ac7947 */ /* 0x000fea0003800000 */
.L_x_3064:
        /* <DEDUP_REMOVED lines=21> */
.L_x_3046:
        /* <DEDUP_REMOVED lines=16> */
.L_x_3075:
[----:B------:R-:W-:Y:S05]  /*9630*/  BRA `(.L_x_3047) ;  /* 0x0000000000147947 */ /* 0x000fea0003800000 */
.L_x_3074:
[----:B------:R-:W0:Y:S02]  /*9640*/  F2I.U64.TRUNC R2, R2 ;  /* 0x0000000200027311 */ /* 0x000e24000020d800 */
[----:B0-----:R2:W-:Y:S01]  /*9650*/  STG.E.64 desc[UR36][R16.64], R2 ;  /* 0x0000000210007986 */ /* 0x0015e2000c101b24 */
[----:B------:R-:W-:Y:S05]  /*9660*/  BRA `(.L_x_3047) ;  /* 0x0000000000087947 */ /* 0x000fea0003800000 */
.L_x_3073:
[----:B------:R-:W0:Y:S02]  /*9670*/  F2I.FTZ.U32.TRUNC.NTZ R3, R2 ;  /* 0x0000000200037305 */ /* 0x000e24000021f000 */
[----:B0-----:R0:W-:Y:S02]  /*9680*/  STG.E desc[UR36][R16.64], R3 ;  /* 0x0000000310007986 */ /* 0x0011e4000c101924 */
.L_x_3047:
[----:B------:R-:W-:-:S07]  /*9690*/  VIADD R19, R19, 0x80 ;  /* 0x0000008013137836 */ /* 0x000fce0000000000 */
.L_x_3010:
[----:B------:R-:W-:Y:S05]  /*96a0*/  BSYNC B7 ;  /* 0x0000000000077941 */ /* 0x000fea0003800000 */
.L_x_3009:
        /* <DEDUP_REMOVED lines=306> */
.L_x_3076:
        /* <DEDUP_REMOVED lines=21> */
[----:B--2---:R-:W4:Y:S01]  /*ab20*/  I2F.S16 R2, R2 ;  /* 0x0000000200027306 */ /* 0x004f220000101400 */
[----:B------:R-:W-:Y:S05]  /*ab30*/  BRA `(.L_x_3083) ;  /* 0x0000000c008c7947 */ /* 0x000fea0003800000 */
.L_x_3081:
[----:B------:R-:W2:Y:S01]  /*ab40*/  LDG.E.U8 R2, desc[UR36][R4.64] ;  /* 0x0000002404027981 */ /* 0x000ea2000c1e1100 */
[----:B------:R-:W-:Y:S01]  /*ab50*/  IMAD.MOV.U32 R3, RZ, RZ, RZ ;  /* 0x000000ffff037224 */ /* 0x000fe200078e00ff */
[----:B--2---:R-:W-:Y:S01]  /*ab60*/  I2FP.F32.U32 R2, R2 ;  /* 0x0000000200027245 */ /* 0x004fe20000201000 */
[----:B------:R-:W-:Y:S06]  /*ab70*/  BRA `(.L_x_3083) ;  /* 0x0000000c007c7947 */ /* 0x000fec0003800000 */
.L_x_3080:
        /* <DEDUP_REMOVED lines=10> */
.L_x_3085:
[----:B------:R-:W2:Y:S01]  /*ac20*/  LDG.E R2, desc[UR36][R4.64] ;  /* 0x0000002404027981 */ /* 0x000ea2000c1e1900 */
[----:B------:R-:W-:Y:S01]  /*ac30*/  IMAD.MOV.U32 R3, RZ, RZ, RZ ;  /* 0x000000ffff037224 */ /* 0x000fe200078e00ff */
[----:B--2---:R-:W-:Y:S01]  /*ac40*/  I2FP.F32.S32 R2, R2 ;  /* 0x0000000200027245 */ /* 0x004fe20000201400 */
[----:B------:R-:W-:Y:S06]  /*ac50*/  BRA `(.L_x_3083) ;  /* 0x0000000c00447947 */ /* 0x000fec0003800000 */
.L_x_3084:
[----:B------:R-:W2:Y:S01]  /*ac60*/  LDG.E.U16 R2, desc[UR36][R4.64] ;  /* 0x0000002404027981 */ /* 0x000ea2000c1e1500 */
[----:B------:R-:W-:Y:S01]  /*ac70*/  IMAD.MOV.U32 R3, RZ, RZ, RZ ;  /* 0x000000ffff037224 */ /* 0x000fe200078e00ff */
[----:B--2---:R-:W0:Y:S01]  /*ac80*/  I2F.S16 R2, R2 ;  /* 0x0000000200027306 */ /* 0x004e220000101400 */
[----:B------:R-:W-:Y:S05]  /*ac90*/  BRA `(.L_x_3083) ;  /* 0x0000000c00347947 */ /* 0x000fea0003800000 */
.L_x_3079:
        /* <DEDUP_REMOVED lines=9> */
.L_x_3087:
[----:B------:R-:W2:Y:S01]  /*ad30*/  LDG.E.U16 R2, desc[UR36][R4.64] ;  /* 0x0000002404027981 */ /* 0x000ea2000c1e1500 */
[----:B------:R-:W-:Y:S02]  /*ad40*/  IMAD.MOV.U32 R3, RZ, RZ, RZ ;  /* 0x000000ffff037224 */ /* 0x000fe400078e00ff */
[----:B--2---:R-:W-:Y:S01]  /*ad50*/  HADD2.F32 R2, -RZ, R2.H0_H0 ;  /* 0x20000002ff027230 */ /* 0x004fe20000004100 */
[----:B------:R-:W-:Y:S06]  /*ad60*/  BRA `(.L_x_3083) ;  /* 0x0000000c00007947 */ /* 0x000fec0003800000 */
.L_x_3086:
        /* <DEDUP_REMOVED lines=8> */
.L_x_3089:
[----:B------:R-:W2:Y:S02]  /*adf0*/  LDG.E R2, desc[UR36][R4.64] ;  /* 0x0000002404027981 */ /* 0x000ea4000c1e1900 */
[--C-:B--2---:R-:W-:Y:S02]  /*ae00*/  HADD2.F32 R3, -RZ, R2.reuse.H1_H1 ;  /* 0x30000002ff037230 */ /* 0x104fe40000004100 */
[----:B------:R-:W-:Y:S01]  /*ae10*/  HADD2.F32 R2, -RZ, R2.H0_H0 ;  /* 0x20000002ff027230 */ /* 0x000fe20000004100 */
[----:B------:R-:W-:Y:S06]  /*ae20*/  BRA `(.L_x_3083) ;  /* 0x0000000800d07947 */ /* 0x000fec0003800000 */
.L_x_3088:
        /* <DEDUP_REMOVED lines=8> */
.L_x_3078:
        /* <DEDUP_REMOVED lines=13> */
.L_x_3092:
        /* <DEDUP_REMOVED lines=10> */
.L_x_3091:
        /* <DEDUP_REMOVED lines=27> */
.L_x_3094:
        /* <DEDUP_REMOVED lines=14> */
.L_x_3093:
[----:B------:R-:W2:Y:S01]  /*b2b0*/  LDG.E.U16 R2, desc[UR36][R4.64] ;  /* 0x0000002404027981 */ /* 0x000ea2000c1e1500 */
[----:B------:R-:W-:Y:S02]  /*b2c0*/  IMAD.MOV.U32 R3, RZ, RZ, RZ ;  /* 0x000000ffff037224 */ /* 0x000fe400078e00ff */
[----:B--2---:R-:W-:Y:S01]  /*b2d0*/  IMAD.U32 R2, R2, 0x10000, RZ ;  /* 0x0001000002027824 */ /* 0x004fe200078e00ff */
[----:B------:R-:W-:Y:S06]  /*b2e0*/  BRA `(.L_x_3083) ;  /* 0x0000000400a07947 */ /* 0x000fec0003800000 */
.L_x_3090:
        /* <DEDUP_REMOVED lines=12> */
.L_x_3097:
        /* <DEDUP_REMOVED lines=20> */
.L_x_3099:
[----:B------:R-:W-:Y:S05]  /*b4f0*/  BSYNC B0 ;  /* 0x0000000000007941 */ /* 0x000fea0003800000 */
.L_x_3098:
[----:B------:R-:W-:Y:S01]  /*b500*/  IMAD.SHL.U32 R2, R2, 0x100000, RZ ;  /* 0x0010000002027824 */ /* 0x000fe200078e00ff */
[----:B------:R-:W-:-:S04]  /*b510*/  LEA R5, R0, 0x3b800000, 0x17 ;  /* 0x3b80000000057811 */ /* 0x000fc800078eb8ff */
[----:B------:R-:W-:Y:S01]  /*b520*/  LOP3.LUT R2, R5, R2, R6, 0xfe, !PT ;  /* 0x0000000205027212 */ /* 0x000fe200078efe06 */
[----:B------:R-:W-:Y:S06]  /*b530*/  BRA `(.L_x_3083) ;  /* 0x00000004000c7947 */ /* 0x000fec0003800000 */
.L_x_3096:
        /* <DEDUP_REMOVED lines=20> */
.L_x_3101:
[----:B------:R-:W-:Y:S05]  /*b680*/  BSYNC B0 ;  /* 0x0000000000007941 */ /* 0x000fea0003800000 */
.L_x_3100:
[----:B------:R-:W-:Y:S01]  /*b690*/  IMAD.SHL.U32 R2, R2, 0x200000, RZ ;  /* 0x0020000002027824 */ /* 0x000fe200078e00ff */
[----:B------:R-:W-:-:S04]  /*b6a0*/  LEA R5, R0, 0x37800000, 0x17 ;  /* 0x3780000000057811 */ /* 0x000fc800078eb8ff */
[----:B------:R-:W-:Y:S01]  /*b6b0*/  LOP3.LUT R2, R5, R2, R6, 0xfe, !PT ;  /* 0x0000000205027212 */ /* 0x000fe200078efe06 */
[----:B------:R-:W-:Y:S06]  /*b6c0*/  BRA `(.L_x_3083) ;  /* 0x0000000000a87947 */ /* 0x000fec0003800000 */
.L_x_3095:
        /* <DEDUP_REMOVED lines=14> */
.L_x_3105:
[----:B------:R-:W-:Y:S05]  /*b7b0*/  BSYNC B0 ;  /* 0x0000000000007941 */ /* 0x000fea0003800000 */
.L_x_3104:
[----:B------:R-:W-:Y:S01]  /*b7c0*/  IMAD.MOV.U32 R3, RZ, RZ, RZ ;  /* 0x000000ffff037224 */ /* 0x000fe200078e00ff */
[----:B------:R-:W-:Y:S06]  /*b7d0*/  BRA `(.L_x_3083) ;  /* 0x0000000000647947 */ /* 0x000fec0003800000 */
.L_x_3082:
        /* <DEDUP_REMOVED lines=16> */
.L_x_3106:
[----:B------:R-:W-:Y:S01]  /*b8e0*/  CS2R R2, SRZ ;  /* 0x0000000000027805 */ /* 0x000fe2000001ff00 */
[----:B------:R-:W-:Y:S06]  /*b8f0*/  BRA `(.L_x_3083) ;  /* 0x00000000001c7947 */ /* 0x000fec0003800000 */
.L_x_3103:
[----:B------:R-:W2:Y:S01]  /*b900*/  LDG.E.64 R4, desc[UR36][R4.64] ;  /* 0x0000002404047981 */ /* 0x000ea2000c1e1b00 */
[----:B------:R-:W-:Y:S01]  /*b910*/  IMAD.MOV.U32 R3, RZ, RZ, RZ ;  /* 0x000000ffff037224 */ /* 0x000fe200078e00ff */
[----:B--2---:R0:W1:Y:S01]  /*b920*/  I2F.U64 R2, R4 ;  /* 0x0000000400027312 */ /* 0x0040620000301000 */
[----:B------:R-:W-:Y:S05]  /*b930*/  BRA `(.L_x_3083) ;  /* 0x00000000000c7947 */ /* 0x000fea0003800000 */
.L_x_3102:
[----:B------:R-:W2:Y:S01]  /*b940*/  LDG.E R2, desc[UR36][R4.64] ;  /* 0x0000002404027981 */ /* 0x000ea2000c1e1900 */
[----:B------:R-:W-:Y:S01]  /*b950*/  IMAD.MOV.U32 R3, RZ, RZ, RZ ;  /* 0x000000ffff037224 */ /* 0x000fe200078e00ff */
[----:B--2---:R-:W-:-:S07]  /*b960*/  I2FP.F32.U32 R2, R2 ;  /* 0x0000000200027245 */ /* 0x004fce0000201000 */
.L_x_3083:
[----:B------:R-:W-:Y:S05]  /*b970*/  BSYNC B6 ;  /* 0x0000000000067941 */ /* 0x000fea0003800000 */
.L_x_3077:
[----:B0-23--:R-:W0:Y:S01]  /*b980*/  LDC.U8 R4, c[0x0][0x438] ;  /* 0x00010e00ff047b82 */ /* 0x00de220000000000 */
[C---:B-----5:R-:W-:Y:S01]  /*b990*/  FSETP.NEU.FTZ.AND P1, PT, R3.reuse, +INF , PT ;  /* 0x7f8000000300780b */ /* 0x060fe20003f3d000 */
[----:B------:R-:W-:Y:S01]  /*b9a0*/  ULDC UR4, c[0x0][0x428] ;  /* 0x00010a0000047ab9 */ /* 0x000fe20000000800 */
[C---:B-1--4-:R-:W-:Y:S02]  /*b9b0*/  FSETP.NEU.FTZ.AND P3, PT, R2.reuse, -INF , PT ;  /* 0xff8000000200780b */ /* 0x052fe40003f7d000 */
        /* <DEDUP_REMOVED lines=24> */
.L_x_3110:
[----:B------:R-:W0:Y:S02]  /*bb40*/  F2I.S64.TRUNC R2, R2 ;  /* 0x0000000200027311 */ /* 0x000e24000020d900 */
[----:B0-----:R-:W-:-:S05]  /*bb50*/  IMAD.MOV.U32 R5, RZ, RZ, R2 ;  /* 0x000000ffff057224 */ /* 0x001fca00078e0002 */
[----:B------:R-:W-:Y:S01]  /*bb60*/  STG.E.U8 desc[UR36][R16.64], R5 ;  /* 0x0000000510007986 */ /* 0x000fe2000c101124 */
[----:B------:R-:W-:Y:S05]  /*bb70*/  EXIT ;  /* 0x000000000000794d */ /* 0x000fea0003800000 */
.L_x_3109:
        /* <DEDUP_REMOVED lines=9> */
.L_x_3113:
[----:B------:R-:W0:Y:S02]  /*bc10*/  F2I.FTZ.TRUNC.NTZ R3, R2 ;  /* 0x0000000200037305 */ /* 0x000e24000021f100 */
[----:B0-----:R-:W-:Y:S01]  /*bc20*/  STG.E desc[UR36][R16.64], R3 ;  /* 0x0000000310007986 */ /* 0x001fe2000c101924 */
[----:B------:R-:W-:Y:S05]  /*bc30*/  EXIT ;  /* 0x000000000000794d */ /* 0x000fea0003800000 */
.L_x_3112:
[----:B------:R-:W0:Y:S02]  /*bc40*/  F2I.FTZ.TRUNC.NTZ R3, R2 ;  /* 0x0000000200037305 */ /* 0x000e24000021f100 */
[----:B0-----:R-:W-:Y:S01]  /*bc50*/  STG.E.U16 desc[UR36][R16.64], R3 ;  /* 0x0000000310007986 */ /* 0x001fe2000c101524 */
[----:B------:R-:W-:Y:S05]  /*bc60*/  EXIT ;  /* 0x000000000000794d */ /* 0x000fea0003800000 */
.L_x_3108:
        /* <DEDUP_REMOVED lines=8> */
.L_x_3115:
[----:B------:R-:W-:-:S05]  /*bcf0*/  F2FP.F16.F32.PACK_AB R2, RZ, R2 ;  /* 0x00000002ff02723e */ /* 0x000fca00000000ff */
[----:B------:R-:W-:Y:S01]  /*bd00*/  STG.E.U16 desc[UR36][R16.64], R2 ;  /* 0x0000000210007986 */ /* 0x000fe2000c101524 */
[----:B------:R-:W-:Y:S05]  /*bd10*/  EXIT ;  /* 0x000000000000794d */ /* 0x000fea0003800000 */
.L_x_3114:
[----:B------:R-:W-:-:S13]  /*bd20*/  ISETP.NE.AND P0, PT, R0, 0x7, PT ;  /* 0x000000070000780c */ /* 0x000fda0003f05270 */
[----:B------:R-:W-:Y:S05]  /*bd30*/  @!P0 BRA `(.L_x_3116) ;  /* 0x0000000000248947 */ /* 0x000fea0003800000 */
[----:B------:R-:W-:-:S13]  /*bd40*/  ISETP.NE.AND P0, PT, R0, 0x8, PT ;  /* 0x000000080000780c */ /* 0x000fda0003f05270 */
[----:B------:R-:W-:Y:S05]  /*bd50*/  @!P0 BRA `(.L_x_3117) ;  /* 0x0000000000108947 */ /* 0x000fea0003800000 */
[----:B------:R-:W-:-:S13]  /*bd60*/  ISETP.NE.AND P0, PT, R0, 0x9, PT ;  /* 0x000000090000780c */ /* 0x000fda0003f05270 */
[----:B------:R-:W-:Y:S05]  /*bd70*/  @P0 BRA `(.L_x_3111) ;  /* 0x00000008006c0947 */ /* 0x000fea0003800000 */
[----:B------:R-:W-:Y:S01]  /*bd80*/  STG.E.64 desc[UR36][R16.64], R2 ;  /* 0x0000000210007986 */ /* 0x000fe2000c101b24 */
[----:B------:R-:W-:Y:S05]  /*bd90*/  EXIT ;  /* 0x000000000000794d */ /* 0x000fea0003800000 */
.L_x_3117:
[----:B------:R-:W-:-:S05]  /*bda0*/  F2FP.F16.F32.PACK_AB R3, R3, R2 ;  /* 0x000000020303723e */ /* 0x000fca00000000ff */
[----:B------:R-:W-:Y:S01]  /*bdb0*/  STG.E desc[UR36][R16.64], R3 ;  /* 0x0000000310007986 */ /* 0x000fe2000c101924 */
[----:B------:R-:W-:Y:S05]  /*bdc0*/  EXIT ;  /* 0x000000000000794d */ /* 0x000fea0003800000 */
.L_x_3116:
[----:B------:R-:W-:-:S06]  /*bdd0*/  FMUL.FTZ R2, R2, 1 ;  /* 0x3f80000002027820 */ /* 0x000fcc0000410000 */
[----:B------:R-:W0:Y:S02]  /*bde0*/  F2F.F64.F32 R2, R2 ;  /* 0x0000000200027310 */ /* 0x000e240000201800 */
[----:B0-----:R-:W-:Y:S01]  /*bdf0*/  STG.E.64 desc[UR36][R16.64], R2 ;  /* 0x0000000210007986 */ /* 0x001fe2000c101b24 */
[----:B------:R-:W-:Y:S05]  /*be00*/  EXIT ;  /* 0x000000000000794d */ /* 0x000fea0003800000 */
.L_x_3107:
        /* <DEDUP_REMOVED lines=12> */
[----:B------:R-:W-:Y:S01]  /*bed0*/  STG.E.U8 desc[UR36][R16.64], R3 ;  /* 0x0000000310007986 */ /* 0x000fe2000c101124 */
[----:B------:R-:W-:Y:S05]  /*bee0*/  EXIT ;  /* 0x000000000000794d */ /* 0x000fea0003800000 */
.L_x_3120:
[----:B------:R-:W-:Y:S01]  /*bef0*/  FMUL.FTZ R6, R3, 1 ;  /* 0x3f80000003067820 */ /* 0x000fe20000410000 */
[----:B------:R-:W-:-:S05]  /*bf00*/  FMUL.FTZ R4, R2, 1 ;  /* 0x3f80000002047820 */ /* 0x000fca0000410000 */
[----:B------:R-:W-:Y:S08]  /*bf10*/  F2F.F64.F32 R6, R6 ;  /* 0x0000000600067310 */ /* 0x000ff00000201800 */
[----:B------:R-:W0:Y:S02]  /*bf20*/  F2F.F64.F32 R4, R4 ;  /* 0x0000000400047310 */ /* 0x000e240000201800 */
[----:B0-----:R-:W-:Y:S01]  /*bf30*/  STG.E.128 desc[UR36][R16.64], R4 ;  /* 0x0000000410007986 */ /* 0x001fe2000c101d24 */
[----:B------:R-:W-:Y:S05]  /*bf40*/  EXIT ;  /* 0x000000000000794d */ /* 0x000fea0003800000 */
.L_x_3119:
        /* <DEDUP_REMOVED lines=20> */
.L_x_3124:
[----:B------:R-:W-:Y:S05]  /*c090*/  BSYNC B0 ;  /* 0x0000000000007941 */ /* 0x000fea0003800000 */
.L_x_3123:
[----:B------:R-:W-:-:S05]  /*c0a0*/  LOP3.LUT R5, R0, R5, RZ, 0xfc, !PT ;  /* 0x0000000500057212 */ /* 0x000fca00078efcff */
[----:B------:R-:W-:Y:S01]  /*c0b0*/  STG.E.U8 desc[UR36][R16.64], R5 ;  /* 0x0000000510007986 */ /* 0x000fe2000c101124 */
[----:B------:R-:W-:Y:S05]  /*c0c0*/  EXIT ;  /* 0x000000000000794d */ /* 0x000fea0003800000 */
.L_x_3122:
        /* <DEDUP_REMOVED lines=12> */
.L_x_3126:
[----:B------:R-:W-:Y:S01]  /*c190*/  IMAD.MOV.U32 R0, RZ, RZ, 0x7f ;  /* 0x0000007fff007424 */ /* 0x000fe200078e00ff */
[----:B------:R-:W-:-:S04]  /*c1a0*/  ISETP.GT.U32.AND P0, PT, R4, 0x7f800000, PT ;  /* 0x7f8000000400780c */ /* 0x000fc80003f04070 */
[----:B------:R-:W-:-:S09]  /*c1b0*/  SEL R0, R0, 0x7c, P0 ;  /* 0x0000007c00007807 */ /* 0x000fd20000000000 */
.L_x_3127:
[----:B------:R-:W-:Y:S05]  /*c1c0*/  BSYNC B0 ;  /* 0x0000000000007941 */ /* 0x000fea0003800000 */
.L_x_3125:
[----:B------:R-:W-:-:S04]  /*c1d0*/  LOP3.LUT R2, R2, 0x80000000, RZ, 0xc0, !PT ;  /* 0x8000000002027812 */ /* 0x000fc800078ec0ff */
[----:B------:R-:W-:-:S04]  /*c1e0*/  SHF.R.U32.HI R3, RZ, 0x18, R2 ;  /* 0x00000018ff037819 */ /* 0x000fc80000011602 */
[----:B------:R-:W-:-:S05]  /*c1f0*/  LOP3.LUT R3, R0, R3, RZ, 0xfc, !PT ;  /* 0x0000000300037212 */ /* 0x000fca00078efcff */
[----:B------:R-:W-:Y:S01]  /*c200*/  STG.E.U8 desc[UR36][R16.64], R3 ;  /* 0x0000000310007986 */ /* 0x000fe2000c101124 */
[----:B------:R-:W-:Y:S05]  /*c210*/  EXIT ;  /* 0x000000000000794d */ /* 0x000fea0003800000 */
.L_x_3121:
[----:B------:R-:W-:-:S05]  /*c220*/  F2FP.BF16.F32.PACK_AB R2, RZ, R2 ;  /* 0x00000002ff02723e */ /* 0x000fca00000010ff */
[----:B------:R-:W-:Y:S01]  /*c230*/  STG.E.U16 desc[UR36][R16.64], R2 ;  /* 0x0000000210007986 */ /* 0x000fe2000c101524 */
[----:B------:R-:W-:Y:S05]  /*c240*/  EXIT ;  /* 0x000000000000794d */ /* 0x000fea0003800000 */
.L_x_3118:
        /* <DEDUP_REMOVED lines=11> */
.L_x_3130:
        /* <DEDUP_REMOVED lines=16> */
.L_x_3133:
[----:B------:R-:W-:-:S04]  /*c400*/  LOP3.LUT R2, R2, 0x80000000, RZ, 0xc0, !PT ;  /* 0x8000000002027812 */ /* 0x000fc800078ec0ff */
[----:B------:R-:W-:-:S04]  /*c410*/  SHF.R.U32.HI R3, RZ, 0x18, R2 ;  /* 0x00000018ff037819 */ /* 0x000fc80000011602 */
[----:B------:R-:W-:-:S04]  /*c420*/  LOP3.LUT R0, R0, R3, RZ, 0xfc, !PT ;  /* 0x0000000300007212 */ /* 0x000fc800078efcff */
[----:B------:R-:W-:-:S07]  /*c430*/  PRMT R8, R0, 0x7610, R8 ;  /* 0x0000761000087816 */ /* 0x000fce0000000008 */
.L_x_3132:
[----:B------:R-:W-:Y:S05]  /*c440*/  BSYNC B0 ;  /* 0x0000000000007941 */ /* 0x000fea0003800000 */
.L_x_3131:
[----:B------:R-:W-:Y:S01]  /*c450*/  STG.E.U8 desc[UR36][R16.64], R8 ;  /* 0x0000000810007986 */ /* 0x000fe2000c101124 */
[----:B------:R-:W-:Y:S05]  /*c460*/  EXIT ;  /* 0x000000000000794d */ /* 0x000fea0003800000 */
.L_x_3129:
        /* <DEDUP_REMOVED lines=16> */
.L_x_3136:
[----:B------:R-:W-:-:S04]  /*c570*/  LOP3.LUT R2, R2, 0x80000000, RZ, 0xc0, !PT ;  /* 0x8000000002027812 */ /* 0x000fc800078ec0ff */
[----:B------:R-:W-:-:S04]  /*c580*/  SHF.R.U32.HI R3, RZ, 0x18, R2 ;  /* 0x00000018ff037819 */ /* 0x000fc80000011602 */
[----:B------:R-:W-:-:S04]  /*c590*/  LOP3.LUT R0, R0, R3, RZ, 0xfc, !PT ;  /* 0x0000000300007212 */ /* 0x000fc800078efcff */
[----:B------:R-:W-:-:S07]  /*c5a0*/  PRMT R8, R0, 0x7610, R8 ;  /* 0x0000761000087816 */ /* 0x000fce0000000008 */
.L_x_3135:
[----:B------:R-:W-:Y:S05]  /*c5b0*/  BSYNC B0 ;  /* 0x0000000000007941 */ /* 0x000fea0003800000 */
.L_x_3134:
[----:B------:R-:W-:Y:S01]  /*c5c0*/  STG.E.U8 desc[UR36][R16.64], R8 ;  /* 0x0000000810007986 */ /* 0x000fe2000c101124 */
[----:B------:R-:W-:Y:S05]  /*c5d0*/  EXIT ;  /* 0x000000000000794d */ /* 0x000fea0003800000 */
.L_x_3128:
        /* <DEDUP_REMOVED lines=21> */
.L_x_3111:
        /* <DEDUP_REMOVED lines=16> */
.L_x_3139:
[----:B------:R-:W-:Y:S05]  /*c830*/  EXIT ;  /* 0x000000000000794d */ /* 0x000fea0003800000 */
.L_x_3138:
[----:B------:R-:W0:Y:S02]  /*c840*/  F2I.U64.TRUNC R2, R2 ;  /* 0x0000000200027311 */ /* 0x000e24000020d800 */
[----:B0-----:R-:W-:Y:S01]  /*c850*/  STG.E.64 desc[UR36][R16.64], R2 ;  /* 0x0000000210007986 */ /* 0x001fe2000c101b24 */
[----:B------:R-:W-:Y:S05]  /*c860*/  EXIT ;  /* 0x000000000000794d */ /* 0x000fea0003800000 */
.L_x_3137:
[----:B------:R-:W0:Y:S02]  /*c870*/  F2I.FTZ.U32.TRUNC.NTZ R3, R2 ;  /* 0x0000000200037305 */ /* 0x000e24000021f000 */
[----:B0-----:R-:W-:Y:S01]  /*c880*/  STG.E desc[UR36][R16.64], R3 ;  /* 0x0000000310007986 */ /* 0x001fe2000c101924 */
[----:B------:R-:W-:Y:S05]  /*c890*/  EXIT ;  /* 0x000000000000794d */ /* 0x000fea0003800000 */
.L_x_3140:
        /* <DEDUP_REMOVED lines=14> */
.L_x_36144:


//--------------------- .text._ZN2at6native27unrolled_elementwise_kernelIZZZNS0_22nan_to_num_kernel_cudaERNS_18TensorIteratorBaseESt8optionalIdES5_S5_ENKUlvE_clEvENKUlvE0_clEvEUlN3c107complexIfEEE_St5arrayIPcLm2EELi4E23TrivialOffsetCalculatorILi1EjESG_NS0_6memory12LoadWithCastILi1EEENSH_13StoreWithCastILi1EEEEEviT_T0_T2_T3_T4_T5_ --------------------------
	.section	.text._ZN2at6native27unrolled_elementwise_kernelIZZZNS0_22nan_to_num_kernel_cudaERNS_18TensorIteratorBaseESt8optionalIdES5_S5_ENKUlvE_clEvENKUlvE0_clEvEUlN3c107complexIfEEE_St5arrayIPcLm2EELi4E23TrivialOffsetCalculatorILi1EjESG_NS0_6memory12LoadWithCastILi1EEENSH_13StoreWithCastILi1EEEEEviT_T0_T2_T3_T4_T5_,"ax",@progbits
	.align	128
        .global         _ZN2at6native27unrolled_elementwise_kernelIZZZNS0_22nan_to_num_kernel_cudaERNS_18TensorIteratorBaseESt8optionalIdES5_S5_ENKUlvE_clEvENKUlvE0_clEvEUlN3c107complexIfEEE_St5arrayIPcLm2EELi4E23TrivialOffsetCalculatorILi1EjESG_NS0_6memory12LoadWithCastILi1EEENSH_13StoreWithCastILi1EEEEEviT_T0_T2_T3_T4_T5_
        .type           _ZN2at6native27unrolled_elementwise_kernelIZZZNS0_22nan_to_num_kernel_cudaERNS_18TensorIteratorBaseESt8optionalIdES5_S5_ENKUlvE_clEvENKUlvE0_clEvEUlN3c107complexIfEEE_St5arrayIPcLm2EELi4E23TrivialOffsetCalculatorILi1EjESG_NS0_6memory12LoadWithCastILi1EEENSH_13StoreWithCastILi1EEEEEviT_T0_T2_T3_T4_T5_,@function
        .size           _ZN2at6native27unrolled_elementwise_kernelIZZZNS0_22nan_to_num_kernel_cudaERNS_18TensorIteratorBaseESt8optionalIdES5_S5_ENKUlvE_clEvENKUlvE0_clEvEUlN3c107complexIfEEE_St5arrayIPcLm2EELi4E23TrivialOffsetCalculatorILi1EjESG_NS0_6memory12LoadWithCastILi1EEENSH_13StoreWithCastILi1EEEEEviT_T0_T2_T3_T4_T5_,(.L_x_36145 - _ZN2at6native27unrolled_elementwise_kernelIZZZNS0_22nan_to_num_kernel_cudaERNS_18TensorIteratorBaseESt8optionalIdES5_S5_ENKUlvE_clEvENKUlvE0_clEvEUlN3c107complexIfEEE_St5arrayIPcLm2EELi4E23TrivialOffsetCalculatorILi1EjESG_NS0_6memory12LoadWithCastILi1EEENSH_13StoreWithCastILi1EEEEEviT_T0_T2_T3_T4_T5_)
        .other          _ZN2at6native27unrolled_elementwise_kernelIZZZNS0_22nan_to_num_kernel_cudaERNS_18TensorIteratorBaseESt8optionalIdES5_S5_ENKUlvE_clEvENKUlvE0_clEvEUlN3c107complexIfEEE_St5arrayIPcLm2EELi4E23TrivialOffsetCalculatorILi1EjESG_NS0_6memory12LoadWithCastILi1EEENSH_13StoreWithCastILi1EEEEEviT_T0_T2_T3_T4_T5_,@"STO_CUDA_ENTRY STV_DEFAULT"
_ZN2at6native27unrolled_elementwise_kernelIZZZNS0_22nan_to_num_kernel_cudaERNS_18TensorIteratorBaseESt8optionalIdES5_S5_ENKUlvE_clEvENKUlvE0_clEvEUlN3c107complexIfEEE_St5arrayIPcLm2EELi4E23TrivialOffsetCalculatorILi1EjESG_NS0_6memory12LoadWithCastILi1EEENSH_13StoreWithCastILi1EEEEEviT_T0_T2_T3_T4_T5_:
.text._ZN2at6native27unrolled_elementwise_kernelIZZZNS0_22nan_to_num_kernel_cudaERNS_18TensorIteratorBaseESt8optionalIdES5_S5_ENKUlvE_clEvENKUlvE0_clEvEUlN3c107complexIfEEE_St5arrayIPcLm2EELi4E23TrivialOffsetCalculatorILi1EjESG_NS0_6memory12LoadWithCastILi1EEENSH_13StoreWithCastILi1EEEEEviT_T0_T2_T3_T4_T5_:
[----:B------:R-:W0:Y:S01]  /*0000*/  LDC R1, c[0x0][0x28] ;  /* 0x00000a00ff017b82 */ /* 0x000e220000000800 */
[----:B------:R-:W1:Y:S07]  /*0010*/  S2R R28, SR_CTAID.X ;  /* 0x00000000001c7919 */ /* 0x000e6e0000002500 */
[----:B------:R-:W1:Y:S01]  /*0020*/  LDC R0, c[0x0][0x210] ;  /* 0x00008400ff007b82 */ /* 0x000e620000000800 */
[----:B------:R-:W-:Y:S01]  /*0030*/  ULDC.64 UR36, c[0x0][0x208] ;  /* 0x0000820000247ab9 */ /* 0x000fe20000000a00 */
[----:B------:R-:W-:Y:S01]  /*0040*/  BSSY B7, `(.L_x_3141) ;  /* 0x0000104000077945 */ /* 0x000fe20003800000 */
[----:B------:R-:W2:Y:S01]  /*0050*/  S2R R26, SR_TID.X ;  /* 0x00000000001a7919 */ /* 0x000ea20000002100 */
[----:B------:R-:W-:Y:S01]  /*0060*/  IMAD.MOV.U32 R17, RZ, RZ, RZ ;  /* 0x000000ffff117224 */ /* 0x000fe200078e00ff */
[----:B------:R-:W-:-:S03]  /*0070*/  CS2R R18, SRZ ;  /* 0x0000000000127805 */ /* 0x000fc6000001ff00 */
[----:B------:R-:W3:Y:S01]  /*0080*/  LDC.U8 R27, c[0x0][0x244] ;  /* 0x00009100ff1b7b82 */ /* 0x000ee20000000000 */
[----:B-1----:R-:W-:-:S05]  /*0090*/  IMAD R22, R28, -0x200, R0 ;  /* 0xfffffe001c167824 */ /* 0x002fca00078e0200 */
[----:B--2---:R-:W-:-:S13]  /*00a0*/  ISETP.GE.AND P0, PT, R26, R22, PT ;  /* 0x000000161a00720c */ /* 0x004fda0003f06270 */
[----:B0--3--:R-:W-:Y:S05]  /*00b0*/  @P0 BRA `(.L_x_3142) ;  /* 0x0000000c00f00947 */ /* 0x009fea0003800000 */
[----:B------:R-:W0:Y:S01]  /*00c0*/  LDC.64 R2, c[0x0][0x238] ;  /* 0x00008e00ff027b82 */ /* 0x000e220000000a00 */
        /* <DEDUP_REMOVED lines=20> */
[----:B--2---:R4:W0:Y:S01]  /*0210*/  I2F.S16 R18, R2 ;  /* 0x0000000200127306 */ /* 0x0048220000101400 */
[----:B------:R-:W-:Y:S05]  /*0220*/  BRA `(.L_x_3149) ;  /* 0x0000000c008c7947 */ /* 0x000fea0003800000 */
.L_x_3147:
[----:B------:R-:W2:Y:S01]  /*0230*/  LDG.E.U8 R2, desc[UR36][R2.64] ;  /* 0x0000002402027981 */ /* 0x000ea2000c1e1100 */
[----:B------:R-:W-:Y:S01]  /*0240*/  IMAD.MOV.U32 R19, RZ, RZ, RZ ;  /* 0x000000ffff137224 */ /* 0x000fe200078e00ff */
[----:B--2---:R-:W-:Y:S01]  /*0250*/  I2FP.F32.U32 R18, R2 ;  /* 0x0000000200127245 */ /* 0x004fe20000201000 */
[----:B------:R-:W-:Y:S06]  /*0260*/  BRA `(.L_x_3149) ;  /* 0x0000000c007c7947 */ /* 0x000fec0003800000 */
.L_x_3146:
        /* <DEDUP_REMOVED lines=10> */
.L_x_3151:
[----:B------:R-:W2:Y:S01]  /*0310*/  LDG.E R2, desc[UR36][R2.64] ;  /* 0x0000002402027981 */ /* 0x000ea2000c1e1900 */
[----:B------:R-:W-:Y:S01]  /*0320*/  IMAD.MOV.U32 R19, RZ, RZ, RZ ;  /* 0x000000ffff137224 */ /* 0x000fe200078e00ff */
[----:B--2---:R-:W-:Y:S01]  /*0330*/  I2FP.F32.S32 R18, R2 ;  /* 0x0000000200127245 */ /* 0x004fe20000201400 */
[----:B------:R-:W-:Y:S06]  /*0340*/  BRA `(.L_x_3149) ;  /* 0x0000000c00447947 */ /* 0x000fec0003800000 */
.L_x_3150:
[----:B------:R-:W2:Y:S01]  /*0350*/  LDG.E.U16 R2, desc[UR36][R2.64] ;  /* 0x0000002402027981 */ /* 0x000ea2000c1e1500 */
[----:B------:R-:W-:Y:S01]  /*0360*/  IMAD.MOV.U32 R19, RZ, RZ, RZ ;  /* 0x000000ffff137224 */ /* 0x000fe200078e00ff */
[----:B--2---:R2:W3:Y:S01]  /*0370*/  I2F.S16 R18, R2 ;  /* 0x0000000200127306 */ /* 0x0044e20000101400 */
[----:B------:R-:W-:Y:S05]  /*0380*/  BRA `(.L_x_3149) ;  /* 0x0000000c00347947 */ /* 0x000fea0003800000 */
.L_x_3145:
        /* <DEDUP_REMOVED lines=9> */
.L_x_3153:
[----:B------:R-:W2:Y:S01]  /*0420*/  LDG.E.U16 R2, desc[UR36][R2.64] ;  /* 0x0000002402027981 */ /* 0x000ea2000c1e1500 */
[----:B------:R-:W-:Y:S02]  /*0430*/  IMAD.MOV.U32 R19, RZ, RZ, RZ ;  /* 0x000000ffff137224 */ /* 0x000fe400078e00ff */
[----:B--2---:R-:W-:Y:S01]  /*0440*/  HADD2.F32 R18, -RZ, R2.H0_H0 ;  /* 0x20000002ff127230 */ /* 0x004fe20000004100 */
[----:B------:R-:W-:Y:S06]  /*0450*/  BRA `(.L_x_3149) ;  /* 0x0000000c00007947 */ /* 0x000fec0003800000 */
.L_x_3152:
        /* <DEDUP_REMOVED lines=8> */
.L_x_3155:
[----:B------:R-:W2:Y:S02]  /*04e0*/  LDG.E R2, desc[UR36][R2.64] ;  /* 0x0000002402027981 */ /* 0x000ea4000c1e1900 */
[--C-:B--2---:R-:W-:Y:S02]  /*04f0*/  HADD2.F32 R19, -RZ, R2.reuse.H1_H1 ;  /* 0x30000002ff137230 */ /* 0x104fe40000004100 */
[----:B------:R-:W-:Y:S01]  /*0500*/  HADD2.F32 R18, -RZ, R2.H0_H0 ;  /* 0x20000002ff127230 */ /* 0x000fe20000004100 */
[----:B------:R-:W-:Y:S06]  /*0510*/  BRA `(.L_x_3149) ;  /* 0x0000000800d07947 */ /* 0x000fec0003800000 */
.L_x_3154:
        /* <DEDUP_REMOVED lines=8> */
.L_x_3144:
        /* <DEDUP_REMOVED lines=13> */
.L_x_3158:
        /* <DEDUP_REMOVED lines=10> */
.L_x_3157:
        /* <DEDUP_REMOVED lines=8> */
[----:B------:R-:W-:Y:S02]  /*0790*/  IMAD.MOV.U32 R19, RZ, RZ, RZ ;  /* 0x000000ffff137224 */ /* 0x000fe400078e00ff */
        /* <DEDUP_REMOVED lines=8> */
[----:B------:R-:W-:Y:S01]  /*0820*/  SEL R5, R4, RZ, P0 ;  /* 0x000000ff04057207 */ /* 0x000fe20000000000 */
[----:B------:R-:W-:-:S04]  /*0830*/  VIADD R4, R0, 0x1000000 ;  /* 0x0100000000047836 */ /* 0x000fc80000000000 */
[----:B------:R-:W-:Y:S01]  /*0840*/  IMAD R6, R5, R6, 0x3c000000 ;  /* 0x3c00000005067424 */ /* 0x000fe200078e0206 */
[----:B------:R-:W-:Y:S02]  /*0850*/  SHF.L.U32 R5, R0, R5, RZ ;  /* 0x0000000500057219 */ /* 0x000fe400000006ff */
[----:B------:R-:W-:Y:S02]  /*0860*/  SHF.R.S32.HI R4, RZ, 0x8, R4 ;  /* 0x00000008ff047819 */ /* 0x000fe40000011404 */
[----:B------:R-:W-:-:S04]  /*0870*/  LEA.HI R5, R5, R6, RZ, 0x1c ;  /* 0x0000000605057211 */ /* 0x000fc800078fe0ff */
[----:B------:R-:W-:-:S04]  /*0880*/  LOP3.LUT R5, R5, 0x7f800000, R4, 0xf8, !PT ;  /* 0x7f80000005057812 */ /* 0x000fc800078ef804 */
[----:B------:R-:W-:-:S04]  /*0890*/  LOP3.LUT R5, R5, R2, RZ, 0x30, !PT ;  /* 0x0000000205057212 */ /* 0x000fc800078e30ff */
[----:B------:R-:W-:Y:S01]  /*08a0*/  LOP3.LUT R18, R5, 0x80000000, R18, 0xf8, !PT ;  /* 0x8000000005127812 */ /* 0x000fe200078ef812 */
[----:B------:R-:W-:Y:S06]  /*08b0*/  BRA `(.L_x_3149) ;  /* 0x0000000400e87947 */ /* 0x000fec0003800000 */
.L_x_3160:
        /* <DEDUP_REMOVED lines=14> */
.L_x_3159:
[----:B------:R-:W2:Y:S01]  /*09a0*/  LDG.E.U16 R2, desc[UR36][R2.64] ;  /* 0x0000002402027981 */ /* 0x000ea2000c1e1500 */
[----:B------:R-:W-:Y:S02]  /*09b0*/  IMAD.MOV.U32 R19, RZ, RZ, RZ ;  /* 0x000000ffff137224 */ /* 0x000fe400078e00ff */
[----:B--2---:R-:W-:Y:S01]  /*09c0*/  IMAD.U32 R18, R2, 0x10000, RZ ;  /* 0x0001000002127824 */ /* 0x004fe200078e00ff */
[----:B------:R-:W-:Y:S06]  /*09d0*/  BRA `(.L_x_3149) ;  /* 0x0000000400a07947 */ /* 0x000fec0003800000 */
.L_x_3156:
        /* <DEDUP_REMOVED lines=12> */
.L_x_3163:
        /* <DEDUP_REMOVED lines=20> */
.L_x_3165:
[----:B------:R-:W-:Y:S05]  /*0be0*/  BSYNC B0 ;  /* 0x0000000000007941 */ /* 0x000fea0003800000 */
.L_x_3164:
[----:B------:R-:W-:Y:S01]  /*0bf0*/  IMAD.SHL.U32 R2, R2, 0x100000, RZ ;  /* 0x0010000002027824 */ /* 0x000fe200078e00ff */
[----:B------:R-:W-:-:S04]  /*0c00*/  LEA R3, R0, 0x3b800000, 0x17 ;  /* 0x3b80000000037811 */ /* 0x000fc800078eb8ff */
[----:B------:R-:W-:Y:S01]  /*0c10*/  LOP3.LUT R18, R3, R2, R18, 0xfe, !PT ;  /* 0x0000000203127212 */ /* 0x000fe200078efe12 */
[----:B------:R-:W-:Y:S06]  /*0c20*/  BRA `(.L_x_3149) ;  /* 0x00000004000c7947 */ /* 0x000fec0003800000 */
.L_x_3162:
        /* <DEDUP_REMOVED lines=20> */
.L_x_3167:
[----:B------:R-:W-:Y:S05]  /*0d70*/  BSYNC B0 ;  /* 0x0000000000007941 */ /* 0x000fea0003800000 */
.L_x_3166:
[----:B------:R-:W-:Y:S01]  /*0d80*/  IMAD.SHL.U32 R2, R2, 0x200000, RZ ;  /* 0x0020000002027824 */ /* 0x000fe200078e00ff */
[----:B------:R-:W-:-:S04]  /*0d90*/  LEA R3, R0, 0x37800000, 0x17 ;  /* 0x3780000000037811 */ /* 0x000fc800078eb8ff */
[----:B------:R-:W-:Y:S01]  /*0da0*/  LOP3.LUT R18, R3, R2, R18, 0xfe, !PT ;  /* 0x0000000203127212 */ /* 0x000fe200078efe12 */
[----:B------:R-:W-:Y:S06]  /*0db0*/  BRA `(.L_x_3149) ;  /* 0x0000000000a87947 */ /* 0x000fec0003800000 */
.L_x_3161:
        /* <DEDUP_REMOVED lines=14> */
.L_x_3171:
[----:B------:R-:W-:Y:S05]  /*0ea0*/  BSYNC B0 ;  /* 0x0000000000007941 */ /* 0x000fea0003800000 */
.L_x_3170:
[----:B------:R-:W-:Y:S01]  /*0eb0*/  IMAD.MOV.U32 R19, RZ, RZ, RZ ;  /* 0x000000ffff137224 */ /* 0x000fe200078e00ff */
[----:B------:R-:W-:Y:S06]  /*0ec0*/  BRA `(.L_x_3149) ;  /* 0x0000000000647947 */ /* 0x000fec0003800000 */
.L_x_3148:
        /* <DEDUP_REMOVED lines=16> */
.L_x_3172:
[----:B------:R-:W-:Y:S01]  /*0fd0*/  CS2R R18, SRZ ;  /* 0x0000000000127805 */ /* 0x000fe2000001ff00 */
[----:B------:R-:W-:Y:S06]  /*0fe0*/  BRA `(.L_x_3149) ;  /* 0x00000000001c7947 */ /* 0x000fec0003800000 */
.L_x_3169:
[----:B------:R-:W2:Y:S01]  /*0ff0*/  LDG.E.64 R2, desc[UR36][R2.64] ;  /* 0x0000002402027981 */ /* 0x000ea2000c1e1b00 */
[----:B------:R-:W-:Y:S01]  /*1000*/  IMAD.MOV.U32 R19, RZ, RZ, RZ ;  /* 0x000000ffff137224 */ /* 0x000fe200078e00ff */
[----:B--2---:R0:W1:Y:S01]  /*1010*/  I2F.U64 R18, R2 ;  /* 0x0000000200127312 */ /* 0x0040620000301000 */
[----:B------:R-:W-:Y:S05]  /*1020*/  BRA `(.L_x_3149) ;  /* 0x00000000000c7947 */ /* 0x000fea0003800000 */
.L_x_3168:
[----:B------:R-:W2:Y:S01]  /*1030*/  LDG.E R2, desc[UR36][R2.64] ;  /* 0x0000002402027981 */ /* 0x000ea2000c1e1900 */
[----:B------:R-:W-:Y:S01]  /*1040*/  IMAD.MOV.U32 R19, RZ, RZ, RZ ;  /* 0x000000ffff137224 */ /* 0x000fe200078e00ff */
[----:B--2---:R-:W-:-:S07]  /*1050*/  I2FP.F32.U32 R18, R2 ;  /* 0x0000000200127245 */ /* 0x004fce0000201000 */
.L_x_3149:
[----:B------:R-:W-:Y:S05]  /*1060*/  BSYNC B6 ;  /* 0x0000000000067941 */ /* 0x000fea0003800000 */
.L_x_3143:
[----:B------:R-:W-:-:S07]  /*1070*/  VIADD R26, R26, 0x80 ;  /* 0x000000801a1a7836 */ /* 0x000fce0000000000 */
.L_x_3142:
[----:B------:R-:W-:Y:S05]  /*1080*/  BSYNC B7 ;  /* 0x0000000000077941 */ /* 0x000fea0003800000 */
.L_x_3141:
[----:B------:R-:W-:Y:S01]  /*1090*/  ISETP.GE.AND P0, PT, R26, R22, PT ;  /* 0x000000161a00720c */ /* 0x000fe20003f06270 */
[----:B------:R-:W-:Y:S01]  /*10a0*/  BSSY B7, `(.L_x_3173) ;  /* 0x0000100000077945 */ /* 0x000fe20003800000 */
[----:B------:R-:W-:-:S11]  /*10b0*/  IMAD.MOV.U32 R16, RZ, RZ, RZ ;  /* 0x000000ffff107224 */ /* 0x000fd600078e00ff */
        /* <DEDUP_REMOVED lines=22> */
[----:B--2---:R0:W2:Y:S01]  /*1220*/  I2F.S16 R16, R2 ;  /* 0x0000000200107306 */ /* 0x0040a20000101400 */
[----:B------:R-:W-:Y:S05]  /*1230*/  BRA `(.L_x_3181) ;  /* 0x0000000c00907947 */ /* 0x000fea0003800000 */
.L_x_3179:
[----:B------:R-:W2:Y:S01]  /*1240*/  LDG.E.U8 R2, desc[UR36][R2.64] ;  /* 0x0000002402027981 */ /* 0x000ea2000c1e1100 */
[----:B------:R-:W-:Y:S01]  /*1250*/  IMAD.MOV.U32 R17, RZ, RZ, RZ ;  /* 0x000000ffff117224 */ /* 0x000fe200078e00ff */
[----:B--2---:R-:W-:Y:S01]  /*1260*/  I2FP.F32.U32 R16, R2 ;  /* 0x0000000200107245 */ /* 0x004fe20000201000 */
[----:B------:R-:W-:Y:S06]  /*1270*/  BRA `(.L_x_3181) ;  /* 0x0000000c00807947 */ /* 0x000fec0003800000 */
.L_x_3178:
        /* <DEDUP_REMOVED lines=8> */
[----:B--2---:R0:W2:Y:S01]  /*1300*/  I2F.S64 R16, R2 ;  /* 0x0000000200107312 */ /* 0x0040a20000301400 */
[----:B------:R-:W-:Y:S05]  /*1310*/  BRA `(.L_x_3181) ;  /* 0x0000000c00587947 */ /* 0x000fea0003800000 */
.L_x_3183:
[----:B------:R-:W2:Y:S01]  /*1320*/  LDG.E R2, desc[UR36][R2.64] ;  /* 0x0000002402027981 */ /* 0x000ea2000c1e1900 */
[----:B------:R-:W-:Y:S01]  /*1330*/  IMAD.MOV.U32 R17, RZ, RZ, RZ ;  /* 0x000000ffff117224 */ /* 0x000fe200078e00ff */
[----:B--2---:R-:W-:Y:S01]  /*1340*/  I2FP.F32.S32 R16, R2 ;  /* 0x0000000200107245 */ /* 0x004fe20000201400 */
[----:B------:R-:W-:Y:S06]  /*1350*/  BRA `(.L_x_3181) ;  /* 0x0000000c00487947 */ /* 0x000fec0003800000 */
.L_x_3182:
[----:B------:R-:W2:Y:S01]  /*1360*/  LDG.E.U16 R2, desc[UR36][R2.64] ;  /* 0x0000002402027981 */ /* 0x000ea2000c1e1500 */
[----:B------:R-:W-:Y:S01]  /*1370*/  IMAD.MOV.U32 R17, RZ, RZ, RZ ;  /* 0x000000ffff117224 */ /* 0x000fe200078e00ff */
[----:B--2---:R4:W0:Y:S01]  /*1380*/  I2F.S16 R16, R2 ;  /* 0x0000000200107306 */ /* 0x0048220000101400 */
[----:B------:R-:W-:Y:S05]  /*1390*/  BRA `(.L_x_3181) ;  /* 0x0000000c00387947 */ /* 0x000fea0003800000 */
.L_x_3177:
        /* <DEDUP_REMOVED lines=9> */
.L_x_3185:
[----:B------:R-:W2:Y:S01]  /*1430*/  LDG.E.U16 R2, desc[UR36][R2.64] ;  /* 0x0000002402027981 */ /* 0x000ea2000c1e1500 */
[----:B------:R-:W-:Y:S02]  /*1440*/  IMAD.MOV.U32 R17, RZ, RZ, RZ ;  /* 0x000000ffff117224 */ /* 0x000fe400078e00ff */
[----:B--2---:R-:W-:Y:S01]  /*1450*/  HADD2.F32 R16, -RZ, R2.H0_H0 ;  /* 0x20000002ff107230 */ /* 0x004fe20000004100 */
[----:B------:R-:W-:Y:S06]  /*1460*/  BRA `(.L_x_3181) ;  /* 0x0000000c00047947 */ /* 0x000fec0003800000 */
.L_x_3184:
        /* <DEDUP_REMOVED lines=8> */
.L_x_3187:
[----:B------:R-:W2:Y:S02]  /*14f0*/  LDG.E R2, desc[UR36][R2.64] ;  /* 0x0000002402027981 */ /* 0x000ea4000c1e1900 */
[--C-:B--2---:R-:W-:Y:S02]  /*1500*/  HADD2.F32 R17, -RZ, R2.reuse.H1_H1 ;  /* 0x30000002ff117230 */ /* 0x104fe40000004100 */
[----:B------:R-:W-:Y:S01]  /*1510*/  HADD2.F32 R16, -RZ, R2.H0_H0 ;  /* 0x20000002ff107230 */ /* 0x000fe20000004100 */
[----:B------:R-:W-:Y:S06]  /*1520*/  BRA `(.L_x_3181) ;  /* 0x0000000800d47947 */ /* 0x000fec0003800000 */
.L_x_3186:
        /* <DEDUP_REMOVED lines=8> */
.L_x_3176:
        /* <DEDUP_REMOVED lines=13> */
.L_x_3190:
[----:B------:R-:W2:Y:S01]  /*1680*/  LDG.E.128 R4, desc[UR36][R2.64] ;  /* 0x0000002402047981 */ /* 0x000ea2000c1e1d00 */
[----:B------:R-:W-:Y:S01]  /*1690*/  UMOV UR4, 0xf0000000 ;  /* 0xf000000000047882 */ /* 0x000fe20000000000 */
[----:B------:R-:W-:Y:S01]  /*16a0*/  UMOV UR5, 0x380fffff ;  /* 0x380fffff00057882 */ /* 0x000fe20000000000 */
[----:B--2---:R-:W0:Y:S01]  /*16b0*/  F2F.F32.F64 R17, R6 ;  /* 0x0000000600117310 */ /* 0x004e220000301000 */
[----:B------:R-:W-:Y:S02]  /*16c0*/  DSETP.GEU.AND P0, PT, |R6|, UR4, PT ;  /* 0x0000000406007e2a */ /* 0x000fe4000bf0e200 */
[----:B------:R-:W-:-:S05]  /*16d0*/  DSETP.GEU.AND P1, PT, |R4|, UR4, PT ;  /* 0x0000000404007e2a */ /* 0x000fca000bf2e200 */
[----:B------:R-:W2:Y:S07]  /*16e0*/  F2F.F32.F64 R16, R4 ;  /* 0x0000000400107310 */ /* 0x000eae0000301000 */
[----:B0-----:R-:W-:Y:S02]  /*16f0*/  @!P0 FMUL R17, R17, 1.175494350822287508e-38 ;  /* 0x0080000011118820 */ /* 0x001fe40000400000 */
[----:B--2---:R-:W-:Y:S01]  /*1700*/  @!P1 FMUL R16, R16, 1.175494350822287508e-38 ;  /* 0x0080000010109820 */ /* 0x004fe20000400000 */
[----:B------:R-:W-:Y:S06]  /*1710*/  BRA `(.L_x_3181) ;  /* 0x0000000800587947 */ /* 0x000fec0003800000 */
.L_x_3189:
        /* <DEDUP_REMOVED lines=27> */
.L_x_3192:
[----:B------:R-:W2:Y:S01]  /*18d0*/  LDG.E.U8 R3, desc[UR36][R2.64] ;  /* 0x0000002402037981 */ /* 0x000ea2000c1e1100 */
[----:B------:R-:W-:Y:S02]  /*18e0*/  IMAD.MOV.U32 R17, RZ, RZ, RZ ;  /* 0x000000ffff117224 */ /* 0x000fe400078e00ff */
[----:B--2---:R-:W-:-:S05]  /*18f0*/  IMAD.SHL.U32 R0, R3, 0x2000000, RZ ;  /* 0x0200000003007824 */ /* 0x004fca00078e00ff */
[----:B------:R-:W-:-:S13]  /*1900*/  ISETP.GE.U32.AND P0, PT, R0, 0x8000000, PT ;  /* 0x080000000000780c */ /* 0x000fda0003f06070 */
[C---:B------:R-:W-:Y:S02]  /*1910*/  @P0 IMAD.SHL.U32 R4, R3.reuse, 0x200000, RZ ;  /* 0x0020000003040824 */ /* 0x040fe400078e00ff */
[C---:B------:R-:W-:Y:S02]  /*1920*/  @!P0 IMAD.SHL.U32 R0, R3.reuse, 0x100, RZ ;  /* 0x0000010003008824 */ /* 0x040fe400078e00ff */
[----:B------:R-:W-:Y:S01]  /*1930*/  IMAD.SHL.U32 R3, R3, 0x1000000, RZ ;  /* 0x0100000003037824 */ /* 0x000fe200078e00ff */
[----:B------:R-:W-:Y:S02]  /*1940*/  @P0 LOP3.LUT R4, R4, 0xfe00000, RZ, 0xc0, !PT ;  /* 0x0fe0000004040812 */ /* 0x000fe400078ec0ff */
[----:B------:R-:W-:Y:S02]  /*1950*/  @!P0 LOP3.LUT R0, R0, 0x7f00, RZ, 0xc0, !PT ;  /* 0x00007f0000008812 */ /* 0x000fe400078ec0ff */
[----:B------:R-:W-:Y:S02]  /*1960*/  @P0 LOP3.LUT R4, R4, 0x70000000, RZ, 0xfc, !PT ;  /* 0x7000000004040812 */ /* 0x000fe400078efcff */
[----:B------:R-:W-:-:S03]  /*1970*/  @!P0 LOP3.LUT R0, R0, 0x3f000000, RZ, 0xfc, !PT ;  /* 0x3f00000000008812 */ /* 0x000fc600078efcff */
[----:B------:R-:W-:Y:S02]  /*1980*/  @P0 FMUL.FTZ R16, R4, 1.9259299443872358531e-34 ;  /* 0x0780000004100820 */ /* 0x000fe40000410000 */
[----:B------:R-:W-:-:S05]  /*1990*/  @!P0 FADD.FTZ R16, R0, -0.5 ;  /* 0xbf00000000108421 */ /* 0x000fca0000010000 */
[----:B------:R-:W-:Y:S01]  /*19a0*/  LOP3.LUT R16, R16, 0x80000000, R3, 0xf8, !PT ;  /* 0x8000000010107812 */ /* 0x000fe200078ef803 */
[----:B------:R-:W-:Y:S06]  /*19b0*/  BRA `(.L_x_3181) ;  /* 0x0000000400b07947 */ /* 0x000fec0003800000 */
.L_x_3191:
[----:B------:R-:W2:Y:S01]  /*19c0*/  LDG.E.U16 R2, desc[UR36][R2.64] ;  /* 0x0000002402027981 */ /* 0x000ea2000c1e1500 */
[----:B------:R-:W-:Y:S02]  /*19d0*/  IMAD.MOV.U32 R17, RZ, RZ, RZ ;  /* 0x000000ffff117224 */ /* 0x000fe400078e00ff */
[----:B--2---:R-:W-:Y:S01]  /*19e0*/  IMAD.U32 R16, R2, 0x10000, RZ ;  /* 0x0001000002107824 */ /* 0x004fe200078e00ff */
[----:B------:R-:W-:Y:S06]  /*19f0*/  BRA `(.L_x_3181) ;  /* 0x0000000400a07947 */ /* 0x000fec0003800000 */
.L_x_3188:
        /* <DEDUP_REMOVED lines=12> */
.L_x_3195:
        /* <DEDUP_REMOVED lines=20> */
.L_x_3197:
[----:B------:R-:W-:Y:S05]  /*1c00*/  BSYNC B0 ;  /* 0x0000000000007941 */ /* 0x000fea0003800000 */
.L_x_3196:
[----:B------:R-:W-:Y:S01]  /*1c10*/  IMAD.SHL.U32 R2, R2, 0x100000, RZ ;  /* 0x0010000002027824 */ /* 0x000fe200078e00ff */
[----:B------:R-:W-:-:S04]  /*1c20*/  LEA R3, R0, 0x3b800000, 0x17 ;  /* 0x3b80000000037811 */ /* 0x000fc800078eb8ff */
[----:B------:R-:W-:Y:S01]  /*1c30*/  LOP3.LUT R16, R3, R2, R16, 0xfe, !PT ;  /* 0x0000000203107212 */ /* 0x000fe200078efe10 */
[----:B------:R-:W-:Y:S06]  /*1c40*/  BRA `(.L_x_3181) ;  /* 0x00000004000c7947 */ /* 0x000fec0003800000 */
.L_x_3194:
        /* <DEDUP_REMOVED lines=20> */
.L_x_3199:
[----:B------:R-:W-:Y:S05]  /*1d90*/  BSYNC B0 ;  /* 0x0000000000007941 */ /* 0x000fea0003800000 */
.L_x_3198:
[----:B------:R-:W-:Y:S01]  /*1da0*/  IMAD.SHL.U32 R2, R2, 0x200000, RZ ;  /* 0x0020000002027824 */ /* 0x000fe200078e00ff */
[----:B------:R-:W-:-:S04]  /*1db0*/  LEA R3, R0, 0x37800000, 0x17 ;  /* 0x3780000000037811 */ /* 0x000fc800078eb8ff */
[----:B------:R-:W-:Y:S01]  /*1dc0*/  LOP3.LUT R16, R3, R2, R16, 0xfe, !PT ;  /* 0x0000000203107212 */ /* 0x000fe200078efe10 */
[----:B------:R-:W-:Y:S06]  /*1dd0*/  BRA `(.L_x_3181) ;  /* 0x0000000000a87947 */ /* 0x000fec0003800000 */
.L_x_3193:
        /* <DEDUP_REMOVED lines=14> */
.L_x_3203:
[----:B------:R-:W-:Y:S05]  /*1ec0*/  BSYNC B0 ;  /* 0x0000000000007941 */ /* 0x000fea0003800000 */
.L_x_3202:
[----:B------:R-:W-:Y:S01]  /*1ed0*/  IMAD.MOV.U32 R17, RZ, RZ, RZ ;  /* 0x000000ffff117224 */ /* 0x000fe200078e00ff */
[----:B------:R-:W-:Y:S06]  /*1ee0*/  BRA `(.L_x_3181) ;  /* 0x0000000000647947 */ /* 0x000fec0003800000 */
.L_x_3180:
        /* <DEDUP_REMOVED lines=16> */
.L_x_3204:
[----:B------:R-:W-:Y:S01]  /*1ff0*/  CS2R R16, SRZ ;  /* 0x0000000000107805 */ /* 0x000fe2000001ff00 */
[----:B------:R-:W-:Y:S06]  /*2000*/  BRA `(.L_x_3181) ;  /* 0x00000000001c7947 */ /* 0x000fec0003800000 */
.L_x_3201:
[----:B------:R-:W2:Y:S01]  /*2010*/  LDG.E.64 R2, desc[UR36][R2.64] ;  /* 0x0000002402027981 */ /* 0x000ea2000c1e1b00 */
[----:B------:R-:W-:Y:S01]  /*2020*/  IMAD.MOV.U32 R17, RZ, RZ, RZ ;  /* 0x000000ffff117224 */ /* 0x000fe200078e00ff */
[----:B--2---:R0:W2:Y:S01]  /*2030*/  I2F.U64 R16, R2 ;  /* 0x0000000200107312 */ /* 0x0040a20000301000 */
[----:B------:R-:W-:Y:S05]  /*2040*/  BRA `(.L_x_3181) ;  /* 0x00000000000c7947 */ /* 0x000fea0003800000 */
.L_x_3200:
[----:B------:R-:W2:Y:S01]  /*2050*/  LDG.E R2, desc[UR36][R2.64] ;  /* 0x0000002402027981 */ /* 0x000ea2000c1e1900 */
[----:B------:R-:W-:Y:S01]  /*2060*/  IMAD.MOV.U32 R17, RZ, RZ, RZ ;  /* 0x000000ffff117224 */ /* 0x000fe200078e00ff */
[----:B--2---:R-:W-:-:S07]  /*2070*/  I2FP.F32.U32 R16, R2 ;  /* 0x0000000200107245 */ /* 0x004fce0000201000 */
.L_x_3181:
[----:B------:R-:W-:Y:S05]  /*2080*/  BSYNC B6 ;  /* 0x0000000000067941 */ /* 0x000fea0003800000 */
.L_x_3175:
[----:B------:R-:W-:-:S07]  /*2090*/  VIADD R26, R26, 0x80 ;  /* 0x000000801a1a7836 */ /* 0x000fce0000000000 */
.L_x_3174:
[----:B------:R-:W-:Y:S05]  /*20a0*/  BSYNC B7 ;  /* 0x0000000000077941 */ /* 0x000fea0003800000 */
.L_x_3173:
[----:B------:R-:W-:Y:S01]  /*20b0*/  ISETP.GE.AND P0, PT, R26, R22, PT ;  /* 0x000000161a00720c */ /* 0x000fe20003f06270 */
[----:B------:R-:W-:Y:S01]  /*20c0*/  BSSY B7, `(.L_x_3205) ;  /* 0x0000100000077945 */ /* 0x000fe20003800000 */
[----:B------:R-:W-:Y:S01]  /*20d0*/  IMAD.MOV.U32 R23, RZ, RZ, RZ ;  /* 0x000000ffff177224 */ /* 0x000fe200078e00ff */
[----:B------:R-:W-:-:S10]  /*20e0*/  CS2R R24, SRZ ;  /* 0x0000000000187805 */ /* 0x000fd4000001ff00 */
        /* <DEDUP_REMOVED lines=24> */
.L_x_3211:
[----:B------:R-:W2:Y:S01]  /*2270*/  LDG.E.U8 R2, desc[UR36][R2.64] ;  /* 0x0000002402027981 */ /* 0x000ea2000c1e1100 */
[----:B------:R-:W-:Y:S01]  /*2280*/  IMAD.MOV.U32 R25, RZ, RZ, RZ ;  /* 0x000000ffff197224 */ /* 0x000fe200078e00ff */
[----:B--2---:R-:W-:Y:S01]  /*2290*/  I2FP.F32.U32 R24, R2 ;  /* 0x0000000200187245 */ /* 0x004fe20000201000 */
[----:B------:R-:W-:Y:S06]  /*22a0*/  BRA `(.L_x_3213) ;  /* 0x0000000c007c7947 */ /* 0x000fec0003800000 */
.L_x_3210:
        /* <DEDUP_REMOVED lines=10> */
.L_x_3215:
[----:B------:R-:W2:Y:S01]  /*2350*/  LDG.E R2, desc[UR36][R2.64] ;  /* 0x0000002402027981 */ /* 0x000ea2000c1e1900 */
[----:B------:R-:W-:Y:S01]  /*2360*/  IMAD.MOV.U32 R25, RZ, RZ, RZ ;  /* 0x000000ffff197224 */ /* 0x000fe200078e00ff */
[----:B--2---:R-:W-:Y:S01]  /*2370*/  I2FP.F32.S32 R24, R2 ;  /* 0x0000000200187245 */ /* 0x004fe20000201400 */
[----:B------:R-:W-:Y:S06]  /*2380*/  BRA `(.L_x_3213) ;  /* 0x0000000c00447947 */ /* 0x000fec0003800000 */
.L_x_3214:
[----:B------:R-:W2:Y:S01]  /*2390*/  LDG.E.U16 R2, desc[UR36][R2.64] ;  /* 0x0000002402027981 */ /* 0x000ea2000c1e1500 */
[----:B------:R-:W-:Y:S01]  /*23a0*/  IMAD.MOV.U32 R25, RZ, RZ, RZ ;  /* 0x000000ffff197224 */ /* 0x000fe200078e00ff */
[----:B--2---:R0:W2:Y:S01]  /*23b0*/  I2F.S16 R24, R2 ;  /* 0x0000000200187306 */ /* 0x0040a20000101400 */
[----:B------:R-:W-:Y:S05]  /*23c0*/  BRA `(.L_x_3213) ;  /* 0x0000000c00347947 */ /* 0x000fea0003800000 */
.L_x_3209:
        /* <DEDUP_REMOVED lines=9> */
.L_x_3217:
[----:B------:R-:W2:Y:S01]  /*2460*/  LDG.E.U16 R2, desc[UR36][R2.64] ;  /* 0x0000002402027981 */ /* 0x000ea2000c1e1500 */
[----:B------:R-:W-:Y:S02]  /*2470*/  IMAD.MOV.U32 R25, RZ, RZ, RZ ;  /* 0x000000ffff197224 */ /* 0x000fe400078e00ff */
[----:B--2---:R-:W-:Y:S01]  /*2480*/  HADD2.F32 R24, -RZ, R2.H0_H0 ;  /* 0x20000002ff187230 */ /* 0x004fe20000004100 */
[----:B------:R-:W-:Y:S06]  /*2490*/  BRA `(.L_x_3213) ;  /* 0x0000000c00007947 */ /* 0x000fec0003800000 */
.L_x_3216:
        /* <DEDUP_REMOVED lines=8> */
.L_x_3219:
[----:B------:R-:W2:Y:S02]  /*2520*/  LDG.E R2, desc[UR36][R2.64] ;  /* 0x0000002402027981 */ /* 0x000ea4000c1e1900 */
[--C-:B--2---:R-:W-:Y:S02]  /*2530*/  HADD2.F32 R25, -RZ, R2.reuse.H1_H1 ;  /* 0x30000002ff197230 */ /* 0x104fe40000004100 */
[----:B------:R-:W-:Y:S01]  /*2540*/  HADD2.F32 R24, -RZ, R2.H0_H0 ;  /* 0x20000002ff187230 */ /* 0x000fe20000004100 */
[----:B------:R-:W-:Y:S06]  /*2550*/  BRA `(.L_x_3213) ;  /* 0x0000000800d07947 */ /* 0x000fec0003800000 */
.L_x_3218:
        /* <DEDUP_REMOVED lines=8> */
.L_x_3208:
        /* <DEDUP_REMOVED lines=13> */
.L_x_3222:
        /* <DEDUP_REMOVED lines=10> */
.L_x_3221:
        /* <DEDUP_REMOVED lines=27> */
.L_x_3224:
        /* <DEDUP_REMOVED lines=14> */
.L_x_3223:
[----:B------:R-:W2:Y:S01]  /*29e0*/  LDG.E.U16 R2, desc[UR36][R2.64] ;  /* 0x0000002402027981 */ /* 0x000ea2000c1e1500 */
[----:B------:R-:W-:Y:S02]  /*29f0*/  IMAD.MOV.U32 R25, RZ, RZ, RZ ;  /* 0x000000ffff197224 */ /* 0x000fe400078e00ff */
[----:B--2---:R-:W-:Y:S01]  /*2a00*/  IMAD.U32 R24, R2, 0x10000, RZ ;  /* 0x0001000002187824 */ /* 0x004fe200078e00ff */
[----:B------:R-:W-:Y:S06]  /*2a10*/  BRA `(.L_x_3213) ;  /* 0x0000000400a07947 */ /* 0x000fec0003800000 */
.L_x_3220:
        /* <DEDUP_REMOVED lines=12> */
.L_x_3227:
        /* <DEDUP_REMOVED lines=20> */
.L_x_3229:
[----:B------:R-:W-:Y:S05]  /*2c20*/  BSYNC B0 ;  /* 0x0000000000007941 */ /* 0x000fea0003800000 */
.L_x_3228:
[----:B------:R-:W-:Y:S01]  /*2c30*/  IMAD.SHL.U32 R2, R2, 0x100000, RZ ;  /* 0x0010000002027824 */ /* 0x000fe200078e00ff */
[----:B------:R-:W-:-:S04]  /*2c40*/  LEA R3, R0, 0x3b800000, 0x17 ;  /* 0x3b80000000037811 */ /* 0x000fc800078eb8ff */
[----:B------:R-:W-:Y:S01]  /*2c50*/  LOP3.LUT R24, R3, R2, R24, 0xfe, !PT ;  /* 0x0000000203187212 */ /* 0x000fe200078efe18 */
[----:B------:R-:W-:Y:S06]  /*2c60*/  BRA `(.L_x_3213) ;  /* 0x00000004000c7947 */ /* 0x000fec0003800000 */
.L_x_3226:
        /* <DEDUP_REMOVED lines=20> */
.L_x_3231:
[----:B------:R-:W-:Y:S05]  /*2db0*/  BSYNC B0 ;  /* 0x0000000000007941 */ /* 0x000fea0003800000 */
.L_x_3230:
[----:B------:R-:W-:Y:S01]  /*2dc0*/  IMAD.SHL.U32 R2, R2, 0x200000, RZ ;  /* 0x0020000002027824 */ /* 0x000fe200078e00ff */
[----:B------:R-:W-:-:S04]  /*2dd0*/  LEA R3, R0, 0x37800000, 0x17 ;  /* 0x3780000000037811 */ /* 0x000fc800078eb8ff */
[----:B------:R-:W-:Y:S01]  /*2de0*/  LOP3.LUT R24, R3, R2, R24, 0xfe, !PT ;  /* 0x0000000203187212 */ /* 0x000fe200078efe18 */
[----:B------:R-:W-:Y:S06]  /*2df0*/  BRA `(.L_x_3213) ;  /* 0x0000000000a87947 */ /* 0x000fec0003800000 */
.L_x_3225:
        /* <DEDUP_REMOVED lines=14> */
.L_x_3235:
[----:B------:R-:W-:Y:S05]  /*2ee0*/  BSYNC B0 ;  /* 0x0000000000007941 */ /* 0x000fea0003800000 */
.L_x_3234:
[----:B------:R-:W-:Y:S01]  /*2ef0*/  IMAD.MOV.U32 R25, RZ, RZ, RZ ;  /* 0x000000ffff197224 */ /* 0x000fe200078e00ff */
[----:B------:R-:W-:Y:S06]  /*2f00*/  BRA `(.L_x_3213) ;  /* 0x0000000000647947 */ /* 0x000fec0003800000 */
.L_x_3212:
        /* <DEDUP_REMOVED lines=16> */
.L_x_3236:
[----:B------:R-:W-:Y:S01]  /*3010*/  CS2R R24, SRZ ;  /* 0x0000000000187805 */ /* 0x000fe2000001ff00 */
[----:B------:R-:W-:Y:S06]  /*3020*/  BRA `(.L_x_3213) ;  /* 0x00000000001c7947 */ /* 0x000fec0003800000 */
.L_x_3233:
[----:B------:R-:W2:Y:S01]  /*3030*/  LDG.E.64 R2, desc[UR36][R2.64] ;  /* 0x0000002402027981 */ /* 0x000ea2000c1e1b00 */
[----:B------:R-:W-:Y:S01]  /*3040*/  IMAD.MOV.U32 R25, RZ, RZ, RZ ;  /* 0x000000ffff197224 */ /* 0x000fe200078e00ff */
[----:B--2---:R0:W2:Y:S01]  /*3050*/  I2F.U64 R24, R2 ;  /* 0x0000000200187312 */ /* 0x0040a20000301000 */
[----:B------:R-:W-:Y:S05]  /*3060*/  BRA `(.L_x_3213) ;  /* 0x00000000000c7947 */ /* 0x000fea0003800000 */
.L_x_3232:
[----:B------:R-:W2:Y:S01]  /*3070*/  LDG.E R2, desc[UR36][R2.64] ;  /* 0x0000002402027981 */ /* 0x000ea2000c1e1900 */
[----:B------:R-:W-:Y:S01]  /*3080*/  IMAD.MOV.U32 R25, RZ, RZ, RZ ;  /* 0x000000ffff197224 */ /* 0x000fe200078e00ff */
[----:B--2---:R-:W-:-:S07]  /*3090*/  I2FP.F32.U32 R24, R2 ;  /* 0x0000000200187245 */ /* 0x004fce0000201000 */
.L_x_3213:
[----:B------:R-:W-:Y:S05]  /*30a0*/  BSYNC B6 ;  /* 0x0000000000067941 */ /* 0x000fea0003800000 */
.L_x_3207:
[----:B------:R-:W-:-:S07]  /*30b0*/  VIADD R26, R26, 0x80 ;  /* 0x000000801a1a7836 */ /* 0x000fce0000000000 */
.L_x_3206:
[----:B------:R-:W-:Y:S05]  /*30c0*/  BSYNC B7 ;  /* 0x0000000000077941 */ /* 0x000fea0003800000 */
.L_x_3205:
[----:B------:R-:W-:Y:S01]  /*30d0*/  ISETP.GE.AND P0, PT, R26, R22, PT ;  /* 0x000000161a00720c */ /* 0x000fe20003f06270 */
[----:B------:R-:W-:Y:S01]  /*30e0*/  BSSY B6, `(.L_x_3237) ;  /* 0x00000fb000067945 */ /* 0x000fe20003800000 */
[----:B------:R-:W-:-:S11]  /*30f0*/  IMAD.MOV.U32 R22, RZ, RZ, RZ ;  /* 0x000000ffff167224 */ /* 0x000fd600078e00ff */
        /* <DEDUP_REMOVED lines=22> */
.L_x_3242:
[----:B------:R-:W2:Y:S01]  /*3260*/  LDG.E.U8 R2, desc[UR36][R2.64] ;  /* 0x0000002402027981 */ /* 0x000ea2000c1e1100 */
[----:B------:R-:W-:Y:S01]  /*3270*/  IMAD.MOV.U32 R23, RZ, RZ, RZ ;  /* 0x000000ffff177224 */ /* 0x000fe200078e00ff */
[----:B--2---:R-:W-:Y:S01]  /*3280*/  I2FP.F32.U32 R22, R2 ;  /* 0x0000000200167245 */ /* 0x004fe20000201000 */
[----:B------:R-:W-:Y:S06]  /*3290*/  BRA `(.L_x_3238) ;  /* 0x0000000c007c7947 */ /* 0x000fec0003800000 */
.L_x_3241:
        /* <DEDUP_REMOVED lines=10> */
.L_x_3245:
[----:B------:R-:W2:Y:S01]  /*3340*/  LDG.E R2, desc[UR36][R2.64] ;  /* 0x0000002402027981 */ /* 0x000ea2000c1e1900 */
[----:B------:R-:W-:Y:S01]  /*3350*/  IMAD.MOV.U32 R23, RZ, RZ, RZ ;  /* 0x000000ffff177224 */ /* 0x000fe200078e00ff */
[----:B--2---:R-:W-:Y:S01]  /*3360*/  I2FP.F32.S32 R22, R2 ;  /* 0x0000000200167245 */ /* 0x004fe20000201400 */
[----:B------:R-:W-:Y:S06]  /*3370*/  BRA `(.L_x_3238) ;  /* 0x0000000c00447947 */ /* 0x000fec0003800000 */
.L_x_3244:
[----:B------:R-:W2:Y:S01]  /*3380*/  LDG.E.U16 R2, desc[UR36][R2.64] ;  /* 0x0000002402027981 */ /* 0x000ea2000c1e1500 */
[----:B------:R-:W-:Y:S01]  /*3390*/  IMAD.MOV.U32 R23, RZ, RZ, RZ ;  /* 0x000000ffff177224 */ /* 0x000fe200078e00ff */
[----:B--2---:R0:W2:Y:S01]  /*33a0*/  I2F.S16 R22, R2 ;  /* 0x0000000200167306 */ /* 0x0040a20000101400 */
[----:B------:R-:W-:Y:S05]  /*33b0*/  BRA `(.L_x_3238) ;  /* 0x0000000c00347947 */ /* 0x000fea0003800000 */
.L_x_3240:
        /* <DEDUP_REMOVED lines=9> */
.L_x_3247:
[----:B------:R-:W2:Y:S01]  /*3450*/  LDG.E.U16 R2, desc[UR36][R2.64] ;  /* 0x0000002402027981 */ /* 0x000ea2000c1e1500 */
[----:B------:R-:W-:Y:S02]  /*3460*/  IMAD.MOV.U32 R23, RZ, RZ, RZ ;  /* 0x000000ffff177224 */ /* 0x000fe400078e00ff */
[----:B--2---:R-:W-:Y:S01]  /*3470*/  HADD2.F32 R22, -RZ, R2.H0_H0 ;  /* 0x20000002ff167230 */ /* 0x004fe20000004100 */
[----:B------:R-:W-:Y:S06]  /*3480*/  BRA `(.L_x_3238) ;  /* 0x0000000c00007947 */ /* 0x000fec0003800000 */
.L_x_3246:
        /* <DEDUP_REMOVED lines=8> */
.L_x_3249:
[----:B------:R-:W2:Y:S02]  /*3510*/  LDG.E R2, desc[UR36][R2.64] ;  /* 0x0000002402027981 */ /* 0x000ea4000c1e1900 */
[--C-:B--2---:R-:W-:Y:S02]  /*3520*/  HADD2.F32 R23, -RZ, R2.reuse.H1_H1 ;  /* 0x30000002ff177230 */ /* 0x104fe40000004100 */
[----:B------:R-:W-:Y:S01]  /*3530*/  HADD2.F32 R22, -RZ, R2.H0_H0 ;  /* 0x20000002ff167230 */ /* 0x000fe20000004100 */
[----:B------:R-:W-:Y:S06]  /*3540*/  BRA `(.L_x_3238) ;  /* 0x0000000800d07947 */ /* 0x000fec0003800000 */
.L_x_3248:
        /* <DEDUP_REMOVED lines=8> */
.L_x_3239:
        /* <DEDUP_REMOVED lines=13> */
.L_x_3252:
        /* <DEDUP_REMOVED lines=10> */
.L_x_3251:
        /* <DEDUP_REMOVED lines=27> */
.L_x_3254:
        /* <DEDUP_REMOVED lines=14> */
.L_x_3253:
[----:B------:R-:W2:Y:S01]  /*39d0*/  LDG.E.U16 R2, desc[UR36][R2.64] ;  /* 0x0000002402027981 */ /* 0x000ea2000c1e1500 */
[----:B------:R-:W-:Y:S02]  /*39e0*/  IMAD.MOV.U32 R23, RZ, RZ, RZ ;  /* 0x000000ffff177224 */ /* 0x000fe400078e00ff */
[----:B--2---:R-:W-:Y:S01]  /*39f0*/  IMAD.U32 R22, R2, 0x10000, RZ ;  /* 0x0001000002167824 */ /* 0x004fe200078e00ff */
[----:B------:R-:W-:Y:S06]  /*3a00*/  BRA `(.L_x_3238) ;  /* 0x0000000400a07947 */ /* 0x000fec0003800000 */
.L_x_3250:
        /* <DEDUP_REMOVED lines=12> */
.L_x_3257:
        /* <DEDUP_REMOVED lines=20> */
.L_x_3259:
[----:B------:R-:W-:Y:S05]  /*3c10*/  BSYNC B0 ;  /* 0x0000000000007941 */ /* 0x000fea0003800000 */
.L_x_3258:
[----:B------:R-:W-:Y:S01]  /*3c20*/  IMAD.SHL.U32 R2, R2, 0x100000, RZ ;  /* 0x0010000002027824 */ /* 0x000fe200078e00ff */
[----:B------:R-:W-:-:S04]  /*3c30*/  LEA R3, R0, 0x3b800000, 0x17 ;  /* 0x3b80000000037811 */ /* 0x000fc800078eb8ff */
[----:B------:R-:W-:Y:S01]  /*3c40*/  LOP3.LUT R22, R3, R2, R22, 0xfe, !PT ;  /* 0x0000000203167212 */ /* 0x000fe200078efe16 */
[----:B------:R-:W-:Y:S06]  /*3c50*/  BRA `(.L_x_3238) ;  /* 0x00000004000c7947 */ /* 0x000fec0003800000 */
.L_x_3256:
        /* <DEDUP_REMOVED lines=20> */
.L_x_3261:
[----:B------:R-:W-:Y:S05]  /*3da0*/  BSYNC B0 ;  /* 0x0000000000007941 */ /* 0x000fea0003800000 */
.L_x_3260:
[----:B------:R-:W-:Y:S01]  /*3db0*/  IMAD.SHL.U32 R2, R2, 0x200000, RZ ;  /* 0x0020000002027824 */ /* 0x000fe200078e00ff */
[----:B------:R-:W-:-:S04]  /*3dc0*/  LEA R3, R0, 0x37800000, 0x17 ;  /* 0x3780000000037811 */ /* 0x000fc800078eb8ff */
[----:B------:R-:W-:Y:S01]  /*3dd0*/  LOP3.LUT R22, R3, R2, R22, 0xfe, !PT ;  /* 0x0000000203167212 */ /* 0x000fe200078efe16 */
[----:B------:R-:W-:Y:S06]  /*3de0*/  BRA `(.L_x_3238) ;  /* 0x0000000000a87947 */ /* 0x000fec0003800000 */
.L_x_3255:
        /* <DEDUP_REMOVED lines=14> */
.L_x_3265:
[----:B------:R-:W-:Y:S05]  /*3ed0*/  BSYNC B0 ;  /* 0x0000000000007941 */ /* 0x000fea0003800000 */
.L_x_3264:
[----:B------:R-:W-:Y:S01]  /*3ee0*/  IMAD.MOV.U32 R23, RZ, RZ, RZ ;  /* 0x000000ffff177224 */ /* 0x000fe200078e00ff */
[----:B------:R-:W-:Y:S06]  /*3ef0*/  BRA `(.L_x_3238) ;  /* 0x0000000000647947 */ /* 0x000fec0003800000 */
.L_x_3243:
        /* <DEDUP_REMOVED lines=16> */
.L_x_3266:
[----:B------:R-:W-:Y:S01]  /*4000*/  CS2R R22, SRZ ;  /* 0x0000000000167805 */ /* 0x000fe2000001ff00 */
[----:B------:R-:W-:Y:S06]  /*4010*/  BRA `(.L_x_3238) ;  /* 0x00000000001c7947 */ /* 0x000fec0003800000 */
.L_x_3263:
[----:B------:R-:W2:Y:S01]  /*4020*/  LDG.E.64 R2, desc[UR36][R2.64] ;  /* 0x0000002402027981 */ /* 0x000ea2000c1e1b00 */
[----:B------:R-:W-:Y:S01]  /*4030*/  IMAD.MOV.U32 R23, RZ, RZ, RZ ;  /* 0x000000ffff177224 */ /* 0x000fe200078e00ff */
[----:B--2---:R0:W2:Y:S01]  /*4040*/  I2F.U64 R22, R2 ;  /* 0x0000000200167312 */ /* 0x0040a20000301000 */
[----:B------:R-:W-:Y:S05]  /*4050*/  BRA `(.L_x_3238) ;  /* 0x00000000000c7947 */ /* 0x000fea0003800000 */
.L_x_3262:
[----:B------:R-:W2:Y:S01]  /*4060*/  LDG.E R2, desc[UR36][R2.64] ;  /* 0x0000002402027981 */ /* 0x000ea2000c1e1900 */
[----:B------:R-:W-:Y:S01]  /*4070*/  IMAD.MOV.U32 R23, RZ, RZ, RZ ;  /* 0x000000ffff177224 */ /* 0x000fe200078e00ff */
[----:B--2---:R-:W-:-:S07]  /*4080*/  I2FP.F32.U32 R22, R2 ;  /* 0x0000000200167245 */ /* 0x004fce0000201000 */
.L_x_3238:
[----:B------:R-:W-:Y:S05]  /*4090*/  BSYNC B6 ;  /* 0x0000000000067941 */ /* 0x000fea0003800000 */
.L_x_3237:
[----:B------:R-:W1:Y:S01]  /*40a0*/  LDC R8, c[0x0][0x210] ;  /* 0x00008400ff087b82 */ /* 0x000e620000000800 */
[----:B------:R-:W-:Y:S01]  /*40b0*/  BSSY B0, `(.L_x_3267) ;  /* 0x0000017000007945 */ /* 0x000fe20003800000 */
[----:B------:R-:W-:Y:S01]  /*40c0*/  IMAD.MOV.U32 R27, RZ, RZ, RZ ;  /* 0x000000ffff1b7224 */ /* 0x000fe200078e00ff */
[----:B0-2-4-:R-:W-:-:S05]  /*40d0*/  CS2R R2, SRZ ;  /* 0x0000000000027805 */ /* 0x015fca000001ff00 */
[----:B------:R-:W0:Y:S01]  /*40e0*/  LDC.U8 R10, c[0x0][0x24c] ;  /* 0x00009300ff0a7b82 */ /* 0x000e220000000000 */
[----:B-1----:R-:W-:Y:S02]  /*40f0*/  IMAD R8, R28, -0x200, R8 ;  /* 0xfffffe001c087824 */ /* 0x002fe400078e0208 */
[----:B------:R-:W1:Y:S03]  /*4100*/  S2R R28, SR_TID.X ;  /* 0x00000000001c7919 */ /* 0x000e660000002100 */
[C---:B-1----:R-:W-:Y:S01]  /*4110*/  ISETP.GE.AND P0, PT, R28.reuse, R8, PT ;  /* 0x000000081c00720c */ /* 0x042fe20003f06270 */
[C---:B------:R-:W-:Y:S02]  /*4120*/  VIADD R29, R28.reuse, 0x80 ;  /* 0x000000801c1d7836 */ /* 0x040fe40000000000 */
[----:B------:R-:W-:-:S10]  /*4130*/  VIADD R6, R28, 0x100 ;  /* 0x000001001c067836 */ /* 0x000fd40000000000 */
[----:B0-----:R-:W-:Y:S05]  /*4140*/  @P0 BRA `(.L_x_3268) ;  /* 0x0000000000340947 */ /* 0x001fea0003800000 */
[----:B------:R-:W0:Y:S01]  /*4150*/  LDC.64 R4, c[0x0][0x218] ;  /* 0x00008600ff047b82 */ /* 0x000e220000000a00 */
[C---:B-----5:R-:W-:Y:S01]  /*4160*/  FSETP.NEU.FTZ.AND P5, PT, R19.reuse, +INF , PT ;  /* 0x7f8000001300780b */ /* 0x060fe20003fbd000 */
[----:B------:R-:W-:Y:S01]  /*4170*/  ULDC UR4, c[0x0][0x220] ;  /* 0x0000880000047ab9 */ /* 0x000fe20000000800 */
[C---:B---3--:R-:W-:Y:S02]  /*4180*/  FSETP.NEU.FTZ.AND P1, PT, R18.reuse, -INF , PT ;  /* 0xff8000001200780b */ /* 0x048fe40003f3d000 */
[C---:B------:R-:W-:Y:S02]  /*4190*/  FSETP.NEU.FTZ.AND P2, PT, R18.reuse, +INF , PT ;  /* 0x7f8000001200780b */ /* 0x040fe40003f5d000 */
[C---:B------:R-:W-:Y:S02]  /*41a0*/  FSEL R0, R18.reuse, UR4, P1 ;  /* 0x0000000412007c08 */ /* 0x040fe40008800000 */
[----:B------:R-:W-:Y:S02]  /*41b0*/  FSETP.NEU.FTZ.AND P4, PT, R19, -INF , PT ;  /* 0xff8000001300780b */ /* 0x000fe40003f9d000 */
[----:B------:R-:W-:-:S02]  /*41c0*/  FSETP.GTU.FTZ.AND P1, PT, |R18|, +INF , PT ;  /* 0x7f8000001200780b */ /* 0x000fc40003f3c200 */
[C---:B------:R-:W-:Y:S02]  /*41d0*/  FSETP.GTU.FTZ.AND P3, PT, |R19|.reuse, +INF , PT ;  /* 0x7f8000001300780b */ /* 0x040fe40003f7c200 */
[----:B0-----:R-:W-:Y:S02]  /*41e0*/  FSEL R3, R0, R5, P2 ;  /* 0x0000000500037208 */ /* 0x001fe40001000000 */
[----:B------:R-:W-:Y:S02]  /*41f0*/  @P5 FSEL R5, R19, UR4, P4 ;  /* 0x0000000413055c08 */ /* 0x000fe4000a000000 */
[-C--:B------:R-:W-:Y:S02]  /*4200*/  FSEL R2, R3, R4.reuse, !P1 ;  /* 0x0000000403027208 */ /* 0x080fe40004800000 */
[----:B------:R-:W-:-:S07]  /*4210*/  FSEL R3, R5, R4, !P3 ;  /* 0x0000000405037208 */ /* 0x000fce0005800000 */
.L_x_3268:
[----:B------:R-:W-:Y:S05]  /*4220*/  BSYNC B0 ;  /* 0x0000000000007941 */ /* 0x000fea0003800000 */
.L_x_3267:
[-C--:B------:R-:W-:Y:S01]  /*4230*/  ISETP.GE.AND P2, PT, R29, R8.reuse, PT ;  /* 0x000000081d00720c */ /* 0x080fe20003f46270 */
[----:B------:R-:W-:Y:S01]  /*4240*/  BSSY B0, `(.L_x_3269) ;  /* 0x0000012000007945 */ /* 0x000fe20003800000 */
[----:B------:R-:W-:Y:S01]  /*4250*/  ISETP.GE.AND P1, PT, R6, R8, PT ;  /* 0x000000080600720c */ /* 0x000fe20003f26270 */
[----:B------:R-:W-:Y:S02]  /*4260*/  VIADD R6, R28, 0x180 ;  /* 0x000001801c067836 */ /* 0x000fe40000000000 */
[----:B------:R-:W-:-:S08]  /*4270*/  IMAD.MOV.U32 R26, RZ, RZ, RZ ;  /* 0x000000ffff1a7224 */ /* 0x000fd000078e00ff */
[----:B------:R-:W-:Y:S05]  /*4280*/  @P2 BRA `(.L_x_3270) ;  /* 0x0000000000342947 */ /* 0x000fea0003800000 */
[----:B------:R-:W0:Y:S01]  /*4290*/  LDC.64 R4, c[0x0][0x218] ;  /* 0x00008600ff047b82 */ /* 0x000e220000000a00 */
[C---:B-----5:R-:W-:Y:S01]  /*42a0*/  FSETP.NEU.FTZ.AND P3, PT, R17.reuse, +INF , PT ;  /* 0x7f8000001100780b */ /* 0x060fe20003f7d000 */
[----:B------:R-:W-:Y:S01]  /*42b0*/  ULDC UR4, c[0x0][0x220] ;  /* 0x0000880000047ab9 */ /* 0x000fe20000000800 */
[C---:B------:R-:W-:Y:S02]  /*42c0*/  FSETP.NEU.FTZ.AND P4, PT, R16.reuse, -INF , PT ;  /* 0xff8000001000780b */ /* 0x040fe40003f9d000 */
        /* <DEDUP_REMOVED lines=9> */
.L_x_3270:
[----:B------:R-:W-:Y:S05]  /*4360*/  BSYNC B0 ;  /* 0x0000000000007941 */ /* 0x000fea0003800000 */
.L_x_3269:
[----:B------:R-:W-:Y:S01]  /*4370*/  BSSY B0, `(.L_x_3271) ;  /* 0x0000012000007945 */ /* 0x000fe20003800000 */
[----:B------:R-:W-:Y:S01]  /*4380*/  ISETP.GE.AND P2, PT, R6, R8, PT ;  /* 0x000000080600720c */ /* 0x000fe20003f46270 */
[----:B-----5:R-:W-:Y:S01]  /*4390*/  IMAD.MOV.U32 R19, RZ, RZ, RZ ;  /* 0x000000ffff137224 */ /* 0x020fe200078e00ff */
[----:B------:R-:W-:Y:S01]  /*43a0*/  CS2R R16, SRZ ;  /* 0x0000000000107805 */ /* 0x000fe2000001ff00 */
[----:B------:R-:W-:Y:S10]  /*43b0*/  @P1 BRA `(.L_x_3272) ;  /* 0x0000000000341947 */ /* 0x000ff40003800000 */
[----:B------:R-:W0:Y:S01]  /*43c0*/  LDC.64 R4, c[0x0][0x218] ;  /* 0x00008600ff047b82 */ /* 0x000e220000000a00 */
[C---:B------:R-:W-:Y:S01]  /*43d0*/  FSETP.NEU.FTZ.AND P3, PT, R25.reuse, +INF , PT ;  /* 0x7f8000001900780b */ /* 0x040fe20003f7d000 */
        /* <DEDUP_REMOVED lines=11> */
.L_x_3272:
[----:B------:R-:W-:Y:S05]  /*4490*/  BSYNC B0 ;  /* 0x0000000000007941 */ /* 0x000fea0003800000 */
.L_x_3271:
[----:B------:R-:W0:Y:S01]  /*44a0*/  S2R R24, SR_CTAID.X ;  /* 0x0000000000187919 */ /* 0x000e220000002500 */
[----:B------:R-:W-:Y:S01]  /*44b0*/  BSSY B0, `(.L_x_3273) ;  /* 0x0000010000007945 */ /* 0x000fe20003800000 */
[----:B---3--:R-:W-:-:S03]  /*44c0*/  IMAD.MOV.U32 R18, RZ, RZ, RZ ;  /* 0x000000ffff127224 */ /* 0x008fc600078e00ff */
[----:B------:R-:W-:Y:S05]  /*44d0*/  @P2 BRA `(.L_x_3274) ;  /* 0x0000000000342947 */ /* 0x000fea0003800000 */
[----:B------:R-:W1:Y:S01]  /*44e0*/  LDC.64 R6, c[0x0][0x218] ;  /* 0x00008600ff067b82 */ /* 0x000e620000000a00 */
        /* <DEDUP_REMOVED lines=8> */
[----:B-1----:R-:W-:Y:S02]  /*4570*/  FSEL R5, R0, R7, P2 ;  /* 0x0000000700057208 */ /* 0x002fe40001000000 */
[----:B------:R-:W-:Y:S02]  /*4580*/  @P5 FSEL R7, R23, UR4, P4 ;  /* 0x0000000417075c08 */ /* 0x000fe4000a000000 */
[-C--:B------:R-:W-:Y:S02]  /*4590*/  FSEL R18, R5, R6.reuse, !P1 ;  /* 0x0000000605127208 */ /* 0x080fe40004800000 */
[----:B------:R-:W-:-:S07]  /*45a0*/  FSEL R19, R7, R6, !P3 ;  /* 0x0000000607137208 */ /* 0x000fce0005800000 */
.L_x_3274:
[----:B------:R-:W-:Y:S05]  /*45b0*/  BSYNC B0 ;  /* 0x0000000000007941 */ /* 0x000fea0003800000 */
.L_x_3273:
[----:B------:R-:W-:Y:S04]  /*45c0*/  BSSY B6, `(.L_x_3275) ;  /* 0x0000101000067945 */ /* 0x000fe80003800000 */
[----:B------:R-:W-:Y:S05]  /*45d0*/  @P0 BRA `(.L_x_3276) ;  /* 0x0000000c00fc0947 */ /* 0x000fea0003800000 */
[----:B------:R-:W1:Y:S01]  /*45e0*/  LDC.64 R8, c[0x0][0x230] ;  /* 0x00008c00ff087b82 */ /* 0x000e620000000a00 */
[----:B------:R-:W-:Y:S01]  /*45f0*/  PRMT R0, R10, 0x9910, RZ ;  /* 0x000099100a007816 */ /* 0x000fe200000000ff */
[----:B0-----:R-:W-:Y:S01]  /*4600*/  IMAD R28, R24, 0x200, R28 ;  /* 0x00000200181c7824 */ /* 0x001fe200078e021c */
        /* <DEDUP_REMOVED lines=18> */
.L_x_3280:
[----:B------:R-:W0:Y:S01]  /*4730*/  F2I.S64.TRUNC R2, R2 ;  /* 0x0000000200027311 */ /* 0x000e22000020d900 */
[----:B------:R-:W-:Y:S02]  /*4740*/  IMAD.MOV.U32 R28, RZ, RZ, R29 ;  /* 0x000000ffff1c7224 */ /* 0x000fe400078e001d */
[----:B0-----:R-:W-:-:S05]  /*4750*/  IMAD.MOV.U32 R5, RZ, RZ, R2 ;  /* 0x000000ffff057224 */ /* 0x001fca00078e0002 */
[----:B------:R4:W-:Y:S01]  /*4760*/  STG.E.U8 desc[UR36][R8.64], R5 ;  /* 0x0000000508007986 */ /* 0x0009e2000c101124 */
[----:B------:R-:W-:Y:S05]  /*4770*/  BRA `(.L_x_3276) ;  /* 0x0000000c00947947 */ /* 0x000fea0003800000 */
.L_x_3279:
        /* <DEDUP_REMOVED lines=10> */
.L_x_3283:
[----:B------:R-:W0:Y:S01]  /*4820*/  F2I.FTZ.TRUNC.NTZ R3, R2 ;  /* 0x0000000200037305 */ /* 0x000e22000021f100 */
[----:B------:R-:W-:Y:S01]  /*4830*/  IMAD.MOV.U32 R28, RZ, RZ, R29 ;  /* 0x000000ffff1c7224 */ /* 0x000fe200078e001d */
[----:B0-----:R3:W-:Y:S01]  /*4840*/  STG.E desc[UR36][R8.64], R3 ;  /* 0x0000000308007986 */ /* 0x0017e2000c101924 */
[----:B------:R-:W-:Y:S05]  /*4850*/  BRA `(.L_x_3276) ;  /* 0x0000000c005c7947 */ /* 0x000fea0003800000 */
.L_x_3282:
[----:B------:R-:W0:Y:S01]  /*4860*/  F2I.FTZ.TRUNC.NTZ R3, R2 ;  /* 0x0000000200037305 */ /* 0x000e22000021f100 */
[----:B------:R-:W-:Y:S01]  /*4870*/  IMAD.MOV.U32 R28, RZ, RZ, R29 ;  /* 0x000000ffff1c7224 */ /* 0x000fe200078e001d */
[----:B0-----:R1:W-:Y:S01]  /*4880*/  STG.E.U16 desc[UR36][R8.64], R3 ;  /* 0x0000000308007986 */ /* 0x0013e2000c101524 */
[----:B------:R-:W-:Y:S05]  /*4890*/  BRA `(.L_x_3276) ;  /* 0x0000000c004c7947 */ /* 0x000fea0003800000 */
.L_x_3278:
        /* <DEDUP_REMOVED lines=9> */
.L_x_3285:
[----:B------:R-:W-:Y:S01]  /*4930*/  F2FP.F16.F32.PACK_AB R2, RZ, R2 ;  /* 0x00000002ff02723e */ /* 0x000fe200000000ff */
[----:B------:R-:W-:-:S04]  /*4940*/  IMAD.MOV.U32 R28, RZ, RZ, R29 ;  /* 0x000000ffff1c7224 */ /* 0x000fc800078e001d */
[----:B------:R0:W-:Y:S01]  /*4950*/  STG.E.U16 desc[UR36][R8.64], R2 ;  /* 0x0000000208007986 */ /* 0x0001e2000c101524 */
[----:B------:R-:W-:Y:S05]  /*4960*/  BRA `(.L_x_3276) ;  /* 0x0000000c00187947 */ /* 0x000fea0003800000 */
.L_x_3284:
[----:B------:R-:W-:-:S13]  /*4970*/  ISETP.NE.AND P0, PT, R0, 0x7, PT ;  /* 0x000000070000780c */ /* 0x000fda0003f05270 */
[----:B------:R-:W-:Y:S05]  /*4980*/  @!P0 BRA `(.L_x_3286) ;  /* 0x00000000002c8947 */ /* 0x000fea0003800000 */
[----:B------:R-:W-:-:S13]  /*4990*/  ISETP.NE.AND P0, PT, R0, 0x8, PT ;  /* 0x000000080000780c */ /* 0x000fda0003f05270 */
[----:B------:R-:W-:Y:S05]  /*49a0*/  @!P0 BRA `(.L_x_3287) ;  /* 0x0000000000148947 */ /* 0x000fea0003800000 */
[----:B------:R-:W-:-:S13]  /*49b0*/  ISETP.NE.AND P0, PT, R0, 0x9, PT ;  /* 0x000000090000780c */ /* 0x000fda0003f05270 */
[----:B------:R-:W-:Y:S05]  /*49c0*/  @P0 BRA `(.L_x_3281) ;  /* 0x00000008009c0947 */ /* 0x000fea0003800000 */
[----:B------:R0:W-:Y:S01]  /*49d0*/  STG.E.64 desc[UR36][R8.64], R2 ;  /* 0x0000000208007986 */ /* 0x0001e2000c101b24 */
[----:B------:R-:W-:Y:S01]  /*49e0*/  IMAD.MOV.U32 R28, RZ, RZ, R29 ;  /* 0x000000ffff1c7224 */ /* 0x000fe200078e001d */
[----:B------:R-:W-:Y:S06]  /*49f0*/  BRA `(.L_x_3276) ;  /* 0x0000000800f47947 */ /* 0x000fec0003800000 */
.L_x_3287:
[----:B------:R-:W-:Y:S01]  /*4a00*/  F2FP.F16.F32.PACK_AB R3, R3, R2 ;  /* 0x000000020303723e */ /* 0x000fe200000000ff */
[----:B------:R-:W-:-:S04]  /*4a10*/  IMAD.MOV.U32 R28, RZ, RZ, R29 ;  /* 0x000000ffff1c7224 */ /* 0x000fc800078e001d */
[----:B------:R0:W-:Y:S01]  /*4a20*/  STG.E desc[UR36][R8.64], R3 ;  /* 0x0000000308007986 */ /* 0x0001e2000c101924 */
[----:B------:R-:W-:Y:S05]  /*4a30*/  BRA `(.L_x_3276) ;  /* 0x0000000800e47947 */ /* 0x000fea0003800000 */
.L_x_3286:
[----:B------:R-:W-:Y:S01]  /*4a40*/  FMUL.FTZ R2, R2, 1 ;  /* 0x3f80000002027820 */ /* 0x000fe20000410000 */
[----:B------:R-:W-:-:S05]  /*4a50*/  IMAD.MOV.U32 R28, RZ, RZ, R29 ;  /* 0x000000ffff1c7224 */ /* 0x000fca00078e001d */
[----:B------:R-:W0:Y:S02]  /*4a60*/  F2F.F64.F32 R2, R2 ;  /* 0x0000000200027310 */ /* 0x000e240000201800 */
[----:B0-----:R0:W-:Y:S01]  /*4a70*/  STG.E.64 desc[UR36][R8.64], R2 ;  /* 0x0000000208007986 */ /* 0x0011e2000c101b24 */
[----:B------:R-:W-:Y:S05]  /*4a80*/  BRA `(.L_x_3276) ;  /* 0x0000000800d07947 */ /* 0x000fea0003800000 */
.L_x_3277:
        /* <DEDUP_REMOVED lines=9> */
[----:B------:R-:W-:Y:S01]  /*4b20*/  IMAD.MOV.U32 R28, RZ, RZ, R29 ;  /* 0x000000ffff1c7224 */ /* 0x000fe200078e001d */
[----:B------:R-:W-:-:S04]  /*4b30*/  FSETP.NEU.FTZ.AND P1, PT, R3, RZ, PT ;  /* 0x000000ff0300720b */ /* 0x000fc80003f3d000 */
[----:B------:R-:W-:-:S04]  /*4b40*/  PLOP3.LUT P0, PT, P0, P1, PT, 0xa8, 0x0 ;  /* 0x000000000000781c */ /* 0x000fc80000703570 */
[----:B------:R-:W-:-:S05]  /*4b50*/  SEL R3, RZ, 0x1, !P0 ;  /* 0x00000001ff037807 */ /* 0x000fca0004000000 */
[----:B------:R0:W-:Y:S01]  /*4b60*/  STG.E.U8 desc[UR36][R8.64], R3 ;  /* 0x0000000308007986 */ /* 0x0001e2000c101124 */
[----:B------:R-:W-:Y:S05]  /*4b70*/  BRA `(.L_x_3276) ;  /* 0x0000000800947947 */ /* 0x000fea0003800000 */
.L_x_3290:
[----:B------:R-:W-:Y:S01]  /*4b80*/  FMUL.FTZ R6, R3, 1 ;  /* 0x3f80000003067820 */ /* 0x000fe20000410000 */
[----:B------:R-:W-:Y:S01]  /*4b90*/  FMUL.FTZ R4, R2, 1 ;  /* 0x3f80000002047820 */ /* 0x000fe20000410000 */
[----:B------:R-:W-:-:S04]  /*4ba0*/  IMAD.MOV.U32 R28, RZ, RZ, R29 ;  /* 0x000000ffff1c7224 */ /* 0x000fc800078e001d */
[----:B------:R-:W-:Y:S08]  /*4bb0*/  F2F.F64.F32 R6, R6 ;  /* 0x0000000600067310 */ /* 0x000ff00000201800 */
[----:B------:R-:W0:Y:S02]  /*4bc0*/  F2F.F64.F32 R4, R4 ;  /* 0x0000000400047310 */ /* 0x000e240000201800 */
[----:B0-----:R0:W-:Y:S01]  /*4bd0*/  STG.E.128 desc[UR36][R8.64], R4 ;  /* 0x0000000408007986 */ /* 0x0011e2000c101d24 */
[----:B------:R-:W-:Y:S05]  /*4be0*/  BRA `(.L_x_3276) ;  /* 0x0000000800787947 */ /* 0x000fea0003800000 */
.L_x_3289:
        /* <DEDUP_REMOVED lines=20> */
.L_x_3294:
[----:B------:R-:W-:Y:S05]  /*4d30*/  BSYNC B0 ;  /* 0x0000000000007941 */ /* 0x000fea0003800000 */
.L_x_3293:
[----:B------:R-:W-:Y:S01]  /*4d40*/  LOP3.LUT R5, R0, R5, RZ, 0xfc, !PT ;  /* 0x0000000500057212 */ /* 0x000fe200078efcff */
[----:B------:R-:W-:-:S04]  /*4d50*/  IMAD.MOV.U32 R28, RZ, RZ, R29 ;  /* 0x000000ffff1c7224 */ /* 0x000fc800078e001d */
[----:B------:R0:W-:Y:S01]  /*4d60*/  STG.E.U8 desc[UR36][R8.64], R5 ;  /* 0x0000000508007986 */ /* 0x0001e2000c101124 */
[----:B------:R-:W-:Y:S05]  /*4d70*/  BRA `(.L_x_3276) ;  /* 0x0000000800147947 */ /* 0x000fea0003800000 */
.L_x_3292:
        /* <DEDUP_REMOVED lines=12> */
.L_x_3296:
[----:B------:R-:W-:Y:S01]  /*4e40*/  IMAD.MOV.U32 R0, RZ, RZ, 0x7f ;  /* 0x0000007fff007424 */ /* 0x000fe200078e00ff */
[----:B------:R-:W-:-:S04]  /*4e50*/  ISETP.GT.U32.AND P0, PT, R4, 0x7f800000, PT ;  /* 0x7f8000000400780c */ /* 0x000fc80003f04070 */
[----:B------:R-:W-:-:S09]  /*4e60*/  SEL R0, R0, 0x7c, P0 ;  /* 0x0000007c00007807 */ /* 0x000fd20000000000 */
.L_x_3297:
[----:B------:R-:W-:Y:S05]  /*4e70*/  BSYNC B0 ;  /* 0x0000000000007941 */ /* 0x000fea0003800000 */
.L_x_3295:
[----:B------:R-:W-:Y:S01]  /*4e80*/  LOP3.LUT R2, R2, 0x80000000, RZ, 0xc0, !PT ;  /* 0x8000000002027812 */ /* 0x000fe200078ec0ff */
[----:B------:R-:W-:-:S03]  /*4e90*/  IMAD.MOV.U32 R28, RZ, RZ, R29 ;  /* 0x000000ffff1c7224 */ /* 0x000fc600078e001d */
[----:B------:R-:W-:-:S04]  /*4ea0*/  SHF.R.U32.HI R3, RZ, 0x18, R2 ;  /* 0x00000018ff037819 */ /* 0x000fc80000011602 */
[----:B------:R-:W-:-:S05]  /*4eb0*/  LOP3.LUT R3, R0, R3, RZ, 0xfc, !PT ;  /* 0x0000000300037212 */ /* 0x000fca00078efcff */
[----:B------:R0:W-:Y:S01]  /*4ec0*/  STG.E.U8 desc[UR36][R8.64], R3 ;  /* 0x0000000308007986 */ /* 0x0001e2000c101124 */
[----:B------:R-:W-:Y:S05]  /*4ed0*/  BRA `(.L_x_3276) ;  /* 0x0000000400bc7947 */ /* 0x000fea0003800000 */
.L_x_3291:
[----:B------:R-:W-:Y:S01]  /*4ee0*/  F2FP.BF16.F32.PACK_AB R2, RZ, R2 ;  /* 0x00000002ff02723e */ /* 0x000fe200000010ff */
[----:B------:R-:W-:-:S04]  /*4ef0*/  IMAD.MOV.U32 R28, RZ, RZ, R29 ;  /* 0x000000ffff1c7224 */ /* 0x000fc800078e001d */
[----:B------:R0:W-:Y:S01]  /*4f00*/  STG.E.U16 desc[UR36][R8.64], R2 ;  /* 0x0000000208007986 */ /* 0x0001e2000c101524 */
[----:B------:R-:W-:Y:S05]  /*4f10*/  BRA `(.L_x_3276) ;  /* 0x0000000400ac7947 */ /* 0x000fea0003800000 */
.L_x_3288:
        /* <DEDUP_REMOVED lines=12> */
.L_x_3300:
        /* <DEDUP_REMOVED lines=16> */
.L_x_3303:
[----:B------:R-:W-:-:S04]  /*50e0*/  LOP3.LUT R2, R2, 0x80000000, RZ, 0xc0, !PT ;  /* 0x8000000002027812 */ /* 0x000fc800078ec0ff */
[----:B------:R-:W-:-:S04]  /*50f0*/  SHF.R.U32.HI R3, RZ, 0x18, R2 ;  /* 0x00000018ff037819 */ /* 0x000fc80000011602 */
[----:B------:R-:W-:-:S04]  /*5100*/  LOP3.LUT R0, R0, R3, RZ, 0xfc, !PT ;  /* 0x0000000300007212 */ /* 0x000fc800078efcff */
[----:B------:R-:W-:-:S07]  /*5110*/  PRMT R4, R0, 0x7610, R4 ;  /* 0x0000761000047816 */ /* 0x000fce0000000004 */
.L_x_3302:
[----:B------:R-:W-:Y:S05]  /*5120*/  BSYNC B0 ;  /* 0x0000000000007941 */ /* 0x000fea0003800000 */
.L_x_3301:
[----:B------:R0:W-:Y:S01]  /*5130*/  STG.E.U8 desc[UR36][R8.64], R4 ;  /* 0x0000000408007986 */ /* 0x0001e2000c101124 */
[----:B------:R-:W-:Y:S01]  /*5140*/  IMAD.MOV.U32 R28, RZ, RZ, R29 ;  /* 0x000000ffff1c7224 */ /* 0x000fe200078e001d */
[----:B------:R-:W-:Y:S06]  /*5150*/  BRA `(.L_x_3276) ;  /* 0x00000004001c7947 */ /* 0x000fec0003800000 */
.L_x_3299:
        /* <DEDUP_REMOVED lines=16> */
.L_x_3306:
[----:B------:R-:W-:-:S04]  /*5260*/  LOP3.LUT R2, R2, 0x80000000, RZ, 0xc0, !PT ;  /* 0x8000000002027812 */ /* 0x000fc800078ec0ff */
[----:B------:R-:W-:-:S04]  /*5270*/  SHF.R.U32.HI R3, RZ, 0x18, R2 ;  /* 0x00000018ff037819 */ /* 0x000fc80000011602 */
[----:B------:R-:W-:-:S04]  /*5280*/  LOP3.LUT R0, R0, R3, RZ, 0xfc, !PT ;  /* 0x0000000300007212 */ /* 0x000fc800078efcff */
[----:B------:R-:W-:-:S07]  /*5290*/  PRMT R4, R0, 0x7610, R4 ;  /* 0x0000761000047816 */ /* 0x000fce0000000004 */
.L_x_3305:
[----:B------:R-:W-:Y:S05]  /*52a0*/  BSYNC B0 ;  /* 0x0000000000007941 */ /* 0x000fea0003800000 */
.L_x_3304:
[----:B------:R0:W-:Y:S01]  /*52b0*/  STG.E.U8 desc[UR36][R8.64], R4 ;  /* 0x0000000408007986 */ /* 0x0001e2000c101124 */
[----:B------:R-:W-:Y:S01]  /*52c0*/  IMAD.MOV.U32 R28, RZ, RZ, R29 ;  /* 0x000000ffff1c7224 */ /* 0x000fe200078e001d */
[----:B------:R-:W-:Y:S06]  /*52d0*/  BRA `(.L_x_3276) ;  /* 0x0000000000bc7947 */ /* 0x000fec0003800000 */
.L_x_3298:
        /* <DEDUP_REMOVED lines=22> */
.L_x_3281:
        /* <DEDUP_REMOVED lines=16> */
.L_x_3309:
[----:B------:R-:W-:Y:S01]  /*5540*/  IMAD.MOV.U32 R28, RZ, RZ, R29 ;  /* 0x000000ffff1c7224 */ /* 0x000fe200078e001d */
[----:B------:R-:W-:Y:S06]  /*5550*/  BRA `(.L_x_3276) ;  /* 0x00000000001c7947 */ /* 0x000fec0003800000 */
.L_x_3308:
[----:B------:R-:W0:Y:S01]  /*5560*/  F2I.U64.TRUNC R2, R2 ;  /* 0x0000000200027311 */ /* 0x000e22000020d800 */
[----:B------:R-:W-:Y:S01]  /*5570*/  IMAD.MOV.U32 R28, RZ, RZ, R29 ;  /* 0x000000ffff1c7224 */ /* 0x000fe200078e001d */
[----:B0-----:R0:W-:Y:S01]  /*5580*/  STG.E.64 desc[UR36][R8.64], R2 ;  /* 0x0000000208007986 */ /* 0x0011e2000c101b24 */
[----:B------:R-:W-:Y:S05]  /*5590*/  BRA `(.L_x_3276) ;  /* 0x00000000000c7947 */ /* 0x000fea0003800000 */
.L_x_3307:
[----:B------:R-:W0:Y:S01]  /*55a0*/  F2I.FTZ.U32.TRUNC.NTZ R3, R2 ;  /* 0x0000000200037305 */ /* 0x000e22000021f000 */
[----:B------:R-:W-:Y:S01]  /*55b0*/  IMAD.MOV.U32 R28, RZ, RZ, R29 ;  /* 0x000000ffff1c7224 */ /* 0x000fe200078e001d */
[----:B0-----:R0:W-:Y:S06]  /*55c0*/  STG.E desc[UR36][R8.64], R3 ;  /* 0x0000000308007986 */ /* 0x0011ec000c101924 */
.L_x_3276:
[----:B------:R-:W-:Y:S05]  /*55d0*/  BSYNC B6 ;  /* 0x0000000000067941 */ /* 0x000fea0003800000 */
.L_x_3275:
[----:B------:R-:W0:Y:S01]  /*55e0*/  LDC R22, c[0x0][0x210] ;  /* 0x00008400ff167b82 */ /* 0x000e220000000800 */
[----:B------:R-:W-:Y:S01]  /*55f0*/  BSSY B6, `(.L_x_3310) ;  /* 0x00001dd000067945 */ /* 0x000fe20003800000 */
[----:B0-----:R-:W-:-:S05]  /*5600*/  IMAD R22, R24, -0x200, R22 ;  /* 0xfffffe0018167824 */ /* 0x001fca00078e0216 */
[----:B------:R-:W-:-:S13]  /*5610*/  ISETP.GE.AND P0, PT, R28, R22, PT ;  /* 0x000000161c00720c */ /* 0x000fda0003f06270 */
[----:B------:R-:W-:Y:S05]  /*5620*/  @P0 BRA `(.L_x_3311) ;  /* 0x0000001c00640947 */ /* 0x000fea0003800000 */
[----:B------:R-:W0:Y:S01]  /*5630*/  LDC.U8 R23, c[0x0][0x24c] ;  /* 0x00009300ff177b82 */ /* 0x000e220000000000 */
[----:B------:R-:W-:Y:S01]  /*5640*/  IMAD R0, R24, 0x200, R28 ;  /* 0x0000020018007824 */ /* 0x000fe200078e021c */
[----:B------:R-:W-:-:S03]  /*5650*/  ULDC UR4, c[0x0][0x250] ;  /* 0x0000940000047ab9 */ /* 0x000fc60000000800 */
[----:B----4-:R-:W-:-:S03]  /*5660*/  IMAD R5, R0, UR4, RZ ;  /* 0x0000000400057c24 */ /* 0x010fc6000f8e02ff */
[----:B-123--:R-:W1:Y:S01]  /*5670*/  LDC.64 R2, c[0x0][0x230] ;  /* 0x00008c00ff027b82 */ /* 0x00ee620000000a00 */
[----:B0-----:R-:W-:-:S05]  /*5680*/  PRMT R4, R23, 0x9910, RZ ;  /* 0x0000991017047816 */ /* 0x001fca00000000ff */
[----:B------:R-:W-:Y:S01]  /*5690*/  IMAD.MOV.U32 R0, RZ, RZ, R4 ;  /* 0x000000ffff007224 */ /* 0x000fe200078e0004 */
[----:B-1----:R-:W-:-:S04]  /*56a0*/  IADD3 R2, P0, R5, R2, RZ ;  /* 0x0000000205027210 */ /* 0x002fc80007f1e0ff */
[----:B------:R-:W-:Y:S01]  /*56b0*/  ISETP.GT.AND P1, PT, R0, 0x9, PT ;  /* 0x000000090000780c */ /* 0x000fe20003f24270 */
[----:B------:R-:W-:-:S12]  /*56c0*/  IMAD.X R3, RZ, RZ, R3, P0 ;  /* 0x000000ffff037224 */ /* 0x000fd800000e0603 */
        /* <DEDUP_REMOVED lines=12> */
.L_x_3315:
[----:B------:R-:W0:Y:S02]  /*5790*/  F2I.S64.TRUNC R26, R26 ;  /* 0x0000001a001a7311 */ /* 0x000e24000020d900 */
[----:B0-----:R-:W-:-:S05]  /*57a0*/  IMAD.MOV.U32 R5, RZ, RZ, R26 ;  /* 0x000000ffff057224 */ /* 0x001fca00078e001a */
[----:B------:R3:W-:Y:S01]  /*57b0*/  STG.E.U8 desc[UR36][R2.64], R5 ;  /* 0x0000000502007986 */ /* 0x0007e2000c101124 */
[----:B------:R-:W-:Y:S05]  /*57c0*/  BRA `(.L_x_3317) ;  /* 0x0000000c00447947 */ /* 0x000fea0003800000 */
.L_x_3314:
        /* <DEDUP_REMOVED lines=9> */
.L_x_3319:
[----:B------:R-:W0:Y:S02]  /*5860*/  F2I.FTZ.TRUNC.NTZ R5, R26 ;  /* 0x0000001a00057305 */ /* 0x000e24000021f100 */
[----:B0-----:R2:W-:Y:S01]  /*5870*/  STG.E desc[UR36][R2.64], R5 ;  /* 0x0000000502007986 */ /* 0x0015e2000c101924 */
[----:B------:R-:W-:Y:S05]  /*5880*/  BRA `(.L_x_3317) ;  /* 0x0000000c00147947 */ /* 0x000fea0003800000 */
.L_x_3318:
[----:B------:R-:W0:Y:S02]  /*5890*/  F2I.FTZ.TRUNC.NTZ R5, R26 ;  /* 0x0000001a00057305 */ /* 0x000e24000021f100 */
[----:B0-----:R0:W-:Y:S01]  /*58a0*/  STG.E.U16 desc[UR36][R2.64], R5 ;  /* 0x0000000502007986 */ /* 0x0011e2000c101524 */
[----:B------:R-:W-:Y:S05]  /*58b0*/  BRA `(.L_x_3317) ;  /* 0x0000000c00087947 */ /* 0x000fea0003800000 */
.L_x_3313:
        /* <DEDUP_REMOVED lines=8> */
.L_x_3321:
[----:B------:R-:W-:-:S05]  /*5940*/  F2FP.F16.F32.PACK_AB R26, RZ, R26 ;  /* 0x0000001aff1a723e */ /* 0x000fca00000000ff */
[----:B------:R0:W-:Y:S01]  /*5950*/  STG.E.U16 desc[UR36][R2.64], R26 ;  /* 0x0000001a02007986 */ /* 0x0001e2000c101524 */
[----:B------:R-:W-:Y:S05]  /*5960*/  BRA `(.L_x_3317) ;  /* 0x0000000800dc7947 */ /* 0x000fea0003800000 */
.L_x_3320:
        /* <DEDUP_REMOVED lines=8> */
.L_x_3323:
[----:B------:R-:W-:-:S05]  /*59f0*/  F2FP.F16.F32.PACK_AB R27, R27, R26 ;  /* 0x0000001a1b1b723e */ /* 0x000fca00000000ff */
[----:B------:R0:W-:Y:S01]  /*5a00*/  STG.E desc[UR36][R2.64], R27 ;  /* 0x0000001b02007986 */ /* 0x0001e2000c101924 */
[----:B------:R-:W-:Y:S05]  /*5a10*/  BRA `(.L_x_3317) ;  /* 0x0000000800b07947 */ /* 0x000fea0003800000 */
.L_x_3322:
[----:B------:R-:W-:-:S06]  /*5a20*/  FMUL.FTZ R4, R26, 1 ;  /* 0x3f8000001a047820 */ /* 0x000fcc0000410000 */
[----:B------:R-:W0:Y:S02]  /*5a30*/  F2F.F64.F32 R4, R4 ;  /* 0x0000000400047310 */ /* 0x000e240000201800 */
[----:B0-----:R0:W-:Y:S01]  /*5a40*/  STG.E.64 desc[UR36][R2.64], R4 ;  /* 0x0000000402007986 */ /* 0x0011e2000c101b24 */
[----:B------:R-:W-:Y:S05]  /*5a50*/  BRA `(.L_x_3317) ;  /* 0x0000000800a07947 */ /* 0x000fea0003800000 */
.L_x_3312:
        /* <DEDUP_REMOVED lines=14> */
.L_x_3326:
[----:B------:R-:W-:Y:S01]  /*5b40*/  FMUL.FTZ R6, R27, 1 ;  /* 0x3f8000001b067820 */ /* 0x000fe20000410000 */
[----:B------:R-:W-:-:S05]  /*5b50*/  FMUL.FTZ R4, R26, 1 ;  /* 0x3f8000001a047820 */ /* 0x000fca0000410000 */
[----:B------:R-:W-:Y:S08]  /*5b60*/  F2F.F64.F32 R6, R6 ;  /* 0x0000000600067310 */ /* 0x000ff00000201800 */
[----:B------:R-:W0:Y:S02]  /*5b70*/  F2F.F64.F32 R4, R4 ;  /* 0x0000000400047310 */ /* 0x000e240000201800 */
[----:B0-----:R0:W-:Y:S01]  /*5b80*/  STG.E.128 desc[UR36][R2.64], R4 ;  /* 0x0000000402007986 */ /* 0x0011e2000c101d24 */
[----:B------:R-:W-:Y:S05]  /*5b90*/  BRA `(.L_x_3317) ;  /* 0x0000000800507947 */ /* 0x000fea0003800000 */
.L_x_3325:
        /* <DEDUP_REMOVED lines=20> */
.L_x_3330:
[----:B------:R-:W-:Y:S05]  /*5ce0*/  BSYNC B0 ;  /* 0x0000000000007941 */ /* 0x000fea0003800000 */
.L_x_3329:
[----:B------:R-:W-:-:S05]  /*5cf0*/  LOP3.LUT R7, R0, R7, RZ, 0xfc, !PT ;  /* 0x0000000700077212 */ /* 0x000fca00078efcff */
[----:B------:R0:W-:Y:S01]  /*5d00*/  STG.E.U8 desc[UR36][R2.64], R7 ;  /* 0x0000000702007986 */ /* 0x0001e2000c101124 */
[----:B------:R-:W-:Y:S05]  /*5d10*/  BRA `(.L_x_3317) ;  /* 0x0000000400f07947 */ /* 0x000fea0003800000 */
.L_x_3328:
        /* <DEDUP_REMOVED lines=12> */
.L_x_3332:
[----:B------:R-:W-:Y:S01]  /*5de0*/  IMAD.MOV.U32 R0, RZ, RZ, 0x7f ;  /* 0x0000007fff007424 */ /* 0x000fe200078e00ff */
[----:B------:R-:W-:-:S04]  /*5df0*/  ISETP.GT.U32.AND P0, PT, R4, 0x7f800000, PT ;  /* 0x7f8000000400780c */ /* 0x000fc80003f04070 */
[----:B------:R-:W-:-:S09]  /*5e00*/  SEL R0, R0, 0x7c, P0 ;  /* 0x0000007c00007807 */ /* 0x000fd20000000000 */
.L_x_3333:
[----:B------:R-:W-:Y:S05]  /*5e10*/  BSYNC B0 ;  /* 0x0000000000007941 */ /* 0x000fea0003800000 */
.L_x_3331:
[----:B------:R-:W-:-:S04]  /*5e20*/  LOP3.LUT R26, R26, 0x80000000, RZ, 0xc0, !PT ;  /* 0x800000001a1a7812 */ /* 0x000fc800078ec0ff */
[----:B------:R-:W-:-:S04]  /*5e30*/  SHF.R.U32.HI R5, RZ, 0x18, R26 ;  /* 0x00000018ff057819 */ /* 0x000fc8000001161a */
[----:B------:R-:W-:-:S05]  /*5e40*/  LOP3.LUT R5, R0, R5, RZ, 0xfc, !PT ;  /* 0x0000000500057212 */ /* 0x000fca00078efcff */
[----:B------:R0:W-:Y:S01]  /*5e50*/  STG.E.U8 desc[UR36][R2.64], R5 ;  /* 0x0000000502007986 */ /* 0x0001e2000c101124 */
[----:B------:R-:W-:Y:S05]  /*5e60*/  BRA `(.L_x_3317) ;  /* 0x00000004009c7947 */ /* 0x000fea0003800000 */
.L_x_3327:
[----:B------:R-:W-:-:S05]  /*5e70*/  F2FP.BF16.F32.PACK_AB R26, RZ, R26 ;  /* 0x0000001aff1a723e */ /* 0x000fca00000010ff */
[----:B------:R0:W-:Y:S01]  /*5e80*/  STG.E.U16 desc[UR36][R2.64], R26 ;  /* 0x0000001a02007986 */ /* 0x0001e2000c101524 */
[----:B------:R-:W-:Y:S05]  /*5e90*/  BRA `(.L_x_3317) ;  /* 0x0000000400907947 */ /* 0x000fea0003800000 */
.L_x_3324:
        /* <DEDUP_REMOVED lines=11> */
.L_x_3336:
        /* <DEDUP_REMOVED lines=16> */
.L_x_3339:
[----:B------:R-:W-:-:S04]  /*6050*/  LOP3.LUT R26, R26, 0x80000000, RZ, 0xc0, !PT ;  /* 0x800000001a1a7812 */ /* 0x000fc800078ec0ff */
[----:B------:R-:W-:-:S04]  /*6060*/  SHF.R.U32.HI R5, RZ, 0x18, R26 ;  /* 0x00000018ff057819 */ /* 0x000fc8000001161a */
[----:B------:R-:W-:-:S04]  /*6070*/  LOP3.LUT R4, R4, R5, RZ, 0xfc, !PT ;  /* 0x0000000504047212 */ /* 0x000fc800078efcff */
[----:B------:R-:W-:-:S07]  /*6080*/  PRMT R0, R4, 0x7610, R0 ;  /* 0x0000761004007816 */ /* 0x000fce0000000000 */
.L_x_3338:
[----:B------:R-:W-:Y:S05]  /*6090*/  BSYNC B0 ;  /* 0x0000000000007941 */ /* 0x000fea0003800000 */
.L_x_3337:
[----:B------:R0:W-:Y:S01]  /*60a0*/  STG.E.U8 desc[UR36][R2.64], R0 ;  /* 0x0000000002007986 */ /* 0x0001e2000c101124 */
[----:B------:R-:W-:Y:S05]  /*60b0*/  BRA `(.L_x_3317) ;  /* 0x0000000400087947 */ /* 0x000fea0003800000 */
.L_x_3335:
        /* <DEDUP_REMOVED lines=16> */
.L_x_3342:
[----:B------:R-:W-:-:S04]  /*61c0*/  LOP3.LUT R26, R26, 0x80000000, RZ, 0xc0, !PT ;  /* 0x800000001a1a7812 */ /* 0x000fc800078ec0ff */
[----:B------:R-:W-:-:S04]  /*61d0*/  SHF.R.U32.HI R5, RZ, 0x18, R26 ;  /* 0x00000018ff057819 */ /* 0x000fc8000001161a */
[----:B------:R-:W-:-:S04]  /*61e0*/  LOP3.LUT R4, R4, R5, RZ, 0xfc, !PT ;  /* 0x0000000504047212 */ /* 0x000fc800078efcff */
[----:B------:R-:W-:-:S07]  /*61f0*/  PRMT R0, R4, 0x7610, R0 ;  /* 0x0000761004007816 */ /* 0x000fce0000000000 */
.L_x_3341:
[----:B------:R-:W-:Y:S05]  /*6200*/  BSYNC B0 ;  /* 0x0000000000007941 */ /* 0x000fea0003800000 */
.L_x_3340:
[----:B------:R0:W-:Y:S01]  /*6210*/  STG.E.U8 desc[UR36][R2.64], R0 ;  /* 0x0000000002007986 */ /* 0x0001e2000c101124 */
[----:B------:R-:W-:Y:S05]  /*6220*/  BRA `(.L_x_3317) ;  /* 0x0000000000ac7947 */ /* 0x000fea0003800000 */
.L_x_3334:
        /* <DEDUP_REMOVED lines=21> */
.L_x_3316:
        /* <DEDUP_REMOVED lines=16> */
.L_x_3345:
[----:B------:R-:W-:Y:S05]  /*6480*/  BRA `(.L_x_3317) ;  /* 0x0000000000147947 */ /* 0x000fea0003800000 */
.L_x_3344:
[----:B------:R-:W0:Y:S02]  /*6490*/  F2I.U64.TRUNC R26, R26 ;  /* 0x0000001a001a7311 */ /* 0x000e24000020d800 */
[----:B0-----:R0:W-:Y:S01]  /*64a0*/  STG.E.64 desc[UR36][R2.64], R26 ;  /* 0x0000001a02007986 */ /* 0x0011e2000c101b24 */
[----:B------:R-:W-:Y:S05]  /*64b0*/  BRA `(.L_x_3317) ;  /* 0x0000000000087947 */ /* 0x000fea0003800000 */
.L_x_3343:
[----:B------:R-:W0:Y:S02]  /*64c0*/  F2I.FTZ.U32.TRUNC.NTZ R5, R26 ;  /* 0x0000001a00057305 */ /* 0x000e24000021f000 */
[----:B0-----:R0:W-:Y:S02]  /*64d0*/  STG.E desc[UR36][R2.64], R5 ;  /* 0x0000000502007986 */ /* 0x0011e4000c101924 */
.L_x_3317:
        /* <DEDUP_REMOVED lines=24> */
.L_x_3349:
[----:B------:R-:W0:Y:S02]  /*6660*/  F2I.S64.TRUNC R16, R16 ;  /* 0x0000001000107311 */ /* 0x000e24000020d900 */
[----:B0-----:R-:W-:-:S05]  /*6670*/  IMAD.MOV.U32 R5, RZ, RZ, R16 ;  /* 0x000000ffff057224 */ /* 0x001fca00078e0010 */
[----:B------:R0:W-:Y:S01]  /*6680*/  STG.E.U8 desc[UR36][R2.64], R5 ;  /* 0x0000000502007986 */ /* 0x0001e2000c101124 */
[----:B------:R-:W-:Y:S05]  /*6690*/  BRA `(.L_x_3351) ;  /* 0x0000000c00447947 */ /* 0x000fea0003800000 */
.L_x_3348:
        /* <DEDUP_REMOVED lines=9> */
.L_x_3353:
[----:B------:R-:W0:Y:S02]  /*6730*/  F2I.FTZ.TRUNC.NTZ R5, R16 ;  /* 0x0000001000057305 */ /* 0x000e24000021f100 */
[----:B0-----:R0:W-:Y:S01]  /*6740*/  STG.E desc[UR36][R2.64], R5 ;  /* 0x0000000502007986 */ /* 0x0011e2000c101924 */
[----:B------:R-:W-:Y:S05]  /*6750*/  BRA `(.L_x_3351) ;  /* 0x0000000c00147947 */ /* 0x000fea0003800000 */
.L_x_3352:
[----:B------:R-:W0:Y:S02]  /*6760*/  F2I.FTZ.TRUNC.NTZ R5, R16 ;  /* 0x0000001000057305 */ /* 0x000e24000021f100 */
[----:B0-----:R0:W-:Y:S01]  /*6770*/  STG.E.U16 desc[UR36][R2.64], R5 ;  /* 0x0000000502007986 */ /* 0x0011e2000c101524 */
[----:B------:R-:W-:Y:S05]  /*6780*/  BRA `(.L_x_3351) ;  /* 0x0000000c00087947 */ /* 0x000fea0003800000 */
.L_x_3347:
        /* <DEDUP_REMOVED lines=8> */
.L_x_3355:
[----:B------:R-:W-:-:S05]  /*6810*/  F2FP.F16.F32.PACK_AB R16, RZ, R16 ;  /* 0x00000010ff10723e */ /* 0x000fca00000000ff */
[----:B------:R0:W-:Y:S01]  /*6820*/  STG.E.U16 desc[UR36][R2.64], R16 ;  /* 0x0000001002007986 */ /* 0x0001e2000c101524 */
[----:B------:R-:W-:Y:S05]  /*6830*/  BRA `(.L_x_3351) ;  /* 0x0000000800dc7947 */ /* 0x000fea0003800000 */
.L_x_3354:
        /* <DEDUP_REMOVED lines=8> */
.L_x_3357:
[----:B------:R-:W-:-:S05]  /*68c0*/  F2FP.F16.F32.PACK_AB R17, R17, R16 ;  /* 0x000000101111723e */ /* 0x000fca00000000ff */
[----:B------:R0:W-:Y:S01]  /*68d0*/  STG.E desc[UR36][R2.64], R17 ;  /* 0x0000001102007986 */ /* 0x0001e2000c101924 */
[----:B------:R-:W-:Y:S05]  /*68e0*/  BRA `(.L_x_3351) ;  /* 0x0000000800b07947 */ /* 0x000fea0003800000 */
.L_x_3356:
[----:B------:R-:W-:-:S06]  /*68f0*/  FMUL.FTZ R4, R16, 1 ;  /* 0x3f80000010047820 */ /* 0x000fcc0000410000 */
[----:B------:R-:W0:Y:S02]  /*6900*/  F2F.F64.F32 R4, R4 ;  /* 0x0000000400047310 */ /* 0x000e240000201800 */
[----:B0-----:R0:W-:Y:S01]  /*6910*/  STG.E.64 desc[UR36][R2.64], R4 ;  /* 0x0000000402007986 */ /* 0x0011e2000c101b24 */
[----:B------:R-:W-:Y:S05]  /*6920*/  BRA `(.L_x_3351) ;  /* 0x0000000800a07947 */ /* 0x000fea0003800000 */
.L_x_3346:
        /* <DEDUP_REMOVED lines=14> */
.L_x_3360:
[----:B------:R-:W-:Y:S01]  /*6a10*/  FMUL.FTZ R6, R17, 1 ;  /* 0x3f80000011067820 */ /* 0x000fe20000410000 */
[----:B------:R-:W-:-:S05]  /*6a20*/  FMUL.FTZ R4, R16, 1 ;  /* 0x3f80000010047820 */ /* 0x000fca0000410000 */
[----:B------:R-:W-:Y:S08]  /*6a30*/  F2F.F64.F32 R6, R6 ;  /* 0x0000000600067310 */ /* 0x000ff00000201800 */
[----:B------:R-:W0:Y:S02]  /*6a40*/  F2F.F64.F32 R4, R4 ;  /* 0x0000000400047310 */ /* 0x000e240000201800 */
[----:B0-----:R0:W-:Y:S01]  /*6a50*/  STG.E.128 desc[UR36][R2.64], R4 ;  /* 0x0000000402007986 */ /* 0x0011e2000c101d24 */
[----:B------:R-:W-:Y:S05]  /*6a60*/  BRA `(.L_x_3351) ;  /* 0x0000000800507947 */ /* 0x000fea0003800000 */
.L_x_3359:
        /* <DEDUP_REMOVED lines=20> */
.L_x_3364:
[----:B------:R-:W-:Y:S05]  /*6bb0*/  BSYNC B0 ;  /* 0x0000000000007941 */ /* 0x000fea0003800000 */
.L_x_3363:
[----:B------:R-:W-:-:S05]  /*6bc0*/  LOP3.LUT R7, R0, R7, RZ, 0xfc, !PT ;  /* 0x0000000700077212 */ /* 0x000fca00078efcff */
[----:B------:R0:W-:Y:S01]  /*6bd0*/  STG.E.U8 desc[UR36][R2.64], R7 ;  /* 0x0000000702007986 */ /* 0x0001e2000c101124 */
[----:B------:R-:W-:Y:S05]  /*6be0*/  BRA `(.L_x_3351) ;  /* 0x0000000400f07947 */ /* 0x000fea0003800000 */
.L_x_3362:
        /* <DEDUP_REMOVED lines=12> */
.L_x_3366:
[----:B------:R-:W-:Y:S01]  /*6cb0*/  IMAD.MOV.U32 R0, RZ, RZ, 0x7f ;  /* 0x0000007fff007424 */ /* 0x000fe200078e00ff */
[----:B------:R-:W-:-:S04]  /*6cc0*/  ISETP.GT.U32.AND P0, PT, R4, 0x7f800000, PT ;  /* 0x7f8000000400780c */ /* 0x000fc80003f04070 */
[----:B------:R-:W-:-:S09]  /*6cd0*/  SEL R0, R0, 0x7c, P0 ;  /* 0x0000007c00007807 */ /* 0x000fd20000000000 */
.L_x_3367:
[----:B------:R-:W-:Y:S05]  /*6ce0*/  BSYNC B0 ;  /* 0x0000000000007941 */ /* 0x000fea0003800000 */
.L_x_3365:
[----:B------:R-:W-:-:S04]  /*6cf0*/  LOP3.LUT R16, R16, 0x80000000, RZ, 0xc0, !PT ;  /* 0x8000000010107812 */ /* 0x000fc800078ec0ff */
[----:B------:R-:W-:-:S04]  /*6d00*/  SHF.R.U32.HI R5, RZ, 0x18, R16 ;  /* 0x00000018ff057819 */ /* 0x000fc80000011610 */
[----:B------:R-:W-:-:S05]  /*6d10*/  LOP3.LUT R5, R0, R5, RZ, 0xfc, !PT ;  /* 0x0000000500057212 */ /* 0x000fca00078efcff */
[----:B------:R0:W-:Y:S01]  /*6d20*/  STG.E.U8 desc[UR36][R2.64], R5 ;  /* 0x0000000502007986 */ /* 0x0001e2000c101124 */
[----:B------:R-:W-:Y:S05]  /*6d30*/  BRA `(.L_x_3351) ;  /* 0x00000004009c7947 */ /* 0x000fea0003800000 */
.L_x_3361:
[----:B------:R-:W-:-:S05]  /*6d40*/  F2FP.BF16.F32.PACK_AB R16, RZ, R16 ;  /* 0x00000010ff10723e */ /* 0x000fca00000010ff */
[----:B------:R0:W-:Y:S01]  /*6d50*/  STG.E.U16 desc[UR36][R2.64], R16 ;  /* 0x0000001002007986 */ /* 0x0001e2000c101524 */
[----:B------:R-:W-:Y:S05]  /*6d60*/  BRA `(.L_x_3351) ;  /* 0x0000000400907947 */ /* 0x000fea0003800000 */
.L_x_3358:
        /* <DEDUP_REMOVED lines=11> */
.L_x_3370:
        /* <DEDUP_REMOVED lines=16> */
.L_x_3373:
[----:B------:R-:W-:-:S04]  /*6f20*/  LOP3.LUT R16, R16, 0x80000000, RZ, 0xc0, !PT ;  /* 0x8000000010107812 */ /* 0x000fc800078ec0ff */
[----:B------:R-:W-:-:S04]  /*6f30*/  SHF.R.U32.HI R5, RZ, 0x18, R16 ;  /* 0x00000018ff057819 */ /* 0x000fc80000011610 */
[----:B------:R-:W-:-:S04]  /*6f40*/  LOP3.LUT R4, R4, R5, RZ, 0xfc, !PT ;  /* 0x0000000504047212 */ /* 0x000fc800078efcff */
[----:B------:R-:W-:-:S07]  /*6f50*/  PRMT R0, R4, 0x7610, R0 ;  /* 0x0000761004007816 */ /* 0x000fce0000000000 */
.L_x_3372:
[----:B------:R-:W-:Y:S05]  /*6f60*/  BSYNC B0 ;  /* 0x0000000000007941 */ /* 0x000fea0003800000 */
.L_x_3371:
[----:B------:R3:W-:Y:S01]  /*6f70*/  STG.E.U8 desc[UR36][R2.64], R0 ;  /* 0x0000000002007986 */ /* 0x0007e2000c101124 */
[----:B------:R-:W-:Y:S05]  /*6f80*/  BRA `(.L_x_3351) ;  /* 0x0000000400087947 */ /* 0x000fea0003800000 */
.L_x_3369:
        /* <DEDUP_REMOVED lines=16> */
.L_x_3376:
[----:B------:R-:W-:-:S04]  /*7090*/  LOP3.LUT R16, R16, 0x80000000, RZ, 0xc0, !PT ;  /* 0x8000000010107812 */ /* 0x000fc800078ec0ff */
[----:B------:R-:W-:-:S04]  /*70a0*/  SHF.R.U32.HI R5, RZ, 0x18, R16 ;  /* 0x00000018ff057819 */ /* 0x000fc80000011610 */
[----:B------:R-:W-:-:S04]  /*70b0*/  LOP3.LUT R4, R4, R5, RZ, 0xfc, !PT ;  /* 0x0000000504047212 */ /* 0x000fc800078efcff */
[----:B------:R-:W-:-:S07]  /*70c0*/  PRMT R0, R4, 0x7610, R0 ;  /* 0x0000761004007816 */ /* 0x000fce0000000000 */
.L_x_3375:
[----:B------:R-:W-:Y:S05]  /*70d0*/  BSYNC B0 ;  /* 0x0000000000007941 */ /* 0x000fea0003800000 */
.L_x_3374:
[----:B------:R0:W-:Y:S01]  /*70e0*/  STG.E.U8 desc[UR36][R2.64], R0 ;  /* 0x0000000002007986 */ /* 0x0001e2000c101124 */
[----:B------:R-:W-:Y:S05]  /*70f0*/  BRA `(.L_x_3351) ;  /* 0x0000000000ac7947 */ /* 0x000fea0003800000 */
.L_x_3368:
        /* <DEDUP_REMOVED lines=21> */
.L_x_3350:
        /* <DEDUP_REMOVED lines=16> */
.L_x_3379:
[----:B------:R-:W-:Y:S05]  /*7350*/  BRA `(.L_x_3351) ;  /* 0x0000000000147947 */ /* 0x000fea0003800000 */
.L_x_3378:
[----:B------:R-:W0:Y:S02]  /*7360*/  F2I.U64.TRUNC R16, R16 ;  /* 0x0000001000107311 */ /* 0x000e24000020d800 */
[----:B0-----:R2:W-:Y:S01]  /*7370*/  STG.E.64 desc[UR36][R2.64], R16 ;  /* 0x0000001002007986 */ /* 0x0015e2000c101b24 */
[----:B------:R-:W-:Y:S05]  /*7380*/  BRA `(.L_x_3351) ;  /* 0x0000000000087947 */ /* 0x000fea0003800000 */
.L_x_3377:
[----:B------:R-:W0:Y:S02]  /*7390*/  F2I.FTZ.U32.TRUNC.NTZ R5, R16 ;  /* 0x0000001000057305 */ /* 0x000e24000021f000 */
[----:B0-----:R0:W-:Y:S02]  /*73a0*/  STG.E desc[UR36][R2.64], R5 ;  /* 0x0000000502007986 */ /* 0x0011e4000c101924 */
.L_x_3351:
[----:B------:R-:W-:-:S07]  /*73b0*/  VIADD R28, R28, 0x80 ;  /* 0x000000801c1c7836 */ /* 0x000fce0000000000 */
.L_x_3311:
[----:B------:R-:W-:Y:S05]  /*73c0*/  BSYNC B6 ;  /* 0x0000000000067941 */ /* 0x000fea0003800000 */
.L_x_3310:
[----:B------:R-:W-:-:S13]  /*73d0*/  ISETP.GE.AND P0, PT, R28, R22, PT ;  /* 0x000000161c00720c */ /* 0x000fda0003f06270 */
[----:B------:R-:W-:Y:S05]  /*73e0*/  @P0 EXIT ;  /* 0x000000000000094d */ /* 0x000fea0003800000 */
[----:B0--3--:R-:W0:Y:S01]  /*73f0*/  S2R R0, SR_CTAID.X ;  /* 0x0000000000007919 */ /* 0x009e220000002500 */
[----:B------:R-:W3:Y:S01]  /*7400*/  LDC.U8 R4, c[0x0][0x24c] ;  /* 0x00009300ff047b82 */ /* 0x000ee20000000000 */
[----:B------:R-:W-:-:S07]  /*7410*/  ULDC UR4, c[0x0][0x250] ;  /* 0x0000940000047ab9 */ /* 0x000fce0000000800 */
[----:B-12-4-:R-:W1:Y:S01]  /*7420*/  LDC.64 R2, c[0x0][0x230] ;  /* 0x00008c00ff027b82 */ /* 0x016e620000000a00 */
[----:B0-----:R-:W-:Y:S01]  /*7430*/  IMAD R28, R0, 0x200, R28 ;  /* 0x00000200001c7824 */ /* 0x001fe200078e021c */
[----:B---3--:R-:W-:-:S03]  /*7440*/  PRMT R0, R4, 0x9910, RZ ;  /* 0x0000991004007816 */ /* 0x008fc600000000ff */
[----:B------:R-:W-:Y:S01]  /*7450*/  IMAD R5, R28, UR4, RZ ;  /* 0x000000041c057c24 */ /* 0x000fe2000f8e02ff */
[----:B------:R-:W-:-:S04]  /*7460*/  ISETP.GT.AND P1, PT, R0, 0x9, PT ;  /* 0x000000090000780c */ /* 0x000fc80003f24270 */
[----:B-1----:R-:W-:-:S05]  /*7470*/  IADD3 R2, P0, R5, R2, RZ ;  /* 0x0000000205027210 */ /* 0x002fca0007f1e0ff */
[----:B------:R-:W-:-:S04]  /*7480*/  IMAD.X R3, RZ, RZ, R3, P0 ;  /* 0x000000ffff037224 */ /* 0x000fc800000e0603 */
        /* <DEDUP_REMOVED lines=12> */
.L_x_3383:
[----:B------:R-:W0:Y:S02]  /*7550*/  F2I.S64.TRUNC R18, R18 ;  /* 0x0000001200127311 */ /* 0x000e24000020d900 */
[----:B0-----:R-:W-:-:S05]  /*7560*/  IMAD.MOV.U32 R5, RZ, RZ, R18 ;  /* 0x000000ffff057224 */ /* 0x001fca00078e0012 */
[----:B------:R-:W-:Y:S01]  /*7570*/  STG.E.U8 desc[UR36][R2.64], R5 ;  /* 0x0000000502007986 */ /* 0x000fe2000c101124 */
[----:B------:R-:W-:Y:S05]  /*7580*/  EXIT ;  /* 0x000000000000794d */ /* 0x000fea0003800000 */
.L_x_3382:
        /* <DEDUP_REMOVED lines=9> */
.L_x_3386:
[----:B------:R-:W0:Y:S02]  /*7620*/  F2I.FTZ.TRUNC.NTZ R5, R18 ;  /* 0x0000001200057305 */ /* 0x000e24000021f100 */
[----:B0-----:R-:W-:Y:S01]  /*7630*/  STG.E desc[UR36][R2.64], R5 ;  /* 0x0000000502007986 */ /* 0x001fe2000c101924 */
[----:B------:R-:W-:Y:S05]  /*7640*/  EXIT ;  /* 0x000000000000794d */ /* 0x000fea0003800000 */
.L_x_3385:
[----:B------:R-:W0:Y:S02]  /*7650*/  F2I.FTZ.TRUNC.NTZ R5, R18 ;  /* 0x0000001200057305 */ /* 0x000e24000021f100 */
[----:B0-----:R-:W-:Y:S01]  /*7660*/  STG.E.U16 desc[UR36][R2.64], R5 ;  /* 0x0000000502007986 */ /* 0x001fe2000c101524 */
[----:B------:R-:W-:Y:S05]  /*7670*/  EXIT ;  /* 0x000000000000794d */ /* 0x000fea0003800000 */
.L_x_3381:
        /* <DEDUP_REMOVED lines=8> */
.L_x_3388:
[----:B------:R-:W-:-:S05]  /*7700*/  F2FP.F16.F32.PACK_AB R18, RZ, R18 ;  /* 0x00000012ff12723e */ /* 0x000fca00000000ff */
[----:B------:R-:W-:Y:S01]  /*7710*/  STG.E.U16 desc[UR36][R2.64], R18 ;  /* 0x0000001202007986 */ /* 0x000fe2000c101524 */
[----:B------:R-:W-:Y:S05]  /*7720*/  EXIT ;  /* 0x000000000000794d */ /* 0x000fea0003800000 */
.L_x_3387:
        /* <DEDUP_REMOVED lines=8> */
.L_x_3390:
[----:B------:R-:W-:-:S05]  /*77b0*/  F2FP.F16.F32.PACK_AB R19, R19, R18 ;  /* 0x000000121313723e */ /* 0x000fca00000000ff */
[----:B------:R-:W-:Y:S01]  /*77c0*/  STG.E desc[UR36][R2.64], R19 ;  /* 0x0000001302007986 */ /* 0x000fe2000c101924 */
[----:B------:R-:W-:Y:S05]  /*77d0*/  EXIT ;  /* 0x000000000000794d */ /* 0x000fea0003800000 */
.L_x_3389:
[----:B------:R-:W-:-:S06]  /*77e0*/  FMUL.FTZ R4, R18, 1 ;  /* 0x3f80000012047820 */ /* 0x000fcc0000410000 */
[----:B------:R-:W0:Y:S02]  /*77f0*/  F2F.F64.F32 R4, R4 ;  /* 0x0000000400047310 */ /* 0x000e240000201800 */
[----:B0-----:R-:W-:Y:S01]  /*7800*/  STG.E.64 desc[UR36][R2.64], R4 ;  /* 0x0000000402007986 */ /* 0x001fe2000c101b24 */
[----:B------:R-:W-:Y:S05]  /*7810*/  EXIT ;  /* 0x000000000000794d */ /* 0x000fea0003800000 */
.L_x_3380:
        /* <DEDUP_REMOVED lines=14> */
.L_x_3393:
[----:B------:R-:W-:Y:S01]  /*7900*/  FMUL.FTZ R6, R19, 1 ;  /* 0x3f80000013067820 */ /* 0x000fe20000410000 */
[----:B------:R-:W-:-:S05]  /*7910*/  FMUL.FTZ R4, R18, 1 ;  /* 0x3f80000012047820 */ /* 0x000fca0000410000 */
[----:B------:R-:W-:Y:S08]  /*7920*/  F2F.F64.F32 R6, R6 ;  /* 0x0000000600067310 */ /* 0x000ff00000201800 */
[----:B------:R-:W0:Y:S02]  /*7930*/  F2F.F64.F32 R4, R4 ;  /* 0x0000000400047310 */ /* 0x000e240000201800 */
[----:B0-----:R-:W-:Y:S01]  /*7940*/  STG.E.128 desc[UR36][R2.64], R4 ;  /* 0x0000000402007986 */ /* 0x001fe2000c101d24 */
[----:B------:R-:W-:Y:S05]  /*7950*/  EXIT ;  /* 0x000000000000794d */ /* 0x000fea0003800000 */
.L_x_3392:
        /* <DEDUP_REMOVED lines=20> */
.L_x_3397:
[----:B------:R-:W-:Y:S05]  /*7aa0*/  BSYNC B0 ;  /* 0x0000000000007941 */ /* 0x000fea0003800000 */
.L_x_3396:
[----:B------:R-:W-:-:S05]  /*7ab0*/  LOP3.LUT R7, R0, R7, RZ, 0xfc, !PT ;  /* 0x0000000700077212 */ /* 0x000fca00078efcff */
[----:B------:R-:W-:Y:S01]  /*7ac0*/  STG.E.U8 desc[UR36][R2.64], R7 ;  /* 0x0000000702007986 */ /* 0x000fe2000c101124 */
[----:B------:R-:W-:Y:S05]  /*7ad0*/  EXIT ;  /* 0x000000000000794d */ /* 0x000fea0003800000 */
.L_x_3395:
        /* <DEDUP_REMOVED lines=12> */
.L_x_3399:
[----:B------:R-:W-:Y:S01]  /*7ba0*/  IMAD.MOV.U32 R0, RZ, RZ, 0x7f ;  /* 0x0000007fff007424 */ /* 0x000fe200078e00ff */
[----:B------:R-:W-:-:S04]  /*7bb0*/  ISETP.GT.U32.AND P0, PT, R4, 0x7f800000, PT ;  /* 0x7f8000000400780c */ /* 0x000fc80003f04070 */
[----:B------:R-:W-:-:S09]  /*7bc0*/  SEL R0, R0, 0x7c, P0 ;  /* 0x0000007c00007807 */ /* 0x000fd20000000000 */
.L_x_3400:
[----:B------:R-:W-:Y:S05]  /*7bd0*/  BSYNC B0 ;  /* 0x0000000000007941 */ /* 0x000fea0003800000 */
.L_x_3398:
[----:B------:R-:W-:-:S04]  /*7be0*/  LOP3.LUT R18, R18, 0x80000000, RZ, 0xc0, !PT ;  /* 0x8000000012127812 */ /* 0x000fc800078ec0ff */
[----:B------:R-:W-:-:S04]  /*7bf0*/  SHF.R.U32.HI R5, RZ, 0x18, R18 ;  /* 0x00000018ff057819 */ /* 0x000fc80000011612 */
[----:B------:R-:W-:-:S05]  /*7c00*/  LOP3.LUT R5, R0, R5, RZ, 0xfc, !PT ;  /* 0x0000000500057212 */ /* 0x000fca00078efcff */
[----:B------:R-:W-:Y:S01]  /*7c10*/  STG.E.U8 desc[UR36][R2.64], R5 ;  /* 0x0000000502007986 */ /* 0x000fe2000c101124 */
[----:B------:R-:W-:Y:S05]  /*7c20*/  EXIT ;  /* 0x000000000000794d */ /* 0x000fea0003800000 */
.L_x_3394:
[----:B------:R-:W-:-:S05]  /*7c30*/  F2FP.BF16.F32.PACK_AB R18, RZ, R18 ;  /* 0x00000012ff12723e */ /* 0x000fca00000010ff */
[----:B------:R-:W-:Y:S01]  /*7c40*/  STG.E.U16 desc[UR36][R2.64], R18 ;  /* 0x0000001202007986 */ /* 0x000fe2000c101524 */
[----:B------:R-:W-:Y:S05]  /*7c50*/  EXIT ;  /* 0x000000000000794d */ /* 0x000fea0003800000 */
.L_x_3391:
        /* <DEDUP_REMOVED lines=11> */
.L_x_3403:
        /* <DEDUP_REMOVED lines=16> */
.L_x_3406:
[----:B------:R-:W-:-:S04]  /*7e10*/  LOP3.LUT R18, R18, 0x80000000, RZ, 0xc0, !PT ;  /* 0x8000000012127812 */ /* 0x000fc800078ec0ff */
[----:B------:R-:W-:-:S04]  /*7e20*/  SHF.R.U32.HI R5, RZ, 0x18, R18 ;  /* 0x00000018ff057819 */ /* 0x000fc80000011612 */
[----:B------:R-:W-:-:S04]  /*7e30*/  LOP3.LUT R4, R4, R5, RZ, 0xfc, !PT ;  /* 0x0000000504047212 */ /* 0x000fc800078efcff */
[----:B------:R-:W-:-:S07]  /*7e40*/  PRMT R0, R4, 0x7610, R0 ;  /* 0x0000761004007816 */ /* 0x000fce0000000000 */
.L_x_3405:
[----:B------:R-:W-:Y:S05]  /*7e50*/  BSYNC B0 ;  /* 0x0000000000007941 */ /* 0x000fea0003800000 */
.L_x_3404:
[----:B------:R-:W-:Y:S01]  /*7e60*/  STG.E.U8 desc[UR36][R2.64], R0 ;  /* 0x0000000002007986 */ /* 0x000fe2000c101124 */
[----:B------:R-:W-:Y:S05]  /*7e70*/  EXIT ;  /* 0x000000000000794d */ /* 0x000fea0003800000 */
.L_x_3402:
        /* <DEDUP_REMOVED lines=16> */
.L_x_3409:
[----:B------:R-:W-:-:S04]  /*7f80*/  LOP3.LUT R18, R18, 0x80000000, RZ, 0xc0, !PT ;  /* 0x8000000012127812 */ /* 0x000fc800078ec0ff */
[----:B------:R-:W-:-:S04]  /*7f90*/  SHF.R.U32.HI R5, RZ, 0x18, R18 ;  /* 0x00000018ff057819 */ /* 0x000fc80000011612 */
[----:B------:R-:W-:-:S04]  /*7fa0*/  LOP3.LUT R4, R4, R5, RZ, 0xfc, !PT ;  /* 0x0000000504047212 */ /* 0x000fc800078efcff */
[----:B------:R-:W-:-:S07]  /*7fb0*/  PRMT R0, R4, 0x7610, R0 ;  /* 0x0000761004007816 */ /* 0x000fce0000000000 */
.L_x_3408:
[----:B------:R-:W-:Y:S05]  /*7fc0*/  BSYNC B0 ;  /* 0x0000000000007941 */ /* 0x000fea0003800000 */
.L_x_3407:
[----:B------:R-:W-:Y:S01]  /*7fd0*/  STG.E.U8 desc[UR36][R2.64], R0 ;  /* 0x0000000002007986 */ /* 0x000fe2000c101124 */
[----:B------:R-:W-:Y:S05]  /*7fe0*/  EXIT ;  /* 0x000000000000794d */ /* 0x000fea0003800000 */
.L_x_3401:
        /* <DEDUP_REMOVED lines=21> */
.L_x_3384:
        /* <DEDUP_REMOVED lines=16> */
.L_x_3412:
[----:B------:R-:W-:Y:S05]  /*8240*/  EXIT ;  /* 0x000000000000794d */ /* 0x000fea0003800000 */
.L_x_3411:
[----:B------:R-:W0:Y:S02]  /*8250*/  F2I.U64.TRUNC R18, R18 ;  /* 0x0000001200127311 */ /* 0x000e24000020d800 */
[----:B0-----:R-:W-:Y:S01]  /*8260*/  STG.E.64 desc[UR36][R2.64], R18 ;  /* 0x0000001202007986 */ /* 0x001fe2000c101b24 */
[----:B------:R-:W-:Y:S05]  /*8270*/  EXIT ;  /* 0x000000000000794d */ /* 0x000fea0003800000 */
.L_x_3410:
[----:B------:R-:W0:Y:S02]  /*8280*/  F2I.FTZ.U32.TRUNC.NTZ R5, R18 ;  /* 0x0000001200057305 */ /* 0x000e24000021f000 */
[----:B0-----:R-:W-:Y:S01]  /*8290*/  STG.E desc[UR36][R2.64], R5 ;  /* 0x0000000502007986 */ /* 0x001fe2000c101924 */
[----:B------:R-:W-:Y:S05]  /*82a0*/  EXIT ;  /* 0x000000000000794d */ /* 0x000fea0003800000 */
.L_x_3413:
        /* <DEDUP_REMOVED lines=13> */
.L_x_36145:


//--------------------- .text._ZN2at6native18elementwise_kernelILi128ELi2EZNS0_22gpu_kernel_impl_nocastIZZZNS0_22nan_to_num_kernel_cudaERNS_18TensorIteratorBaseESt8optionalIdES6_S6_ENKUlvE_clEvENKUlvE0_clEvEUlN3c107complexIfEEE_EEvS4_RKT_EUliE_EEviT1_ --------------------------
	.section	.text._ZN2at6native18elementwise_kernelILi128ELi2EZNS0_22gpu_kernel_impl_nocastIZZZNS0_22nan_to_num_kernel_cudaERNS_18TensorIteratorBaseESt8optionalIdES6_S6_ENKUlvE_clEvENKUlvE0_clEvEUlN3c107complexIfEEE_EEvS4_RKT_EUliE_EEviT1_,"ax",@progbits
	.align	128
        .global         _ZN2at6native18elementwise_kernelILi128ELi2EZNS0_22gpu_kernel_impl_nocastIZZZNS0_22nan_to_num_kernel_cudaERNS_18TensorIteratorBaseESt8optionalIdES6_S6_ENKUlvE_clEvENKUlvE0_clEvEUlN3c107complexIfEEE_EEvS4_RKT_EUliE_EEviT1_
        .type           _ZN2at6native18elementwise_kernelILi128ELi2EZNS0_22gpu_kernel_impl_nocastIZZZNS0_22nan_to_num_kernel_cudaERNS_18TensorIteratorBaseESt8optionalIdES6_S6_ENKUlvE_clEvENKUlvE0_clEvEUlN3c107complexIfEEE_EEvS4_RKT_EUliE_EEviT1_,@function
        .size           _ZN2at6native18elementwise_kernelILi128ELi2EZNS0_22gpu_kernel_impl_nocastIZZZNS0_22nan_to_num_kernel_cudaERNS_18TensorIteratorBaseESt8optionalIdES6_S6_ENKUlvE_clEvENKUlvE0_clEvEUlN3c107complexIfEEE_EEvS4_RKT_EUliE_EEviT1_,(.L_x_36146 - _ZN2at6native18elementwise_kernelILi128ELi2EZNS0_22gpu_kernel_impl_nocastIZZZNS0_22nan_to_num_kernel_cudaERNS_18TensorIteratorBaseESt8optionalIdES6_S6_ENKUlvE_clEvENKUlvE0_clEvEUlN3c107complexIfEEE_EEvS4_RKT_EUliE_EEviT1_)
        .other          _ZN2at6native18elementwise_kernelILi128ELi2EZNS0_22gpu_kernel_impl_nocastIZZZNS0_22nan_to_num_kernel_cudaERNS_18TensorIteratorBaseESt8optionalIdES6_S6_ENKUlvE_clEvENKUlvE0_clEvEUlN3c107complexIfEEE_EEvS4_RKT_EUliE_EEviT1_,@"STO_CUDA_ENTRY STV_DEFAULT"
_ZN2at6native18elementwise_kernelILi128ELi2EZNS0_22gpu_kernel_impl_nocastIZZZNS0_22nan_to_num_kernel_cudaERNS_18TensorIteratorBaseESt8optionalIdES6_S6_ENKUlvE_clEvENKUlvE0_clEvEUlN3c107complexIfEEE_EEvS4_RKT_EUliE_EEviT1_:
.text._ZN2at6native18elementwise_kernelILi128ELi2EZNS0_22gpu_kernel_impl_nocastIZZZNS0_22nan_to_num_kernel_cudaERNS_18TensorIteratorBaseESt8optionalIdES6_S6_ENKUlvE_clEvENKUlvE0_clEvEUlN3c107complexIfEEE_EEvS4_RKT_EUliE_EEviT1_:
        /* <DEDUP_REMOVED lines=299> */
[----:B------:R-:W1:Y:S01]  /*12b0*/  @P0 LDC R15, c[0x0][0x33c] ;  /* 0x0000cf00ff0f0b82 */ /* 0x000e620000000800 */
[----:B------:R-:W-:Y:S01]  /*12c0*/  IMAD R6, R6, UR8, R7 ;  /* 0x0000000806067c24 */ /* 0x000fe2000f8e0207 */
[----:B------:R-:W-:-:S03]  /*12d0*/  ULDC.64 UR8, c[0x0][0x400] ;  /* 0x0001000000087ab9 */ /* 0x000fc60000000a00 */
        /* <DEDUP_REMOVED lines=9> */
.L_x_3416:
[----:B------:R-:W-:Y:S01]  /*1370*/  ULDC.64 UR8, c[0x0][0x418] ;  /* 0x0001060000087ab9 */ /* 0x000fe20000000a00 */
[----:B------:R-:W0:Y:S01]  /*1380*/  LDC.64 R10, c[0x0][0x420] ;  /* 0x00010800ff0a7b82 */ /* 0x000e220000000a00 */
[----:B------:R-:W-:Y:S01]  /*1390*/  IADD3 R6, P0, R0, UR8, RZ ;  /* 0x0000000800067c10 */ /* 0x000fe2000ff1e0ff */
[----:B------:R-:W-:-:S03]  /*13a0*/  ULDC UR7, c[0x0][0x428] ;  /* 0x00010a0000077ab9 */ /* 0x000fc60000000800 */
[----:B------:R-:W-:Y:S01]  /*13b0*/  IADD3.X R7, RZ, UR9, RZ, P0, !PT ;  /* 0x00000009ff077c10 */ /* 0x000fe200087fe4ff */
[----:B------:R-:W-:-:S05]  /*13c0*/  ULDC.64 UR8, c[0x0][0x410] ;  /* 0x0001040000087ab9 */ /* 0x000fca0000000a00 */
[----:B------:R-:W2:Y:S01]  /*13d0*/  LDG.E.64 R6, desc[UR4][R6.64] ;  /* 0x0000000406067981 */ /* 0x000ea2000c1e1b00 */
[----:B------:R-:W-:Y:S02]  /*13e0*/  IADD3 R4, P5, R5, UR8, RZ ;  /* 0x0000000805047c10 */ /* 0x000fe4000ffbe0ff */
[----:B------:R-:W-:Y:S02]  /*13f0*/  IADD3 R3, R3, 0x80, RZ ;  /* 0x0000008003037810 */ /* 0x000fe40007ffe0ff */
[----:B------:R-:W-:Y:S02]  /*1400*/  IADD3.X R5, RZ, UR9, RZ, P5, !PT ;  /* 0x00000009ff057c10 */ /* 0x000fe4000affe4ff */
[----:B--2---:R-:W-:Y:S02]  /*1410*/  FSETP.NEU.FTZ.AND P2, PT, R7, +INF , PT ;  /* 0x7f8000000700780b */ /* 0x004fe40003f5d000 */
[C---:B------:R-:W-:Y:S02]  /*1420*/  FSETP.NEU.FTZ.AND P3, PT, R6.reuse, -INF , PT ;  /* 0xff8000000600780b */ /* 0x040fe40003f7d000 */
[----:B------:R-:W-:-:S02]  /*1430*/  FSETP.NEU.FTZ.AND P0, PT, R6, +INF , PT ;  /* 0x7f8000000600780b */ /* 0x000fc40003f1d000 */
[----:B------:R-:W-:Y:S02]  /*1440*/  FSEL R0, R6, UR7, P3 ;  /* 0x0000000706007c08 */ /* 0x000fe40009800000 */
[C---:B------:R-:W-:Y:S02]  /*1450*/  FSETP.NEU.FTZ.AND P4, PT, R7.reuse, -INF , PT ;  /* 0xff8000000700780b */ /* 0x040fe40003f9d000 */
[----:B0-----:R-:W-:Y:S02]  /*1460*/  FSEL R9, R0, R11, P0 ;  /* 0x0000000b00097208 */ /* 0x001fe40000000000 */
[----:B------:R-:W-:Y:S02]  /*1470*/  FSETP.GTU.FTZ.AND P1, PT, |R6|, +INF , PT ;  /* 0x7f8000000600780b */ /* 0x000fe40003f3c200 */
[C---:B------:R-:W-:Y:S02]  /*1480*/  FSETP.GTU.FTZ.AND P3, PT, |R7|.reuse, +INF , PT ;  /* 0x7f8000000700780b */ /* 0x040fe40003f7c200 */
[----:B------:R-:W-:-:S02]  /*1490*/  @P2 FSEL R11, R7, UR7, P4 ;  /* 0x00000007070b2c08 */ /* 0x000fc4000a000000 */
[-C--:B------:R-:W-:Y:S02]  /*14a0*/  FSEL R6, R9, R10.reuse, !P1 ;  /* 0x0000000a09067208 */ /* 0x080fe40004800000 */
[----:B------:R-:W-:-:S05]  /*14b0*/  FSEL R7, R11, R10, !P3 ;  /* 0x0000000a0b077208 */ /* 0x000fca0005800000 */
[----:B------:R0:W-:Y:S02]  /*14c0*/  STG.E.64 desc[UR4][R4.64], R6 ;  /* 0x0000000604007986 */ /* 0x0001e4000c101b04 */
.L_x_3415:
[----:B------:R-:W-:Y:S05]  /*14d0*/  BSYNC B0 ;  /* 0x0000000000007941 */ /* 0x000fea0003800000 */
.L_x_3414:
[----:B------:R-:W-:-:S13]  /*14e0*/  ISETP.GE.AND P0, PT, R3, UR6, PT ;  /* 0x0000000603007c0c */ /* 0x000fda000bf06270 */
[----:B------:R-:W-:Y:S05]  /*14f0*/  @P0 EXIT ;  /* 0x000000000000094d */ /* 0x000fea0003800000 */
[----:B0-----:R-:W0:Y:S01]  /*1500*/  LDC R4, c[0x0][0x218] ;  /* 0x00008600ff047b82 */ /* 0x001e220000000800 */
[----:B------:R-:W-:Y:S01]  /*1510*/  IMAD.MOV.U32 R0, RZ, RZ, RZ ;  /* 0x000000ffff007224 */ /* 0x000fe200078e00ff */
[----:B------:R-:W-:Y:S02]  /*1520*/  MOV R5, RZ ;  /* 0x000000ff00057202 */ /* 0x000fe40000000f00 */
[----:B0-----:R-:W-:-:S13]  /*1530*/  ISETP.NE.AND P0, PT, R4, RZ, PT ;  /* 0x000000ff0400720c */ /* 0x001fda0003f05270 */
[----:B------:R-:W-:Y:S05]  /*1540*/  @!P0 BRA `(.L_x_3417) ;  /* 0x0000001000a48947 */ /* 0x000fea0003800000 */
        /* <DEDUP_REMOVED lines=297> */
.L_x_3417:
[----:B------:R-:W-:Y:S01]  /*27e0*/  ULDC.64 UR6, c[0x0][0x418] ;  /* 0x0001060000067ab9 */ /* 0x000fe20000000a00 */
[----:B------:R-:W0:Y:S01]  /*27f0*/  LDC.64 R8, c[0x0][0x420] ;  /* 0x00010800ff087b82 */ /* 0x000e220000000a00 */
[----:B------:R-:W-:Y:S01]  /*2800*/  IADD3 R2, P0, R0, UR6, RZ ;  /* 0x0000000600027c10 */ /* 0x000fe2000ff1e0ff */
[----:B------:R-:W-:-:S03]  /*2810*/  ULDC UR8, c[0x0][0x428] ;  /* 0x00010a0000087ab9 */ /* 0x000fc60000000800 */
[----:B------:R-:W-:Y:S01]  /*2820*/  IADD3.X R3, RZ, UR7, RZ, P0, !PT ;  /* 0x00000007ff037c10 */ /* 0x000fe200087fe4ff */
[----:B------:R-:W-:-:S05]  /*2830*/  ULDC.64 UR6, c[0x0][0x410] ;  /* 0x0001040000067ab9 */ /* 0x000fca0000000a00 */
[----:B------:R-:W2:Y:S01]  /*2840*/  LDG.E.64 R2, desc[UR4][R2.64] ;  /* 0x0000000402027981 */ /* 0x000ea2000c1e1b00 */
[----:B------:R-:W-:-:S04]  /*2850*/  IADD3 R4, P5, R5, UR6, RZ ;  /* 0x0000000605047c10 */ /* 0x000fc8000ffbe0ff */
[----:B------:R-:W-:Y:S02]  /*2860*/  IADD3.X R5, RZ, UR7, RZ, P5, !PT ;  /* 0x00000007ff057c10 */ /* 0x000fe4000affe4ff */
[C---:B--2---:R-:W-:Y:S02]  /*2870*/  FSETP.NEU.FTZ.AND P2, PT, R3.reuse, +INF , PT ;  /* 0x7f8000000300780b */ /* 0x044fe40003f5d000 */
[C---:B------:R-:W-:Y:S02]  /*2880*/  FSETP.NEU.FTZ.AND P3, PT, R2.reuse, -INF , PT ;  /* 0xff8000000200780b */ /* 0x040fe40003f7d000 */
[C---:B------:R-:W-:Y:S02]  /*2890*/  FSETP.NEU.FTZ.AND P0, PT, R2.reuse, +INF , PT ;  /* 0x7f8000000200780b */ /* 0x040fe40003f1d000 */
[----:B------:R-:W-:Y:S02]  /*28a0*/  FSEL R0, R2, UR8, P3 ;  /* 0x0000000802007c08 */ /* 0x000fe40009800000 */
[----:B------:R-:W-:-:S02]  /*28b0*/  FSETP.NEU.FTZ.AND P4, PT, R3, -INF , PT ;  /* 0xff8000000300780b */ /* 0x000fc40003f9d000 */
[----:B0-----:R-:W-:Y:S02]  /*28c0*/  FSEL R7, R0, R9, P0 ;  /* 0x0000000900077208 */ /* 0x001fe40000000000 */
[----:B------:R-:W-:Y:S02]  /*28d0*/  FSETP.GTU.FTZ.AND P1, PT, |R2|, +INF , PT ;  /* 0x7f8000000200780b */ /* 0x000fe40003f3c200 */
[C---:B------:R-:W-:Y:S02]  /*28e0*/  FSETP.GTU.FTZ.AND P3, PT, |R3|.reuse, +INF , PT ;  /* 0x7f8000000300780b */ /* 0x040fe40003f7c200 */
[----:B------:R-:W-:Y:S02]  /*28f0*/  @P2 FSEL R9, R3, UR8, P4 ;  /* 0x0000000803092c08 */ /* 0x000fe4000a000000 */
[-C--:B------:R-:W-:Y:S02]  /*2900*/  FSEL R2, R7, R8.reuse, !P1 ;  /* 0x0000000807027208 */ /* 0x080fe40004800000 */
[----:B------:R-:W-:-:S05]  /*2910*/  FSEL R3, R9, R8, !P3 ;  /* 0x0000000809037208 */ /* 0x000fca0005800000 */
[----:B------:R-:W-:Y:S01]  /*2920*/  STG.E.64 desc[UR4][R4.64], R2 ;  /* 0x0000000204007986 */ /* 0x000fe2000c101b04 */
[----:B------:R-:W-:Y:S05]  /*2930*/  EXIT ;  /* 0x000000000000794d */ /* 0x000fea0003800000 */
.L_x_3418:
        /* <DEDUP_REMOVED lines=12> */
.L_x_36146:


//--------------------- .text._ZN2at6native27unrolled_elementwise_kernelIZZZNS0_22nan_to_num_kernel_cudaERNS_18TensorIteratorBaseESt8optionalIdES5_S5_ENKUlvE_clEvENKUlvE0_clEvEUlN3c107complexIfEEE_St5arrayIPcLm2EELi4E23TrivialOffsetCalculatorILi1EjESG_NS0_6memory15LoadWithoutCastENSH_16StoreWithoutCastEEEviT_T0_T2_T3_T4_T5_ --------------------------
	.section	.text._ZN2at6native27unrolled_elementwise_kernelIZZZNS0_22nan_to_num_kernel_cudaERNS_18TensorIteratorBaseESt8optionalIdES5_S5_ENKUlvE_clEvENKUlvE0_clEvEUlN3c107complexIfEEE_St5arrayIPcLm2EELi4E23TrivialOffsetCalculatorILi1EjESG_NS0_6memory15LoadWithoutCastENSH_16StoreWithoutCastEEEviT_T0_T2_T3_T4_T5_,"ax",@progbits
	.align	128
        .global         _ZN2at6native27unrolled_elementwise_kernelIZZZNS0_22nan_to_num_kernel_cudaERNS_18TensorIteratorBaseESt8optionalIdES5_S5_ENKUlvE_clEvENKUlvE0_clEvEUlN3c107complexIfEEE_St5arrayIPcLm2EELi4E23TrivialOffsetCalculatorILi1EjESG_NS0_6memory15LoadWithoutCastENSH_16StoreWithoutCastEEEviT_T0_T2_T3_T4_T5_
        .type           _ZN2at6native27unrolled_elementwise_kernelIZZZNS0_22nan_to_num_kernel_cudaERNS_18TensorIteratorBaseESt8optionalIdES5_S5_ENKUlvE_clEvENKUlvE0_clEvEUlN3c107complexIfEEE_St5arrayIPcLm2EELi4E23TrivialOffsetCalculatorILi1EjESG_NS0_6memory15LoadWithoutCastENSH_16StoreWithoutCastEEEviT_T0_T2_T3_T4_T5_,@function
        .size           _ZN2at6native27unrolled_elementwise_kernelIZZZNS0_22nan_to_num_kernel_cudaERNS_18TensorIteratorBaseESt8optionalIdES5_S5_ENKUlvE_clEvENKUlvE0_clEvEUlN3c107complexIfEEE_St5arrayIPcLm2EELi4E23TrivialOffsetCalculatorILi1EjESG_NS0_6memory15LoadWithoutCastENSH_16StoreWithoutCastEEEviT_T0_T2_T3_T4_T5_,(.L_x_36147 - _ZN2at6native27unrolled_elementwise_kernelIZZZNS0_22nan_to_num_kernel_cudaERNS_18TensorIteratorBaseESt8optionalIdES5_S5_ENKUlvE_clEvENKUlvE0_clEvEUlN3c107complexIfEEE_St5arrayIPcLm2EELi4E23TrivialOffsetCalculatorILi1EjESG_NS0_6memory15LoadWithoutCastENSH_16StoreWithoutCastEEEviT_T0_T2_T3_T4_T5_)
        .other          _ZN2at6native27unrolled_elementwise_kernelIZZZNS0_22nan_to_num_kernel_cudaERNS_18TensorIteratorBaseESt8optionalIdES5_S5_ENKUlvE_clEvENKUlvE0_clEvEUlN3c107complexIfEEE_St5arrayIPcLm2EELi4E23TrivialOffsetCalculatorILi1EjESG_NS0_6memory15LoadWithoutCastENSH_16StoreWithoutCastEEEviT_T0_T2_T3_T4_T5_,@"STO_CUDA_ENTRY STV_DEFAULT"
_ZN2at6native27unrolled_elementwise_kernelIZZZNS0_22nan_to_num_kernel_cudaERNS_18TensorIteratorBaseESt8optionalIdES5_S5_ENKUlvE_clEvENKUlvE0_clEvEUlN3c107complexIfEEE_St5arrayIPcLm2EELi4E23TrivialOffsetCalculatorILi1EjESG_NS0_6memory15LoadWithoutCastENSH_16StoreWithoutCastEEEviT_T0_T2_T3_T4_T5_:
.text._ZN2at6native27unrolled_elementwise_kernelIZZZNS0_22nan_to_num_kernel_cudaERNS_18TensorIteratorBaseESt8optionalIdES5_S5_ENKUlvE_clEvENKUlvE0_clEvEUlN3c107complexIfEEE_St5arrayIPcLm2EELi4E23TrivialOffsetCalculatorILi1EjESG_NS0_6memory15LoadWithoutCastENSH_16StoreWithoutCastEEEviT_T0_T2_T3_T4_T5_:
        /* <DEDUP_REMOVED lines=11> */
[----:B------:R-:W-:Y:S01]  /*00b0*/  ISETP.GE.AND P1, PT, R5, R12, PT ;  /* 0x0000000c0500720c */ /* 0x000fe20003f26270 */
[----:B------:R-:W-:Y:S01]  /*00c0*/  VIADD R19, R13, 0x80 ;  /* 0x000000800d137836 */ /* 0x000fe20000000000 */
[----:B------:R-:W1:Y:S11]  /*00d0*/  @!P0 LDC R18, c[0x0][0x220] ;  /* 0x00008800ff128b82 */ /* 0x000e760000000800 */
[----:B------:R-:W-:Y:S01]  /*00e0*/  @!P1 IMAD R21, R0, 0x200, R5 ;  /* 0x0000020000159824 */ /* 0x000fe200078e0205 */
[----:B------:R-:W2:Y:S01]  /*00f0*/  @!P1 LDC.64 R8, c[0x0][0x238] ;  /* 0x00008e00ff089b82 */ /* 0x000ea20000000a00 */
[----:B------:R-:W-:-:S02]  /*0100*/  @!P1 VIADD R5, R5, 0x80 ;  /* 0x0000008005059836 */ /* 0x000fc40000000000 */
[----:B0-----:R-:W-:Y:S01]  /*0110*/  @!P0 IMAD.WIDE.U32 R10, R7, 0x8, R10 ;  /* 0x00000008070a8825 */ /* 0x001fe200078e000a */
[----:B------:R-:W-:Y:S02]  /*0120*/  CS2R R6, SRZ ;  /* 0x0000000000067805 */ /* 0x000fe4000001ff00 */
[C---:B------:R-:W-:Y:S02]  /*0130*/  ISETP.GE.AND P3, PT, R5.reuse, R12, PT ;  /* 0x0000000c0500720c */ /* 0x040fe40003f66270 */
[----:B------:R-:W-:Y:S02]  /*0140*/  CS2R R14, SRZ ;  /* 0x00000000000e7805 */ /* 0x000fe4000001ff00 */
[----:B------:R0:W5:Y:S09]  /*0150*/  @!P0 LDG.E.64 R6, desc[UR4][R10.64] ;  /* 0x000000040a068981 */ /* 0x000172000c1e1b00 */
[----:B------:R-:W-:Y:S01]  /*0160*/  @!P3 IMAD R23, R0, 0x200, R5 ;  /* 0x000002000017b824 */ /* 0x000fe200078e0205 */
[----:B------:R-:W3:Y:S01]  /*0170*/  @!P3 LDC.64 R2, c[0x0][0x238] ;  /* 0x00008e00ff02bb82 */ /* 0x000ee20000000a00 */
[----:B------:R-:W-:-:S05]  /*0180*/  @!P3 VIADD R5, R5, 0x80 ;  /* 0x000000800505b836 */ /* 0x000fca0000000000 */
[----:B------:R-:W-:-:S13]  /*0190*/  ISETP.GE.AND P2, PT, R5, R12, PT ;  /* 0x0000000c0500720c */ /* 0x000fda0003f46270 */
[----:B------:R-:W4:Y:S01]  /*01a0*/  @!P2 LDC.64 R16, c[0x0][0x238] ;  /* 0x00008e00ff10ab82 */ /* 0x000f220000000a00 */
[----:B------:R-:W-:Y:S02]  /*01b0*/  @!P2 IMAD R5, R0, 0x200, R5 ;  /* 0x000002000005a824 */ /* 0x000fe400078e0205 */
[----:B---3--:R-:W-:Y:S01]  /*01c0*/  @!P3 IMAD.WIDE.U32 R22, R23, 0x8, R2 ;  /* 0x000000081716b825 */ /* 0x008fe200078e0002 */
[----:B------:R-:W-:-:S03]  /*01d0*/  CS2R R2, SRZ ;  /* 0x0000000000027805 */ /* 0x000fc6000001ff00 */
[----:B----4-:R-:W-:Y:S01]  /*01e0*/  @!P2 IMAD.WIDE.U32 R16, R5, 0x8, R16 ;  /* 0x000000080510a825 */ /* 0x010fe200078e0010 */
[----:B------:R-:W-:-:S03]  /*01f0*/  CS2R R4, SRZ ;  /* 0x0000000000047805 */ /* 0x000fc6000001ff00 */
[----:B--2---:R-:W-:Y:S01]  /*0200*/  @!P1 IMAD.WIDE.U32 R20, R21, 0x8, R8 ;  /* 0x0000000815149825 */ /* 0x004fe200078e0008 */
[----:B------:R2:W5:Y:S01]  /*0210*/  @!P2 LDG.E.64 R2, desc[UR4][R16.64] ;  /* 0x000000041002a981 */ /* 0x000562000c1e1b00 */
[----:B------:R-:W3:Y:S03]  /*0220*/  @!P0 LDC.64 R8, c[0x0][0x218] ;  /* 0x00008600ff088b82 */ /* 0x000ee60000000a00 */
[----:B------:R2:W5:Y:S01]  /*0230*/  @!P3 LDG.E.64 R4, desc[UR4][R22.64] ;  /* 0x000000041604b981 */ /* 0x000562000c1e1b00 */
[-C--:B------:R-:W-:Y:S01]  /*0240*/  ISETP.GE.AND P2, PT, R19, R12.reuse, PT ;  /* 0x0000000c1300720c */ /* 0x080fe20003f46270 */
[----:B0-----:R-:W-:Y:S01]  /*0250*/  VIADD R11, R13, 0x100 ;  /* 0x000001000d0b7836 */ /* 0x001fe20000000000 */
[----:B------:R-:W-:Y:S01]  /*0260*/  BSSY B0, `(.L_x_3419) ;  /* 0x0000012000007945 */ /* 0x000fe20003800000 */
[----:B------:R2:W5:Y:S03]  /*0270*/  @!P1 LDG.E.64 R14, desc[UR4][R20.64] ;  /* 0x00000004140e9981 */ /* 0x000566000c1e1b00 */
[----:B------:R-:W-:-:S02]  /*0280*/  ISETP.GE.AND P1, PT, R11, R12, PT ;  /* 0x0000000c0b00720c */ /* 0x000fc40003f26270 */
[----:B------:R-:W-:-:S05]  /*0290*/  CS2R R10, SRZ ;  /* 0x00000000000a7805 */ /* 0x000fca000001ff00 */
[----:B-12---:R-:W-:Y:S06]  /*02a0*/  @P2 BRA `(.L_x_3420) ;  /* 0x0000000000342947 */ /* 0x006fec0003800000 */
        /* <DEDUP_REMOVED lines=13> */
.L_x_3420:
[----:B------:R-:W-:Y:S05]  /*0380*/  BSYNC B0 ;  /* 0x0000000000007941 */ /* 0x000fea0003800000 */
.L_x_3419:
[----:B------:R-:W-:Y:S01]  /*0390*/  BSSY B0, `(.L_x_3421) ;  /* 0x0000011000007945 */ /* 0x000fe20003800000 */
[----:B-----5:R-:W-:Y:S01]  /*03a0*/  IMAD.MOV.U32 R15, RZ, RZ, RZ ;  /* 0x000000ffff0f7224 */ /* 0x020fe200078e00ff */
[----:B------:R-:W-:Y:S02]  /*03b0*/  CS2R R16, SRZ ;  /* 0x0000000000107805 */ /* 0x000fe4000001ff00 */
[----:B------:R-:W-:Y:S05]  /*03c0*/  @P1 BRA `(.L_x_3422) ;  /* 0x0000000000341947 */ /* 0x000fea0003800000 */
        /* <DEDUP_REMOVED lines=13> */
.L_x_3422:
[----:B------:R-:W-:Y:S05]  /*04a0*/  BSYNC B0 ;  /* 0x0000000000007941 */ /* 0x000fea0003800000 */
.L_x_3421:
[----:B------:R-:W-:Y:S01]  /*04b0*/  VIADD R5, R13, 0x180 ;  /* 0x000001800d057836 */ /* 0x000fe20000000000 */
[C---:B------:R-:W-:Y:S01]  /*04c0*/  @!P0 FSETP.NEU.FTZ.AND P1, PT, R6.reuse, -INF , PT ;  /* 0xff8000000600880b */ /* 0x040fe20003f3d000 */
[----:B------:R-:W-:Y:S01]  /*04d0*/  BSSY B0, `(.L_x_3423) ;  /* 0x0000019000007945 */ /* 0x000fe20003800000 */
[----:B------:R-:W-:Y:S01]  /*04e0*/  FSETP.NEU.AND P3, PT, R7, +INF , !P0 ;  /* 0x7f8000000700780b */ /* 0x000fe2000476d000 */
[----:B------:R-:W-:Y:S01]  /*04f0*/  IMAD.MOV.U32 R14, RZ, RZ, RZ ;  /* 0x000000ffff0e7224 */ /* 0x000fe200078e00ff */
[----:B------:R-:W-:Y:S02]  /*0500*/  ISETP.GE.AND P5, PT, R5, R12, PT ;  /* 0x0000000c0500720c */ /* 0x000fe40003fa6270 */
[C---:B------:R-:W-:Y:S02]  /*0510*/  @!P0 FSETP.NEU.FTZ.AND P4, PT, R6.reuse, +INF , PT ;  /* 0x7f8000000600880b */ /* 0x040fe40003f9d000 */
[C---:B------:R-:W-:Y:S02]  /*0520*/  @!P0 FSEL R4, R6.reuse, R18, P1 ;  /* 0x0000001206048208 */ /* 0x040fe40000800000 */
[----:B------:R-:W-:-:S02]  /*0530*/  @!P0 FSETP.GTU.FTZ.AND P1, PT, |R6|, +INF , PT ;  /* 0x7f8000000600880b */ /* 0x000fc40003f3c200 */
[----:B---3--:R-:W-:Y:S02]  /*0540*/  @!P0 FSEL R21, R4, R9, P4 ;  /* 0x0000000904158208 */ /* 0x008fe40002000000 */
[C---:B------:R-:W-:Y:S02]  /*0550*/  @!P0 FSETP.NEU.FTZ.AND P4, PT, R7.reuse, -INF , PT ;  /* 0xff8000000700880b */ /* 0x040fe40003f9d000 */
[C---:B------:R-:W-:Y:S02]  /*0560*/  @!P0 FSETP.GTU.FTZ.AND P2, PT, |R7|.reuse, +INF , PT ;  /* 0x7f8000000700880b */ /* 0x040fe40003f5c200 */
[----:B------:R-:W-:Y:S01]  /*0570*/  @P3 FSEL R9, R7, R18, P4 ;  /* 0x0000001207093208 */ /* 0x000fe20002000000 */
        /* <DEDUP_REMOVED lines=9> */
[----:B0-----:R-:W-:Y:S02]  /*0610*/  FSEL R5, R4, R7, P4 ;  /* 0x0000000704057208 */ /* 0x001fe40002000000 */
[C---:B------:R-:W-:Y:S02]  /*0620*/  FSETP.GTU.FTZ.AND P4, PT, |R3|.reuse, +INF , PT ;  /* 0x7f8000000300780b */ /* 0x040fe40003f9c200 */
[----:B------:R-:W-:Y:S02]  /*0630*/  @P3 FSEL R7, R3, UR6, P6 ;  /* 0x0000000603073c08 */ /* 0x000fe4000b000000 */
[-C--:B------:R-:W-:Y:S02]  /*0640*/  FSEL R14, R5, R6.reuse, !P5 ;  /* 0x00000006050e7208 */ /* 0x080fe40006800000 */
[----:B------:R-:W-:-:S07]  /*0650*/  FSEL R15, R7, R6, !P4 ;  /* 0x00000006070f7208 */ /* 0x000fce0006000000 */
.L_x_3424:
[----:B------:R-:W-:Y:S05]  /*0660*/  BSYNC B0 ;  /* 0x0000000000007941 */ /* 0x000fea0003800000 */
.L_x_3423:
[----:B------:R-:W-:Y:S01]  /*0670*/  ISETP.GE.AND P3, PT, R13, R12, PT ;  /* 0x0000000c0d00720c */ /* 0x000fe20003f66270 */
[----:B------:R-:W-:Y:S04]  /*0680*/  BSSY B0, `(.L_x_3425) ;  /* 0x000001a000007945 */ /* 0x000fe80003800000 */
[----:B------:R-:W-:Y:S01]  /*0690*/  BSSY B1, `(.L_x_3426) ;  /* 0x0000012000017945 */ /* 0x000fe20003800000 */
[----:B------:R-:W-:Y:S02]  /*06a0*/  CS2R R4, SRZ ;  /* 0x0000000000047805 */ /* 0x000fe4000001ff00 */
[-C--:B------:R-:W-:Y:S02]  /*06b0*/  @!P0 FSEL R4, R21, R8.reuse, !P1 ;  /* 0x0000000815048208 */ /* 0x080fe40004800000 */
[----:B------:R-:W-:-:S03]  /*06c0*/  @!P0 FSEL R5, R9, R8, !P2 ;  /* 0x0000000809058208 */ /* 0x000fc60005000000 */
[----:B------:R-:W-:Y:S05]  /*06d0*/  @P3 BRA `(.L_x_3427) ;  /* 0x0000000000343947 */ /* 0x000fea0003800000 */
[----:B------:R-:W0:Y:S01]  /*06e0*/  LDC.64 R2, c[0x0][0x230] ;  /* 0x00008c00ff027b82 */ /* 0x000e220000000a00 */
[----:B------:R-:W-:-:S04]  /*06f0*/  IMAD R13, R0, 0x200, R13 ;  /* 0x00000200000d7824 */ /* 0x000fc800078e020d */
[----:B0-----:R-:W-:-:S04]  /*0700*/  IMAD.WIDE.U32 R2, R13, 0x8, R2 ;  /* 0x000000080d027825 */ /* 0x001fc800078e0002 */
[----:B------:R-:W-:Y:S01]  /*0710*/  IMAD.MOV.U32 R13, RZ, RZ, R19 ;  /* 0x000000ffff0d7224 */ /* 0x000fe200078e0013 */
[----:B------:R0:W-:Y:S04]  /*0720*/  STG.E.64 desc[UR4][R2.64], R4 ;  /* 0x0000000402007986 */ /* 0x0001e8000c101b04 */
[----:B------:R-:W-:-:S13]  /*0730*/  ISETP.GE.AND P0, PT, R13, R12, PT ;  /* 0x0000000c0d00720c */ /* 0x000fda0003f06270 */
[----:B------:R-:W-:Y:S05]  /*0740*/  @P0 BREAK B1 ;  /* 0x0000000000010942 */ /* 0x000fea0003800000 */
[----:B0-----:R-:W-:Y:S05]  /*0750*/  @P0 BRA `(.L_x_3428) ;  /* 0x0000000000300947 */ /* 0x001fea0003800000 */
[----:B------:R-:W0:Y:S01]  /*0760*/  LDC.64 R2, c[0x0][0x230] ;  /* 0x00008c00ff027b82 */ /* 0x000e220000000a00 */
[----:B------:R-:W-:Y:S02]  /*0770*/  IMAD R5, R0, 0x200, R13 ;  /* 0x0000020000057824 */ /* 0x000fe400078e020d */
[----:B------:R-:W-:Y:S02]  /*0780*/  VIADD R13, R13, 0x80 ;  /* 0x000000800d0d7836 */ /* 0x000fe40000000000 */
[----:B0-----:R-:W-:-:S05]  /*0790*/  IMAD.WIDE.U32 R2, R5, 0x8, R2 ;  /* 0x0000000805027825 */ /* 0x001fca00078e0002 */
[----:B------:R0:W-:Y:S02]  /*07a0*/  STG.E.64 desc[UR4][R2.64], R10 ;  /* 0x0000000a02007986 */ /* 0x0001e4000c101b04 */
.L_x_3427:
[----:B------:R-:W-:Y:S05]  /*07b0*/  BSYNC B1 ;  /* 0x0000000000017941 */ /* 0x000fea0003800000 */
.L_x_3426:
[----:B------:R-:W-:-:S13]  /*07c0*/  ISETP.GE.AND P0, PT, R13, R12, PT ;  /* 0x0000000c0d00720c */ /* 0x000fda0003f06270 */
[----:B0-----:R-:W0:Y:S01]  /*07d0*/  @!P0 LDC.64 R2, c[0x0][0x230] ;  /* 0x00008c00ff028b82 */ /* 0x001e220000000a00 */
[----:B------:R-:W-:Y:S02]  /*07e0*/  @!P0 IMAD R5, R0, 0x200, R13 ;  /* 0x0000020000058824 */ /* 0x000fe400078e020d */
[----:B------:R-:W-:Y:S02]  /*07f0*/  @!P0 VIADD R13, R13, 0x80 ;  /* 0x000000800d0d8836 */ /* 0x000fe40000000000 */
[----:B0-----:R-:W-:-:S05]  /*0800*/  @!P0 IMAD.WIDE.U32 R2, R5, 0x8, R2 ;  /* 0x0000000805028825 */ /* 0x001fca00078e0002 */
[----:B------:R0:W-:Y:S02]  /*0810*/  @!P0 STG.E.64 desc[UR4][R2.64], R16 ;  /* 0x0000001002008986 */ /* 0x0001e4000c101b04 */
.L_x_3428:
[----:B------:R-:W-:Y:S05]  /*0820*/  BSYNC B0 ;  /* 0x0000000000007941 */ /* 0x000fea0003800000 */
.L_x_3425:
[----:B------:R-:W-:Y:S05]  /*0830*/  WARPSYNC.ALL ;  /* 0x0000000000007948 */ /* 0x000fea0003800000 */
[----:B------:R-:W-:-:S13]  /*0840*/  ISETP.GE.AND P0, PT, R13, R12, PT ;  /* 0x0000000c0d00720c */ /* 0x000fda0003f06270 */
[----:B------:R-:W-:Y:S05]  /*0850*/  @P0 EXIT ;  /* 0x000000000000094d */ /* 0x000fea0003800000 */
[----:B0-----:R-:W0:Y:S01]  /*0860*/  LDC.64 R2, c[0x0][0x230] ;  /* 0x00008c00ff027b82 */ /* 0x001e220000000a00 */
[----:B------:R-:W-:-:S04]  /*0870*/  IMAD R13, R0, 0x200, R13 ;  /* 0x00000200000d7824 */ /* 0x000fc800078e020d */
[----:B0-----:R-:W-:-:S05]  /*0880*/  IMAD.WIDE.U32 R2, R13, 0x8, R2 ;  /* 0x000000080d027825 */ /* 0x001fca00078e0002 */
[----:B------:R-:W-:Y:S01]  /*0890*/  STG.E.64 desc[UR4][R2.64], R14 ;  /* 0x0000000e02007986 */ /* 0x000fe2000c101b04 */
[----:B------:R-:W-:Y:S05]  /*08a0*/  EXIT ;  /* 0x000000000000794d */ /* 0x000fea0003800000 */
.L_x_3429:
        /* <DEDUP_REMOVED lines=13> */
.L_x_36147:


//--------------------- .text._ZN2at6native29vectorized_elementwise_kernelILi2EZZZNS0_22nan_to_num_kernel_cudaERNS_18TensorIteratorBaseESt8optionalIdES5_S5_ENKUlvE_clEvENKUlvE0_clEvEUlN3c107complexIfEEE_St5arrayIPcLm2EEEEviT0_T1_ --------------------------
	.section	.text._ZN2at6native29vectorized_elementwise_kernelILi2EZZZNS0_22nan_to_num_kernel_cudaERNS_18TensorIteratorBaseESt8optionalIdES5_S5_ENKUlvE_clEvENKUlvE0_clEvEUlN3c107complexIfEEE_St5arrayIPcLm2EEEEviT0_T1_,"ax",@progbits
	.align	128
        .global         _ZN2at6native29vectorized_elementwise_kernelILi2EZZZNS0_22nan_to_num_kernel_cudaERNS_18TensorIteratorBaseESt8optionalIdES5_S5_ENKUlvE_clEvENKUlvE0_clEvEUlN3c107complexIfEEE_St5arrayIPcLm2EEEEviT0_T1_
        .type           _ZN2at6native29vectorized_elementwise_kernelILi2EZZZNS0_22nan_to_num_kernel_cudaERNS_18TensorIteratorBaseESt8optionalIdES5_S5_ENKUlvE_clEvENKUlvE0_clEvEUlN3c107complexIfEEE_St5arrayIPcLm2EEEEviT0_T1_,@function
        .size           _ZN2at6native29vectorized_elementwise_kernelILi2EZZZNS0_22nan_to_num_kernel_cudaERNS_18TensorIteratorBaseESt8optionalIdES5_S5_ENKUlvE_clEvENKUlvE0_clEvEUlN3c107complexIfEEE_St5arrayIPcLm2EEEEviT0_T1_,(.L_x_36148 - _ZN2at6native29vectorized_elementwise_kernelILi2EZZZNS0_22nan_to_num_kernel_cudaERNS_18TensorIteratorBaseESt8optionalIdES5_S5_ENKUlvE_clEvENKUlvE0_clEvEUlN3c107complexIfEEE_St5arrayIPcLm2EEEEviT0_T1_)
        .other          _ZN2at6native29vectorized_elementwise_kernelILi2EZZZNS0_22nan_to_num_kernel_cudaERNS_18TensorIteratorBaseESt8optionalIdES5_S5_ENKUlvE_clEvENKUlvE0_clEvEUlN3c107complexIfEEE_St5arrayIPcLm2EEEEviT0_T1_,@"STO_CUDA_ENTRY STV_DEFAULT"
_ZN2at6native29vectorized_elementwise_kernelILi2EZZZNS0_22nan_to_num_kernel_cudaERNS_18TensorIteratorBaseESt8optionalIdES5_S5_ENKUlvE_clEvENKUlvE0_clEvEUlN3c107complexIfEEE_St5arrayIPcLm2EEEEviT0_T1_:
.text._ZN2at6native29vectorized_elementwise_kernelILi2EZZZNS0_22nan_to_num_kernel_cudaERNS_18TensorIteratorBaseESt8optionalIdES5_S5_ENKUlvE_clEvENKUlvE0_clEvEUlN3c107complexIfEEE_St5arrayIPcLm2EEEEviT0_T1_:
        /* <DEDUP_REMOVED lines=11> */
[----:B------:R-:W2:Y:S01]  /*00b0*/  LDC.64 R6, c[0x0][0x218] ;  /* 0x00008600ff067b82 */ /* 0x000ea20000000a00 */
[----:B-1----:R-:W-:-:S04]  /*00c0*/  IMAD.WIDE R4, R2, 0x8, R4 ;  /* 0x0000000802047825 */ /* 0x002fc800078e0204 */
[----:B0-----:R-:W-:-:S05]  /*00d0*/  IMAD.WIDE.U32 R4, R3, 0x10, R4 ;  /* 0x0000001003047825 */ /* 0x001fca00078e0004 */
[----:B------:R-:W3:Y:S04]  /*00e0*/  LDG.E.128 R20, desc[UR4][R4.64] ;  /* 0x0000000404147981 */ /* 0x000ee8000c1e1d00 */
[----:B------:R-:W4:Y:S04]  /*00f0*/  LDG.E.128 R16, desc[UR4][R4.64+0x800] ;  /* 0x0008000404107981 */ /* 0x000f28000c1e1d00 */
[----:B------:R-:W5:Y:S04]  /*0100*/  LDG.E.128 R8, desc[UR4][R4.64+0x1000] ;  /* 0x0010000404087981 */ /* 0x000f68000c1e1d00 */
[----:B------:R0:W5:Y:S01]  /*0110*/  LDG.E.128 R12, desc[UR4][R4.64+0x1800] ;  /* 0x00180004040c7981 */ /* 0x000162000c1e1d00 */
[----:B---3--:R-:W-:-:S02]  /*0120*/  FSETP.NEU.FTZ.AND P0, PT, R20, -INF , PT ;  /* 0xff8000001400780b */ /* 0x008fc40003f1d000 */
[C---:B------:R-:W-:Y:S02]  /*0130*/  FSETP.NEU.FTZ.AND P2, PT, R20.reuse, +INF , PT ;  /* 0x7f8000001400780b */ /* 0x040fe40003f5d000 */
[----:B------:R-:W-:Y:S02]  /*0140*/  FSEL R26, R20, UR6, P0 ;  /* 0x00000006141a7c08 */ /* 0x000fe40008000000 */
[----:B------:R-:W-:Y:S02]  /*0150*/  FSETP.NEU.FTZ.AND P5, PT, R22, -INF , PT ;  /* 0xff8000001600780b */ /* 0x000fe40003fbd000 */
[----:B--2---:R-:W-:Y:S02]  /*0160*/  FSEL R26, R26, R7, P2 ;  /* 0x000000071a1a7208 */ /* 0x004fe40001000000 */
[C---:B------:R-:W-:Y:S02]  /*0170*/  FSETP.NEU.FTZ.AND P4, PT, R22.reuse, +INF , PT ;  /* 0x7f8000001600780b */ /* 0x040fe40003f9d000 */
[----:B------:R-:W-:-:S02]  /*0180*/  FSETP.GTU.FTZ.AND P2, PT, |R22|, +INF , PT ;  /* 0x7f8000001600780b */ /* 0x000fc40003f5c200 */
[----:B------:R-:W-:Y:S02]  /*0190*/  FSETP.NEU.FTZ.AND P3, PT, R21, -INF , PT ;  /* 0xff8000001500780b */ /* 0x000fe40003f7d000 */
[----:B------:R-:W-:Y:S02]  /*01a0*/  FSEL R22, R22, UR6, P5 ;  /* 0x0000000616167c08 */ /* 0x000fe4000a800000 */
[----:B------:R-:W-:Y:S02]  /*01b0*/  FSETP.NEU.FTZ.AND P6, PT, R23, -INF , PT ;  /* 0xff8000001700780b */ /* 0x000fe40003fdd000 */
[----:B----4-:R-:W-:Y:S02]  /*01c0*/  FSETP.NEU.FTZ.AND P5, PT, R16, -INF , PT ;  /* 0xff8000001000780b */ /* 0x010fe40003fbd000 */
[----:B------:R-:W-:Y:S02]  /*01d0*/  FSEL R28, R21, UR6, P3 ;  /* 0x00000006151c7c08 */ /* 0x000fe40009800000 */
[----:B------:R-:W-:-:S02]  /*01e0*/  FSEL R33, R22, R7, P4 ;  /* 0x0000000716217208 */ /* 0x000fc40002000000 */
[C---:B------:R-:W-:Y:S02]  /*01f0*/  FSETP.NEU.FTZ.AND P3, PT, R23.reuse, +INF , PT ;  /* 0x7f8000001700780b */ /* 0x040fe40003f7d000 */
[----:B------:R-:W-:Y:S02]  /*0200*/  FSEL R0, R23, UR6, P6 ;  /* 0x0000000617007c08 */ /* 0x000fe4000b000000 */
[C---:B------:R-:W-:Y:S02]  /*0210*/  FSETP.NEU.FTZ.AND P4, PT, R16.reuse, +INF , PT ;  /* 0x7f8000001000780b */ /* 0x040fe40003f9d000 */
[----:B0-----:R-:W-:Y:S02]  /*0220*/  FSEL R4, R16, UR6, P5 ;  /* 0x0000000610047c08 */ /* 0x001fe4000a800000 */
[----:B------:R-:W-:Y:S02]  /*0230*/  FSETP.NEU.FTZ.AND P6, PT, R17, -INF , PT ;  /* 0xff8000001100780b */ /* 0x000fe40003fdd000 */
[----:B------:R-:W-:-:S02]  /*0240*/  FSETP.NEU.FTZ.AND P5, PT, R18, -INF , PT ;  /* 0xff8000001200780b */ /* 0x000fc40003fbd000 */
[-C--:B------:R-:W-:Y:S02]  /*0250*/  FSEL R35, R0, R7.reuse, P3 ;  /* 0x0000000700237208 */ /* 0x080fe40001800000 */
[----:B------:R-:W-:Y:S02]  /*0260*/  FSEL R4, R4, R7, P4 ;  /* 0x0000000704047208 */ /* 0x000fe40002000000 */
[C---:B------:R-:W-:Y:S02]  /*0270*/  FSETP.NEU.FTZ.AND P3, PT, R17.reuse, +INF , PT ;  /* 0x7f8000001100780b */ /* 0x040fe40003f7d000 */
[----:B------:R-:W-:Y:S02]  /*0280*/  FSEL R0, R17, UR6, P6 ;  /* 0x0000000611007c08 */ /* 0x000fe4000b000000 */
[C---:B------:R-:W-:Y:S02]  /*0290*/  FSETP.NEU.FTZ.AND P4, PT, R18.reuse, +INF , PT ;  /* 0x7f8000001200780b */ /* 0x040fe40003f9d000 */
[----:B------:R-:W-:-:S02]  /*02a0*/  FSEL R22, R18, UR6, P5 ;  /* 0x0000000612167c08 */ /* 0x000fc4000a800000 */
[----:B------:R-:W-:Y:S02]  /*02b0*/  FSETP.NEU.FTZ.AND P6, PT, R19, -INF , PT ;  /* 0xff8000001300780b */ /* 0x000fe40003fdd000 */
[----:B-----5:R-:W-:Y:S02]  /*02c0*/  FSETP.NEU.FTZ.AND P5, PT, R8, -INF , PT ;  /* 0xff8000000800780b */ /* 0x020fe40003fbd000 */
[C---:B------:R-:W-:Y:S02]  /*02d0*/  FSETP.NEU.FTZ.AND P1, PT, R21.reuse, +INF , PT ;  /* 0x7f8000001500780b */ /* 0x040fe40003f3d000 */
[----:B------:R-:W-:Y:S02]  /*02e0*/  FSETP.GTU.FTZ.AND P0, PT, |R21|, +INF , PT ;  /* 0x7f8000001500780b */ /* 0x000fe40003f1c200 */
[-C--:B------:R-:W-:Y:S02]  /*02f0*/  FSEL R21, R0, R7.reuse, P3 ;  /* 0x0000000700157208 */ /* 0x080fe40001800000 */
[----:B------:R-:W-:-:S02]  /*0300*/  FSEL R22, R22, R7, P4 ;  /* 0x0000000716167208 */ /* 0x000fc40002000000 */
[C---:B------:R-:W-:Y:S02]  /*0310*/  FSETP.NEU.FTZ.AND P3, PT, R19.reuse, +INF , PT ;  /* 0x7f8000001300780b */ /* 0x040fe40003f7d000 */
[----:B------:R-:W-:Y:S02]  /*0320*/  FSEL R0, R19, UR6, P6 ;  /* 0x0000000613007c08 */ /* 0x000fe4000b000000 */
[C---:B------:R-:W-:Y:S02]  /*0330*/  FSETP.NEU.FTZ.AND P4, PT, R8.reuse, +INF , PT ;  /* 0x7f8000000800780b */ /* 0x040fe40003f9d000 */
[----:B------:R-:W-:Y:S02]  /*0340*/  FSEL R24, R8, UR6, P5 ;  /* 0x0000000608187c08 */ /* 0x000fe4000a800000 */
[----:B------:R-:W-:Y:S02]  /*0350*/  FSETP.NEU.FTZ.AND P5, PT, R9, -INF , PT ;  /* 0xff8000000900780b */ /* 0x000fe40003fbd000 */
[----:B------:R-:W-:-:S02]  /*0360*/  FSEL R28, R28, R7, P1 ;  /* 0x000000071c1c7208 */ /* 0x000fc40000800000 */
[----:B------:R-:W-:Y:S02]  /*0370*/  FSETP.GTU.FTZ.AND P1, PT, |R23|, +INF , PT ;  /* 0x7f8000001700780b */ /* 0x000fe40003f3c200 */
[-C--:B------:R-:W-:Y:S02]  /*0380*/  FSEL R23, R0, R7.reuse, P3 ;  /* 0x0000000700177208 */ /* 0x080fe40001800000 */
[----:B------:R-:W-:Y:S02]  /*0390*/  FSEL R24, R24, R7, P4 ;  /* 0x0000000718187208 */ /* 0x000fe40002000000 */
[C---:B------:R-:W-:Y:S02]  /*03a0*/  FSETP.NEU.FTZ.AND P4, PT, R9.reuse, +INF , PT ;  /* 0x7f8000000900780b */ /* 0x040fe40003f9d000 */
[----:B------:R-:W-:Y:S02]  /*03b0*/  FSEL R0, R9, UR6, P5 ;  /* 0x0000000609007c08 */ /* 0x000fe4000a800000 */
[----:B------:R-:W-:-:S02]  /*03c0*/  FSETP.NEU.FTZ.AND P5, PT, R10, -INF , PT ;  /* 0xff8000000a00780b */ /* 0x000fc40003fbd000 */
[-C--:B------:R-:W-:Y:S02]  /*03d0*/  FSEL R0, R0, R7.reuse, P4 ;  /* 0x0000000700007208 */ /* 0x080fe40002000000 */
[C---:B------:R-:W-:Y:S02]  /*03e0*/  FSETP.NEU.FTZ.AND P4, PT, R10.reuse, +INF , PT ;  /* 0x7f8000000a00780b */ /* 0x040fe40003f9d000 */
[----:B------:R-:W-:Y:S02]  /*03f0*/  FSEL R32, R10, UR6, P5 ;  /* 0x000000060a207c08 */ /* 0x000fe4000a800000 */
[C---:B------:R-:W-:Y:S02]  /*0400*/  FSETP.NEU.FTZ.AND P5, PT, R11.reuse, -INF , PT ;  /* 0xff8000000b00780b */ /* 0x040fe40003fbd000 */
[----:B------:R-:W-:Y:S02]  /*0410*/  FSEL R29, R32, R7, P4 ;  /* 0x00000007201d7208 */ /* 0x000fe40002000000 */
[----:B------:R-:W-:-:S02]  /*0420*/  FSETP.NEU.FTZ.AND P4, PT, R11, +INF , PT ;  /* 0x7f8000000b00780b */ /* 0x000fc40003f9d000 */
[----:B------:R-:W-:Y:S02]  /*0430*/  FSEL R32, R11, UR6, P5 ;  /* 0x000000060b207c08 */ /* 0x000fe4000a800000 */
[C---:B------:R-:W-:Y:S02]  /*0440*/  FSETP.NEU.FTZ.AND P5, PT, R13.reuse, -INF , PT ;  /* 0xff8000000d00780b */ /* 0x040fe40003fbd000 */
[----:B------:R-:W-:Y:S02]  /*0450*/  FSEL R3, R32, R7, P4 ;  /* 0x0000000720037208 */ /* 0x000fe40002000000 */
[----:B------:R-:W-:Y:S02]  /*0460*/  FSETP.GTU.FTZ.AND P4, PT, |R18|, +INF , PT ;  /* 0x7f8000001200780b */ /* 0x000fe40003f9c200 */
[C---:B------:R-:W-:Y:S02]  /*0470*/  FSEL R18, R13.reuse, UR6, P5 ;  /* 0x000000060d127c08 */ /* 0x040fe4000a800000 */
[----:B------:R-:W-:-:S02]  /*0480*/  FSETP.NEU.FTZ.AND P5, PT, R13, +INF , PT ;  /* 0x7f8000000d00780b */ /* 0x000fc40003fbd000 */
[----:B------:R-:W-:Y:S02]  /*0490*/  FSETP.NEU.FTZ.AND P6, PT, R14, -INF , PT ;  /* 0xff8000000e00780b */ /* 0x000fe40003fdd000 */
[----:B------:R-:W-:Y:S02]  /*04a0*/  P2R R30, PR, RZ, 0x1 ;  /* 0x00000001ff1e7803 */ /* 0x000fe40000000000 */
[----:B------:R-:W-:Y:S02]  /*04b0*/  FSETP.GTU.FTZ.AND P0, PT, |R20|, +INF , PT ;  /* 0x7f8000001400780b */ /* 0x000fe40003f1c200 */
[----:B------:R-:W-:Y:S02]  /*04c0*/  FSEL R5, R18, R7, P5 ;  /* 0x0000000712057208 */ /* 0x000fe40002800000 */
[C---:B------:R-:W-:Y:S02]  /*04d0*/  FSEL R18, R14.reuse, UR6, P6 ;  /* 0x000000060e127c08 */ /* 0x040fe4000b000000 */
[----:B------:R-:W-:-:S02]  /*04e0*/  FSETP.NEU.FTZ.AND P6, PT, R14, +INF , PT ;  /* 0x7f8000000e00780b */ /* 0x000fc40003fdd000 */
[----:B------:R-:W-:Y:S02]  /*04f0*/  P2R R20, PR, RZ, 0x1 ;  /* 0x00000001ff147803 */ /* 0x000fe40000000000 */
[----:B------:R-:W-:Y:S02]  /*0500*/  P2R R31, PR, RZ, 0x4 ;  /* 0x00000004ff1f7803 */ /* 0x000fe40000000000 */
[----:B------:R-:W-:Y:S02]  /*0510*/  FSETP.NEU.FTZ.AND P0, PT, R12, -INF , PT ;  /* 0xff8000000c00780b */ /* 0x000fe40003f1d000 */
[----:B------:R-:W-:Y:S02]  /*0520*/  FSETP.NEU.FTZ.AND P2, PT, R15, +INF , PT ;  /* 0x7f8000000f00780b */ /* 0x000fe40003f5d000 */
[----:B------:R-:W-:Y:S02]  /*0530*/  FSEL R25, R18, R7, P6 ;  /* 0x0000000712197208 */ /* 0x000fe40003000000 */
[----:B------:R-:W-:-:S02]  /*0540*/  FSETP.GTU.FTZ.AND P6, PT, |R16|, +INF , PT ;  /* 0x7f8000001000780b */ /* 0x000fc40003fdc200 */
[C---:B------:R-:W-:Y:S02]  /*0550*/  FSEL R16, R12.reuse, UR6, P0 ;  /* 0x000000060c107c08 */ /* 0x040fe40008000000 */
[----:B------:R-:W-:Y:S02]  /*0560*/  FSETP.NEU.FTZ.AND P0, PT, R12, +INF , PT ;  /* 0x7f8000000c00780b */ /* 0x000fe40003f1d000 */
[----:B------:R-:W-:Y:S02]  /*0570*/  FSETP.GTU.FTZ.AND P3, PT, |R19|, +INF , PT ;  /* 0x7f8000001300780b */ /* 0x000fe40003f7c200 */
[----:B------:R-:W-:Y:S02]  /*0580*/  FSEL R27, R16, R7, P0 ;  /* 0x00000007101b7208 */ /* 0x000fe40000000000 */
[----:B------:R-:W-:Y:S02]  /*0590*/  FSETP.NEU.FTZ.AND P0, PT, R15, -INF , PT ;  /* 0xff8000000f00780b */ /* 0x000fe40003f1d000 */
[----:B------:R-:W-:-:S02]  /*05a0*/  FSETP.GTU.FTZ.AND P5, PT, |R17|, +INF , PT ;  /* 0x7f8000001100780b */ /* 0x000fc40003fbc200 */
[----:B------:R-:W-:Y:S02]  /*05b0*/  @P2 FSEL R7, R15, UR6, P0 ;  /* 0x000000060f072c08 */ /* 0x000fe40008000000 */
[----:B------:R-:W-:Y:S02]  /*05c0*/  ISETP.NE.AND P0, PT, R30, RZ, PT ;  /* 0x000000ff1e00720c */ /* 0x000fe40003f05270 */
[----:B------:R-:W-:Y:S02]  /*05d0*/  ISETP.NE.AND P2, PT, R31, RZ, PT ;  /* 0x000000ff1f00720c */ /* 0x000fe40003f45270 */
[-C--:B------:R-:W-:Y:S01]  /*05e0*/  FSEL R19, R35, R6.reuse, !P1 ;  /* 0x0000000623137208 */ /* 0x080fe20004800000 */
[----:B------:R-:W0:Y:S01]  /*05f0*/  S2R R31, SR_TID.X ;  /* 0x00000000001f7919 */ /* 0x000e220000002100 */
[----:B------:R-:W-:Y:S02]  /*0600*/  FSEL R17, R28, R6, !P0 ;  /* 0x000000061c117208 */ /* 0x000fe40004000000 */
[----:B------:R-:W-:-:S02]  /*0610*/  FSETP.GTU.FTZ.AND P1, PT, |R8|, +INF , PT ;  /* 0x7f8000000800780b */ /* 0x000fc40003f3c200 */
[----:B------:R-:W-:Y:S02]  /*0620*/  FSETP.GTU.FTZ.AND P0, PT, |R9|, +INF , PT ;  /* 0x7f8000000900780b */ /* 0x000fe40003f1c200 */
[----:B------:R-:W1:Y:S01]  /*0630*/  LDC.64 R8, c[0x0][0x230] ;  /* 0x00008c00ff087b82 */ /* 0x000e620000000a00 */
[-C--:B------:R-:W-:Y:S02]  /*0640*/  FSEL R18, R33, R6.reuse, !P2 ;  /* 0x0000000621127208 */ /* 0x080fe40005000000 */
[----:B------:R-:W-:Y:S02]  /*0650*/  ISETP.NE.AND P2, PT, R20, RZ, PT ;  /* 0x000000ff1400720c */ /* 0x000fe40003f45270 */
[-C--:B------:R-:W-:Y:S02]  /*0660*/  FSEL R23, R23, R6.reuse, !P3 ;  /* 0x0000000617177208 */ /* 0x080fe40005800000 */
[-C--:B------:R-:W-:Y:S02]  /*0670*/  FSEL R16, R26, R6.reuse, !P2 ;  /* 0x000000061a107208 */ /* 0x080fe40005000000 */
[----:B------:R-:W-:-:S02]  /*0680*/  FSEL R22, R22, R6, !P4 ;  /* 0x0000000616167208 */ /* 0x000fc40006000000 */
[-C--:B------:R-:W-:Y:S02]  /*0690*/  FSEL R21, R21, R6.reuse, !P5 ;  /* 0x0000000615157208 */ /* 0x080fe40006800000 */
[----:B------:R-:W-:Y:S02]  /*06a0*/  FSEL R20, R4, R6, !P6 ;  /* 0x0000000604147208 */ /* 0x000fe40007000000 */
[----:B------:R-:W-:Y:S02]  /*06b0*/  FSETP.GTU.FTZ.AND P2, PT, |R10|, +INF , PT ;  /* 0x7f8000000a00780b */ /* 0x000fe40003f5c200 */
[----:B------:R-:W-:Y:S02]  /*06c0*/  FSETP.GTU.FTZ.AND P3, PT, |R11|, +INF , PT ;  /* 0x7f8000000b00780b */ /* 0x000fe40003f7c200 */
[----:B------:R-:W-:Y:S02]  /*06d0*/  FSETP.GTU.FTZ.AND P4, PT, |R13|, +INF , PT ;  /* 0x7f8000000d00780b */ /* 0x000fe40003f9c200 */
[----:B------:R-:W-:-:S02]  /*06e0*/  FSETP.GTU.FTZ.AND P5, PT, |R14|, +INF , PT ;  /* 0x7f8000000e00780b */ /* 0x000fc40003fbc200 */
[----:B------:R-:W-:Y:S01]  /*06f0*/  FSETP.GTU.FTZ.AND P6, PT, |R12|, +INF , PT ;  /* 0x7f8000000c00780b */ /* 0x000fe20003fdc200 */
[----:B-1----:R-:W-:Y:S01]  /*0700*/  IMAD.WIDE.U32 R8, R2, 0x8, R8 ;  /* 0x0000000802087825 */ /* 0x002fe200078e0008 */
[-C--:B------:R-:W-:Y:S02]  /*0710*/  FSEL R10, R29, R6.reuse, !P2 ;  /* 0x000000061d0a7208 */ /* 0x080fe40005000000 */
[-C--:B------:R-:W-:Y:S02]  /*0720*/  FSEL R11, R3, R6.reuse, !P3 ;  /* 0x00000006030b7208 */ /* 0x080fe40005800000 */
[-C--:B------:R-:W-:Y:S01]  /*0730*/  FSEL R13, R5, R6.reuse, !P4 ;  /* 0x00000006050d7208 */ /* 0x080fe20006000000 */
[----:B0-----:R-:W-:Y:S01]  /*0740*/  IMAD.WIDE R30, R31, 0x10, R8 ;  /* 0x000000101f1e7825 */ /* 0x001fe200078e0208 */
[----:B------:R-:W-:Y:S02]  /*0750*/  FSEL R8, R24, R6, !P1 ;  /* 0x0000000618087208 */ /* 0x000fe40004800000 */
[----:B------:R-:W-:-:S02]  /*0760*/  FSETP.GTU.FTZ.AND P1, PT, |R15|, +INF , PT ;  /* 0x7f8000000f00780b */ /* 0x000fc40003f3c200 */
[-C--:B------:R-:W-:Y:S01]  /*0770*/  FSEL R9, R0, R6.reuse, !P0 ;  /* 0x0000000600097208 */ /* 0x080fe20004000000 */
[----:B------:R-:W-:Y:S01]  /*0780*/  STG.E.128 desc[UR4][R30.64], R16 ;  /* 0x000000101e007986 */ /* 0x000fe2000c101d04 */
[-C--:B------:R-:W-:Y:S02]  /*0790*/  FSEL R14, R25, R6.reuse, !P5 ;  /* 0x00000006190e7208 */ /* 0x080fe40006800000 */
[-C--:B------:R-:W-:Y:S01]  /*07a0*/  FSEL R12, R27, R6.reuse, !P6 ;  /* 0x000000061b0c7208 */ /* 0x080fe20007000000 */
[----:B------:R-:W-:Y:S01]  /*07b0*/  STG.E.128 desc[UR4][R30.64+0x800], R20 ;  /* 0x000800141e007986 */ /* 0x000fe2000c101d04 */
[----:B------:R-:W-:-:S03]  /*07c0*/  FSEL R15, R7, R6, !P1 ;  /* 0x00000006070f7208 */ /* 0x000fc60004800000 */
[----:B------:R-:W-:Y:S04]  /*07d0*/  STG.E.128 desc[UR4][R30.64+0x1000], R8 ;  /* 0x001000081e007986 */ /* 0x000fe8000c101d04 */
[----:B------:R-:W-:Y:S01]  /*07e0*/  STG.E.128 desc[UR4][R30.64+0x1800], R12 ;  /* 0x0018000c1e007986 */ /* 0x000fe2000c101d04 */
[----:B------:R-:W-:Y:S05]  /*07f0*/  EXIT ;  /* 0x000000000000794d */ /* 0x000fea0003800000 */
.L_x_3430:
[----:B------:R-:W0:Y:S01]  /*0800*/  S2R R3, SR_TID.X ;  /* 0x0000000000037919 */ /* 0x000e220000002100 */
[----:B------:R-:W-:Y:S02]  /*0810*/  CS2R R22, SRZ ;  /* 0x0000000000167805 */ /* 0x000fe4000001ff00 */
[----:B0-----:R-:W-:Y:S01]  /*0820*/  ISETP.GE.AND P2, PT, R3, R0, PT ;  /* 0x000000000300720c */ /* 0x001fe20003f46270 */
[----:B------:R-:W-:-:S12]  /*0830*/  IMAD.MOV.U32 R7, RZ, RZ, R3 ;  /* 0x000000ffff077224 */ /* 0x000fd800078e0003 */
[----:B------:R-:W0:Y:S01]  /*0840*/  @!P2 LDC.64 R18, c[0x0][0x238] ;  /* 0x00008e00ff12ab82 */ /* 0x000e220000000a00 */
[----:B------:R-:W-:Y:S02]  /*0850*/  @!P2 IMAD.IADD R13, R2, 0x1, R7 ;  /* 0x00000001020da824 */ /* 0x000fe400078e0207 */
[----:B------:R-:W-:-:S05]  /*0860*/  @!P2 VIADD R7, R7, 0x80 ;  /* 0x000000800707a836 */ /* 0x000fca0000000000 */
[----:B------:R-:W-:-:S13]  /*0870*/  ISETP.GE.AND P0, PT, R7, R0, PT ;  /* 0x000000000700720c */ /* 0x000fda0003f06270 */
[----:B------:R-:W-:Y:S02]  /*0880*/  @!P0 IMAD.IADD R8, R2, 0x1, R7 ;  /* 0x0000000102088824 */ /* 0x000fe400078e0207 */
[----:B------:R-:W-:Y:S02]  /*0890*/  @!P0 VIADD R7, R7, 0x80 ;  /* 0x0000008007078836 */ /* 0x000fe40000000000 */
[----:B0-----:R-:W-:Y:S01]  /*08a0*/  @!P2 IMAD.WIDE.U32 R18, R13, 0x8, R18 ;  /* 0x000000080d12a825 */ /* 0x001fe200078e0012 */
[----:B------:R-:W-:Y:S02]  /*08b0*/  CS2R R12, SRZ ;  /* 0x00000000000c7805 */ /* 0x000fe4000001ff00 */
[----:B------:R-:W-:-:S04]  /*08c0*/  ISETP.GE.AND P6, PT, R7, R0, PT ;  /* 0x000000000700720c */ /* 0x000fc80003fc6270 */
[----:B------:R-:W2:Y:S09]  /*08d0*/  @!P2 LDG.E.64 R12, desc[UR4][R18.64] ;  /* 0x00000004120ca981 */ /* 0x000eb2000c1e1b00 */
[----:B------:R-:W-:Y:S01]  /*08e0*/  @!P6 IMAD.IADD R31, R2, 0x1, R7 ;  /* 0x00000001021fe824 */ /* 0x000fe200078e0207 */
[----:B------:R-:W0:Y:S01]  /*08f0*/  @!P6 LDC.64 R4, c[0x0][0x238] ;  /* 0x00008e00ff04eb82 */ /* 0x000e220000000a00 */
[----:B------:R-:W-:-:S05]  /*0900*/  @!P6 VIADD R7, R7, 0x80 ;  /* 0x000000800707e836 */ /* 0x000fca0000000000 */
[----:B------:R-:W-:-:S13]  /*0910*/  ISETP.GE.AND P1, PT, R7, R0, PT ;  /* 0x000000000700720c */ /* 0x000fda0003f26270 */
[----:B------:R-:W-:Y:S01]  /*0920*/  @!P1 IMAD.IADD R25, R2, 0x1, R7 ;  /* 0x0000000102199824 */ /* 0x000fe200078e0207 */
[----:B------:R-:W1:Y:S01]  /*0930*/  @!P1 LDC.64 R10, c[0x0][0x238] ;  /* 0x00008e00ff0a9b82 */ /* 0x000e620000000a00 */
[----:B------:R-:W-:Y:S02]  /*0940*/  @!P1 VIADD R7, R7, 0x80 ;  /* 0x0000008007079836 */ /* 0x000fe40000000000 */
[----:B0-----:R-:W-:-:S03]  /*0950*/  @!P6 IMAD.WIDE.U32 R30, R31, 0x8, R4 ;  /* 0x000000081f1ee825 */ /* 0x001fc600078e0004 */
[C---:B------:R-:W-:Y:S02]  /*0960*/  ISETP.GE.AND P3, PT, R7.reuse, R0, PT ;  /* 0x000000000700720c */ /* 0x040fe40003f66270 */
[----:B------:R0:W5:Y:S11]  /*0970*/  @!P6 LDG.E.64 R22, desc[UR4][R30.64] ;  /* 0x000000041e16e981 */ /* 0x000176000c1e1b00 */
[----:B------:R-:W-:Y:S01]  /*0980*/  @!P3 IMAD.IADD R21, R2, 0x1, R7 ;  /* 0x000000010215b824 */ /* 0x000fe200078e0207 */
[----:B------:R-:W3:Y:S01]  /*0990*/  @!P3 LDC.64 R28, c[0x0][0x238] ;  /* 0x00008e00ff1cbb82 */ /* 0x000ee20000000a00 */
[----:B------:R-:W-:-:S05]  /*09a0*/  @!P3 VIADD R7, R7, 0x80 ;  /* 0x000000800707b836 */ /* 0x000fca0000000000 */
[----:B------:R-:W-:Y:S01]  /*09b0*/  ISETP.GE.AND P4, PT, R7, R0, PT ;  /* 0x000000000700720c */ /* 0x000fe20003f86270 */
[----:B-1----:R-:W-:Y:S01]  /*09c0*/  @!P1 IMAD.WIDE.U32 R10, R25, 0x8, R10 ;  /* 0x00000008190a9825 */ /* 0x002fe200078e000a */
[----:B0-----:R-:W0:Y:S11]  /*09d0*/  @!P2 LDC R30, c[0x0][0x220] ;  /* 0x00008800ff1eab82 */ /* 0x001e360000000800 */
[----:B------:R-:W-:Y:S01]  /*09e0*/  @!P4 IMAD.IADD R17, R2, 0x1, R7 ;  /* 0x000000010211c824 */ /* 0x000fe200078e0207 */
[----:B------:R-:W1:Y:S01]  /*09f0*/  @!P4 LDC.64 R4, c[0x0][0x238] ;  /* 0x00008e00ff04cb82 */ /* 0x000e620000000a00 */
[----:B------:R-:W-:-:S05]  /*0a00*/  @!P4 VIADD R7, R7, 0x80 ;  /* 0x000000800707c836 */ /* 0x000fca0000000000 */
[----:B------:R-:W-:Y:S02]  /*0a10*/  ISETP.GE.AND P5, PT, R7, R0, PT ;  /* 0x000000000700720c */ /* 0x000fe40003fa6270 */
[----:B------:R-:W-:-:S06]  /*0a20*/  CS2R R24, SRZ ;  /* 0x0000000000187805 */ /* 0x000fcc000001ff00 */
[----:B------:R4:W5:Y:S05]  /*0a30*/  @!P1 LDG.E.64 R24, desc[UR4][R10.64] ;  /* 0x000000040a189981 */ /* 0x00096a000c1e1b00 */
[----:B------:R-:W-:Y:S01]  /*0a40*/  @!P5 IMAD.IADD R9, R2, 0x1, R7 ;  /* 0x000000010209d824 */ /* 0x000fe200078e0207 */
[----:B------:R-:W0:Y:S01]  /*0a50*/  @!P5 LDC.64 R14, c[0x0][0x238] ;  /* 0x00008e00ff0edb82 */ /* 0x000e220000000a00 */
[----:B------:R-:W-:-:S05]  /*0a60*/  @!P5 VIADD R7, R7, 0x80 ;  /* 0x000000800707d836 */ /* 0x000fca0000000000 */
[----:B------:R-:W-:Y:S02]  /*0a70*/  ISETP.GE.AND P6, PT, R7, R0, PT ;  /* 0x000000000700720c */ /* 0x000fe40003fc6270 */
[----:B----4-:R-:W4:Y:S11]  /*0a80*/  @!P0 LDC.64 R10, c[0x0][0x238] ;  /* 0x00008e00ff0a8b82 */ /* 0x010f360000000a00 */
[----:B------:R-:W4:Y:S01]  /*0a90*/  @!P6 LDC.64 R26, c[0x0][0x238] ;  /* 0x00008e00ff1aeb82 */ /* 0x000f220000000a00 */
[----:B---3--:R-:W-:-:S04]  /*0aa0*/  @!P3 IMAD.WIDE.U32 R28, R21, 0x8, R28 ;  /* 0x00000008151cb825 */ /* 0x008fc800078e001c */
[----:B------:R-:W-:Y:S01]  /*0ab0*/  @!P6 IMAD.IADD R21, R2, 0x1, R7 ;  /* 0x000000010215e824 */ /* 0x000fe200078e0207 */
[----:B------:R-:W-:Y:S01]  /*0ac0*/  CS2R R6, SRZ ;  /* 0x0000000000067805 */ /* 0x000fe2000001ff00 */
[----:B-1----:R-:W-:-:S05]  /*0ad0*/  @!P4 IMAD.WIDE.U32 R4, R17, 0x8, R4 ;  /* 0x000000081104c825 */ /* 0x002fca00078e0004 */
[----:B------:R4:W5:Y:S01]  /*0ae0*/  @!P3 LDG.E.64 R6, desc[UR4][R28.64] ;  /* 0x000000041c06b981 */ /* 0x000962000c1e1b00 */
[----:B0-----:R-:W-:-:S04]  /*0af0*/  @!P5 IMAD.WIDE.U32 R14, R9, 0x8, R14 ;  /* 0x00000008090ed825 */ /* 0x001fc800078e000e */
[----:B----4-:R-:W-:Y:S02]  /*0b00*/  @!P0 IMAD.WIDE.U32 R28, R8, 0x8, R10 ;  /* 0x00000008081c8825 */ /* 0x010fe400078e000a */
[----:B------:R-:W0:Y:S02]  /*0b10*/  @!P2 LDC.64 R10, c[0x0][0x218] ;  /* 0x00008600ff0aab82 */ /* 0x000e240000000a00 */
[----:B------:R-:W-:Y:S01]  /*0b20*/  @!P6 IMAD.WIDE.U32 R26, R21, 0x8, R26 ;  /* 0x00000008151ae825 */ /* 0x000fe200078e001a */
[----:B------:R-:W-:Y:S02]  /*0b30*/  CS2R R20, SRZ ;  /* 0x0000000000147805 */ /* 0x000fe4000001ff00 */
[----:B------:R-:W-:-:S04]  /*0b40*/  CS2R R8, SRZ ;  /* 0x0000000000087805 */ /* 0x000fc8000001ff00 */
[----:B------:R1:W5:Y:S01]  /*0b50*/  @!P4 LDG.E.64 R20, desc[UR4][R4.64] ;  /* 0x000000040414c981 */ /* 0x000362000c1e1b00 */
[----:B------:R-:W-:-:S03]  /*0b60*/  CS2R R18, SRZ ;  /* 0x0000000000127805 */ /* 0x000fc6000001ff00 */
[----:B------:R-:W5:Y:S01]  /*0b70*/  @!P0 LDG.E.64 R8, desc[UR4][R28.64] ;  /* 0x000000041c088981 */ /* 0x000f62000c1e1b00 */
[----:B------:R-:W-:-:S03]  /*0b80*/  CS2R R16, SRZ ;  /* 0x0000000000107805 */ /* 0x000fc6000001ff00 */
[----:B------:R3:W5:Y:S01]  /*0b90*/  @!P5 LDG.E.64 R18, desc[UR4][R14.64] ;  /* 0x000000040e12d981 */ /* 0x000762000c1e1b00 */
[----:B-1----:R-:W-:-:S03]  /*0ba0*/  VIADD R5, R3, 0x100 ;  /* 0x0000010003057836 */ /* 0x002fc60000000000 */
[----:B------:R0:W5:Y:S02]  /*0bb0*/  @!P6 LDG.E.64 R16, desc[UR4][R26.64] ;  /* 0x000000041a10e981 */ /* 0x000164000c1e1b00 */
[----:B------:R-:W-:Y:S01]  /*0bc0*/  ISETP.GE.AND P0, PT, R5, R0, PT ;  /* 0x000000000500720c */ /* 0x000fe20003f06270 */
[----:B------:R-:W-:Y:S01]  /*0bd0*/  VIADD R5, R3, 0x180 ;  /* 0x0000018003057836 */ /* 0x000fe20000000000 */
[----:B------:R-:W-:Y:S01]  /*0be0*/  BSSY B0, `(.L_x_3431) ;  /* 0x0000020000007945 */ /* 0x000fe20003800000 */
[----:B---3--:R-:W-:Y:S02]  /*0bf0*/  CS2R R14, SRZ ;  /* 0x00000000000e7805 */ /* 0x008fe4000001ff00 */
[----:B--2---:R-:W-:Y:S02]  /*0c00*/  FSETP.NEU.AND P3, PT, R13, +INF , !P2 ;  /* 0x7f8000000d00780b */ /* 0x004fe4000576d000 */
[C---:B------:R-:W-:Y:S02]  /*0c10*/  @!P2 FSETP.NEU.FTZ.AND P1, PT, R12.reuse, -INF , PT ;  /* 0xff8000000c00a80b */ /* 0x040fe40003f3d000 */
[----:B------:R-:W-:-:S02]  /*0c20*/  @!P2 FSETP.NEU.FTZ.AND P5, PT, R12, +INF , PT ;  /* 0x7f8000000c00a80b */ /* 0x000fc40003fbd000 */
[----:B------:R-:W-:Y:S02]  /*0c30*/  @!P2 FSEL R4, R12, R30, P1 ;  /* 0x0000001e0c04a208 */ /* 0x000fe40000800000 */
[----:B------:R-:W-:Y:S01]  /*0c40*/  ISETP.GE.AND P1, PT, R5, R0, PT ;  /* 0x000000000500720c */ /* 0x000fe20003f26270 */
[----:B------:R-:W-:Y:S01]  /*0c50*/  VIADD R5, R3, 0x80 ;  /* 0x0000008003057836 */ /* 0x000fe20000000000 */
[C---:B------:R-:W-:Y:S02]  /*0c60*/  @!P2 FSETP.NEU.FTZ.AND P4, PT, R13.reuse, -INF , PT ;  /* 0xff8000000d00a80b */ /* 0x040fe40003f9d000 */
[----:B0-----:R-:W-:Y:S02]  /*0c70*/  @!P2 FSEL R27, R4, R11, P5 ;  /* 0x0000000b041ba208 */ /* 0x001fe40002800000 */
[----:B------:R-:W-:Y:S02]  /*0c80*/  @P3 FSEL R11, R13, R30, P4 ;  /* 0x0000001e0d0b3208 */ /* 0x000fe40002000000 */
[----:B------:R-:W-:-:S02]  /*0c90*/  ISETP.GE.AND P3, PT, R5, R0, PT ;  /* 0x000000000500720c */ /* 0x000fc40003f66270 */
[----:B------:R-:W-:Y:S02]  /*0ca0*/  @!P2 FSETP.GTU.FTZ.AND P6, PT, |R12|, +INF , PT ;  /* 0x7f8000000c00a80b */ /* 0x000fe40003fdc200 */
[----:B------:R-:W-:Y:S02]  /*0cb0*/  @!P2 FSETP.GTU.FTZ.AND P5, PT, |R13|, +INF , PT ;  /* 0x7f8000000d00a80b */ /* 0x000fe40003fbc200 */
[----:B------:R-:W-:Y:S02]  /*0cc0*/  CS2R R12, SRZ ;  /* 0x00000000000c7805 */ /* 0x000fe4000001ff00 */
[-C--:B------:R-:W-:Y:S01]  /*0cd0*/  @!P2 FSEL R14, R27, R10.reuse, !P6 ;  /* 0x0000000a1b0ea208 */ /* 0x080fe20007000000 */
[----:B------:R-:W-:Y:S01]  /*0ce0*/  VIADD R27, R3, 0x200 ;  /* 0x00000200031b7836 */ /* 0x000fe20000000000 */
[----:B------:R-:W-:-:S03]  /*0cf0*/  @!P2 FSEL R15, R11, R10, !P5 ;  /* 0x0000000a0b0fa208 */ /* 0x000fc60006800000 */
[----:B------:R-:W-:Y:S05]  /*0d00*/  @P3 BRA `(.L_x_3432) ;  /* 0x0000000000343947 */ /* 0x000fea0003800000 */
[----:B------:R-:W0:Y:S01]  /*0d10*/  LDC.64 R10, c[0x0][0x218] ;  /* 0x00008600ff0a7b82 */ /* 0x000e220000000a00 */
[C---:B-----5:R-:W-:Y:S01]  /*0d20*/  FSETP.NEU.FTZ.AND P4, PT, R9.reuse, +INF , PT ;  /* 0x7f8000000900780b */ /* 0x060fe20003f9d000 */
[----:B------:R-:W-:Y:S01]  /*0d30*/  ULDC UR6, c[0x0][0x220] ;  /* 0x0000880000067ab9 */ /* 0x000fe20000000800 */
[C---:B------:R-:W-:Y:S02]  /*0d40*/  FSETP.NEU.FTZ.AND P5, PT, R8.reuse, -INF , PT ;  /* 0xff8000000800780b */ /* 0x040fe40003fbd000 */
[C---:B------:R-:W-:Y:S02]  /*0d50*/  FSETP.GTU.FTZ.AND P3, PT, |R8|.reuse, +INF , PT ;  /* 0x7f8000000800780b */ /* 0x040fe40003f7c200 */
[C---:B------:R-:W-:Y:S02]  /*0d60*/  FSETP.NEU.FTZ.AND P2, PT, R8.reuse, +INF , PT ;  /* 0x7f8000000800780b */ /* 0x040fe40003f5d000 */
[----:B------:R-:W-:Y:S02]  /*0d70*/  FSEL R8, R8, UR6, P5 ;  /* 0x0000000608087c08 */ /* 0x000fe4000a800000 */
[----:B------:R-:W-:-:S02]  /*0d80*/  FSETP.NEU.FTZ.AND P6, PT, R9, -INF , PT ;  /* 0xff8000000900780b */ /* 0x000fc40003fdd000 */
[C---:B------:R-:W-:Y:S02]  /*0d90*/  FSETP.GTU.FTZ.AND P5, PT, |R9|.reuse, +INF , PT ;  /* 0x7f8000000900780b */ /* 0x040fe40003fbc200 */
[----:B0-----:R-:W-:Y:S02]  /*0da0*/  FSEL R13, R8, R11, P2 ;  /* 0x0000000b080d7208 */ /* 0x001fe40001000000 */
[----:B------:R-:W-:Y:S02]  /*0db0*/  @P4 FSEL R11, R9, UR6, P6 ;  /* 0x00000006090b4c08 */ /* 0x000fe4000b000000 */
[-C--:B------:R-:W-:Y:S02]  /*0dc0*/  FSEL R12, R13, R10.reuse, !P3 ;  /* 0x0000000a0d0c7208 */ /* 0x080fe40005800000 */
[----:B------:R-:W-:-:S07]  /*0dd0*/  FSEL R13, R11, R10, !P5 ;  /* 0x0000000a0b0d7208 */ /* 0x000fce0006800000 */
.L_x_3432:
[----:B------:R-:W-:Y:S05]  /*0de0*/  BSYNC B0 ;  /* 0x0000000000007941 */ /* 0x000fea0003800000 */
.L_x_3431:
        /* <DEDUP_REMOVED lines=18> */
.L_x_3434:
[----:B------:R-:W-:Y:S05]  /*0f10*/  BSYNC B0 ;  /* 0x0000000000007941 */ /* 0x000fea0003800000 */
.L_x_3433:
[----:B------:R-:W-:Y:S01]  /*0f20*/  BSSY B0, `(.L_x_3435) ;  /* 0x0000010000007945 */ /* 0x000fe20003800000 */
[----:B------:R-:W-:-:S03]  /*0f30*/  IMAD.MOV.U32 R8, RZ, RZ, RZ ;  /* 0x000000ffff087224 */ /* 0x000fc600078e00ff */
        /* <DEDUP_REMOVED lines=14> */
.L_x_3436:
[----:B------:R-:W-:Y:S05]  /*1020*/  BSYNC B0 ;  /* 0x0000000000007941 */ /* 0x000fea0003800000 */
.L_x_3435:
[----:B------:R-:W-:Y:S01]  /*1030*/  BSSY B0, `(.L_x_3437) ;  /* 0x0000011000007945 */ /* 0x000fe20003800000 */
[----:B------:R-:W-:Y:S01]  /*1040*/  IMAD.MOV.U32 R23, RZ, RZ, RZ ;  /* 0x000000ffff177224 */ /* 0x000fe200078e00ff */
[----:B------:R-:W-:Y:S02]  /*1050*/  CS2R R24, SRZ ;  /* 0x0000000000187805 */ /* 0x000fe4000001ff00 */
[----:B------:R-:W-:Y:S05]  /*1060*/  @P2 BRA `(.L_x_3438) ;  /* 0x0000000000342947 */ /* 0x000fea0003800000 */
        /* <DEDUP_REMOVED lines=13> */
.L_x_3438:
[----:B------:R-:W-:Y:S05]  /*1140*/  BSYNC B0 ;  /* 0x0000000000007941 */ /* 0x000fea0003800000 */
.L_x_3437:
[C---:B------:R-:W-:Y:S01]  /*1150*/  VIADD R7, R3.reuse, 0x280 ;  /* 0x0000028003077836 */ /* 0x040fe20000000000 */
[----:B------:R-:W-:Y:S01]  /*1160*/  BSSY B0, `(.L_x_3439) ;  /* 0x0000015000007945 */ /* 0x000fe20003800000 */
[C---:B------:R-:W-:Y:S02]  /*1170*/  VIADD R27, R3.reuse, 0x300 ;  /* 0x00000300031b7836 */ /* 0x040fe40000000000 */
[----:B------:R-:W-:Y:S01]  /*1180*/  VIADD R29, R3, 0x380 ;  /* 0x00000380031d7836 */ /* 0x000fe20000000000 */
[-C--:B------:R-:W-:Y:S01]  /*1190*/  ISETP.GE.AND P2, PT, R7, R0.reuse, PT ;  /* 0x000000000700720c */ /* 0x080fe20003f46270 */
[----:B------:R-:W-:Y:S01]  /*11a0*/  IMAD.MOV.U32 R22, RZ, RZ, RZ ;  /* 0x000000ffff167224 */ /* 0x000fe200078e00ff */
[-C--:B------:R-:W-:Y:S02]  /*11b0*/  ISETP.GE.AND P1, PT, R27, R0.reuse, PT ;  /* 0x000000001b00720c */ /* 0x080fe40003f26270 */
[----:B------:R-:W-:-:S09]  /*11c0*/  ISETP.GE.AND P0, PT, R29, R0, PT ;  /* 0x000000001d00720c */ /* 0x000fd20003f06270 */
        /* <DEDUP_REMOVED lines=14> */
.L_x_3440:
[----:B------:R-:W-:Y:S05]  /*12b0*/  BSYNC B0 ;  /* 0x0000000000007941 */ /* 0x000fea0003800000 */
.L_x_3439:
[----:B------:R-:W-:Y:S01]  /*12c0*/  BSSY B0, `(.L_x_3441) ;  /* 0x0000012000007945 */ /* 0x000fe20003800000 */
[----:B------:R-:W-:Y:S01]  /*12d0*/  ISETP.GE.AND P2, PT, R3, R0, PT ;  /* 0x000000000300720c */ /* 0x000fe20003f46270 */
[----:B------:R-:W-:Y:S01]  /*12e0*/  IMAD.MOV.U32 R21, RZ, RZ, RZ ;  /* 0x000000ffff157224 */ /* 0x000fe200078e00ff */
        /* <DEDUP_REMOVED lines=15> */
.L_x_3442:
[----:B------:R-:W-:Y:S05]  /*13e0*/  BSYNC B0 ;  /* 0x0000000000007941 */ /* 0x000fea0003800000 */
.L_x_3441:
        /* <DEDUP_REMOVED lines=16> */
.L_x_3444:
[----:B------:R-:W-:Y:S05]  /*14f0*/  BSYNC B0 ;  /* 0x0000000000007941 */ /* 0x000fea0003800000 */
.L_x_3443:
[----:B------:R-:W-:Y:S04]  /*1500*/  BSSY B0, `(.L_x_3445) ;  /* 0x0000033000007945 */ /* 0x000fe80003800000 */
[----:B------:R-:W-:Y:S04]  /*1510*/  BSSY B1, `(.L_x_3446) ;  /* 0x000002b000017945 */ /* 0x000fe80003800000 */
[----:B------:R-:W-:Y:S05]  /*1520*/  @P2 BRA `(.L_x_3447) ;  /* 0x0000000000302947 */ /* 0x000fea0003800000 */
[----:B------:R-:W0:Y:S01]  /*1530*/  LDC.64 R16, c[0x0][0x230] ;  /* 0x00008c00ff107b82 */ /* 0x000e220000000a00 */
[----:B------:R-:W-:-:S04]  /*1540*/  IMAD.IADD R3, R2, 0x1, R3 ;  /* 0x0000000102037824 */ /* 0x000fc800078e0203 */
[----:B0-----:R-:W-:-:S04]  /*1550*/  IMAD.WIDE.U32 R16, R3, 0x8, R16 ;  /* 0x0000000803107825 */ /* 0x001fc800078e0010 */
[----:B------:R-:W-:Y:S01]  /*1560*/  IMAD.MOV.U32 R3, RZ, RZ, R5 ;  /* 0x000000ffff037224 */ /* 0x000fe200078e0005 */
[----:B------:R0:W-:Y:S04]  /*1570*/  STG.E.64 desc[UR4][R16.64], R14 ;  /* 0x0000000e10007986 */ /* 0x0001e8000c101b04 */
[----:B------:R-:W-:-:S13]  /*1580*/  ISETP.GE.AND P0, PT, R3, R0, PT ;  /* 0x000000000300720c */ /* 0x000fda0003f06270 */
[----:B0-----:R-:W-:Y:S05]  /*1590*/  @P0 BRA `(.L_x_3448) ;  /* 0x0000000000300947 */ /* 0x001fea0003800000 */
[----:B------:R-:W0:Y:S01]  /*15a0*/  LDC.64 R4, c[0x0][0x230] ;  /* 0x00008c00ff047b82 */ /* 0x000e220000000a00 */
[----:B------:R-:W-:Y:S02]  /*15b0*/  IMAD.IADD R15, R2, 0x1, R3 ;  /* 0x00000001020f7824 */ /* 0x000fe400078e0203 */
[----:B------:R-:W-:Y:S02]  /*15c0*/  VIADD R3, R3, 0x80 ;  /* 0x0000008003037836 */ /* 0x000fe40000000000 */
[----:B0-----:R-:W-:-:S05]  /*15d0*/  IMAD.WIDE.U32 R4, R15, 0x8, R4 ;  /* 0x000000080f047825 */ /* 0x001fca00078e0004 */
[----:B------:R0:W-:Y:S02]  /*15e0*/  STG.E.64 desc[UR4][R4.64], R12 ;  /* 0x0000000c04007986 */ /* 0x0001e4000c101b04 */
.L_x_3447:
[----:B------:R-:W-:-:S13]  /*15f0*/  ISETP.GE.AND P0, PT, R3, R0, PT ;  /* 0x000000000300720c */ /* 0x000fda0003f06270 */
[----:B------:R-:W-:Y:S05]  /*1600*/  @P0 BRA `(.L_x_3449) ;  /* 0x0000000000300947 */ /* 0x000fea0003800000 */
[----:B0-----:R-:W0:Y:S01]  /*1610*/  LDC.64 R4, c[0x0][0x230] ;  /* 0x00008c00ff047b82 */ /* 0x001e220000000a00 */
[----:B------:R-:W-:Y:S02]  /*1620*/  IMAD.IADD R13, R2, 0x1, R3 ;  /* 0x00000001020d7824 */ /* 0x000fe400078e0203 */
[----:B------:R-:W-:Y:S02]  /*1630*/  VIADD R3, R3, 0x80 ;  /* 0x0000008003037836 */ /* 0x000fe40000000000 */
[----:B0-----:R-:W-:-:S05]  /*1640*/  IMAD.WIDE.U32 R4, R13, 0x8, R4 ;  /* 0x000000080d047825 */ /* 0x001fca00078e0004 */
[----:B------:R0:W-:Y:S02]  /*1650*/  STG.E.64 desc[UR4][R4.64], R10 ;  /* 0x0000000a04007986 */ /* 0x0001e4000c101b04 */
.L_x_3448:
[----:B------:R-:W-:-:S13]  /*1660*/  ISETP.GE.AND P0, PT, R3, R0, PT ;  /* 0x000000000300720c */ /* 0x000fda0003f06270 */
[----:B------:R-:W-:Y:S05]  /*1670*/  @P0 BRA `(.L_x_3450) ;  /* 0x0000000000300947 */ /* 0x000fea0003800000 */
[----:B0-----:R-:W0:Y:S01]  /*1680*/  LDC.64 R4, c[0x0][0x230] ;  /* 0x00008c00ff047b82 */ /* 0x001e220000000a00 */
[----:B------:R-:W-:Y:S02]  /*1690*/  IMAD.IADD R11, R2, 0x1, R3 ;  /* 0x00000001020b7824 */ /* 0x000fe400078e0203 */
[----:B------:R-:W-:Y:S02]  /*16a0*/  VIADD R3, R3, 0x80 ;  /* 0x0000008003037836 */ /* 0x000fe40000000000 */
[----:B0-----:R-:W-:-:S05]  /*16b0*/  IMAD.WIDE.U32 R4, R11, 0x8, R4 ;  /* 0x000000080b047825 */ /* 0x001fca00078e0004 */
[----:B------:R1:W-:Y:S02]  /*16c0*/  STG.E.64 desc[UR4][R4.64], R8 ;  /* 0x0000000804007986 */ /* 0x0003e4000c101b04 */
.L_x_3449:
[----:B------:R-:W-:-:S13]  /*16d0*/  ISETP.GE.AND P0, PT, R3, R0, PT ;  /* 0x000000000300720c */ /* 0x000fda0003f06270 */
[----:B------:R-:W-:Y:S05]  /*16e0*/  @P0 BRA `(.L_x_3451) ;  /* 0x0000000000340947 */ /* 0x000fea0003800000 */
[----:B01----:R-:W0:Y:S01]  /*16f0*/  LDC.64 R4, c[0x0][0x230] ;  /* 0x00008c00ff047b82 */ /* 0x003e220000000a00 */
[----:B------:R-:W-:Y:S02]  /*1700*/  IMAD.IADD R9, R2, 0x1, R3 ;  /* 0x0000000102097824 */ /* 0x000fe400078e0203 */
[----:B------:R-:W-:Y:S02]  /*1710*/  VIADD R3, R3, 0x80 ;  /* 0x0000008003037836 */ /* 0x000fe40000000000 */
[----:B0-----:R-:W-:-:S05]  /*1720*/  IMAD.WIDE.U32 R4, R9, 0x8, R4 ;  /* 0x0000000809047825 */ /* 0x001fca00078e0004 */
[----:B------:R1:W-:Y:S02]  /*1730*/  STG.E.64 desc[UR4][R4.64], R24 ;  /* 0x0000001804007986 */ /* 0x0003e4000c101b04 */
.L_x_3450:
[----:B------:R-:W-:-:S13]  /*1740*/  ISETP.GE.AND P0, PT, R3, R0, PT ;  /* 0x000000000300720c */ /* 0x000fda0003f06270 */
[----:B------:R-:W-:Y:S05]  /*1750*/  @P0 BREAK B1 ;  /* 0x0000000000010942 */ /* 0x000fea0003800000 */
[----:B------:R-:W-:Y:S05]  /*1760*/  @P0 BRA `(.L_x_3452) ;  /* 0x0000000000300947 */ /* 0x000fea0003800000 */
[----:B01----:R-:W0:Y:S01]  /*1770*/  LDC.64 R4, c[0x0][0x230] ;  /* 0x00008c00ff047b82 */ /* 0x003e220000000a00 */
[----:B------:R-:W-:Y:S02]  /*1780*/  IMAD.IADD R9, R2, 0x1, R3 ;  /* 0x0000000102097824 */ /* 0x000fe400078e0203 */
[----:B------:R-:W-:Y:S02]  /*1790*/  VIADD R3, R3, 0x80 ;  /* 0x0000008003037836 */ /* 0x000fe40000000000 */
[----:B0-----:R-:W-:-:S05]  /*17a0*/  IMAD.WIDE.U32 R4, R9, 0x8, R4 ;  /* 0x0000000809047825 */ /* 0x001fca00078e0004 */
[----:B------:R2:W-:Y:S02]  /*17b0*/  STG.E.64 desc[UR4][R4.64], R22 ;  /* 0x0000001604007986 */ /* 0x0005e4000c101b04 */
.L_x_3451:
[----:B------:R-:W-:Y:S05]  /*17c0*/  BSYNC B1 ;  /* 0x0000000000017941 */ /* 0x000fea0003800000 */
.L_x_3446:
[----:B------:R-:W-:-:S13]  /*17d0*/  ISETP.GE.AND P0, PT, R3, R0, PT ;  /* 0x000000000300720c */ /* 0x000fda0003f06270 */
[----:B012---:R-:W0:Y:S01]  /*17e0*/  @!P0 LDC.64 R4, c[0x0][0x230] ;  /* 0x00008c00ff048b82 */ /* 0x007e220000000a00 */
[----:B------:R-:W-:Y:S02]  /*17f0*/  @!P0 IMAD.IADD R9, R2, 0x1, R3 ;  /* 0x0000000102098824 */ /* 0x000fe400078e0203 */
[----:B------:R-:W-:Y:S02]  /*1800*/  @!P0 VIADD R3, R3, 0x80 ;  /* 0x0000008003038836 */ /* 0x000fe40000000000 */
[----:B0-----:R-:W-:-:S05]  /*1810*/  @!P0 IMAD.WIDE.U32 R4, R9, 0x8, R4 ;  /* 0x0000000809048825 */ /* 0x001fca00078e0004 */
[----:B------:R2:W-:Y:S02]  /*1820*/  @!P0 STG.E.64 desc[UR4][R4.64], R6 ;  /* 0x0000000604008986 */ /* 0x0005e4000c101b04 */
.L_x_3452:
[----:B------:R-:W-:Y:S05]  /*1830*/  BSYNC B0 ;  /* 0x0000000000007941 */ /* 0x000fea0003800000 */
.L_x_3445:
[----:B------:R-:W-:Y:S05]  /*1840*/  WARPSYNC.ALL ;  /* 0x0000000000007948 */ /* 0x000fea0003800000 */
[----:B------:R-:W-:-:S13]  /*1850*/  ISETP.GE.AND P0, PT, R3, R0, PT ;  /* 0x000000000300720c */ /* 0x000fda0003f06270 */
[----:B------:R-:W-:Y:S05]  /*1860*/  @P0 EXIT ;  /* 0x000000000000094d */ /* 0x000fea0003800000 */
[----:B012---:R-:W0:Y:S01]  /*1870*/  LDC.64 R4, c[0x0][0x230] ;  /* 0x00008c00ff047b82 */ /* 0x007e220000000a00 */
[----:B------:R-:W-:-:S04]  /*1880*/  IMAD.IADD R3, R2, 0x1, R3 ;  /* 0x0000000102037824 */ /* 0x000fc800078e0203 */
[----:B0-----:R-:W-:-:S05]  /*1890*/  IMAD.WIDE.U32 R2, R3, 0x8, R4 ;  /* 0x0000000803027825 */ /* 0x001fca00078e0004 */
[----:B------:R-:W-:Y:S01]  /*18a0*/  STG.E.64 desc[UR4][R2.64], R20 ;  /* 0x0000001402007986 */ /* 0x000fe2000c101b04 */
[----:B------:R-:W-:Y:S05]  /*18b0*/  EXIT ;  /* 0x000000000000794d */ /* 0x000fea0003800000 */
.L_x_3453:
        /* <DEDUP_REMOVED lines=12> */
.L_x_36148:


//--------------------- .text._ZN2at6native29vectorized_elementwise_kernelILi4EZZZNS0_22nan_to_num_kernel_cudaERNS_18TensorIteratorBaseESt8optionalIdES5_S5_ENKUlvE_clEvENKUlvE0_clEvEUlN3c107complexIfEEE_St5arrayIPcLm2EEEEviT0_T1_ --------------------------
	.section	.text._ZN2at6native29vectorized_elementwise_kernelILi4EZZZNS0_22nan_to_num_kernel_cudaERNS_18TensorIteratorBaseESt8optionalIdES5_S5_ENKUlvE_clEvENKUlvE0_clEvEUlN3c107complexIfEEE_St5arrayIPcLm2EEEEviT0_T1_,"ax",@progbits
	.align	128
        .global         _ZN2at6native29vectorized_elementwise_kernelILi4EZZZNS0_22nan_to_num_kernel_cudaERNS_18TensorIteratorBaseESt8optionalIdES5_S5_ENKUlvE_clEvENKUlvE0_clEvEUlN3c107complexIfEEE_St5arrayIPcLm2EEEEviT0_T1_
        .type           _ZN2at6native29vectorized_elementwise_kernelILi4EZZZNS0_22nan_to_num_kernel_cudaERNS_18TensorIteratorBaseESt8optionalIdES5_S5_ENKUlvE_clEvENKUlvE0_clEvEUlN3c107complexIfEEE_St5arrayIPcLm2EEEEviT0_T1_,@function
        .size           _ZN2at6native29vectorized_elementwise_kernelILi4EZZZNS0_22nan_to_num_kernel_cudaERNS_18TensorIteratorBaseESt8optionalIdES5_S5_ENKUlvE_clEvENKUlvE0_clEvEUlN3c107complexIfEEE_St5arrayIPcLm2EEEEviT0_T1_,(.L_x_36149 - _ZN2at6native29vectorized_elementwise_kernelILi4EZZZNS0_22nan_to_num_kernel_cudaERNS_18TensorIteratorBaseESt8optionalIdES5_S5_ENKUlvE_clEvENKUlvE0_clEvEUlN3c107complexIfEEE_St5arrayIPcLm2EEEEviT0_T1_)
        .other          _ZN2at6native29vectorized_elementwise_kernelILi4EZZZNS0_22nan_to_num_kernel_cudaERNS_18TensorIteratorBaseESt8optionalIdES5_S5_ENKUlvE_clEvENKUlvE0_clEvEUlN3c107complexIfEEE_St5arrayIPcLm2EEEEviT0_T1_,@"STO_CUDA_ENTRY STV_DEFAULT"
_ZN2at6native29vectorized_elementwise_kernelILi4EZZZNS0_22nan_to_num_kernel_cudaERNS_18TensorIteratorBaseESt8optionalIdES5_S5_ENKUlvE_clEvENKUlvE0_clEvEUlN3c107complexIfEEE_St5arrayIPcLm2EEEEviT0_T1_:
.text._ZN2at6native29vectorized_elementwise_kernelILi4EZZZNS0_22nan_to_num_kernel_cudaERNS_18TensorIteratorBaseESt8optionalIdES5_S5_ENKUlvE_clEvENKUlvE0_clEvEUlN3c107complexIfEEE_St5arrayIPcLm2EEEEviT0_T1_:
        /* <DEDUP_REMOVED lines=128> */
.L_x_3454:
        /* <DEDUP_REMOVED lines=94> */
.L_x_3456:
[----:B------:R-:W-:Y:S05]  /*0de0*/  BSYNC B0 ;  /* 0x0000000000007941 */ /* 0x000fea0003800000 */
.L_x_3455:
        /* <DEDUP_REMOVED lines=18> */
.L_x_3458:
[----:B------:R-:W-:Y:S05]  /*0f10*/  BSYNC B0 ;  /* 0x0000000000007941 */ /* 0x000fea0003800000 */
.L_x_3457:
        /* <DEDUP_REMOVED lines=16> */
.L_x_3460:
[----:B------:R-:W-:Y:S05]  /*1020*/  BSYNC B0 ;  /* 0x0000000000007941 */ /* 0x000fea0003800000 */
.L_x_3459:
        /* <DEDUP_REMOVED lines=17> */
.L_x_3462:
[----:B------:R-:W-:Y:S05]  /*1140*/  BSYNC B0 ;  /* 0x0000000000007941 */ /* 0x000fea0003800000 */
.L_x_3461:
        /* <DEDUP_REMOVED lines=22> */
.L_x_3464:
[----:B------:R-:W-:Y:S05]  /*12b0*/  BSYNC B0 ;  /* 0x0000000000007941 */ /* 0x000fea0003800000 */
.L_x_3463:
        /* <DEDUP_REMOVED lines=18> */
.L_x_3466:
[----:B------:R-:W-:Y:S05]  /*13e0*/  BSYNC B0 ;  /* 0x0000000000007941 */ /* 0x000fea0003800000 */
.L_x_3465:
        /* <DEDUP_REMOVED lines=16> */
.L_x_3468:
[----:B------:R-:W-:Y:S05]  /*14f0*/  BSYNC B0 ;  /* 0x0000000000007941 */ /* 0x000fea0003800000 */
.L_x_3467:
        /* <DEDUP_REMOVED lines=15> */
.L_x_3471:
[----:B------:R-:W-:-:S13]  /*15f0*/  ISETP.GE.AND P0, PT, R3, R0, PT ;  /* 0x000000000300720c */ /* 0x000fda0003f06270 */
[----:B------:R-:W-:Y:S05]  /*1600*/  @P0 BRA `(.L_x_3473) ;  /* 0x0000000000300947 */ /* 0x000fea0003800000 */
[----:B0-----:R-:W0:Y:S01]  /*1610*/  LDC.64 R4, c[0x0][0x230] ;  /* 0x00008c00ff047b82 */ /* 0x001e220000000a00 */
[----:B------:R-:W-:Y:S02]  /*1620*/  IMAD.IADD R13, R2, 0x1, R3 ;  /* 0x00000001020d7824 */ /* 0x000fe400078e0203 */
[----:B------:R-:W-:Y:S02]  /*1630*/  VIADD R3, R3, 0x80 ;  /* 0x0000008003037836 */ /* 0x000fe40000000000 */
[----:B0-----:R-:W-:-:S05]  /*1640*/  IMAD.WIDE.U32 R4, R13, 0x8, R4 ;  /* 0x000000080d047825 */ /* 0x001fca00078e0004 */
[----:B------:R0:W-:Y:S02]  /*1650*/  STG.E.64 desc[UR4][R4.64], R10 ;  /* 0x0000000a04007986 */ /* 0x0001e4000c101b04 */
.L_x_3472:
[----:B------:R-:W-:-:S13]  /*1660*/  ISETP.GE.AND P0, PT, R3, R0, PT ;  /* 0x000000000300720c */ /* 0x000fda0003f06270 */
[----:B------:R-:W-:Y:S05]  /*1670*/  @P0 BRA `(.L_x_3474) ;  /* 0x0000000000300947 */ /* 0x000fea0003800000 */
[----:B0-----:R-:W0:Y:S01]  /*1680*/  LDC.64 R4, c[0x0][0x230] ;  /* 0x00008c00ff047b82 */ /* 0x001e220000000a00 */
[----:B------:R-:W-:Y:S02]  /*1690*/  IMAD.IADD R11, R2, 0x1, R3 ;  /* 0x00000001020b7824 */ /* 0x000fe400078e0203 */
[----:B------:R-:W-:Y:S02]  /*16a0*/  VIADD R3, R3, 0x80 ;  /* 0x0000008003037836 */ /* 0x000fe40000000000 */
[----:B0-----:R-:W-:-:S05]  /*16b0*/  IMAD.WIDE.U32 R4, R11, 0x8, R4 ;  /* 0x000000080b047825 */ /* 0x001fca00078e0004 */
[----:B------:R1:W-:Y:S02]  /*16c0*/  STG.E.64 desc[UR4][R4.64], R8 ;  /* 0x0000000804007986 */ /* 0x0003e4000c101b04 */
.L_x_3473:
[----:B------:R-:W-:-:S13]  /*16d0*/  ISETP.GE.AND P0, PT, R3, R0, PT ;  /* 0x000000000300720c */ /* 0x000fda0003f06270 */
[----:B------:R-:W-:Y:S05]  /*16e0*/  @P0 BRA `(.L_x_3475) ;  /* 0x0000000000340947 */ /* 0x000fea0003800000 */
[----:B01----:R-:W0:Y:S01]  /*16f0*/  LDC.64 R4, c[0x0][0x230] ;  /* 0x00008c00ff047b82 */ /* 0x003e220000000a00 */
[----:B------:R-:W-:Y:S02]  /*1700*/  IMAD.IADD R9, R2, 0x1, R3 ;  /* 0x0000000102097824 */ /* 0x000fe400078e0203 */
[----:B------:R-:W-:Y:S02]  /*1710*/  VIADD R3, R3, 0x80 ;  /* 0x0000008003037836 */ /* 0x000fe40000000000 */
[----:B0-----:R-:W-:-:S05]  /*1720*/  IMAD.WIDE.U32 R4, R9, 0x8, R4 ;  /* 0x0000000809047825 */ /* 0x001fca00078e0004 */
[----:B------:R1:W-:Y:S02]  /*1730*/  STG.E.64 desc[UR4][R4.64], R24 ;  /* 0x0000001804007986 */ /* 0x0003e4000c101b04 */
.L_x_3474:
        /* <DEDUP_REMOVED lines=8> */
.L_x_3475:
[----:B------:R-:W-:Y:S05]  /*17c0*/  BSYNC B1 ;  /* 0x0000000000017941 */ /* 0x000fea0003800000 */
.L_x_3470:
[----:B------:R-:W-:-:S13]  /*17d0*/  ISETP.GE.AND P0, PT, R3, R0, PT ;  /* 0x000000000300720c */ /* 0x000fda0003f06270 */
[----:B012---:R-:W0:Y:S01]  /*17e0*/  @!P0 LDC.64 R4, c[0x0][0x230] ;  /* 0x00008c00ff048b82 */ /* 0x007e220000000a00 */
[----:B------:R-:W-:Y:S02]  /*17f0*/  @!P0 IMAD.IADD R9, R2, 0x1, R3 ;  /* 0x0000000102098824 */ /* 0x000fe400078e0203 */
[----:B------:R-:W-:Y:S02]  /*1800*/  @!P0 VIADD R3, R3, 0x80 ;  /* 0x0000008003038836 */ /* 0x000fe40000000000 */
[----:B0-----:R-:W-:-:S05]  /*1810*/  @!P0 IMAD.WIDE.U32 R4, R9, 0x8, R4 ;  /* 0x0000000809048825 */ /* 0x001fca00078e0004 */
[----:B------:R2:W-:Y:S02]  /*1820*/  @!P0 STG.E.64 desc[UR4][R4.64], R6 ;  /* 0x0000000604008986 */ /* 0x0005e4000c101b04 */
.L_x_3476:
[----:B------:R-:W-:Y:S05]  /*1830*/  BSYNC B0 ;  /* 0x0000000000007941 */ /* 0x000fea0003800000 */
.L_x_3469:
        /* <DEDUP_REMOVED lines=8> */
.L_x_3477:
        /* <DEDUP_REMOVED lines=12> */
.L_x_36149:


//--------------------- .text._ZN2at6native29vectorized_elementwise_kernelILi8EZZZNS0_22nan_to_num_kernel_cudaERNS_18TensorIteratorBaseESt8optionalIdES5_S5_ENKUlvE_clEvENKUlvE0_clEvEUlN3c107complexIfEEE_St5arrayIPcLm2EEEEviT0_T1_ --------------------------
	.section	.text._ZN2at6native29vectorized_elementwise_kernelILi8EZZZNS0_22nan_to_num_kernel_cudaERNS_18TensorIteratorBaseESt8optionalIdES5_S5_ENKUlvE_clEvENKUlvE0_clEvEUlN3c107complexIfEEE_St5arrayIPcLm2EEEEviT0_T1_,"ax",@progbits
	.align	128
        .global         _ZN2at6native29vectorized_elementwise_kernelILi8EZZZNS0_22nan_to_num_kernel_cudaERNS_18TensorIteratorBaseESt8optionalIdES5_S5_ENKUlvE_clEvENKUlvE0_clEvEUlN3c107complexIfEEE_St5arrayIPcLm2EEEEviT0_T1_
        .type           _ZN2at6native29vectorized_elementwise_kernelILi8EZZZNS0_22nan_to_num_kernel_cudaERNS_18TensorIteratorBaseESt8optionalIdES5_S5_ENKUlvE_clEvENKUlvE0_clEvEUlN3c107complexIfEEE_St5arrayIPcLm2EEEEviT0_T1_,@function
        .size           _ZN2at6native29vectorized_elementwise_kernelILi8EZZZNS0_22nan_to_num_kernel_cudaERNS_18TensorIteratorBaseESt8optionalIdES5_S5_ENKUlvE_clEvENKUlvE0_clEvEUlN3c107complexIfEEE_St5arrayIPcLm2EEEEviT0_T1_,(.L_x_36150 - _ZN2at6native29vectorized_elementwise_kernelILi8EZZZNS0_22nan_to_num_kernel_cudaERNS_18TensorIteratorBaseESt8optionalIdES5_S5_ENKUlvE_clEvENKUlvE0_clEvEUlN3c107complexIfEEE_St5arrayIPcLm2EEEEviT0_T1_)
        .other          _ZN2at6native29vectorized_elementwise_kernelILi8EZZZNS0_22nan_to_num_kernel_cudaERNS_18TensorIteratorBaseESt8optionalIdES5_S5_ENKUlvE_clEvENKUlvE0_clEvEUlN3c107complexIfEEE_St5arrayIPcLm2EEEEviT0_T1_,@"STO_CUDA_ENTRY STV_DEFAULT"
_ZN2at6native29vectorized_elementwise_kernelILi8EZZZNS0_22nan_to_num_kernel_cudaERNS_18TensorIteratorBaseESt8optionalIdES5_S5_ENKUlvE_clEvENKUlvE0_clEvEUlN3c107complexIfEEE_St5arrayIPcLm2EEEEviT0_T1_:
.text._ZN2at6native29vectorized_elementwise_kernelILi8EZZZNS0_22nan_to_num_kernel_cudaERNS_18TensorIteratorBaseESt8optionalIdES5_S5_ENKUlvE_clEvENKUlvE0_clEvEUlN3c107complexIfEEE_St5arrayIPcLm2EEEEviT0_T1_:
        /* <DEDUP_REMOVED lines=128> */
.L_x_3478:
        /* <DEDUP_REMOVED lines=94> */
.L_x_3480:
[----:B------:R-:W-:Y:S05]  /*0de0*/  BSYNC B0 ;  /* 0x0000000000007941 */ /* 0x000fea0003800000 */
.L_x_3479:
        /* <DEDUP_REMOVED lines=18> */
.L_x_3482:
[----:B------:R-:W-:Y:S05]  /*0f10*/  BSYNC B0 ;  /* 0x0000000000007941 */ /* 0x000fea0003800000 */
.L_x_3481:
        /* <DEDUP_REMOVED lines=16> */
.L_x_3484:
[----:B------:R-:W-:Y:S05]  /*1020*/  BSYNC B0 ;  /* 0x0000000000007941 */ /* 0x000fea0003800000 */
.L_x_3483:
        /* <DEDUP_REMOVED lines=17> */
.L_x_3486:
[----:B------:R-:W-:Y:S05]  /*1140*/  BSYNC B0 ;  /* 0x0000000000007941 */ /* 0x000fea0003800000 */
.L_x_3485:
        /* <DEDUP_REMOVED lines=22> */
.L_x_3488:
[----:B------:R-:W-:Y:S05]  /*12b0*/  BSYNC B0 ;  /* 0x0000000000007941 */ /* 0x000fea0003800000 */
.L_x_3487:
        /* <DEDUP_REMOVED lines=18> */
.L_x_3490:
[----:B------:R-:W-:Y:S05]  /*13e0*/  BSYNC B0 ;  /* 0x0000000000007941 */ /* 0x000fea0003800000 */
.L_x_3489:
        /* <DEDUP_REMOVED lines=16> */
.L_x_3492:
[----:B------:R-:W-:Y:S05]  /*14f0*/  BSYNC B0 ;  /* 0x0000000000007941 */ /* 0x000fea0003800000 */
.L_x_3491:
        /* <DEDUP_REMOVED lines=15> */
.L_x_3495:
[----:B------:R-:W-:-:S13]  /*15f0*/  ISETP.GE.AND P0, PT, R3, R0, PT ;  /* 0x000000000300720c */ /* 0x000fda0003f06270 */
[----:B------:R-:W-:Y:S05]  /*1600*/  @P0 BRA `(.L_x_3497) ;  /* 0x0000000000300947 */ /* 0x000fea0003800000 */
[----:B0-----:R-:W0:Y:S01]  /*1610*/  LDC.64 R4, c[0x0][0x230] ;  /* 0x00008c00ff047b82 */ /* 0x001e220000000a00 */
[----:B------:R-:W-:Y:S02]  /*1620*/  IMAD.IADD R13, R2, 0x1, R3 ;  /* 0x00000001020d7824 */ /* 0x000fe400078e0203 */
[----:B------:R-:W-:Y:S02]  /*1630*/  VIADD R3, R3, 0x80 ;  /* 0x0000008003037836 */ /* 0x000fe40000000000 */
[----:B0-----:R-:W-:-:S05]  /*1640*/  IMAD.WIDE.U32 R4, R13, 0x8, R4 ;  /* 0x000000080d047825 */ /* 0x001fca00078e0004 */
[----:B------:R0:W-:Y:S02]  /*1650*/  STG.E.64 desc[UR4][R4.64], R10 ;  /* 0x0000000a04007986 */ /* 0x0001e4000c101b04 */
.L_x_3496:
[----:B------:R-:W-:-:S13]  /*1660*/  ISETP.GE.AND P0, PT, R3, R0, PT ;  /* 0x000000000300720c */ /* 0x000fda0003f06270 */
[----:B------:R-:W-:Y:S05]  /*1670*/  @P0 BRA `(.L_x_3498) ;  /* 0x0000000000300947 */ /* 0x000fea0003800000 */
[----:B0-----:R-:W0:Y:S01]  /*1680*/  LDC.64 R4, c[0x0][0x230] ;  /* 0x00008c00ff047b82 */ /* 0x001e220000000a00 */
[----:B------:R-:W-:Y:S02]  /*1690*/  IMAD.IADD R11, R2, 0x1, R3 ;  /* 0x00000001020b7824 */ /* 0x000fe400078e0203 */
[----:B------:R-:W-:Y:S02]  /*16a0*/  VIADD R3, R3, 0x80 ;  /* 0x0000008003037836 */ /* 0x000fe40000000000 */
[----:B0-----:R-:W-:-:S05]  /*16b0*/  IMAD.WIDE.U32 R4, R11, 0x8, R4 ;  /* 0x000000080b047825 */ /* 0x001fca00078e0004 */
[----:B------:R1:W-:Y:S02]  /*16c0*/  STG.E.64 desc[UR4][R4.64], R8 ;  /* 0x0000000804007986 */ /* 0x0003e4000c101b04 */
.L_x_3497:
[----:B------:R-:W-:-:S13]  /*16d0*/  ISETP.GE.AND P0, PT, R3, R0, PT ;  /* 0x000000000300720c */ /* 0x000fda0003f06270 */
[----:B------:R-:W-:Y:S05]  /*16e0*/  @P0 BRA `(.L_x_3499) ;  /* 0x0000000000340947 */ /* 0x000fea0003800000 */
[----:B01----:R-:W0:Y:S01]  /*16f0*/  LDC.64 R4, c[0x0][0x230] ;  /* 0x00008c00ff047b82 */ /* 0x003e220000000a00 */
[----:B------:R-:W-:Y:S02]  /*1700*/  IMAD.IADD R9, R2, 0x1, R3 ;  /* 0x0000000102097824 */ /* 0x000fe400078e0203 */
[----:B------:R-:W-:Y:S02]  /*1710*/  VIADD R3, R3, 0x80 ;  /* 0x0000008003037836 */ /* 0x000fe40000000000 */
[----:B0-----:R-:W-:-:S05]  /*1720*/  IMAD.WIDE.U32 R4, R9, 0x8, R4 ;  /* 0x0000000809047825 */ /* 0x001fca00078e0004 */
[----:B------:R1:W-:Y:S02]  /*1730*/  STG.E.64 desc[UR4][R4.64], R24 ;  /* 0x0000001804007986 */ /* 0x0003e4000c101b04 */
.L_x_3498:
        /* <DEDUP_REMOVED lines=8> */
.L_x_3499:
[----:B------:R-:W-:Y:S05]  /*17c0*/  BSYNC B1 ;  /* 0x0000000000017941 */ /* 0x000fea0003800000 */
.L_x_3494:
[----:B------:R-:W-:-:S13]  /*17d0*/  ISETP.GE.AND P0, PT, R3, R0, PT ;  /* 0x000000000300720c */ /* 0x000fda0003f06270 */
[----:B012---:R-:W0:Y:S01]  /*17e0*/  @!P0 LDC.64 R4, c[0x0][0x230] ;  /* 0x00008c00ff048b82 */ /* 0x007e220000000a00 */
[----:B------:R-:W-:Y:S02]  /*17f0*/  @!P0 IMAD.IADD R9, R2, 0x1, R3 ;  /* 0x0000000102098824 */ /* 0x000fe400078e0203 */
[----:B------:R-:W-:Y:S02]  /*1800*/  @!P0 VIADD R3, R3, 0x80 ;  /* 0x0000008003038836 */ /* 0x000fe40000000000 */
[----:B0-----:R-:W-:-:S05]  /*1810*/  @!P0 IMAD.WIDE.U32 R4, R9, 0x8, R4 ;  /* 0x0000000809048825 */ /* 0x001fca00078e0004 */
[----:B------:R2:W-:Y:S02]  /*1820*/  @!P0 STG.E.64 desc[UR4][R4.64], R6 ;  /* 0x0000000604008986 */ /* 0x0005e4000c101b04 */
.L_x_3500:
[----:B------:R-:W-:Y:S05]  /*1830*/  BSYNC B0 ;  /* 0x0000000000007941 */ /* 0x000fea0003800000 */
.L_x_3493:
        /* <DEDUP_REMOVED lines=8> */
.L_x_3501:
        /* <DEDUP_REMOVED lines=12> */
.L_x_36150:


//--------------------- .text._ZN2at6native18elementwise_kernelILi128ELi4EZNS0_15gpu_kernel_implIZZZNS0_22nan_to_num_kernel_cudaERNS_18TensorIteratorBaseESt8optionalIdES6_S6_ENKUlvE_clEvENKUlvE_clEvEUlN3c107complexIdEEE_EEvS4_RKT_EUliE_EEviT1_ --------------------------
	.section	.text._ZN2at6native18elementwise_kernelILi128ELi4EZNS0_15gpu_kernel_implIZZZNS0_22nan_to_num_kernel_cudaERNS_18TensorIteratorBaseESt8optionalIdES6_S6_ENKUlvE_clEvENKUlvE_clEvEUlN3c107complexIdEEE_EEvS4_RKT_EUliE_EEviT1_,"ax",@progbits
	.align	128
        .global         _ZN2at6native18elementwise_kernelILi128ELi4EZNS0_15gpu_kernel_implIZZZNS0_22nan_to_num_kernel_cudaERNS_18TensorIteratorBaseESt8optionalIdES6_S6_ENKUlvE_clEvENKUlvE_clEvEUlN3c107complexIdEEE_EEvS4_RKT_EUliE_EEviT1_
        .type           _ZN2at6native18elementwise_kernelILi128ELi4EZNS0_15gpu_kernel_implIZZZNS0_22nan_to_num_kernel_cudaERNS_18TensorIteratorBaseESt8optionalIdES6_S6_ENKUlvE_clEvENKUlvE_clEvEUlN3c107complexIdEEE_EEvS4_RKT_EUliE_EEviT1_,@function
        .size           _ZN2at6native18elementwise_kernelILi128ELi4EZNS0_15gpu_kernel_implIZZZNS0_22nan_to_num_kernel_cudaERNS_18TensorIteratorBaseESt8optionalIdES6_S6_ENKUlvE_clEvENKUlvE_clEvEUlN3c107complexIdEEE_EEvS4_RKT_EUliE_EEviT1_,(.L_x_36151 - _ZN2at6native18elementwise_kernelILi128ELi4EZNS0_15gpu_kernel_implIZZZNS0_22nan_to_num_kernel_cudaERNS_18TensorIteratorBaseESt8optionalIdES6_S6_ENKUlvE_clEvENKUlvE_clEvEUlN3c107complexIdEEE_EEvS4_RKT_EUliE_EEviT1_)
        .other          _ZN2at6native18elementwise_kernelILi128ELi4EZNS0_15gpu_kernel_implIZZZNS0_22nan_to_num_kernel_cudaERNS_18TensorIteratorBaseESt8optionalIdES6_S6_ENKUlvE_clEvENKUlvE_clEvEUlN3c107complexIdEEE_EEvS4_RKT_EUliE_EEviT1_,@"STO_CUDA_ENTRY STV_DEFAULT"
_ZN2at6native18elementwise_kernelILi128ELi4EZNS0_15gpu_kernel_implIZZZNS0_22nan_to_num_kernel_cudaERNS_18TensorIteratorBaseESt8optionalIdES6_S6_ENKUlvE_clEvENKUlvE_clEvEUlN3c107complexIdEEE_EEvS4_RKT_EUliE_EEviT1_:
.text._ZN2at6native18elementwise_kernelILi128ELi4EZNS0_15gpu_kernel_implIZZZNS0_22nan_to_num_kernel_cudaERNS_18TensorIteratorBaseESt8optionalIdES6_S6_ENKUlvE_clEvENKUlvE_clEvEUlN3c107complexIdEEE_EEvS4_RKT_EUliE_EEviT1_:
        /* <DEDUP_REMOVED lines=314> */
.L_x_3504:
        /* <DEDUP_REMOVED lines=19> */
[----:B------:R-:W-:Y:S01]  /*14d0*/  CS2R R6, SRZ ;  /* 0x0000000000067805 */ /* 0x000fe2000001ff00 */
[----:B--2---:R0:W1:Y:S01]  /*14e0*/  I2F.F64.S16 R4, R2 ;  /* 0x0000000200047312 */ /* 0x0040620000101c00 */
[----:B------:R-:W-:Y:S05]  /*14f0*/  BRA `(.L_x_3510) ;  /* 0x0000000c00d87947 */ /* 0x000fea0003800000 */
.L_x_3508:
[----:B------:R-:W2:Y:S01]  /*1500*/  LDG.E.U8 R2, desc[UR36][R2.64] ;  /* 0x0000002402027981 */ /* 0x000ea2000c1e1100 */
[----:B------:R-:W-:Y:S01]  /*1510*/  CS2R R6, SRZ ;  /* 0x0000000000067805 */ /* 0x000fe2000001ff00 */
[----:B--2---:R0:W1:Y:S01]  /*1520*/  I2F.F64.U16 R4, R2 ;  /* 0x0000000200047312 */ /* 0x0040620000101800 */
[----:B------:R-:W-:Y:S05]  /*1530*/  BRA `(.L_x_3510) ;  /* 0x0000000c00c87947 */ /* 0x000fea0003800000 */
.L_x_3507:
[----:B------:R-:W-:-:S13]  /*1540*/  ISETP.NE.AND P0, PT, R4, 0x2, PT ;  /* 0x000000020400780c */ /* 0x000fda0003f05270 */
[----:B------:R-:W-:Y:S05]  /*1550*/  @!P0 BRA `(.L_x_3511) ;  /* 0x0000000000308947 */ /* 0x000fea0003800000 */
[----:B------:R-:W-:-:S13]  /*1560*/  ISETP.NE.AND P0, PT, R4, 0x3, PT ;  /* 0x000000030400780c */ /* 0x000fda0003f05270 */
[----:B------:R-:W-:Y:S05]  /*1570*/  @!P0 BRA `(.L_x_3512) ;  /* 0x0000000000188947 */ /* 0x000fea0003800000 */
[----:B------:R-:W-:-:S13]  /*1580*/  ISETP.NE.AND P0, PT, R4, 0x4, PT ;  /* 0x000000040400780c */ /* 0x000fda0003f05270 */
[----:B------:R-:W-:Y:S05]  /*1590*/  @P0 BRA `(.L_x_3509) ;  /* 0x0000000c00480947 */ /* 0x000fea0003800000 */
[----:B------:R-:W2:Y:S01]  /*15a0*/  LDG.E.64 R4, desc[UR36][R2.64] ;  /* 0x0000002402047981 */ /* 0x000ea2000c1e1b00 */
[----:B------:R-:W-:Y:S01]  /*15b0*/  CS2R R6, SRZ ;  /* 0x0000000000067805 */ /* 0x000fe2000001ff00 */
[----:B--2---:R-:W0:Y:S01]  /*15c0*/  I2F.F64.S64 R4, R4 ;  /* 0x0000000400047312 */ /* 0x004e220000301c00 */
[----:B------:R-:W-:Y:S05]  /*15d0*/  BRA `(.L_x_3510) ;  /* 0x0000000c00a07947 */ /* 0x000fea0003800000 */
.L_x_3512:
[----:B------:R-:W2:Y:S01]  /*15e0*/  LDG.E R2, desc[UR36][R2.64] ;  /* 0x0000002402027981 */ /* 0x000ea2000c1e1900 */
[----:B------:R-:W-:Y:S01]  /*15f0*/  CS2R R6, SRZ ;  /* 0x0000000000067805 */ /* 0x000fe2000001ff00 */
[----:B--2---:R0:W1:Y:S01]  /*1600*/  I2F.F64 R4, R2 ;  /* 0x0000000200047312 */ /* 0x0040620000201c00 */
[----:B------:R-:W-:Y:S05]  /*1610*/  BRA `(.L_x_3510) ;  /* 0x0000000c00907947 */ /* 0x000fea0003800000 */
.L_x_3511:
[----:B------:R-:W2:Y:S01]  /*1620*/  LDG.E.U16 R2, desc[UR36][R2.64] ;  /* 0x0000002402027981 */ /* 0x000ea2000c1e1500 */
[----:B------:R-:W-:Y:S01]  /*1630*/  CS2R R6, SRZ ;  /* 0x0000000000067805 */ /* 0x000fe2000001ff00 */
[----:B--2---:R0:W1:Y:S01]  /*1640*/  I2F.F64.S16 R4, R2 ;  /* 0x0000000200047312 */ /* 0x0040620000101c00 */
[----:B------:R-:W-:Y:S05]  /*1650*/  BRA `(.L_x_3510) ;  /* 0x0000000c00807947 */ /* 0x000fea0003800000 */
.L_x_3506:
[----:B------:R-:W-:-:S13]  /*1660*/  ISETP.GT.AND P0, PT, R4, 0x6, PT ;  /* 0x000000060400780c */ /* 0x000fda0003f04270 */
[----:B------:R-:W-:Y:S05]  /*1670*/  @P0 BRA `(.L_x_3513) ;  /* 0x00000000003c0947 */ /* 0x000fea0003800000 */
[----:B------:R-:W-:-:S13]  /*1680*/  ISETP.NE.AND P0, PT, R4, 0x5, PT ;  /* 0x000000050400780c */ /* 0x000fda0003f05270 */
[----:B------:R-:W-:Y:S05]  /*1690*/  @!P0 BRA `(.L_x_3514) ;  /* 0x00000000001c8947 */ /* 0x000fea0003800000 */
[----:B------:R-:W-:-:S13]  /*16a0*/  ISETP.NE.AND P0, PT, R4, 0x6, PT ;  /* 0x000000060400780c */ /* 0x000fda0003f05270 */
[----:B------:R-:W-:Y:S05]  /*16b0*/  @P0 BRA `(.L_x_3509) ;  /* 0x0000000c00000947 */ /* 0x000fea0003800000 */
[----:B------:R-:W2:Y:S01]  /*16c0*/  LDG.E R4, desc[UR36][R2.64] ;  /* 0x0000002402047981 */ /* 0x000ea2000c1e1900 */
[----:B------:R-:W-:Y:S01]  /*16d0*/  CS2R R6, SRZ ;  /* 0x0000000000067805 */ /* 0x000fe2000001ff00 */
[----:B--2---:R-:W-:-:S06]  /*16e0*/  FMUL.FTZ R4, R4, 1 ;  /* 0x3f80000004047820 */ /* 0x004fcc0000410000 */
[----:B------:R-:W0:Y:S01]  /*16f0*/  F2F.F64.F32 R4, R4 ;  /* 0x0000000400047310 */ /* 0x000e220000201800 */
[----:B------:R-:W-:Y:S05]  /*1700*/  BRA `(.L_x_3510) ;  /* 0x0000000c00547947 */ /* 0x000fea0003800000 */
.L_x_3514:
[----:B------:R-:W2:Y:S01]  /*1710*/  LDG.E.U16 R0, desc[UR36][R2.64] ;  /* 0x0000002402007981 */ /* 0x000ea2000c1e1500 */
[----:B------:R-:W-:Y:S01]  /*1720*/  CS2R R6, SRZ ;  /* 0x0000000000067805 */ /* 0x000fe2000001ff00 */
[----:B--2---:R-:W-:-:S05]  /*1730*/  HADD2.F32 R0, -RZ, R0.H0_H0 ;  /* 0x20000000ff007230 */ /* 0x004fca0000004100 */
[----:B------:R-:W-:-:S04]  /*1740*/  FMUL.FTZ R0, R0, 1 ;  /* 0x3f80000000007820 */ /* 0x000fc80000410000 */
[----:B------:R0:W1:Y:S01]  /*1750*/  F2F.F64.F32 R4, R0 ;  /* 0x0000000000047310 */ /* 0x0000620000201800 */
[----:B------:R-:W-:Y:S05]  /*1760*/  BRA `(.L_x_3510) ;  /* 0x0000000c003c7947 */ /* 0x000fea0003800000 */
.L_x_3513:
[----:B------:R-:W-:-:S13]  /*1770*/  ISETP.NE.AND P0, PT, R4, 0x7, PT ;  /* 0x000000070400780c */ /* 0x000fda0003f05270 */
[----:B------:R-:W-:Y:S05]  /*1780*/  @!P0 BRA `(.L_x_3515) ;  /* 0x0000000000488947 */ /* 0x000fea0003800000 */
[----:B------:R-:W-:-:S13]  /*1790*/  ISETP.NE.AND P0, PT, R4, 0x8, PT ;  /* 0x000000080400780c */ /* 0x000fda0003f05270 */
[----:B------:R-:W-:Y:S05]  /*17a0*/  @!P0 BRA `(.L_x_3516) ;  /* 0x0000000000208947 */ /* 0x000fea0003800000 */
[----:B------:R-:W-:-:S13]  /*17b0*/  ISETP.NE.AND P0, PT, R4, 0x9, PT ;  /* 0x000000090400780c */ /* 0x000fda0003f05270 */
[----:B------:R-:W-:Y:S05]  /*17c0*/  @P0 BRA `(.L_x_3509) ;  /* 0x0000000800bc0947 */ /* 0x000fea0003800000 */
[----:B------:R-:W2:Y:S02]  /*17d0*/  LDG.E.64 R2, desc[UR36][R2.64] ;  /* 0x0000002402027981 */ /* 0x000ea4000c1e1b00 */
[----:B--2---:R-:W-:Y:S01]  /*17e0*/  FMUL.FTZ R6, R3, 1 ;  /* 0x3f80000003067820 */ /* 0x004fe20000410000 */
[----:B------:R-:W-:-:S05]  /*17f0*/  FMUL.FTZ R4, R2, 1 ;  /* 0x3f80000002047820 */ /* 0x000fca0000410000 */
[----:B------:R-:W0:Y:S08]  /*1800*/  F2F.F64.F32 R6, R6 ;  /* 0x0000000600067310 */ /* 0x000e300000201800 */
[----:B------:R-:W1:Y:S01]  /*1810*/  F2F.F64.F32 R4, R4 ;  /* 0x0000000400047310 */ /* 0x000e620000201800 */
[----:B------:R-:W-:Y:S05]  /*1820*/  BRA `(.L_x_3510) ;  /* 0x0000000c000c7947 */ /* 0x000fea0003800000 */
.L_x_3516:
[----:B------:R-:W2:Y:S02]  /*1830*/  LDG.E R0, desc[UR36][R2.64] ;  /* 0x0000002402007981 */ /* 0x000ea4000c1e1900 */
[--C-:B--2---:R-:W-:Y:S02]  /*1840*/  HADD2.F32 R4, -RZ, R0.reuse.H1_H1 ;  /* 0x30000000ff047230 */ /* 0x104fe40000004100 */
[----:B------:R-:W-:-:S03]  /*1850*/  HADD2.F32 R0, -RZ, R0.H0_H0 ;  /* 0x20000000ff007230 */ /* 0x000fc60000004100 */
[----:B------:R-:W-:Y:S02]  /*1860*/  FMUL.FTZ R6, R4, 1 ;  /* 0x3f80000004067820 */ /* 0x000fe40000410000 */
[----:B------:R-:W-:-:S04]  /*1870*/  FMUL.FTZ R0, R0, 1 ;  /* 0x3f80000000007820 */ /* 0x000fc80000410000 */
[----:B------:R-:W0:Y:S08]  /*1880*/  F2F.F64.F32 R6, R6 ;  /* 0x0000000600067310 */ /* 0x000e300000201800 */
[----:B------:R1:W2:Y:S01]  /*1890*/  F2F.F64.F32 R4, R0 ;  /* 0x0000000000047310 */ /* 0x0002a20000201800 */
[----:B------:R-:W-:Y:S05]  /*18a0*/  BRA `(.L_x_3510) ;  /* 0x0000000800ec7947 */ /* 0x000fea0003800000 */
.L_x_3515:
[----:B------:R0:W5:Y:S01]  /*18b0*/  LDG.E.64 R4, desc[UR36][R2.64] ;  /* 0x0000002402047981 */ /* 0x000162000c1e1b00 */
[----:B------:R-:W-:Y:S01]  /*18c0*/  CS2R R6, SRZ ;  /* 0x0000000000067805 */ /* 0x000fe2000001ff00 */
[----:B------:R-:W-:Y:S06]  /*18d0*/  BRA `(.L_x_3510) ;  /* 0x0000000800e07947 */ /* 0x000fec0003800000 */
.L_x_3505:
        /* <DEDUP_REMOVED lines=9> */
[----:B------:R-:W-:Y:S01]  /*1970*/  CS2R R6, SRZ ;  /* 0x0000000000067805 */ /* 0x000fe2000001ff00 */
[----:B------:R-:W-:Y:S01]  /*1980*/  IMAD.MOV.U32 R4, RZ, RZ, RZ ;  /* 0x000000ffff047224 */ /* 0x000fe200078e00ff */
[----:B--2---:R-:W-:-:S04]  /*1990*/  ISETP.NE.AND P0, PT, R2, RZ, PT ;  /* 0x000000ff0200720c */ /* 0x004fc80003f05270 */
[----:B------:R-:W-:Y:S01]  /*19a0*/  FSEL R5, RZ, 1.875, !P0 ;  /* 0x3ff00000ff057808 */ /* 0x000fe20004000000 */
[----:B------:R-:W-:Y:S08]  /*19b0*/  BRA `(.L_x_3510) ;  /* 0x0000000800a87947 */ /* 0x000ff00003800000 */
.L_x_3519:
[----:B------:R0:W5:Y:S01]  /*19c0*/  LDG.E.128 R4, desc[UR36][R2.64] ;  /* 0x0000002402047981 */ /* 0x000162000c1e1d00 */
[----:B------:R-:W-:Y:S05]  /*19d0*/  BRA `(.L_x_3510) ;  /* 0x0000000800a07947 */ /* 0x000fea0003800000 */
.L_x_3518:
        /* <DEDUP_REMOVED lines=22> */
[----:B------:R-:W-:Y:S02]  /*1b40*/  LOP3.LUT R5, R5, 0x7f800000, R6, 0xf8, !PT ;  /* 0x7f80000005057812 */ /* 0x000fe400078ef806 */
[----:B------:R-:W-:Y:S02]  /*1b50*/  CS2R R6, SRZ ;  /* 0x0000000000067805 */ /* 0x000fe4000001ff00 */
[----:B------:R-:W-:-:S04]  /*1b60*/  LOP3.LUT R5, R5, R2, RZ, 0x30, !PT ;  /* 0x0000000205057212 */ /* 0x000fc800078e30ff */
[----:B------:R-:W-:-:S05]  /*1b70*/  LOP3.LUT R5, R5, 0x80000000, R0, 0xf8, !PT ;  /* 0x8000000005057812 */ /* 0x000fca00078ef800 */
[----:B------:R-:W-:-:S06]  /*1b80*/  FMUL.FTZ R5, R5, 1 ;  /* 0x3f80000005057820 */ /* 0x000fcc0000410000 */
[----:B------:R-:W0:Y:S01]  /*1b90*/  F2F.F64.F32 R4, R5 ;  /* 0x0000000500047310 */ /* 0x000e220000201800 */
[----:B------:R-:W-:Y:S05]  /*1ba0*/  BRA `(.L_x_3510) ;  /* 0x00000008002c7947 */ /* 0x000fea0003800000 */
.L_x_3521:
[----:B------:R-:W2:Y:S01]  /*1bb0*/  LDG.E.U8 R2, desc[UR36][R2.64] ;  /* 0x0000002402027981 */ /* 0x000ea2000c1e1100 */
[----:B------:R-:W-:Y:S01]  /*1bc0*/  CS2R R6, SRZ ;  /* 0x0000000000067805 */ /* 0x000fe2000001ff00 */
        /* <DEDUP_REMOVED lines=14> */
.L_x_3520:
[----:B------:R-:W2:Y:S01]  /*1cb0*/  LDG.E.U16 R0, desc[UR36][R2.64] ;  /* 0x0000002402007981 */ /* 0x000ea2000c1e1500 */
[----:B------:R-:W-:Y:S01]  /*1cc0*/  CS2R R6, SRZ ;  /* 0x0000000000067805 */ /* 0x000fe2000001ff00 */
[----:B--2---:R-:W-:-:S04]  /*1cd0*/  IMAD.U32 R0, R0, 0x10000, RZ ;  /* 0x0001000000007824 */ /* 0x004fc800078e00ff */
[----:B------:R-:W-:-:S04]  /*1ce0*/  FMUL.FTZ R0, R0, 1 ;  /* 0x3f80000000007820 */ /* 0x000fc80000410000 */
[----:B------:R0:W1:Y:S01]  /*1cf0*/  F2F.F64.F32 R4, R0 ;  /* 0x0000000000047310 */ /* 0x0000620000201800 */
[----:B------:R-:W-:Y:S05]  /*1d00*/  BRA `(.L_x_3510) ;  /* 0x0000000400d47947 */ /* 0x000fea0003800000 */
.L_x_3517:
        /* <DEDUP_REMOVED lines=9> */
[----:B------:R-:W-:Y:S01]  /*1da0*/  CS2R R6, SRZ ;  /* 0x0000000000067805 */ /* 0x000fe2000001ff00 */
[----:B--2---:R0:W1:Y:S01]  /*1db0*/  I2F.F64.U16 R4, R2 ;  /* 0x0000000200047312 */ /* 0x0040620000101800 */
[----:B------:R-:W-:Y:S05]  /*1dc0*/  BRA `(.L_x_3510) ;  /* 0x0000000400a47947 */ /* 0x000fea0003800000 */
.L_x_3524:
        /* <DEDUP_REMOVED lines=21> */
.L_x_3528:
[----:B------:R-:W-:Y:S05]  /*1f20*/  BSYNC B1 ;  /* 0x0000000000017941 */ /* 0x000fea0003800000 */
.L_x_3527:
[----:B------:R-:W-:Y:S01]  /*1f30*/  LEA R3, R0, 0x3b800000, 0x17 ;  /* 0x3b80000000037811 */ /* 0x000fe200078eb8ff */
[----:B------:R-:W-:-:S05]  /*1f40*/  IMAD.SHL.U32 R0, R2, 0x100000, RZ ;  /* 0x0010000002007824 */ /* 0x000fca00078e00ff */
[----:B------:R-:W-:-:S07]  /*1f50*/  LOP3.LUT R0, R3, R0, R4, 0xfe, !PT ;  /* 0x0000000003007212 */ /* 0x000fce00078efe04 */
.L_x_3526:
[----:B------:R-:W-:Y:S05]  /*1f60*/  BSYNC B0 ;  /* 0x0000000000007941 */ /* 0x000fea0003800000 */
.L_x_3525:
[----:B------:R-:W-:Y:S01]  /*1f70*/  FMUL.FTZ R0, R0, 1 ;  /* 0x3f80000000007820 */ /* 0x000fe20000410000 */
[----:B------:R-:W-:-:S03]  /*1f80*/  CS2R R6, SRZ ;  /* 0x0000000000067805 */ /* 0x000fc6000001ff00 */
[----:B------:R2:W3:Y:S01]  /*1f90*/  F2F.F64.F32 R4, R0 ;  /* 0x0000000000047310 */ /* 0x0004e20000201800 */
[----:B------:R-:W-:Y:S05]  /*1fa0*/  BRA `(.L_x_3510) ;  /* 0x00000004002c7947 */ /* 0x000fea0003800000 */
.L_x_3523:
        /* <DEDUP_REMOVED lines=21> */
.L_x_3532:
[----:B------:R-:W-:Y:S05]  /*2100*/  BSYNC B1 ;  /* 0x0000000000017941 */ /* 0x000fea0003800000 */
.L_x_3531:
[----:B------:R-:W-:Y:S01]  /*2110*/  LEA R3, R0, 0x37800000, 0x17 ;  /* 0x3780000000037811 */ /* 0x000fe200078eb8ff */
[----:B------:R-:W-:-:S05]  /*2120*/  IMAD.SHL.U32 R0, R2, 0x200000, RZ ;  /* 0x0020000002007824 */ /* 0x000fca00078e00ff */
[----:B------:R-:W-:-:S07]  /*2130*/  LOP3.LUT R0, R3, R0, R4, 0xfe, !PT ;  /* 0x0000000003007212 */ /* 0x000fce00078efe04 */
.L_x_3530:
[----:B------:R-:W-:Y:S05]  /*2140*/  BSYNC B0 ;  /* 0x0000000000007941 */ /* 0x000fea0003800000 */
.L_x_3529:
[----:B------:R-:W-:Y:S01]  /*2150*/  FMUL.FTZ R0, R0, 1 ;  /* 0x3f80000000007820 */ /* 0x000fe20000410000 */
[----:B------:R-:W-:-:S03]  /*2160*/  CS2R R6, SRZ ;  /* 0x0000000000067805 */ /* 0x000fc6000001ff00 */
[----:B------:R4:W0:Y:S01]  /*2170*/  F2F.F64.F32 R4, R0 ;  /* 0x0000000000047310 */ /* 0x0008220000201800 */
[----:B------:R-:W-:Y:S05]  /*2180*/  BRA `(.L_x_3510) ;  /* 0x0000000000b47947 */ /* 0x000fea0003800000 */
.L_x_3522:
        /* <DEDUP_REMOVED lines=14> */
.L_x_3536:
[----:B------:R-:W-:Y:S05]  /*2270*/  BSYNC B0 ;  /* 0x0000000000007941 */ /* 0x000fea0003800000 */
.L_x_3535:
[----:B------:R-:W-:Y:S01]  /*2280*/  FMUL.FTZ R0, R0, 1 ;  /* 0x3f80000000007820 */ /* 0x000fe20000410000 */
[----:B------:R-:W-:-:S03]  /*2290*/  CS2R R6, SRZ ;  /* 0x0000000000067805 */ /* 0x000fc6000001ff00 */
[----:B------:R0:W1:Y:S01]  /*22a0*/  F2F.F64.F32 R4, R0 ;  /* 0x0000000000047310 */ /* 0x0000620000201800 */
[----:B------:R-:W-:Y:S05]  /*22b0*/  BRA `(.L_x_3510) ;  /* 0x0000000000687947 */ /* 0x000fea0003800000 */
.L_x_3509:
        /* <DEDUP_REMOVED lines=16> */
.L_x_3537:
[----:B------:R-:W-:Y:S02]  /*23c0*/  CS2R R4, SRZ ;  /* 0x0000000000047805 */ /* 0x000fe4000001ff00 */
[----:B------:R-:W-:Y:S01]  /*23d0*/  CS2R R6, SRZ ;  /* 0x0000000000067805 */ /* 0x000fe2000001ff00 */
[----:B------:R-:W-:Y:S06]  /*23e0*/  BRA `(.L_x_3510) ;  /* 0x00000000001c7947 */ /* 0x000fec0003800000 */
.L_x_3534:
[----:B------:R-:W2:Y:S01]  /*23f0*/  LDG.E.64 R4, desc[UR36][R2.64] ;  /* 0x0000002402047981 */ /* 0x000ea2000c1e1b00 */
[----:B------:R-:W-:Y:S01]  /*2400*/  CS2R R6, SRZ ;  /* 0x0000000000067805 */ /* 0x000fe2000001ff00 */
[----:B--2---:R-:W0:Y:S01]  /*2410*/  I2F.F64.U64 R4, R4 ;  /* 0x0000000400047312 */ /* 0x004e220000301800 */
[----:B------:R-:W-:Y:S05]  /*2420*/  BRA `(.L_x_3510) ;  /* 0x00000000000c7947 */ /* 0x000fea0003800000 */
.L_x_3533:
[----:B------:R-:W2:Y:S01]  /*2430*/  LDG.E R2, desc[UR36][R2.64] ;  /* 0x0000002402027981 */ /* 0x000ea2000c1e1900 */
[----:B------:R-:W-:Y:S01]  /*2440*/  CS2R R6, SRZ ;  /* 0x0000000000067805 */ /* 0x000fe2000001ff00 */
[----:B--2---:R0:W1:Y:S06]  /*2450*/  I2F.F64.U32 R4, R2 ;  /* 0x0000000200047312 */ /* 0x00406c0000201800 */
.L_x_3510:
[----:B------:R-:W4:Y:S01]  /*2460*/  LDC.U8 R10, c[0x0][0x440] ;  /* 0x00011000ff0a7b82 */ /* 0x000f220000000000 */
[----:B0123-5:R-:W-:Y:S01]  /*2470*/  DSETP.NEU.AND P4, PT, R4, -INF , PT ;  /* 0xfff000000400742a */ /* 0x02ffe20003f8d000 */
[----:B------:R-:W-:Y:S01]  /*2480*/  ULDC.64 UR4, c[0x0][0x430] ;  /* 0x00010c0000047ab9 */ /* 0x000fe20000000a00 */
[----:B------:R-:W-:Y:S01]  /*2490*/  DSETP.NEU.AND P2, PT, R6, +INF , PT ;  /* 0x7ff000000600742a */ /* 0x000fe20003f4d000 */
[----:B------:R-:W-:Y:S01]  /*24a0*/  ULDC.64 UR6, c[0x0][0x420] ;  /* 0x0001080000067ab9 */ /* 0x000fe20000000a00 */
[C---:B------:R-:W-:Y:S02]  /*24b0*/  DSETP.NEU.AND P3, PT, R4.reuse, +INF , PT ;  /* 0x7ff000000400742a */ /* 0x040fe40003f6d000 */
[----:B----4-:R-:W-:Y:S01]  /*24c0*/  FSEL R0, R5, UR5, P4 ;  /* 0x0000000505007c08 */ /* 0x010fe2000a000000 */
[----:B------:R-:W0:Y:S01]  /*24d0*/  LDC.64 R2, c[0x0][0x428] ;  /* 0x00010a00ff027b82 */ /* 0x000e220000000a00 */
[----:B------:R-:W-:Y:S01]  /*24e0*/  FSEL R9, R4, UR4, P4 ;  /* 0x0000000404097c08 */ /* 0x000fe2000a000000 */
[----:B------:R-:W-:-:S02]  /*24f0*/  DSETP.GTU.AND P0, PT, |R4|, +INF , PT ;  /* 0x7ff000000400742a */ /* 0x000fc40003f0c200 */
[C---:B------:R-:W-:Y:S02]  /*2500*/  DSETP.NEU.AND P4, PT, R6.reuse, -INF , PT ;  /* 0xfff000000600742a */ /* 0x040fe40003f8d000 */
[----:B------:R-:W-:Y:S01]  /*2510*/  DSETP.GTU.AND P1, PT, |R6|, +INF , PT ;  /* 0x7ff000000600742a */ /* 0x000fe20003f2c200 */
[----:B------:R-:W-:Y:S02]  /*2520*/  PRMT R8, R10, 0x9910, RZ ;  /* 0x000099100a087816 */ /* 0x000fe400000000ff */
[----:B0-----:R-:W-:-:S03]  /*2530*/  FSEL R5, R0, R3, P3 ;  /* 0x0000000300057208 */ /* 0x001fc60001800000 */
[----:B------:R-:W-:Y:S01]  /*2540*/  IMAD.MOV.U32 R0, RZ, RZ, R8 ;  /* 0x000000ffff007224 */ /* 0x000fe200078e0008 */
[----:B------:R-:W-:Y:S02]  /*2550*/  FSEL R4, R9, R2, P3 ;  /* 0x0000000209047208 */ /* 0x000fe40001800000 */
[----:B------:R-:W-:Y:S02]  /*2560*/  @P2 FSEL R2, R6, UR4, P4 ;  /* 0x0000000406022c08 */ /* 0x000fe4000a000000 */
[----:B------:R-:W-:Y:S02]  /*2570*/  @P2 FSEL R3, R7, UR5, P4 ;  /* 0x0000000507032c08 */ /* 0x000fe4000a000000 */
[----:B------:R-:W-:Y:S02]  /*2580*/  ISETP.GT.AND P2, PT, R0, 0x9, PT ;  /* 0x000000090000780c */ /* 0x000fe40003f44270 */
[----:B------:R-:W-:Y:S02]  /*2590*/  FSEL R4, R4, UR6, !P0 ;  /* 0x0000000604047c08 */ /* 0x000fe4000c000000 */
[----:B------:R-:W-:-:S02]  /*25a0*/  FSEL R5, R5, UR7, !P0 ;  /* 0x0000000705057c08 */ /* 0x000fc4000c000000 */
[----:B------:R-:W-:Y:S02]  /*25b0*/  FSEL R6, R2, UR6, !P1 ;  /* 0x0000000602067c08 */ /* 0x000fe4000c800000 */
[----:B------:R-:W-:-:S05]  /*25c0*/  FSEL R7, R3, UR7, !P1 ;  /* 0x0000000703077c08 */ /* 0x000fca000c800000 */
        /* <DEDUP_REMOVED lines=12> */
.L_x_3541:
[----:B------:R-:W0:Y:S02]  /*2690*/  F2I.S64.F64.TRUNC R4, R4 ;  /* 0x0000000400047311 */ /* 0x000e24000030d900 */
[----:B0-----:R-:W-:-:S05]  /*26a0*/  IMAD.MOV.U32 R3, RZ, RZ, R4 ;  /* 0x000000ffff037224 */ /* 0x001fca00078e0004 */
[----:B------:R3:W-:Y:S01]  /*26b0*/  STG.E.U8 desc[UR36][R16.64], R3 ;  /* 0x0000000310007986 */ /* 0x0007e2000c101124 */
[----:B------:R-:W-:Y:S05]  /*26c0*/  BRA `(.L_x_3543) ;  /* 0x0000001000087947 */ /* 0x000fea0003800000 */
.L_x_3540:
        /* <DEDUP_REMOVED lines=9> */
.L_x_3545:
[----:B------:R-:W0:Y:S02]  /*2760*/  F2I.F64.TRUNC R5, R4 ;  /* 0x0000000400057311 */ /* 0x000e24000030d100 */
[----:B0-----:R1:W-:Y:S01]  /*2770*/  STG.E desc[UR36][R16.64], R5 ;  /* 0x0000000510007986 */ /* 0x0013e2000c101924 */
[----:B------:R-:W-:Y:S05]  /*2780*/  BRA `(.L_x_3543) ;  /* 0x0000000c00d87947 */ /* 0x000fea0003800000 */
.L_x_3544:
[----:B------:R-:W0:Y:S02]  /*2790*/  F2I.F64.TRUNC R5, R4 ;  /* 0x0000000400057311 */ /* 0x000e24000030d100 */
[----:B0-----:R2:W-:Y:S01]  /*27a0*/  STG.E.U16 desc[UR36][R16.64], R5 ;  /* 0x0000000510007986 */ /* 0x0015e2000c101524 */
[----:B------:R-:W-:Y:S05]  /*27b0*/  BRA `(.L_x_3543) ;  /* 0x0000000c00cc7947 */ /* 0x000fea0003800000 */
.L_x_3539:
        /* <DEDUP_REMOVED lines=13> */
.L_x_3547:
        /* <DEDUP_REMOVED lines=8> */
.L_x_3546:
        /* <DEDUP_REMOVED lines=9> */
[----:B------:R-:W-:Y:S02]  /*29a0*/  DSETP.GEU.AND P0, PT, |R6|, UR4, PT ;  /* 0x0000000406007e2a */ /* 0x000fe4000bf0e200 */
[----:B------:R-:W-:-:S05]  /*29b0*/  DSETP.GEU.AND P1, PT, |R4|, UR4, PT ;  /* 0x0000000404007e2a */ /* 0x000fca000bf2e200 */
[----:B------:R-:W1:Y:S07]  /*29c0*/  F2F.F32.F64 R2, R4 ;  /* 0x0000000400027310 */ /* 0x000e6e0000301000 */
[----:B0-----:R-:W-:Y:S02]  /*29d0*/  @!P0 FMUL R3, R3, 1.175494350822287508e-38 ;  /* 0x0080000003038820 */ /* 0x001fe40000400000 */
[----:B-1----:R-:W-:-:S05]  /*29e0*/  @!P1 FMUL R2, R2, 1.175494350822287508e-38 ;  /* 0x0080000002029820 */ /* 0x002fca0000400000 */
[----:B------:R0:W-:Y:S01]  /*29f0*/  STG.E.64 desc[UR36][R16.64], R2 ;  /* 0x0000000210007986 */ /* 0x0001e2000c101b24 */
[----:B------:R-:W-:Y:S05]  /*2a00*/  BRA `(.L_x_3543) ;  /* 0x0000000c00387947 */ /* 0x000fea0003800000 */
.L_x_3549:
        /* <DEDUP_REMOVED lines=8> */
[----:B------:R-:W-:-:S05]  /*2a90*/  F2FP.F16.F32.PACK_AB R3, R0, R3 ;  /* 0x000000030003723e */ /* 0x000fca00000000ff */
[----:B------:R0:W-:Y:S01]  /*2aa0*/  STG.E desc[UR36][R16.64], R3 ;  /* 0x0000000310007986 */ /* 0x0001e2000c101924 */
[----:B------:R-:W-:Y:S05]  /*2ab0*/  BRA `(.L_x_3543) ;  /* 0x0000000c000c7947 */ /* 0x000fea0003800000 */
.L_x_3548:
[----:B------:R0:W-:Y:S01]  /*2ac0*/  STG.E.64 desc[UR36][R16.64], R4 ;  /* 0x0000000410007986 */ /* 0x0001e2000c101b24 */
[----:B------:R-:W-:Y:S05]  /*2ad0*/  BRA `(.L_x_3543) ;  /* 0x0000000c00047947 */ /* 0x000fea0003800000 */
.L_x_3538:
        /* <DEDUP_REMOVED lines=9> */
[----:B------:R-:W-:-:S06]  /*2b70*/  DSETP.NEU.OR P0, PT, R4, RZ, P0 ;  /* 0x000000ff0400722a */ /* 0x000fcc000070d400 */
[----:B------:R-:W-:-:S05]  /*2b80*/  SEL R3, RZ, 0x1, !P0 ;  /* 0x00000001ff037807 */ /* 0x000fca0004000000 */
[----:B------:R0:W-:Y:S01]  /*2b90*/  STG.E.U8 desc[UR36][R16.64], R3 ;  /* 0x0000000310007986 */ /* 0x0001e2000c101124 */
[----:B------:R-:W-:Y:S05]  /*2ba0*/  BRA `(.L_x_3543) ;  /* 0x0000000800d07947 */ /* 0x000fea0003800000 */
.L_x_3552:
[----:B------:R0:W-:Y:S01]  /*2bb0*/  STG.E.128 desc[UR36][R16.64], R4 ;  /* 0x0000000410007986 */ /* 0x0001e2000c101d24 */
[----:B------:R-:W-:Y:S05]  /*2bc0*/  BRA `(.L_x_3543) ;  /* 0x0000000800c87947 */ /* 0x000fea0003800000 */
.L_x_3551:
        /* <DEDUP_REMOVED lines=25> */
.L_x_3556:
[----:B------:R-:W-:Y:S05]  /*2d60*/  BSYNC B0 ;  /* 0x0000000000007941 */ /* 0x000fea0003800000 */
.L_x_3555:
[----:B------:R-:W-:-:S05]  /*2d70*/  LOP3.LUT R3, R0, R3, RZ, 0xfc, !PT ;  /* 0x0000000300037212 */ /* 0x000fca00078efcff */
[----:B------:R0:W-:Y:S01]  /*2d80*/  STG.E.U8 desc[UR36][R16.64], R3 ;  /* 0x0000000310007986 */ /* 0x0001e2000c101124 */
[----:B------:R-:W-:Y:S05]  /*2d90*/  BRA `(.L_x_3543) ;  /* 0x0000000800547947 */ /* 0x000fea0003800000 */
.L_x_3554:
        /* <DEDUP_REMOVED lines=17> */
.L_x_3558:
[----:B------:R-:W-:Y:S01]  /*2eb0*/  IMAD.MOV.U32 R0, RZ, RZ, 0x7f ;  /* 0x0000007fff007424 */ /* 0x000fe200078e00ff */
[----:B------:R-:W-:-:S04]  /*2ec0*/  ISETP.GT.U32.AND P0, PT, R2, 0x7f800000, PT ;  /* 0x7f8000000200780c */ /* 0x000fc80003f04070 */
[----:B------:R-:W-:-:S09]  /*2ed0*/  SEL R0, R0, 0x7c, P0 ;  /* 0x0000007c00007807 */ /* 0x000fd20000000000 */
.L_x_3559:
[----:B------:R-:W-:Y:S05]  /*2ee0*/  BSYNC B0 ;  /* 0x0000000000007941 */ /* 0x000fea0003800000 */
.L_x_3557:
[----:B------:R-:W-:-:S04]  /*2ef0*/  LOP3.LUT R2, R3, 0x80000000, RZ, 0xc0, !PT ;  /* 0x8000000003027812 */ /* 0x000fc800078ec0ff */
[----:B------:R-:W-:-:S04]  /*2f00*/  SHF.R.U32.HI R3, RZ, 0x18, R2 ;  /* 0x00000018ff037819 */ /* 0x000fc80000011602 */
[----:B------:R-:W-:-:S05]  /*2f10*/  LOP3.LUT R3, R0, R3, RZ, 0xfc, !PT ;  /* 0x0000000300037212 */ /* 0x000fca00078efcff */
[----:B------:R0:W-:Y:S01]  /*2f20*/  STG.E.U8 desc[UR36][R16.64], R3 ;  /* 0x0000000310007986 */ /* 0x0001e2000c101124 */
[----:B------:R-:W-:Y:S05]  /*2f30*/  BRA `(.L_x_3543) ;  /* 0x0000000400ec7947 */ /* 0x000fea0003800000 */
.L_x_3553:
        /* <DEDUP_REMOVED lines=8> */
.L_x_3550:
        /* <DEDUP_REMOVED lines=11> */
.L_x_3562:
        /* <DEDUP_REMOVED lines=21> */
.L_x_3565:
[----:B------:R-:W-:-:S04]  /*31c0*/  LOP3.LUT R2, R3, 0x80000000, RZ, 0xc0, !PT ;  /* 0x8000000003027812 */ /* 0x000fc800078ec0ff */
[----:B------:R-:W-:-:S04]  /*31d0*/  SHF.R.U32.HI R3, RZ, 0x18, R2 ;  /* 0x00000018ff037819 */ /* 0x000fc80000011602 */
[----:B------:R-:W-:-:S04]  /*31e0*/  LOP3.LUT R0, R0, R3, RZ, 0xfc, !PT ;  /* 0x0000000300007212 */ /* 0x000fc800078efcff */
[----:B------:R-:W-:-:S07]  /*31f0*/  PRMT R8, R0, 0x7610, R8 ;  /* 0x0000761000087816 */ /* 0x000fce0000000008 */
.L_x_3564:
[----:B------:R-:W-:Y:S05]  /*3200*/  BSYNC B0 ;  /* 0x0000000000007941 */ /* 0x000fea0003800000 */
.L_x_3563:
[----:B------:R0:W-:Y:S01]  /*3210*/  STG.E.U8 desc[UR36][R16.64], R8 ;  /* 0x0000000810007986 */ /* 0x0001e2000c101124 */
[----:B------:R-:W-:Y:S05]  /*3220*/  BRA `(.L_x_3543) ;  /* 0x0000000400307947 */ /* 0x000fea0003800000 */
.L_x_3561:
        /* <DEDUP_REMOVED lines=21> */
.L_x_3568:
[----:B------:R-:W-:-:S04]  /*3380*/  LOP3.LUT R2, R3, 0x80000000, RZ, 0xc0, !PT ;  /* 0x8000000003027812 */ /* 0x000fc800078ec0ff */
[----:B------:R-:W-:-:S04]  /*3390*/  SHF.R.U32.HI R3, RZ, 0x18, R2 ;  /* 0x00000018ff037819 */ /* 0x000fc80000011602 */
[----:B------:R-:W-:-:S04]  /*33a0*/  LOP3.LUT R0, R0, R3, RZ, 0xfc, !PT ;  /* 0x0000000300007212 */ /* 0x000fc800078efcff */
[----:B------:R-:W-:-:S07]  /*33b0*/  PRMT R8, R0, 0x7610, R8 ;  /* 0x0000761000087816 */ /* 0x000fce0000000008 */
.L_x_3567:
[----:B------:R-:W-:Y:S05]  /*33c0*/  BSYNC B0 ;  /* 0x0000000000007941 */ /* 0x000fea0003800000 */
.L_x_3566:
[----:B------:R0:W-:Y:S01]  /*33d0*/  STG.E.U8 desc[UR36][R16.64], R8 ;  /* 0x0000000810007986 */ /* 0x0001e2000c101124 */
[----:B------:R-:W-:Y:S05]  /*33e0*/  BRA `(.L_x_3543) ;  /* 0x0000000000c07947 */ /* 0x000fea0003800000 */
.L_x_3560:
        /* <DEDUP_REMOVED lines=26> */
.L_x_3542:
        /* <DEDUP_REMOVED lines=16> */
.L_x_3571:
[----:B------:R-:W-:Y:S05]  /*3690*/  BRA `(.L_x_3543) ;  /* 0x0000000000147947 */ /* 0x000fea0003800000 */
.L_x_3570:
[----:B------:R-:W0:Y:S02]  /*36a0*/  F2I.U64.F64.TRUNC R4, R4 ;  /* 0x0000000400047311 */ /* 0x000e24000030d800 */
[----:B0-----:R0:W-:Y:S01]  /*36b0*/  STG.E.64 desc[UR36][R16.64], R4 ;  /* 0x0000000410007986 */ /* 0x0011e2000c101b24 */
[----:B------:R-:W-:Y:S05]  /*36c0*/  BRA `(.L_x_3543) ;  /* 0x0000000000087947 */ /* 0x000fea0003800000 */
.L_x_3569:
[----:B------:R-:W0:Y:S02]  /*36d0*/  F2I.U32.F64.TRUNC R5, R4 ;  /* 0x0000000400057311 */ /* 0x000e24000030d000 */
[----:B0-----:R0:W-:Y:S02]  /*36e0*/  STG.E desc[UR36][R16.64], R5 ;  /* 0x0000000510007986 */ /* 0x0011e4000c101924 */
.L_x_3543:
[----:B------:R-:W-:-:S04]  /*36f0*/  IMAD R18, R23, 0x200, R18 ;  /* 0x0000020017127824 */ /* 0x000fc800078e0212 */
[----:B------:R-:W-:-:S07]  /*3700*/  VIADD R19, R18, 0x80 ;  /* 0x0000008012137836 */ /* 0x000fce0000000000 */
.L_x_3503:
[----:B------:R-:W-:Y:S05]  /*3710*/  BSYNC B6 ;  /* 0x0000000000067941 */ /* 0x000fea0003800000 */
.L_x_3502:
        /* <DEDUP_REMOVED lines=307> */
.L_x_3574:
        /* <DEDUP_REMOVED lines=22> */
.L_x_3578:
[----:B------:R-:W2:Y:S01]  /*4bb0*/  LDG.E.U8 R2, desc[UR36][R2.64] ;  /* 0x0000002402027981 */ /* 0x000ea2000c1e1100 */
[----:B------:R-:W-:Y:S01]  /*4bc0*/  CS2R R6, SRZ ;  /* 0x0000000000067805 */ /* 0x000fe2000001ff00 */
[----:B--2---:R0:W1:Y:S01]  /*4bd0*/  I2F.F64.U16 R4, R2 ;  /* 0x0000000200047312 */ /* 0x0040620000101800 */
[----:B------:R-:W-:Y:S05]  /*4be0*/  BRA `(.L_x_3580) ;  /* 0x0000000c00c87947 */ /* 0x000fea0003800000 */
.L_x_3577:
        /* <DEDUP_REMOVED lines=10> */
.L_x_3582:
[----:B------:R-:W2:Y:S01]  /*4c90*/  LDG.E R2, desc[UR36][R2.64] ;  /* 0x0000002402027981 */ /* 0x000ea2000c1e1900 */
[----:B------:R-:W-:Y:S01]  /*4ca0*/  CS2R R6, SRZ ;  /* 0x0000000000067805 */ /* 0x000fe2000001ff00 */
[----:B--2---:R0:W1:Y:S01]  /*4cb0*/  I2F.F64 R4, R2 ;  /* 0x0000000200047312 */ /* 0x0040620000201c00 */
[----:B------:R-:W-:Y:S05]  /*4cc0*/  BRA `(.L_x_3580) ;  /* 0x0000000c00907947 */ /* 0x000fea0003800000 */
.L_x_3581:
[----:B------:R-:W2:Y:S01]  /*4cd0*/  LDG.E.U16 R2, desc[UR36][R2.64] ;  /* 0x0000002402027981 */ /* 0x000ea2000c1e1500 */
[----:B------:R-:W-:Y:S01]  /*4ce0*/  CS2R R6, SRZ ;  /* 0x0000000000067805 */ /* 0x000fe2000001ff00 */
[----:B--2---:R0:W1:Y:S01]  /*4cf0*/  I2F.F64.S16 R4, R2 ;  /* 0x0000000200047312 */ /* 0x0040620000101c00 */
[----:B------:R-:W-:Y:S05]  /*4d00*/  BRA `(.L_x_3580) ;  /* 0x0000000c00807947 */ /* 0x000fea0003800000 */
.L_x_3576:
        /* <DEDUP_REMOVED lines=11> */
.L_x_3584:
[----:B------:R-:W2:Y:S01]  /*4dc0*/  LDG.E.U16 R0, desc[UR36][R2.64] ;  /* 0x0000002402007981 */ /* 0x000ea2000c1e1500 */
[----:B------:R-:W-:Y:S01]  /*4dd0*/  CS2R R6, SRZ ;  /* 0x0000000000067805 */ /* 0x000fe2000001ff00 */
[----:B--2---:R-:W-:-:S05]  /*4de0*/  HADD2.F32 R0, -RZ, R0.H0_H0 ;  /* 0x20000000ff007230 */ /* 0x004fca0000004100 */
[----:B------:R-:W-:-:S04]  /*4df0*/  FMUL.FTZ R0, R0, 1 ;  /* 0x3f80000000007820 */ /* 0x000fc80000410000 */
[----:B------:R0:W1:Y:S01]  /*4e00*/  F2F.F64.F32 R4, R0 ;  /* 0x0000000000047310 */ /* 0x0000620000201800 */
[----:B------:R-:W-:Y:S05]  /*4e10*/  BRA `(.L_x_3580) ;  /* 0x0000000c003c7947 */ /* 0x000fea0003800000 */
.L_x_3583:
        /* <DEDUP_REMOVED lines=12> */
.L_x_3586:
        /* <DEDUP_REMOVED lines=8> */
.L_x_3585:
[----:B------:R0:W5:Y:S01]  /*4f60*/  LDG.E.64 R4, desc[UR36][R2.64] ;  /* 0x0000002402047981 */ /* 0x000162000c1e1b00 */
[----:B------:R-:W-:Y:S01]  /*4f70*/  CS2R R6, SRZ ;  /* 0x0000000000067805 */ /* 0x000fe2000001ff00 */
[----:B------:R-:W-:Y:S06]  /*4f80*/  BRA `(.L_x_3580) ;  /* 0x0000000800e07947 */ /* 0x000fec0003800000 */
.L_x_3575:
        /* <DEDUP_REMOVED lines=14> */
.L_x_3589:
[----:B------:R0:W5:Y:S01]  /*5070*/  LDG.E.128 R4, desc[UR36][R2.64] ;  /* 0x0000002402047981 */ /* 0x000162000c1e1d00 */
[----:B------:R-:W-:Y:S05]  /*5080*/  BRA `(.L_x_3580) ;  /* 0x0000000800a07947 */ /* 0x000fea0003800000 */
.L_x_3588:
        /* <DEDUP_REMOVED lines=29> */
.L_x_3591:
        /* <DEDUP_REMOVED lines=16> */
.L_x_3590:
[----:B------:R-:W2:Y:S01]  /*5360*/  LDG.E.U16 R0, desc[UR36][R2.64] ;  /* 0x0000002402007981 */ /* 0x000ea2000c1e1500 */
[----:B------:R-:W-:Y:S01]  /*5370*/  CS2R R6, SRZ ;  /* 0x0000000000067805 */ /* 0x000fe2000001ff00 */
[----:B--2---:R-:W-:-:S04]  /*5380*/  IMAD.U32 R0, R0, 0x10000, RZ ;  /* 0x0001000000007824 */ /* 0x004fc800078e00ff */
[----:B------:R-:W-:-:S04]  /*5390*/  FMUL.FTZ R0, R0, 1 ;  /* 0x3f80000000007820 */ /* 0x000fc80000410000 */
[----:B------:R0:W1:Y:S01]  /*53a0*/  F2F.F64.F32 R4, R0 ;  /* 0x0000000000047310 */ /* 0x0000620000201800 */
[----:B------:R-:W-:Y:S05]  /*53b0*/  BRA `(.L_x_3580) ;  /* 0x0000000400d47947 */ /* 0x000fea0003800000 */
.L_x_3587:
        /* <DEDUP_REMOVED lines=12> */
.L_x_3594:
        /* <DEDUP_REMOVED lines=21> */
.L_x_3598:
[----:B------:R-:W-:Y:S05]  /*55d0*/  BSYNC B1 ;  /* 0x0000000000017941 */ /* 0x000fea0003800000 */
.L_x_3597:
[----:B------:R-:W-:Y:S01]  /*55e0*/  LEA R3, R0, 0x3b800000, 0x17 ;  /* 0x3b80000000037811 */ /* 0x000fe200078eb8ff */
[----:B------:R-:W-:-:S05]  /*55f0*/  IMAD.SHL.U32 R0, R2, 0x100000, RZ ;  /* 0x0010000002007824 */ /* 0x000fca00078e00ff */
[----:B------:R-:W-:-:S07]  /*5600*/  LOP3.LUT R0, R3, R0, R4, 0xfe, !PT ;  /* 0x0000000003007212 */ /* 0x000fce00078efe04 */
.L_x_3596:
[----:B------:R-:W-:Y:S05]  /*5610*/  BSYNC B0 ;  /* 0x0000000000007941 */ /* 0x000fea0003800000 */
.L_x_3595:
[----:B------:R-:W-:Y:S01]  /*5620*/  FMUL.FTZ R0, R0, 1 ;  /* 0x3f80000000007820 */ /* 0x000fe20000410000 */
[----:B------:R-:W-:-:S03]  /*5630*/  CS2R R6, SRZ ;  /* 0x0000000000067805 */ /* 0x000fc6000001ff00 */
[----:B------:R2:W3:Y:S01]  /*5640*/  F2F.F64.F32 R4, R0 ;  /* 0x0000000000047310 */ /* 0x0004e20000201800 */
[----:B------:R-:W-:Y:S05]  /*5650*/  BRA `(.L_x_3580) ;  /* 0x00000004002c7947 */ /* 0x000fea0003800000 */
.L_x_3593:
        /* <DEDUP_REMOVED lines=21> */
.L_x_3602:
[----:B------:R-:W-:Y:S05]  /*57b0*/  BSYNC B1 ;  /* 0x0000000000017941 */ /* 0x000fea0003800000 */
.L_x_3601:
[----:B------:R-:W-:Y:S01]  /*57c0*/  LEA R3, R0, 0x37800000, 0x17 ;  /* 0x3780000000037811 */ /* 0x000fe200078eb8ff */
[----:B------:R-:W-:-:S05]  /*57d0*/  IMAD.SHL.U32 R0, R2, 0x200000, RZ ;  /* 0x0020000002007824 */ /* 0x000fca00078e00ff */
[----:B------:R-:W-:-:S07]  /*57e0*/  LOP3.LUT R0, R3, R0, R4, 0xfe, !PT ;  /* 0x0000000003007212 */ /* 0x000fce00078efe04 */
.L_x_3600:
[----:B------:R-:W-:Y:S05]  /*57f0*/  BSYNC B0 ;  /* 0x0000000000007941 */ /* 0x000fea0003800000 */
.L_x_3599:
[----:B------:R-:W-:Y:S01]  /*5800*/  FMUL.FTZ R0, R0, 1 ;  /* 0x3f80000000007820 */ /* 0x000fe20000410000 */
[----:B------:R-:W-:-:S03]  /*5810*/  CS2R R6, SRZ ;  /* 0x0000000000067805 */ /* 0x000fc6000001ff00 */
[----:B------:R4:W0:Y:S01]  /*5820*/  F2F.F64.F32 R4, R0 ;  /* 0x0000000000047310 */ /* 0x0008220000201800 */
[----:B------:R-:W-:Y:S05]  /*5830*/  BRA `(.L_x_3580) ;  /* 0x0000000000b47947 */ /* 0x000fea0003800000 */
.L_x_3592:
        /* <DEDUP_REMOVED lines=14> */
.L_x_3606:
[----:B------:R-:W-:Y:S05]  /*5920*/  BSYNC B0 ;  /* 0x0000000000007941 */ /* 0x000fea0003800000 */
.L_x_3605:
[----:B------:R-:W-:Y:S01]  /*5930*/  FMUL.FTZ R0, R0, 1 ;  /* 0x3f80000000007820 */ /* 0x000fe20000410000 */
[----:B------:R-:W-:-:S03]  /*5940*/  CS2R R6, SRZ ;  /* 0x0000000000067805 */ /* 0x000fc6000001ff00 */
[----:B------:R0:W1:Y:S01]  /*5950*/  F2F.F64.F32 R4, R0 ;  /* 0x0000000000047310 */ /* 0x0000620000201800 */
[----:B------:R-:W-:Y:S05]  /*5960*/  BRA `(.L_x_3580) ;  /* 0x0000000000687947 */ /* 0x000fea0003800000 */
.L_x_3579:
        /* <DEDUP_REMOVED lines=16> */
.L_x_3607:
[----:B------:R-:W-:Y:S02]  /*5a70*/  CS2R R4, SRZ ;  /* 0x0000000000047805 */ /* 0x000fe4000001ff00 */
[----:B------:R-:W-:Y:S01]  /*5a80*/  CS2R R6, SRZ ;  /* 0x0000000000067805 */ /* 0x000fe2000001ff00 */
[----:B------:R-:W-:Y:S06]  /*5a90*/  BRA `(.L_x_3580) ;  /* 0x00000000001c7947 */ /* 0x000fec0003800000 */
.L_x_3604:
[----:B------:R-:W2:Y:S01]  /*5aa0*/  LDG.E.64 R4, desc[UR36][R2.64] ;  /* 0x0000002402047981 */ /* 0x000ea2000c1e1b00 */
[----:B------:R-:W-:Y:S01]  /*5ab0*/  CS2R R6, SRZ ;  /* 0x0000000000067805 */ /* 0x000fe2000001ff00 */
[----:B--2---:R-:W0:Y:S01]  /*5ac0*/  I2F.F64.U64 R4, R4 ;  /* 0x0000000400047312 */ /* 0x004e220000301800 */
[----:B------:R-:W-:Y:S05]  /*5ad0*/  BRA `(.L_x_3580) ;  /* 0x00000000000c7947 */ /* 0x000fea0003800000 */
.L_x_3603:
[----:B------:R-:W2:Y:S01]  /*5ae0*/  LDG.E R2, desc[UR36][R2.64] ;  /* 0x0000002402027981 */ /* 0x000ea2000c1e1900 */
[----:B------:R-:W-:Y:S01]  /*5af0*/  CS2R R6, SRZ ;  /* 0x0000000000067805 */ /* 0x000fe2000001ff00 */
[----:B--2---:R0:W1:Y:S06]  /*5b00*/  I2F.F64.U32 R4, R2 ;  /* 0x0000000200047312 */ /* 0x00406c0000201800 */
.L_x_3580:
[----:B------:R-:W4:Y:S01]  /*5b10*/  LDC.U8 R10, c[0x0][0x440] ;  /* 0x00011000ff0a7b82 */ /* 0x000f220000000000 */
[----:B0123-5:R-:W-:Y:S01]  /*5b20*/  DSETP.NEU.AND P4, PT, R4, -INF , PT ;  /* 0xfff000000400742a */ /* 0x02ffe20003f8d000 */
[----:B------:R-:W-:Y:S01]  /*5b30*/  ULDC.64 UR4, c[0x0][0x430] ;  /* 0x00010c0000047ab9 */ /* 0x000fe20000000a00 */
[----:B------:R-:W-:Y:S01]  /*5b40*/  DSETP.NEU.AND P2, PT, R6, +INF , PT ;  /* 0x7ff000000600742a */ /* 0x000fe20003f4d000 */
[----:B------:R-:W-:Y:S01]  /*5b50*/  ULDC.64 UR6, c[0x0][0x420] ;  /* 0x0001080000067ab9 */ /* 0x000fe20000000a00 */
[C---:B------:R-:W-:Y:S02]  /*5b60*/  DSETP.GTU.AND P0, PT, |R4|.reuse, +INF , PT ;  /* 0x7ff000000400742a */ /* 0x040fe40003f0c200 */
[----:B------:R-:W-:Y:S01]  /*5b70*/  DSETP.NEU.AND P3, PT, R4, +INF , PT ;  /* 0x7ff000000400742a */ /* 0x000fe20003f6d000 */
[----:B------:R-:W0:Y:S01]  /*5b80*/  LDC.64 R2, c[0x0][0x428] ;  /* 0x00010a00ff027b82 */ /* 0x000e220000000a00 */
[----:B------:R-:W-:Y:S01]  /*5b90*/  FSEL R9, R4, UR4, P4 ;  /* 0x0000000404097c08 */ /* 0x000fe2000a000000 */
[C---:B------:R-:W-:Y:S01]  /*5ba0*/  DSETP.GTU.AND P1, PT, |R6|.reuse, +INF , PT ;  /* 0x7ff000000600742a */ /* 0x040fe20003f2c200 */
[----:B------:R-:W-:Y:S01]  /*5bb0*/  FSEL R4, R5, UR5, P4 ;  /* 0x0000000505047c08 */ /* 0x000fe2000a000000 */
[----:B------:R-:W-:Y:S01]  /*5bc0*/  DSETP.NEU.AND P4, PT, R6, -INF , PT ;  /* 0xfff000000600742a */ /* 0x000fe20003f8d000 */
[----:B----4-:R-:W-:-:S02]  /*5bd0*/  PRMT R8, R10, 0x9910, RZ ;  /* 0x000099100a087816 */ /* 0x010fc400000000ff */
[----:B0-----:R-:W-:Y:S02]  /*5be0*/  FSEL R0, R9, R2, P3 ;  /* 0x0000000209007208 */ /* 0x001fe40001800000 */
[----:B------:R-:W-:Y:S02]  /*5bf0*/  FSEL R4, R4, R3, P3 ;  /* 0x0000000304047208 */ /* 0x000fe40001800000 */
[----:B------:R-:W-:Y:S02]  /*5c00*/  @P2 FSEL R2, R6, UR4, P4 ;  /* 0x0000000406022c08 */ /* 0x000fe4000a000000 */
[----:B------:R-:W-:Y:S02]  /*5c10*/  @P2 FSEL R3, R7, UR5, P4 ;  /* 0x0000000507032c08 */ /* 0x000fe4000a000000 */
[----:B------:R-:W-:Y:S02]  /*5c20*/  ISETP.GT.AND P2, PT, R8, 0x9, PT ;  /* 0x000000090800780c */ /* 0x000fe40003f44270 */
[----:B------:R-:W-:-:S02]  /*5c30*/  FSEL R0, R0, UR6, !P0 ;  /* 0x0000000600007c08 */ /* 0x000fc4000c000000 */
[----:B------:R-:W-:Y:S02]  /*5c40*/  FSEL R5, R4, UR7, !P0 ;  /* 0x0000000704057c08 */ /* 0x000fe4000c000000 */
[----:B------:R-:W-:Y:S01]  /*5c50*/  FSEL R6, R2, UR6, !P1 ;  /* 0x0000000602067c08 */ /* 0x000fe2000c800000 */
[----:B------:R-:W-:Y:S01]  /*5c60*/  IMAD.MOV.U32 R4, RZ, RZ, R0 ;  /* 0x000000ffff047224 */ /* 0x000fe200078e0000 */
        /* <DEDUP_REMOVED lines=13> */
.L_x_3611:
[----:B------:R-:W0:Y:S02]  /*5d40*/  F2I.S64.F64.TRUNC R4, R4 ;  /* 0x0000000400047311 */ /* 0x000e24000030d900 */
[----:B0-----:R-:W-:-:S05]  /*5d50*/  IMAD.MOV.U32 R3, RZ, RZ, R4 ;  /* 0x000000ffff037224 */ /* 0x001fca00078e0004 */
[----:B------:R0:W-:Y:S01]  /*5d60*/  STG.E.U8 desc[UR36][R16.64], R3 ;  /* 0x0000000310007986 */ /* 0x0001e2000c101124 */
[----:B------:R-:W-:Y:S05]  /*5d70*/  BRA `(.L_x_3613) ;  /* 0x0000001000087947 */ /* 0x000fea0003800000 */
.L_x_3610:
        /* <DEDUP_REMOVED lines=9> */
.L_x_3615:
[----:B------:R-:W0:Y:S02]  /*5e10*/  F2I.F64.TRUNC R5, R4 ;  /* 0x0000000400057311 */ /* 0x000e24000030d100 */
[----:B0-----:R0:W-:Y:S01]  /*5e20*/  STG.E desc[UR36][R16.64], R5 ;  /* 0x0000000510007986 */ /* 0x0011e2000c101924 */
[----:B------:R-:W-:Y:S05]  /*5e30*/  BRA `(.L_x_3613) ;  /* 0x0000000c00d87947 */ /* 0x000fea0003800000 */
.L_x_3614:
[----:B------:R-:W0:Y:S02]  /*5e40*/  F2I.F64.TRUNC R5, R4 ;  /* 0x0000000400057311 */ /* 0x000e24000030d100 */
[----:B0-----:R0:W-:Y:S01]  /*5e50*/  STG.E.U16 desc[UR36][R16.64], R5 ;  /* 0x0000000510007986 */ /* 0x0011e2000c101524 */
[----:B------:R-:W-:Y:S05]  /*5e60*/  BRA `(.L_x_3613) ;  /* 0x0000000c00cc7947 */ /* 0x000fea0003800000 */
.L_x_3609:
        /* <DEDUP_REMOVED lines=13> */
.L_x_3617:
        /* <DEDUP_REMOVED lines=8> */
.L_x_3616:
        /* <DEDUP_REMOVED lines=16> */
.L_x_3619:
        /* <DEDUP_REMOVED lines=11> */
.L_x_3618:
[----:B------:R0:W-:Y:S01]  /*6170*/  STG.E.64 desc[UR36][R16.64], R4 ;  /* 0x0000000410007986 */ /* 0x0001e2000c101b24 */
[----:B------:R-:W-:Y:S05]  /*6180*/  BRA `(.L_x_3613) ;  /* 0x0000000c00047947 */ /* 0x000fea0003800000 */
.L_x_3608:
        /* <DEDUP_REMOVED lines=13> */
.L_x_3622:
[----:B------:R0:W-:Y:S01]  /*6260*/  STG.E.128 desc[UR36][R16.64], R4 ;  /* 0x0000000410007986 */ /* 0x0001e2000c101d24 */
[----:B------:R-:W-:Y:S05]  /*6270*/  BRA `(.L_x_3613) ;  /* 0x0000000800c87947 */ /* 0x000fea0003800000 */
.L_x_3621:
        /* <DEDUP_REMOVED lines=25> */
.L_x_3626:
[----:B------:R-:W-:Y:S05]  /*6410*/  BSYNC B0 ;  /* 0x0000000000007941 */ /* 0x000fea0003800000 */
.L_x_3625:
[----:B------:R-:W-:-:S05]  /*6420*/  LOP3.LUT R3, R0, R3, RZ, 0xfc, !PT ;  /* 0x0000000300037212 */ /* 0x000fca00078efcff */
[----:B------:R0:W-:Y:S01]  /*6430*/  STG.E.U8 desc[UR36][R16.64], R3 ;  /* 0x0000000310007986 */ /* 0x0001e2000c101124 */
[----:B------:R-:W-:Y:S05]  /*6440*/  BRA `(.L_x_3613) ;  /* 0x0000000800547947 */ /* 0x000fea0003800000 */
.L_x_3624:
        /* <DEDUP_REMOVED lines=17> */
.L_x_3628:
[----:B------:R-:W-:Y:S01]  /*6560*/  IMAD.MOV.U32 R0, RZ, RZ, 0x7f ;  /* 0x0000007fff007424 */ /* 0x000fe200078e00ff */
[----:B------:R-:W-:-:S04]  /*6570*/  ISETP.GT.U32.AND P0, PT, R2, 0x7f800000, PT ;  /* 0x7f8000000200780c */ /* 0x000fc80003f04070 */
[----:B------:R-:W-:-:S09]  /*6580*/  SEL R0, R0, 0x7c, P0 ;  /* 0x0000007c00007807 */ /* 0x000fd20000000000 */
.L_x_3629:
[----:B------:R-:W-:Y:S05]  /*6590*/  BSYNC B0 ;  /* 0x0000000000007941 */ /* 0x000fea0003800000 */
.L_x_3627:
[----:B------:R-:W-:-:S04]  /*65a0*/  LOP3.LUT R2, R3, 0x80000000, RZ, 0xc0, !PT ;  /* 0x8000000003027812 */ /* 0x000fc800078ec0ff */
[----:B------:R-:W-:-:S04]  /*65b0*/  SHF.R.U32.HI R3, RZ, 0x18, R2 ;  /* 0x00000018ff037819 */ /* 0x000fc80000011602 */
[----:B------:R-:W-:-:S05]  /*65c0*/  LOP3.LUT R3, R0, R3, RZ, 0xfc, !PT ;  /* 0x0000000300037212 */ /* 0x000fca00078efcff */
[----:B------:R0:W-:Y:S01]  /*65d0*/  STG.E.U8 desc[UR36][R16.64], R3 ;  /* 0x0000000310007986 */ /* 0x0001e2000c101124 */
[----:B------:R-:W-:Y:S05]  /*65e0*/  BRA `(.L_x_3613) ;  /* 0x0000000400ec7947 */ /* 0x000fea0003800000 */
.L_x_3623:
        /* <DEDUP_REMOVED lines=8> */
.L_x_3620:
        /* <DEDUP_REMOVED lines=11> */
.L_x_3632:
        /* <DEDUP_REMOVED lines=21> */
.L_x_3635:
[----:B------:R-:W-:-:S04]  /*6870*/  LOP3.LUT R2, R3, 0x80000000, RZ, 0xc0, !PT ;  /* 0x8000000003027812 */ /* 0x000fc800078ec0ff */
[----:B------:R-:W-:-:S04]  /*6880*/  SHF.R.U32.HI R3, RZ, 0x18, R2 ;  /* 0x00000018ff037819 */ /* 0x000fc80000011602 */
[----:B------:R-:W-:-:S04]  /*6890*/  LOP3.LUT R0, R0, R3, RZ, 0xfc, !PT ;  /* 0x0000000300007212 */ /* 0x000fc800078efcff */
[----:B------:R-:W-:-:S07]  /*68a0*/  PRMT R8, R0, 0x7610, R8 ;  /* 0x0000761000087816 */ /* 0x000fce0000000008 */
.L_x_3634:
[----:B------:R-:W-:Y:S05]  /*68b0*/  BSYNC B0 ;  /* 0x0000000000007941 */ /* 0x000fea0003800000 */
.L_x_3633:
[----:B------:R3:W-:Y:S01]  /*68c0*/  STG.E.U8 desc[UR36][R16.64], R8 ;  /* 0x0000000810007986 */ /* 0x0007e2000c101124 */
[----:B------:R-:W-:Y:S05]  /*68d0*/  BRA `(.L_x_3613) ;  /* 0x0000000400307947 */ /* 0x000fea0003800000 */
.L_x_3631:
        /* <DEDUP_REMOVED lines=21> */
.L_x_3638:
[----:B------:R-:W-:-:S04]  /*6a30*/  LOP3.LUT R2, R3, 0x80000000, RZ, 0xc0, !PT ;  /* 0x8000000003027812 */ /* 0x000fc800078ec0ff */
[----:B------:R-:W-:-:S04]  /*6a40*/  SHF.R.U32.HI R3, RZ, 0x18, R2 ;  /* 0x00000018ff037819 */ /* 0x000fc80000011602 */
[----:B------:R-:W-:-:S04]  /*6a50*/  LOP3.LUT R0, R0, R3, RZ, 0xfc, !PT ;  /* 0x0000000300007212 */ /* 0x000fc800078efcff */
[----:B------:R-:W-:-:S07]  /*6a60*/  PRMT R8, R0, 0x7610, R8 ;  /* 0x0000761000087816 */ /* 0x000fce0000000008 */
.L_x_3637:
[----:B------:R-:W-:Y:S05]  /*6a70*/  BSYNC B0 ;  /* 0x0000000000007941 */ /* 0x000fea0003800000 */
.L_x_3636:
[----:B------:R0:W-:Y:S01]  /*6a80*/  STG.E.U8 desc[UR36][R16.64], R8 ;  /* 0x0000000810007986 */ /* 0x0001e2000c101124 */
[----:B------:R-:W-:Y:S05]  /*6a90*/  BRA `(.L_x_3613) ;  /* 0x0000000000c07947 */ /* 0x000fea0003800000 */
.L_x_3630:
        /* <DEDUP_REMOVED lines=26> */
.L_x_3612:
        /* <DEDUP_REMOVED lines=16> */
.L_x_3641:
[----:B------:R-:W-:Y:S05]  /*6d40*/  BRA `(.L_x_3613) ;  /* 0x0000000000147947 */ /* 0x000fea0003800000 */
.L_x_3640:
[----:B------:R-:W0:Y:S02]  /*6d50*/  F2I.U64.F64.TRUNC R4, R4 ;  /* 0x0000000400047311 */ /* 0x000e24000030d800 */
[----:B0-----:R2:W-:Y:S01]  /*6d60*/  STG.E.64 desc[UR36][R16.64], R4 ;  /* 0x0000000410007986 */ /* 0x0015e2000c101b24 */
[----:B------:R-:W-:Y:S05]  /*6d70*/  BRA `(.L_x_3613) ;  /* 0x0000000000087947 */ /* 0x000fea0003800000 */
.L_x_3639:
[----:B------:R-:W0:Y:S02]  /*6d80*/  F2I.U32.F64.TRUNC R5, R4 ;  /* 0x0000000400057311 */ /* 0x000e24000030d000 */
[----:B0-----:R0:W-:Y:S02]  /*6d90*/  STG.E desc[UR36][R16.64], R5 ;  /* 0x0000000510007986 */ /* 0x0011e4000c101924 */
.L_x_3613:
[----:B------:R-:W-:-:S07]  /*6da0*/  VIADD R19, R19, 0x80 ;  /* 0x0000008013137836 */ /* 0x000fce0000000000 */
.L_x_3573:
[----:B------:R-:W-:Y:S05]  /*6db0*/  BSYNC B6 ;  /* 0x0000000000067941 */ /* 0x000fea0003800000 */
.L_x_3572:
        /* <DEDUP_REMOVED lines=307> */
.L_x_3644:
        /* <DEDUP_REMOVED lines=22> */
.L_x_3648:
[----:B------:R-:W2:Y:S01]  /*8250*/  LDG.E.U8 R2, desc[UR36][R2.64] ;  /* 0x0000002402027981 */ /* 0x000ea2000c1e1100 */
[----:B------:R-:W-:Y:S01]  /*8260*/  CS2R R6, SRZ ;  /* 0x0000000000067805 */ /* 0x000fe2000001ff00 */
[----:B--2---:R0:W1:Y:S01]  /*8270*/  I2F.F64.U16 R4, R2 ;  /* 0x0000000200047312 */ /* 0x0040620000101800 */
[----:B------:R-:W-:Y:S05]  /*8280*/  BRA `(.L_x_3650) ;  /* 0x0000000c00c87947 */ /* 0x000fea0003800000 */
.L_x_3647:
        /* <DEDUP_REMOVED lines=10> */
.L_x_3652:
[----:B------:R-:W2:Y:S01]  /*8330*/  LDG.E R2, desc[UR36][R2.64] ;  /* 0x0000002402027981 */ /* 0x000ea2000c1e1900 */
[----:B------:R-:W-:Y:S01]  /*8340*/  CS2R R6, SRZ ;  /* 0x0000000000067805 */ /* 0x000fe2000001ff00 */
[----:B--2---:R0:W1:Y:S01]  /*8350*/  I2F.F64 R4, R2 ;  /* 0x0000000200047312 */ /* 0x0040620000201c00 */
[----:B------:R-:W-:Y:S05]  /*8360*/  BRA `(.L_x_3650) ;  /* 0x0000000c00907947 */ /* 0x000fea0003800000 */
.L_x_3651:
[----:B------:R-:W2:Y:S01]  /*8370*/  LDG.E.U16 R2, desc[UR36][R2.64] ;  /* 0x0000002402027981 */ /* 0x000ea2000c1e1500 */
[----:B------:R-:W-:Y:S01]  /*8380*/  CS2R R6, SRZ ;  /* 0x0000000000067805 */ /* 0x000fe2000001ff00 */
[----:B--2---:R0:W1:Y:S01]  /*8390*/  I2F.F64.S16 R4, R2 ;  /* 0x0000000200047312 */ /* 0x0040620000101c00 */
[----:B------:R-:W-:Y:S05]  /*83a0*/  BRA `(.L_x_3650) ;  /* 0x0000000c00807947 */ /* 0x000fea0003800000 */
.L_x_3646:
        /* <DEDUP_REMOVED lines=11> */
.L_x_3654:
[----:B------:R-:W2:Y:S01]  /*8460*/  LDG.E.U16 R0, desc[UR36][R2.64] ;  /* 0x0000002402007981 */ /* 0x000ea2000c1e1500 */
[----:B------:R-:W-:Y:S01]  /*8470*/  CS2R R6, SRZ ;  /* 0x0000000000067805 */ /* 0x000fe2000001ff00 */
[----:B--2---:R-:W-:-:S05]  /*8480*/  HADD2.F32 R0, -RZ, R0.H0_H0 ;  /* 0x20000000ff007230 */ /* 0x004fca0000004100 */
[----:B------:R-:W-:-:S04]  /*8490*/  FMUL.FTZ R0, R0, 1 ;  /* 0x3f80000000007820 */ /* 0x000fc80000410000 */
[----:B------:R0:W1:Y:S01]  /*84a0*/  F2F.F64.F32 R4, R0 ;  /* 0x0000000000047310 */ /* 0x0000620000201800 */
[----:B------:R-:W-:Y:S05]  /*84b0*/  BRA `(.L_x_3650) ;  /* 0x0000000c003c7947 */ /* 0x000fea0003800000 */
.L_x_3653:
        /* <DEDUP_REMOVED lines=12> */
.L_x_3656:
        /* <DEDUP_REMOVED lines=8> */
.L_x_3655:
[----:B------:R0:W5:Y:S01]  /*8600*/  LDG.E.64 R4, desc[UR36][R2.64] ;  /* 0x0000002402047981 */ /* 0x000162000c1e1b00 */
[----:B------:R-:W-:Y:S01]  /*8610*/  CS2R R6, SRZ ;  /* 0x0000000000067805 */ /* 0x000fe2000001ff00 */
[----:B------:R-:W-:Y:S06]  /*8620*/  BRA `(.L_x_3650) ;  /* 0x0000000800e07947 */ /* 0x000fec0003800000 */
.L_x_3645:
        /* <DEDUP_REMOVED lines=14> */
.L_x_3659:
[----:B------:R0:W5:Y:S01]  /*8710*/  LDG.E.128 R4, desc[UR36][R2.64] ;  /* 0x0000002402047981 */ /* 0x000162000c1e1d00 */
[----:B------:R-:W-:Y:S05]  /*8720*/  BRA `(.L_x_3650) ;  /* 0x0000000800a07947 */ /* 0x000fea0003800000 */
.L_x_3658:
        /* <DEDUP_REMOVED lines=29> */
.L_x_3661:
        /* <DEDUP_REMOVED lines=16> */
.L_x_3660:
[----:B------:R-:W2:Y:S01]  /*8a00*/  LDG.E.U16 R0, desc[UR36][R2.64] ;  /* 0x0000002402007981 */ /* 0x000ea2000c1e1500 */
[----:B------:R-:W-:Y:S01]  /*8a10*/  CS2R R6, SRZ ;  /* 0x0000000000067805 */ /* 0x000fe2000001ff00 */
[----:B--2---:R-:W-:-:S04]  /*8a20*/  IMAD.U32 R0, R0, 0x10000, RZ ;  /* 0x0001000000007824 */ /* 0x004fc800078e00ff */
[----:B------:R-:W-:-:S04]  /*8a30*/  FMUL.FTZ R0, R0, 1 ;  /* 0x3f80000000007820 */ /* 0x000fc80000410000 */
[----:B------:R0:W1:Y:S01]  /*8a40*/  F2F.F64.F32 R4, R0 ;  /* 0x0000000000047310 */ /* 0x0000620000201800 */
[----:B------:R-:W-:Y:S05]  /*8a50*/  BRA `(.L_x_3650) ;  /* 0x0000000400d47947 */ /* 0x000fea0003800000 */
.L_x_3657:
        /* <DEDUP_REMOVED lines=12> */
.L_x_3664:
        /* <DEDUP_REMOVED lines=21> */
.L_x_3668:
[----:B------:R-:W-:Y:S05]  /*8c70*/  BSYNC B1 ;  /* 0x0000000000017941 */ /* 0x000fea0003800000 */
.L_x_3667:
[----:B------:R-:W-:Y:S01]  /*8c80*/  LEA R3, R0, 0x3b800000, 0x17 ;  /* 0x3b80000000037811 */ /* 0x000fe200078eb8ff */
[----:B------:R-:W-:-:S05]  /*8c90*/  IMAD.SHL.U32 R0, R2, 0x100000, RZ ;  /* 0x0010000002007824 */ /* 0x000fca00078e00ff */
[----:B------:R-:W-:-:S07]  /*8ca0*/  LOP3.LUT R0, R3, R0, R4, 0xfe, !PT ;  /* 0x0000000003007212 */ /* 0x000fce00078efe04 */
.L_x_3666:
[----:B------:R-:W-:Y:S05]  /*8cb0*/  BSYNC B0 ;  /* 0x0000000000007941 */ /* 0x000fea0003800000 */
.L_x_3665:
[----:B------:R-:W-:Y:S01]  /*8cc0*/  FMUL.FTZ R0, R0, 1 ;  /* 0x3f80000000007820 */ /* 0x000fe20000410000 */
[----:B------:R-:W-:-:S03]  /*8cd0*/  CS2R R6, SRZ ;  /* 0x0000000000067805 */ /* 0x000fc6000001ff00 */
[----:B------:R2:W3:Y:S01]  /*8ce0*/  F2F.F64.F32 R4, R0 ;  /* 0x0000000000047310 */ /* 0x0004e20000201800 */
[----:B------:R-:W-:Y:S05]  /*8cf0*/  BRA `(.L_x_3650) ;  /* 0x00000004002c7947 */ /* 0x000fea0003800000 */
.L_x_3663:
        /* <DEDUP_REMOVED lines=21> */
.L_x_3672:
[----:B------:R-:W-:Y:S05]  /*8e50*/  BSYNC B1 ;  /* 0x0000000000017941 */ /* 0x000fea0003800000 */
.L_x_3671:
[----:B------:R-:W-:Y:S01]  /*8e60*/  LEA R3, R0, 0x37800000, 0x17 ;  /* 0x3780000000037811 */ /* 0x000fe200078eb8ff */
[----:B------:R-:W-:-:S05]  /*8e70*/  IMAD.SHL.U32 R0, R2, 0x200000, RZ ;  /* 0x0020000002007824 */ /* 0x000fca00078e00ff */
[----:B------:R-:W-:-:S07]  /*8e80*/  LOP3.LUT R0, R3, R0, R4, 0xfe, !PT ;  /* 0x0000000003007212 */ /* 0x000fce00078efe04 */
.L_x_3670:
[----:B------:R-:W-:Y:S05]  /*8e90*/  BSYNC B0 ;  /* 0x0000000000007941 */ /* 0x000fea0003800000 */
.L_x_3669:
[----:B------:R-:W-:Y:S01]  /*8ea0*/  FMUL.FTZ R0, R0, 1 ;  /* 0x3f80000000007820 */ /* 0x000fe20000410000 */
[----:B------:R-:W-:-:S03]  /*8eb0*/  CS2R R6, SRZ ;  /* 0x0000000000067805 */ /* 0x000fc6000001ff00 */
[----:B------:R4:W0:Y:S01]  /*8ec0*/  F2F.F64.F32 R4, R0 ;  /* 0x0000000000047310 */ /* 0x0008220000201800 */
[----:B------:R-:W-:Y:S05]  /*8ed0*/  BRA `(.L_x_3650) ;  /* 0x0000000000b47947 */ /* 0x000fea0003800000 */
.L_x_3662:
        /* <DEDUP_REMOVED lines=14> */
.L_x_3676:
[----:B------:R-:W-:Y:S05]  /*8fc0*/  BSYNC B0 ;  /* 0x0000000000007941 */ /* 0x000fea0003800000 */
.L_x_3675:
[----:B------:R-:W-:Y:S01]  /*8fd0*/  FMUL.FTZ R0, R0, 1 ;  /* 0x3f80000000007820 */ /* 0x000fe20000410000 */
[----:B------:R-:W-:-:S03]  /*8fe0*/  CS2R R6, SRZ ;  /* 0x0000000000067805 */ /* 0x000fc6000001ff00 */
[----:B------:R0:W1:Y:S01]  /*8ff0*/  F2F.F64.F32 R4, R0 ;  /* 0x0000000000047310 */ /* 0x0000620000201800 */
[----:B------:R-:W-:Y:S05]  /*9000*/  BRA `(.L_x_3650) ;  /* 0x0000000000687947 */ /* 0x000fea0003800000 */
.L_x_3649:
        /* <DEDUP_REMOVED lines=16> */
.L_x_3677:
[----:B------:R-:W-:Y:S02]  /*9110*/  CS2R R4, SRZ ;  /* 0x0000000000047805 */ /* 0x000fe4000001ff00 */
[----:B------:R-:W-:Y:S01]  /*9120*/  CS2R R6, SRZ ;  /* 0x0000000000067805 */ /* 0x000fe2000001ff00 */
[----:B------:R-:W-:Y:S06]  /*9130*/  BRA `(.L_x_3650) ;  /* 0x00000000001c7947 */ /* 0x000fec0003800000 */
.L_x_3674:
[----:B------:R-:W2:Y:S01]  /*9140*/  LDG.E.64 R4, desc[UR36][R2.64] ;  /* 0x0000002402047981 */ /* 0x000ea2000c1e1b00 */
[----:B------:R-:W-:Y:S01]  /*9150*/  CS2R R6, SRZ ;  /* 0x0000000000067805 */ /* 0x000fe2000001ff00 */
[----:B--2---:R-:W0:Y:S01]  /*9160*/  I2F.F64.U64 R4, R4 ;  /* 0x0000000400047312 */ /* 0x004e220000301800 */
[----:B------:R-:W-:Y:S05]  /*9170*/  BRA `(.L_x_3650) ;  /* 0x00000000000c7947 */ /* 0x000fea0003800000 */
.L_x_3673:
[----:B------:R-:W2:Y:S01]  /*9180*/  LDG.E R2, desc[UR36][R2.64] ;  /* 0x0000002402027981 */ /* 0x000ea2000c1e1900 */
[----:B------:R-:W-:Y:S01]  /*9190*/  CS2R R6, SRZ ;  /* 0x0000000000067805 */ /* 0x000fe2000001ff00 */
[----:B--2---:R0:W1:Y:S06]  /*91a0*/  I2F.F64.U32 R4, R2 ;  /* 0x0000000200047312 */ /* 0x00406c0000201800 */
.L_x_3650:
        /* <DEDUP_REMOVED lines=35> */
.L_x_3681:
[----:B------:R-:W0:Y:S02]  /*93e0*/  F2I.S64.F64.TRUNC R4, R4 ;  /* 0x0000000400047311 */ /* 0x000e24000030d900 */
[----:B0-----:R-:W-:-:S05]  /*93f0*/  IMAD.MOV.U32 R3, RZ, RZ, R4 ;  /* 0x000000ffff037224 */ /* 0x001fca00078e0004 */
[----:B------:R3:W-:Y:S01]  /*9400*/  STG.E.U8 desc[UR36][R16.64], R3 ;  /* 0x0000000310007986 */ /* 0x0007e2000c101124 */
[----:B------:R-:W-:Y:S05]  /*9410*/  BRA `(.L_x_3683) ;  /* 0x0000001000087947 */ /* 0x000fea0003800000 */
.L_x_3680:
        /* <DEDUP_REMOVED lines=9> */
.L_x_3685:
[----:B------:R-:W0:Y:S02]  /*94b0*/  F2I.F64.TRUNC R5, R4 ;  /* 0x0000000400057311 */ /* 0x000e24000030d100 */
[----:B0-----:R2:W-:Y:S01]  /*94c0*/  STG.E desc[UR36][R16.64], R5 ;  /* 0x0000000510007986 */ /* 0x0015e2000c101924 */
[----:B------:R-:W-:Y:S05]  /*94d0*/  BRA `(.L_x_3683) ;  /* 0x0000000c00d87947 */ /* 0x000fea0003800000 */
.L_x_3684:
[----:B------:R-:W0:Y:S02]  /*94e0*/  F2I.F64.TRUNC R5, R4 ;  /* 0x0000000400057311 */ /* 0x000e24000030d100 */
[----:B0-----:R0:W-:Y:S01]  /*94f0*/  STG.E.U16 desc[UR36][R16.64], R5 ;  /* 0x0000000510007986 */ /* 0x0011e2000c101524 */
[----:B------:R-:W-:Y:S05]  /*9500*/  BRA `(.L_x_3683) ;  /* 0x0000000c00cc7947 */ /* 0x000fea0003800000 */
.L_x_3679:
        /* <DEDUP_REMOVED lines=13> */
.L_x_3687:
        /* <DEDUP_REMOVED lines=8> */
.L_x_3686:
        /* <DEDUP_REMOVED lines=16> */
.L_x_3689:
        /* <DEDUP_REMOVED lines=11> */
.L_x_3688:
[----:B------:R0:W-:Y:S01]  /*9810*/  STG.E.64 desc[UR36][R16.64], R4 ;  /* 0x0000000410007986 */ /* 0x0001e2000c101b24 */
[----:B------:R-:W-:Y:S05]  /*9820*/  BRA `(.L_x_3683) ;  /* 0x0000000c00047947 */ /* 0x000fea0003800000 */
.L_x_3678:
        /* <DEDUP_REMOVED lines=13> */
.L_x_3692:
[----:B------:R0:W-:Y:S01]  /*9900*/  STG.E.128 desc[UR36][R16.64], R4 ;  /* 0x0000000410007986 */ /* 0x0001e2000c101d24 */
[----:B------:R-:W-:Y:S05]  /*9910*/  BRA `(.L_x_3683) ;  /* 0x0000000800c87947 */ /* 0x000fea0003800000 */
.L_x_3691:
        /* <DEDUP_REMOVED lines=25> */
.L_x_3696:
[----:B------:R-:W-:Y:S05]  /*9ab0*/  BSYNC B0 ;  /* 0x0000000000007941 */ /* 0x000fea0003800000 */
.L_x_3695:
[----:B------:R-:W-:-:S05]  /*9ac0*/  LOP3.LUT R3, R0, R3, RZ, 0xfc, !PT ;  /* 0x0000000300037212 */ /* 0x000fca00078efcff */
[----:B------:R0:W-:Y:S01]  /*9ad0*/  STG.E.U8 desc[UR36][R16.64], R3 ;  /* 0x0000000310007986 */ /* 0x0001e2000c101124 */
[----:B------:R-:W-:Y:S05]  /*9ae0*/  BRA `(.L_x_3683) ;  /* 0x0000000800547947 */ /* 0x000fea0003800000 */
.L_x_3694:
        /* <DEDUP_REMOVED lines=17> */
.L_x_3698:
[----:B------:R-:W-:Y:S01]  /*9c00*/  IMAD.MOV.U32 R0, RZ, RZ, 0x7f ;  /* 0x0000007fff007424 */ /* 0x000fe200078e00ff */
[----:B------:R-:W-:-:S04]  /*9c10*/  ISETP.GT.U32.AND P0, PT, R2, 0x7f800000, PT ;  /* 0x7f8000000200780c */ /* 0x000fc80003f04070 */
[----:B------:R-:W-:-:S09]  /*9c20*/  SEL R0, R0, 0x7c, P0 ;  /* 0x0000007c00007807 */ /* 0x000fd20000000000 */
.L_x_3699:
[----:B------:R-:W-:Y:S05]  /*9c30*/  BSYNC B0 ;  /* 0x0000000000007941 */ /* 0x000fea0003800000 */
.L_x_3697:
[----:B------:R-:W-:-:S04]  /*9c40*/  LOP3.LUT R2, R3, 0x80000000, RZ, 0xc0, !PT ;  /* 0x8000000003027812 */ /* 0x000fc800078ec0ff */
[----:B------:R-:W-:-:S04]  /*9c50*/  SHF.R.U32.HI R3, RZ, 0x18, R2 ;  /* 0x00000018ff037819 */ /* 0x000fc80000011602 */
[----:B------:R-:W-:-:S05]  /*9c60*/  LOP3.LUT R3, R0, R3, RZ, 0xfc, !PT ;  /* 0x0000000300037212 */ /* 0x000fca00078efcff */
[----:B------:R0:W-:Y:S01]  /*9c70*/  STG.E.U8 desc[UR36][R16.64], R3 ;  /* 0x0000000310007986 */ /* 0x0001e2000c101124 */
[----:B------:R-:W-:Y:S05]  /*9c80*/  BRA `(.L_x_3683) ;  /* 0x0000000400ec7947 */ /* 0x000fea0003800000 */
.L_x_3693:
        /* <DEDUP_REMOVED lines=8> */
.L_x_3690:
        /* <DEDUP_REMOVED lines=11> */
.L_x_3702:
        /* <DEDUP_REMOVED lines=21> */
.L_x_3705:
[----:B------:R-:W-:-:S04]  /*9f10*/  LOP3.LUT R2, R3, 0x80000000, RZ, 0xc0, !PT ;  /* 0x8000000003027812 */ /* 0x000fc800078ec0ff */
[----:B------:R-:W-:-:S04]  /*9f20*/  SHF.R.U32.HI R3, RZ, 0x18, R2 ;  /* 0x00000018ff037819 */ /* 0x000fc80000011602 */
[----:B------:R-:W-:-:S04]  /*9f30*/  LOP3.LUT R0, R0, R3, RZ, 0xfc, !PT ;  /* 0x0000000300007212 */ /* 0x000fc800078efcff */
[----:B------:R-:W-:-:S07]  /*9f40*/  PRMT R8, R0, 0x7610, R8 ;  /* 0x0000761000087816 */ /* 0x000fce0000000008 */
.L_x_3704:
[----:B------:R-:W-:Y:S05]  /*9f50*/  BSYNC B0 ;  /* 0x0000000000007941 */ /* 0x000fea0003800000 */
.L_x_3703:
[----:B------:R0:W-:Y:S01]  /*9f60*/  STG.E.U8 desc[UR36][R16.64], R8 ;  /* 0x0000000810007986 */ /* 0x0001e2000c101124 */
[----:B------:R-:W-:Y:S05]  /*9f70*/  BRA `(.L_x_3683) ;  /* 0x0000000400307947 */ /* 0x000fea0003800000 */
.L_x_3701:
        /* <DEDUP_REMOVED lines=21> */
.L_x_3708:
[----:B------:R-:W-:-:S04]  /*a0d0*/  LOP3.LUT R2, R3, 0x80000000, RZ, 0xc0, !PT ;  /* 0x8000000003027812 */ /* 0x000fc800078ec0ff */
[----:B------:R-:W-:-:S04]  /*a0e0*/  SHF.R.U32.HI R3, RZ, 0x18, R2 ;  /* 0x00000018ff037819 */ /* 0x000fc80000011602 */
[----:B------:R-:W-:-:S04]  /*a0f0*/  LOP3.LUT R0, R0, R3, RZ, 0xfc, !PT ;  /* 0x0000000300007212 */ /* 0x000fc800078efcff */
[----:B------:R-:W-:-:S07]  /*a100*/  PRMT R8, R0, 0x7610, R8 ;  /* 0x0000761000087816 */ /* 0x000fce0000000008 */
.L_x_3707:
[----:B------:R-:W-:Y:S05]  /*a110*/  BSYNC B0 ;  /* 0x0000000000007941 */ /* 0x000fea0003800000 */
.L_x_3706:
[----:B------:R0:W-:Y:S01]  /*a120*/  STG.E.U8 desc[UR36][R16.64], R8 ;  /* 0x0000000810007986 */ /* 0x0001e2000c101124 */
[----:B------:R-:W-:Y:S05]  /*a130*/  BRA `(.L_x_3683) ;  /* 0x0000000000c07947 */ /* 0x000fea0003800000 */
.L_x_3700:
        /* <DEDUP_REMOVED lines=26> */
.L_x_3682:
        /* <DEDUP_REMOVED lines=16> */
.L_x_3711:
[----:B------:R-:W-:Y:S05]  /*a3e0*/  BRA `(.L_x_3683) ;  /* 0x0000000000147947 */ /* 0x000fea0003800000 */
.L_x_3710:
[----:B------:R-:W0:Y:S02]  /*a3f0*/  F2I.U64.F64.TRUNC R4, R4 ;  /* 0x0000000400047311 */ /* 0x000e24000030d800 */
[----:B0-----:R0:W-:Y:S01]  /*a400*/  STG.E.64 desc[UR36][R16.64], R4 ;  /* 0x0000000410007986 */ /* 0x0011e2000c101b24 */
[----:B------:R-:W-:Y:S05]  /*a410*/  BRA `(.L_x_3683) ;  /* 0x0000000000087947 */ /* 0x000fea0003800000 */
.L_x_3709:
[----:B------:R-:W0:Y:S02]  /*a420*/  F2I.U32.F64.TRUNC R5, R4 ;  /* 0x0000000400057311 */ /* 0x000e24000030d000 */
[----:B0-----:R0:W-:Y:S02]  /*a430*/  STG.E desc[UR36][R16.64], R5 ;  /* 0x0000000510007986 */ /* 0x0011e4000c101924 */
.L_x_3683:
[----:B------:R-:W-:-:S07]  /*a440*/  VIADD R19, R19, 0x80 ;  /* 0x0000008013137836 */ /* 0x000fce0000000000 */
.L_x_3643:
[----:B------:R-:W-:Y:S05]  /*a450*/  BSYNC B6 ;  /* 0x0000000000067941 */ /* 0x000fea0003800000 */
.L_x_3642:
        /* <DEDUP_REMOVED lines=306> */
.L_x_3712:
        /* <DEDUP_REMOVED lines=22> */
.L_x_3716:
[----:B------:R-:W2:Y:S01]  /*b8e0*/  LDG.E.U8 R2, desc[UR36][R2.64] ;  /* 0x0000002402027981 */ /* 0x000ea2000c1e1100 */
[----:B------:R-:W-:Y:S01]  /*b8f0*/  CS2R R6, SRZ ;  /* 0x0000000000067805 */ /* 0x000fe2000001ff00 */
[----:B--2---:R0:W1:Y:S01]  /*b900*/  I2F.F64.U16 R4, R2 ;  /* 0x0000000200047312 */ /* 0x0040620000101800 */
[----:B------:R-:W-:Y:S05]  /*b910*/  BRA `(.L_x_3718) ;  /* 0x0000000c00c87947 */ /* 0x000fea0003800000 */
.L_x_3715:
        /* <DEDUP_REMOVED lines=8> */
[----:B--2---:R-:W2:Y:S01]  /*b9a0*/  I2F.F64.S64 R4, R4 ;  /* 0x0000000400047312 */ /* 0x004ea20000301c00 */
[----:B------:R-:W-:Y:S05]  /*b9b0*/  BRA `(.L_x_3718) ;  /* 0x0000000c00a07947 */ /* 0x000fea0003800000 */
.L_x_3720:
[----:B------:R-:W2:Y:S01]  /*b9c0*/  LDG.E R2, desc[UR36][R2.64] ;  /* 0x0000002402027981 */ /* 0x000ea2000c1e1900 */
[----:B------:R-:W-:Y:S01]  /*b9d0*/  CS2R R6, SRZ ;  /* 0x0000000000067805 */ /* 0x000fe2000001ff00 */
[----:B--2---:R3:W4:Y:S01]  /*b9e0*/  I2F.F64 R4, R2 ;  /* 0x0000000200047312 */ /* 0x0047220000201c00 */
[----:B------:R-:W-:Y:S05]  /*b9f0*/  BRA `(.L_x_3718) ;  /* 0x0000000c00907947 */ /* 0x000fea0003800000 */
.L_x_3719:
[----:B------:R-:W2:Y:S01]  /*ba00*/  LDG.E.U16 R2, desc[UR36][R2.64] ;  /* 0x0000002402027981 */ /* 0x000ea2000c1e1500 */
[----:B------:R-:W-:Y:S01]  /*ba10*/  CS2R R6, SRZ ;  /* 0x0000000000067805 */ /* 0x000fe2000001ff00 */
[----:B--2---:R0:W1:Y:S01]  /*ba20*/  I2F.F64.S16 R4, R2 ;  /* 0x0000000200047312 */ /* 0x0040620000101c00 */
[----:B------:R-:W-:Y:S05]  /*ba30*/  BRA `(.L_x_3718) ;  /* 0x0000000c00807947 */ /* 0x000fea0003800000 */
.L_x_3714:
        /* <DEDUP_REMOVED lines=11> */
.L_x_3722:
[----:B------:R-:W2:Y:S01]  /*baf0*/  LDG.E.U16 R0, desc[UR36][R2.64] ;  /* 0x0000002402007981 */ /* 0x000ea2000c1e1500 */
[----:B------:R-:W-:Y:S01]  /*bb00*/  CS2R R6, SRZ ;  /* 0x0000000000067805 */ /* 0x000fe2000001ff00 */
[----:B--2---:R-:W-:-:S05]  /*bb10*/  HADD2.F32 R0, -RZ, R0.H0_H0 ;  /* 0x20000000ff007230 */ /* 0x004fca0000004100 */
[----:B------:R-:W-:-:S04]  /*bb20*/  FMUL.FTZ R0, R0, 1 ;  /* 0x3f80000000007820 */ /* 0x000fc80000410000 */
[----:B------:R0:W1:Y:S01]  /*bb30*/  F2F.F64.F32 R4, R0 ;  /* 0x0000000000047310 */ /* 0x0000620000201800 */
[----:B------:R-:W-:Y:S05]  /*bb40*/  BRA `(.L_x_3718) ;  /* 0x0000000c003c7947 */ /* 0x000fea0003800000 */
.L_x_3721:
        /* <DEDUP_REMOVED lines=12> */
.L_x_3724:
        /* <DEDUP_REMOVED lines=8> */
.L_x_3723:
[----:B------:R0:W5:Y:S01]  /*bc90*/  LDG.E.64 R4, desc[UR36][R2.64] ;  /* 0x0000002402047981 */ /* 0x000162000c1e1b00 */
[----:B------:R-:W-:Y:S01]  /*bca0*/  CS2R R6, SRZ ;  /* 0x0000000000067805 */ /* 0x000fe2000001ff00 */
[----:B------:R-:W-:Y:S06]  /*bcb0*/  BRA `(.L_x_3718) ;  /* 0x0000000800e07947 */ /* 0x000fec0003800000 */
.L_x_3713:
        /* <DEDUP_REMOVED lines=14> */
.L_x_3727:
[----:B------:R0:W5:Y:S01]  /*bda0*/  LDG.E.128 R4, desc[UR36][R2.64] ;  /* 0x0000002402047981 */ /* 0x000162000c1e1d00 */
[----:B------:R-:W-:Y:S05]  /*bdb0*/  BRA `(.L_x_3718) ;  /* 0x0000000800a07947 */ /* 0x000fea0003800000 */
.L_x_3726:
        /* <DEDUP_REMOVED lines=29> */
.L_x_3729:
        /* <DEDUP_REMOVED lines=16> */
.L_x_3728:
[----:B------:R-:W2:Y:S01]  /*c090*/  LDG.E.U16 R0, desc[UR36][R2.64] ;  /* 0x0000002402007981 */ /* 0x000ea2000c1e1500 */
[----:B------:R-:W-:Y:S01]  /*c0a0*/  CS2R R6, SRZ ;  /* 0x0000000000067805 */ /* 0x000fe2000001ff00 */
[----:B--2---:R-:W-:-:S04]  /*c0b0*/  IMAD.U32 R0, R0, 0x10000, RZ ;  /* 0x0001000000007824 */ /* 0x004fc800078e00ff */
[----:B------:R-:W-:-:S04]  /*c0c0*/  FMUL.FTZ R0, R0, 1 ;  /* 0x3f80000000007820 */ /* 0x000fc80000410000 */
[----:B------:R0:W1:Y:S01]  /*c0d0*/  F2F.F64.F32 R4, R0 ;  /* 0x0000000000047310 */ /* 0x0000620000201800 */
[----:B------:R-:W-:Y:S05]  /*c0e0*/  BRA `(.L_x_3718) ;  /* 0x0000000400d47947 */ /* 0x000fea0003800000 */
.L_x_3725:
        /* <DEDUP_REMOVED lines=12> */
.L_x_3732:
        /* <DEDUP_REMOVED lines=21> */
.L_x_3736:
[----:B------:R-:W-:Y:S05]  /*c300*/  BSYNC B1 ;  /* 0x0000000000017941 */ /* 0x000fea0003800000 */
.L_x_3735:
[----:B------:R-:W-:Y:S01]  /*c310*/  LEA R3, R0, 0x3b800000, 0x17 ;  /* 0x3b80000000037811 */ /* 0x000fe200078eb8ff */
[----:B------:R-:W-:-:S05]  /*c320*/  IMAD.SHL.U32 R0, R2, 0x100000, RZ ;  /* 0x0010000002007824 */ /* 0x000fca00078e00ff */
[----:B------:R-:W-:-:S07]  /*c330*/  LOP3.LUT R0, R3, R0, R4, 0xfe, !PT ;  /* 0x0000000003007212 */ /* 0x000fce00078efe04 */
.L_x_3734:
[----:B------:R-:W-:Y:S05]  /*c340*/  BSYNC B0 ;  /* 0x0000000000007941 */ /* 0x000fea0003800000 */
.L_x_3733:
[----:B------:R-:W-:Y:S01]  /*c350*/  FMUL.FTZ R0, R0, 1 ;  /* 0x3f80000000007820 */ /* 0x000fe20000410000 */
[----:B------:R-:W-:-:S03]  /*c360*/  CS2R R6, SRZ ;  /* 0x0000000000067805 */ /* 0x000fc6000001ff00 */
[----:B------:R0:W1:Y:S01]  /*c370*/  F2F.F64.F32 R4, R0 ;  /* 0x0000000000047310 */ /* 0x0000620000201800 */
[----:B------:R-:W-:Y:S05]  /*c380*/  BRA `(.L_x_3718) ;  /* 0x00000004002c7947 */ /* 0x000fea0003800000 */
.L_x_3731:
        /* <DEDUP_REMOVED lines=21> */
.L_x_3740:
[----:B------:R-:W-:Y:S05]  /*c4e0*/  BSYNC B1 ;  /* 0x0000000000017941 */ /* 0x000fea0003800000 */
.L_x_3739:
[----:B------:R-:W-:Y:S01]  /*c4f0*/  LEA R3, R0, 0x37800000, 0x17 ;  /* 0x3780000000037811 */ /* 0x000fe200078eb8ff */
[----:B------:R-:W-:-:S05]  /*c500*/  IMAD.SHL.U32 R0, R2, 0x200000, RZ ;  /* 0x0020000002007824 */ /* 0x000fca00078e00ff */
[----:B------:R-:W-:-:S07]  /*c510*/  LOP3.LUT R0, R3, R0, R4, 0xfe, !PT ;  /* 0x0000000003007212 */ /* 0x000fce00078efe04 */
.L_x_3738:
[----:B------:R-:W-:Y:S05]  /*c520*/  BSYNC B0 ;  /* 0x0000000000007941 */ /* 0x000fea0003800000 */
.L_x_3737:
[----:B------:R-:W-:Y:S01]  /*c530*/  FMUL.FTZ R0, R0, 1 ;  /* 0x3f80000000007820 */ /* 0x000fe20000410000 */
[----:B------:R-:W-:-:S03]  /*c540*/  CS2R R6, SRZ ;  /* 0x0000000000067805 */ /* 0x000fc6000001ff00 */
[----:B------:R0:W1:Y:S01]  /*c550*/  F2F.F64.F32 R4, R0 ;  /* 0x0000000000047310 */ /* 0x0000620000201800 */
[----:B------:R-:W-:Y:S05]  /*c560*/  BRA `(.L_x_3718) ;  /* 0x0000000000b47947 */ /* 0x000fea0003800000 */
.L_x_3730:
        /* <DEDUP_REMOVED lines=14> */
.L_x_3744:
[----:B------:R-:W-:Y:S05]  /*c650*/  BSYNC B0 ;  /* 0x0000000000007941 */ /* 0x000fea0003800000 */
.L_x_3743:
[----:B------:R-:W-:Y:S01]  /*c660*/  FMUL.FTZ R0, R0, 1 ;  /* 0x3f80000000007820 */ /* 0x000fe20000410000 */
[----:B------:R-:W-:-:S03]  /*c670*/  CS2R R6, SRZ ;  /* 0x0000000000067805 */ /* 0x000fc6000001ff00 */
[----:B------:R0:W1:Y:S01]  /*c680*/  F2F.F64.F32 R4, R0 ;  /* 0x0000000000047310 */ /* 0x0000620000201800 */
[----:B------:R-:W-:Y:S05]  /*c690*/  BRA `(.L_x_3718) ;  /* 0x0000000000687947 */ /* 0x000fea0003800000 */
.L_x_3717:
        /* <DEDUP_REMOVED lines=16> */
.L_x_3745:
[----:B------:R-:W-:Y:S02]  /*c7a0*/  CS2R R4, SRZ ;  /* 0x0000000000047805 */ /* 0x000fe4000001ff00 */
[----:B------:R-:W-:Y:S01]  /*c7b0*/  CS2R R6, SRZ ;  /* 0x0000000000067805 */ /* 0x000fe2000001ff00 */
[----:B------:R-:W-:Y:S06]  /*c7c0*/  BRA `(.L_x_3718) ;  /* 0x00000000001c7947 */ /* 0x000fec0003800000 */
.L_x_3742:
[----:B------:R-:W2:Y:S01]  /*c7d0*/  LDG.E.64 R4, desc[UR36][R2.64] ;  /* 0x0000002402047981 */ /* 0x000ea2000c1e1b00 */
[----:B------:R-:W-:Y:S01]  /*c7e0*/  CS2R R6, SRZ ;  /* 0x0000000000067805 */ /* 0x000fe2000001ff00 */
[----:B--2---:R-:W0:Y:S01]  /*c7f0*/  I2F.F64.U64 R4, R4 ;  /* 0x0000000400047312 */ /* 0x004e220000301800 */
[----:B------:R-:W-:Y:S05]  /*c800*/  BRA `(.L_x_3718) ;  /* 0x00000000000c7947 */ /* 0x000fea0003800000 */
.L_x_3741:
[----:B------:R-:W2:Y:S01]  /*c810*/  LDG.E R2, desc[UR36][R2.64] ;  /* 0x0000002402027981 */ /* 0x000ea2000c1e1900 */
[----:B------:R-:W-:Y:S01]  /*c820*/  CS2R R6, SRZ ;  /* 0x0000000000067805 */ /* 0x000fe2000001ff00 */
[----:B--2---:R0:W1:Y:S06]  /*c830*/  I2F.F64.U32 R4, R2 ;  /* 0x0000000200047312 */ /* 0x00406c0000201800 */
.L_x_3718:
[----:B------:R-:W3:Y:S01]  /*c840*/  LDC.U8 R10, c[0x0][0x440] ;  /* 0x00011000ff0a7b82 */ /* 0x000ee20000000000 */
[----:B012-45:R-:W-:Y:S01]  /*c850*/  DSETP.NEU.AND P4, PT, R4, -INF , PT ;  /* 0xfff000000400742a */ /* 0x037fe20003f8d000 */
[----:B------:R-:W-:Y:S01]  /*c860*/  ULDC.64 UR4, c[0x0][0x430] ;  /* 0x00010c0000047ab9 */ /* 0x000fe20000000a00 */
[----:B------:R-:W-:Y:S01]  /*c870*/  DSETP.NEU.AND P2, PT, R6, +INF , PT ;  /* 0x7ff000000600742a */ /* 0x000fe20003f4d000 */
[----:B------:R-:W-:Y:S01]  /*c880*/  ULDC.64 UR6, c[0x0][0x420] ;  /* 0x0001080000067ab9 */ /* 0x000fe20000000a00 */
[C---:B------:R-:W-:Y:S02]  /*c890*/  DSETP.NEU.AND P3, PT, R4.reuse, +INF , PT ;  /* 0x7ff000000400742a */ /* 0x040fe40003f6d000 */
[----:B------:R-:W-:Y:S01]  /*c8a0*/  DSETP.GTU.AND P0, PT, |R4|, +INF , PT ;  /* 0x7ff000000400742a */ /* 0x000fe20003f0c200 */
[----:B------:R-:W0:Y:S01]  /*c8b0*/  LDC.64 R8, c[0x0][0x428] ;  /* 0x00010a00ff087b82 */ /* 0x000e220000000a00 */
[----:B------:R-:W-:Y:S01]  /*c8c0*/  FSEL R3, R4, UR4, P4 ;  /* 0x0000000404037c08 */ /* 0x000fe2000a000000 */
[C---:B------:R-:W-:Y:S01]  /*c8d0*/  DSETP.GTU.AND P1, PT, |R6|.reuse, +INF , PT ;  /* 0x7ff000000600742a */ /* 0x040fe20003f2c200 */
[----:B---3--:R-:W-:Y:S01]  /*c8e0*/  FSEL R2, R5, UR5, P4 ;  /* 0x0000000505027c08 */ /* 0x008fe2000a000000 */
[----:B------:R-:W-:Y:S01]  /*c8f0*/  DSETP.NEU.AND P4, PT, R6, -INF , PT ;  /* 0xfff000000600742a */ /* 0x000fe20003f8d000 */
[----:B------:R-:W-:-:S02]  /*c900*/  PRMT R4, R10, 0x9910, RZ ;  /* 0x000099100a047816 */ /* 0x000fc400000000ff */
        /* <DEDUP_REMOVED lines=20> */
[----:B0-----:R-:W-:Y:S01]  /*ca50*/  STG.E.U8 desc[UR36][R16.64], R5 ;  /* 0x0000000510007986 */ /* 0x001fe2000c101124 */
[----:B------:R-:W-:Y:S05]  /*ca60*/  EXIT ;  /* 0x000000000000794d */ /* 0x000fea0003800000 */
.L_x_3749:
[----:B------:R-:W0:Y:S02]  /*ca70*/  F2I.S64.F64.TRUNC R4, R4 ;  /* 0x0000000400047311 */ /* 0x000e24000030d900 */
[----:B0-----:R-:W-:-:S05]  /*ca80*/  IMAD.MOV.U32 R3, RZ, RZ, R4 ;  /* 0x000000ffff037224 */ /* 0x001fca00078e0004 */
[----:B------:R-:W-:Y:S01]  /*ca90*/  STG.E.U8 desc[UR36][R16.64], R3 ;  /* 0x0000000310007986 */ /* 0x000fe2000c101124 */
[----:B------:R-:W-:Y:S05]  /*caa0*/  EXIT ;  /* 0x000000000000794d */ /* 0x000fea0003800000 */
.L_x_3748:
[----:B------:R-:W-:-:S13]  /*cab0*/  ISETP.NE.AND P0, PT, R3, 0x2, PT ;  /* 0x000000020300780c */ /* 0x000fda0003f05270 */
[----:B------:R-:W-:Y:S05]  /*cac0*/  @!P0 BRA `(.L_x_3751) ;  /* 0x0000000000288947 */ /* 0x000fea0003800000 */
[----:B------:R-:W-:-:S13]  /*cad0*/  ISETP.NE.AND P0, PT, R3, 0x3, PT ;  /* 0x000000030300780c */ /* 0x000fda0003f05270 */
[----:B------:R-:W-:Y:S05]  /*cae0*/  @!P0 BRA `(.L_x_3752) ;  /* 0x0000000000148947 */ /* 0x000fea0003800000 */
[----:B------:R-:W-:-:S13]  /*caf0*/  ISETP.NE.AND P0, PT, R3, 0x4, PT ;  /* 0x000000040300780c */ /* 0x000fda0003f05270 */
[----:B------:R-:W-:Y:S05]  /*cb00*/  @P0 BRA `(.L_x_3750) ;  /* 0x0000000c00980947 */ /* 0x000fea0003800000 */
[----:B------:R-:W0:Y:S02]  /*cb10*/  F2I.S64.F64.TRUNC R4, R4 ;  /* 0x0000000400047311 */ /* 0x000e24000030d900 */
[----:B0-----:R-:W-:Y:S01]  /*cb20*/  STG.E.64 desc[UR36][R16.64], R4 ;  /* 0x0000000410007986 */ /* 0x001fe2000c101b24 */
[----:B------:R-:W-:Y:S05]  /*cb30*/  EXIT ;  /* 0x000000000000794d */ /* 0x000fea0003800000 */
.L_x_3752:
[----:B------:R-:W0:Y:S02]  /*cb40*/  F2I.F64.TRUNC R5, R4 ;  /* 0x0000000400057311 */ /* 0x000e24000030d100 */
[----:B0-----:R-:W-:Y:S01]  /*cb50*/  STG.E desc[UR36][R16.64], R5 ;  /* 0x0000000510007986 */ /* 0x001fe2000c101924 */
[----:B------:R-:W-:Y:S05]  /*cb60*/  EXIT ;  /* 0x000000000000794d */ /* 0x000fea0003800000 */
.L_x_3751:
[----:B------:R-:W0:Y:S02]  /*cb70*/  F2I.F64.TRUNC R5, R4 ;  /* 0x0000000400057311 */ /* 0x000e24000030d100 */
[----:B0-----:R-:W-:Y:S01]  /*cb80*/  STG.E.U16 desc[UR36][R16.64], R5 ;  /* 0x0000000510007986 */ /* 0x001fe2000c101524 */
[----:B------:R-:W-:Y:S05]  /*cb90*/  EXIT ;  /* 0x000000000000794d */ /* 0x000fea0003800000 */
.L_x_3747:
        /* <DEDUP_REMOVED lines=11> */
[----:B------:R-:W-:Y:S01]  /*cc50*/  STG.E desc[UR36][R16.64], R3 ;  /* 0x0000000310007986 */ /* 0x000fe2000c101924 */
[----:B------:R-:W-:Y:S05]  /*cc60*/  EXIT ;  /* 0x000000000000794d */ /* 0x000fea0003800000 */
.L_x_3754:
[----:B------:R-:W-:Y:S01]  /*cc70*/  UMOV UR4, 0xf0000000 ;  /* 0xf000000000047882 */ /* 0x000fe20000000000 */
[----:B------:R-:W-:Y:S01]  /*cc80*/  UMOV UR5, 0x380fffff ;  /* 0x380fffff00057882 */ /* 0x000fe20000000000 */
[----:B------:R-:W0:Y:S01]  /*cc90*/  F2F.F32.F64 R0, R4 ;  /* 0x0000000400007310 */ /* 0x000e220000301000 */
[----:B------:R-:W-:-:S14]  /*cca0*/  DSETP.GEU.AND P0, PT, |R4|, UR4, PT ;  /* 0x0000000404007e2a */ /* 0x000fdc000bf0e200 */
[----:B0-----:R-:W-:-:S05]  /*ccb0*/  @!P0 FMUL R0, R0, 1.175494350822287508e-38 ;  /* 0x0080000000008820 */ /* 0x001fca0000400000 */
[----:B------:R-:W-:-:S05]  /*ccc0*/  F2FP.F16.F32.PACK_AB R0, RZ, R0 ;  /* 0x00000000ff00723e */ /* 0x000fca00000000ff */
[----:B------:R-:W-:Y:S01]  /*ccd0*/  STG.E.U16 desc[UR36][R16.64], R0 ;  /* 0x0000000010007986 */ /* 0x000fe2000c101524 */
[----:B------:R-:W-:Y:S05]  /*cce0*/  EXIT ;  /* 0x000000000000794d */ /* 0x000fea0003800000 */
.L_x_3753:
        /* <DEDUP_REMOVED lines=14> */
[----:B------:R-:W-:Y:S01]  /*cdd0*/  STG.E.64 desc[UR36][R16.64], R2 ;  /* 0x0000000210007986 */ /* 0x000fe2000c101b24 */
[----:B------:R-:W-:Y:S05]  /*cde0*/  EXIT ;  /* 0x000000000000794d */ /* 0x000fea0003800000 */
.L_x_3756:
        /* <DEDUP_REMOVED lines=9> */
[----:B------:R-:W-:Y:S01]  /*ce80*/  STG.E desc[UR36][R16.64], R3 ;  /* 0x0000000310007986 */ /* 0x000fe2000c101924 */
[----:B------:R-:W-:Y:S05]  /*ce90*/  EXIT ;  /* 0x000000000000794d */ /* 0x000fea0003800000 */
.L_x_3755:
[----:B------:R-:W-:Y:S01]  /*cea0*/  STG.E.64 desc[UR36][R16.64], R4 ;  /* 0x0000000410007986 */ /* 0x000fe2000c101b24 */
[----:B------:R-:W-:Y:S05]  /*ceb0*/  EXIT ;  /* 0x000000000000794d */ /* 0x000fea0003800000 */
.L_x_3746:
        /* <DEDUP_REMOVED lines=11> */
[----:B------:R-:W-:Y:S01]  /*cf70*/  STG.E.U8 desc[UR36][R16.64], R3 ;  /* 0x0000000310007986 */ /* 0x000fe2000c101124 */
[----:B------:R-:W-:Y:S05]  /*cf80*/  EXIT ;  /* 0x000000000000794d */ /* 0x000fea0003800000 */
.L_x_3759:
[----:B------:R-:W-:Y:S01]  /*cf90*/  STG.E.128 desc[UR36][R16.64], R4 ;  /* 0x0000000410007986 */ /* 0x000fe2000c101d24 */
[----:B------:R-:W-:Y:S05]  /*cfa0*/  EXIT ;  /* 0x000000000000794d */ /* 0x000fea0003800000 */
.L_x_3758:
        /* <DEDUP_REMOVED lines=25> */
.L_x_3763:
[----:B------:R-:W-:Y:S05]  /*d140*/  BSYNC B0 ;  /* 0x0000000000007941 */ /* 0x000fea0003800000 */
.L_x_3762:
[----:B------:R-:W-:-:S05]  /*d150*/  LOP3.LUT R3, R0, R3, RZ, 0xfc, !PT ;  /* 0x0000000300037212 */ /* 0x000fca00078efcff */
[----:B------:R-:W-:Y:S01]  /*d160*/  STG.E.U8 desc[UR36][R16.64], R3 ;  /* 0x0000000310007986 */ /* 0x000fe2000c101124 */
[----:B------:R-:W-:Y:S05]  /*d170*/  EXIT ;  /* 0x000000000000794d */ /* 0x000fea0003800000 */
.L_x_3761:
        /* <DEDUP_REMOVED lines=17> */
.L_x_3765:
[----:B------:R-:W-:Y:S01]  /*d290*/  IMAD.MOV.U32 R0, RZ, RZ, 0x7f ;  /* 0x0000007fff007424 */ /* 0x000fe200078e00ff */
[----:B------:R-:W-:-:S04]  /*d2a0*/  ISETP.GT.U32.AND P0, PT, R2, 0x7f800000, PT ;  /* 0x7f8000000200780c */ /* 0x000fc80003f04070 */
[----:B------:R-:W-:-:S09]  /*d2b0*/  SEL R0, R0, 0x7c, P0 ;  /* 0x0000007c00007807 */ /* 0x000fd20000000000 */
.L_x_3766:
[----:B------:R-:W-:Y:S05]  /*d2c0*/  BSYNC B0 ;  /* 0x0000000000007941 */ /* 0x000fea0003800000 */
.L_x_3764:
[----:B------:R-:W-:-:S04]  /*d2d0*/  LOP3.LUT R2, R3, 0x80000000, RZ, 0xc0, !PT ;  /* 0x8000000003027812 */ /* 0x000fc800078ec0ff */
[----:B------:R-:W-:-:S04]  /*d2e0*/  SHF.R.U32.HI R3, RZ, 0x18, R2 ;  /* 0x00000018ff037819 */ /* 0x000fc80000011602 */
[----:B------:R-:W-:-:S05]  /*d2f0*/  LOP3.LUT R3, R0, R3, RZ, 0xfc, !PT ;  /* 0x0000000300037212 */ /* 0x000fca00078efcff */
[----:B------:R-:W-:Y:S01]  /*d300*/  STG.E.U8 desc[UR36][R16.64], R3 ;  /* 0x0000000310007986 */ /* 0x000fe2000c101124 */
[----:B------:R-:W-:Y:S05]  /*d310*/  EXIT ;  /* 0x000000000000794d */ /* 0x000fea0003800000 */
.L_x_3760:
[----:B------:R-:W-:Y:S01]  /*d320*/  UMOV UR4, 0xf0000000 ;  /* 0xf000000000047882 */ /* 0x000fe20000000000 */
[----:B------:R-:W-:Y:S01]  /*d330*/  UMOV UR5, 0x380fffff ;  /* 0x380fffff00057882 */ /* 0x000fe20000000000 */
[----:B------:R-:W0:Y:S01]  /*d340*/  F2F.F32.F64 R0, R4 ;  /* 0x0000000400007310 */ /* 0x000e220000301000 */
[----:B------:R-:W-:-:S14]  /*d350*/  DSETP.GEU.AND P0, PT, |R4|, UR4, PT ;  /* 0x0000000404007e2a */ /* 0x000fdc000bf0e200 */
[----:B0-----:R-:W-:-:S05]  /*d360*/  @!P0 FMUL R0, R0, 1.175494350822287508e-38 ;  /* 0x0080000000008820 */ /* 0x001fca0000400000 */
[----:B------:R-:W-:-:S05]  /*d370*/  F2FP.BF16.F32.PACK_AB R0, RZ, R0 ;  /* 0x00000000ff00723e */ /* 0x000fca00000010ff */
[----:B------:R-:W-:Y:S01]  /*d380*/  STG.E.U16 desc[UR36][R16.64], R0 ;  /* 0x0000000010007986 */ /* 0x000fe2000c101524 */
[----:B------:R-:W-:Y:S05]  /*d390*/  EXIT ;  /* 0x000000000000794d */ /* 0x000fea0003800000 */
.L_x_3757:
        /* <DEDUP_REMOVED lines=9> */
[----:B0-----:R-:W-:Y:S01]  /*d430*/  STG.E.U16 desc[UR36][R16.64], R5 ;  /* 0x0000000510007986 */ /* 0x001fe2000c101524 */
[----:B------:R-:W-:Y:S05]  /*d440*/  EXIT ;  /* 0x000000000000794d */ /* 0x000fea0003800000 */
.L_x_3769:
        /* <DEDUP_REMOVED lines=21> */
.L_x_3772:
[----:B------:R-:W-:-:S04]  /*d5a0*/  LOP3.LUT R2, R3, 0x80000000, RZ, 0xc0, !PT ;  /* 0x8000000003027812 */ /* 0x000fc800078ec0ff */
[----:B------:R-:W-:-:S04]  /*d5b0*/  SHF.R.U32.HI R3, RZ, 0x18, R2 ;  /* 0x00000018ff037819 */ /* 0x000fc80000011602 */
[----:B------:R-:W-:-:S04]  /*d5c0*/  LOP3.LUT R0, R0, R3, RZ, 0xfc, !PT ;  /* 0x0000000300007212 */ /* 0x000fc800078efcff */
[----:B------:R-:W-:-:S07]  /*d5d0*/  PRMT R8, R0, 0x7610, R8 ;  /* 0x0000761000087816 */ /* 0x000fce0000000008 */
.L_x_3771:
[----:B------:R-:W-:Y:S05]  /*d5e0*/  BSYNC B0 ;  /* 0x0000000000007941 */ /* 0x000fea0003800000 */
.L_x_3770:
[----:B------:R-:W-:Y:S01]  /*d5f0*/  STG.E.U8 desc[UR36][R16.64], R8 ;  /* 0x0000000810007986 */ /* 0x000fe2000c101124 */
[----:B------:R-:W-:Y:S05]  /*d600*/  EXIT ;  /* 0x000000000000794d */ /* 0x000fea0003800000 */
.L_x_3768:
        /* <DEDUP_REMOVED lines=21> */
.L_x_3775:
[----:B------:R-:W-:-:S04]  /*d760*/  LOP3.LUT R2, R3, 0x80000000, RZ, 0xc0, !PT ;  /* 0x8000000003027812 */ /* 0x000fc800078ec0ff */
[----:B------:R-:W-:-:S04]  /*d770*/  SHF.R.U32.HI R3, RZ, 0x18, R2 ;  /* 0x00000018ff037819 */ /* 0x000fc80000011602 */
[----:B------:R-:W-:-:S04]  /*d780*/  LOP3.LUT R0, R0, R3, RZ, 0xfc, !PT ;  /* 0x0000000300007212 */ /* 0x000fc800078efcff */
[----:B------:R-:W-:-:S07]  /*d790*/  PRMT R8, R0, 0x7610, R8 ;  /* 0x0000761000087816 */ /* 0x000fce0000000008 */
.L_x_3774:
[----:B------:R-:W-:Y:S05]  /*d7a0*/  BSYNC B0 ;  /* 0x0000000000007941 */ /* 0x000fea0003800000 */
.L_x_3773:
[----:B------:R-:W-:Y:S01]  /*d7b0*/  STG.E.U8 desc[UR36][R16.64], R8 ;  /* 0x0000000810007986 */ /* 0x000fe2000c101124 */
[----:B------:R-:W-:Y:S05]  /*d7c0*/  EXIT ;  /* 0x000000000000794d */ /* 0x000fea0003800000 */
.L_x_3767:
        /* <DEDUP_REMOVED lines=26> */
.L_x_3750:
        /* <DEDUP_REMOVED lines=16> */
.L_x_3778:
[----:B------:R-:W-:Y:S05]  /*da70*/  EXIT ;  /* 0x000000000000794d */ /* 0x000fea0003800000 */
.L_x_3777:
[----:B------:R-:W0:Y:S02]  /*da80*/  F2I.U64.F64.TRUNC R4, R4 ;  /* 0x0000000400047311 */ /* 0x000e24000030d800 */
[----:B0-----:R-:W-:Y:S01]  /*da90*/  STG.E.64 desc[UR36][R16.64], R4 ;  /* 0x0000000410007986 */ /* 0x001fe2000c101b24 */
[----:B------:R-:W-:Y:S05]  /*daa0*/  EXIT ;  /* 0x000000000000794d */ /* 0x000fea0003800000 */
.L_x_3776:
[----:B------:R-:W0:Y:S02]  /*dab0*/  F2I.U32.F64.TRUNC R5, R4 ;  /* 0x0000000400057311 */ /* 0x000e24000030d000 */
[----:B0-----:R-:W-:Y:S01]  /*dac0*/  STG.E desc[UR36][R16.64], R5 ;  /* 0x0000000510007986 */ /* 0x001fe2000c101924 */
[----:B------:R-:W-:Y:S05]  /*dad0*/  EXIT ;  /* 0x000000000000794d */ /* 0x000fea0003800000 */
.L_x_3779:
        /* <DEDUP_REMOVED lines=10> */
.L_x_36151:


//--------------------- .text._ZN2at6native27unrolled_elementwise_kernelIZZZNS0_22nan_to_num_kernel_cudaERNS_18TensorIteratorBaseESt8optionalIdES5_S5_ENKUlvE_clEvENKUlvE_clEvEUlN3c107complexIdEEE_St5arrayIPcLm2EELi4E23TrivialOffsetCalculatorILi1EjESG_NS0_6memory12LoadWithCastILi1EEENSH_13StoreWithCastILi1EEEEEviT_T0_T2_T3_T4_T5_ --------------------------
	.section	.text._ZN2at6native27unrolled_elementwise_kernelIZZZNS0_22nan_to_num_kernel_cudaERNS_18TensorIteratorBaseESt8optionalIdES5_S5_ENKUlvE_clEvENKUlvE_clEvEUlN3c107complexIdEEE_St5arrayIPcLm2EELi4E23TrivialOffsetCalculatorILi1EjESG_NS0_6memory12LoadWithCastILi1EEENSH_13StoreWithCastILi1EEEEEviT_T0_T2_T3_T4_T5_,"ax",@progbits
	.align	128
        .global         _ZN2at6native27unrolled_elementwise_kernelIZZZNS0_22nan_to_num_kernel_cudaERNS_18TensorIteratorBaseESt8optionalIdES5_S5_ENKUlvE_clEvENKUlvE_clEvEUlN3c107complexIdEEE_St5arrayIPcLm2EELi4E23TrivialOffsetCalculatorILi1EjESG_NS0_6memory12LoadWithCastILi1EEENSH_13StoreWithCastILi1EEEEEviT_T0_T2_T3_T4_T5_
        .type           _ZN2at6native27unrolled_elementwise_kernelIZZZNS0_22nan_to_num_kernel_cudaERNS_18TensorIteratorBaseESt8optionalIdES5_S5_ENKUlvE_clEvENKUlvE_clEvEUlN3c107complexIdEEE_St5arrayIPcLm2EELi4E23TrivialOffsetCalculatorILi1EjESG_NS0_6memory12LoadWithCastILi1EEENSH_13StoreWithCastILi1EEEEEviT_T0_T2_T3_T4_T5_,@function
        .size           _ZN2at6native27unrolled_elementwise_kernelIZZZNS0_22nan_to_num_kernel_cudaERNS_18TensorIteratorBaseESt8optionalIdES5_S5_ENKUlvE_clEvENKUlvE_clEvEUlN3c107complexIdEEE_St5arrayIPcLm2EELi4E23TrivialOffsetCalculatorILi1EjESG_NS0_6memory12LoadWithCastILi1EEENSH_13StoreWithCastILi1EEEEEviT_T0_T2_T3_T4_T5_,(.L_x_36152 - _ZN2at6native27unrolled_elementwise_kernelIZZZNS0_22nan_to_num_kernel_cudaERNS_18TensorIteratorBaseESt8optionalIdES5_S5_ENKUlvE_clEvENKUlvE_clEvEUlN3c107complexIdEEE_St5arrayIPcLm2EELi4E23TrivialOffsetCalculatorILi1EjESG_NS0_6memory12LoadWithCastILi1EEENSH_13StoreWithCastILi1EEEEEviT_T0_T2_T3_T4_T5_)
        .other          _ZN2at6native27unrolled_elementwise_kernelIZZZNS0_22nan_to_num_kernel_cudaERNS_18TensorIteratorBaseESt8optionalIdES5_S5_ENKUlvE_clEvENKUlvE_clEvEUlN3c107complexIdEEE_St5arrayIPcLm2EELi4E23TrivialOffsetCalculatorILi1EjESG_NS0_6memory12LoadWithCastILi1EEENSH_13StoreWithCastILi1EEEEEviT_T0_T2_T3_T4_T5_,@"STO_CUDA_ENTRY STV_DEFAULT"
_ZN2at6native27unrolled_elementwise_kernelIZZZNS0_22nan_to_num_kernel_cudaERNS_18TensorIteratorBaseESt8optionalIdES5_S5_ENKUlvE_clEvENKUlvE_clEvEUlN3c107complexIdEEE_St5arrayIPcLm2EELi4E23TrivialOffsetCalculatorILi1EjESG_NS0_6memory12LoadWithCastILi1EEENSH_13StoreWithCastILi1EEEEEviT_T0_T2_T3_T4_T5_:
.text._ZN2at6native27unrolled_elementwise_kernelIZZZNS0_22nan_to_num_kernel_cudaERNS_18TensorIteratorBaseESt8optionalIdES5_S5_ENKUlvE_clEvENKUlvE_clEvEUlN3c107complexIdEEE_St5arrayIPcLm2EELi4E23TrivialOffsetCalculatorILi1EjESG_NS0_6memory12LoadWithCastILi1EEENSH_13StoreWithCastILi1EEEEEviT_T0_T2_T3_T4_T5_:
        /* <DEDUP_REMOVED lines=8> */
[----:B------:R-:W-:Y:S01]  /*0080*/  CS2R R24, SRZ ;  /* 0x0000000000187805 */ /* 0x000fe2000001ff00 */
[----:B------:R-:W3:Y:S01]  /*0090*/  LDC.U8 R28, c[0x0][0x24c] ;  /* 0x00009300ff1c7b82 */ /* 0x000ee20000000000 */
[----:B-1----:R-:W-:-:S05]  /*00a0*/  IMAD R36, R2, -0x200, R3 ;  /* 0xfffffe0002247824 */ /* 0x002fca00078e0203 */
[----:B--2---:R-:W-:-:S13]  /*00b0*/  ISETP.GE.AND P0, PT, R29, R36, PT ;  /* 0x000000241d00720c */ /* 0x004fda0003f06270 */
[----:B0--3--:R-:W-:Y:S05]  /*00c0*/  @P0 BRA `(.L_x_3781) ;  /* 0x0000001000340947 */ /* 0x009fea0003800000 */
[----:B------:R-:W0:Y:S01]  /*00d0*/  LDC.64 R4, c[0x0][0x240] ;  /* 0x00009000ff047b82 */ /* 0x000e220000000a00 */
        /* <DEDUP_REMOVED lines=21> */
.L_x_3785:
[----:B------:R-:W2:Y:S01]  /*0230*/  LDG.E.U8 R4, desc[UR36][R4.64] ;  /* 0x0000002404047981 */ /* 0x000ea2000c1e1100 */
[----:B------:R-:W-:Y:S01]  /*0240*/  CS2R R26, SRZ ;  /* 0x00000000001a7805 */ /* 0x000fe2000001ff00 */
[----:B--2---:R0:W1:Y:S01]  /*0250*/  I2F.F64.U16 R24, R4 ;  /* 0x0000000400187312 */ /* 0x0040620000101800 */
[----:B------:R-:W-:Y:S05]  /*0260*/  BRA `(.L_x_3787) ;  /* 0x0000000c00c87947 */ /* 0x000fea0003800000 */
.L_x_3784:
        /* <DEDUP_REMOVED lines=10> */
.L_x_3789:
[----:B------:R-:W2:Y:S01]  /*0310*/  LDG.E R4, desc[UR36][R4.64] ;  /* 0x0000002404047981 */ /* 0x000ea2000c1e1900 */
[----:B------:R-:W-:Y:S01]  /*0320*/  CS2R R26, SRZ ;  /* 0x00000000001a7805 */ /* 0x000fe2000001ff00 */
[----:B--2---:R1:W2:Y:S01]  /*0330*/  I2F.F64 R24, R4 ;  /* 0x0000000400187312 */ /* 0x0042a20000201c00 */
[----:B------:R-:W-:Y:S05]  /*0340*/  BRA `(.L_x_3787) ;  /* 0x0000000c00907947 */ /* 0x000fea0003800000 */
.L_x_3788:
[----:B------:R-:W2:Y:S01]  /*0350*/  LDG.E.U16 R4, desc[UR36][R4.64] ;  /* 0x0000002404047981 */ /* 0x000ea2000c1e1500 */
[----:B------:R-:W-:Y:S01]  /*0360*/  CS2R R26, SRZ ;  /* 0x00000000001a7805 */ /* 0x000fe2000001ff00 */
[----:B--2---:R3:W4:Y:S01]  /*0370*/  I2F.F64.S16 R24, R4 ;  /* 0x0000000400187312 */ /* 0x0047220000101c00 */
[----:B------:R-:W-:Y:S05]  /*0380*/  BRA `(.L_x_3787) ;  /* 0x0000000c00807947 */ /* 0x000fea0003800000 */
.L_x_3783:
        /* <DEDUP_REMOVED lines=11> */
.L_x_3791:
[----:B------:R-:W2:Y:S01]  /*0440*/  LDG.E.U16 R0, desc[UR36][R4.64] ;  /* 0x0000002404007981 */ /* 0x000ea2000c1e1500 */
[----:B------:R-:W-:Y:S01]  /*0450*/  CS2R R26, SRZ ;  /* 0x00000000001a7805 */ /* 0x000fe2000001ff00 */
[----:B--2---:R-:W-:-:S05]  /*0460*/  HADD2.F32 R0, -RZ, R0.H0_H0 ;  /* 0x20000000ff007230 */ /* 0x004fca0000004100 */
[----:B------:R-:W-:-:S04]  /*0470*/  FMUL.FTZ R0, R0, 1 ;  /* 0x3f80000000007820 */ /* 0x000fc80000410000 */
[----:B------:R0:W1:Y:S01]  /*0480*/  F2F.F64.F32 R24, R0 ;  /* 0x0000000000187310 */ /* 0x0000620000201800 */
[----:B------:R-:W-:Y:S05]  /*0490*/  BRA `(.L_x_3787) ;  /* 0x0000000c003c7947 */ /* 0x000fea0003800000 */
.L_x_3790:
        /* <DEDUP_REMOVED lines=12> */
.L_x_3793:
[----:B------:R-:W2:Y:S02]  /*0560*/  LDG.E R0, desc[UR36][R4.64] ;  /* 0x0000002404007981 */ /* 0x000ea4000c1e1900 */
[--C-:B--2---:R-:W-:Y:S02]  /*0570*/  HADD2.F32 R3, -RZ, R0.reuse.H1_H1 ;  /* 0x30000000ff037230 */ /* 0x104fe40000004100 */
[----:B------:R-:W-:-:S03]  /*0580*/  HADD2.F32 R0, -RZ, R0.H0_H0 ;  /* 0x20000000ff007230 */ /* 0x000fc60000004100 */
[----:B------:R-:W-:Y:S02]  /*0590*/  FMUL.FTZ R3, R3, 1 ;  /* 0x3f80000003037820 */ /* 0x000fe40000410000 */
[----:B------:R-:W-:Y:S02]  /*05a0*/  FMUL.FTZ R0, R0, 1 ;  /* 0x3f80000000007820 */ /* 0x000fe40000410000 */
[----:B------:R0:W1:Y:S08]  /*05b0*/  F2F.F64.F32 R26, R3 ;  /* 0x00000003001a7310 */ /* 0x0000700000201800 */
[----:B------:R0:W2:Y:S01]  /*05c0*/  F2F.F64.F32 R24, R0 ;  /* 0x0000000000187310 */ /* 0x0000a20000201800 */
[----:B------:R-:W-:Y:S05]  /*05d0*/  BRA `(.L_x_3787) ;  /* 0x0000000800ec7947 */ /* 0x000fea0003800000 */
.L_x_3792:
[----:B------:R0:W5:Y:S01]  /*05e0*/  LDG.E.64 R24, desc[UR36][R4.64] ;  /* 0x0000002404187981 */ /* 0x000162000c1e1b00 */
[----:B------:R-:W-:Y:S01]  /*05f0*/  CS2R R26, SRZ ;  /* 0x00000000001a7805 */ /* 0x000fe2000001ff00 */
[----:B------:R-:W-:Y:S06]  /*0600*/  BRA `(.L_x_3787) ;  /* 0x0000000800e07947 */ /* 0x000fec0003800000 */
.L_x_3782:
        /* <DEDUP_REMOVED lines=14> */
.L_x_3796:
[----:B------:R0:W5:Y:S01]  /*06f0*/  LDG.E.128 R24, desc[UR36][R4.64] ;  /* 0x0000002404187981 */ /* 0x000162000c1e1d00 */
[----:B------:R-:W-:Y:S05]  /*0700*/  BRA `(.L_x_3787) ;  /* 0x0000000800a07947 */ /* 0x000fea0003800000 */
.L_x_3795:
[----:B------:R-:W-:-:S13]  /*0710*/  ISETP.NE.AND P0, PT, R0, 0xf, PT ;  /* 0x0000000f0000780c */ /* 0x000fda0003f05270 */
[----:B------:R-:W-:Y:S05]  /*0720*/  @!P0 BRA `(.L_x_3797) ;  /* 0x0000000000ac8947 */ /* 0x000fea0003800000 */
[----:B------:R-:W-:-:S13]  /*0730*/  ISETP.NE.AND P0, PT, R0, 0x17, PT ;  /* 0x000000170000780c */ /* 0x000fda0003f05270 */
[----:B------:R-:W-:Y:S05]  /*0740*/  @!P0 BRA `(.L_x_3798) ;  /* 0x0000000000648947 */ /* 0x000fea0003800000 */
[----:B------:R-:W-:-:S13]  /*0750*/  ISETP.NE.AND P0, PT, R0, 0x18, PT ;  /* 0x000000180000780c */ /* 0x000fda0003f05270 */
[----:B------:R-:W-:Y:S05]  /*0760*/  @P0 BRA `(.L_x_3786) ;  /* 0x0000000800200947 */ /* 0x000fea0003800000 */
[----:B------:R-:W2:Y:S01]  /*0770*/  LDG.E.U8 R0, desc[UR36][R4.64] ;  /* 0x0000002404007981 */ /* 0x000ea2000c1e1100 */
[----:B------:R-:W-:Y:S01]  /*0780*/  IMAD.MOV.U32 R9, RZ, RZ, -0x800000 ;  /* 0xff800000ff097424 */ /* 0x000fe200078e00ff */
[----:B------:R-:W-:Y:S01]  /*0790*/  CS2R R26, SRZ ;  /* 0x00000000001a7805 */ /* 0x000fe2000001ff00 */
        /* <DEDUP_REMOVED lines=20> */
.L_x_3798:
[----:B------:R-:W2:Y:S01]  /*08e0*/  LDG.E.U8 R4, desc[UR36][R4.64] ;  /* 0x0000002404047981 */ /* 0x000ea2000c1e1100 */
[----:B------:R-:W-:Y:S01]  /*08f0*/  CS2R R26, SRZ ;  /* 0x00000000001a7805 */ /* 0x000fe2000001ff00 */
        /* <DEDUP_REMOVED lines=14> */
.L_x_3797:
[----:B------:R-:W2:Y:S01]  /*09e0*/  LDG.E.U16 R0, desc[UR36][R4.64] ;  /* 0x0000002404007981 */ /* 0x000ea2000c1e1500 */
[----:B------:R-:W-:Y:S01]  /*09f0*/  CS2R R26, SRZ ;  /* 0x00000000001a7805 */ /* 0x000fe2000001ff00 */
[----:B--2---:R-:W-:-:S04]  /*0a00*/  IMAD.U32 R0, R0, 0x10000, RZ ;  /* 0x0001000000007824 */ /* 0x004fc800078e00ff */
[----:B------:R-:W-:-:S04]  /*0a10*/  FMUL.FTZ R0, R0, 1 ;  /* 0x3f80000000007820 */ /* 0x000fc80000410000 */
[----:B------:R0:W1:Y:S01]  /*0a20*/  F2F.F64.F32 R24, R0 ;  /* 0x0000000000187310 */ /* 0x0000620000201800 */
[----:B------:R-:W-:Y:S05]  /*0a30*/  BRA `(.L_x_3787) ;  /* 0x0000000400d47947 */ /* 0x000fea0003800000 */
.L_x_3794:
        /* <DEDUP_REMOVED lines=12> */
.L_x_3801:
        /* <DEDUP_REMOVED lines=21> */
.L_x_3805:
[----:B------:R-:W-:Y:S05]  /*0c50*/  BSYNC B1 ;  /* 0x0000000000017941 */ /* 0x000fea0003800000 */
.L_x_3804:
[----:B------:R-:W-:Y:S01]  /*0c60*/  LEA R5, R0, 0x3b800000, 0x17 ;  /* 0x3b80000000057811 */ /* 0x000fe200078eb8ff */
[----:B------:R-:W-:-:S05]  /*0c70*/  IMAD.SHL.U32 R0, R3, 0x100000, RZ ;  /* 0x0010000003007824 */ /* 0x000fca00078e00ff */
[----:B------:R-:W-:-:S07]  /*0c80*/  LOP3.LUT R0, R5, R0, R6, 0xfe, !PT ;  /* 0x0000000005007212 */ /* 0x000fce00078efe06 */
.L_x_3803:
[----:B------:R-:W-:Y:S05]  /*0c90*/  BSYNC B0 ;  /* 0x0000000000007941 */ /* 0x000fea0003800000 */
.L_x_3802:
[----:B------:R-:W-:Y:S01]  /*0ca0*/  FMUL.FTZ R0, R0, 1 ;  /* 0x3f80000000007820 */ /* 0x000fe20000410000 */
[----:B------:R-:W-:-:S03]  /*0cb0*/  CS2R R26, SRZ ;  /* 0x00000000001a7805 */ /* 0x000fc6000001ff00 */
[----:B------:R0:W1:Y:S01]  /*0cc0*/  F2F.F64.F32 R24, R0 ;  /* 0x0000000000187310 */ /* 0x0000620000201800 */
[----:B------:R-:W-:Y:S05]  /*0cd0*/  BRA `(.L_x_3787) ;  /* 0x00000004002c7947 */ /* 0x000fea0003800000 */
.L_x_3800:
        /* <DEDUP_REMOVED lines=21> */
.L_x_3809:
[----:B------:R-:W-:Y:S05]  /*0e30*/  BSYNC B1 ;  /* 0x0000000000017941 */ /* 0x000fea0003800000 */
.L_x_3808:
[----:B------:R-:W-:Y:S01]  /*0e40*/  LEA R5, R0, 0x37800000, 0x17 ;  /* 0x3780000000057811 */ /* 0x000fe200078eb8ff */
[----:B------:R-:W-:-:S05]  /*0e50*/  IMAD.SHL.U32 R0, R3, 0x200000, RZ ;  /* 0x0020000003007824 */ /* 0x000fca00078e00ff */
[----:B------:R-:W-:-:S07]  /*0e60*/  LOP3.LUT R0, R5, R0, R6, 0xfe, !PT ;  /* 0x0000000005007212 */ /* 0x000fce00078efe06 */
.L_x_3807:
[----:B------:R-:W-:Y:S05]  /*0e70*/  BSYNC B0 ;  /* 0x0000000000007941 */ /* 0x000fea0003800000 */
.L_x_3806:
[----:B------:R-:W-:Y:S01]  /*0e80*/  FMUL.FTZ R0, R0, 1 ;  /* 0x3f80000000007820 */ /* 0x000fe20000410000 */
[----:B------:R-:W-:-:S03]  /*0e90*/  CS2R R26, SRZ ;  /* 0x00000000001a7805 */ /* 0x000fc6000001ff00 */
[----:B------:R0:W1:Y:S01]  /*0ea0*/  F2F.F64.F32 R24, R0 ;  /* 0x0000000000187310 */ /* 0x0000620000201800 */
[----:B------:R-:W-:Y:S05]  /*0eb0*/  BRA `(.L_x_3787) ;  /* 0x0000000000b47947 */ /* 0x000fea0003800000 */
.L_x_3799:
        /* <DEDUP_REMOVED lines=14> */
.L_x_3813:
[----:B------:R-:W-:Y:S05]  /*0fa0*/  BSYNC B0 ;  /* 0x0000000000007941 */ /* 0x000fea0003800000 */
.L_x_3812:
[----:B------:R-:W-:Y:S01]  /*0fb0*/  FMUL.FTZ R0, R0, 1 ;  /* 0x3f80000000007820 */ /* 0x000fe20000410000 */
[----:B------:R-:W-:-:S03]  /*0fc0*/  CS2R R26, SRZ ;  /* 0x00000000001a7805 */ /* 0x000fc6000001ff00 */
[----:B------:R0:W1:Y:S01]  /*0fd0*/  F2F.F64.F32 R24, R0 ;  /* 0x0000000000187310 */ /* 0x0000620000201800 */
[----:B------:R-:W-:Y:S05]  /*0fe0*/  BRA `(.L_x_3787) ;  /* 0x0000000000687947 */ /* 0x000fea0003800000 */
.L_x_3786:
        /* <DEDUP_REMOVED lines=16> */
.L_x_3814:
[----:B------:R-:W-:Y:S02]  /*10f0*/  CS2R R24, SRZ ;  /* 0x0000000000187805 */ /* 0x000fe4000001ff00 */
[----:B------:R-:W-:Y:S01]  /*1100*/  CS2R R26, SRZ ;  /* 0x00000000001a7805 */ /* 0x000fe2000001ff00 */
[----:B------:R-:W-:Y:S06]  /*1110*/  BRA `(.L_x_3787) ;  /* 0x00000000001c7947 */ /* 0x000fec0003800000 */
.L_x_3811:
[----:B------:R-:W2:Y:S01]  /*1120*/  LDG.E.64 R24, desc[UR36][R4.64] ;  /* 0x0000002404187981 */ /* 0x000ea2000c1e1b00 */
[----:B------:R-:W-:Y:S01]  /*1130*/  CS2R R26, SRZ ;  /* 0x00000000001a7805 */ /* 0x000fe2000001ff00 */
[----:B--2---:R-:W0:Y:S01]  /*1140*/  I2F.F64.U64 R24, R24 ;  /* 0x0000001800187312 */ /* 0x004e220000301800 */
[----:B------:R-:W-:Y:S05]  /*1150*/  BRA `(.L_x_3787) ;  /* 0x00000000000c7947 */ /* 0x000fea0003800000 */
.L_x_3810:
[----:B------:R-:W2:Y:S01]  /*1160*/  LDG.E R4, desc[UR36][R4.64] ;  /* 0x0000002404047981 */ /* 0x000ea2000c1e1900 */
[----:B------:R-:W-:Y:S01]  /*1170*/  CS2R R26, SRZ ;  /* 0x00000000001a7805 */ /* 0x000fe2000001ff00 */
[----:B--2---:R0:W1:Y:S06]  /*1180*/  I2F.F64.U32 R24, R4 ;  /* 0x0000000400187312 */ /* 0x00406c0000201800 */
.L_x_3787:
[----:B------:R-:W-:-:S07]  /*1190*/  VIADD R29, R29, 0x80 ;  /* 0x000000801d1d7836 */ /* 0x000fce0000000000 */
.L_x_3781:
[----:B------:R-:W-:Y:S05]  /*11a0*/  BSYNC B6 ;  /* 0x0000000000067941 */ /* 0x000fea0003800000 */
.L_x_3780:
[----:B------:R-:W-:Y:S01]  /*11b0*/  ISETP.GE.AND P0, PT, R29, R36, PT ;  /* 0x000000241d00720c */ /* 0x000fe20003f06270 */
[----:B------:R-:W-:Y:S01]  /*11c0*/  BSSY B6, `(.L_x_3815) ;  /* 0x0000111000067945 */ /* 0x000fe20003800000 */
[----:B------:R-:W-:-:S11]  /*11d0*/  CS2R R16, SRZ ;  /* 0x0000000000107805 */ /* 0x000fd6000001ff00 */
[----:B------:R-:W-:Y:S05]  /*11e0*/  @P0 BRA `(.L_x_3816) ;  /* 0x0000001000380947 */ /* 0x000fea0003800000 */
[----:B01-3--:R-:W0:Y:S01]  /*11f0*/  LDC.64 R4, c[0x0][0x240] ;  /* 0x00009000ff047b82 */ /* 0x00be220000000a00 */
        /* <DEDUP_REMOVED lines=17> */
[----:B------:R-:W3:Y:S01]  /*1310*/  LDG.E.S8 R4, desc[UR36][R4.64] ;  /* 0x0000002404047981 */ /* 0x000ee2000c1e1300 */
[----:B------:R-:W-:Y:S01]  /*1320*/  CS2R R18, SRZ ;  /* 0x0000000000127805 */ /* 0x000fe2000001ff00 */
[----:B---3--:R0:W1:Y:S01]  /*1330*/  I2F.F64.S16 R16, R4 ;  /* 0x0000000400107312 */ /* 0x0080620000101c00 */
[----:B------:R-:W-:Y:S05]  /*1340*/  BRA `(.L_x_3822) ;  /* 0x0000000c00dc7947 */ /* 0x000fea0003800000 */
.L_x_3820:
[----:B------:R-:W3:Y:S01]  /*1350*/  LDG.E.U8 R4, desc[UR36][R4.64] ;  /* 0x0000002404047981 */ /* 0x000ee2000c1e1100 */
[----:B------:R-:W-:Y:S01]  /*1360*/  CS2R R18, SRZ ;  /* 0x0000000000127805 */ /* 0x000fe2000001ff00 */
[----:B---3--:R0:W1:Y:S01]  /*1370*/  I2F.F64.U16 R16, R4 ;  /* 0x0000000400107312 */ /* 0x0080620000101800 */
[----:B------:R-:W-:Y:S05]  /*1380*/  BRA `(.L_x_3822) ;  /* 0x0000000c00cc7947 */ /* 0x000fea0003800000 */
.L_x_3819:
[----:B------:R-:W-:-:S13]  /*1390*/  ISETP.NE.AND P0, PT, R0, 0x2, PT ;  /* 0x000000020000780c */ /* 0x000fda0003f05270 */
[----:B------:R-:W-:Y:S05]  /*13a0*/  @!P0 BRA `(.L_x_3823) ;  /* 0x0000000000308947 */ /* 0x000fea0003800000 */
[----:B------:R-:W-:-:S13]  /*13b0*/  ISETP.NE.AND P0, PT, R0, 0x3, PT ;  /* 0x000000030000780c */ /* 0x000fda0003f05270 */
[----:B------:R-:W-:Y:S05]  /*13c0*/  @!P0 BRA `(.L_x_3824) ;  /* 0x0000000000188947 */ /* 0x000fea0003800000 */
[----:B------:R-:W-:-:S13]  /*13d0*/  ISETP.NE.AND P0, PT, R0, 0x4, PT ;  /* 0x000000040000780c */ /* 0x000fda0003f05270 */
[----:B------:R-:W-:Y:S05]  /*13e0*/  @P0 BRA `(.L_x_3821) ;  /* 0x0000000c004c0947 */ /* 0x000fea0003800000 */
[----:B------:R-:W3:Y:S01]  /*13f0*/  LDG.E.64 R16, desc[UR36][R4.64] ;  /* 0x0000002404107981 */ /* 0x000ee2000c1e1b00 */
[----:B------:R-:W-:Y:S01]  /*1400*/  CS2R R18, SRZ ;  /* 0x0000000000127805 */ /* 0x000fe2000001ff00 */
[----:B---3--:R-:W0:Y:S01]  /*1410*/  I2F.F64.S64 R16, R16 ;  /* 0x0000001000107312 */ /* 0x008e220000301c00 */
[----:B------:R-:W-:Y:S05]  /*1420*/  BRA `(.L_x_3822) ;  /* 0x0000000c00a47947 */ /* 0x000fea0003800000 */
.L_x_3824:
[----:B------:R-:W3:Y:S01]  /*1430*/  LDG.E R4, desc[UR36][R4.64] ;  /* 0x0000002404047981 */ /* 0x000ee2000c1e1900 */
[----:B------:R-:W-:Y:S01]  /*1440*/  CS2R R18, SRZ ;  /* 0x0000000000127805 */ /* 0x000fe2000001ff00 */
[----:B---3--:R0:W1:Y:S01]  /*1450*/  I2F.F64 R16, R4 ;  /* 0x0000000400107312 */ /* 0x0080620000201c00 */
[----:B------:R-:W-:Y:S05]  /*1460*/  BRA `(.L_x_3822) ;  /* 0x0000000c00947947 */ /* 0x000fea0003800000 */
.L_x_3823:
[----:B------:R-:W3:Y:S01]  /*1470*/  LDG.E.U16 R4, desc[UR36][R4.64] ;  /* 0x0000002404047981 */ /* 0x000ee2000c1e1500 */
[----:B------:R-:W-:Y:S01]  /*1480*/  CS2R R18, SRZ ;  /* 0x0000000000127805 */ /* 0x000fe2000001ff00 */
[----:B---3--:R0:W1:Y:S01]  /*1490*/  I2F.F64.S16 R16, R4 ;  /* 0x0000000400107312 */ /* 0x0080620000101c00 */
[----:B------:R-:W-:Y:S05]  /*14a0*/  BRA `(.L_x_3822) ;  /* 0x0000000c00847947 */ /* 0x000fea0003800000 */
.L_x_3818:
[----:B------:R-:W-:-:S13]  /*14b0*/  ISETP.GT.AND P0, PT, R0, 0x6, PT ;  /* 0x000000060000780c */ /* 0x000fda0003f04270 */
[----:B------:R-:W-:Y:S05]  /*14c0*/  @P0 BRA `(.L_x_3825) ;  /* 0x00000000003c0947 */ /* 0x000fea0003800000 */
[----:B------:R-:W-:-:S13]  /*14d0*/  ISETP.NE.AND P0, PT, R0, 0x5, PT ;  /* 0x000000050000780c */ /* 0x000fda0003f05270 */
[----:B------:R-:W-:Y:S05]  /*14e0*/  @!P0 BRA `(.L_x_3826) ;  /* 0x00000000001c8947 */ /* 0x000fea0003800000 */
[----:B------:R-:W-:-:S13]  /*14f0*/  ISETP.NE.AND P0, PT, R0, 0x6, PT ;  /* 0x000000060000780c */ /* 0x000fda0003f05270 */
[----:B------:R-:W-:Y:S05]  /*1500*/  @P0 BRA `(.L_x_3821) ;  /* 0x0000000c00040947 */ /* 0x000fea0003800000 */
[----:B------:R-:W3:Y:S01]  /*1510*/  LDG.E R16, desc[UR36][R4.64] ;  /* 0x0000002404107981 */ /* 0x000ee2000c1e1900 */
[----:B------:R-:W-:Y:S01]  /*1520*/  CS2R R18, SRZ ;  /* 0x0000000000127805 */ /* 0x000fe2000001ff00 */
[----:B---3--:R-:W-:-:S06]  /*1530*/  FMUL.FTZ R16, R16, 1 ;  /* 0x3f80000010107820 */ /* 0x008fcc0000410000 */
[----:B------:R-:W0:Y:S01]  /*1540*/  F2F.F64.F32 R16, R16 ;  /* 0x0000001000107310 */ /* 0x000e220000201800 */
[----:B------:R-:W-:Y:S05]  /*1550*/  BRA `(.L_x_3822) ;  /* 0x0000000c00587947 */ /* 0x000fea0003800000 */
.L_x_3826:
[----:B------:R-:W3:Y:S01]  /*1560*/  LDG.E.U16 R0, desc[UR36][R4.64] ;  /* 0x0000002404007981 */ /* 0x000ee2000c1e1500 */
[----:B------:R-:W-:Y:S01]  /*1570*/  CS2R R18, SRZ ;  /* 0x0000000000127805 */ /* 0x000fe2000001ff00 */
[----:B---3--:R-:W-:-:S05]  /*1580*/  HADD2.F32 R0, -RZ, R0.H0_H0 ;  /* 0x20000000ff007230 */ /* 0x008fca0000004100 */
[----:B------:R-:W-:-:S04]  /*1590*/  FMUL.FTZ R0, R0, 1 ;  /* 0x3f80000000007820 */ /* 0x000fc80000410000 */
[----:B------:R0:W1:Y:S01]  /*15a0*/  F2F.F64.F32 R16, R0 ;  /* 0x0000000000107310 */ /* 0x0000620000201800 */
[----:B------:R-:W-:Y:S05]  /*15b0*/  BRA `(.L_x_3822) ;  /* 0x0000000c00407947 */ /* 0x000fea0003800000 */
.L_x_3825:
[----:B------:R-:W-:-:S13]  /*15c0*/  ISETP.NE.AND P0, PT, R0, 0x7, PT ;  /* 0x000000070000780c */ /* 0x000fda0003f05270 */
[----:B------:R-:W-:Y:S05]  /*15d0*/  @!P0 BRA `(.L_x_3827) ;  /* 0x0000000000488947 */ /* 0x000fea0003800000 */
[----:B------:R-:W-:-:S13]  /*15e0*/  ISETP.NE.AND P0, PT, R0, 0x8, PT ;  /* 0x000000080000780c */ /* 0x000fda0003f05270 */
[----:B------:R-:W-:Y:S05]  /*15f0*/  @!P0 BRA `(.L_x_3828) ;  /* 0x0000000000208947 */ /* 0x000fea0003800000 */
[----:B------:R-:W-:-:S13]  /*1600*/  ISETP.NE.AND P0, PT, R0, 0x9, PT ;  /* 0x000000090000780c */ /* 0x000fda0003f05270 */
[----:B------:R-:W-:Y:S05]  /*1610*/  @P0 BRA `(.L_x_3821) ;  /* 0x0000000800c00947 */ /* 0x000fea0003800000 */
[----:B------:R-:W3:Y:S02]  /*1620*/  LDG.E.64 R4, desc[UR36][R4.64] ;  /* 0x0000002404047981 */ /* 0x000ee4000c1e1b00 */
[----:B---3--:R-:W-:Y:S01]  /*1630*/  FMUL.FTZ R18, R5, 1 ;  /* 0x3f80000005127820 */ /* 0x008fe20000410000 */
[----:B------:R-:W-:-:S05]  /*1640*/  FMUL.FTZ R16, R4, 1 ;  /* 0x3f80000004107820 */ /* 0x000fca0000410000 */
[----:B------:R-:W0:Y:S08]  /*1650*/  F2F.F64.F32 R18, R18 ;  /* 0x0000001200127310 */ /* 0x000e300000201800 */
[----:B------:R-:W1:Y:S01]  /*1660*/  F2F.F64.F32 R16, R16 ;  /* 0x0000001000107310 */ /* 0x000e620000201800 */
[----:B------:R-:W-:Y:S05]  /*1670*/  BRA `(.L_x_3822) ;  /* 0x0000000c00107947 */ /* 0x000fea0003800000 */
.L_x_3828:
[----:B------:R-:W3:Y:S02]  /*1680*/  LDG.E R0, desc[UR36][R4.64] ;  /* 0x0000002404007981 */ /* 0x000ee4000c1e1900 */
[--C-:B---3--:R-:W-:Y:S02]  /*1690*/  HADD2.F32 R3, -RZ, R0.reuse.H1_H1 ;  /* 0x30000000ff037230 */ /* 0x108fe40000004100 */
[----:B------:R-:W-:-:S03]  /*16a0*/  HADD2.F32 R0, -RZ, R0.H0_H0 ;  /* 0x20000000ff007230 */ /* 0x000fc60000004100 */
[----:B------:R-:W-:Y:S02]  /*16b0*/  FMUL.FTZ R3, R3, 1 ;  /* 0x3f80000003037820 */ /* 0x000fe40000410000 */
[----:B------:R-:W-:Y:S02]  /*16c0*/  FMUL.FTZ R0, R0, 1 ;  /* 0x3f80000000007820 */ /* 0x000fe40000410000 */
[----:B------:R0:W1:Y:S08]  /*16d0*/  F2F.F64.F32 R18, R3 ;  /* 0x0000000300127310 */ /* 0x0000700000201800 */
[----:B------:R0:W3:Y:S01]  /*16e0*/  F2F.F64.F32 R16, R0 ;  /* 0x0000000000107310 */ /* 0x0000e20000201800 */
[----:B------:R-:W-:Y:S05]  /*16f0*/  BRA `(.L_x_3822) ;  /* 0x0000000800f07947 */ /* 0x000fea0003800000 */
.L_x_3827:
[----:B------:R0:W5:Y:S01]  /*1700*/  LDG.E.64 R16, desc[UR36][R4.64] ;  /* 0x0000002404107981 */ /* 0x000162000c1e1b00 */
[----:B------:R-:W-:Y:S01]  /*1710*/  CS2R R18, SRZ ;  /* 0x0000000000127805 */ /* 0x000fe2000001ff00 */
[----:B------:R-:W-:Y:S06]  /*1720*/  BRA `(.L_x_3822) ;  /* 0x0000000800e47947 */ /* 0x000fec0003800000 */
.L_x_3817:
        /* <DEDUP_REMOVED lines=9> */
[----:B------:R-:W-:Y:S01]  /*17c0*/  CS2R R18, SRZ ;  /* 0x0000000000127805 */ /* 0x000fe2000001ff00 */
[----:B------:R-:W-:Y:S01]  /*17d0*/  IMAD.MOV.U32 R16, RZ, RZ, RZ ;  /* 0x000000ffff107224 */ /* 0x000fe200078e00ff */
[----:B---3--:R-:W-:-:S04]  /*17e0*/  ISETP.NE.AND P0, PT, R4, RZ, PT ;  /* 0x000000ff0400720c */ /* 0x008fc80003f05270 */
[----:B------:R-:W-:Y:S01]  /*17f0*/  FSEL R17, RZ, 1.875, !P0 ;  /* 0x3ff00000ff117808 */ /* 0x000fe20004000000 */
[----:B------:R-:W-:Y:S08]  /*1800*/  BRA `(.L_x_3822) ;  /* 0x0000000800ac7947 */ /* 0x000ff00003800000 */
.L_x_3831:
[----:B------:R0:W5:Y:S01]  /*1810*/  LDG.E.128 R16, desc[UR36][R4.64] ;  /* 0x0000002404107981 */ /* 0x000162000c1e1d00 */
[----:B------:R-:W-:Y:S05]  /*1820*/  BRA `(.L_x_3822) ;  /* 0x0000000800a47947 */ /* 0x000fea0003800000 */
.L_x_3830:
[----:B------:R-:W-:-:S13]  /*1830*/  ISETP.NE.AND P0, PT, R0, 0xf, PT ;  /* 0x0000000f0000780c */ /* 0x000fda0003f05270 */
[----:B------:R-:W-:Y:S05]  /*1840*/  @!P0 BRA `(.L_x_3832) ;  /* 0x0000000000b08947 */ /* 0x000fea0003800000 */
[----:B------:R-:W-:-:S13]  /*1850*/  ISETP.NE.AND P0, PT, R0, 0x17, PT ;  /* 0x000000170000780c */ /* 0x000fda0003f05270 */
[----:B------:R-:W-:Y:S05]  /*1860*/  @!P0 BRA `(.L_x_3833) ;  /* 0x0000000000648947 */ /* 0x000fea0003800000 */
[----:B------:R-:W-:-:S13]  /*1870*/  ISETP.NE.AND P0, PT, R0, 0x18, PT ;  /* 0x000000180000780c */ /* 0x000fda0003f05270 */
[----:B------:R-:W-:Y:S05]  /*1880*/  @P0 BRA `(.L_x_3821) ;  /* 0x0000000800240947 */ /* 0x000fea0003800000 */
[----:B------:R-:W3:Y:S01]  /*1890*/  LDG.E.U8 R0, desc[UR36][R4.64] ;  /* 0x0000002404007981 */ /* 0x000ee2000c1e1100 */
[----:B------:R-:W-:Y:S01]  /*18a0*/  IMAD.MOV.U32 R9, RZ, RZ, -0x800000 ;  /* 0xff800000ff097424 */ /* 0x000fe200078e00ff */
[----:B------:R-:W-:Y:S01]  /*18b0*/  CS2R R18, SRZ ;  /* 0x0000000000127805 */ /* 0x000fe2000001ff00 */
        /* <DEDUP_REMOVED lines=20> */
.L_x_3833:
[----:B------:R-:W3:Y:S01]  /*1a00*/  LDG.E.U8 R4, desc[UR36][R4.64] ;  /* 0x0000002404047981 */ /* 0x000ee2000c1e1100 */
[----:B------:R-:W-:Y:S01]  /*1a10*/  CS2R R18, SRZ ;  /* 0x0000000000127805 */ /* 0x000fe2000001ff00 */
[----:B---3--:R-:W-:-:S05]  /*1a20*/  IMAD.SHL.U32 R0, R4, 0x2000000, RZ ;  /* 0x0200000004007824 */ /* 0x008fca00078e00ff */
        /* <DEDUP_REMOVED lines=14> */
.L_x_3832:
[----:B------:R-:W3:Y:S01]  /*1b10*/  LDG.E.U16 R0, desc[UR36][R4.64] ;  /* 0x0000002404007981 */ /* 0x000ee2000c1e1500 */
[----:B------:R-:W-:Y:S01]  /*1b20*/  CS2R R18, SRZ ;  /* 0x0000000000127805 */ /* 0x000fe2000001ff00 */
[----:B---3--:R-:W-:-:S04]  /*1b30*/  IMAD.U32 R0, R0, 0x10000, RZ ;  /* 0x0001000000007824 */ /* 0x008fc800078e00ff */
[----:B------:R-:W-:-:S04]  /*1b40*/  FMUL.FTZ R0, R0, 1 ;  /* 0x3f80000000007820 */ /* 0x000fc80000410000 */
[----:B------:R0:W1:Y:S01]  /*1b50*/  F2F.F64.F32 R16, R0 ;  /* 0x0000000000107310 */ /* 0x0000620000201800 */
[----:B------:R-:W-:Y:S05]  /*1b60*/  BRA `(.L_x_3822) ;  /* 0x0000000400d47947 */ /* 0x000fea0003800000 */
.L_x_3829:
        /* <DEDUP_REMOVED lines=8> */
[----:B------:R-:W3:Y:S01]  /*1bf0*/  LDG.E.U16 R4, desc[UR36][R4.64] ;  /* 0x0000002404047981 */ /* 0x000ee2000c1e1500 */
[----:B------:R-:W-:Y:S01]  /*1c00*/  CS2R R18, SRZ ;  /* 0x0000000000127805 */ /* 0x000fe2000001ff00 */
[----:B---3--:R0:W1:Y:S01]  /*1c10*/  I2F.F64.U16 R16, R4 ;  /* 0x0000000400107312 */ /* 0x0080620000101800 */
[----:B------:R-:W-:Y:S05]  /*1c20*/  BRA `(.L_x_3822) ;  /* 0x0000000400a47947 */ /* 0x000fea0003800000 */
.L_x_3836:
        /* <DEDUP_REMOVED lines=21> */
.L_x_3840:
[----:B------:R-:W-:Y:S05]  /*1d80*/  BSYNC B1 ;  /* 0x0000000000017941 */ /* 0x000fea0003800000 */
.L_x_3839:
[----:B------:R-:W-:Y:S01]  /*1d90*/  LEA R5, R0, 0x3b800000, 0x17 ;  /* 0x3b80000000057811 */ /* 0x000fe200078eb8ff */
[----:B------:R-:W-:-:S05]  /*1da0*/  IMAD.SHL.U32 R0, R3, 0x100000, RZ ;  /* 0x0010000003007824 */ /* 0x000fca00078e00ff */
[----:B------:R-:W-:-:S07]  /*1db0*/  LOP3.LUT R0, R5, R0, R6, 0xfe, !PT ;  /* 0x0000000005007212 */ /* 0x000fce00078efe06 */
.L_x_3838:
[----:B------:R-:W-:Y:S05]  /*1dc0*/  BSYNC B0 ;  /* 0x0000000000007941 */ /* 0x000fea0003800000 */
.L_x_3837:
[----:B------:R-:W-:Y:S01]  /*1dd0*/  FMUL.FTZ R0, R0, 1 ;  /* 0x3f80000000007820 */ /* 0x000fe20000410000 */
[----:B------:R-:W-:-:S03]  /*1de0*/  CS2R R18, SRZ ;  /* 0x0000000000127805 */ /* 0x000fc6000001ff00 */
[----:B------:R0:W1:Y:S01]  /*1df0*/  F2F.F64.F32 R16, R0 ;  /* 0x0000000000107310 */ /* 0x0000620000201800 */
[----:B------:R-:W-:Y:S05]  /*1e00*/  BRA `(.L_x_3822) ;  /* 0x00000004002c7947 */ /* 0x000fea0003800000 */
.L_x_3835:
        /* <DEDUP_REMOVED lines=21> */
.L_x_3844:
[----:B------:R-:W-:Y:S05]  /*1f60*/  BSYNC B1 ;  /* 0x0000000000017941 */ /* 0x000fea0003800000 */
.L_x_3843:
[----:B------:R-:W-:Y:S01]  /*1f70*/  LEA R5, R0, 0x37800000, 0x17 ;  /* 0x3780000000057811 */ /* 0x000fe200078eb8ff */
[----:B------:R-:W-:-:S05]  /*1f80*/  IMAD.SHL.U32 R0, R3, 0x200000, RZ ;  /* 0x0020000003007824 */ /* 0x000fca00078e00ff */
[----:B------:R-:W-:-:S07]  /*1f90*/  LOP3.LUT R0, R5, R0, R6, 0xfe, !PT ;  /* 0x0000000005007212 */ /* 0x000fce00078efe06 */
.L_x_3842:
[----:B------:R-:W-:Y:S05]  /*1fa0*/  BSYNC B0 ;  /* 0x0000000000007941 */ /* 0x000fea0003800000 */
.L_x_3841:
[----:B------:R-:W-:Y:S01]  /*1fb0*/  FMUL.FTZ R0, R0, 1 ;  /* 0x3f80000000007820 */ /* 0x000fe20000410000 */
[----:B------:R-:W-:-:S03]  /*1fc0*/  CS2R R18, SRZ ;  /* 0x0000000000127805 */ /* 0x000fc6000001ff00 */
[----:B------:R0:W1:Y:S01]  /*1fd0*/  F2F.F64.F32 R16, R0 ;  /* 0x0000000000107310 */ /* 0x0000620000201800 */
[----:B------:R-:W-:Y:S05]  /*1fe0*/  BRA `(.L_x_3822) ;  /* 0x0000000000b47947 */ /* 0x000fea0003800000 */
.L_x_3834:
        /* <DEDUP_REMOVED lines=14> */
.L_x_3848:
[----:B------:R-:W-:Y:S05]  /*20d0*/  BSYNC B0 ;  /* 0x0000000000007941 */ /* 0x000fea0003800000 */
.L_x_3847:
[----:B------:R-:W-:Y:S01]  /*20e0*/  FMUL.FTZ R0, R0, 1 ;  /* 0x3f80000000007820 */ /* 0x000fe20000410000 */
[----:B------:R-:W-:-:S03]  /*20f0*/  CS2R R18, SRZ ;  /* 0x0000000000127805 */ /* 0x000fc6000001ff00 */
[----:B------:R0:W1:Y:S01]  /*2100*/  F2F.F64.F32 R16, R0 ;  /* 0x0000000000107310 */ /* 0x0000620000201800 */
[----:B------:R-:W-:Y:S05]  /*2110*/  BRA `(.L_x_3822) ;  /* 0x0000000000687947 */ /* 0x000fea0003800000 */
.L_x_3821:
        /* <DEDUP_REMOVED lines=16> */
.L_x_3849:
[----:B------:R-:W-:Y:S02]  /*2220*/  CS2R R16, SRZ ;  /* 0x0000000000107805 */ /* 0x000fe4000001ff00 */
[----:B------:R-:W-:Y:S01]  /*2230*/  CS2R R18, SRZ ;  /* 0x0000000000127805 */ /* 0x000fe2000001ff00 */
[----:B------:R-:W-:Y:S06]  /*2240*/  BRA `(.L_x_3822) ;  /* 0x00000000001c7947 */ /* 0x000fec0003800000 */
.L_x_3846:
[----:B------:R-:W3:Y:S01]  /*2250*/  LDG.E.64 R16, desc[UR36][R4.64] ;  /* 0x0000002404107981 */ /* 0x000ee2000c1e1b00 */
[----:B------:R-:W-:Y:S01]  /*2260*/  CS2R R18, SRZ ;  /* 0x0000000000127805 */ /* 0x000fe2000001ff00 */
[----:B---3--:R-:W0:Y:S01]  /*2270*/  I2F.F64.U64 R16, R16 ;  /* 0x0000001000107312 */ /* 0x008e220000301800 */
[----:B------:R-:W-:Y:S05]  /*2280*/  BRA `(.L_x_3822) ;  /* 0x00000000000c7947 */ /* 0x000fea0003800000 */
.L_x_3845:
[----:B------:R-:W3:Y:S01]  /*2290*/  LDG.E R4, desc[UR36][R4.64] ;  /* 0x0000002404047981 */ /* 0x000ee2000c1e1900 */
[----:B------:R-:W-:Y:S01]  /*22a0*/  CS2R R18, SRZ ;  /* 0x0000000000127805 */ /* 0x000fe2000001ff00 */
[----:B---3--:R0:W1:Y:S06]  /*22b0*/  I2F.F64.U32 R16, R4 ;  /* 0x0000000400107312 */ /* 0x00806c0000201800 */
.L_x_3822:
[----:B------:R-:W-:-:S07]  /*22c0*/  VIADD R29, R29, 0x80 ;  /* 0x000000801d1d7836 */ /* 0x000fce0000000000 */
.L_x_3816:
[----:B------:R-:W-:Y:S05]  /*22d0*/  BSYNC B6 ;  /* 0x0000000000067941 */ /* 0x000fea0003800000 */
.L_x_3815:
[----:B------:R-:W-:Y:S01]  /*22e0*/  ISETP.GE.AND P0, PT, R29, R36, PT ;  /* 0x000000241d00720c */ /* 0x000fe20003f06270 */
[----:B------:R-:W-:Y:S01]  /*22f0*/  BSSY B6, `(.L_x_3850) ;  /* 0x0000112000067945 */ /* 0x000fe20003800000 */
[----:B------:R-:W-:Y:S02]  /*2300*/  CS2R R22, SRZ ;  /* 0x0000000000167805 */ /* 0x000fe4000001ff00 */
[----:B------:R-:W-:Y:S02]  /*2310*/  CS2R R34, SRZ ;  /* 0x0000000000227805 */ /* 0x000fe4000001ff00 */
[----:B------:R-:W-:-:S07]  /*2320*/  CS2R R32, SRZ ;  /* 0x0000000000207805 */ /* 0x000fce000001ff00 */
        /* <DEDUP_REMOVED lines=23> */
.L_x_3855:
[----:B------:R-:W3:Y:S01]  /*24a0*/  LDG.E.U8 R4, desc[UR36][R4.64] ;  /* 0x0000002404047981 */ /* 0x000ee2000c1e1100 */
[----:B------:R-:W-:Y:S01]  /*24b0*/  CS2R R34, SRZ ;  /* 0x0000000000227805 */ /* 0x000fe2000001ff00 */
[----:B---3--:R0:W1:Y:S01]  /*24c0*/  I2F.F64.U16 R32, R4 ;  /* 0x0000000400207312 */ /* 0x0080620000101800 */
[----:B------:R-:W-:Y:S05]  /*24d0*/  BRA `(.L_x_3857) ;  /* 0x0000000c00c87947 */ /* 0x000fea0003800000 */
.L_x_3854:
        /* <DEDUP_REMOVED lines=10> */
.L_x_3859:
[----:B------:R-:W3:Y:S01]  /*2580*/  LDG.E R4, desc[UR36][R4.64] ;  /* 0x0000002404047981 */ /* 0x000ee2000c1e1900 */
[----:B------:R-:W-:Y:S01]  /*2590*/  CS2R R34, SRZ ;  /* 0x0000000000227805 */ /* 0x000fe2000001ff00 */
[----:B---3--:R0:W1:Y:S01]  /*25a0*/  I2F.F64 R32, R4 ;  /* 0x0000000400207312 */ /* 0x0080620000201c00 */
[----:B------:R-:W-:Y:S05]  /*25b0*/  BRA `(.L_x_3857) ;  /* 0x0000000c00907947 */ /* 0x000fea0003800000 */
.L_x_3858:
[----:B------:R-:W3:Y:S01]  /*25c0*/  LDG.E.U16 R4, desc[UR36][R4.64] ;  /* 0x0000002404047981 */ /* 0x000ee2000c1e1500 */
[----:B------:R-:W-:Y:S01]  /*25d0*/  CS2R R34, SRZ ;  /* 0x0000000000227805 */ /* 0x000fe2000001ff00 */
[----:B---3--:R0:W1:Y:S01]  /*25e0*/  I2F.F64.S16 R32, R4 ;  /* 0x0000000400207312 */ /* 0x0080620000101c00 */
[----:B------:R-:W-:Y:S05]  /*25f0*/  BRA `(.L_x_3857) ;  /* 0x0000000c00807947 */ /* 0x000fea0003800000 */
.L_x_3853:
        /* <DEDUP_REMOVED lines=11> */
.L_x_3861:
[----:B------:R-:W3:Y:S01]  /*26b0*/  LDG.E.U16 R0, desc[UR36][R4.64] ;  /* 0x0000002404007981 */ /* 0x000ee2000c1e1500 */
[----:B------:R-:W-:Y:S01]  /*26c0*/  CS2R R34, SRZ ;  /* 0x0000000000227805 */ /* 0x000fe2000001ff00 */
[----:B---3--:R-:W-:-:S05]  /*26d0*/  HADD2.F32 R0, -RZ, R0.H0_H0 ;  /* 0x20000000ff007230 */ /* 0x008fca0000004100 */
[----:B------:R-:W-:-:S04]  /*26e0*/  FMUL.FTZ R0, R0, 1 ;  /* 0x3f80000000007820 */ /* 0x000fc80000410000 */
[----:B------:R0:W1:Y:S01]  /*26f0*/  F2F.F64.F32 R32, R0 ;  /* 0x0000000000207310 */ /* 0x0000620000201800 */
[----:B------:R-:W-:Y:S05]  /*2700*/  BRA `(.L_x_3857) ;  /* 0x0000000c003c7947 */ /* 0x000fea0003800000 */
.L_x_3860:
        /* <DEDUP_REMOVED lines=12> */
.L_x_3863:
        /* <DEDUP_REMOVED lines=8> */
.L_x_3862:
[----:B------:R0:W5:Y:S01]  /*2850*/  LDG.E.64 R32, desc[UR36][R4.64] ;  /* 0x0000002404207981 */ /* 0x000162000c1e1b00 */
[----:B------:R-:W-:Y:S01]  /*2860*/  CS2R R34, SRZ ;  /* 0x0000000000227805 */ /* 0x000fe2000001ff00 */
[----:B------:R-:W-:Y:S06]  /*2870*/  BRA `(.L_x_3857) ;  /* 0x0000000800e07947 */ /* 0x000fec0003800000 */
.L_x_3852:
        /* <DEDUP_REMOVED lines=14> */
.L_x_3866:
[----:B------:R0:W5:Y:S01]  /*2960*/  LDG.E.128 R32, desc[UR36][R4.64] ;  /* 0x0000002404207981 */ /* 0x000162000c1e1d00 */
[----:B------:R-:W-:Y:S05]  /*2970*/  BRA `(.L_x_3857) ;  /* 0x0000000800a07947 */ /* 0x000fea0003800000 */
.L_x_3865:
        /* <DEDUP_REMOVED lines=29> */
.L_x_3868:
[----:B------:R-:W3:Y:S01]  /*2b50*/  LDG.E.U8 R4, desc[UR36][R4.64] ;  /* 0x0000002404047981 */ /* 0x000ee2000c1e1100 */
[----:B------:R-:W-:Y:S01]  /*2b60*/  CS2R R34, SRZ ;  /* 0x0000000000227805 */ /* 0x000fe2000001ff00 */
        /* <DEDUP_REMOVED lines=14> */
.L_x_3867:
[----:B------:R-:W3:Y:S01]  /*2c50*/  LDG.E.U16 R0, desc[UR36][R4.64] ;  /* 0x0000002404007981 */ /* 0x000ee2000c1e1500 */
[----:B------:R-:W-:Y:S01]  /*2c60*/  CS2R R34, SRZ ;  /* 0x0000000000227805 */ /* 0x000fe2000001ff00 */
[----:B---3--:R-:W-:-:S04]  /*2c70*/  IMAD.U32 R0, R0, 0x10000, RZ ;  /* 0x0001000000007824 */ /* 0x008fc800078e00ff */
[----:B------:R-:W-:-:S04]  /*2c80*/  FMUL.FTZ R0, R0, 1 ;  /* 0x3f80000000007820 */ /* 0x000fc80000410000 */
[----:B------:R0:W1:Y:S01]  /*2c90*/  F2F.F64.F32 R32, R0 ;  /* 0x0000000000207310 */ /* 0x0000620000201800 */
[----:B------:R-:W-:Y:S05]  /*2ca0*/  BRA `(.L_x_3857) ;  /* 0x0000000400d47947 */ /* 0x000fea0003800000 */
.L_x_3864:
        /* <DEDUP_REMOVED lines=12> */
.L_x_3871:
        /* <DEDUP_REMOVED lines=21> */
.L_x_3875:
[----:B------:R-:W-:Y:S05]  /*2ec0*/  BSYNC B1 ;  /* 0x0000000000017941 */ /* 0x000fea0003800000 */
.L_x_3874:
[----:B------:R-:W-:Y:S01]  /*2ed0*/  LEA R5, R0, 0x3b800000, 0x17 ;  /* 0x3b80000000057811 */ /* 0x000fe200078eb8ff */
[----:B------:R-:W-:-:S05]  /*2ee0*/  IMAD.SHL.U32 R0, R3, 0x100000, RZ ;  /* 0x0010000003007824 */ /* 0x000fca00078e00ff */
[----:B------:R-:W-:-:S07]  /*2ef0*/  LOP3.LUT R0, R5, R0, R6, 0xfe, !PT ;  /* 0x0000000005007212 */ /* 0x000fce00078efe06 */
.L_x_3873:
[----:B------:R-:W-:Y:S05]  /*2f00*/  BSYNC B0 ;  /* 0x0000000000007941 */ /* 0x000fea0003800000 */
.L_x_3872:
[----:B------:R-:W-:Y:S01]  /*2f10*/  FMUL.FTZ R0, R0, 1 ;  /* 0x3f80000000007820 */ /* 0x000fe20000410000 */
[----:B------:R-:W-:-:S03]  /*2f20*/  CS2R R34, SRZ ;  /* 0x0000000000227805 */ /* 0x000fc6000001ff00 */
[----:B------:R3:W0:Y:S01]  /*2f30*/  F2F.F64.F32 R32, R0 ;  /* 0x0000000000207310 */ /* 0x0006220000201800 */
[----:B------:R-:W-:Y:S05]  /*2f40*/  BRA `(.L_x_3857) ;  /* 0x00000004002c7947 */ /* 0x000fea0003800000 */
.L_x_3870:
        /* <DEDUP_REMOVED lines=21> */
.L_x_3879:
[----:B------:R-:W-:Y:S05]  /*30a0*/  BSYNC B1 ;  /* 0x0000000000017941 */ /* 0x000fea0003800000 */
.L_x_3878:
[----:B------:R-:W-:Y:S01]  /*30b0*/  LEA R5, R0, 0x37800000, 0x17 ;  /* 0x3780000000057811 */ /* 0x000fe200078eb8ff */
[----:B------:R-:W-:-:S05]  /*30c0*/  IMAD.SHL.U32 R0, R3, 0x200000, RZ ;  /* 0x0020000003007824 */ /* 0x000fca00078e00ff */
[----:B------:R-:W-:-:S07]  /*30d0*/  LOP3.LUT R0, R5, R0, R6, 0xfe, !PT ;  /* 0x0000000005007212 */ /* 0x000fce00078efe06 */
.L_x_3877:
[----:B------:R-:W-:Y:S05]  /*30e0*/  BSYNC B0 ;  /* 0x0000000000007941 */ /* 0x000fea0003800000 */
.L_x_3876:
[----:B------:R-:W-:Y:S01]  /*30f0*/  FMUL.FTZ R0, R0, 1 ;  /* 0x3f80000000007820 */ /* 0x000fe20000410000 */
[----:B------:R-:W-:-:S03]  /*3100*/  CS2R R34, SRZ ;  /* 0x0000000000227805 */ /* 0x000fc6000001ff00 */
[----:B------:R0:W1:Y:S01]  /*3110*/  F2F.F64.F32 R32, R0 ;  /* 0x0000000000207310 */ /* 0x0000620000201800 */
[----:B------:R-:W-:Y:S05]  /*3120*/  BRA `(.L_x_3857) ;  /* 0x0000000000b47947 */ /* 0x000fea0003800000 */
.L_x_3869:
        /* <DEDUP_REMOVED lines=14> */
.L_x_3883:
[----:B------:R-:W-:Y:S05]  /*3210*/  BSYNC B0 ;  /* 0x0000000000007941 */ /* 0x000fea0003800000 */
.L_x_3882:
[----:B------:R-:W-:Y:S01]  /*3220*/  FMUL.FTZ R0, R0, 1 ;  /* 0x3f80000000007820 */ /* 0x000fe20000410000 */
[----:B------:R-:W-:-:S03]  /*3230*/  CS2R R34, SRZ ;  /* 0x0000000000227805 */ /* 0x000fc6000001ff00 */
[----:B------:R0:W1:Y:S01]  /*3240*/  F2F.F64.F32 R32, R0 ;  /* 0x0000000000207310 */ /* 0x0000620000201800 */
[----:B------:R-:W-:Y:S05]  /*3250*/  BRA `(.L_x_3857) ;  /* 0x0000000000687947 */ /* 0x000fea0003800000 */
.L_x_3856:
        /* <DEDUP_REMOVED lines=16> */
.L_x_3884:
[----:B------:R-:W-:Y:S02]  /*3360*/  CS2R R32, SRZ ;  /* 0x0000000000207805 */ /* 0x000fe4000001ff00 */
[----:B------:R-:W-:Y:S01]  /*3370*/  CS2R R34, SRZ ;  /* 0x0000000000227805 */ /* 0x000fe2000001ff00 */
[----:B------:R-:W-:Y:S06]  /*3380*/  BRA `(.L_x_3857) ;  /* 0x00000000001c7947 */ /* 0x000fec0003800000 */
.L_x_3881:
[----:B------:R-:W3:Y:S01]  /*3390*/  LDG.E.64 R32, desc[UR36][R4.64] ;  /* 0x0000002404207981 */ /* 0x000ee2000c1e1b00 */
[----:B------:R-:W-:Y:S01]  /*33a0*/  CS2R R34, SRZ ;  /* 0x0000000000227805 */ /* 0x000fe2000001ff00 */
[----:B---3--:R-:W0:Y:S01]  /*33b0*/  I2F.F64.U64 R32, R32 ;  /* 0x0000002000207312 */ /* 0x008e220000301800 */
[----:B------:R-:W-:Y:S05]  /*33c0*/  BRA `(.L_x_3857) ;  /* 0x00000000000c7947 */ /* 0x000fea0003800000 */
.L_x_3880:
[----:B------:R-:W3:Y:S01]  /*33d0*/  LDG.E R4, desc[UR36][R4.64] ;  /* 0x0000002404047981 */ /* 0x000ee2000c1e1900 */
[----:B------:R-:W-:Y:S01]  /*33e0*/  CS2R R34, SRZ ;  /* 0x0000000000227805 */ /* 0x000fe2000001ff00 */
[----:B---3--:R0:W1:Y:S06]  /*33f0*/  I2F.F64.U32 R32, R4 ;  /* 0x0000000400207312 */ /* 0x00806c0000201800 */
.L_x_3857:
[----:B------:R-:W-:-:S07]  /*3400*/  VIADD R29, R29, 0x80 ;  /* 0x000000801d1d7836 */ /* 0x000fce0000000000 */
.L_x_3851:
[----:B------:R-:W-:Y:S05]  /*3410*/  BSYNC B6 ;  /* 0x0000000000067941 */ /* 0x000fea0003800000 */
.L_x_3850:
[----:B------:R-:W-:Y:S01]  /*3420*/  ISETP.GE.AND P0, PT, R29, R36, PT ;  /* 0x000000241d00720c */ /* 0x000fe20003f06270 */
[----:B------:R-:W-:Y:S01]  /*3430*/  BSSY B6, `(.L_x_3885) ;  /* 0x000010e000067945 */ /* 0x000fe20003800000 */
[----:B------:R-:W-:-:S11]  /*3440*/  CS2R R20, SRZ ;  /* 0x0000000000147805 */ /* 0x000fd6000001ff00 */
[----:B------:R-:W-:Y:S05]  /*3450*/  @P0 BRA `(.L_x_3886) ;  /* 0x00000010002c0947 */ /* 0x000fea0003800000 */
[----:B01-3--:R-:W0:Y:S01]  /*3460*/  LDC.64 R4, c[0x0][0x240] ;  /* 0x00009000ff047b82 */ /* 0x00be220000000a00 */
        /* <DEDUP_REMOVED lines=20> */
.L_x_3890:
[----:B------:R-:W3:Y:S01]  /*35b0*/  LDG.E.U8 R4, desc[UR36][R4.64] ;  /* 0x0000002404047981 */ /* 0x000ee2000c1e1100 */
[----:B------:R-:W-:Y:S01]  /*35c0*/  CS2R R22, SRZ ;  /* 0x0000000000167805 */ /* 0x000fe2000001ff00 */
[----:B---3--:R0:W1:Y:S01]  /*35d0*/  I2F.F64.U16 R20, R4 ;  /* 0x0000000400147312 */ /* 0x0080620000101800 */
[----:B------:R-:W-:Y:S05]  /*35e0*/  BRA `(.L_x_3886) ;  /* 0x0000000c00c87947 */ /* 0x000fea0003800000 */
.L_x_3889:
        /* <DEDUP_REMOVED lines=10> */
.L_x_3893:
[----:B------:R-:W3:Y:S01]  /*3690*/  LDG.E R4, desc[UR36][R4.64] ;  /* 0x0000002404047981 */ /* 0x000ee2000c1e1900 */
[----:B------:R-:W-:Y:S01]  /*36a0*/  CS2R R22, SRZ ;  /* 0x0000000000167805 */ /* 0x000fe2000001ff00 */
[----:B---3--:R0:W1:Y:S01]  /*36b0*/  I2F.F64 R20, R4 ;  /* 0x0000000400147312 */ /* 0x0080620000201c00 */
[----:B------:R-:W-:Y:S05]  /*36c0*/  BRA `(.L_x_3886) ;  /* 0x0000000c00907947 */ /* 0x000fea0003800000 */
.L_x_3892:
[----:B------:R-:W3:Y:S01]  /*36d0*/  LDG.E.U16 R4, desc[UR36][R4.64] ;  /* 0x0000002404047981 */ /* 0x000ee2000c1e1500 */
[----:B------:R-:W-:Y:S01]  /*36e0*/  CS2R R22, SRZ ;  /* 0x0000000000167805 */ /* 0x000fe2000001ff00 */
[----:B---3--:R0:W1:Y:S01]  /*36f0*/  I2F.F64.S16 R20, R4 ;  /* 0x0000000400147312 */ /* 0x0080620000101c00 */
[----:B------:R-:W-:Y:S05]  /*3700*/  BRA `(.L_x_3886) ;  /* 0x0000000c00807947 */ /* 0x000fea0003800000 */
.L_x_3888:
        /* <DEDUP_REMOVED lines=11> */
.L_x_3895:
[----:B------:R-:W3:Y:S01]  /*37c0*/  LDG.E.U16 R0, desc[UR36][R4.64] ;  /* 0x0000002404007981 */ /* 0x000ee2000c1e1500 */
[----:B------:R-:W-:Y:S01]  /*37d0*/  CS2R R22, SRZ ;  /* 0x0000000000167805 */ /* 0x000fe2000001ff00 */
[----:B---3--:R-:W-:-:S05]  /*37e0*/  HADD2.F32 R0, -RZ, R0.H0_H0 ;  /* 0x20000000ff007230 */ /* 0x008fca0000004100 */
[----:B------:R-:W-:-:S04]  /*37f0*/  FMUL.FTZ R0, R0, 1 ;  /* 0x3f80000000007820 */ /* 0x000fc80000410000 */
[----:B------:R0:W1:Y:S01]  /*3800*/  F2F.F64.F32 R20, R0 ;  /* 0x0000000000147310 */ /* 0x0000620000201800 */
[----:B------:R-:W-:Y:S05]  /*3810*/  BRA `(.L_x_3886) ;  /* 0x0000000c003c7947 */ /* 0x000fea0003800000 */
.L_x_3894:
        /* <DEDUP_REMOVED lines=12> */
.L_x_3897:
        /* <DEDUP_REMOVED lines=8> */
.L_x_3896:
[----:B------:R0:W5:Y:S01]  /*3960*/  LDG.E.64 R20, desc[UR36][R4.64] ;  /* 0x0000002404147981 */ /* 0x000162000c1e1b00 */
[----:B------:R-:W-:Y:S01]  /*3970*/  CS2R R22, SRZ ;  /* 0x0000000000167805 */ /* 0x000fe2000001ff00 */
[----:B------:R-:W-:Y:S06]  /*3980*/  BRA `(.L_x_3886) ;  /* 0x0000000800e07947 */ /* 0x000fec0003800000 */
.L_x_3887:
        /* <DEDUP_REMOVED lines=14> */
.L_x_3900:
[----:B------:R0:W5:Y:S01]  /*3a70*/  LDG.E.128 R20, desc[UR36][R4.64] ;  /* 0x0000002404147981 */ /* 0x000162000c1e1d00 */
[----:B------:R-:W-:Y:S05]  /*3a80*/  BRA `(.L_x_3886) ;  /* 0x0000000800a07947 */ /* 0x000fea0003800000 */
.L_x_3899:
        /* <DEDUP_REMOVED lines=29> */
.L_x_3902:
        /* <DEDUP_REMOVED lines=16> */
.L_x_3901:
[----:B------:R-:W3:Y:S01]  /*3d60*/  LDG.E.U16 R0, desc[UR36][R4.64] ;  /* 0x0000002404007981 */ /* 0x000ee2000c1e1500 */
[----:B------:R-:W-:Y:S01]  /*3d70*/  CS2R R22, SRZ ;  /* 0x0000000000167805 */ /* 0x000fe2000001ff00 */
[----:B---3--:R-:W-:-:S04]  /*3d80*/  IMAD.U32 R0, R0, 0x10000, RZ ;  /* 0x0001000000007824 */ /* 0x008fc800078e00ff */
[----:B------:R-:W-:-:S04]  /*3d90*/  FMUL.FTZ R0, R0, 1 ;  /* 0x3f80000000007820 */ /* 0x000fc80000410000 */
[----:B------:R0:W1:Y:S01]  /*3da0*/  F2F.F64.F32 R20, R0 ;  /* 0x0000000000147310 */ /* 0x0000620000201800 */
[----:B------:R-:W-:Y:S05]  /*3db0*/  BRA `(.L_x_3886) ;  /* 0x0000000400d47947 */ /* 0x000fea0003800000 */
.L_x_3898:
        /* <DEDUP_REMOVED lines=12> */
.L_x_3905:
        /* <DEDUP_REMOVED lines=21> */
.L_x_3909:
[----:B------:R-:W-:Y:S05]  /*3fd0*/  BSYNC B1 ;  /* 0x0000000000017941 */ /* 0x000fea0003800000 */
.L_x_3908:
[----:B------:R-:W-:Y:S01]  /*3fe0*/  LEA R5, R0, 0x3b800000, 0x17 ;  /* 0x3b80000000057811 */ /* 0x000fe200078eb8ff */
[----:B------:R-:W-:-:S05]  /*3ff0*/  IMAD.SHL.U32 R0, R3, 0x100000, RZ ;  /* 0x0010000003007824 */ /* 0x000fca00078e00ff */
[----:B------:R-:W-:-:S07]  /*4000*/  LOP3.LUT R0, R5, R0, R6, 0xfe, !PT ;  /* 0x0000000005007212 */ /* 0x000fce00078efe06 */
.L_x_3907:
[----:B------:R-:W-:Y:S05]  /*4010*/  BSYNC B0 ;  /* 0x0000000000007941 */ /* 0x000fea0003800000 */
.L_x_3906:
[----:B------:R-:W-:Y:S01]  /*4020*/  FMUL.FTZ R0, R0, 1 ;  /* 0x3f80000000007820 */ /* 0x000fe20000410000 */
[----:B------:R-:W-:-:S03]  /*4030*/  CS2R R22, SRZ ;  /* 0x0000000000167805 */ /* 0x000fc6000001ff00 */
[----:B------:R0:W1:Y:S01]  /*4040*/  F2F.F64.F32 R20, R0 ;  /* 0x0000000000147310 */ /* 0x0000620000201800 */
[----:B------:R-:W-:Y:S05]  /*4050*/  BRA `(.L_x_3886) ;  /* 0x00000004002c7947 */ /* 0x000fea0003800000 */
.L_x_3904:
        /* <DEDUP_REMOVED lines=21> */
.L_x_3913:
[----:B------:R-:W-:Y:S05]  /*41b0*/  BSYNC B1 ;  /* 0x0000000000017941 */ /* 0x000fea0003800000 */
.L_x_3912:
[----:B------:R-:W-:Y:S01]  /*41c0*/  LEA R5, R0, 0x37800000, 0x17 ;  /* 0x3780000000057811 */ /* 0x000fe200078eb8ff */
[----:B------:R-:W-:-:S05]  /*41d0*/  IMAD.SHL.U32 R0, R3, 0x200000, RZ ;  /* 0x0020000003007824 */ /* 0x000fca00078e00ff */
[----:B------:R-:W-:-:S07]  /*41e0*/  LOP3.LUT R0, R5, R0, R6, 0xfe, !PT ;  /* 0x0000000005007212 */ /* 0x000fce00078efe06 */
.L_x_3911:
[----:B------:R-:W-:Y:S05]  /*41f0*/  BSYNC B0 ;  /* 0x0000000000007941 */ /* 0x000fea0003800000 */
.L_x_3910:
[----:B------:R-:W-:Y:S01]  /*4200*/  FMUL.FTZ R0, R0, 1 ;  /* 0x3f80000000007820 */ /* 0x000fe20000410000 */
[----:B------:R-:W-:-:S03]  /*4210*/  CS2R R22, SRZ ;  /* 0x0000000000167805 */ /* 0x000fc6000001ff00 */
[----:B------:R0:W1:Y:S01]  /*4220*/  F2F.F64.F32 R20, R0 ;  /* 0x0000000000147310 */ /* 0x0000620000201800 */
[----:B------:R-:W-:Y:S05]  /*4230*/  BRA `(.L_x_3886) ;  /* 0x0000000000b47947 */ /* 0x000fea0003800000 */
.L_x_3903:
        /* <DEDUP_REMOVED lines=14> */
.L_x_3917:
[----:B------:R-:W-:Y:S05]  /*4320*/  BSYNC B0 ;  /* 0x0000000000007941 */ /* 0x000fea0003800000 */
.L_x_3916:
[----:B------:R-:W-:Y:S01]  /*4330*/  FMUL.FTZ R0, R0, 1 ;  /* 0x3f80000000007820 */ /* 0x000fe20000410000 */
[----:B------:R-:W-:-:S03]  /*4340*/  CS2R R22, SRZ ;  /* 0x0000000000167805 */ /* 0x000fc6000001ff00 */
[----:B------:R0:W1:Y:S01]  /*4350*/  F2F.F64.F32 R20, R0 ;  /* 0x0000000000147310 */ /* 0x0000620000201800 */
[----:B------:R-:W-:Y:S05]  /*4360*/  BRA `(.L_x_3886) ;  /* 0x0000000000687947 */ /* 0x000fea0003800000 */
.L_x_3891:
        /* <DEDUP_REMOVED lines=16> */
.L_x_3918:
[----:B------:R-:W-:Y:S02]  /*4470*/  CS2R R20, SRZ ;  /* 0x0000000000147805 */ /* 0x000fe4000001ff00 */
[----:B------:R-:W-:Y:S01]  /*4480*/  CS2R R22, SRZ ;  /* 0x0000000000167805 */ /* 0x000fe2000001ff00 */
[----:B------:R-:W-:Y:S06]  /*4490*/  BRA `(.L_x_3886) ;  /* 0x00000000001c7947 */ /* 0x000fec0003800000 */
.L_x_3915:
[----:B------:R-:W3:Y:S01]  /*44a0*/  LDG.E.64 R20, desc[UR36][R4.64] ;  /* 0x0000002404147981 */ /* 0x000ee2000c1e1b00 */
[----:B------:R-:W-:Y:S01]  /*44b0*/  CS2R R22, SRZ ;  /* 0x0000000000167805 */ /* 0x000fe2000001ff00 */
[----:B---3--:R-:W0:Y:S01]  /*44c0*/  I2F.F64.U64 R20, R20 ;  /* 0x0000001400147312 */ /* 0x008e220000301800 */
[----:B------:R-:W-:Y:S05]  /*44d0*/  BRA `(.L_x_3886) ;  /* 0x00000000000c7947 */ /* 0x000fea0003800000 */
.L_x_3914:
[----:B------:R-:W3:Y:S01]  /*44e0*/  LDG.E R4, desc[UR36][R4.64] ;  /* 0x0000002404047981 */ /* 0x000ee2000c1e1900 */
[----:B------:R-:W-:Y:S01]  /*44f0*/  CS2R R22, SRZ ;  /* 0x0000000000167805 */ /* 0x000fe2000001ff00 */
[----:B---3--:R0:W1:Y:S06]  /*4500*/  I2F.F64.U32 R20, R4 ;  /* 0x0000000400147312 */ /* 0x00806c0000201800 */
.L_x_3886:
[----:B------:R-:W-:Y:S05]  /*4510*/  BSYNC B6 ;  /* 0x0000000000067941 */ /* 0x000fea0003800000 */
.L_x_3885:
[----:B------:R-:W2:Y:S01]  /*4520*/  S2R R38, SR_TID.X ;  /* 0x0000000000267919 */ /* 0x000ea20000002100 */
[----:B------:R-:W-:Y:S01]  /*4530*/  BSSY B0, `(.L_x_3919) ;  /* 0x000001b000007945 */ /* 0x000fe20003800000 */
[----:B------:R-:W-:Y:S02]  /*4540*/  CS2R R30, SRZ ;  /* 0x00000000001e7805 */ /* 0x000fe4000001ff00 */
[----:B0-----:R-:W-:Y:S02]  /*4550*/  CS2R R6, SRZ ;  /* 0x0000000000067805 */ /* 0x001fe4000001ff00 */
[----:B-1-3--:R-:W-:Y:S02]  /*4560*/  CS2R R4, SRZ ;  /* 0x0000000000047805 */ /* 0x00afe4000001ff00 */
[----:B--2---:R-:W-:-:S13]  /*4570*/  ISETP.GE.AND P0, PT, R38, R36, PT ;  /* 0x000000242600720c */ /* 0x004fda0003f06270 */
[----:B------:R-:W-:Y:S05]  /*4580*/  @P0 BRA `(.L_x_3920) ;  /* 0x0000000000540947 */ /* 0x000fea0003800000 */
[----:B------:R-:W0:Y:S01]  /*4590*/  LDC.64 R4, c[0x0][0x220] ;  /* 0x00008800ff047b82 */ /* 0x000e220000000a00 */
[----:B----45:R-:W-:Y:S01]  /*45a0*/  DSETP.NEU.AND P2, PT, R24, -INF , PT ;  /* 0xfff000001800742a */ /* 0x030fe20003f4d000 */
[----:B------:R-:W-:Y:S01]  /*45b0*/  ULDC.64 UR4, c[0x0][0x228] ;  /* 0x00008a0000047ab9 */ /* 0x000fe20000000a00 */
[----:B------:R-:W-:Y:S01]  /*45c0*/  DSETP.NEU.AND P5, PT, R26, +INF , PT ;  /* 0x7ff000001a00742a */ /* 0x000fe20003fad000 */
[----:B------:R-:W-:Y:S01]  /*45d0*/  ULDC.64 UR6, c[0x0][0x218] ;  /* 0x0000860000067ab9 */ /* 0x000fe20000000a00 */
[C---:B------:R-:W-:Y:S02]  /*45e0*/  DSETP.NEU.AND P3, PT, R24.reuse, +INF , PT ;  /* 0x7ff000001800742a */ /* 0x040fe40003f6d000 */
[----:B------:R-:W-:Y:S01]  /*45f0*/  DSETP.GTU.AND P1, PT, |R24|, +INF , PT ;  /* 0x7ff000001800742a */ /* 0x000fe20003f2c200 */
[----:B------:R-:W-:Y:S01]  /*4600*/  FSEL R3, R24, UR4, P2 ;  /* 0x0000000418037c08 */ /* 0x000fe20009000000 */
[C---:B------:R-:W-:Y:S01]  /*4610*/  DSETP.NEU.AND P4, PT, R26.reuse, -INF , PT ;  /* 0xfff000001a00742a */ /* 0x040fe20003f8d000 */
[----:B------:R-:W-:Y:S01]  /*4620*/  FSEL R24, R25, UR5, P2 ;  /* 0x0000000519187c08 */ /* 0x000fe20009000000 */
[----:B------:R-:W-:Y:S01]  /*4630*/  DSETP.GTU.AND P2, PT, |R26|, +INF , PT ;  /* 0x7ff000001a00742a */ /* 0x000fe20003f4c200 */
[----:B0-----:R-:W-:-:S02]  /*4640*/  FSEL R0, R3, R4, P3 ;  /* 0x0000000403007208 */ /* 0x001fc40001800000 */
[----:B------:R-:W-:-:S03]  /*4650*/  FSEL R3, R24, R5, P3 ;  /* 0x0000000518037208 */ /* 0x000fc60001800000 */
[----:B------:R-:W-:Y:S02]  /*4660*/  @P5 FSEL R4, R26, UR4, P4 ;  /* 0x000000041a045c08 */ /* 0x000fe4000a000000 */
[----:B------:R-:W-:Y:S02]  /*4670*/  @P5 FSEL R5, R27, UR5, P4 ;  /* 0x000000051b055c08 */ /* 0x000fe4000a000000 */
[----:B------:R-:W-:Y:S02]  /*4680*/  FSEL R0, R0, UR6, !P1 ;  /* 0x0000000600007c08 */ /* 0x000fe4000c800000 */
[----:B------:R-:W-:Y:S02]  /*4690*/  FSEL R3, R3, UR7, !P1 ;  /* 0x0000000703037c08 */ /* 0x000fe4000c800000 */
[----:B------:R-:W-:Y:S01]  /*46a0*/  FSEL R6, R4, UR6, !P2 ;  /* 0x0000000604067c08 */ /* 0x000fe2000d000000 */
[----:B------:R-:W-:Y:S01]  /*46b0*/  IMAD.MOV.U32 R4, RZ, RZ, R0 ;  /* 0x000000ffff047224 */ /* 0x000fe200078e0000 */
[----:B------:R-:W-:Y:S01]  /*46c0*/  FSEL R7, R5, UR7, !P2 ;  /* 0x0000000705077c08 */ /* 0x000fe2000d000000 */
[----:B------:R-:W-:-:S07]  /*46d0*/  IMAD.MOV.U32 R5, RZ, RZ, R3 ;  /* 0x000000ffff057224 */ /* 0x000fce00078e0003 */
.L_x_3920:
[----:B------:R-:W-:Y:S05]  /*46e0*/  BSYNC B0 ;  /* 0x0000000000007941 */ /* 0x000fea0003800000 */
.L_x_3919:
[C---:B------:R-:W-:Y:S01]  /*46f0*/  VIADD R37, R38.reuse, 0x80 ;  /* 0x0000008026257836 */ /* 0x040fe20000000000 */
[----:B------:R-:W-:Y:S01]  /*4700*/  BSSY B0, `(.L_x_3921) ;  /* 0x0000019000007945 */ /* 0x000fe20003800000 */
[----:B------:R-:W-:Y:S01]  /*4710*/  VIADD R3, R38, 0x100 ;  /* 0x0000010026037836 */ /* 0x000fe20000000000 */
[----:B------:R-:W-:Y:S02]  /*4720*/  CS2R R28, SRZ ;  /* 0x00000000001c7805 */ /* 0x000fe4000001ff00 */
[-C--:B------:R-:W-:Y:S02]  /*4730*/  ISETP.GE.AND P2, PT, R37, R36.reuse, PT ;  /* 0x000000242500720c */ /* 0x080fe40003f46270 */
[----:B------:R-:W-:-:S11]  /*4740*/  ISETP.GE.AND P1, PT, R3, R36, PT ;  /* 0x000000240300720c */ /* 0x000fd60003f26270 */
[----:B------:R-:W-:Y:S05]  /*4750*/  @P2 BRA `(.L_x_3922) ;  /* 0x00000000004c2947 */ /* 0x000fea0003800000 */
[----:B------:R-:W0:Y:S01]  /*4760*/  LDC.64 R8, c[0x0][0x220] ;  /* 0x00008800ff087b82 */ /* 0x000e220000000a00 */
[----:B-----5:R-:W-:Y:S01]  /*4770*/  DSETP.NEU.AND P4, PT, R18, +INF , PT ;  /* 0x7ff000001200742a */ /* 0x020fe20003f8d000 */
[----:B------:R-:W-:Y:S01]  /*4780*/  ULDC.64 UR4, c[0x0][0x228] ;  /* 0x00008a0000047ab9 */ /* 0x000fe20000000a00 */
[C---:B------:R-:W-:Y:S01]  /*4790*/  DSETP.NEU.AND P6, PT, R16.reuse, -INF , PT ;  /* 0xfff000001000742a */ /* 0x040fe20003fcd000 */
[----:B------:R-:W-:Y:S01]  /*47a0*/  ULDC.64 UR6, c[0x0][0x218] ;  /* 0x0000860000067ab9 */ /* 0x000fe20000000a00 */
[C---:B------:R-:W-:Y:S02]  /*47b0*/  DSETP.NEU.AND P5, PT, R16.reuse, +INF , PT ;  /* 0x7ff000001000742a */ /* 0x040fe40003fad000 */
[----:B------:R-:W-:Y:S02]  /*47c0*/  DSETP.GTU.AND P2, PT, |R16|, +INF , PT ;  /* 0x7ff000001000742a */ /* 0x000fe40003f4c200 */
[----:B------:R-:W-:Y:S01]  /*47d0*/  DSETP.NEU.AND P3, PT, R18, -INF , PT ;  /* 0xfff000001200742a */ /* 0x000fe20003f6d000 */
[----:B------:R-:W-:-:S02]  /*47e0*/  FSEL R3, R16, UR4, P6 ;  /* 0x0000000410037c08 */ /* 0x000fc4000b000000 */
[----:B------:R-:W-:Y:S01]  /*47f0*/  FSEL R16, R17, UR5, P6 ;  /* 0x0000000511107c08 */ /* 0x000fe2000b000000 */
[----:B------:R-:W-:Y:S01]  /*4800*/  DSETP.GTU.AND P6, PT, |R18|, +INF , PT ;  /* 0x7ff000001200742a */ /* 0x000fe20003fcc200 */
[----:B0-----:R-:W-:Y:S02]  /*4810*/  FSEL R28, R3, R8, P5 ;  /* 0x00000008031c7208 */ /* 0x001fe40002800000 */
[----:B------:R-:W-:Y:S02]  /*4820*/  FSEL R29, R16, R9, P5 ;  /* 0x00000009101d7208 */ /* 0x000fe40002800000 */
[----:B------:R-:W-:Y:S02]  /*4830*/  @P4 FSEL R8, R18, UR4, P3 ;  /* 0x0000000412084c08 */ /* 0x000fe40009800000 */
[----:B------:R-:W-:Y:S02]  /*4840*/  @P4 FSEL R9, R19, UR5, P3 ;  /* 0x0000000513094c08 */ /* 0x000fe40009800000 */
[----:B------:R-:W-:-:S02]  /*4850*/  FSEL R28, R28, UR6, !P2 ;  /* 0x000000061c1c7c08 */ /* 0x000fc4000d000000 */
[----:B------:R-:W-:Y:S02]  /*4860*/  FSEL R29, R29, UR7, !P2 ;  /* 0x000000071d1d7c08 */ /* 0x000fe4000d000000 */
[----:B------:R-:W-:Y:S02]  /*4870*/  FSEL R30, R8, UR6, !P6 ;  /* 0x00000006081e7c08 */ /* 0x000fe4000f000000 */
[----:B------:R-:W-:-:S07]  /*4880*/  FSEL R31, R9, UR7, !P6 ;  /* 0x00000007091f7c08 */ /* 0x000fce000f000000 */
.L_x_3922:
[----:B------:R-:W-:Y:S05]  /*4890*/  BSYNC B0 ;  /* 0x0000000000007941 */ /* 0x000fea0003800000 */
.L_x_3921:
[----:B------:R-:W-:Y:S01]  /*48a0*/  BSSY B0, `(.L_x_3923) ;  /* 0x0000018000007945 */ /* 0x000fe20003800000 */
[----:B-----5:R-:W-:Y:S02]  /*48b0*/  CS2R R18, SRZ ;  /* 0x0000000000127805 */ /* 0x020fe4000001ff00 */
[----:B------:R-:W-:Y:S02]  /*48c0*/  CS2R R26, SRZ ;  /* 0x00000000001a7805 */ /* 0x000fe4000001ff00 */
[----:B----4-:R-:W-:Y:S01]  /*48d0*/  CS2R R24, SRZ ;  /* 0x0000000000187805 */ /* 0x010fe2000001ff00 */
[----:B------:R-:W-:Y:S06]  /*48e0*/  @P1 BRA `(.L_x_3924) ;  /* 0x00000000004c1947 */ /* 0x000fec0003800000 */
[----:B------:R-:W0:Y:S01]  /*48f0*/  LDC.64 R8, c[0x0][0x220] ;  /* 0x00008800ff087b82 */ /* 0x000e220000000a00 */
[----:B------:R-:W-:Y:S01]  /*4900*/  DSETP.NEU.AND P5, PT, R34, +INF , PT ;  /* 0x7ff000002200742a */ /* 0x000fe20003fad000 */
[----:B------:R-:W-:Y:S01]  /*4910*/  ULDC.64 UR4, c[0x0][0x228] ;  /* 0x00008a0000047ab9 */ /* 0x000fe20000000a00 */
[C---:B------:R-:W-:Y:S02]  /*4920*/  DSETP.NEU.AND P2, PT, R32.reuse, -INF , PT ;  /* 0xfff000002000742a */ /* 0x040fe40003f4d000 */
[C---:B------:R-:W-:Y:S02]  /*4930*/  DSETP.NEU.AND P3, PT, R32.reuse, +INF , PT ;  /* 0x7ff000002000742a */ /* 0x040fe40003f6d000 */
[----:B------:R-:W-:Y:S02]  /*4940*/  DSETP.GTU.AND P1, PT, |R32|, +INF , PT ;  /* 0x7ff000002000742a */ /* 0x000fe40003f2c200 */
[----:B------:R-:W-:Y:S01]  /*4950*/  FSEL R3, R32, UR4, P2 ;  /* 0x0000000420037c08 */ /* 0x000fe20009000000 */
[C---:B------:R-:W-:Y:S01]  /*4960*/  DSETP.NEU.AND P4, PT, R34.reuse, -INF , PT ;  /* 0xfff000002200742a */ /* 0x040fe20003f8d000 */
[----:B------:R-:W-:Y:S01]  /*4970*/  FSEL R32, R33, UR5, P2 ;  /* 0x0000000521207c08 */ /* 0x000fe20009000000 */
[----:B------:R-:W-:Y:S01]  /*4980*/  DSETP.GTU.AND P2, PT, |R34|, +INF , PT ;  /* 0x7ff000002200742a */ /* 0x000fe20003f4c200 */
[----:B0-----:R-:W-:-:S02]  /*4990*/  FSEL R24, R3, R8, P3 ;  /* 0x0000000803187208 */ /* 0x001fc40001800000 */
[----:B------:R-:W-:Y:S02]  /*49a0*/  FSEL R25, R32, R9, P3 ;  /* 0x0000000920197208 */ /* 0x000fe40001800000 */
[----:B------:R-:W-:Y:S02]  /*49b0*/  @P5 FSEL R8, R34, UR4, P4 ;  /* 0x0000000422085c08 */ /* 0x000fe4000a000000 */
[----:B------:R-:W-:Y:S01]  /*49c0*/  @P5 FSEL R9, R35, UR5, P4 ;  /* 0x0000000523095c08 */ /* 0x000fe2000a000000 */
[----:B------:R-:W-:Y:S02]  /*49d0*/  ULDC.64 UR4, c[0x0][0x218] ;  /* 0x0000860000047ab9 */ /* 0x000fe40000000a00 */
[----:B------:R-:W-:Y:S02]  /*49e0*/  FSEL R24, R24, UR4, !P1 ;  /* 0x0000000418187c08 */ /* 0x000fe4000c800000 */
[----:B------:R-:W-:Y:S02]  /*49f0*/  FSEL R25, R25, UR5, !P1 ;  /* 0x0000000519197c08 */ /* 0x000fe4000c800000 */
[----:B------:R-:W-:-:S02]  /*4a00*/  FSEL R26, R8, UR4, !P2 ;  /* 0x00000004081a7c08 */ /* 0x000fc4000d000000 */
[----:B------:R-:W-:-:S07]  /*4a10*/  FSEL R27, R9, UR5, !P2 ;  /* 0x00000005091b7c08 */ /* 0x000fce000d000000 */
.L_x_3924:
[----:B------:R-:W-:Y:S05]  /*4a20*/  BSYNC B0 ;  /* 0x0000000000007941 */ /* 0x000fea0003800000 */
.L_x_3923:
[----:B------:R-:W0:Y:S01]  /*4a30*/  LDC.U8 R32, c[0x0][0x254] ;  /* 0x00009500ff207b82 */ /* 0x000e220000000000 */
[----:B------:R-:W-:Y:S01]  /*4a40*/  VIADD R3, R38, 0x180 ;  /* 0x0000018026037836 */ /* 0x000fe20000000000 */
[----:B------:R-:W-:Y:S01]  /*4a50*/  BSSY B0, `(.L_x_3925) ;  /* 0x0000017000007945 */ /* 0x000fe20003800000 */
[----:B------:R-:W-:-:S03]  /*4a60*/  CS2R R16, SRZ ;  /* 0x0000000000107805 */ /* 0x000fc6000001ff00 */
[----:B------:R-:W-:-:S13]  /*4a70*/  ISETP.GE.AND P1, PT, R3, R36, PT ;  /* 0x000000240300720c */ /* 0x000fda0003f26270 */
[----:B------:R-:W-:Y:S05]  /*4a80*/  @P1 BRA `(.L_x_3926) ;  /* 0x00000000004c1947 */ /* 0x000fea0003800000 */
[----:B------:R-:W1:Y:S01]  /*4a90*/  LDC.64 R8, c[0x0][0x220] ;  /* 0x00008800ff087b82 */ /* 0x000e620000000a00 */
[----:B------:R-:W-:Y:S01]  /*4aa0*/  DSETP.NEU.AND P5, PT, R22, +INF , PT ;  /* 0x7ff000001600742a */ /* 0x000fe20003fad000 */
[----:B------:R-:W-:Y:S01]  /*4ab0*/  ULDC.64 UR4, c[0x0][0x228] ;  /* 0x00008a0000047ab9 */ /* 0x000fe20000000a00 */
[C---:B------:R-:W-:Y:S01]  /*4ac0*/  DSETP.NEU.AND P2, PT, R20.reuse, -INF , PT ;  /* 0xfff000001400742a */ /* 0x040fe20003f4d000 */
[----:B------:R-:W-:Y:S01]  /*4ad0*/  ULDC.64 UR6, c[0x0][0x218] ;  /* 0x0000860000067ab9 */ /* 0x000fe20000000a00 */
[C---:B------:R-:W-:Y:S02]  /*4ae0*/  DSETP.NEU.AND P3, PT, R20.reuse, +INF , PT ;  /* 0x7ff000001400742a */ /* 0x040fe40003f6d000 */
[----:B------:R-:W-:Y:S02]  /*4af0*/  DSETP.GTU.AND P1, PT, |R20|, +INF , PT ;  /* 0x7ff000001400742a */ /* 0x000fe40003f2c200 */
[----:B------:R-:W-:Y:S01]  /*4b00*/  FSEL R3, R20, UR4, P2 ;  /* 0x0000000414037c08 */ /* 0x000fe20009000000 */
[C---:B------:R-:W-:Y:S01]  /*4b10*/  DSETP.NEU.AND P4, PT, R22.reuse, -INF , PT ;  /* 0xfff000001600742a */ /* 0x040fe20003f8d000 */
[----:B------:R-:W-:Y:S01]  /*4b20*/  FSEL R20, R21, UR5, P2 ;  /* 0x0000000515147c08 */ /* 0x000fe20009000000 */
[----:B------:R-:W-:Y:S01]  /*4b30*/  DSETP.GTU.AND P2, PT, |R22|, +INF , PT ;  /* 0x7ff000001600742a */ /* 0x000fe20003f4c200 */
[----:B-1----:R-:W-:-:S02]  /*4b40*/  FSEL R16, R3, R8, P3 ;  /* 0x0000000803107208 */ /* 0x002fc40001800000 */
[----:B------:R-:W-:Y:S02]  /*4b50*/  FSEL R17, R20, R9, P3 ;  /* 0x0000000914117208 */ /* 0x000fe40001800000 */
[----:B------:R-:W-:Y:S02]  /*4b60*/  @P5 FSEL R8, R22, UR4, P4 ;  /* 0x0000000416085c08 */ /* 0x000fe4000a000000 */
[----:B------:R-:W-:Y:S02]  /*4b70*/  @P5 FSEL R9, R23, UR5, P4 ;  /* 0x0000000517095c08 */ /* 0x000fe4000a000000 */
[----:B------:R-:W-:Y:S02]  /*4b80*/  FSEL R16, R16, UR6, !P1 ;  /* 0x0000000610107c08 */ /* 0x000fe4000c800000 */
[----:B------:R-:W-:Y:S02]  /*4b90*/  FSEL R17, R17, UR7, !P1 ;  /* 0x0000000711117c08 */ /* 0x000fe4000c800000 */
[----:B------:R-:W-:-:S02]  /*4ba0*/  FSEL R18, R8, UR6, !P2 ;  /* 0x0000000608127c08 */ /* 0x000fc4000d000000 */
[----:B------:R-:W-:-:S07]  /*4bb0*/  FSEL R19, R9, UR7, !P2 ;  /* 0x0000000709137c08 */ /* 0x000fce000d000000 */
.L_x_3926:
[----:B------:R-:W-:Y:S05]  /*4bc0*/  BSYNC B0 ;  /* 0x0000000000007941 */ /* 0x000fea0003800000 */
.L_x_3925:
[----:B------:R-:W-:Y:S04]  /*4bd0*/  BSSY B6, `(.L_x_3927) ;  /* 0x0000130000067945 */ /* 0x000fe80003800000 */
[----:B------:R-:W-:Y:S05]  /*4be0*/  @P0 BRA `(.L_x_3928) ;  /* 0x0000001000b80947 */ /* 0x000fea0003800000 */
[----:B------:R-:W1:Y:S01]  /*4bf0*/  LDC.64 R8, c[0x0][0x238] ;  /* 0x00008e00ff087b82 */ /* 0x000e620000000a00 */
[----:B0-----:R-:W-:Y:S01]  /*4c00*/  PRMT R0, R32, 0x9910, RZ ;  /* 0x0000991020007816 */ /* 0x001fe200000000ff */
        /* <DEDUP_REMOVED lines=15> */
[----:B------:R-:W0:Y:S01]  /*4d00*/  F2I.F64.TRUNC R5, R4 ;  /* 0x0000000400057311 */ /* 0x000e22000030d100 */
[----:B------:R-:W-:Y:S01]  /*4d10*/  IMAD.MOV.U32 R38, RZ, RZ, R37 ;  /* 0x000000ffff267224 */ /* 0x000fe200078e0025 */
[----:B0-----:R4:W-:Y:S01]  /*4d20*/  STG.E.U8 desc[UR36][R8.64], R5 ;  /* 0x0000000508007986 */ /* 0x0019e2000c101124 */
[----:B------:R-:W-:Y:S05]  /*4d30*/  BRA `(.L_x_3928) ;  /* 0x0000001000647947 */ /* 0x000fea0003800000 */
.L_x_3932:
[----:B------:R-:W0:Y:S01]  /*4d40*/  F2I.S64.F64.TRUNC R4, R4 ;  /* 0x0000000400047311 */ /* 0x000e22000030d900 */
[----:B------:R-:W-:Y:S02]  /*4d50*/  IMAD.MOV.U32 R38, RZ, RZ, R37 ;  /* 0x000000ffff267224 */ /* 0x000fe400078e0025 */
[----:B0-----:R-:W-:-:S05]  /*4d60*/  IMAD.MOV.U32 R3, RZ, RZ, R4 ;  /* 0x000000ffff037224 */ /* 0x001fca00078e0004 */
[----:B------:R0:W-:Y:S01]  /*4d70*/  STG.E.U8 desc[UR36][R8.64], R3 ;  /* 0x0000000308007986 */ /* 0x0001e2000c101124 */
[----:B------:R-:W-:Y:S05]  /*4d80*/  BRA `(.L_x_3928) ;  /* 0x0000001000507947 */ /* 0x000fea0003800000 */
.L_x_3931:
[----:B------:R-:W-:-:S13]  /*4d90*/  ISETP.NE.AND P0, PT, R0, 0x2, PT ;  /* 0x000000020000780c */ /* 0x000fda0003f05270 */
[----:B------:R-:W-:Y:S05]  /*4da0*/  @!P0 BRA `(.L_x_3934) ;  /* 0x0000000000308947 */ /* 0x000fea0003800000 */
[----:B------:R-:W-:-:S13]  /*4db0*/  ISETP.NE.AND P0, PT, R0, 0x3, PT ;  /* 0x000000030000780c */ /* 0x000fda0003f05270 */
[----:B------:R-:W-:Y:S05]  /*4dc0*/  @!P0 BRA `(.L_x_3935) ;  /* 0x0000000000188947 */ /* 0x000fea0003800000 */
[----:B------:R-:W-:-:S13]  /*4dd0*/  ISETP.NE.AND P0, PT, R0, 0x4, PT ;  /* 0x000000040000780c */ /* 0x000fda0003f05270 */
[----:B------:R-:W-:Y:S05]  /*4de0*/  @P0 BRA `(.L_x_3933) ;  /* 0x0000000c00d40947 */ /* 0x000fea0003800000 */
[----:B------:R-:W0:Y:S01]  /*4df0*/  F2I.S64.F64.TRUNC R4, R4 ;  /* 0x0000000400047311 */ /* 0x000e22000030d900 */
[----:B------:R-:W-:Y:S01]  /*4e00*/  IMAD.MOV.U32 R38, RZ, RZ, R37 ;  /* 0x000000ffff267224 */ /* 0x000fe200078e0025 */
[----:B0-----:R2:W-:Y:S01]  /*4e10*/  STG.E.64 desc[UR36][R8.64], R4 ;  /* 0x0000000408007986 */ /* 0x0015e2000c101b24 */
[----:B------:R-:W-:Y:S05]  /*4e20*/  BRA `(.L_x_3928) ;  /* 0x0000001000287947 */ /* 0x000fea0003800000 */
.L_x_3935:
[----:B------:R-:W0:Y:S01]  /*4e30*/  F2I.F64.TRUNC R5, R4 ;  /* 0x0000000400057311 */ /* 0x000e22000030d100 */
[----:B------:R-:W-:Y:S01]  /*4e40*/  IMAD.MOV.U32 R38, RZ, RZ, R37 ;  /* 0x000000ffff267224 */ /* 0x000fe200078e0025 */
[----:B0-----:R3:W-:Y:S01]  /*4e50*/  STG.E desc[UR36][R8.64], R5 ;  /* 0x0000000508007986 */ /* 0x0017e2000c101924 */
[----:B------:R-:W-:Y:S05]  /*4e60*/  BRA `(.L_x_3928) ;  /* 0x0000001000187947 */ /* 0x000fea0003800000 */
.L_x_3934:
[----:B------:R-:W0:Y:S01]  /*4e70*/  F2I.F64.TRUNC R5, R4 ;  /* 0x0000000400057311 */ /* 0x000e22000030d100 */
[----:B------:R-:W-:Y:S01]  /*4e80*/  IMAD.MOV.U32 R38, RZ, RZ, R37 ;  /* 0x000000ffff267224 */ /* 0x000fe200078e0025 */
[----:B0-----:R1:W-:Y:S01]  /*4e90*/  STG.E.U16 desc[UR36][R8.64], R5 ;  /* 0x0000000508007986 */ /* 0x0013e2000c101524 */
[----:B------:R-:W-:Y:S05]  /*4ea0*/  BRA `(.L_x_3928) ;  /* 0x0000001000087947 */ /* 0x000fea0003800000 */
.L_x_3930:
        /* <DEDUP_REMOVED lines=10> */
[----:B------:R-:W-:-:S13]  /*4f50*/  IMAD.MOV.U32 R38, RZ, RZ, R37 ;  /* 0x000000ffff267224 */ /* 0x000fda00078e0025 */
[----:B0-----:R-:W-:-:S05]  /*4f60*/  @!P0 FMUL R3, R3, 1.175494350822287508e-38 ;  /* 0x0080000003038820 */ /* 0x001fca0000400000 */
[----:B------:R0:W-:Y:S01]  /*4f70*/  STG.E desc[UR36][R8.64], R3 ;  /* 0x0000000308007986 */ /* 0x0001e2000c101924 */
[----:B------:R-:W-:Y:S05]  /*4f80*/  BRA `(.L_x_3928) ;  /* 0x0000000c00d07947 */ /* 0x000fea0003800000 */
.L_x_3937:
[----:B------:R-:W-:Y:S01]  /*4f90*/  UMOV UR4, 0xf0000000 ;  /* 0xf000000000047882 */ /* 0x000fe20000000000 */
[----:B------:R-:W-:Y:S01]  /*4fa0*/  UMOV UR5, 0x380fffff ;  /* 0x380fffff00057882 */ /* 0x000fe20000000000 */
[----:B------:R-:W0:Y:S01]  /*4fb0*/  F2F.F32.F64 R0, R4 ;  /* 0x0000000400007310 */ /* 0x000e220000301000 */
[----:B------:R-:W-:Y:S01]  /*4fc0*/  DSETP.GEU.AND P0, PT, |R4|, UR4, PT ;  /* 0x0000000404007e2a */ /* 0x000fe2000bf0e200 */
[----:B------:R-:W-:-:S13]  /*4fd0*/  IMAD.MOV.U32 R38, RZ, RZ, R37 ;  /* 0x000000ffff267224 */ /* 0x000fda00078e0025 */
[----:B0-----:R-:W-:-:S05]  /*4fe0*/  @!P0 FMUL R0, R0, 1.175494350822287508e-38 ;  /* 0x0080000000008820 */ /* 0x001fca0000400000 */
[----:B------:R-:W-:-:S05]  /*4ff0*/  F2FP.F16.F32.PACK_AB R0, RZ, R0 ;  /* 0x00000000ff00723e */ /* 0x000fca00000000ff */
[----:B------:R0:W-:Y:S01]  /*5000*/  STG.E.U16 desc[UR36][R8.64], R0 ;  /* 0x0000000008007986 */ /* 0x0001e2000c101524 */
[----:B------:R-:W-:Y:S05]  /*5010*/  BRA `(.L_x_3928) ;  /* 0x0000000c00ac7947 */ /* 0x000fea0003800000 */
.L_x_3936:
        /* <DEDUP_REMOVED lines=10> */
[----:B------:R-:W-:Y:S01]  /*50c0*/  IMAD.MOV.U32 R38, RZ, RZ, R37 ;  /* 0x000000ffff267224 */ /* 0x000fe200078e0025 */
[----:B------:R-:W-:-:S05]  /*50d0*/  DSETP.GEU.AND P1, PT, |R4|, UR4, PT ;  /* 0x0000000404007e2a */ /* 0x000fca000bf2e200 */
[----:B------:R-:W1:Y:S07]  /*50e0*/  F2F.F32.F64 R10, R4 ;  /* 0x00000004000a7310 */ /* 0x000e6e0000301000 */
[----:B0-----:R-:W-:Y:S02]  /*50f0*/  @!P0 FMUL R11, R11, 1.175494350822287508e-38 ;  /* 0x008000000b0b8820 */ /* 0x001fe40000400000 */
[----:B-1----:R-:W-:-:S05]  /*5100*/  @!P1 FMUL R10, R10, 1.175494350822287508e-38 ;  /* 0x008000000a0a9820 */ /* 0x002fca0000400000 */
[----:B------:R0:W-:Y:S01]  /*5110*/  STG.E.64 desc[UR36][R8.64], R10 ;  /* 0x0000000a08007986 */ /* 0x0001e2000c101b24 */
[----:B------:R-:W-:Y:S05]  /*5120*/  BRA `(.L_x_3928) ;  /* 0x0000000c00687947 */ /* 0x000fea0003800000 */
.L_x_3939:
        /* <DEDUP_REMOVED lines=9> */
[----:B------:R-:W-:-:S05]  /*51c0*/  F2FP.F16.F32.PACK_AB R3, R0, R3 ;  /* 0x000000030003723e */ /* 0x000fca00000000ff */
[----:B------:R0:W-:Y:S01]  /*51d0*/  STG.E desc[UR36][R8.64], R3 ;  /* 0x0000000308007986 */ /* 0x0001e2000c101924 */
[----:B------:R-:W-:Y:S05]  /*51e0*/  BRA `(.L_x_3928) ;  /* 0x0000000c00387947 */ /* 0x000fea0003800000 */
.L_x_3938:
[----:B------:R0:W-:Y:S01]  /*51f0*/  STG.E.64 desc[UR36][R8.64], R4 ;  /* 0x0000000408007986 */ /* 0x0001e2000c101b24 */
[----:B------:R-:W-:Y:S01]  /*5200*/  IMAD.MOV.U32 R38, RZ, RZ, R37 ;  /* 0x000000ffff267224 */ /* 0x000fe200078e0025 */
[----:B------:R-:W-:Y:S06]  /*5210*/  BRA `(.L_x_3928) ;  /* 0x0000000c002c7947 */ /* 0x000fec0003800000 */
.L_x_3929:
        /* <DEDUP_REMOVED lines=8> */
[----:B------:R-:W-:Y:S01]  /*52a0*/  DSETP.NEU.AND P0, PT, R6, RZ, PT ;  /* 0x000000ff0600722a */ /* 0x000fe20003f0d000 */
[----:B------:R-:W-:-:S05]  /*52b0*/  IMAD.MOV.U32 R38, RZ, RZ, R37 ;  /* 0x000000ffff267224 */ /* 0x000fca00078e0025 */
[----:B------:R-:W-:-:S06]  /*52c0*/  DSETP.NEU.OR P0, PT, R4, RZ, P0 ;  /* 0x000000ff0400722a */ /* 0x000fcc000070d400 */
[----:B------:R-:W-:-:S05]  /*52d0*/  SEL R3, RZ, 0x1, !P0 ;  /* 0x00000001ff037807 */ /* 0x000fca0004000000 */
[----:B------:R0:W-:Y:S01]  /*52e0*/  STG.E.U8 desc[UR36][R8.64], R3 ;  /* 0x0000000308007986 */ /* 0x0001e2000c101124 */
[----:B------:R-:W-:Y:S05]  /*52f0*/  BRA `(.L_x_3928) ;  /* 0x0000000800f47947 */ /* 0x000fea0003800000 */
.L_x_3942:
[----:B------:R0:W-:Y:S01]  /*5300*/  STG.E.128 desc[UR36][R8.64], R4 ;  /* 0x0000000408007986 */ /* 0x0001e2000c101d24 */
[----:B------:R-:W-:Y:S01]  /*5310*/  IMAD.MOV.U32 R38, RZ, RZ, R37 ;  /* 0x000000ffff267224 */ /* 0x000fe200078e0025 */
[----:B------:R-:W-:Y:S06]  /*5320*/  BRA `(.L_x_3928) ;  /* 0x0000000800e87947 */ /* 0x000fec0003800000 */
.L_x_3941:
        /* <DEDUP_REMOVED lines=25> */
.L_x_3946:
[----:B------:R-:W-:Y:S05]  /*54c0*/  BSYNC B0 ;  /* 0x0000000000007941 */ /* 0x000fea0003800000 */
.L_x_3945:
[----:B------:R-:W-:Y:S01]  /*54d0*/  LOP3.LUT R7, R0, R7, RZ, 0xfc, !PT ;  /* 0x0000000700077212 */ /* 0x000fe200078efcff */
[----:B------:R-:W-:-:S04]  /*54e0*/  IMAD.MOV.U32 R38, RZ, RZ, R37 ;  /* 0x000000ffff267224 */ /* 0x000fc800078e0025 */
[----:B------:R0:W-:Y:S01]  /*54f0*/  STG.E.U8 desc[UR36][R8.64], R7 ;  /* 0x0000000708007986 */ /* 0x0001e2000c101124 */
[----:B------:R-:W-:Y:S05]  /*5500*/  BRA `(.L_x_3928) ;  /* 0x0000000800707947 */ /* 0x000fea0003800000 */
.L_x_3944:
        /* <DEDUP_REMOVED lines=17> */
.L_x_3948:
[----:B------:R-:W-:Y:S01]  /*5620*/  IMAD.MOV.U32 R0, RZ, RZ, 0x7f ;  /* 0x0000007fff007424 */ /* 0x000fe200078e00ff */
[----:B------:R-:W-:-:S04]  /*5630*/  ISETP.GT.U32.AND P0, PT, R3, 0x7f800000, PT ;  /* 0x7f8000000300780c */ /* 0x000fc80003f04070 */
[----:B------:R-:W-:-:S09]  /*5640*/  SEL R0, R0, 0x7c, P0 ;  /* 0x0000007c00007807 */ /* 0x000fd20000000000 */
.L_x_3949:
[----:B------:R-:W-:Y:S05]  /*5650*/  BSYNC B0 ;  /* 0x0000000000007941 */ /* 0x000fea0003800000 */
.L_x_3947:
[----:B------:R-:W-:Y:S01]  /*5660*/  LOP3.LUT R3, R7, 0x80000000, RZ, 0xc0, !PT ;  /* 0x8000000007037812 */ /* 0x000fe200078ec0ff */
[----:B------:R-:W-:-:S03]  /*5670*/  IMAD.MOV.U32 R38, RZ, RZ, R37 ;  /* 0x000000ffff267224 */ /* 0x000fc600078e0025 */
[----:B------:R-:W-:-:S04]  /*5680*/  SHF.R.U32.HI R3, RZ, 0x18, R3 ;  /* 0x00000018ff037819 */ /* 0x000fc80000011603 */
[----:B------:R-:W-:-:S05]  /*5690*/  LOP3.LUT R3, R0, R3, RZ, 0xfc, !PT ;  /* 0x0000000300037212 */ /* 0x000fca00078efcff */
[----:B------:R0:W-:Y:S01]  /*56a0*/  STG.E.U8 desc[UR36][R8.64], R3 ;  /* 0x0000000308007986 */ /* 0x0001e2000c101124 */
[----:B------:R-:W-:Y:S05]  /*56b0*/  BRA `(.L_x_3928) ;  /* 0x0000000800047947 */ /* 0x000fea0003800000 */
.L_x_3943:
[----:B------:R-:W-:Y:S01]  /*56c0*/  UMOV UR4, 0xf0000000 ;  /* 0xf000000000047882 */ /* 0x000fe20000000000 */
[----:B------:R-:W-:Y:S01]  /*56d0*/  UMOV UR5, 0x380fffff ;  /* 0x380fffff00057882 */ /* 0x000fe20000000000 */
[----:B------:R-:W0:Y:S01]  /*56e0*/  F2F.F32.F64 R0, R4 ;  /* 0x0000000400007310 */ /* 0x000e220000301000 */
[----:B------:R-:W-:Y:S01]  /*56f0*/  DSETP.GEU.AND P0, PT, |R4|, UR4, PT ;  /* 0x0000000404007e2a */ /* 0x000fe2000bf0e200 */
[----:B------:R-:W-:-:S13]  /*5700*/  IMAD.MOV.U32 R38, RZ, RZ, R37 ;  /* 0x000000ffff267224 */ /* 0x000fda00078e0025 */
[----:B0-----:R-:W-:-:S05]  /*5710*/  @!P0 FMUL R0, R0, 1.175494350822287508e-38 ;  /* 0x0080000000008820 */ /* 0x001fca0000400000 */
[----:B------:R-:W-:-:S05]  /*5720*/  F2FP.BF16.F32.PACK_AB R0, RZ, R0 ;  /* 0x00000000ff00723e */ /* 0x000fca00000010ff */
[----:B------:R0:W-:Y:S01]  /*5730*/  STG.E.U16 desc[UR36][R8.64], R0 ;  /* 0x0000000008007986 */ /* 0x0001e2000c101524 */
[----:B------:R-:W-:Y:S05]  /*5740*/  BRA `(.L_x_3928) ;  /* 0x0000000400e07947 */ /* 0x000fea0003800000 */
.L_x_3940:
        /* <DEDUP_REMOVED lines=8> */
[----:B------:R-:W0:Y:S01]  /*57d0*/  F2I.U32.F64.TRUNC R5, R4 ;  /* 0x0000000400057311 */ /* 0x000e22000030d000 */
[----:B------:R-:W-:Y:S01]  /*57e0*/  IMAD.MOV.U32 R38, RZ, RZ, R37 ;  /* 0x000000ffff267224 */ /* 0x000fe200078e0025 */
[----:B0-----:R0:W-:Y:S01]  /*57f0*/  STG.E.U16 desc[UR36][R8.64], R5 ;  /* 0x0000000508007986 */ /* 0x0011e2000c101524 */
[----:B------:R-:W-:Y:S05]  /*5800*/  BRA `(.L_x_3928) ;  /* 0x0000000400b07947 */ /* 0x000fea0003800000 */
.L_x_3952:
        /* <DEDUP_REMOVED lines=21> */
.L_x_3955:
[----:B------:R-:W-:-:S04]  /*5960*/  LOP3.LUT R0, R7, 0x80000000, RZ, 0xc0, !PT ;  /* 0x8000000007007812 */ /* 0x000fc800078ec0ff */
[----:B------:R-:W-:-:S04]  /*5970*/  SHF.R.U32.HI R0, RZ, 0x18, R0 ;  /* 0x00000018ff007819 */ /* 0x000fc80000011600 */
[----:B------:R-:W-:-:S07]  /*5980*/  LOP3.LUT R0, R3, R0, RZ, 0xfc, !PT ;  /* 0x0000000003007212 */ /* 0x000fce00078efcff */
.L_x_3954:
[----:B------:R-:W-:Y:S05]  /*5990*/  BSYNC B0 ;  /* 0x0000000000007941 */ /* 0x000fea0003800000 */
.L_x_3953:
[----:B------:R0:W-:Y:S01]  /*59a0*/  STG.E.U8 desc[UR36][R8.64], R0 ;  /* 0x0000000008007986 */ /* 0x0001e2000c101124 */
[----:B------:R-:W-:Y:S01]  /*59b0*/  IMAD.MOV.U32 R38, RZ, RZ, R37 ;  /* 0x000000ffff267224 */ /* 0x000fe200078e0025 */
[----:B------:R-:W-:Y:S06]  /*59c0*/  BRA `(.L_x_3928) ;  /* 0x0000000400407947 */ /* 0x000fec0003800000 */
.L_x_3951:
        /* <DEDUP_REMOVED lines=21> */
.L_x_3958:
[----:B------:R-:W-:-:S04]  /*5b20*/  LOP3.LUT R0, R7, 0x80000000, RZ, 0xc0, !PT ;  /* 0x8000000007007812 */ /* 0x000fc800078ec0ff */
[----:B------:R-:W-:-:S04]  /*5b30*/  SHF.R.U32.HI R0, RZ, 0x18, R0 ;  /* 0x00000018ff007819 */ /* 0x000fc80000011600 */
[----:B------:R-:W-:-:S07]  /*5b40*/  LOP3.LUT R0, R3, R0, RZ, 0xfc, !PT ;  /* 0x0000000003007212 */ /* 0x000fce00078efcff */
.L_x_3957:
[----:B------:R-:W-:Y:S05]  /*5b50*/  BSYNC B0 ;  /* 0x0000000000007941 */ /* 0x000fea0003800000 */
.L_x_3956:
[----:B------:R0:W-:Y:S01]  /*5b60*/  STG.E.U8 desc[UR36][R8.64], R0 ;  /* 0x0000000008007986 */ /* 0x0001e2000c101124 */
[----:B------:R-:W-:Y:S01]  /*5b70*/  IMAD.MOV.U32 R38, RZ, RZ, R37 ;  /* 0x000000ffff267224 */ /* 0x000fe200078e0025 */
[----:B------:R-:W-:Y:S06]  /*5b80*/  BRA `(.L_x_3928) ;  /* 0x0000000000d07947 */ /* 0x000fec0003800000 */
.L_x_3950:
        /* <DEDUP_REMOVED lines=27> */
.L_x_3933:
        /* <DEDUP_REMOVED lines=16> */
.L_x_3961:
[----:B------:R-:W-:Y:S01]  /*5e40*/  IMAD.MOV.U32 R38, RZ, RZ, R37 ;  /* 0x000000ffff267224 */ /* 0x000fe200078e0025 */
[----:B------:R-:W-:Y:S06]  /*5e50*/  BRA `(.L_x_3928) ;  /* 0x00000000001c7947 */ /* 0x000fec0003800000 */
.L_x_3960:
[----:B------:R-:W0:Y:S01]  /*5e60*/  F2I.U64.F64.TRUNC R4, R4 ;  /* 0x0000000400047311 */ /* 0x000e22000030d800 */
[----:B------:R-:W-:Y:S01]  /*5e70*/  IMAD.MOV.U32 R38, RZ, RZ, R37 ;  /* 0x000000ffff267224 */ /* 0x000fe200078e0025 */
[----:B0-----:R0:W-:Y:S01]  /*5e80*/  STG.E.64 desc[UR36][R8.64], R4 ;  /* 0x0000000408007986 */ /* 0x0011e2000c101b24 */
[----:B------:R-:W-:Y:S05]  /*5e90*/  BRA `(.L_x_3928) ;  /* 0x00000000000c7947 */ /* 0x000fea0003800000 */
.L_x_3959:
[----:B------:R-:W0:Y:S01]  /*5ea0*/  F2I.U32.F64.TRUNC R5, R4 ;  /* 0x0000000400057311 */ /* 0x000e22000030d000 */
[----:B------:R-:W-:Y:S01]  /*5eb0*/  IMAD.MOV.U32 R38, RZ, RZ, R37 ;  /* 0x000000ffff267224 */ /* 0x000fe200078e0025 */
[----:B0-----:R0:W-:Y:S06]  /*5ec0*/  STG.E desc[UR36][R8.64], R5 ;  /* 0x0000000508007986 */ /* 0x0011ec000c101924 */
.L_x_3928:
[----:B------:R-:W-:Y:S05]  /*5ed0*/  BSYNC B6 ;  /* 0x0000000000067941 */ /* 0x000fea0003800000 */
.L_x_3927:
[----:B------:R-:W-:Y:S01]  /*5ee0*/  ISETP.GE.AND P0, PT, R38, R36, PT ;  /* 0x000000242600720c */ /* 0x000fe20003f06270 */
[----:B------:R-:W-:-:S12]  /*5ef0*/  BSSY B6, `(.L_x_3962) ;  /* 0x0000238000067945 */ /* 0x000fd80003800000 */
        /* <DEDUP_REMOVED lines=22> */
.L_x_3967:
[----:B------:R-:W0:Y:S02]  /*6060*/  F2I.S64.F64.TRUNC R28, R28 ;  /* 0x0000001c001c7311 */ /* 0x000e24000030d900 */
[----:B0-----:R-:W-:-:S05]  /*6070*/  IMAD.MOV.U32 R3, RZ, RZ, R28 ;  /* 0x000000ffff037224 */ /* 0x001fca00078e001c */
[----:B------:R4:W-:Y:S01]  /*6080*/  STG.E.U8 desc[UR36][R4.64], R3 ;  /* 0x0000000304007986 */ /* 0x0009e2000c101124 */
[----:B------:R-:W-:Y:S05]  /*6090*/  BRA `(.L_x_3969) ;  /* 0x0000001000007947 */ /* 0x000fea0003800000 */
.L_x_3966:
        /* <DEDUP_REMOVED lines=9> */
.L_x_3971:
[----:B------:R-:W0:Y:S02]  /*6130*/  F2I.F64.TRUNC R29, R28 ;  /* 0x0000001c001d7311 */ /* 0x000e24000030d100 */
[----:B0-----:R2:W-:Y:S01]  /*6140*/  STG.E desc[UR36][R4.64], R29 ;  /* 0x0000001d04007986 */ /* 0x0015e2000c101924 */
[----:B------:R-:W-:Y:S05]  /*6150*/  BRA `(.L_x_3969) ;  /* 0x0000000c00d07947 */ /* 0x000fea0003800000 */
.L_x_3970:
[----:B------:R-:W0:Y:S02]  /*6160*/  F2I.F64.TRUNC R29, R28 ;  /* 0x0000001c001d7311 */ /* 0x000e24000030d100 */
[----:B0-----:R0:W-:Y:S01]  /*6170*/  STG.E.U16 desc[UR36][R4.64], R29 ;  /* 0x0000001d04007986 */ /* 0x0011e2000c101524 */
[----:B------:R-:W-:Y:S05]  /*6180*/  BRA `(.L_x_3969) ;  /* 0x0000000c00c47947 */ /* 0x000fea0003800000 */
.L_x_3965:
        /* <DEDUP_REMOVED lines=13> */
.L_x_3973:
        /* <DEDUP_REMOVED lines=8> */
.L_x_3972:
        /* <DEDUP_REMOVED lines=16> */
.L_x_3975:
        /* <DEDUP_REMOVED lines=11> */
.L_x_3974:
[----:B------:R0:W-:Y:S01]  /*6490*/  STG.E.64 desc[UR36][R4.64], R28 ;  /* 0x0000001c04007986 */ /* 0x0001e2000c101b24 */
[----:B------:R-:W-:Y:S05]  /*64a0*/  BRA `(.L_x_3969) ;  /* 0x0000000800fc7947 */ /* 0x000fea0003800000 */
.L_x_3964:
        /* <DEDUP_REMOVED lines=13> */
.L_x_3978:
[----:B------:R0:W-:Y:S01]  /*6580*/  STG.E.128 desc[UR36][R4.64], R28 ;  /* 0x0000001c04007986 */ /* 0x0001e2000c101d24 */
[----:B------:R-:W-:Y:S05]  /*6590*/  BRA `(.L_x_3969) ;  /* 0x0000000800c07947 */ /* 0x000fea0003800000 */
.L_x_3977:
        /* <DEDUP_REMOVED lines=25> */
.L_x_3982:
[----:B------:R-:W-:Y:S05]  /*6730*/  BSYNC B0 ;  /* 0x0000000000007941 */ /* 0x000fea0003800000 */
.L_x_3981:
[----:B------:R-:W-:-:S05]  /*6740*/  LOP3.LUT R7, R0, R7, RZ, 0xfc, !PT ;  /* 0x0000000700077212 */ /* 0x000fca00078efcff */
[----:B------:R0:W-:Y:S01]  /*6750*/  STG.E.U8 desc[UR36][R4.64], R7 ;  /* 0x0000000704007986 */ /* 0x0001e2000c101124 */
[----:B------:R-:W-:Y:S05]  /*6760*/  BRA `(.L_x_3969) ;  /* 0x00000008004c7947 */ /* 0x000fea0003800000 */
.L_x_3980:
        /* <DEDUP_REMOVED lines=17> */
.L_x_3984:
[----:B------:R-:W-:Y:S01]  /*6880*/  IMAD.MOV.U32 R0, RZ, RZ, 0x7f ;  /* 0x0000007fff007424 */ /* 0x000fe200078e00ff */
[----:B------:R-:W-:-:S04]  /*6890*/  ISETP.GT.U32.AND P0, PT, R3, 0x7f800000, PT ;  /* 0x7f8000000300780c */ /* 0x000fc80003f04070 */
[----:B------:R-:W-:-:S09]  /*68a0*/  SEL R0, R0, 0x7c, P0 ;  /* 0x0000007c00007807 */ /* 0x000fd20000000000 */
.L_x_3985:
[----:B------:R-:W-:Y:S05]  /*68b0*/  BSYNC B0 ;  /* 0x0000000000007941 */ /* 0x000fea0003800000 */
.L_x_3983:
[----:B------:R-:W-:-:S04]  /*68c0*/  LOP3.LUT R3, R7, 0x80000000, RZ, 0xc0, !PT ;  /* 0x8000000007037812 */ /* 0x000fc800078ec0ff */
[----:B------:R-:W-:-:S04]  /*68d0*/  SHF.R.U32.HI R3, RZ, 0x18, R3 ;  /* 0x00000018ff037819 */ /* 0x000fc80000011603 */
[----:B------:R-:W-:-:S05]  /*68e0*/  LOP3.LUT R3, R0, R3, RZ, 0xfc, !PT ;  /* 0x0000000300037212 */ /* 0x000fca00078efcff */
[----:B------:R0:W-:Y:S01]  /*68f0*/  STG.E.U8 desc[UR36][R4.64], R3 ;  /* 0x0000000304007986 */ /* 0x0001e2000c101124 */
[----:B------:R-:W-:Y:S05]  /*6900*/  BRA `(.L_x_3969) ;  /* 0x0000000400e47947 */ /* 0x000fea0003800000 */
.L_x_3979:
        /* <DEDUP_REMOVED lines=8> */
.L_x_3976:
        /* <DEDUP_REMOVED lines=11> */
.L_x_3988:
        /* <DEDUP_REMOVED lines=21> */
.L_x_3991:
[----:B------:R-:W-:-:S04]  /*6b90*/  LOP3.LUT R0, R7, 0x80000000, RZ, 0xc0, !PT ;  /* 0x8000000007007812 */ /* 0x000fc800078ec0ff */
[----:B------:R-:W-:-:S04]  /*6ba0*/  SHF.R.U32.HI R0, RZ, 0x18, R0 ;  /* 0x00000018ff007819 */ /* 0x000fc80000011600 */
[----:B------:R-:W-:-:S07]  /*6bb0*/  LOP3.LUT R0, R3, R0, RZ, 0xfc, !PT ;  /* 0x0000000003007212 */ /* 0x000fce00078efcff */
.L_x_3990:
[----:B------:R-:W-:Y:S05]  /*6bc0*/  BSYNC B0 ;  /* 0x0000000000007941 */ /* 0x000fea0003800000 */
.L_x_3989:
[----:B------:R0:W-:Y:S01]  /*6bd0*/  STG.E.U8 desc[UR36][R4.64], R0 ;  /* 0x0000000004007986 */ /* 0x0001e2000c101124 */
[----:B------:R-:W-:Y:S05]  /*6be0*/  BRA `(.L_x_3969) ;  /* 0x00000004002c7947 */ /* 0x000fea0003800000 */
.L_x_3987:
        /* <DEDUP_REMOVED lines=21> */
.L_x_3994:
[----:B------:R-:W-:-:S04]  /*6d40*/  LOP3.LUT R0, R7, 0x80000000, RZ, 0xc0, !PT ;  /* 0x8000000007007812 */ /* 0x000fc800078ec0ff */
[----:B------:R-:W-:-:S04]  /*6d50*/  SHF.R.U32.HI R0, RZ, 0x18, R0 ;  /* 0x00000018ff007819 */ /* 0x000fc80000011600 */
[----:B------:R-:W-:-:S07]  /*6d60*/  LOP3.LUT R0, R3, R0, RZ, 0xfc, !PT ;  /* 0x0000000003007212 */ /* 0x000fce00078efcff */
.L_x_3993:
[----:B------:R-:W-:Y:S05]  /*6d70*/  BSYNC B0 ;  /* 0x0000000000007941 */ /* 0x000fea0003800000 */
.L_x_3992:
[----:B------:R0:W-:Y:S01]  /*6d80*/  STG.E.U8 desc[UR36][R4.64], R0 ;  /* 0x0000000004007986 */ /* 0x0001e2000c101124 */
[----:B------:R-:W-:Y:S05]  /*6d90*/  BRA `(.L_x_3969) ;  /* 0x0000000000c07947 */ /* 0x000fea0003800000 */
.L_x_3986:
        /* <DEDUP_REMOVED lines=26> */
.L_x_3968:
        /* <DEDUP_REMOVED lines=16> */
.L_x_3997:
[----:B------:R-:W-:Y:S05]  /*7040*/  BRA `(.L_x_3969) ;  /* 0x0000000000147947 */ /* 0x000fea0003800000 */
.L_x_3996:
[----:B------:R-:W0:Y:S02]  /*7050*/  F2I.U64.F64.TRUNC R28, R28 ;  /* 0x0000001c001c7311 */ /* 0x000e24000030d800 */
[----:B0-----:R0:W-:Y:S01]  /*7060*/  STG.E.64 desc[UR36][R4.64], R28 ;  /* 0x0000001c04007986 */ /* 0x0011e2000c101b24 */
[----:B------:R-:W-:Y:S05]  /*7070*/  BRA `(.L_x_3969) ;  /* 0x0000000000087947 */ /* 0x000fea0003800000 */
.L_x_3995:
[----:B------:R-:W0:Y:S02]  /*7080*/  F2I.U32.F64.TRUNC R29, R28 ;  /* 0x0000001c001d7311 */ /* 0x000e24000030d000 */
[----:B0-----:R0:W-:Y:S02]  /*7090*/  STG.E desc[UR36][R4.64], R29 ;  /* 0x0000001d04007986 */ /* 0x0011e4000c101924 */
.L_x_3969:
        /* <DEDUP_REMOVED lines=24> */
.L_x_4001:
[----:B------:R-:W0:Y:S02]  /*7220*/  F2I.S64.F64.TRUNC R24, R24 ;  /* 0x0000001800187311 */ /* 0x000e24000030d900 */
[----:B0-----:R-:W-:-:S05]  /*7230*/  IMAD.MOV.U32 R3, RZ, RZ, R24 ;  /* 0x000000ffff037224 */ /* 0x001fca00078e0018 */
[----:B------:R0:W-:Y:S01]  /*7240*/  STG.E.U8 desc[UR36][R4.64], R3 ;  /* 0x0000000304007986 */ /* 0x0001e2000c101124 */
[----:B------:R-:W-:Y:S05]  /*7250*/  BRA `(.L_x_4003) ;  /* 0x0000001000007947 */ /* 0x000fea0003800000 */
.L_x_4000:
        /* <DEDUP_REMOVED lines=9> */
.L_x_4005:
[----:B------:R-:W0:Y:S02]  /*72f0*/  F2I.F64.TRUNC R25, R24 ;  /* 0x0000001800197311 */ /* 0x000e24000030d100 */
[----:B0-----:R0:W-:Y:S01]  /*7300*/  STG.E desc[UR36][R4.64], R25 ;  /* 0x0000001904007986 */ /* 0x0011e2000c101924 */
[----:B------:R-:W-:Y:S05]  /*7310*/  BRA `(.L_x_4003) ;  /* 0x0000000c00d07947 */ /* 0x000fea0003800000 */
.L_x_4004:
[----:B------:R-:W0:Y:S02]  /*7320*/  F2I.F64.TRUNC R25, R24 ;  /* 0x0000001800197311 */ /* 0x000e24000030d100 */
[----:B0-----:R0:W-:Y:S01]  /*7330*/  STG.E.U16 desc[UR36][R4.64], R25 ;  /* 0x0000001904007986 */ /* 0x0011e2000c101524 */
[----:B------:R-:W-:Y:S05]  /*7340*/  BRA `(.L_x_4003) ;  /* 0x0000000c00c47947 */ /* 0x000fea0003800000 */
.L_x_3999:
        /* <DEDUP_REMOVED lines=13> */
.L_x_4007:
        /* <DEDUP_REMOVED lines=8> */
.L_x_4006:
        /* <DEDUP_REMOVED lines=16> */
.L_x_4009:
        /* <DEDUP_REMOVED lines=11> */
.L_x_4008:
[----:B------:R0:W-:Y:S01]  /*7650*/  STG.E.64 desc[UR36][R4.64], R24 ;  /* 0x0000001804007986 */ /* 0x0001e2000c101b24 */
[----:B------:R-:W-:Y:S05]  /*7660*/  BRA `(.L_x_4003) ;  /* 0x0000000800fc7947 */ /* 0x000fea0003800000 */
.L_x_3998:
        /* <DEDUP_REMOVED lines=13> */
.L_x_4012:
[----:B------:R0:W-:Y:S01]  /*7740*/  STG.E.128 desc[UR36][R4.64], R24 ;  /* 0x0000001804007986 */ /* 0x0001e2000c101d24 */
[----:B------:R-:W-:Y:S05]  /*7750*/  BRA `(.L_x_4003) ;  /* 0x0000000800c07947 */ /* 0x000fea0003800000 */
.L_x_4011:
        /* <DEDUP_REMOVED lines=25> */
.L_x_4016:
[----:B------:R-:W-:Y:S05]  /*78f0*/  BSYNC B0 ;  /* 0x0000000000007941 */ /* 0x000fea0003800000 */
.L_x_4015:
[----:B------:R-:W-:-:S05]  /*7900*/  LOP3.LUT R7, R0, R7, RZ, 0xfc, !PT ;  /* 0x0000000700077212 */ /* 0x000fca00078efcff */
[----:B------:R0:W-:Y:S01]  /*7910*/  STG.E.U8 desc[UR36][R4.64], R7 ;  /* 0x0000000704007986 */ /* 0x0001e2000c101124 */
[----:B------:R-:W-:Y:S05]  /*7920*/  BRA `(.L_x_4003) ;  /* 0x00000008004c7947 */ /* 0x000fea0003800000 */
.L_x_4014:
        /* <DEDUP_REMOVED lines=17> */
.L_x_4018:
[----:B------:R-:W-:Y:S01]  /*7a40*/  IMAD.MOV.U32 R0, RZ, RZ, 0x7f ;  /* 0x0000007fff007424 */ /* 0x000fe200078e00ff */
[----:B------:R-:W-:-:S04]  /*7a50*/  ISETP.GT.U32.AND P0, PT, R3, 0x7f800000, PT ;  /* 0x7f8000000300780c */ /* 0x000fc80003f04070 */
[----:B------:R-:W-:-:S09]  /*7a60*/  SEL R0, R0, 0x7c, P0 ;  /* 0x0000007c00007807 */ /* 0x000fd20000000000 */
.L_x_4019:
[----:B------:R-:W-:Y:S05]  /*7a70*/  BSYNC B0 ;  /* 0x0000000000007941 */ /* 0x000fea0003800000 */
.L_x_4017:
[----:B------:R-:W-:-:S04]  /*7a80*/  LOP3.LUT R3, R7, 0x80000000, RZ, 0xc0, !PT ;  /* 0x8000000007037812 */ /* 0x000fc800078ec0ff */
[----:B------:R-:W-:-:S04]  /*7a90*/  SHF.R.U32.HI R3, RZ, 0x18, R3 ;  /* 0x00000018ff037819 */ /* 0x000fc80000011603 */
[----:B------:R-:W-:-:S05]  /*7aa0*/  LOP3.LUT R3, R0, R3, RZ, 0xfc, !PT ;  /* 0x0000000300037212 */ /* 0x000fca00078efcff */
[----:B------:R0:W-:Y:S01]  /*7ab0*/  STG.E.U8 desc[UR36][R4.64], R3 ;  /* 0x0000000304007986 */ /* 0x0001e2000c101124 */
[----:B------:R-:W-:Y:S05]  /*7ac0*/  BRA `(.L_x_4003) ;  /* 0x0000000400e47947 */ /* 0x000fea0003800000 */
.L_x_4013:
        /* <DEDUP_REMOVED lines=8> */
.L_x_4010:
        /* <DEDUP_REMOVED lines=11> */
.L_x_4022:
        /* <DEDUP_REMOVED lines=21> */
.L_x_4025:
[----:B------:R-:W-:-:S04]  /*7d50*/  LOP3.LUT R0, R7, 0x80000000, RZ, 0xc0, !PT ;  /* 0x8000000007007812 */ /* 0x000fc800078ec0ff */
[----:B------:R-:W-:-:S04]  /*7d60*/  SHF.R.U32.HI R0, RZ, 0x18, R0 ;  /* 0x00000018ff007819 */ /* 0x000fc80000011600 */
[----:B------:R-:W-:-:S07]  /*7d70*/  LOP3.LUT R0, R3, R0, RZ, 0xfc, !PT ;  /* 0x0000000003007212 */ /* 0x000fce00078efcff */
.L_x_4024:
[----:B------:R-:W-:Y:S05]  /*7d80*/  BSYNC B0 ;  /* 0x0000000000007941 */ /* 0x000fea0003800000 */
.L_x_4023:
[----:B------:R3:W-:Y:S01]  /*7d90*/  STG.E.U8 desc[UR36][R4.64], R0 ;  /* 0x0000000004007986 */ /* 0x0007e2000c101124 */
[----:B------:R-:W-:Y:S05]  /*7da0*/  BRA `(.L_x_4003) ;  /* 0x00000004002c7947 */ /* 0x000fea0003800000 */
.L_x_4021:
        /* <DEDUP_REMOVED lines=21> */
.L_x_4028:
[----:B------:R-:W-:-:S04]  /*7f00*/  LOP3.LUT R0, R7, 0x80000000, RZ, 0xc0, !PT ;  /* 0x8000000007007812 */ /* 0x000fc800078ec0ff */
[----:B------:R-:W-:-:S04]  /*7f10*/  SHF.R.U32.HI R0, RZ, 0x18, R0 ;  /* 0x00000018ff007819 */ /* 0x000fc80000011600 */
[----:B------:R-:W-:-:S07]  /*7f20*/  LOP3.LUT R0, R3, R0, RZ, 0xfc, !PT ;  /* 0x0000000003007212 */ /* 0x000fce00078efcff */
.L_x_4027:
[----:B------:R-:W-:Y:S05]  /*7f30*/  BSYNC B0 ;  /* 0x0000000000007941 */ /* 0x000fea0003800000 */
.L_x_4026:
[----:B------:R0:W-:Y:S01]  /*7f40*/  STG.E.U8 desc[UR36][R4.64], R0 ;  /* 0x0000000004007986 */ /* 0x0001e2000c101124 */
[----:B------:R-:W-:Y:S05]  /*7f50*/  BRA `(.L_x_4003) ;  /* 0x0000000000c07947 */ /* 0x000fea0003800000 */
.L_x_4020:
        /* <DEDUP_REMOVED lines=26> */
.L_x_4002:
        /* <DEDUP_REMOVED lines=16> */
.L_x_4031:
[----:B------:R-:W-:Y:S05]  /*8200*/  BRA `(.L_x_4003) ;  /* 0x0000000000147947 */ /* 0x000fea0003800000 */
.L_x_4030:
[----:B------:R-:W0:Y:S02]  /*8210*/  F2I.U64.F64.TRUNC R24, R24 ;  /* 0x0000001800187311 */ /* 0x000e24000030d800 */
[----:B0-----:R1:W-:Y:S01]  /*8220*/  STG.E.64 desc[UR36][R4.64], R24 ;  /* 0x0000001804007986 */ /* 0x0013e2000c101b24 */
[----:B------:R-:W-:Y:S05]  /*8230*/  BRA `(.L_x_4003) ;  /* 0x0000000000087947 */ /* 0x000fea0003800000 */
.L_x_4029:
[----:B------:R-:W0:Y:S02]  /*8240*/  F2I.U32.F64.TRUNC R25, R24 ;  /* 0x0000001800197311 */ /* 0x000e24000030d000 */
[----:B0-----:R2:W-:Y:S02]  /*8250*/  STG.E desc[UR36][R4.64], R25 ;  /* 0x0000001904007986 */ /* 0x0015e4000c101924 */
.L_x_4003:
[----:B------:R-:W-:-:S07]  /*8260*/  VIADD R38, R38, 0x80 ;  /* 0x0000008026267836 */ /* 0x000fce0000000000 */
.L_x_3963:
[----:B------:R-:W-:Y:S05]  /*8270*/  BSYNC B6 ;  /* 0x0000000000067941 */ /* 0x000fea0003800000 */
.L_x_3962:
        /* <DEDUP_REMOVED lines=22> */
.L_x_4035:
[----:B------:R-:W0:Y:S02]  /*83e0*/  F2I.S64.F64.TRUNC R16, R16 ;  /* 0x0000001000107311 */ /* 0x000e24000030d900 */
[----:B0-----:R-:W-:-:S05]  /*83f0*/  IMAD.MOV.U32 R5, RZ, RZ, R16 ;  /* 0x000000ffff057224 */ /* 0x001fca00078e0010 */
[----:B------:R-:W-:Y:S01]  /*8400*/  STG.E.U8 desc[UR36][R2.64], R5 ;  /* 0x0000000502007986 */ /* 0x000fe2000c101124 */
[----:B------:R-:W-:Y:S05]  /*8410*/  EXIT ;  /* 0x000000000000794d */ /* 0x000fea0003800000 */
.L_x_4034:
        /* <DEDUP_REMOVED lines=9> */
.L_x_4038:
[----:B------:R-:W0:Y:S02]  /*84b0*/  F2I.F64.TRUNC R17, R16 ;  /* 0x0000001000117311 */ /* 0x000e24000030d100 */
[----:B0-----:R-:W-:Y:S01]  /*84c0*/  STG.E desc[UR36][R2.64], R17 ;  /* 0x0000001102007986 */ /* 0x001fe2000c101924 */
[----:B------:R-:W-:Y:S05]  /*84d0*/  EXIT ;  /* 0x000000000000794d */ /* 0x000fea0003800000 */
.L_x_4037:
[----:B------:R-:W0:Y:S02]  /*84e0*/  F2I.F64.TRUNC R17, R16 ;  /* 0x0000001000117311 */ /* 0x000e24000030d100 */
[----:B0-----:R-:W-:Y:S01]  /*84f0*/  STG.E.U16 desc[UR36][R2.64], R17 ;  /* 0x0000001102007986 */ /* 0x001fe2000c101524 */
[----:B------:R-:W-:Y:S05]  /*8500*/  EXIT ;  /* 0x000000000000794d */ /* 0x000fea0003800000 */
.L_x_4033:
        /* <DEDUP_REMOVED lines=13> */
.L_x_4040:
        /* <DEDUP_REMOVED lines=8> */
.L_x_4039:
        /* <DEDUP_REMOVED lines=16> */
.L_x_4042:
        /* <DEDUP_REMOVED lines=11> */
.L_x_4041:
[----:B------:R-:W-:Y:S01]  /*8810*/  STG.E.64 desc[UR36][R2.64], R16 ;  /* 0x0000001002007986 */ /* 0x000fe2000c101b24 */
[----:B------:R-:W-:Y:S05]  /*8820*/  EXIT ;  /* 0x000000000000794d */ /* 0x000fea0003800000 */
.L_x_4032:
        /* <DEDUP_REMOVED lines=13> */
.L_x_4045:
[----:B------:R-:W-:Y:S01]  /*8900*/  STG.E.128 desc[UR36][R2.64], R16 ;  /* 0x0000001002007986 */ /* 0x000fe2000c101d24 */
[----:B------:R-:W-:Y:S05]  /*8910*/  EXIT ;  /* 0x000000000000794d */ /* 0x000fea0003800000 */
.L_x_4044:
        /* <DEDUP_REMOVED lines=25> */
.L_x_4049:
[----:B------:R-:W-:Y:S05]  /*8ab0*/  BSYNC B0 ;  /* 0x0000000000007941 */ /* 0x000fea0003800000 */
.L_x_4048:
[----:B------:R-:W-:-:S05]  /*8ac0*/  LOP3.LUT R5, R0, R5, RZ, 0xfc, !PT ;  /* 0x0000000500057212 */ /* 0x000fca00078efcff */
[----:B------:R-:W-:Y:S01]  /*8ad0*/  STG.E.U8 desc[UR36][R2.64], R5 ;  /* 0x0000000502007986 */ /* 0x000fe2000c101124 */
[----:B------:R-:W-:Y:S05]  /*8ae0*/  EXIT ;  /* 0x000000000000794d */ /* 0x000fea0003800000 */
.L_x_4047:
        /* <DEDUP_REMOVED lines=17> */
.L_x_4051:
[----:B------:R-:W-:Y:S01]  /*8c00*/  IMAD.MOV.U32 R0, RZ, RZ, 0x7f ;  /* 0x0000007fff007424 */ /* 0x000fe200078e00ff */
[----:B------:R-:W-:-:S04]  /*8c10*/  ISETP.GT.U32.AND P0, PT, R4, 0x7f800000, PT ;  /* 0x7f8000000400780c */ /* 0x000fc80003f04070 */
[----:B------:R-:W-:-:S09]  /*8c20*/  SEL R0, R0, 0x7c, P0 ;  /* 0x0000007c00007807 */ /* 0x000fd20000000000 */
.L_x_4052:
[----:B------:R-:W-:Y:S05]  /*8c30*/  BSYNC B0 ;  /* 0x0000000000007941 */ /* 0x000fea0003800000 */
.L_x_4050:
[----:B------:R-:W-:-:S04]  /*8c40*/  LOP3.LUT R4, R5, 0x80000000, RZ, 0xc0, !PT ;  /* 0x8000000005047812 */ /* 0x000fc800078ec0ff */
[----:B------:R-:W-:-:S04]  /*8c50*/  SHF.R.U32.HI R5, RZ, 0x18, R4 ;  /* 0x00000018ff057819 */ /* 0x000fc80000011604 */
[----:B------:R-:W-:-:S05]  /*8c60*/  LOP3.LUT R5, R0, R5, RZ, 0xfc, !PT ;  /* 0x0000000500057212 */ /* 0x000fca00078efcff */
[----:B------:R-:W-:Y:S01]  /*8c70*/  STG.E.U8 desc[UR36][R2.64], R5 ;  /* 0x0000000502007986 */ /* 0x000fe2000c101124 */
[----:B------:R-:W-:Y:S05]  /*8c80*/  EXIT ;  /* 0x000000000000794d */ /* 0x000fea0003800000 */
.L_x_4046:
        /* <DEDUP_REMOVED lines=8> */
.L_x_4043:
        /* <DEDUP_REMOVED lines=11> */
.L_x_4055:
        /* <DEDUP_REMOVED lines=21> */
.L_x_4058:
[----:B------:R-:W-:-:S04]  /*8f10*/  LOP3.LUT R0, R7, 0x80000000, RZ, 0xc0, !PT ;  /* 0x8000000007007812 */ /* 0x000fc800078ec0ff */
[----:B------:R-:W-:-:S04]  /*8f20*/  SHF.R.U32.HI R5, RZ, 0x18, R0 ;  /* 0x00000018ff057819 */ /* 0x000fc80000011600 */
[----:B------:R-:W-:-:S04]  /*8f30*/  LOP3.LUT R4, R4, R5, RZ, 0xfc, !PT ;  /* 0x0000000504047212 */ /* 0x000fc800078efcff */
[----:B------:R-:W-:-:S07]  /*8f40*/  PRMT R0, R4, 0x7610, R0 ;  /* 0x0000761004007816 */ /* 0x000fce0000000000 */
.L_x_4057:
[----:B------:R-:W-:Y:S05]  /*8f50*/  BSYNC B0 ;  /* 0x0000000000007941 */ /* 0x000fea0003800000 */
.L_x_4056:
[----:B------:R-:W-:Y:S01]  /*8f60*/  STG.E.U8 desc[UR36][R2.64], R0 ;  /* 0x0000000002007986 */ /* 0x000fe2000c101124 */
[----:B------:R-:W-:Y:S05]  /*8f70*/  EXIT ;  /* 0x000000000000794d */ /* 0x000fea0003800000 */
.L_x_4054:
        /* <DEDUP_REMOVED lines=21> */
.L_x_4061:
[----:B------:R-:W-:-:S04]  /*90d0*/  LOP3.LUT R0, R7, 0x80000000, RZ, 0xc0, !PT ;  /* 0x8000000007007812 */ /* 0x000fc800078ec0ff */
[----:B------:R-:W-:-:S04]  /*90e0*/  SHF.R.U32.HI R5, RZ, 0x18, R0 ;  /* 0x00000018ff057819 */ /* 0x000fc80000011600 */
[----:B------:R-:W-:-:S04]  /*90f0*/  LOP3.LUT R4, R4, R5, RZ, 0xfc, !PT ;  /* 0x0000000504047212 */ /* 0x000fc800078efcff */
[----:B------:R-:W-:-:S07]  /*9100*/  PRMT R0, R4, 0x7610, R0 ;  /* 0x0000761004007816 */ /* 0x000fce0000000000 */
.L_x_4060:
[----:B------:R-:W-:Y:S05]  /*9110*/  BSYNC B0 ;  /* 0x0000000000007941 */ /* 0x000fea0003800000 */
.L_x_4059:
[----:B------:R-:W-:Y:S01]  /*9120*/  STG.E.U8 desc[UR36][R2.64], R0 ;  /* 0x0000000002007986 */ /* 0x000fe2000c101124 */
[----:B------:R-:W-:Y:S05]  /*9130*/  EXIT ;  /* 0x000000000000794d */ /* 0x000fea0003800000 */
.L_x_4053:
        /* <DEDUP_REMOVED lines=26> */
.L_x_4036:
        /* <DEDUP_REMOVED lines=16> */
.L_x_4064:
[----:B------:R-:W-:Y:S05]  /*93e0*/  EXIT ;  /* 0x000000000000794d */ /* 0x000fea0003800000 */
.L_x_4063:
[----:B------:R-:W0:Y:S02]  /*93f0*/  F2I.U64.F64.TRUNC R16, R16 ;  /* 0x0000001000107311 */ /* 0x000e24000030d800 */
[----:B0-----:R-:W-:Y:S01]  /*9400*/  STG.E.64 desc[UR36][R2.64], R16 ;  /* 0x0000001002007986 */ /* 0x001fe2000c101b24 */
[----:B------:R-:W-:Y:S05]  /*9410*/  EXIT ;  /* 0x000000000000794d */ /* 0x000fea0003800000 */
.L_x_4062:
[----:B------:R-:W0:Y:S02]  /*9420*/  F2I.U32.F64.TRUNC R17, R16 ;  /* 0x0000001000117311 */ /* 0x000e24000030d000 */
[----:B0-----:R-:W-:Y:S01]  /*9430*/  STG.E desc[UR36][R2.64], R17 ;  /* 0x0000001102007986 */ /* 0x001fe2000c101924 */
[----:B------:R-:W-:Y:S05]  /*9440*/  EXIT ;  /* 0x000000000000794d */ /* 0x000fea0003800000 */
.L_x_4065:
        /* <DEDUP_REMOVED lines=11> */
.L_x_36152:


//--------------------- .text._ZN2at6native18elementwise_kernelILi128ELi2EZNS0_22gpu_kernel_impl_nocastIZZZNS0_22nan_to_num_kernel_cudaERNS_18TensorIteratorBaseESt8optionalIdES6_S6_ENKUlvE_clEvENKUlvE_clEvEUlN3c107complexIdEEE_EEvS4_RKT_EUliE_EEviT1_ --------------------------
	.section	.text._ZN2at6native18elementwise_kernelILi128ELi2EZNS0_22gpu_kernel_impl_nocastIZZZNS0_22nan_to_num_kernel_cudaERNS_18TensorIteratorBaseESt8optionalIdES6_S6_ENKUlvE_clEvENKUlvE_clEvEUlN3c107complexIdEEE_EEvS4_RKT_EUliE_EEviT1_,"ax",@progbits
	.align	128
        .global         _ZN2at6native18elementwise_kernelILi128ELi2EZNS0_22gpu_kernel_impl_nocastIZZZNS0_22nan_to_num_kernel_cudaERNS_18TensorIteratorBaseESt8optionalIdES6_S6_ENKUlvE_clEvENKUlvE_clEvEUlN3c107complexIdEEE_EEvS4_RKT_EUliE_EEviT1_
        .type           _ZN2at6native18elementwise_kernelILi128ELi2EZNS0_22gpu_kernel_impl_nocastIZZZNS0_22nan_to_num_kernel_cudaERNS_18TensorIteratorBaseESt8optionalIdES6_S6_ENKUlvE_clEvENKUlvE_clEvEUlN3c107complexIdEEE_EEvS4_RKT_EUliE_EEviT1_,@function
        .size           _ZN2at6native18elementwise_kernelILi128ELi2EZNS0_22gpu_kernel_impl_nocastIZZZNS0_22nan_to_num_kernel_cudaERNS_18TensorIteratorBaseESt8optionalIdES6_S6_ENKUlvE_clEvENKUlvE_clEvEUlN3c107complexIdEEE_EEvS4_RKT_EUliE_EEviT1_,(.L_x_36153 - _ZN2at6native18elementwise_kernelILi128ELi2EZNS0_22gpu_kernel_impl_nocastIZZZNS0_22nan_to_num_kernel_cudaERNS_18TensorIteratorBaseESt8optionalIdES6_S6_ENKUlvE_clEvENKUlvE_clEvEUlN3c107complexIdEEE_EEvS4_RKT_EUliE_EEviT1_)
        .other          _ZN2at6native18elementwise_kernelILi128ELi2EZNS0_22gpu_kernel_impl_nocastIZZZNS0_22nan_to_num_kernel_cudaERNS_18TensorIteratorBaseESt8optionalIdES6_S6_ENKUlvE_clEvENKUlvE_clEvEUlN3c107complexIdEEE_EEvS4_RKT_EUliE_EEviT1_,@"STO_CUDA_ENTRY STV_DEFAULT"
_ZN2at6native18elementwise_kernelILi128ELi2EZNS0_22gpu_kernel_impl_nocastIZZZNS0_22nan_to_num_kernel_cudaERNS_18TensorIteratorBaseESt8optionalIdES6_S6_ENKUlvE_clEvENKUlvE_clEvEUlN3c107complexIdEEE_EEvS4_RKT_EUliE_EEviT1_:
.text._ZN2at6native18elementwise_kernelILi128ELi2EZNS0_22gpu_kernel_impl_nocastIZZZNS0_22nan_to_num_kernel_cudaERNS_18TensorIteratorBaseESt8optionalIdES6_S6_ENKUlvE_clEvENKUlvE_clEvEUlN3c107complexIdEEE_EEvS4_RKT_EUliE_EEviT1_:
        /* <DEDUP_REMOVED lines=298> */
[----:B------:R-:W-:-:S03]  /*12a0*/  @P0 MOV R8, RZ ;  /* 0x000000ff00080202 */ /* 0x000fc60000000f00 */
[----:B------:R-:W1:Y:S01]  /*12b0*/  @P0 LDC R15, c[0x0][0x33c] ;  /* 0x0000cf00ff0f0b82 */ /* 0x000e620000000800 */
[----:B------:R-:W-:-:S07]  /*12c0*/  IMAD.MOV R11, RZ, RZ, -R9 ;  /* 0x000000ffff0b7224 */ /* 0x000fce00078e0a09 */
        /* <DEDUP_REMOVED lines=11> */
.L_x_4068:
[----:B------:R-:W-:Y:S01]  /*1380*/  ULDC.64 UR8, c[0x0][0x418] ;  /* 0x0001060000087ab9 */ /* 0x000fe20000000a00 */
[----:B------:R-:W0:Y:S01]  /*1390*/  LDC.64 R10, c[0x0][0x428] ;  /* 0x00010a00ff0a7b82 */ /* 0x000e220000000a00 */
[----:B------:R-:W-:Y:S01]  /*13a0*/  IADD3 R4, P0, R2, UR8, RZ ;  /* 0x0000000802047c10 */ /* 0x000fe2000ff1e0ff */
[----:B------:R-:W-:-:S03]  /*13b0*/  ULDC.64 UR10, c[0x0][0x430] ;  /* 0x00010c00000a7ab9 */ /* 0x000fc60000000a00 */
[----:B------:R-:W-:Y:S01]  /*13c0*/  IADD3.X R5, RZ, UR9, RZ, P0, !PT ;  /* 0x00000009ff057c10 */ /* 0x000fe200087fe4ff */
[----:B------:R-:W-:-:S05]  /*13d0*/  ULDC.64 UR8, c[0x0][0x410] ;  /* 0x0001040000087ab9 */ /* 0x000fca0000000a00 */
[----:B------:R-:W2:Y:S01]  /*13e0*/  LDG.E.128 R4, desc[UR4][R4.64] ;  /* 0x0000000404047981 */ /* 0x000ea2000c1e1d00 */
[----:B------:R-:W-:-:S04]  /*13f0*/  IADD3 R2, P5, R3, UR8, RZ ;  /* 0x0000000803027c10 */ /* 0x000fc8000ffbe0ff */
[----:B------:R-:W-:Y:S01]  /*1400*/  IADD3.X R3, RZ, UR9, RZ, P5, !PT ;  /* 0x00000009ff037c10 */ /* 0x000fe2000affe4ff */
[----:B--2---:R-:W-:Y:S02]  /*1410*/  DSETP.NEU.AND P3, PT, R6, +INF , PT ;  /* 0x7ff000000600742a */ /* 0x004fe40003f6d000 */
[C---:B------:R-:W-:Y:S02]  /*1420*/  DSETP.NEU.AND P4, PT, R4.reuse, -INF , PT ;  /* 0xfff000000400742a */ /* 0x040fe40003f8d000 */
[----:B------:R-:W-:Y:S02]  /*1430*/  DSETP.NEU.AND P0, PT, R4, +INF , PT ;  /* 0x7ff000000400742a */ /* 0x000fe40003f0d000 */
[----:B------:R-:W-:Y:S02]  /*1440*/  DSETP.NEU.AND P2, PT, R6, -INF , PT ;  /* 0xfff000000600742a */ /* 0x000fe40003f4d000 */
[----:B------:R-:W-:Y:S01]  /*1450*/  FSEL R9, R4, UR10, P4 ;  /* 0x0000000a04097c08 */ /* 0x000fe2000a000000 */
[----:B------:R-:W-:Y:S01]  /*1460*/  DSETP.GTU.AND P1, PT, |R4|, +INF , PT ;  /* 0x7ff000000400742a */ /* 0x000fe20003f2c200 */
[----:B------:R-:W-:Y:S01]  /*1470*/  FSEL R8, R5, UR11, P4 ;  /* 0x0000000b05087c08 */ /* 0x000fe2000a000000 */
[----:B------:R-:W-:Y:S01]  /*1480*/  DSETP.GTU.AND P4, PT, |R6|, +INF , PT ;  /* 0x7ff000000600742a */ /* 0x000fe20003f8c200 */
[----:B0-----:R-:W-:-:S02]  /*1490*/  FSEL R4, R9, R10, P0 ;  /* 0x0000000a09047208 */ /* 0x001fc40000000000 */
[----:B------:R-:W-:Y:S02]  /*14a0*/  FSEL R5, R8, R11, P0 ;  /* 0x0000000b08057208 */ /* 0x000fe40000000000 */
[----:B------:R-:W-:Y:S02]  /*14b0*/  @P3 FSEL R10, R6, UR10, P2 ;  /* 0x0000000a060a3c08 */ /* 0x000fe40009000000 */
[----:B------:R-:W-:Y:S01]  /*14c0*/  @P3 FSEL R11, R7, UR11, P2 ;  /* 0x0000000b070b3c08 */ /* 0x000fe20009000000 */
[----:B------:R-:W-:Y:S01]  /*14d0*/  ULDC.64 UR10, c[0x0][0x420] ;  /* 0x00010800000a7ab9 */ /* 0x000fe20000000a00 */
[----:B------:R-:W-:Y:S02]  /*14e0*/  IADD3 R9, R0, 0x80, RZ ;  /* 0x0000008000097810 */ /* 0x000fe40007ffe0ff */
[----:B------:R-:W-:Y:S02]  /*14f0*/  FSEL R4, R4, UR10, !P1 ;  /* 0x0000000a04047c08 */ /* 0x000fe4000c800000 */
[----:B------:R-:W-:-:S02]  /*1500*/  FSEL R5, R5, UR11, !P1 ;  /* 0x0000000b05057c08 */ /* 0x000fc4000c800000 */
[----:B------:R-:W-:Y:S02]  /*1510*/  FSEL R6, R10, UR10, !P4 ;  /* 0x0000000a0a067c08 */ /* 0x000fe4000e000000 */
[----:B------:R-:W-:-:S05]  /*1520*/  FSEL R7, R11, UR11, !P4 ;  /* 0x0000000b0b077c08 */ /* 0x000fca000e000000 */
[----:B------:R0:W-:Y:S02]  /*1530*/  STG.E.128 desc[UR4][R2.64], R4 ;  /* 0x0000000402007986 */ /* 0x0001e4000c101d04 */
.L_x_4067:
[----:B------:R-:W-:Y:S05]  /*1540*/  BSYNC B0 ;  /* 0x0000000000007941 */ /* 0x000fea0003800000 */
.L_x_4066:
[----:B------:R-:W-:-:S13]  /*1550*/  ISETP.GE.AND P0, PT, R9, UR6, PT ;  /* 0x0000000609007c0c */ /* 0x000fda000bf06270 */
[----:B------:R-:W-:Y:S05]  /*1560*/  @P0 EXIT ;  /* 0x000000000000094d */ /* 0x000fea0003800000 */
[----:B------:R-:W1:Y:S01]  /*1570*/  LDC R8, c[0x0][0x218] ;  /* 0x00008600ff087b82 */ /* 0x000e620000000800 */
[----:B------:R-:W-:Y:S01]  /*1580*/  MOV R0, RZ ;  /* 0x000000ff00007202 */ /* 0x000fe20000000f00 */
[----:B0-----:R-:W-:Y:S01]  /*1590*/  IMAD.MOV.U32 R3, RZ, RZ, RZ ;  /* 0x000000ffff037224 */ /* 0x001fe200078e00ff */
        /* <DEDUP_REMOVED lines=300> */
.L_x_4069:
        /* <DEDUP_REMOVED lines=25> */
[----:B------:R-:W-:-:S05]  /*29f0*/  FSEL R7, R11, UR9, !P4 ;  /* 0x000000090b077c08 */ /* 0x000fca000e000000 */
[----:B------:R-:W-:Y:S01]  /*2a00*/  STG.E.128 desc[UR4][R2.64], R4 ;  /* 0x0000000402007986 */ /* 0x000fe2000c101d04 */
[----:B------:R-:W-:Y:S05]  /*2a10*/  EXIT ;  /* 0x000000000000794d */ /* 0x000fea0003800000 */
.L_x_4070:
        /* <DEDUP_REMOVED lines=14> */
.L_x_36153:


//--------------------- .text._ZN2at6native27unrolled_elementwise_kernelIZZZNS0_22nan_to_num_kernel_cudaERNS_18TensorIteratorBaseESt8optionalIdES5_S5_ENKUlvE_clEvENKUlvE_clEvEUlN3c107complexIdEEE_St5arrayIPcLm2EELi4E23TrivialOffsetCalculatorILi1EjESG_NS0_6memory15LoadWithoutCastENSH_16StoreWithoutCastEEEviT_T0_T2_T3_T4_T5_ --------------------------
	.section	.text._ZN2at6native27unrolled_elementwise_kernelIZZZNS0_22nan_to_num_kernel_cudaERNS_18TensorIteratorBaseESt8optionalIdES5_S5_ENKUlvE_clEvENKUlvE_clEvEUlN3c107complexIdEEE_St5arrayIPcLm2EELi4E23TrivialOffsetCalculatorILi1EjESG_NS0_6memory15LoadWithoutCastENSH_16StoreWithoutCastEEEviT_T0_T2_T3_T4_T5_,"ax",@progbits
	.align	128
        .global         _ZN2at6native27unrolled_elementwise_kernelIZZZNS0_22nan_to_num_kernel_cudaERNS_18TensorIteratorBaseESt8optionalIdES5_S5_ENKUlvE_clEvENKUlvE_clEvEUlN3c107complexIdEEE_St5arrayIPcLm2EELi4E23TrivialOffsetCalculatorILi1EjESG_NS0_6memory15LoadWithoutCastENSH_16StoreWithoutCastEEEviT_T0_T2_T3_T4_T5_
        .type           _ZN2at6native27unrolled_elementwise_kernelIZZZNS0_22nan_to_num_kernel_cudaERNS_18TensorIteratorBaseESt8optionalIdES5_S5_ENKUlvE_clEvENKUlvE_clEvEUlN3c107complexIdEEE_St5arrayIPcLm2EELi4E23TrivialOffsetCalculatorILi1EjESG_NS0_6memory15LoadWithoutCastENSH_16StoreWithoutCastEEEviT_T0_T2_T3_T4_T5_,@function
        .size           _ZN2at6native27unrolled_elementwise_kernelIZZZNS0_22nan_to_num_kernel_cudaERNS_18TensorIteratorBaseESt8optionalIdES5_S5_ENKUlvE_clEvENKUlvE_clEvEUlN3c107complexIdEEE_St5arrayIPcLm2EELi4E23TrivialOffsetCalculatorILi1EjESG_NS0_6memory15LoadWithoutCastENSH_16StoreWithoutCastEEEviT_T0_T2_T3_T4_T5_,(.L_x_36154 - _ZN2at6native27unrolled_elementwise_kernelIZZZNS0_22nan_to_num_kernel_cudaERNS_18TensorIteratorBaseESt8optionalIdES5_S5_ENKUlvE_clEvENKUlvE_clEvEUlN3c107complexIdEEE_St5arrayIPcLm2EELi4E23TrivialOffsetCalculatorILi1EjESG_NS0_6memory15LoadWithoutCastENSH_16StoreWithoutCastEEEviT_T0_T2_T3_T4_T5_)
        .other          _ZN2at6native27unrolled_elementwise_kernelIZZZNS0_22nan_to_num_kernel_cudaERNS_18TensorIteratorBaseESt8optionalIdES5_S5_ENKUlvE_clEvENKUlvE_clEvEUlN3c107complexIdEEE_St5arrayIPcLm2EELi4E23TrivialOffsetCalculatorILi1EjESG_NS0_6memory15LoadWithoutCastENSH_16StoreWithoutCastEEEviT_T0_T2_T3_T4_T5_,@"STO_CUDA_ENTRY STV_DEFAULT"
_ZN2at6native27unrolled_elementwise_kernelIZZZNS0_22nan_to_num_kernel_cudaERNS_18TensorIteratorBaseESt8optionalIdES5_S5_ENKUlvE_clEvENKUlvE_clEvEUlN3c107complexIdEEE_St5arrayIPcLm2EELi4E23TrivialOffsetCalculatorILi1EjESG_NS0_6memory15LoadWithoutCastENSH_16StoreWithoutCastEEEviT_T0_T2_T3_T4_T5_:
.text._ZN2at6native27unrolled_elementwise_kernelIZZZNS0_22nan_to_num_kernel_cudaERNS_18TensorIteratorBaseESt8optionalIdES5_S5_ENKUlvE_clEvENKUlvE_clEvEUlN3c107complexIdEEE_St5arrayIPcLm2EELi4E23TrivialOffsetCalculatorILi1EjESG_NS0_6memory15LoadWithoutCastENSH_16StoreWithoutCastEEEviT_T0_T2_T3_T4_T5_:
[----:B------:R-:W-:Y:S01]  /*0000*/  LDC R1, c[0x0][0x28] ;  /* 0x00000a00ff017b82 */ /* 0x000fe20000000800 */
[----:B------:R-:W0:Y:S07]  /*0010*/  S2R R3, SR_CTAID.X ;  /* 0x0000000000037919 */ /* 0x000e2e0000002500 */
[----:B------:R-:W0:Y:S01]  /*0020*/  LDC R2, c[0x0][0x210] ;  /* 0x00008400ff027b82 */ /* 0x000e220000000800 */
[----:B------:R-:W-:Y:S02]  /*0030*/  CS2R R22, SRZ ;  /* 0x0000000000167805 */ /* 0x000fe4000001ff00 */
[----:B------:R-:W-:Y:S01]  /*0040*/  CS2R R20, SRZ ;  /* 0x0000000000147805 */ /* 0x000fe2000001ff00 */
[----:B------:R-:W1:Y:S01]  /*0050*/  S2R R0, SR_TID.X ;  /* 0x0000000000007919 */ /* 0x000e620000002100 */
[----:B------:R-:W-:Y:S01]  /*0060*/  ULDC.64 UR4, c[0x0][0x208] ;  /* 0x0000820000047ab9 */ /* 0x000fe20000000a00 */
[----:B------:R-:W-:-:S02]  /*0070*/  CS2R R18, SRZ ;  /* 0x0000000000127805 */ /* 0x000fc4000001ff00 */
[----:B------:R-:W-:Y:S01]  /*0080*/  CS2R R16, SRZ ;  /* 0x0000000000107805 */ /* 0x000fe2000001ff00 */
[----:B0-----:R-:W-:Y:S02]  /*0090*/  IMAD R29, R3, -0x200, R2 ;  /* 0xfffffe00031d7824 */ /* 0x001fe400078e0202 */
        /* <DEDUP_REMOVED lines=10> */
[----:B------:R-:W-:Y:S01]  /*0140*/  CS2R R26, SRZ ;  /* 0x00000000001a7805 */ /* 0x000fe2000001ff00 */
[----:B------:R-:W-:Y:S01]  /*0150*/  @!P3 VIADD R10, R10, 0x80 ;  /* 0x000000800a0ab836 */ /* 0x000fe20000000000 */
[----:B------:R-:W-:Y:S01]  /*0160*/  CS2R R24, SRZ ;  /* 0x0000000000187805 */ /* 0x000fe2000001ff00 */
[----:B------:R-:W1:Y:S01]  /*0170*/  @!P3 LDC.64 R6, c[0x0][0x240] ;  /* 0x00009000ff06bb82 */ /* 0x000e620000000a00 */
[----:B0-----:R-:W-:Y:S01]  /*0180*/  @!P0 IMAD.WIDE.U32 R4, R13, 0x10, R4 ;  /* 0x000000100d048825 */ /* 0x001fe200078e0004 */
[----:B------:R-:W-:Y:S02]  /*0190*/  CS2R R12, SRZ ;  /* 0x00000000000c7805 */ /* 0x000fe4000001ff00 */
[----:B------:R-:W-:Y:S02]  /*01a0*/  ISETP.GE.AND P1, PT, R10, R29, PT ;  /* 0x0000001d0a00720c */ /* 0x000fe40003f26270 */
[----:B------:R-:W5:Y:S11]  /*01b0*/  @!P0 LDG.E.128 R20, desc[UR4][R4.64] ;  /* 0x0000000404148981 */ /* 0x000f76000c1e1d00 */
[----:B------:R-:W0:Y:S01]  /*01c0*/  @!P1 LDC.64 R8, c[0x0][0x240] ;  /* 0x00009000ff089b82 */ /* 0x000e220000000a00 */
[----:B------:R-:W-:Y:S01]  /*01d0*/  @!P1 IMAD R11, R3, 0x200, R10 ;  /* 0x00000200030b9824 */ /* 0x000fe200078e020a */
[----:B------:R-:W-:Y:S01]  /*01e0*/  BSSY B0, `(.L_x_4071) ;  /* 0x0000020000007945 */ /* 0x000fe20003800000 */
[----:B-1----:R-:W-:Y:S01]  /*01f0*/  @!P3 IMAD.WIDE.U32 R6, R15, 0x10, R6 ;  /* 0x000000100f06b825 */ /* 0x002fe200078e0006 */
[----:B------:R-:W-:-:S04]  /*0200*/  CS2R R14, SRZ ;  /* 0x00000000000e7805 */ /* 0x000fc8000001ff00 */
[----:B------:R1:W5:Y:S01]  /*0210*/  @!P3 LDG.E.128 R16, desc[UR4][R6.64] ;  /* 0x000000040610b981 */ /* 0x000362000c1e1d00 */
[----:B0-----:R-:W-:Y:S02]  /*0220*/  @!P1 IMAD.WIDE.U32 R8, R11, 0x10, R8 ;  /* 0x000000100b089825 */ /* 0x001fe400078e0008 */
[----:B------:R-:W0:Y:S01]  /*0230*/  @!P2 LDC.64 R10, c[0x0][0x240] ;  /* 0x00009000ff0aab82 */ /* 0x000e220000000a00 */
[----:B-1----:R-:W-:Y:S02]  /*0240*/  CS2R R6, SRZ ;  /* 0x0000000000067805 */ /* 0x002fe4000001ff00 */
[----:B------:R1:W5:Y:S01]  /*0250*/  @!P1 LDG.E.128 R12, desc[UR4][R8.64] ;  /* 0x00000004080c9981 */ /* 0x000362000c1e1d00 */
[----:B0-----:R-:W-:-:S05]  /*0260*/  @!P2 IMAD.WIDE.U32 R4, R2, 0x10, R10 ;  /* 0x000000100204a825 */ /* 0x001fca00078e000a */
[----:B------:R0:W5:Y:S01]  /*0270*/  @!P2 LDG.E.128 R24, desc[UR4][R4.64] ;  /* 0x000000040418a981 */ /* 0x000162000c1e1d00 */
[----:B------:R-:W-:Y:S02]  /*0280*/  CS2R R10, SRZ ;  /* 0x00000000000a7805 */ /* 0x000fe4000001ff00 */
[----:B-1----:R-:W-:Y:S01]  /*0290*/  CS2R R8, SRZ ;  /* 0x0000000000087805 */ /* 0x002fe2000001ff00 */
[----:B------:R-:W-:Y:S06]  /*02a0*/  @P2 BRA `(.L_x_4072) ;  /* 0x00000000004c2947 */ /* 0x000fec0003800000 */
[----:B0-----:R-:W0:Y:S01]  /*02b0*/  LDC.64 R4, c[0x0][0x220] ;  /* 0x00008800ff047b82 */ /* 0x001e220000000a00 */
        /* <DEDUP_REMOVED lines=18> */
.L_x_4072:
[----:B------:R-:W-:Y:S05]  /*03e0*/  BSYNC B0 ;  /* 0x0000000000007941 */ /* 0x000fea0003800000 */
.L_x_4071:
[C---:B------:R-:W-:Y:S01]  /*03f0*/  VIADD R2, R0.reuse, 0x80 ;  /* 0x0000008000027836 */ /* 0x040fe20000000000 */
[----:B------:R-:W-:Y:S01]  /*0400*/  BSSY B0, `(.L_x_4073) ;  /* 0x000001b000007945 */ /* 0x000fe20003800000 */
[----:B0-----:R-:W-:-:S03]  /*0410*/  VIADD R4, R0, 0x100 ;  /* 0x0000010000047836 */ /* 0x001fc60000000000 */
[-C--:B------:R-:W-:Y:S02]  /*0420*/  ISETP.GE.AND P1, PT, R2, R29.reuse, PT ;  /* 0x0000001d0200720c */ /* 0x080fe40003f26270 */
[----:B------:R-:W-:Y:S02]  /*0430*/  ISETP.GE.AND P0, PT, R4, R29, PT ;  /* 0x0000001d0400720c */ /* 0x000fe40003f06270 */
[----:B------:R-:W-:-:S09]  /*0440*/  CS2R R4, SRZ ;  /* 0x0000000000047805 */ /* 0x000fd2000001ff00 */
        /* <DEDUP_REMOVED lines=22> */
.L_x_4074:
[----:B------:R-:W-:Y:S05]  /*05b0*/  BSYNC B0 ;  /* 0x0000000000007941 */ /* 0x000fea0003800000 */
.L_x_4073:
[----:B------:R-:W-:Y:S01]  /*05c0*/  BSSY B0, `(.L_x_4075) ;  /* 0x000001a000007945 */ /* 0x000fe20003800000 */
[----:B-----5:R-:W-:Y:S02]  /*05d0*/  CS2R R26, SRZ ;  /* 0x00000000001a7805 */ /* 0x020fe4000001ff00 */
[----:B------:R-:W-:Y:S02]  /*05e0*/  CS2R R22, SRZ ;  /* 0x0000000000167805 */ /* 0x000fe4000001ff00 */
[----:B------:R-:W-:Y:S01]  /*05f0*/  CS2R R20, SRZ ;  /* 0x0000000000147805 */ /* 0x000fe2000001ff00 */
[----:B------:R-:W-:Y:S06]  /*0600*/  @P0 BRA `(.L_x_4076) ;  /* 0x0000000000540947 */ /* 0x000fec0003800000 */
[----:B------:R-:W0:Y:S01]  /*0610*/  LDC.64 R20, c[0x0][0x220] ;  /* 0x00008800ff147b82 */ /* 0x000e220000000a00 */
[----:B------:R-:W-:Y:S01]  /*0620*/  DSETP.NEU.AND P4, PT, R18, +INF , PT ;  /* 0x7ff000001200742a */ /* 0x000fe20003f8d000 */
[----:B------:R-:W-:Y:S01]  /*0630*/  ULDC.64 UR6, c[0x0][0x228] ;  /* 0x00008a0000067ab9 */ /* 0x000fe20000000a00 */
        /* <DEDUP_REMOVED lines=14> */
[----:B------:R-:W-:Y:S01]  /*0720*/  FSEL R22, R20, UR6, !P1 ;  /* 0x0000000614167c08 */ /* 0x000fe2000c800000 */
[----:B------:R-:W-:Y:S01]  /*0730*/  IMAD.MOV.U32 R20, RZ, RZ, R16 ;  /* 0x000000ffff147224 */ /* 0x000fe200078e0010 */
[----:B------:R-:W-:Y:S01]  /*0740*/  FSEL R23, R21, UR7, !P1 ;  /* 0x0000000715177c08 */ /* 0x000fe2000c800000 */
[----:B------:R-:W-:-:S07]  /*0750*/  IMAD.MOV.U32 R21, RZ, RZ, R17 ;  /* 0x000000ffff157224 */ /* 0x000fce00078e0011 */
.L_x_4076:
[----:B------:R-:W-:Y:S05]  /*0760*/  BSYNC B0 ;  /* 0x0000000000007941 */ /* 0x000fea0003800000 */
.L_x_4075:
[C---:B------:R-:W-:Y:S01]  /*0770*/  VIADD R16, R0.reuse, 0x180 ;  /* 0x0000018000107836 */ /* 0x040fe20000000000 */
[----:B------:R-:W-:Y:S01]  /*0780*/  BSSY B0, `(.L_x_4077) ;  /* 0x0000018000007945 */ /* 0x000fe20003800000 */
[-C--:B------:R-:W-:Y:S02]  /*0790*/  ISETP.GE.AND P0, PT, R0, R29.reuse, PT ;  /* 0x0000001d0000720c */ /* 0x080fe40003f06270 */
[----:B------:R-:W-:Y:S02]  /*07a0*/  CS2R R24, SRZ ;  /* 0x0000000000187805 */ /* 0x000fe4000001ff00 */
[----:B------:R-:W-:-:S13]  /*07b0*/  ISETP.GE.AND P1, PT, R16, R29, PT ;  /* 0x0000001d1000720c */ /* 0x000fda0003f26270 */
[----:B------:R-:W-:Y:S05]  /*07c0*/  @P1 BRA `(.L_x_4078) ;  /* 0x00000000004c1947 */ /* 0x000fea0003800000 */
[----:B------:R-:W0:Y:S01]  /*07d0*/  LDC.64 R16, c[0x0][0x220] ;  /* 0x00008800ff107b82 */ /* 0x000e220000000a00 */
[----:B------:R-:W-:Y:S01]  /*07e0*/  DSETP.NEU.AND P3, PT, R14, +INF , PT ;  /* 0x7ff000000e00742a */ /* 0x000fe20003f6d000 */
        /* <DEDUP_REMOVED lines=17> */
.L_x_4078:
[----:B------:R-:W-:Y:S05]  /*0900*/  BSYNC B0 ;  /* 0x0000000000007941 */ /* 0x000fea0003800000 */
.L_x_4077:
[----:B------:R-:W-:Y:S04]  /*0910*/  BSSY B0, `(.L_x_4079) ;  /* 0x0000017000007945 */ /* 0x000fe80003800000 */
[----:B------:R-:W-:Y:S04]  /*0920*/  BSSY B1, `(.L_x_4080) ;  /* 0x000000f000017945 */ /* 0x000fe80003800000 */
[----:B------:R-:W-:Y:S05]  /*0930*/  @P0 BRA `(.L_x_4081) ;  /* 0x0000000000340947 */ /* 0x000fea0003800000 */
[----:B------:R-:W0:Y:S01]  /*0940*/  LDC.64 R12, c[0x0][0x238] ;  /* 0x00008e00ff0c7b82 */ /* 0x000e220000000a00 */
[----:B------:R-:W-:Y:S02]  /*0950*/  IMAD R15, R3, 0x200, R0 ;  /* 0x00000200030f7824 */ /* 0x000fe400078e0200 */
[----:B------:R-:W-:-:S05]  /*0960*/  IMAD.MOV.U32 R0, RZ, RZ, R2 ;  /* 0x000000ffff007224 */ /* 0x000fca00078e0002 */
[----:B------:R-:W-:-:S13]  /*0970*/  ISETP.GE.AND P0, PT, R0, R29, PT ;  /* 0x0000001d0000720c */ /* 0x000fda0003f06270 */
[----:B------:R-:W-:Y:S05]  /*0980*/  @P0 BREAK B1 ;  /* 0x0000000000010942 */ /* 0x000fea0003800000 */
[----:B0-----:R-:W-:-:S05]  /*0990*/  IMAD.WIDE.U32 R12, R15, 0x10, R12 ;  /* 0x000000100f0c7825 */ /* 0x001fca00078e000c */
[----:B------:R0:W-:Y:S01]  /*09a0*/  STG.E.128 desc[UR4][R12.64], R8 ;  /* 0x000000080c007986 */ /* 0x0001e2000c101d04 */
[----:B------:R-:W-:Y:S05]  /*09b0*/  @P0 BRA `(.L_x_4082) ;  /* 0x0000000000300947 */ /* 0x000fea0003800000 */
[----:B0-----:R-:W0:Y:S01]  /*09c0*/  LDC.64 R8, c[0x0][0x238] ;  /* 0x00008e00ff087b82 */ /* 0x001e220000000a00 */
[----:B------:R-:W-:Y:S02]  /*09d0*/  IMAD R11, R3, 0x200, R0 ;  /* 0x00000200030b7824 */ /* 0x000fe400078e0200 */
[----:B------:R-:W-:Y:S02]  /*09e0*/  VIADD R0, R0, 0x80 ;  /* 0x0000008000007836 */ /* 0x000fe40000000000 */
[----:B0-----:R-:W-:-:S05]  /*09f0*/  IMAD.WIDE.U32 R8, R11, 0x10, R8 ;  /* 0x000000100b087825 */ /* 0x001fca00078e0008 */
[----:B------:R0:W-:Y:S02]  /*0a00*/  STG.E.128 desc[UR4][R8.64], R4 ;  /* 0x0000000408007986 */ /* 0x0001e4000c101d04 */
.L_x_4081:
[----:B------:R-:W-:Y:S05]  /*0a10*/  BSYNC B1 ;  /* 0x0000000000017941 */ /* 0x000fea0003800000 */
.L_x_4080:
[----:B------:R-:W-:-:S13]  /*0a20*/  ISETP.GE.AND P0, PT, R0, R29, PT ;  /* 0x0000001d0000720c */ /* 0x000fda0003f06270 */
[----:B0-----:R-:W0:Y:S01]  /*0a30*/  @!P0 LDC.64 R4, c[0x0][0x238] ;  /* 0x00008e00ff048b82 */ /* 0x001e220000000a00 */
[----:B------:R-:W-:Y:S02]  /*0a40*/  @!P0 IMAD R7, R3, 0x200, R0 ;  /* 0x0000020003078824 */ /* 0x000fe400078e0200 */
[----:B------:R-:W-:Y:S02]  /*0a50*/  @!P0 VIADD R0, R0, 0x80 ;  /* 0x0000008000008836 */ /* 0x000fe40000000000 */
[----:B0-----:R-:W-:-:S05]  /*0a60*/  @!P0 IMAD.WIDE.U32 R4, R7, 0x10, R4 ;  /* 0x0000001007048825 */ /* 0x001fca00078e0004 */
[----:B------:R1:W-:Y:S02]  /*0a70*/  @!P0 STG.E.128 desc[UR4][R4.64], R20 ;  /* 0x0000001404008986 */ /* 0x0003e4000c101d04 */
.L_x_4082:
[----:B------:R-:W-:Y:S05]  /*0a80*/  BSYNC B0 ;  /* 0x0000000000007941 */ /* 0x000fea0003800000 */
.L_x_4079:
[----:B------:R-:W-:Y:S05]  /*0a90*/  WARPSYNC.ALL ;  /* 0x0000000000007948 */ /* 0x000fea0003800000 */
[----:B------:R-:W-:-:S13]  /*0aa0*/  ISETP.GE.AND P0, PT, R0, R29, PT ;  /* 0x0000001d0000720c */ /* 0x000fda0003f06270 */
[----:B------:R-:W-:Y:S05]  /*0ab0*/  @P0 EXIT ;  /* 0x000000000000094d */ /* 0x000fea0003800000 */
[----:B-1----:R-:W1:Y:S01]  /*0ac0*/  LDC.64 R4, c[0x0][0x238] ;  /* 0x00008e00ff047b82 */ /* 0x002e620000000a00 */
[----:B------:R-:W-:-:S04]  /*0ad0*/  IMAD R3, R3, 0x200, R0 ;  /* 0x0000020003037824 */ /* 0x000fc800078e0200 */
[----:B-1----:R-:W-:-:S05]  /*0ae0*/  IMAD.WIDE.U32 R2, R3, 0x10, R4 ;  /* 0x0000001003027825 */ /* 0x002fca00078e0004 */
[----:B------:R-:W-:Y:S01]  /*0af0*/  STG.E.128 desc[UR4][R2.64], R24 ;  /* 0x0000001802007986 */ /* 0x000fe2000c101d04 */
[----:B------:R-:W-:Y:S05]  /*0b00*/  EXIT ;  /* 0x000000000000794d */ /* 0x000fea0003800000 */
.L_x_4083:
        /* <DEDUP_REMOVED lines=15> */
.L_x_36154:


//--------------------- .text._ZN2at6native29vectorized_elementwise_kernelILi2EZZZNS0_22nan_to_num_kernel_cudaERNS_18TensorIteratorBaseESt8optionalIdES5_S5_ENKUlvE_clEvENKUlvE_clEvEUlN3c107complexIdEEE_St5arrayIPcLm2EEEEviT0_T1_ --------------------------
	.section	.text._ZN2at6native29vectorized_elementwise_kernelILi2EZZZNS0_22nan_to_num_kernel_cudaERNS_18TensorIteratorBaseESt8optionalIdES5_S5_ENKUlvE_clEvENKUlvE_clEvEUlN3c107complexIdEEE_St5arrayIPcLm2EEEEviT0_T1_,"ax",@progbits
	.align	128
        .global         _ZN2at6native29vectorized_elementwise_kernelILi2EZZZNS0_22nan_to_num_kernel_cudaERNS_18TensorIteratorBaseESt8optionalIdES5_S5_ENKUlvE_clEvENKUlvE_clEvEUlN3c107complexIdEEE_St5arrayIPcLm2EEEEviT0_T1_
        .type           _ZN2at6native29vectorized_elementwise_kernelILi2EZZZNS0_22nan_to_num_kernel_cudaERNS_18TensorIteratorBaseESt8optionalIdES5_S5_ENKUlvE_clEvENKUlvE_clEvEUlN3c107complexIdEEE_St5arrayIPcLm2EEEEviT0_T1_,@function
        .size           _ZN2at6native29vectorized_elementwise_kernelILi2EZZZNS0_22nan_to_num_kernel_cudaERNS_18TensorIteratorBaseESt8optionalIdES5_S5_ENKUlvE_clEvENKUlvE_clEvEUlN3c107complexIdEEE_St5arrayIPcLm2EEEEviT0_T1_,(.L_x_36155 - _ZN2at6native29vectorized_elementwise_kernelILi2EZZZNS0_22nan_to_num_kernel_cudaERNS_18TensorIteratorBaseESt8optionalIdES5_S5_ENKUlvE_clEvENKUlvE_clEvEUlN3c107complexIdEEE_St5arrayIPcLm2EEEEviT0_T1_)
        .other          _ZN2at6native29vectorized_elementwise_kernelILi2EZZZNS0_22nan_to_num_kernel_cudaERNS_18TensorIteratorBaseESt8optionalIdES5_S5_ENKUlvE_clEvENKUlvE_clEvEUlN3c107complexIdEEE_St5arrayIPcLm2EEEEviT0_T1_,@"STO_CUDA_ENTRY STV_DEFAULT"
_ZN2at6native29vectorized_elementwise_kernelILi2EZZZNS0_22nan_to_num_kernel_cudaERNS_18TensorIteratorBaseESt8optionalIdES5_S5_ENKUlvE_clEvENKUlvE_clEvEUlN3c107complexIdEEE_St5arrayIPcLm2EEEEviT0_T1_:
.text._ZN2at6native29vectorized_elementwise_kernelILi2EZZZNS0_22nan_to_num_kernel_cudaERNS_18TensorIteratorBaseESt8optionalIdES5_S5_ENKUlvE_clEvENKUlvE_clEvEUlN3c107complexIdEEE_St5arrayIPcLm2EEEEviT0_T1_:
        /* <DEDUP_REMOVED lines=17> */
[----:B------:R-:W5:Y:S04]  /*0110*/  LDG.E.128 R16, desc[UR4][R52.64+0x1010] ;  /* 0x0010100434107981 */ /* 0x000f68000c1e1d00 */
[----:B------:R-:W5:Y:S04]  /*0120*/  LDG.E.128 R12, desc[UR4][R52.64+0x2000] ;  /* 0x00200004340c7981 */ /* 0x000f68000c1e1d00 */
[----:B------:R-:W5:Y:S01]  /*0130*/  LDG.E.128 R8, desc[UR4][R52.64+0x2010] ;  /* 0x0020100434087981 */ /* 0x000f62000c1e1d00 */
[----:B---3--:R-:W-:-:S02]  /*0140*/  DSETP.GTU.AND P2, PT, |R24|, +INF , PT ;  /* 0x7ff000001800742a */ /* 0x008fc40003f4c200 */
[----:B------:R-:W-:Y:S02]  /*0150*/  DSETP.NEU.AND P0, PT, R24, -INF , PT ;  /* 0xfff000001800742a */ /* 0x000fe40003f0d000 */
[C---:B------:R-:W-:Y:S02]  /*0160*/  DSETP.GTU.AND P3, PT, |R26|.reuse, +INF , PT ;  /* 0x7ff000001a00742a */ /* 0x040fe40003f6c200 */
[----:B------:R-:W-:Y:S01]  /*0170*/  P2R R38, PR, RZ, 0x4 ;  /* 0x00000004ff267803 */ /* 0x000fe20000000000 */
[----:B------:R-:W-:Y:S01]  /*0180*/  DSETP.NEU.AND P2, PT, R26, -INF , PT ;  /* 0xfff000001a00742a */ /* 0x000fe20003f4d000 */
[----:B------:R-:W-:Y:S01]  /*0190*/  FSEL R33, R24, UR6, P0 ;  /* 0x0000000618217c08 */ /* 0x000fe20008000000 */
[----:B------:R-:W-:Y:S01]  /*01a0*/  DSETP.NEU.AND P1, PT, R24, +INF , PT ;  /* 0x7ff000001800742a */ /* 0x000fe20003f2d000 */
[----:B------:R-:W-:Y:S01]  /*01b0*/  FSEL R0, R25, UR7, P0 ;  /* 0x0000000719007c08 */ /* 0x000fe20008000000 */
[----:B----4-:R-:W-:Y:S01]  /*01c0*/  DSETP.GTU.AND P0, PT, |R4|, +INF , PT ;  /* 0x7ff000000400742a */ /* 0x010fe20003f0c200 */
[----:B------:R-:W-:Y:S01]  /*01d0*/  P2R R37, PR, RZ, 0x8 ;  /* 0x00000008ff257803 */ /* 0x000fe20000000000 */
[----:B------:R-:W-:Y:S01]  /*01e0*/  DSETP.NEU.AND P3, PT, R26, +INF , PT ;  /* 0x7ff000001a00742a */ /* 0x000fe20003f6d000 */
[----:B------:R-:W-:-:S02]  /*01f0*/  FSEL R3, R26, UR6, P2 ;  /* 0x000000061a037c08 */ /* 0x000fc40009000000 */
[----:B------:R-:W-:Y:S01]  /*0200*/  FSEL R24, R27, UR7, P2 ;  /* 0x000000071b187c08 */ /* 0x000fe20009000000 */
[----:B------:R-:W-:Y:S01]  /*0210*/  DSETP.NEU.AND P2, PT, R4, -INF , PT ;  /* 0xfff000000400742a */ /* 0x000fe20003f4d000 */
[-C--:B--2---:R-:W-:Y:S02]  /*0220*/  FSEL R33, R33, R30.reuse, P1 ;  /* 0x0000001e21217208 */ /* 0x084fe40000800000 */
[----:B------:R-:W-:Y:S01]  /*0230*/  FSEL R25, R0, R31, P1 ;  /* 0x0000001f00197208 */ /* 0x000fe20000800000 */
[----:B------:R-:W-:Y:S01]  /*0240*/  DSETP.NEU.AND P1, PT, R6, -INF , PT ;  /* 0xfff000000600742a */ /* 0x000fe20003f2d000 */
[----:B------:R-:W-:Y:S01]  /*0250*/  P2R R39, PR, RZ, 0x1 ;  /* 0x00000001ff277803 */ /* 0x000fe20000000000 */
[----:B------:R-:W-:Y:S01]  /*0260*/  DSETP.NEU.AND P0, PT, R4, +INF , PT ;  /* 0x7ff000000400742a */ /* 0x000fe20003f0d000 */
[----:B------:R-:W-:Y:S02]  /*0270*/  FSEL R29, R4, UR6, P2 ;  /* 0x00000006041d7c08 */ /* 0x000fe40009000000 */
[----:B------:R-:W-:Y:S01]  /*0280*/  FSEL R4, R5, UR7, P2 ;  /* 0x0000000705047c08 */ /* 0x000fe20009000000 */
[----:B------:R-:W-:Y:S01]  /*0290*/  DSETP.NEU.AND P2, PT, R6, +INF , PT ;  /* 0x7ff000000600742a */ /* 0x000fe20003f4d000 */
[----:B------:R-:W-:-:S02]  /*02a0*/  FSEL R34, R3, R30, P3 ;  /* 0x0000001e03227208 */ /* 0x000fc40001800000 */
[-C--:B------:R-:W-:Y:S01]  /*02b0*/  FSEL R24, R24, R31.reuse, P3 ;  /* 0x0000001f18187208 */ /* 0x080fe20001800000 */
[----:B------:R-:W-:Y:S01]  /*02c0*/  DSETP.GTU.AND P3, PT, |R6|, +INF , PT ;  /* 0x7ff000000600742a */ /* 0x000fe20003f6c200 */
[----:B------:R-:W-:Y:S02]  /*02d0*/  FSEL R3, R6, UR6, P1 ;  /* 0x0000000606037c08 */ /* 0x000fe40008800000 */
[----:B------:R-:W-:Y:S01]  /*02e0*/  FSEL R6, R7, UR7, P1 ;  /* 0x0000000707067c08 */ /* 0x000fe20008800000 */
[C---:B-----5:R-:W-:Y:S01]  /*02f0*/  DSETP.NEU.AND P1, PT, R20.reuse, +INF , PT ;  /* 0x7ff000001400742a */ /* 0x060fe20003f2d000 */
[-C--:B------:R-:W-:Y:S02]  /*0300*/  FSEL R29, R29, R30.reuse, P0 ;  /* 0x0000001e1d1d7208 */ /* 0x080fe40000000000 */
[----:B------:R-:W-:Y:S01]  /*0310*/  FSEL R7, R4, R31, P0 ;  /* 0x0000001f04077208 */ /* 0x000fe20000000000 */
[----:B------:R-:W-:Y:S01]  /*0320*/  DSETP.NEU.AND P0, PT, R20, -INF , PT ;  /* 0xfff000001400742a */ /* 0x000fe20003f0d000 */
[----:B------:R-:W-:-:S02]  /*0330*/  FSEL R32, R3, R30, P2 ;  /* 0x0000001e03207208 */ /* 0x000fc40001000000 */
[-C--:B------:R-:W-:Y:S01]  /*0340*/  FSEL R6, R6, R31.reuse, P2 ;  /* 0x0000001f06067208 */ /* 0x080fe20001000000 */
[C---:B------:R-:W-:Y:S01]  /*0350*/  DSETP.NEU.AND P2, PT, R22.reuse, -INF , PT ;  /* 0xfff000001600742a */ /* 0x040fe20003f4d000 */
[----:B------:R-:W-:Y:S02]  /*0360*/  P2R R40, PR, RZ, 0x8 ;  /* 0x00000008ff287803 */ /* 0x000fe40000000000 */
[----:B------:R-:W-:Y:S02]  /*0370*/  FSEL R3, R20, UR6, P0 ;  /* 0x0000000614037c08 */ /* 0x000fe40008000000 */
[----:B------:R-:W-:Y:S01]  /*0380*/  FSEL R0, R21, UR7, P0 ;  /* 0x0000000715007c08 */ /* 0x000fe20008000000 */
[----:B------:R-:W-:Y:S01]  /*0390*/  DSETP.NEU.AND P0, PT, R22, +INF , PT ;  /* 0x7ff000001600742a */ /* 0x000fe20003f0d000 */
[----:B------:R-:W-:Y:S02]  /*03a0*/  FSEL R28, R3, R30, P1 ;  /* 0x0000001e031c7208 */ /* 0x000fe40000800000 */
[----:B------:R-:W-:Y:S01]  /*03b0*/  FSEL R5, R0, R31, P1 ;  /* 0x0000001f00057208 */ /* 0x000fe20000800000 */
[----:B------:R-:W-:Y:S01]  /*03c0*/  DSETP.NEU.AND P1, PT, R16, -INF , PT ;  /* 0xfff000001000742a */ /* 0x000fe20003f2d000 */
[----:B------:R-:W-:-:S02]  /*03d0*/  FSEL R27, R22, UR6, P2 ;  /* 0x00000006161b7c08 */ /* 0x000fc40009000000 */
[----:B------:R-:W-:Y:S01]  /*03e0*/  FSEL R4, R23, UR7, P2 ;  /* 0x0000000717047c08 */ /* 0x000fe20009000000 */
[----:B------:R-:W-:Y:S01]  /*03f0*/  DSETP.NEU.AND P2, PT, R16, +INF , PT ;  /* 0x7ff000001000742a */ /* 0x000fe20003f4d000 */
[-C--:B------:R-:W-:Y:S02]  /*0400*/  FSEL R27, R27, R30.reuse, P0 ;  /* 0x0000001e1b1b7208 */ /* 0x080fe40000000000 */
[----:B------:R-:W-:Y:S01]  /*0410*/  FSEL R4, R4, R31, P0 ;  /* 0x0000001f04047208 */ /* 0x000fe20000000000 */
[C---:B------:R-:W-:Y:S01]  /*0420*/  DSETP.NEU.AND P0, PT, R18.reuse, -INF , PT ;  /* 0xfff000001200742a */ /* 0x040fe20003f0d000 */
[----:B------:R-:W-:Y:S02]  /*0430*/  FSEL R3, R16, UR6, P1 ;  /* 0x0000000610037c08 */ /* 0x000fe40008800000 */
[----:B------:R-:W-:Y:S01]  /*0440*/  FSEL R0, R17, UR7, P1 ;  /* 0x0000000711007c08 */ /* 0x000fe20008800000 */
[----:B------:R-:W-:Y:S01]  /*0450*/  DSETP.NEU.AND P1, PT, R18, +INF , PT ;  /* 0x7ff000001200742a */ /* 0x000fe20003f2d000 */
[----:B------:R-:W-:-:S02]  /*0460*/  FSEL R26, R3, R30, P2 ;  /* 0x0000001e031a7208 */ /* 0x000fc40001000000 */
[-C--:B------:R-:W-:Y:S01]  /*0470*/  FSEL R3, R0, R31.reuse, P2 ;  /* 0x0000001f00037208 */ /* 0x080fe20001000000 */
[C---:B------:R-:W-:Y:S01]  /*0480*/  DSETP.NEU.AND P2, PT, R12.reuse, -INF , PT ;  /* 0xfff000000c00742a */ /* 0x040fe20003f4d000 */
        /* <DEDUP_REMOVED lines=8> */
[----:B------:R-:W-:Y:S01]  /*0510*/  DSETP.GTU.AND P2, PT, |R20|, +INF , PT ;  /* 0x7ff000001400742a */ /* 0x000fe20003f4c200 */
[-C--:B------:R-:W-:Y:S02]  /*0520*/  FSEL R42, R35, R30.reuse, P0 ;  /* 0x0000001e232a7208 */ /* 0x080fe40000000000 */
[----:B------:R-:W-:Y:S01]  /*0530*/  FSEL R41, R36, R31, P0 ;  /* 0x0000001f24297208 */ /* 0x000fe20000000000 */
[----:B------:R-:W-:Y:S01]  /*0540*/  DSETP.NEU.AND P0, PT, R14, +INF , PT ;  /* 0x7ff000000e00742a */ /* 0x000fe20003f0d000 */
[----:B------:R-:W-:Y:S02]  /*0550*/  FSEL R21, R14, UR6, P1 ;  /* 0x000000060e157c08 */ /* 0x000fe40008800000 */
[----:B------:R-:W-:Y:S01]  /*0560*/  FSEL R20, R15, UR7, P1 ;  /* 0x000000070f147c08 */ /* 0x000fe20008800000 */
[----:B------:R-:W-:Y:S01]  /*0570*/  DSETP.NEU.AND P1, PT, R8, -INF , PT ;  /* 0xfff000000800742a */ /* 0x000fe20003f2d000 */
[----:B------:R-:W-:Y:S01]  /*0580*/  P2R R44, PR, RZ, 0x4 ;  /* 0x00000004ff2c7803 */ /* 0x000fe20000000000 */
[----:B------:R-:W-:Y:S01]  /*0590*/  DSETP.GTU.AND P2, PT, |R18|, +INF , PT ;  /* 0x7ff000001200742a */ /* 0x000fe20003f4c200 */
[----:B------:R-:W-:-:S02]  /*05a0*/  FSEL R36, R21, R30, P0 ;  /* 0x0000001e15247208 */ /* 0x000fc40000000000 */
[-C--:B------:R-:W-:Y:S01]  /*05b0*/  FSEL R35, R20, R31.reuse, P0 ;  /* 0x0000001f14237208 */ /* 0x080fe20000000000 */
[----:B------:R-:W-:Y:S01]  /*05c0*/  DSETP.NEU.AND P0, PT, R8, +INF , PT ;  /* 0x7ff000000800742a */ /* 0x000fe20003f0d000 */
[----:B------:R-:W-:Y:S02]  /*05d0*/  FSEL R21, R8, UR6, P1 ;  /* 0x0000000608157c08 */ /* 0x000fe40008800000 */
[----:B------:R-:W-:Y:S01]  /*05e0*/  FSEL R20, R9, UR7, P1 ;  /* 0x0000000709147c08 */ /* 0x000fe20008800000 */
[----:B------:R-:W-:Y:S02]  /*05f0*/  DSETP.NEU.AND P1, PT, R10, -INF , PT ;  /* 0xfff000000a00742a */ /* 0x000fe40003f2d000 */
[----:B------:R-:W-:Y:S02]  /*0600*/  FSEL R21, R21, R30, P0 ;  /* 0x0000001e15157208 */ /* 0x000fe40000000000 */
[----:B------:R-:W-:Y:S01]  /*0610*/  FSEL R20, R20, R31, P0 ;  /* 0x0000001f14147208 */ /* 0x000fe20000000000 */
[----:B------:R-:W-:Y:S01]  /*0620*/  DSETP.GTU.AND P0, PT, |R22|, +INF , PT ;  /* 0x7ff000001600742a */ /* 0x000fe20003f0c200 */
[----:B------:R-:W-:-:S02]  /*0630*/  FSEL R23, R10, UR6, P1 ;  /* 0x000000060a177c08 */ /* 0x000fc40008800000 */
[----:B------:R-:W-:Y:S01]  /*0640*/  FSEL R22, R11, UR7, P1 ;  /* 0x000000070b167c08 */ /* 0x000fe20008800000 */
[----:B------:R-:W-:Y:S02]  /*0650*/  DSETP.NEU.AND P1, PT, R10, +INF , PT ;  /* 0x7ff000000a00742a */ /* 0x000fe40003f2d000 */
[----:B------:R-:W-:Y:S02]  /*0660*/  P2R R43, PR, RZ, 0x1 ;  /* 0x00000001ff2b7803 */ /* 0x000fe40000000000 */
[----:B------:R-:W-:Y:S02]  /*0670*/  ISETP.NE.AND P0, PT, R44, RZ, PT ;  /* 0x000000ff2c00720c */ /* 0x000fe40003f05270 */
[----:B------:R-:W-:Y:S02]  /*0680*/  FSEL R23, R23, R30, P1 ;  /* 0x0000001e17177208 */ /* 0x000fe40000800000 */
[----:B------:R-:W-:Y:S01]  /*0690*/  FSEL R22, R22, R31, P1 ;  /* 0x0000001f16167208 */ /* 0x000fe20000800000 */
[----:B------:R-:W-:Y:S01]  /*06a0*/  DSETP.GTU.AND P1, PT, |R16|, +INF , PT ;  /* 0x7ff000001000742a */ /* 0x000fe20003f2c200 */
[----:B------:R-:W-:Y:S01]  /*06b0*/  P2R R44, PR, RZ, 0x1 ;  /* 0x00000001ff2c7803 */ /* 0x000fe20000000000 */
[----:B------:R-:W2:Y:S01]  /*06c0*/  LDG.E.128 R16, desc[UR4][R52.64+0x3000] ;  /* 0x0030000434107981 */ /* 0x000ea2000c1e1d00 */
[----:B------:R-:W-:Y:S01]  /*06d0*/  ISETP.NE.AND P0, PT, R39, RZ, PT ;  /* 0x000000ff2700720c */ /* 0x000fe20003f05270 */
[----:B------:R-:W-:-:S02]  /*06e0*/  DSETP.GTU.AND P3, PT, |R12|, +INF , PT ;  /* 0x7ff000000c00742a */ /* 0x000fc40003f6c200 */
[----:B------:R-:W-:Y:S02]  /*06f0*/  P2R R50, PR, RZ, 0x2 ;  /* 0x00000002ff327803 */ /* 0x000fe40000000000 */
[----:B------:R-:W-:Y:S02]  /*0700*/  P2R R46, PR, RZ, 0x1 ;  /* 0x00000001ff2e7803 */ /* 0x000fe40000000000 */
[----:B------:R-:W-:-:S04]  /*0710*/  ISETP.NE.AND P0, PT, R40, RZ, PT ;  /* 0x000000ff2800720c */ /* 0x000fc80003f05270 */
[----:B------:R-:W-:Y:S02]  /*0720*/  P2R R47, PR, RZ, 0x1 ;  /* 0x00000001ff2f7803 */ /* 0x000fe40000000000 */
[----:B------:R-:W-:-:S04]  /*0730*/  ISETP.NE.AND P0, PT, R38, RZ, PT ;  /* 0x000000ff2600720c */ /* 0x000fc80003f05270 */
[----:B------:R-:W-:Y:S02]  /*0740*/  P2R R48, PR, RZ, 0x1 ;  /* 0x00000001ff307803 */ /* 0x000fe40000000000 */
[----:B------:R-:W-:-:S04]  /*0750*/  ISETP.NE.AND P0, PT, R37, RZ, PT ;  /* 0x000000ff2500720c */ /* 0x000fc80003f05270 */
[----:B------:R-:W-:Y:S01]  /*0760*/  P2R R49, PR, RZ, 0x1 ;  /* 0x00000001ff317803 */ /* 0x000fe20000000000 */
[----:B--2---:R-:W-:-:S06]  /*0770*/  DSETP.NEU.AND P4, PT, R16, -INF , PT ;  /* 0xfff000001000742a */ /* 0x004fcc0003f8d000 */
[----:B------:R-:W-:Y:S02]  /*0780*/  FSEL R37, R16, UR6, P4 ;  /* 0x0000000610257c08 */ /* 0x000fe4000a000000 */
[----:B------:R-:W-:Y:S01]  /*0790*/  FSEL R12, R17, UR7, P4 ;  /* 0x00000007110c7c08 */ /* 0x000fe2000a000000 */
[----:B------:R-:W-:-:S06]  /*07a0*/  DSETP.NEU.AND P4, PT, R16, +INF , PT ;  /* 0x7ff000001000742a */ /* 0x000fcc0003f8d000 */
[----:B------:R-:W-:Y:S02]  /*07b0*/  FSEL R38, R37, R30, P4 ;  /* 0x0000001e25267208 */ /* 0x000fe40002000000 */
[----:B------:R-:W-:Y:S01]  /*07c0*/  FSEL R37, R12, R31, P4 ;  /* 0x0000001f0c257208 */ /* 0x000fe20002000000 */
[----:B------:R-:W-:Y:S01]  /*07d0*/  DSETP.GTU.AND P4, PT, |R14|, +INF , PT ;  /* 0x7ff000000e00742a */ /* 0x000fe20003f8c200 */
[----:B------:R-:W2:Y:S01]  /*07e0*/  LDG.E.128 R12, desc[UR4][R52.64+0x3010] ;  /* 0x00301004340c7981 */ /* 0x000ea2000c1e1d00 */
[----:B------:R-:W-:-:S06]  /*07f0*/  DSETP.NEU.AND P5, PT, R18, -INF , PT ;  /* 0xfff000001200742a */ /* 0x000fcc0003fad000 */
[----:B------:R-:W-:Y:S02]  /*0800*/  FSEL R39, R18, UR6, P5 ;  /* 0x0000000612277c08 */ /* 0x000fe4000a800000 */
[----:B------:R-:W-:Y:S01]  /*0810*/  FSEL R40, R19, UR7, P5 ;  /* 0x0000000713287c08 */ /* 0x000fe2000a800000 */
[----:B------:R-:W-:-:S06]  /*0820*/  DSETP.NEU.AND P5, PT, R18, +INF , PT ;  /* 0x7ff000001200742a */ /* 0x000fcc0003fad000 */
[----:B------:R-:W-:Y:S02]  /*0830*/  FSEL R39, R39, R30, P5 ;  /* 0x0000001e27277208 */ /* 0x000fe40002800000 */
[----:B------:R-:W-:Y:S01]  /*0840*/  FSEL R40, R40, R31, P5 ;  /* 0x0000001f28287208 */ /* 0x000fe20002800000 */
[----:B------:R-:W-:Y:S02]  /*0850*/  DSETP.GTU.AND P5, PT, |R8|, +INF , PT ;  /* 0x7ff000000800742a */ /* 0x000fe40003fac200 */
[----:B------:R-:W-:Y:S01]  /*0860*/  DSETP.GTU.AND P6, PT, |R10|, +INF , PT ;  /* 0x7ff000000a00742a */ /* 0x000fe20003fcc200 */
[----:B------:R-:W0:Y:S02]  /*0870*/  LDC.64 R10, c[0x0][0x238] ;  /* 0x00008e00ff0a7b82 */ /* 0x000e240000000a00 */
[----:B0-----:R-:W-:Y:S01]  /*0880*/  IMAD.WIDE.U32 R10, R45, 0x10, R10 ;  /* 0x000000102d0a7825 */ /* 0x001fe200078e000a */
[----:B--2---:R-:W-:Y:S02]  /*0890*/  DSETP.NEU.AND P0, PT, R12, -INF , PT ;  /* 0xfff000000c00742a */ /* 0x004fe40003f0d000 */
[----:B------:R-:W-:-:S04]  /*08a0*/  DSETP.NEU.AND P1, PT, R14, +INF , PT ;  /* 0x7ff000000e00742a */ /* 0x000fc80003f2d000 */
[----:B------:R-:W-:Y:S02]  /*08b0*/  FSEL R9, R12, UR6, P0 ;  /* 0x000000060c097c08 */ /* 0x000fe40008000000 */
[----:B------:R-:W-:Y:S01]  /*08c0*/  FSEL R8, R13, UR7, P0 ;  /* 0x000000070d087c08 */ /* 0x000fe20008000000 */
[----:B------:R-:W-:-:S06]  /*08d0*/  DSETP.NEU.AND P0, PT, R12, +INF , PT ;  /* 0x7ff000000c00742a */ /* 0x000fcc0003f0d000 */
[----:B------:R-:W-:Y:S02]  /*08e0*/  FSEL R9, R9, R30, P0 ;  /* 0x0000001e09097208 */ /* 0x000fe40000000000 */
[----:B------:R-:W-:Y:S01]  /*08f0*/  FSEL R8, R8, R31, P0 ;  /* 0x0000001f08087208 */ /* 0x000fe20000000000 */
[----:B------:R-:W-:-:S06]  /*0900*/  DSETP.NEU.AND P0, PT, R14, -INF , PT ;  /* 0xfff000000e00742a */ /* 0x000fcc0003f0d000 */
[----:B------:R-:W-:Y:S02]  /*0910*/  @P1 FSEL R30, R14, UR6, P0 ;  /* 0x000000060e1e1c08 */ /* 0x000fe40008000000 */
[----:B------:R-:W-:Y:S01]  /*0920*/  @P1 FSEL R31, R15, UR7, P0 ;  /* 0x000000070f1f1c08 */ /* 0x000fe20008000000 */
[----:B------:R-:W-:Y:S01]  /*0930*/  ULDC.64 UR6, c[0x0][0x218] ;  /* 0x0000860000067ab9 */ /* 0x000fe20000000a00 */
[----:B------:R-:W-:-:S04]  /*0940*/  ISETP.NE.AND P0, PT, R49, RZ, PT ;  /* 0x000000ff3100720c */ /* 0x000fc80003f05270 */
[----:B------:R-:W-:Y:S02]  /*0950*/  FSEL R34, R34, UR6, !P0 ;  /* 0x0000000622227c08 */ /* 0x000fe4000c000000 */
[----:B------:R-:W-:Y:S02]  /*0960*/  FSEL R49, R24, UR7, !P0 ;  /* 0x0000000718317c08 */ /* 0x000fe4000c000000 */
        /* <DEDUP_REMOVED lines=11> */
[----:B------:R-:W0:Y:S01]  /*0a20*/  S2R R5, SR_TID.X ;  /* 0x0000000000057919 */ /* 0x000e220000002100 */
[----:B------:R-:W-:Y:S02]  /*0a30*/  FSEL R28, R28, UR6, !P0 ;  /* 0x000000061c1c7c08 */ /* 0x000fe4000c000000 */
[----:B------:R-:W-:Y:S01]  /*0a40*/  ISETP.NE.AND P0, PT, R43, RZ, PT ;  /* 0x000000ff2b00720c */ /* 0x000fe20003f05270 */
[----:B------:R-:W-:Y:S02]  /*0a50*/  IMAD.MOV.U32 R6, RZ, RZ, R34 ;  /* 0x000000ffff067224 */ /* 0x000fe400078e0022 */
[----:B------:R-:W-:Y:S01]  /*0a60*/  IMAD.MOV.U32 R7, RZ, RZ, R49 ;  /* 0x000000ffff077224 */ /* 0x000fe200078e0031 */
[----:B------:R-:W-:Y:S01]  /*0a70*/  FSEL R44, R4, UR7, !P0 ;  /* 0x00000007042c7c08 */ /* 0x000fe2000c000000 */
[----:B------:R-:W-:Y:S01]  /*0a80*/  IMAD.MOV.U32 R4, RZ, RZ, R24 ;  /* 0x000000ffff047224 */ /* 0x000fe200078e0018 */
[----:B------:R-:W-:-:S02]  /*0a90*/  FSEL R27, R27, UR6, !P0 ;  /* 0x000000061b1b7c08 */ /* 0x000fc4000c000000 */
[----:B------:R-:W-:Y:S01]  /*0aa0*/  ISETP.NE.AND P1, PT, R50, RZ, PT ;  /* 0x000000ff3200720c */ /* 0x000fe20003f25270 */
[----:B------:R-:W-:Y:S01]  /*0ab0*/  DSETP.GTU.AND P0, PT, |R16|, +INF , PT ;  /* 0x7ff000001000742a */ /* 0x000fe20003f0c200 */
[----:B------:R-:W-:Y:S02]  /*0ac0*/  FSEL R0, R0, UR6, !P2 ;  /* 0x0000000600007c08 */ /* 0x000fe4000d000000 */
[----:B------:R-:W-:Y:S02]  /*0ad0*/  FSEL R26, R26, UR6, !P1 ;  /* 0x000000061a1a7c08 */ /* 0x000fe4000c800000 */
[----:B------:R-:W-:Y:S01]  /*0ae0*/  FSEL R3, R3, UR7, !P1 ;  /* 0x0000000703037c08 */ /* 0x000fe2000c800000 */
[----:B0-----:R-:W-:-:S04]  /*0af0*/  IMAD.WIDE R10, R5, 0x20, R10 ;  /* 0x00000020050a7825 */ /* 0x001fc800078e020a */
[----:B------:R-:W-:-:S05]  /*0b00*/  IMAD.MOV.U32 R5, RZ, RZ, R25 ;  /* 0x000000ffff057224 */ /* 0x000fca00078e0019 */
[----:B------:R0:W-:Y:S01]  /*0b10*/  STG.E.128 desc[UR4][R10.64], R4 ;  /* 0x000000040a007986 */ /* 0x0001e2000c101d04 */
[----:B------:R-:W-:Y:S02]  /*0b20*/  FSEL R17, R2, UR7, !P2 ;  /* 0x0000000702117c08 */ /* 0x000fe4000d000000 */
[----:B------:R-:W-:Y:S02]  /*0b30*/  FSEL R42, R42, UR6, !P3 ;  /* 0x000000062a2a7c08 */ /* 0x000fe4000d800000 */
[----:B------:R-:W-:Y:S01]  /*0b40*/  FSEL R43, R41, UR7, !P3 ;  /* 0x00000007292b7c08 */ /* 0x000fe2000d800000 */
[----:B0-----:R-:W-:Y:S02]  /*0b50*/  IMAD.MOV.U32 R4, RZ, RZ, R29 ;  /* 0x000000ffff047224 */ /* 0x001fe400078e001d */
[----:B------:R-:W-:Y:S02]  /*0b60*/  IMAD.MOV.U32 R5, RZ, RZ, R46 ;  /* 0x000000ffff057224 */ /* 0x000fe400078e002e */
[----:B------:R-:W-:-:S02]  /*0b70*/  IMAD.MOV.U32 R6, RZ, RZ, R32 ;  /* 0x000000ffff067224 */ /* 0x000fc400078e0020 */
[----:B------:R-:W-:-:S05]  /*0b80*/  IMAD.MOV.U32 R7, RZ, RZ, R33 ;  /* 0x000000ffff077224 */ /* 0x000fca00078e0021 */
[----:B------:R0:W-:Y:S01]  /*0b90*/  STG.E.128 desc[UR4][R10.64+0x10], R4 ;  /* 0x000010040a007986 */ /* 0x0001e2000c101d04 */
[----:B------:R-:W-:Y:S02]  /*0ba0*/  FSEL R36, R36, UR6, !P4 ;  /* 0x0000000624247c08 */ /* 0x000fe4000e000000 */
[----:B------:R-:W-:Y:S01]  /*0bb0*/  FSEL R35, R35, UR7, !P4 ;  /* 0x0000000723237c08 */ /* 0x000fe2000e000000 */
[----:B------:R-:W-:Y:S01]  /*0bc0*/  DSETP.GTU.AND P1, PT, |R18|, +INF , PT ;  /* 0x7ff000001200742a */ /* 0x000fe20003f2c200 */
[----:B------:R-:W-:Y:S01]  /*0bd0*/  FSEL R21, R21, UR6, !P5 ;  /* 0x0000000615157c08 */ /* 0x000fe2000e800000 */
[----:B0-----:R-:W-:Y:S02]  /*0be0*/  IMAD.MOV.U32 R4, RZ, RZ, R28 ;  /* 0x000000ffff047224 */ /* 0x001fe400078e001c */
[----:B------:R-:W-:Y:S02]  /*0bf0*/  IMAD.MOV.U32 R5, RZ, RZ, R47 ;  /* 0x000000ffff057224 */ /* 0x000fe400078e002f */
[----:B------:R-:W-:-:S02]  /*0c00*/  IMAD.MOV.U32 R6, RZ, RZ, R27 ;  /* 0x000000ffff067224 */ /* 0x000fc400078e001b */
        /* <DEDUP_REMOVED lines=10> */
[----:B------:R-:W-:Y:S01]  /*0cb0*/  DSETP.GTU.AND P2, PT, |R12|, +INF , PT ;  /* 0x7ff000000c00742a */ /* 0x000fe20003f4c200 */
[----:B------:R-:W-:Y:S01]  /*0cc0*/  FSEL R38, R38, UR6, !P0 ;  /* 0x0000000626267c08 */ /* 0x000fe2000c000000 */
[----:B------:R-:W-:Y:S01]  /*0cd0*/  DSETP.GTU.AND P3, PT, |R14|, +INF , PT ;  /* 0x7ff000000e00742a */ /* 0x000fe20003f6c200 */
[----:B------:R-:W-:Y:S02]  /*0ce0*/  FSEL R37, R37, UR7, !P0 ;  /* 0x0000000725257c08 */ /* 0x000fe4000c000000 */
[----:B------:R-:W-:Y:S02]  /*0cf0*/  FSEL R39, R39, UR6, !P1 ;  /* 0x0000000627277c08 */ /* 0x000fe4000c800000 */
[----:B------:R-:W-:Y:S01]  /*0d00*/  FSEL R40, R40, UR7, !P1 ;  /* 0x0000000728287c08 */ /* 0x000fe2000c800000 */
[----:B0-----:R-:W-:Y:S02]  /*0d10*/  IMAD.MOV.U32 R4, RZ, RZ, R42 ;  /* 0x000000ffff047224 */ /* 0x001fe400078e002a */
[----:B------:R-:W-:-:S02]  /*0d20*/  IMAD.MOV.U32 R5, RZ, RZ, R43 ;  /* 0x000000ffff057224 */ /* 0x000fc400078e002b */
[----:B------:R-:W-:Y:S02]  /*0d30*/  IMAD.MOV.U32 R6, RZ, RZ, R36 ;  /* 0x000000ffff067224 */ /* 0x000fe400078e0024 */
[----:B------:R-:W-:-:S05]  /*0d40*/  IMAD.MOV.U32 R7, RZ, RZ, R35 ;  /* 0x000000ffff077224 */ /* 0x000fca00078e0023 */
[----:B------:R0:W-:Y:S01]  /*0d50*/  STG.E.128 desc[UR4][R10.64+0x2000], R4 ;  /* 0x002000040a007986 */ /* 0x0001e2000c101d04 */
[----:B------:R-:W-:Y:S02]  /*0d60*/  FSEL R9, R9, UR6, !P2 ;  /* 0x0000000609097c08 */ /* 0x000fe4000d000000 */
[----:B------:R-:W-:Y:S02]  /*0d70*/  FSEL R8, R8, UR7, !P2 ;  /* 0x0000000708087c08 */ /* 0x000fe4000d000000 */
[----:B------:R-:W-:Y:S02]  /*0d80*/  FSEL R30, R30, UR6, !P3 ;  /* 0x000000061e1e7c08 */ /* 0x000fe4000d800000 */
[----:B------:R-:W-:Y:S01]  /*0d90*/  FSEL R31, R31, UR7, !P3 ;  /* 0x000000071f1f7c08 */ /* 0x000fe2000d800000 */
[----:B0-----:R-:W-:Y:S02]  /*0da0*/  IMAD.MOV.U32 R4, RZ, RZ, R21 ;  /* 0x000000ffff047224 */ /* 0x001fe400078e0015 */
[----:B------:R-:W-:-:S02]  /*0db0*/  IMAD.MOV.U32 R5, RZ, RZ, R20 ;  /* 0x000000ffff057224 */ /* 0x000fc400078e0014 */
[----:B------:R-:W-:Y:S02]  /*0dc0*/  IMAD.MOV.U32 R6, RZ, RZ, R23 ;  /* 0x000000ffff067224 */ /* 0x000fe400078e0017 */
[----:B------:R-:W-:-:S05]  /*0dd0*/  IMAD.MOV.U32 R7, RZ, RZ, R22 ;  /* 0x000000ffff077224 */ /* 0x000fca00078e0016 */
[----:B------:R0:W-:Y:S02]  /*0de0*/  STG.E.128 desc[UR4][R10.64+0x2010], R4 ;  /* 0x002010040a007986 */ /* 0x0001e4000c101d04 */
[----:B0-----:R-:W-:Y:S02]  /*0df0*/  IMAD.MOV.U32 R4, RZ, RZ, R38 ;  /* 0x000000ffff047224 */ /* 0x001fe400078e0026 */
[----:B------:R-:W-:Y:S02]  /*0e00*/  IMAD.MOV.U32 R5, RZ, RZ, R37 ;  /* 0x000000ffff057224 */ /* 0x000fe400078e0025 */
[----:B------:R-:W-:Y:S02]  /*0e10*/  IMAD.MOV.U32 R6, RZ, RZ, R39 ;  /* 0x000000ffff067224 */ /* 0x000fe400078e0027 */
[----:B------:R-:W-:-:S05]  /*0e20*/  IMAD.MOV.U32 R7, RZ, RZ, R40 ;  /* 0x000000ffff077224 */ /* 0x000fca00078e0028 */
[----:B------:R0:W-:Y:S02]  /*0e30*/  STG.E.128 desc[UR4][R10.64+0x3000], R4 ;  /* 0x003000040a007986 */ /* 0x0001e4000c101d04 */
[----:B0-----:R-:W-:Y:S02]  /*0e40*/  IMAD.MOV.U32 R4, RZ, RZ, R9 ;  /* 0x000000ffff047224 */ /* 0x001fe400078e0009 */
[----:B------:R-:W-:Y:S02]  /*0e50*/  IMAD.MOV.U32 R5, RZ, RZ, R8 ;  /* 0x000000ffff057224 */ /* 0x000fe400078e0008 */
[----:B------:R-:W-:Y:S02]  /*0e60*/  IMAD.MOV.U32 R6, RZ, RZ, R30 ;  /* 0x000000ffff067224 */ /* 0x000fe400078e001e */
[----:B------:R-:W-:-:S05]  /*0e70*/  IMAD.MOV.U32 R7, RZ, RZ, R31 ;  /* 0x000000ffff077224 */ /* 0x000fca00078e001f */
[----:B------:R-:W-:Y:S01]  /*0e80*/  STG.E.128 desc[UR4][R10.64+0x3010], R4 ;  /* 0x003010040a007986 */ /* 0x000fe2000c101d04 */
[----:B------:R-:W-:Y:S05]  /*0e90*/  EXIT ;  /* 0x000000000000794d */ /* 0x000fea0003800000 */
.L_x_4084:
[----:B------:R-:W0:Y:S01]  /*0ea0*/  S2R R0, SR_TID.X ;  /* 0x0000000000007919 */ /* 0x000e220000002100 */
[----:B------:R-:W-:Y:S02]  /*0eb0*/  CS2R R10, SRZ ;  /* 0x00000000000a7805 */ /* 0x000fe4000001ff00 */
[----:B------:R-:W-:Y:S02]  /*0ec0*/  CS2R R8, SRZ ;  /* 0x0000000000087805 */ /* 0x000fe4000001ff00 */
[----:B0-----:R-:W-:Y:S01]  /*0ed0*/  ISETP.GE.AND P0, PT, R0, R3, PT ;  /* 0x000000030000720c */ /* 0x001fe20003f06270 */
[----:B------:R-:W-:-:S12]  /*0ee0*/  IMAD.MOV.U32 R22, RZ, RZ, R0 ;  /* 0x000000ffff167224 */ /* 0x000fd800078e0000 */
[----:B------:R-:W-:Y:S01]  /*0ef0*/  @!P0 IMAD.IADD R2, R45, 0x1, R22 ;  /* 0x000000012d028824 */ /* 0x000fe200078e0216 */
[----:B------:R-:W0:Y:S01]  /*0f00*/  @!P0 LDC.64 R48, c[0x0][0x240] ;  /* 0x00009000ff308b82 */ /* 0x000e220000000a00 */
[----:B------:R-:W-:-:S05]  /*0f10*/  @!P0 VIADD R22, R22, 0x80 ;  /* 0x0000008016168836 */ /* 0x000fca0000000000 */
[----:B------:R-:W-:-:S13]  /*0f20*/  ISETP.GE.AND P6, PT, R22, R3, PT ;  /* 0x000000031600720c */ /* 0x000fda0003fc6270 */
[----:B------:R-:W-:Y:S01]  /*0f30*/  @!P6 IMAD.IADD R15, R45, 0x1, R22 ;  /* 0x000000012d0fe824 */ /* 0x000fe200078e0216 */
[----:B------:R-:W1:Y:S01]  /*0f40*/  @!P6 LDC.64 R4, c[0x0][0x240] ;  /* 0x00009000ff04eb82 */ /* 0x000e620000000a00 */
[----:B------:R-:W-:-:S05]  /*0f50*/  @!P6 VIADD R22, R22, 0x80 ;  /* 0x000000801616e836 */ /* 0x000fca0000000000 */
[----:B------:R-:W-:-:S13]  /*0f60*/  ISETP.GE.AND P5, PT, R22, R3, PT ;  /* 0x000000031600720c */ /* 0x000fda0003fa6270 */
[----:B------:R-:W-:Y:S01]  /*0f70*/  @!P5 IMAD.IADD R19, R45, 0x1, R22 ;  /* 0x000000012d13d824 */ /* 0x000fe200078e0216 */
[----:B------:R-:W2:Y:S01]  /*0f80*/  @!P5 LDC.64 R12, c[0x0][0x240] ;  /* 0x00009000ff0cdb82 */ /* 0x000ea20000000a00 */
[----:B------:R-:W-:Y:S02]  /*0f90*/  @!P5 VIADD R22, R22, 0x80 ;  /* 0x000000801616d836 */ /* 0x000fe40000000000 */
[----:B-1----:R-:W-:-:S03]  /*0fa0*/  @!P6 IMAD.WIDE.U32 R14, R15, 0x10, R4 ;  /* 0x000000100f0ee825 */ /* 0x002fc600078e0004 */
[C---:B------:R-:W-:Y:S02]  /*0fb0*/  ISETP.GE.AND P4, PT, R22.reuse, R3, PT ;  /* 0x000000031600720c */ /* 0x040fe40003f86270 */
[----:B------:R1:W5:Y:S11]  /*0fc0*/  @!P6 LDG.E.128 R8, desc[UR4][R14.64] ;  /* 0x000000040e08e981 */ /* 0x000376000c1e1d00 */
        /* <DEDUP_REMOVED lines=8> */
[----:B------:R-:W-:Y:S01]  /*1050*/  @!P2 IMAD.IADD R27, R45, 0x1, R22 ;  /* 0x000000012d1ba824 */ /* 0x000fe200078e0216 */
[----:B------:R-:W0:Y:S01]  /*1060*/  @!P2 LDC.64 R46, c[0x0][0x240] ;  /* 0x00009000ff2eab82 */ /* 0x000e220000000a00 */
[----:B------:R-:W-:-:S05]  /*1070*/  @!P2 VIADD R22, R22, 0x80 ;  /* 0x000000801616a836 */ /* 0x000fca0000000000 */
[----:B------:R-:W-:-:S13]  /*1080*/  ISETP.GE.AND P1, PT, R22, R3, PT ;  /* 0x000000031600720c */ /* 0x000fda0003f26270 */
[----:B------:R-:W-:Y:S01]  /*1090*/  @!P1 IMAD.IADD R53, R45, 0x1, R22 ;  /* 0x000000012d359824 */ /* 0x000fe200078e0216 */
[----:B------:R-:W0:Y:S01]  /*10a0*/  @!P1 LDC.64 R6, c[0x0][0x240] ;  /* 0x00009000ff069b82 */ /* 0x000e220000000a00 */
[----:B------:R-:W-:-:S05]  /*10b0*/  @!P1 VIADD R22, R22, 0x80 ;  /* 0x0000008016169836 */ /* 0x000fca0000000000 */
[----:B------:R-:W-:-:S13]  /*10c0*/  ISETP.GE.AND P6, PT, R22, R3, PT ;  /* 0x000000031600720c */ /* 0x000fda0003fc6270 */
[----:B------:R-:W0:Y:S01]  /*10d0*/  @!P6 LDC.64 R4, c[0x0][0x240] ;  /* 0x00009000ff04eb82 */ /* 0x000e220000000a00 */
[----:B------:R-:W-:Y:S02]  /*10e0*/  CS2R R38, SRZ ;  /* 0x0000000000267805 */ /* 0x000fe4000001ff00 */
[----:B------:R-:W-:Y:S01]  /*10f0*/  CS2R R36, SRZ ;  /* 0x0000000000247805 */ /* 0x000fe2000001ff00 */
[----:B--2---:R-:W-:-:S04]  /*1100*/  @!P5 IMAD.WIDE.U32 R12, R19, 0x10, R12 ;  /* 0x00000010130cd825 */ /* 0x004fc800078e000c */
[----:B------:R-:W-:Y:S01]  /*1110*/  @!P6 IMAD.IADD R51, R45, 0x1, R22 ;  /* 0x000000012d33e824 */ /* 0x000fe200078e0216 */
[----:B------:R2:W5:Y:S01]  /*1120*/  @!P5 LDG.E.128 R36, desc[UR4][R12.64] ;  /* 0x000000040c24d981 */ /* 0x000562000c1e1d00 */
[----:B---3--:R-:W-:Y:S01]  /*1130*/  @!P4 IMAD.WIDE.U32 R18, R23, 0x10, R16 ;  /* 0x000000101712c825 */ /* 0x008fe200078e0010 */
[----:B------:R-:W-:Y:S02]  /*1140*/  CS2R R34, SRZ ;  /* 0x0000000000227805 */ /* 0x000fe4000001ff00 */
[----:B------:R-:W-:Y:S02]  /*1150*/  CS2R R32, SRZ ;  /* 0x0000000000207805 */ /* 0x000fe4000001ff00 */
[----:B------:R-:W-:Y:S01]  /*1160*/  CS2R R30, SRZ ;  /* 0x00000000001e7805 */ /* 0x000fe2000001ff00 */
[----:B----4-:R-:W-:Y:S01]  /*1170*/  @!P3 IMAD.WIDE.U32 R16, R25, 0x10, R20 ;  /* 0x000000101910b825 */ /* 0x010fe200078e0014 */
[----:B------:R-:W-:Y:S02]  /*1180*/  CS2R R28, SRZ ;  /* 0x00000000001c7805 */ /* 0x000fe4000001ff00 */
[----:B------:R-:W-:-:S02]  /*1190*/  CS2R R24, SRZ ;  /* 0x0000000000187805 */ /* 0x000fc4000001ff00 */
[----:B-1----:R-:W-:Y:S01]  /*11a0*/  CS2R R14, SRZ ;  /* 0x00000000000e7805 */ /* 0x002fe2000001ff00 */
[----:B0-----:R-:W-:Y:S01]  /*11b0*/  @!P2 IMAD.WIDE.U32 R46, R27, 0x10, R46 ;  /* 0x000000101b2ea825 */ /* 0x001fe200078e002e */
[----:B------:R-:W-:Y:S02]  /*11c0*/  CS2R R26, SRZ ;  /* 0x00000000001a7805 */ /* 0x000fe4000001ff00 */
[----:B--2---:R-:W-:Y:S01]  /*11d0*/  CS2R R12, SRZ ;  /* 0x00000000000c7805 */ /* 0x004fe2000001ff00 */
[----:B------:R-:W-:Y:S01]  /*11e0*/  @!P1 IMAD.WIDE.U32 R52, R53, 0x10, R6 ;  /* 0x0000001035349825 */ /* 0x000fe200078e0006 */
[----:B------:R-:W-:Y:S01]  /*11f0*/  CS2R R6, SRZ ;  /* 0x0000000000067805 */ /* 0x000fe2000001ff00 */
[----:B------:R-:W5:Y:S02]  /*1200*/  @!P2 LDG.E.128 R32, desc[UR4][R46.64] ;  /* 0x000000042e20a981 */ /* 0x000f64000c1e1d00 */
[----:B------:R-:W-:Y:S01]  /*1210*/  @!P6 IMAD.WIDE.U32 R50, R51, 0x10, R4 ;  /* 0x000000103332e825 */ /* 0x000fe200078e0004 */
[----:B------:R-:W-:Y:S01]  /*1220*/  CS2R R4, SRZ ;  /* 0x0000000000047805 */ /* 0x000fe2000001ff00 */
[----:B------:R-:W5:Y:S02]  /*1230*/  @!P1 LDG.E.128 R28, desc[UR4][R52.64] ;  /* 0x00000004341c9981 */ /* 0x000f64000c1e1d00 */
[----:B------:R-:W-:-:S02]  /*1240*/  @!P0 IMAD.WIDE.U32 R48, R2, 0x10, R48 ;  /* 0x0000001002308825 */ /* 0x000fc400078e0030 */
[----:B------:R-:W5:Y:S04]  /*1250*/  @!P6 LDG.E.128 R24, desc[UR4][R50.64] ;  /* 0x000000043218e981 */ /* 0x000f68000c1e1d00 */
[----:B------:R-:W5:Y:S04]  /*1260*/  @!P3 LDG.E.128 R4, desc[UR4][R16.64] ;  /* 0x000000041004b981 */ /* 0x000f68000c1e1d00 */
[----:B------:R-:W5:Y:S01]  /*1270*/  @!P0 LDG.E.128 R12, desc[UR4][R48.64] ;  /* 0x00000004300c8981 */ /* 0x000f62000c1e1d00 */
[----:B------:R-:W-:Y:S02]  /*1280*/  CS2R R42, SRZ ;  /* 0x00000000002a7805 */ /* 0x000fe4000001ff00 */
[----:B------:R-:W-:Y:S01]  /*1290*/  CS2R R40, SRZ ;  /* 0x0000000000287805 */ /* 0x000fe2000001ff00 */
[----:B------:R-:W-:Y:S01]  /*12a0*/  BSSY B0, `(.L_x_4085) ;  /* 0x0000019000007945 */ /* 0x000fe20003800000 */
[----:B------:R-:W-:-:S02]  /*12b0*/  CS2R R22, SRZ ;  /* 0x0000000000167805 */ /* 0x000fc4000001ff00 */
[----:B------:R-:W-:Y:S02]  /*12c0*/  CS2R R20, SRZ ;  /* 0x0000000000147805 */ /* 0x000fe4000001ff00 */
[----:B------:R0:W5:Y:S02]  /*12d0*/  @!P4 LDG.E.128 R40, desc[UR4][R18.64] ;  /* 0x000000041228c981 */ /* 0x000164000c1e1d00 */
[----:B0-----:R-:W-:Y:S01]  /*12e0*/  CS2R R18, SRZ ;  /* 0x0000000000127805 */ /* 0x001fe2000001ff00 */
[----:B------:R-:W-:Y:S06]  /*12f0*/  @P0 BRA `(.L_x_4086) ;  /* 0x00000000004c0947 */ /* 0x000fec0003800000 */
        /* <DEDUP_REMOVED lines=17> */
[----:B------:R-:W-:-:S02]  /*1410*/  FSEL R22, R16, UR8, !P1 ;  /* 0x0000000810167c08 */ /* 0x000fc4000c800000 */
[----:B------:R-:W-:-:S07]  /*1420*/  FSEL R23, R17, UR9, !P1 ;  /* 0x0000000911177c08 */ /* 0x000fce000c800000 */
.L_x_4086:
[----:B------:R-:W-:Y:S05]  /*1430*/  BSYNC B0 ;  /* 0x0000000000007941 */ /* 0x000fea0003800000 */
.L_x_4085:
[C---:B------:R-:W-:Y:S01]  /*1440*/  VIADD R2, R0.reuse, 0x80 ;  /* 0x0000008000027836 */ /* 0x040fe20000000000 */
[----:B------:R-:W-:Y:S01]  /*1450*/  BSSY B0, `(.L_x_4087) ;  /* 0x0000019000007945 */ /* 0x000fe20003800000 */
[----:B-----5:R-:W-:Y:S01]  /*1460*/  VIADD R12, R0, 0x100 ;  /* 0x00000100000c7836 */ /* 0x020fe20000000000 */
[----:B------:R-:W-:Y:S02]  /*1470*/  CS2R R16, SRZ ;  /* 0x0000000000107805 */ /* 0x000fe4000001ff00 */
[-C--:B------:R-:W-:Y:S02]  /*1480*/  ISETP.GE.AND P1, PT, R2, R3.reuse, PT ;  /* 0x000000030200720c */ /* 0x080fe40003f26270 */
[----:B------:R-:W-:-:S11]  /*1490*/  ISETP.GE.AND P0, PT, R12, R3, PT ;  /* 0x000000030c00720c */ /* 0x000fd60003f06270 */
        /* <DEDUP_REMOVED lines=20> */
.L_x_4088:
[----:B------:R-:W-:Y:S05]  /*15e0*/  BSYNC B0 ;  /* 0x0000000000007941 */ /* 0x000fea0003800000 */
.L_x_4087:
[----:B------:R-:W-:Y:S01]  /*15f0*/  BSSY B0, `(.L_x_4089) ;  /* 0x0000018000007945 */ /* 0x000fe20003800000 */
[----:B------:R-:W-:Y:S02]  /*1600*/  CS2R R10, SRZ ;  /* 0x00000000000a7805 */ /* 0x000fe4000001ff00 */
[----:B------:R-:W-:Y:S02]  /*1610*/  CS2R R14, SRZ ;  /* 0x00000000000e7805 */ /* 0x000fe4000001ff00 */
[----:B------:R-:W-:Y:S01]  /*1620*/  CS2R R12, SRZ ;  /* 0x00000000000c7805 */ /* 0x000fe2000001ff00 */
        /* <DEDUP_REMOVED lines=20> */
.L_x_4090:
[----:B------:R-:W-:Y:S05]  /*1770*/  BSYNC B0 ;  /* 0x0000000000007941 */ /* 0x000fea0003800000 */
.L_x_4089:
[C---:B------:R-:W-:Y:S01]  /*1780*/  VIADD R8, R0.reuse, 0x180 ;  /* 0x0000018000087836 */ /* 0x040fe20000000000 */
[----:B------:R-:W-:Y:S01]  /*1790*/  BSSY B0, `(.L_x_4091) ;  /* 0x000001b000007945 */ /* 0x000fe20003800000 */
[----:B------:R-:W-:-:S03]  /*17a0*/  VIADD R36, R0, 0x200 ;  /* 0x0000020000247836 */ /* 0x000fc60000000000 */
[-C--:B------:R-:W-:Y:S02]  /*17b0*/  ISETP.GE.AND P1, PT, R8, R3.reuse, PT ;  /* 0x000000030800720c */ /* 0x080fe40003f26270 */
[----:B------:R-:W-:Y:S02]  /*17c0*/  CS2R R8, SRZ ;  /* 0x0000000000087805 */ /* 0x000fe4000001ff00 */
[----:B------:R-:W-:-:S09]  /*17d0*/  ISETP.GE.AND P0, PT, R36, R3, PT ;  /* 0x000000032400720c */ /* 0x000fd20003f06270 */
[----:B------:R-:W-:Y:S05]  /*17e0*/  @P1 BRA `(.L_x_4092) ;  /* 0x0000000000541947 */ /* 0x000fea0003800000 */
[----:B------:R-:W0:Y:S01]  /*17f0*/  LDC.64 R8, c[0x0][0x220] ;  /* 0x00008800ff087b82 */ /* 0x000e220000000a00 */
[----:B------:R-:W-:Y:S01]  /*1800*/  DSETP.NEU.AND P2, PT, R40, -INF , PT ;  /* 0xfff000002800742a */ /* 0x000fe20003f4d000 */
        /* <DEDUP_REMOVED lines=19> */
.L_x_4092:
[----:B------:R-:W-:Y:S05]  /*1940*/  BSYNC B0 ;  /* 0x0000000000007941 */ /* 0x000fea0003800000 */
.L_x_4091:
        /* <DEDUP_REMOVED lines=24> */
.L_x_4094:
[----:B------:R-:W-:Y:S05]  /*1ad0*/  BSYNC B0 ;  /* 0x0000000000007941 */ /* 0x000fea0003800000 */
.L_x_4093:
        /* <DEDUP_REMOVED lines=26> */
.L_x_4096:
[----:B------:R-:W-:Y:S05]  /*1c80*/  BSYNC B0 ;  /* 0x0000000000007941 */ /* 0x000fea0003800000 */
.L_x_4095:
        /* <DEDUP_REMOVED lines=26> */
.L_x_4098:
[----:B------:R-:W-:Y:S05]  /*1e30*/  BSYNC B0 ;  /* 0x0000000000007941 */ /* 0x000fea0003800000 */
.L_x_4097:
        /* <DEDUP_REMOVED lines=25> */
.L_x_4100:
[----:B------:R-:W-:Y:S05]  /*1fd0*/  BSYNC B0 ;  /* 0x0000000000007941 */ /* 0x000fea0003800000 */
.L_x_4099:
[----:B------:R-:W-:Y:S04]  /*1fe0*/  BSSY B0, `(.L_x_4101) ;  /* 0x0000033000007945 */ /* 0x000fe80003800000 */
[----:B------:R-:W-:Y:S04]  /*1ff0*/  BSSY B1, `(.L_x_4102) ;  /* 0x000002b000017945 */ /* 0x000fe80003800000 */
[----:B------:R-:W-:Y:S05]  /*2000*/  @P0 BRA `(.L_x_4103) ;  /* 0x0000000000300947 */ /* 0x000fea0003800000 */
[----:B------:R-:W0:Y:S01]  /*2010*/  LDC.64 R24, c[0x0][0x238] ;  /* 0x00008e00ff187b82 */ /* 0x000e220000000a00 */
[----:B------:R-:W-:Y:S02]  /*2020*/  IMAD.IADD R27, R45, 0x1, R0 ;  /* 0x000000012d1b7824 */ /* 0x000fe400078e0200 */
[----:B------:R-:W-:-:S05]  /*2030*/  IMAD.MOV.U32 R0, RZ, RZ, R2 ;  /* 0x000000ffff007224 */ /* 0x000fca00078e0002 */
[----:B------:R-:W-:Y:S01]  /*2040*/  ISETP.GE.AND P0, PT, R0, R3, PT ;  /* 0x000000030000720c */ /* 0x000fe20003f06270 */
[----:B0-----:R-:W-:-:S05]  /*2050*/  IMAD.WIDE.U32 R24, R27, 0x10, R24 ;  /* 0x000000101b187825 */ /* 0x001fca00078e0018 */
[----:B------:R0:W-:Y:S07]  /*2060*/  STG.E.128 desc[UR4][R24.64], R20 ;  /* 0x0000001418007986 */ /* 0x0001ee000c101d04 */
[----:B------:R-:W-:Y:S05]  /*2070*/  @P0 BRA `(.L_x_4104) ;  /* 0x0000000000300947 */ /* 0x000fea0003800000 */
[----:B0-----:R-:W0:Y:S01]  /*2080*/  LDC.64 R20, c[0x0][0x238] ;  /* 0x00008e00ff147b82 */ /* 0x001e220000000a00 */
[----:B------:R-:W-:Y:S02]  /*2090*/  IMAD.IADD R23, R45, 0x1, R0 ;  /* 0x000000012d177824 */ /* 0x000fe400078e0200 */
[----:B------:R-:W-:Y:S02]  /*20a0*/  VIADD R0, R0, 0x80 ;  /* 0x0000008000007836 */ /* 0x000fe40000000000 */
[----:B0-----:R-:W-:-:S05]  /*20b0*/  IMAD.WIDE.U32 R20, R23, 0x10, R20 ;  /* 0x0000001017147825 */ /* 0x001fca00078e0014 */
[----:B------:R0:W-:Y:S02]  /*20c0*/  STG.E.128 desc[UR4][R20.64], R16 ;  /* 0x0000001014007986 */ /* 0x0001e4000c101d04 */
.L_x_4103:
[----:B------:R-:W-:-:S13]  /*20d0*/  ISETP.GE.AND P0, PT, R0, R3, PT ;  /* 0x000000030000720c */ /* 0x000fda0003f06270 */
[----:B------:R-:W-:Y:S05]  /*20e0*/  @P0 BRA `(.L_x_4105) ;  /* 0x0000000000300947 */ /* 0x000fea0003800000 */
[----:B0-----:R-:W0:Y:S01]  /*20f0*/  LDC.64 R16, c[0x0][0x238] ;  /* 0x00008e00ff107b82 */ /* 0x001e220000000a00 */
[----:B------:R-:W-:Y:S02]  /*2100*/  IMAD.IADD R19, R45, 0x1, R0 ;  /* 0x000000012d137824 */ /* 0x000fe400078e0200 */
[----:B------:R-:W-:Y:S02]  /*2110*/  VIADD R0, R0, 0x80 ;  /* 0x0000008000007836 */ /* 0x000fe40000000000 */
[----:B0-----:R-:W-:-:S05]  /*2120*/  IMAD.WIDE.U32 R16, R19, 0x10, R16 ;  /* 0x0000001013107825 */ /* 0x001fca00078e0010 */
[----:B------:R1:W-:Y:S02]  /*2130*/  STG.E.128 desc[UR4][R16.64], R12 ;  /* 0x0000000c10007986 */ /* 0x0003e4000c101d04 */
.L_x_4104:
[----:B------:R-:W-:-:S13]  /*2140*/  ISETP.GE.AND P0, PT, R0, R3, PT ;  /* 0x000000030000720c */ /* 0x000fda0003f06270 */
[----:B------:R-:W-:Y:S05]  /*2150*/  @P0 BRA `(.L_x_4106) ;  /* 0x0000000000300947 */ /* 0x000fea0003800000 */
[----:B-1----:R-:W1:Y:S01]  /*2160*/  LDC.64 R12, c[0x0][0x238] ;  /* 0x00008e00ff0c7b82 */ /* 0x002e620000000a00 */
[----:B------:R-:W-:Y:S02]  /*2170*/  IMAD.IADD R15, R45, 0x1, R0 ;  /* 0x000000012d0f7824 */ /* 0x000fe400078e0200 */
[----:B------:R-:W-:Y:S02]  /*2180*/  VIADD R0, R0, 0x80 ;  /* 0x0000008000007836 */ /* 0x000fe40000000000 */
[----:B-1----:R-:W-:-:S05]  /*2190*/  IMAD.WIDE.U32 R12, R15, 0x10, R12 ;  /* 0x000000100f0c7825 */ /* 0x002fca00078e000c */
[----:B------:R1:W-:Y:S02]  /*21a0*/  STG.E.128 desc[UR4][R12.64], R8 ;  /* 0x000000080c007986 */ /* 0x0003e4000c101d04 */
.L_x_4105:
[----:B------:R-:W-:-:S13]  /*21b0*/  ISETP.GE.AND P0, PT, R0, R3, PT ;  /* 0x000000030000720c */ /* 0x000fda0003f06270 */
[----:B------:R-:W-:Y:S05]  /*21c0*/  @P0 BRA `(.L_x_4107) ;  /* 0x0000000000340947 */ /* 0x000fea0003800000 */
[----:B-1----:R-:W1:Y:S01]  /*21d0*/  LDC.64 R8, c[0x0][0x238] ;  /* 0x00008e00ff087b82 */ /* 0x002e620000000a00 */
[----:B------:R-:W-:Y:S02]  /*21e0*/  IMAD.IADD R11, R45, 0x1, R0 ;  /* 0x000000012d0b7824 */ /* 0x000fe400078e0200 */
[----:B------:R-:W-:Y:S02]  /*21f0*/  VIADD R0, R0, 0x80 ;  /* 0x0000008000007836 */ /* 0x000fe40000000000 */
[----:B-1----:R-:W-:-:S05]  /*2200*/  IMAD.WIDE.U32 R8, R11, 0x10, R8 ;  /* 0x000000100b087825 */ /* 0x002fca00078e0008 */
[----:B------:R2:W-:Y:S02]  /*2210*/  STG.E.128 desc[UR4][R8.64], R40 ;  /* 0x0000002808007986 */ /* 0x0005e4000c101d04 */
.L_x_4106:
[----:B------:R-:W-:-:S13]  /*2220*/  ISETP.GE.AND P0, PT, R0, R3, PT ;  /* 0x000000030000720c */ /* 0x000fda0003f06270 */
[----:B------:R-:W-:Y:S05]  /*2230*/  @P0 BREAK B1 ;  /* 0x0000000000010942 */ /* 0x000fea0003800000 */
[----:B------:R-:W-:Y:S05]  /*2240*/  @P0 BRA `(.L_x_4108) ;  /* 0x0000000000300947 */ /* 0x000fea0003800000 */
[----:B--2---:R-:W2:Y:S01]  /*2250*/  LDC.64 R8, c[0x0][0x238] ;  /* 0x00008e00ff087b82 */ /* 0x004ea20000000a00 */
[----:B------:R-:W-:Y:S02]  /*2260*/  IMAD.IADD R11, R45, 0x1, R0 ;  /* 0x000000012d0b7824 */ /* 0x000fe400078e0200 */
[----:B------:R-:W-:Y:S02]  /*2270*/  VIADD R0, R0, 0x80 ;  /* 0x0000008000007836 */ /* 0x000fe40000000000 */
[----:B--2---:R-:W-:-:S05]  /*2280*/  IMAD.WIDE.U32 R8, R11, 0x10, R8 ;  /* 0x000000100b087825 */ /* 0x004fca00078e0008 */
[----:B------:R2:W-:Y:S02]  /*2290*/  STG.E.128 desc[UR4][R8.64], R36 ;  /* 0x0000002408007986 */ /* 0x0005e4000c101d04 */
.L_x_4107:
[----:B------:R-:W-:Y:S05]  /*22a0*/  BSYNC B1 ;  /* 0x0000000000017941 */ /* 0x000fea0003800000 */
.L_x_4102:
[----:B------:R-:W-:-:S13]  /*22b0*/  ISETP.GE.AND P0, PT, R0, R3, PT ;  /* 0x000000030000720c */ /* 0x000fda0003f06270 */
[----:B-12---:R-:W1:Y:S01]  /*22c0*/  @!P0 LDC.64 R8, c[0x0][0x238] ;  /* 0x00008e00ff088b82 */ /* 0x006e620000000a00 */
[----:B------:R-:W-:Y:S02]  /*22d0*/  @!P0 IMAD.IADD R11, R45, 0x1, R0 ;  /* 0x000000012d0b8824 */ /* 0x000fe400078e0200 */
[----:B------:R-:W-:Y:S02]  /*22e0*/  @!P0 VIADD R0, R0, 0x80 ;  /* 0x0000008000008836 */ /* 0x000fe40000000000 */
[----:B-1----:R-:W-:-:S05]  /*22f0*/  @!P0 IMAD.WIDE.U32 R8, R11, 0x10, R8 ;  /* 0x000000100b088825 */ /* 0x002fca00078e0008 */
[----:B------:R3:W-:Y:S02]  /*2300*/  @!P0 STG.E.128 desc[UR4][R8.64], R4 ;  /* 0x0000000408008986 */ /* 0x0007e4000c101d04 */
.L_x_4108:
[----:B------:R-:W-:Y:S05]  /*2310*/  BSYNC B0 ;  /* 0x0000000000007941 */ /* 0x000fea0003800000 */
.L_x_4101:
[----:B------:R-:W-:Y:S05]  /*2320*/  WARPSYNC.ALL ;  /* 0x0000000000007948 */ /* 0x000fea0003800000 */
[----:B------:R-:W-:-:S13]  /*2330*/  ISETP.GE.AND P0, PT, R0, R3, PT ;  /* 0x000000030000720c */ /* 0x000fda0003f06270 */
[----:B------:R-:W-:Y:S05]  /*2340*/  @P0 EXIT ;  /* 0x000000000000094d */ /* 0x000fea0003800000 */
[----:B------:R-:W4:Y:S01]  /*2350*/  LDC.64 R2, c[0x0][0x238] ;  /* 0x00008e00ff027b82 */ /* 0x000f220000000a00 */
[----:B------:R-:W-:-:S04]  /*2360*/  IMAD.IADD R45, R45, 0x1, R0 ;  /* 0x000000012d2d7824 */ /* 0x000fc800078e0200 */
[----:B----4-:R-:W-:-:S05]  /*2370*/  IMAD.WIDE.U32 R2, R45, 0x10, R2 ;  /* 0x000000102d027825 */ /* 0x010fca00078e0002 */
[----:B------:R-:W-:Y:S01]  /*2380*/  STG.E.128 desc[UR4][R2.64], R32 ;  /* 0x0000002002007986 */ /* 0x000fe2000c101d04 */
[----:B------:R-:W-:Y:S05]  /*2390*/  EXIT ;  /* 0x000000000000794d */ /* 0x000fea0003800000 */
.L_x_4109:
        /* <DEDUP_REMOVED lines=14> */
.L_x_36155:


//--------------------- .text._ZN2at6native29vectorized_elementwise_kernelILi4EZZZNS0_22nan_to_num_kernel_cudaERNS_18TensorIteratorBaseESt8optionalIdES5_S5_ENKUlvE_clEvENKUlvE_clEvEUlN3c107complexIdEEE_St5arrayIPcLm2EEEEviT0_T1_ --------------------------
	.section	.text._ZN2at6native29vectorized_elementwise_kernelILi4EZZZNS0_22nan_to_num_kernel_cudaERNS_18TensorIteratorBaseESt8optionalIdES5_S5_ENKUlvE_clEvENKUlvE_clEvEUlN3c107complexIdEEE_St5arrayIPcLm2EEEEviT0_T1_,"ax",@progbits
	.align	128
        .global         _ZN2at6native29vectorized_elementwise_kernelILi4EZZZNS0_22nan_to_num_kernel_cudaERNS_18TensorIteratorBaseESt8optionalIdES5_S5_ENKUlvE_clEvENKUlvE_clEvEUlN3c107complexIdEEE_St5arrayIPcLm2EEEEviT0_T1_
        .type           _ZN2at6native29vectorized_elementwise_kernelILi4EZZZNS0_22nan_to_num_kernel_cudaERNS_18TensorIteratorBaseESt8optionalIdES5_S5_ENKUlvE_clEvENKUlvE_clEvEUlN3c107complexIdEEE_St5arrayIPcLm2EEEEviT0_T1_,@function
        .size           _ZN2at6native29vectorized_elementwise_kernelILi4EZZZNS0_22nan_to_num_kernel_cudaERNS_18TensorIteratorBaseESt8optionalIdES5_S5_ENKUlvE_clEvENKUlvE_clEvEUlN3c107complexIdEEE_St5arrayIPcLm2EEEEviT0_T1_,(.L_x_36156 - _ZN2at6native29vectorized_elementwise_kernelILi4EZZZNS0_22nan_to_num_kernel_cudaERNS_18TensorIteratorBaseESt8optionalIdES5_S5_ENKUlvE_clEvENKUlvE_clEvEUlN3c107complexIdEEE_St5arrayIPcLm2EEEEviT0_T1_)
        .other          _ZN2at6native29vectorized_elementwise_kernelILi4EZZZNS0_22nan_to_num_kernel_cudaERNS_18TensorIteratorBaseESt8optionalIdES5_S5_ENKUlvE_clEvENKUlvE_clEvEUlN3c107complexIdEEE_St5arrayIPcLm2EEEEviT0_T1_,@"STO_CUDA_ENTRY STV_DEFAULT"
_ZN2at6native29vectorized_elementwise_kernelILi4EZZZNS0_22nan_to_num_kernel_cudaERNS_18TensorIteratorBaseESt8optionalIdES5_S5_ENKUlvE_clEvENKUlvE_clEvEUlN3c107complexIdEEE_St5arrayIPcLm2EEEEviT0_T1_:
.text._ZN2at6native29vectorized_elementwise_kernelILi4EZZZNS0_22nan_to_num_kernel_cudaERNS_18TensorIteratorBaseESt8optionalIdES5_S5_ENKUlvE_clEvENKUlvE_clEvEUlN3c107complexIdEEE_St5arrayIPcLm2EEEEviT0_T1_:
        /* <DEDUP_REMOVED lines=234> */
.L_x_4110:
        /* <DEDUP_REMOVED lines=89> */
.L_x_4112:
[----:B------:R-:W-:Y:S05]  /*1430*/  BSYNC B0 ;  /* 0x0000000000007941 */ /* 0x000fea0003800000 */
.L_x_4111:
        /* <DEDUP_REMOVED lines=26> */
.L_x_4114:
[----:B------:R-:W-:Y:S05]  /*15e0*/  BSYNC B0 ;  /* 0x0000000000007941 */ /* 0x000fea0003800000 */
.L_x_4113:
        /* <DEDUP_REMOVED lines=24> */
.L_x_4116:
[----:B------:R-:W-:Y:S05]  /*1770*/  BSYNC B0 ;  /* 0x0000000000007941 */ /* 0x000fea0003800000 */
.L_x_4115:
        /* <DEDUP_REMOVED lines=28> */
.L_x_4118:
[----:B------:R-:W-:Y:S05]  /*1940*/  BSYNC B0 ;  /* 0x0000000000007941 */ /* 0x000fea0003800000 */
.L_x_4117:
        /* <DEDUP_REMOVED lines=24> */
.L_x_4120:
[----:B------:R-:W-:Y:S05]  /*1ad0*/  BSYNC B0 ;  /* 0x0000000000007941 */ /* 0x000fea0003800000 */
.L_x_4119:
        /* <DEDUP_REMOVED lines=26> */
.L_x_4122:
[----:B------:R-:W-:Y:S05]  /*1c80*/  BSYNC B0 ;  /* 0x0000000000007941 */ /* 0x000fea0003800000 */
.L_x_4121:
        /* <DEDUP_REMOVED lines=26> */
.L_x_4124:
[----:B------:R-:W-:Y:S05]  /*1e30*/  BSYNC B0 ;  /* 0x0000000000007941 */ /* 0x000fea0003800000 */
.L_x_4123:
        /* <DEDUP_REMOVED lines=25> */
.L_x_4126:
[----:B------:R-:W-:Y:S05]  /*1fd0*/  BSYNC B0 ;  /* 0x0000000000007941 */ /* 0x000fea0003800000 */
.L_x_4125:
        /* <DEDUP_REMOVED lines=15> */
.L_x_4129:
[----:B------:R-:W-:-:S13]  /*20d0*/  ISETP.GE.AND P0, PT, R0, R3, PT ;  /* 0x000000030000720c */ /* 0x000fda0003f06270 */
[----:B------:R-:W-:Y:S05]  /*20e0*/  @P0 BRA `(.L_x_4131) ;  /* 0x0000000000300947 */ /* 0x000fea0003800000 */
[----:B0-----:R-:W0:Y:S01]  /*20f0*/  LDC.64 R16, c[0x0][0x238] ;  /* 0x00008e00ff107b82 */ /* 0x001e220000000a00 */
[----:B------:R-:W-:Y:S02]  /*2100*/  IMAD.IADD R19, R45, 0x1, R0 ;  /* 0x000000012d137824 */ /* 0x000fe400078e0200 */
[----:B------:R-:W-:Y:S02]  /*2110*/  VIADD R0, R0, 0x80 ;  /* 0x0000008000007836 */ /* 0x000fe40000000000 */
[----:B0-----:R-:W-:-:S05]  /*2120*/  IMAD.WIDE.U32 R16, R19, 0x10, R16 ;  /* 0x0000001013107825 */ /* 0x001fca00078e0010 */
[----:B------:R1:W-:Y:S02]  /*2130*/  STG.E.128 desc[UR4][R16.64], R12 ;  /* 0x0000000c10007986 */ /* 0x0003e4000c101d04 */
.L_x_4130:
[----:B------:R-:W-:-:S13]  /*2140*/  ISETP.GE.AND P0, PT, R0, R3, PT ;  /* 0x000000030000720c */ /* 0x000fda0003f06270 */
[----:B------:R-:W-:Y:S05]  /*2150*/  @P0 BRA `(.L_x_4132) ;  /* 0x0000000000300947 */ /* 0x000fea0003800000 */
[----:B-1----:R-:W1:Y:S01]  /*2160*/  LDC.64 R12, c[0x0][0x238] ;  /* 0x00008e00ff0c7b82 */ /* 0x002e620000000a00 */
[----:B------:R-:W-:Y:S02]  /*2170*/  IMAD.IADD R15, R45, 0x1, R0 ;  /* 0x000000012d0f7824 */ /* 0x000fe400078e0200 */
[----:B------:R-:W-:Y:S02]  /*2180*/  VIADD R0, R0, 0x80 ;  /* 0x0000008000007836 */ /* 0x000fe40000000000 */
[----:B-1----:R-:W-:-:S05]  /*2190*/  IMAD.WIDE.U32 R12, R15, 0x10, R12 ;  /* 0x000000100f0c7825 */ /* 0x002fca00078e000c */
[----:B------:R1:W-:Y:S02]  /*21a0*/  STG.E.128 desc[UR4][R12.64], R8 ;  /* 0x000000080c007986 */ /* 0x0003e4000c101d04 */
.L_x_4131:
[----:B------:R-:W-:-:S13]  /*21b0*/  ISETP.GE.AND P0, PT, R0, R3, PT ;  /* 0x000000030000720c */ /* 0x000fda0003f06270 */
[----:B------:R-:W-:Y:S05]  /*21c0*/  @P0 BRA `(.L_x_4133) ;  /* 0x0000000000340947 */ /* 0x000fea0003800000 */
[----:B-1----:R-:W1:Y:S01]  /*21d0*/  LDC.64 R8, c[0x0][0x238] ;  /* 0x00008e00ff087b82 */ /* 0x002e620000000a00 */
[----:B------:R-:W-:Y:S02]  /*21e0*/  IMAD.IADD R11, R45, 0x1, R0 ;  /* 0x000000012d0b7824 */ /* 0x000fe400078e0200 */
[----:B------:R-:W-:Y:S02]  /*21f0*/  VIADD R0, R0, 0x80 ;  /* 0x0000008000007836 */ /* 0x000fe40000000000 */
[----:B-1----:R-:W-:-:S05]  /*2200*/  IMAD.WIDE.U32 R8, R11, 0x10, R8 ;  /* 0x000000100b087825 */ /* 0x002fca00078e0008 */
[----:B------:R2:W-:Y:S02]  /*2210*/  STG.E.128 desc[UR4][R8.64], R40 ;  /* 0x0000002808007986 */ /* 0x0005e4000c101d04 */
.L_x_4132:
        /* <DEDUP_REMOVED lines=8> */
.L_x_4133:
[----:B------:R-:W-:Y:S05]  /*22a0*/  BSYNC B1 ;  /* 0x0000000000017941 */ /* 0x000fea0003800000 */
.L_x_4128:
[----:B------:R-:W-:-:S13]  /*22b0*/  ISETP.GE.AND P0, PT, R0, R3, PT ;  /* 0x000000030000720c */ /* 0x000fda0003f06270 */
[----:B-12---:R-:W1:Y:S01]  /*22c0*/  @!P0 LDC.64 R8, c[0x0][0x238] ;  /* 0x00008e00ff088b82 */ /* 0x006e620000000a00 */
[----:B------:R-:W-:Y:S02]  /*22d0*/  @!P0 IMAD.IADD R11, R45, 0x1, R0 ;  /* 0x000000012d0b8824 */ /* 0x000fe400078e0200 */
[----:B------:R-:W-:Y:S02]  /*22e0*/  @!P0 VIADD R0, R0, 0x80 ;  /* 0x0000008000008836 */ /* 0x000fe40000000000 */
[----:B-1----:R-:W-:-:S05]  /*22f0*/  @!P0 IMAD.WIDE.U32 R8, R11, 0x10, R8 ;  /* 0x000000100b088825 */ /* 0x002fca00078e0008 */
[----:B------:R3:W-:Y:S02]  /*2300*/  @!P0 STG.E.128 desc[UR4][R8.64], R4 ;  /* 0x0000000408008986 */ /* 0x0007e4000c101d04 */
.L_x_4134:
[----:B------:R-:W-:Y:S05]  /*2310*/  BSYNC B0 ;  /* 0x0000000000007941 */ /* 0x000fea0003800000 */
.L_x_4127:
        /* <DEDUP_REMOVED lines=8> */
.L_x_4135:
        /* <DEDUP_REMOVED lines=14> */
.L_x_36156:


//--------------------- .text._ZN2at6native29vectorized_elementwise_kernelILi8EZZZNS0_22nan_to_num_kernel_cudaERNS_18TensorIteratorBaseESt8optionalIdES5_S5_ENKUlvE_clEvENKUlvE_clEvEUlN3c107complexIdEEE_St5arrayIPcLm2EEEEviT0_T1_ --------------------------
	.section	.text._ZN2at6native29vectorized_elementwise_kernelILi8EZZZNS0_22nan_to_num_kernel_cudaERNS_18TensorIteratorBaseESt8optionalIdES5_S5_ENKUlvE_clEvENKUlvE_clEvEUlN3c107complexIdEEE_St5arrayIPcLm2EEEEviT0_T1_,"ax",@progbits
	.align	128
        .global         _ZN2at6native29vectorized_elementwise_kernelILi8EZZZNS0_22nan_to_num_kernel_cudaERNS_18TensorIteratorBaseESt8optionalIdES5_S5_ENKUlvE_clEvENKUlvE_clEvEUlN3c107complexIdEEE_St5arrayIPcLm2EEEEviT0_T1_
        .type           _ZN2at6native29vectorized_elementwise_kernelILi8EZZZNS0_22nan_to_num_kernel_cudaERNS_18TensorIteratorBaseESt8optionalIdES5_S5_ENKUlvE_clEvENKUlvE_clEvEUlN3c107complexIdEEE_St5arrayIPcLm2EEEEviT0_T1_,@function
        .size           _ZN2at6native29vectorized_elementwise_kernelILi8EZZZNS0_22nan_to_num_kernel_cudaERNS_18TensorIteratorBaseESt8optionalIdES5_S5_ENKUlvE_clEvENKUlvE_clEvEUlN3c107complexIdEEE_St5arrayIPcLm2EEEEviT0_T1_,(.L_x_36157 - _ZN2at6native29vectorized_elementwise_kernelILi8EZZZNS0_22nan_to_num_kernel_cudaERNS_18TensorIteratorBaseESt8optionalIdES5_S5_ENKUlvE_clEvENKUlvE_clEvEUlN3c107complexIdEEE_St5arrayIPcLm2EEEEviT0_T1_)
        .other          _ZN2at6native29vectorized_elementwise_kernelILi8EZZZNS0_22nan_to_num_kernel_cudaERNS_18TensorIteratorBaseESt8optionalIdES5_S5_ENKUlvE_clEvENKUlvE_clEvEUlN3c107complexIdEEE_St5arrayIPcLm2EEEEviT0_T1_,@"STO_CUDA_ENTRY STV_DEFAULT"
_ZN2at6native29vectorized_elementwise_kernelILi8EZZZNS0_22nan_to_num_kernel_cudaERNS_18TensorIteratorBaseESt8optionalIdES5_S5_ENKUlvE_clEvENKUlvE_clEvEUlN3c107complexIdEEE_St5arrayIPcLm2EEEEviT0_T1_:
.text._ZN2at6native29vectorized_elementwise_kernelILi8EZZZNS0_22nan_to_num_kernel_cudaERNS_18TensorIteratorBaseESt8optionalIdES5_S5_ENKUlvE_clEvENKUlvE_clEvEUlN3c107complexIdEEE_St5arrayIPcLm2EEEEviT0_T1_:
        /* <DEDUP_REMOVED lines=17> */
[----:B------:R-:W2:Y:S04]  /*0110*/  LDG.E.128 R12, desc[UR4][R24.64+0x50] ;  /* 0x00005004180c7981 */ /* 0x000ea8000c1e1d00 */
[----:B------:R-:W5:Y:S04]  /*0120*/  LDG.E.128 R20, desc[UR4][R24.64+0x60] ;  /* 0x0000600418147981 */ /* 0x000f68000c1e1d00 */
[----:B------:R-:W5:Y:S01]  /*0130*/  LDG.E.128 R16, desc[UR4][R24.64+0x70] ;  /* 0x0000700418107981 */ /* 0x000f62000c1e1d00 */
[----:B---3--:R-:W-:-:S02]  /*0140*/  DSETP.GTU.AND P4, PT, |R30|, +INF , PT ;  /* 0x7ff000001e00742a */ /* 0x008fc40003f8c200 */
[----:B------:R-:W-:Y:S02]  /*0150*/  DSETP.GTU.AND P0, PT, |R28|, +INF , PT ;  /* 0x7ff000001c00742a */ /* 0x000fe40003f0c200 */
[----:B------:R-:W-:Y:S02]  /*0160*/  DSETP.NEU.AND P2, PT, R30, -INF , PT ;  /* 0xfff000001e00742a */ /* 0x000fe40003f4d000 */
[----:B------:R-:W-:Y:S01]  /*0170*/  P2R R27, PR, RZ, 0x10 ;  /* 0x00000010ff1b7803 */ /* 0x000fe20000000000 */
[----:B----4-:R-:W-:Y:S01]  /*0180*/  DSETP.NEU.AND P4, PT, R4, -INF , PT ;  /* 0xfff000000400742a */ /* 0x010fe20003f8d000 */
[----:B------:R-:W-:Y:S01]  /*0190*/  P2R R26, PR, RZ, 0x1 ;  /* 0x00000001ff1a7803 */ /* 0x000fe20000000000 */
[----:B------:R-:W-:Y:S01]  /*01a0*/  DSETP.NEU.AND P1, PT, R28, -INF , PT ;  /* 0xfff000001c00742a */ /* 0x000fe20003f2d000 */
[----:B------:R-:W-:Y:S01]  /*01b0*/  FSEL R3, R30, UR6, P2 ;  /* 0x000000061e037c08 */ /* 0x000fe20009000000 */
[----:B------:R-:W-:Y:S01]  /*01c0*/  DSETP.NEU.AND P0, PT, R30, +INF , PT ;  /* 0x7ff000001e00742a */ /* 0x000fe20003f0d000 */
[----:B------:R-:W-:Y:S01]  /*01d0*/  FSEL R30, R31, UR7, P2 ;  /* 0x000000071f1e7c08 */ /* 0x000fe20009000000 */
[----:B------:R-:W-:Y:S01]  /*01e0*/  DSETP.NEU.AND P2, PT, R4, +INF , PT ;  /* 0x7ff000000400742a */ /* 0x000fe20003f4d000 */
[----:B------:R-:W-:Y:S01]  /*01f0*/  FSEL R37, R4, UR6, P4 ;  /* 0x0000000604257c08 */ /* 0x000fe2000a000000 */
[----:B------:R-:W-:Y:S01]  /*0200*/  DSETP.NEU.AND P3, PT, R28, +INF , PT ;  /* 0x7ff000001c00742a */ /* 0x000fe20003f6d000 */
[----:B------:R-:W-:Y:S01]  /*0210*/  FSEL R42, R5, UR7, P4 ;  /* 0x00000007052a7c08 */ /* 0x000fe2000a000000 */
[----:B--2---:R-:W-:Y:S01]  /*0220*/  DSETP.GTU.AND P5, PT, |R12|, +INF , PT ;  /* 0x7ff000000c00742a */ /* 0x004fe20003fac200 */
[----:B------:R-:W-:-:S02]  /*0230*/  FSEL R35, R28, UR6, P1 ;  /* 0x000000061c237c08 */ /* 0x000fc40008800000 */
[----:B------:R-:W-:Y:S01]  /*0240*/  FSEL R40, R29, UR7, P1 ;  /* 0x000000071d287c08 */ /* 0x000fe20008800000 */
[C---:B------:R-:W-:Y:S01]  /*0250*/  DSETP.NEU.AND P1, PT, R6.reuse, -INF , PT ;  /* 0xfff000000600742a */ /* 0x040fe20003f2d000 */
[-C--:B------:R-:W-:Y:S02]  /*0260*/  FSEL R37, R37, R32.reuse, P2 ;  /* 0x0000002025257208 */ /* 0x080fe40001000000 */
[-C--:B------:R-:W-:Y:S01]  /*0270*/  FSEL R42, R42, R33.reuse, P2 ;  /* 0x000000212a2a7208 */ /* 0x080fe20001000000 */
[C---:B------:R-:W-:Y:S01]  /*0280*/  DSETP.GTU.AND P2, PT, |R6|.reuse, +INF , PT ;  /* 0x7ff000000600742a */ /* 0x040fe20003f4c200 */
[-C--:B------:R-:W-:Y:S02]  /*0290*/  FSEL R38, R3, R32.reuse, P0 ;  /* 0x0000002003267208 */ /* 0x080fe40000000000 */
[----:B------:R-:W-:Y:S02]  /*02a0*/  FSEL R29, R6, UR6, P1 ;  /* 0x00000006061d7c08 */ /* 0x000fe40008800000 */
[----:B------:R-:W-:Y:S01]  /*02b0*/  FSEL R0, R7, UR7, P1 ;  /* 0x0000000707007c08 */ /* 0x000fe20008800000 */
[----:B------:R-:W-:Y:S01]  /*02c0*/  DSETP.NEU.AND P1, PT, R6, +INF , PT ;  /* 0x7ff000000600742a */ /* 0x000fe20003f2d000 */
[----:B------:R-:W-:Y:S01]  /*02d0*/  P2R R48, PR, RZ, 0x4 ;  /* 0x00000004ff307803 */ /* 0x000fe20000000000 */
[----:B-----5:R-:W-:Y:S01]  /*02e0*/  DSETP.NEU.AND P2, PT, R8, -INF , PT ;  /* 0xfff000000800742a */ /* 0x020fe20003f4d000 */
[----:B------:R-:W-:Y:S01]  /*02f0*/  FSEL R39, R30, R33, P0 ;  /* 0x000000211e277208 */ /* 0x000fe20000000000 */
[----:B------:R-:W-:Y:S01]  /*0300*/  DSETP.NEU.AND P0, PT, R10, -INF , PT ;  /* 0xfff000000a00742a */ /* 0x000fe20003f0d000 */
[----:B------:R-:W-:-:S02]  /*0310*/  FSEL R44, R35, R32, P3 ;  /* 0x00000020232c7208 */ /* 0x000fc40001800000 */
[-C--:B------:R-:W-:Y:S02]  /*0320*/  FSEL R36, R29, R32.reuse, P1 ;  /* 0x000000201d247208 */ /* 0x080fe40000800000 */
[----:B------:R-:W-:Y:S01]  /*0330*/  FSEL R41, R0, R33, P1 ;  /* 0x0000002100297208 */ /* 0x000fe20000800000 */
[----:B------:R-:W-:Y:S01]  /*0340*/  DSETP.NEU.AND P1, PT, R8, +INF , PT ;  /* 0x7ff000000800742a */ /* 0x000fe20003f2d000 */
[----:B------:R-:W-:Y:S02]  /*0350*/  FSEL R43, R8, UR6, P2 ;  /* 0x00000006082b7c08 */ /* 0x000fe40009000000 */
[----:B------:R-:W-:Y:S01]  /*0360*/  FSEL R0, R9, UR7, P2 ;  /* 0x0000000709007c08 */ /* 0x000fe20009000000 */
[----:B------:R-:W-:Y:S01]  /*0370*/  DSETP.NEU.AND P2, PT, R10, +INF , PT ;  /* 0x7ff000000a00742a */ /* 0x000fe20003f4d000 */
[----:B------:R-:W-:Y:S02]  /*0380*/  FSEL R3, R10, UR6, P0 ;  /* 0x000000060a037c08 */ /* 0x000fe40008000000 */
[----:B------:R-:W-:-:S02]  /*0390*/  FSEL R43, R43, R32, P1 ;  /* 0x000000202b2b7208 */ /* 0x000fc40000800000 */
[-C--:B------:R-:W-:Y:S01]  /*03a0*/  FSEL R35, R0, R33.reuse, P1 ;  /* 0x0000002100237208 */ /* 0x080fe20000800000 */
[C---:B------:R-:W-:Y:S01]  /*03b0*/  DSETP.NEU.AND P1, PT, R12.reuse, -INF , PT ;  /* 0xfff000000c00742a */ /* 0x040fe20003f2d000 */
[----:B------:R-:W-:Y:S01]  /*03c0*/  FSEL R0, R11, UR7, P0 ;  /* 0x000000070b007c08 */ /* 0x000fe20008000000 */
[----:B------:R-:W-:Y:S01]  /*03d0*/  DSETP.NEU.AND P0, PT, R12, +INF , PT ;  /* 0x7ff000000c00742a */ /* 0x000fe20003f0d000 */
[-C--:B------:R-:W-:Y:S01]  /*03e0*/  FSEL R40, R40, R33.reuse, P3 ;  /* 0x0000002128287208 */ /* 0x080fe20001800000 */
[----:B------:R-:W-:Y:S01]  /*03f0*/  DSETP.GTU.AND P3, PT, |R4|, +INF , PT ;  /* 0x7ff000000400742a */ /* 0x000fe20003f6c200 */
        /* <DEDUP_REMOVED lines=18> */
[----:B------:R-:W-:Y:S01]  /*0520*/  P2R R47, PR, RZ, 0x8 ;  /* 0x00000008ff2f7803 */ /* 0x000fe20000000000 */
[----:B------:R-:W-:Y:S01]  /*0530*/  DSETP.GTU.AND P3, PT, |R20|, +INF , PT ;  /* 0x7ff000001400742a */ /* 0x000fe20003f6c200 */
[----:B------:R-:W-:Y:S02]  /*0540*/  FSEL R0, R29, R32, P2 ;  /* 0x000000201d007208 */ /* 0x000fe40001000000 */
[----:B------:R-:W-:Y:S01]  /*0550*/  FSEL R2, R2, R33, P2 ;  /* 0x0000002102027208 */ /* 0x000fe20001000000 */
[----:B------:R-:W-:Y:S01]  /*0560*/  DSETP.GTU.AND P2, PT, |R22|, +INF , PT ;  /* 0x7ff000001600742a */ /* 0x000fe20003f4c200 */
[----:B------:R-:W-:-:S02]  /*0570*/  FSEL R29, R22, UR6, P1 ;  /* 0x00000006161d7c08 */ /* 0x000fc40008800000 */
[----:B------:R-:W-:Y:S01]  /*0580*/  FSEL R30, R23, UR7, P1 ;  /* 0x00000007171e7c08 */ /* 0x000fe20008800000 */
[----:B------:R-:W-:Y:S01]  /*0590*/  DSETP.NEU.AND P1, PT, R16, -INF , PT ;  /* 0xfff000001000742a */ /* 0x000fe20003f2d000 */
[----:B------:R-:W2:Y:S01]  /*05a0*/  LDG.E.128 R20, desc[UR4][R24.64+0x30] ;  /* 0x0000300418147981 */ /* 0x000ea2000c1e1d00 */
[----:B------:R-:W-:Y:S02]  /*05b0*/  P2R R51, PR, RZ, 0x4 ;  /* 0x00000004ff337803 */ /* 0x000fe40000000000 */
[----:B------:R-:W-:Y:S02]  /*05c0*/  ISETP.NE.AND P2, PT, R47, RZ, PT ;  /* 0x000000ff2f00720c */ /* 0x000fe40003f45270 */
[----:B------:R-:W-:Y:S02]  /*05d0*/  FSEL R29, R29, R32, P0 ;  /* 0x000000201d1d7208 */ /* 0x000fe40000000000 */
[----:B------:R-:W-:Y:S02]  /*05e0*/  P2R R50, PR, RZ, 0x4 ;  /* 0x00000004ff327803 */ /* 0x000fe40000000000 */
[----:B------:R-:W-:-:S02]  /*05f0*/  ISETP.NE.AND P2, PT, R48, RZ, PT ;  /* 0x000000ff3000720c */ /* 0x000fc40003f45270 */
[----:B------:R-:W-:Y:S01]  /*0600*/  FSEL R30, R30, R33, P0 ;  /* 0x000000211e1e7208 */ /* 0x000fe20000000000 */
[----:B------:R-:W-:Y:S01]  /*0610*/  DSETP.NEU.AND P0, PT, R16, +INF , PT ;  /* 0x7ff000001000742a */ /* 0x000fe20003f0d000 */
[----:B------:R-:W-:Y:S02]  /*0620*/  P2R R48, PR, RZ, 0x4 ;  /* 0x00000004ff307803 */ /* 0x000fe40000000000 */
[----:B------:R-:W-:Y:S02]  /*0630*/  ISETP.NE.AND P2, PT, R27, RZ, PT ;  /* 0x000000ff1b00720c */ /* 0x000fe40003f45270 */
[----:B------:R-:W-:Y:S02]  /*0640*/  FSEL R31, R16, UR6, P1 ;  /* 0x00000006101f7c08 */ /* 0x000fe40008800000 */
[----:B------:R-:W-:Y:S02]  /*0650*/  P2R R49, PR, RZ, 0x4 ;  /* 0x00000004ff317803 */ /* 0x000fe40000000000 */
[----:B------:R-:W-:-:S02]  /*0660*/  ISETP.NE.AND P2, PT, R26, RZ, PT ;  /* 0x000000ff1a00720c */ /* 0x000fc40003f45270 */
[----:B------:R-:W3:Y:S01]  /*0670*/  LDG.E.128 R24, desc[UR4][R24.64+0x20] ;  /* 0x0000200418187981 */ /* 0x000ee2000c1e1d00 */
[----:B------:R-:W-:Y:S02]  /*0680*/  FSEL R34, R17, UR7, P1 ;  /* 0x0000000711227c08 */ /* 0x000fe40008800000 */
[----:B------:R-:W-:Y:S02]  /*0690*/  FSEL R31, R31, R32, P0 ;  /* 0x000000201f1f7208 */ /* 0x000fe40000000000 */
[----:B------:R-:W-:Y:S01]  /*06a0*/  FSEL R34, R34, R33, P0 ;  /* 0x0000002122227208 */ /* 0x000fe20000000000 */
[----:B------:R-:W-:Y:S01]  /*06b0*/  DSETP.GTU.AND P4, PT, |R8|, +INF , PT ;  /* 0x7ff000000800742a */ /* 0x000fe20003f8c200 */
[----:B------:R-:W-:Y:S01]  /*06c0*/  P2R R47, PR, RZ, 0x4 ;  /* 0x00000004ff2f7803 */ /* 0x000fe20000000000 */
[----:B------:R-:W-:Y:S01]  /*06d0*/  DSETP.GTU.AND P1, PT, |R16|, +INF , PT ;  /* 0x7ff000001000742a */ /* 0x000fe20003f2c200 */
[----:B------:R-:W-:Y:S01]  /*06e0*/  P2R R46, PR, RZ, 0x8 ;  /* 0x00000008ff2e7803 */ /* 0x000fe20000000000 */
[----:B--2---:R-:W-:-:S06]  /*06f0*/  DSETP.NEU.AND P0, PT, R20, -INF , PT ;  /* 0xfff000001400742a */ /* 0x004fcc0003f0d000 */
[----:B------:R-:W-:Y:S02]  /*0700*/  FSEL R13, R20, UR6, P0 ;  /* 0x00000006140d7c08 */ /* 0x000fe40008000000 */
[----:B------:R-:W-:Y:S01]  /*0710*/  FSEL R12, R21, UR7, P0 ;  /* 0x00000007150c7c08 */ /* 0x000fe20008000000 */
[----:B------:R-:W-:-:S06]  /*0720*/  DSETP.NEU.AND P0, PT, R20, +INF , PT ;  /* 0x7ff000001400742a */ /* 0x000fcc0003f0d000 */
[----:B------:R-:W-:Y:S02]  /*0730*/  FSEL R13, R13, R32, P0 ;  /* 0x000000200d0d7208 */ /* 0x000fe40000000000 */
[----:B------:R-:W-:Y:S01]  /*0740*/  FSEL R12, R12, R33, P0 ;  /* 0x000000210c0c7208 */ /* 0x000fe20000000000 */
[----:B------:R-:W-:-:S06]  /*0750*/  DSETP.NEU.AND P0, PT, R22, -INF , PT ;  /* 0xfff000001600742a */ /* 0x000fcc0003f0d000 */
[----:B------:R-:W-:Y:S02]  /*0760*/  FSEL R9, R22, UR6, P0 ;  /* 0x0000000616097c08 */ /* 0x000fe40008000000 */
[----:B------:R-:W-:Y:S01]  /*0770*/  FSEL R16, R23, UR7, P0 ;  /* 0x0000000717107c08 */ /* 0x000fe20008000000 */
[----:B------:R-:W-:Y:S02]  /*0780*/  DSETP.NEU.AND P0, PT, R22, +INF , PT ;  /* 0x7ff000001600742a */ /* 0x000fe40003f0d000 */
[----:B---3--:R-:W-:-:S04]  /*0790*/  DSETP.NEU.AND P6, PT, R24, -INF , PT ;  /* 0xfff000001800742a */ /* 0x008fc80003fcd000 */
[----:B------:R-:W-:Y:S02]  /*07a0*/  FSEL R8, R9, R32, P0 ;  /* 0x0000002009087208 */ /* 0x000fe40000000000 */
[----:B------:R-:W-:Y:S02]  /*07b0*/  FSEL R9, R16, R33, P0 ;  /* 0x0000002110097208 */ /* 0x000fe40000000000 */
[----:B------:R-:W-:Y:S02]  /*07c0*/  FSEL R17, R24, UR6, P6 ;  /* 0x0000000618117c08 */ /* 0x000fe4000b000000 */
[----:B------:R-:W-:Y:S01]  /*07d0*/  FSEL R16, R25, UR7, P6 ;  /* 0x0000000719107c08 */ /* 0x000fe2000b000000 */
[----:B------:R-:W-:Y:S02]  /*07e0*/  DSETP.NEU.AND P6, PT, R24, +INF , PT ;  /* 0x7ff000001800742a */ /* 0x000fe40003fcd000 */
[----:B------:R-:W-:Y:S02]  /*07f0*/  DSETP.GTU.AND P0, PT, |R20|, +INF , PT ;  /* 0x7ff000001400742a */ /* 0x000fe40003f0c200 */
[----:B------:R-:W-:-:S02]  /*0800*/  DSETP.GTU.AND P2, PT, |R24|, +INF , PT ;  /* 0x7ff000001800742a */ /* 0x000fc40003f4c200 */
[----:B------:R-:W-:Y:S02]  /*0810*/  FSEL R20, R17, R32, P6 ;  /* 0x0000002011147208 */ /* 0x000fe40003000000 */
[----:B------:R-:W-:Y:S01]  /*0820*/  FSEL R16, R16, R33, P6 ;  /* 0x0000002110107208 */ /* 0x000fe20003000000 */
[----:B------:R-:W-:Y:S01]  /*0830*/  DSETP.NEU.AND P6, PT, R26, -INF , PT ;  /* 0xfff000001a00742a */ /* 0x000fe20003fcd000 */
[----:B------:R-:W-:Y:S01]  /*0840*/  P2R R25, PR, RZ, 0x4 ;  /* 0x00000004ff197803 */ /* 0x000fe20000000000 */
        /* <DEDUP_REMOVED lines=10> */
[----:B------:R-:W-:Y:S01]  /*08f0*/  ISETP.NE.AND P6, PT, R25, RZ, PT ;  /* 0x000000ff1900720c */ /* 0x000fe20003fc5270 */
[----:B------:R-:W-:-:S03]  /*0900*/  DSETP.GTU.AND P3, PT, |R26|, +INF , PT ;  /* 0x7ff000001a00742a */ /* 0x000fc60003f6c200 */
[----:B------:R-:W-:Y:S02]  /*0910*/  FSEL R20, R20, UR6, !P6 ;  /* 0x0000000614147c08 */ /* 0x000fe4000f000000 */
[----:B------:R-:W-:Y:S01]  /*0920*/  FSEL R27, R16, UR7, !P6 ;  /* 0x00000007101b7c08 */ /* 0x000fe2000f000000 */
[----:B------:R-:W-:Y:S01]  /*0930*/  DSETP.GTU.AND P6, PT, |R22|, +INF , PT ;  /* 0x7ff000001600742a */ /* 0x000fe20003fcc200 */
[----:B------:R-:W0:Y:S01]  /*0940*/  LDC.64 R22, c[0x0][0x238] ;  /* 0x00008e00ff167b82 */ /* 0x000e220000000a00 */
[----:B------:R-:W-:-:S04]  /*0950*/  ISETP.NE.AND P2, PT, R47, RZ, PT ;  /* 0x000000ff2f00720c */ /* 0x000fc80003f45270 */
[----:B------:R-:W-:Y:S02]  /*0960*/  FSEL R44, R44, UR6, !P2 ;  /* 0x000000062c2c7c08 */ /* 0x000fe4000d000000 */
[----:B------:R-:W-:Y:S02]  /*0970*/  FSEL R17, R40, UR7, !P2 ;  /* 0x0000000728117c08 */ /* 0x000fe4000d000000 */
[----:B------:R-:W-:Y:S01]  /*0980*/  ISETP.NE.AND P2, PT, R49, RZ, PT ;  /* 0x000000ff3100720c */ /* 0x000fe20003f45270 */
[----:B0-----:R-:W-:Y:S02]  /*0990*/  IMAD.WIDE.U32 R22, R45, 0x10, R22 ;  /* 0x000000102d167825 */ /* 0x001fe400078e0016 */
[----:B------:R-:W0:Y:S01]  /*09a0*/  S2R R45, SR_TID.X ;  /* 0x00000000002d7919 */ /* 0x000e220000002100 */
[----:B------:R-:W-:Y:S02]  /*09b0*/  FSEL R38, R38, UR6, !P2 ;  /* 0x0000000626267c08 */ /* 0x000fe4000d000000 */
[----:B------:R-:W-:-:S02]  /*09c0*/  FSEL R39, R39, UR7, !P2 ;  /* 0x0000000727277c08 */ /* 0x000fc4000d000000 */
[----:B------:R-:W-:-:S04]  /*09d0*/  ISETP.NE.AND P2, PT, R48, RZ, PT ;  /* 0x000000ff3000720c */ /* 0x000fc80003f45270 */
[----:B------:R-:W-:Y:S02]  /*09e0*/  FSEL R36, R36, UR6, !P2 ;  /* 0x0000000624247c08 */ /* 0x000fe4000d000000 */
[----:B------:R-:W-:Y:S02]  /*09f0*/  FSEL R41, R41, UR7, !P2 ;  /* 0x0000000729297c08 */ /* 0x000fe4000d000000 */
[----:B------:R-:W-:Y:S02]  /*0a00*/  ISETP.NE.AND P2, PT, R50, RZ, PT ;  /* 0x000000ff3200720c */ /* 0x000fe40003f45270 */
[----:B------:R-:W-:Y:S02]  /*0a10*/  FSEL R25, R21, UR7, !P3 ;  /* 0x0000000715197c08 */ /* 0x000fe4000d800000 */
[----:B------:R-:W-:Y:S02]  /*0a20*/  FSEL R16, R13, UR6, !P0 ;  /* 0x000000060d107c08 */ /* 0x000fe4000c000000 */
[----:B------:R-:W-:Y:S01]  /*0a30*/  FSEL R21, R12, UR7, !P0 ;  /* 0x000000070c157c08 */ /* 0x000fe2000c000000 */
[----:B------:R-:W-:Y:S01]  /*0a40*/  DSETP.GTU.AND P0, PT, |R18|, +INF , PT ;  /* 0x7ff000001200742a */ /* 0x000fe20003f0c200 */
[----:B------:R-:W-:-:S02]  /*0a50*/  FSEL R37, R37, UR6, !P2 ;  /* 0x0000000625257c08 */ /* 0x000fc4000d000000 */
[----:B------:R-:W-:Y:S02]  /*0a60*/  FSEL R42, R42, UR7, !P2 ;  /* 0x000000072a2a7c08 */ /* 0x000fe4000d000000 */
[----:B------:R-:W-:Y:S02]  /*0a70*/  FSEL R18, R8, UR6, !P6 ;  /* 0x0000000608127c08 */ /* 0x000fe4000f000000 */
[----:B------:R-:W-:Y:S01]  /*0a80*/  FSEL R19, R9, UR7, !P6 ;  /* 0x0000000709137c08 */ /* 0x000fe2000f000000 */
[----:B------:R-:W-:Y:S01]  /*0a90*/  DSETP.GTU.AND P6, PT, |R14|, +INF , PT ;  /* 0x7ff000000e00742a */ /* 0x000fe20003fcc200 */
[----:B------:R-:W-:Y:S02]  /*0aa0*/  FSEL R14, R43, UR6, !P4 ;  /* 0x000000062b0e7c08 */ /* 0x000fe4000e000000 */
[----:B------:R-:W-:Y:S01]  /*0ab0*/  FSEL R15, R35, UR7, !P4 ;  /* 0x00000007230f7c08 */ /* 0x000fe2000e000000 */
[----:B------:R-:W-:Y:S01]  /*0ac0*/  DSETP.GTU.AND P4, PT, |R10|, +INF , PT ;  /* 0x7ff000000a00742a */ /* 0x000fe20003f8c200 */
[----:B0-----:R-:W-:-:S04]  /*0ad0*/  IMAD.WIDE R12, R45, 0x80, R22 ;  /* 0x000000802d0c7825 */ /* 0x001fc800078e0216 */
[----:B------:R-:W-:Y:S02]  /*0ae0*/  IMAD.MOV.U32 R8, RZ, RZ, R37 ;  /* 0x000000ffff087224 */ /* 0x000fe400078e0025 */
[----:B------:R-:W-:Y:S02]  /*0af0*/  IMAD.MOV.U32 R9, RZ, RZ, R42 ;  /* 0x000000ffff097224 */ /* 0x000fe400078e002a */
[----:B------:R-:W-:Y:S02]  /*0b00*/  IMAD.MOV.U32 R10, RZ, RZ, R36 ;  /* 0x000000ffff0a7224 */ /* 0x000fe400078e0024 */
[----:B------:R-:W-:Y:S01]  /*0b10*/  IMAD.MOV.U32 R11, RZ, RZ, R41 ;  /* 0x000000ffff0b7224 */ /* 0x000fe200078e0029 */
[----:B------:R-:W-:-:S04]  /*0b20*/  FSEL R24, R24, UR6, !P3 ;  /* 0x0000000618187c08 */ /* 0x000fc8000d800000 */
[----:B------:R0:W-:Y:S02]  /*0b30*/  STG.E.128 desc[UR4][R12.64], R8 ;  /* 0x000000080c007986 */ /* 0x0001e4000c101d04 */
[----:B0-----:R-:W-:Y:S02]  /*0b40*/  IMAD.MOV.U32 R8, RZ, RZ, R44 ;  /* 0x000000ffff087224 */ /* 0x001fe400078e002c */
[----:B------:R-:W-:Y:S02]  /*0b50*/  IMAD.MOV.U32 R9, RZ, RZ, R17 ;  /* 0x000000ffff097224 */ /* 0x000fe400078e0011 */
[----:B------:R-:W-:Y:S02]  /*0b60*/  IMAD.MOV.U32 R10, RZ, RZ, R38 ;  /* 0x000000ffff0a7224 */ /* 0x000fe400078e0026 */
        /* <DEDUP_REMOVED lines=11> */
[----:B------:R-:W-:Y:S02]  /*0c20*/  ISETP.NE.AND P2, PT, R51, RZ, PT ;  /* 0x000000ff3300720c */ /* 0x000fe40003f45270 */
[----:B------:R-:W-:Y:S01]  /*0c30*/  ISETP.NE.AND P3, PT, R46, RZ, PT ;  /* 0x000000ff2e00720c */ /* 0x000fe20003f65270 */
[----:B0-----:R-:W-:Y:S01]  /*0c40*/  IMAD.MOV.U32 R10, RZ, RZ, R18 ;  /* 0x000000ffff0a7224 */ /* 0x001fe200078e0012 */
[----:B------:R-:W-:Y:S01]  /*0c50*/  FSEL R18, R4, UR6, !P4 ;  /* 0x0000000604127c08 */ /* 0x000fe2000e000000 */
[----:B------:R-:W-:Y:S01]  /*0c60*/  IMAD.MOV.U32 R8, RZ, RZ, R16 ;  /* 0x000000ffff087224 */ /* 0x000fe200078e0010 */
[----:B------:R-:W-:Y:S01]  /*0c70*/  FSEL R16, R5, UR6, !P6 ;  /* 0x0000000605107c08 */ /* 0x000fe2000f000000 */
[----:B------:R-:W-:-:S02]  /*0c80*/  IMAD.MOV.U32 R4, RZ, RZ, R14 ;  /* 0x000000ffff047224 */ /* 0x000fc400078e000e */
[----:B------:R-:W-:Y:S02]  /*0c90*/  IMAD.MOV.U32 R5, RZ, RZ, R15 ;  /* 0x000000ffff057224 */ /* 0x000fe400078e000f */
[----:B------:R-:W-:Y:S01]  /*0ca0*/  IMAD.MOV.U32 R6, RZ, RZ, R18 ;  /* 0x000000ffff067224 */ /* 0x000fe200078e0012 */
[----:B------:R-:W-:Y:S02]  /*0cb0*/  FSEL R0, R0, UR6, !P3 ;  /* 0x0000000600007c08 */ /* 0x000fe4000d800000 */
[----:B------:R-:W-:Y:S02]  /*0cc0*/  FSEL R29, R29, UR6, !P2 ;  /* 0x000000061d1d7c08 */ /* 0x000fe4000d000000 */
[----:B------:R0:W-:Y:S01]  /*0cd0*/  STG.E.128 desc[UR4][R12.64+0x40], R4 ;  /* 0x000040040c007986 */ /* 0x0001e2000c101d04 */
[----:B------:R-:W-:Y:S02]  /*0ce0*/  FSEL R30, R30, UR7, !P2 ;  /* 0x000000071e1e7c08 */ /* 0x000fe4000d000000 */
[----:B------:R-:W-:-:S02]  /*0cf0*/  FSEL R31, R31, UR6, !P1 ;  /* 0x000000061f1f7c08 */ /* 0x000fc4000c800000 */
[----:B------:R-:W-:Y:S02]  /*0d00*/  FSEL R34, R34, UR7, !P1 ;  /* 0x0000000722227c08 */ /* 0x000fe4000c800000 */
[----:B------:R-:W-:Y:S02]  /*0d10*/  FSEL R32, R32, UR6, !P0 ;  /* 0x0000000620207c08 */ /* 0x000fe4000c000000 */
[----:B------:R-:W-:Y:S01]  /*0d20*/  FSEL R33, R33, UR7, !P0 ;  /* 0x0000000721217c08 */ /* 0x000fe2000c000000 */
[----:B0-----:R-:W-:Y:S02]  /*0d30*/  IMAD.MOV.U32 R4, RZ, RZ, R28 ;  /* 0x000000ffff047224 */ /* 0x001fe400078e001c */
[----:B------:R-:W-:Y:S02]  /*0d40*/  IMAD.MOV.U32 R5, RZ, RZ, R17 ;  /* 0x000000ffff057224 */ /* 0x000fe400078e0011 */
[----:B------:R-:W-:Y:S02]  /*0d50*/  IMAD.MOV.U32 R6, RZ, RZ, R16 ;  /* 0x000000ffff067224 */ /* 0x000fe400078e0010 */
[----:B------:R-:W-:Y:S01]  /*0d60*/  IMAD.MOV.U32 R7, RZ, RZ, R3 ;  /* 0x000000ffff077224 */ /* 0x000fe200078e0003 */
[----:B------:R-:W-:-:S04]  /*0d70*/  FSEL R3, R2, UR7, !P3 ;  /* 0x0000000702037c08 */ /* 0x000fc8000d800000 */
[----:B------:R0:W-:Y:S01]  /*0d80*/  STG.E.128 desc[UR4][R12.64+0x50], R4 ;  /* 0x000050040c007986 */ /* 0x0001e2000c101d04 */
[----:B------:R-:W-:Y:S02]  /*0d90*/  IMAD.MOV.U32 R9, RZ, RZ, R21 ;  /* 0x000000ffff097224 */ /* 0x000fe400078e0015 */
[----:B------:R-:W-:Y:S02]  /*0da0*/  IMAD.MOV.U32 R11, RZ, RZ, R19 ;  /* 0x000000ffff0b7224 */ /* 0x000fe400078e0013 */
[----:B0-----:R-:W-:Y:S02]  /*0db0*/  IMAD.MOV.U32 R4, RZ, RZ, R0 ;  /* 0x000000ffff047224 */ /* 0x001fe400078e0000 */
[----:B------:R-:W-:Y:S02]  /*0dc0*/  IMAD.MOV.U32 R5, RZ, RZ, R3 ;  /* 0x000000ffff057224 */ /* 0x000fe400078e0003 */
[----:B------:R-:W-:Y:S02]  /*0dd0*/  IMAD.MOV.U32 R6, RZ, RZ, R29 ;  /* 0x000000ffff067224 */ /* 0x000fe400078e001d */
[----:B------:R-:W-:-:S05]  /*0de0*/  IMAD.MOV.U32 R7, RZ, RZ, R30 ;  /* 0x000000ffff077224 */ /* 0x000fca00078e001e */
[----:B------:R0:W-:Y:S04]  /*0df0*/  STG.E.128 desc[UR4][R12.64+0x60], R4 ;  /* 0x000060040c007986 */ /* 0x0001e8000c101d04 */
[----:B------:R-:W-:Y:S01]  /*0e00*/  STG.E.128 desc[UR4][R12.64+0x30], R8 ;  /* 0x000030080c007986 */ /* 0x000fe2000c101d04 */
[----:B0-----:R-:W-:Y:S02]  /*0e10*/  IMAD.MOV.U32 R4, RZ, RZ, R31 ;  /* 0x000000ffff047224 */ /* 0x001fe400078e001f */
[----:B------:R-:W-:Y:S02]  /*0e20*/  IMAD.MOV.U32 R5, RZ, RZ, R34 ;  /* 0x000000ffff057224 */ /* 0x000fe400078e0022 */
[----:B------:R-:W-:Y:S02]  /*0e30*/  IMAD.MOV.U32 R6, RZ, RZ, R32 ;  /* 0x000000ffff067224 */ /* 0x000fe400078e0020 */
[----:B------:R-:W-:-:S05]  /*0e40*/  IMAD.MOV.U32 R7, RZ, RZ, R33 ;  /* 0x000000ffff077224 */ /* 0x000fca00078e0021 */
[----:B------:R-:W-:Y:S01]  /*0e50*/  STG.E.128 desc[UR4][R12.64+0x70], R4 ;  /* 0x000070040c007986 */ /* 0x000fe2000c101d04 */
[----:B------:R-:W-:Y:S05]  /*0e60*/  EXIT ;  /* 0x000000000000794d */ /* 0x000fea0003800000 */
.L_x_4136:
        /* <DEDUP_REMOVED lines=89> */
.L_x_4138:
[----:B------:R-:W-:Y:S05]  /*1400*/  BSYNC B0 ;  /* 0x0000000000007941 */ /* 0x000fea0003800000 */
.L_x_4137:
        /* <DEDUP_REMOVED lines=26> */
.L_x_4140:
[----:B------:R-:W-:Y:S05]  /*15b0*/  BSYNC B0 ;  /* 0x0000000000007941 */ /* 0x000fea0003800000 */
.L_x_4139:
        /* <DEDUP_REMOVED lines=24> */
.L_x_4142:
[----:B------:R-:W-:Y:S05]  /*1740*/  BSYNC B0 ;  /* 0x0000000000007941 */ /* 0x000fea0003800000 */
.L_x_4141:
        /* <DEDUP_REMOVED lines=28> */
.L_x_4144:
[----:B------:R-:W-:Y:S05]  /*1910*/  BSYNC B0 ;  /* 0x0000000000007941 */ /* 0x000fea0003800000 */
.L_x_4143:
        /* <DEDUP_REMOVED lines=24> */
.L_x_4146:
[----:B------:R-:W-:Y:S05]  /*1aa0*/  BSYNC B0 ;  /* 0x0000000000007941 */ /* 0x000fea0003800000 */
.L_x_4145:
        /* <DEDUP_REMOVED lines=26> */
.L_x_4148:
[----:B------:R-:W-:Y:S05]  /*1c50*/  BSYNC B0 ;  /* 0x0000000000007941 */ /* 0x000fea0003800000 */
.L_x_4147:
        /* <DEDUP_REMOVED lines=26> */
.L_x_4150:
[----:B------:R-:W-:Y:S05]  /*1e00*/  BSYNC B0 ;  /* 0x0000000000007941 */ /* 0x000fea0003800000 */
.L_x_4149:
        /* <DEDUP_REMOVED lines=25> */
.L_x_4152:
[----:B------:R-:W-:Y:S05]  /*1fa0*/  BSYNC B0 ;  /* 0x0000000000007941 */ /* 0x000fea0003800000 */
.L_x_4151:
        /* <DEDUP_REMOVED lines=15> */
.L_x_4155:
[----:B------:R-:W-:-:S13]  /*20a0*/  ISETP.GE.AND P0, PT, R0, R3, PT ;  /* 0x000000030000720c */ /* 0x000fda0003f06270 */
[----:B------:R-:W-:Y:S05]  /*20b0*/  @P0 BRA `(.L_x_4157) ;  /* 0x0000000000300947 */ /* 0x000fea0003800000 */
[----:B0-----:R-:W0:Y:S01]  /*20c0*/  LDC.64 R16, c[0x0][0x238] ;  /* 0x00008e00ff107b82 */ /* 0x001e220000000a00 */
[----:B------:R-:W-:Y:S02]  /*20d0*/  IMAD.IADD R19, R45, 0x1, R0 ;  /* 0x000000012d137824 */ /* 0x000fe400078e0200 */
[----:B------:R-:W-:Y:S02]  /*20e0*/  VIADD R0, R0, 0x80 ;  /* 0x0000008000007836 */ /* 0x000fe40000000000 */
[----:B0-----:R-:W-:-:S05]  /*20f0*/  IMAD.WIDE.U32 R16, R19, 0x10, R16 ;  /* 0x0000001013107825 */ /* 0x001fca00078e0010 */
[----:B------:R1:W-:Y:S02]  /*2100*/  STG.E.128 desc[UR4][R16.64], R12 ;  /* 0x0000000c10007986 */ /* 0x0003e4000c101d04 */
.L_x_4156:
[----:B------:R-:W-:-:S13]  /*2110*/  ISETP.GE.AND P0, PT, R0, R3, PT ;  /* 0x000000030000720c */ /* 0x000fda0003f06270 */
[----:B------:R-:W-:Y:S05]  /*2120*/  @P0 BRA `(.L_x_4158) ;  /* 0x0000000000300947 */ /* 0x000fea0003800000 */
[----:B-1----:R-:W1:Y:S01]  /*2130*/  LDC.64 R12, c[0x0][0x238] ;  /* 0x00008e00ff0c7b82 */ /* 0x002e620000000a00 */
[----:B------:R-:W-:Y:S02]  /*2140*/  IMAD.IADD R15, R45, 0x1, R0 ;  /* 0x000000012d0f7824 */ /* 0x000fe400078e0200 */
[----:B------:R-:W-:Y:S02]  /*2150*/  VIADD R0, R0, 0x80 ;  /* 0x0000008000007836 */ /* 0x000fe40000000000 */
[----:B-1----:R-:W-:-:S05]  /*2160*/  IMAD.WIDE.U32 R12, R15, 0x10, R12 ;  /* 0x000000100f0c7825 */ /* 0x002fca00078e000c */
[----:B------:R1:W-:Y:S02]  /*2170*/  STG.E.128 desc[UR4][R12.64], R8 ;  /* 0x000000080c007986 */ /* 0x0003e4000c101d04 */
.L_x_4157:
[----:B------:R-:W-:-:S13]  /*2180*/  ISETP.GE.AND P0, PT, R0, R3, PT ;  /* 0x000000030000720c */ /* 0x000fda0003f06270 */
[----:B------:R-:W-:Y:S05]  /*2190*/  @P0 BRA `(.L_x_4159) ;  /* 0x0000000000340947 */ /* 0x000fea0003800000 */
[----:B-1----:R-:W1:Y:S01]  /*21a0*/  LDC.64 R8, c[0x0][0x238] ;  /* 0x00008e00ff087b82 */ /* 0x002e620000000a00 */
[----:B------:R-:W-:Y:S02]  /*21b0*/  IMAD.IADD R11, R45, 0x1, R0 ;  /* 0x000000012d0b7824 */ /* 0x000fe400078e0200 */
[----:B------:R-:W-:Y:S02]  /*21c0*/  VIADD R0, R0, 0x80 ;  /* 0x0000008000007836 */ /* 0x000fe40000000000 */
[----:B-1----:R-:W-:-:S05]  /*21d0*/  IMAD.WIDE.U32 R8, R11, 0x10, R8 ;  /* 0x000000100b087825 */ /* 0x002fca00078e0008 */
[----:B------:R2:W-:Y:S02]  /*21e0*/  STG.E.128 desc[UR4][R8.64], R40 ;  /* 0x0000002808007986 */ /* 0x0005e4000c101d04 */
.L_x_4158:
        /* <DEDUP_REMOVED lines=8> */
.L_x_4159:
[----:B------:R-:W-:Y:S05]  /*2270*/  BSYNC B1 ;  /* 0x0000000000017941 */ /* 0x000fea0003800000 */
.L_x_4154:
[----:B------:R-:W-:-:S13]  /*2280*/  ISETP.GE.AND P0, PT, R0, R3, PT ;  /* 0x000000030000720c */ /* 0x000fda0003f06270 */
[----:B-12---:R-:W1:Y:S01]  /*2290*/  @!P0 LDC.64 R8, c[0x0][0x238] ;  /* 0x00008e00ff088b82 */ /* 0x006e620000000a00 */
[----:B------:R-:W-:Y:S02]  /*22a0*/  @!P0 IMAD.IADD R11, R45, 0x1, R0 ;  /* 0x000000012d0b8824 */ /* 0x000fe400078e0200 */
[----:B------:R-:W-:Y:S02]  /*22b0*/  @!P0 VIADD R0, R0, 0x80 ;  /* 0x0000008000008836 */ /* 0x000fe40000000000 */
[----:B-1----:R-:W-:-:S05]  /*22c0*/  @!P0 IMAD.WIDE.U32 R8, R11, 0x10, R8 ;  /* 0x000000100b088825 */ /* 0x002fca00078e0008 */
[----:B------:R3:W-:Y:S02]  /*22d0*/  @!P0 STG.E.128 desc[UR4][R8.64], R4 ;  /* 0x0000000408008986 */ /* 0x0007e4000c101d04 */
.L_x_4160:
[----:B------:R-:W-:Y:S05]  /*22e0*/  BSYNC B0 ;  /* 0x0000000000007941 */ /* 0x000fea0003800000 */
.L_x_4153:
        /* <DEDUP_REMOVED lines=8> */
.L_x_4161:
        /* <DEDUP_REMOVED lines=9> */
.L_x_36157:


//--------------------- .text._ZN2at6native18elementwise_kernelILi128ELi4EZNS0_15gpu_kernel_implIZZZNS0_21clamp_max_kernel_cudaERNS_18TensorIteratorBaseERKN3c106ScalarEENKUlvE_clEvENKUlvE7_clEvEUlNS5_8BFloat16EE_EEvS4_RKT_EUliE_EEviT1_ --------------------------
	.section	.text._ZN2at6native18elementwise_kernelILi128ELi4EZNS0_15gpu_kernel_implIZZZNS0_21clamp_max_kernel_cudaERNS_18TensorIteratorBaseERKN3c106ScalarEENKUlvE_clEvENKUlvE7_clEvEUlNS5_8BFloat16EE_EEvS4_RKT_EUliE_EEviT1_,"ax",@progbits
	.align	128
        .global         _ZN2at6native18elementwise_kernelILi128ELi4EZNS0_15gpu_kernel_implIZZZNS0_21clamp_max_kernel_cudaERNS_18TensorIteratorBaseERKN3c106ScalarEENKUlvE_clEvENKUlvE7_clEvEUlNS5_8BFloat16EE_EEvS4_RKT_EUliE_EEviT1_
        .type           _ZN2at6native18elementwise_kernelILi128ELi4EZNS0_15gpu_kernel_implIZZZNS0_21clamp_max_kernel_cudaERNS_18TensorIteratorBaseERKN3c106ScalarEENKUlvE_clEvENKUlvE7_clEvEUlNS5_8BFloat16EE_EEvS4_RKT_EUliE_EEviT1_,@function
        .size           _ZN2at6native18elementwise_kernelILi128ELi4EZNS0_15gpu_kernel_implIZZZNS0_21clamp_max_kernel_cudaERNS_18TensorIteratorBaseERKN3c106ScalarEENKUlvE_clEvENKUlvE7_clEvEUlNS5_8BFloat16EE_EEvS4_RKT_EUliE_EEviT1_,(.L_x_36158 - _ZN2at6native18elementwise_kernelILi128ELi4EZNS0_15gpu_kernel_implIZZZNS0_21clamp_max_kernel_cudaERNS_18TensorIteratorBaseERKN3c106ScalarEENKUlvE_clEvENKUlvE7_clEvEUlNS5_8BFloat16EE_EEvS4_RKT_EUliE_EEviT1_)
        .other          _ZN2at6native18elementwise_kernelILi128ELi4EZNS0_15gpu_kernel_implIZZZNS0_21clamp_max_kernel_cudaERNS_18TensorIteratorBaseERKN3c106ScalarEENKUlvE_clEvENKUlvE7_clEvEUlNS5_8BFloat16EE_EEvS4_RKT_EUliE_EEviT1_,@"STO_CUDA_ENTRY STV_DEFAULT"
_ZN2at6native18elementwise_kernelILi128ELi4EZNS0_15gpu_kernel_implIZZZNS0_21clamp_max_kernel_cudaERNS_18TensorIteratorBaseERKN3c106ScalarEENKUlvE_clEvENKUlvE7_clEvEUlNS5_8BFloat16EE_EEvS4_RKT_EUliE_EEviT1_:
.text._ZN2at6native18elementwise_kernelILi128ELi4EZNS0_15gpu_kernel_implIZZZNS0_21clamp_max_kernel_cudaERNS_18TensorIteratorBaseERKN3c106ScalarEENKUlvE_clEvENKUlvE7_clEvEUlNS5_8BFloat16EE_EEvS4_RKT_EUliE_EEviT1_:
        /* <DEDUP_REMOVED lines=313> */
.L_x_4164:
        /* <DEDUP_REMOVED lines=23> */
.L_x_4168:
[----:B------:R-:W2:Y:S02]  /*1500*/  LDG.E.U8 R2, desc[UR36][R2.64] ;  /* 0x0000002402027981 */ /* 0x000ea4000c1e1100 */
[----:B--2---:R-:W-:-:S04]  /*1510*/  I2FP.F32.U32 R0, R2 ;  /* 0x0000000200007245 */ /* 0x004fc80000201000 */
[----:B------:R-:W-:-:S04]  /*1520*/  F2FP.BF16.F32.PACK_AB R0, RZ, R0 ;  /* 0x00000000ff00723e */ /* 0x000fc800000010ff */
[----:B------:R-:W-:Y:S01]  /*1530*/  PRMT R5, R0, 0x7610, R5 ;  /* 0x0000761000057816 */ /* 0x000fe20000000005 */
[----:B------:R-:W-:Y:S06]  /*1540*/  BRA `(.L_x_4170) ;  /* 0x0000000c00c47947 */ /* 0x000fec0003800000 */
.L_x_4167:
        /* <DEDUP_REMOVED lines=11> */
.L_x_4172:
[----:B------:R-:W2:Y:S02]  /*1600*/  LDG.E R2, desc[UR36][R2.64] ;  /* 0x0000002402027981 */ /* 0x000ea4000c1e1900 */
[----:B--2---:R-:W-:-:S04]  /*1610*/  I2FP.F32.S32 R0, R2 ;  /* 0x0000000200007245 */ /* 0x004fc80000201400 */
[----:B------:R-:W-:-:S04]  /*1620*/  F2FP.BF16.F32.PACK_AB R0, RZ, R0 ;  /* 0x00000000ff00723e */ /* 0x000fc800000010ff */
[----:B------:R-:W-:Y:S01]  /*1630*/  PRMT R5, R0, 0x7610, R5 ;  /* 0x0000761000057816 */ /* 0x000fe20000000005 */
[----:B------:R-:W-:Y:S06]  /*1640*/  BRA `(.L_x_4170) ;  /* 0x0000000c00847947 */ /* 0x000fec0003800000 */
.L_x_4171:
[----:B------:R-:W2:Y:S02]  /*1650*/  LDG.E.U16 R2, desc[UR36][R2.64] ;  /* 0x0000002402027981 */ /* 0x000ea4000c1e1500 */
[----:B--2---:R-:W0:Y:S02]  /*1660*/  I2F.S16 R0, R2 ;  /* 0x0000000200007306 */ /* 0x004e240000101400 */
[----:B0-----:R-:W-:-:S04]  /*1670*/  F2FP.BF16.F32.PACK_AB R0, RZ, R0 ;  /* 0x00000000ff00723e */ /* 0x001fc800000010ff */
[----:B------:R-:W-:Y:S01]  /*1680*/  PRMT R5, R0, 0x7610, R5 ;  /* 0x0000761000057816 */ /* 0x000fe20000000005 */
[----:B------:R-:W-:Y:S06]  /*1690*/  BRA `(.L_x_4170) ;  /* 0x0000000c00707947 */ /* 0x000fec0003800000 */
.L_x_4166:
        /* <DEDUP_REMOVED lines=9> */
.L_x_4174:
[----:B------:R-:W2:Y:S02]  /*1730*/  LDG.E.U16 R0, desc[UR36][R2.64] ;  /* 0x0000002402007981 */ /* 0x000ea4000c1e1500 */
[----:B--2---:R-:W-:-:S05]  /*1740*/  HADD2.F32 R0, -RZ, R0.H0_H0 ;  /* 0x20000000ff007230 */ /* 0x004fca0000004100 */
[----:B------:R-:W-:-:S04]  /*1750*/  F2FP.BF16.F32.PACK_AB R0, RZ, R0 ;  /* 0x00000000ff00723e */ /* 0x000fc800000010ff */
[----:B------:R-:W-:Y:S01]  /*1760*/  PRMT R5, R0, 0x7610, R5 ;  /* 0x0000761000057816 */ /* 0x000fe20000000005 */
[----:B------:R-:W-:Y:S06]  /*1770*/  BRA `(.L_x_4170) ;  /* 0x0000000c00387947 */ /* 0x000fec0003800000 */
.L_x_4173:
        /* <DEDUP_REMOVED lines=9> */
.L_x_4176:
[----:B------:R-:W2:Y:S02]  /*1810*/  LDG.E.U16 R2, desc[UR36][R2.64] ;  /* 0x0000002402027981 */ /* 0x000ea4000c1e1500 */
[----:B--2---:R-:W-:-:S05]  /*1820*/  HADD2.F32 R0, -RZ, R2.H0_H0 ;  /* 0x20000002ff007230 */ /* 0x004fca0000004100 */
[----:B------:R-:W-:-:S04]  /*1830*/  F2FP.BF16.F32.PACK_AB R0, RZ, R0 ;  /* 0x00000000ff00723e */ /* 0x000fc800000010ff */
[----:B------:R-:W-:Y:S01]  /*1840*/  PRMT R5, R0, 0x7610, R5 ;  /* 0x0000761000057816 */ /* 0x000fe20000000005 */
[----:B------:R-:W-:Y:S06]  /*1850*/  BRA `(.L_x_4170) ;  /* 0x0000000c00007947 */ /* 0x000fec0003800000 */
.L_x_4175:
        /* <DEDUP_REMOVED lines=9> */
.L_x_4165:
        /* <DEDUP_REMOVED lines=14> */
.L_x_4179:
        /* <DEDUP_REMOVED lines=9> */
.L_x_4178:
        /* <DEDUP_REMOVED lines=25> */
[----:B------:R-:W-:Y:S01]  /*1bf0*/  F2FP.BF16.F32.PACK_AB R5, RZ, R5 ;  /* 0x00000005ff05723e */ /* 0x000fe200000010ff */
[----:B------:R-:W-:Y:S06]  /*1c00*/  BRA `(.L_x_4170) ;  /* 0x0000000800147947 */ /* 0x000fec0003800000 */
.L_x_4181:
        /* <DEDUP_REMOVED lines=15> */
.L_x_4180:
[----:B------:R0:W5:Y:S01]  /*1d00*/  LDG.E.U16 R5, desc[UR36][R2.64] ;  /* 0x0000002402057981 */ /* 0x000162000c1e1500 */
[----:B------:R-:W-:Y:S05]  /*1d10*/  BRA `(.L_x_4170) ;  /* 0x0000000400d07947 */ /* 0x000fea0003800000 */
.L_x_4177:
        /* <DEDUP_REMOVED lines=13> */
.L_x_4184:
        /* <DEDUP_REMOVED lines=21> */
.L_x_4188:
[----:B------:R-:W-:Y:S05]  /*1f40*/  BSYNC B1 ;  /* 0x0000000000017941 */ /* 0x000fea0003800000 */
.L_x_4187:
[----:B------:R-:W-:Y:S01]  /*1f50*/  LEA R3, R0, 0x3b800000, 0x17 ;  /* 0x3b80000000037811 */ /* 0x000fe200078eb8ff */
[----:B------:R-:W-:-:S05]  /*1f60*/  IMAD.SHL.U32 R0, R2, 0x100000, RZ ;  /* 0x0010000002007824 */ /* 0x000fca00078e00ff */
[----:B------:R-:W-:-:S07]  /*1f70*/  LOP3.LUT R0, R3, R0, R4, 0xfe, !PT ;  /* 0x0000000003007212 */ /* 0x000fce00078efe04 */
.L_x_4186:
[----:B------:R-:W-:Y:S05]  /*1f80*/  BSYNC B0 ;  /* 0x0000000000007941 */ /* 0x000fea0003800000 */
.L_x_4185:
[----:B------:R-:W-:-:S04]  /*1f90*/  F2FP.BF16.F32.PACK_AB R0, RZ, R0 ;  /* 0x00000000ff00723e */ /* 0x000fc800000010ff */
[----:B------:R-:W-:Y:S01]  /*1fa0*/  PRMT R5, R0, 0x7610, R5 ;  /* 0x0000761000057816 */ /* 0x000fe20000000005 */
[----:B------:R-:W-:Y:S06]  /*1fb0*/  BRA `(.L_x_4170) ;  /* 0x0000000400287947 */ /* 0x000fec0003800000 */
.L_x_4183:
        /* <DEDUP_REMOVED lines=21> */
.L_x_4192:
[----:B------:R-:W-:Y:S05]  /*2110*/  BSYNC B1 ;  /* 0x0000000000017941 */ /* 0x000fea0003800000 */
.L_x_4191:
[----:B------:R-:W-:Y:S01]  /*2120*/  LEA R3, R0, 0x37800000, 0x17 ;  /* 0x3780000000037811 */ /* 0x000fe200078eb8ff */
[----:B------:R-:W-:-:S05]  /*2130*/  IMAD.SHL.U32 R0, R2, 0x200000, RZ ;  /* 0x0020000002007824 */ /* 0x000fca00078e00ff */
[----:B------:R-:W-:-:S07]  /*2140*/  LOP3.LUT R0, R3, R0, R4, 0xfe, !PT ;  /* 0x0000000003007212 */ /* 0x000fce00078efe04 */
.L_x_4190:
[----:B------:R-:W-:Y:S05]  /*2150*/  BSYNC B0 ;  /* 0x0000000000007941 */ /* 0x000fea0003800000 */
.L_x_4189:
[----:B------:R-:W-:-:S04]  /*2160*/  F2FP.BF16.F32.PACK_AB R0, RZ, R0 ;  /* 0x00000000ff00723e */ /* 0x000fc800000010ff */
[----:B------:R-:W-:Y:S01]  /*2170*/  PRMT R5, R0, 0x7610, R5 ;  /* 0x0000761000057816 */ /* 0x000fe20000000005 */
[----:B------:R-:W-:Y:S06]  /*2180*/  BRA `(.L_x_4170) ;  /* 0x0000000000b47947 */ /* 0x000fec0003800000 */
.L_x_4182:
        /* <DEDUP_REMOVED lines=14> */
.L_x_4196:
[----:B------:R-:W-:Y:S05]  /*2270*/  BSYNC B0 ;  /* 0x0000000000007941 */ /* 0x000fea0003800000 */
.L_x_4195:
[----:B------:R-:W-:-:S04]  /*2280*/  F2FP.BF16.F32.PACK_AB R0, RZ, R0 ;  /* 0x00000000ff00723e */ /* 0x000fc800000010ff */
[----:B------:R-:W-:Y:S01]  /*2290*/  PRMT R5, R0, 0x7610, R5 ;  /* 0x0000761000057816 */ /* 0x000fe20000000005 */
[----:B------:R-:W-:Y:S06]  /*22a0*/  BRA `(.L_x_4170) ;  /* 0x00000000006c7947 */ /* 0x000fec0003800000 */
.L_x_4169:
        /* <DEDUP_REMOVED lines=16> */
.L_x_4197:
[----:B------:R-:W-:Y:S01]  /*23b0*/  PRMT R5, RZ, 0x7610, R5 ;  /* 0x00007610ff057816 */ /* 0x000fe20000000005 */
[----:B------:R-:W-:Y:S06]  /*23c0*/  BRA `(.L_x_4170) ;  /* 0x0000000000247947 */ /* 0x000fec0003800000 */
.L_x_4194:
[----:B------:R-:W2:Y:S02]  /*23d0*/  LDG.E.64 R2, desc[UR36][R2.64] ;  /* 0x0000002402027981 */ /* 0x000ea4000c1e1b00 */
[----:B--2---:R-:W0:Y:S02]  /*23e0*/  I2F.U64 R0, R2 ;  /* 0x0000000200007312 */ /* 0x004e240000301000 */
[----:B0-----:R-:W-:-:S04]  /*23f0*/  F2FP.BF16.F32.PACK_AB R0, RZ, R0 ;  /* 0x00000000ff00723e */ /* 0x001fc800000010ff */
[----:B------:R-:W-:Y:S01]  /*2400*/  PRMT R5, R0, 0x7610, R5 ;  /* 0x0000761000057816 */ /* 0x000fe20000000005 */
[----:B------:R-:W-:Y:S06]  /*2410*/  BRA `(.L_x_4170) ;  /* 0x0000000000107947 */ /* 0x000fec0003800000 */
.L_x_4193:
[----:B------:R-:W2:Y:S02]  /*2420*/  LDG.E R2, desc[UR36][R2.64] ;  /* 0x0000002402027981 */ /* 0x000ea4000c1e1900 */
[----:B--2---:R-:W-:-:S04]  /*2430*/  I2FP.F32.U32 R0, R2 ;  /* 0x0000000200007245 */ /* 0x004fc80000201000 */
[----:B------:R-:W-:-:S04]  /*2440*/  F2FP.BF16.F32.PACK_AB R0, RZ, R0 ;  /* 0x00000000ff00723e */ /* 0x000fc800000010ff */
[----:B------:R-:W-:-:S07]  /*2450*/  PRMT R5, R0, 0x7610, R5 ;  /* 0x0000761000057816 */ /* 0x000fce0000000005 */
.L_x_4170:
[----:B-----5:R-:W-:Y:S01]  /*2460*/  IMAD.U32 R0, R5, 0x10000, RZ ;  /* 0x0001000005007824 */ /* 0x020fe200078e00ff */
[----:B------:R-:W1:Y:S04]  /*2470*/  LDC.U8 R6, c[0x0][0x430] ;  /* 0x00010c00ff067b82 */ /* 0x000e680000000000 */
[----:B------:R-:W-:-:S13]  /*2480*/  FSETP.GTU.FTZ.AND P0, PT, |R0|, +INF , PT ;  /* 0x7f8000000000780b */ /* 0x000fda0003f1c200 */
[----:B0-----:R-:W0:Y:S01]  /*2490*/  @!P0 LDC.U16 R2, c[0x0][0x420] ;  /* 0x00010800ff028b82 */ /* 0x001e220000000400 */
[----:B-1----:R-:W-:Y:S01]  /*24a0*/  PRMT R4, R6, 0x9910, RZ ;  /* 0x0000991006047816 */ /* 0x002fe200000000ff */
[----:B0-----:R-:W-:-:S04]  /*24b0*/  @!P0 IMAD.U32 R3, R2, 0x10000, RZ ;  /* 0x0001000002038824 */ /* 0x001fc800078e00ff */
[----:B------:R-:W-:Y:S01]  /*24c0*/  IMAD.MOV.U32 R2, RZ, RZ, R4 ;  /* 0x000000ffff027224 */ /* 0x000fe200078e0004 */
[----:B------:R-:W-:-:S04]  /*24d0*/  @!P0 FMNMX.FTZ R3, R0, R3, PT ;  /* 0x0000000300038209 */ /* 0x000fc80003810000 */
[----:B------:R-:W-:Y:S02]  /*24e0*/  ISETP.GT.AND P1, PT, R2, 0x9, PT ;  /* 0x000000090200780c */ /* 0x000fe40003f24270 */
[----:B------:R-:W-:-:S04]  /*24f0*/  @!P0 F2FP.BF16.F32.PACK_AB R3, RZ, R3 ;  /* 0x00000003ff03823e */ /* 0x000fc800000010ff */
[----:B------:R-:W-:-:S07]  /*2500*/  @!P0 PRMT R5, R3, 0x7610, R5 ;  /* 0x0000761003058816 */ /* 0x000fce0000000005 */
        /* <DEDUP_REMOVED lines=13> */
.L_x_4201:
[----:B------:R-:W-:-:S06]  /*25e0*/  IMAD.U32 R3, R5, 0x10000, RZ ;  /* 0x0001000005037824 */ /* 0x000fcc00078e00ff */
[----:B------:R-:W0:Y:S02]  /*25f0*/  F2I.S64.TRUNC R2, R3 ;  /* 0x0000000300027311 */ /* 0x000e24000020d900 */
[----:B0-----:R3:W-:Y:S01]  /*2600*/  STG.E.U8 desc[UR36][R16.64], R2 ;  /* 0x0000000210007986 */ /* 0x0017e2000c101124 */
[----:B------:R-:W-:Y:S05]  /*2610*/  BRA `(.L_x_4203) ;  /* 0x0000000c00847947 */ /* 0x000fea0003800000 */
.L_x_4200:
        /* <DEDUP_REMOVED lines=10> */
.L_x_4205:
[----:B------:R-:W-:-:S06]  /*26c0*/  IMAD.U32 R5, R5, 0x10000, RZ ;  /* 0x0001000005057824 */ /* 0x000fcc00078e00ff */
[----:B------:R-:W0:Y:S02]  /*26d0*/  F2I.FTZ.TRUNC.NTZ R5, R5 ;  /* 0x0000000500057305 */ /* 0x000e24000021f100 */
[----:B0-----:R1:W-:Y:S01]  /*26e0*/  STG.E desc[UR36][R16.64], R5 ;  /* 0x0000000510007986 */ /* 0x0013e2000c101924 */
[----:B------:R-:W-:Y:S05]  /*26f0*/  BRA `(.L_x_4203) ;  /* 0x0000000c004c7947 */ /* 0x000fea0003800000 */
.L_x_4204:
[----:B------:R-:W-:-:S06]  /*2700*/  IMAD.U32 R5, R5, 0x10000, RZ ;  /* 0x0001000005057824 */ /* 0x000fcc00078e00ff */
[----:B------:R-:W0:Y:S02]  /*2710*/  F2I.FTZ.TRUNC.NTZ R5, R5 ;  /* 0x0000000500057305 */ /* 0x000e24000021f100 */
[----:B0-----:R2:W-:Y:S01]  /*2720*/  STG.E.U16 desc[UR36][R16.64], R5 ;  /* 0x0000000510007986 */ /* 0x0015e2000c101524 */
[----:B------:R-:W-:Y:S05]  /*2730*/  BRA `(.L_x_4203) ;  /* 0x0000000c003c7947 */ /* 0x000fea0003800000 */
.L_x_4199:
        /* <DEDUP_REMOVED lines=9> */
.L_x_4207:
[----:B------:R-:W-:-:S05]  /*27d0*/  IMAD.U32 R0, R5, 0x10000, RZ ;  /* 0x0001000005007824 */ /* 0x000fca00078e00ff */
[----:B------:R-:W-:-:S05]  /*27e0*/  F2FP.F16.F32.PACK_AB R0, RZ, R0 ;  /* 0x00000000ff00723e */ /* 0x000fca00000000ff */
[----:B------:R0:W-:Y:S01]  /*27f0*/  STG.E.U16 desc[UR36][R16.64], R0 ;  /* 0x0000000010007986 */ /* 0x0001e2000c101524 */
[----:B------:R-:W-:Y:S05]  /*2800*/  BRA `(.L_x_4203) ;  /* 0x0000000c00087947 */ /* 0x000fea0003800000 */
.L_x_4206:
        /* <DEDUP_REMOVED lines=10> */
.L_x_4209:
[----:B------:R-:W-:-:S05]  /*28b0*/  IMAD.U32 R5, R5, 0x10000, RZ ;  /* 0x0001000005057824 */ /* 0x000fca00078e00ff */
[----:B------:R-:W-:-:S04]  /*28c0*/  F2FP.F16.F32.PACK_AB R3, RZ, R5 ;  /* 0x00000005ff03723e */ /* 0x000fc800000000ff */
[----:B------:R-:W-:-:S05]  /*28d0*/  PRMT R3, R3, 0x5410, RZ ;  /* 0x0000541003037816 */ /* 0x000fca00000000ff */
[----:B------:R0:W-:Y:S01]  /*28e0*/  STG.E desc[UR36][R16.64], R3 ;  /* 0x0000000310007986 */ /* 0x0001e2000c101924 */
[----:B------:R-:W-:Y:S05]  /*28f0*/  BRA `(.L_x_4203) ;  /* 0x0000000800cc7947 */ /* 0x000fea0003800000 */
.L_x_4208:
[----:B------:R-:W-:-:S04]  /*2900*/  IMAD.U32 R2, R5, 0x10000, RZ ;  /* 0x0001000005027824 */ /* 0x000fc800078e00ff */
[----:B------:R-:W-:-:S06]  /*2910*/  FMUL.FTZ R2, R2, 1 ;  /* 0x3f80000002027820 */ /* 0x000fcc0000410000 */
[----:B------:R-:W0:Y:S02]  /*2920*/  F2F.F64.F32 R2, R2 ;  /* 0x0000000200027310 */ /* 0x000e240000201800 */
[----:B0-----:R0:W-:Y:S01]  /*2930*/  STG.E.64 desc[UR36][R16.64], R2 ;  /* 0x0000000210007986 */ /* 0x0011e2000c101b24 */
[----:B------:R-:W-:Y:S05]  /*2940*/  BRA `(.L_x_4203) ;  /* 0x0000000800b87947 */ /* 0x000fea0003800000 */
.L_x_4198:
        /* <DEDUP_REMOVED lines=13> */
.L_x_4212:
[----:B------:R-:W-:Y:S01]  /*2a20*/  IMAD.U32 R5, R5, 0x10000, RZ ;  /* 0x0001000005057824 */ /* 0x000fe200078e00ff */
[----:B------:R-:W-:-:S03]  /*2a30*/  CS2R R6, SRZ ;  /* 0x0000000000067805 */ /* 0x000fc6000001ff00 */
[----:B------:R-:W-:-:S06]  /*2a40*/  FMUL.FTZ R5, R5, 1 ;  /* 0x3f80000005057820 */ /* 0x000fcc0000410000 */
[----:B------:R-:W0:Y:S02]  /*2a50*/  F2F.F64.F32 R4, R5 ;  /* 0x0000000500047310 */ /* 0x000e240000201800 */
[----:B0-----:R0:W-:Y:S01]  /*2a60*/  STG.E.128 desc[UR36][R16.64], R4 ;  /* 0x0000000410007986 */ /* 0x0011e2000c101d24 */
[----:B------:R-:W-:Y:S05]  /*2a70*/  BRA `(.L_x_4203) ;  /* 0x00000008006c7947 */ /* 0x000fea0003800000 */
.L_x_4211:
        /* <DEDUP_REMOVED lines=21> */
.L_x_4216:
[----:B------:R-:W-:Y:S05]  /*2bd0*/  BSYNC B0 ;  /* 0x0000000000007941 */ /* 0x000fea0003800000 */
.L_x_4215:
[----:B------:R-:W-:-:S05]  /*2be0*/  LOP3.LUT R3, R0, R3, RZ, 0xfc, !PT ;  /* 0x0000000300037212 */ /* 0x000fca00078efcff */
[----:B------:R0:W-:Y:S01]  /*2bf0*/  STG.E.U8 desc[UR36][R16.64], R3 ;  /* 0x0000000310007986 */ /* 0x0001e2000c101124 */
[----:B------:R-:W-:Y:S05]  /*2c00*/  BRA `(.L_x_4203) ;  /* 0x0000000800087947 */ /* 0x000fea0003800000 */
.L_x_4214:
        /* <DEDUP_REMOVED lines=13> */
.L_x_4218:
[----:B------:R-:W-:Y:S01]  /*2ce0*/  IMAD.MOV.U32 R0, RZ, RZ, 0x7f ;  /* 0x0000007fff007424 */ /* 0x000fe200078e00ff */
[----:B------:R-:W-:-:S04]  /*2cf0*/  ISETP.GT.U32.AND P0, PT, R2, 0x7f800000, PT ;  /* 0x7f8000000200780c */ /* 0x000fc80003f04070 */
[----:B------:R-:W-:-:S09]  /*2d00*/  SEL R0, R0, 0x7c, P0 ;  /* 0x0000007c00007807 */ /* 0x000fd20000000000 */
.L_x_4219:
[----:B------:R-:W-:Y:S05]  /*2d10*/  BSYNC B0 ;  /* 0x0000000000007941 */ /* 0x000fea0003800000 */
.L_x_4217:
[----:B------:R-:W-:-:S04]  /*2d20*/  LOP3.LUT R2, R5, 0x80000000, RZ, 0xc0, !PT ;  /* 0x8000000005027812 */ /* 0x000fc800078ec0ff */
[----:B------:R-:W-:-:S04]  /*2d30*/  SHF.R.U32.HI R3, RZ, 0x18, R2 ;  /* 0x00000018ff037819 */ /* 0x000fc80000011602 */
[----:B------:R-:W-:-:S05]  /*2d40*/  LOP3.LUT R3, R0, R3, RZ, 0xfc, !PT ;  /* 0x0000000300037212 */ /* 0x000fca00078efcff */
[----:B------:R0:W-:Y:S01]  /*2d50*/  STG.E.U8 desc[UR36][R16.64], R3 ;  /* 0x0000000310007986 */ /* 0x0001e2000c101124 */
[----:B------:R-:W-:Y:S05]  /*2d60*/  BRA `(.L_x_4203) ;  /* 0x0000000400b07947 */ /* 0x000fea0003800000 */
.L_x_4213:
[----:B------:R0:W-:Y:S01]  /*2d70*/  STG.E.U16 desc[UR36][R16.64], R5 ;  /* 0x0000000510007986 */ /* 0x0001e2000c101524 */
[----:B------:R-:W-:Y:S05]  /*2d80*/  BRA `(.L_x_4203) ;  /* 0x0000000400a87947 */ /* 0x000fea0003800000 */
.L_x_4210:
        /* <DEDUP_REMOVED lines=12> */
.L_x_4222:
        /* <DEDUP_REMOVED lines=17> */
.L_x_4225:
[----:B------:R-:W-:-:S04]  /*2f60*/  LOP3.LUT R2, R5, 0x80000000, RZ, 0xc0, !PT ;  /* 0x8000000005027812 */ /* 0x000fc800078ec0ff */
[----:B------:R-:W-:-:S04]  /*2f70*/  SHF.R.U32.HI R3, RZ, 0x18, R2 ;  /* 0x00000018ff037819 */ /* 0x000fc80000011602 */
[----:B------:R-:W-:-:S04]  /*2f80*/  LOP3.LUT R0, R0, R3, RZ, 0xfc, !PT ;  /* 0x0000000300007212 */ /* 0x000fc800078efcff */
[----:B------:R-:W-:-:S07]  /*2f90*/  PRMT R8, R0, 0x7610, R8 ;  /* 0x0000761000087816 */ /* 0x000fce0000000008 */
.L_x_4224:
[----:B------:R-:W-:Y:S05]  /*2fa0*/  BSYNC B0 ;  /* 0x0000000000007941 */ /* 0x000fea0003800000 */
.L_x_4223:
[----:B------:R0:W-:Y:S01]  /*2fb0*/  STG.E.U8 desc[UR36][R16.64], R8 ;  /* 0x0000000810007986 */ /* 0x0001e2000c101124 */
[----:B------:R-:W-:Y:S05]  /*2fc0*/  BRA `(.L_x_4203) ;  /* 0x0000000400187947 */ /* 0x000fea0003800000 */
.L_x_4221:
        /* <DEDUP_REMOVED lines=17> */
.L_x_4228:
[----:B------:R-:W-:-:S04]  /*30e0*/  LOP3.LUT R2, R5, 0x80000000, RZ, 0xc0, !PT ;  /* 0x8000000005027812 */ /* 0x000fc800078ec0ff */
[----:B------:R-:W-:-:S04]  /*30f0*/  SHF.R.U32.HI R3, RZ, 0x18, R2 ;  /* 0x00000018ff037819 */ /* 0x000fc80000011602 */
[----:B------:R-:W-:-:S04]  /*3100*/  LOP3.LUT R0, R0, R3, RZ, 0xfc, !PT ;  /* 0x0000000300007212 */ /* 0x000fc800078efcff */
[----:B------:R-:W-:-:S07]  /*3110*/  PRMT R8, R0, 0x7610, R8 ;  /* 0x0000761000087816 */ /* 0x000fce0000000008 */
.L_x_4227:
[----:B------:R-:W-:Y:S05]  /*3120*/  BSYNC B0 ;  /* 0x0000000000007941 */ /* 0x000fea0003800000 */
.L_x_4226:
[----:B------:R0:W-:Y:S01]  /*3130*/  STG.E.U8 desc[UR36][R16.64], R8 ;  /* 0x0000000810007986 */ /* 0x0001e2000c101124 */
[----:B------:R-:W-:Y:S05]  /*3140*/  BRA `(.L_x_4203) ;  /* 0x0000000000b87947 */ /* 0x000fea0003800000 */
.L_x_4220:
        /* <DEDUP_REMOVED lines=22> */
.L_x_4202:
        /* <DEDUP_REMOVED lines=16> */
.L_x_4231:
[----:B------:R-:W-:Y:S05]  /*33b0*/  BRA `(.L_x_4203) ;  /* 0x00000000001c7947 */ /* 0x000fea0003800000 */
.L_x_4230:
[----:B------:R-:W-:-:S06]  /*33c0*/  IMAD.U32 R2, R5, 0x10000, RZ ;  /* 0x0001000005027824 */ /* 0x000fcc00078e00ff */
[----:B------:R-:W0:Y:S02]  /*33d0*/  F2I.U64.TRUNC R2, R2 ;  /* 0x0000000200027311 */ /* 0x000e24000020d800 */
[----:B0-----:R0:W-:Y:S01]  /*33e0*/  STG.E.64 desc[UR36][R16.64], R2 ;  /* 0x0000000210007986 */ /* 0x0011e2000c101b24 */
[----:B------:R-:W-:Y:S05]  /*33f0*/  BRA `(.L_x_4203) ;  /* 0x00000000000c7947 */ /* 0x000fea0003800000 */
.L_x_4229:
[----:B------:R-:W-:-:S06]  /*3400*/  IMAD.U32 R5, R5, 0x10000, RZ ;  /* 0x0001000005057824 */ /* 0x000fcc00078e00ff */
[----:B------:R-:W0:Y:S02]  /*3410*/  F2I.FTZ.U32.TRUNC.NTZ R5, R5 ;  /* 0x0000000500057305 */ /* 0x000e24000021f000 */
[----:B0-----:R0:W-:Y:S02]  /*3420*/  STG.E desc[UR36][R16.64], R5 ;  /* 0x0000000510007986 */ /* 0x0011e4000c101924 */
.L_x_4203:
[----:B------:R-:W-:-:S04]  /*3430*/  IMAD R18, R23, 0x200, R18 ;  /* 0x0000020017127824 */ /* 0x000fc800078e0212 */
[----:B------:R-:W-:-:S07]  /*3440*/  VIADD R19, R18, 0x80 ;  /* 0x0000008012137836 */ /* 0x000fce0000000000 */
.L_x_4163:
[----:B------:R-:W-:Y:S05]  /*3450*/  BSYNC B6 ;  /* 0x0000000000067941 */ /* 0x000fea0003800000 */
.L_x_4162:
        /* <DEDUP_REMOVED lines=307> */
.L_x_4234:
        /* <DEDUP_REMOVED lines=23> */
.L_x_4238:
[----:B------:R-:W2:Y:S02]  /*4900*/  LDG.E.U8 R2, desc[UR36][R2.64] ;  /* 0x0000002402027981 */ /* 0x000ea4000c1e1100 */
[----:B--2---:R-:W-:-:S04]  /*4910*/  I2FP.F32.U32 R0, R2 ;  /* 0x0000000200007245 */ /* 0x004fc80000201000 */
[----:B------:R-:W-:-:S04]  /*4920*/  F2FP.BF16.F32.PACK_AB R0, RZ, R0 ;  /* 0x00000000ff00723e */ /* 0x000fc800000010ff */
[----:B------:R-:W-:Y:S01]  /*4930*/  PRMT R5, R0, 0x7610, R5 ;  /* 0x0000761000057816 */ /* 0x000fe20000000005 */
[----:B------:R-:W-:Y:S06]  /*4940*/  BRA `(.L_x_4240) ;  /* 0x0000000c00c47947 */ /* 0x000fec0003800000 */
.L_x_4237:
        /* <DEDUP_REMOVED lines=11> */
.L_x_4242:
[----:B------:R-:W2:Y:S02]  /*4a00*/  LDG.E R2, desc[UR36][R2.64] ;  /* 0x0000002402027981 */ /* 0x000ea4000c1e1900 */
[----:B--2---:R-:W-:-:S04]  /*4a10*/  I2FP.F32.S32 R0, R2 ;  /* 0x0000000200007245 */ /* 0x004fc80000201400 */
[----:B------:R-:W-:-:S04]  /*4a20*/  F2FP.BF16.F32.PACK_AB R0, RZ, R0 ;  /* 0x00000000ff00723e */ /* 0x000fc800000010ff */
[----:B------:R-:W-:Y:S01]  /*4a30*/  PRMT R5, R0, 0x7610, R5 ;  /* 0x0000761000057816 */ /* 0x000fe20000000005 */
[----:B------:R-:W-:Y:S06]  /*4a40*/  BRA `(.L_x_4240) ;  /* 0x0000000c00847947 */ /* 0x000fec0003800000 */
.L_x_4241:
[----:B------:R-:W2:Y:S02]  /*4a50*/  LDG.E.U16 R2, desc[UR36][R2.64] ;  /* 0x0000002402027981 */ /* 0x000ea4000c1e1500 */
[----:B--2---:R-:W0:Y:S02]  /*4a60*/  I2F.S16 R0, R2 ;  /* 0x0000000200007306 */ /* 0x004e240000101400 */
[----:B0-----:R-:W-:-:S04]  /*4a70*/  F2FP.BF16.F32.PACK_AB R0, RZ, R0 ;  /* 0x00000000ff00723e */ /* 0x001fc800000010ff */
[----:B------:R-:W-:Y:S01]  /*4a80*/  PRMT R5, R0, 0x7610, R5 ;  /* 0x0000761000057816 */ /* 0x000fe20000000005 */
[----:B------:R-:W-:Y:S06]  /*4a90*/  BRA `(.L_x_4240) ;  /* 0x0000000c00707947 */ /* 0x000fec0003800000 */
.L_x_4236:
        /* <DEDUP_REMOVED lines=9> */
.L_x_4244:
[----:B------:R-:W2:Y:S02]  /*4b30*/  LDG.E.U16 R0, desc[UR36][R2.64] ;  /* 0x0000002402007981 */ /* 0x000ea4000c1e1500 */
[----:B--2---:R-:W-:-:S05]  /*4b40*/  HADD2.F32 R0, -RZ, R0.H0_H0 ;  /* 0x20000000ff007230 */ /* 0x004fca0000004100 */
[----:B------:R-:W-:-:S04]  /*4b50*/  F2FP.BF16.F32.PACK_AB R0, RZ, R0 ;  /* 0x00000000ff00723e */ /* 0x000fc800000010ff */
[----:B------:R-:W-:Y:S01]  /*4b60*/  PRMT R5, R0, 0x7610, R5 ;  /* 0x0000761000057816 */ /* 0x000fe20000000005 */
[----:B------:R-:W-:Y:S06]  /*4b70*/  BRA `(.L_x_4240) ;  /* 0x0000000c00387947 */ /* 0x000fec0003800000 */
.L_x_4243:
        /* <DEDUP_REMOVED lines=9> */
.L_x_4246:
[----:B------:R-:W2:Y:S02]  /*4c10*/  LDG.E.U16 R2, desc[UR36][R2.64] ;  /* 0x0000002402027981 */ /* 0x000ea4000c1e1500 */
[----:B--2---:R-:W-:-:S05]  /*4c20*/  HADD2.F32 R0, -RZ, R2.H0_H0 ;  /* 0x20000002ff007230 */ /* 0x004fca0000004100 */
[----:B------:R-:W-:-:S04]  /*4c30*/  F2FP.BF16.F32.PACK_AB R0, RZ, R0 ;  /* 0x00000000ff00723e */ /* 0x000fc800000010ff */
[----:B------:R-:W-:Y:S01]  /*4c40*/  PRMT R5, R0, 0x7610, R5 ;  /* 0x0000761000057816 */ /* 0x000fe20000000005 */
[----:B------:R-:W-:Y:S06]  /*4c50*/  BRA `(.L_x_4240) ;  /* 0x0000000c00007947 */ /* 0x000fec0003800000 */
.L_x_4245:
        /* <DEDUP_REMOVED lines=9> */
.L_x_4235:
        /* <DEDUP_REMOVED lines=14> */
.L_x_4249:
        /* <DEDUP_REMOVED lines=9> */
.L_x_4248:
        /* <DEDUP_REMOVED lines=27> */
.L_x_4251:
        /* <DEDUP_REMOVED lines=15> */
.L_x_4250:
[----:B------:R0:W5:Y:S01]  /*5100*/  LDG.E.U16 R5, desc[UR36][R2.64] ;  /* 0x0000002402057981 */ /* 0x000162000c1e1500 */
[----:B------:R-:W-:Y:S05]  /*5110*/  BRA `(.L_x_4240) ;  /* 0x0000000400d07947 */ /* 0x000fea0003800000 */
.L_x_4247:
        /* <DEDUP_REMOVED lines=13> */
.L_x_4254:
        /* <DEDUP_REMOVED lines=21> */
.L_x_4258:
[----:B------:R-:W-:Y:S05]  /*5340*/  BSYNC B1 ;  /* 0x0000000000017941 */ /* 0x000fea0003800000 */
.L_x_4257:
[----:B------:R-:W-:Y:S01]  /*5350*/  LEA R3, R0, 0x3b800000, 0x17 ;  /* 0x3b80000000037811 */ /* 0x000fe200078eb8ff */
[----:B------:R-:W-:-:S05]  /*5360*/  IMAD.SHL.U32 R0, R2, 0x100000, RZ ;  /* 0x0010000002007824 */ /* 0x000fca00078e00ff */
[----:B------:R-:W-:-:S07]  /*5370*/  LOP3.LUT R0, R3, R0, R4, 0xfe, !PT ;  /* 0x0000000003007212 */ /* 0x000fce00078efe04 */
.L_x_4256:
[----:B------:R-:W-:Y:S05]  /*5380*/  BSYNC B0 ;  /* 0x0000000000007941 */ /* 0x000fea0003800000 */
.L_x_4255:
[----:B------:R-:W-:-:S04]  /*5390*/  F2FP.BF16.F32.PACK_AB R0, RZ, R0 ;  /* 0x00000000ff00723e */ /* 0x000fc800000010ff */
[----:B------:R-:W-:Y:S01]  /*53a0*/  PRMT R5, R0, 0x7610, R5 ;  /* 0x0000761000057816 */ /* 0x000fe20000000005 */
[----:B------:R-:W-:Y:S06]  /*53b0*/  BRA `(.L_x_4240) ;  /* 0x0000000400287947 */ /* 0x000fec0003800000 */
.L_x_4253:
        /* <DEDUP_REMOVED lines=21> */
.L_x_4262:
[----:B------:R-:W-:Y:S05]  /*5510*/  BSYNC B1 ;  /* 0x0000000000017941 */ /* 0x000fea0003800000 */
.L_x_4261:
[----:B------:R-:W-:Y:S01]  /*5520*/  LEA R3, R0, 0x37800000, 0x17 ;  /* 0x3780000000037811 */ /* 0x000fe200078eb8ff */
[----:B------:R-:W-:-:S05]  /*5530*/  IMAD.SHL.U32 R0, R2, 0x200000, RZ ;  /* 0x0020000002007824 */ /* 0x000fca00078e00ff */
[----:B------:R-:W-:-:S07]  /*5540*/  LOP3.LUT R0, R3, R0, R4, 0xfe, !PT ;  /* 0x0000000003007212 */ /* 0x000fce00078efe04 */
.L_x_4260:
[----:B------:R-:W-:Y:S05]  /*5550*/  BSYNC B0 ;  /* 0x0000000000007941 */ /* 0x000fea0003800000 */
.L_x_4259:
[----:B------:R-:W-:-:S04]  /*5560*/  F2FP.BF16.F32.PACK_AB R0, RZ, R0 ;  /* 0x00000000ff00723e */ /* 0x000fc800000010ff */
[----:B------:R-:W-:Y:S01]  /*5570*/  PRMT R5, R0, 0x7610, R5 ;  /* 0x0000761000057816 */ /* 0x000fe20000000005 */
[----:B------:R-:W-:Y:S06]  /*5580*/  BRA `(.L_x_4240) ;  /* 0x0000000000b47947 */ /* 0x000fec0003800000 */
.L_x_4252:
        /* <DEDUP_REMOVED lines=14> */
.L_x_4266:
[----:B------:R-:W-:Y:S05]  /*5670*/  BSYNC B0 ;  /* 0x0000000000007941 */ /* 0x000fea0003800000 */
.L_x_4265:
[----:B------:R-:W-:-:S04]  /*5680*/  F2FP.BF16.F32.PACK_AB R0, RZ, R0 ;  /* 0x00000000ff00723e */ /* 0x000fc800000010ff */
[----:B------:R-:W-:Y:S01]  /*5690*/  PRMT R5, R0, 0x7610, R5 ;  /* 0x0000761000057816 */ /* 0x000fe20000000005 */
[----:B------:R-:W-:Y:S06]  /*56a0*/  BRA `(.L_x_4240) ;  /* 0x00000000006c7947 */ /* 0x000fec0003800000 */
.L_x_4239:
        /* <DEDUP_REMOVED lines=16> */
.L_x_4267:
[----:B------:R-:W-:Y:S01]  /*57b0*/  PRMT R5, RZ, 0x7610, R5 ;  /* 0x00007610ff057816 */ /* 0x000fe20000000005 */
[----:B------:R-:W-:Y:S06]  /*57c0*/  BRA `(.L_x_4240) ;  /* 0x0000000000247947 */ /* 0x000fec0003800000 */
.L_x_4264:
[----:B------:R-:W2:Y:S02]  /*57d0*/  LDG.E.64 R2, desc[UR36][R2.64] ;  /* 0x0000002402027981 */ /* 0x000ea4000c1e1b00 */
[----:B--2---:R-:W0:Y:S02]  /*57e0*/  I2F.U64 R0, R2 ;  /* 0x0000000200007312 */ /* 0x004e240000301000 */
[----:B0-----:R-:W-:-:S04]  /*57f0*/  F2FP.BF16.F32.PACK_AB R0, RZ, R0 ;  /* 0x00000000ff00723e */ /* 0x001fc800000010ff */
[----:B------:R-:W-:Y:S01]  /*5800*/  PRMT R5, R0, 0x7610, R5 ;  /* 0x0000761000057816 */ /* 0x000fe20000000005 */
[----:B------:R-:W-:Y:S06]  /*5810*/  BRA `(.L_x_4240) ;  /* 0x0000000000107947 */ /* 0x000fec0003800000 */
.L_x_4263:
[----:B------:R-:W2:Y:S02]  /*5820*/  LDG.E R2, desc[UR36][R2.64] ;  /* 0x0000002402027981 */ /* 0x000ea4000c1e1900 */
[----:B--2---:R-:W-:-:S04]  /*5830*/  I2FP.F32.U32 R0, R2 ;  /* 0x0000000200007245 */ /* 0x004fc80000201000 */
[----:B------:R-:W-:-:S04]  /*5840*/  F2FP.BF16.F32.PACK_AB R0, RZ, R0 ;  /* 0x00000000ff00723e */ /* 0x000fc800000010ff */
[----:B------:R-:W-:-:S07]  /*5850*/  PRMT R5, R0, 0x7610, R5 ;  /* 0x0000761000057816 */ /* 0x000fce0000000005 */
.L_x_4240:
        /* <DEDUP_REMOVED lines=24> */
.L_x_4271:
[----:B------:R-:W-:-:S06]  /*59e0*/  IMAD.U32 R3, R5, 0x10000, RZ ;  /* 0x0001000005037824 */ /* 0x000fcc00078e00ff */
[----:B------:R-:W0:Y:S02]  /*59f0*/  F2I.S64.TRUNC R2, R3 ;  /* 0x0000000300027311 */ /* 0x000e24000020d900 */
[----:B0-----:R0:W-:Y:S01]  /*5a00*/  STG.E.U8 desc[UR36][R16.64], R2 ;  /* 0x0000000210007986 */ /* 0x0011e2000c101124 */
[----:B------:R-:W-:Y:S05]  /*5a10*/  BRA `(.L_x_4273) ;  /* 0x0000000c00847947 */ /* 0x000fea0003800000 */
.L_x_4270:
        /* <DEDUP_REMOVED lines=10> */
.L_x_4275:
[----:B------:R-:W-:-:S06]  /*5ac0*/  IMAD.U32 R5, R5, 0x10000, RZ ;  /* 0x0001000005057824 */ /* 0x000fcc00078e00ff */
[----:B------:R-:W0:Y:S02]  /*5ad0*/  F2I.FTZ.TRUNC.NTZ R5, R5 ;  /* 0x0000000500057305 */ /* 0x000e24000021f100 */
[----:B0-----:R0:W-:Y:S01]  /*5ae0*/  STG.E desc[UR36][R16.64], R5 ;  /* 0x0000000510007986 */ /* 0x0011e2000c101924 */
[----:B------:R-:W-:Y:S05]  /*5af0*/  BRA `(.L_x_4273) ;  /* 0x0000000c004c7947 */ /* 0x000fea0003800000 */
.L_x_4274:
[----:B------:R-:W-:-:S06]  /*5b00*/  IMAD.U32 R5, R5, 0x10000, RZ ;  /* 0x0001000005057824 */ /* 0x000fcc00078e00ff */
[----:B------:R-:W0:Y:S02]  /*5b10*/  F2I.FTZ.TRUNC.NTZ R5, R5 ;  /* 0x0000000500057305 */ /* 0x000e24000021f100 */
[----:B0-----:R0:W-:Y:S01]  /*5b20*/  STG.E.U16 desc[UR36][R16.64], R5 ;  /* 0x0000000510007986 */ /* 0x0011e2000c101524 */
[----:B------:R-:W-:Y:S05]  /*5b30*/  BRA `(.L_x_4273) ;  /* 0x0000000c003c7947 */ /* 0x000fea0003800000 */
.L_x_4269:
        /* <DEDUP_REMOVED lines=9> */
.L_x_4277:
[----:B------:R-:W-:-:S05]  /*5bd0*/  IMAD.U32 R0, R5, 0x10000, RZ ;  /* 0x0001000005007824 */ /* 0x000fca00078e00ff */
[----:B------:R-:W-:-:S05]  /*5be0*/  F2FP.F16.F32.PACK_AB R0, RZ, R0 ;  /* 0x00000000ff00723e */ /* 0x000fca00000000ff */
[----:B------:R0:W-:Y:S01]  /*5bf0*/  STG.E.U16 desc[UR36][R16.64], R0 ;  /* 0x0000000010007986 */ /* 0x0001e2000c101524 */
[----:B------:R-:W-:Y:S05]  /*5c00*/  BRA `(.L_x_4273) ;  /* 0x0000000c00087947 */ /* 0x000fea0003800000 */
.L_x_4276:
        /* <DEDUP_REMOVED lines=10> */
.L_x_4279:
[----:B------:R-:W-:-:S05]  /*5cb0*/  IMAD.U32 R5, R5, 0x10000, RZ ;  /* 0x0001000005057824 */ /* 0x000fca00078e00ff */
[----:B------:R-:W-:-:S04]  /*5cc0*/  F2FP.F16.F32.PACK_AB R3, RZ, R5 ;  /* 0x00000005ff03723e */ /* 0x000fc800000000ff */
[----:B------:R-:W-:-:S05]  /*5cd0*/  PRMT R3, R3, 0x5410, RZ ;  /* 0x0000541003037816 */ /* 0x000fca00000000ff */
[----:B------:R0:W-:Y:S01]  /*5ce0*/  STG.E desc[UR36][R16.64], R3 ;  /* 0x0000000310007986 */ /* 0x0001e2000c101924 */
[----:B------:R-:W-:Y:S05]  /*5cf0*/  BRA `(.L_x_4273) ;  /* 0x0000000800cc7947 */ /* 0x000fea0003800000 */
.L_x_4278:
[----:B------:R-:W-:-:S04]  /*5d00*/  IMAD.U32 R2, R5, 0x10000, RZ ;  /* 0x0001000005027824 */ /* 0x000fc800078e00ff */
[----:B------:R-:W-:-:S06]  /*5d10*/  FMUL.FTZ R2, R2, 1 ;  /* 0x3f80000002027820 */ /* 0x000fcc0000410000 */
[----:B------:R-:W0:Y:S02]  /*5d20*/  F2F.F64.F32 R2, R2 ;  /* 0x0000000200027310 */ /* 0x000e240000201800 */
[----:B0-----:R0:W-:Y:S01]  /*5d30*/  STG.E.64 desc[UR36][R16.64], R2 ;  /* 0x0000000210007986 */ /* 0x0011e2000c101b24 */
[----:B------:R-:W-:Y:S05]  /*5d40*/  BRA `(.L_x_4273) ;  /* 0x0000000800b87947 */ /* 0x000fea0003800000 */
.L_x_4268:
        /* <DEDUP_REMOVED lines=13> */
.L_x_4282:
[----:B------:R-:W-:Y:S01]  /*5e20*/  IMAD.U32 R5, R5, 0x10000, RZ ;  /* 0x0001000005057824 */ /* 0x000fe200078e00ff */
[----:B------:R-:W-:-:S03]  /*5e30*/  CS2R R6, SRZ ;  /* 0x0000000000067805 */ /* 0x000fc6000001ff00 */
[----:B------:R-:W-:-:S06]  /*5e40*/  FMUL.FTZ R5, R5, 1 ;  /* 0x3f80000005057820 */ /* 0x000fcc0000410000 */
[----:B------:R-:W0:Y:S02]  /*5e50*/  F2F.F64.F32 R4, R5 ;  /* 0x0000000500047310 */ /* 0x000e240000201800 */
[----:B0-----:R0:W-:Y:S01]  /*5e60*/  STG.E.128 desc[UR36][R16.64], R4 ;  /* 0x0000000410007986 */ /* 0x0011e2000c101d24 */
[----:B------:R-:W-:Y:S05]  /*5e70*/  BRA `(.L_x_4273) ;  /* 0x00000008006c7947 */ /* 0x000fea0003800000 */
.L_x_4281:
        /* <DEDUP_REMOVED lines=21> */
.L_x_4286:
[----:B------:R-:W-:Y:S05]  /*5fd0*/  BSYNC B0 ;  /* 0x0000000000007941 */ /* 0x000fea0003800000 */
.L_x_4285:
[----:B------:R-:W-:-:S05]  /*5fe0*/  LOP3.LUT R3, R0, R3, RZ, 0xfc, !PT ;  /* 0x0000000300037212 */ /* 0x000fca00078efcff */
[----:B------:R0:W-:Y:S01]  /*5ff0*/  STG.E.U8 desc[UR36][R16.64], R3 ;  /* 0x0000000310007986 */ /* 0x0001e2000c101124 */
[----:B------:R-:W-:Y:S05]  /*6000*/  BRA `(.L_x_4273) ;  /* 0x0000000800087947 */ /* 0x000fea0003800000 */
.L_x_4284:
        /* <DEDUP_REMOVED lines=13> */
.L_x_4288:
[----:B------:R-:W-:Y:S01]  /*60e0*/  IMAD.MOV.U32 R0, RZ, RZ, 0x7f ;  /* 0x0000007fff007424 */ /* 0x000fe200078e00ff */
[----:B------:R-:W-:-:S04]  /*60f0*/  ISETP.GT.U32.AND P0, PT, R2, 0x7f800000, PT ;  /* 0x7f8000000200780c */ /* 0x000fc80003f04070 */
[----:B------:R-:W-:-:S09]  /*6100*/  SEL R0, R0, 0x7c, P0 ;  /* 0x0000007c00007807 */ /* 0x000fd20000000000 */
.L_x_4289:
[----:B------:R-:W-:Y:S05]  /*6110*/  BSYNC B0 ;  /* 0x0000000000007941 */ /* 0x000fea0003800000 */
.L_x_4287:
[----:B------:R-:W-:-:S04]  /*6120*/  LOP3.LUT R2, R5, 0x80000000, RZ, 0xc0, !PT ;  /* 0x8000000005027812 */ /* 0x000fc800078ec0ff */
[----:B------:R-:W-:-:S04]  /*6130*/  SHF.R.U32.HI R3, RZ, 0x18, R2 ;  /* 0x00000018ff037819 */ /* 0x000fc80000011602 */
[----:B------:R-:W-:-:S05]  /*6140*/  LOP3.LUT R3, R0, R3, RZ, 0xfc, !PT ;  /* 0x0000000300037212 */ /* 0x000fca00078efcff */
[----:B------:R0:W-:Y:S01]  /*6150*/  STG.E.U8 desc[UR36][R16.64], R3 ;  /* 0x0000000310007986 */ /* 0x0001e2000c101124 */
[----:B------:R-:W-:Y:S05]  /*6160*/  BRA `(.L_x_4273) ;  /* 0x0000000400b07947 */ /* 0x000fea0003800000 */
.L_x_4283:
[----:B------:R0:W-:Y:S01]  /*6170*/  STG.E.U16 desc[UR36][R16.64], R5 ;  /* 0x0000000510007986 */ /* 0x0001e2000c101524 */
[----:B------:R-:W-:Y:S05]  /*6180*/  BRA `(.L_x_4273) ;  /* 0x0000000400a87947 */ /* 0x000fea0003800000 */
.L_x_4280:
        /* <DEDUP_REMOVED lines=12> */
.L_x_4292:
        /* <DEDUP_REMOVED lines=17> */
.L_x_4295:
[----:B------:R-:W-:-:S04]  /*6360*/  LOP3.LUT R2, R5, 0x80000000, RZ, 0xc0, !PT ;  /* 0x8000000005027812 */ /* 0x000fc800078ec0ff */
[----:B------:R-:W-:-:S04]  /*6370*/  SHF.R.U32.HI R3, RZ, 0x18, R2 ;  /* 0x00000018ff037819 */ /* 0x000fc80000011602 */
[----:B------:R-:W-:-:S04]  /*6380*/  LOP3.LUT R0, R0, R3, RZ, 0xfc, !PT ;  /* 0x0000000300007212 */ /* 0x000fc800078efcff */
[----:B------:R-:W-:-:S07]  /*6390*/  PRMT R8, R0, 0x7610, R8 ;  /* 0x0000761000087816 */ /* 0x000fce0000000008 */
.L_x_4294:
[----:B------:R-:W-:Y:S05]  /*63a0*/  BSYNC B0 ;  /* 0x0000000000007941 */ /* 0x000fea0003800000 */
.L_x_4293:
[----:B------:R3:W-:Y:S01]  /*63b0*/  STG.E.U8 desc[UR36][R16.64], R8 ;  /* 0x0000000810007986 */ /* 0x0007e2000c101124 */
[----:B------:R-:W-:Y:S05]  /*63c0*/  BRA `(.L_x_4273) ;  /* 0x0000000400187947 */ /* 0x000fea0003800000 */
.L_x_4291:
        /* <DEDUP_REMOVED lines=17> */
.L_x_4298:
[----:B------:R-:W-:-:S04]  /*64e0*/  LOP3.LUT R2, R5, 0x80000000, RZ, 0xc0, !PT ;  /* 0x8000000005027812 */ /* 0x000fc800078ec0ff */
[----:B------:R-:W-:-:S04]  /*64f0*/  SHF.R.U32.HI R3, RZ, 0x18, R2 ;  /* 0x00000018ff037819 */ /* 0x000fc80000011602 */
[----:B------:R-:W-:-:S04]  /*6500*/  LOP3.LUT R0, R0, R3, RZ, 0xfc, !PT ;  /* 0x0000000300007212 */ /* 0x000fc800078efcff */
[----:B------:R-:W-:-:S07]  /*6510*/  PRMT R8, R0, 0x7610, R8 ;  /* 0x0000761000087816 */ /* 0x000fce0000000008 */
.L_x_4297:
[----:B------:R-:W-:Y:S05]  /*6520*/  BSYNC B0 ;  /* 0x0000000000007941 */ /* 0x000fea0003800000 */
.L_x_4296:
[----:B------:R0:W-:Y:S01]  /*6530*/  STG.E.U8 desc[UR36][R16.64], R8 ;  /* 0x0000000810007986 */ /* 0x0001e2000c101124 */
[----:B------:R-:W-:Y:S05]  /*6540*/  BRA `(.L_x_4273) ;  /* 0x0000000000b87947 */ /* 0x000fea0003800000 */
.L_x_4290:
        /* <DEDUP_REMOVED lines=22> */
.L_x_4272:
        /* <DEDUP_REMOVED lines=16> */
.L_x_4301:
[----:B------:R-:W-:Y:S05]  /*67b0*/  BRA `(.L_x_4273) ;  /* 0x00000000001c7947 */ /* 0x000fea0003800000 */
.L_x_4300:
[----:B------:R-:W-:-:S06]  /*67c0*/  IMAD.U32 R2, R5, 0x10000, RZ ;  /* 0x0001000005027824 */ /* 0x000fcc00078e00ff */
[----:B------:R-:W0:Y:S02]  /*67d0*/  F2I.U64.TRUNC R2, R2 ;  /* 0x0000000200027311 */ /* 0x000e24000020d800 */
[----:B0-----:R2:W-:Y:S01]  /*67e0*/  STG.E.64 desc[UR36][R16.64], R2 ;  /* 0x0000000210007986 */ /* 0x0015e2000c101b24 */
[----:B------:R-:W-:Y:S05]  /*67f0*/  BRA `(.L_x_4273) ;  /* 0x00000000000c7947 */ /* 0x000fea0003800000 */
.L_x_4299:
[----:B------:R-:W-:-:S06]  /*6800*/  IMAD.U32 R5, R5, 0x10000, RZ ;  /* 0x0001000005057824 */ /* 0x000fcc00078e00ff */
[----:B------:R-:W0:Y:S02]  /*6810*/  F2I.FTZ.U32.TRUNC.NTZ R5, R5 ;  /* 0x0000000500057305 */ /* 0x000e24000021f000 */
[----:B0-----:R0:W-:Y:S02]  /*6820*/  STG.E desc[UR36][R16.64], R5 ;  /* 0x0000000510007986 */ /* 0x0011e4000c101924 */
.L_x_4273:
[----:B------:R-:W-:-:S07]  /*6830*/  VIADD R19, R19, 0x80 ;  /* 0x0000008013137836 */ /* 0x000fce0000000000 */
.L_x_4233:
[----:B------:R-:W-:Y:S05]  /*6840*/  BSYNC B6 ;  /* 0x0000000000067941 */ /* 0x000fea0003800000 */
.L_x_4232:
        /* <DEDUP_REMOVED lines=307> */
.L_x_4304:
        /* <DEDUP_REMOVED lines=23> */
.L_x_4308:
[----:B------:R-:W2:Y:S02]  /*7cf0*/  LDG.E.U8 R2, desc[UR36][R2.64] ;  /* 0x0000002402027981 */ /* 0x000ea4000c1e1100 */
[----:B--2---:R-:W-:-:S04]  /*7d00*/  I2FP.F32.U32 R0, R2 ;  /* 0x0000000200007245 */ /* 0x004fc80000201000 */
[----:B------:R-:W-:-:S04]  /*7d10*/  F2FP.BF16.F32.PACK_AB R0, RZ, R0 ;  /* 0x00000000ff00723e */ /* 0x000fc800000010ff */
[----:B------:R-:W-:Y:S01]  /*7d20*/  PRMT R5, R0, 0x7610, R5 ;  /* 0x0000761000057816 */ /* 0x000fe20000000005 */
[----:B------:R-:W-:Y:S06]  /*7d30*/  BRA `(.L_x_4310) ;  /* 0x0000000c00c47947 */ /* 0x000fec0003800000 */
.L_x_4307:
        /* <DEDUP_REMOVED lines=11> */
.L_x_4312:
[----:B------:R-:W2:Y:S02]  /*7df0*/  LDG.E R2, desc[UR36][R2.64] ;  /* 0x0000002402027981 */ /* 0x000ea4000c1e1900 */
[----:B--2---:R-:W-:-:S04]  /*7e00*/  I2FP.F32.S32 R0, R2 ;  /* 0x0000000200007245 */ /* 0x004fc80000201400 */
[----:B------:R-:W-:-:S04]  /*7e10*/  F2FP.BF16.F32.PACK_AB R0, RZ, R0 ;  /* 0x00000000ff00723e */ /* 0x000fc800000010ff */
[----:B------:R-:W-:Y:S01]  /*7e20*/  PRMT R5, R0, 0x7610, R5 ;  /* 0x0000761000057816 */ /* 0x000fe20000000005 */
[----:B------:R-:W-:Y:S06]  /*7e30*/  BRA `(.L_x_4310) ;  /* 0x0000000c00847947 */ /* 0x000fec0003800000 */
.L_x_4311:
[----:B------:R-:W2:Y:S02]  /*7e40*/  LDG.E.U16 R2, desc[UR36][R2.64] ;  /* 0x0000002402027981 */ /* 0x000ea4000c1e1500 */
[----:B--2---:R-:W0:Y:S02]  /*7e50*/  I2F.S16 R0, R2 ;  /* 0x0000000200007306 */ /* 0x004e240000101400 */
[----:B0-----:R-:W-:-:S04]  /*7e60*/  F2FP.BF16.F32.PACK_AB R0, RZ, R0 ;  /* 0x00000000ff00723e */ /* 0x001fc800000010ff */
[----:B------:R-:W-:Y:S01]  /*7e70*/  PRMT R5, R0, 0x7610, R5 ;  /* 0x0000761000057816 */ /* 0x000fe20000000005 */
[----:B------:R-:W-:Y:S06]  /*7e80*/  BRA `(.L_x_4310) ;  /* 0x0000000c00707947 */ /* 0x000fec0003800000 */
.L_x_4306:
        /* <DEDUP_REMOVED lines=9> */
.L_x_4314:
[----:B------:R-:W2:Y:S02]  /*7f20*/  LDG.E.U16 R0, desc[UR36][R2.64] ;  /* 0x0000002402007981 */ /* 0x000ea4000c1e1500 */
[----:B--2---:R-:W-:-:S05]  /*7f30*/  HADD2.F32 R0, -RZ, R0.H0_H0 ;  /* 0x20000000ff007230 */ /* 0x004fca0000004100 */
[----:B------:R-:W-:-:S04]  /*7f40*/  F2FP.BF16.F32.PACK_AB R0, RZ, R0 ;  /* 0x00000000ff00723e */ /* 0x000fc800000010ff */
[----:B------:R-:W-:Y:S01]  /*7f50*/  PRMT R5, R0, 0x7610, R5 ;  /* 0x0000761000057816 */ /* 0x000fe20000000005 */
[----:B------:R-:W-:Y:S06]  /*7f60*/  BRA `(.L_x_4310) ;  /* 0x0000000c00387947 */ /* 0x000fec0003800000 */
.L_x_4313:
        /* <DEDUP_REMOVED lines=9> */
.L_x_4316:
[----:B------:R-:W2:Y:S02]  /*8000*/  LDG.E.U16 R2, desc[UR36][R2.64] ;  /* 0x0000002402027981 */ /* 0x000ea4000c1e1500 */
[----:B--2---:R-:W-:-:S05]  /*8010*/  HADD2.F32 R0, -RZ, R2.H0_H0 ;  /* 0x20000002ff007230 */ /* 0x004fca0000004100 */
[----:B------:R-:W-:-:S04]  /*8020*/  F2FP.BF16.F32.PACK_AB R0, RZ, R0 ;  /* 0x00000000ff00723e */ /* 0x000fc800000010ff */
[----:B------:R-:W-:Y:S01]  /*8030*/  PRMT R5, R0, 0x7610, R5 ;  /* 0x0000761000057816 */ /* 0x000fe20000000005 */
[----:B------:R-:W-:Y:S06]  /*8040*/  BRA `(.L_x_4310) ;  /* 0x0000000c00007947 */ /* 0x000fec0003800000 */
.L_x_4315:
        /* <DEDUP_REMOVED lines=9> */
.L_x_4305:
        /* <DEDUP_REMOVED lines=14> */
.L_x_4319:
        /* <DEDUP_REMOVED lines=9> */
.L_x_4318:
        /* <DEDUP_REMOVED lines=27> */
.L_x_4321:
        /* <DEDUP_REMOVED lines=15> */
.L_x_4320:
[----:B------:R0:W5:Y:S01]  /*84f0*/  LDG.E.U16 R5, desc[UR36][R2.64] ;  /* 0x0000002402057981 */ /* 0x000162000c1e1500 */
[----:B------:R-:W-:Y:S05]  /*8500*/  BRA `(.L_x_4310) ;  /* 0x0000000400d07947 */ /* 0x000fea0003800000 */
.L_x_4317:
        /* <DEDUP_REMOVED lines=13> */
.L_x_4324:
        /* <DEDUP_REMOVED lines=21> */
.L_x_4328:
[----:B------:R-:W-:Y:S05]  /*8730*/  BSYNC B1 ;  /* 0x0000000000017941 */ /* 0x000fea0003800000 */
.L_x_4327:
[----:B------:R-:W-:Y:S01]  /*8740*/  LEA R3, R0, 0x3b800000, 0x17 ;  /* 0x3b80000000037811 */ /* 0x000fe200078eb8ff */
[----:B------:R-:W-:-:S05]  /*8750*/  IMAD.SHL.U32 R0, R2, 0x100000, RZ ;  /* 0x0010000002007824 */ /* 0x000fca00078e00ff */
[----:B------:R-:W-:-:S07]  /*8760*/  LOP3.LUT R0, R3, R0, R4, 0xfe, !PT ;  /* 0x0000000003007212 */ /* 0x000fce00078efe04 */
.L_x_4326:
[----:B------:R-:W-:Y:S05]  /*8770*/  BSYNC B0 ;  /* 0x0000000000007941 */ /* 0x000fea0003800000 */
.L_x_4325:
[----:B------:R-:W-:-:S04]  /*8780*/  F2FP.BF16.F32.PACK_AB R0, RZ, R0 ;  /* 0x00000000ff00723e */ /* 0x000fc800000010ff */
[----:B------:R-:W-:Y:S01]  /*8790*/  PRMT R5, R0, 0x7610, R5 ;  /* 0x0000761000057816 */ /* 0x000fe20000000005 */
[----:B------:R-:W-:Y:S06]  /*87a0*/  BRA `(.L_x_4310) ;  /* 0x0000000400287947 */ /* 0x000fec0003800000 */
.L_x_4323:
        /* <DEDUP_REMOVED lines=21> */
.L_x_4332:
[----:B------:R-:W-:Y:S05]  /*8900*/  BSYNC B1 ;  /* 0x0000000000017941 */ /* 0x000fea0003800000 */
.L_x_4331:
[----:B------:R-:W-:Y:S01]  /*8910*/  LEA R3, R0, 0x37800000, 0x17 ;  /* 0x3780000000037811 */ /* 0x000fe200078eb8ff */
[----:B------:R-:W-:-:S05]  /*8920*/  IMAD.SHL.U32 R0, R2, 0x200000, RZ ;  /* 0x0020000002007824 */ /* 0x000fca00078e00ff */
[----:B------:R-:W-:-:S07]  /*8930*/  LOP3.LUT R0, R3, R0, R4, 0xfe, !PT ;  /* 0x0000000003007212 */ /* 0x000fce00078efe04 */
.L_x_4330:
[----:B------:R-:W-:Y:S05]  /*8940*/  BSYNC B0 ;  /* 0x0000000000007941 */ /* 0x000fea0003800000 */
.L_x_4329:
[----:B------:R-:W-:-:S04]  /*8950*/  F2FP.BF16.F32.PACK_AB R0, RZ, R0 ;  /* 0x00000000ff00723e */ /* 0x000fc800000010ff */
[----:B------:R-:W-:Y:S01]  /*8960*/  PRMT R5, R0, 0x7610, R5 ;  /* 0x0000761000057816 */ /* 0x000fe20000000005 */
[----:B------:R-:W-:Y:S06]  /*8970*/  BRA `(.L_x_4310) ;  /* 0x0000000000b47947 */ /* 0x000fec0003800000 */
.L_x_4322:
        /* <DEDUP_REMOVED lines=14> */
.L_x_4336:
[----:B------:R-:W-:Y:S05]  /*8a60*/  BSYNC B0 ;  /* 0x0000000000007941 */ /* 0x000fea0003800000 */
.L_x_4335:
[----:B------:R-:W-:-:S04]  /*8a70*/  F2FP.BF16.F32.PACK_AB R0, RZ, R0 ;  /* 0x00000000ff00723e */ /* 0x000fc800000010ff */
[----:B------:R-:W-:Y:S01]  /*8a80*/  PRMT R5, R0, 0x7610, R5 ;  /* 0x0000761000057816 */ /* 0x000fe20000000005 */
[----:B------:R-:W-:Y:S06]  /*8a90*/  BRA `(.L_x_4310) ;  /* 0x00000000006c7947 */ /* 0x000fec0003800000 */
.L_x_4309:
        /* <DEDUP_REMOVED lines=16> */
.L_x_4337:
[----:B------:R-:W-:Y:S01]  /*8ba0*/  PRMT R5, RZ, 0x7610, R5 ;  /* 0x00007610ff057816 */ /* 0x000fe20000000005 */
[----:B------:R-:W-:Y:S06]  /*8bb0*/  BRA `(.L_x_4310) ;  /* 0x0000000000247947 */ /* 0x000fec0003800000 */
.L_x_4334:
[----:B------:R-:W2:Y:S02]  /*8bc0*/  LDG.E.64 R2, desc[UR36][R2.64] ;  /* 0x0000002402027981 */ /* 0x000ea4000c1e1b00 */
[----:B--2---:R-:W0:Y:S02]  /*8bd0*/  I2F.U64 R0, R2 ;  /* 0x0000000200007312 */ /* 0x004e240000301000 */
[----:B0-----:R-:W-:-:S04]  /*8be0*/  F2FP.BF16.F32.PACK_AB R0, RZ, R0 ;  /* 0x00000000ff00723e */ /* 0x001fc800000010ff */
[----:B------:R-:W-:Y:S01]  /*8bf0*/  PRMT R5, R0, 0x7610, R5 ;  /* 0x0000761000057816 */ /* 0x000fe20000000005 */
[----:B------:R-:W-:Y:S06]  /*8c00*/  BRA `(.L_x_4310) ;  /* 0x0000000000107947 */ /* 0x000fec0003800000 */
.L_x_4333:
[----:B------:R-:W2:Y:S02]  /*8c10*/  LDG.E R2, desc[UR36][R2.64] ;  /* 0x0000002402027981 */ /* 0x000ea4000c1e1900 */
[----:B--2---:R-:W-:-:S04]  /*8c20*/  I2FP.F32.U32 R0, R2 ;  /* 0x0000000200007245 */ /* 0x004fc80000201000 */
[----:B------:R-:W-:-:S04]  /*8c30*/  F2FP.BF16.F32.PACK_AB R0, RZ, R0 ;  /* 0x00000000ff00723e */ /* 0x000fc800000010ff */
[----:B------:R-:W-:-:S07]  /*8c40*/  PRMT R5, R0, 0x7610, R5 ;  /* 0x0000761000057816 */ /* 0x000fce0000000005 */
.L_x_4310:
        /* <DEDUP_REMOVED lines=24> */
.L_x_4341:
[----:B------:R-:W-:-:S06]  /*8dd0*/  IMAD.U32 R3, R5, 0x10000, RZ ;  /* 0x0001000005037824 */ /* 0x000fcc00078e00ff */
[----:B------:R-:W0:Y:S02]  /*8de0*/  F2I.S64.TRUNC R2, R3 ;  /* 0x0000000300027311 */ /* 0x000e24000020d900 */
[----:B0-----:R3:W-:Y:S01]  /*8df0*/  STG.E.U8 desc[UR36][R16.64], R2 ;  /* 0x0000000210007986 */ /* 0x0017e2000c101124 */
[----:B------:R-:W-:Y:S05]  /*8e00*/  BRA `(.L_x_4343) ;  /* 0x0000000c00847947 */ /* 0x000fea0003800000 */
.L_x_4340:
        /* <DEDUP_REMOVED lines=10> */
.L_x_4345:
[----:B------:R-:W-:-:S06]  /*8eb0*/  IMAD.U32 R5, R5, 0x10000, RZ ;  /* 0x0001000005057824 */ /* 0x000fcc00078e00ff */
[----:B------:R-:W0:Y:S02]  /*8ec0*/  F2I.FTZ.TRUNC.NTZ R5, R5 ;  /* 0x0000000500057305 */ /* 0x000e24000021f100 */
[----:B0-----:R2:W-:Y:S01]  /*8ed0*/  STG.E desc[UR36][R16.64], R5 ;  /* 0x0000000510007986 */ /* 0x0015e2000c101924 */
[----:B------:R-:W-:Y:S05]  /*8ee0*/  BRA `(.L_x_4343) ;  /* 0x0000000c004c7947 */ /* 0x000fea0003800000 */
.L_x_4344:
[----:B------:R-:W-:-:S06]  /*8ef0*/  IMAD.U32 R5, R5, 0x10000, RZ ;  /* 0x0001000005057824 */ /* 0x000fcc00078e00ff */
[----:B------:R-:W0:Y:S02]  /*8f00*/  F2I.FTZ.TRUNC.NTZ R5, R5 ;  /* 0x0000000500057305 */ /* 0x000e24000021f100 */
[----:B0-----:R0:W-:Y:S01]  /*8f10*/  STG.E.U16 desc[UR36][R16.64], R5 ;  /* 0x0000000510007986 */ /* 0x0011e2000c101524 */
[----:B------:R-:W-:Y:S05]  /*8f20*/  BRA `(.L_x_4343) ;  /* 0x0000000c003c7947 */ /* 0x000fea0003800000 */
.L_x_4339:
        /* <DEDUP_REMOVED lines=9> */
.L_x_4347:
[----:B------:R-:W-:-:S05]  /*8fc0*/  IMAD.U32 R0, R5, 0x10000, RZ ;  /* 0x0001000005007824 */ /* 0x000fca00078e00ff */
[----:B------:R-:W-:-:S05]  /*8fd0*/  F2FP.F16.F32.PACK_AB R0, RZ, R0 ;  /* 0x00000000ff00723e */ /* 0x000fca00000000ff */
[----:B------:R0:W-:Y:S01]  /*8fe0*/  STG.E.U16 desc[UR36][R16.64], R0 ;  /* 0x0000000010007986 */ /* 0x0001e2000c101524 */
[----:B------:R-:W-:Y:S05]  /*8ff0*/  BRA `(.L_x_4343) ;  /* 0x0000000c00087947 */ /* 0x000fea0003800000 */
.L_x_4346:
        /* <DEDUP_REMOVED lines=10> */
.L_x_4349:
[----:B------:R-:W-:-:S05]  /*90a0*/  IMAD.U32 R5, R5, 0x10000, RZ ;  /* 0x0001000005057824 */ /* 0x000fca00078e00ff */
[----:B------:R-:W-:-:S04]  /*90b0*/  F2FP.F16.F32.PACK_AB R3, RZ, R5 ;  /* 0x00000005ff03723e */ /* 0x000fc800000000ff */
[----:B------:R-:W-:-:S05]  /*90c0*/  PRMT R3, R3, 0x5410, RZ ;  /* 0x0000541003037816 */ /* 0x000fca00000000ff */
[----:B------:R0:W-:Y:S01]  /*90d0*/  STG.E desc[UR36][R16.64], R3 ;  /* 0x0000000310007986 */ /* 0x0001e2000c101924 */
[----:B------:R-:W-:Y:S05]  /*90e0*/  BRA `(.L_x_4343) ;  /* 0x0000000800cc7947 */ /* 0x000fea0003800000 */
.L_x_4348:
[----:B------:R-:W-:-:S04]  /*90f0*/  IMAD.U32 R2, R5, 0x10000, RZ ;  /* 0x0001000005027824 */ /* 0x000fc800078e00ff */
[----:B------:R-:W-:-:S06]  /*9100*/  FMUL.FTZ R2, R2, 1 ;  /* 0x3f80000002027820 */ /* 0x000fcc0000410000 */
[----:B------:R-:W0:Y:S02]  /*9110*/  F2F.F64.F32 R2, R2 ;  /* 0x0000000200027310 */ /* 0x000e240000201800 */
[----:B0-----:R0:W-:Y:S01]  /*9120*/  STG.E.64 desc[UR36][R16.64], R2 ;  /* 0x0000000210007986 */ /* 0x0011e2000c101b24 */
[----:B------:R-:W-:Y:S05]  /*9130*/  BRA `(.L_x_4343) ;  /* 0x0000000800b87947 */ /* 0x000fea0003800000 */
.L_x_4338:
        /* <DEDUP_REMOVED lines=13> */
.L_x_4352:
[----:B------:R-:W-:Y:S01]  /*9210*/  IMAD.U32 R5, R5, 0x10000, RZ ;  /* 0x0001000005057824 */ /* 0x000fe200078e00ff */
[----:B------:R-:W-:-:S03]  /*9220*/  CS2R R6, SRZ ;  /* 0x0000000000067805 */ /* 0x000fc6000001ff00 */
[----:B------:R-:W-:-:S06]  /*9230*/  FMUL.FTZ R5, R5, 1 ;  /* 0x3f80000005057820 */ /* 0x000fcc0000410000 */
[----:B------:R-:W0:Y:S02]  /*9240*/  F2F.F64.F32 R4, R5 ;  /* 0x0000000500047310 */ /* 0x000e240000201800 */
[----:B0-----:R0:W-:Y:S01]  /*9250*/  STG.E.128 desc[UR36][R16.64], R4 ;  /* 0x0000000410007986 */ /* 0x0011e2000c101d24 */
[----:B------:R-:W-:Y:S05]  /*9260*/  BRA `(.L_x_4343) ;  /* 0x00000008006c7947 */ /* 0x000fea0003800000 */
.L_x_4351:
        /* <DEDUP_REMOVED lines=21> */
.L_x_4356:
[----:B------:R-:W-:Y:S05]  /*93c0*/  BSYNC B0 ;  /* 0x0000000000007941 */ /* 0x000fea0003800000 */
.L_x_4355:
[----:B------:R-:W-:-:S05]  /*93d0*/  LOP3.LUT R3, R0, R3, RZ, 0xfc, !PT ;  /* 0x0000000300037212 */ /* 0x000fca00078efcff */
[----:B------:R0:W-:Y:S01]  /*93e0*/  STG.E.U8 desc[UR36][R16.64], R3 ;  /* 0x0000000310007986 */ /* 0x0001e2000c101124 */
[----:B------:R-:W-:Y:S05]  /*93f0*/  BRA `(.L_x_4343) ;  /* 0x0000000800087947 */ /* 0x000fea0003800000 */
.L_x_4354:
        /* <DEDUP_REMOVED lines=13> */
.L_x_4358:
[----:B------:R-:W-:Y:S01]  /*94d0*/  IMAD.MOV.U32 R0, RZ, RZ, 0x7f ;  /* 0x0000007fff007424 */ /* 0x000fe200078e00ff */
[----:B------:R-:W-:-:S04]  /*94e0*/  ISETP.GT.U32.AND P0, PT, R2, 0x7f800000, PT ;  /* 0x7f8000000200780c */ /* 0x000fc80003f04070 */
[----:B------:R-:W-:-:S09]  /*94f0*/  SEL R0, R0, 0x7c, P0 ;  /* 0x0000007c00007807 */ /* 0x000fd20000000000 */
.L_x_4359:
[----:B------:R-:W-:Y:S05]  /*9500*/  BSYNC B0 ;  /* 0x0000000000007941 */ /* 0x000fea0003800000 */
.L_x_4357:
[----:B------:R-:W-:-:S04]  /*9510*/  LOP3.LUT R2, R5, 0x80000000, RZ, 0xc0, !PT ;  /* 0x8000000005027812 */ /* 0x000fc800078ec0ff */
[----:B------:R-:W-:-:S04]  /*9520*/  SHF.R.U32.HI R3, RZ, 0x18, R2 ;  /* 0x00000018ff037819 */ /* 0x000fc80000011602 */
[----:B------:R-:W-:-:S05]  /*9530*/  LOP3.LUT R3, R0, R3, RZ, 0xfc, !PT ;  /* 0x0000000300037212 */ /* 0x000fca00078efcff */
[----:B------:R0:W-:Y:S01]  /*9540*/  STG.E.U8 desc[UR36][R16.64], R3 ;  /* 0x0000000310007986 */ /* 0x0001e2000c101124 */
[----:B------:R-:W-:Y:S05]  /*9550*/  BRA `(.L_x_4343) ;  /* 0x0000000400b07947 */ /* 0x000fea0003800000 */
.L_x_4353:
[----:B------:R0:W-:Y:S01]  /*9560*/  STG.E.U16 desc[UR36][R16.64], R5 ;  /* 0x0000000510007986 */ /* 0x0001e2000c101524 */
[----:B------:R-:W-:Y:S05]  /*9570*/  BRA `(.L_x_4343) ;  /* 0x0000000400a87947 */ /* 0x000fea0003800000 */
.L_x_4350:
        /* <DEDUP_REMOVED lines=12> */
.L_x_4362:
        /* <DEDUP_REMOVED lines=17> */
.L_x_4365:
[----:B------:R-:W-:-:S04]  /*9750*/  LOP3.LUT R2, R5, 0x80000000, RZ, 0xc0, !PT ;  /* 0x8000000005027812 */ /* 0x000fc800078ec0ff */
[----:B------:R-:W-:-:S04]  /*9760*/  SHF.R.U32.HI R3, RZ, 0x18, R2 ;  /* 0x00000018ff037819 */ /* 0x000fc80000011602 */
[----:B------:R-:W-:-:S04]  /*9770*/  LOP3.LUT R0, R0, R3, RZ, 0xfc, !PT ;  /* 0x0000000300007212 */ /* 0x000fc800078efcff */
[----:B------:R-:W-:-:S07]  /*9780*/  PRMT R8, R0, 0x7610, R8 ;  /* 0x0000761000087816 */ /* 0x000fce0000000008 */
.L_x_4364:
[----:B------:R-:W-:Y:S05]  /*9790*/  BSYNC B0 ;  /* 0x0000000000007941 */ /* 0x000fea0003800000 */
.L_x_4363:
[----:B------:R0:W-:Y:S01]  /*97a0*/  STG.E.U8 desc[UR36][R16.64], R8 ;  /* 0x0000000810007986 */ /* 0x0001e2000c101124 */
[----:B------:R-:W-:Y:S05]  /*97b0*/  BRA `(.L_x_4343) ;  /* 0x0000000400187947 */ /* 0x000fea0003800000 */
.L_x_4361:
        /* <DEDUP_REMOVED lines=17> */
.L_x_4368:
[----:B------:R-:W-:-:S04]  /*98d0*/  LOP3.LUT R2, R5, 0x80000000, RZ, 0xc0, !PT ;  /* 0x8000000005027812 */ /* 0x000fc800078ec0ff */
[----:B------:R-:W-:-:S04]  /*98e0*/  SHF.R.U32.HI R3, RZ, 0x18, R2 ;  /* 0x00000018ff037819 */ /* 0x000fc80000011602 */
[----:B------:R-:W-:-:S04]  /*98f0*/  LOP3.LUT R0, R0, R3, RZ, 0xfc, !PT ;  /* 0x0000000300007212 */ /* 0x000fc800078efcff */
[----:B------:R-:W-:-:S07]  /*9900*/  PRMT R8, R0, 0x7610, R8 ;  /* 0x0000761000087816 */ /* 0x000fce0000000008 */
.L_x_4367:
[----:B------:R-:W-:Y:S05]  /*9910*/  BSYNC B0 ;  /* 0x0000000000007941 */ /* 0x000fea0003800000 */
.L_x_4366:
[----:B------:R0:W-:Y:S01]  /*9920*/  STG.E.U8 desc[UR36][R16.64], R8 ;  /* 0x0000000810007986 */ /* 0x0001e2000c101124 */
[----:B------:R-:W-:Y:S05]  /*9930*/  BRA `(.L_x_4343) ;  /* 0x0000000000b87947 */ /* 0x000fea0003800000 */
.L_x_4360:
        /* <DEDUP_REMOVED lines=22> */
.L_x_4342:
        /* <DEDUP_REMOVED lines=16> */
.L_x_4371:
[----:B------:R-:W-:Y:S05]  /*9ba0*/  BRA `(.L_x_4343) ;  /* 0x00000000001c7947 */ /* 0x000fea0003800000 */
.L_x_4370:
[----:B------:R-:W-:-:S06]  /*9bb0*/  IMAD.U32 R2, R5, 0x10000, RZ ;  /* 0x0001000005027824 */ /* 0x000fcc00078e00ff */
[----:B------:R-:W0:Y:S02]  /*9bc0*/  F2I.U64.TRUNC R2, R2 ;  /* 0x0000000200027311 */ /* 0x000e24000020d800 */
[----:B0-----:R0:W-:Y:S01]  /*9bd0*/  STG.E.64 desc[UR36][R16.64], R2 ;  /* 0x0000000210007986 */ /* 0x0011e2000c101b24 */
[----:B------:R-:W-:Y:S05]  /*9be0*/  BRA `(.L_x_4343) ;  /* 0x00000000000c7947 */ /* 0x000fea0003800000 */
.L_x_4369:
[----:B------:R-:W-:-:S06]  /*9bf0*/  IMAD.U32 R5, R5, 0x10000, RZ ;  /* 0x0001000005057824 */ /* 0x000fcc00078e00ff */
[----:B------:R-:W0:Y:S02]  /*9c00*/  F2I.FTZ.U32.TRUNC.NTZ R5, R5 ;  /* 0x0000000500057305 */ /* 0x000e24000021f000 */
[----:B0-----:R0:W-:Y:S02]  /*9c10*/  STG.E desc[UR36][R16.64], R5 ;  /* 0x0000000510007986 */ /* 0x0011e4000c101924 */
.L_x_4343:
[----:B------:R-:W-:-:S07]  /*9c20*/  VIADD R19, R19, 0x80 ;  /* 0x0000008013137836 */ /* 0x000fce0000000000 */
.L_x_4303:
[----:B------:R-:W-:Y:S05]  /*9c30*/  BSYNC B6 ;  /* 0x0000000000067941 */ /* 0x000fea0003800000 */
.L_x_4302:
        /* <DEDUP_REMOVED lines=306> */
.L_x_4372:
        /* <DEDUP_REMOVED lines=23> */
.L_x_4376:
[----:B------:R-:W2:Y:S02]  /*b0d0*/  LDG.E.U8 R2, desc[UR36][R2.64] ;  /* 0x0000002402027981 */ /* 0x000ea4000c1e1100 */
[----:B--2---:R-:W-:-:S04]  /*b0e0*/  I2FP.F32.U32 R0, R2 ;  /* 0x0000000200007245 */ /* 0x004fc80000201000 */
[----:B------:R-:W-:-:S04]  /*b0f0*/  F2FP.BF16.F32.PACK_AB R0, RZ, R0 ;  /* 0x00000000ff00723e */ /* 0x000fc800000010ff */
[----:B------:R-:W-:Y:S01]  /*b100*/  PRMT R5, R0, 0x7610, R5 ;  /* 0x0000761000057816 */ /* 0x000fe20000000005 */
[----:B------:R-:W-:Y:S06]  /*b110*/  BRA `(.L_x_4378) ;  /* 0x0000000c00c47947 */ /* 0x000fec0003800000 */
.L_x_4375:
        /* <DEDUP_REMOVED lines=11> */
.L_x_4380:
[----:B------:R-:W2:Y:S02]  /*b1d0*/  LDG.E R2, desc[UR36][R2.64] ;  /* 0x0000002402027981 */ /* 0x000ea4000c1e1900 */
[----:B--2---:R-:W-:-:S04]  /*b1e0*/  I2FP.F32.S32 R0, R2 ;  /* 0x0000000200007245 */ /* 0x004fc80000201400 */
[----:B------:R-:W-:-:S04]  /*b1f0*/  F2FP.BF16.F32.PACK_AB R0, RZ, R0 ;  /* 0x00000000ff00723e */ /* 0x000fc800000010ff */
[----:B------:R-:W-:Y:S01]  /*b200*/  PRMT R5, R0, 0x7610, R5 ;  /* 0x0000761000057816 */ /* 0x000fe20000000005 */
[----:B------:R-:W-:Y:S06]  /*b210*/  BRA `(.L_x_4378) ;  /* 0x0000000c00847947 */ /* 0x000fec0003800000 */
.L_x_4379:
[----:B------:R-:W2:Y:S02]  /*b220*/  LDG.E.U16 R2, desc[UR36][R2.64] ;  /* 0x0000002402027981 */ /* 0x000ea4000c1e1500 */
[----:B--2---:R-:W0:Y:S02]  /*b230*/  I2F.S16 R0, R2 ;  /* 0x0000000200007306 */ /* 0x004e240000101400 */
[----:B0-----:R-:W-:-:S04]  /*b240*/  F2FP.BF16.F32.PACK_AB R0, RZ, R0 ;  /* 0x00000000ff00723e */ /* 0x001fc800000010ff */
[----:B------:R-:W-:Y:S01]  /*b250*/  PRMT R5, R0, 0x7610, R5 ;  /* 0x0000761000057816 */ /* 0x000fe20000000005 */
[----:B------:R-:W-:Y:S06]  /*b260*/  BRA `(.L_x_4378) ;  /* 0x0000000c00707947 */ /* 0x000fec0003800000 */
.L_x_4374:
        /* <DEDUP_REMOVED lines=9> */
.L_x_4382:
[----:B------:R-:W2:Y:S02]  /*b300*/  LDG.E.U16 R0, desc[UR36][R2.64] ;  /* 0x0000002402007981 */ /* 0x000ea4000c1e1500 */
[----:B--2---:R-:W-:-:S05]  /*b310*/  HADD2.F32 R0, -RZ, R0.H0_H0 ;  /* 0x20000000ff007230 */ /* 0x004fca0000004100 */
[----:B------:R-:W-:-:S04]  /*b320*/  F2FP.BF16.F32.PACK_AB R0, RZ, R0 ;  /* 0x00000000ff00723e */ /* 0x000fc800000010ff */
[----:B------:R-:W-:Y:S01]  /*b330*/  PRMT R5, R0, 0x7610, R5 ;  /* 0x0000761000057816 */ /* 0x000fe20000000005 */
[----:B------:R-:W-:Y:S06]  /*b340*/  BRA `(.L_x_4378) ;  /* 0x0000000c00387947 */ /* 0x000fec0003800000 */
.L_x_4381:
        /* <DEDUP_REMOVED lines=9> */
.L_x_4384:
[----:B------:R-:W2:Y:S02]  /*b3e0*/  LDG.E.U16 R2, desc[UR36][R2.64] ;  /* 0x0000002402027981 */ /* 0x000ea4000c1e1500 */
[----:B--2---:R-:W-:-:S05]  /*b3f0*/  HADD2.F32 R0, -RZ, R2.H0_H0 ;  /* 0x20000002ff007230 */ /* 0x004fca0000004100 */
[----:B------:R-:W-:-:S04]  /*b400*/  F2FP.BF16.F32.PACK_AB R0, RZ, R0 ;  /* 0x00000000ff00723e */ /* 0x000fc800000010ff */
[----:B------:R-:W-:Y:S01]  /*b410*/  PRMT R5, R0, 0x7610, R5 ;  /* 0x0000761000057816 */ /* 0x000fe20000000005 */
[----:B------:R-:W-:Y:S06]  /*b420*/  BRA `(.L_x_4378) ;  /* 0x0000000c00007947 */ /* 0x000fec0003800000 */
.L_x_4383:
        /* <DEDUP_REMOVED lines=9> */
.L_x_4373:
        /* <DEDUP_REMOVED lines=14> */
.L_x_4387:
        /* <DEDUP_REMOVED lines=9> */
.L_x_4386:
        /* <DEDUP_REMOVED lines=27> */
.L_x_4389:
        /* <DEDUP_REMOVED lines=15> */
.L_x_4388:
[----:B------:R0:W5:Y:S01]  /*b8d0*/  LDG.E.U16 R5, desc[UR36][R2.64] ;  /* 0x0000002402057981 */ /* 0x000162000c1e1500 */
[----:B------:R-:W-:Y:S05]  /*b8e0*/  BRA `(.L_x_4378) ;  /* 0x0000000400d07947 */ /* 0x000fea0003800000 */
.L_x_4385:
        /* <DEDUP_REMOVED lines=13> */
.L_x_4392:
        /* <DEDUP_REMOVED lines=21> */
.L_x_4396:
[----:B------:R-:W-:Y:S05]  /*bb10*/  BSYNC B1 ;  /* 0x0000000000017941 */ /* 0x000fea0003800000 */
.L_x_4395:
[----:B------:R-:W-:Y:S01]  /*bb20*/  LEA R3, R0, 0x3b800000, 0x17 ;  /* 0x3b80000000037811 */ /* 0x000fe200078eb8ff */
[----:B------:R-:W-:-:S05]  /*bb30*/  IMAD.SHL.U32 R0, R2, 0x100000, RZ ;  /* 0x0010000002007824 */ /* 0x000fca00078e00ff */
[----:B------:R-:W-:-:S07]  /*bb40*/  LOP3.LUT R0, R3, R0, R4, 0xfe, !PT ;  /* 0x0000000003007212 */ /* 0x000fce00078efe04 */
.L_x_4394:
[----:B------:R-:W-:Y:S05]  /*bb50*/  BSYNC B0 ;  /* 0x0000000000007941 */ /* 0x000fea0003800000 */
.L_x_4393:
[----:B------:R-:W-:-:S04]  /*bb60*/  F2FP.BF16.F32.PACK_AB R0, RZ, R0 ;  /* 0x00000000ff00723e */ /* 0x000fc800000010ff */
[----:B------:R-:W-:Y:S01]  /*bb70*/  PRMT R5, R0, 0x7610, R5 ;  /* 0x0000761000057816 */ /* 0x000fe20000000005 */
[----:B------:R-:W-:Y:S06]  /*bb80*/  BRA `(.L_x_4378) ;  /* 0x0000000400287947 */ /* 0x000fec0003800000 */
.L_x_4391:
        /* <DEDUP_REMOVED lines=21> */
.L_x_4400:
[----:B------:R-:W-:Y:S05]  /*bce0*/  BSYNC B1 ;  /* 0x0000000000017941 */ /* 0x000fea0003800000 */
.L_x_4399:
[----:B------:R-:W-:Y:S01]  /*bcf0*/  LEA R3, R0, 0x37800000, 0x17 ;  /* 0x3780000000037811 */ /* 0x000fe200078eb8ff */
[----:B------:R-:W-:-:S05]  /*bd00*/  IMAD.SHL.U32 R0, R2, 0x200000, RZ ;  /* 0x0020000002007824 */ /* 0x000fca00078e00ff */
[----:B------:R-:W-:-:S07]  /*bd10*/  LOP3.LUT R0, R3, R0, R4, 0xfe, !PT ;  /* 0x0000000003007212 */ /* 0x000fce00078efe04 */
.L_x_4398:
[----:B------:R-:W-:Y:S05]  /*bd20*/  BSYNC B0 ;  /* 0x0000000000007941 */ /* 0x000fea0003800000 */
.L_x_4397:
[----:B------:R-:W-:-:S04]  /*bd30*/  F2FP.BF16.F32.PACK_AB R0, RZ, R0 ;  /* 0x00000000ff00723e */ /* 0x000fc800000010ff */
[----:B------:R-:W-:Y:S01]  /*bd40*/  PRMT R5, R0, 0x7610, R5 ;  /* 0x0000761000057816 */ /* 0x000fe20000000005 */
[----:B------:R-:W-:Y:S06]  /*bd50*/  BRA `(.L_x_4378) ;  /* 0x0000000000b47947 */ /* 0x000fec0003800000 */
.L_x_4390:
        /* <DEDUP_REMOVED lines=14> */
.L_x_4404:
[----:B------:R-:W-:Y:S05]  /*be40*/  BSYNC B0 ;  /* 0x0000000000007941 */ /* 0x000fea0003800000 */
.L_x_4403:
[----:B------:R-:W-:-:S04]  /*be50*/  F2FP.BF16.F32.PACK_AB R0, RZ, R0 ;  /* 0x00000000ff00723e */ /* 0x000fc800000010ff */
[----:B------:R-:W-:Y:S01]  /*be60*/  PRMT R5, R0, 0x7610, R5 ;  /* 0x0000761000057816 */ /* 0x000fe20000000005 */
[----:B------:R-:W-:Y:S06]  /*be70*/  BRA `(.L_x_4378) ;  /* 0x00000000006c7947 */ /* 0x000fec0003800000 */
.L_x_4377:
        /* <DEDUP_REMOVED lines=16> */
.L_x_4405:
[----:B------:R-:W-:Y:S01]  /*bf80*/  PRMT R5, RZ, 0x7610, R5 ;  /* 0x00007610ff057816 */ /* 0x000fe20000000005 */
[----:B------:R-:W-:Y:S06]  /*bf90*/  BRA `(.L_x_4378) ;  /* 0x0000000000247947 */ /* 0x000fec0003800000 */
.L_x_4402:
[----:B------:R-:W2:Y:S02]  /*bfa0*/  LDG.E.64 R2, desc[UR36][R2.64] ;  /* 0x0000002402027981 */ /* 0x000ea4000c1e1b00 */
[----:B--2---:R-:W0:Y:S02]  /*bfb0*/  I2F.U64 R0, R2 ;  /* 0x0000000200007312 */ /* 0x004e240000301000 */
[----:B0-----:R-:W-:-:S04]  /*bfc0*/  F2FP.BF16.F32.PACK_AB R0, RZ, R0 ;  /* 0x00000000ff00723e */ /* 0x001fc800000010ff */
[----:B------:R-:W-:Y:S01]  /*bfd0*/  PRMT R5, R0, 0x7610, R5 ;  /* 0x0000761000057816 */ /* 0x000fe20000000005 */
[----:B------:R-:W-:Y:S06]  /*bfe0*/  BRA `(.L_x_4378) ;  /* 0x0000000000107947 */ /* 0x000fec0003800000 */
.L_x_4401:
[----:B------:R-:W2:Y:S02]  /*bff0*/  LDG.E R2, desc[UR36][R2.64] ;  /* 0x0000002402027981 */ /* 0x000ea4000c1e1900 */
[----:B--2---:R-:W-:-:S04]  /*c000*/  I2FP.F32.U32 R0, R2 ;  /* 0x0000000200007245 */ /* 0x004fc80000201000 */
[----:B------:R-:W-:-:S04]  /*c010*/  F2FP.BF16.F32.PACK_AB R0, RZ, R0 ;  /* 0x00000000ff00723e */ /* 0x000fc800000010ff */
[----:B------:R-:W-:-:S07]  /*c020*/  PRMT R5, R0, 0x7610, R5 ;  /* 0x0000761000057816 */ /* 0x000fce0000000005 */
.L_x_4378:
        /* <DEDUP_REMOVED lines=24> */
.L_x_4409:
[----:B------:R-:W-:-:S06]  /*c1b0*/  IMAD.U32 R3, R5, 0x10000, RZ ;  /* 0x0001000005037824 */ /* 0x000fcc00078e00ff */
[----:B------:R-:W0:Y:S02]  /*c1c0*/  F2I.S64.TRUNC R2, R3 ;  /* 0x0000000300027311 */ /* 0x000e24000020d900 */
[----:B0-----:R-:W-:Y:S01]  /*c1d0*/  STG.E.U8 desc[UR36][R16.64], R2 ;  /* 0x0000000210007986 */ /* 0x001fe2000c101124 */
[----:B------:R-:W-:Y:S05]  /*c1e0*/  EXIT ;  /* 0x000000000000794d */ /* 0x000fea0003800000 */
.L_x_4408:
        /* <DEDUP_REMOVED lines=10> */
.L_x_4412:
[----:B------:R-:W-:-:S06]  /*c290*/  IMAD.U32 R5, R5, 0x10000, RZ ;  /* 0x0001000005057824 */ /* 0x000fcc00078e00ff */
[----:B------:R-:W0:Y:S02]  /*c2a0*/  F2I.FTZ.TRUNC.NTZ R5, R5 ;  /* 0x0000000500057305 */ /* 0x000e24000021f100 */
[----:B0-----:R-:W-:Y:S01]  /*c2b0*/  STG.E desc[UR36][R16.64], R5 ;  /* 0x0000000510007986 */ /* 0x001fe2000c101924 */
[----:B------:R-:W-:Y:S05]  /*c2c0*/  EXIT ;  /* 0x000000000000794d */ /* 0x000fea0003800000 */
.L_x_4411:
[----:B------:R-:W-:-:S06]  /*c2d0*/  IMAD.U32 R5, R5, 0x10000, RZ ;  /* 0x0001000005057824 */ /* 0x000fcc00078e00ff */
[----:B------:R-:W0:Y:S02]  /*c2e0*/  F2I.FTZ.TRUNC.NTZ R5, R5 ;  /* 0x0000000500057305 */ /* 0x000e24000021f100 */
[----:B0-----:R-:W-:Y:S01]  /*c2f0*/  STG.E.U16 desc[UR36][R16.64], R5 ;  /* 0x0000000510007986 */ /* 0x001fe2000c101524 */
[----:B------:R-:W-:Y:S05]  /*c300*/  EXIT ;  /* 0x000000000000794d */ /* 0x000fea0003800000 */
.L_x_4407:
        /* <DEDUP_REMOVED lines=9> */
.L_x_4414:
[----:B------:R-:W-:-:S05]  /*c3a0*/  IMAD.U32 R0, R5, 0x10000, RZ ;  /* 0x0001000005007824 */ /* 0x000fca00078e00ff */
[----:B------:R-:W-:-:S05]  /*c3b0*/  F2FP.F16.F32.PACK_AB R0, RZ, R0 ;  /* 0x00000000ff00723e */ /* 0x000fca00000000ff */
[----:B------:R-:W-:Y:S01]  /*c3c0*/  STG.E.U16 desc[UR36][R16.64], R0 ;  /* 0x0000000010007986 */ /* 0x000fe2000c101524 */
[----:B------:R-:W-:Y:S05]  /*c3d0*/  EXIT ;  /* 0x000000000000794d */ /* 0x000fea0003800000 */
.L_x_4413:
        /* <DEDUP_REMOVED lines=10> */
.L_x_4416:
[----:B------:R-:W-:-:S05]  /*c480*/  IMAD.U32 R5, R5, 0x10000, RZ ;  /* 0x0001000005057824 */ /* 0x000fca00078e00ff */
[----:B------:R-:W-:-:S04]  /*c490*/  F2FP.F16.F32.PACK_AB R3, RZ, R5 ;  /* 0x00000005ff03723e */ /* 0x000fc800000000ff */
[----:B------:R-:W-:-:S05]  /*c4a0*/  PRMT R3, R3, 0x5410, RZ ;  /* 0x0000541003037816 */ /* 0x000fca00000000ff */
[----:B------:R-:W-:Y:S01]  /*c4b0*/  STG.E desc[UR36][R16.64], R3 ;  /* 0x0000000310007986 */ /* 0x000fe2000c101924 */
[----:B------:R-:W-:Y:S05]  /*c4c0*/  EXIT ;  /* 0x000000000000794d */ /* 0x000fea0003800000 */
.L_x_4415:
[----:B------:R-:W-:-:S04]  /*c4d0*/  IMAD.U32 R2, R5, 0x10000, RZ ;  /* 0x0001000005027824 */ /* 0x000fc800078e00ff */
[----:B------:R-:W-:-:S06]  /*c4e0*/  FMUL.FTZ R2, R2, 1 ;  /* 0x3f80000002027820 */ /* 0x000fcc0000410000 */
[----:B------:R-:W0:Y:S02]  /*c4f0*/  F2F.F64.F32 R2, R2 ;  /* 0x0000000200027310 */ /* 0x000e240000201800 */
[----:B0-----:R-:W-:Y:S01]  /*c500*/  STG.E.64 desc[UR36][R16.64], R2 ;  /* 0x0000000210007986 */ /* 0x001fe2000c101b24 */
[----:B------:R-:W-:Y:S05]  /*c510*/  EXIT ;  /* 0x000000000000794d */ /* 0x000fea0003800000 */
.L_x_4406:
        /* <DEDUP_REMOVED lines=13> */
.L_x_4419:
[----:B------:R-:W-:Y:S01]  /*c5f0*/  IMAD.U32 R5, R5, 0x10000, RZ ;  /* 0x0001000005057824 */ /* 0x000fe200078e00ff */
[----:B------:R-:W-:-:S03]  /*c600*/  CS2R R6, SRZ ;  /* 0x0000000000067805 */ /* 0x000fc6000001ff00 */
[----:B------:R-:W-:-:S06]  /*c610*/  FMUL.FTZ R5, R5, 1 ;  /* 0x3f80000005057820 */ /* 0x000fcc0000410000 */
[----:B------:R-:W0:Y:S02]  /*c620*/  F2F.F64.F32 R4, R5 ;  /* 0x0000000500047310 */ /* 0x000e240000201800 */
[----:B0-----:R-:W-:Y:S01]  /*c630*/  STG.E.128 desc[UR36][R16.64], R4 ;  /* 0x0000000410007986 */ /* 0x001fe2000c101d24 */
[----:B------:R-:W-:Y:S05]  /*c640*/  EXIT ;  /* 0x000000000000794d */ /* 0x000fea0003800000 */
.L_x_4418:
        /* <DEDUP_REMOVED lines=21> */
.L_x_4423:
[----:B------:R-:W-:Y:S05]  /*c7a0*/  BSYNC B0 ;  /* 0x0000000000007941 */ /* 0x000fea0003800000 */
.L_x_4422:
[----:B------:R-:W-:-:S05]  /*c7b0*/  LOP3.LUT R3, R0, R3, RZ, 0xfc, !PT ;  /* 0x0000000300037212 */ /* 0x000fca00078efcff */
[----:B------:R-:W-:Y:S01]  /*c7c0*/  STG.E.U8 desc[UR36][R16.64], R3 ;  /* 0x0000000310007986 */ /* 0x000fe2000c101124 */
[----:B------:R-:W-:Y:S05]  /*c7d0*/  EXIT ;  /* 0x000000000000794d */ /* 0x000fea0003800000 */
.L_x_4421:
        /* <DEDUP_REMOVED lines=13> */
.L_x_4425:
[----:B------:R-:W-:Y:S01]  /*c8b0*/  IMAD.MOV.U32 R0, RZ, RZ, 0x7f ;  /* 0x0000007fff007424 */ /* 0x000fe200078e00ff */
[----:B------:R-:W-:-:S04]  /*c8c0*/  ISETP.GT.U32.AND P0, PT, R2, 0x7f800000, PT ;  /* 0x7f8000000200780c */ /* 0x000fc80003f04070 */
[----:B------:R-:W-:-:S09]  /*c8d0*/  SEL R0, R0, 0x7c, P0 ;  /* 0x0000007c00007807 */ /* 0x000fd20000000000 */
.L_x_4426:
[----:B------:R-:W-:Y:S05]  /*c8e0*/  BSYNC B0 ;  /* 0x0000000000007941 */ /* 0x000fea0003800000 */
.L_x_4424:
[----:B------:R-:W-:-:S04]  /*c8f0*/  LOP3.LUT R2, R5, 0x80000000, RZ, 0xc0, !PT ;  /* 0x8000000005027812 */ /* 0x000fc800078ec0ff */
[----:B------:R-:W-:-:S04]  /*c900*/  SHF.R.U32.HI R3, RZ, 0x18, R2 ;  /* 0x00000018ff037819 */ /* 0x000fc80000011602 */
[----:B------:R-:W-:-:S05]  /*c910*/  LOP3.LUT R3, R0, R3, RZ, 0xfc, !PT ;  /* 0x0000000300037212 */ /* 0x000fca00078efcff */
[----:B------:R-:W-:Y:S01]  /*c920*/  STG.E.U8 desc[UR36][R16.64], R3 ;  /* 0x0000000310007986 */ /* 0x000fe2000c101124 */
[----:B------:R-:W-:Y:S05]  /*c930*/  EXIT ;  /* 0x000000000000794d */ /* 0x000fea0003800000 */
.L_x_4420:
[----:B------:R-:W-:Y:S01]  /*c940*/  STG.E.U16 desc[UR36][R16.64], R5 ;  /* 0x0000000510007986 */ /* 0x000fe2000c101524 */
[----:B------:R-:W-:Y:S05]  /*c950*/  EXIT ;  /* 0x000000000000794d */ /* 0x000fea0003800000 */
.L_x_4417:
        /* <DEDUP_REMOVED lines=12> */
.L_x_4429:
        /* <DEDUP_REMOVED lines=17> */
.L_x_4432:
[----:B------:R-:W-:-:S04]  /*cb30*/  LOP3.LUT R2, R5, 0x80000000, RZ, 0xc0, !PT ;  /* 0x8000000005027812 */ /* 0x000fc800078ec0ff */
[----:B------:R-:W-:-:S04]  /*cb40*/  SHF.R.U32.HI R3, RZ, 0x18, R2 ;  /* 0x00000018ff037819 */ /* 0x000fc80000011602 */
[----:B------:R-:W-:-:S04]  /*cb50*/  LOP3.LUT R0, R0, R3, RZ, 0xfc, !PT ;  /* 0x0000000300007212 */ /* 0x000fc800078efcff */
[----:B------:R-:W-:-:S07]  /*cb60*/  PRMT R8, R0, 0x7610, R8 ;  /* 0x0000761000087816 */ /* 0x000fce0000000008 */
.L_x_4431:
[----:B------:R-:W-:Y:S05]  /*cb70*/  BSYNC B0 ;  /* 0x0000000000007941 */ /* 0x000fea0003800000 */
.L_x_4430:
[----:B------:R-:W-:Y:S01]  /*cb80*/  STG.E.U8 desc[UR36][R16.64], R8 ;  /* 0x0000000810007986 */ /* 0x000fe2000c101124 */
[----:B------:R-:W-:Y:S05]  /*cb90*/  EXIT ;  /* 0x000000000000794d */ /* 0x000fea0003800000 */
.L_x_4428:
        /* <DEDUP_REMOVED lines=17> */
.L_x_4435:
[----:B------:R-:W-:-:S04]  /*ccb0*/  LOP3.LUT R2, R5, 0x80000000, RZ, 0xc0, !PT ;  /* 0x8000000005027812 */ /* 0x000fc800078ec0ff */
[----:B------:R-:W-:-:S04]  /*ccc0*/  SHF.R.U32.HI R3, RZ, 0x18, R2 ;  /* 0x00000018ff037819 */ /* 0x000fc80000011602 */
[----:B------:R-:W-:-:S04]  /*ccd0*/  LOP3.LUT R0, R0, R3, RZ, 0xfc, !PT ;  /* 0x0000000300007212 */ /* 0x000fc800078efcff */
[----:B------:R-:W-:-:S07]  /*cce0*/  PRMT R8, R0, 0x7610, R8 ;  /* 0x0000761000087816 */ /* 0x000fce0000000008 */
.L_x_4434:
[----:B------:R-:W-:Y:S05]  /*ccf0*/  BSYNC B0 ;  /* 0x0000000000007941 */ /* 0x000fea0003800000 */
.L_x_4433:
[----:B------:R-:W-:Y:S01]  /*cd00*/  STG.E.U8 desc[UR36][R16.64], R8 ;  /* 0x0000000810007986 */ /* 0x000fe2000c101124 */
[----:B------:R-:W-:Y:S05]  /*cd10*/  EXIT ;  /* 0x000000000000794d */ /* 0x000fea0003800000 */
.L_x_4427:
        /* <DEDUP_REMOVED lines=22> */
.L_x_4410:
        /* <DEDUP_REMOVED lines=16> */
.L_x_4438:
[----:B------:R-:W-:Y:S05]  /*cf80*/  EXIT ;  /* 0x000000000000794d */ /* 0x000fea0003800000 */
.L_x_4437:
[----:B------:R-:W-:-:S06]  /*cf90*/  IMAD.U32 R2, R5, 0x10000, RZ ;  /* 0x0001000005027824 */ /* 0x000fcc00078e00ff */
[----:B------:R-:W0:Y:S02]  /*cfa0*/  F2I.U64.TRUNC R2, R2 ;  /* 0x0000000200027311 */ /* 0x000e24000020d800 */
[----:B0-----:R-:W-:Y:S01]  /*cfb0*/  STG.E.64 desc[UR36][R16.64], R2 ;  /* 0x0000000210007986 */ /* 0x001fe2000c101b24 */
[----:B------:R-:W-:Y:S05]  /*cfc0*/  EXIT ;  /* 0x000000000000794d */ /* 0x000fea0003800000 */
.L_x_4436:
[----:B------:R-:W-:-:S06]  /*cfd0*/  IMAD.U32 R5, R5, 0x10000, RZ ;  /* 0x0001000005057824 */ /* 0x000fcc00078e00ff */
[----:B------:R-:W0:Y:S02]  /*cfe0*/  F2I.FTZ.U32.TRUNC.NTZ R5, R5 ;  /* 0x0000000500057305 */ /* 0x000e24000021f000 */
[----:B0-----:R-:W-:Y:S01]  /*cff0*/  STG.E desc[UR36][R16.64], R5 ;  /* 0x0000000510007986 */ /* 0x001fe2000c101924 */
[----:B------:R-:W-:Y:S05]  /*d000*/  EXIT ;  /* 0x000000000000794d */ /* 0x000fea0003800000 */
.L_x_4439:
        /* <DEDUP_REMOVED lines=15> */
.L_x_36158:


//--------------------- .text._ZN2at6native27unrolled_elementwise_kernelIZZZNS0_21clamp_max_kernel_cudaERNS_18TensorIteratorBaseERKN3c106ScalarEENKUlvE_clEvENKUlvE7_clEvEUlNS4_8BFloat16EE_St5arrayIPcLm2EELi4E23TrivialOffsetCalculatorILi1EjESG_NS0_6memory12LoadWithCastILi1EEENSH_13StoreWithCastILi1EEEEEviT_T0_T2_T3_T4_T5_ --------------------------
	.section	.text._ZN2at6native27unrolled_elementwise_kernelIZZZNS0_21clamp_max_kernel_cudaERNS_18TensorIteratorBaseERKN3c106ScalarEENKUlvE_clEvENKUlvE7_clEvEUlNS4_8BFloat16EE_St5arrayIPcLm2EELi4E23TrivialOffsetCalculatorILi1EjESG_NS0_6memory12LoadWithCastILi1EEENSH_13StoreWithCastILi1EEEEEviT_T0_T2_T3_T4_T5_,"ax",@progbits
	.align	128
        .global         _ZN2at6native27unrolled_elementwise_kernelIZZZNS0_21clamp_max_kernel_cudaERNS_18TensorIteratorBaseERKN3c106ScalarEENKUlvE_clEvENKUlvE7_clEvEUlNS4_8BFloat16EE_St5arrayIPcLm2EELi4E23TrivialOffsetCalculatorILi1EjESG_NS0_6memory12LoadWithCastILi1EEENSH_13StoreWithCastILi1EEEEEviT_T0_T2_T3_T4_T5_
        .type           _ZN2at6native27unrolled_elementwise_kernelIZZZNS0_21clamp_max_kernel_cudaERNS_18TensorIteratorBaseERKN3c106ScalarEENKUlvE_clEvENKUlvE7_clEvEUlNS4_8BFloat16EE_St5arrayIPcLm2EELi4E23TrivialOffsetCalculatorILi1EjESG_NS0_6memory12LoadWithCastILi1EEENSH_13StoreWithCastILi1EEEEEviT_T0_T2_T3_T4_T5_,@function
        .size           _ZN2at6native27unrolled_elementwise_kernelIZZZNS0_21clamp_max_kernel_cudaERNS_18TensorIteratorBaseERKN3c106ScalarEENKUlvE_clEvENKUlvE7_clEvEUlNS4_8BFloat16EE_St5arrayIPcLm2EELi4E23TrivialOffsetCalculatorILi1EjESG_NS0_6memory12LoadWithCastILi1EEENSH_13StoreWithCastILi1EEEEEviT_T0_T2_T3_T4_T5_,(.L_x_36159 - _ZN2at6native27unrolled_elementwise_kernelIZZZNS0_21clamp_max_kernel_cudaERNS_18TensorIteratorBaseERKN3c106ScalarEENKUlvE_clEvENKUlvE7_clEvEUlNS4_8BFloat16EE_St5arrayIPcLm2EELi4E23TrivialOffsetCalculatorILi1EjESG_NS0_6memory12LoadWithCastILi1EEENSH_13StoreWithCastILi1EEEEEviT_T0_T2_T3_T4_T5_)
        .other          _ZN2at6native27unrolled_elementwise_kernelIZZZNS0_21clamp_max_kernel_cudaERNS_18TensorIteratorBaseERKN3c106ScalarEENKUlvE_clEvENKUlvE7_clEvEUlNS4_8BFloat16EE_St5arrayIPcLm2EELi4E23TrivialOffsetCalculatorILi1EjESG_NS0_6memory12LoadWithCastILi1EEENSH_13StoreWithCastILi1EEEEEviT_T0_T2_T3_T4_T5_,@"STO_CUDA_ENTRY STV_DEFAULT"
_ZN2at6native27unrolled_elementwise_kernelIZZZNS0_21clamp_max_kernel_cudaERNS_18TensorIteratorBaseERKN3c106ScalarEENKUlvE_clEvENKUlvE7_clEvEUlNS4_8BFloat16EE_St5arrayIPcLm2EELi4E23TrivialOffsetCalculatorILi1EjESG_NS0_6memory12LoadWithCastILi1EEENSH_13StoreWithCastILi1EEEEEviT_T0_T2_T3_T4_T5_:
.text._ZN2at6native27unrolled_elementwise_kernelIZZZNS0_21clamp_max_kernel_cudaERNS_18TensorIteratorBaseERKN3c106ScalarEENKUlvE_clEvENKUlvE7_clEvEUlNS4_8BFloat16EE_St5arrayIPcLm2EELi4E23TrivialOffsetCalculatorILi1EjESG_NS0_6memory12LoadWithCastILi1EEENSH_13StoreWithCastILi1EEEEEviT_T0_T2_T3_T4_T5_:
[----:B------:R-:W0:Y:S01]  /*0000*/  LDC R1, c[0x0][0x28] ;  /* 0x00000a00ff017b82 */ /* 0x000e220000000800 */
[----:B------:R-:W1:Y:S07]  /*0010*/  S2R R2, SR_CTAID.X ;  /* 0x0000000000027919 */ /* 0x000e6e0000002500 */
[----:B------:R-:W1:Y:S01]  /*0020*/  LDC R3, c[0x0][0x210] ;  /* 0x00008400ff037b82 */ /* 0x000e620000000800 */
[----:B------:R-:W-:Y:S01]  /*0030*/  ULDC.64 UR36, c[0x0][0x208] ;  /* 0x0000820000247ab9 */ /* 0x000fe20000000a00 */
[----:B------:R-:W-:Y:S01]  /*0040*/  BSSY B6, `(.L_x_4440) ;  /* 0x0000118000067945 */ /* 0x000fe20003800000 */
[----:B------:R-:W2:Y:S01]  /*0050*/  S2R R19, SR_TID.X ;  /* 0x0000000000137919 */ /* 0x000ea20000002100 */
[----:B------:R-:W-:-:S02]  /*0060*/  PRMT R22, RZ, 0x7610, R22 ;  /* 0x00007610ff167816 */ /* 0x000fc40000000016 */
[----:B------:R-:W-:Y:S02]  /*0070*/  PRMT R24, RZ, 0x7610, R24 ;  /* 0x00007610ff187816 */ /* 0x000fe40000000018 */
        /* <DEDUP_REMOVED lines=26> */
.L_x_4445:
[----:B------:R-:W2:Y:S02]  /*0220*/  LDG.E.U8 R4, desc[UR36][R4.64] ;  /* 0x0000002404047981 */ /* 0x000ea4000c1e1100 */
[----:B--2---:R-:W-:-:S04]  /*0230*/  I2FP.F32.U32 R0, R4 ;  /* 0x0000000400007245 */ /* 0x004fc80000201000 */
[----:B------:R-:W-:-:S04]  /*0240*/  F2FP.BF16.F32.PACK_AB R0, RZ, R0 ;  /* 0x00000000ff00723e */ /* 0x000fc800000010ff */
[----:B------:R-:W-:Y:S01]  /*0250*/  PRMT R24, R0, 0x7610, R24 ;  /* 0x0000761000187816 */ /* 0x000fe20000000018 */
[----:B------:R-:W-:Y:S06]  /*0260*/  BRA `(.L_x_4447) ;  /* 0x0000000c00cc7947 */ /* 0x000fec0003800000 */
.L_x_4444:
        /* <DEDUP_REMOVED lines=11> */
.L_x_4449:
[----:B------:R-:W2:Y:S02]  /*0320*/  LDG.E R4, desc[UR36][R4.64] ;  /* 0x0000002404047981 */ /* 0x000ea4000c1e1900 */
[----:B--2---:R-:W-:-:S04]  /*0330*/  I2FP.F32.S32 R0, R4 ;  /* 0x0000000400007245 */ /* 0x004fc80000201400 */
[----:B------:R-:W-:-:S04]  /*0340*/  F2FP.BF16.F32.PACK_AB R0, RZ, R0 ;  /* 0x00000000ff00723e */ /* 0x000fc800000010ff */
[----:B------:R-:W-:Y:S01]  /*0350*/  PRMT R24, R0, 0x7610, R24 ;  /* 0x0000761000187816 */ /* 0x000fe20000000018 */
[----:B------:R-:W-:Y:S06]  /*0360*/  BRA `(.L_x_4447) ;  /* 0x0000000c008c7947 */ /* 0x000fec0003800000 */
.L_x_4448:
[----:B------:R-:W2:Y:S02]  /*0370*/  LDG.E.U16 R4, desc[UR36][R4.64] ;  /* 0x0000002404047981 */ /* 0x000ea4000c1e1500 */
[----:B--2---:R-:W0:Y:S02]  /*0380*/  I2F.S16 R0, R4 ;  /* 0x0000000400007306 */ /* 0x004e240000101400 */
[----:B0-----:R-:W-:-:S04]  /*0390*/  F2FP.BF16.F32.PACK_AB R0, RZ, R0 ;  /* 0x00000000ff00723e */ /* 0x001fc800000010ff */
[----:B------:R-:W-:Y:S01]  /*03a0*/  PRMT R24, R0, 0x7610, R24 ;  /* 0x0000761000187816 */ /* 0x000fe20000000018 */
[----:B------:R-:W-:Y:S06]  /*03b0*/  BRA `(.L_x_4447) ;  /* 0x0000000c00787947 */ /* 0x000fec0003800000 */
.L_x_4443:
        /* <DEDUP_REMOVED lines=9> */
.L_x_4451:
[----:B------:R-:W2:Y:S02]  /*0450*/  LDG.E.U16 R0, desc[UR36][R4.64] ;  /* 0x0000002404007981 */ /* 0x000ea4000c1e1500 */
[----:B--2---:R-:W-:-:S05]  /*0460*/  HADD2.F32 R0, -RZ, R0.H0_H0 ;  /* 0x20000000ff007230 */ /* 0x004fca0000004100 */
[----:B------:R-:W-:-:S04]  /*0470*/  F2FP.BF16.F32.PACK_AB R0, RZ, R0 ;  /* 0x00000000ff00723e */ /* 0x000fc800000010ff */
[----:B------:R-:W-:Y:S01]  /*0480*/  PRMT R24, R0, 0x7610, R24 ;  /* 0x0000761000187816 */ /* 0x000fe20000000018 */
[----:B------:R-:W-:Y:S06]  /*0490*/  BRA `(.L_x_4447) ;  /* 0x0000000c00407947 */ /* 0x000fec0003800000 */
.L_x_4450:
        /* <DEDUP_REMOVED lines=9> */
.L_x_4453:
[----:B------:R-:W2:Y:S02]  /*0530*/  LDG.E.U16 R4, desc[UR36][R4.64] ;  /* 0x0000002404047981 */ /* 0x000ea4000c1e1500 */
[----:B--2---:R-:W-:-:S05]  /*0540*/  HADD2.F32 R0, -RZ, R4.H0_H0 ;  /* 0x20000004ff007230 */ /* 0x004fca0000004100 */
[----:B------:R-:W-:-:S04]  /*0550*/  F2FP.BF16.F32.PACK_AB R0, RZ, R0 ;  /* 0x00000000ff00723e */ /* 0x000fc800000010ff */
[----:B------:R-:W-:Y:S01]  /*0560*/  PRMT R24, R0, 0x7610, R24 ;  /* 0x0000761000187816 */ /* 0x000fe20000000018 */
[----:B------:R-:W-:Y:S06]  /*0570*/  BRA `(.L_x_4447) ;  /* 0x0000000c00087947 */ /* 0x000fec0003800000 */
.L_x_4452:
        /* <DEDUP_REMOVED lines=9> */
.L_x_4442:
        /* <DEDUP_REMOVED lines=14> */
.L_x_4456:
        /* <DEDUP_REMOVED lines=9> */
.L_x_4455:
        /* <DEDUP_REMOVED lines=28> */
.L_x_4458:
        /* <DEDUP_REMOVED lines=16> */
.L_x_4457:
[----:B------:R0:W5:Y:S01]  /*0a40*/  LDG.E.U16 R24, desc[UR36][R4.64] ;  /* 0x0000002404187981 */ /* 0x000162000c1e1500 */
[----:B------:R-:W-:Y:S05]  /*0a50*/  BRA `(.L_x_4447) ;  /* 0x0000000400d07947 */ /* 0x000fea0003800000 */
.L_x_4454:
        /* <DEDUP_REMOVED lines=13> */
.L_x_4461:
        /* <DEDUP_REMOVED lines=21> */
.L_x_4465:
[----:B------:R-:W-:Y:S05]  /*0c80*/  BSYNC B1 ;  /* 0x0000000000017941 */ /* 0x000fea0003800000 */
.L_x_4464:
[----:B------:R-:W-:Y:S01]  /*0c90*/  LEA R5, R0, 0x3b800000, 0x17 ;  /* 0x3b80000000057811 */ /* 0x000fe200078eb8ff */
[----:B------:R-:W-:-:S05]  /*0ca0*/  IMAD.SHL.U32 R0, R3, 0x100000, RZ ;  /* 0x0010000003007824 */ /* 0x000fca00078e00ff */
[----:B------:R-:W-:-:S07]  /*0cb0*/  LOP3.LUT R0, R5, R0, R6, 0xfe, !PT ;  /* 0x0000000005007212 */ /* 0x000fce00078efe06 */
.L_x_4463:
[----:B------:R-:W-:Y:S05]  /*0cc0*/  BSYNC B0 ;  /* 0x0000000000007941 */ /* 0x000fea0003800000 */
.L_x_4462:
[----:B------:R-:W-:-:S04]  /*0cd0*/  F2FP.BF16.F32.PACK_AB R0, RZ, R0 ;  /* 0x00000000ff00723e */ /* 0x000fc800000010ff */
[----:B------:R-:W-:Y:S01]  /*0ce0*/  PRMT R24, R0, 0x7610, R24 ;  /* 0x0000761000187816 */ /* 0x000fe20000000018 */
[----:B------:R-:W-:Y:S06]  /*0cf0*/  BRA `(.L_x_4447) ;  /* 0x0000000400287947 */ /* 0x000fec0003800000 */
.L_x_4460:
        /* <DEDUP_REMOVED lines=21> */
.L_x_4469:
[----:B------:R-:W-:Y:S05]  /*0e50*/  BSYNC B1 ;  /* 0x0000000000017941 */ /* 0x000fea0003800000 */
.L_x_4468:
[----:B------:R-:W-:Y:S01]  /*0e60*/  LEA R5, R0, 0x37800000, 0x17 ;  /* 0x3780000000057811 */ /* 0x000fe200078eb8ff */
[----:B------:R-:W-:-:S05]  /*0e70*/  IMAD.SHL.U32 R0, R3, 0x200000, RZ ;  /* 0x0020000003007824 */ /* 0x000fca00078e00ff */
[----:B------:R-:W-:-:S07]  /*0e80*/  LOP3.LUT R0, R5, R0, R6, 0xfe, !PT ;  /* 0x0000000005007212 */ /* 0x000fce00078efe06 */
.L_x_4467:
[----:B------:R-:W-:Y:S05]  /*0e90*/  BSYNC B0 ;  /* 0x0000000000007941 */ /* 0x000fea0003800000 */
.L_x_4466:
[----:B------:R-:W-:-:S04]  /*0ea0*/  F2FP.BF16.F32.PACK_AB R0, RZ, R0 ;  /* 0x00000000ff00723e */ /* 0x000fc800000010ff */
[----:B------:R-:W-:Y:S01]  /*0eb0*/  PRMT R24, R0, 0x7610, R24 ;  /* 0x0000761000187816 */ /* 0x000fe20000000018 */
[----:B------:R-:W-:Y:S06]  /*0ec0*/  BRA `(.L_x_4447) ;  /* 0x0000000000b47947 */ /* 0x000fec0003800000 */
.L_x_4459:
        /* <DEDUP_REMOVED lines=14> */
.L_x_4473:
[----:B------:R-:W-:Y:S05]  /*0fb0*/  BSYNC B0 ;  /* 0x0000000000007941 */ /* 0x000fea0003800000 */
.L_x_4472:
[----:B------:R-:W-:-:S04]  /*0fc0*/  F2FP.BF16.F32.PACK_AB R0, RZ, R0 ;  /* 0x00000000ff00723e */ /* 0x000fc800000010ff */
[----:B------:R-:W-:Y:S01]  /*0fd0*/  PRMT R24, R0, 0x7610, R24 ;  /* 0x0000761000187816 */ /* 0x000fe20000000018 */
[----:B------:R-:W-:Y:S06]  /*0fe0*/  BRA `(.L_x_4447) ;  /* 0x00000000006c7947 */ /* 0x000fec0003800000 */
.L_x_4446:
        /* <DEDUP_REMOVED lines=16> */
.L_x_4474:
[----:B------:R-:W-:Y:S01]  /*10f0*/  PRMT R24, RZ, 0x7610, R24 ;  /* 0x00007610ff187816 */ /* 0x000fe20000000018 */
[----:B------:R-:W-:Y:S06]  /*1100*/  BRA `(.L_x_4447) ;  /* 0x0000000000247947 */ /* 0x000fec0003800000 */
.L_x_4471:
[----:B------:R-:W2:Y:S02]  /*1110*/  LDG.E.64 R4, desc[UR36][R4.64] ;  /* 0x0000002404047981 */ /* 0x000ea4000c1e1b00 */
[----:B--2---:R-:W0:Y:S02]  /*1120*/  I2F.U64 R0, R4 ;  /* 0x0000000400007312 */ /* 0x004e240000301000 */
[----:B0-----:R-:W-:-:S04]  /*1130*/  F2FP.BF16.F32.PACK_AB R0, RZ, R0 ;  /* 0x00000000ff00723e */ /* 0x001fc800000010ff */
[----:B------:R-:W-:Y:S01]  /*1140*/  PRMT R24, R0, 0x7610, R24 ;  /* 0x0000761000187816 */ /* 0x000fe20000000018 */
[----:B------:R-:W-:Y:S06]  /*1150*/  BRA `(.L_x_4447) ;  /* 0x0000000000107947 */ /* 0x000fec0003800000 */
.L_x_4470:
[----:B------:R-:W2:Y:S02]  /*1160*/  LDG.E R4, desc[UR36][R4.64] ;  /* 0x0000002404047981 */ /* 0x000ea4000c1e1900 */
[----:B--2---:R-:W-:-:S04]  /*1170*/  I2FP.F32.U32 R0, R4 ;  /* 0x0000000400007245 */ /* 0x004fc80000201000 */
[----:B------:R-:W-:-:S04]  /*1180*/  F2FP.BF16.F32.PACK_AB R0, RZ, R0 ;  /* 0x00000000ff00723e */ /* 0x000fc800000010ff */
[----:B------:R-:W-:-:S07]  /*1190*/  PRMT R24, R0, 0x7610, R24 ;  /* 0x0000761000187816 */ /* 0x000fce0000000018 */
.L_x_4447:
[----:B------:R-:W1:Y:S02]  /*11a0*/  S2R R19, SR_TID.X ;  /* 0x0000000000137919 */ /* 0x000e640000002100 */
[----:B-1----:R-:W-:-:S07]  /*11b0*/  VIADD R19, R19, 0x80 ;  /* 0x0000008013137836 */ /* 0x002fce0000000000 */
.L_x_4441:
[----:B------:R-:W-:Y:S05]  /*11c0*/  BSYNC B6 ;  /* 0x0000000000067941 */ /* 0x000fea0003800000 */
.L_x_4440:
        /* <DEDUP_REMOVED lines=26> */
.L_x_4480:
[----:B------:R-:W2:Y:S02]  /*1370*/  LDG.E.U8 R4, desc[UR36][R4.64] ;  /* 0x0000002404047981 */ /* 0x000ea4000c1e1100 */
[----:B--2---:R-:W-:-:S04]  /*1380*/  I2FP.F32.U32 R0, R4 ;  /* 0x0000000400007245 */ /* 0x004fc80000201000 */
[----:B------:R-:W-:-:S04]  /*1390*/  F2FP.BF16.F32.PACK_AB R0, RZ, R0 ;  /* 0x00000000ff00723e */ /* 0x000fc800000010ff */
[----:B------:R-:W-:Y:S01]  /*13a0*/  PRMT R22, R0, 0x7610, R22 ;  /* 0x0000761000167816 */ /* 0x000fe20000000016 */
[----:B------:R-:W-:Y:S06]  /*13b0*/  BRA `(.L_x_4482) ;  /* 0x0000000c00c87947 */ /* 0x000fec0003800000 */
.L_x_4479:
        /* <DEDUP_REMOVED lines=11> */
.L_x_4484:
[----:B------:R-:W2:Y:S02]  /*1470*/  LDG.E R4, desc[UR36][R4.64] ;  /* 0x0000002404047981 */ /* 0x000ea4000c1e1900 */
[----:B--2---:R-:W-:-:S04]  /*1480*/  I2FP.F32.S32 R0, R4 ;  /* 0x0000000400007245 */ /* 0x004fc80000201400 */
[----:B------:R-:W-:-:S04]  /*1490*/  F2FP.BF16.F32.PACK_AB R0, RZ, R0 ;  /* 0x00000000ff00723e */ /* 0x000fc800000010ff */
[----:B------:R-:W-:Y:S01]  /*14a0*/  PRMT R22, R0, 0x7610, R22 ;  /* 0x0000761000167816 */ /* 0x000fe20000000016 */
[----:B------:R-:W-:Y:S06]  /*14b0*/  BRA `(.L_x_4482) ;  /* 0x0000000c00887947 */ /* 0x000fec0003800000 */
.L_x_4483:
[----:B------:R-:W2:Y:S02]  /*14c0*/  LDG.E.U16 R4, desc[UR36][R4.64] ;  /* 0x0000002404047981 */ /* 0x000ea4000c1e1500 */
[----:B--2---:R-:W0:Y:S02]  /*14d0*/  I2F.S16 R0, R4 ;  /* 0x0000000400007306 */ /* 0x004e240000101400 */
[----:B0-----:R-:W-:-:S04]  /*14e0*/  F2FP.BF16.F32.PACK_AB R0, RZ, R0 ;  /* 0x00000000ff00723e */ /* 0x001fc800000010ff */
[----:B------:R-:W-:Y:S01]  /*14f0*/  PRMT R22, R0, 0x7610, R22 ;  /* 0x0000761000167816 */ /* 0x000fe20000000016 */
[----:B------:R-:W-:Y:S06]  /*1500*/  BRA `(.L_x_4482) ;  /* 0x0000000c00747947 */ /* 0x000fec0003800000 */
.L_x_4478:
        /* <DEDUP_REMOVED lines=9> */
.L_x_4486:
[----:B------:R-:W2:Y:S02]  /*15a0*/  LDG.E.U16 R0, desc[UR36][R4.64] ;  /* 0x0000002404007981 */ /* 0x000ea4000c1e1500 */
[----:B--2---:R-:W-:-:S05]  /*15b0*/  HADD2.F32 R0, -RZ, R0.H0_H0 ;  /* 0x20000000ff007230 */ /* 0x004fca0000004100 */
[----:B------:R-:W-:-:S04]  /*15c0*/  F2FP.BF16.F32.PACK_AB R0, RZ, R0 ;  /* 0x00000000ff00723e */ /* 0x000fc800000010ff */
[----:B------:R-:W-:Y:S01]  /*15d0*/  PRMT R22, R0, 0x7610, R22 ;  /* 0x0000761000167816 */ /* 0x000fe20000000016 */
[----:B------:R-:W-:Y:S06]  /*15e0*/  BRA `(.L_x_4482) ;  /* 0x0000000c003c7947 */ /* 0x000fec0003800000 */
.L_x_4485:
        /* <DEDUP_REMOVED lines=9> */
.L_x_4488:
[----:B------:R-:W2:Y:S02]  /*1680*/  LDG.E.U16 R4, desc[UR36][R4.64] ;  /* 0x0000002404047981 */ /* 0x000ea4000c1e1500 */
[----:B--2---:R-:W-:-:S05]  /*1690*/  HADD2.F32 R0, -RZ, R4.H0_H0 ;  /* 0x20000004ff007230 */ /* 0x004fca0000004100 */
[----:B------:R-:W-:-:S04]  /*16a0*/  F2FP.BF16.F32.PACK_AB R0, RZ, R0 ;  /* 0x00000000ff00723e */ /* 0x000fc800000010ff */
[----:B------:R-:W-:Y:S01]  /*16b0*/  PRMT R22, R0, 0x7610, R22 ;  /* 0x0000761000167816 */ /* 0x000fe20000000016 */
[----:B------:R-:W-:Y:S06]  /*16c0*/  BRA `(.L_x_4482) ;  /* 0x0000000c00047947 */ /* 0x000fec0003800000 */
.L_x_4487:
        /* <DEDUP_REMOVED lines=9> */
.L_x_4477:
        /* <DEDUP_REMOVED lines=14> */
.L_x_4491:
        /* <DEDUP_REMOVED lines=9> */
.L_x_4490:
        /* <DEDUP_REMOVED lines=28> */
.L_x_4493:
        /* <DEDUP_REMOVED lines=15> */
.L_x_4492:
[----:B------:R0:W5:Y:S01]  /*1b80*/  LDG.E.U16 R22, desc[UR36][R4.64] ;  /* 0x0000002404167981 */ /* 0x000162000c1e1500 */
[----:B------:R-:W-:Y:S05]  /*1b90*/  BRA `(.L_x_4482) ;  /* 0x0000000400d07947 */ /* 0x000fea0003800000 */
.L_x_4489:
        /* <DEDUP_REMOVED lines=13> */
.L_x_4496:
        /* <DEDUP_REMOVED lines=21> */
.L_x_4500:
[----:B------:R-:W-:Y:S05]  /*1dc0*/  BSYNC B1 ;  /* 0x0000000000017941 */ /* 0x000fea0003800000 */
.L_x_4499:
[----:B------:R-:W-:Y:S01]  /*1dd0*/  LEA R5, R0, 0x3b800000, 0x17 ;  /* 0x3b80000000057811 */ /* 0x000fe200078eb8ff */
[----:B------:R-:W-:-:S05]  /*1de0*/  IMAD.SHL.U32 R0, R3, 0x100000, RZ ;  /* 0x0010000003007824 */ /* 0x000fca00078e00ff */
[----:B------:R-:W-:-:S07]  /*1df0*/  LOP3.LUT R0, R5, R0, R6, 0xfe, !PT ;  /* 0x0000000005007212 */ /* 0x000fce00078efe06 */
.L_x_4498:
[----:B------:R-:W-:Y:S05]  /*1e00*/  BSYNC B0 ;  /* 0x0000000000007941 */ /* 0x000fea0003800000 */
.L_x_4497:
[----:B------:R-:W-:-:S04]  /*1e10*/  F2FP.BF16.F32.PACK_AB R0, RZ, R0 ;  /* 0x00000000ff00723e */ /* 0x000fc800000010ff */
[----:B------:R-:W-:Y:S01]  /*1e20*/  PRMT R22, R0, 0x7610, R22 ;  /* 0x0000761000167816 */ /* 0x000fe20000000016 */
[----:B------:R-:W-:Y:S06]  /*1e30*/  BRA `(.L_x_4482) ;  /* 0x0000000400287947 */ /* 0x000fec0003800000 */
.L_x_4495:
        /* <DEDUP_REMOVED lines=21> */
.L_x_4504:
[----:B------:R-:W-:Y:S05]  /*1f90*/  BSYNC B1 ;  /* 0x0000000000017941 */ /* 0x000fea0003800000 */
.L_x_4503:
[----:B------:R-:W-:Y:S01]  /*1fa0*/  LEA R5, R0, 0x37800000, 0x17 ;  /* 0x3780000000057811 */ /* 0x000fe200078eb8ff */
[----:B------:R-:W-:-:S05]  /*1fb0*/  IMAD.SHL.U32 R0, R3, 0x200000, RZ ;  /* 0x0020000003007824 */ /* 0x000fca00078e00ff */
[----:B------:R-:W-:-:S07]  /*1fc0*/  LOP3.LUT R0, R5, R0, R6, 0xfe, !PT ;  /* 0x0000000005007212 */ /* 0x000fce00078efe06 */
.L_x_4502:
[----:B------:R-:W-:Y:S05]  /*1fd0*/  BSYNC B0 ;  /* 0x0000000000007941 */ /* 0x000fea0003800000 */
.L_x_4501:
[----:B------:R-:W-:-:S04]  /*1fe0*/  F2FP.BF16.F32.PACK_AB R0, RZ, R0 ;  /* 0x00000000ff00723e */ /* 0x000fc800000010ff */
[----:B------:R-:W-:Y:S01]  /*1ff0*/  PRMT R22, R0, 0x7610, R22 ;  /* 0x0000761000167816 */ /* 0x000fe20000000016 */
[----:B------:R-:W-:Y:S06]  /*2000*/  BRA `(.L_x_4482) ;  /* 0x0000000000b47947 */ /* 0x000fec0003800000 */
.L_x_4494:
        /* <DEDUP_REMOVED lines=14> */
.L_x_4508:
[----:B------:R-:W-:Y:S05]  /*20f0*/  BSYNC B0 ;  /* 0x0000000000007941 */ /* 0x000fea0003800000 */
.L_x_4507:
[----:B------:R-:W-:-:S04]  /*2100*/  F2FP.BF16.F32.PACK_AB R0, RZ, R0 ;  /* 0x00000000ff00723e */ /* 0x000fc800000010ff */
[----:B------:R-:W-:Y:S01]  /*2110*/  PRMT R22, R0, 0x7610, R22 ;  /* 0x0000761000167816 */ /* 0x000fe20000000016 */
[----:B------:R-:W-:Y:S06]  /*2120*/  BRA `(.L_x_4482) ;  /* 0x00000000006c7947 */ /* 0x000fec0003800000 */
.L_x_4481:
        /* <DEDUP_REMOVED lines=16> */
.L_x_4509:
[----:B------:R-:W-:Y:S01]  /*2230*/  PRMT R22, RZ, 0x7610, R22 ;  /* 0x00007610ff167816 */ /* 0x000fe20000000016 */
[----:B------:R-:W-:Y:S06]  /*2240*/  BRA `(.L_x_4482) ;  /* 0x0000000000247947 */ /* 0x000fec0003800000 */
.L_x_4506:
[----:B------:R-:W2:Y:S02]  /*2250*/  LDG.E.64 R4, desc[UR36][R4.64] ;  /* 0x0000002404047981 */ /* 0x000ea4000c1e1b00 */
[----:B--2---:R-:W0:Y:S02]  /*2260*/  I2F.U64 R0, R4 ;  /* 0x0000000400007312 */ /* 0x004e240000301000 */
[----:B0-----:R-:W-:-:S04]  /*2270*/  F2FP.BF16.F32.PACK_AB R0, RZ, R0 ;  /* 0x00000000ff00723e */ /* 0x001fc800000010ff */
[----:B------:R-:W-:Y:S01]  /*2280*/  PRMT R22, R0, 0x7610, R22 ;  /* 0x0000761000167816 */ /* 0x000fe20000000016 */
[----:B------:R-:W-:Y:S06]  /*2290*/  BRA `(.L_x_4482) ;  /* 0x0000000000107947 */ /* 0x000fec0003800000 */
.L_x_4505:
[----:B------:R-:W2:Y:S02]  /*22a0*/  LDG.E R4, desc[UR36][R4.64] ;  /* 0x0000002404047981 */ /* 0x000ea4000c1e1900 */
[----:B--2---:R-:W-:-:S04]  /*22b0*/  I2FP.F32.U32 R0, R4 ;  /* 0x0000000400007245 */ /* 0x004fc80000201000 */
[----:B------:R-:W-:-:S04]  /*22c0*/  F2FP.BF16.F32.PACK_AB R0, RZ, R0 ;  /* 0x00000000ff00723e */ /* 0x000fc800000010ff */
[----:B------:R-:W-:-:S07]  /*22d0*/  PRMT R22, R0, 0x7610, R22 ;  /* 0x0000761000167816 */ /* 0x000fce0000000016 */
.L_x_4482:
[----:B------:R-:W-:-:S07]  /*22e0*/  VIADD R19, R19, 0x80 ;  /* 0x0000008013137836 */ /* 0x000fce0000000000 */
.L_x_4476:
[----:B------:R-:W-:Y:S05]  /*22f0*/  BSYNC B6 ;  /* 0x0000000000067941 */ /* 0x000fea0003800000 */
.L_x_4475:
        /* <DEDUP_REMOVED lines=28> */
.L_x_4515:
[----:B------:R-:W2:Y:S02]  /*24c0*/  LDG.E.U8 R4, desc[UR36][R4.64] ;  /* 0x0000002404047981 */ /* 0x000ea4000c1e1100 */
[----:B--2---:R-:W-:-:S04]  /*24d0*/  I2FP.F32.U32 R0, R4 ;  /* 0x0000000400007245 */ /* 0x004fc80000201000 */
[----:B------:R-:W-:-:S04]  /*24e0*/  F2FP.BF16.F32.PACK_AB R0, RZ, R0 ;  /* 0x00000000ff00723e */ /* 0x000fc800000010ff */
[----:B------:R-:W-:Y:S01]  /*24f0*/  PRMT R18, R0, 0x7610, R18 ;  /* 0x0000761000127816 */ /* 0x000fe20000000012 */
[----:B------:R-:W-:Y:S06]  /*2500*/  BRA `(.L_x_4517) ;  /* 0x0000000c00c87947 */ /* 0x000fec0003800000 */
.L_x_4514:
        /* <DEDUP_REMOVED lines=11> */
.L_x_4519:
[----:B------:R-:W2:Y:S02]  /*25c0*/  LDG.E R4, desc[UR36][R4.64] ;  /* 0x0000002404047981 */ /* 0x000ea4000c1e1900 */
[----:B--2---:R-:W-:-:S04]  /*25d0*/  I2FP.F32.S32 R0, R4 ;  /* 0x0000000400007245 */ /* 0x004fc80000201400 */
[----:B------:R-:W-:-:S04]  /*25e0*/  F2FP.BF16.F32.PACK_AB R0, RZ, R0 ;  /* 0x00000000ff00723e */ /* 0x000fc800000010ff */
[----:B------:R-:W-:Y:S01]  /*25f0*/  PRMT R18, R0, 0x7610, R18 ;  /* 0x0000761000127816 */ /* 0x000fe20000000012 */
[----:B------:R-:W-:Y:S06]  /*2600*/  BRA `(.L_x_4517) ;  /* 0x0000000c00887947 */ /* 0x000fec0003800000 */
.L_x_4518:
[----:B------:R-:W2:Y:S02]  /*2610*/  LDG.E.U16 R4, desc[UR36][R4.64] ;  /* 0x0000002404047981 */ /* 0x000ea4000c1e1500 */
[----:B--2---:R-:W0:Y:S02]  /*2620*/  I2F.S16 R0, R4 ;  /* 0x0000000400007306 */ /* 0x004e240000101400 */
[----:B0-----:R-:W-:-:S04]  /*2630*/  F2FP.BF16.F32.PACK_AB R0, RZ, R0 ;  /* 0x00000000ff00723e */ /* 0x001fc800000010ff */
[----:B------:R-:W-:Y:S01]  /*2640*/  PRMT R18, R0, 0x7610, R18 ;  /* 0x0000761000127816 */ /* 0x000fe20000000012 */
[----:B------:R-:W-:Y:S06]  /*2650*/  BRA `(.L_x_4517) ;  /* 0x0000000c00747947 */ /* 0x000fec0003800000 */
.L_x_4513:
        /* <DEDUP_REMOVED lines=9> */
.L_x_4521:
[----:B------:R-:W2:Y:S02]  /*26f0*/  LDG.E.U16 R0, desc[UR36][R4.64] ;  /* 0x0000002404007981 */ /* 0x000ea4000c1e1500 */
[----:B--2---:R-:W-:-:S05]  /*2700*/  HADD2.F32 R0, -RZ, R0.H0_H0 ;  /* 0x20000000ff007230 */ /* 0x004fca0000004100 */
[----:B------:R-:W-:-:S04]  /*2710*/  F2FP.BF16.F32.PACK_AB R0, RZ, R0 ;  /* 0x00000000ff00723e */ /* 0x000fc800000010ff */
[----:B------:R-:W-:Y:S01]  /*2720*/  PRMT R18, R0, 0x7610, R18 ;  /* 0x0000761000127816 */ /* 0x000fe20000000012 */
[----:B------:R-:W-:Y:S06]  /*2730*/  BRA `(.L_x_4517) ;  /* 0x0000000c003c7947 */ /* 0x000fec0003800000 */
.L_x_4520:
        /* <DEDUP_REMOVED lines=9> */
.L_x_4523:
[----:B------:R-:W2:Y:S02]  /*27d0*/  LDG.E.U16 R4, desc[UR36][R4.64] ;  /* 0x0000002404047981 */ /* 0x000ea4000c1e1500 */
[----:B--2---:R-:W-:-:S05]  /*27e0*/  HADD2.F32 R0, -RZ, R4.H0_H0 ;  /* 0x20000004ff007230 */ /* 0x004fca0000004100 */
[----:B------:R-:W-:-:S04]  /*27f0*/  F2FP.BF16.F32.PACK_AB R0, RZ, R0 ;  /* 0x00000000ff00723e */ /* 0x000fc800000010ff */
[----:B------:R-:W-:Y:S01]  /*2800*/  PRMT R18, R0, 0x7610, R18 ;  /* 0x0000761000127816 */ /* 0x000fe20000000012 */
[----:B------:R-:W-:Y:S06]  /*2810*/  BRA `(.L_x_4517) ;  /* 0x0000000c00047947 */ /* 0x000fec0003800000 */
.L_x_4522:
        /* <DEDUP_REMOVED lines=9> */
.L_x_4512:
        /* <DEDUP_REMOVED lines=14> */
.L_x_4526:
        /* <DEDUP_REMOVED lines=9> */
.L_x_4525:
        /* <DEDUP_REMOVED lines=28> */
.L_x_4528:
        /* <DEDUP_REMOVED lines=15> */
.L_x_4527:
[----:B------:R0:W5:Y:S01]  /*2cd0*/  LDG.E.U16 R18, desc[UR36][R4.64] ;  /* 0x0000002404127981 */ /* 0x000162000c1e1500 */
[----:B------:R-:W-:Y:S05]  /*2ce0*/  BRA `(.L_x_4517) ;  /* 0x0000000400d07947 */ /* 0x000fea0003800000 */
.L_x_4524:
        /* <DEDUP_REMOVED lines=13> */
.L_x_4531:
        /* <DEDUP_REMOVED lines=21> */
.L_x_4535:
[----:B------:R-:W-:Y:S05]  /*2f10*/  BSYNC B1 ;  /* 0x0000000000017941 */ /* 0x000fea0003800000 */
.L_x_4534:
[----:B------:R-:W-:Y:S01]  /*2f20*/  LEA R5, R0, 0x3b800000, 0x17 ;  /* 0x3b80000000057811 */ /* 0x000fe200078eb8ff */
[----:B------:R-:W-:-:S05]  /*2f30*/  IMAD.SHL.U32 R0, R3, 0x100000, RZ ;  /* 0x0010000003007824 */ /* 0x000fca00078e00ff */
[----:B------:R-:W-:-:S07]  /*2f40*/  LOP3.LUT R0, R5, R0, R6, 0xfe, !PT ;  /* 0x0000000005007212 */ /* 0x000fce00078efe06 */
.L_x_4533:
[----:B------:R-:W-:Y:S05]  /*2f50*/  BSYNC B0 ;  /* 0x0000000000007941 */ /* 0x000fea0003800000 */
.L_x_4532:
[----:B------:R-:W-:-:S04]  /*2f60*/  F2FP.BF16.F32.PACK_AB R0, RZ, R0 ;  /* 0x00000000ff00723e */ /* 0x000fc800000010ff */
[----:B------:R-:W-:Y:S01]  /*2f70*/  PRMT R18, R0, 0x7610, R18 ;  /* 0x0000761000127816 */ /* 0x000fe20000000012 */
[----:B------:R-:W-:Y:S06]  /*2f80*/  BRA `(.L_x_4517) ;  /* 0x0000000400287947 */ /* 0x000fec0003800000 */
.L_x_4530:
        /* <DEDUP_REMOVED lines=21> */
.L_x_4539:
[----:B------:R-:W-:Y:S05]  /*30e0*/  BSYNC B1 ;  /* 0x0000000000017941 */ /* 0x000fea0003800000 */
.L_x_4538:
[----:B------:R-:W-:Y:S01]  /*30f0*/  LEA R5, R0, 0x37800000, 0x17 ;  /* 0x3780000000057811 */ /* 0x000fe200078eb8ff */
[----:B------:R-:W-:-:S05]  /*3100*/  IMAD.SHL.U32 R0, R3, 0x200000, RZ ;  /* 0x0020000003007824 */ /* 0x000fca00078e00ff */
[----:B------:R-:W-:-:S07]  /*3110*/  LOP3.LUT R0, R5, R0, R6, 0xfe, !PT ;  /* 0x0000000005007212 */ /* 0x000fce00078efe06 */
.L_x_4537:
[----:B------:R-:W-:Y:S05]  /*3120*/  BSYNC B0 ;  /* 0x0000000000007941 */ /* 0x000fea0003800000 */
.L_x_4536:
[----:B------:R-:W-:-:S04]  /*3130*/  F2FP.BF16.F32.PACK_AB R0, RZ, R0 ;  /* 0x00000000ff00723e */ /* 0x000fc800000010ff */
[----:B------:R-:W-:Y:S01]  /*3140*/  PRMT R18, R0, 0x7610, R18 ;  /* 0x0000761000127816 */ /* 0x000fe20000000012 */
[----:B------:R-:W-:Y:S06]  /*3150*/  BRA `(.L_x_4517) ;  /* 0x0000000000b47947 */ /* 0x000fec0003800000 */
.L_x_4529:
        /* <DEDUP_REMOVED lines=14> */
.L_x_4543:
[----:B------:R-:W-:Y:S05]  /*3240*/  BSYNC B0 ;  /* 0x0000000000007941 */ /* 0x000fea0003800000 */
.L_x_4542:
[----:B------:R-:W-:-:S04]  /*3250*/  F2FP.BF16.F32.PACK_AB R0, RZ, R0 ;  /* 0x00000000ff00723e */ /* 0x000fc800000010ff */
[----:B------:R-:W-:Y:S01]  /*3260*/  PRMT R18, R0, 0x7610, R18 ;  /* 0x0000761000127816 */ /* 0x000fe20000000012 */
[----:B------:R-:W-:Y:S06]  /*3270*/  BRA `(.L_x_4517) ;  /* 0x00000000006c7947 */ /* 0x000fec0003800000 */
.L_x_4516:
        /* <DEDUP_REMOVED lines=16> */
.L_x_4544:
[----:B------:R-:W-:Y:S01]  /*3380*/  PRMT R18, RZ, 0x7610, R18 ;  /* 0x00007610ff127816 */ /* 0x000fe20000000012 */
[----:B------:R-:W-:Y:S06]  /*3390*/  BRA `(.L_x_4517) ;  /* 0x0000000000247947 */ /* 0x000fec0003800000 */
.L_x_4541:
[----:B------:R-:W2:Y:S02]  /*33a0*/  LDG.E.64 R4, desc[UR36][R4.64] ;  /* 0x0000002404047981 */ /* 0x000ea4000c1e1b00 */
[----:B--2---:R-:W0:Y:S02]  /*33b0*/  I2F.U64 R0, R4 ;  /* 0x0000000400007312 */ /* 0x004e240000301000 */
[----:B0-----:R-:W-:-:S04]  /*33c0*/  F2FP.BF16.F32.PACK_AB R0, RZ, R0 ;  /* 0x00000000ff00723e */ /* 0x001fc800000010ff */
[----:B------:R-:W-:Y:S01]  /*33d0*/  PRMT R18, R0, 0x7610, R18 ;  /* 0x0000761000127816 */ /* 0x000fe20000000012 */
[----:B------:R-:W-:Y:S06]  /*33e0*/  BRA `(.L_x_4517) ;  /* 0x0000000000107947 */ /* 0x000fec0003800000 */
.L_x_4540:
[----:B------:R-:W2:Y:S02]  /*33f0*/  LDG.E R4, desc[UR36][R4.64] ;  /* 0x0000002404047981 */ /* 0x000ea4000c1e1900 */
[----:B--2---:R-:W-:-:S04]  /*3400*/  I2FP.F32.U32 R0, R4 ;  /* 0x0000000400007245 */ /* 0x004fc80000201000 */
[----:B------:R-:W-:-:S04]  /*3410*/  F2FP.BF16.F32.PACK_AB R0, RZ, R0 ;  /* 0x00000000ff00723e */ /* 0x000fc800000010ff */
[----:B------:R-:W-:-:S07]  /*3420*/  PRMT R18, R0, 0x7610, R18 ;  /* 0x0000761000127816 */ /* 0x000fce0000000012 */
.L_x_4517:
[----:B------:R-:W-:-:S07]  /*3430*/  VIADD R19, R19, 0x80 ;  /* 0x0000008013137836 */ /* 0x000fce0000000000 */
.L_x_4511:
[----:B------:R-:W-:Y:S05]  /*3440*/  BSYNC B6 ;  /* 0x0000000000067941 */ /* 0x000fea0003800000 */
.L_x_4510:
        /* <DEDUP_REMOVED lines=25> */
.L_x_4550:
[----:B------:R-:W2:Y:S02]  /*35e0*/  LDG.E.U8 R4, desc[UR36][R4.64] ;  /* 0x0000002404047981 */ /* 0x000ea4000c1e1100 */
[----:B--2---:R-:W-:-:S04]  /*35f0*/  I2FP.F32.U32 R0, R4 ;  /* 0x0000000400007245 */ /* 0x004fc80000201000 */
[----:B------:R-:W-:-:S04]  /*3600*/  F2FP.BF16.F32.PACK_AB R0, RZ, R0 ;  /* 0x00000000ff00723e */ /* 0x000fc800000010ff */
[----:B------:R-:W-:Y:S01]  /*3610*/  PRMT R17, R0, 0x7610, R17 ;  /* 0x0000761000117816 */ /* 0x000fe20000000011 */
[----:B------:R-:W-:Y:S06]  /*3620*/  BRA `(.L_x_4546) ;  /* 0x0000000c00c87947 */ /* 0x000fec0003800000 */
.L_x_4549:
        /* <DEDUP_REMOVED lines=11> */
.L_x_4553:
[----:B------:R-:W2:Y:S02]  /*36e0*/  LDG.E R4, desc[UR36][R4.64] ;  /* 0x0000002404047981 */ /* 0x000ea4000c1e1900 */
[----:B--2---:R-:W-:-:S04]  /*36f0*/  I2FP.F32.S32 R0, R4 ;  /* 0x0000000400007245 */ /* 0x004fc80000201400 */
[----:B------:R-:W-:-:S04]  /*3700*/  F2FP.BF16.F32.PACK_AB R0, RZ, R0 ;  /* 0x00000000ff00723e */ /* 0x000fc800000010ff */
[----:B------:R-:W-:Y:S01]  /*3710*/  PRMT R17, R0, 0x7610, R17 ;  /* 0x0000761000117816 */ /* 0x000fe20000000011 */
[----:B------:R-:W-:Y:S06]  /*3720*/  BRA `(.L_x_4546) ;  /* 0x0000000c00887947 */ /* 0x000fec0003800000 */
.L_x_4552:
[----:B------:R-:W2:Y:S02]  /*3730*/  LDG.E.U16 R4, desc[UR36][R4.64] ;  /* 0x0000002404047981 */ /* 0x000ea4000c1e1500 */
[----:B--2---:R-:W0:Y:S02]  /*3740*/  I2F.S16 R0, R4 ;  /* 0x0000000400007306 */ /* 0x004e240000101400 */
[----:B0-----:R-:W-:-:S04]  /*3750*/  F2FP.BF16.F32.PACK_AB R0, RZ, R0 ;  /* 0x00000000ff00723e */ /* 0x001fc800000010ff */
[----:B------:R-:W-:Y:S01]  /*3760*/  PRMT R17, R0, 0x7610, R17 ;  /* 0x0000761000117816 */ /* 0x000fe20000000011 */
[----:B------:R-:W-:Y:S06]  /*3770*/  BRA `(.L_x_4546) ;  /* 0x0000000c00747947 */ /* 0x000fec0003800000 */
.L_x_4548:
        /* <DEDUP_REMOVED lines=9> */
.L_x_4555:
[----:B------:R-:W2:Y:S02]  /*3810*/  LDG.E.U16 R0, desc[UR36][R4.64] ;  /* 0x0000002404007981 */ /* 0x000ea4000c1e1500 */
[----:B--2---:R-:W-:-:S05]  /*3820*/  HADD2.F32 R0, -RZ, R0.H0_H0 ;  /* 0x20000000ff007230 */ /* 0x004fca0000004100 */
[----:B------:R-:W-:-:S04]  /*3830*/  F2FP.BF16.F32.PACK_AB R0, RZ, R0 ;  /* 0x00000000ff00723e */ /* 0x000fc800000010ff */
[----:B------:R-:W-:Y:S01]  /*3840*/  PRMT R17, R0, 0x7610, R17 ;  /* 0x0000761000117816 */ /* 0x000fe20000000011 */
[----:B------:R-:W-:Y:S06]  /*3850*/  BRA `(.L_x_4546) ;  /* 0x0000000c003c7947 */ /* 0x000fec0003800000 */
.L_x_4554:
        /* <DEDUP_REMOVED lines=9> */
.L_x_4557:
[----:B------:R-:W2:Y:S02]  /*38f0*/  LDG.E.U16 R4, desc[UR36][R4.64] ;  /* 0x0000002404047981 */ /* 0x000ea4000c1e1500 */
[----:B--2---:R-:W-:-:S05]  /*3900*/  HADD2.F32 R0, -RZ, R4.H0_H0 ;  /* 0x20000004ff007230 */ /* 0x004fca0000004100 */
[----:B------:R-:W-:-:S04]  /*3910*/  F2FP.BF16.F32.PACK_AB R0, RZ, R0 ;  /* 0x00000000ff00723e */ /* 0x000fc800000010ff */
[----:B------:R-:W-:Y:S01]  /*3920*/  PRMT R17, R0, 0x7610, R17 ;  /* 0x0000761000117816 */ /* 0x000fe20000000011 */
[----:B------:R-:W-:Y:S06]  /*3930*/  BRA `(.L_x_4546) ;  /* 0x0000000c00047947 */ /* 0x000fec0003800000 */
.L_x_4556:
        /* <DEDUP_REMOVED lines=9> */
.L_x_4547:
        /* <DEDUP_REMOVED lines=14> */
.L_x_4560:
        /* <DEDUP_REMOVED lines=9> */
.L_x_4559:
        /* <DEDUP_REMOVED lines=28> */
.L_x_4562:
        /* <DEDUP_REMOVED lines=15> */
.L_x_4561:
[----:B------:R1:W5:Y:S01]  /*3df0*/  LDG.E.U16 R17, desc[UR36][R4.64] ;  /* 0x0000002404117981 */ /* 0x000362000c1e1500 */
[----:B------:R-:W-:Y:S05]  /*3e00*/  BRA `(.L_x_4546) ;  /* 0x0000000400d07947 */ /* 0x000fea0003800000 */
.L_x_4558:
        /* <DEDUP_REMOVED lines=13> */
.L_x_4565:
        /* <DEDUP_REMOVED lines=21> */
.L_x_4569:
[----:B------:R-:W-:Y:S05]  /*4030*/  BSYNC B1 ;  /* 0x0000000000017941 */ /* 0x000fea0003800000 */
.L_x_4568:
[----:B------:R-:W-:Y:S01]  /*4040*/  LEA R5, R0, 0x3b800000, 0x17 ;  /* 0x3b80000000057811 */ /* 0x000fe200078eb8ff */
[----:B------:R-:W-:-:S05]  /*4050*/  IMAD.SHL.U32 R0, R3, 0x100000, RZ ;  /* 0x0010000003007824 */ /* 0x000fca00078e00ff */
[----:B------:R-:W-:-:S07]  /*4060*/  LOP3.LUT R0, R5, R0, R6, 0xfe, !PT ;  /* 0x0000000005007212 */ /* 0x000fce00078efe06 */
.L_x_4567:
[----:B------:R-:W-:Y:S05]  /*4070*/  BSYNC B0 ;  /* 0x0000000000007941 */ /* 0x000fea0003800000 */
.L_x_4566:
[----:B------:R-:W-:-:S04]  /*4080*/  F2FP.BF16.F32.PACK_AB R0, RZ, R0 ;  /* 0x00000000ff00723e */ /* 0x000fc800000010ff */
[----:B------:R-:W-:Y:S01]  /*4090*/  PRMT R17, R0, 0x7610, R17 ;  /* 0x0000761000117816 */ /* 0x000fe20000000011 */
[----:B------:R-:W-:Y:S06]  /*40a0*/  BRA `(.L_x_4546) ;  /* 0x0000000400287947 */ /* 0x000fec0003800000 */
.L_x_4564:
        /* <DEDUP_REMOVED lines=21> */
.L_x_4573:
[----:B------:R-:W-:Y:S05]  /*4200*/  BSYNC B1 ;  /* 0x0000000000017941 */ /* 0x000fea0003800000 */
.L_x_4572:
[----:B------:R-:W-:Y:S01]  /*4210*/  LEA R5, R0, 0x37800000, 0x17 ;  /* 0x3780000000057811 */ /* 0x000fe200078eb8ff */
[----:B------:R-:W-:-:S05]  /*4220*/  IMAD.SHL.U32 R0, R3, 0x200000, RZ ;  /* 0x0020000003007824 */ /* 0x000fca00078e00ff */
[----:B------:R-:W-:-:S07]  /*4230*/  LOP3.LUT R0, R5, R0, R6, 0xfe, !PT ;  /* 0x0000000005007212 */ /* 0x000fce00078efe06 */
.L_x_4571:
[----:B------:R-:W-:Y:S05]  /*4240*/  BSYNC B0 ;  /* 0x0000000000007941 */ /* 0x000fea0003800000 */
.L_x_4570:
[----:B------:R-:W-:-:S04]  /*4250*/  F2FP.BF16.F32.PACK_AB R0, RZ, R0 ;  /* 0x00000000ff00723e */ /* 0x000fc800000010ff */
[----:B------:R-:W-:Y:S01]  /*4260*/  PRMT R17, R0, 0x7610, R17 ;  /* 0x0000761000117816 */ /* 0x000fe20000000011 */
[----:B------:R-:W-:Y:S06]  /*4270*/  BRA `(.L_x_4546) ;  /* 0x0000000000b47947 */ /* 0x000fec0003800000 */
.L_x_4563:
        /* <DEDUP_REMOVED lines=14> */
.L_x_4577:
[----:B------:R-:W-:Y:S05]  /*4360*/  BSYNC B0 ;  /* 0x0000000000007941 */ /* 0x000fea0003800000 */
.L_x_4576:
[----:B------:R-:W-:-:S04]  /*4370*/  F2FP.BF16.F32.PACK_AB R0, RZ, R0 ;  /* 0x00000000ff00723e */ /* 0x000fc800000010ff */
[----:B------:R-:W-:Y:S01]  /*4380*/  PRMT R17, R0, 0x7610, R17 ;  /* 0x0000761000117816 */ /* 0x000fe20000000011 */
[----:B------:R-:W-:Y:S06]  /*4390*/  BRA `(.L_x_4546) ;  /* 0x00000000006c7947 */ /* 0x000fec0003800000 */
.L_x_4551:
        /* <DEDUP_REMOVED lines=16> */
.L_x_4578:
[----:B------:R-:W-:Y:S01]  /*44a0*/  PRMT R17, RZ, 0x7610, R17 ;  /* 0x00007610ff117816 */ /* 0x000fe20000000011 */
[----:B------:R-:W-:Y:S06]  /*44b0*/  BRA `(.L_x_4546) ;  /* 0x0000000000247947 */ /* 0x000fec0003800000 */
.L_x_4575:
[----:B------:R-:W2:Y:S02]  /*44c0*/  LDG.E.64 R4, desc[UR36][R4.64] ;  /* 0x0000002404047981 */ /* 0x000ea4000c1e1b00 */
[----:B--2---:R-:W0:Y:S02]  /*44d0*/  I2F.U64 R0, R4 ;  /* 0x0000000400007312 */ /* 0x004e240000301000 */
[----:B0-----:R-:W-:-:S04]  /*44e0*/  F2FP.BF16.F32.PACK_AB R0, RZ, R0 ;  /* 0x00000000ff00723e */ /* 0x001fc800000010ff */
[----:B------:R-:W-:Y:S01]  /*44f0*/  PRMT R17, R0, 0x7610, R17 ;  /* 0x0000761000117816 */ /* 0x000fe20000000011 */
[----:B------:R-:W-:Y:S06]  /*4500*/  BRA `(.L_x_4546) ;  /* 0x0000000000107947 */ /* 0x000fec0003800000 */
.L_x_4574:
[----:B------:R-:W2:Y:S02]  /*4510*/  LDG.E R4, desc[UR36][R4.64] ;  /* 0x0000002404047981 */ /* 0x000ea4000c1e1900 */
[----:B--2---:R-:W-:-:S04]  /*4520*/  I2FP.F32.U32 R0, R4 ;  /* 0x0000000400007245 */ /* 0x004fc80000201000 */
[----:B------:R-:W-:-:S04]  /*4530*/  F2FP.BF16.F32.PACK_AB R0, RZ, R0 ;  /* 0x00000000ff00723e */ /* 0x000fc800000010ff */
[----:B------:R-:W-:-:S07]  /*4540*/  PRMT R17, R0, 0x7610, R17 ;  /* 0x0000761000117816 */ /* 0x000fce0000000011 */
.L_x_4546:
[----:B------:R-:W-:Y:S05]  /*4550*/  BSYNC B6 ;  /* 0x0000000000067941 */ /* 0x000fea0003800000 */
.L_x_4545:
[----:B------:R-:W2:Y:S01]  /*4560*/  S2R R23, SR_TID.X ;  /* 0x0000000000177919 */ /* 0x000ea20000002100 */
[----:B------:R-:W3:Y:S01]  /*4570*/  LDC.U16 R8, c[0x0][0x218] ;  /* 0x00008600ff087b82 */ /* 0x000ee20000000400 */
[----:B01---5:R-:W-:Y:S01]  /*4580*/  IMAD.U32 R5, R18, 0x10000, RZ ;  /* 0x0001000012057824 */ /* 0x023fe200078e00ff */
[----:B------:R-:W-:Y:S01]  /*4590*/  BSSY B6, `(.L_x_4579) ;  /* 0x0000132000067945 */ /* 0x000fe20003800000 */
[----:B------:R-:W-:Y:S02]  /*45a0*/  IMAD.U32 R0, R24, 0x10000, RZ ;  /* 0x0001000018007824 */ /* 0x000fe400078e00ff */
[----:B------:R-:W-:Y:S01]  /*45b0*/  IMAD.U32 R6, R17, 0x10000, RZ ;  /* 0x0001000011067824 */ /* 0x000fe200078e00ff */
[----:B------:R-:W-:Y:S01]  /*45c0*/  FSETP.GTU.FTZ.AND P3, PT, |R5|, +INF , PT ;  /* 0x7f8000000500780b */ /* 0x000fe20003f7c200 */
[----:B------:R-:W-:Y:S01]  /*45d0*/  IMAD.U32 R4, R22, 0x10000, RZ ;  /* 0x0001000016047824 */ /* 0x000fe200078e00ff */
[----:B------:R-:W-:Y:S01]  /*45e0*/  FSETP.GTU.FTZ.AND P2, PT, |R0|, +INF , PT ;  /* 0x7f8000000000780b */ /* 0x000fe20003f5c200 */
[----:B------:R-:W0:Y:S01]  /*45f0*/  LDC.U8 R19, c[0x0][0x244] ;  /* 0x00009100ff137b82 */ /* 0x000e220000000000 */
[----:B------:R-:W-:-:S02]  /*4600*/  FSETP.GTU.FTZ.AND P0, PT, |R6|, +INF , PT ;  /* 0x7f8000000600780b */ /* 0x000fc40003f1c200 */
[----:B------:R-:W-:Y:S01]  /*4610*/  FSETP.GTU.FTZ.AND P1, PT, |R4|, +INF , PT ;  /* 0x7f8000000400780b */ /* 0x000fe20003f3c200 */
[C---:B--2---:R-:W-:Y:S01]  /*4620*/  VIADD R3, R23.reuse, 0x100 ;  /* 0x0000010017037836 */ /* 0x044fe20000000000 */
[CC--:B------:R-:W-:Y:S01]  /*4630*/  ISETP.GE.OR P2, PT, R23.reuse, R16.reuse, P2 ;  /* 0x000000101700720c */ /* 0x0c0fe20001746670 */
[C---:B------:R-:W-:Y:S01]  /*4640*/  VIADD R25, R23.reuse, 0x80 ;  /* 0x0000008017197836 */ /* 0x040fe20000000000 */
[CC--:B------:R-:W-:Y:S01]  /*4650*/  ISETP.GE.AND P4, PT, R23.reuse, R16.reuse, PT ;  /* 0x000000101700720c */ /* 0x0c0fe20003f86270 */
[----:B------:R-:W-:Y:S01]  /*4660*/  VIADD R7, R23, 0x180 ;  /* 0x0000018017077836 */ /* 0x000fe20000000000 */
[-C--:B------:R-:W-:Y:S02]  /*4670*/  ISETP.GE.OR P3, PT, R3, R16.reuse, P3 ;  /* 0x000000100300720c */ /* 0x080fe40001f66670 */
[-C--:B------:R-:W-:Y:S02]  /*4680*/  ISETP.GE.OR P1, PT, R25, R16.reuse, P1 ;  /* 0x000000101900720c */ /* 0x080fe40000f26670 */
[----:B------:R-:W-:-:S05]  /*4690*/  ISETP.GE.OR P0, PT, R7, R16, P0 ;  /* 0x000000100700720c */ /* 0x000fca0000706670 */
[----:B---3--:R-:W-:-:S04]  /*46a0*/  @!P2 IMAD.U32 R3, R8, 0x10000, RZ ;  /* 0x000100000803a824 */ /* 0x008fc800078e00ff */
[----:B------:R-:W-:Y:S01]  /*46b0*/  @!P3 IMAD.U32 R10, R8, 0x10000, RZ ;  /* 0x00010000080ab824 */ /* 0x000fe200078e00ff */
[----:B------:R-:W-:Y:S01]  /*46c0*/  @!P2 FMNMX.FTZ R3, R0, R3, PT ;  /* 0x000000030003a209 */ /* 0x000fe20003810000 */
[C---:B------:R-:W-:Y:S02]  /*46d0*/  @!P1 IMAD.U32 R7, R8.reuse, 0x10000, RZ ;  /* 0x0001000008079824 */ /* 0x040fe400078e00ff */
[----:B------:R-:W-:Y:S01]  /*46e0*/  @!P0 IMAD.U32 R9, R8, 0x10000, RZ ;  /* 0x0001000008098824 */ /* 0x000fe200078e00ff */
[----:B------:R-:W-:Y:S02]  /*46f0*/  @!P3 FMNMX.FTZ R5, R10, R5, PT ;  /* 0x000000050a05b209 */ /* 0x000fe40003810000 */
[----:B------:R-:W-:Y:S02]  /*4700*/  @!P1 FMNMX.FTZ R4, R7, R4, PT ;  /* 0x0000000407049209 */ /* 0x000fe40003810000 */
[----:B------:R-:W-:Y:S02]  /*4710*/  @!P0 FMNMX.FTZ R6, R9, R6, PT ;  /* 0x0000000609068209 */ /* 0x000fe40003810000 */
[----:B------:R-:W-:-:S02]  /*4720*/  @!P2 F2FP.BF16.F32.PACK_AB R3, RZ, R3 ;  /* 0x00000003ff03a23e */ /* 0x000fc400000010ff */
[----:B------:R-:W-:Y:S02]  /*4730*/  @!P3 F2FP.BF16.F32.PACK_AB R5, RZ, R5 ;  /* 0x00000005ff05b23e */ /* 0x000fe400000010ff */
[----:B------:R-:W-:Y:S02]  /*4740*/  @!P1 F2FP.BF16.F32.PACK_AB R4, RZ, R4 ;  /* 0x00000004ff04923e */ /* 0x000fe400000010ff */
[----:B------:R-:W-:Y:S02]  /*4750*/  @!P0 F2FP.BF16.F32.PACK_AB R6, RZ, R6 ;  /* 0x00000006ff06823e */ /* 0x000fe400000010ff */
[----:B------:R-:W-:Y:S02]  /*4760*/  @!P2 PRMT R24, R3, 0x7610, R24 ;  /* 0x000076100318a816 */ /* 0x000fe40000000018 */
[----:B------:R-:W-:Y:S02]  /*4770*/  @!P3 PRMT R18, R5, 0x7610, R18 ;  /* 0x000076100512b816 */ /* 0x000fe40000000012 */
[----:B------:R-:W-:-:S02]  /*4780*/  @!P1 PRMT R22, R4, 0x7610, R22 ;  /* 0x0000761004169816 */ /* 0x000fc40000000016 */
[----:B------:R-:W-:Y:S01]  /*4790*/  @!P0 PRMT R17, R6, 0x7610, R17 ;  /* 0x0000761006118816 */ /* 0x000fe20000000011 */
[----:B0-----:R-:W-:Y:S06]  /*47a0*/  @P4 BRA `(.L_x_4580) ;  /* 0x0000001000404947 */ /* 0x001fec0003800000 */
        /* <DEDUP_REMOVED lines=18> */
[----:B------:R-:W-:Y:S02]  /*48d0*/  IMAD.MOV.U32 R23, RZ, RZ, R25 ;  /* 0x000000ffff177224 */ /* 0x000fe400078e0019 */
[----:B------:R-:W0:Y:S02]  /*48e0*/  F2I.FTZ.TRUNC.NTZ R3, R24 ;  /* 0x0000001800037305 */ /* 0x000e24000021f100 */
[----:B0-----:R0:W-:Y:S01]  /*48f0*/  STG.E.U8 desc[UR36][R8.64], R3 ;  /* 0x0000000308007986 */ /* 0x0011e2000c101124 */
[----:B------:R-:W-:Y:S05]  /*4900*/  BRA `(.L_x_4580) ;  /* 0x0000000c00e87947 */ /* 0x000fea0003800000 */
.L_x_4584:
[----:B------:R-:W-:Y:S02]  /*4910*/  IMAD.U32 R5, R24, 0x10000, RZ ;  /* 0x0001000018057824 */ /* 0x000fe400078e00ff */
[----:B------:R-:W-:-:S04]  /*4920*/  IMAD.MOV.U32 R23, RZ, RZ, R25 ;  /* 0x000000ffff177224 */ /* 0x000fc800078e0019 */
[----:B------:R-:W0:Y:S02]  /*4930*/  F2I.S64.TRUNC R4, R5 ;  /* 0x0000000500047311 */ /* 0x000e24000020d900 */
[----:B0-----:R0:W-:Y:S01]  /*4940*/  STG.E.U8 desc[UR36][R8.64], R4 ;  /* 0x0000000408007986 */ /* 0x0011e2000c101124 */
[----:B------:R-:W-:Y:S05]  /*4950*/  BRA `(.L_x_4580) ;  /* 0x0000000c00d47947 */ /* 0x000fea0003800000 */
.L_x_4583:
        /* <DEDUP_REMOVED lines=8> */
[----:B------:R-:W0:Y:S02]  /*49e0*/  F2I.S64.TRUNC R4, R4 ;  /* 0x0000000400047311 */ /* 0x000e24000020d900 */
[----:B0-----:R0:W-:Y:S01]  /*49f0*/  STG.E.64 desc[UR36][R8.64], R4 ;  /* 0x0000000408007986 */ /* 0x0011e2000c101b24 */
[----:B------:R-:W-:Y:S05]  /*4a00*/  BRA `(.L_x_4580) ;  /* 0x0000000c00a87947 */ /* 0x000fea0003800000 */
.L_x_4587:
[----:B------:R-:W-:Y:S02]  /*4a10*/  IMAD.U32 R24, R24, 0x10000, RZ ;  /* 0x0001000018187824 */ /* 0x000fe400078e00ff */
[----:B------:R-:W-:Y:S02]  /*4a20*/  IMAD.MOV.U32 R23, RZ, RZ, R25 ;  /* 0x000000ffff177224 */ /* 0x000fe400078e0019 */
[----:B------:R-:W0:Y:S02]  /*4a30*/  F2I.FTZ.TRUNC.NTZ R3, R24 ;  /* 0x0000001800037305 */ /* 0x000e24000021f100 */
[----:B0-----:R0:W-:Y:S01]  /*4a40*/  STG.E desc[UR36][R8.64], R3 ;  /* 0x0000000308007986 */ /* 0x0011e2000c101924 */
[----:B------:R-:W-:Y:S05]  /*4a50*/  BRA `(.L_x_4580) ;  /* 0x0000000c00947947 */ /* 0x000fea0003800000 */
.L_x_4586:
[----:B------:R-:W-:Y:S02]  /*4a60*/  IMAD.U32 R24, R24, 0x10000, RZ ;  /* 0x0001000018187824 */ /* 0x000fe400078e00ff */
[----:B------:R-:W-:Y:S02]  /*4a70*/  IMAD.MOV.U32 R23, RZ, RZ, R25 ;  /* 0x000000ffff177224 */ /* 0x000fe400078e0019 */
[----:B------:R-:W0:Y:S02]  /*4a80*/  F2I.FTZ.TRUNC.NTZ R3, R24 ;  /* 0x0000001800037305 */ /* 0x000e24000021f100 */
[----:B0-----:R0:W-:Y:S01]  /*4a90*/  STG.E.U16 desc[UR36][R8.64], R3 ;  /* 0x0000000308007986 */ /* 0x0011e2000c101524 */
[----:B------:R-:W-:Y:S05]  /*4aa0*/  BRA `(.L_x_4580) ;  /* 0x0000000c00807947 */ /* 0x000fea0003800000 */
.L_x_4582:
        /* <DEDUP_REMOVED lines=10> */
.L_x_4589:
[----:B------:R-:W-:Y:S02]  /*4b50*/  IMAD.U32 R0, R24, 0x10000, RZ ;  /* 0x0001000018007824 */ /* 0x000fe400078e00ff */
[----:B------:R-:W-:-:S03]  /*4b60*/  IMAD.MOV.U32 R23, RZ, RZ, R25 ;  /* 0x000000ffff177224 */ /* 0x000fc600078e0019 */
[----:B------:R-:W-:-:S05]  /*4b70*/  F2FP.F16.F32.PACK_AB R0, RZ, R0 ;  /* 0x00000000ff00723e */ /* 0x000fca00000000ff */
[----:B------:R0:W-:Y:S01]  /*4b80*/  STG.E.U16 desc[UR36][R8.64], R0 ;  /* 0x0000000008007986 */ /* 0x0001e2000c101524 */
[----:B------:R-:W-:Y:S05]  /*4b90*/  BRA `(.L_x_4580) ;  /* 0x0000000c00447947 */ /* 0x000fea0003800000 */
.L_x_4588:
[----:B------:R-:W-:-:S13]  /*4ba0*/  ISETP.NE.AND P0, PT, R0, 0x7, PT ;  /* 0x000000070000780c */ /* 0x000fda0003f05270 */
[----:B------:R-:W-:Y:S05]  /*4bb0*/  @!P0 BRA `(.L_x_4590) ;  /* 0x00000000003c8947 */ /* 0x000fea0003800000 */
[----:B------:R-:W-:-:S13]  /*4bc0*/  ISETP.NE.AND P0, PT, R0, 0x8, PT ;  /* 0x000000080000780c */ /* 0x000fda0003f05270 */
[----:B------:R-:W-:Y:S05]  /*4bd0*/  @!P0 BRA `(.L_x_4591) ;  /* 0x00000000001c8947 */ /* 0x000fea0003800000 */
[----:B------:R-:W-:-:S13]  /*4be0*/  ISETP.NE.AND P0, PT, R0, 0x9, PT ;  /* 0x000000090000780c */ /* 0x000fda0003f05270 */
[----:B------:R-:W-:Y:S05]  /*4bf0*/  @P0 BRA `(.L_x_4585) ;  /* 0x0000000800c00947 */ /* 0x000fea0003800000 */
[----:B------:R-:W-:Y:S02]  /*4c00*/  IMAD.U32 R4, R24, 0x10000, RZ ;  /* 0x0001000018047824 */ /* 0x000fe400078e00ff */
[----:B------:R-:W-:Y:S02]  /*4c10*/  IMAD.MOV.U32 R5, RZ, RZ, RZ ;  /* 0x000000ffff057224 */ /* 0x000fe400078e00ff */
[----:B------:R-:W-:-:S03]  /*4c20*/  IMAD.MOV.U32 R23, RZ, RZ, R25 ;  /* 0x000000ffff177224 */ /* 0x000fc600078e0019 */
[----:B------:R0:W-:Y:S01]  /*4c30*/  STG.E.64 desc[UR36][R8.64], R4 ;  /* 0x0000000408007986 */ /* 0x0001e2000c101b24 */
[----:B------:R-:W-:Y:S05]  /*4c40*/  BRA `(.L_x_4580) ;  /* 0x0000000c00187947 */ /* 0x000fea0003800000 */
.L_x_4591:
[----:B------:R-:W-:Y:S02]  /*4c50*/  IMAD.U32 R24, R24, 0x10000, RZ ;  /* 0x0001000018187824 */ /* 0x000fe400078e00ff */
[----:B------:R-:W-:-:S03]  /*4c60*/  IMAD.MOV.U32 R23, RZ, RZ, R25 ;  /* 0x000000ffff177224 */ /* 0x000fc600078e0019 */
[----:B------:R-:W-:-:S04]  /*4c70*/  F2FP.F16.F32.PACK_AB R3, RZ, R24 ;  /* 0x00000018ff03723e */ /* 0x000fc800000000ff */
[----:B------:R-:W-:-:S05]  /*4c80*/  PRMT R3, R3, 0x5410, RZ ;  /* 0x0000541003037816 */ /* 0x000fca00000000ff */
[----:B------:R0:W-:Y:S01]  /*4c90*/  STG.E desc[UR36][R8.64], R3 ;  /* 0x0000000308007986 */ /* 0x0001e2000c101924 */
[----:B------:R-:W-:Y:S05]  /*4ca0*/  BRA `(.L_x_4580) ;  /* 0x0000000c00007947 */ /* 0x000fea0003800000 */
.L_x_4590:
[----:B------:R-:W-:Y:S02]  /*4cb0*/  IMAD.U32 R4, R24, 0x10000, RZ ;  /* 0x0001000018047824 */ /* 0x000fe400078e00ff */
[----:B------:R-:W-:Y:S02]  /*4cc0*/  IMAD.MOV.U32 R23, RZ, RZ, R25 ;  /* 0x000000ffff177224 */ /* 0x000fe400078e0019 */
[----:B------:R-:W-:-:S06]  /*4cd0*/  FMUL.FTZ R4, R4, 1 ;  /* 0x3f80000004047820 */ /* 0x000fcc0000410000 */
[----:B------:R-:W0:Y:S02]  /*4ce0*/  F2F.F64.F32 R4, R4 ;  /* 0x0000000400047310 */ /* 0x000e240000201800 */
[----:B0-----:R0:W-:Y:S01]  /*4cf0*/  STG.E.64 desc[UR36][R8.64], R4 ;  /* 0x0000000408007986 */ /* 0x0011e2000c101b24 */
[----:B------:R-:W-:Y:S05]  /*4d00*/  BRA `(.L_x_4580) ;  /* 0x0000000800e87947 */ /* 0x000fea0003800000 */
.L_x_4581:
        /* <DEDUP_REMOVED lines=14> */
.L_x_4594:
[----:B------:R-:W-:Y:S01]  /*4df0*/  IMAD.U32 R24, R24, 0x10000, RZ ;  /* 0x0001000018187824 */ /* 0x000fe200078e00ff */
[----:B------:R-:W-:Y:S01]  /*4e00*/  CS2R R6, SRZ ;  /* 0x0000000000067805 */ /* 0x000fe2000001ff00 */
[----:B------:R-:W-:Y:S02]  /*4e10*/  IMAD.MOV.U32 R23, RZ, RZ, R25 ;  /* 0x000000ffff177224 */ /* 0x000fe400078e0019 */
[----:B------:R-:W-:-:S06]  /*4e20*/  FMUL.FTZ R4, R24, 1 ;  /* 0x3f80000018047820 */ /* 0x000fcc0000410000 */
[----:B------:R-:W0:Y:S02]  /*4e30*/  F2F.F64.F32 R4, R4 ;  /* 0x0000000400047310 */ /* 0x000e240000201800 */
[----:B0-----:R0:W-:Y:S01]  /*4e40*/  STG.E.128 desc[UR36][R8.64], R4 ;  /* 0x0000000408007986 */ /* 0x0011e2000c101d24 */
[----:B------:R-:W-:Y:S05]  /*4e50*/  BRA `(.L_x_4580) ;  /* 0x0000000800947947 */ /* 0x000fea0003800000 */
.L_x_4593:
        /* <DEDUP_REMOVED lines=21> */
.L_x_4598:
[----:B------:R-:W-:Y:S05]  /*4fb0*/  BSYNC B0 ;  /* 0x0000000000007941 */ /* 0x000fea0003800000 */
.L_x_4597:
[----:B------:R-:W-:Y:S01]  /*4fc0*/  LOP3.LUT R5, R0, R5, RZ, 0xfc, !PT ;  /* 0x0000000500057212 */ /* 0x000fe200078efcff */
[----:B------:R-:W-:-:S04]  /*4fd0*/  IMAD.MOV.U32 R23, RZ, RZ, R25 ;  /* 0x000000ffff177224 */ /* 0x000fc800078e0019 */
[----:B------:R0:W-:Y:S01]  /*4fe0*/  STG.E.U8 desc[UR36][R8.64], R5 ;  /* 0x0000000508007986 */ /* 0x0001e2000c101124 */
[----:B------:R-:W-:Y:S05]  /*4ff0*/  BRA `(.L_x_4580) ;  /* 0x00000008002c7947 */ /* 0x000fea0003800000 */
.L_x_4596:
        /* <DEDUP_REMOVED lines=13> */
.L_x_4600:
[----:B------:R-:W-:Y:S01]  /*50d0*/  IMAD.MOV.U32 R0, RZ, RZ, 0x7f ;  /* 0x0000007fff007424 */ /* 0x000fe200078e00ff */
[----:B------:R-:W-:-:S04]  /*50e0*/  ISETP.GT.U32.AND P0, PT, R3, 0x7f800000, PT ;  /* 0x7f8000000300780c */ /* 0x000fc80003f04070 */
[----:B------:R-:W-:-:S09]  /*50f0*/  SEL R0, R0, 0x7c, P0 ;  /* 0x0000007c00007807 */ /* 0x000fd20000000000 */
.L_x_4601:
[----:B------:R-:W-:Y:S05]  /*5100*/  BSYNC B0 ;  /* 0x0000000000007941 */ /* 0x000fea0003800000 */
.L_x_4599:
[----:B------:R-:W-:Y:S01]  /*5110*/  LOP3.LUT R3, R5, 0x80000000, RZ, 0xc0, !PT ;  /* 0x8000000005037812 */ /* 0x000fe200078ec0ff */
[----:B------:R-:W-:-:S03]  /*5120*/  IMAD.MOV.U32 R23, RZ, RZ, R25 ;  /* 0x000000ffff177224 */ /* 0x000fc600078e0019 */
[----:B------:R-:W-:-:S04]  /*5130*/  SHF.R.U32.HI R3, RZ, 0x18, R3 ;  /* 0x00000018ff037819 */ /* 0x000fc80000011603 */
[----:B------:R-:W-:-:S05]  /*5140*/  LOP3.LUT R3, R0, R3, RZ, 0xfc, !PT ;  /* 0x0000000300037212 */ /* 0x000fca00078efcff */
[----:B------:R0:W-:Y:S01]  /*5150*/  STG.E.U8 desc[UR36][R8.64], R3 ;  /* 0x0000000308007986 */ /* 0x0001e2000c101124 */
[----:B------:R-:W-:Y:S05]  /*5160*/  BRA `(.L_x_4580) ;  /* 0x0000000400d07947 */ /* 0x000fea0003800000 */
.L_x_4595:
[----:B------:R0:W-:Y:S01]  /*5170*/  STG.E.U16 desc[UR36][R8.64], R24 ;  /* 0x0000001808007986 */ /* 0x0001e2000c101524 */
[----:B------:R-:W-:Y:S01]  /*5180*/  IMAD.MOV.U32 R23, RZ, RZ, R25 ;  /* 0x000000ffff177224 */ /* 0x000fe200078e0019 */
[----:B------:R-:W-:Y:S06]  /*5190*/  BRA `(.L_x_4580) ;  /* 0x0000000400c47947 */ /* 0x000fec0003800000 */
.L_x_4592:
        /* <DEDUP_REMOVED lines=10> */
[----:B------:R-:W0:Y:S02]  /*5240*/  F2I.FTZ.U32.TRUNC.NTZ R3, R3 ;  /* 0x0000000300037305 */ /* 0x000e24000021f000 */
[----:B0-----:R4:W-:Y:S01]  /*5250*/  STG.E.U16 desc[UR36][R8.64], R3 ;  /* 0x0000000308007986 */ /* 0x0019e2000c101524 */
[----:B------:R-:W-:Y:S05]  /*5260*/  BRA `(.L_x_4580) ;  /* 0x0000000400907947 */ /* 0x000fea0003800000 */
.L_x_4604:
        /* <DEDUP_REMOVED lines=17> */
.L_x_4607:
[----:B------:R-:W-:-:S04]  /*5380*/  LOP3.LUT R3, R5, 0x80000000, RZ, 0xc0, !PT ;  /* 0x8000000005037812 */ /* 0x000fc800078ec0ff */
[----:B------:R-:W-:-:S04]  /*5390*/  SHF.R.U32.HI R3, RZ, 0x18, R3 ;  /* 0x00000018ff037819 */ /* 0x000fc80000011603 */
[----:B------:R-:W-:-:S04]  /*53a0*/  LOP3.LUT R0, R0, R3, RZ, 0xfc, !PT ;  /* 0x0000000300007212 */ /* 0x000fc800078efcff */
[----:B------:R-:W-:-:S07]  /*53b0*/  PRMT R4, R0, 0x7610, R4 ;  /* 0x0000761000047816 */ /* 0x000fce0000000004 */
.L_x_4606:
[----:B------:R-:W-:Y:S05]  /*53c0*/  BSYNC B0 ;  /* 0x0000000000007941 */ /* 0x000fea0003800000 */
.L_x_4605:
[----:B------:R3:W-:Y:S01]  /*53d0*/  STG.E.U8 desc[UR36][R8.64], R4 ;  /* 0x0000000408007986 */ /* 0x0007e2000c101124 */
[----:B------:R-:W-:Y:S01]  /*53e0*/  IMAD.MOV.U32 R23, RZ, RZ, R25 ;  /* 0x000000ffff177224 */ /* 0x000fe200078e0019 */
[----:B------:R-:W-:Y:S06]  /*53f0*/  BRA `(.L_x_4580) ;  /* 0x00000004002c7947 */ /* 0x000fec0003800000 */
.L_x_4603:
        /* <DEDUP_REMOVED lines=17> */
.L_x_4610:
[----:B------:R-:W-:-:S04]  /*5510*/  LOP3.LUT R3, R5, 0x80000000, RZ, 0xc0, !PT ;  /* 0x8000000005037812 */ /* 0x000fc800078ec0ff */
[----:B------:R-:W-:-:S04]  /*5520*/  SHF.R.U32.HI R3, RZ, 0x18, R3 ;  /* 0x00000018ff037819 */ /* 0x000fc80000011603 */
[----:B------:R-:W-:-:S04]  /*5530*/  LOP3.LUT R0, R0, R3, RZ, 0xfc, !PT ;  /* 0x0000000300007212 */ /* 0x000fc800078efcff */
[----:B------:R-:W-:-:S07]  /*5540*/  PRMT R4, R0, 0x7610, R4 ;  /* 0x0000761000047816 */ /* 0x000fce0000000004 */
.L_x_4609:
[----:B------:R-:W-:Y:S05]  /*5550*/  BSYNC B0 ;  /* 0x0000000000007941 */ /* 0x000fea0003800000 */
.L_x_4608:
[----:B------:R0:W-:Y:S01]  /*5560*/  STG.E.U8 desc[UR36][R8.64], R4 ;  /* 0x0000000408007986 */ /* 0x0001e2000c101124 */
[----:B------:R-:W-:Y:S01]  /*5570*/  IMAD.MOV.U32 R23, RZ, RZ, R25 ;  /* 0x000000ffff177224 */ /* 0x000fe200078e0019 */
[----:B------:R-:W-:Y:S06]  /*5580*/  BRA `(.L_x_4580) ;  /* 0x0000000000c87947 */ /* 0x000fec0003800000 */
.L_x_4602:
        /* <DEDUP_REMOVED lines=23> */
.L_x_4585:
        /* <DEDUP_REMOVED lines=16> */
.L_x_4613:
[----:B------:R-:W-:Y:S01]  /*5800*/  IMAD.MOV.U32 R23, RZ, RZ, R25 ;  /* 0x000000ffff177224 */ /* 0x000fe200078e0019 */
[----:B------:R-:W-:Y:S06]  /*5810*/  BRA `(.L_x_4580) ;  /* 0x0000000000247947 */ /* 0x000fec0003800000 */
.L_x_4612:
[----:B------:R-:W-:Y:S02]  /*5820*/  IMAD.U32 R4, R24, 0x10000, RZ ;  /* 0x0001000018047824 */ /* 0x000fe400078e00ff */
[----:B------:R-:W-:-:S04]  /*5830*/  IMAD.MOV.U32 R23, RZ, RZ, R25 ;  /* 0x000000ffff177224 */ /* 0x000fc800078e0019 */
[----:B------:R-:W0:Y:S02]  /*5840*/  F2I.U64.TRUNC R4, R4 ;  /* 0x0000000400047311 */ /* 0x000e24000020d800 */
[----:B0-----:R2:W-:Y:S01]  /*5850*/  STG.E.64 desc[UR36][R8.64], R4 ;  /* 0x0000000408007986 */ /* 0x0015e2000c101b24 */
[----:B------:R-:W-:Y:S05]  /*5860*/  BRA `(.L_x_4580) ;  /* 0x0000000000107947 */ /* 0x000fea0003800000 */
.L_x_4611:
[----:B------:R-:W-:Y:S02]  /*5870*/  IMAD.U32 R24, R24, 0x10000, RZ ;  /* 0x0001000018187824 */ /* 0x000fe400078e00ff */
[----:B------:R-:W-:Y:S02]  /*5880*/  IMAD.MOV.U32 R23, RZ, RZ, R25 ;  /* 0x000000ffff177224 */ /* 0x000fe400078e0019 */
[----:B------:R-:W0:Y:S02]  /*5890*/  F2I.FTZ.U32.TRUNC.NTZ R3, R24 ;  /* 0x0000001800037305 */ /* 0x000e24000021f000 */
[----:B0-----:R0:W-:Y:S03]  /*58a0*/  STG.E desc[UR36][R8.64], R3 ;  /* 0x0000000308007986 */ /* 0x0011e6000c101924 */
.L_x_4580:
[----:B------:R-:W-:Y:S05]  /*58b0*/  BSYNC B6 ;  /* 0x0000000000067941 */ /* 0x000fea0003800000 */
.L_x_4579:
        /* <DEDUP_REMOVED lines=25> */
.L_x_4619:
[----:B------:R-:W-:-:S06]  /*5a50*/  IMAD.U32 R5, R22, 0x10000, RZ ;  /* 0x0001000016057824 */ /* 0x000fcc00078e00ff */
[----:B------:R-:W0:Y:S02]  /*5a60*/  F2I.S64.TRUNC R4, R5 ;  /* 0x0000000500047311 */ /* 0x000e24000020d900 */
[----:B0-----:R0:W-:Y:S01]  /*5a70*/  STG.E.U8 desc[UR36][R8.64], R4 ;  /* 0x0000000408007986 */ /* 0x0011e2000c101124 */
[----:B------:R-:W-:Y:S05]  /*5a80*/  BRA `(.L_x_4621) ;  /* 0x0000000c00847947 */ /* 0x000fea0003800000 */
.L_x_4618:
        /* <DEDUP_REMOVED lines=10> */
.L_x_4623:
[----:B------:R-:W-:-:S04]  /*5b30*/  IMAD.U32 R22, R22, 0x10000, RZ ;  /* 0x0001000016167824 */ /* 0x000fc800078e00ff */
[----:B------:R-:W0:Y:S02]  /*5b40*/  F2I.FTZ.TRUNC.NTZ R3, R22 ;  /* 0x0000001600037305 */ /* 0x000e24000021f100 */
[----:B0-----:R0:W-:Y:S01]  /*5b50*/  STG.E desc[UR36][R8.64], R3 ;  /* 0x0000000308007986 */ /* 0x0011e2000c101924 */
[----:B------:R-:W-:Y:S05]  /*5b60*/  BRA `(.L_x_4621) ;  /* 0x0000000c004c7947 */ /* 0x000fea0003800000 */
.L_x_4622:
[----:B------:R-:W-:-:S04]  /*5b70*/  IMAD.U32 R22, R22, 0x10000, RZ ;  /* 0x0001000016167824 */ /* 0x000fc800078e00ff */
[----:B------:R-:W0:Y:S02]  /*5b80*/  F2I.FTZ.TRUNC.NTZ R3, R22 ;  /* 0x0000001600037305 */ /* 0x000e24000021f100 */
[----:B0-----:R0:W-:Y:S01]  /*5b90*/  STG.E.U16 desc[UR36][R8.64], R3 ;  /* 0x0000000308007986 */ /* 0x0011e2000c101524 */
[----:B------:R-:W-:Y:S05]  /*5ba0*/  BRA `(.L_x_4621) ;  /* 0x0000000c003c7947 */ /* 0x000fea0003800000 */
.L_x_4617:
        /* <DEDUP_REMOVED lines=9> */
.L_x_4625:
[----:B------:R-:W-:-:S05]  /*5c40*/  IMAD.U32 R0, R22, 0x10000, RZ ;  /* 0x0001000016007824 */ /* 0x000fca00078e00ff */
[----:B------:R-:W-:-:S05]  /*5c50*/  F2FP.F16.F32.PACK_AB R0, RZ, R0 ;  /* 0x00000000ff00723e */ /* 0x000fca00000000ff */
[----:B------:R0:W-:Y:S01]  /*5c60*/  STG.E.U16 desc[UR36][R8.64], R0 ;  /* 0x0000000008007986 */ /* 0x0001e2000c101524 */
[----:B------:R-:W-:Y:S05]  /*5c70*/  BRA `(.L_x_4621) ;  /* 0x0000000c00087947 */ /* 0x000fea0003800000 */
.L_x_4624:
        /* <DEDUP_REMOVED lines=10> */
.L_x_4627:
[----:B------:R-:W-:-:S05]  /*5d20*/  IMAD.U32 R22, R22, 0x10000, RZ ;  /* 0x0001000016167824 */ /* 0x000fca00078e00ff */
[----:B------:R-:W-:-:S04]  /*5d30*/  F2FP.F16.F32.PACK_AB R3, RZ, R22 ;  /* 0x00000016ff03723e */ /* 0x000fc800000000ff */
[----:B------:R-:W-:-:S05]  /*5d40*/  PRMT R3, R3, 0x5410, RZ ;  /* 0x0000541003037816 */ /* 0x000fca00000000ff */
[----:B------:R0:W-:Y:S01]  /*5d50*/  STG.E desc[UR36][R8.64], R3 ;  /* 0x0000000308007986 */ /* 0x0001e2000c101924 */
[----:B------:R-:W-:Y:S05]  /*5d60*/  BRA `(.L_x_4621) ;  /* 0x0000000800cc7947 */ /* 0x000fea0003800000 */
.L_x_4626:
[----:B------:R-:W-:-:S04]  /*5d70*/  IMAD.U32 R4, R22, 0x10000, RZ ;  /* 0x0001000016047824 */ /* 0x000fc800078e00ff */
[----:B------:R-:W-:-:S06]  /*5d80*/  FMUL.FTZ R4, R4, 1 ;  /* 0x3f80000004047820 */ /* 0x000fcc0000410000 */
[----:B------:R-:W0:Y:S02]  /*5d90*/  F2F.F64.F32 R4, R4 ;  /* 0x0000000400047310 */ /* 0x000e240000201800 */
[----:B0-----:R0:W-:Y:S01]  /*5da0*/  STG.E.64 desc[UR36][R8.64], R4 ;  /* 0x0000000408007986 */ /* 0x0011e2000c101b24 */
[----:B------:R-:W-:Y:S05]  /*5db0*/  BRA `(.L_x_4621) ;  /* 0x0000000800b87947 */ /* 0x000fea0003800000 */
.L_x_4616:
        /* <DEDUP_REMOVED lines=13> */
.L_x_4630:
[----:B------:R-:W-:Y:S01]  /*5e90*/  IMAD.U32 R22, R22, 0x10000, RZ ;  /* 0x0001000016167824 */ /* 0x000fe200078e00ff */
[----:B------:R-:W-:-:S03]  /*5ea0*/  CS2R R6, SRZ ;  /* 0x0000000000067805 */ /* 0x000fc6000001ff00 */
[----:B------:R-:W-:-:S06]  /*5eb0*/  FMUL.FTZ R4, R22, 1 ;  /* 0x3f80000016047820 */ /* 0x000fcc0000410000 */
[----:B------:R-:W0:Y:S02]  /*5ec0*/  F2F.F64.F32 R4, R4 ;  /* 0x0000000400047310 */ /* 0x000e240000201800 */
[----:B0-----:R0:W-:Y:S01]  /*5ed0*/  STG.E.128 desc[UR36][R8.64], R4 ;  /* 0x0000000408007986 */ /* 0x0011e2000c101d24 */
[----:B------:R-:W-:Y:S05]  /*5ee0*/  BRA `(.L_x_4621) ;  /* 0x00000008006c7947 */ /* 0x000fea0003800000 */
.L_x_4629:
        /* <DEDUP_REMOVED lines=21> */
.L_x_4634:
[----:B------:R-:W-:Y:S05]  /*6040*/  BSYNC B0 ;  /* 0x0000000000007941 */ /* 0x000fea0003800000 */
.L_x_4633:
[----:B------:R-:W-:-:S05]  /*6050*/  LOP3.LUT R5, R0, R5, RZ, 0xfc, !PT ;  /* 0x0000000500057212 */ /* 0x000fca00078efcff */
[----:B------:R0:W-:Y:S01]  /*6060*/  STG.E.U8 desc[UR36][R8.64], R5 ;  /* 0x0000000508007986 */ /* 0x0001e2000c101124 */
[----:B------:R-:W-:Y:S05]  /*6070*/  BRA `(.L_x_4621) ;  /* 0x0000000800087947 */ /* 0x000fea0003800000 */
.L_x_4632:
        /* <DEDUP_REMOVED lines=13> */
.L_x_4636:
[----:B------:R-:W-:Y:S01]  /*6150*/  IMAD.MOV.U32 R0, RZ, RZ, 0x7f ;  /* 0x0000007fff007424 */ /* 0x000fe200078e00ff */
[----:B------:R-:W-:-:S04]  /*6160*/  ISETP.GT.U32.AND P0, PT, R3, 0x7f800000, PT ;  /* 0x7f8000000300780c */ /* 0x000fc80003f04070 */
[----:B------:R-:W-:-:S09]  /*6170*/  SEL R0, R0, 0x7c, P0 ;  /* 0x0000007c00007807 */ /* 0x000fd20000000000 */
.L_x_4637:
[----:B------:R-:W-:Y:S05]  /*6180*/  BSYNC B0 ;  /* 0x0000000000007941 */ /* 0x000fea0003800000 */
.L_x_4635:
[----:B------:R-:W-:-:S04]  /*6190*/  LOP3.LUT R3, R5, 0x80000000, RZ, 0xc0, !PT ;  /* 0x8000000005037812 */ /* 0x000fc800078ec0ff */
[----:B------:R-:W-:-:S04]  /*61a0*/  SHF.R.U32.HI R3, RZ, 0x18, R3 ;  /* 0x00000018ff037819 */ /* 0x000fc80000011603 */
[----:B------:R-:W-:-:S05]  /*61b0*/  LOP3.LUT R3, R0, R3, RZ, 0xfc, !PT ;  /* 0x0000000300037212 */ /* 0x000fca00078efcff */
[----:B------:R0:W-:Y:S01]  /*61c0*/  STG.E.U8 desc[UR36][R8.64], R3 ;  /* 0x0000000308007986 */ /* 0x0001e2000c101124 */
[----:B------:R-:W-:Y:S05]  /*61d0*/  BRA `(.L_x_4621) ;  /* 0x0000000400b07947 */ /* 0x000fea0003800000 */
.L_x_4631:
[----:B------:R0:W-:Y:S01]  /*61e0*/  STG.E.U16 desc[UR36][R8.64], R22 ;  /* 0x0000001608007986 */ /* 0x0001e2000c101524 */
[----:B------:R-:W-:Y:S05]  /*61f0*/  BRA `(.L_x_4621) ;  /* 0x0000000400a87947 */ /* 0x000fea0003800000 */
.L_x_4628:
        /* <DEDUP_REMOVED lines=12> */
.L_x_4640:
        /* <DEDUP_REMOVED lines=17> */
.L_x_4643:
[----:B------:R-:W-:-:S04]  /*63d0*/  LOP3.LUT R3, R5, 0x80000000, RZ, 0xc0, !PT ;  /* 0x8000000005037812 */ /* 0x000fc800078ec0ff */
[----:B------:R-:W-:-:S04]  /*63e0*/  SHF.R.U32.HI R3, RZ, 0x18, R3 ;  /* 0x00000018ff037819 */ /* 0x000fc80000011603 */
[----:B------:R-:W-:-:S04]  /*63f0*/  LOP3.LUT R0, R0, R3, RZ, 0xfc, !PT ;  /* 0x0000000300007212 */ /* 0x000fc800078efcff */
[----:B------:R-:W-:-:S07]  /*6400*/  PRMT R4, R0, 0x7610, R4 ;  /* 0x0000761000047816 */ /* 0x000fce0000000004 */
.L_x_4642:
[----:B------:R-:W-:Y:S05]  /*6410*/  BSYNC B0 ;  /* 0x0000000000007941 */ /* 0x000fea0003800000 */
.L_x_4641:
[----:B------:R3:W-:Y:S01]  /*6420*/  STG.E.U8 desc[UR36][R8.64], R4 ;  /* 0x0000000408007986 */ /* 0x0007e2000c101124 */
[----:B------:R-:W-:Y:S05]  /*6430*/  BRA `(.L_x_4621) ;  /* 0x0000000400187947 */ /* 0x000fea0003800000 */
.L_x_4639:
        /* <DEDUP_REMOVED lines=17> */
.L_x_4646:
[----:B------:R-:W-:-:S04]  /*6550*/  LOP3.LUT R3, R5, 0x80000000, RZ, 0xc0, !PT ;  /* 0x8000000005037812 */ /* 0x000fc800078ec0ff */
[----:B------:R-:W-:-:S04]  /*6560*/  SHF.R.U32.HI R3, RZ, 0x18, R3 ;  /* 0x00000018ff037819 */ /* 0x000fc80000011603 */
[----:B------:R-:W-:-:S04]  /*6570*/  LOP3.LUT R0, R0, R3, RZ, 0xfc, !PT ;  /* 0x0000000300007212 */ /* 0x000fc800078efcff */
[----:B------:R-:W-:-:S07]  /*6580*/  PRMT R4, R0, 0x7610, R4 ;  /* 0x0000761000047816 */ /* 0x000fce0000000004 */
.L_x_4645:
[----:B------:R-:W-:Y:S05]  /*6590*/  BSYNC B0 ;  /* 0x0000000000007941 */ /* 0x000fea0003800000 */
.L_x_4644:
[----:B------:R0:W-:Y:S01]  /*65a0*/  STG.E.U8 desc[UR36][R8.64], R4 ;  /* 0x0000000408007986 */ /* 0x0001e2000c101124 */
[----:B------:R-:W-:Y:S05]  /*65b0*/  BRA `(.L_x_4621) ;  /* 0x0000000000b87947 */ /* 0x000fea0003800000 */
.L_x_4638:
        /* <DEDUP_REMOVED lines=22> */
.L_x_4620:
        /* <DEDUP_REMOVED lines=16> */
.L_x_4649:
[----:B------:R-:W-:Y:S05]  /*6820*/  BRA `(.L_x_4621) ;  /* 0x00000000001c7947 */ /* 0x000fea0003800000 */
.L_x_4648:
[----:B------:R-:W-:-:S06]  /*6830*/  IMAD.U32 R4, R22, 0x10000, RZ ;  /* 0x0001000016047824 */ /* 0x000fcc00078e00ff */
[----:B------:R-:W0:Y:S02]  /*6840*/  F2I.U64.TRUNC R4, R4 ;  /* 0x0000000400047311 */ /* 0x000e24000020d800 */
[----:B0-----:R2:W-:Y:S01]  /*6850*/  STG.E.64 desc[UR36][R8.64], R4 ;  /* 0x0000000408007986 */ /* 0x0015e2000c101b24 */
[----:B------:R-:W-:Y:S05]  /*6860*/  BRA `(.L_x_4621) ;  /* 0x00000000000c7947 */ /* 0x000fea0003800000 */
.L_x_4647:
[----:B------:R-:W-:-:S04]  /*6870*/  IMAD.U32 R22, R22, 0x10000, RZ ;  /* 0x0001000016167824 */ /* 0x000fc800078e00ff */
[----:B------:R-:W0:Y:S02]  /*6880*/  F2I.FTZ.U32.TRUNC.NTZ R3, R22 ;  /* 0x0000001600037305 */ /* 0x000e24000021f000 */
[----:B0-----:R0:W-:Y:S02]  /*6890*/  STG.E desc[UR36][R8.64], R3 ;  /* 0x0000000308007986 */ /* 0x0011e4000c101924 */
.L_x_4621:
        /* <DEDUP_REMOVED lines=25> */
.L_x_4653:
[----:B------:R-:W-:-:S06]  /*6a30*/  IMAD.U32 R5, R18, 0x10000, RZ ;  /* 0x0001000012057824 */ /* 0x000fcc00078e00ff */
[----:B------:R-:W0:Y:S02]  /*6a40*/  F2I.S64.TRUNC R4, R5 ;  /* 0x0000000500047311 */ /* 0x000e24000020d900 */
[----:B0-----:R3:W-:Y:S01]  /*6a50*/  STG.E.U8 desc[UR36][R8.64], R4 ;  /* 0x0000000408007986 */ /* 0x0017e2000c101124 */
[----:B------:R-:W-:Y:S05]  /*6a60*/  BRA `(.L_x_4655) ;  /* 0x0000000c00847947 */ /* 0x000fea0003800000 */
.L_x_4652:
        /* <DEDUP_REMOVED lines=10> */
.L_x_4657:
[----:B------:R-:W-:-:S04]  /*6b10*/  IMAD.U32 R18, R18, 0x10000, RZ ;  /* 0x0001000012127824 */ /* 0x000fc800078e00ff */
[----:B------:R-:W0:Y:S02]  /*6b20*/  F2I.FTZ.TRUNC.NTZ R3, R18 ;  /* 0x0000001200037305 */ /* 0x000e24000021f100 */
[----:B0-----:R2:W-:Y:S01]  /*6b30*/  STG.E desc[UR36][R8.64], R3 ;  /* 0x0000000308007986 */ /* 0x0015e2000c101924 */
[----:B------:R-:W-:Y:S05]  /*6b40*/  BRA `(.L_x_4655) ;  /* 0x0000000c004c7947 */ /* 0x000fea0003800000 */
.L_x_4656:
[----:B------:R-:W-:-:S04]  /*6b50*/  IMAD.U32 R18, R18, 0x10000, RZ ;  /* 0x0001000012127824 */ /* 0x000fc800078e00ff */
[----:B------:R-:W0:Y:S02]  /*6b60*/  F2I.FTZ.TRUNC.NTZ R3, R18 ;  /* 0x0000001200037305 */ /* 0x000e24000021f100 */
[----:B0-----:R0:W-:Y:S01]  /*6b70*/  STG.E.U16 desc[UR36][R8.64], R3 ;  /* 0x0000000308007986 */ /* 0x0011e2000c101524 */
[----:B------:R-:W-:Y:S05]  /*6b80*/  BRA `(.L_x_4655) ;  /* 0x0000000c003c7947 */ /* 0x000fea0003800000 */
.L_x_4651:
        /* <DEDUP_REMOVED lines=9> */
.L_x_4659:
[----:B------:R-:W-:-:S05]  /*6c20*/  IMAD.U32 R0, R18, 0x10000, RZ ;  /* 0x0001000012007824 */ /* 0x000fca00078e00ff */
[----:B------:R-:W-:-:S05]  /*6c30*/  F2FP.F16.F32.PACK_AB R0, RZ, R0 ;  /* 0x00000000ff00723e */ /* 0x000fca00000000ff */
[----:B------:R0:W-:Y:S01]  /*6c40*/  STG.E.U16 desc[UR36][R8.64], R0 ;  /* 0x0000000008007986 */ /* 0x0001e2000c101524 */
[----:B------:R-:W-:Y:S05]  /*6c50*/  BRA `(.L_x_4655) ;  /* 0x0000000c00087947 */ /* 0x000fea0003800000 */
.L_x_4658:
        /* <DEDUP_REMOVED lines=10> */
.L_x_4661:
[----:B------:R-:W-:-:S05]  /*6d00*/  IMAD.U32 R18, R18, 0x10000, RZ ;  /* 0x0001000012127824 */ /* 0x000fca00078e00ff */
[----:B------:R-:W-:-:S04]  /*6d10*/  F2FP.F16.F32.PACK_AB R3, RZ, R18 ;  /* 0x00000012ff03723e */ /* 0x000fc800000000ff */
[----:B------:R-:W-:-:S05]  /*6d20*/  PRMT R3, R3, 0x5410, RZ ;  /* 0x0000541003037816 */ /* 0x000fca00000000ff */
[----:B------:R0:W-:Y:S01]  /*6d30*/  STG.E desc[UR36][R8.64], R3 ;  /* 0x0000000308007986 */ /* 0x0001e2000c101924 */
[----:B------:R-:W-:Y:S05]  /*6d40*/  BRA `(.L_x_4655) ;  /* 0x0000000800cc7947 */ /* 0x000fea0003800000 */
.L_x_4660:
[----:B------:R-:W-:-:S04]  /*6d50*/  IMAD.U32 R4, R18, 0x10000, RZ ;  /* 0x0001000012047824 */ /* 0x000fc800078e00ff */
[----:B------:R-:W-:-:S06]  /*6d60*/  FMUL.FTZ R4, R4, 1 ;  /* 0x3f80000004047820 */ /* 0x000fcc0000410000 */
[----:B------:R-:W0:Y:S02]  /*6d70*/  F2F.F64.F32 R4, R4 ;  /* 0x0000000400047310 */ /* 0x000e240000201800 */
[----:B0-----:R0:W-:Y:S01]  /*6d80*/  STG.E.64 desc[UR36][R8.64], R4 ;  /* 0x0000000408007986 */ /* 0x0011e2000c101b24 */
[----:B------:R-:W-:Y:S05]  /*6d90*/  BRA `(.L_x_4655) ;  /* 0x0000000800b87947 */ /* 0x000fea0003800000 */
.L_x_4650:
        /* <DEDUP_REMOVED lines=13> */
.L_x_4664:
[----:B------:R-:W-:Y:S01]  /*6e70*/  IMAD.U32 R18, R18, 0x10000, RZ ;  /* 0x0001000012127824 */ /* 0x000fe200078e00ff */
[----:B------:R-:W-:-:S03]  /*6e80*/  CS2R R6, SRZ ;  /* 0x0000000000067805 */ /* 0x000fc6000001ff00 */
[----:B------:R-:W-:-:S06]  /*6e90*/  FMUL.FTZ R4, R18, 1 ;  /* 0x3f80000012047820 */ /* 0x000fcc0000410000 */
[----:B------:R-:W0:Y:S02]  /*6ea0*/  F2F.F64.F32 R4, R4 ;  /* 0x0000000400047310 */ /* 0x000e240000201800 */
[----:B0-----:R0:W-:Y:S01]  /*6eb0*/  STG.E.128 desc[UR36][R8.64], R4 ;  /* 0x0000000408007986 */ /* 0x0011e2000c101d24 */
[----:B------:R-:W-:Y:S05]  /*6ec0*/  BRA `(.L_x_4655) ;  /* 0x00000008006c7947 */ /* 0x000fea0003800000 */
.L_x_4663:
        /* <DEDUP_REMOVED lines=21> */
.L_x_4668:
[----:B------:R-:W-:Y:S05]  /*7020*/  BSYNC B0 ;  /* 0x0000000000007941 */ /* 0x000fea0003800000 */
.L_x_4667:
[----:B------:R-:W-:-:S05]  /*7030*/  LOP3.LUT R5, R0, R5, RZ, 0xfc, !PT ;  /* 0x0000000500057212 */ /* 0x000fca00078efcff */
[----:B------:R0:W-:Y:S01]  /*7040*/  STG.E.U8 desc[UR36][R8.64], R5 ;  /* 0x0000000508007986 */ /* 0x0001e2000c101124 */
[----:B------:R-:W-:Y:S05]  /*7050*/  BRA `(.L_x_4655) ;  /* 0x0000000800087947 */ /* 0x000fea0003800000 */
.L_x_4666:
        /* <DEDUP_REMOVED lines=13> */
.L_x_4670:
[----:B------:R-:W-:Y:S01]  /*7130*/  IMAD.MOV.U32 R0, RZ, RZ, 0x7f ;  /* 0x0000007fff007424 */ /* 0x000fe200078e00ff */
[----:B------:R-:W-:-:S04]  /*7140*/  ISETP.GT.U32.AND P0, PT, R3, 0x7f800000, PT ;  /* 0x7f8000000300780c */ /* 0x000fc80003f04070 */
[----:B------:R-:W-:-:S09]  /*7150*/  SEL R0, R0, 0x7c, P0 ;  /* 0x0000007c00007807 */ /* 0x000fd20000000000 */
.L_x_4671:
[----:B------:R-:W-:Y:S05]  /*7160*/  BSYNC B0 ;  /* 0x0000000000007941 */ /* 0x000fea0003800000 */
.L_x_4669:
[----:B------:R-:W-:-:S04]  /*7170*/  LOP3.LUT R3, R5, 0x80000000, RZ, 0xc0, !PT ;  /* 0x8000000005037812 */ /* 0x000fc800078ec0ff */
[----:B------:R-:W-:-:S04]  /*7180*/  SHF.R.U32.HI R3, RZ, 0x18, R3 ;  /* 0x00000018ff037819 */ /* 0x000fc80000011603 */
[----:B------:R-:W-:-:S05]  /*7190*/  LOP3.LUT R3, R0, R3, RZ, 0xfc, !PT ;  /* 0x0000000300037212 */ /* 0x000fca00078efcff */
[----:B------:R0:W-:Y:S01]  /*71a0*/  STG.E.U8 desc[UR36][R8.64], R3 ;  /* 0x0000000308007986 */ /* 0x0001e2000c101124 */
[----:B------:R-:W-:Y:S05]  /*71b0*/  BRA `(.L_x_4655) ;  /* 0x0000000400b07947 */ /* 0x000fea0003800000 */
.L_x_4665:
[----:B------:R0:W-:Y:S01]  /*71c0*/  STG.E.U16 desc[UR36][R8.64], R18 ;  /* 0x0000001208007986 */ /* 0x0001e2000c101524 */
[----:B------:R-:W-:Y:S05]  /*71d0*/  BRA `(.L_x_4655) ;  /* 0x0000000400a87947 */ /* 0x000fea0003800000 */
.L_x_4662:
        /* <DEDUP_REMOVED lines=12> */
.L_x_4674:
        /* <DEDUP_REMOVED lines=17> */
.L_x_4677:
[----:B------:R-:W-:-:S04]  /*73b0*/  LOP3.LUT R3, R5, 0x80000000, RZ, 0xc0, !PT ;  /* 0x8000000005037812 */ /* 0x000fc800078ec0ff */
[----:B------:R-:W-:-:S04]  /*73c0*/  SHF.R.U32.HI R3, RZ, 0x18, R3 ;  /* 0x00000018ff037819 */ /* 0x000fc80000011603 */
[----:B------:R-:W-:-:S04]  /*73d0*/  LOP3.LUT R0, R0, R3, RZ, 0xfc, !PT ;  /* 0x0000000300007212 */ /* 0x000fc800078efcff */
[----:B------:R-:W-:-:S07]  /*73e0*/  PRMT R4, R0, 0x7610, R4 ;  /* 0x0000761000047816 */ /* 0x000fce0000000004 */
.L_x_4676:
[----:B------:R-:W-:Y:S05]  /*73f0*/  BSYNC B0 ;  /* 0x0000000000007941 */ /* 0x000fea0003800000 */
.L_x_4675:
[----:B------:R0:W-:Y:S01]  /*7400*/  STG.E.U8 desc[UR36][R8.64], R4 ;  /* 0x0000000408007986 */ /* 0x0001e2000c101124 */
[----:B------:R-:W-:Y:S05]  /*7410*/  BRA `(.L_x_4655) ;  /* 0x0000000400187947 */ /* 0x000fea0003800000 */
.L_x_4673:
        /* <DEDUP_REMOVED lines=17> */
.L_x_4680:
[----:B------:R-:W-:-:S04]  /*7530*/  LOP3.LUT R3, R5, 0x80000000, RZ, 0xc0, !PT ;  /* 0x8000000005037812 */ /* 0x000fc800078ec0ff */
[----:B------:R-:W-:-:S04]  /*7540*/  SHF.R.U32.HI R3, RZ, 0x18, R3 ;  /* 0x00000018ff037819 */ /* 0x000fc80000011603 */
[----:B------:R-:W-:-:S04]  /*7550*/  LOP3.LUT R0, R0, R3, RZ, 0xfc, !PT ;  /* 0x0000000300007212 */ /* 0x000fc800078efcff */
[----:B------:R-:W-:-:S07]  /*7560*/  PRMT R4, R0, 0x7610, R4 ;  /* 0x0000761000047816 */ /* 0x000fce0000000004 */
.L_x_4679:
[----:B------:R-:W-:Y:S05]  /*7570*/  BSYNC B0 ;  /* 0x0000000000007941 */ /* 0x000fea0003800000 */
.L_x_4678:
[----:B------:R0:W-:Y:S01]  /*7580*/  STG.E.U8 desc[UR36][R8.64], R4 ;  /* 0x0000000408007986 */ /* 0x0001e2000c101124 */
[----:B------:R-:W-:Y:S05]  /*7590*/  BRA `(.L_x_4655) ;  /* 0x0000000000b87947 */ /* 0x000fea0003800000 */
.L_x_4672:
        /* <DEDUP_REMOVED lines=22> */
.L_x_4654:
        /* <DEDUP_REMOVED lines=16> */
.L_x_4683:
[----:B------:R-:W-:Y:S05]  /*7800*/  BRA `(.L_x_4655) ;  /* 0x00000000001c7947 */ /* 0x000fea0003800000 */
.L_x_4682:
[----:B------:R-:W-:-:S06]  /*7810*/  IMAD.U32 R4, R18, 0x10000, RZ ;  /* 0x0001000012047824 */ /* 0x000fcc00078e00ff */
[----:B------:R-:W0:Y:S02]  /*7820*/  F2I.U64.TRUNC R4, R4 ;  /* 0x0000000400047311 */ /* 0x000e24000020d800 */
[----:B0-----:R0:W-:Y:S01]  /*7830*/  STG.E.64 desc[UR36][R8.64], R4 ;  /* 0x0000000408007986 */ /* 0x0011e2000c101b24 */
[----:B------:R-:W-:Y:S05]  /*7840*/  BRA `(.L_x_4655) ;  /* 0x00000000000c7947 */ /* 0x000fea0003800000 */
.L_x_4681:
[----:B------:R-:W-:-:S04]  /*7850*/  IMAD.U32 R18, R18, 0x10000, RZ ;  /* 0x0001000012127824 */ /* 0x000fc800078e00ff */
[----:B------:R-:W0:Y:S02]  /*7860*/  F2I.FTZ.U32.TRUNC.NTZ R3, R18 ;  /* 0x0000001200037305 */ /* 0x000e24000021f000 */
[----:B0-----:R0:W-:Y:S02]  /*7870*/  STG.E desc[UR36][R8.64], R3 ;  /* 0x0000000308007986 */ /* 0x0011e4000c101924 */
.L_x_4655:
[----:B------:R-:W-:-:S07]  /*7880*/  VIADD R23, R23, 0x80 ;  /* 0x0000008017177836 */ /* 0x000fce0000000000 */
.L_x_4615:
[----:B------:R-:W-:Y:S05]  /*7890*/  BSYNC B6 ;  /* 0x0000000000067941 */ /* 0x000fea0003800000 */
.L_x_4614:
[----:B------:R-:W-:-:S13]  /*78a0*/  ISETP.GE.AND P0, PT, R23, R16, PT ;  /* 0x000000101700720c */ /* 0x000fda0003f06270 */
[----:B------:R-:W-:Y:S05]  /*78b0*/  @P0 EXIT ;  /* 0x000000000000094d */ /* 0x000fea0003800000 */
[----:B0123--:R-:W0:Y:S01]  /*78c0*/  LDC.64 R4, c[0x0][0x228] ;  /* 0x00008a00ff047b82 */ /* 0x00fe220000000a00 */
[----:B------:R-:W-:Y:S01]  /*78d0*/  PRMT R0, R19, 0x9910, RZ ;  /* 0x0000991013007816 */ /* 0x000fe200000000ff */
        /* <DEDUP_REMOVED lines=19> */
.L_x_4687:
[----:B------:R-:W-:-:S06]  /*7a10*/  IMAD.U32 R5, R17, 0x10000, RZ ;  /* 0x0001000011057824 */ /* 0x000fcc00078e00ff */
[----:B------:R-:W0:Y:S02]  /*7a20*/  F2I.S64.TRUNC R4, R5 ;  /* 0x0000000500047311 */ /* 0x000e24000020d900 */
[----:B0-----:R-:W-:Y:S01]  /*7a30*/  STG.E.U8 desc[UR36][R2.64], R4 ;  /* 0x0000000402007986 */ /* 0x001fe2000c101124 */
[----:B------:R-:W-:Y:S05]  /*7a40*/  EXIT ;  /* 0x000000000000794d */ /* 0x000fea0003800000 */
.L_x_4686:
        /* <DEDUP_REMOVED lines=10> */
.L_x_4690:
[----:B------:R-:W-:-:S06]  /*7af0*/  IMAD.U32 R17, R17, 0x10000, RZ ;  /* 0x0001000011117824 */ /* 0x000fcc00078e00ff */
[----:B------:R-:W0:Y:S02]  /*7b00*/  F2I.FTZ.TRUNC.NTZ R17, R17 ;  /* 0x0000001100117305 */ /* 0x000e24000021f100 */
[----:B0-----:R-:W-:Y:S01]  /*7b10*/  STG.E desc[UR36][R2.64], R17 ;  /* 0x0000001102007986 */ /* 0x001fe2000c101924 */
[----:B------:R-:W-:Y:S05]  /*7b20*/  EXIT ;  /* 0x000000000000794d */ /* 0x000fea0003800000 */
.L_x_4689:
[----:B------:R-:W-:-:S06]  /*7b30*/  IMAD.U32 R17, R17, 0x10000, RZ ;  /* 0x0001000011117824 */ /* 0x000fcc00078e00ff */
[----:B------:R-:W0:Y:S02]  /*7b40*/  F2I.FTZ.TRUNC.NTZ R17, R17 ;  /* 0x0000001100117305 */ /* 0x000e24000021f100 */
[----:B0-----:R-:W-:Y:S01]  /*7b50*/  STG.E.U16 desc[UR36][R2.64], R17 ;  /* 0x0000001102007986 */ /* 0x001fe2000c101524 */
[----:B------:R-:W-:Y:S05]  /*7b60*/  EXIT ;  /* 0x000000000000794d */ /* 0x000fea0003800000 */
.L_x_4685:
        /* <DEDUP_REMOVED lines=9> */
.L_x_4692:
[----:B------:R-:W-:-:S05]  /*7c00*/  IMAD.U32 R0, R17, 0x10000, RZ ;  /* 0x0001000011007824 */ /* 0x000fca00078e00ff */
[----:B------:R-:W-:-:S05]  /*7c10*/  F2FP.F16.F32.PACK_AB R0, RZ, R0 ;  /* 0x00000000ff00723e */ /* 0x000fca00000000ff */
[----:B------:R-:W-:Y:S01]  /*7c20*/  STG.E.U16 desc[UR36][R2.64], R0 ;  /* 0x0000000002007986 */ /* 0x000fe2000c101524 */
[----:B------:R-:W-:Y:S05]  /*7c30*/  EXIT ;  /* 0x000000000000794d */ /* 0x000fea0003800000 */
.L_x_4691:
        /* <DEDUP_REMOVED lines=10> */
.L_x_4694:
[----:B------:R-:W-:-:S05]  /*7ce0*/  IMAD.U32 R17, R17, 0x10000, RZ ;  /* 0x0001000011117824 */ /* 0x000fca00078e00ff */
[----:B------:R-:W-:-:S04]  /*7cf0*/  F2FP.F16.F32.PACK_AB R5, RZ, R17 ;  /* 0x00000011ff05723e */ /* 0x000fc800000000ff */
[----:B------:R-:W-:-:S05]  /*7d00*/  PRMT R5, R5, 0x5410, RZ ;  /* 0x0000541005057816 */ /* 0x000fca00000000ff */
[----:B------:R-:W-:Y:S01]  /*7d10*/  STG.E desc[UR36][R2.64], R5 ;  /* 0x0000000502007986 */ /* 0x000fe2000c101924 */
[----:B------:R-:W-:Y:S05]  /*7d20*/  EXIT ;  /* 0x000000000000794d */ /* 0x000fea0003800000 */
.L_x_4693:
[----:B------:R-:W-:-:S04]  /*7d30*/  IMAD.U32 R4, R17, 0x10000, RZ ;  /* 0x0001000011047824 */ /* 0x000fc800078e00ff */
[----:B------:R-:W-:-:S06]  /*7d40*/  FMUL.FTZ R4, R4, 1 ;  /* 0x3f80000004047820 */ /* 0x000fcc0000410000 */
[----:B------:R-:W0:Y:S02]  /*7d50*/  F2F.F64.F32 R4, R4 ;  /* 0x0000000400047310 */ /* 0x000e240000201800 */
[----:B0-----:R-:W-:Y:S01]  /*7d60*/  STG.E.64 desc[UR36][R2.64], R4 ;  /* 0x0000000402007986 */ /* 0x001fe2000c101b24 */
[----:B------:R-:W-:Y:S05]  /*7d70*/  EXIT ;  /* 0x000000000000794d */ /* 0x000fea0003800000 */
.L_x_4684:
        /* <DEDUP_REMOVED lines=13> */
.L_x_4697:
[----:B------:R-:W-:Y:S01]  /*7e50*/  IMAD.U32 R17, R17, 0x10000, RZ ;  /* 0x0001000011117824 */ /* 0x000fe200078e00ff */
[----:B------:R-:W-:-:S03]  /*7e60*/  CS2R R6, SRZ ;  /* 0x0000000000067805 */ /* 0x000fc6000001ff00 */
[----:B------:R-:W-:-:S06]  /*7e70*/  FMUL.FTZ R4, R17, 1 ;  /* 0x3f80000011047820 */ /* 0x000fcc0000410000 */
[----:B------:R-:W0:Y:S02]  /*7e80*/  F2F.F64.F32 R4, R4 ;  /* 0x0000000400047310 */ /* 0x000e240000201800 */
[----:B0-----:R-:W-:Y:S01]  /*7e90*/  STG.E.128 desc[UR36][R2.64], R4 ;  /* 0x0000000402007986 */ /* 0x001fe2000c101d24 */
[----:B------:R-:W-:Y:S05]  /*7ea0*/  EXIT ;  /* 0x000000000000794d */ /* 0x000fea0003800000 */
.L_x_4696:
        /* <DEDUP_REMOVED lines=21> */
.L_x_4701:
[----:B------:R-:W-:Y:S05]  /*8000*/  BSYNC B0 ;  /* 0x0000000000007941 */ /* 0x000fea0003800000 */
.L_x_4700:
[----:B------:R-:W-:-:S05]  /*8010*/  LOP3.LUT R5, R0, R5, RZ, 0xfc, !PT ;  /* 0x0000000500057212 */ /* 0x000fca00078efcff */
[----:B------:R-:W-:Y:S01]  /*8020*/  STG.E.U8 desc[UR36][R2.64], R5 ;  /* 0x0000000502007986 */ /* 0x000fe2000c101124 */
[----:B------:R-:W-:Y:S05]  /*8030*/  EXIT ;  /* 0x000000000000794d */ /* 0x000fea0003800000 */
.L_x_4699:
        /* <DEDUP_REMOVED lines=13> */
.L_x_4703:
[----:B------:R-:W-:Y:S01]  /*8110*/  IMAD.MOV.U32 R0, RZ, RZ, 0x7f ;  /* 0x0000007fff007424 */ /* 0x000fe200078e00ff */
[----:B------:R-:W-:-:S04]  /*8120*/  ISETP.GT.U32.AND P0, PT, R4, 0x7f800000, PT ;  /* 0x7f8000000400780c */ /* 0x000fc80003f04070 */
[----:B------:R-:W-:-:S09]  /*8130*/  SEL R0, R0, 0x7c, P0 ;  /* 0x0000007c00007807 */ /* 0x000fd20000000000 */
.L_x_4704:
[----:B------:R-:W-:Y:S05]  /*8140*/  BSYNC B0 ;  /* 0x0000000000007941 */ /* 0x000fea0003800000 */
.L_x_4702:
[----:B------:R-:W-:-:S04]  /*8150*/  LOP3.LUT R4, R17, 0x80000000, RZ, 0xc0, !PT ;  /* 0x8000000011047812 */ /* 0x000fc800078ec0ff */
[----:B------:R-:W-:-:S04]  /*8160*/  SHF.R.U32.HI R5, RZ, 0x18, R4 ;  /* 0x00000018ff057819 */ /* 0x000fc80000011604 */
[----:B------:R-:W-:-:S05]  /*8170*/  LOP3.LUT R5, R0, R5, RZ, 0xfc, !PT ;  /* 0x0000000500057212 */ /* 0x000fca00078efcff */
[----:B------:R-:W-:Y:S01]  /*8180*/  STG.E.U8 desc[UR36][R2.64], R5 ;  /* 0x0000000502007986 */ /* 0x000fe2000c101124 */
[----:B------:R-:W-:Y:S05]  /*8190*/  EXIT ;  /* 0x000000000000794d */ /* 0x000fea0003800000 */
.L_x_4698:
[----:B------:R-:W-:Y:S01]  /*81a0*/  STG.E.U16 desc[UR36][R2.64], R17 ;  /* 0x0000001102007986 */ /* 0x000fe2000c101524 */
[----:B------:R-:W-:Y:S05]  /*81b0*/  EXIT ;  /* 0x000000000000794d */ /* 0x000fea0003800000 */
.L_x_4695:
        /* <DEDUP_REMOVED lines=12> */
.L_x_4707:
        /* <DEDUP_REMOVED lines=17> */
.L_x_4710:
[----:B------:R-:W-:-:S04]  /*8390*/  LOP3.LUT R0, R17, 0x80000000, RZ, 0xc0, !PT ;  /* 0x8000000011007812 */ /* 0x000fc800078ec0ff */
[----:B------:R-:W-:-:S04]  /*83a0*/  SHF.R.U32.HI R5, RZ, 0x18, R0 ;  /* 0x00000018ff057819 */ /* 0x000fc80000011600 */
[----:B------:R-:W-:-:S04]  /*83b0*/  LOP3.LUT R4, R4, R5, RZ, 0xfc, !PT ;  /* 0x0000000504047212 */ /* 0x000fc800078efcff */
[----:B------:R-:W-:-:S07]  /*83c0*/  PRMT R0, R4, 0x7610, R0 ;  /* 0x0000761004007816 */ /* 0x000fce0000000000 */
.L_x_4709:
[----:B------:R-:W-:Y:S05]  /*83d0*/  BSYNC B0 ;  /* 0x0000000000007941 */ /* 0x000fea0003800000 */
.L_x_4708:
[----:B------:R-:W-:Y:S01]  /*83e0*/  STG.E.U8 desc[UR36][R2.64], R0 ;  /* 0x0000000002007986 */ /* 0x000fe2000c101124 */
[----:B------:R-:W-:Y:S05]  /*83f0*/  EXIT ;  /* 0x000000000000794d */ /* 0x000fea0003800000 */
.L_x_4706:
        /* <DEDUP_REMOVED lines=17> */
.L_x_4713:
[----:B------:R-:W-:-:S04]  /*8510*/  LOP3.LUT R0, R17, 0x80000000, RZ, 0xc0, !PT ;  /* 0x8000000011007812 */ /* 0x000fc800078ec0ff */
[----:B------:R-:W-:-:S04]  /*8520*/  SHF.R.U32.HI R5, RZ, 0x18, R0 ;  /* 0x00000018ff057819 */ /* 0x000fc80000011600 */
[----:B------:R-:W-:-:S04]  /*8530*/  LOP3.LUT R4, R4, R5, RZ, 0xfc, !PT ;  /* 0x0000000504047212 */ /* 0x000fc800078efcff */
[----:B------:R-:W-:-:S07]  /*8540*/  PRMT R0, R4, 0x7610, R0 ;  /* 0x0000761004007816 */ /* 0x000fce0000000000 */
.L_x_4712:
[----:B------:R-:W-:Y:S05]  /*8550*/  BSYNC B0 ;  /* 0x0000000000007941 */ /* 0x000fea0003800000 */
.L_x_4711:
[----:B------:R-:W-:Y:S01]  /*8560*/  STG.E.U8 desc[UR36][R2.64], R0 ;  /* 0x0000000002007986 */ /* 0x000fe2000c101124 */
[----:B------:R-:W-:Y:S05]  /*8570*/  EXIT ;  /* 0x000000000000794d */ /* 0x000fea0003800000 */
.L_x_4705:
        /* <DEDUP_REMOVED lines=22> */
.L_x_4688:
        /* <DEDUP_REMOVED lines=16> */
.L_x_4716:
[----:B------:R-:W-:Y:S05]  /*87e0*/  EXIT ;  /* 0x000000000000794d */ /* 0x000fea0003800000 */
.L_x_4715:
[----:B------:R-:W-:-:S06]  /*87f0*/  IMAD.U32 R4, R17, 0x10000, RZ ;  /* 0x0001000011047824 */ /* 0x000fcc00078e00ff */
[----:B------:R-:W0:Y:S02]  /*8800*/  F2I.U64.TRUNC R4, R4 ;  /* 0x0000000400047311 */ /* 0x000e24000020d800 */
[----:B0-----:R-:W-:Y:S01]  /*8810*/  STG.E.64 desc[UR36][R2.64], R4 ;  /* 0x0000000402007986 */ /* 0x001fe2000c101b24 */
[----:B------:R-:W-:Y:S05]  /*8820*/  EXIT ;  /* 0x000000000000794d */ /* 0x000fea0003800000 */
.L_x_4714:
[----:B------:R-:W-:-:S06]  /*8830*/  IMAD.U32 R17, R17, 0x10000, RZ ;  /* 0x0001000011117824 */ /* 0x000fcc00078e00ff */
[----:B------:R-:W0:Y:S02]  /*8840*/  F2I.FTZ.U32.TRUNC.NTZ R17, R17 ;  /* 0x0000001100117305 */ /* 0x000e24000021f000 */
[----:B0-----:R-:W-:Y:S01]  /*8850*/  STG.E desc[UR36][R2.64], R17 ;  /* 0x0000001102007986 */ /* 0x001fe2000c101924 */
[----:B------:R-:W-:Y:S05]  /*8860*/  EXIT ;  /* 0x000000000000794d */ /* 0x000fea0003800000 */
.L_x_4717:
        /* <DEDUP_REMOVED lines=9> */
.L_x_36159:


//--------------------- .text._ZN2at6native18elementwise_kernelILi128ELi4EZNS0_22gpu_kernel_impl_nocastIZZZNS0_21clamp_max_kernel_cudaERNS_18TensorIteratorBaseERKN3c106ScalarEENKUlvE_clEvENKUlvE7_clEvEUlNS5_8BFloat16EE_EEvS4_RKT_EUliE_EEviT1_ --------------------------
	.section	.text._ZN2at6native18elementwise_kernelILi128ELi4EZNS0_22gpu_kernel_impl_nocastIZZZNS0_21clamp_max_kernel_cudaERNS_18TensorIteratorBaseERKN3c106ScalarEENKUlvE_clEvENKUlvE7_clEvEUlNS5_8BFloat16EE_EEvS4_RKT_EUliE_EEviT1_,"ax",@progbits
	.align	128
        .global         _ZN2at6native18elementwise_kernelILi128ELi4EZNS0_22gpu_kernel_impl_nocastIZZZNS0_21clamp_max_kernel_cudaERNS_18TensorIteratorBaseERKN3c106ScalarEENKUlvE_clEvENKUlvE7_clEvEUlNS5_8BFloat16EE_EEvS4_RKT_EUliE_EEviT1_
        .type           _ZN2at6native18elementwise_kernelILi128ELi4EZNS0_22gpu_kernel_impl_nocastIZZZNS0_21clamp_max_kernel_cudaERNS_18TensorIteratorBaseERKN3c106ScalarEENKUlvE_clEvENKUlvE7_clEvEUlNS5_8BFloat16EE_EEvS4_RKT_EUliE_EEviT1_,@function
        .size           _ZN2at6native18elementwise_kernelILi128ELi4EZNS0_22gpu_kernel_impl_nocastIZZZNS0_21clamp_max_kernel_cudaERNS_18TensorIteratorBaseERKN3c106ScalarEENKUlvE_clEvENKUlvE7_clEvEUlNS5_8BFloat16EE_EEvS4_RKT_EUliE_EEviT1_,(.L_x_36160 - _ZN2at6native18elementwise_kernelILi128ELi4EZNS0_22gpu_kernel_impl_nocastIZZZNS0_21clamp_max_kernel_cudaERNS_18TensorIteratorBaseERKN3c106ScalarEENKUlvE_clEvENKUlvE7_clEvEUlNS5_8BFloat16EE_EEvS4_RKT_EUliE_EEviT1_)
        .other          _ZN2at6native18elementwise_kernelILi128ELi4EZNS0_22gpu_kernel_impl_nocastIZZZNS0_21clamp_max_kernel_cudaERNS_18TensorIteratorBaseERKN3c106ScalarEENKUlvE_clEvENKUlvE7_clEvEUlNS5_8BFloat16EE_EEvS4_RKT_EUliE_EEviT1_,@"STO_CUDA_ENTRY STV_DEFAULT"
_ZN2at6native18elementwise_kernelILi128ELi4EZNS0_22gpu_kernel_impl_nocastIZZZNS0_21clamp_max_kernel_cudaERNS_18TensorIteratorBaseERKN3c106ScalarEENKUlvE_clEvENKUlvE7_clEvEUlNS5_8BFloat16EE_EEvS4_RKT_EUliE_EEviT1_:
.text._ZN2at6native18elementwise_kernelILi128ELi4EZNS0_22gpu_kernel_impl_nocastIZZZNS0_21clamp_max_kernel_cudaERNS_18TensorIteratorBaseERKN3c106ScalarEENKUlvE_clEvENKUlvE7_clEvEUlNS5_8BFloat16EE_EEvS4_RKT_EUliE_EEviT1_:
[----:B------:R-:W-:Y:S01]  /*0000*/  LDC R1, c[0x0][0x28] ;  /* 0x00000a00ff017b82 */ /* 0x000fe20000000800 */
[----:B------:R-:W0:Y:S07]  /*0010*/  S2R R3, SR_CTAID.X ;  /* 0x0000000000037919 */ /* 0x000e2e0000002500 */
[----:B------:R-:W1:Y:S01]  /*0020*/  LDC.U16 R0, c[0x0][0x420] ;  /* 0x00010800ff007b82 */ /* 0x000e620000000400 */
[----:B------:R-:W-:Y:S01]  /*0030*/  ULDC UR6, c[0x0][0x210] ;  /* 0x0000840000067ab9 */ /* 0x000fe20000000800 */
[----:B------:R-:W-:Y:S01]  /*0040*/  ULDC.64 UR4, c[0x0][0x208] ;  /* 0x0000820000047ab9 */ /* 0x000fe20000000a00 */
[----:B------:R-:W0:Y:S01]  /*0050*/  S2R R2, SR_TID.X ;  /* 0x0000000000027919 */ /* 0x000e220000002100 */
[----:B------:R-:W-:Y:S01]  /*0060*/  BSSY B0, `(.L_x_4718) ;  /* 0x0000143000007945 */ /* 0x000fe20003800000 */
[----:B0-----:R-:W-:-:S04]  /*0070*/  LEA R3, R3, R2, 0x9 ;  /* 0x0000000203037211 */ /* 0x001fc800078e48ff */
[----:B------:R-:W-:-:S13]  /*0080*/  ISETP.GE.AND P0, PT, R3, UR6, PT ;  /* 0x0000000603007c0c */ /* 0x000fda000bf06270 */
[----:B-1----:R-:W-:Y:S05]  /*0090*/  @P0 BRA `(.L_x_4719) ;  /* 0x0000001000fc0947 */ /* 0x002fea0003800000 */
[----:B------:R-:W0:Y:S01]  /*00a0*/  LDC R10, c[0x0][0x218] ;  /* 0x00008600ff0a7b82 */ /* 0x000e220000000800 */
[----:B------:R-:W-:Y:S01]  /*00b0*/  HFMA2.MMA R2, -RZ, RZ, 0, 0 ;  /* 0x00000000ff027435 */ /* 0x000fe200000001ff */
[----:B------:R-:W-:Y:S02]  /*00c0*/  MOV R5, RZ ;  /* 0x000000ff00057202 */ /* 0x000fe40000000f00 */
[----:B0-----:R-:W-:-:S13]  /*00d0*/  ISETP.NE.AND P0, PT, R10, RZ, PT ;  /* 0x000000ff0a00720c */ /* 0x001fda0003f05270 */
[----:B------:R-:W-:Y:S05]  /*00e0*/  @!P0 BRA `(.L_x_4720) ;  /* 0x0000001000a88947 */ /* 0x000fea0003800000 */
[----:B------:R-:W-:Y:S01]  /*00f0*/  MOV R4, RZ ;  /* 0x000000ff00047202 */ /* 0x000fe20000000f00 */
[----:B------:R-:W-:Y:S01]  /*0100*/  ULDC.64 UR8, c[0x0][0x220] ;  /* 0x0000880000087ab9 */ /* 0x000fe20000000a00 */
[----:B------:R-:W-:Y:S01]  /*0110*/  MOV R5, R3 ;  /* 0x0000000300057202 */ /* 0x000fe20000000f00 */
[----:B------:R-:W-:Y:S01]  /*0120*/  ULDC UR7, c[0x0][0x21c] ;  /* 0x0000870000077ab9 */ /* 0x000fe20000000800 */
[----:B------:R-:W-:Y:S01]  /*0130*/  ISETP.NE.AND P0, PT, R10, 0x1, PT ;  /* 0x000000010a00780c */ /* 0x000fe20003f05270 */
        /* <DEDUP_REMOVED lines=293> */
.L_x_4720:
[----:B------:R-:W-:Y:S02]  /*1390*/  ULDC.64 UR8, c[0x0][0x418] ;  /* 0x0001060000087ab9 */ /* 0x000fe40000000a00 */
[----:B------:R-:W-:-:S04]  /*13a0*/  IADD3 R6, P0, R2, UR8, RZ ;  /* 0x0000000802067c10 */ /* 0x000fc8000ff1e0ff */
[----:B------:R-:W-:Y:S01]  /*13b0*/  IADD3.X R7, RZ, UR9, RZ, P0, !PT ;  /* 0x00000009ff077c10 */ /* 0x000fe200087fe4ff */
[----:B------:R-:W-:-:S04]  /*13c0*/  ULDC.64 UR8, c[0x0][0x410] ;  /* 0x0001040000087ab9 */ /* 0x000fc80000000a00 */
[----:B------:R-:W2:Y:S01]  /*13d0*/  LDG.E.U16 R9, desc[UR4][R6.64] ;  /* 0x0000000406097981 */ /* 0x000ea2000c1e1500 */
[----:B------:R-:W-:Y:S02]  /*13e0*/  IADD3 R4, P1, R5, UR8, RZ ;  /* 0x0000000805047c10 */ /* 0x000fe4000ff3e0ff */
[----:B------:R-:W-:Y:S02]  /*13f0*/  IADD3 R3, R3, 0x80, RZ ;  /* 0x0000008003037810 */ /* 0x000fe40007ffe0ff */
[----:B------:R-:W-:Y:S01]  /*1400*/  IADD3.X R5, RZ, UR9, RZ, P1, !PT ;  /* 0x00000009ff057c10 */ /* 0x000fe20008ffe4ff */
[----:B--2---:R-:W-:-:S05]  /*1410*/  IMAD.U32 R2, R9, 0x10000, RZ ;  /* 0x0001000009027824 */ /* 0x004fca00078e00ff */
[----:B------:R-:W-:-:S13]  /*1420*/  FSETP.GTU.FTZ.AND P0, PT, |R2|, +INF , PT ;  /* 0x7f8000000200780b */ /* 0x000fda0003f1c200 */
[----:B------:R-:W-:Y:S02]  /*1430*/  @!P0 SHF.L.U32 R2, R9, 0x10, RZ ;  /* 0x0000001009028819 */ /* 0x000fe400000006ff */
[----:B------:R-:W-:-:S04]  /*1440*/  @!P0 SHF.L.U32 R11, R0, 0x10, RZ ;  /* 0x00000010000b8819 */ /* 0x000fc800000006ff */
[----:B------:R-:W-:-:S04]  /*1450*/  @!P0 FMNMX.FTZ R2, R2, R11, PT ;  /* 0x0000000b02028209 */ /* 0x000fc80003810000 */
[----:B------:R-:W-:-:S04]  /*1460*/  @!P0 F2FP.BF16.F32.PACK_AB R2, RZ, R2 ;  /* 0x00000002ff02823e */ /* 0x000fc800000010ff */
[----:B------:R-:W-:-:S05]  /*1470*/  @!P0 PRMT R9, R2, 0x7610, R9 ;  /* 0x0000761002098816 */ /* 0x000fca0000000009 */
[----:B------:R0:W-:Y:S02]  /*1480*/  STG.E.U16 desc[UR4][R4.64], R9 ;  /* 0x0000000904007986 */ /* 0x0001e4000c101504 */
.L_x_4719:
[----:B------:R-:W-:Y:S05]  /*1490*/  BSYNC B0 ;  /* 0x0000000000007941 */ /* 0x000fea0003800000 */
.L_x_4718:
[----:B------:R-:W-:Y:S01]  /*14a0*/  ISETP.GE.AND P0, PT, R3, UR6, PT ;  /* 0x0000000603007c0c */ /* 0x000fe2000bf06270 */
[----:B------:R-:W-:-:S12]  /*14b0*/  BSSY B0, `(.L_x_4721) ;  /* 0x0000280000007945 */ /* 0x000fd80003800000 */
[----:B------:R-:W-:Y:S05]  /*14c0*/  @P0 BRA `(.L_x_4722) ;  /* 0x0000002400f80947 */ /* 0x000fea0003800000 */
[----:B0-----:R-:W0:Y:S01]  /*14d0*/  LDC R4, c[0x0][0x218] ;  /* 0x00008600ff047b82 */ /* 0x001e220000000800 */
[----:B------:R-:W-:Y:S01]  /*14e0*/  HFMA2.MMA R2, -RZ, RZ, 0, 0 ;  /* 0x00000000ff027435 */ /* 0x000fe200000001ff */
[----:B------:R-:W-:Y:S02]  /*14f0*/  MOV R5, RZ ;  /* 0x000000ff00057202 */ /* 0x000fe40000000f00 */
[----:B0-----:R-:W-:-:S13]  /*1500*/  ISETP.NE.AND P0, PT, R4, RZ, PT ;  /* 0x000000ff0400720c */ /* 0x001fda0003f05270 */
[----:B------:R-:W-:Y:S05]  /*1510*/  @!P0 BRA `(.L_x_4723) ;  /* 0x0000001000a48947 */ /* 0x000fea0003800000 */
        /* <DEDUP_REMOVED lines=283> */
[----:B------:R-:W-:Y:S02]  /*26d0*/  @P0 MOV R10, RZ ;  /* 0x000000ff000a0202 */ /* 0x000fe40000000f00 */
        /* <DEDUP_REMOVED lines=13> */
.L_x_4723:
        /* <DEDUP_REMOVED lines=14> */
[----:B------:R-:W-:Y:S02]  /*2890*/  @!P0 PRMT R9, R2, 0x7610, R9 ;  /* 0x0000761002098816 */ /* 0x000fe40000000009 */
[----:B------:R-:W-:-:S03]  /*28a0*/  ISETP.GE.AND P0, PT, R3, UR6, PT ;  /* 0x0000000603007c0c */ /* 0x000fc6000bf06270 */
[----:B------:R1:W-:Y:S10]  /*28b0*/  STG.E.U16 desc[UR4][R4.64], R9 ;  /* 0x0000000904007986 */ /* 0x0003f4000c101504 */
[----:B------:R-:W-:Y:S05]  /*28c0*/  @P0 BRA `(.L_x_4722) ;  /* 0x0000001000f80947 */ /* 0x000fea0003800000 */
[----:B-1----:R-:W0:Y:S01]  /*28d0*/  LDC R4, c[0x0][0x218] ;  /* 0x00008600ff047b82 */ /* 0x002e220000000800 */
        /* <DEDUP_REMOVED lines=296> */
[----:B------:R-:W-:-:S05]  /*3b60*/  @P0 SHF.R.U32.HI R4, RZ, R13, R4 ;  /* 0x0000000dff040219 */ /* 0x000fca0000011604 */
[----:B------:R-:W-:-:S04]  /*3b70*/  @P0 IMAD.MOV R10, RZ, RZ, -R4 ;  /* 0x000000ffff0a0224 */ /* 0x000fc800078e0a04 */
[----:B-1----:R-:W-:-:S04]  /*3b80*/  @P0 IMAD R10, R15, R10, R11 ;  /* 0x0000000a0f0a0224 */ /* 0x002fc800078e020b */
[C---:B--2---:R-:W-:Y:S02]  /*3b90*/  @P0 IMAD R5, R10.reuse, R8, R5 ;  /* 0x000000080a050224 */ /* 0x044fe400078e0205 */
[----:B------:R-:W-:-:S07]  /*3ba0*/  @P0 IMAD R2, R10, R9, R2 ;  /* 0x000000090a020224 */ /* 0x000fce00078e0202 */
.L_x_4724:
[----:B------:R-:W-:Y:S02]  /*3bb0*/  ULDC.64 UR8, c[0x0][0x418] ;  /* 0x0001060000087ab9 */ /* 0x000fe40000000a00 */
[----:B------:R-:W-:-:S04]  /*3bc0*/  IADD3 R6, P0, R2, UR8, RZ ;  /* 0x0000000802067c10 */ /* 0x000fc8000ff1e0ff */
[----:B------:R-:W-:Y:S01]  /*3bd0*/  IADD3.X R7, RZ, UR9, RZ, P0, !PT ;  /* 0x00000009ff077c10 */ /* 0x000fe200087fe4ff */
[----:B------:R-:W-:-:S04]  /*3be0*/  ULDC.64 UR8, c[0x0][0x410] ;  /* 0x0001040000087ab9 */ /* 0x000fc80000000a00 */
[----:B------:R-:W2:Y:S01]  /*3bf0*/  LDG.E.U16 R9, desc[UR4][R6.64] ;  /* 0x0000000406097981 */ /* 0x000ea2000c1e1500 */
[----:B------:R-:W-:Y:S02]  /*3c00*/  IADD3 R4, P1, R5, UR8, RZ ;  /* 0x0000000805047c10 */ /* 0x000fe4000ff3e0ff */
[----:B------:R-:W-:Y:S02]  /*3c10*/  IADD3 R3, R3, 0x80, RZ ;  /* 0x0000008003037810 */ /* 0x000fe40007ffe0ff */
[----:B------:R-:W-:Y:S02]  /*3c20*/  IADD3.X R5, RZ, UR9, RZ, P1, !PT ;  /* 0x00000009ff057c10 */ /* 0x000fe40008ffe4ff */
[----:B--2---:R-:W-:-:S04]  /*3c30*/  SHF.L.U32 R2, R9, 0x10, RZ ;  /* 0x0000001009027819 */ /* 0x004fc800000006ff */
[----:B------:R-:W-:-:S13]  /*3c40*/  FSETP.GTU.FTZ.AND P0, PT, |R2|, +INF , PT ;  /* 0x7f8000000200780b */ /* 0x000fda0003f1c200 */
[----:B------:R-:W-:Y:S02]  /*3c50*/  @!P0 SHF.L.U32 R2, R9, 0x10, RZ ;  /* 0x0000001009028819 */ /* 0x000fe400000006ff */
[----:B------:R-:W-:-:S04]  /*3c60*/  @!P0 SHF.L.U32 R11, R0, 0x10, RZ ;  /* 0x00000010000b8819 */ /* 0x000fc800000006ff */
[----:B------:R-:W-:-:S04]  /*3c70*/  @!P0 FMNMX.FTZ R2, R11, R2, PT ;  /* 0x000000020b028209 */ /* 0x000fc80003810000 */
[----:B------:R-:W-:-:S04]  /*3c80*/  @!P0 F2FP.BF16.F32.PACK_AB R2, RZ, R2 ;  /* 0x00000002ff02823e */ /* 0x000fc800000010ff */
[----:B------:R-:W-:-:S05]  /*3c90*/  @!P0 PRMT R9, R2, 0x7610, R9 ;  /* 0x0000761002098816 */ /* 0x000fca0000000009 */
[----:B------:R2:W-:Y:S02]  /*3ca0*/  STG.E.U16 desc[UR4][R4.64], R9 ;  /* 0x0000000904007986 */ /* 0x0005e4000c101504 */
.L_x_4722:
[----:B------:R-:W-:Y:S05]  /*3cb0*/  BSYNC B0 ;  /* 0x0000000000007941 */ /* 0x000fea0003800000 */
.L_x_4721:
[----:B------:R-:W-:-:S13]  /*3cc0*/  ISETP.GE.AND P0, PT, R3, UR6, PT ;  /* 0x0000000603007c0c */ /* 0x000fda000bf06270 */
[----:B------:R-:W-:Y:S05]  /*3cd0*/  @P0 EXIT ;  /* 0x000000000000094d */ /* 0x000fea0003800000 */
[----:B012---:R-:W0:Y:S01]  /*3ce0*/  LDC R4, c[0x0][0x218] ;  /* 0x00008600ff047b82 */ /* 0x007e220000000800 */
[----:B------:R-:W-:Y:S01]  /*3cf0*/  MOV R2, RZ ;  /* 0x000000ff00027202 */ /* 0x000fe20000000f00 */
[----:B------:R-:W-:Y:S01]  /*3d00*/  IMAD.MOV.U32 R5, RZ, RZ, RZ ;  /* 0x000000ffff057224 */ /* 0x000fe200078e00ff */
        /* <DEDUP_REMOVED lines=285> */
[----:B------:R-:W-:Y:S01]  /*4ee0*/  @P0 IMAD.MOV.U32 R10, RZ, RZ, RZ ;  /* 0x000000ffff0a0224 */ /* 0x000fe200078e00ff */
        /* <DEDUP_REMOVED lines=13> */
.L_x_4725:
[----:B------:R-:W-:Y:S02]  /*4fc0*/  ULDC.64 UR6, c[0x0][0x418] ;  /* 0x0001060000067ab9 */ /* 0x000fe40000000a00 */
[----:B------:R-:W-:-:S04]  /*4fd0*/  IADD3 R2, P0, R2, UR6, RZ ;  /* 0x0000000602027c10 */ /* 0x000fc8000ff1e0ff */
[----:B------:R-:W-:Y:S01]  /*4fe0*/  IADD3.X R3, RZ, UR7, RZ, P0, !PT ;  /* 0x00000007ff037c10 */ /* 0x000fe200087fe4ff */
[----:B------:R-:W-:-:S04]  /*4ff0*/  ULDC.64 UR6, c[0x0][0x410] ;  /* 0x0001040000067ab9 */ /* 0x000fc80000000a00 */
[----:B------:R-:W2:Y:S02]  /*5000*/  LDG.E.U16 R7, desc[UR4][R2.64] ;  /* 0x0000000402077981 */ /* 0x000ea4000c1e1500 */
[----:B--2---:R-:W-:-:S04]  /*5010*/  SHF.L.U32 R4, R7, 0x10, RZ ;  /* 0x0000001007047819 */ /* 0x004fc800000006ff */
[----:B------:R-:W-:Y:S02]  /*5020*/  FSETP.GTU.FTZ.AND P0, PT, |R4|, +INF , PT ;  /* 0x7f8000000400780b */ /* 0x000fe40003f1c200 */
[----:B------:R-:W-:-:S04]  /*5030*/  IADD3 R4, P1, R5, UR6, RZ ;  /* 0x0000000605047c10 */ /* 0x000fc8000ff3e0ff */
[----:B------:R-:W-:-:S07]  /*5040*/  IADD3.X R5, RZ, UR7, RZ, P1, !PT ;  /* 0x00000007ff057c10 */ /* 0x000fce0008ffe4ff */
[----:B------:R-:W-:Y:S02]  /*5050*/  @!P0 SHF.L.U32 R9, R0, 0x10, RZ ;  /* 0x0000001000098819 */ /* 0x000fe400000006ff */
[----:B------:R-:W-:-:S04]  /*5060*/  @!P0 SHF.L.U32 R0, R7, 0x10, RZ ;  /* 0x0000001007008819 */ /* 0x000fc800000006ff */
[----:B------:R-:W-:-:S04]  /*5070*/  @!P0 FMNMX.FTZ R0, R9, R0, PT ;  /* 0x0000000009008209 */ /* 0x000fc80003810000 */
[----:B------:R-:W-:-:S04]  /*5080*/  @!P0 F2FP.BF16.F32.PACK_AB R0, RZ, R0 ;  /* 0x00000000ff00823e */ /* 0x000fc800000010ff */
[----:B------:R-:W-:-:S05]  /*5090*/  @!P0 PRMT R7, R0, 0x7610, R7 ;  /* 0x0000761000078816 */ /* 0x000fca0000000007 */
[----:B------:R-:W-:Y:S01]  /*50a0*/  STG.E.U16 desc[UR4][R4.64], R7 ;  /* 0x0000000704007986 */ /* 0x000fe2000c101504 */
[----:B------:R-:W-:Y:S05]  /*50b0*/  EXIT ;  /* 0x000000000000794d */ /* 0x000fea0003800000 */
.L_x_4726:
        /* <DEDUP_REMOVED lines=12> */
.L_x_36160:


//--------------------- .text._ZN2at6native27unrolled_elementwise_kernelIZZZNS0_21clamp_max_kernel_cudaERNS_18TensorIteratorBaseERKN3c106ScalarEENKUlvE_clEvENKUlvE7_clEvEUlNS4_8BFloat16EE_St5arrayIPcLm2EELi4E23TrivialOffsetCalculatorILi1EjESG_NS0_6memory15LoadWithoutCastENSH_16StoreWithoutCastEEEviT_T0_T2_T3_T4_T5_ --------------------------
	.section	.text._ZN2at6native27unrolled_elementwise_kernelIZZZNS0_21clamp_max_kernel_cudaERNS_18TensorIteratorBaseERKN3c106ScalarEENKUlvE_clEvENKUlvE7_clEvEUlNS4_8BFloat16EE_St5arrayIPcLm2EELi4E23TrivialOffsetCalculatorILi1EjESG_NS0_6memory15LoadWithoutCastENSH_16StoreWithoutCastEEEviT_T0_T2_T3_T4_T5_,"ax",@progbits
	.align	128
        .global         _ZN2at6native27unrolled_elementwise_kernelIZZZNS0_21clamp_max_kernel_cudaERNS_18TensorIteratorBaseERKN3c106ScalarEENKUlvE_clEvENKUlvE7_clEvEUlNS4_8BFloat16EE_St5arrayIPcLm2EELi4E23TrivialOffsetCalculatorILi1EjESG_NS0_6memory15LoadWithoutCastENSH_16StoreWithoutCastEEEviT_T0_T2_T3_T4_T5_
        .type           _ZN2at6native27unrolled_elementwise_kernelIZZZNS0_21clamp_max_kernel_cudaERNS_18TensorIteratorBaseERKN3c106ScalarEENKUlvE_clEvENKUlvE7_clEvEUlNS4_8BFloat16EE_St5arrayIPcLm2EELi4E23TrivialOffsetCalculatorILi1EjESG_NS0_6memory15LoadWithoutCastENSH_16StoreWithoutCastEEEviT_T0_T2_T3_T4_T5_,@function
        .size           _ZN2at6native27unrolled_elementwise_kernelIZZZNS0_21clamp_max_kernel_cudaERNS_18TensorIteratorBaseERKN3c106ScalarEENKUlvE_clEvENKUlvE7_clEvEUlNS4_8BFloat16EE_St5arrayIPcLm2EELi4E23TrivialOffsetCalculatorILi1EjESG_NS0_6memory15LoadWithoutCastENSH_16StoreWithoutCastEEEviT_T0_T2_T3_T4_T5_,(.L_x_36161 - _ZN2at6native27unrolled_elementwise_kernelIZZZNS0_21clamp_max_kernel_cudaERNS_18TensorIteratorBaseERKN3c106ScalarEENKUlvE_clEvENKUlvE7_clEvEUlNS4_8BFloat16EE_St5arrayIPcLm2EELi4E23TrivialOffsetCalculatorILi1EjESG_NS0_6memory15LoadWithoutCastENSH_16StoreWithoutCastEEEviT_T0_T2_T3_T4_T5_)
        .other          _ZN2at6native27unrolled_elementwise_kernelIZZZNS0_21clamp_max_kernel_cudaERNS_18TensorIteratorBaseERKN3c106ScalarEENKUlvE_clEvENKUlvE7_clEvEUlNS4_8BFloat16EE_St5arrayIPcLm2EELi4E23TrivialOffsetCalculatorILi1EjESG_NS0_6memory15LoadWithoutCastENSH_16StoreWithoutCastEEEviT_T0_T2_T3_T4_T5_,@"STO_CUDA_ENTRY STV_DEFAULT"
_ZN2at6native27unrolled_elementwise_kernelIZZZNS0_21clamp_max_kernel_cudaERNS_18TensorIteratorBaseERKN3c106ScalarEENKUlvE_clEvENKUlvE7_clEvEUlNS4_8BFloat16EE_St5arrayIPcLm2EELi4E23TrivialOffsetCalculatorILi1EjESG_NS0_6memory15LoadWithoutCastENSH_16StoreWithoutCastEEEviT_T0_T2_T3_T4_T5_:
.text._ZN2at6native27unrolled_elementwise_kernelIZZZNS0_21clamp_max_kernel_cudaERNS_18TensorIteratorBaseERKN3c106ScalarEENKUlvE_clEvENKUlvE7_clEvEUlNS4_8BFloat16EE_St5arrayIPcLm2EELi4E23TrivialOffsetCalculatorILi1EjESG_NS0_6memory15LoadWithoutCastENSH_16StoreWithoutCastEEEviT_T0_T2_T3_T4_T5_:
        /* <DEDUP_REMOVED lines=15> */
[----:B0-----:R-:W-:Y:S01]  /*00f0*/  @!P3 IMAD.WIDE.U32 R8, R3, 0x2, R8 ;  /* 0x000000020308b825 */ /* 0x001fe200078e0008 */
[----:B------:R-:W-:Y:S02]  /*0100*/  PRMT R3, RZ, 0x7610, R3 ;  /* 0x00007610ff037816 */ /* 0x000fe40000000003 */
[----:B------:R-:W-:-:S13]  /*0110*/  ISETP.GE.AND P2, PT, R19, R2, PT ;  /* 0x000000021300720c */ /* 0x000fda0003f46270 */
[----:B------:R-:W0:Y:S01]  /*0120*/  @!P2 LDC.64 R10, c[0x0][0x230] ;  /* 0x00008c00ff0aab82 */ /* 0x000e220000000a00 */
[----:B------:R-:W-:Y:S01]  /*0130*/  @!P2 IMAD R17, R0, 0x200, R19 ;  /* 0x000002000011a824 */ /* 0x000fe200078e0213 */
[----:B------:R-:W-:Y:S01]  /*0140*/  PRMT R4, RZ, 0x7610, R4 ;  /* 0x00007610ff047816 */ /* 0x000fe20000000004 */
[----:B-1----:R-:W-:Y:S01]  /*0150*/  @!P0 IMAD.WIDE.U32 R14, R15, 0x2, R6 ;  /* 0x000000020f0e8825 */ /* 0x002fe200078e0006 */
[----:B------:R-:W-:Y:S02]  /*0160*/  PRMT R6, RZ, 0x7610, R6 ;  /* 0x00007610ff067816 */ /* 0x000fe40000000006 */
[----:B------:R-:W-:Y:S02]  /*0170*/  @!P2 IADD3 R19, R19, 0x80, RZ ;  /* 0x000000801313a810 */ /* 0x000fe40007ffe0ff */
[----:B------:R-:W2:Y:S04]  /*0180*/  @!P0 LDG.E.U16 R3, desc[UR4][R14.64] ;  /* 0x000000040e038981 */ /* 0x000ea8000c1e1500 */
[----:B------:R1:W3:Y:S01]  /*0190*/  @!P3 LDG.E.U16 R6, desc[UR4][R8.64] ;  /* 0x000000040806b981 */ /* 0x0002e2000c1e1500 */
[----:B------:R-:W-:Y:S01]  /*01a0*/  ISETP.GE.AND P1, PT, R19, R2, PT ;  /* 0x000000021300720c */ /* 0x000fe20003f26270 */
[----:B0-----:R-:W-:-:S12]  /*01b0*/  @!P2 IMAD.WIDE.U32 R16, R17, 0x2, R10 ;  /* 0x000000021110a825 */ /* 0x001fd800078e000a */
[----:B------:R-:W0:Y:S01]  /*01c0*/  @!P1 LDC.64 R12, c[0x0][0x230] ;  /* 0x00008c00ff0c9b82 */ /* 0x000e220000000a00 */
[----:B------:R-:W4:Y:S01]  /*01d0*/  @!P2 LDG.E.U16 R4, desc[UR4][R16.64] ;  /* 0x000000041004a981 */ /* 0x000f22000c1e1500 */
[----:B------:R-:W-:-:S04]  /*01e0*/  @!P1 IMAD R7, R0, 0x200, R19 ;  /* 0x0000020000079824 */ /* 0x000fc800078e0213 */
[----:B0-----:R-:W-:Y:S01]  /*01f0*/  @!P1 IMAD.WIDE.U32 R12, R7, 0x2, R12 ;  /* 0x00000002070c9825 */ /* 0x001fe200078e000c */
[----:B------:R-:W-:-:S06]  /*0200*/  PRMT R7, RZ, 0x7610, R7 ;  /* 0x00007610ff077816 */ /* 0x000fcc0000000007 */
[----:B------:R0:W5:Y:S01]  /*0210*/  @!P1 LDG.E.U16 R7, desc[UR4][R12.64] ;  /* 0x000000040c079981 */ /* 0x000162000c1e1500 */
[----:B------:R-:W4:Y:S01]  /*0220*/  LDC.U16 R10, c[0x0][0x218] ;  /* 0x00008600ff0a7b82 */ /* 0x000f220000000400 */
[----:B------:R-:W-:-:S04]  /*0230*/  IMAD.MOV.U32 R11, RZ, RZ, R5 ;  /* 0x000000ffff0b7224 */ /* 0x000fc800078e0005 */
[C---:B-1----:R-:W-:Y:S02]  /*0240*/  VIADD R9, R11.reuse, 0x80 ;  /* 0x000000800b097836 */ /* 0x042fe40000000000 */
[----:B0-----:R-:W-:Y:S01]  /*0250*/  VIADD R13, R11, 0x100 ;  /* 0x000001000b0d7836 */ /* 0x001fe20000000000 */
[----:B------:R-:W-:Y:S01]  /*0260*/  BSSY B0, `(.L_x_4727) ;  /* 0x0000029000007945 */ /* 0x000fe20003800000 */
[----:B--2---:R-:W-:Y:S02]  /*0270*/  IMAD.U32 R15, R3, 0x10000, RZ ;  /* 0x00010000030f7824 */ /* 0x004fe400078e00ff */
[----:B---3--:R-:W-:-:S03]  /*0280*/  IMAD.U32 R14, R6, 0x10000, RZ ;  /* 0x00010000060e7824 */ /* 0x008fc600078e00ff */
[----:B------:R-:W-:Y:S02]  /*0290*/  FSETP.GTU.FTZ.AND P1, PT, |R15|, +INF , PT ;  /* 0x7f8000000f00780b */ /* 0x000fe40003f3c200 */
[----:B------:R-:W-:-:S04]  /*02a0*/  FSETP.GTU.FTZ.AND P0, PT, |R14|, +INF , PT ;  /* 0x7f8000000e00780b */ /* 0x000fc80003f1c200 */
[-C--:B------:R-:W-:Y:S02]  /*02b0*/  ISETP.GE.OR P0, PT, R5, R2.reuse, P0 ;  /* 0x000000020500720c */ /* 0x080fe40000706670 */
[----:B------:R-:W-:Y:S02]  /*02c0*/  ISETP.GE.OR P1, PT, R9, R2, P1 ;  /* 0x000000020900720c */ /* 0x000fe40000f26670 */
[----:B------:R-:W0:Y:S01]  /*02d0*/  @!P3 LDC.64 R8, c[0x0][0x228] ;  /* 0x00008a00ff08bb82 */ /* 0x000e220000000a00 */
[----:B----4-:R-:W-:-:S04]  /*02e0*/  SHF.L.U32 R16, R4, 0x10, RZ ;  /* 0x0000001004107819 */ /* 0x010fc800000006ff */
[----:B------:R-:W-:-:S04]  /*02f0*/  FSETP.GTU.FTZ.AND P2, PT, |R16|, +INF , PT ;  /* 0x7f8000001000780b */ /* 0x000fc80003f5c200 */
[----:B------:R-:W-:Y:S01]  /*0300*/  ISETP.GE.OR P2, PT, R13, R2, P2 ;  /* 0x000000020d00720c */ /* 0x000fe20001746670 */
[C---:B------:R-:W-:Y:S02]  /*0310*/  @!P0 IMAD.U32 R13, R10.reuse, 0x10000, RZ ;  /* 0x000100000a0d8824 */ /* 0x040fe400078e00ff */
[----:B------:R-:W-:-:S03]  /*0320*/  @!P1 IMAD.U32 R12, R10, 0x10000, RZ ;  /* 0x000100000a0c9824 */ /* 0x000fc600078e00ff */
[----:B------:R-:W-:Y:S02]  /*0330*/  @!P0 FMNMX.FTZ R13, R14, R13, PT ;  /* 0x0000000d0e0d8209 */ /* 0x000fe40003810000 */
[----:B------:R-:W-:Y:S02]  /*0340*/  @!P1 FMNMX.FTZ R15, R12, R15, PT ;  /* 0x0000000f0c0f9209 */ /* 0x000fe40003810000 */
[----:B------:R-:W-:Y:S01]  /*0350*/  @!P0 F2FP.BF16.F32.PACK_AB R12, RZ, R13 ;  /* 0x0000000dff0c823e */ /* 0x000fe200000010ff */
[----:B------:R-:W-:Y:S01]  /*0360*/  VIADD R13, R11, 0x180 ;  /* 0x000001800b0d7836 */ /* 0x000fe20000000000 */
[----:B------:R-:W-:Y:S01]  /*0370*/  @!P3 IADD3 R11, R5, 0x80, RZ ;  /* 0x00000080050bb810 */ /* 0x000fe20007ffe0ff */
[----:B------:R-:W-:Y:S01]  /*0380*/  @!P3 IMAD R5, R0, 0x200, R5 ;  /* 0x000002000005b824 */ /* 0x000fe200078e0205 */
[----:B------:R-:W-:-:S03]  /*0390*/  @!P0 PRMT R6, R12, 0x7610, R6 ;  /* 0x000076100c068816 */ /* 0x000fc60000000006 */
[----:B0-----:R-:W-:-:S05]  /*03a0*/  @!P3 IMAD.WIDE.U32 R8, R5, 0x2, R8 ;  /* 0x000000020508b825 */ /* 0x001fca00078e0008 */
[----:B------:R0:W-:Y:S01]  /*03b0*/  @!P3 STG.E.U16 desc[UR4][R8.64], R6 ;  /* 0x000000060800b986 */ /* 0x0001e2000c101504 */
[----:B------:R-:W-:Y:S01]  /*03c0*/  ISETP.GE.AND P0, PT, R11, R2, PT ;  /* 0x000000020b00720c */ /* 0x000fe20003f06270 */
[----:B------:R-:W-:Y:S01]  /*03d0*/  @!P2 IMAD.U32 R17, R10, 0x10000, RZ ;  /* 0x000100000a11a824 */ /* 0x000fe200078e00ff */
[----:B------:R-:W-:-:S04]  /*03e0*/  @!P1 F2FP.BF16.F32.PACK_AB R15, RZ, R15 ;  /* 0x0000000fff0f923e */ /* 0x000fc800000010ff */
[----:B------:R-:W-:-:S04]  /*03f0*/  @!P2 FMNMX.FTZ R16, R17, R16, PT ;  /* 0x000000101110a209 */ /* 0x000fc80003810000 */
[----:B------:R-:W-:Y:S01]  /*0400*/  @!P2 F2FP.BF16.F32.PACK_AB R16, RZ, R16 ;  /* 0x00000010ff10a23e */ /* 0x000fe200000010ff */
[----:B-----5:R-:W-:Y:S01]  /*0410*/  IMAD.U32 R5, R7, 0x10000, RZ ;  /* 0x0001000007057824 */ /* 0x020fe200078e00ff */
[----:B------:R-:W-:Y:S02]  /*0420*/  @!P1 PRMT R3, R15, 0x7610, R3 ;  /* 0x000076100f039816 */ /* 0x000fe40000000003 */
[----:B------:R-:W-:Y:S01]  /*0430*/  @!P2 PRMT R4, R16, 0x7610, R4 ;  /* 0x000076101004a816 */ /* 0x000fe20000000004 */
[----:B0-----:R-:W-:Y:S06]  /*0440*/  @P0 BRA `(.L_x_4728) ;  /* 0x0000000000280947 */ /* 0x001fec0003800000 */
[----:B------:R-:W0:Y:S01]  /*0450*/  LDC.64 R14, c[0x0][0x228] ;  /* 0x00008a00ff0e7b82 */ /* 0x000e220000000a00 */
[----:B------:R-:W-:Y:S02]  /*0460*/  IMAD R9, R0, 0x200, R11 ;  /* 0x0000020000097824 */ /* 0x000fe400078e020b */
[----:B------:R-:W-:-:S05]  /*0470*/  VIADD R11, R11, 0x80 ;  /* 0x000000800b0b7836 */ /* 0x000fca0000000000 */
[----:B------:R-:W-:-:S13]  /*0480*/  ISETP.GE.AND P0, PT, R11, R2, PT ;  /* 0x000000020b00720c */ /* 0x000fda0003f06270 */
[----:B------:R-:W-:Y:S01]  /*0490*/  @!P0 LEA R17, R0, R11, 0x9 ;  /* 0x0000000b00118211 */ /* 0x000fe200078e48ff */
[----:B------:R-:W-:Y:S02]  /*04a0*/  @!P0 VIADD R11, R11, 0x80 ;  /* 0x000000800b0b8836 */ /* 0x000fe40000000000 */
[----:B0-----:R-:W-:-:S04]  /*04b0*/  IMAD.WIDE.U32 R8, R9, 0x2, R14 ;  /* 0x0000000209087825 */ /* 0x001fc800078e000e */
[----:B------:R-:W-:Y:S01]  /*04c0*/  @!P0 IMAD.WIDE.U32 R14, R17, 0x2, R14 ;  /* 0x00000002110e8825 */ /* 0x000fe200078e000e */
[----:B------:R0:W-:Y:S04]  /*04d0*/  STG.E.U16 desc[UR4][R8.64], R3 ;  /* 0x0000000308007986 */ /* 0x0001e8000c101504 */
[----:B------:R0:W-:Y:S02]  /*04e0*/  @!P0 STG.E.U16 desc[UR4][R14.64], R4 ;  /* 0x000000040e008986 */ /* 0x0001e4000c101504 */
.L_x_4728:
[----:B------:R-:W-:Y:S05]  /*04f0*/  BSYNC B0 ;  /* 0x0000000000007941 */ /* 0x000fea0003800000 */
.L_x_4727:
[----:B------:R-:W-:Y:S02]  /*0500*/  ISETP.GE.AND P1, PT, R11, R2, PT ;  /* 0x000000020b00720c */ /* 0x000fe40003f26270 */
[----:B------:R-:W-:-:S04]  /*0510*/  FSETP.GTU.FTZ.AND P0, PT, |R5|, +INF , PT ;  /* 0x7f8000000500780b */ /* 0x000fc80003f1c200 */
[----:B------:R-:W-:-:S07]  /*0520*/  ISETP.GE.OR P0, PT, R13, R2, P0 ;  /* 0x000000020d00720c */ /* 0x000fce0000706670 */
[----:B------:R-:W-:Y:S06]  /*0530*/  @P1 EXIT ;  /* 0x000000000000194d */ /* 0x000fec0003800000 */
[----:B0-----:R-:W0:Y:S01]  /*0540*/  LDC.64 R2, c[0x0][0x228] ;  /* 0x00008a00ff027b82 */ /* 0x001e220000000a00 */
[----:B------:R-:W-:Y:S02]  /*0550*/  @!P0 IMAD.U32 R10, R10, 0x10000, RZ ;  /* 0x000100000a0a8824 */ /* 0x000fe400078e00ff */
[----:B------:R-:W-:-:S03]  /*0560*/  IMAD R11, R0, 0x200, R11 ;  /* 0x00000200000b7824 */ /* 0x000fc600078e020b */
[----:B------:R-:W-:-:S04]  /*0570*/  @!P0 FMNMX.FTZ R5, R10, R5, PT ;  /* 0x000000050a058209 */ /* 0x000fc80003810000 */
[----:B------:R-:W-:-:S04]  /*0580*/  @!P0 F2FP.BF16.F32.PACK_AB R5, RZ, R5 ;  /* 0x00000005ff05823e */ /* 0x000fc800000010ff */
[----:B------:R-:W-:Y:S01]  /*0590*/  @!P0 PRMT R7, R5, 0x7610, R7 ;  /* 0x0000761005078816 */ /* 0x000fe20000000007 */
[----:B0-----:R-:W-:-:S05]  /*05a0*/  IMAD.WIDE.U32 R2, R11, 0x2, R2 ;  /* 0x000000020b027825 */ /* 0x001fca00078e0002 */
[----:B------:R-:W-:Y:S01]  /*05b0*/  STG.E.U16 desc[UR4][R2.64], R7 ;  /* 0x0000000702007986 */ /* 0x000fe2000c101504 */
[----:B------:R-:W-:Y:S05]  /*05c0*/  EXIT ;  /* 0x000000000000794d */ /* 0x000fea0003800000 */
.L_x_4729:
        /* <DEDUP_REMOVED lines=11> */
.L_x_36161:


//--------------------- .text._ZN2at6native29vectorized_elementwise_kernelILi2EZZZNS0_21clamp_max_kernel_cudaERNS_18TensorIteratorBaseERKN3c106ScalarEENKUlvE_clEvENKUlvE7_clEvEUlNS4_8BFloat16EE_St5arrayIPcLm2EEEEviT0_T1_ --------------------------
	.section	.text._ZN2at6native29vectorized_elementwise_kernelILi2EZZZNS0_21clamp_max_kernel_cudaERNS_18TensorIteratorBaseERKN3c106ScalarEENKUlvE_clEvENKUlvE7_clEvEUlNS4_8BFloat16EE_St5arrayIPcLm2EEEEviT0_T1_,"ax",@progbits
	.align	128
        .global         _ZN2at6native29vectorized_elementwise_kernelILi2EZZZNS0_21clamp_max_kernel_cudaERNS_18TensorIteratorBaseERKN3c106ScalarEENKUlvE_clEvENKUlvE7_clEvEUlNS4_8BFloat16EE_St5arrayIPcLm2EEEEviT0_T1_
        .type           _ZN2at6native29vectorized_elementwise_kernelILi2EZZZNS0_21clamp_max_kernel_cudaERNS_18TensorIteratorBaseERKN3c106ScalarEENKUlvE_clEvENKUlvE7_clEvEUlNS4_8BFloat16EE_St5arrayIPcLm2EEEEviT0_T1_,@function
        .size           _ZN2at6native29vectorized_elementwise_kernelILi2EZZZNS0_21clamp_max_kernel_cudaERNS_18TensorIteratorBaseERKN3c106ScalarEENKUlvE_clEvENKUlvE7_clEvEUlNS4_8BFloat16EE_St5arrayIPcLm2EEEEviT0_T1_,(.L_x_36162 - _ZN2at6native29vectorized_elementwise_kernelILi2EZZZNS0_21clamp_max_kernel_cudaERNS_18TensorIteratorBaseERKN3c106ScalarEENKUlvE_clEvENKUlvE7_clEvEUlNS4_8BFloat16EE_St5arrayIPcLm2EEEEviT0_T1_)
        .other          _ZN2at6native29vectorized_elementwise_kernelILi2EZZZNS0_21clamp_max_kernel_cudaERNS_18TensorIteratorBaseERKN3c106ScalarEENKUlvE_clEvENKUlvE7_clEvEUlNS4_8BFloat16EE_St5arrayIPcLm2EEEEviT0_T1_,@"STO_CUDA_ENTRY STV_DEFAULT"
_ZN2at6native29vectorized_elementwise_kernelILi2EZZZNS0_21clamp_max_kernel_cudaERNS_18TensorIteratorBaseERKN3c106ScalarEENKUlvE_clEvENKUlvE7_clEvEUlNS4_8BFloat16EE_St5arrayIPcLm2EEEEviT0_T1_:
.text._ZN2at6native29vectorized_elementwise_kernelILi2EZZZNS0_21clamp_max_kernel_cudaERNS_18TensorIteratorBaseERKN3c106ScalarEENKUlvE_clEvENKUlvE7_clEvEUlNS4_8BFloat16EE_St5arrayIPcLm2EEEEviT0_T1_:
[----:B------:R-:W-:Y:S01]  /*0000*/  LDC R1, c[0x0][0x28] ;  /* 0x00000a00ff017b82 */ /* 0x000fe20000000800 */
[----:B------:R-:W0:Y:S01]  /*0010*/  S2R R10, SR_CTAID.X ;  /* 0x00000000000a7919 */ /* 0x000e220000002500 */
[----:B------:R-:W-:-:S06]  /*0020*/  ULDC UR4, c[0x0][0x210] ;  /* 0x0000840000047ab9 */ /* 0x000fcc0000000800 */
[----:B------:R-:W1:Y:S01]  /*0030*/  LDC.U16 R0, c[0x0][0x218] ;  /* 0x00008600ff007b82 */ /* 0x000e620000000400 */
        /* <DEDUP_REMOVED lines=10> */
[----:B------:R-:W3:Y:S04]  /*00e0*/  LDG.E R9, desc[UR4][R2.64] ;  /* 0x0000000402097981 */ /* 0x000ee8000c1e1900 */
[----:B------:R-:W4:Y:S04]  /*00f0*/  LDG.E R13, desc[UR4][R2.64+0x400] ;  /* 0x00040004020d7981 */ /* 0x000f28000c1e1900 */
[----:B------:R0:W5:Y:S02]  /*0100*/  LDG.E R14, desc[UR4][R2.64+0x600] ;  /* 0x00060004020e7981 */ /* 0x000164000c1e1900 */
[----:B0-----:R-:W0:Y:S02]  /*0110*/  LDC.64 R2, c[0x0][0x228] ;  /* 0x00008a00ff027b82 */ /* 0x001e240000000a00 */
[----:B0-----:R-:W-:-:S04]  /*0120*/  IMAD.WIDE.U32 R2, R10, 0x2, R2 ;  /* 0x000000020a027825 */ /* 0x001fc800078e0002 */
[----:B------:R-:W-:Y:S01]  /*0130*/  IMAD.WIDE R2, R5, 0x4, R2 ;  /* 0x0000000405027825 */ /* 0x000fe200078e0202 */
[C---:B--2---:R-:W-:Y:S02]  /*0140*/  PRMT R7, R4.reuse, 0x7610, R7 ;  /* 0x0000761004077816 */ /* 0x044fe40000000007 */
[----:B------:R-:W-:Y:S01]  /*0150*/  PRMT R4, R4, 0x7632, R4 ;  /* 0x0000763204047816 */ /* 0x000fe20000000004 */
[----:B---3--:R-:W-:Y:S02]  /*0160*/  IMAD.U32 R6, R9, 0x10000, RZ ;  /* 0x0001000009067824 */ /* 0x008fe400078e00ff */
[----:B------:R-:W-:Y:S02]  /*0170*/  IMAD.U32 R8, R7, 0x10000, RZ ;  /* 0x0001000007087824 */ /* 0x000fe400078e00ff */
[----:B------:R-:W-:Y:S01]  /*0180*/  IMAD.U32 R12, R4, 0x10000, RZ ;  /* 0x00010000040c7824 */ /* 0x000fe200078e00ff */
[----:B------:R-:W-:Y:S02]  /*0190*/  FSETP.GTU.FTZ.AND P1, PT, |R6|, +INF , PT ;  /* 0x7f8000000600780b */ /* 0x000fe40003f3c200 */
[----:B------:R-:W-:-:S02]  /*01a0*/  FSETP.GTU.FTZ.AND P3, PT, |R8|, +INF , PT ;  /* 0x7f8000000800780b */ /* 0x000fc40003f7c200 */
[----:B------:R-:W-:Y:S02]  /*01b0*/  FSETP.GTU.FTZ.AND P2, PT, |R12|, +INF , PT ;  /* 0x7f8000000c00780b */ /* 0x000fe40003f5c200 */
[----:B------:R-:W-:-:S05]  /*01c0*/  PRMT R6, R9, 0x7632, R6 ;  /* 0x0000763209067816 */ /* 0x000fca0000000006 */
[----:B------:R-:W-:-:S04]  /*01d0*/  IMAD.U32 R19, R6, 0x10000, RZ ;  /* 0x0001000006137824 */ /* 0x000fc800078e00ff */
[C---:B-1----:R-:W-:Y:S01]  /*01e0*/  @!P3 IMAD.U32 R11, R0.reuse, 0x10000, RZ ;  /* 0x00010000000bb824 */ /* 0x042fe200078e00ff */
[----:B------:R-:W-:Y:S01]  /*01f0*/  FSETP.GTU.FTZ.AND P0, PT, |R19|, +INF , PT ;  /* 0x7f8000001300780b */ /* 0x000fe20003f1c200 */
[----:B------:R-:W-:-:S03]  /*0200*/  @!P2 IMAD.U32 R15, R0, 0x10000, RZ ;  /* 0x00010000000fa824 */ /* 0x000fc600078e00ff */
[----:B------:R-:W-:Y:S01]  /*0210*/  @!P3 FMNMX.FTZ R8, R11, R8, PT ;  /* 0x000000080b08b209 */ /* 0x000fe20003810000 */
[----:B------:R-:W-:Y:S01]  /*0220*/  @!P1 IMAD.U32 R11, R0, 0x10000, RZ ;  /* 0x00010000000b9824 */ /* 0x000fe200078e00ff */
[----:B------:R-:W-:Y:S02]  /*0230*/  @!P2 FMNMX.FTZ R20, R15, R12, PT ;  /* 0x0000000c0f14a209 */ /* 0x000fe40003810000 */
[----:B------:R-:W-:Y:S01]  /*0240*/  @!P3 F2FP.BF16.F32.PACK_AB R16, RZ, R8 ;  /* 0x00000008ff10b23e */ /* 0x000fe200000010ff */
[----:B------:R-:W-:Y:S01]  /*0250*/  @!P1 IMAD.U32 R8, R9, 0x10000, RZ ;  /* 0x0001000009089824 */ /* 0x000fe200078e00ff */
[----:B-----5:R-:W-:Y:S02]  /*0260*/  PRMT R12, R14, 0x7632, R12 ;  /* 0x000076320e0c7816 */ /* 0x020fe4000000000c */
[----:B------:R-:W-:Y:S01]  /*0270*/  @!P3 PRMT R7, R16, 0x7610, R7 ;  /* 0x000076101007b816 */ /* 0x000fe20000000007 */
[----:B------:R-:W-:Y:S01]  /*0280*/  @!P0 IMAD.U32 R22, R0, 0x10000, RZ ;  /* 0x0001000000168824 */ /* 0x000fe200078e00ff */
[----:B------:R-:W-:-:S02]  /*0290*/  @!P1 FMNMX.FTZ R18, R8, R11, PT ;  /* 0x0000000b08129209 */ /* 0x000fc40003810000 */
[C---:B----4-:R-:W-:Y:S02]  /*02a0*/  PRMT R8, R13.reuse, 0x7610, R8 ;  /* 0x000076100d087816 */ /* 0x050fe40000000008 */
[----:B------:R-:W-:Y:S02]  /*02b0*/  PRMT R11, R13, 0x7632, R11 ;  /* 0x000076320d0b7816 */ /* 0x000fe4000000000b */
[----:B------:R-:W-:Y:S01]  /*02c0*/  PRMT R13, R14, 0x7610, R13 ;  /* 0x000076100e0d7816 */ /* 0x000fe2000000000d */
[----:B------:R-:W-:Y:S01]  /*02d0*/  IMAD.U32 R17, R8, 0x10000, RZ ;  /* 0x0001000008117824 */ /* 0x000fe200078e00ff */
[----:B------:R-:W-:Y:S01]  /*02e0*/  @!P0 FMNMX.FTZ R19, R22, R19, PT ;  /* 0x0000001316138209 */ /* 0x000fe20003810000 */
[----:B------:R-:W-:Y:S01]  /*02f0*/  IMAD.U32 R16, R11, 0x10000, RZ ;  /* 0x000100000b107824 */ /* 0x000fe200078e00ff */
[----:B------:R-:W-:Y:S01]  /*0300*/  @!P1 F2FP.BF16.F32.PACK_AB R18, RZ, R18 ;  /* 0x00000012ff12923e */ /* 0x000fe200000010ff */
[----:B------:R-:W-:Y:S01]  /*0310*/  IMAD.U32 R15, R13, 0x10000, RZ ;  /* 0x000100000d0f7824 */ /* 0x000fe200078e00ff */
[----:B------:R-:W-:Y:S01]  /*0320*/  FSETP.GTU.FTZ.AND P3, PT, |R17|, +INF , PT ;  /* 0x7f8000001100780b */ /* 0x000fe20003f7c200 */
[----:B------:R-:W-:Y:S01]  /*0330*/  IMAD.U32 R14, R12, 0x10000, RZ ;  /* 0x000100000c0e7824 */ /* 0x000fe200078e00ff */
[----:B------:R-:W-:-:S02]  /*0340*/  FSETP.GTU.FTZ.AND P4, PT, |R16|, +INF , PT ;  /* 0x7f8000001000780b */ /* 0x000fc40003f9c200 */
[----:B------:R-:W-:Y:S02]  /*0350*/  FSETP.GTU.FTZ.AND P5, PT, |R15|, +INF , PT ;  /* 0x7f8000000f00780b */ /* 0x000fe40003fbc200 */
[----:B------:R-:W-:Y:S02]  /*0360*/  FSETP.GTU.FTZ.AND P6, PT, |R14|, +INF , PT ;  /* 0x7f8000000e00780b */ /* 0x000fe40003fdc200 */
[----:B------:R-:W-:Y:S02]  /*0370*/  @!P0 F2FP.BF16.F32.PACK_AB R19, RZ, R19 ;  /* 0x00000013ff13823e */ /* 0x000fe400000010ff */
[----:B------:R-:W-:Y:S02]  /*0380*/  @!P1 PRMT R9, R18, 0x7610, R9 ;  /* 0x0000761012099816 */ /* 0x000fe40000000009 */
[----:B------:R-:W-:Y:S01]  /*0390*/  @!P0 PRMT R6, R19, 0x7610, R6 ;  /* 0x0000761013068816 */ /* 0x000fe20000000006 */
[C---:B------:R-:W-:Y:S01]  /*03a0*/  @!P3 IMAD.U32 R10, R0.reuse, 0x10000, RZ ;  /* 0x00010000000ab824 */ /* 0x040fe200078e00ff */
[----:B------:R-:W-:Y:S01]  /*03b0*/  @!P2 F2FP.BF16.F32.PACK_AB R20, RZ, R20 ;  /* 0x00000014ff14a23e */ /* 0x000fe200000010ff */
[C---:B------:R-:W-:Y:S01]  /*03c0*/  @!P4 IMAD.U32 R19, R0.reuse, 0x10000, RZ ;  /* 0x000100000013c824 */ /* 0x040fe200078e00ff */
[----:B------:R-:W-:Y:S01]  /*03d0*/  PRMT R9, R9, 0x5410, R6 ;  /* 0x0000541009097816 */ /* 0x000fe20000000006 */
[----:B------:R-:W-:Y:S01]  /*03e0*/  @!P5 IMAD.U32 R18, R0, 0x10000, RZ ;  /* 0x000100000012d824 */ /* 0x000fe200078e00ff */
[----:B------:R-:W-:Y:S01]  /*03f0*/  @!P3 FMNMX.FTZ R17, R10, R17, PT ;  /* 0x000000110a11b209 */ /* 0x000fe20003810000 */
[----:B------:R-:W-:Y:S01]  /*0400*/  @!P6 IMAD.U32 R21, R0, 0x10000, RZ ;  /* 0x000100000015e824 */ /* 0x000fe200078e00ff */
[----:B------:R-:W-:Y:S01]  /*0410*/  @!P4 FMNMX.FTZ R16, R19, R16, PT ;  /* 0x000000101310c209 */ /* 0x000fe20003810000 */
[----:B------:R-:W-:Y:S01]  /*0420*/  STG.E desc[UR4][R2.64], R9 ;  /* 0x0000000902007986 */ /* 0x000fe2000c101904 */
[----:B------:R-:W-:-:S02]  /*0430*/  @!P5 FMNMX.FTZ R15, R18, R15, PT ;  /* 0x0000000f120fd209 */ /* 0x000fc40003810000 */
[----:B------:R-:W-:Y:S02]  /*0440*/  @!P6 FMNMX.FTZ R14, R21, R14, PT ;  /* 0x0000000e150ee209 */ /* 0x000fe40003810000 */
[----:B------:R-:W-:Y:S02]  /*0450*/  @!P3 F2FP.BF16.F32.PACK_AB R17, RZ, R17 ;  /* 0x00000011ff11b23e */ /* 0x000fe400000010ff */
[----:B------:R-:W-:Y:S02]  /*0460*/  @!P4 F2FP.BF16.F32.PACK_AB R16, RZ, R16 ;  /* 0x00000010ff10c23e */ /* 0x000fe400000010ff */
[----:B------:R-:W-:Y:S02]  /*0470*/  @!P5 F2FP.BF16.F32.PACK_AB R15, RZ, R15 ;  /* 0x0000000fff0fd23e */ /* 0x000fe400000010ff */
[----:B------:R-:W-:Y:S02]  /*0480*/  @!P6 F2FP.BF16.F32.PACK_AB R14, RZ, R14 ;  /* 0x0000000eff0ee23e */ /* 0x000fe400000010ff */
[----:B------:R-:W-:-:S02]  /*0490*/  @!P2 PRMT R4, R20, 0x7610, R4 ;  /* 0x000076101404a816 */ /* 0x000fc40000000004 */
[----:B------:R-:W-:Y:S02]  /*04a0*/  @!P3 PRMT R8, R17, 0x7610, R8 ;  /* 0x000076101108b816 */ /* 0x000fe40000000008 */
[----:B------:R-:W-:Y:S02]  /*04b0*/  @!P4 PRMT R11, R16, 0x7610, R11 ;  /* 0x00007610100bc816 */ /* 0x000fe4000000000b */
[----:B------:R-:W-:Y:S02]  /*04c0*/  @!P5 PRMT R13, R15, 0x7610, R13 ;  /* 0x000076100f0dd816 */ /* 0x000fe4000000000d */
[----:B------:R-:W-:Y:S02]  /*04d0*/  @!P6 PRMT R12, R14, 0x7610, R12 ;  /* 0x000076100e0ce816 */ /* 0x000fe4000000000c */
[----:B------:R-:W-:Y:S02]  /*04e0*/  PRMT R7, R7, 0x5410, R4 ;  /* 0x0000541007077816 */ /* 0x000fe40000000004 */
[----:B------:R-:W-:-:S02]  /*04f0*/  PRMT R11, R8, 0x5410, R11 ;  /* 0x00005410080b7816 */ /* 0x000fc4000000000b */
[----:B------:R-:W-:Y:S01]  /*0500*/  PRMT R13, R13, 0x5410, R12 ;  /* 0x000054100d0d7816 */ /* 0x000fe2000000000c */
[----:B------:R-:W-:Y:S04]  /*0510*/  STG.E desc[UR4][R2.64+0x200], R7 ;  /* 0x0002000702007986 */ /* 0x000fe8000c101904 */
[----:B------:R-:W-:Y:S04]  /*0520*/  STG.E desc[UR4][R2.64+0x400], R11 ;  /* 0x0004000b02007986 */ /* 0x000fe8000c101904 */
[----:B------:R-:W-:Y:S01]  /*0530*/  STG.E desc[UR4][R2.64+0x600], R13 ;  /* 0x0006000d02007986 */ /* 0x000fe2000c101904 */
[----:B------:R-:W-:Y:S05]  /*0540*/  EXIT ;  /* 0x000000000000794d */ /* 0x000fea0003800000 */
.L_x_4730:
[----:B------:R-:W0:Y:S01]  /*0550*/  S2R R18, SR_TID.X ;  /* 0x0000000000127919 */ /* 0x000e220000002100 */
[----:B------:R-:W-:Y:S01]  /*0560*/  BSSY B0, `(.L_x_4731) ;  /* 0x0000016000007945 */ /* 0x000fe20003800000 */
[----:B------:R-:W-:Y:S02]  /*0570*/  PRMT R12, RZ, 0x7610, R12 ;  /* 0x00007610ff0c7816 */ /* 0x000fe4000000000c */
[----:B------:R-:W-:Y:S02]  /*0580*/  PRMT R13, RZ, 0x7610, R13 ;  /* 0x00007610ff0d7816 */ /* 0x000fe4000000000d */
[----:B0-----:R-:W-:Y:S01]  /*0590*/  ISETP.GE.AND P5, PT, R18, R11, PT ;  /* 0x0000000b1200720c */ /* 0x001fe20003fa6270 */
[----:B------:R-:W-:-:S12]  /*05a0*/  IMAD.MOV.U32 R17, RZ, RZ, R18 ;  /* 0x000000ffff117224 */ /* 0x000fd800078e0012 */
[----:B------:R-:W-:Y:S02]  /*05b0*/  @!P5 IMAD.IADD R8, R10, 0x1, R17 ;  /* 0x000000010a08d824 */ /* 0x000fe400078e0211 */
[----:B------:R-:W-:-:S05]  /*05c0*/  @!P5 VIADD R17, R17, 0x80 ;  /* 0x000000801111d836 */ /* 0x000fca0000000000 */
[----:B------:R-:W-:-:S13]  /*05d0*/  ISETP.GE.AND P0, PT, R17, R11, PT ;  /* 0x0000000b1100720c */ /* 0x000fda0003f06270 */
[----:B------:R-:W-:Y:S02]  /*05e0*/  @!P0 IMAD.IADD R19, R10, 0x1, R17 ;  /* 0x000000010a138824 */ /* 0x000fe400078e0211 */
[----:B------:R-:W-:-:S05]  /*05f0*/  @!P0 VIADD R17, R17, 0x80 ;  /* 0x0000008011118836 */ /* 0x000fca0000000000 */
[----:B------:R-:W-:-:S13]  /*0600*/  ISETP.GE.AND P1, PT, R17, R11, PT ;  /* 0x0000000b1100720c */ /* 0x000fda0003f26270 */
[----:B------:R-:W-:Y:S05]  /*0610*/  @P1 BRA `(.L_x_4732) ;  /* 0x0000000000281947 */ /* 0x000fea0003800000 */
[----:B------:R-:W0:Y:S01]  /*0620*/  LDC.64 R2, c[0x0][0x230] ;  /* 0x00008c00ff027b82 */ /* 0x000e220000000a00 */
[----:B------:R-:W-:Y:S02]  /*0630*/  IMAD.IADD R5, R10, 0x1, R17 ;  /* 0x000000010a057824 */ /* 0x000fe400078e0211 */
[----:B------:R-:W-:-:S05]  /*0640*/  VIADD R17, R17, 0x80 ;  /* 0x0000008011117836 */ /* 0x000fca0000000000 */
[----:B------:R-:W-:-:S13]  /*0650*/  ISETP.GE.AND P1, PT, R17, R11, PT ;  /* 0x0000000b1100720c */ /* 0x000fda0003f26270 */
[----:B------:R-:W-:Y:S02]  /*0660*/  @!P1 IMAD.IADD R7, R10, 0x1, R17 ;  /* 0x000000010a079824 */ /* 0x000fe400078e0211 */
[----:B0-----:R-:W-:-:S04]  /*0670*/  IMAD.WIDE.U32 R4, R5, 0x2, R2 ;  /* 0x0000000205047825 */ /* 0x001fc800078e0002 */
[----:B------:R-:W-:Y:S01]  /*0680*/  @!P1 IMAD.WIDE.U32 R2, R7, 0x2, R2 ;  /* 0x0000000207029825 */ /* 0x000fe200078e0002 */
[----:B------:R0:W5:Y:S04]  /*0690*/  LDG.E.U16 R13, desc[UR4][R4.64] ;  /* 0x00000004040d7981 */ /* 0x000168000c1e1500 */
[----:B------:R0:W5:Y:S01]  /*06a0*/  @!P1 LDG.E.U16 R12, desc[UR4][R2.64] ;  /* 0x00000004020c9981 */ /* 0x000162000c1e1500 */
[----:B------:R-:W-:-:S07]  /*06b0*/  @!P1 VIADD R17, R17, 0x80 ;  /* 0x0000008011119836 */ /* 0x000fce0000000000 */
.L_x_4732:
[----:B------:R-:W-:Y:S05]  /*06c0*/  BSYNC B0 ;  /* 0x0000000000007941 */ /* 0x000fea0003800000 */
.L_x_4731:
[----:B------:R-:W-:Y:S01]  /*06d0*/  ISETP.GE.AND P1, PT, R17, R11, PT ;  /* 0x0000000b1100720c */ /* 0x000fe20003f26270 */
[----:B------:R-:W-:Y:S01]  /*06e0*/  BSSY B0, `(.L_x_4733) ;  /* 0x000000e000007945 */ /* 0x000fe20003800000 */
[----:B------:R-:W-:Y:S02]  /*06f0*/  PRMT R14, RZ, 0x7610, R14 ;  /* 0x00007610ff0e7816 */ /* 0x000fe4000000000e */
[----:B------:R-:W-:-:S09]  /*0700*/  PRMT R15, RZ, 0x7610, R15 ;  /* 0x00007610ff0f7816 */ /* 0x000fd2000000000f */
[----:B------:R-:W-:Y:S05]  /*0710*/  @P1 BRA `(.L_x_4734) ;  /* 0x0000000000281947 */ /* 0x000fea0003800000 */
[----:B0-----:R-:W0:Y:S01]  /*0720*/  LDC.64 R2, c[0x0][0x230] ;  /* 0x00008c00ff027b82 */ /* 0x001e220000000a00 */
        /* <DEDUP_REMOVED lines=9> */
.L_x_4734:
[----:B------:R-:W-:Y:S05]  /*07c0*/  BSYNC B0 ;  /* 0x0000000000007941 */ /* 0x000fea0003800000 */
.L_x_4733:
[----:B------:R-:W-:Y:S01]  /*07d0*/  ISETP.GE.AND P2, PT, R17, R11, PT ;  /* 0x0000000b1100720c */ /* 0x000fe20003f46270 */
[----:B0-2---:R-:W0:Y:S01]  /*07e0*/  @!P5 LDC.64 R2, c[0x0][0x230] ;  /* 0x00008c00ff02db82 */ /* 0x005e220000000a00 */
[----:B------:R-:W-:-:S07]  /*07f0*/  PRMT R16, RZ, 0x7610, R16 ;  /* 0x00007610ff107816 */ /* 0x000fce0000000010 */
[----:B------:R-:W2:Y:S04]  /*0800*/  @!P0 LDC.64 R6, c[0x0][0x230] ;  /* 0x00008c00ff068b82 */ /* 0x000ea80000000a00 */
[----:B------:R-:W-:Y:S02]  /*0810*/  @!P2 IMAD.IADD R23, R10, 0x1, R17 ;  /* 0x000000010a17a824 */ /* 0x000fe400078e0211 */
[----:B------:R-:W-:Y:S02]  /*0820*/  @!P2 VIADD R17, R17, 0x80 ;  /* 0x000000801111a836 */ /* 0x000fe40000000000 */
[----:B------:R-:W3:Y:S03]  /*0830*/  @!P2 LDC.64 R4, c[0x0][0x230] ;  /* 0x00008c00ff04ab82 */ /* 0x000ee60000000a00 */
[----:B------:R-:W-:Y:S01]  /*0840*/  ISETP.GE.AND P1, PT, R17, R11, PT ;  /* 0x0000000b1100720c */ /* 0x000fe20003f26270 */
[----:B0-----:R-:W-:-:S05]  /*0850*/  @!P5 IMAD.WIDE.U32 R8, R8, 0x2, R2 ;  /* 0x000000020808d825 */ /* 0x001fca00078e0002 */
[----:B------:R0:W4:Y:S07]  /*0860*/  @!P5 LDG.E.U16 R16, desc[UR4][R8.64] ;  /* 0x000000040810d981 */ /* 0x00012e000c1e1500 */
[----:B------:R-:W1:Y:S01]  /*0870*/  @!P1 LDC.64 R2, c[0x0][0x230] ;  /* 0x00008c00ff029b82 */ /* 0x000e620000000a00 */
[----:B--2---:R-:W-:Y:S01]  /*0880*/  @!P0 IMAD.WIDE.U32 R20, R19, 0x2, R6 ;  /* 0x0000000213148825 */ /* 0x004fe200078e0006 */
[----:B------:R-:W-:-:S03]  /*0890*/  PRMT R6, RZ, 0x7610, R6 ;  /* 0x00007610ff067816 */ /* 0x000fc60000000006 */
[--C-:B------:R-:W-:Y:S01]  /*08a0*/  @!P1 IMAD.IADD R7, R10, 0x1, R17.reuse ;  /* 0x000000010a079824 */ /* 0x100fe200078e0211 */
[----:B------:R-:W-:Y:S02]  /*08b0*/  PRMT R17, RZ, 0x7610, R17 ;  /* 0x00007610ff117816 */ /* 0x000fe40000000011 */
[----:B------:R2:W4:Y:S01]  /*08c0*/  @!P0 LDG.E.U16 R6, desc[UR4][R20.64] ;  /* 0x0000000414068981 */ /* 0x000522000c1e1500 */
[----:B---3--:R-:W-:-:S05]  /*08d0*/  @!P2 IMAD.WIDE.U32 R4, R23, 0x2, R4 ;  /* 0x000000021704a825 */ /* 0x008fca00078e0004 */
[----:B------:R3:W4:Y:S01]  /*08e0*/  @!P2 LDG.E.U16 R17, desc[UR4][R4.64] ;  /* 0x000000040411a981 */ /* 0x000722000c1e1500 */
[----:B-1----:R-:W-:Y:S01]  /*08f0*/  @!P1 IMAD.WIDE.U32 R2, R7, 0x2, R2 ;  /* 0x0000000207029825 */ /* 0x002fe200078e0002 */
[----:B------:R-:W-:-:S06]  /*0900*/  PRMT R7, RZ, 0x7610, R7 ;  /* 0x00007610ff077816 */ /* 0x000fcc0000000007 */
[----:B------:R1:W4:Y:S01]  /*0910*/  @!P1 LDG.E.U16 R7, desc[UR4][R2.64] ;  /* 0x0000000402079981 */ /* 0x000322000c1e1500 */
[----:B-----5:R-:W-:Y:S02]  /*0920*/  IMAD.U32 R19, R13, 0x10000, RZ ;  /* 0x000100000d137824 */ /* 0x020fe400078e00ff */
[----:B0-----:R-:W-:Y:S02]  /*0930*/  VIADD R8, R18, 0x100 ;  /* 0x0000010012087836 */ /* 0x001fe40000000000 */
[----:B--2---:R-:W-:Y:S01]  /*0940*/  IMAD.U32 R20, R12, 0x10000, RZ ;  /* 0x000100000c147824 */ /* 0x004fe200078e00ff */
[----:B------:R-:W-:-:S04]  /*0950*/  FSETP.GTU.FTZ.AND P2, PT, |R19|, +INF , PT ;  /* 0x7f8000001300780b */ /* 0x000fc80003f5c200 */
[----:B------:R-:W-:Y:S01]  /*0960*/  ISETP.GE.OR P2, PT, R8, R11, P2 ;  /* 0x0000000b0800720c */ /* 0x000fe20001746670 */
[----:B------:R-:W-:Y:S01]  /*0970*/  VIADD R8, R18, 0x180 ;  /* 0x0000018012087836 */ /* 0x000fe20000000000 */
[----:B------:R-:W-:-:S04]  /*0980*/  FSETP.GTU.FTZ.AND P3, PT, |R20|, +INF , PT ;  /* 0x7f8000001400780b */ /* 0x000fc80003f7c200 */
[----:B------:R-:W-:Y:S01]  /*0990*/  ISETP.GE.OR P3, PT, R8, R11, P3 ;  /* 0x0000000b0800720c */ /* 0x000fe20001f66670 */
[----:B---3--:R-:W-:-:S06]  /*09a0*/  IMAD.U32 R4, R15, 0x10000, RZ ;  /* 0x000100000f047824 */ /* 0x008fcc00078e00ff */
[----:B-1----:R-:W-:Y:S01]  /*09b0*/  @!P2 IMAD.U32 R2, R0, 0x10000, RZ ;  /* 0x000100000002a824 */ /* 0x002fe200078e00ff */
[----:B------:R-:W-:-:S04]  /*09c0*/  FSETP.GTU.FTZ.AND P1, PT, |R4|, +INF , PT ;  /* 0x7f8000000400780b */ /* 0x000fc80003f3c200 */
[----:B------:R-:W-:Y:S01]  /*09d0*/  @!P2 FMNMX.FTZ R19, R19, R2, PT ;  /* 0x000000021313a209 */ /* 0x000fe20003810000 */
[----:B------:R-:W-:Y:S02]  /*09e0*/  @!P3 IMAD.U32 R3, R0, 0x10000, RZ ;  /* 0x000100000003b824 */ /* 0x000fe400078e00ff */
[----:B------:R-:W-:Y:S01]  /*09f0*/  VIADD R2, R18, 0x200 ;  /* 0x0000020012027836 */ /* 0x000fe20000000000 */
[----:B------:R-:W-:Y:S01]  /*0a00*/  @!P2 F2FP.BF16.F32.PACK_AB R19, RZ, R19 ;  /* 0x00000013ff13a23e */ /* 0x000fe200000010ff */
[----:B------:R-:W-:Y:S01]  /*0a10*/  IMAD.U32 R8, R14, 0x10000, RZ ;  /* 0x000100000e087824 */ /* 0x000fe200078e00ff */
[----:B------:R-:W-:Y:S02]  /*0a20*/  @!P3 FMNMX.FTZ R20, R20, R3, PT ;  /* 0x000000031414b209 */ /* 0x000fe40003810000 */
[----:B------:R-:W-:Y:S02]  /*0a30*/  ISETP.GE.OR P1, PT, R2, R11, P1 ;  /* 0x0000000b0200720c */ /* 0x000fe40000f26670 */
[----:B------:R-:W0:Y:S01]  /*0a40*/  @!P5 LDC.64 R2, c[0x0][0x228] ;  /* 0x00008a00ff02db82 */ /* 0x000e220000000a00 */
[----:B------:R-:W-:-:S02]  /*0a50*/  @!P2 PRMT R13, R19, 0x7610, R13 ;  /* 0x00007610130da816 */ /* 0x000fc4000000000d */
[----:B------:R-:W-:Y:S01]  /*0a60*/  @!P3 F2FP.BF16.F32.PACK_AB R19, RZ, R20 ;  /* 0x00000014ff13b23e */ /* 0x000fe200000010ff */
[----:B------:R-:W-:Y:S01]  /*0a70*/  VIADD R20, R18, 0x280 ;  /* 0x0000028012147836 */ /* 0x000fe20000000000 */
[----:B------:R-:W-:Y:S01]  /*0a80*/  FSETP.GTU.FTZ.AND P2, PT, |R8|, +INF , PT ;  /* 0x7f8000000800780b */ /* 0x000fe20003f5c200 */
[----:B------:R-:W-:Y:S01]  /*0a90*/  VIADD R22, R18, 0x80 ;  /* 0x0000008012167836 */ /* 0x000fe20000000000 */
[----:B------:R-:W-:Y:S02]  /*0aa0*/  @!P3 PRMT R12, R19, 0x7610, R12 ;  /* 0x00007610130cb816 */ /* 0x000fe4000000000c */
[----:B------:R-:W-:Y:S01]  /*0ab0*/  ISETP.GE.OR P2, PT, R20, R11, P2 ;  /* 0x0000000b1400720c */ /* 0x000fe20001746670 */
[----:B------:R-:W-:Y:S02]  /*0ac0*/  @!P5 IMAD.IADD R21, R10, 0x1, R18 ;  /* 0x000000010a15d824 */ /* 0x000fe400078e0212 */
[----:B------:R-:W-:-:S05]  /*0ad0*/  @!P1 IMAD.U32 R23, R0, 0x10000, RZ ;  /* 0x0001000000179824 */ /* 0x000fca00078e00ff */
[----:B------:R-:W-:Y:S01]  /*0ae0*/  @!P1 FMNMX.FTZ R4, R4, R23, PT ;  /* 0x0000001704049209 */ /* 0x000fe20003810000 */
[----:B0-----:R-:W-:-:S04]  /*0af0*/  @!P5 IMAD.WIDE.U32 R2, R21, 0x2, R2 ;  /* 0x000000021502d825 */ /* 0x001fc800078e0002 */
[----:B------:R-:W-:Y:S01]  /*0b00*/  @!P2 IMAD.U32 R21, R0, 0x10000, RZ ;  /* 0x000100000015a824 */ /* 0x000fe200078e00ff */
[----:B------:R-:W-:Y:S04]  /*0b10*/  BSSY B0, `(.L_x_4735) ;  /* 0x0000052000007945 */ /* 0x000fe80003800000 */
[----:B------:R-:W-:Y:S01]  /*0b20*/  @!P2 FMNMX.FTZ R8, R8, R21, PT ;  /* 0x000000150808a209 */ /* 0x000fe20003810000 */
[----:B------:R-:W-:Y:S03]  /*0b30*/  BSSY B1, `(.L_x_4736) ;  /* 0x0000049000017945 */ /* 0x000fe60003800000 */
[----:B------:R-:W-:-:S04]  /*0b40*/  @!P2 F2FP.BF16.F32.PACK_AB R8, RZ, R8 ;  /* 0x00000008ff08a23e */ /* 0x000fc800000010ff */
[----:B------:R-:W-:Y:S01]  /*0b50*/  @!P2 PRMT R14, R8, 0x7610, R14 ;  /* 0x00007610080ea816 */ /* 0x000fe2000000000e */
[----:B----4-:R-:W-:-:S05]  /*0b60*/  IMAD.U32 R9, R16, 0x10000, RZ ;  /* 0x0001000010097824 */ /* 0x010fca00078e00ff */
[----:B------:R-:W-:-:S04]  /*0b70*/  FSETP.GTU.FTZ.AND P0, PT, |R9|, +INF , PT ;  /* 0x7f8000000900780b */ /* 0x000fc80003f1c200 */
[----:B------:R-:W-:Y:S01]  /*0b80*/  ISETP.GE.OR P0, PT, R18, R11, P0 ;  /* 0x0000000b1200720c */ /* 0x000fe20000706670 */
[----:B------:R-:W-:-:S05]  /*0b90*/  IMAD.U32 R5, R6, 0x10000, RZ ;  /* 0x0001000006057824 */ /* 0x000fca00078e00ff */
[----:B------:R-:W-:Y:S01]  /*0ba0*/  FSETP.GTU.FTZ.AND P4, PT, |R5|, +INF , PT ;  /* 0x7f8000000500780b */ /* 0x000fe20003f9c200 */
[----:B------:R-:W-:-:S06]  /*0bb0*/  IMAD.U32 R19, R17, 0x10000, RZ ;  /* 0x0001000011137824 */ /* 0x000fcc00078e00ff */
[----:B------:R-:W-:Y:S01]  /*0bc0*/  @!P0 IMAD.U32 R24, R0, 0x10000, RZ ;  /* 0x0001000000188824 */ /* 0x000fe200078e00ff */
[----:B------:R-:W-:-:S04]  /*0bd0*/  ISETP.GE.OR P4, PT, R22, R11, P4 ;  /* 0x0000000b1600720c */ /* 0x000fc80002786670 */
[----:B------:R-:W-:Y:S01]  /*0be0*/  @!P0 FMNMX.FTZ R20, R9, R24, PT ;  /* 0x0000001809148209 */ /* 0x000fe20003810000 */
[C---:B------:R-:W-:Y:S01]  /*0bf0*/  VIADD R22, R18.reuse, 0x300 ;  /* 0x0000030012167836 */ /* 0x040fe20000000000 */
[----:B------:R-:W-:Y:S01]  /*0c00*/  FSETP.GTU.FTZ.AND P3, PT, |R19|, +INF , PT ;  /* 0x7f8000001300780b */ /* 0x000fe20003f7c200 */
[----:B------:R-:W-:Y:S02]  /*0c10*/  VIADD R24, R18, 0x380 ;  /* 0x0000038012187836 */ /* 0x000fe40000000000 */
[----:B------:R-:W-:Y:S01]  /*0c20*/  IMAD.U32 R9, R7, 0x10000, RZ ;  /* 0x0001000007097824 */ /* 0x000fe200078e00ff */
[----:B------:R-:W-:-:S04]  /*0c30*/  ISETP.GE.OR P3, PT, R22, R11, P3 ;  /* 0x0000000b1600720c */ /* 0x000fc80001f66670 */
[----:B------:R-:W-:Y:S02]  /*0c40*/  FSETP.GTU.FTZ.AND P6, PT, |R9|, +INF , PT ;  /* 0x7f8000000900780b */ /* 0x000fe40003fdc200 */
[----:B------:R-:W-:Y:S02]  /*0c50*/  @!P0 F2FP.BF16.F32.PACK_AB R20, RZ, R20 ;  /* 0x00000014ff14823e */ /* 0x000fe400000010ff */
[----:B------:R-:W-:Y:S01]  /*0c60*/  ISETP.GE.OR P6, PT, R24, R11, P6 ;  /* 0x0000000b1800720c */ /* 0x000fe200037c6670 */
[----:B------:R-:W-:Y:S01]  /*0c70*/  @!P5 VIADD R18, R18, 0x80 ;  /* 0x000000801212d836 */ /* 0x000fe20000000000 */
[----:B------:R-:W-:-:S03]  /*0c80*/  @!P0 PRMT R16, R20, 0x7610, R16 ;  /* 0x0000761014108816 */ /* 0x000fc60000000010 */
[----:B------:R-:W-:Y:S01]  /*0c90*/  @!P3 IMAD.U32 R20, R0, 0x10000, RZ ;  /* 0x000100000014b824 */ /* 0x000fe200078e00ff */
[----:B------:R-:W-:Y:S01]  /*0ca0*/  ISETP.GE.AND P0, PT, R18, R11, PT ;  /* 0x0000000b1200720c */ /* 0x000fe20003f06270 */
[----:B------:R0:W-:Y:S03]  /*0cb0*/  @!P5 STG.E.U16 desc[UR4][R2.64], R16 ;  /* 0x000000100200d986 */ /* 0x0001e6000c101504 */
[----:B------:R-:W-:Y:S02]  /*0cc0*/  @!P3 FMNMX.FTZ R19, R19, R20, PT ;  /* 0x000000141313b209 */ /* 0x000fe40003810000 */
[----:B0-----:R-:W-:Y:S01]  /*0cd0*/  @!P1 F2FP.BF16.F32.PACK_AB R3, RZ, R4 ;  /* 0x00000004ff03923e */ /* 0x001fe200000010ff */
[C---:B------:R-:W-:Y:S02]  /*0ce0*/  @!P4 IMAD.U32 R4, R0.reuse, 0x10000, RZ ;  /* 0x000100000004c824 */ /* 0x040fe400078e00ff */
[----:B------:R-:W-:-:S03]  /*0cf0*/  @!P6 IMAD.U32 R0, R0, 0x10000, RZ ;  /* 0x000100000000e824 */ /* 0x000fc600078e00ff */
[----:B------:R-:W-:Y:S02]  /*0d00*/  @!P4 FMNMX.FTZ R5, R5, R4, PT ;  /* 0x000000040505c209 */ /* 0x000fe40003810000 */
[----:B------:R-:W-:Y:S02]  /*0d10*/  @!P6 FMNMX.FTZ R9, R9, R0, PT ;  /* 0x000000000909e209 */ /* 0x000fe40003810000 */
[----:B------:R-:W-:Y:S02]  /*0d20*/  @!P4 F2FP.BF16.F32.PACK_AB R5, RZ, R5 ;  /* 0x00000005ff05c23e */ /* 0x000fe400000010ff */
[----:B------:R-:W-:Y:S02]  /*0d30*/  @!P3 F2FP.BF16.F32.PACK_AB R19, RZ, R19 ;  /* 0x00000013ff13b23e */ /* 0x000fe400000010ff */
[----:B------:R-:W-:Y:S02]  /*0d40*/  @!P6 F2FP.BF16.F32.PACK_AB R9, RZ, R9 ;  /* 0x00000009ff09e23e */ /* 0x000fe400000010ff */
[----:B------:R-:W-:-:S02]  /*0d50*/  @!P1 PRMT R15, R3, 0x7610, R15 ;  /* 0x00007610030f9816 */ /* 0x000fc4000000000f */
[----:B------:R-:W-:Y:S02]  /*0d60*/  @!P4 PRMT R6, R5, 0x7610, R6 ;  /* 0x000076100506c816 */ /* 0x000fe40000000006 */
[----:B------:R-:W-:Y:S02]  /*0d70*/  @!P3 PRMT R17, R19, 0x7610, R17 ;  /* 0x000076101311b816 */ /* 0x000fe40000000011 */
[----:B------:R-:W-:Y:S01]  /*0d80*/  @!P6 PRMT R7, R9, 0x7610, R7 ;  /* 0x000076100907e816 */ /* 0x000fe20000000007 */
[----:B------:R-:W-:Y:S06]  /*0d90*/  @P0 BRA `(.L_x_4737) ;  /* 0x0000000000300947 */ /* 0x000fec0003800000 */
        /* <DEDUP_REMOVED lines=12> */
.L_x_4737:
[----:B------:R-:W-:-:S13]  /*0e60*/  ISETP.GE.AND P0, PT, R18, R11, PT ;  /* 0x0000000b1200720c */ /* 0x000fda0003f06270 */
[----:B------:R-:W-:Y:S05]  /*0e70*/  @P0 BRA `(.L_x_4739) ;  /* 0x0000000000300947 */ /* 0x000fea0003800000 */
[----:B0-----:R-:W0:Y:S01]  /*0e80*/  LDC.64 R2, c[0x0][0x228] ;  /* 0x00008a00ff027b82 */ /* 0x001e220000000a00 */
[----:B------:R-:W-:Y:S02]  /*0e90*/  IMAD.IADD R5, R10, 0x1, R18 ;  /* 0x000000010a057824 */ /* 0x000fe400078e0212 */
[----:B------:R-:W-:Y:S02]  /*0ea0*/  VIADD R18, R18, 0x80 ;  /* 0x0000008012127836 */ /* 0x000fe40000000000 */
[----:B0-----:R-:W-:-:S05]  /*0eb0*/  IMAD.WIDE.U32 R2, R5, 0x2, R2 ;  /* 0x0000000205027825 */ /* 0x001fca00078e0002 */
[----:B------:R1:W-:Y:S02]  /*0ec0*/  STG.E.U16 desc[UR4][R2.64], R12 ;  /* 0x0000000c02007986 */ /* 0x0003e4000c101504 */
.L_x_4738:
[----:B------:R-:W-:-:S13]  /*0ed0*/  ISETP.GE.AND P0, PT, R18, R11, PT ;  /* 0x0000000b1200720c */ /* 0x000fda0003f06270 */
[----:B------:R-:W-:Y:S05]  /*0ee0*/  @P0 BRA `(.L_x_4740) ;  /* 0x0000000000340947 */ /* 0x000fea0003800000 */
[----:B01----:R-:W0:Y:S01]  /*0ef0*/  LDC.64 R2, c[0x0][0x228] ;  /* 0x00008a00ff027b82 */ /* 0x003e220000000a00 */
[----:B------:R-:W-:Y:S02]  /*0f00*/  IMAD.IADD R5, R10, 0x1, R18 ;  /* 0x000000010a057824 */ /* 0x000fe400078e0212 */
[----:B------:R-:W-:Y:S02]  /*0f10*/  VIADD R18, R18, 0x80 ;  /* 0x0000008012127836 */ /* 0x000fe40000000000 */
[----:B0-----:R-:W-:-:S05]  /*0f20*/  IMAD.WIDE.U32 R2, R5, 0x2, R2 ;  /* 0x0000000205027825 */ /* 0x001fca00078e0002 */
[----:B------:R1:W-:Y:S02]  /*0f30*/  STG.E.U16 desc[UR4][R2.64], R15 ;  /* 0x0000000f02007986 */ /* 0x0003e4000c101504 */
.L_x_4739:
[----:B------:R-:W-:-:S13]  /*0f40*/  ISETP.GE.AND P0, PT, R18, R11, PT ;  /* 0x0000000b1200720c */ /* 0x000fda0003f06270 */
[----:B------:R-:W-:Y:S05]  /*0f50*/  @P0 BREAK B1 ;  /* 0x0000000000010942 */ /* 0x000fea0003800000 */
[----:B------:R-:W-:Y:S05]  /*0f60*/  @P0 BRA `(.L_x_4741) ;  /* 0x0000000000300947 */ /* 0x000fea0003800000 */
[----:B01----:R-:W0:Y:S01]  /*0f70*/  LDC.64 R2, c[0x0][0x228] ;  /* 0x00008a00ff027b82 */ /* 0x003e220000000a00 */
[----:B------:R-:W-:Y:S02]  /*0f80*/  IMAD.IADD R5, R10, 0x1, R18 ;  /* 0x000000010a057824 */ /* 0x000fe400078e0212 */
[----:B------:R-:W-:Y:S02]  /*0f90*/  VIADD R18, R18, 0x80 ;  /* 0x0000008012127836 */ /* 0x000fe40000000000 */
[----:B0-----:R-:W-:-:S05]  /*0fa0*/  IMAD.WIDE.U32 R2, R5, 0x2, R2 ;  /* 0x0000000205027825 */ /* 0x001fca00078e0002 */
[----:B------:R2:W-:Y:S02]  /*0fb0*/  STG.E.U16 desc[UR4][R2.64], R14 ;  /* 0x0000000e02007986 */ /* 0x0005e4000c101504 */
.L_x_4740:
[----:B------:R-:W-:Y:S05]  /*0fc0*/  BSYNC B1 ;  /* 0x0000000000017941 */ /* 0x000fea0003800000 */
.L_x_4736:
[----:B------:R-:W-:-:S13]  /*0fd0*/  ISETP.GE.AND P0, PT, R18, R11, PT ;  /* 0x0000000b1200720c */ /* 0x000fda0003f06270 */
[----:B012---:R-:W0:Y:S01]  /*0fe0*/  @!P0 LDC.64 R2, c[0x0][0x228] ;  /* 0x00008a00ff028b82 */ /* 0x007e220000000a00 */
[----:B------:R-:W-:Y:S02]  /*0ff0*/  @!P0 IMAD.IADD R5, R10, 0x1, R18 ;  /* 0x000000010a058824 */ /* 0x000fe400078e0212 */
[----:B------:R-:W-:Y:S02]  /*1000*/  @!P0 VIADD R18, R18, 0x80 ;  /* 0x0000008012128836 */ /* 0x000fe40000000000 */
[----:B0-----:R-:W-:-:S05]  /*1010*/  @!P0 IMAD.WIDE.U32 R2, R5, 0x2, R2 ;  /* 0x0000000205028825 */ /* 0x001fca00078e0002 */
[----:B------:R2:W-:Y:S02]  /*1020*/  @!P0 STG.E.U16 desc[UR4][R2.64], R17 ;  /* 0x0000001102008986 */ /* 0x0005e4000c101504 */
.L_x_4741:
[----:B------:R-:W-:Y:S05]  /*1030*/  BSYNC B0 ;  /* 0x0000000000007941 */ /* 0x000fea0003800000 */
.L_x_4735:
[----:B------:R-:W-:Y:S05]  /*1040*/  WARPSYNC.ALL ;  /* 0x0000000000007948 */ /* 0x000fea0003800000 */
[----:B------:R-:W-:-:S13]  /*1050*/  ISETP.GE.AND P0, PT, R18, R11, PT ;  /* 0x0000000b1200720c */ /* 0x000fda0003f06270 */
[----:B------:R-:W-:Y:S05]  /*1060*/  @P0 EXIT ;  /* 0x000000000000094d */ /* 0x000fea0003800000 */
[----:B012---:R-:W0:Y:S01]  /*1070*/  LDC.64 R2, c[0x0][0x228] ;  /* 0x00008a00ff027b82 */ /* 0x007e220000000a00 */
[----:B------:R-:W-:-:S04]  /*1080*/  IMAD.IADD R5, R10, 0x1, R18 ;  /* 0x000000010a057824 */ /* 0x000fc800078e0212 */
[----:B0-----:R-:W-:-:S05]  /*1090*/  IMAD.WIDE.U32 R2, R5, 0x2, R2 ;  /* 0x0000000205027825 */ /* 0x001fca00078e0002 */
[----:B------:R-:W-:Y:S01]  /*10a0*/  STG.E.U16 desc[UR4][R2.64], R7 ;  /* 0x0000000702007986 */ /* 0x000fe2000c101504 */
[----:B------:R-:W-:Y:S05]  /*10b0*/  EXIT ;  /* 0x000000000000794d */ /* 0x000fea0003800000 */
.L_x_4742:
        /* <DEDUP_REMOVED lines=12> */
.L_x_36162:


//--------------------- .text._ZN2at6native29vectorized_elementwise_kernelILi4EZZZNS0_21clamp_max_kernel_cudaERNS_18TensorIteratorBaseERKN3c106ScalarEENKUlvE_clEvENKUlvE7_clEvEUlNS4_8BFloat16EE_St5arrayIPcLm2EEEEviT0_T1_ --------------------------
	.section	.text._ZN2at6native29vectorized_elementwise_kernelILi4EZZZNS0_21clamp_max_kernel_cudaERNS_18TensorIteratorBaseERKN3c106ScalarEENKUlvE_clEvENKUlvE7_clEvEUlNS4_8BFloat16EE_St5arrayIPcLm2EEEEviT0_T1_,"ax",@progbits
	.align	128
        .global         _ZN2at6native29vectorized_elementwise_kernelILi4EZZZNS0_21clamp_max_kernel_cudaERNS_18TensorIteratorBaseERKN3c106ScalarEENKUlvE_clEvENKUlvE7_clEvEUlNS4_8BFloat16EE_St5arrayIPcLm2EEEEviT0_T1_
        .type           _ZN2at6native29vectorized_elementwise_kernelILi4EZZZNS0_21clamp_max_kernel_cudaERNS_18TensorIteratorBaseERKN3c106ScalarEENKUlvE_clEvENKUlvE7_clEvEUlNS4_8BFloat16EE_St5arrayIPcLm2EEEEviT0_T1_,@function
        .size           _ZN2at6native29vectorized_elementwise_kernelILi4EZZZNS0_21clamp_max_kernel_cudaERNS_18TensorIteratorBaseERKN3c106ScalarEENKUlvE_clEvENKUlvE7_clEvEUlNS4_8BFloat16EE_St5arrayIPcLm2EEEEviT0_T1_,(.L_x_36163 - _ZN2at6native29vectorized_elementwise_kernelILi4EZZZNS0_21clamp_max_kernel_cudaERNS_18TensorIteratorBaseERKN3c106ScalarEENKUlvE_clEvENKUlvE7_clEvEUlNS4_8BFloat16EE_St5arrayIPcLm2EEEEviT0_T1_)
        .other          _ZN2at6native29vectorized_elementwise_kernelILi4EZZZNS0_21clamp_max_kernel_cudaERNS_18TensorIteratorBaseERKN3c106ScalarEENKUlvE_clEvENKUlvE7_clEvEUlNS4_8BFloat16EE_St5arrayIPcLm2EEEEviT0_T1_,@"STO_CUDA_ENTRY STV_DEFAULT"
_ZN2at6native29vectorized_elementwise_kernelILi4EZZZNS0_21clamp_max_kernel_cudaERNS_18TensorIteratorBaseERKN3c106ScalarEENKUlvE_clEvENKUlvE7_clEvEUlNS4_8BFloat16EE_St5arrayIPcLm2EEEEviT0_T1_:
.text._ZN2at6native29vectorized_elementwise_kernelILi4EZZZNS0_21clamp_max_kernel_cudaERNS_18TensorIteratorBaseERKN3c106ScalarEENKUlvE_clEvENKUlvE7_clEvEUlNS4_8BFloat16EE_St5arrayIPcLm2EEEEviT0_T1_:
        /* <DEDUP_REMOVED lines=13> */
[----:B------:R-:W2:Y:S04]  /*00d0*/  LDG.E.64 R16, desc[UR4][R12.64] ;  /* 0x000000040c107981 */ /* 0x000ea8000c1e1b00 */
[----:B------:R1:W3:Y:S01]  /*00e0*/  LDG.E.64 R2, desc[UR4][R12.64+0x400] ;  /* 0x000400040c027981 */ /* 0x0002e2000c1e1b00 */
[C---:B--2---:R-:W-:Y:S01]  /*00f0*/  IMAD.U32 R6, R16.reuse, 0x10000, RZ ;  /* 0x0001000010067824 */ /* 0x044fe200078e00ff */
[----:B------:R-:W-:Y:S02]  /*0100*/  PRMT R5, R16, 0x7632, R5 ;  /* 0x0000763210057816 */ /* 0x000fe40000000005 */
[----:B------:R-:W-:Y:S02]  /*0110*/  PRMT R8, R17, 0x7610, R8 ;  /* 0x0000761011087816 */ /* 0x000fe40000000008 */
[----:B------:R-:W-:Y:S01]  /*0120*/  FSETP.GTU.FTZ.AND P3, PT, |R6|, +INF , PT ;  /* 0x7f8000000600780b */ /* 0x000fe20003f7c200 */
[----:B------:R-:W-:Y:S01]  /*0130*/  IMAD.U32 R11, R5, 0x10000, RZ ;  /* 0x00010000050b7824 */ /* 0x000fe200078e00ff */
[----:B------:R-:W-:Y:S01]  /*0140*/  PRMT R6, R16, 0x7610, R6 ;  /* 0x0000761010067816 */ /* 0x000fe20000000006 */
[----:B------:R-:W-:Y:S01]  /*0150*/  IMAD.U32 R14, R8, 0x10000, RZ ;  /* 0x00010000080e7824 */ /* 0x000fe200078e00ff */
[----:B------:R-:W-:-:S02]  /*0160*/  PRMT R7, R17, 0x7632, R7 ;  /* 0x0000763211077816 */ /* 0x000fc40000000007 */
[----:B------:R-:W-:Y:S02]  /*0170*/  FSETP.GTU.FTZ.AND P2, PT, |R11|, +INF , PT ;  /* 0x7f8000000b00780b */ /* 0x000fe40003f5c200 */
[----:B------:R-:W-:Y:S01]  /*0180*/  FSETP.GTU.FTZ.AND P1, PT, |R14|, +INF , PT ;  /* 0x7f8000000e00780b */ /* 0x000fe20003f3c200 */
[----:B------:R-:W-:-:S04]  /*0190*/  IMAD.U32 R19, R7, 0x10000, RZ ;  /* 0x0001000007137824 */ /* 0x000fc800078e00ff */
[----:B------:R-:W-:Y:S01]  /*01a0*/  @!P3 IMAD.U32 R9, R6, 0x10000, RZ ;  /* 0x000100000609b824 */ /* 0x000fe200078e00ff */
[----:B------:R-:W-:Y:S01]  /*01b0*/  FSETP.GTU.FTZ.AND P0, PT, |R19|, +INF , PT ;  /* 0x7f8000001300780b */ /* 0x000fe20003f1c200 */
[----:B-1----:R-:W-:-:S05]  /*01c0*/  @!P3 IMAD.U32 R12, R0, 0x10000, RZ ;  /* 0x00010000000cb824 */ /* 0x002fca00078e00ff */
[----:B------:R-:W-:Y:S01]  /*01d0*/  @!P3 FMNMX.FTZ R9, R9, R12, PT ;  /* 0x0000000c0909b209 */ /* 0x000fe20003810000 */
[C---:B------:R-:W-:Y:S02]  /*01e0*/  @!P2 IMAD.U32 R12, R0.reuse, 0x10000, RZ ;  /* 0x00010000000ca824 */ /* 0x040fe400078e00ff */
[----:B------:R-:W-:Y:S01]  /*01f0*/  @!P1 IMAD.U32 R13, R0, 0x10000, RZ ;  /* 0x00010000000d9824 */ /* 0x000fe200078e00ff */
[----:B------:R-:W-:Y:S02]  /*0200*/  @!P3 F2FP.BF16.F32.PACK_AB R9, RZ, R9 ;  /* 0x00000009ff09b23e */ /* 0x000fe400000010ff */
[----:B------:R-:W-:Y:S01]  /*0210*/  @!P2 FMNMX.FTZ R17, R12, R11, PT ;  /* 0x0000000b0c11a209 */ /* 0x000fe20003810000 */
[----:B------:R-:W-:Y:S01]  /*0220*/  @!P0 IMAD.U32 R22, R0, 0x10000, RZ ;  /* 0x0001000000168824 */ /* 0x000fe200078e00ff */
[----:B------:R-:W-:Y:S02]  /*0230*/  @!P1 FMNMX.FTZ R18, R13, R14, PT ;  /* 0x0000000e0d129209 */ /* 0x000fe40003810000 */
[----:B------:R-:W-:-:S02]  /*0240*/  @!P3 PRMT R6, R9, 0x7610, R6 ;  /* 0x000076100906b816 */ /* 0x000fc40000000006 */
[C---:B---3--:R-:W-:Y:S02]  /*0250*/  PRMT R12, R2.reuse, 0x7610, R12 ;  /* 0x00007610020c7816 */ /* 0x048fe4000000000c */
[----:B------:R-:W-:Y:S02]  /*0260*/  PRMT R9, R2, 0x7632, R9 ;  /* 0x0000763202097816 */ /* 0x000fe40000000009 */
[C---:B------:R-:W-:Y:S01]  /*0270*/  PRMT R14, R3.reuse, 0x7610, R14 ;  /* 0x00007610030e7816 */ /* 0x040fe2000000000e */
[----:B------:R-:W-:Y:S01]  /*0280*/  IMAD.U32 R20, R12, 0x10000, RZ ;  /* 0x000100000c147824 */ /* 0x000fe200078e00ff */
[----:B------:R-:W-:Y:S01]  /*0290*/  PRMT R11, R3, 0x7632, R11 ;  /* 0x00007632030b7816 */ /* 0x000fe2000000000b */
[----:B------:R-:W-:Y:S01]  /*02a0*/  IMAD.U32 R16, R9, 0x10000, RZ ;  /* 0x0001000009107824 */ /* 0x000fe200078e00ff */
[----:B------:R-:W0:Y:S01]  /*02b0*/  LDC.64 R2, c[0x0][0x228] ;  /* 0x00008a00ff027b82 */ /* 0x000e220000000a00 */
[----:B------:R-:W-:Y:S01]  /*02c0*/  IMAD.U32 R15, R14, 0x10000, RZ ;  /* 0x000100000e0f7824 */ /* 0x000fe200078e00ff */
[----:B------:R-:W-:Y:S01]  /*02d0*/  FSETP.GTU.FTZ.AND P3, PT, |R20|, +INF , PT ;  /* 0x7f8000001400780b */ /* 0x000fe20003f7c200 */
[----:B------:R-:W-:Y:S01]  /*02e0*/  IMAD.U32 R13, R11, 0x10000, RZ ;  /* 0x000100000b0d7824 */ /* 0x000fe200078e00ff */
[----:B------:R-:W-:-:S02]  /*02f0*/  FSETP.GTU.FTZ.AND P4, PT, |R16|, +INF , PT ;  /* 0x7f8000001000780b */ /* 0x000fc40003f9c200 */
[----:B------:R-:W-:Y:S02]  /*0300*/  FSETP.GTU.FTZ.AND P5, PT, |R15|, +INF , PT ;  /* 0x7f8000000f00780b */ /* 0x000fe40003fbc200 */
[----:B------:R-:W-:Y:S02]  /*0310*/  FSETP.GTU.FTZ.AND P6, PT, |R13|, +INF , PT ;  /* 0x7f8000000d00780b */ /* 0x000fe40003fdc200 */
[----:B------:R-:W-:Y:S02]  /*0320*/  @!P0 FMNMX.FTZ R19, R22, R19, PT ;  /* 0x0000001316138209 */ /* 0x000fe40003810000 */
[----:B------:R-:W-:Y:S02]  /*0330*/  @!P2 F2FP.BF16.F32.PACK_AB R17, RZ, R17 ;  /* 0x00000011ff11a23e */ /* 0x000fe400000010ff */
[----:B------:R-:W-:Y:S02]  /*0340*/  @!P1 F2FP.BF16.F32.PACK_AB R18, RZ, R18 ;  /* 0x00000012ff12923e */ /* 0x000fe400000010ff */
[----:B------:R-:W-:-:S02]  /*0350*/  @!P0 F2FP.BF16.F32.PACK_AB R19, RZ, R19 ;  /* 0x00000013ff13823e */ /* 0x000fc400000010ff */
[----:B------:R-:W-:Y:S01]  /*0360*/  @!P2 PRMT R5, R17, 0x7610, R5 ;  /* 0x000076101105a816 */ /* 0x000fe20000000005 */
[----:B------:R-:W-:Y:S01]  /*0370*/  @!P3 IMAD.U32 R17, R0, 0x10000, RZ ;  /* 0x000100000011b824 */ /* 0x000fe200078e00ff */
[----:B------:R-:W-:Y:S01]  /*0380*/  @!P1 PRMT R8, R18, 0x7610, R8 ;  /* 0x0000761012089816 */ /* 0x000fe20000000008 */
[C---:B------:R-:W-:Y:S01]  /*0390*/  @!P5 IMAD.U32 R18, R0.reuse, 0x10000, RZ ;  /* 0x000100000012d824 */ /* 0x040fe200078e00ff */
[----:B------:R-:W-:Y:S01]  /*03a0*/  @!P0 PRMT R7, R19, 0x7610, R7 ;  /* 0x0000761013078816 */ /* 0x000fe20000000007 */
[C---:B------:R-:W-:Y:S01]  /*03b0*/  @!P4 IMAD.U32 R19, R0.reuse, 0x10000, RZ ;  /* 0x000100000013c824 */ /* 0x040fe200078e00ff */
[----:B------:R-:W-:Y:S01]  /*03c0*/  @!P3 FMNMX.FTZ R20, R17, R20, PT ;  /* 0x000000141114b209 */ /* 0x000fe20003810000 */
[----:B------:R-:W-:Y:S01]  /*03d0*/  @!P6 IMAD.U32 R0, R0, 0x10000, RZ ;  /* 0x000100000000e824 */ /* 0x000fe200078e00ff */
[----:B------:R-:W-:Y:S01]  /*03e0*/  @!P5 FMNMX.FTZ R15, R18, R15, PT ;  /* 0x0000000f120fd209 */ /* 0x000fe20003810000 */
[----:B0-----:R-:W-:Y:S01]  /*03f0*/  IMAD.WIDE.U32 R2, R10, 0x2, R2 ;  /* 0x000000020a027825 */ /* 0x001fe200078e0002 */
[----:B------:R-:W-:-:S02]  /*0400*/  @!P4 FMNMX.FTZ R16, R19, R16, PT ;  /* 0x000000101310c209 */ /* 0x000fc40003810000 */
[----:B------:R-:W-:Y:S02]  /*0410*/  @!P6 FMNMX.FTZ R13, R0, R13, PT ;  /* 0x0000000d000de209 */ /* 0x000fe40003810000 */
[----:B------:R-:W-:Y:S01]  /*0420*/  @!P3 F2FP.BF16.F32.PACK_AB R20, RZ, R20 ;  /* 0x00000014ff14b23e */ /* 0x000fe200000010ff */
[----:B------:R-:W-:Y:S01]  /*0430*/  IMAD.WIDE R2, R4, 0x8, R2 ;  /* 0x0000000804027825 */ /* 0x000fe200078e0202 */
[----:B------:R-:W-:Y:S02]  /*0440*/  @!P4 F2FP.BF16.F32.PACK_AB R16, RZ, R16 ;  /* 0x00000010ff10c23e */ /* 0x000fe400000010ff */
[----:B------:R-:W-:Y:S02]  /*0450*/  @!P5 F2FP.BF16.F32.PACK_AB R15, RZ, R15 ;  /* 0x0000000fff0fd23e */ /* 0x000fe400000010ff */
[----:B------:R-:W-:Y:S02]  /*0460*/  @!P6 F2FP.BF16.F32.PACK_AB R13, RZ, R13 ;  /* 0x0000000dff0de23e */ /* 0x000fe400000010ff */
[----:B------:R-:W-:-:S02]  /*0470*/  @!P3 PRMT R12, R20, 0x7610, R12 ;  /* 0x00007610140cb816 */ /* 0x000fc4000000000c */
[----:B------:R-:W-:Y:S02]  /*0480*/  @!P4 PRMT R9, R16, 0x7610, R9 ;  /* 0x000076101009c816 */ /* 0x000fe40000000009 */
[----:B------:R-:W-:Y:S02]  /*0490*/  @!P5 PRMT R14, R15, 0x7610, R14 ;  /* 0x000076100f0ed816 */ /* 0x000fe4000000000e */
[----:B------:R-:W-:Y:S02]  /*04a0*/  @!P6 PRMT R11, R13, 0x7610, R11 ;  /* 0x000076100d0be816 */ /* 0x000fe4000000000b */
[----:B------:R-:W-:Y:S02]  /*04b0*/  PRMT R6, R6, 0x5410, R5 ;  /* 0x0000541006067816 */ /* 0x000fe40000000005 */
[----:B------:R-:W-:Y:S02]  /*04c0*/  PRMT R7, R8, 0x5410, R7 ;  /* 0x0000541008077816 */ /* 0x000fe40000000007 */
[----:B------:R-:W-:-:S02]  /*04d0*/  PRMT R10, R12, 0x5410, R9 ;  /* 0x000054100c0a7816 */ /* 0x000fc40000000009 */
[----:B------:R-:W-:Y:S01]  /*04e0*/  PRMT R11, R14, 0x5410, R11 ;  /* 0x000054100e0b7816 */ /* 0x000fe2000000000b */
[----:B------:R-:W-:Y:S04]  /*04f0*/  STG.E.64 desc[UR4][R2.64], R6 ;  /* 0x0000000602007986 */ /* 0x000fe8000c101b04 */
[----:B------:R-:W-:Y:S01]  /*0500*/  STG.E.64 desc[UR4][R2.64+0x400], R10 ;  /* 0x0004000a02007986 */ /* 0x000fe2000c101b04 */
[----:B------:R-:W-:Y:S05]  /*0510*/  EXIT ;  /* 0x000000000000794d */ /* 0x000fea0003800000 */
.L_x_4743:
        /* <DEDUP_REMOVED lines=23> */
.L_x_4745:
[----:B------:R-:W-:Y:S05]  /*0690*/  BSYNC B0 ;  /* 0x0000000000007941 */ /* 0x000fea0003800000 */
.L_x_4744:
        /* <DEDUP_REMOVED lines=15> */
.L_x_4747:
[----:B------:R-:W-:Y:S05]  /*0790*/  BSYNC B0 ;  /* 0x0000000000007941 */ /* 0x000fea0003800000 */
.L_x_4746:
        /* <DEDUP_REMOVED lines=105> */
.L_x_4750:
[----:B------:R-:W-:-:S13]  /*0e30*/  ISETP.GE.AND P0, PT, R18, R11, PT ;  /* 0x0000000b1200720c */ /* 0x000fda0003f06270 */
[----:B------:R-:W-:Y:S05]  /*0e40*/  @P0 BRA `(.L_x_4752) ;  /* 0x0000000000300947 */ /* 0x000fea0003800000 */
[----:B0-----:R-:W0:Y:S01]  /*0e50*/  LDC.64 R2, c[0x0][0x228] ;  /* 0x00008a00ff027b82 */ /* 0x001e220000000a00 */
[----:B------:R-:W-:Y:S02]  /*0e60*/  IMAD.IADD R5, R10, 0x1, R18 ;  /* 0x000000010a057824 */ /* 0x000fe400078e0212 */
[----:B------:R-:W-:Y:S02]  /*0e70*/  VIADD R18, R18, 0x80 ;  /* 0x0000008012127836 */ /* 0x000fe40000000000 */
[----:B0-----:R-:W-:-:S05]  /*0e80*/  IMAD.WIDE.U32 R2, R5, 0x2, R2 ;  /* 0x0000000205027825 */ /* 0x001fca00078e0002 */
[----:B------:R1:W-:Y:S02]  /*0e90*/  STG.E.U16 desc[UR4][R2.64], R12 ;  /* 0x0000000c02007986 */ /* 0x0003e4000c101504 */
.L_x_4751:
[----:B------:R-:W-:-:S13]  /*0ea0*/  ISETP.GE.AND P0, PT, R18, R11, PT ;  /* 0x0000000b1200720c */ /* 0x000fda0003f06270 */
[----:B------:R-:W-:Y:S05]  /*0eb0*/  @P0 BRA `(.L_x_4753) ;  /* 0x0000000000340947 */ /* 0x000fea0003800000 */
[----:B01----:R-:W0:Y:S01]  /*0ec0*/  LDC.64 R2, c[0x0][0x228] ;  /* 0x00008a00ff027b82 */ /* 0x003e220000000a00 */
[----:B------:R-:W-:Y:S02]  /*0ed0*/  IMAD.IADD R5, R10, 0x1, R18 ;  /* 0x000000010a057824 */ /* 0x000fe400078e0212 */
[----:B------:R-:W-:Y:S02]  /*0ee0*/  VIADD R18, R18, 0x80 ;  /* 0x0000008012127836 */ /* 0x000fe40000000000 */
[----:B0-----:R-:W-:-:S05]  /*0ef0*/  IMAD.WIDE.U32 R2, R5, 0x2, R2 ;  /* 0x0000000205027825 */ /* 0x001fca00078e0002 */
[----:B------:R1:W-:Y:S02]  /*0f00*/  STG.E.U16 desc[UR4][R2.64], R15 ;  /* 0x0000000f02007986 */ /* 0x0003e4000c101504 */
.L_x_4752:
        /* <DEDUP_REMOVED lines=8> */
.L_x_4753:
[----:B------:R-:W-:Y:S05]  /*0f90*/  BSYNC B1 ;  /* 0x0000000000017941 */ /* 0x000fea0003800000 */
.L_x_4749:
[----:B------:R-:W-:-:S13]  /*0fa0*/  ISETP.GE.AND P0, PT, R18, R11, PT ;  /* 0x0000000b1200720c */ /* 0x000fda0003f06270 */
[----:B012---:R-:W0:Y:S01]  /*0fb0*/  @!P0 LDC.64 R2, c[0x0][0x228] ;  /* 0x00008a00ff028b82 */ /* 0x007e220000000a00 */
[----:B------:R-:W-:Y:S02]  /*0fc0*/  @!P0 IMAD.IADD R5, R10, 0x1, R18 ;  /* 0x000000010a058824 */ /* 0x000fe400078e0212 */
[----:B------:R-:W-:Y:S02]  /*0fd0*/  @!P0 VIADD R18, R18, 0x80 ;  /* 0x0000008012128836 */ /* 0x000fe40000000000 */
[----:B0-----:R-:W-:-:S05]  /*0fe0*/  @!P0 IMAD.WIDE.U32 R2, R5, 0x2, R2 ;  /* 0x0000000205028825 */ /* 0x001fca00078e0002 */
[----:B------:R2:W-:Y:S02]  /*0ff0*/  @!P0 STG.E.U16 desc[UR4][R2.64], R17 ;  /* 0x0000001102008986 */ /* 0x0005e4000c101504 */
.L_x_4754:
[----:B------:R-:W-:Y:S05]  /*1000*/  BSYNC B0 ;  /* 0x0000000000007941 */ /* 0x000fea0003800000 */
.L_x_4748:
        /* <DEDUP_REMOVED lines=8> */
.L_x_4755:
        /* <DEDUP_REMOVED lines=15> */
.L_x_36163:


//--------------------- .text._ZN2at6native29vectorized_elementwise_kernelILi8EZZZNS0_21clamp_max_kernel_cudaERNS_18TensorIteratorBaseERKN3c106ScalarEENKUlvE_clEvENKUlvE7_clEvEUlNS4_8BFloat16EE_St5arrayIPcLm2EEEEviT0_T1_ --------------------------
	.section	.text._ZN2at6native29vectorized_elementwise_kernelILi8EZZZNS0_21clamp_max_kernel_cudaERNS_18TensorIteratorBaseERKN3c106ScalarEENKUlvE_clEvENKUlvE7_clEvEUlNS4_8BFloat16EE_St5arrayIPcLm2EEEEviT0_T1_,"ax",@progbits
	.align	128
        .global         _ZN2at6native29vectorized_elementwise_kernelILi8EZZZNS0_21clamp_max_kernel_cudaERNS_18TensorIteratorBaseERKN3c106ScalarEENKUlvE_clEvENKUlvE7_clEvEUlNS4_8BFloat16EE_St5arrayIPcLm2EEEEviT0_T1_
        .type           _ZN2at6native29vectorized_elementwise_kernelILi8EZZZNS0_21clamp_max_kernel_cudaERNS_18TensorIteratorBaseERKN3c106ScalarEENKUlvE_clEvENKUlvE7_clEvEUlNS4_8BFloat16EE_St5arrayIPcLm2EEEEviT0_T1_,@function
        .size           _ZN2at6native29vectorized_elementwise_kernelILi8EZZZNS0_21clamp_max_kernel_cudaERNS_18TensorIteratorBaseERKN3c106ScalarEENKUlvE_clEvENKUlvE7_clEvEUlNS4_8BFloat16EE_St5arrayIPcLm2EEEEviT0_T1_,(.L_x_36164 - _ZN2at6native29vectorized_elementwise_kernelILi8EZZZNS0_21clamp_max_kernel_cudaERNS_18TensorIteratorBaseERKN3c106ScalarEENKUlvE_clEvENKUlvE7_clEvEUlNS4_8BFloat16EE_St5arrayIPcLm2EEEEviT0_T1_)
        .other          _ZN2at6native29vectorized_elementwise_kernelILi8EZZZNS0_21clamp_max_kernel_cudaERNS_18TensorIteratorBaseERKN3c106ScalarEENKUlvE_clEvENKUlvE7_clEvEUlNS4_8BFloat16EE_St5arrayIPcLm2EEEEviT0_T1_,@"STO_CUDA_ENTRY STV_DEFAULT"
_ZN2at6native29vectorized_elementwise_kernelILi8EZZZNS0_21clamp_max_kernel_cudaERNS_18TensorIteratorBaseERKN3c106ScalarEENKUlvE_clEvENKUlvE7_clEvEUlNS4_8BFloat16EE_St5arrayIPcLm2EEEEviT0_T1_:
.text._ZN2at6native29vectorized_elementwise_kernelILi8EZZZNS0_21clamp_max_kernel_cudaERNS_18TensorIteratorBaseERKN3c106ScalarEENKUlvE_clEvENKUlvE7_clEvEUlNS4_8BFloat16EE_St5arrayIPcLm2EEEEviT0_T1_:
        /* <DEDUP_REMOVED lines=12> */
[----:B0-----:R-:W-:-:S06]  /*00c0*/  IMAD.WIDE.U32 R4, R3, 0x10, R4 ;  /* 0x0000001003047825 */ /* 0x001fcc00078e0004 */
[----:B------:R-:W2:Y:S02]  /*00d0*/  LDG.E.128 R4, desc[UR4][R4.64] ;  /* 0x0000000404047981 */ /* 0x000ea4000c1e1d00 */
        /* <DEDUP_REMOVED lines=8> */
[----:B------:R-:W-:Y:S02]  /*0160*/  PRMT R6, R6, 0x7632, R6 ;  /* 0x0000763206067816 */ /* 0x000fe40000000006 */
[----:B------:R-:W-:Y:S01]  /*0170*/  FSETP.GTU.FTZ.AND P5, PT, |R17|, +INF , PT ;  /* 0x7f8000001100780b */ /* 0x000fe20003fbc200 */
[----:B------:R-:W-:Y:S01]  /*0180*/  IMAD.U32 R19, R10, 0x10000, RZ ;  /* 0x000100000a137824 */ /* 0x000fe200078e00ff */
[----:B------:R-:W-:Y:S01]  /*0190*/  FSETP.GTU.FTZ.AND P2, PT, |R18|, +INF , PT ;  /* 0x7f8000001200780b */ /* 0x000fe20003f5c200 */
[----:B------:R-:W-:Y:S02]  /*01a0*/  IMAD.U32 R16, R6, 0x10000, RZ ;  /* 0x0001000006107824 */ /* 0x000fe400078e00ff */
[----:B------:R-:W-:Y:S01]  /*01b0*/  @!P6 IMAD.U32 R11, R8, 0x10000, RZ ;  /* 0x00010000080be824 */ /* 0x000fe200078e00ff */
[----:B------:R-:W-:Y:S01]  /*01c0*/  FSETP.GTU.FTZ.AND P4, PT, |R19|, +INF , PT ;  /* 0x7f8000001300780b */ /* 0x000fe20003f9c200 */
[----:B-1----:R-:W-:Y:S01]  /*01d0*/  @!P6 IMAD.U32 R12, R2, 0x10000, RZ ;  /* 0x00010000020ce824 */ /* 0x002fe200078e00ff */
[----:B------:R-:W-:-:S04]  /*01e0*/  FSETP.GTU.FTZ.AND P1, PT, |R16|, +INF , PT ;  /* 0x7f8000001000780b */ /* 0x000fc80003f3c200 */
[----:B------:R-:W-:Y:S01]  /*01f0*/  @!P6 FMNMX.FTZ R14, R11, R12, PT ;  /* 0x0000000c0b0ee209 */ /* 0x000fe20003810000 */
[C---:B------:R-:W-:Y:S01]  /*0200*/  @!P5 IMAD.U32 R22, R2.reuse, 0x10000, RZ ;  /* 0x000100000216d824 */ /* 0x040fe200078e00ff */
[----:B------:R-:W-:Y:S01]  /*0210*/  PRMT R11, R5, 0x7632, R11 ;  /* 0x00007632050b7816 */ /* 0x000fe2000000000b */
[----:B------:R-:W-:Y:S01]  /*0220*/  @!P2 IMAD.U32 R23, R2, 0x10000, RZ ;  /* 0x000100000217a824 */ /* 0x000fe200078e00ff */
[C---:B------:R-:W-:Y:S02]  /*0230*/  PRMT R12, R7.reuse, 0x7610, R12 ;  /* 0x00007610070c7816 */ /* 0x040fe4000000000c */
[----:B------:R-:W-:Y:S01]  /*0240*/  PRMT R7, R7, 0x7632, R7 ;  /* 0x0000763207077816 */ /* 0x000fe20000000007 */
[----:B------:R-:W-:Y:S01]  /*0250*/  IMAD.U32 R20, R11, 0x10000, RZ ;  /* 0x000100000b147824 */ /* 0x000fe200078e00ff */
[----:B------:R-:W-:Y:S01]  /*0260*/  @!P6 F2FP.BF16.F32.PACK_AB R4, RZ, R14 ;  /* 0x0000000eff04e23e */ /* 0x000fe200000010ff */
[----:B------:R-:W-:Y:S01]  /*0270*/  IMAD.U32 R15, R12, 0x10000, RZ ;  /* 0x000100000c0f7824 */ /* 0x000fe200078e00ff */
[----:B------:R-:W-:Y:S01]  /*0280*/  @!P5 FMNMX.FTZ R17, R22, R17, PT ;  /* 0x000000111611d209 */ /* 0x000fe20003810000 */
[----:B------:R-:W-:Y:S01]  /*0290*/  IMAD.U32 R14, R7, 0x10000, RZ ;  /* 0x00010000070e7824 */ /* 0x000fe200078e00ff */
[----:B------:R-:W-:Y:S01]  /*02a0*/  FSETP.GTU.FTZ.AND P3, PT, |R20|, +INF , PT ;  /* 0x7f8000001400780b */ /* 0x000fe20003f7c200 */
[----:B------:R-:W-:Y:S01]  /*02b0*/  @!P4 IMAD.U32 R24, R2, 0x10000, RZ ;  /* 0x000100000218c824 */ /* 0x000fe200078e00ff */
[----:B------:R-:W-:Y:S01]  /*02c0*/  @!P6 PRMT R8, R4, 0x7610, R8 ;  /* 0x000076100408e816 */ /* 0x000fe20000000008 */
[----:B------:R-:W-:Y:S01]  /*02d0*/  @!P1 IMAD.U32 R25, R2, 0x10000, RZ ;  /* 0x0001000002199824 */ /* 0x000fe200078e00ff */
[----:B------:R-:W0:Y:S01]  /*02e0*/  LDC.64 R4, c[0x0][0x228] ;  /* 0x00008a00ff047b82 */ /* 0x000e220000000a00 */
[----:B------:R-:W-:-:S02]  /*02f0*/  FSETP.GTU.FTZ.AND P0, PT, |R15|, +INF , PT ;  /* 0x7f8000000f00780b */ /* 0x000fc40003f1c200 */
[----:B------:R-:W-:Y:S02]  /*0300*/  FSETP.GTU.FTZ.AND P6, PT, |R14|, +INF , PT ;  /* 0x7f8000000e00780b */ /* 0x000fe40003fdc200 */
[----:B------:R-:W-:Y:S02]  /*0310*/  @!P4 FMNMX.FTZ R19, R24, R19, PT ;  /* 0x000000131813c209 */ /* 0x000fe40003810000 */
[----:B------:R-:W-:Y:S02]  /*0320*/  @!P2 FMNMX.FTZ R18, R23, R18, PT ;  /* 0x000000121712a209 */ /* 0x000fe40003810000 */
[C---:B------:R-:W-:Y:S01]  /*0330*/  @!P3 IMAD.U32 R21, R2.reuse, 0x10000, RZ ;  /* 0x000100000215b824 */ /* 0x040fe200078e00ff */
[----:B------:R-:W-:Y:S02]  /*0340*/  @!P1 FMNMX.FTZ R16, R25, R16, PT ;  /* 0x0000001019109209 */ /* 0x000fe40003810000 */
[----:B------:R-:W-:Y:S02]  /*0350*/  @!P5 F2FP.BF16.F32.PACK_AB R17, RZ, R17 ;  /* 0x00000011ff11d23e */ /* 0x000fe400000010ff */
[----:B------:R-:W-:Y:S01]  /*0360*/  @!P3 FMNMX.FTZ R20, R21, R20, PT ;  /* 0x000000141514b209 */ /* 0x000fe20003810000 */
[C---:B------:R-:W-:Y:S01]  /*0370*/  @!P0 IMAD.U32 R22, R2.reuse, 0x10000, RZ ;  /* 0x0001000002168824 */ /* 0x040fe200078e00ff */
[----:B------:R-:W-:Y:S01]  /*0380*/  @!P4 F2FP.BF16.F32.PACK_AB R19, RZ, R19 ;  /* 0x00000013ff13c23e */ /* 0x000fe200000010ff */
[----:B------:R-:W-:Y:S01]  /*0390*/  @!P6 IMAD.U32 R21, R2, 0x10000, RZ ;  /* 0x000100000215e824 */ /* 0x000fe200078e00ff */
[----:B------:R-:W-:-:S02]  /*03a0*/  @!P3 F2FP.BF16.F32.PACK_AB R20, RZ, R20 ;  /* 0x00000014ff14b23e */ /* 0x000fc400000010ff */
[----:B------:R-:W-:Y:S02]  /*03b0*/  @!P0 FMNMX.FTZ R15, R22, R15, PT ;  /* 0x0000000f160f8209 */ /* 0x000fe40003810000 */
[----:B------:R-:W-:Y:S02]  /*03c0*/  @!P6 FMNMX.FTZ R14, R21, R14, PT ;  /* 0x0000000e150ee209 */ /* 0x000fe40003810000 */
[----:B------:R-:W-:Y:S01]  /*03d0*/  @!P2 F2FP.BF16.F32.PACK_AB R18, RZ, R18 ;  /* 0x00000012ff12a23e */ /* 0x000fe200000010ff */
[----:B0-----:R-:W-:Y:S01]  /*03e0*/  IMAD.WIDE.U32 R4, R0, 0x2, R4 ;  /* 0x0000000200047825 */ /* 0x001fe200078e0004 */
[----:B------:R-:W-:Y:S02]  /*03f0*/  @!P1 F2FP.BF16.F32.PACK_AB R16, RZ, R16 ;  /* 0x00000010ff10923e */ /* 0x000fe400000010ff */
[----:B------:R-:W-:Y:S02]  /*0400*/  @!P0 F2FP.BF16.F32.PACK_AB R15, RZ, R15 ;  /* 0x0000000fff0f823e */ /* 0x000fe400000010ff */
[----:B------:R-:W-:Y:S01]  /*0410*/  @!P6 F2FP.BF16.F32.PACK_AB R14, RZ, R14 ;  /* 0x0000000eff0ee23e */ /* 0x000fe200000010ff */
[----:B------:R-:W-:Y:S01]  /*0420*/  IMAD.WIDE R2, R3, 0x10, R4 ;  /* 0x0000001003027825 */ /* 0x000fe200078e0204 */
[----:B------:R-:W-:-:S02]  /*0430*/  @!P5 PRMT R9, R17, 0x7610, R9 ;  /* 0x000076101109d816 */ /* 0x000fc40000000009 */
[----:B------:R-:W-:Y:S02]  /*0440*/  @!P4 PRMT R10, R19, 0x7610, R10 ;  /* 0x00007610130ac816 */ /* 0x000fe4000000000a */
[----:B------:R-:W-:Y:S02]  /*0450*/  @!P3 PRMT R11, R20, 0x7610, R11 ;  /* 0x00007610140bb816 */ /* 0x000fe4000000000b */
[----:B------:R-:W-:Y:S02]  /*0460*/  @!P2 PRMT R13, R18, 0x7610, R13 ;  /* 0x00007610120da816 */ /* 0x000fe4000000000d */
[----:B------:R-:W-:Y:S02]  /*0470*/  @!P1 PRMT R6, R16, 0x7610, R6 ;  /* 0x0000761010069816 */ /* 0x000fe40000000006 */
[----:B------:R-:W-:Y:S02]  /*0480*/  @!P0 PRMT R12, R15, 0x7610, R12 ;  /* 0x000076100f0c8816 */ /* 0x000fe4000000000c */
[----:B------:R-:W-:-:S02]  /*0490*/  @!P6 PRMT R7, R14, 0x7610, R7 ;  /* 0x000076100e07e816 */ /* 0x000fc40000000007 */
[----:B------:R-:W-:Y:S02]  /*04a0*/  PRMT R4, R8, 0x5410, R9 ;  /* 0x0000541008047816 */ /* 0x000fe40000000009 */
[----:B------:R-:W-:Y:S02]  /*04b0*/  PRMT R5, R10, 0x5410, R11 ;  /* 0x000054100a057816 */ /* 0x000fe4000000000b */
[----:B------:R-:W-:Y:S02]  /*04c0*/  PRMT R6, R13, 0x5410, R6 ;  /* 0x000054100d067816 */ /* 0x000fe40000000006 */
[----:B------:R-:W-:-:S05]  /*04d0*/  PRMT R7, R12, 0x5410, R7 ;  /* 0x000054100c077816 */ /* 0x000fca0000000007 */
[----:B------:R-:W-:Y:S01]  /*04e0*/  STG.E.128 desc[UR4][R2.64], R4 ;  /* 0x0000000402007986 */ /* 0x000fe2000c101d04 */
[----:B------:R-:W-:Y:S05]  /*04f0*/  EXIT ;  /* 0x000000000000794d */ /* 0x000fea0003800000 */
.L_x_4756:
        /* <DEDUP_REMOVED lines=23> */
.L_x_4758:
[----:B------:R-:W-:Y:S05]  /*0670*/  BSYNC B0 ;  /* 0x0000000000007941 */ /* 0x000fea0003800000 */
.L_x_4757:
        /* <DEDUP_REMOVED lines=15> */
.L_x_4760:
[----:B------:R-:W-:Y:S05]  /*0770*/  BSYNC B0 ;  /* 0x0000000000007941 */ /* 0x000fea0003800000 */
.L_x_4759:
        /* <DEDUP_REMOVED lines=105> */
.L_x_4763:
[----:B------:R-:W-:-:S13]  /*0e10*/  ISETP.GE.AND P0, PT, R18, R3, PT ;  /* 0x000000031200720c */ /* 0x000fda0003f06270 */
[----:B------:R-:W-:Y:S05]  /*0e20*/  @P0 BRA `(.L_x_4765) ;  /* 0x0000000000300947 */ /* 0x000fea0003800000 */
[----:B0-----:R-:W0:Y:S01]  /*0e30*/  LDC.64 R4, c[0x0][0x228] ;  /* 0x00008a00ff047b82 */ /* 0x001e220000000a00 */
[----:B------:R-:W-:Y:S02]  /*0e40*/  IMAD.IADD R7, R0, 0x1, R18 ;  /* 0x0000000100077824 */ /* 0x000fe400078e0212 */
[----:B------:R-:W-:Y:S02]  /*0e50*/  VIADD R18, R18, 0x80 ;  /* 0x0000008012127836 */ /* 0x000fe40000000000 */
[----:B0-----:R-:W-:-:S05]  /*0e60*/  IMAD.WIDE.U32 R4, R7, 0x2, R4 ;  /* 0x0000000207047825 */ /* 0x001fca00078e0004 */
[----:B------:R1:W-:Y:S02]  /*0e70*/  STG.E.U16 desc[UR4][R4.64], R12 ;  /* 0x0000000c04007986 */ /* 0x0003e4000c101504 */
.L_x_4764:
[----:B------:R-:W-:-:S13]  /*0e80*/  ISETP.GE.AND P0, PT, R18, R3, PT ;  /* 0x000000031200720c */ /* 0x000fda0003f06270 */
[----:B------:R-:W-:Y:S05]  /*0e90*/  @P0 BRA `(.L_x_4766) ;  /* 0x0000000000340947 */ /* 0x000fea0003800000 */
[----:B01----:R-:W0:Y:S01]  /*0ea0*/  LDC.64 R4, c[0x0][0x228] ;  /* 0x00008a00ff047b82 */ /* 0x003e220000000a00 */
[----:B------:R-:W-:Y:S02]  /*0eb0*/  IMAD.IADD R7, R0, 0x1, R18 ;  /* 0x0000000100077824 */ /* 0x000fe400078e0212 */
[----:B------:R-:W-:Y:S02]  /*0ec0*/  VIADD R18, R18, 0x80 ;  /* 0x0000008012127836 */ /* 0x000fe40000000000 */
[----:B0-----:R-:W-:-:S05]  /*0ed0*/  IMAD.WIDE.U32 R4, R7, 0x2, R4 ;  /* 0x0000000207047825 */ /* 0x001fca00078e0004 */
[----:B------:R1:W-:Y:S02]  /*0ee0*/  STG.E.U16 desc[UR4][R4.64], R15 ;  /* 0x0000000f04007986 */ /* 0x0003e4000c101504 */
.L_x_4765:
        /* <DEDUP_REMOVED lines=8> */
.L_x_4766:
[----:B------:R-:W-:Y:S05]  /*0f70*/  BSYNC B1 ;  /* 0x0000000000017941 */ /* 0x000fea0003800000 */
.L_x_4762:
[----:B------:R-:W-:-:S13]  /*0f80*/  ISETP.GE.AND P0, PT, R18, R3, PT ;  /* 0x000000031200720c */ /* 0x000fda0003f06270 */
[----:B012---:R-:W0:Y:S01]  /*0f90*/  @!P0 LDC.64 R4, c[0x0][0x228] ;  /* 0x00008a00ff048b82 */ /* 0x007e220000000a00 */
[----:B------:R-:W-:Y:S02]  /*0fa0*/  @!P0 IMAD.IADD R7, R0, 0x1, R18 ;  /* 0x0000000100078824 */ /* 0x000fe400078e0212 */
[----:B------:R-:W-:Y:S02]  /*0fb0*/  @!P0 VIADD R18, R18, 0x80 ;  /* 0x0000008012128836 */ /* 0x000fe40000000000 */
[----:B0-----:R-:W-:-:S05]  /*0fc0*/  @!P0 IMAD.WIDE.U32 R4, R7, 0x2, R4 ;  /* 0x0000000207048825 */ /* 0x001fca00078e0004 */
[----:B------:R2:W-:Y:S02]  /*0fd0*/  @!P0 STG.E.U16 desc[UR4][R4.64], R17 ;  /* 0x0000001104008986 */ /* 0x0005e4000c101504 */
.L_x_4767:
[----:B------:R-:W-:Y:S05]  /*0fe0*/  BSYNC B0 ;  /* 0x0000000000007941 */ /* 0x000fea0003800000 */
.L_x_4761:
[----:B------:R-:W-:Y:S05]  /*0ff0*/  WARPSYNC.ALL ;  /* 0x0000000000007948 */ /* 0x000fea0003800000 */
[----:B------:R-:W-:-:S13]  /*1000*/  ISETP.GE.AND P0, PT, R18, R3, PT ;  /* 0x000000031200720c */ /* 0x000fda0003f06270 */
[----:B------:R-:W-:Y:S05]  /*1010*/  @P0 EXIT ;  /* 0x000000000000094d */ /* 0x000fea0003800000 */
[----:B------:R-:W3:Y:S01]  /*1020*/  LDC.64 R2, c[0x0][0x228] ;  /* 0x00008a00ff027b82 */ /* 0x000ee20000000a00 */
[----:B012---:R-:W-:-:S04]  /*1030*/  IMAD.IADD R5, R0, 0x1, R18 ;  /* 0x0000000100057824 */ /* 0x007fc800078e0212 */
[----:B---3--:R-:W-:-:S05]  /*1040*/  IMAD.WIDE.U32 R2, R5, 0x2, R2 ;  /* 0x0000000205027825 */ /* 0x008fca00078e0002 */
[----:B------:R-:W-:Y:S01]  /*1050*/  STG.E.U16 desc[UR4][R2.64], R9 ;  /* 0x0000000902007986 */ /* 0x000fe2000c101504 */
[----:B------:R-:W-:Y:S05]  /*1060*/  EXIT ;  /* 0x000000000000794d */ /* 0x000fea0003800000 */
.L_x_4768:
        /* <DEDUP_REMOVED lines=9> */
.L_x_36164:


//--------------------- .text._ZN2at6native18elementwise_kernelILi128ELi4EZNS0_15gpu_kernel_implIZZZNS0_21clamp_max_kernel_cudaERNS_18TensorIteratorBaseERKN3c106ScalarEENKUlvE_clEvENKUlvE6_clEvEUlNS5_4HalfEE_EEvS4_RKT_EUliE_EEviT1_ --------------------------
	.section	.text._ZN2at6native18elementwise_kernelILi128ELi4EZNS0_15gpu_kernel_implIZZZNS0_21clamp_max_kernel_cudaERNS_18TensorIteratorBaseERKN3c106ScalarEENKUlvE_clEvENKUlvE6_clEvEUlNS5_4HalfEE_EEvS4_RKT_EUliE_EEviT1_,"ax",@progbits
	.align	128
        .global         _ZN2at6native18elementwise_kernelILi128ELi4EZNS0_15gpu_kernel_implIZZZNS0_21clamp_max_kernel_cudaERNS_18TensorIteratorBaseERKN3c106ScalarEENKUlvE_clEvENKUlvE6_clEvEUlNS5_4HalfEE_EEvS4_RKT_EUliE_EEviT1_
        .type           _ZN2at6native18elementwise_kernelILi128ELi4EZNS0_15gpu_kernel_implIZZZNS0_21clamp_max_kernel_cudaERNS_18TensorIteratorBaseERKN3c106ScalarEENKUlvE_clEvENKUlvE6_clEvEUlNS5_4HalfEE_EEvS4_RKT_EUliE_EEviT1_,@function
        .size           _ZN2at6native18elementwise_kernelILi128ELi4EZNS0_15gpu_kernel_implIZZZNS0_21clamp_max_kernel_cudaERNS_18TensorIteratorBaseERKN3c106ScalarEENKUlvE_clEvENKUlvE6_clEvEUlNS5_4HalfEE_EEvS4_RKT_EUliE_EEviT1_,(.L_x_36165 - _ZN2at6native18elementwise_kernelILi128ELi4EZNS0_15gpu_kernel_implIZZZNS0_21clamp_max_kernel_cudaERNS_18TensorIteratorBaseERKN3c106ScalarEENKUlvE_clEvENKUlvE6_clEvEUlNS5_4HalfEE_EEvS4_RKT_EUliE_EEviT1_)
        .other          _ZN2at6native18elementwise_kernelILi128ELi4EZNS0_15gpu_kernel_implIZZZNS0_21clamp_max_kernel_cudaERNS_18TensorIteratorBaseERKN3c106ScalarEENKUlvE_clEvENKUlvE6_clEvEUlNS5_4HalfEE_EEvS4_RKT_EUliE_EEviT1_,@"STO_CUDA_ENTRY STV_DEFAULT"
_ZN2at6native18elementwise_kernelILi128ELi4EZNS0_15gpu_kernel_implIZZZNS0_21clamp_max_kernel_cudaERNS_18TensorIteratorBaseERKN3c106ScalarEENKUlvE_clEvENKUlvE6_clEvEUlNS5_4HalfEE_EEvS4_RKT_EUliE_EEviT1_:
.text._ZN2at6native18elementwise_kernelILi128ELi4EZNS0_15gpu_kernel_implIZZZNS0_21clamp_max_kernel_cudaERNS_18TensorIteratorBaseERKN3c106ScalarEENKUlvE_clEvENKUlvE6_clEvEUlNS5_4HalfEE_EEvS4_RKT_EUliE_EEviT1_:
        /* <DEDUP_REMOVED lines=313> */
.L_x_4771:
        /* <DEDUP_REMOVED lines=23> */
.L_x_4775:
[----:B------:R-:W2:Y:S02]  /*1500*/  LDG.E.U8 R2, desc[UR36][R2.64] ;  /* 0x0000002402027981 */ /* 0x000ea4000c1e1100 */
[----:B--2---:R-:W-:-:S04]  /*1510*/  I2FP.F32.U32 R0, R2 ;  /* 0x0000000200007245 */ /* 0x004fc80000201000 */
[----:B------:R-:W-:-:S04]  /*1520*/  F2FP.F16.F32.PACK_AB R0, RZ, R0 ;  /* 0x00000000ff00723e */ /* 0x000fc800000000ff */
[----:B------:R-:W-:Y:S01]  /*1530*/  PRMT R5, R0, 0x7610, R5 ;  /* 0x0000761000057816 */ /* 0x000fe20000000005 */
[----:B------:R-:W-:Y:S06]  /*1540*/  BRA `(.L_x_4777) ;  /* 0x0000000c00b87947 */ /* 0x000fec0003800000 */
.L_x_4774:
        /* <DEDUP_REMOVED lines=11> */
.L_x_4779:
[----:B------:R-:W2:Y:S02]  /*1600*/  LDG.E R2, desc[UR36][R2.64] ;  /* 0x0000002402027981 */ /* 0x000ea4000c1e1900 */
[----:B--2---:R-:W-:-:S04]  /*1610*/  I2FP.F32.S32 R0, R2 ;  /* 0x0000000200007245 */ /* 0x004fc80000201400 */
[----:B------:R-:W-:-:S04]  /*1620*/  F2FP.F16.F32.PACK_AB R0, RZ, R0 ;  /* 0x00000000ff00723e */ /* 0x000fc800000000ff */
[----:B------:R-:W-:Y:S01]  /*1630*/  PRMT R5, R0, 0x7610, R5 ;  /* 0x0000761000057816 */ /* 0x000fe20000000005 */
[----:B------:R-:W-:Y:S06]  /*1640*/  BRA `(.L_x_4777) ;  /* 0x0000000c00787947 */ /* 0x000fec0003800000 */
.L_x_4778:
[----:B------:R-:W2:Y:S02]  /*1650*/  LDG.E.U16 R2, desc[UR36][R2.64] ;  /* 0x0000002402027981 */ /* 0x000ea4000c1e1500 */
[----:B--2---:R-:W0:Y:S02]  /*1660*/  I2F.S16 R0, R2 ;  /* 0x0000000200007306 */ /* 0x004e240000101400 */
[----:B0-----:R-:W-:-:S04]  /*1670*/  F2FP.F16.F32.PACK_AB R0, RZ, R0 ;  /* 0x00000000ff00723e */ /* 0x001fc800000000ff */
[----:B------:R-:W-:Y:S01]  /*1680*/  PRMT R5, R0, 0x7610, R5 ;  /* 0x0000761000057816 */ /* 0x000fe20000000005 */
[----:B------:R-:W-:Y:S06]  /*1690*/  BRA `(.L_x_4777) ;  /* 0x0000000c00647947 */ /* 0x000fec0003800000 */
.L_x_4773:
        /* <DEDUP_REMOVED lines=9> */
.L_x_4781:
[----:B------:R0:W5:Y:S01]  /*1730*/  LDG.E.U16 R5, desc[UR36][R2.64] ;  /* 0x0000002402057981 */ /* 0x000162000c1e1500 */
[----:B------:R-:W-:Y:S05]  /*1740*/  BRA `(.L_x_4777) ;  /* 0x0000000c00387947 */ /* 0x000fea0003800000 */
.L_x_4780:
        /* <DEDUP_REMOVED lines=9> */
.L_x_4783:
[----:B------:R1:W5:Y:S01]  /*17e0*/  LDG.E.U16 R5, desc[UR36][R2.64] ;  /* 0x0000002402057981 */ /* 0x000362000c1e1500 */
[----:B------:R-:W-:Y:S05]  /*17f0*/  BRA `(.L_x_4777) ;  /* 0x0000000c000c7947 */ /* 0x000fea0003800000 */
.L_x_4782:
        /* <DEDUP_REMOVED lines=9> */
.L_x_4772:
        /* <DEDUP_REMOVED lines=14> */
.L_x_4786:
        /* <DEDUP_REMOVED lines=9> */
.L_x_4785:
        /* <DEDUP_REMOVED lines=25> */
[----:B------:R-:W-:Y:S01]  /*1b90*/  F2FP.F16.F32.PACK_AB R5, RZ, R5 ;  /* 0x00000005ff05723e */ /* 0x000fe200000000ff */
[----:B------:R-:W-:Y:S06]  /*1ba0*/  BRA `(.L_x_4777) ;  /* 0x0000000800207947 */ /* 0x000fec0003800000 */
.L_x_4788:
        /* <DEDUP_REMOVED lines=15> */
.L_x_4787:
[----:B------:R-:W2:Y:S02]  /*1ca0*/  LDG.E.U16 R0, desc[UR36][R2.64] ;  /* 0x0000002402007981 */ /* 0x000ea4000c1e1500 */
[----:B--2---:R-:W-:-:S05]  /*1cb0*/  IMAD.U32 R0, R0, 0x10000, RZ ;  /* 0x0001000000007824 */ /* 0x004fca00078e00ff */
[----:B------:R-:W-:-:S04]  /*1cc0*/  F2FP.F16.F32.PACK_AB R0, RZ, R0 ;  /* 0x00000000ff00723e */ /* 0x000fc800000000ff */
[----:B------:R-:W-:Y:S01]  /*1cd0*/  PRMT R5, R0, 0x7610, R5 ;  /* 0x0000761000057816 */ /* 0x000fe20000000005 */
[----:B------:R-:W-:Y:S06]  /*1ce0*/  BRA `(.L_x_4777) ;  /* 0x0000000400d07947 */ /* 0x000fec0003800000 */
.L_x_4784:
        /* <DEDUP_REMOVED lines=13> */
.L_x_4791:
        /* <DEDUP_REMOVED lines=21> */
.L_x_4795:
[----:B------:R-:W-:Y:S05]  /*1f10*/  BSYNC B1 ;  /* 0x0000000000017941 */ /* 0x000fea0003800000 */
.L_x_4794:
[----:B------:R-:W-:Y:S01]  /*1f20*/  LEA R3, R0, 0x3b800000, 0x17 ;  /* 0x3b80000000037811 */ /* 0x000fe200078eb8ff */
[----:B------:R-:W-:-:S05]  /*1f30*/  IMAD.SHL.U32 R0, R2, 0x100000, RZ ;  /* 0x0010000002007824 */ /* 0x000fca00078e00ff */
[----:B------:R-:W-:-:S07]  /*1f40*/  LOP3.LUT R0, R3, R0, R4, 0xfe, !PT ;  /* 0x0000000003007212 */ /* 0x000fce00078efe04 */
.L_x_4793:
[----:B------:R-:W-:Y:S05]  /*1f50*/  BSYNC B0 ;  /* 0x0000000000007941 */ /* 0x000fea0003800000 */
.L_x_4792:
[----:B------:R-:W-:-:S04]  /*1f60*/  F2FP.F16.F32.PACK_AB R0, RZ, R0 ;  /* 0x00000000ff00723e */ /* 0x000fc800000000ff */
[----:B------:R-:W-:Y:S01]  /*1f70*/  PRMT R5, R0, 0x7610, R5 ;  /* 0x0000761000057816 */ /* 0x000fe20000000005 */
[----:B------:R-:W-:Y:S06]  /*1f80*/  BRA `(.L_x_4777) ;  /* 0x0000000400287947 */ /* 0x000fec0003800000 */
.L_x_4790:
        /* <DEDUP_REMOVED lines=21> */
.L_x_4799:
[----:B------:R-:W-:Y:S05]  /*20e0*/  BSYNC B1 ;  /* 0x0000000000017941 */ /* 0x000fea0003800000 */
.L_x_4798:
[----:B------:R-:W-:Y:S01]  /*20f0*/  LEA R3, R0, 0x37800000, 0x17 ;  /* 0x3780000000037811 */ /* 0x000fe200078eb8ff */
[----:B------:R-:W-:-:S05]  /*2100*/  IMAD.SHL.U32 R0, R2, 0x200000, RZ ;  /* 0x0020000002007824 */ /* 0x000fca00078e00ff */
[----:B------:R-:W-:-:S07]  /*2110*/  LOP3.LUT R0, R3, R0, R4, 0xfe, !PT ;  /* 0x0000000003007212 */ /* 0x000fce00078efe04 */
.L_x_4797:
[----:B------:R-:W-:Y:S05]  /*2120*/  BSYNC B0 ;  /* 0x0000000000007941 */ /* 0x000fea0003800000 */
.L_x_4796:
[----:B------:R-:W-:-:S04]  /*2130*/  F2FP.F16.F32.PACK_AB R0, RZ, R0 ;  /* 0x00000000ff00723e */ /* 0x000fc800000000ff */
[----:B------:R-:W-:Y:S01]  /*2140*/  PRMT R5, R0, 0x7610, R5 ;  /* 0x0000761000057816 */ /* 0x000fe20000000005 */
[----:B------:R-:W-:Y:S06]  /*2150*/  BRA `(.L_x_4777) ;  /* 0x0000000000b47947 */ /* 0x000fec0003800000 */
.L_x_4789:
        /* <DEDUP_REMOVED lines=14> */
.L_x_4803:
[----:B------:R-:W-:Y:S05]  /*2240*/  BSYNC B0 ;  /* 0x0000000000007941 */ /* 0x000fea0003800000 */
.L_x_4802:
[----:B------:R-:W-:-:S04]  /*2250*/  F2FP.F16.F32.PACK_AB R0, RZ, R0 ;  /* 0x00000000ff00723e */ /* 0x000fc800000000ff */
[----:B------:R-:W-:Y:S01]  /*2260*/  PRMT R5, R0, 0x7610, R5 ;  /* 0x0000761000057816 */ /* 0x000fe20000000005 */
[----:B------:R-:W-:Y:S06]  /*2270*/  BRA `(.L_x_4777) ;  /* 0x00000000006c7947 */ /* 0x000fec0003800000 */
.L_x_4776:
        /* <DEDUP_REMOVED lines=16> */
.L_x_4804:
[----:B------:R-:W-:Y:S01]  /*2380*/  PRMT R5, RZ, 0x7610, R5 ;  /* 0x00007610ff057816 */ /* 0x000fe20000000005 */
[----:B------:R-:W-:Y:S06]  /*2390*/  BRA `(.L_x_4777) ;  /* 0x0000000000247947 */ /* 0x000fec0003800000 */
.L_x_4801:
[----:B------:R-:W2:Y:S02]  /*23a0*/  LDG.E.64 R2, desc[UR36][R2.64] ;  /* 0x0000002402027981 */ /* 0x000ea4000c1e1b00 */
[----:B--2---:R-:W0:Y:S02]  /*23b0*/  I2F.U64 R0, R2 ;  /* 0x0000000200007312 */ /* 0x004e240000301000 */
[----:B0-----:R-:W-:-:S04]  /*23c0*/  F2FP.F16.F32.PACK_AB R0, RZ, R0 ;  /* 0x00000000ff00723e */ /* 0x001fc800000000ff */
[----:B------:R-:W-:Y:S01]  /*23d0*/  PRMT R5, R0, 0x7610, R5 ;  /* 0x0000761000057816 */ /* 0x000fe20000000005 */
[----:B------:R-:W-:Y:S06]  /*23e0*/  BRA `(.L_x_4777) ;  /* 0x0000000000107947 */ /* 0x000fec0003800000 */
.L_x_4800:
[----:B------:R-:W2:Y:S02]  /*23f0*/  LDG.E R2, desc[UR36][R2.64] ;  /* 0x0000002402027981 */ /* 0x000ea4000c1e1900 */
[----:B--2---:R-:W-:-:S04]  /*2400*/  I2FP.F32.U32 R0, R2 ;  /* 0x0000000200007245 */ /* 0x004fc80000201000 */
[----:B------:R-:W-:-:S04]  /*2410*/  F2FP.F16.F32.PACK_AB R0, RZ, R0 ;  /* 0x00000000ff00723e */ /* 0x000fc800000000ff */
[----:B------:R-:W-:-:S07]  /*2420*/  PRMT R5, R0, 0x7610, R5 ;  /* 0x0000761000057816 */ /* 0x000fce0000000005 */
.L_x_4777:
[----:B-----5:R-:W-:Y:S01]  /*2430*/  HADD2.F32 R0, -RZ, R5.H0_H0 ;  /* 0x20000005ff007230 */ /* 0x020fe20000004100 */
[----:B------:R-:W2:Y:S04]  /*2440*/  LDC.U8 R4, c[0x0][0x430] ;  /* 0x00010c00ff047b82 */ /* 0x000ea80000000000 */
[----:B------:R-:W-:-:S13]  /*2450*/  FSETP.GTU.FTZ.AND P0, PT, |R0|, +INF , PT ;  /* 0x7f8000000000780b */ /* 0x000fda0003f1c200 */
[----:B01----:R-:W0:Y:S01]  /*2460*/  @!P0 LDC.U16 R3, c[0x0][0x420] ;  /* 0x00010800ff038b82 */ /* 0x003e220000000400 */
[----:B--2---:R-:W-:-:S04]  /*2470*/  PRMT R2, R4, 0x9910, RZ ;  /* 0x0000991004027816 */ /* 0x004fc800000000ff */
[----:B------:R-:W-:Y:S01]  /*2480*/  ISETP.GT.AND P1, PT, R2, 0x9, PT ;  /* 0x000000090200780c */ /* 0x000fe20003f24270 */
[----:B0-----:R-:W-:-:S05]  /*2490*/  @!P0 HADD2.F32 R3, -RZ, R3.H0_H0 ;  /* 0x20000003ff038230 */ /* 0x001fca0000004100 */
[----:B------:R-:W-:-:S04]  /*24a0*/  @!P0 FMNMX.FTZ R3, R0, R3, PT ;  /* 0x0000000300038209 */ /* 0x000fc80003810000 */
[----:B------:R-:W-:-:S04]  /*24b0*/  @!P0 F2FP.F16.F32.PACK_AB R3, RZ, R3 ;  /* 0x00000003ff03823e */ /* 0x000fc800000000ff */
[----:B------:R-:W-:Y:S01]  /*24c0*/  @!P0 PRMT R5, R3, 0x7610, R5 ;  /* 0x0000761003058816 */ /* 0x000fe20000000005 */
        /* <DEDUP_REMOVED lines=13> */
.L_x_4808:
[----:B------:R-:W-:-:S06]  /*25a0*/  HADD2.F32 R3, -RZ, R5.H0_H0 ;  /* 0x20000005ff037230 */ /* 0x000fcc0000004100 */
[----:B------:R-:W0:Y:S02]  /*25b0*/  F2I.S64.TRUNC R2, R3 ;  /* 0x0000000300027311 */ /* 0x000e24000020d900 */
[----:B0-----:R3:W-:Y:S01]  /*25c0*/  STG.E.U8 desc[UR36][R16.64], R2 ;  /* 0x0000000210007986 */ /* 0x0017e2000c101124 */
[----:B------:R-:W-:Y:S05]  /*25d0*/  BRA `(.L_x_4810) ;  /* 0x0000000c00847947 */ /* 0x000fea0003800000 */
.L_x_4807:
        /* <DEDUP_REMOVED lines=10> */
.L_x_4812:
[----:B------:R-:W-:-:S06]  /*2680*/  HADD2.F32 R5, -RZ, R5.H0_H0 ;  /* 0x20000005ff057230 */ /* 0x000fcc0000004100 */
[----:B------:R-:W0:Y:S02]  /*2690*/  F2I.FTZ.TRUNC.NTZ R5, R5 ;  /* 0x0000000500057305 */ /* 0x000e24000021f100 */
[----:B0-----:R1:W-:Y:S01]  /*26a0*/  STG.E desc[UR36][R16.64], R5 ;  /* 0x0000000510007986 */ /* 0x0013e2000c101924 */
[----:B------:R-:W-:Y:S05]  /*26b0*/  BRA `(.L_x_4810) ;  /* 0x0000000c004c7947 */ /* 0x000fea0003800000 */
.L_x_4811:
[----:B------:R-:W-:-:S06]  /*26c0*/  HADD2.F32 R5, -RZ, R5.H0_H0 ;  /* 0x20000005ff057230 */ /* 0x000fcc0000004100 */
[----:B------:R-:W0:Y:S02]  /*26d0*/  F2I.FTZ.TRUNC.NTZ R5, R5 ;  /* 0x0000000500057305 */ /* 0x000e24000021f100 */
[----:B0-----:R2:W-:Y:S01]  /*26e0*/  STG.E.U16 desc[UR36][R16.64], R5 ;  /* 0x0000000510007986 */ /* 0x0015e2000c101524 */
[----:B------:R-:W-:Y:S05]  /*26f0*/  BRA `(.L_x_4810) ;  /* 0x0000000c003c7947 */ /* 0x000fea0003800000 */
.L_x_4806:
        /* <DEDUP_REMOVED lines=9> */
.L_x_4814:
[----:B------:R0:W-:Y:S01]  /*2790*/  STG.E.U16 desc[UR36][R16.64], R5 ;  /* 0x0000000510007986 */ /* 0x0001e2000c101524 */
[----:B------:R-:W-:Y:S05]  /*27a0*/  BRA `(.L_x_4810) ;  /* 0x0000000c00107947 */ /* 0x000fea0003800000 */
.L_x_4813:
        /* <DEDUP_REMOVED lines=10> */
.L_x_4816:
[----:B------:R-:W-:-:S05]  /*2850*/  HADD2.F32 R0, -RZ, R5.H0_H0 ;  /* 0x20000005ff007230 */ /* 0x000fca0000004100 */
[----:B------:R-:W-:-:S04]  /*2860*/  F2FP.F16.F32.PACK_AB R0, RZ, R0 ;  /* 0x00000000ff00723e */ /* 0x000fc800000000ff */
[----:B------:R-:W-:-:S05]  /*2870*/  PRMT R0, R0, 0x5410, RZ ;  /* 0x0000541000007816 */ /* 0x000fca00000000ff */
[----:B------:R0:W-:Y:S01]  /*2880*/  STG.E desc[UR36][R16.64], R0 ;  /* 0x0000000010007986 */ /* 0x0001e2000c101924 */
[----:B------:R-:W-:Y:S05]  /*2890*/  BRA `(.L_x_4810) ;  /* 0x0000000800d47947 */ /* 0x000fea0003800000 */
.L_x_4815:
[----:B------:R-:W-:-:S05]  /*28a0*/  HADD2.F32 R2, -RZ, R5.H0_H0 ;  /* 0x20000005ff027230 */ /* 0x000fca0000004100 */
[----:B------:R-:W-:-:S06]  /*28b0*/  FMUL.FTZ R2, R2, 1 ;  /* 0x3f80000002027820 */ /* 0x000fcc0000410000 */
[----:B------:R-:W0:Y:S02]  /*28c0*/  F2F.F64.F32 R2, R2 ;  /* 0x0000000200027310 */ /* 0x000e240000201800 */
[----:B0-----:R0:W-:Y:S01]  /*28d0*/  STG.E.64 desc[UR36][R16.64], R2 ;  /* 0x0000000210007986 */ /* 0x0011e2000c101b24 */
[----:B------:R-:W-:Y:S05]  /*28e0*/  BRA `(.L_x_4810) ;  /* 0x0000000800c07947 */ /* 0x000fea0003800000 */
.L_x_4805:
        /* <DEDUP_REMOVED lines=13> */
.L_x_4819:
[----:B------:R-:W-:Y:S01]  /*29c0*/  HADD2.F32 R5, -RZ, R5.H0_H0 ;  /* 0x20000005ff057230 */ /* 0x000fe20000004100 */
[----:B------:R-:W-:-:S04]  /*29d0*/  CS2R R6, SRZ ;  /* 0x0000000000067805 */ /* 0x000fc8000001ff00 */
[----:B------:R-:W-:-:S06]  /*29e0*/  FMUL.FTZ R5, R5, 1 ;  /* 0x3f80000005057820 */ /* 0x000fcc0000410000 */
[----:B------:R-:W0:Y:S02]  /*29f0*/  F2F.F64.F32 R4, R5 ;  /* 0x0000000500047310 */ /* 0x000e240000201800 */
[----:B0-----:R0:W-:Y:S01]  /*2a00*/  STG.E.128 desc[UR36][R16.64], R4 ;  /* 0x0000000410007986 */ /* 0x0011e2000c101d24 */
[----:B------:R-:W-:Y:S05]  /*2a10*/  BRA `(.L_x_4810) ;  /* 0x0000000800747947 */ /* 0x000fea0003800000 */
.L_x_4818:
        /* <DEDUP_REMOVED lines=21> */
.L_x_4823:
[----:B------:R-:W-:Y:S05]  /*2b70*/  BSYNC B0 ;  /* 0x0000000000007941 */ /* 0x000fea0003800000 */
.L_x_4822:
[----:B------:R-:W-:-:S05]  /*2b80*/  LOP3.LUT R3, R0, R3, RZ, 0xfc, !PT ;  /* 0x0000000300037212 */ /* 0x000fca00078efcff */
[----:B------:R0:W-:Y:S01]  /*2b90*/  STG.E.U8 desc[UR36][R16.64], R3 ;  /* 0x0000000310007986 */ /* 0x0001e2000c101124 */
[----:B------:R-:W-:Y:S05]  /*2ba0*/  BRA `(.L_x_4810) ;  /* 0x0000000800107947 */ /* 0x000fea0003800000 */
.L_x_4821:
        /* <DEDUP_REMOVED lines=13> */
.L_x_4825:
[----:B------:R-:W-:Y:S01]  /*2c80*/  IMAD.MOV.U32 R0, RZ, RZ, 0x7f ;  /* 0x0000007fff007424 */ /* 0x000fe200078e00ff */
[----:B------:R-:W-:-:S04]  /*2c90*/  ISETP.GT.U32.AND P0, PT, R2, 0x7f800000, PT ;  /* 0x7f8000000200780c */ /* 0x000fc80003f04070 */
[----:B------:R-:W-:-:S09]  /*2ca0*/  SEL R0, R0, 0x7c, P0 ;  /* 0x0000007c00007807 */ /* 0x000fd20000000000 */
.L_x_4826:
[----:B------:R-:W-:Y:S05]  /*2cb0*/  BSYNC B0 ;  /* 0x0000000000007941 */ /* 0x000fea0003800000 */
.L_x_4824:
[----:B------:R-:W-:-:S04]  /*2cc0*/  LOP3.LUT R2, R5, 0x80000000, RZ, 0xc0, !PT ;  /* 0x8000000005027812 */ /* 0x000fc800078ec0ff */
[----:B------:R-:W-:-:S04]  /*2cd0*/  SHF.R.U32.HI R3, RZ, 0x18, R2 ;  /* 0x00000018ff037819 */ /* 0x000fc80000011602 */
[----:B------:R-:W-:-:S05]  /*2ce0*/  LOP3.LUT R3, R0, R3, RZ, 0xfc, !PT ;  /* 0x0000000300037212 */ /* 0x000fca00078efcff */
[----:B------:R0:W-:Y:S01]  /*2cf0*/  STG.E.U8 desc[UR36][R16.64], R3 ;  /* 0x0000000310007986 */ /* 0x0001e2000c101124 */
[----:B------:R-:W-:Y:S05]  /*2d00*/  BRA `(.L_x_4810) ;  /* 0x0000000400b87947 */ /* 0x000fea0003800000 */
.L_x_4820:
[----:B------:R-:W-:-:S05]  /*2d10*/  HADD2.F32 R0, -RZ, R5.H0_H0 ;  /* 0x20000005ff007230 */ /* 0x000fca0000004100 */
[----:B------:R-:W-:-:S05]  /*2d20*/  F2FP.BF16.F32.PACK_AB R0, RZ, R0 ;  /* 0x00000000ff00723e */ /* 0x000fca00000010ff */
[----:B------:R0:W-:Y:S01]  /*2d30*/  STG.E.U16 desc[UR36][R16.64], R0 ;  /* 0x0000000010007986 */ /* 0x0001e2000c101524 */
[----:B------:R-:W-:Y:S05]  /*2d40*/  BRA `(.L_x_4810) ;  /* 0x0000000400a87947 */ /* 0x000fea0003800000 */
.L_x_4817:
        /* <DEDUP_REMOVED lines=12> */
.L_x_4829:
        /* <DEDUP_REMOVED lines=17> */
.L_x_4832:
[----:B------:R-:W-:-:S04]  /*2f20*/  LOP3.LUT R2, R5, 0x80000000, RZ, 0xc0, !PT ;  /* 0x8000000005027812 */ /* 0x000fc800078ec0ff */
[----:B------:R-:W-:-:S04]  /*2f30*/  SHF.R.U32.HI R3, RZ, 0x18, R2 ;  /* 0x00000018ff037819 */ /* 0x000fc80000011602 */
[----:B------:R-:W-:-:S04]  /*2f40*/  LOP3.LUT R0, R0, R3, RZ, 0xfc, !PT ;  /* 0x0000000300007212 */ /* 0x000fc800078efcff */
[----:B------:R-:W-:-:S07]  /*2f50*/  PRMT R8, R0, 0x7610, R8 ;  /* 0x0000761000087816 */ /* 0x000fce0000000008 */
.L_x_4831:
[----:B------:R-:W-:Y:S05]  /*2f60*/  BSYNC B0 ;  /* 0x0000000000007941 */ /* 0x000fea0003800000 */
.L_x_4830:
[----:B------:R0:W-:Y:S01]  /*2f70*/  STG.E.U8 desc[UR36][R16.64], R8 ;  /* 0x0000000810007986 */ /* 0x0001e2000c101124 */
[----:B------:R-:W-:Y:S05]  /*2f80*/  BRA `(.L_x_4810) ;  /* 0x0000000400187947 */ /* 0x000fea0003800000 */
.L_x_4828:
        /* <DEDUP_REMOVED lines=17> */
.L_x_4835:
[----:B------:R-:W-:-:S04]  /*30a0*/  LOP3.LUT R2, R5, 0x80000000, RZ, 0xc0, !PT ;  /* 0x8000000005027812 */ /* 0x000fc800078ec0ff */
[----:B------:R-:W-:-:S04]  /*30b0*/  SHF.R.U32.HI R3, RZ, 0x18, R2 ;  /* 0x00000018ff037819 */ /* 0x000fc80000011602 */
[----:B------:R-:W-:-:S04]  /*30c0*/  LOP3.LUT R0, R0, R3, RZ, 0xfc, !PT ;  /* 0x0000000300007212 */ /* 0x000fc800078efcff */
[----:B------:R-:W-:-:S07]  /*30d0*/  PRMT R8, R0, 0x7610, R8 ;  /* 0x0000761000087816 */ /* 0x000fce0000000008 */
.L_x_4834:
[----:B------:R-:W-:Y:S05]  /*30e0*/  BSYNC B0 ;  /* 0x0000000000007941 */ /* 0x000fea0003800000 */
.L_x_4833:
[----:B------:R0:W-:Y:S01]  /*30f0*/  STG.E.U8 desc[UR36][R16.64], R8 ;  /* 0x0000000810007986 */ /* 0x0001e2000c101124 */
[----:B------:R-:W-:Y:S05]  /*3100*/  BRA `(.L_x_4810) ;  /* 0x0000000000b87947 */ /* 0x000fea0003800000 */
.L_x_4827:
        /* <DEDUP_REMOVED lines=22> */
.L_x_4809:
        /* <DEDUP_REMOVED lines=16> */
.L_x_4838:
[----:B------:R-:W-:Y:S05]  /*3370*/  BRA `(.L_x_4810) ;  /* 0x00000000001c7947 */ /* 0x000fea0003800000 */
.L_x_4837:
[----:B------:R-:W-:-:S06]  /*3380*/  HADD2.F32 R2, -RZ, R5.H0_H0 ;  /* 0x20000005ff027230 */ /* 0x000fcc0000004100 */
[----:B------:R-:W0:Y:S02]  /*3390*/  F2I.U64.TRUNC R2, R2 ;  /* 0x0000000200027311 */ /* 0x000e24000020d800 */
[----:B0-----:R0:W-:Y:S01]  /*33a0*/  STG.E.64 desc[UR36][R16.64], R2 ;  /* 0x0000000210007986 */ /* 0x0011e2000c101b24 */
[----:B------:R-:W-:Y:S05]  /*33b0*/  BRA `(.L_x_4810) ;  /* 0x00000000000c7947 */ /* 0x000fea0003800000 */
.L_x_4836:
[----:B------:R-:W-:-:S06]  /*33c0*/  HADD2.F32 R5, -RZ, R5.H0_H0 ;  /* 0x20000005ff057230 */ /* 0x000fcc0000004100 */
[----:B------:R-:W0:Y:S02]  /*33d0*/  F2I.FTZ.U32.TRUNC.NTZ R5, R5 ;  /* 0x0000000500057305 */ /* 0x000e24000021f000 */
[----:B0-----:R0:W-:Y:S02]  /*33e0*/  STG.E desc[UR36][R16.64], R5 ;  /* 0x0000000510007986 */ /* 0x0011e4000c101924 */
.L_x_4810:
[----:B------:R-:W-:-:S04]  /*33f0*/  IMAD R18, R23, 0x200, R18 ;  /* 0x0000020017127824 */ /* 0x000fc800078e0212 */
[----:B------:R-:W-:-:S07]  /*3400*/  VIADD R19, R18, 0x80 ;  /* 0x0000008012137836 */ /* 0x000fce0000000000 */
.L_x_4770:
[----:B------:R-:W-:Y:S05]  /*3410*/  BSYNC B6 ;  /* 0x0000000000067941 */ /* 0x000fea0003800000 */
.L_x_4769:
        /* <DEDUP_REMOVED lines=307> */
.L_x_4841:
        /* <DEDUP_REMOVED lines=23> */
.L_x_4845:
[----:B------:R-:W2:Y:S02]  /*48c0*/  LDG.E.U8 R2, desc[UR36][R2.64] ;  /* 0x0000002402027981 */ /* 0x000ea4000c1e1100 */
[----:B--2---:R-:W-:-:S04]  /*48d0*/  I2FP.F32.U32 R0, R2 ;  /* 0x0000000200007245 */ /* 0x004fc80000201000 */
[----:B------:R-:W-:-:S04]  /*48e0*/  F2FP.F16.F32.PACK_AB R0, RZ, R0 ;  /* 0x00000000ff00723e */ /* 0x000fc800000000ff */
[----:B------:R-:W-:Y:S01]  /*48f0*/  PRMT R5, R0, 0x7610, R5 ;  /* 0x0000761000057816 */ /* 0x000fe20000000005 */
[----:B------:R-:W-:Y:S06]  /*4900*/  BRA `(.L_x_4847) ;  /* 0x0000000c00b87947 */ /* 0x000fec0003800000 */
.L_x_4844:
        /* <DEDUP_REMOVED lines=11> */
.L_x_4849:
[----:B------:R-:W2:Y:S02]  /*49c0*/  LDG.E R2, desc[UR36][R2.64] ;  /* 0x0000002402027981 */ /* 0x000ea4000c1e1900 */
[----:B--2---:R-:W-:-:S04]  /*49d0*/  I2FP.F32.S32 R0, R2 ;  /* 0x0000000200007245 */ /* 0x004fc80000201400 */
[----:B------:R-:W-:-:S04]  /*49e0*/  F2FP.F16.F32.PACK_AB R0, RZ, R0 ;  /* 0x00000000ff00723e */ /* 0x000fc800000000ff */
[----:B------:R-:W-:Y:S01]  /*49f0*/  PRMT R5, R0, 0x7610, R5 ;  /* 0x0000761000057816 */ /* 0x000fe20000000005 */
[----:B------:R-:W-:Y:S06]  /*4a00*/  BRA `(.L_x_4847) ;  /* 0x0000000c00787947 */ /* 0x000fec0003800000 */
.L_x_4848:
[----:B------:R-:W2:Y:S02]  /*4a10*/  LDG.E.U16 R2, desc[UR36][R2.64] ;  /* 0x0000002402027981 */ /* 0x000ea4000c1e1500 */
[----:B--2---:R-:W0:Y:S02]  /*4a20*/  I2F.S16 R0, R2 ;  /* 0x0000000200007306 */ /* 0x004e240000101400 */
[----:B0-----:R-:W-:-:S04]  /*4a30*/  F2FP.F16.F32.PACK_AB R0, RZ, R0 ;  /* 0x00000000ff00723e */ /* 0x001fc800000000ff */
[----:B------:R-:W-:Y:S01]  /*4a40*/  PRMT R5, R0, 0x7610, R5 ;  /* 0x0000761000057816 */ /* 0x000fe20000000005 */
[----:B------:R-:W-:Y:S06]  /*4a50*/  BRA `(.L_x_4847) ;  /* 0x0000000c00647947 */ /* 0x000fec0003800000 */
.L_x_4843:
        /* <DEDUP_REMOVED lines=9> */
.L_x_4851:
[----:B------:R0:W5:Y:S01]  /*4af0*/  LDG.E.U16 R5, desc[UR36][R2.64] ;  /* 0x0000002402057981 */ /* 0x000162000c1e1500 */
[----:B------:R-:W-:Y:S05]  /*4b00*/  BRA `(.L_x_4847) ;  /* 0x0000000c00387947 */ /* 0x000fea0003800000 */
.L_x_4850:
        /* <DEDUP_REMOVED lines=9> */
.L_x_4853:
[----:B------:R1:W5:Y:S01]  /*4ba0*/  LDG.E.U16 R5, desc[UR36][R2.64] ;  /* 0x0000002402057981 */ /* 0x000362000c1e1500 */
[----:B------:R-:W-:Y:S05]  /*4bb0*/  BRA `(.L_x_4847) ;  /* 0x0000000c000c7947 */ /* 0x000fea0003800000 */
.L_x_4852:
        /* <DEDUP_REMOVED lines=9> */
.L_x_4842:
        /* <DEDUP_REMOVED lines=14> */
.L_x_4856:
        /* <DEDUP_REMOVED lines=9> */
.L_x_4855:
        /* <DEDUP_REMOVED lines=27> */
.L_x_4858:
        /* <DEDUP_REMOVED lines=15> */
.L_x_4857:
[----:B------:R-:W2:Y:S02]  /*5060*/  LDG.E.U16 R0, desc[UR36][R2.64] ;  /* 0x0000002402007981 */ /* 0x000ea4000c1e1500 */
[----:B--2---:R-:W-:-:S05]  /*5070*/  IMAD.U32 R0, R0, 0x10000, RZ ;  /* 0x0001000000007824 */ /* 0x004fca00078e00ff */
[----:B------:R-:W-:-:S04]  /*5080*/  F2FP.F16.F32.PACK_AB R0, RZ, R0 ;  /* 0x00000000ff00723e */ /* 0x000fc800000000ff */
[----:B------:R-:W-:Y:S01]  /*5090*/  PRMT R5, R0, 0x7610, R5 ;  /* 0x0000761000057816 */ /* 0x000fe20000000005 */
[----:B------:R-:W-:Y:S06]  /*50a0*/  BRA `(.L_x_4847) ;  /* 0x0000000400d07947 */ /* 0x000fec0003800000 */
.L_x_4854:
        /* <DEDUP_REMOVED lines=13> */
.L_x_4861:
        /* <DEDUP_REMOVED lines=21> */
.L_x_4865:
[----:B------:R-:W-:Y:S05]  /*52d0*/  BSYNC B1 ;  /* 0x0000000000017941 */ /* 0x000fea0003800000 */
.L_x_4864:
[----:B------:R-:W-:Y:S01]  /*52e0*/  LEA R3, R0, 0x3b800000, 0x17 ;  /* 0x3b80000000037811 */ /* 0x000fe200078eb8ff */
[----:B------:R-:W-:-:S05]  /*52f0*/  IMAD.SHL.U32 R0, R2, 0x100000, RZ ;  /* 0x0010000002007824 */ /* 0x000fca00078e00ff */
[----:B------:R-:W-:-:S07]  /*5300*/  LOP3.LUT R0, R3, R0, R4, 0xfe, !PT ;  /* 0x0000000003007212 */ /* 0x000fce00078efe04 */
.L_x_4863:
[----:B------:R-:W-:Y:S05]  /*5310*/  BSYNC B0 ;  /* 0x0000000000007941 */ /* 0x000fea0003800000 */
.L_x_4862:
[----:B------:R-:W-:-:S04]  /*5320*/  F2FP.F16.F32.PACK_AB R0, RZ, R0 ;  /* 0x00000000ff00723e */ /* 0x000fc800000000ff */
[----:B------:R-:W-:Y:S01]  /*5330*/  PRMT R5, R0, 0x7610, R5 ;  /* 0x0000761000057816 */ /* 0x000fe20000000005 */
[----:B------:R-:W-:Y:S06]  /*5340*/  BRA `(.L_x_4847) ;  /* 0x0000000400287947 */ /* 0x000fec0003800000 */
.L_x_4860:
        /* <DEDUP_REMOVED lines=21> */
.L_x_4869:
[----:B------:R-:W-:Y:S05]  /*54a0*/  BSYNC B1 ;  /* 0x0000000000017941 */ /* 0x000fea0003800000 */
.L_x_4868:
[----:B------:R-:W-:Y:S01]  /*54b0*/  LEA R3, R0, 0x37800000, 0x17 ;  /* 0x3780000000037811 */ /* 0x000fe200078eb8ff */
[----:B------:R-:W-:-:S05]  /*54c0*/  IMAD.SHL.U32 R0, R2, 0x200000, RZ ;  /* 0x0020000002007824 */ /* 0x000fca00078e00ff */
[----:B------:R-:W-:-:S07]  /*54d0*/  LOP3.LUT R0, R3, R0, R4, 0xfe, !PT ;  /* 0x0000000003007212 */ /* 0x000fce00078efe04 */
.L_x_4867:
[----:B------:R-:W-:Y:S05]  /*54e0*/  BSYNC B0 ;  /* 0x0000000000007941 */ /* 0x000fea0003800000 */
.L_x_4866:
[----:B------:R-:W-:-:S04]  /*54f0*/  F2FP.F16.F32.PACK_AB R0, RZ, R0 ;  /* 0x00000000ff00723e */ /* 0x000fc800000000ff */
[----:B------:R-:W-:Y:S01]  /*5500*/  PRMT R5, R0, 0x7610, R5 ;  /* 0x0000761000057816 */ /* 0x000fe20000000005 */
[----:B------:R-:W-:Y:S06]  /*5510*/  BRA `(.L_x_4847) ;  /* 0x0000000000b47947 */ /* 0x000fec0003800000 */
.L_x_4859:
        /* <DEDUP_REMOVED lines=14> */
.L_x_4873:
[----:B------:R-:W-:Y:S05]  /*5600*/  BSYNC B0 ;  /* 0x0000000000007941 */ /* 0x000fea0003800000 */
.L_x_4872:
[----:B------:R-:W-:-:S04]  /*5610*/  F2FP.F16.F32.PACK_AB R0, RZ, R0 ;  /* 0x00000000ff00723e */ /* 0x000fc800000000ff */
[----:B------:R-:W-:Y:S01]  /*5620*/  PRMT R5, R0, 0x7610, R5 ;  /* 0x0000761000057816 */ /* 0x000fe20000000005 */
[----:B------:R-:W-:Y:S06]  /*5630*/  BRA `(.L_x_4847) ;  /* 0x00000000006c7947 */ /* 0x000fec0003800000 */
.L_x_4846:
        /* <DEDUP_REMOVED lines=16> */
.L_x_4874:
[----:B------:R-:W-:Y:S01]  /*5740*/  PRMT R5, RZ, 0x7610, R5 ;  /* 0x00007610ff057816 */ /* 0x000fe20000000005 */
[----:B------:R-:W-:Y:S06]  /*5750*/  BRA `(.L_x_4847) ;  /* 0x0000000000247947 */ /* 0x000fec0003800000 */
.L_x_4871:
[----:B------:R-:W2:Y:S02]  /*5760*/  LDG.E.64 R2, desc[UR36][R2.64] ;  /* 0x0000002402027981 */ /* 0x000ea4000c1e1b00 */
[----:B--2---:R-:W0:Y:S02]  /*5770*/  I2F.U64 R0, R2 ;  /* 0x0000000200007312 */ /* 0x004e240000301000 */
[----:B0-----:R-:W-:-:S04]  /*5780*/  F2FP.F16.F32.PACK_AB R0, RZ, R0 ;  /* 0x00000000ff00723e */ /* 0x001fc800000000ff */
[----:B------:R-:W-:Y:S01]  /*5790*/  PRMT R5, R0, 0x7610, R5 ;  /* 0x0000761000057816 */ /* 0x000fe20000000005 */
[----:B------:R-:W-:Y:S06]  /*57a0*/  BRA `(.L_x_4847) ;  /* 0x0000000000107947 */ /* 0x000fec0003800000 */
.L_x_4870:
[----:B------:R-:W2:Y:S02]  /*57b0*/  LDG.E R2, desc[UR36][R2.64] ;  /* 0x0000002402027981 */ /* 0x000ea4000c1e1900 */
[----:B--2---:R-:W-:-:S04]  /*57c0*/  I2FP.F32.U32 R0, R2 ;  /* 0x0000000200007245 */ /* 0x004fc80000201000 */
[----:B------:R-:W-:-:S04]  /*57d0*/  F2FP.F16.F32.PACK_AB R0, RZ, R0 ;  /* 0x00000000ff00723e */ /* 0x000fc800000000ff */
[----:B------:R-:W-:-:S07]  /*57e0*/  PRMT R5, R0, 0x7610, R5 ;  /* 0x0000761000057816 */ /* 0x000fce0000000005 */
.L_x_4847:
[----:B-----5:R-:W-:Y:S01]  /*57f0*/  HADD2.F32 R0, -RZ, R5.H0_H0 ;  /* 0x20000005ff007230 */ /* 0x020fe20000004100 */
[----:B------:R-:W2:Y:S04]  /*5800*/  LDC.U8 R6, c[0x0][0x430] ;  /* 0x00010c00ff067b82 */ /* 0x000ea80000000000 */
[----:B------:R-:W-:-:S13]  /*5810*/  FSETP.GTU.FTZ.AND P0, PT, |R0|, +INF , PT ;  /* 0x7f8000000000780b */ /* 0x000fda0003f1c200 */
[----:B01----:R-:W0:Y:S01]  /*5820*/  @!P0 LDC.U16 R2, c[0x0][0x420] ;  /* 0x00010800ff028b82 */ /* 0x003e220000000400 */
[----:B--2---:R-:W-:Y:S01]  /*5830*/  PRMT R4, R6, 0x9910, RZ ;  /* 0x0000991006047816 */ /* 0x004fe200000000ff */
[----:B0-----:R-:W-:-:S04]  /*5840*/  @!P0 HADD2.F32 R3, -RZ, R2.H0_H0 ;  /* 0x20000002ff038230 */ /* 0x001fc80000004100 */
[----:B------:R-:W-:Y:S01]  /*5850*/  IMAD.MOV.U32 R2, RZ, RZ, R4 ;  /* 0x000000ffff027224 */ /* 0x000fe200078e0004 */
[----:B------:R-:W-:-:S04]  /*5860*/  @!P0 FMNMX.FTZ R0, R3, R0, PT ;  /* 0x0000000003008209 */ /* 0x000fc80003810000 */
[----:B------:R-:W-:Y:S02]  /*5870*/  ISETP.GT.AND P1, PT, R2, 0x9, PT ;  /* 0x000000090200780c */ /* 0x000fe40003f24270 */
[----:B------:R-:W-:-:S04]  /*5880*/  @!P0 F2FP.F16.F32.PACK_AB R0, RZ, R0 ;  /* 0x00000000ff00823e */ /* 0x000fc800000000ff */
        /* <DEDUP_REMOVED lines=14> */
.L_x_4878:
[----:B------:R-:W-:-:S06]  /*5970*/  HADD2.F32 R3, -RZ, R5.H0_H0 ;  /* 0x20000005ff037230 */ /* 0x000fcc0000004100 */
[----:B------:R-:W0:Y:S02]  /*5980*/  F2I.S64.TRUNC R2, R3 ;  /* 0x0000000300027311 */ /* 0x000e24000020d900 */
[----:B0-----:R0:W-:Y:S01]  /*5990*/  STG.E.U8 desc[UR36][R16.64], R2 ;  /* 0x0000000210007986 */ /* 0x0011e2000c101124 */
[----:B------:R-:W-:Y:S05]  /*59a0*/  BRA `(.L_x_4880) ;  /* 0x0000000c00847947 */ /* 0x000fea0003800000 */
.L_x_4877:
        /* <DEDUP_REMOVED lines=10> */
.L_x_4882:
[----:B------:R-:W-:-:S06]  /*5a50*/  HADD2.F32 R5, -RZ, R5.H0_H0 ;  /* 0x20000005ff057230 */ /* 0x000fcc0000004100 */
[----:B------:R-:W0:Y:S02]  /*5a60*/  F2I.FTZ.TRUNC.NTZ R5, R5 ;  /* 0x0000000500057305 */ /* 0x000e24000021f100 */
[----:B0-----:R0:W-:Y:S01]  /*5a70*/  STG.E desc[UR36][R16.64], R5 ;  /* 0x0000000510007986 */ /* 0x0011e2000c101924 */
[----:B------:R-:W-:Y:S05]  /*5a80*/  BRA `(.L_x_4880) ;  /* 0x0000000c004c7947 */ /* 0x000fea0003800000 */
.L_x_4881:
[----:B------:R-:W-:-:S06]  /*5a90*/  HADD2.F32 R5, -RZ, R5.H0_H0 ;  /* 0x20000005ff057230 */ /* 0x000fcc0000004100 */
[----:B------:R-:W0:Y:S02]  /*5aa0*/  F2I.FTZ.TRUNC.NTZ R5, R5 ;  /* 0x0000000500057305 */ /* 0x000e24000021f100 */
[----:B0-----:R0:W-:Y:S01]  /*5ab0*/  STG.E.U16 desc[UR36][R16.64], R5 ;  /* 0x0000000510007986 */ /* 0x0011e2000c101524 */
[----:B------:R-:W-:Y:S05]  /*5ac0*/  BRA `(.L_x_4880) ;  /* 0x0000000c003c7947 */ /* 0x000fea0003800000 */
.L_x_4876:
        /* <DEDUP_REMOVED lines=9> */
.L_x_4884:
[----:B------:R0:W-:Y:S01]  /*5b60*/  STG.E.U16 desc[UR36][R16.64], R5 ;  /* 0x0000000510007986 */ /* 0x0001e2000c101524 */
[----:B------:R-:W-:Y:S05]  /*5b70*/  BRA `(.L_x_4880) ;  /* 0x0000000c00107947 */ /* 0x000fea0003800000 */
.L_x_4883:
        /* <DEDUP_REMOVED lines=10> */
.L_x_4886:
[----:B------:R-:W-:-:S05]  /*5c20*/  HADD2.F32 R0, -RZ, R5.H0_H0 ;  /* 0x20000005ff007230 */ /* 0x000fca0000004100 */
[----:B------:R-:W-:-:S04]  /*5c30*/  F2FP.F16.F32.PACK_AB R0, RZ, R0 ;  /* 0x00000000ff00723e */ /* 0x000fc800000000ff */
[----:B------:R-:W-:-:S05]  /*5c40*/  PRMT R0, R0, 0x5410, RZ ;  /* 0x0000541000007816 */ /* 0x000fca00000000ff */
[----:B------:R0:W-:Y:S01]  /*5c50*/  STG.E desc[UR36][R16.64], R0 ;  /* 0x0000000010007986 */ /* 0x0001e2000c101924 */
[----:B------:R-:W-:Y:S05]  /*5c60*/  BRA `(.L_x_4880) ;  /* 0x0000000800d47947 */ /* 0x000fea0003800000 */
.L_x_4885:
[----:B------:R-:W-:-:S05]  /*5c70*/  HADD2.F32 R2, -RZ, R5.H0_H0 ;  /* 0x20000005ff027230 */ /* 0x000fca0000004100 */
[----:B------:R-:W-:-:S06]  /*5c80*/  FMUL.FTZ R2, R2, 1 ;  /* 0x3f80000002027820 */ /* 0x000fcc0000410000 */
[----:B------:R-:W0:Y:S02]  /*5c90*/  F2F.F64.F32 R2, R2 ;  /* 0x0000000200027310 */ /* 0x000e240000201800 */
[----:B0-----:R0:W-:Y:S01]  /*5ca0*/  STG.E.64 desc[UR36][R16.64], R2 ;  /* 0x0000000210007986 */ /* 0x0011e2000c101b24 */
[----:B------:R-:W-:Y:S05]  /*5cb0*/  BRA `(.L_x_4880) ;  /* 0x0000000800c07947 */ /* 0x000fea0003800000 */
.L_x_4875:
        /* <DEDUP_REMOVED lines=13> */
.L_x_4889:
[----:B------:R-:W-:Y:S01]  /*5d90*/  HADD2.F32 R5, -RZ, R5.H0_H0 ;  /* 0x20000005ff057230 */ /* 0x000fe20000004100 */
[----:B------:R-:W-:-:S04]  /*5da0*/  CS2R R6, SRZ ;  /* 0x0000000000067805 */ /* 0x000fc8000001ff00 */
[----:B------:R-:W-:-:S06]  /*5db0*/  FMUL.FTZ R5, R5, 1 ;  /* 0x3f80000005057820 */ /* 0x000fcc0000410000 */
[----:B------:R-:W0:Y:S02]  /*5dc0*/  F2F.F64.F32 R4, R5 ;  /* 0x0000000500047310 */ /* 0x000e240000201800 */
[----:B0-----:R0:W-:Y:S01]  /*5dd0*/  STG.E.128 desc[UR36][R16.64], R4 ;  /* 0x0000000410007986 */ /* 0x0011e2000c101d24 */
[----:B------:R-:W-:Y:S05]  /*5de0*/  BRA `(.L_x_4880) ;  /* 0x0000000800747947 */ /* 0x000fea0003800000 */
.L_x_4888:
        /* <DEDUP_REMOVED lines=21> */
.L_x_4893:
[----:B------:R-:W-:Y:S05]  /*5f40*/  BSYNC B0 ;  /* 0x0000000000007941 */ /* 0x000fea0003800000 */
.L_x_4892:
[----:B------:R-:W-:-:S05]  /*5f50*/  LOP3.LUT R3, R0, R3, RZ, 0xfc, !PT ;  /* 0x0000000300037212 */ /* 0x000fca00078efcff */
[----:B------:R0:W-:Y:S01]  /*5f60*/  STG.E.U8 desc[UR36][R16.64], R3 ;  /* 0x0000000310007986 */ /* 0x0001e2000c101124 */
[----:B------:R-:W-:Y:S05]  /*5f70*/  BRA `(.L_x_4880) ;  /* 0x0000000800107947 */ /* 0x000fea0003800000 */
.L_x_4891:
        /* <DEDUP_REMOVED lines=13> */
.L_x_4895:
[----:B------:R-:W-:Y:S01]  /*6050*/  IMAD.MOV.U32 R0, RZ, RZ, 0x7f ;  /* 0x0000007fff007424 */ /* 0x000fe200078e00ff */
[----:B------:R-:W-:-:S04]  /*6060*/  ISETP.GT.U32.AND P0, PT, R2, 0x7f800000, PT ;  /* 0x7f8000000200780c */ /* 0x000fc80003f04070 */
[----:B------:R-:W-:-:S09]  /*6070*/  SEL R0, R0, 0x7c, P0 ;  /* 0x0000007c00007807 */ /* 0x000fd20000000000 */
.L_x_4896:
[----:B------:R-:W-:Y:S05]  /*6080*/  BSYNC B0 ;  /* 0x0000000000007941 */ /* 0x000fea0003800000 */
.L_x_4894:
[----:B------:R-:W-:-:S04]  /*6090*/  LOP3.LUT R2, R5, 0x80000000, RZ, 0xc0, !PT ;  /* 0x8000000005027812 */ /* 0x000fc800078ec0ff */
[----:B------:R-:W-:-:S04]  /*60a0*/  SHF.R.U32.HI R3, RZ, 0x18, R2 ;  /* 0x00000018ff037819 */ /* 0x000fc80000011602 */
[----:B------:R-:W-:-:S05]  /*60b0*/  LOP3.LUT R3, R0, R3, RZ, 0xfc, !PT ;  /* 0x0000000300037212 */ /* 0x000fca00078efcff */
[----:B------:R0:W-:Y:S01]  /*60c0*/  STG.E.U8 desc[UR36][R16.64], R3 ;  /* 0x0000000310007986 */ /* 0x0001e2000c101124 */
[----:B------:R-:W-:Y:S05]  /*60d0*/  BRA `(.L_x_4880) ;  /* 0x0000000400b87947 */ /* 0x000fea0003800000 */
.L_x_4890:
[----:B------:R-:W-:-:S05]  /*60e0*/  HADD2.F32 R0, -RZ, R5.H0_H0 ;  /* 0x20000005ff007230 */ /* 0x000fca0000004100 */
[----:B------:R-:W-:-:S05]  /*60f0*/  F2FP.BF16.F32.PACK_AB R0, RZ, R0 ;  /* 0x00000000ff00723e */ /* 0x000fca00000010ff */
[----:B------:R0:W-:Y:S01]  /*6100*/  STG.E.U16 desc[UR36][R16.64], R0 ;  /* 0x0000000010007986 */ /* 0x0001e2000c101524 */
[----:B------:R-:W-:Y:S05]  /*6110*/  BRA `(.L_x_4880) ;  /* 0x0000000400a87947 */ /* 0x000fea0003800000 */
.L_x_4887:
        /* <DEDUP_REMOVED lines=12> */
.L_x_4899:
        /* <DEDUP_REMOVED lines=17> */
.L_x_4902:
[----:B------:R-:W-:-:S04]  /*62f0*/  LOP3.LUT R2, R5, 0x80000000, RZ, 0xc0, !PT ;  /* 0x8000000005027812 */ /* 0x000fc800078ec0ff */
[----:B------:R-:W-:-:S04]  /*6300*/  SHF.R.U32.HI R3, RZ, 0x18, R2 ;  /* 0x00000018ff037819 */ /* 0x000fc80000011602 */
[----:B------:R-:W-:-:S04]  /*6310*/  LOP3.LUT R0, R0, R3, RZ, 0xfc, !PT ;  /* 0x0000000300007212 */ /* 0x000fc800078efcff */
[----:B------:R-:W-:-:S07]  /*6320*/  PRMT R8, R0, 0x7610, R8 ;  /* 0x0000761000087816 */ /* 0x000fce0000000008 */
.L_x_4901:
[----:B------:R-:W-:Y:S05]  /*6330*/  BSYNC B0 ;  /* 0x0000000000007941 */ /* 0x000fea0003800000 */
.L_x_4900:
[----:B------:R3:W-:Y:S01]  /*6340*/  STG.E.U8 desc[UR36][R16.64], R8 ;  /* 0x0000000810007986 */ /* 0x0007e2000c101124 */
[----:B------:R-:W-:Y:S05]  /*6350*/  BRA `(.L_x_4880) ;  /* 0x0000000400187947 */ /* 0x000fea0003800000 */
.L_x_4898:
        /* <DEDUP_REMOVED lines=17> */
.L_x_4905:
[----:B------:R-:W-:-:S04]  /*6470*/  LOP3.LUT R2, R5, 0x80000000, RZ, 0xc0, !PT ;  /* 0x8000000005027812 */ /* 0x000fc800078ec0ff */
[----:B------:R-:W-:-:S04]  /*6480*/  SHF.R.U32.HI R3, RZ, 0x18, R2 ;  /* 0x00000018ff037819 */ /* 0x000fc80000011602 */
[----:B------:R-:W-:-:S04]  /*6490*/  LOP3.LUT R0, R0, R3, RZ, 0xfc, !PT ;  /* 0x0000000300007212 */ /* 0x000fc800078efcff */
[----:B------:R-:W-:-:S07]  /*64a0*/  PRMT R8, R0, 0x7610, R8 ;  /* 0x0000761000087816 */ /* 0x000fce0000000008 */
.L_x_4904:
[----:B------:R-:W-:Y:S05]  /*64b0*/  BSYNC B0 ;  /* 0x0000000000007941 */ /* 0x000fea0003800000 */
.L_x_4903:
[----:B------:R0:W-:Y:S01]  /*64c0*/  STG.E.U8 desc[UR36][R16.64], R8 ;  /* 0x0000000810007986 */ /* 0x0001e2000c101124 */
[----:B------:R-:W-:Y:S05]  /*64d0*/  BRA `(.L_x_4880) ;  /* 0x0000000000b87947 */ /* 0x000fea0003800000 */
.L_x_4897:
        /* <DEDUP_REMOVED lines=22> */
.L_x_4879:
        /* <DEDUP_REMOVED lines=16> */
.L_x_4908:
[----:B------:R-:W-:Y:S05]  /*6740*/  BRA `(.L_x_4880) ;  /* 0x00000000001c7947 */ /* 0x000fea0003800000 */
.L_x_4907:
[----:B------:R-:W-:-:S06]  /*6750*/  HADD2.F32 R2, -RZ, R5.H0_H0 ;  /* 0x20000005ff027230 */ /* 0x000fcc0000004100 */
[----:B------:R-:W0:Y:S02]  /*6760*/  F2I.U64.TRUNC R2, R2 ;  /* 0x0000000200027311 */ /* 0x000e24000020d800 */
[----:B0-----:R2:W-:Y:S01]  /*6770*/  STG.E.64 desc[UR36][R16.64], R2 ;  /* 0x0000000210007986 */ /* 0x0015e2000c101b24 */
[----:B------:R-:W-:Y:S05]  /*6780*/  BRA `(.L_x_4880) ;  /* 0x00000000000c7947 */ /* 0x000fea0003800000 */
.L_x_4906:
[----:B------:R-:W-:-:S06]  /*6790*/  HADD2.F32 R5, -RZ, R5.H0_H0 ;  /* 0x20000005ff057230 */ /* 0x000fcc0000004100 */
[----:B------:R-:W0:Y:S02]  /*67a0*/  F2I.FTZ.U32.TRUNC.NTZ R5, R5 ;  /* 0x0000000500057305 */ /* 0x000e24000021f000 */
[----:B0-----:R0:W-:Y:S02]  /*67b0*/  STG.E desc[UR36][R16.64], R5 ;  /* 0x0000000510007986 */ /* 0x0011e4000c101924 */
.L_x_4880:
[----:B------:R-:W-:-:S07]  /*67c0*/  VIADD R19, R19, 0x80 ;  /* 0x0000008013137836 */ /* 0x000fce0000000000 */
.L_x_4840:
[----:B------:R-:W-:Y:S05]  /*67d0*/  BSYNC B6 ;  /* 0x0000000000067941 */ /* 0x000fea0003800000 */
.L_x_4839:
        /* <DEDUP_REMOVED lines=307> */
.L_x_4911:
        /* <DEDUP_REMOVED lines=23> */
.L_x_4915:
[----:B------:R-:W2:Y:S02]  /*7c80*/  LDG.E.U8 R2, desc[UR36][R2.64] ;  /* 0x0000002402027981 */ /* 0x000ea4000c1e1100 */
[----:B--2---:R-:W-:-:S04]  /*7c90*/  I2FP.F32.U32 R0, R2 ;  /* 0x0000000200007245 */ /* 0x004fc80000201000 */
[----:B------:R-:W-:-:S04]  /*7ca0*/  F2FP.F16.F32.PACK_AB R0, RZ, R0 ;  /* 0x00000000ff00723e */ /* 0x000fc800000000ff */
[----:B------:R-:W-:Y:S01]  /*7cb0*/  PRMT R5, R0, 0x7610, R5 ;  /* 0x0000761000057816 */ /* 0x000fe20000000005 */
[----:B------:R-:W-:Y:S06]  /*7cc0*/  BRA `(.L_x_4917) ;  /* 0x0000000c00b87947 */ /* 0x000fec0003800000 */
.L_x_4914:
        /* <DEDUP_REMOVED lines=11> */
.L_x_4919:
[----:B------:R-:W2:Y:S02]  /*7d80*/  LDG.E R2, desc[UR36][R2.64] ;  /* 0x0000002402027981 */ /* 0x000ea4000c1e1900 */
[----:B--2---:R-:W-:-:S04]  /*7d90*/  I2FP.F32.S32 R0, R2 ;  /* 0x0000000200007245 */ /* 0x004fc80000201400 */
[----:B------:R-:W-:-:S04]  /*7da0*/  F2FP.F16.F32.PACK_AB R0, RZ, R0 ;  /* 0x00000000ff00723e */ /* 0x000fc800000000ff */
[----:B------:R-:W-:Y:S01]  /*7db0*/  PRMT R5, R0, 0x7610, R5 ;  /* 0x0000761000057816 */ /* 0x000fe20000000005 */
[----:B------:R-:W-:Y:S06]  /*7dc0*/  BRA `(.L_x_4917) ;  /* 0x0000000c00787947 */ /* 0x000fec0003800000 */
.L_x_4918:
[----:B------:R-:W2:Y:S02]  /*7dd0*/  LDG.E.U16 R2, desc[UR36][R2.64] ;  /* 0x0000002402027981 */ /* 0x000ea4000c1e1500 */
[----:B--2---:R-:W0:Y:S02]  /*7de0*/  I2F.S16 R0, R2 ;  /* 0x0000000200007306 */ /* 0x004e240000101400 */
[----:B0-----:R-:W-:-:S04]  /*7df0*/  F2FP.F16.F32.PACK_AB R0, RZ, R0 ;  /* 0x00000000ff00723e */ /* 0x001fc800000000ff */
[----:B------:R-:W-:Y:S01]  /*7e00*/  PRMT R5, R0, 0x7610, R5 ;  /* 0x0000761000057816 */ /* 0x000fe20000000005 */
[----:B------:R-:W-:Y:S06]  /*7e10*/  BRA `(.L_x_4917) ;  /* 0x0000000c00647947 */ /* 0x000fec0003800000 */
.L_x_4913:
        /* <DEDUP_REMOVED lines=9> */
.L_x_4921:
[----:B------:R1:W5:Y:S01]  /*7eb0*/  LDG.E.U16 R5, desc[UR36][R2.64] ;  /* 0x0000002402057981 */ /* 0x000362000c1e1500 */
[----:B------:R-:W-:Y:S05]  /*7ec0*/  BRA `(.L_x_4917) ;  /* 0x0000000c00387947 */ /* 0x000fea0003800000 */
.L_x_4920:
        /* <DEDUP_REMOVED lines=9> */
.L_x_4923:
[----:B------:R0:W5:Y:S01]  /*7f60*/  LDG.E.U16 R5, desc[UR36][R2.64] ;  /* 0x0000002402057981 */ /* 0x000162000c1e1500 */
[----:B------:R-:W-:Y:S05]  /*7f70*/  BRA `(.L_x_4917) ;  /* 0x0000000c000c7947 */ /* 0x000fea0003800000 */
.L_x_4922:
        /* <DEDUP_REMOVED lines=9> */
.L_x_4912:
        /* <DEDUP_REMOVED lines=14> */
.L_x_4926:
        /* <DEDUP_REMOVED lines=9> */
.L_x_4925:
        /* <DEDUP_REMOVED lines=27> */
.L_x_4928:
        /* <DEDUP_REMOVED lines=15> */
.L_x_4927:
[----:B------:R-:W2:Y:S02]  /*8420*/  LDG.E.U16 R0, desc[UR36][R2.64] ;  /* 0x0000002402007981 */ /* 0x000ea4000c1e1500 */
[----:B--2---:R-:W-:-:S05]  /*8430*/  IMAD.U32 R0, R0, 0x10000, RZ ;  /* 0x0001000000007824 */ /* 0x004fca00078e00ff */
[----:B------:R-:W-:-:S04]  /*8440*/  F2FP.F16.F32.PACK_AB R0, RZ, R0 ;  /* 0x00000000ff00723e */ /* 0x000fc800000000ff */
[----:B------:R-:W-:Y:S01]  /*8450*/  PRMT R5, R0, 0x7610, R5 ;  /* 0x0000761000057816 */ /* 0x000fe20000000005 */
[----:B------:R-:W-:Y:S06]  /*8460*/  BRA `(.L_x_4917) ;  /* 0x0000000400d07947 */ /* 0x000fec0003800000 */
.L_x_4924:
        /* <DEDUP_REMOVED lines=13> */
.L_x_4931:
        /* <DEDUP_REMOVED lines=21> */
.L_x_4935:
[----:B------:R-:W-:Y:S05]  /*8690*/  BSYNC B1 ;  /* 0x0000000000017941 */ /* 0x000fea0003800000 */
.L_x_4934:
[----:B------:R-:W-:Y:S01]  /*86a0*/  LEA R3, R0, 0x3b800000, 0x17 ;  /* 0x3b80000000037811 */ /* 0x000fe200078eb8ff */
[----:B------:R-:W-:-:S05]  /*86b0*/  IMAD.SHL.U32 R0, R2, 0x100000, RZ ;  /* 0x0010000002007824 */ /* 0x000fca00078e00ff */
[----:B------:R-:W-:-:S07]  /*86c0*/  LOP3.LUT R0, R3, R0, R4, 0xfe, !PT ;  /* 0x0000000003007212 */ /* 0x000fce00078efe04 */
.L_x_4933:
[----:B------:R-:W-:Y:S05]  /*86d0*/  BSYNC B0 ;  /* 0x0000000000007941 */ /* 0x000fea0003800000 */
.L_x_4932:
[----:B------:R-:W-:-:S04]  /*86e0*/  F2FP.F16.F32.PACK_AB R0, RZ, R0 ;  /* 0x00000000ff00723e */ /* 0x000fc800000000ff */
[----:B------:R-:W-:Y:S01]  /*86f0*/  PRMT R5, R0, 0x7610, R5 ;  /* 0x0000761000057816 */ /* 0x000fe20000000005 */
[----:B------:R-:W-:Y:S06]  /*8700*/  BRA `(.L_x_4917) ;  /* 0x0000000400287947 */ /* 0x000fec0003800000 */
.L_x_4930:
        /* <DEDUP_REMOVED lines=21> */
.L_x_4939:
[----:B------:R-:W-:Y:S05]  /*8860*/  BSYNC B1 ;  /* 0x0000000000017941 */ /* 0x000fea0003800000 */
.L_x_4938:
[----:B------:R-:W-:Y:S01]  /*8870*/  LEA R3, R0, 0x37800000, 0x17 ;  /* 0x3780000000037811 */ /* 0x000fe200078eb8ff */
[----:B------:R-:W-:-:S05]  /*8880*/  IMAD.SHL.U32 R0, R2, 0x200000, RZ ;  /* 0x0020000002007824 */ /* 0x000fca00078e00ff */
[----:B------:R-:W-:-:S07]  /*8890*/  LOP3.LUT R0, R3, R0, R4, 0xfe, !PT ;  /* 0x0000000003007212 */ /* 0x000fce00078efe04 */
.L_x_4937:
[----:B------:R-:W-:Y:S05]  /*88a0*/  BSYNC B0 ;  /* 0x0000000000007941 */ /* 0x000fea0003800000 */
.L_x_4936:
[----:B------:R-:W-:-:S04]  /*88b0*/  F2FP.F16.F32.PACK_AB R0, RZ, R0 ;  /* 0x00000000ff00723e */ /* 0x000fc800000000ff */
[----:B------:R-:W-:Y:S01]  /*88c0*/  PRMT R5, R0, 0x7610, R5 ;  /* 0x0000761000057816 */ /* 0x000fe20000000005 */
[----:B------:R-:W-:Y:S06]  /*88d0*/  BRA `(.L_x_4917) ;  /* 0x0000000000b47947 */ /* 0x000fec0003800000 */
.L_x_4929:
        /* <DEDUP_REMOVED lines=14> */
.L_x_4943:
[----:B------:R-:W-:Y:S05]  /*89c0*/  BSYNC B0 ;  /* 0x0000000000007941 */ /* 0x000fea0003800000 */
.L_x_4942:
[----:B------:R-:W-:-:S04]  /*89d0*/  F2FP.F16.F32.PACK_AB R0, RZ, R0 ;  /* 0x00000000ff00723e */ /* 0x000fc800000000ff */
[----:B------:R-:W-:Y:S01]  /*89e0*/  PRMT R5, R0, 0x7610, R5 ;  /* 0x0000761000057816 */ /* 0x000fe20000000005 */
[----:B------:R-:W-:Y:S06]  /*89f0*/  BRA `(.L_x_4917) ;  /* 0x00000000006c7947 */ /* 0x000fec0003800000 */
.L_x_4916:
        /* <DEDUP_REMOVED lines=16> */
.L_x_4944:
[----:B------:R-:W-:Y:S01]  /*8b00*/  PRMT R5, RZ, 0x7610, R5 ;  /* 0x00007610ff057816 */ /* 0x000fe20000000005 */
[----:B------:R-:W-:Y:S06]  /*8b10*/  BRA `(.L_x_4917) ;  /* 0x0000000000247947 */ /* 0x000fec0003800000 */
.L_x_4941:
[----:B------:R-:W2:Y:S02]  /*8b20*/  LDG.E.64 R2, desc[UR36][R2.64] ;  /* 0x0000002402027981 */ /* 0x000ea4000c1e1b00 */
[----:B--2---:R-:W0:Y:S02]  /*8b30*/  I2F.U64 R0, R2 ;  /* 0x0000000200007312 */ /* 0x004e240000301000 */
[----:B0-----:R-:W-:-:S04]  /*8b40*/  F2FP.F16.F32.PACK_AB R0, RZ, R0 ;  /* 0x00000000ff00723e */ /* 0x001fc800000000ff */
[----:B------:R-:W-:Y:S01]  /*8b50*/  PRMT R5, R0, 0x7610, R5 ;  /* 0x0000761000057816 */ /* 0x000fe20000000005 */
[----:B------:R-:W-:Y:S06]  /*8b60*/  BRA `(.L_x_4917) ;  /* 0x0000000000107947 */ /* 0x000fec0003800000 */
.L_x_4940:
[----:B------:R-:W2:Y:S02]  /*8b70*/  LDG.E R2, desc[UR36][R2.64] ;  /* 0x0000002402027981 */ /* 0x000ea4000c1e1900 */
[----:B--2---:R-:W-:-:S04]  /*8b80*/  I2FP.F32.U32 R0, R2 ;  /* 0x0000000200007245 */ /* 0x004fc80000201000 */
[----:B------:R-:W-:-:S04]  /*8b90*/  F2FP.F16.F32.PACK_AB R0, RZ, R0 ;  /* 0x00000000ff00723e */ /* 0x000fc800000000ff */
[----:B------:R-:W-:-:S07]  /*8ba0*/  PRMT R5, R0, 0x7610, R5 ;  /* 0x0000761000057816 */ /* 0x000fce0000000005 */
.L_x_4917:
        /* <DEDUP_REMOVED lines=24> */
.L_x_4948:
[----:B------:R-:W-:-:S06]  /*8d30*/  HADD2.F32 R3, -RZ, R5.H0_H0 ;  /* 0x20000005ff037230 */ /* 0x000fcc0000004100 */
[----:B------:R-:W0:Y:S02]  /*8d40*/  F2I.S64.TRUNC R2, R3 ;  /* 0x0000000300027311 */ /* 0x000e24000020d900 */
[----:B0-----:R3:W-:Y:S01]  /*8d50*/  STG.E.U8 desc[UR36][R16.64], R2 ;  /* 0x0000000210007986 */ /* 0x0017e2000c101124 */
[----:B------:R-:W-:Y:S05]  /*8d60*/  BRA `(.L_x_4950) ;  /* 0x0000000c00847947 */ /* 0x000fea0003800000 */
.L_x_4947:
        /* <DEDUP_REMOVED lines=10> */
.L_x_4952:
[----:B------:R-:W-:-:S06]  /*8e10*/  HADD2.F32 R5, -RZ, R5.H0_H0 ;  /* 0x20000005ff057230 */ /* 0x000fcc0000004100 */
[----:B------:R-:W0:Y:S02]  /*8e20*/  F2I.FTZ.TRUNC.NTZ R5, R5 ;  /* 0x0000000500057305 */ /* 0x000e24000021f100 */
[----:B0-----:R2:W-:Y:S01]  /*8e30*/  STG.E desc[UR36][R16.64], R5 ;  /* 0x0000000510007986 */ /* 0x0015e2000c101924 */
[----:B------:R-:W-:Y:S05]  /*8e40*/  BRA `(.L_x_4950) ;  /* 0x0000000c004c7947 */ /* 0x000fea0003800000 */
.L_x_4951:
[----:B------:R-:W-:-:S06]  /*8e50*/  HADD2.F32 R5, -RZ, R5.H0_H0 ;  /* 0x20000005ff057230 */ /* 0x000fcc0000004100 */
[----:B------:R-:W0:Y:S02]  /*8e60*/  F2I.FTZ.TRUNC.NTZ R5, R5 ;  /* 0x0000000500057305 */ /* 0x000e24000021f100 */
[----:B0-----:R0:W-:Y:S01]  /*8e70*/  STG.E.U16 desc[UR36][R16.64], R5 ;  /* 0x0000000510007986 */ /* 0x0011e2000c101524 */
[----:B------:R-:W-:Y:S05]  /*8e80*/  BRA `(.L_x_4950) ;  /* 0x0000000c003c7947 */ /* 0x000fea0003800000 */
.L_x_4946:
        /* <DEDUP_REMOVED lines=9> */
.L_x_4954:
[----:B------:R0:W-:Y:S01]  /*8f20*/  STG.E.U16 desc[UR36][R16.64], R5 ;  /* 0x0000000510007986 */ /* 0x0001e2000c101524 */
[----:B------:R-:W-:Y:S05]  /*8f30*/  BRA `(.L_x_4950) ;  /* 0x0000000c00107947 */ /* 0x000fea0003800000 */
.L_x_4953:
        /* <DEDUP_REMOVED lines=10> */
.L_x_4956:
[----:B------:R-:W-:-:S05]  /*8fe0*/  HADD2.F32 R0, -RZ, R5.H0_H0 ;  /* 0x20000005ff007230 */ /* 0x000fca0000004100 */
[----:B------:R-:W-:-:S04]  /*8ff0*/  F2FP.F16.F32.PACK_AB R0, RZ, R0 ;  /* 0x00000000ff00723e */ /* 0x000fc800000000ff */
[----:B------:R-:W-:-:S05]  /*9000*/  PRMT R0, R0, 0x5410, RZ ;  /* 0x0000541000007816 */ /* 0x000fca00000000ff */
[----:B------:R0:W-:Y:S01]  /*9010*/  STG.E desc[UR36][R16.64], R0 ;  /* 0x0000000010007986 */ /* 0x0001e2000c101924 */
[----:B------:R-:W-:Y:S05]  /*9020*/  BRA `(.L_x_4950) ;  /* 0x0000000800d47947 */ /* 0x000fea0003800000 */
.L_x_4955:
[----:B------:R-:W-:-:S05]  /*9030*/  HADD2.F32 R2, -RZ, R5.H0_H0 ;  /* 0x20000005ff027230 */ /* 0x000fca0000004100 */
[----:B------:R-:W-:-:S06]  /*9040*/  FMUL.FTZ R2, R2, 1 ;  /* 0x3f80000002027820 */ /* 0x000fcc0000410000 */
[----:B------:R-:W0:Y:S02]  /*9050*/  F2F.F64.F32 R2, R2 ;  /* 0x0000000200027310 */ /* 0x000e240000201800 */
[----:B0-----:R0:W-:Y:S01]  /*9060*/  STG.E.64 desc[UR36][R16.64], R2 ;  /* 0x0000000210007986 */ /* 0x0011e2000c101b24 */
[----:B------:R-:W-:Y:S05]  /*9070*/  BRA `(.L_x_4950) ;  /* 0x0000000800c07947 */ /* 0x000fea0003800000 */
.L_x_4945:
        /* <DEDUP_REMOVED lines=13> */
.L_x_4959:
[----:B------:R-:W-:Y:S01]  /*9150*/  HADD2.F32 R5, -RZ, R5.H0_H0 ;  /* 0x20000005ff057230 */ /* 0x000fe20000004100 */
[----:B------:R-:W-:-:S04]  /*9160*/  CS2R R6, SRZ ;  /* 0x0000000000067805 */ /* 0x000fc8000001ff00 */
[----:B------:R-:W-:-:S06]  /*9170*/  FMUL.FTZ R5, R5, 1 ;  /* 0x3f80000005057820 */ /* 0x000fcc0000410000 */
[----:B------:R-:W0:Y:S02]  /*9180*/  F2F.F64.F32 R4, R5 ;  /* 0x0000000500047310 */ /* 0x000e240000201800 */
[----:B0-----:R0:W-:Y:S01]  /*9190*/  STG.E.128 desc[UR36][R16.64], R4 ;  /* 0x0000000410007986 */ /* 0x0011e2000c101d24 */
[----:B------:R-:W-:Y:S05]  /*91a0*/  BRA `(.L_x_4950) ;  /* 0x0000000800747947 */ /* 0x000fea0003800000 */
.L_x_4958:
        /* <DEDUP_REMOVED lines=21> */
.L_x_4963:
[----:B------:R-:W-:Y:S05]  /*9300*/  BSYNC B0 ;  /* 0x0000000000007941 */ /* 0x000fea0003800000 */
.L_x_4962:
[----:B------:R-:W-:-:S05]  /*9310*/  LOP3.LUT R3, R0, R3, RZ, 0xfc, !PT ;  /* 0x0000000300037212 */ /* 0x000fca00078efcff */
[----:B------:R0:W-:Y:S01]  /*9320*/  STG.E.U8 desc[UR36][R16.64], R3 ;  /* 0x0000000310007986 */ /* 0x0001e2000c101124 */
[----:B------:R-:W-:Y:S05]  /*9330*/  BRA `(.L_x_4950) ;  /* 0x0000000800107947 */ /* 0x000fea0003800000 */
.L_x_4961:
        /* <DEDUP_REMOVED lines=13> */
.L_x_4965:
[----:B------:R-:W-:Y:S01]  /*9410*/  IMAD.MOV.U32 R0, RZ, RZ, 0x7f ;  /* 0x0000007fff007424 */ /* 0x000fe200078e00ff */
[----:B------:R-:W-:-:S04]  /*9420*/  ISETP.GT.U32.AND P0, PT, R2, 0x7f800000, PT ;  /* 0x7f8000000200780c */ /* 0x000fc80003f04070 */
[----:B------:R-:W-:-:S09]  /*9430*/  SEL R0, R0, 0x7c, P0 ;  /* 0x0000007c00007807 */ /* 0x000fd20000000000 */
.L_x_4966:
[----:B------:R-:W-:Y:S05]  /*9440*/  BSYNC B0 ;  /* 0x0000000000007941 */ /* 0x000fea0003800000 */
.L_x_4964:
[----:B------:R-:W-:-:S04]  /*9450*/  LOP3.LUT R2, R5, 0x80000000, RZ, 0xc0, !PT ;  /* 0x8000000005027812 */ /* 0x000fc800078ec0ff */
[----:B------:R-:W-:-:S04]  /*9460*/  SHF.R.U32.HI R3, RZ, 0x18, R2 ;  /* 0x00000018ff037819 */ /* 0x000fc80000011602 */
[----:B------:R-:W-:-:S05]  /*9470*/  LOP3.LUT R3, R0, R3, RZ, 0xfc, !PT ;  /* 0x0000000300037212 */ /* 0x000fca00078efcff */
[----:B------:R0:W-:Y:S01]  /*9480*/  STG.E.U8 desc[UR36][R16.64], R3 ;  /* 0x0000000310007986 */ /* 0x0001e2000c101124 */
[----:B------:R-:W-:Y:S05]  /*9490*/  BRA `(.L_x_4950) ;  /* 0x0000000400b87947 */ /* 0x000fea0003800000 */
.L_x_4960:
[----:B------:R-:W-:-:S05]  /*94a0*/  HADD2.F32 R0, -RZ, R5.H0_H0 ;  /* 0x20000005ff007230 */ /* 0x000fca0000004100 */
[----:B------:R-:W-:-:S05]  /*94b0*/  F2FP.BF16.F32.PACK_AB R0, RZ, R0 ;  /* 0x00000000ff00723e */ /* 0x000fca00000010ff */
[----:B------:R0:W-:Y:S01]  /*94c0*/  STG.E.U16 desc[UR36][R16.64], R0 ;  /* 0x0000000010007986 */ /* 0x0001e2000c101524 */
[----:B------:R-:W-:Y:S05]  /*94d0*/  BRA `(.L_x_4950) ;  /* 0x0000000400a87947 */ /* 0x000fea0003800000 */
.L_x_4957:
        /* <DEDUP_REMOVED lines=12> */
.L_x_4969:
        /* <DEDUP_REMOVED lines=17> */
.L_x_4972:
[----:B------:R-:W-:-:S04]  /*96b0*/  LOP3.LUT R2, R5, 0x80000000, RZ, 0xc0, !PT ;  /* 0x8000000005027812 */ /* 0x000fc800078ec0ff */
[----:B------:R-:W-:-:S04]  /*96c0*/  SHF.R.U32.HI R3, RZ, 0x18, R2 ;  /* 0x00000018ff037819 */ /* 0x000fc80000011602 */
[----:B------:R-:W-:-:S04]  /*96d0*/  LOP3.LUT R0, R0, R3, RZ, 0xfc, !PT ;  /* 0x0000000300007212 */ /* 0x000fc800078efcff */
[----:B------:R-:W-:-:S07]  /*96e0*/  PRMT R8, R0, 0x7610, R8 ;  /* 0x0000761000087816 */ /* 0x000fce0000000008 */
.L_x_4971:
[----:B------:R-:W-:Y:S05]  /*96f0*/  BSYNC B0 ;  /* 0x0000000000007941 */ /* 0x000fea0003800000 */
.L_x_4970:
[----:B------:R0:W-:Y:S01]  /*9700*/  STG.E.U8 desc[UR36][R16.64], R8 ;  /* 0x0000000810007986 */ /* 0x0001e2000c101124 */
[----:B------:R-:W-:Y:S05]  /*9710*/  BRA `(.L_x_4950) ;  /* 0x0000000400187947 */ /* 0x000fea0003800000 */
.L_x_4968:
        /* <DEDUP_REMOVED lines=17> */
.L_x_4975:
[----:B------:R-:W-:-:S04]  /*9830*/  LOP3.LUT R2, R5, 0x80000000, RZ, 0xc0, !PT ;  /* 0x8000000005027812 */ /* 0x000fc800078ec0ff */
[----:B------:R-:W-:-:S04]  /*9840*/  SHF.R.U32.HI R3, RZ, 0x18, R2 ;  /* 0x00000018ff037819 */ /* 0x000fc80000011602 */
[----:B------:R-:W-:-:S04]  /*9850*/  LOP3.LUT R0, R0, R3, RZ, 0xfc, !PT ;  /* 0x0000000300007212 */ /* 0x000fc800078efcff */
[----:B------:R-:W-:-:S07]  /*9860*/  PRMT R8, R0, 0x7610, R8 ;  /* 0x0000761000087816 */ /* 0x000fce0000000008 */
.L_x_4974:
[----:B------:R-:W-:Y:S05]  /*9870*/  BSYNC B0 ;  /* 0x0000000000007941 */ /* 0x000fea0003800000 */
.L_x_4973:
[----:B------:R0:W-:Y:S01]  /*9880*/  STG.E.U8 desc[UR36][R16.64], R8 ;  /* 0x0000000810007986 */ /* 0x0001e2000c101124 */
[----:B------:R-:W-:Y:S05]  /*9890*/  BRA `(.L_x_4950) ;  /* 0x0000000000b87947 */ /* 0x000fea0003800000 */
.L_x_4967:
        /* <DEDUP_REMOVED lines=22> */
.L_x_4949:
        /* <DEDUP_REMOVED lines=16> */
.L_x_4978:
[----:B------:R-:W-:Y:S05]  /*9b00*/  BRA `(.L_x_4950) ;  /* 0x00000000001c7947 */ /* 0x000fea0003800000 */
.L_x_4977:
[----:B------:R-:W-:-:S06]  /*9b10*/  HADD2.F32 R2, -RZ, R5.H0_H0 ;  /* 0x20000005ff027230 */ /* 0x000fcc0000004100 */
[----:B------:R-:W0:Y:S02]  /*9b20*/  F2I.U64.TRUNC R2, R2 ;  /* 0x0000000200027311 */ /* 0x000e24000020d800 */
[----:B0-----:R0:W-:Y:S01]  /*9b30*/  STG.E.64 desc[UR36][R16.64], R2 ;  /* 0x0000000210007986 */ /* 0x0011e2000c101b24 */
[----:B------:R-:W-:Y:S05]  /*9b40*/  BRA `(.L_x_4950) ;  /* 0x00000000000c7947 */ /* 0x000fea0003800000 */
.L_x_4976:
[----:B------:R-:W-:-:S06]  /*9b50*/  HADD2.F32 R5, -RZ, R5.H0_H0 ;  /* 0x20000005ff057230 */ /* 0x000fcc0000004100 */
[----:B------:R-:W0:Y:S02]  /*9b60*/  F2I.FTZ.U32.TRUNC.NTZ R5, R5 ;  /* 0x0000000500057305 */ /* 0x000e24000021f000 */
[----:B0-----:R0:W-:Y:S02]  /*9b70*/  STG.E desc[UR36][R16.64], R5 ;  /* 0x0000000510007986 */ /* 0x0011e4000c101924 */
.L_x_4950:
[----:B------:R-:W-:-:S07]  /*9b80*/  VIADD R19, R19, 0x80 ;  /* 0x0000008013137836 */ /* 0x000fce0000000000 */
.L_x_4910:
[----:B------:R-:W-:Y:S05]  /*9b90*/  BSYNC B6 ;  /* 0x0000000000067941 */ /* 0x000fea0003800000 */
.L_x_4909:
        /* <DEDUP_REMOVED lines=306> */
.L_x_4979:
        /* <DEDUP_REMOVED lines=23> */
.L_x_4983:
[----:B------:R-:W2:Y:S02]  /*b030*/  LDG.E.U8 R2, desc[UR36][R2.64] ;  /* 0x0000002402027981 */ /* 0x000ea4000c1e1100 */
[----:B--2---:R-:W-:-:S04]  /*b040*/  I2FP.F32.U32 R0, R2 ;  /* 0x0000000200007245 */ /* 0x004fc80000201000 */
[----:B------:R-:W-:-:S04]  /*b050*/  F2FP.F16.F32.PACK_AB R0, RZ, R0 ;  /* 0x00000000ff00723e */ /* 0x000fc800000000ff */
[----:B------:R-:W-:Y:S01]  /*b060*/  PRMT R5, R0, 0x7610, R5 ;  /* 0x0000761000057816 */ /* 0x000fe20000000005 */
[----:B------:R-:W-:Y:S06]  /*b070*/  BRA `(.L_x_4985) ;  /* 0x0000000c00b87947 */ /* 0x000fec0003800000 */
.L_x_4982:
        /* <DEDUP_REMOVED lines=11> */
.L_x_4987:
[----:B------:R-:W2:Y:S02]  /*b130*/  LDG.E R2, desc[UR36][R2.64] ;  /* 0x0000002402027981 */ /* 0x000ea4000c1e1900 */
[----:B--2---:R-:W-:-:S04]  /*b140*/  I2FP.F32.S32 R0, R2 ;  /* 0x0000000200007245 */ /* 0x004fc80000201400 */
[----:B------:R-:W-:-:S04]  /*b150*/  F2FP.F16.F32.PACK_AB R0, RZ, R0 ;  /* 0x00000000ff00723e */ /* 0x000fc800000000ff */
[----:B------:R-:W-:Y:S01]  /*b160*/  PRMT R5, R0, 0x7610, R5 ;  /* 0x0000761000057816 */ /* 0x000fe20000000005 */
[----:B------:R-:W-:Y:S06]  /*b170*/  BRA `(.L_x_4985) ;  /* 0x0000000c00787947 */ /* 0x000fec0003800000 */
.L_x_4986:
[----:B------:R-:W2:Y:S02]  /*b180*/  LDG.E.U16 R2, desc[UR36][R2.64] ;  /* 0x0000002402027981 */ /* 0x000ea4000c1e1500 */
[----:B--2---:R-:W0:Y:S02]  /*b190*/  I2F.S16 R0, R2 ;  /* 0x0000000200007306 */ /* 0x004e240000101400 */
[----:B0-----:R-:W-:-:S04]  /*b1a0*/  F2FP.F16.F32.PACK_AB R0, RZ, R0 ;  /* 0x00000000ff00723e */ /* 0x001fc800000000ff */
[----:B------:R-:W-:Y:S01]  /*b1b0*/  PRMT R5, R0, 0x7610, R5 ;  /* 0x0000761000057816 */ /* 0x000fe20000000005 */
[----:B------:R-:W-:Y:S06]  /*b1c0*/  BRA `(.L_x_4985) ;  /* 0x0000000c00647947 */ /* 0x000fec0003800000 */
.L_x_4981:
        /* <DEDUP_REMOVED lines=9> */
.L_x_4989:
[----:B------:R1:W5:Y:S01]  /*b260*/  LDG.E.U16 R5, desc[UR36][R2.64] ;  /* 0x0000002402057981 */ /* 0x000362000c1e1500 */
[----:B------:R-:W-:Y:S05]  /*b270*/  BRA `(.L_x_4985) ;  /* 0x0000000c00387947 */ /* 0x000fea0003800000 */
.L_x_4988:
        /* <DEDUP_REMOVED lines=9> */
.L_x_4991:
[----:B------:R0:W5:Y:S01]  /*b310*/  LDG.E.U16 R5, desc[UR36][R2.64] ;  /* 0x0000002402057981 */ /* 0x000162000c1e1500 */
[----:B------:R-:W-:Y:S05]  /*b320*/  BRA `(.L_x_4985) ;  /* 0x0000000c000c7947 */ /* 0x000fea0003800000 */
.L_x_4990:
        /* <DEDUP_REMOVED lines=9> */
.L_x_4980:
        /* <DEDUP_REMOVED lines=14> */
.L_x_4994:
        /* <DEDUP_REMOVED lines=9> */
.L_x_4993:
        /* <DEDUP_REMOVED lines=27> */
.L_x_4996:
        /* <DEDUP_REMOVED lines=15> */
.L_x_4995:
[----:B------:R-:W2:Y:S02]  /*b7d0*/  LDG.E.U16 R0, desc[UR36][R2.64] ;  /* 0x0000002402007981 */ /* 0x000ea4000c1e1500 */
[----:B--2---:R-:W-:-:S05]  /*b7e0*/  IMAD.U32 R0, R0, 0x10000, RZ ;  /* 0x0001000000007824 */ /* 0x004fca00078e00ff */
[----:B------:R-:W-:-:S04]  /*b7f0*/  F2FP.F16.F32.PACK_AB R0, RZ, R0 ;  /* 0x00000000ff00723e */ /* 0x000fc800000000ff */
[----:B------:R-:W-:Y:S01]  /*b800*/  PRMT R5, R0, 0x7610, R5 ;  /* 0x0000761000057816 */ /* 0x000fe20000000005 */
[----:B------:R-:W-:Y:S06]  /*b810*/  BRA `(.L_x_4985) ;  /* 0x0000000400d07947 */ /* 0x000fec0003800000 */
.L_x_4992:
        /* <DEDUP_REMOVED lines=13> */
.L_x_4999:
        /* <DEDUP_REMOVED lines=21> */
.L_x_5003:
[----:B------:R-:W-:Y:S05]  /*ba40*/  BSYNC B1 ;  /* 0x0000000000017941 */ /* 0x000fea0003800000 */
.L_x_5002:
[----:B------:R-:W-:Y:S01]  /*ba50*/  LEA R3, R0, 0x3b800000, 0x17 ;  /* 0x3b80000000037811 */ /* 0x000fe200078eb8ff */
[----:B------:R-:W-:-:S05]  /*ba60*/  IMAD.SHL.U32 R0, R2, 0x100000, RZ ;  /* 0x0010000002007824 */ /* 0x000fca00078e00ff */
[----:B------:R-:W-:-:S07]  /*ba70*/  LOP3.LUT R0, R3, R0, R4, 0xfe, !PT ;  /* 0x0000000003007212 */ /* 0x000fce00078efe04 */
.L_x_5001:
[----:B------:R-:W-:Y:S05]  /*ba80*/  BSYNC B0 ;  /* 0x0000000000007941 */ /* 0x000fea0003800000 */
.L_x_5000:
[----:B------:R-:W-:-:S04]  /*ba90*/  F2FP.F16.F32.PACK_AB R0, RZ, R0 ;  /* 0x00000000ff00723e */ /* 0x000fc800000000ff */
[----:B------:R-:W-:Y:S01]  /*baa0*/  PRMT R5, R0, 0x7610, R5 ;  /* 0x0000761000057816 */ /* 0x000fe20000000005 */
[----:B------:R-:W-:Y:S06]  /*bab0*/  BRA `(.L_x_4985) ;  /* 0x0000000400287947 */ /* 0x000fec0003800000 */
.L_x_4998:
        /* <DEDUP_REMOVED lines=21> */
.L_x_5007:
[----:B------:R-:W-:Y:S05]  /*bc10*/  BSYNC B1 ;  /* 0x0000000000017941 */ /* 0x000fea0003800000 */
.L_x_5006:
[----:B------:R-:W-:Y:S01]  /*bc20*/  LEA R3, R0, 0x37800000, 0x17 ;  /* 0x3780000000037811 */ /* 0x000fe200078eb8ff */
[----:B------:R-:W-:-:S05]  /*bc30*/  IMAD.SHL.U32 R0, R2, 0x200000, RZ ;  /* 0x0020000002007824 */ /* 0x000fca00078e00ff */
[----:B------:R-:W-:-:S07]  /*bc40*/  LOP3.LUT R0, R3, R0, R4, 0xfe, !PT ;  /* 0x0000000003007212 */ /* 0x000fce00078efe04 */
.L_x_5005:
[----:B------:R-:W-:Y:S05]  /*bc50*/  BSYNC B0 ;  /* 0x0000000000007941 */ /* 0x000fea0003800000 */
.L_x_5004:
[----:B------:R-:W-:-:S04]  /*bc60*/  F2FP.F16.F32.PACK_AB R0, RZ, R0 ;  /* 0x00000000ff00723e */ /* 0x000fc800000000ff */
[----:B------:R-:W-:Y:S01]  /*bc70*/  PRMT R5, R0, 0x7610, R5 ;  /* 0x0000761000057816 */ /* 0x000fe20000000005 */
[----:B------:R-:W-:Y:S06]  /*bc80*/  BRA `(.L_x_4985) ;  /* 0x0000000000b47947 */ /* 0x000fec0003800000 */
.L_x_4997:
        /* <DEDUP_REMOVED lines=14> */
.L_x_5011:
[----:B------:R-:W-:Y:S05]  /*bd70*/  BSYNC B0 ;  /* 0x0000000000007941 */ /* 0x000fea0003800000 */
.L_x_5010:
[----:B------:R-:W-:-:S04]  /*bd80*/  F2FP.F16.F32.PACK_AB R0, RZ, R0 ;  /* 0x00000000ff00723e */ /* 0x000fc800000000ff */
[----:B------:R-:W-:Y:S01]  /*bd90*/  PRMT R5, R0, 0x7610, R5 ;  /* 0x0000761000057816 */ /* 0x000fe20000000005 */
[----:B------:R-:W-:Y:S06]  /*bda0*/  BRA `(.L_x_4985) ;  /* 0x00000000006c7947 */ /* 0x000fec0003800000 */
.L_x_4984:
        /* <DEDUP_REMOVED lines=16> */
.L_x_5012:
[----:B------:R-:W-:Y:S01]  /*beb0*/  PRMT R5, RZ, 0x7610, R5 ;  /* 0x00007610ff057816 */ /* 0x000fe20000000005 */
[----:B------:R-:W-:Y:S06]  /*bec0*/  BRA `(.L_x_4985) ;  /* 0x0000000000247947 */ /* 0x000fec0003800000 */
.L_x_5009:
[----:B------:R-:W2:Y:S02]  /*bed0*/  LDG.E.64 R2, desc[UR36][R2.64] ;  /* 0x0000002402027981 */ /* 0x000ea4000c1e1b00 */
[----:B--2---:R-:W0:Y:S02]  /*bee0*/  I2F.U64 R0, R2 ;  /* 0x0000000200007312 */ /* 0x004e240000301000 */
[----:B0-----:R-:W-:-:S04]  /*bef0*/  F2FP.F16.F32.PACK_AB R0, RZ, R0 ;  /* 0x00000000ff00723e */ /* 0x001fc800000000ff */
[----:B------:R-:W-:Y:S01]  /*bf00*/  PRMT R5, R0, 0x7610, R5 ;  /* 0x0000761000057816 */ /* 0x000fe20000000005 */
[----:B------:R-:W-:Y:S06]  /*bf10*/  BRA `(.L_x_4985) ;  /* 0x0000000000107947 */ /* 0x000fec0003800000 */
.L_x_5008:
[----:B------:R-:W2:Y:S02]  /*bf20*/  LDG.E R2, desc[UR36][R2.64] ;  /* 0x0000002402027981 */ /* 0x000ea4000c1e1900 */
[----:B--2---:R-:W-:-:S04]  /*bf30*/  I2FP.F32.U32 R0, R2 ;  /* 0x0000000200007245 */ /* 0x004fc80000201000 */
[----:B------:R-:W-:-:S04]  /*bf40*/  F2FP.F16.F32.PACK_AB R0, RZ, R0 ;  /* 0x00000000ff00723e */ /* 0x000fc800000000ff */
[----:B------:R-:W-:-:S07]  /*bf50*/  PRMT R5, R0, 0x7610, R5 ;  /* 0x0000761000057816 */ /* 0x000fce0000000005 */
.L_x_4985:
        /* <DEDUP_REMOVED lines=24> */
.L_x_5016:
[----:B------:R-:W-:-:S06]  /*c0e0*/  HADD2.F32 R3, -RZ, R5.H0_H0 ;  /* 0x20000005ff037230 */ /* 0x000fcc0000004100 */
[----:B------:R-:W0:Y:S02]  /*c0f0*/  F2I.S64.TRUNC R2, R3 ;  /* 0x0000000300027311 */ /* 0x000e24000020d900 */
[----:B0-----:R-:W-:Y:S01]  /*c100*/  STG.E.U8 desc[UR36][R16.64], R2 ;  /* 0x0000000210007986 */ /* 0x001fe2000c101124 */
[----:B------:R-:W-:Y:S05]  /*c110*/  EXIT ;  /* 0x000000000000794d */ /* 0x000fea0003800000 */
.L_x_5015:
        /* <DEDUP_REMOVED lines=10> */
.L_x_5019:
[----:B------:R-:W-:-:S06]  /*c1c0*/  HADD2.F32 R5, -RZ, R5.H0_H0 ;  /* 0x20000005ff057230 */ /* 0x000fcc0000004100 */
[----:B------:R-:W0:Y:S02]  /*c1d0*/  F2I.FTZ.TRUNC.NTZ R5, R5 ;  /* 0x0000000500057305 */ /* 0x000e24000021f100 */
[----:B0-----:R-:W-:Y:S01]  /*c1e0*/  STG.E desc[UR36][R16.64], R5 ;  /* 0x0000000510007986 */ /* 0x001fe2000c101924 */
[----:B------:R-:W-:Y:S05]  /*c1f0*/  EXIT ;  /* 0x000000000000794d */ /* 0x000fea0003800000 */
.L_x_5018:
[----:B------:R-:W-:-:S06]  /*c200*/  HADD2.F32 R5, -RZ, R5.H0_H0 ;  /* 0x20000005ff057230 */ /* 0x000fcc0000004100 */
[----:B------:R-:W0:Y:S02]  /*c210*/  F2I.FTZ.TRUNC.NTZ R5, R5 ;  /* 0x0000000500057305 */ /* 0x000e24000021f100 */
[----:B0-----:R-:W-:Y:S01]  /*c220*/  STG.E.U16 desc[UR36][R16.64], R5 ;  /* 0x0000000510007986 */ /* 0x001fe2000c101524 */
[----:B------:R-:W-:Y:S05]  /*c230*/  EXIT ;  /* 0x000000000000794d */ /* 0x000fea0003800000 */
.L_x_5014:
        /* <DEDUP_REMOVED lines=9> */
.L_x_5021:
[----:B------:R-:W-:Y:S01]  /*c2d0*/  STG.E.U16 desc[UR36][R16.64], R5 ;  /* 0x0000000510007986 */ /* 0x000fe2000c101524 */
[----:B------:R-:W-:Y:S05]  /*c2e0*/  EXIT ;  /* 0x000000000000794d */ /* 0x000fea0003800000 */
.L_x_5020:
        /* <DEDUP_REMOVED lines=10> */
.L_x_5023:
[----:B------:R-:W-:-:S05]  /*c390*/  HADD2.F32 R0, -RZ, R5.H0_H0 ;  /* 0x20000005ff007230 */ /* 0x000fca0000004100 */
[----:B------:R-:W-:-:S04]  /*c3a0*/  F2FP.F16.F32.PACK_AB R0, RZ, R0 ;  /* 0x00000000ff00723e */ /* 0x000fc800000000ff */
[----:B------:R-:W-:-:S05]  /*c3b0*/  PRMT R0, R0, 0x5410, RZ ;  /* 0x0000541000007816 */ /* 0x000fca00000000ff */
[----:B------:R-:W-:Y:S01]  /*c3c0*/  STG.E desc[UR36][R16.64], R0 ;  /* 0x0000000010007986 */ /* 0x000fe2000c101924 */
[----:B------:R-:W-:Y:S05]  /*c3d0*/  EXIT ;  /* 0x000000000000794d */ /* 0x000fea0003800000 */
.L_x_5022:
[----:B------:R-:W-:-:S05]  /*c3e0*/  HADD2.F32 R2, -RZ, R5.H0_H0 ;  /* 0x20000005ff027230 */ /* 0x000fca0000004100 */
[----:B------:R-:W-:-:S06]  /*c3f0*/  FMUL.FTZ R2, R2, 1 ;  /* 0x3f80000002027820 */ /* 0x000fcc0000410000 */
[----:B------:R-:W0:Y:S02]  /*c400*/  F2F.F64.F32 R2, R2 ;  /* 0x0000000200027310 */ /* 0x000e240000201800 */
[----:B0-----:R-:W-:Y:S01]  /*c410*/  STG.E.64 desc[UR36][R16.64], R2 ;  /* 0x0000000210007986 */ /* 0x001fe2000c101b24 */
[----:B------:R-:W-:Y:S05]  /*c420*/  EXIT ;  /* 0x000000000000794d */ /* 0x000fea0003800000 */
.L_x_5013:
        /* <DEDUP_REMOVED lines=13> */
.L_x_5026:
[----:B------:R-:W-:Y:S01]  /*c500*/  HADD2.F32 R5, -RZ, R5.H0_H0 ;  /* 0x20000005ff057230 */ /* 0x000fe20000004100 */
[----:B------:R-:W-:-:S04]  /*c510*/  CS2R R6, SRZ ;  /* 0x0000000000067805 */ /* 0x000fc8000001ff00 */
[----:B------:R-:W-:-:S06]  /*c520*/  FMUL.FTZ R5, R5, 1 ;  /* 0x3f80000005057820 */ /* 0x000fcc0000410000 */
[----:B------:R-:W0:Y:S02]  /*c530*/  F2F.F64.F32 R4, R5 ;  /* 0x0000000500047310 */ /* 0x000e240000201800 */
[----:B0-----:R-:W-:Y:S01]  /*c540*/  STG.E.128 desc[UR36][R16.64], R4 ;  /* 0x0000000410007986 */ /* 0x001fe2000c101d24 */
[----:B------:R-:W-:Y:S05]  /*c550*/  EXIT ;  /* 0x000000000000794d */ /* 0x000fea0003800000 */
.L_x_5025:
        /* <DEDUP_REMOVED lines=21> */
.L_x_5030:
[----:B------:R-:W-:Y:S05]  /*c6b0*/  BSYNC B0 ;  /* 0x0000000000007941 */ /* 0x000fea0003800000 */
.L_x_5029:
[----:B------:R-:W-:-:S05]  /*c6c0*/  LOP3.LUT R3, R0, R3, RZ, 0xfc, !PT ;  /* 0x0000000300037212 */ /* 0x000fca00078efcff */
[----:B------:R-:W-:Y:S01]  /*c6d0*/  STG.E.U8 desc[UR36][R16.64], R3 ;  /* 0x0000000310007986 */ /* 0x000fe2000c101124 */
[----:B------:R-:W-:Y:S05]  /*c6e0*/  EXIT ;  /* 0x000000000000794d */ /* 0x000fea0003800000 */
.L_x_5028:
        /* <DEDUP_REMOVED lines=13> */
.L_x_5032:
[----:B------:R-:W-:Y:S01]  /*c7c0*/  IMAD.MOV.U32 R0, RZ, RZ, 0x7f ;  /* 0x0000007fff007424 */ /* 0x000fe200078e00ff */
[----:B------:R-:W-:-:S04]  /*c7d0*/  ISETP.GT.U32.AND P0, PT, R2, 0x7f800000, PT ;  /* 0x7f8000000200780c */ /* 0x000fc80003f04070 */
[----:B------:R-:W-:-:S09]  /*c7e0*/  SEL R0, R0, 0x7c, P0 ;  /* 0x0000007c00007807 */ /* 0x000fd20000000000 */
.L_x_5033:
[----:B------:R-:W-:Y:S05]  /*c7f0*/  BSYNC B0 ;  /* 0x0000000000007941 */ /* 0x000fea0003800000 */
.L_x_5031:
[----:B------:R-:W-:-:S04]  /*c800*/  LOP3.LUT R2, R5, 0x80000000, RZ, 0xc0, !PT ;  /* 0x8000000005027812 */ /* 0x000fc800078ec0ff */
[----:B------:R-:W-:-:S04]  /*c810*/  SHF.R.U32.HI R3, RZ, 0x18, R2 ;  /* 0x00000018ff037819 */ /* 0x000fc80000011602 */
[----:B------:R-:W-:-:S05]  /*c820*/  LOP3.LUT R3, R0, R3, RZ, 0xfc, !PT ;  /* 0x0000000300037212 */ /* 0x000fca00078efcff */
[----:B------:R-:W-:Y:S01]  /*c830*/  STG.E.U8 desc[UR36][R16.64], R3 ;  /* 0x0000000310007986 */ /* 0x000fe2000c101124 */
[----:B------:R-:W-:Y:S05]  /*c840*/  EXIT ;  /* 0x000000000000794d */ /* 0x000fea0003800000 */
.L_x_5027:
[----:B------:R-:W-:-:S05]  /*c850*/  HADD2.F32 R0, -RZ, R5.H0_H0 ;  /* 0x20000005ff007230 */ /* 0x000fca0000004100 */
[----:B------:R-:W-:-:S05]  /*c860*/  F2FP.BF16.F32.PACK_AB R0, RZ, R0 ;  /* 0x00000000ff00723e */ /* 0x000fca00000010ff */
[----:B------:R-:W-:Y:S01]  /*c870*/  STG.E.U16 desc[UR36][R16.64], R0 ;  /* 0x0000000010007986 */ /* 0x000fe2000c101524 */
[----:B------:R-:W-:Y:S05]  /*c880*/  EXIT ;  /* 0x000000000000794d */ /* 0x000fea0003800000 */
.L_x_5024:
        /* <DEDUP_REMOVED lines=12> */
.L_x_5036:
        /* <DEDUP_REMOVED lines=17> */
.L_x_5039:
[----:B------:R-:W-:-:S04]  /*ca60*/  LOP3.LUT R2, R5, 0x80000000, RZ, 0xc0, !PT ;  /* 0x8000000005027812 */ /* 0x000fc800078ec0ff */
[----:B------:R-:W-:-:S04]  /*ca70*/  SHF.R.U32.HI R3, RZ, 0x18, R2 ;  /* 0x00000018ff037819 */ /* 0x000fc80000011602 */
[----:B------:R-:W-:-:S04]  /*ca80*/  LOP3.LUT R0, R0, R3, RZ, 0xfc, !PT ;  /* 0x0000000300007212 */ /* 0x000fc800078efcff */
[----:B------:R-:W-:-:S07]  /*ca90*/  PRMT R8, R0, 0x7610, R8 ;  /* 0x0000761000087816 */ /* 0x000fce0000000008 */
.L_x_5038:
[----:B------:R-:W-:Y:S05]  /*caa0*/  BSYNC B0 ;  /* 0x0000000000007941 */ /* 0x000fea0003800000 */
.L_x_5037:
[----:B------:R-:W-:Y:S01]  /*cab0*/  STG.E.U8 desc[UR36][R16.64], R8 ;  /* 0x0000000810007986 */ /* 0x000fe2000c101124 */
[----:B------:R-:W-:Y:S05]  /*cac0*/  EXIT ;  /* 0x000000000000794d */ /* 0x000fea0003800000 */
.L_x_5035:
        /* <DEDUP_REMOVED lines=17> */
.L_x_5042:
[----:B------:R-:W-:-:S04]  /*cbe0*/  LOP3.LUT R2, R5, 0x80000000, RZ, 0xc0, !PT ;  /* 0x8000000005027812 */ /* 0x000fc800078ec0ff */
[----:B------:R-:W-:-:S04]  /*cbf0*/  SHF.R.U32.HI R3, RZ, 0x18, R2 ;  /* 0x00000018ff037819 */ /* 0x000fc80000011602 */
[----:B------:R-:W-:-:S04]  /*cc00*/  LOP3.LUT R0, R0, R3, RZ, 0xfc, !PT ;  /* 0x0000000300007212 */ /* 0x000fc800078efcff */
[----:B------:R-:W-:-:S07]  /*cc10*/  PRMT R8, R0, 0x7610, R8 ;  /* 0x0000761000087816 */ /* 0x000fce0000000008 */
.L_x_5041:
[----:B------:R-:W-:Y:S05]  /*cc20*/  BSYNC B0 ;  /* 0x0000000000007941 */ /* 0x000fea0003800000 */
.L_x_5040:
[----:B------:R-:W-:Y:S01]  /*cc30*/  STG.E.U8 desc[UR36][R16.64], R8 ;  /* 0x0000000810007986 */ /* 0x000fe2000c101124 */
[----:B------:R-:W-:Y:S05]  /*cc40*/  EXIT ;  /* 0x000000000000794d */ /* 0x000fea0003800000 */
.L_x_5034:
        /* <DEDUP_REMOVED lines=22> */
.L_x_5017:
        /* <DEDUP_REMOVED lines=16> */
.L_x_5045:
[----:B------:R-:W-:Y:S05]  /*ceb0*/  EXIT ;  /* 0x000000000000794d */ /* 0x000fea0003800000 */
.L_x_5044:
[----:B------:R-:W-:-:S06]  /*cec0*/  HADD2.F32 R2, -RZ, R5.H0_H0 ;  /* 0x20000005ff027230 */ /* 0x000fcc0000004100 */
[----:B------:R-:W0:Y:S02]  /*ced0*/  F2I.U64.TRUNC R2, R2 ;  /* 0x0000000200027311 */ /* 0x000e24000020d800 */
[----:B0-----:R-:W-:Y:S01]  /*cee0*/  STG.E.64 desc[UR36][R16.64], R2 ;  /* 0x0000000210007986 */ /* 0x001fe2000c101b24 */
[----:B------:R-:W-:Y:S05]  /*cef0*/  EXIT ;  /* 0x000000000000794d */ /* 0x000fea0003800000 */
.L_x_5043:
[----:B------:R-:W-:-:S06]  /*cf00*/  HADD2.F32 R5, -RZ, R5.H0_H0 ;  /* 0x20000005ff057230 */ /* 0x000fcc0000004100 */
[----:B------:R-:W0:Y:S02]  /*cf10*/  F2I.FTZ.U32.TRUNC.NTZ R5, R5 ;  /* 0x0000000500057305 */ /* 0x000e24000021f000 */
[----:B0-----:R-:W-:Y:S01]  /*cf20*/  STG.E desc[UR36][R16.64], R5 ;  /* 0x0000000510007986 */ /* 0x001fe2000c101924 */
[----:B------:R-:W-:Y:S05]  /*cf30*/  EXIT ;  /* 0x000000000000794d */ /* 0x000fea0003800000 */
.L_x_5046:
        /* <DEDUP_REMOVED lines=12> */
.L_x_36165:


//--------------------- .text._ZN2at6native27unrolled_elementwise_kernelIZZZNS0_21clamp_max_kernel_cudaERNS_18TensorIteratorBaseERKN3c106ScalarEENKUlvE_clEvENKUlvE6_clEvEUlNS4_4HalfEE_St5arrayIPcLm2EELi4E23TrivialOffsetCalculatorILi1EjESG_NS0_6memory12LoadWithCastILi1EEENSH_13StoreWithCastILi1EEEEEviT_T0_T2_T3_T4_T5_ --------------------------
	.section	.text._ZN2at6native27unrolled_elementwise_kernelIZZZNS0_21clamp_max_kernel_cudaERNS_18TensorIteratorBaseERKN3c106ScalarEENKUlvE_clEvENKUlvE6_clEvEUlNS4_4HalfEE_St5arrayIPcLm2EELi4E23TrivialOffsetCalculatorILi1EjESG_NS0_6memory12LoadWithCastILi1EEENSH_13StoreWithCastILi1EEEEEviT_T0_T2_T3_T4_T5_,"ax",@progbits
	.align	128
        .global         _ZN2at6native27unrolled_elementwise_kernelIZZZNS0_21clamp_max_kernel_cudaERNS_18TensorIteratorBaseERKN3c106ScalarEENKUlvE_clEvENKUlvE6_clEvEUlNS4_4HalfEE_St5arrayIPcLm2EELi4E23TrivialOffsetCalculatorILi1EjESG_NS0_6memory12LoadWithCastILi1EEENSH_13StoreWithCastILi1EEEEEviT_T0_T2_T3_T4_T5_
        .type           _ZN2at6native27unrolled_elementwise_kernelIZZZNS0_21clamp_max_kernel_cudaERNS_18TensorIteratorBaseERKN3c106ScalarEENKUlvE_clEvENKUlvE6_clEvEUlNS4_4HalfEE_St5arrayIPcLm2EELi4E23TrivialOffsetCalculatorILi1EjESG_NS0_6memory12LoadWithCastILi1EEENSH_13StoreWithCastILi1EEEEEviT_T0_T2_T3_T4_T5_,@function
        .size           _ZN2at6native27unrolled_elementwise_kernelIZZZNS0_21clamp_max_kernel_cudaERNS_18TensorIteratorBaseERKN3c106ScalarEENKUlvE_clEvENKUlvE6_clEvEUlNS4_4HalfEE_St5arrayIPcLm2EELi4E23TrivialOffsetCalculatorILi1EjESG_NS0_6memory12LoadWithCastILi1EEENSH_13StoreWithCastILi1EEEEEviT_T0_T2_T3_T4_T5_,(.L_x_36166 - _ZN2at6native27unrolled_elementwise_kernelIZZZNS0_21clamp_max_kernel_cudaERNS_18TensorIteratorBaseERKN3c106ScalarEENKUlvE_clEvENKUlvE6_clEvEUlNS4_4HalfEE_St5arrayIPcLm2EELi4E23TrivialOffsetCalculatorILi1EjESG_NS0_6memory12LoadWithCastILi1EEENSH_13StoreWithCastILi1EEEEEviT_T0_T2_T3_T4_T5_)
        .other          _ZN2at6native27unrolled_elementwise_kernelIZZZNS0_21clamp_max_kernel_cudaERNS_18TensorIteratorBaseERKN3c106ScalarEENKUlvE_clEvENKUlvE6_clEvEUlNS4_4HalfEE_St5arrayIPcLm2EELi4E23TrivialOffsetCalculatorILi1EjESG_NS0_6memory12LoadWithCastILi1EEENSH_13StoreWithCastILi1EEEEEviT_T0_T2_T3_T4_T5_,@"STO_CUDA_ENTRY STV_DEFAULT"
_ZN2at6native27unrolled_elementwise_kernelIZZZNS0_21clamp_max_kernel_cudaERNS_18TensorIteratorBaseERKN3c106ScalarEENKUlvE_clEvENKUlvE6_clEvEUlNS4_4HalfEE_St5arrayIPcLm2EELi4E23TrivialOffsetCalculatorILi1EjESG_NS0_6memory12LoadWithCastILi1EEENSH_13StoreWithCastILi1EEEEEviT_T0_T2_T3_T4_T5_:
.text._ZN2at6native27unrolled_elementwise_kernelIZZZNS0_21clamp_max_kernel_cudaERNS_18TensorIteratorBaseERKN3c106ScalarEENKUlvE_clEvENKUlvE6_clEvEUlNS4_4HalfEE_St5arrayIPcLm2EELi4E23TrivialOffsetCalculatorILi1EjESG_NS0_6memory12LoadWithCastILi1EEENSH_13StoreWithCastILi1EEEEEviT_T0_T2_T3_T4_T5_:
        /* <DEDUP_REMOVED lines=34> */
.L_x_5052:
[----:B------:R-:W2:Y:S02]  /*0220*/  LDG.E.U8 R4, desc[UR36][R4.64] ;  /* 0x0000002404047981 */ /* 0x000ea4000c1e1100 */
[----:B--2---:R-:W-:-:S04]  /*0230*/  I2FP.F32.U32 R0, R4 ;  /* 0x0000000400007245 */ /* 0x004fc80000201000 */
[----:B------:R-:W-:-:S04]  /*0240*/  F2FP.F16.F32.PACK_AB R0, RZ, R0 ;  /* 0x00000000ff00723e */ /* 0x000fc800000000ff */
[----:B------:R-:W-:Y:S01]  /*0250*/  PRMT R24, R0, 0x7610, R24 ;  /* 0x0000761000187816 */ /* 0x000fe20000000018 */
[----:B------:R-:W-:Y:S06]  /*0260*/  BRA `(.L_x_5054) ;  /* 0x0000000c00c07947 */ /* 0x000fec0003800000 */
.L_x_5051:
        /* <DEDUP_REMOVED lines=11> */
.L_x_5056:
[----:B------:R-:W2:Y:S02]  /*0320*/  LDG.E R4, desc[UR36][R4.64] ;  /* 0x0000002404047981 */ /* 0x000ea4000c1e1900 */
[----:B--2---:R-:W-:-:S04]  /*0330*/  I2FP.F32.S32 R0, R4 ;  /* 0x0000000400007245 */ /* 0x004fc80000201400 */
[----:B------:R-:W-:-:S04]  /*0340*/  F2FP.F16.F32.PACK_AB R0, RZ, R0 ;  /* 0x00000000ff00723e */ /* 0x000fc800000000ff */
[----:B------:R-:W-:Y:S01]  /*0350*/  PRMT R24, R0, 0x7610, R24 ;  /* 0x0000761000187816 */ /* 0x000fe20000000018 */
[----:B------:R-:W-:Y:S06]  /*0360*/  BRA `(.L_x_5054) ;  /* 0x0000000c00807947 */ /* 0x000fec0003800000 */
.L_x_5055:
[----:B------:R-:W2:Y:S02]  /*0370*/  LDG.E.U16 R4, desc[UR36][R4.64] ;  /* 0x0000002404047981 */ /* 0x000ea4000c1e1500 */
[----:B--2---:R-:W0:Y:S02]  /*0380*/  I2F.S16 R0, R4 ;  /* 0x0000000400007306 */ /* 0x004e240000101400 */
[----:B0-----:R-:W-:-:S04]  /*0390*/  F2FP.F16.F32.PACK_AB R0, RZ, R0 ;  /* 0x00000000ff00723e */ /* 0x001fc800000000ff */
[----:B------:R-:W-:Y:S01]  /*03a0*/  PRMT R24, R0, 0x7610, R24 ;  /* 0x0000761000187816 */ /* 0x000fe20000000018 */
[----:B------:R-:W-:Y:S06]  /*03b0*/  BRA `(.L_x_5054) ;  /* 0x0000000c006c7947 */ /* 0x000fec0003800000 */
.L_x_5050:
        /* <DEDUP_REMOVED lines=9> */
.L_x_5058:
[----:B------:R1:W5:Y:S01]  /*0450*/  LDG.E.U16 R24, desc[UR36][R4.64] ;  /* 0x0000002404187981 */ /* 0x000362000c1e1500 */
[----:B------:R-:W-:Y:S05]  /*0460*/  BRA `(.L_x_5054) ;  /* 0x0000000c00407947 */ /* 0x000fea0003800000 */
.L_x_5057:
        /* <DEDUP_REMOVED lines=9> */
.L_x_5060:
[----:B------:R0:W5:Y:S01]  /*0500*/  LDG.E.U16 R24, desc[UR36][R4.64] ;  /* 0x0000002404187981 */ /* 0x000162000c1e1500 */
[----:B------:R-:W-:Y:S05]  /*0510*/  BRA `(.L_x_5054) ;  /* 0x0000000c00147947 */ /* 0x000fea0003800000 */
.L_x_5059:
        /* <DEDUP_REMOVED lines=9> */
.L_x_5049:
        /* <DEDUP_REMOVED lines=14> */
.L_x_5063:
        /* <DEDUP_REMOVED lines=9> */
.L_x_5062:
        /* <DEDUP_REMOVED lines=28> */
.L_x_5065:
        /* <DEDUP_REMOVED lines=16> */
.L_x_5064:
[----:B------:R-:W2:Y:S02]  /*09e0*/  LDG.E.U16 R0, desc[UR36][R4.64] ;  /* 0x0000002404007981 */ /* 0x000ea4000c1e1500 */
[----:B--2---:R-:W-:-:S05]  /*09f0*/  IMAD.U32 R0, R0, 0x10000, RZ ;  /* 0x0001000000007824 */ /* 0x004fca00078e00ff */
[----:B------:R-:W-:-:S04]  /*0a00*/  F2FP.F16.F32.PACK_AB R0, RZ, R0 ;  /* 0x00000000ff00723e */ /* 0x000fc800000000ff */
[----:B------:R-:W-:Y:S01]  /*0a10*/  PRMT R24, R0, 0x7610, R24 ;  /* 0x0000761000187816 */ /* 0x000fe20000000018 */
[----:B------:R-:W-:Y:S06]  /*0a20*/  BRA `(.L_x_5054) ;  /* 0x0000000400d07947 */ /* 0x000fec0003800000 */
.L_x_5061:
        /* <DEDUP_REMOVED lines=13> */
.L_x_5068:
        /* <DEDUP_REMOVED lines=21> */
.L_x_5072:
[----:B------:R-:W-:Y:S05]  /*0c50*/  BSYNC B1 ;  /* 0x0000000000017941 */ /* 0x000fea0003800000 */
.L_x_5071:
[----:B------:R-:W-:Y:S01]  /*0c60*/  LEA R5, R0, 0x3b800000, 0x17 ;  /* 0x3b80000000057811 */ /* 0x000fe200078eb8ff */
[----:B------:R-:W-:-:S05]  /*0c70*/  IMAD.SHL.U32 R0, R3, 0x100000, RZ ;  /* 0x0010000003007824 */ /* 0x000fca00078e00ff */
[----:B------:R-:W-:-:S07]  /*0c80*/  LOP3.LUT R0, R5, R0, R6, 0xfe, !PT ;  /* 0x0000000005007212 */ /* 0x000fce00078efe06 */
.L_x_5070:
[----:B------:R-:W-:Y:S05]  /*0c90*/  BSYNC B0 ;  /* 0x0000000000007941 */ /* 0x000fea0003800000 */
.L_x_5069:
[----:B------:R-:W-:-:S04]  /*0ca0*/  F2FP.F16.F32.PACK_AB R0, RZ, R0 ;  /* 0x00000000ff00723e */ /* 0x000fc800000000ff */
[----:B------:R-:W-:Y:S01]  /*0cb0*/  PRMT R24, R0, 0x7610, R24 ;  /* 0x0000761000187816 */ /* 0x000fe20000000018 */
[----:B------:R-:W-:Y:S06]  /*0cc0*/  BRA `(.L_x_5054) ;  /* 0x0000000400287947 */ /* 0x000fec0003800000 */
.L_x_5067:
        /* <DEDUP_REMOVED lines=21> */
.L_x_5076:
[----:B------:R-:W-:Y:S05]  /*0e20*/  BSYNC B1 ;  /* 0x0000000000017941 */ /* 0x000fea0003800000 */
.L_x_5075:
[----:B------:R-:W-:Y:S01]  /*0e30*/  LEA R5, R0, 0x37800000, 0x17 ;  /* 0x3780000000057811 */ /* 0x000fe200078eb8ff */
[----:B------:R-:W-:-:S05]  /*0e40*/  IMAD.SHL.U32 R0, R3, 0x200000, RZ ;  /* 0x0020000003007824 */ /* 0x000fca00078e00ff */
[----:B------:R-:W-:-:S07]  /*0e50*/  LOP3.LUT R0, R5, R0, R6, 0xfe, !PT ;  /* 0x0000000005007212 */ /* 0x000fce00078efe06 */
.L_x_5074:
[----:B------:R-:W-:Y:S05]  /*0e60*/  BSYNC B0 ;  /* 0x0000000000007941 */ /* 0x000fea0003800000 */
.L_x_5073:
[----:B------:R-:W-:-:S04]  /*0e70*/  F2FP.F16.F32.PACK_AB R0, RZ, R0 ;  /* 0x00000000ff00723e */ /* 0x000fc800000000ff */
[----:B------:R-:W-:Y:S01]  /*0e80*/  PRMT R24, R0, 0x7610, R24 ;  /* 0x0000761000187816 */ /* 0x000fe20000000018 */
[----:B------:R-:W-:Y:S06]  /*0e90*/  BRA `(.L_x_5054) ;  /* 0x0000000000b47947 */ /* 0x000fec0003800000 */
.L_x_5066:
        /* <DEDUP_REMOVED lines=14> */
.L_x_5080:
[----:B------:R-:W-:Y:S05]  /*0f80*/  BSYNC B0 ;  /* 0x0000000000007941 */ /* 0x000fea0003800000 */
.L_x_5079:
[----:B------:R-:W-:-:S04]  /*0f90*/  F2FP.F16.F32.PACK_AB R0, RZ, R0 ;  /* 0x00000000ff00723e */ /* 0x000fc800000000ff */
[----:B------:R-:W-:Y:S01]  /*0fa0*/  PRMT R24, R0, 0x7610, R24 ;  /* 0x0000761000187816 */ /* 0x000fe20000000018 */
[----:B------:R-:W-:Y:S06]  /*0fb0*/  BRA `(.L_x_5054) ;  /* 0x00000000006c7947 */ /* 0x000fec0003800000 */
.L_x_5053:
        /* <DEDUP_REMOVED lines=16> */
.L_x_5081:
[----:B------:R-:W-:Y:S01]  /*10c0*/  PRMT R24, RZ, 0x7610, R24 ;  /* 0x00007610ff187816 */ /* 0x000fe20000000018 */
[----:B------:R-:W-:Y:S06]  /*10d0*/  BRA `(.L_x_5054) ;  /* 0x0000000000247947 */ /* 0x000fec0003800000 */
.L_x_5078:
[----:B------:R-:W2:Y:S02]  /*10e0*/  LDG.E.64 R4, desc[UR36][R4.64] ;  /* 0x0000002404047981 */ /* 0x000ea4000c1e1b00 */
[----:B--2---:R-:W0:Y:S02]  /*10f0*/  I2F.U64 R0, R4 ;  /* 0x0000000400007312 */ /* 0x004e240000301000 */
[----:B0-----:R-:W-:-:S04]  /*1100*/  F2FP.F16.F32.PACK_AB R0, RZ, R0 ;  /* 0x00000000ff00723e */ /* 0x001fc800000000ff */
[----:B------:R-:W-:Y:S01]  /*1110*/  PRMT R24, R0, 0x7610, R24 ;  /* 0x0000761000187816 */ /* 0x000fe20000000018 */
[----:B------:R-:W-:Y:S06]  /*1120*/  BRA `(.L_x_5054) ;  /* 0x0000000000107947 */ /* 0x000fec0003800000 */
.L_x_5077:
[----:B------:R-:W2:Y:S02]  /*1130*/  LDG.E R4, desc[UR36][R4.64] ;  /* 0x0000002404047981 */ /* 0x000ea4000c1e1900 */
[----:B--2---:R-:W-:-:S04]  /*1140*/  I2FP.F32.U32 R0, R4 ;  /* 0x0000000400007245 */ /* 0x004fc80000201000 */
[----:B------:R-:W-:-:S04]  /*1150*/  F2FP.F16.F32.PACK_AB R0, RZ, R0 ;  /* 0x00000000ff00723e */ /* 0x000fc800000000ff */
[----:B------:R-:W-:-:S07]  /*1160*/  PRMT R24, R0, 0x7610, R24 ;  /* 0x0000761000187816 */ /* 0x000fce0000000018 */
.L_x_5054:
[----:B------:R-:W2:Y:S02]  /*1170*/  S2R R19, SR_TID.X ;  /* 0x0000000000137919 */ /* 0x000ea40000002100 */
[----:B--2---:R-:W-:-:S07]  /*1180*/  VIADD R19, R19, 0x80 ;  /* 0x0000008013137836 */ /* 0x004fce0000000000 */
.L_x_5048:
[----:B------:R-:W-:Y:S05]  /*1190*/  BSYNC B6 ;  /* 0x0000000000067941 */ /* 0x000fea0003800000 */
.L_x_5047:
        /* <DEDUP_REMOVED lines=26> */
.L_x_5087:
[----:B------:R-:W2:Y:S02]  /*1340*/  LDG.E.U8 R4, desc[UR36][R4.64] ;  /* 0x0000002404047981 */ /* 0x000ea4000c1e1100 */
[----:B--2---:R-:W-:-:S04]  /*1350*/  I2FP.F32.U32 R0, R4 ;  /* 0x0000000400007245 */ /* 0x004fc80000201000 */
[----:B------:R-:W-:-:S04]  /*1360*/  F2FP.F16.F32.PACK_AB R0, RZ, R0 ;  /* 0x00000000ff00723e */ /* 0x000fc800000000ff */
[----:B------:R-:W-:Y:S01]  /*1370*/  PRMT R22, R0, 0x7610, R22 ;  /* 0x0000761000167816 */ /* 0x000fe20000000016 */
[----:B------:R-:W-:Y:S06]  /*1380*/  BRA `(.L_x_5089) ;  /* 0x0000000c00bc7947 */ /* 0x000fec0003800000 */
.L_x_5086:
        /* <DEDUP_REMOVED lines=11> */
.L_x_5091:
[----:B------:R-:W2:Y:S02]  /*1440*/  LDG.E R4, desc[UR36][R4.64] ;  /* 0x0000002404047981 */ /* 0x000ea4000c1e1900 */
[----:B--2---:R-:W-:-:S04]  /*1450*/  I2FP.F32.S32 R0, R4 ;  /* 0x0000000400007245 */ /* 0x004fc80000201400 */
[----:B------:R-:W-:-:S04]  /*1460*/  F2FP.F16.F32.PACK_AB R0, RZ, R0 ;  /* 0x00000000ff00723e */ /* 0x000fc800000000ff */
[----:B------:R-:W-:Y:S01]  /*1470*/  PRMT R22, R0, 0x7610, R22 ;  /* 0x0000761000167816 */ /* 0x000fe20000000016 */
[----:B------:R-:W-:Y:S06]  /*1480*/  BRA `(.L_x_5089) ;  /* 0x0000000c007c7947 */ /* 0x000fec0003800000 */
.L_x_5090:
[----:B------:R-:W2:Y:S02]  /*1490*/  LDG.E.U16 R4, desc[UR36][R4.64] ;  /* 0x0000002404047981 */ /* 0x000ea4000c1e1500 */
[----:B--2---:R-:W0:Y:S02]  /*14a0*/  I2F.S16 R0, R4 ;  /* 0x0000000400007306 */ /* 0x004e240000101400 */
[----:B0-----:R-:W-:-:S04]  /*14b0*/  F2FP.F16.F32.PACK_AB R0, RZ, R0 ;  /* 0x00000000ff00723e */ /* 0x001fc800000000ff */
[----:B------:R-:W-:Y:S01]  /*14c0*/  PRMT R22, R0, 0x7610, R22 ;  /* 0x0000761000167816 */ /* 0x000fe20000000016 */
[----:B------:R-:W-:Y:S06]  /*14d0*/  BRA `(.L_x_5089) ;  /* 0x0000000c00687947 */ /* 0x000fec0003800000 */
.L_x_5085:
        /* <DEDUP_REMOVED lines=9> */
.L_x_5093:
[----:B------:R0:W5:Y:S01]  /*1570*/  LDG.E.U16 R22, desc[UR36][R4.64] ;  /* 0x0000002404167981 */ /* 0x000162000c1e1500 */
[----:B------:R-:W-:Y:S05]  /*1580*/  BRA `(.L_x_5089) ;  /* 0x0000000c003c7947 */ /* 0x000fea0003800000 */
.L_x_5092:
        /* <DEDUP_REMOVED lines=9> */
.L_x_5095:
[----:B------:R1:W5:Y:S01]  /*1620*/  LDG.E.U16 R22, desc[UR36][R4.64] ;  /* 0x0000002404167981 */ /* 0x000362000c1e1500 */
[----:B------:R-:W-:Y:S05]  /*1630*/  BRA `(.L_x_5089) ;  /* 0x0000000c00107947 */ /* 0x000fea0003800000 */
.L_x_5094:
        /* <DEDUP_REMOVED lines=9> */
.L_x_5084:
        /* <DEDUP_REMOVED lines=14> */
.L_x_5098:
        /* <DEDUP_REMOVED lines=9> */
.L_x_5097:
        /* <DEDUP_REMOVED lines=28> */
.L_x_5100:
        /* <DEDUP_REMOVED lines=15> */
.L_x_5099:
[----:B------:R-:W2:Y:S02]  /*1af0*/  LDG.E.U16 R0, desc[UR36][R4.64] ;  /* 0x0000002404007981 */ /* 0x000ea4000c1e1500 */
[----:B--2---:R-:W-:-:S05]  /*1b00*/  IMAD.U32 R0, R0, 0x10000, RZ ;  /* 0x0001000000007824 */ /* 0x004fca00078e00ff */
[----:B------:R-:W-:-:S04]  /*1b10*/  F2FP.F16.F32.PACK_AB R0, RZ, R0 ;  /* 0x00000000ff00723e */ /* 0x000fc800000000ff */
[----:B------:R-:W-:Y:S01]  /*1b20*/  PRMT R22, R0, 0x7610, R22 ;  /* 0x0000761000167816 */ /* 0x000fe20000000016 */
[----:B------:R-:W-:Y:S06]  /*1b30*/  BRA `(.L_x_5089) ;  /* 0x0000000400d07947 */ /* 0x000fec0003800000 */
.L_x_5096:
        /* <DEDUP_REMOVED lines=13> */
.L_x_5103:
        /* <DEDUP_REMOVED lines=21> */
.L_x_5107:
[----:B------:R-:W-:Y:S05]  /*1d60*/  BSYNC B1 ;  /* 0x0000000000017941 */ /* 0x000fea0003800000 */
.L_x_5106:
[----:B------:R-:W-:Y:S01]  /*1d70*/  LEA R5, R0, 0x3b800000, 0x17 ;  /* 0x3b80000000057811 */ /* 0x000fe200078eb8ff */
[----:B------:R-:W-:-:S05]  /*1d80*/  IMAD.SHL.U32 R0, R3, 0x100000, RZ ;  /* 0x0010000003007824 */ /* 0x000fca00078e00ff */
[----:B------:R-:W-:-:S07]  /*1d90*/  LOP3.LUT R0, R5, R0, R6, 0xfe, !PT ;  /* 0x0000000005007212 */ /* 0x000fce00078efe06 */
.L_x_5105:
[----:B------:R-:W-:Y:S05]  /*1da0*/  BSYNC B0 ;  /* 0x0000000000007941 */ /* 0x000fea0003800000 */
.L_x_5104:
[----:B------:R-:W-:-:S04]  /*1db0*/  F2FP.F16.F32.PACK_AB R0, RZ, R0 ;  /* 0x00000000ff00723e */ /* 0x000fc800000000ff */
[----:B------:R-:W-:Y:S01]  /*1dc0*/  PRMT R22, R0, 0x7610, R22 ;  /* 0x0000761000167816 */ /* 0x000fe20000000016 */
[----:B------:R-:W-:Y:S06]  /*1dd0*/  BRA `(.L_x_5089) ;  /* 0x0000000400287947 */ /* 0x000fec0003800000 */
.L_x_5102:
        /* <DEDUP_REMOVED lines=21> */
.L_x_5111:
[----:B------:R-:W-:Y:S05]  /*1f30*/  BSYNC B1 ;  /* 0x0000000000017941 */ /* 0x000fea0003800000 */
.L_x_5110:
[----:B------:R-:W-:Y:S01]  /*1f40*/  LEA R5, R0, 0x37800000, 0x17 ;  /* 0x3780000000057811 */ /* 0x000fe200078eb8ff */
[----:B------:R-:W-:-:S05]  /*1f50*/  IMAD.SHL.U32 R0, R3, 0x200000, RZ ;  /* 0x0020000003007824 */ /* 0x000fca00078e00ff */
[----:B------:R-:W-:-:S07]  /*1f60*/  LOP3.LUT R0, R5, R0, R6, 0xfe, !PT ;  /* 0x0000000005007212 */ /* 0x000fce00078efe06 */
.L_x_5109:
[----:B------:R-:W-:Y:S05]  /*1f70*/  BSYNC B0 ;  /* 0x0000000000007941 */ /* 0x000fea0003800000 */
.L_x_5108:
[----:B------:R-:W-:-:S04]  /*1f80*/  F2FP.F16.F32.PACK_AB R0, RZ, R0 ;  /* 0x00000000ff00723e */ /* 0x000fc800000000ff */
[----:B------:R-:W-:Y:S01]  /*1f90*/  PRMT R22, R0, 0x7610, R22 ;  /* 0x0000761000167816 */ /* 0x000fe20000000016 */
[----:B------:R-:W-:Y:S06]  /*1fa0*/  BRA `(.L_x_5089) ;  /* 0x0000000000b47947 */ /* 0x000fec0003800000 */
.L_x_5101:
        /* <DEDUP_REMOVED lines=14> */
.L_x_5115:
[----:B------:R-:W-:Y:S05]  /*2090*/  BSYNC B0 ;  /* 0x0000000000007941 */ /* 0x000fea0003800000 */
.L_x_5114:
[----:B------:R-:W-:-:S04]  /*20a0*/  F2FP.F16.F32.PACK_AB R0, RZ, R0 ;  /* 0x00000000ff00723e */ /* 0x000fc800000000ff */
[----:B------:R-:W-:Y:S01]  /*20b0*/  PRMT R22, R0, 0x7610, R22 ;  /* 0x0000761000167816 */ /* 0x000fe20000000016 */
[----:B------:R-:W-:Y:S06]  /*20c0*/  BRA `(.L_x_5089) ;  /* 0x00000000006c7947 */ /* 0x000fec0003800000 */
.L_x_5088:
        /* <DEDUP_REMOVED lines=16> */
.L_x_5116:
[----:B------:R-:W-:Y:S01]  /*21d0*/  PRMT R22, RZ, 0x7610, R22 ;  /* 0x00007610ff167816 */ /* 0x000fe20000000016 */
[----:B------:R-:W-:Y:S06]  /*21e0*/  BRA `(.L_x_5089) ;  /* 0x0000000000247947 */ /* 0x000fec0003800000 */
.L_x_5113:
[----:B------:R-:W2:Y:S02]  /*21f0*/  LDG.E.64 R4, desc[UR36][R4.64] ;  /* 0x0000002404047981 */ /* 0x000ea4000c1e1b00 */
[----:B--2---:R-:W0:Y:S02]  /*2200*/  I2F.U64 R0, R4 ;  /* 0x0000000400007312 */ /* 0x004e240000301000 */
[----:B0-----:R-:W-:-:S04]  /*2210*/  F2FP.F16.F32.PACK_AB R0, RZ, R0 ;  /* 0x00000000ff00723e */ /* 0x001fc800000000ff */
[----:B------:R-:W-:Y:S01]  /*2220*/  PRMT R22, R0, 0x7610, R22 ;  /* 0x0000761000167816 */ /* 0x000fe20000000016 */
[----:B------:R-:W-:Y:S06]  /*2230*/  BRA `(.L_x_5089) ;  /* 0x0000000000107947 */ /* 0x000fec0003800000 */
.L_x_5112:
[----:B------:R-:W2:Y:S02]  /*2240*/  LDG.E R4, desc[UR36][R4.64] ;  /* 0x0000002404047981 */ /* 0x000ea4000c1e1900 */
[----:B--2---:R-:W-:-:S04]  /*2250*/  I2FP.F32.U32 R0, R4 ;  /* 0x0000000400007245 */ /* 0x004fc80000201000 */
[----:B------:R-:W-:-:S04]  /*2260*/  F2FP.F16.F32.PACK_AB R0, RZ, R0 ;  /* 0x00000000ff00723e */ /* 0x000fc800000000ff */
[----:B------:R-:W-:-:S07]  /*2270*/  PRMT R22, R0, 0x7610, R22 ;  /* 0x0000761000167816 */ /* 0x000fce0000000016 */
.L_x_5089:
[----:B------:R-:W-:-:S07]  /*2280*/  VIADD R19, R19, 0x80 ;  /* 0x0000008013137836 */ /* 0x000fce0000000000 */
.L_x_5083:
[----:B------:R-:W-:Y:S05]  /*2290*/  BSYNC B6 ;  /* 0x0000000000067941 */ /* 0x000fea0003800000 */
.L_x_5082:
        /* <DEDUP_REMOVED lines=28> */
.L_x_5122:
[----:B------:R-:W2:Y:S02]  /*2460*/  LDG.E.U8 R4, desc[UR36][R4.64] ;  /* 0x0000002404047981 */ /* 0x000ea4000c1e1100 */
[----:B--2---:R-:W-:-:S04]  /*2470*/  I2FP.F32.U32 R0, R4 ;  /* 0x0000000400007245 */ /* 0x004fc80000201000 */
[----:B------:R-:W-:-:S04]  /*2480*/  F2FP.F16.F32.PACK_AB R0, RZ, R0 ;  /* 0x00000000ff00723e */ /* 0x000fc800000000ff */
[----:B------:R-:W-:Y:S01]  /*2490*/  PRMT R18, R0, 0x7610, R18 ;  /* 0x0000761000127816 */ /* 0x000fe20000000012 */
[----:B------:R-:W-:Y:S06]  /*24a0*/  BRA `(.L_x_5124) ;  /* 0x0000000c00bc7947 */ /* 0x000fec0003800000 */
.L_x_5121:
        /* <DEDUP_REMOVED lines=11> */
.L_x_5126:
[----:B------:R-:W2:Y:S02]  /*2560*/  LDG.E R4, desc[UR36][R4.64] ;  /* 0x0000002404047981 */ /* 0x000ea4000c1e1900 */
[----:B--2---:R-:W-:-:S04]  /*2570*/  I2FP.F32.S32 R0, R4 ;  /* 0x0000000400007245 */ /* 0x004fc80000201400 */
[----:B------:R-:W-:-:S04]  /*2580*/  F2FP.F16.F32.PACK_AB R0, RZ, R0 ;  /* 0x00000000ff00723e */ /* 0x000fc800000000ff */
[----:B------:R-:W-:Y:S01]  /*2590*/  PRMT R18, R0, 0x7610, R18 ;  /* 0x0000761000127816 */ /* 0x000fe20000000012 */
[----:B------:R-:W-:Y:S06]  /*25a0*/  BRA `(.L_x_5124) ;  /* 0x0000000c007c7947 */ /* 0x000fec0003800000 */
.L_x_5125:
[----:B------:R-:W2:Y:S02]  /*25b0*/  LDG.E.U16 R4, desc[UR36][R4.64] ;  /* 0x0000002404047981 */ /* 0x000ea4000c1e1500 */
[----:B--2---:R-:W0:Y:S02]  /*25c0*/  I2F.S16 R0, R4 ;  /* 0x0000000400007306 */ /* 0x004e240000101400 */
[----:B0-----:R-:W-:-:S04]  /*25d0*/  F2FP.F16.F32.PACK_AB R0, RZ, R0 ;  /* 0x00000000ff00723e */ /* 0x001fc800000000ff */
[----:B------:R-:W-:Y:S01]  /*25e0*/  PRMT R18, R0, 0x7610, R18 ;  /* 0x0000761000127816 */ /* 0x000fe20000000012 */
[----:B------:R-:W-:Y:S06]  /*25f0*/  BRA `(.L_x_5124) ;  /* 0x0000000c00687947 */ /* 0x000fec0003800000 */
.L_x_5120:
        /* <DEDUP_REMOVED lines=9> */
.L_x_5128:
[----:B------:R0:W5:Y:S01]  /*2690*/  LDG.E.U16 R18, desc[UR36][R4.64] ;  /* 0x0000002404127981 */ /* 0x000162000c1e1500 */
[----:B------:R-:W-:Y:S05]  /*26a0*/  BRA `(.L_x_5124) ;  /* 0x0000000c003c7947 */ /* 0x000fea0003800000 */
.L_x_5127:
        /* <DEDUP_REMOVED lines=9> */
.L_x_5130:
[----:B------:R1:W5:Y:S01]  /*2740*/  LDG.E.U16 R18, desc[UR36][R4.64] ;  /* 0x0000002404127981 */ /* 0x000362000c1e1500 */
[----:B------:R-:W-:Y:S05]  /*2750*/  BRA `(.L_x_5124) ;  /* 0x0000000c00107947 */ /* 0x000fea0003800000 */
.L_x_5129:
        /* <DEDUP_REMOVED lines=9> */
.L_x_5119:
        /* <DEDUP_REMOVED lines=14> */
.L_x_5133:
        /* <DEDUP_REMOVED lines=9> */
.L_x_5132:
        /* <DEDUP_REMOVED lines=28> */
.L_x_5135:
        /* <DEDUP_REMOVED lines=15> */
.L_x_5134:
[----:B------:R-:W2:Y:S02]  /*2c10*/  LDG.E.U16 R0, desc[UR36][R4.64] ;  /* 0x0000002404007981 */ /* 0x000ea4000c1e1500 */
[----:B--2---:R-:W-:-:S05]  /*2c20*/  IMAD.U32 R0, R0, 0x10000, RZ ;  /* 0x0001000000007824 */ /* 0x004fca00078e00ff */
[----:B------:R-:W-:-:S04]  /*2c30*/  F2FP.F16.F32.PACK_AB R0, RZ, R0 ;  /* 0x00000000ff00723e */ /* 0x000fc800000000ff */
[----:B------:R-:W-:Y:S01]  /*2c40*/  PRMT R18, R0, 0x7610, R18 ;  /* 0x0000761000127816 */ /* 0x000fe20000000012 */
[----:B------:R-:W-:Y:S06]  /*2c50*/  BRA `(.L_x_5124) ;  /* 0x0000000400d07947 */ /* 0x000fec0003800000 */
.L_x_5131:
        /* <DEDUP_REMOVED lines=13> */
.L_x_5138:
        /* <DEDUP_REMOVED lines=21> */
.L_x_5142:
[----:B------:R-:W-:Y:S05]  /*2e80*/  BSYNC B1 ;  /* 0x0000000000017941 */ /* 0x000fea0003800000 */
.L_x_5141:
[----:B------:R-:W-:Y:S01]  /*2e90*/  LEA R5, R0, 0x3b800000, 0x17 ;  /* 0x3b80000000057811 */ /* 0x000fe200078eb8ff */
[----:B------:R-:W-:-:S05]  /*2ea0*/  IMAD.SHL.U32 R0, R3, 0x100000, RZ ;  /* 0x0010000003007824 */ /* 0x000fca00078e00ff */
[----:B------:R-:W-:-:S07]  /*2eb0*/  LOP3.LUT R0, R5, R0, R6, 0xfe, !PT ;  /* 0x0000000005007212 */ /* 0x000fce00078efe06 */
.L_x_5140:
[----:B------:R-:W-:Y:S05]  /*2ec0*/  BSYNC B0 ;  /* 0x0000000000007941 */ /* 0x000fea0003800000 */
.L_x_5139:
[----:B------:R-:W-:-:S04]  /*2ed0*/  F2FP.F16.F32.PACK_AB R0, RZ, R0 ;  /* 0x00000000ff00723e */ /* 0x000fc800000000ff */
[----:B------:R-:W-:Y:S01]  /*2ee0*/  PRMT R18, R0, 0x7610, R18 ;  /* 0x0000761000127816 */ /* 0x000fe20000000012 */
[----:B------:R-:W-:Y:S06]  /*2ef0*/  BRA `(.L_x_5124) ;  /* 0x0000000400287947 */ /* 0x000fec0003800000 */
.L_x_5137:
        /* <DEDUP_REMOVED lines=21> */
.L_x_5146:
[----:B------:R-:W-:Y:S05]  /*3050*/  BSYNC B1 ;  /* 0x0000000000017941 */ /* 0x000fea0003800000 */
.L_x_5145:
[----:B------:R-:W-:Y:S01]  /*3060*/  LEA R5, R0, 0x37800000, 0x17 ;  /* 0x3780000000057811 */ /* 0x000fe200078eb8ff */
[----:B------:R-:W-:-:S05]  /*3070*/  IMAD.SHL.U32 R0, R3, 0x200000, RZ ;  /* 0x0020000003007824 */ /* 0x000fca00078e00ff */
[----:B------:R-:W-:-:S07]  /*3080*/  LOP3.LUT R0, R5, R0, R6, 0xfe, !PT ;  /* 0x0000000005007212 */ /* 0x000fce00078efe06 */
.L_x_5144:
[----:B------:R-:W-:Y:S05]  /*3090*/  BSYNC B0 ;  /* 0x0000000000007941 */ /* 0x000fea0003800000 */
.L_x_5143:
[----:B------:R-:W-:-:S04]  /*30a0*/  F2FP.F16.F32.PACK_AB R0, RZ, R0 ;  /* 0x00000000ff00723e */ /* 0x000fc800000000ff */
[----:B------:R-:W-:Y:S01]  /*30b0*/  PRMT R18, R0, 0x7610, R18 ;  /* 0x0000761000127816 */ /* 0x000fe20000000012 */
[----:B------:R-:W-:Y:S06]  /*30c0*/  BRA `(.L_x_5124) ;  /* 0x0000000000b47947 */ /* 0x000fec0003800000 */
.L_x_5136:
        /* <DEDUP_REMOVED lines=14> */
.L_x_5150:
[----:B------:R-:W-:Y:S05]  /*31b0*/  BSYNC B0 ;  /* 0x0000000000007941 */ /* 0x000fea0003800000 */
.L_x_5149:
[----:B------:R-:W-:-:S04]  /*31c0*/  F2FP.F16.F32.PACK_AB R0, RZ, R0 ;  /* 0x00000000ff00723e */ /* 0x000fc800000000ff */
[----:B------:R-:W-:Y:S01]  /*31d0*/  PRMT R18, R0, 0x7610, R18 ;  /* 0x0000761000127816 */ /* 0x000fe20000000012 */
[----:B------:R-:W-:Y:S06]  /*31e0*/  BRA `(.L_x_5124) ;  /* 0x00000000006c7947 */ /* 0x000fec0003800000 */
.L_x_5123:
        /* <DEDUP_REMOVED lines=16> */
.L_x_5151:
[----:B------:R-:W-:Y:S01]  /*32f0*/  PRMT R18, RZ, 0x7610, R18 ;  /* 0x00007610ff127816 */ /* 0x000fe20000000012 */
[----:B------:R-:W-:Y:S06]  /*3300*/  BRA `(.L_x_5124) ;  /* 0x0000000000247947 */ /* 0x000fec0003800000 */
.L_x_5148:
[----:B------:R-:W2:Y:S02]  /*3310*/  LDG.E.64 R4, desc[UR36][R4.64] ;  /* 0x0000002404047981 */ /* 0x000ea4000c1e1b00 */
[----:B--2---:R-:W0:Y:S02]  /*3320*/  I2F.U64 R0, R4 ;  /* 0x0000000400007312 */ /* 0x004e240000301000 */
[----:B0-----:R-:W-:-:S04]  /*3330*/  F2FP.F16.F32.PACK_AB R0, RZ, R0 ;  /* 0x00000000ff00723e */ /* 0x001fc800000000ff */
[----:B------:R-:W-:Y:S01]  /*3340*/  PRMT R18, R0, 0x7610, R18 ;  /* 0x0000761000127816 */ /* 0x000fe20000000012 */
[----:B------:R-:W-:Y:S06]  /*3350*/  BRA `(.L_x_5124) ;  /* 0x0000000000107947 */ /* 0x000fec0003800000 */
.L_x_5147:
[----:B------:R-:W2:Y:S02]  /*3360*/  LDG.E R4, desc[UR36][R4.64] ;  /* 0x0000002404047981 */ /* 0x000ea4000c1e1900 */
[----:B--2---:R-:W-:-:S04]  /*3370*/  I2FP.F32.U32 R0, R4 ;  /* 0x0000000400007245 */ /* 0x004fc80000201000 */
[----:B------:R-:W-:-:S04]  /*3380*/  F2FP.F16.F32.PACK_AB R0, RZ, R0 ;  /* 0x00000000ff00723e */ /* 0x000fc800000000ff */
[----:B------:R-:W-:-:S07]  /*3390*/  PRMT R18, R0, 0x7610, R18 ;  /* 0x0000761000127816 */ /* 0x000fce0000000012 */
.L_x_5124:
[----:B------:R-:W-:-:S07]  /*33a0*/  VIADD R19, R19, 0x80 ;  /* 0x0000008013137836 */ /* 0x000fce0000000000 */
.L_x_5118:
[----:B------:R-:W-:Y:S05]  /*33b0*/  BSYNC B6 ;  /* 0x0000000000067941 */ /* 0x000fea0003800000 */
.L_x_5117:
        /* <DEDUP_REMOVED lines=25> */
.L_x_5157:
[----:B------:R-:W2:Y:S02]  /*3550*/  LDG.E.U8 R4, desc[UR36][R4.64] ;  /* 0x0000002404047981 */ /* 0x000ea4000c1e1100 */
[----:B--2---:R-:W-:-:S04]  /*3560*/  I2FP.F32.U32 R0, R4 ;  /* 0x0000000400007245 */ /* 0x004fc80000201000 */
[----:B------:R-:W-:-:S04]  /*3570*/  F2FP.F16.F32.PACK_AB R0, RZ, R0 ;  /* 0x00000000ff00723e */ /* 0x000fc800000000ff */
[----:B------:R-:W-:Y:S01]  /*3580*/  PRMT R17, R0, 0x7610, R17 ;  /* 0x0000761000117816 */ /* 0x000fe20000000011 */
[----:B------:R-:W-:Y:S06]  /*3590*/  BRA `(.L_x_5153) ;  /* 0x0000000c00bc7947 */ /* 0x000fec0003800000 */
.L_x_5156:
        /* <DEDUP_REMOVED lines=11> */
.L_x_5160:
[----:B------:R-:W2:Y:S02]  /*3650*/  LDG.E R4, desc[UR36][R4.64] ;  /* 0x0000002404047981 */ /* 0x000ea4000c1e1900 */
[----:B--2---:R-:W-:-:S04]  /*3660*/  I2FP.F32.S32 R0, R4 ;  /* 0x0000000400007245 */ /* 0x004fc80000201400 */
[----:B------:R-:W-:-:S04]  /*3670*/  F2FP.F16.F32.PACK_AB R0, RZ, R0 ;  /* 0x00000000ff00723e */ /* 0x000fc800000000ff */
[----:B------:R-:W-:Y:S01]  /*3680*/  PRMT R17, R0, 0x7610, R17 ;  /* 0x0000761000117816 */ /* 0x000fe20000000011 */
[----:B------:R-:W-:Y:S06]  /*3690*/  BRA `(.L_x_5153) ;  /* 0x0000000c007c7947 */ /* 0x000fec0003800000 */
.L_x_5159:
[----:B------:R-:W2:Y:S02]  /*36a0*/  LDG.E.U16 R4, desc[UR36][R4.64] ;  /* 0x0000002404047981 */ /* 0x000ea4000c1e1500 */
[----:B--2---:R-:W0:Y:S02]  /*36b0*/  I2F.S16 R0, R4 ;  /* 0x0000000400007306 */ /* 0x004e240000101400 */
[----:B0-----:R-:W-:-:S04]  /*36c0*/  F2FP.F16.F32.PACK_AB R0, RZ, R0 ;  /* 0x00000000ff00723e */ /* 0x001fc800000000ff */
[----:B------:R-:W-:Y:S01]  /*36d0*/  PRMT R17, R0, 0x7610, R17 ;  /* 0x0000761000117816 */ /* 0x000fe20000000011 */
[----:B------:R-:W-:Y:S06]  /*36e0*/  BRA `(.L_x_5153) ;  /* 0x0000000c00687947 */ /* 0x000fec0003800000 */
.L_x_5155:
        /* <DEDUP_REMOVED lines=9> */
.L_x_5162:
[----:B------:R2:W5:Y:S01]  /*3780*/  LDG.E.U16 R17, desc[UR36][R4.64] ;  /* 0x0000002404117981 */ /* 0x000562000c1e1500 */
[----:B------:R-:W-:Y:S05]  /*3790*/  BRA `(.L_x_5153) ;  /* 0x0000000c003c7947 */ /* 0x000fea0003800000 */
.L_x_5161:
        /* <DEDUP_REMOVED lines=9> */
.L_x_5164:
[----:B------:R3:W5:Y:S01]  /*3830*/  LDG.E.U16 R17, desc[UR36][R4.64] ;  /* 0x0000002404117981 */ /* 0x000762000c1e1500 */
[----:B------:R-:W-:Y:S05]  /*3840*/  BRA `(.L_x_5153) ;  /* 0x0000000c00107947 */ /* 0x000fea0003800000 */
.L_x_5163:
        /* <DEDUP_REMOVED lines=9> */
.L_x_5154:
        /* <DEDUP_REMOVED lines=14> */
.L_x_5167:
        /* <DEDUP_REMOVED lines=9> */
.L_x_5166:
        /* <DEDUP_REMOVED lines=28> */
.L_x_5169:
        /* <DEDUP_REMOVED lines=15> */
.L_x_5168:
[----:B------:R-:W2:Y:S02]  /*3d00*/  LDG.E.U16 R0, desc[UR36][R4.64] ;  /* 0x0000002404007981 */ /* 0x000ea4000c1e1500 */
[----:B--2---:R-:W-:-:S05]  /*3d10*/  IMAD.U32 R0, R0, 0x10000, RZ ;  /* 0x0001000000007824 */ /* 0x004fca00078e00ff */
[----:B------:R-:W-:-:S04]  /*3d20*/  F2FP.F16.F32.PACK_AB R0, RZ, R0 ;  /* 0x00000000ff00723e */ /* 0x000fc800000000ff */
[----:B------:R-:W-:Y:S01]  /*3d30*/  PRMT R17, R0, 0x7610, R17 ;  /* 0x0000761000117816 */ /* 0x000fe20000000011 */
[----:B------:R-:W-:Y:S06]  /*3d40*/  BRA `(.L_x_5153) ;  /* 0x0000000400d07947 */ /* 0x000fec0003800000 */
.L_x_5165:
        /* <DEDUP_REMOVED lines=13> */
.L_x_5172:
        /* <DEDUP_REMOVED lines=21> */
.L_x_5176:
[----:B------:R-:W-:Y:S05]  /*3f70*/  BSYNC B1 ;  /* 0x0000000000017941 */ /* 0x000fea0003800000 */
.L_x_5175:
[----:B------:R-:W-:Y:S01]  /*3f80*/  LEA R5, R0, 0x3b800000, 0x17 ;  /* 0x3b80000000057811 */ /* 0x000fe200078eb8ff */
[----:B------:R-:W-:-:S05]  /*3f90*/  IMAD.SHL.U32 R0, R3, 0x100000, RZ ;  /* 0x0010000003007824 */ /* 0x000fca00078e00ff */
[----:B------:R-:W-:-:S07]  /*3fa0*/  LOP3.LUT R0, R5, R0, R6, 0xfe, !PT ;  /* 0x0000000005007212 */ /* 0x000fce00078efe06 */
.L_x_5174:
[----:B------:R-:W-:Y:S05]  /*3fb0*/  BSYNC B0 ;  /* 0x0000000000007941 */ /* 0x000fea0003800000 */
.L_x_5173:
[----:B------:R-:W-:-:S04]  /*3fc0*/  F2FP.F16.F32.PACK_AB R0, RZ, R0 ;  /* 0x00000000ff00723e */ /* 0x000fc800000000ff */
[----:B------:R-:W-:Y:S01]  /*3fd0*/  PRMT R17, R0, 0x7610, R17 ;  /* 0x0000761000117816 */ /* 0x000fe20000000011 */
[----:B------:R-:W-:Y:S06]  /*3fe0*/  BRA `(.L_x_5153) ;  /* 0x0000000400287947 */ /* 0x000fec0003800000 */
.L_x_5171:
        /* <DEDUP_REMOVED lines=21> */
.L_x_5180:
[----:B------:R-:W-:Y:S05]  /*4140*/  BSYNC B1 ;  /* 0x0000000000017941 */ /* 0x000fea0003800000 */
.L_x_5179:
[----:B------:R-:W-:Y:S01]  /*4150*/  LEA R5, R0, 0x37800000, 0x17 ;  /* 0x3780000000057811 */ /* 0x000fe200078eb8ff */
[----:B------:R-:W-:-:S05]  /*4160*/  IMAD.SHL.U32 R0, R3, 0x200000, RZ ;  /* 0x0020000003007824 */ /* 0x000fca00078e00ff */
[----:B------:R-:W-:-:S07]  /*4170*/  LOP3.LUT R0, R5, R0, R6, 0xfe, !PT ;  /* 0x0000000005007212 */ /* 0x000fce00078efe06 */
.L_x_5178:
[----:B------:R-:W-:Y:S05]  /*4180*/  BSYNC B0 ;  /* 0x0000000000007941 */ /* 0x000fea0003800000 */
.L_x_5177:
[----:B------:R-:W-:-:S04]  /*4190*/  F2FP.F16.F32.PACK_AB R0, RZ, R0 ;  /* 0x00000000ff00723e */ /* 0x000fc800000000ff */
[----:B------:R-:W-:Y:S01]  /*41a0*/  PRMT R17, R0, 0x7610, R17 ;  /* 0x0000761000117816 */ /* 0x000fe20000000011 */
[----:B------:R-:W-:Y:S06]  /*41b0*/  BRA `(.L_x_5153) ;  /* 0x0000000000b47947 */ /* 0x000fec0003800000 */
.L_x_5170:
        /* <DEDUP_REMOVED lines=14> */
.L_x_5184:
[----:B------:R-:W-:Y:S05]  /*42a0*/  BSYNC B0 ;  /* 0x0000000000007941 */ /* 0x000fea0003800000 */
.L_x_5183:
[----:B------:R-:W-:-:S04]  /*42b0*/  F2FP.F16.F32.PACK_AB R0, RZ, R0 ;  /* 0x00000000ff00723e */ /* 0x000fc800000000ff */
[----:B------:R-:W-:Y:S01]  /*42c0*/  PRMT R17, R0, 0x7610, R17 ;  /* 0x0000761000117816 */ /* 0x000fe20000000011 */
[----:B------:R-:W-:Y:S06]  /*42d0*/  BRA `(.L_x_5153) ;  /* 0x00000000006c7947 */ /* 0x000fec0003800000 */
.L_x_5158:
        /* <DEDUP_REMOVED lines=16> */
.L_x_5185:
[----:B------:R-:W-:Y:S01]  /*43e0*/  PRMT R17, RZ, 0x7610, R17 ;  /* 0x00007610ff117816 */ /* 0x000fe20000000011 */
[----:B------:R-:W-:Y:S06]  /*43f0*/  BRA `(.L_x_5153) ;  /* 0x0000000000247947 */ /* 0x000fec0003800000 */
.L_x_5182:
[----:B------:R-:W2:Y:S02]  /*4400*/  LDG.E.64 R4, desc[UR36][R4.64] ;  /* 0x0000002404047981 */ /* 0x000ea4000c1e1b00 */
[----:B--2---:R-:W0:Y:S02]  /*4410*/  I2F.U64 R0, R4 ;  /* 0x0000000400007312 */ /* 0x004e240000301000 */
[----:B0-----:R-:W-:-:S04]  /*4420*/  F2FP.F16.F32.PACK_AB R0, RZ, R0 ;  /* 0x00000000ff00723e */ /* 0x001fc800000000ff */
[----:B------:R-:W-:Y:S01]  /*4430*/  PRMT R17, R0, 0x7610, R17 ;  /* 0x0000761000117816 */ /* 0x000fe20000000011 */
[----:B------:R-:W-:Y:S06]  /*4440*/  BRA `(.L_x_5153) ;  /* 0x0000000000107947 */ /* 0x000fec0003800000 */
.L_x_5181:
[----:B------:R-:W2:Y:S02]  /*4450*/  LDG.E R4, desc[UR36][R4.64] ;  /* 0x0000002404047981 */ /* 0x000ea4000c1e1900 */
[----:B--2---:R-:W-:-:S04]  /*4460*/  I2FP.F32.U32 R0, R4 ;  /* 0x0000000400007245 */ /* 0x004fc80000201000 */
[----:B------:R-:W-:-:S04]  /*4470*/  F2FP.F16.F32.PACK_AB R0, RZ, R0 ;  /* 0x00000000ff00723e */ /* 0x000fc800000000ff */
[----:B------:R-:W-:-:S07]  /*4480*/  PRMT R17, R0, 0x7610, R17 ;  /* 0x0000761000117816 */ /* 0x000fce0000000011 */
.L_x_5153:
[----:B------:R-:W-:Y:S05]  /*4490*/  BSYNC B6 ;  /* 0x0000000000067941 */ /* 0x000fea0003800000 */
.L_x_5152:
[----:B------:R-:W4:Y:S01]  /*44a0*/  S2R R23, SR_TID.X ;  /* 0x0000000000177919 */ /* 0x000f220000002100 */
[----:B0123-5:R-:W-:Y:S01]  /*44b0*/  HADD2.F32 R5, -RZ, R18.H0_H0 ;  /* 0x20000012ff057230 */ /* 0x02ffe20000004100 */
[----:B------:R-:W0:Y:S01]  /*44c0*/  LDC.U8 R19, c[0x0][0x244] ;  /* 0x00009100ff137b82 */ /* 0x000e220000000000 */
[----:B------:R-:W-:Y:S01]  /*44d0*/  HADD2.F32 R6, -RZ, R17.H0_H0 ;  /* 0x20000011ff067230 */ /* 0x000fe20000004100 */
[----:B------:R-:W-:Y:S01]  /*44e0*/  BSSY B6, `(.L_x_5186) ;  /* 0x0000134000067945 */ /* 0x000fe20003800000 */
[----:B------:R-:W-:Y:S01]  /*44f0*/  HADD2.F32 R0, -RZ, R24.H0_H0 ;  /* 0x20000018ff007230 */ /* 0x000fe20000004100 */
[----:B------:R-:W-:Y:S01]  /*4500*/  FSETP.GTU.FTZ.AND P2, PT, |R5|, +INF , PT ;  /* 0x7f8000000500780b */ /* 0x000fe20003f5c200 */
[----:B------:R-:W-:Y:S01]  /*4510*/  HADD2.F32 R4, -RZ, R22.H0_H0 ;  /* 0x20000016ff047230 */ /* 0x000fe20000004100 */
[----:B------:R-:W-:Y:S02]  /*4520*/  FSETP.GTU.FTZ.AND P3, PT, |R6|, +INF , PT ;  /* 0x7f8000000600780b */ /* 0x000fe40003f7c200 */
[----:B------:R-:W-:-:S02]  /*4530*/  FSETP.GTU.FTZ.AND P1, PT, |R0|, +INF , PT ;  /* 0x7f8000000000780b */ /* 0x000fc40003f3c200 */
[----:B------:R-:W-:Y:S01]  /*4540*/  FSETP.GTU.FTZ.AND P0, PT, |R4|, +INF , PT ;  /* 0x7f8000000400780b */ /* 0x000fe20003f1c200 */
[C---:B----4-:R-:W-:Y:S01]  /*4550*/  VIADD R3, R23.reuse, 0x100 ;  /* 0x0000010017037836 */ /* 0x050fe20000000000 */
[CC--:B------:R-:W-:Y:S01]  /*4560*/  ISETP.GE.OR P1, PT, R23.reuse, R16.reuse, P1 ;  /* 0x000000101700720c */ /* 0x0c0fe20000f26670 */
[C---:B------:R-:W-:Y:S01]  /*4570*/  VIADD R7, R23.reuse, 0x180 ;  /* 0x0000018017077836 */ /* 0x040fe20000000000 */
[CC--:B------:R-:W-:Y:S01]  /*4580*/  ISETP.GE.AND P4, PT, R23.reuse, R16.reuse, PT ;  /* 0x000000101700720c */ /* 0x0c0fe20003f86270 */
[----:B------:R-:W-:Y:S01]  /*4590*/  VIADD R25, R23, 0x80 ;  /* 0x0000008017197836 */ /* 0x000fe20000000000 */
[-C--:B------:R-:W-:Y:S02]  /*45a0*/  ISETP.GE.OR P2, PT, R3, R16.reuse, P2 ;  /* 0x000000100300720c */ /* 0x080fe40001746670 */
[-C--:B------:R-:W-:Y:S02]  /*45b0*/  ISETP.GE.OR P3, PT, R7, R16.reuse, P3 ;  /* 0x000000100700720c */ /* 0x080fe40001f66670 */
[----:B------:R-:W-:-:S05]  /*45c0*/  ISETP.GE.OR P0, PT, R25, R16, P0 ;  /* 0x000000101900720c */ /* 0x000fca0000706670 */
[----:B------:R-:W1:Y:S08]  /*45d0*/  @!P1 LDC.U16 R3, c[0x0][0x218] ;  /* 0x00008600ff039b82 */ /* 0x000e700000000400 */
[----:B------:R-:W2:Y:S08]  /*45e0*/  @!P2 LDC.U16 R8, c[0x0][0x218] ;  /* 0x00008600ff08ab82 */ /* 0x000eb00000000400 */
[----:B------:R-:W3:Y:S08]  /*45f0*/  @!P3 LDC.U16 R9, c[0x0][0x218] ;  /* 0x00008600ff09bb82 */ /* 0x000ef00000000400 */
[----:B------:R-:W4:Y:S01]  /*4600*/  @!P0 LDC.U16 R7, c[0x0][0x218] ;  /* 0x00008600ff078b82 */ /* 0x000f220000000400 */
[----:B-1----:R-:W-:-:S05]  /*4610*/  @!P1 HADD2.F32 R3, -RZ, R3.H0_H0 ;  /* 0x20000003ff039230 */ /* 0x002fca0000004100 */
[----:B------:R-:W-:Y:S01]  /*4620*/  @!P1 FMNMX.FTZ R3, R0, R3, PT ;  /* 0x0000000300039209 */ /* 0x000fe20003810000 */
[----:B--2---:R-:W-:-:S03]  /*4630*/  @!P2 HADD2.F32 R8, -RZ, R8.H0_H0 ;  /* 0x20000008ff08a230 */ /* 0x004fc60000004100 */
[----:B------:R-:W-:Y:S02]  /*4640*/  @!P1 F2FP.F16.F32.PACK_AB R3, RZ, R3 ;  /* 0x00000003ff03923e */ /* 0x000fe400000000ff */
[----:B------:R-:W-:Y:S02]  /*4650*/  @!P2 FMNMX.FTZ R5, R8, R5, PT ;  /* 0x000000050805a209 */ /* 0x000fe40003810000 */
[----:B------:R-:W-:Y:S01]  /*4660*/  @!P1 PRMT R24, R3, 0x7610, R24 ;  /* 0x0000761003189816 */ /* 0x000fe20000000018 */
[----:B---3--:R-:W-:Y:S01]  /*4670*/  @!P3 HADD2.F32 R9, -RZ, R9.H0_H0 ;  /* 0x20000009ff09b230 */ /* 0x008fe20000004100 */
[----:B------:R-:W-:-:S04]  /*4680*/  @!P2 F2FP.F16.F32.PACK_AB R5, RZ, R5 ;  /* 0x00000005ff05a23e */ /* 0x000fc800000000ff */
[----:B------:R-:W-:Y:S02]  /*4690*/  @!P3 FMNMX.FTZ R6, R9, R6, PT ;  /* 0x000000060906b209 */ /* 0x000fe40003810000 */
[----:B------:R-:W-:Y:S01]  /*46a0*/  @!P2 PRMT R18, R5, 0x7610, R18 ;  /* 0x000076100512a816 */ /* 0x000fe20000000012 */
[----:B----4-:R-:W-:Y:S01]  /*46b0*/  @!P0 HADD2.F32 R7, -RZ, R7.H0_H0 ;  /* 0x20000007ff078230 */ /* 0x010fe20000004100 */
[----:B------:R-:W-:-:S04]  /*46c0*/  @!P3 F2FP.F16.F32.PACK_AB R6, RZ, R6 ;  /* 0x00000006ff06b23e */ /* 0x000fc800000000ff */
[----:B------:R-:W-:Y:S02]  /*46d0*/  @!P0 FMNMX.FTZ R4, R7, R4, PT ;  /* 0x0000000407048209 */ /* 0x000fe40003810000 */
[----:B------:R-:W-:Y:S02]  /*46e0*/  @!P3 PRMT R17, R6, 0x7610, R17 ;  /* 0x000076100611b816 */ /* 0x000fe40000000011 */
[----:B------:R-:W-:-:S04]  /*46f0*/  @!P0 F2FP.F16.F32.PACK_AB R4, RZ, R4 ;  /* 0x00000004ff04823e */ /* 0x000fc800000000ff */
        /* <DEDUP_REMOVED lines=20> */
[----:B------:R-:W-:Y:S02]  /*4840*/  IMAD.MOV.U32 R23, RZ, RZ, R25 ;  /* 0x000000ffff177224 */ /* 0x000fe400078e0019 */
[----:B------:R-:W0:Y:S02]  /*4850*/  F2I.FTZ.TRUNC.NTZ R3, R24 ;  /* 0x0000001800037305 */ /* 0x000e24000021f100 */
[----:B0-----:R0:W-:Y:S01]  /*4860*/  STG.E.U8 desc[UR36][R8.64], R3 ;  /* 0x0000000308007986 */ /* 0x0011e2000c101124 */
[----:B------:R-:W-:Y:S05]  /*4870*/  BRA `(.L_x_5187) ;  /* 0x0000000c00e87947 */ /* 0x000fea0003800000 */
.L_x_5191:
[----:B------:R-:W-:Y:S02]  /*4880*/  HADD2.F32 R5, -RZ, R24.H0_H0 ;  /* 0x20000018ff057230 */ /* 0x000fe40000004100 */
[----:B------:R-:W-:-:S04]  /*4890*/  IMAD.MOV.U32 R23, RZ, RZ, R25 ;  /* 0x000000ffff177224 */ /* 0x000fc800078e0019 */
[----:B------:R-:W0:Y:S02]  /*48a0*/  F2I.S64.TRUNC R4, R5 ;  /* 0x0000000500047311 */ /* 0x000e24000020d900 */
[----:B0-----:R0:W-:Y:S01]  /*48b0*/  STG.E.U8 desc[UR36][R8.64], R4 ;  /* 0x0000000408007986 */ /* 0x0011e2000c101124 */
[----:B------:R-:W-:Y:S05]  /*48c0*/  BRA `(.L_x_5187) ;  /* 0x0000000c00d47947 */ /* 0x000fea0003800000 */
.L_x_5190:
        /* <DEDUP_REMOVED lines=11> */
.L_x_5194:
[----:B------:R-:W-:Y:S02]  /*4980*/  HADD2.F32 R24, -RZ, R24.H0_H0 ;  /* 0x20000018ff187230 */ /* 0x000fe40000004100 */
[----:B------:R-:W-:Y:S02]  /*4990*/  IMAD.MOV.U32 R23, RZ, RZ, R25 ;  /* 0x000000ffff177224 */ /* 0x000fe400078e0019 */
[----:B------:R-:W0:Y:S02]  /*49a0*/  F2I.FTZ.TRUNC.NTZ R3, R24 ;  /* 0x0000001800037305 */ /* 0x000e24000021f100 */
[----:B0-----:R0:W-:Y:S01]  /*49b0*/  STG.E desc[UR36][R8.64], R3 ;  /* 0x0000000308007986 */ /* 0x0011e2000c101924 */
[----:B------:R-:W-:Y:S05]  /*49c0*/  BRA `(.L_x_5187) ;  /* 0x0000000c00947947 */ /* 0x000fea0003800000 */
.L_x_5193:
[----:B------:R-:W-:Y:S02]  /*49d0*/  HADD2.F32 R24, -RZ, R24.H0_H0 ;  /* 0x20000018ff187230 */ /* 0x000fe40000004100 */
[----:B------:R-:W-:Y:S02]  /*49e0*/  IMAD.MOV.U32 R23, RZ, RZ, R25 ;  /* 0x000000ffff177224 */ /* 0x000fe400078e0019 */
[----:B------:R-:W0:Y:S02]  /*49f0*/  F2I.FTZ.TRUNC.NTZ R3, R24 ;  /* 0x0000001800037305 */ /* 0x000e24000021f100 */
[----:B0-----:R0:W-:Y:S01]  /*4a00*/  STG.E.U16 desc[UR36][R8.64], R3 ;  /* 0x0000000308007986 */ /* 0x0011e2000c101524 */
[----:B------:R-:W-:Y:S05]  /*4a10*/  BRA `(.L_x_5187) ;  /* 0x0000000c00807947 */ /* 0x000fea0003800000 */
.L_x_5189:
        /* <DEDUP_REMOVED lines=10> */
.L_x_5196:
[----:B------:R0:W-:Y:S01]  /*4ac0*/  STG.E.U16 desc[UR36][R8.64], R24 ;  /* 0x0000001808007986 */ /* 0x0001e2000c101524 */
[----:B------:R-:W-:Y:S01]  /*4ad0*/  IMAD.MOV.U32 R23, RZ, RZ, R25 ;  /* 0x000000ffff177224 */ /* 0x000fe200078e0019 */
[----:B------:R-:W-:Y:S06]  /*4ae0*/  BRA `(.L_x_5187) ;  /* 0x0000000c004c7947 */ /* 0x000fec0003800000 */
.L_x_5195:
        /* <DEDUP_REMOVED lines=11> */
.L_x_5198:
[----:B------:R-:W-:Y:S02]  /*4ba0*/  HADD2.F32 R0, -RZ, R24.H0_H0 ;  /* 0x20000018ff007230 */ /* 0x000fe40000004100 */
[----:B------:R-:W-:-:S03]  /*4bb0*/  IMAD.MOV.U32 R23, RZ, RZ, R25 ;  /* 0x000000ffff177224 */ /* 0x000fc600078e0019 */
[----:B------:R-:W-:-:S04]  /*4bc0*/  F2FP.F16.F32.PACK_AB R0, RZ, R0 ;  /* 0x00000000ff00723e */ /* 0x000fc800000000ff */
[----:B------:R-:W-:-:S05]  /*4bd0*/  PRMT R0, R0, 0x5410, RZ ;  /* 0x0000541000007816 */ /* 0x000fca00000000ff */
[----:B------:R0:W-:Y:S01]  /*4be0*/  STG.E desc[UR36][R8.64], R0 ;  /* 0x0000000008007986 */ /* 0x0001e2000c101924 */
[----:B------:R-:W-:Y:S05]  /*4bf0*/  BRA `(.L_x_5187) ;  /* 0x0000000c00087947 */ /* 0x000fea0003800000 */
.L_x_5197:
[----:B------:R-:W-:Y:S02]  /*4c00*/  HADD2.F32 R4, -RZ, R24.H0_H0 ;  /* 0x20000018ff047230 */ /* 0x000fe40000004100 */
[----:B------:R-:W-:-:S03]  /*4c10*/  IMAD.MOV.U32 R23, RZ, RZ, R25 ;  /* 0x000000ffff177224 */ /* 0x000fc600078e0019 */
[----:B------:R-:W-:-:S06]  /*4c20*/  FMUL.FTZ R4, R4, 1 ;  /* 0x3f80000004047820 */ /* 0x000fcc0000410000 */
[----:B------:R-:W0:Y:S02]  /*4c30*/  F2F.F64.F32 R4, R4 ;  /* 0x0000000400047310 */ /* 0x000e240000201800 */
[----:B0-----:R0:W-:Y:S01]  /*4c40*/  STG.E.64 desc[UR36][R8.64], R4 ;  /* 0x0000000408007986 */ /* 0x0011e2000c101b24 */
[----:B------:R-:W-:Y:S05]  /*4c50*/  BRA `(.L_x_5187) ;  /* 0x0000000800f07947 */ /* 0x000fea0003800000 */
.L_x_5188:
        /* <DEDUP_REMOVED lines=14> */
.L_x_5201:
[----:B------:R-:W-:Y:S01]  /*4d40*/  HADD2.F32 R24, -RZ, R24.H0_H0 ;  /* 0x20000018ff187230 */ /* 0x000fe20000004100 */
[----:B------:R-:W-:Y:S01]  /*4d50*/  CS2R R6, SRZ ;  /* 0x0000000000067805 */ /* 0x000fe2000001ff00 */
[----:B------:R-:W-:-:S03]  /*4d60*/  IMAD.MOV.U32 R23, RZ, RZ, R25 ;  /* 0x000000ffff177224 */ /* 0x000fc600078e0019 */
[----:B------:R-:W-:-:S06]  /*4d70*/  FMUL.FTZ R4, R24, 1 ;  /* 0x3f80000018047820 */ /* 0x000fcc0000410000 */
[----:B------:R-:W0:Y:S02]  /*4d80*/  F2F.F64.F32 R4, R4 ;  /* 0x0000000400047310 */ /* 0x000e240000201800 */
[----:B0-----:R0:W-:Y:S01]  /*4d90*/  STG.E.128 desc[UR36][R8.64], R4 ;  /* 0x0000000408007986 */ /* 0x0011e2000c101d24 */
[----:B------:R-:W-:Y:S05]  /*4da0*/  BRA `(.L_x_5187) ;  /* 0x00000008009c7947 */ /* 0x000fea0003800000 */
.L_x_5200:
        /* <DEDUP_REMOVED lines=21> */
.L_x_5205:
[----:B------:R-:W-:Y:S05]  /*4f00*/  BSYNC B0 ;  /* 0x0000000000007941 */ /* 0x000fea0003800000 */
.L_x_5204:
[----:B------:R-:W-:Y:S01]  /*4f10*/  LOP3.LUT R5, R0, R5, RZ, 0xfc, !PT ;  /* 0x0000000500057212 */ /* 0x000fe200078efcff */
[----:B------:R-:W-:-:S04]  /*4f20*/  IMAD.MOV.U32 R23, RZ, RZ, R25 ;  /* 0x000000ffff177224 */ /* 0x000fc800078e0019 */
[----:B------:R0:W-:Y:S01]  /*4f30*/  STG.E.U8 desc[UR36][R8.64], R5 ;  /* 0x0000000508007986 */ /* 0x0001e2000c101124 */
[----:B------:R-:W-:Y:S05]  /*4f40*/  BRA `(.L_x_5187) ;  /* 0x0000000800347947 */ /* 0x000fea0003800000 */
.L_x_5203:
        /* <DEDUP_REMOVED lines=13> */
.L_x_5207:
[----:B------:R-:W-:Y:S01]  /*5020*/  IMAD.MOV.U32 R0, RZ, RZ, 0x7f ;  /* 0x0000007fff007424 */ /* 0x000fe200078e00ff */
[----:B------:R-:W-:-:S04]  /*5030*/  ISETP.GT.U32.AND P0, PT, R3, 0x7f800000, PT ;  /* 0x7f8000000300780c */ /* 0x000fc80003f04070 */
[----:B------:R-:W-:-:S09]  /*5040*/  SEL R0, R0, 0x7c, P0 ;  /* 0x0000007c00007807 */ /* 0x000fd20000000000 */
.L_x_5208:
[----:B------:R-:W-:Y:S05]  /*5050*/  BSYNC B0 ;  /* 0x0000000000007941 */ /* 0x000fea0003800000 */
.L_x_5206:
[----:B------:R-:W-:Y:S01]  /*5060*/  LOP3.LUT R3, R5, 0x80000000, RZ, 0xc0, !PT ;  /* 0x8000000005037812 */ /* 0x000fe200078ec0ff */
[----:B------:R-:W-:-:S03]  /*5070*/  IMAD.MOV.U32 R23, RZ, RZ, R25 ;  /* 0x000000ffff177224 */ /* 0x000fc600078e0019 */
[----:B------:R-:W-:-:S04]  /*5080*/  SHF.R.U32.HI R3, RZ, 0x18, R3 ;  /* 0x00000018ff037819 */ /* 0x000fc80000011603 */
[----:B------:R-:W-:-:S05]  /*5090*/  LOP3.LUT R3, R0, R3, RZ, 0xfc, !PT ;  /* 0x0000000300037212 */ /* 0x000fca00078efcff */
[----:B------:R0:W-:Y:S01]  /*50a0*/  STG.E.U8 desc[UR36][R8.64], R3 ;  /* 0x0000000308007986 */ /* 0x0001e2000c101124 */
[----:B------:R-:W-:Y:S05]  /*50b0*/  BRA `(.L_x_5187) ;  /* 0x0000000400d87947 */ /* 0x000fea0003800000 */
.L_x_5202:
[----:B------:R-:W-:Y:S02]  /*50c0*/  HADD2.F32 R0, -RZ, R24.H0_H0 ;  /* 0x20000018ff007230 */ /* 0x000fe40000004100 */
[----:B------:R-:W-:-:S03]  /*50d0*/  IMAD.MOV.U32 R23, RZ, RZ, R25 ;  /* 0x000000ffff177224 */ /* 0x000fc600078e0019 */
[----:B------:R-:W-:-:S05]  /*50e0*/  F2FP.BF16.F32.PACK_AB R0, RZ, R0 ;  /* 0x00000000ff00723e */ /* 0x000fca00000010ff */
[----:B------:R0:W-:Y:S01]  /*50f0*/  STG.E.U16 desc[UR36][R8.64], R0 ;  /* 0x0000000008007986 */ /* 0x0001e2000c101524 */
[----:B------:R-:W-:Y:S05]  /*5100*/  BRA `(.L_x_5187) ;  /* 0x0000000400c47947 */ /* 0x000fea0003800000 */
.L_x_5199:
        /* <DEDUP_REMOVED lines=13> */
.L_x_5211:
        /* <DEDUP_REMOVED lines=17> */
.L_x_5214:
[----:B------:R-:W-:-:S04]  /*52f0*/  LOP3.LUT R3, R5, 0x80000000, RZ, 0xc0, !PT ;  /* 0x8000000005037812 */ /* 0x000fc800078ec0ff */
[----:B------:R-:W-:-:S04]  /*5300*/  SHF.R.U32.HI R3, RZ, 0x18, R3 ;  /* 0x00000018ff037819 */ /* 0x000fc80000011603 */
[----:B------:R-:W-:-:S04]  /*5310*/  LOP3.LUT R0, R0, R3, RZ, 0xfc, !PT ;  /* 0x0000000300007212 */ /* 0x000fc800078efcff */
[----:B------:R-:W-:-:S07]  /*5320*/  PRMT R4, R0, 0x7610, R4 ;  /* 0x0000761000047816 */ /* 0x000fce0000000004 */
.L_x_5213:
[----:B------:R-:W-:Y:S05]  /*5330*/  BSYNC B0 ;  /* 0x0000000000007941 */ /* 0x000fea0003800000 */
.L_x_5212:
[----:B------:R3:W-:Y:S01]  /*5340*/  STG.E.U8 desc[UR36][R8.64], R4 ;  /* 0x0000000408007986 */ /* 0x0007e2000c101124 */
[----:B------:R-:W-:Y:S01]  /*5350*/  IMAD.MOV.U32 R23, RZ, RZ, R25 ;  /* 0x000000ffff177224 */ /* 0x000fe200078e0019 */
[----:B------:R-:W-:Y:S06]  /*5360*/  BRA `(.L_x_5187) ;  /* 0x00000004002c7947 */ /* 0x000fec0003800000 */
.L_x_5210:
        /* <DEDUP_REMOVED lines=17> */
.L_x_5217:
[----:B------:R-:W-:-:S04]  /*5480*/  LOP3.LUT R3, R5, 0x80000000, RZ, 0xc0, !PT ;  /* 0x8000000005037812 */ /* 0x000fc800078ec0ff */
[----:B------:R-:W-:-:S04]  /*5490*/  SHF.R.U32.HI R3, RZ, 0x18, R3 ;  /* 0x00000018ff037819 */ /* 0x000fc80000011603 */
[----:B------:R-:W-:-:S04]  /*54a0*/  LOP3.LUT R0, R0, R3, RZ, 0xfc, !PT ;  /* 0x0000000300007212 */ /* 0x000fc800078efcff */
[----:B------:R-:W-:-:S07]  /*54b0*/  PRMT R4, R0, 0x7610, R4 ;  /* 0x0000761000047816 */ /* 0x000fce0000000004 */
.L_x_5216:
[----:B------:R-:W-:Y:S05]  /*54c0*/  BSYNC B0 ;  /* 0x0000000000007941 */ /* 0x000fea0003800000 */
.L_x_5215:
[----:B------:R0:W-:Y:S01]  /*54d0*/  STG.E.U8 desc[UR36][R8.64], R4 ;  /* 0x0000000408007986 */ /* 0x0001e2000c101124 */
[----:B------:R-:W-:Y:S01]  /*54e0*/  IMAD.MOV.U32 R23, RZ, RZ, R25 ;  /* 0x000000ffff177224 */ /* 0x000fe200078e0019 */
[----:B------:R-:W-:Y:S06]  /*54f0*/  BRA `(.L_x_5187) ;  /* 0x0000000000c87947 */ /* 0x000fec0003800000 */
.L_x_5209:
        /* <DEDUP_REMOVED lines=23> */
.L_x_5192:
        /* <DEDUP_REMOVED lines=16> */
.L_x_5220:
[----:B------:R-:W-:Y:S01]  /*5770*/  IMAD.MOV.U32 R23, RZ, RZ, R25 ;  /* 0x000000ffff177224 */ /* 0x000fe200078e0019 */
[----:B------:R-:W-:Y:S06]  /*5780*/  BRA `(.L_x_5187) ;  /* 0x0000000000247947 */ /* 0x000fec0003800000 */
.L_x_5219:
[----:B------:R-:W-:Y:S02]  /*5790*/  HADD2.F32 R4, -RZ, R24.H0_H0 ;  /* 0x20000018ff047230 */ /* 0x000fe40000004100 */
[----:B------:R-:W-:-:S04]  /*57a0*/  IMAD.MOV.U32 R23, RZ, RZ, R25 ;  /* 0x000000ffff177224 */ /* 0x000fc800078e0019 */
[----:B------:R-:W0:Y:S02]  /*57b0*/  F2I.U64.TRUNC R4, R4 ;  /* 0x0000000400047311 */ /* 0x000e24000020d800 */
[----:B0-----:R2:W-:Y:S01]  /*57c0*/  STG.E.64 desc[UR36][R8.64], R4 ;  /* 0x0000000408007986 */ /* 0x0015e2000c101b24 */
[----:B------:R-:W-:Y:S05]  /*57d0*/  BRA `(.L_x_5187) ;  /* 0x0000000000107947 */ /* 0x000fea0003800000 */
.L_x_5218:
[----:B------:R-:W-:Y:S02]  /*57e0*/  HADD2.F32 R24, -RZ, R24.H0_H0 ;  /* 0x20000018ff187230 */ /* 0x000fe40000004100 */
[----:B------:R-:W-:Y:S02]  /*57f0*/  IMAD.MOV.U32 R23, RZ, RZ, R25 ;  /* 0x000000ffff177224 */ /* 0x000fe400078e0019 */
[----:B------:R-:W0:Y:S02]  /*5800*/  F2I.FTZ.U32.TRUNC.NTZ R3, R24 ;  /* 0x0000001800037305 */ /* 0x000e24000021f000 */
[----:B0-----:R0:W-:Y:S03]  /*5810*/  STG.E desc[UR36][R8.64], R3 ;  /* 0x0000000308007986 */ /* 0x0011e6000c101924 */
.L_x_5187:
[----:B------:R-:W-:Y:S05]  /*5820*/  BSYNC B6 ;  /* 0x0000000000067941 */ /* 0x000fea0003800000 */
.L_x_5186:
        /* <DEDUP_REMOVED lines=25> */
.L_x_5226:
[----:B------:R-:W-:-:S06]  /*59c0*/  HADD2.F32 R5, -RZ, R22.H0_H0 ;  /* 0x20000016ff057230 */ /* 0x000fcc0000004100 */
[----:B------:R-:W0:Y:S02]  /*59d0*/  F2I.S64.TRUNC R4, R5 ;  /* 0x0000000500047311 */ /* 0x000e24000020d900 */
[----:B0-----:R0:W-:Y:S01]  /*59e0*/  STG.E.U8 desc[UR36][R8.64], R4 ;  /* 0x0000000408007986 */ /* 0x0011e2000c101124 */
[----:B------:R-:W-:Y:S05]  /*59f0*/  BRA `(.L_x_5228) ;  /* 0x0000000c00847947 */ /* 0x000fea0003800000 */
.L_x_5225:
        /* <DEDUP_REMOVED lines=10> */
.L_x_5230:
[----:B------:R-:W-:-:S04]  /*5aa0*/  HADD2.F32 R22, -RZ, R22.H0_H0 ;  /* 0x20000016ff167230 */ /* 0x000fc80000004100 */
[----:B------:R-:W0:Y:S02]  /*5ab0*/  F2I.FTZ.TRUNC.NTZ R3, R22 ;  /* 0x0000001600037305 */ /* 0x000e24000021f100 */
[----:B0-----:R0:W-:Y:S01]  /*5ac0*/  STG.E desc[UR36][R8.64], R3 ;  /* 0x0000000308007986 */ /* 0x0011e2000c101924 */
[----:B------:R-:W-:Y:S05]  /*5ad0*/  BRA `(.L_x_5228) ;  /* 0x0000000c004c7947 */ /* 0x000fea0003800000 */
.L_x_5229:
[----:B------:R-:W-:-:S04]  /*5ae0*/  HADD2.F32 R22, -RZ, R22.H0_H0 ;  /* 0x20000016ff167230 */ /* 0x000fc80000004100 */
[----:B------:R-:W0:Y:S02]  /*5af0*/  F2I.FTZ.TRUNC.NTZ R3, R22 ;  /* 0x0000001600037305 */ /* 0x000e24000021f100 */
[----:B0-----:R0:W-:Y:S01]  /*5b00*/  STG.E.U16 desc[UR36][R8.64], R3 ;  /* 0x0000000308007986 */ /* 0x0011e2000c101524 */
[----:B------:R-:W-:Y:S05]  /*5b10*/  BRA `(.L_x_5228) ;  /* 0x0000000c003c7947 */ /* 0x000fea0003800000 */
.L_x_5224:
        /* <DEDUP_REMOVED lines=9> */
.L_x_5232:
[----:B------:R0:W-:Y:S01]  /*5bb0*/  STG.E.U16 desc[UR36][R8.64], R22 ;  /* 0x0000001608007986 */ /* 0x0001e2000c101524 */
[----:B------:R-:W-:Y:S05]  /*5bc0*/  BRA `(.L_x_5228) ;  /* 0x0000000c00107947 */ /* 0x000fea0003800000 */
.L_x_5231:
        /* <DEDUP_REMOVED lines=10> */
.L_x_5234:
[----:B------:R-:W-:-:S05]  /*5c70*/  HADD2.F32 R0, -RZ, R22.H0_H0 ;  /* 0x20000016ff007230 */ /* 0x000fca0000004100 */
[----:B------:R-:W-:-:S04]  /*5c80*/  F2FP.F16.F32.PACK_AB R0, RZ, R0 ;  /* 0x00000000ff00723e */ /* 0x000fc800000000ff */
[----:B------:R-:W-:-:S05]  /*5c90*/  PRMT R0, R0, 0x5410, RZ ;  /* 0x0000541000007816 */ /* 0x000fca00000000ff */
[----:B------:R0:W-:Y:S01]  /*5ca0*/  STG.E desc[UR36][R8.64], R0 ;  /* 0x0000000008007986 */ /* 0x0001e2000c101924 */
[----:B------:R-:W-:Y:S05]  /*5cb0*/  BRA `(.L_x_5228) ;  /* 0x0000000800d47947 */ /* 0x000fea0003800000 */
.L_x_5233:
[----:B------:R-:W-:-:S05]  /*5cc0*/  HADD2.F32 R4, -RZ, R22.H0_H0 ;  /* 0x20000016ff047230 */ /* 0x000fca0000004100 */
[----:B------:R-:W-:-:S06]  /*5cd0*/  FMUL.FTZ R4, R4, 1 ;  /* 0x3f80000004047820 */ /* 0x000fcc0000410000 */
[----:B------:R-:W0:Y:S02]  /*5ce0*/  F2F.F64.F32 R4, R4 ;  /* 0x0000000400047310 */ /* 0x000e240000201800 */
[----:B0-----:R0:W-:Y:S01]  /*5cf0*/  STG.E.64 desc[UR36][R8.64], R4 ;  /* 0x0000000408007986 */ /* 0x0011e2000c101b24 */
[----:B------:R-:W-:Y:S05]  /*5d00*/  BRA `(.L_x_5228) ;  /* 0x0000000800c07947 */ /* 0x000fea0003800000 */
.L_x_5223:
        /* <DEDUP_REMOVED lines=13> */
.L_x_5237:
[----:B------:R-:W-:Y:S01]  /*5de0*/  HADD2.F32 R22, -RZ, R22.H0_H0 ;  /* 0x20000016ff167230 */ /* 0x000fe20000004100 */
[----:B------:R-:W-:-:S04]  /*5df0*/  CS2R R6, SRZ ;  /* 0x0000000000067805 */ /* 0x000fc8000001ff00 */
[----:B------:R-:W-:-:S06]  /*5e00*/  FMUL.FTZ R4, R22, 1 ;  /* 0x3f80000016047820 */ /* 0x000fcc0000410000 */
[----:B------:R-:W0:Y:S02]  /*5e10*/  F2F.F64.F32 R4, R4 ;  /* 0x0000000400047310 */ /* 0x000e240000201800 */
[----:B0-----:R0:W-:Y:S01]  /*5e20*/  STG.E.128 desc[UR36][R8.64], R4 ;  /* 0x0000000408007986 */ /* 0x0011e2000c101d24 */
[----:B------:R-:W-:Y:S05]  /*5e30*/  BRA `(.L_x_5228) ;  /* 0x0000000800747947 */ /* 0x000fea0003800000 */
.L_x_5236:
        /* <DEDUP_REMOVED lines=21> */
.L_x_5241:
[----:B------:R-:W-:Y:S05]  /*5f90*/  BSYNC B0 ;  /* 0x0000000000007941 */ /* 0x000fea0003800000 */
.L_x_5240:
[----:B------:R-:W-:-:S05]  /*5fa0*/  LOP3.LUT R5, R0, R5, RZ, 0xfc, !PT ;  /* 0x0000000500057212 */ /* 0x000fca00078efcff */
[----:B------:R0:W-:Y:S01]  /*5fb0*/  STG.E.U8 desc[UR36][R8.64], R5 ;  /* 0x0000000508007986 */ /* 0x0001e2000c101124 */
[----:B------:R-:W-:Y:S05]  /*5fc0*/  BRA `(.L_x_5228) ;  /* 0x0000000800107947 */ /* 0x000fea0003800000 */
.L_x_5239:
        /* <DEDUP_REMOVED lines=13> */
.L_x_5243:
[----:B------:R-:W-:Y:S01]  /*60a0*/  IMAD.MOV.U32 R0, RZ, RZ, 0x7f ;  /* 0x0000007fff007424 */ /* 0x000fe200078e00ff */
[----:B------:R-:W-:-:S04]  /*60b0*/  ISETP.GT.U32.AND P0, PT, R3, 0x7f800000, PT ;  /* 0x7f8000000300780c */ /* 0x000fc80003f04070 */
[----:B------:R-:W-:-:S09]  /*60c0*/  SEL R0, R0, 0x7c, P0 ;  /* 0x0000007c00007807 */ /* 0x000fd20000000000 */
.L_x_5244:
[----:B------:R-:W-:Y:S05]  /*60d0*/  BSYNC B0 ;  /* 0x0000000000007941 */ /* 0x000fea0003800000 */
.L_x_5242:
[----:B------:R-:W-:-:S04]  /*60e0*/  LOP3.LUT R3, R5, 0x80000000, RZ, 0xc0, !PT ;  /* 0x8000000005037812 */ /* 0x000fc800078ec0ff */
[----:B------:R-:W-:-:S04]  /*60f0*/  SHF.R.U32.HI R3, RZ, 0x18, R3 ;  /* 0x00000018ff037819 */ /* 0x000fc80000011603 */
[----:B------:R-:W-:-:S05]  /*6100*/  LOP3.LUT R3, R0, R3, RZ, 0xfc, !PT ;  /* 0x0000000300037212 */ /* 0x000fca00078efcff */
[----:B------:R0:W-:Y:S01]  /*6110*/  STG.E.U8 desc[UR36][R8.64], R3 ;  /* 0x0000000308007986 */ /* 0x0001e2000c101124 */
[----:B------:R-:W-:Y:S05]  /*6120*/  BRA `(.L_x_5228) ;  /* 0x0000000400b87947 */ /* 0x000fea0003800000 */
.L_x_5238:
[----:B------:R-:W-:-:S05]  /*6130*/  HADD2.F32 R0, -RZ, R22.H0_H0 ;  /* 0x20000016ff007230 */ /* 0x000fca0000004100 */
[----:B------:R-:W-:-:S05]  /*6140*/  F2FP.BF16.F32.PACK_AB R0, RZ, R0 ;  /* 0x00000000ff00723e */ /* 0x000fca00000010ff */
[----:B------:R0:W-:Y:S01]  /*6150*/  STG.E.U16 desc[UR36][R8.64], R0 ;  /* 0x0000000008007986 */ /* 0x0001e2000c101524 */
[----:B------:R-:W-:Y:S05]  /*6160*/  BRA `(.L_x_5228) ;  /* 0x0000000400a87947 */ /* 0x000fea0003800000 */
.L_x_5235:
        /* <DEDUP_REMOVED lines=12> */
.L_x_5247:
        /* <DEDUP_REMOVED lines=17> */
.L_x_5250:
[----:B------:R-:W-:-:S04]  /*6340*/  LOP3.LUT R3, R5, 0x80000000, RZ, 0xc0, !PT ;  /* 0x8000000005037812 */ /* 0x000fc800078ec0ff */
[----:B------:R-:W-:-:S04]  /*6350*/  SHF.R.U32.HI R3, RZ, 0x18, R3 ;  /* 0x00000018ff037819 */ /* 0x000fc80000011603 */
[----:B------:R-:W-:-:S04]  /*6360*/  LOP3.LUT R0, R0, R3, RZ, 0xfc, !PT ;  /* 0x0000000300007212 */ /* 0x000fc800078efcff */
[----:B------:R-:W-:-:S07]  /*6370*/  PRMT R4, R0, 0x7610, R4 ;  /* 0x0000761000047816 */ /* 0x000fce0000000004 */
.L_x_5249:
[----:B------:R-:W-:Y:S05]  /*6380*/  BSYNC B0 ;  /* 0x0000000000007941 */ /* 0x000fea0003800000 */
.L_x_5248:
[----:B------:R3:W-:Y:S01]  /*6390*/  STG.E.U8 desc[UR36][R8.64], R4 ;  /* 0x0000000408007986 */ /* 0x0007e2000c101124 */
[----:B------:R-:W-:Y:S05]  /*63a0*/  BRA `(.L_x_5228) ;  /* 0x0000000400187947 */ /* 0x000fea0003800000 */
.L_x_5246:
        /* <DEDUP_REMOVED lines=17> */
.L_x_5253:
[----:B------:R-:W-:-:S04]  /*64c0*/  LOP3.LUT R3, R5, 0x80000000, RZ, 0xc0, !PT ;  /* 0x8000000005037812 */ /* 0x000fc800078ec0ff */
[----:B------:R-:W-:-:S04]  /*64d0*/  SHF.R.U32.HI R3, RZ, 0x18, R3 ;  /* 0x00000018ff037819 */ /* 0x000fc80000011603 */
[----:B------:R-:W-:-:S04]  /*64e0*/  LOP3.LUT R0, R0, R3, RZ, 0xfc, !PT ;  /* 0x0000000300007212 */ /* 0x000fc800078efcff */
[----:B------:R-:W-:-:S07]  /*64f0*/  PRMT R4, R0, 0x7610, R4 ;  /* 0x0000761000047816 */ /* 0x000fce0000000004 */
.L_x_5252:
[----:B------:R-:W-:Y:S05]  /*6500*/  BSYNC B0 ;  /* 0x0000000000007941 */ /* 0x000fea0003800000 */
.L_x_5251:
[----:B------:R0:W-:Y:S01]  /*6510*/  STG.E.U8 desc[UR36][R8.64], R4 ;  /* 0x0000000408007986 */ /* 0x0001e2000c101124 */
[----:B------:R-:W-:Y:S05]  /*6520*/  BRA `(.L_x_5228) ;  /* 0x0000000000b87947 */ /* 0x000fea0003800000 */
.L_x_5245:
        /* <DEDUP_REMOVED lines=22> */
.L_x_5227:
        /* <DEDUP_REMOVED lines=16> */
.L_x_5256:
[----:B------:R-:W-:Y:S05]  /*6790*/  BRA `(.L_x_5228) ;  /* 0x00000000001c7947 */ /* 0x000fea0003800000 */
.L_x_5255:
[----:B------:R-:W-:-:S06]  /*67a0*/  HADD2.F32 R4, -RZ, R22.H0_H0 ;  /* 0x20000016ff047230 */ /* 0x000fcc0000004100 */
[----:B------:R-:W0:Y:S02]  /*67b0*/  F2I.U64.TRUNC R4, R4 ;  /* 0x0000000400047311 */ /* 0x000e24000020d800 */
[----:B0-----:R2:W-:Y:S01]  /*67c0*/  STG.E.64 desc[UR36][R8.64], R4 ;  /* 0x0000000408007986 */ /* 0x0015e2000c101b24 */
[----:B------:R-:W-:Y:S05]  /*67d0*/  BRA `(.L_x_5228) ;  /* 0x00000000000c7947 */ /* 0x000fea0003800000 */
.L_x_5254:
[----:B------:R-:W-:-:S04]  /*67e0*/  HADD2.F32 R22, -RZ, R22.H0_H0 ;  /* 0x20000016ff167230 */ /* 0x000fc80000004100 */
[----:B------:R-:W0:Y:S02]  /*67f0*/  F2I.FTZ.U32.TRUNC.NTZ R3, R22 ;  /* 0x0000001600037305 */ /* 0x000e24000021f000 */
[----:B0-----:R0:W-:Y:S02]  /*6800*/  STG.E desc[UR36][R8.64], R3 ;  /* 0x0000000308007986 */ /* 0x0011e4000c101924 */
.L_x_5228:
        /* <DEDUP_REMOVED lines=25> */
.L_x_5260:
[----:B------:R-:W-:-:S06]  /*69a0*/  HADD2.F32 R5, -RZ, R18.H0_H0 ;  /* 0x20000012ff057230 */ /* 0x000fcc0000004100 */
[----:B------:R-:W0:Y:S02]  /*69b0*/  F2I.S64.TRUNC R4, R5 ;  /* 0x0000000500047311 */ /* 0x000e24000020d900 */
[----:B0-----:R3:W-:Y:S01]  /*69c0*/  STG.E.U8 desc[UR36][R8.64], R4 ;  /* 0x0000000408007986 */ /* 0x0017e2000c101124 */
[----:B------:R-:W-:Y:S05]  /*69d0*/  BRA `(.L_x_5262) ;  /* 0x0000000c00847947 */ /* 0x000fea0003800000 */
.L_x_5259:
        /* <DEDUP_REMOVED lines=10> */
.L_x_5264:
[----:B------:R-:W-:-:S04]  /*6a80*/  HADD2.F32 R18, -RZ, R18.H0_H0 ;  /* 0x20000012ff127230 */ /* 0x000fc80000004100 */
[----:B------:R-:W0:Y:S02]  /*6a90*/  F2I.FTZ.TRUNC.NTZ R3, R18 ;  /* 0x0000001200037305 */ /* 0x000e24000021f100 */
[----:B0-----:R2:W-:Y:S01]  /*6aa0*/  STG.E desc[UR36][R8.64], R3 ;  /* 0x0000000308007986 */ /* 0x0015e2000c101924 */
[----:B------:R-:W-:Y:S05]  /*6ab0*/  BRA `(.L_x_5262) ;  /* 0x0000000c004c7947 */ /* 0x000fea0003800000 */
.L_x_5263:
[----:B------:R-:W-:-:S04]  /*6ac0*/  HADD2.F32 R18, -RZ, R18.H0_H0 ;  /* 0x20000012ff127230 */ /* 0x000fc80000004100 */
[----:B------:R-:W0:Y:S02]  /*6ad0*/  F2I.FTZ.TRUNC.NTZ R3, R18 ;  /* 0x0000001200037305 */ /* 0x000e24000021f100 */
[----:B0-----:R0:W-:Y:S01]  /*6ae0*/  STG.E.U16 desc[UR36][R8.64], R3 ;  /* 0x0000000308007986 */ /* 0x0011e2000c101524 */
[----:B------:R-:W-:Y:S05]  /*6af0*/  BRA `(.L_x_5262) ;  /* 0x0000000c003c7947 */ /* 0x000fea0003800000 */
.L_x_5258:
        /* <DEDUP_REMOVED lines=9> */
.L_x_5266:
[----:B------:R0:W-:Y:S01]  /*6b90*/  STG.E.U16 desc[UR36][R8.64], R18 ;  /* 0x0000001208007986 */ /* 0x0001e2000c101524 */
[----:B------:R-:W-:Y:S05]  /*6ba0*/  BRA `(.L_x_5262) ;  /* 0x0000000c00107947 */ /* 0x000fea0003800000 */
.L_x_5265:
        /* <DEDUP_REMOVED lines=10> */
.L_x_5268:
[----:B------:R-:W-:-:S05]  /*6c50*/  HADD2.F32 R0, -RZ, R18.H0_H0 ;  /* 0x20000012ff007230 */ /* 0x000fca0000004100 */
[----:B------:R-:W-:-:S04]  /*6c60*/  F2FP.F16.F32.PACK_AB R0, RZ, R0 ;  /* 0x00000000ff00723e */ /* 0x000fc800000000ff */
[----:B------:R-:W-:-:S05]  /*6c70*/  PRMT R0, R0, 0x5410, RZ ;  /* 0x0000541000007816 */ /* 0x000fca00000000ff */
[----:B------:R0:W-:Y:S01]  /*6c80*/  STG.E desc[UR36][R8.64], R0 ;  /* 0x0000000008007986 */ /* 0x0001e2000c101924 */
[----:B------:R-:W-:Y:S05]  /*6c90*/  BRA `(.L_x_5262) ;  /* 0x0000000800d47947 */ /* 0x000fea0003800000 */
.L_x_5267:
[----:B------:R-:W-:-:S05]  /*6ca0*/  HADD2.F32 R4, -RZ, R18.H0_H0 ;  /* 0x20000012ff047230 */ /* 0x000fca0000004100 */
[----:B------:R-:W-:-:S06]  /*6cb0*/  FMUL.FTZ R4, R4, 1 ;  /* 0x3f80000004047820 */ /* 0x000fcc0000410000 */
[----:B------:R-:W0:Y:S02]  /*6cc0*/  F2F.F64.F32 R4, R4 ;  /* 0x0000000400047310 */ /* 0x000e240000201800 */
[----:B0-----:R0:W-:Y:S01]  /*6cd0*/  STG.E.64 desc[UR36][R8.64], R4 ;  /* 0x0000000408007986 */ /* 0x0011e2000c101b24 */
[----:B------:R-:W-:Y:S05]  /*6ce0*/  BRA `(.L_x_5262) ;  /* 0x0000000800c07947 */ /* 0x000fea0003800000 */
.L_x_5257:
        /* <DEDUP_REMOVED lines=13> */
.L_x_5271:
[----:B------:R-:W-:Y:S01]  /*6dc0*/  HADD2.F32 R18, -RZ, R18.H0_H0 ;  /* 0x20000012ff127230 */ /* 0x000fe20000004100 */
[----:B------:R-:W-:-:S04]  /*6dd0*/  CS2R R6, SRZ ;  /* 0x0000000000067805 */ /* 0x000fc8000001ff00 */
[----:B------:R-:W-:-:S06]  /*6de0*/  FMUL.FTZ R4, R18, 1 ;  /* 0x3f80000012047820 */ /* 0x000fcc0000410000 */
[----:B------:R-:W0:Y:S02]  /*6df0*/  F2F.F64.F32 R4, R4 ;  /* 0x0000000400047310 */ /* 0x000e240000201800 */
[----:B0-----:R0:W-:Y:S01]  /*6e00*/  STG.E.128 desc[UR36][R8.64], R4 ;  /* 0x0000000408007986 */ /* 0x0011e2000c101d24 */
[----:B------:R-:W-:Y:S05]  /*6e10*/  BRA `(.L_x_5262) ;  /* 0x0000000800747947 */ /* 0x000fea0003800000 */
.L_x_5270:
        /* <DEDUP_REMOVED lines=21> */
.L_x_5275:
[----:B------:R-:W-:Y:S05]  /*6f70*/  BSYNC B0 ;  /* 0x0000000000007941 */ /* 0x000fea0003800000 */
.L_x_5274:
[----:B------:R-:W-:-:S05]  /*6f80*/  LOP3.LUT R5, R0, R5, RZ, 0xfc, !PT ;  /* 0x0000000500057212 */ /* 0x000fca00078efcff */
[----:B------:R0:W-:Y:S01]  /*6f90*/  STG.E.U8 desc[UR36][R8.64], R5 ;  /* 0x0000000508007986 */ /* 0x0001e2000c101124 */
[----:B------:R-:W-:Y:S05]  /*6fa0*/  BRA `(.L_x_5262) ;  /* 0x0000000800107947 */ /* 0x000fea0003800000 */
.L_x_5273:
        /* <DEDUP_REMOVED lines=13> */
.L_x_5277:
[----:B------:R-:W-:Y:S01]  /*7080*/  IMAD.MOV.U32 R0, RZ, RZ, 0x7f ;  /* 0x0000007fff007424 */ /* 0x000fe200078e00ff */
[----:B------:R-:W-:-:S04]  /*7090*/  ISETP.GT.U32.AND P0, PT, R3, 0x7f800000, PT ;  /* 0x7f8000000300780c */ /* 0x000fc80003f04070 */
[----:B------:R-:W-:-:S09]  /*70a0*/  SEL R0, R0, 0x7c, P0 ;  /* 0x0000007c00007807 */ /* 0x000fd20000000000 */
.L_x_5278:
[----:B------:R-:W-:Y:S05]  /*70b0*/  BSYNC B0 ;  /* 0x0000000000007941 */ /* 0x000fea0003800000 */
.L_x_5276:
[----:B------:R-:W-:-:S04]  /*70c0*/  LOP3.LUT R3, R5, 0x80000000, RZ, 0xc0, !PT ;  /* 0x8000000005037812 */ /* 0x000fc800078ec0ff */
[----:B------:R-:W-:-:S04]  /*70d0*/  SHF.R.U32.HI R3, RZ, 0x18, R3 ;  /* 0x00000018ff037819 */ /* 0x000fc80000011603 */
[----:B------:R-:W-:-:S05]  /*70e0*/  LOP3.LUT R3, R0, R3, RZ, 0xfc, !PT ;  /* 0x0000000300037212 */ /* 0x000fca00078efcff */
[----:B------:R0:W-:Y:S01]  /*70f0*/  STG.E.U8 desc[UR36][R8.64], R3 ;  /* 0x0000000308007986 */ /* 0x0001e2000c101124 */
[----:B------:R-:W-:Y:S05]  /*7100*/  BRA `(.L_x_5262) ;  /* 0x0000000400b87947 */ /* 0x000fea0003800000 */
.L_x_5272:
[----:B------:R-:W-:-:S05]  /*7110*/  HADD2.F32 R0, -RZ, R18.H0_H0 ;  /* 0x20000012ff007230 */ /* 0x000fca0000004100 */
[----:B------:R-:W-:-:S05]  /*7120*/  F2FP.BF16.F32.PACK_AB R0, RZ, R0 ;  /* 0x00000000ff00723e */ /* 0x000fca00000010ff */
[----:B------:R0:W-:Y:S01]  /*7130*/  STG.E.U16 desc[UR36][R8.64], R0 ;  /* 0x0000000008007986 */ /* 0x0001e2000c101524 */
[----:B------:R-:W-:Y:S05]  /*7140*/  BRA `(.L_x_5262) ;  /* 0x0000000400a87947 */ /* 0x000fea0003800000 */
.L_x_5269:
        /* <DEDUP_REMOVED lines=12> */
.L_x_5281:
        /* <DEDUP_REMOVED lines=17> */
.L_x_5284:
[----:B------:R-:W-:-:S04]  /*7320*/  LOP3.LUT R3, R5, 0x80000000, RZ, 0xc0, !PT ;  /* 0x8000000005037812 */ /* 0x000fc800078ec0ff */
[----:B------:R-:W-:-:S04]  /*7330*/  SHF.R.U32.HI R3, RZ, 0x18, R3 ;  /* 0x00000018ff037819 */ /* 0x000fc80000011603 */
[----:B------:R-:W-:-:S04]  /*7340*/  LOP3.LUT R0, R0, R3, RZ, 0xfc, !PT ;  /* 0x0000000300007212 */ /* 0x000fc800078efcff */
[----:B------:R-:W-:-:S07]  /*7350*/  PRMT R4, R0, 0x7610, R4 ;  /* 0x0000761000047816 */ /* 0x000fce0000000004 */
.L_x_5283:
[----:B------:R-:W-:Y:S05]  /*7360*/  BSYNC B0 ;  /* 0x0000000000007941 */ /* 0x000fea0003800000 */
.L_x_5282:
[----:B------:R0:W-:Y:S01]  /*7370*/  STG.E.U8 desc[UR36][R8.64], R4 ;  /* 0x0000000408007986 */ /* 0x0001e2000c101124 */
[----:B------:R-:W-:Y:S05]  /*7380*/  BRA `(.L_x_5262) ;  /* 0x0000000400187947 */ /* 0x000fea0003800000 */
.L_x_5280:
        /* <DEDUP_REMOVED lines=17> */
.L_x_5287:
[----:B------:R-:W-:-:S04]  /*74a0*/  LOP3.LUT R3, R5, 0x80000000, RZ, 0xc0, !PT ;  /* 0x8000000005037812 */ /* 0x000fc800078ec0ff */
[----:B------:R-:W-:-:S04]  /*74b0*/  SHF.R.U32.HI R3, RZ, 0x18, R3 ;  /* 0x00000018ff037819 */ /* 0x000fc80000011603 */
[----:B------:R-:W-:-:S04]  /*74c0*/  LOP3.LUT R0, R0, R3, RZ, 0xfc, !PT ;  /* 0x0000000300007212 */ /* 0x000fc800078efcff */
[----:B------:R-:W-:-:S07]  /*74d0*/  PRMT R4, R0, 0x7610, R4 ;  /* 0x0000761000047816 */ /* 0x000fce0000000004 */
.L_x_5286:
[----:B------:R-:W-:Y:S05]  /*74e0*/  BSYNC B0 ;  /* 0x0000000000007941 */ /* 0x000fea0003800000 */
.L_x_5285:
[----:B------:R0:W-:Y:S01]  /*74f0*/  STG.E.U8 desc[UR36][R8.64], R4 ;  /* 0x0000000408007986 */ /* 0x0001e2000c101124 */
[----:B------:R-:W-:Y:S05]  /*7500*/  BRA `(.L_x_5262) ;  /* 0x0000000000b87947 */ /* 0x000fea0003800000 */
.L_x_5279:
        /* <DEDUP_REMOVED lines=22> */
.L_x_5261:
        /* <DEDUP_REMOVED lines=16> */
.L_x_5290:
[----:B------:R-:W-:Y:S05]  /*7770*/  BRA `(.L_x_5262) ;  /* 0x00000000001c7947 */ /* 0x000fea0003800000 */
.L_x_5289:
[----:B------:R-:W-:-:S06]  /*7780*/  HADD2.F32 R4, -RZ, R18.H0_H0 ;  /* 0x20000012ff047230 */ /* 0x000fcc0000004100 */
[----:B------:R-:W0:Y:S02]  /*7790*/  F2I.U64.TRUNC R4, R4 ;  /* 0x0000000400047311 */ /* 0x000e24000020d800 */
[----:B0-----:R0:W-:Y:S01]  /*77a0*/  STG.E.64 desc[UR36][R8.64], R4 ;  /* 0x0000000408007986 */ /* 0x0011e2000c101b24 */
[----:B------:R-:W-:Y:S05]  /*77b0*/  BRA `(.L_x_5262) ;  /* 0x00000000000c7947 */ /* 0x000fea0003800000 */
.L_x_5288:
[----:B------:R-:W-:-:S04]  /*77c0*/  HADD2.F32 R18, -RZ, R18.H0_H0 ;  /* 0x20000012ff127230 */ /* 0x000fc80000004100 */
[----:B------:R-:W0:Y:S02]  /*77d0*/  F2I.FTZ.U32.TRUNC.NTZ R3, R18 ;  /* 0x0000001200037305 */ /* 0x000e24000021f000 */
[----:B0-----:R0:W-:Y:S02]  /*77e0*/  STG.E desc[UR36][R8.64], R3 ;  /* 0x0000000308007986 */ /* 0x0011e4000c101924 */
.L_x_5262:
[----:B------:R-:W-:-:S07]  /*77f0*/  VIADD R23, R23, 0x80 ;  /* 0x0000008017177836 */ /* 0x000fce0000000000 */
.L_x_5222:
[----:B------:R-:W-:Y:S05]  /*7800*/  BSYNC B6 ;  /* 0x0000000000067941 */ /* 0x000fea0003800000 */
.L_x_5221:
        /* <DEDUP_REMOVED lines=23> */
.L_x_5294:
[----:B------:R-:W-:-:S06]  /*7980*/  HADD2.F32 R5, -RZ, R17.H0_H0 ;  /* 0x20000011ff057230 */ /* 0x000fcc0000004100 */
[----:B------:R-:W0:Y:S02]  /*7990*/  F2I.S64.TRUNC R4, R5 ;  /* 0x0000000500047311 */ /* 0x000e24000020d900 */
[----:B0-----:R-:W-:Y:S01]  /*79a0*/  STG.E.U8 desc[UR36][R2.64], R4 ;  /* 0x0000000402007986 */ /* 0x001fe2000c101124 */
[----:B------:R-:W-:Y:S05]  /*79b0*/  EXIT ;  /* 0x000000000000794d */ /* 0x000fea0003800000 */
.L_x_5293:
        /* <DEDUP_REMOVED lines=10> */
.L_x_5297:
[----:B------:R-:W-:-:S06]  /*7a60*/  HADD2.F32 R17, -RZ, R17.H0_H0 ;  /* 0x20000011ff117230 */ /* 0x000fcc0000004100 */
[----:B------:R-:W0:Y:S02]  /*7a70*/  F2I.FTZ.TRUNC.NTZ R17, R17 ;  /* 0x0000001100117305 */ /* 0x000e24000021f100 */
[----:B0-----:R-:W-:Y:S01]  /*7a80*/  STG.E desc[UR36][R2.64], R17 ;  /* 0x0000001102007986 */ /* 0x001fe2000c101924 */
[----:B------:R-:W-:Y:S05]  /*7a90*/  EXIT ;  /* 0x000000000000794d */ /* 0x000fea0003800000 */
.L_x_5296:
[----:B------:R-:W-:-:S06]  /*7aa0*/  HADD2.F32 R17, -RZ, R17.H0_H0 ;  /* 0x20000011ff117230 */ /* 0x000fcc0000004100 */
[----:B------:R-:W0:Y:S02]  /*7ab0*/  F2I.FTZ.TRUNC.NTZ R17, R17 ;  /* 0x0000001100117305 */ /* 0x000e24000021f100 */
[----:B0-----:R-:W-:Y:S01]  /*7ac0*/  STG.E.U16 desc[UR36][R2.64], R17 ;  /* 0x0000001102007986 */ /* 0x001fe2000c101524 */
[----:B------:R-:W-:Y:S05]  /*7ad0*/  EXIT ;  /* 0x000000000000794d */ /* 0x000fea0003800000 */
.L_x_5292:
        /* <DEDUP_REMOVED lines=9> */
.L_x_5299:
[----:B------:R-:W-:Y:S01]  /*7b70*/  STG.E.U16 desc[UR36][R2.64], R17 ;  /* 0x0000001102007986 */ /* 0x000fe2000c101524 */
[----:B------:R-:W-:Y:S05]  /*7b80*/  EXIT ;  /* 0x000000000000794d */ /* 0x000fea0003800000 */
.L_x_5298:
        /* <DEDUP_REMOVED lines=10> */
.L_x_5301:
[----:B------:R-:W-:-:S05]  /*7c30*/  HADD2.F32 R0, -RZ, R17.H0_H0 ;  /* 0x20000011ff007230 */ /* 0x000fca0000004100 */
[----:B------:R-:W-:-:S04]  /*7c40*/  F2FP.F16.F32.PACK_AB R0, RZ, R0 ;  /* 0x00000000ff00723e */ /* 0x000fc800000000ff */
[----:B------:R-:W-:-:S05]  /*7c50*/  PRMT R0, R0, 0x5410, RZ ;  /* 0x0000541000007816 */ /* 0x000fca00000000ff */
[----:B------:R-:W-:Y:S01]  /*7c60*/  STG.E desc[UR36][R2.64], R0 ;  /* 0x0000000002007986 */ /* 0x000fe2000c101924 */
[----:B------:R-:W-:Y:S05]  /*7c70*/  EXIT ;  /* 0x000000000000794d */ /* 0x000fea0003800000 */
.L_x_5300:
[----:B------:R-:W-:-:S05]  /*7c80*/  HADD2.F32 R4, -RZ, R17.H0_H0 ;  /* 0x20000011ff047230 */ /* 0x000fca0000004100 */
[----:B------:R-:W-:-:S06]  /*7c90*/  FMUL.FTZ R4, R4, 1 ;  /* 0x3f80000004047820 */ /* 0x000fcc0000410000 */
[----:B------:R-:W0:Y:S02]  /*7ca0*/  F2F.F64.F32 R4, R4 ;  /* 0x0000000400047310 */ /* 0x000e240000201800 */
[----:B0-----:R-:W-:Y:S01]  /*7cb0*/  STG.E.64 desc[UR36][R2.64], R4 ;  /* 0x0000000402007986 */ /* 0x001fe2000c101b24 */
[----:B------:R-:W-:Y:S05]  /*7cc0*/  EXIT ;  /* 0x000000000000794d */ /* 0x000fea0003800000 */
.L_x_5291:
        /* <DEDUP_REMOVED lines=13> */
.L_x_5304:
[----:B------:R-:W-:Y:S01]  /*7da0*/  HADD2.F32 R17, -RZ, R17.H0_H0 ;  /* 0x20000011ff117230 */ /* 0x000fe20000004100 */
[----:B------:R-:W-:-:S04]  /*7db0*/  CS2R R6, SRZ ;  /* 0x0000000000067805 */ /* 0x000fc8000001ff00 */
[----:B------:R-:W-:-:S06]  /*7dc0*/  FMUL.FTZ R4, R17, 1 ;  /* 0x3f80000011047820 */ /* 0x000fcc0000410000 */
[----:B------:R-:W0:Y:S02]  /*7dd0*/  F2F.F64.F32 R4, R4 ;  /* 0x0000000400047310 */ /* 0x000e240000201800 */
[----:B0-----:R-:W-:Y:S01]  /*7de0*/  STG.E.128 desc[UR36][R2.64], R4 ;  /* 0x0000000402007986 */ /* 0x001fe2000c101d24 */
[----:B------:R-:W-:Y:S05]  /*7df0*/  EXIT ;  /* 0x000000000000794d */ /* 0x000fea0003800000 */
.L_x_5303:
        /* <DEDUP_REMOVED lines=21> */
.L_x_5308:
[----:B------:R-:W-:Y:S05]  /*7f50*/  BSYNC B0 ;  /* 0x0000000000007941 */ /* 0x000fea0003800000 */
.L_x_5307:
[----:B------:R-:W-:-:S05]  /*7f60*/  LOP3.LUT R5, R0, R5, RZ, 0xfc, !PT ;  /* 0x0000000500057212 */ /* 0x000fca00078efcff */
[----:B------:R-:W-:Y:S01]  /*7f70*/  STG.E.U8 desc[UR36][R2.64], R5 ;  /* 0x0000000502007986 */ /* 0x000fe2000c101124 */
[----:B------:R-:W-:Y:S05]  /*7f80*/  EXIT ;  /* 0x000000000000794d */ /* 0x000fea0003800000 */
.L_x_5306:
        /* <DEDUP_REMOVED lines=13> */
.L_x_5310:
[----:B------:R-:W-:Y:S01]  /*8060*/  IMAD.MOV.U32 R0, RZ, RZ, 0x7f ;  /* 0x0000007fff007424 */ /* 0x000fe200078e00ff */
[----:B------:R-:W-:-:S04]  /*8070*/  ISETP.GT.U32.AND P0, PT, R4, 0x7f800000, PT ;  /* 0x7f8000000400780c */ /* 0x000fc80003f04070 */
[----:B------:R-:W-:-:S09]  /*8080*/  SEL R0, R0, 0x7c, P0 ;  /* 0x0000007c00007807 */ /* 0x000fd20000000000 */
.L_x_5311:
[----:B------:R-:W-:Y:S05]  /*8090*/  BSYNC B0 ;  /* 0x0000000000007941 */ /* 0x000fea0003800000 */
.L_x_5309:
[----:B------:R-:W-:-:S04]  /*80a0*/  LOP3.LUT R4, R17, 0x80000000, RZ, 0xc0, !PT ;  /* 0x8000000011047812 */ /* 0x000fc800078ec0ff */
[----:B------:R-:W-:-:S04]  /*80b0*/  SHF.R.U32.HI R5, RZ, 0x18, R4 ;  /* 0x00000018ff057819 */ /* 0x000fc80000011604 */
[----:B------:R-:W-:-:S05]  /*80c0*/  LOP3.LUT R5, R0, R5, RZ, 0xfc, !PT ;  /* 0x0000000500057212 */ /* 0x000fca00078efcff */
[----:B------:R-:W-:Y:S01]  /*80d0*/  STG.E.U8 desc[UR36][R2.64], R5 ;  /* 0x0000000502007986 */ /* 0x000fe2000c101124 */
[----:B------:R-:W-:Y:S05]  /*80e0*/  EXIT ;  /* 0x000000000000794d */ /* 0x000fea0003800000 */
.L_x_5305:
[----:B------:R-:W-:-:S05]  /*80f0*/  HADD2.F32 R0, -RZ, R17.H0_H0 ;  /* 0x20000011ff007230 */ /* 0x000fca0000004100 */
[----:B------:R-:W-:-:S05]  /*8100*/  F2FP.BF16.F32.PACK_AB R0, RZ, R0 ;  /* 0x00000000ff00723e */ /* 0x000fca00000010ff */
[----:B------:R-:W-:Y:S01]  /*8110*/  STG.E.U16 desc[UR36][R2.64], R0 ;  /* 0x0000000002007986 */ /* 0x000fe2000c101524 */
[----:B------:R-:W-:Y:S05]  /*8120*/  EXIT ;  /* 0x000000000000794d */ /* 0x000fea0003800000 */
.L_x_5302:
        /* <DEDUP_REMOVED lines=12> */
.L_x_5314:
        /* <DEDUP_REMOVED lines=17> */
.L_x_5317:
[----:B------:R-:W-:-:S04]  /*8300*/  LOP3.LUT R0, R17, 0x80000000, RZ, 0xc0, !PT ;  /* 0x8000000011007812 */ /* 0x000fc800078ec0ff */
[----:B------:R-:W-:-:S04]  /*8310*/  SHF.R.U32.HI R5, RZ, 0x18, R0 ;  /* 0x00000018ff057819 */ /* 0x000fc80000011600 */
[----:B------:R-:W-:-:S04]  /*8320*/  LOP3.LUT R4, R4, R5, RZ, 0xfc, !PT ;  /* 0x0000000504047212 */ /* 0x000fc800078efcff */
[----:B------:R-:W-:-:S07]  /*8330*/  PRMT R0, R4, 0x7610, R0 ;  /* 0x0000761004007816 */ /* 0x000fce0000000000 */
.L_x_5316:
[----:B------:R-:W-:Y:S05]  /*8340*/  BSYNC B0 ;  /* 0x0000000000007941 */ /* 0x000fea0003800000 */
.L_x_5315:
[----:B------:R-:W-:Y:S01]  /*8350*/  STG.E.U8 desc[UR36][R2.64], R0 ;  /* 0x0000000002007986 */ /* 0x000fe2000c101124 */
[----:B------:R-:W-:Y:S05]  /*8360*/  EXIT ;  /* 0x000000000000794d */ /* 0x000fea0003800000 */
.L_x_5313:
        /* <DEDUP_REMOVED lines=17> */
.L_x_5320:
[----:B------:R-:W-:-:S04]  /*8480*/  LOP3.LUT R0, R17, 0x80000000, RZ, 0xc0, !PT ;  /* 0x8000000011007812 */ /* 0x000fc800078ec0ff */
[----:B------:R-:W-:-:S04]  /*8490*/  SHF.R.U32.HI R5, RZ, 0x18, R0 ;  /* 0x00000018ff057819 */ /* 0x000fc80000011600 */
[----:B------:R-:W-:-:S04]  /*84a0*/  LOP3.LUT R4, R4, R5, RZ, 0xfc, !PT ;  /* 0x0000000504047212 */ /* 0x000fc800078efcff */
[----:B------:R-:W-:-:S07]  /*84b0*/  PRMT R0, R4, 0x7610, R0 ;  /* 0x0000761004007816 */ /* 0x000fce0000000000 */
.L_x_5319:
[----:B------:R-:W-:Y:S05]  /*84c0*/  BSYNC B0 ;  /* 0x0000000000007941 */ /* 0x000fea0003800000 */
.L_x_5318:
[----:B------:R-:W-:Y:S01]  /*84d0*/  STG.E.U8 desc[UR36][R2.64], R0 ;  /* 0x0000000002007986 */ /* 0x000fe2000c101124 */
[----:B------:R-:W-:Y:S05]  /*84e0*/  EXIT ;  /* 0x000000000000794d */ /* 0x000fea0003800000 */
.L_x_5312:
        /* <DEDUP_REMOVED lines=22> */
.L_x_5295:
        /* <DEDUP_REMOVED lines=16> */
.L_x_5323:
[----:B------:R-:W-:Y:S05]  /*8750*/  EXIT ;  /* 0x000000000000794d */ /* 0x000fea0003800000 */
.L_x_5322:
[----:B------:R-:W-:-:S06]  /*8760*/  HADD2.F32 R4, -RZ, R17.H0_H0 ;  /* 0x20000011ff047230 */ /* 0x000fcc0000004100 */
[----:B------:R-:W0:Y:S02]  /*8770*/  F2I.U64.TRUNC R4, R4 ;  /* 0x0000000400047311 */ /* 0x000e24000020d800 */
[----:B0-----:R-:W-:Y:S01]  /*8780*/  STG.E.64 desc[UR36][R2.64], R4 ;  /* 0x0000000402007986 */ /* 0x001fe2000c101b24 */
[----:B------:R-:W-:Y:S05]  /*8790*/  EXIT ;  /* 0x000000000000794d */ /* 0x000fea0003800000 */
.L_x_5321:
[----:B------:R-:W-:-:S06]  /*87a0*/  HADD2.F32 R17, -RZ, R17.H0_H0 ;  /* 0x20000011ff117230 */ /* 0x000fcc0000004100 */
[----:B------:R-:W0:Y:S02]  /*87b0*/  F2I.FTZ.U32.TRUNC.NTZ R17, R17 ;  /* 0x0000001100117305 */ /* 0x000e24000021f000 */
[----:B0-----:R-:W-:Y:S01]  /*87c0*/  STG.E desc[UR36][R2.64], R17 ;  /* 0x0000001102007986 */ /* 0x001fe2000c101924 */
[----:B------:R-:W-:Y:S05]  /*87d0*/  EXIT ;  /* 0x000000000000794d */ /* 0x000fea0003800000 */
.L_x_5324:
        /* <DEDUP_REMOVED lines=10> */
.L_x_36166:


//--------------------- .text._ZN2at6native18elementwise_kernelILi128ELi4EZNS0_22gpu_kernel_impl_nocastIZZZNS0_21clamp_max_kernel_cudaERNS_18TensorIteratorBaseERKN3c106ScalarEENKUlvE_clEvENKUlvE6_clEvEUlNS5_4HalfEE_EEvS4_RKT_EUliE_EEviT1_ --------------------------
	.section	.text._ZN2at6native18elementwise_kernelILi128ELi4EZNS0_22gpu_kernel_impl_nocastIZZZNS0_21clamp_max_kernel_cudaERNS_18TensorIteratorBaseERKN3c106ScalarEENKUlvE_clEvENKUlvE6_clEvEUlNS5_4HalfEE_EEvS4_RKT_EUliE_EEviT1_,"ax",@progbits
	.align	128
        .global         _ZN2at6native18elementwise_kernelILi128ELi4EZNS0_22gpu_kernel_impl_nocastIZZZNS0_21clamp_max_kernel_cudaERNS_18TensorIteratorBaseERKN3c106ScalarEENKUlvE_clEvENKUlvE6_clEvEUlNS5_4HalfEE_EEvS4_RKT_EUliE_EEviT1_
        .type           _ZN2at6native18elementwise_kernelILi128ELi4EZNS0_22gpu_kernel_impl_nocastIZZZNS0_21clamp_max_kernel_cudaERNS_18TensorIteratorBaseERKN3c106ScalarEENKUlvE_clEvENKUlvE6_clEvEUlNS5_4HalfEE_EEvS4_RKT_EUliE_EEviT1_,@function
        .size           _ZN2at6native18elementwise_kernelILi128ELi4EZNS0_22gpu_kernel_impl_nocastIZZZNS0_21clamp_max_kernel_cudaERNS_18TensorIteratorBaseERKN3c106ScalarEENKUlvE_clEvENKUlvE6_clEvEUlNS5_4HalfEE_EEvS4_RKT_EUliE_EEviT1_,(.L_x_36167 - _ZN2at6native18elementwise_kernelILi128ELi4EZNS0_22gpu_kernel_impl_nocastIZZZNS0_21clamp_max_kernel_cudaERNS_18TensorIteratorBaseERKN3c106ScalarEENKUlvE_clEvENKUlvE6_clEvEUlNS5_4HalfEE_EEvS4_RKT_EUliE_EEviT1_)
        .other          _ZN2at6native18elementwise_kernelILi128ELi4EZNS0_22gpu_kernel_impl_nocastIZZZNS0_21clamp_max_kernel_cudaERNS_18TensorIteratorBaseERKN3c106ScalarEENKUlvE_clEvENKUlvE6_clEvEUlNS5_4HalfEE_EEvS4_RKT_EUliE_EEviT1_,@"STO_CUDA_ENTRY STV_DEFAULT"
_ZN2at6native18elementwise_kernelILi128ELi4EZNS0_22gpu_kernel_impl_nocastIZZZNS0_21clamp_max_kernel_cudaERNS_18TensorIteratorBaseERKN3c106ScalarEENKUlvE_clEvENKUlvE6_clEvEUlNS5_4HalfEE_EEvS4_RKT_EUliE_EEviT1_:
.text._ZN2at6native18elementwise_kernelILi128ELi4EZNS0_22gpu_kernel_impl_nocastIZZZNS0_21clamp_max_kernel_cudaERNS_18TensorIteratorBaseERKN3c106ScalarEENKUlvE_clEvENKUlvE6_clEvEUlNS5_4HalfEE_EEvS4_RKT_EUliE_EEviT1_:
        /* <DEDUP_REMOVED lines=311> */
.L_x_5327:
[----:B------:R-:W-:Y:S02]  /*1370*/  ULDC.64 UR8, c[0x0][0x418] ;  /* 0x0001060000087ab9 */ /* 0x000fe40000000a00 */
[----:B------:R-:W-:-:S04]  /*1380*/  IADD3 R4, P0, R2, UR8, RZ ;  /* 0x0000000802047c10 */ /* 0x000fc8000ff1e0ff */
[----:B------:R-:W-:Y:S01]  /*1390*/  IADD3.X R5, RZ, UR9, RZ, P0, !PT ;  /* 0x00000009ff057c10 */ /* 0x000fe200087fe4ff */
[----:B------:R-:W-:-:S05]  /*13a0*/  ULDC.64 UR8, c[0x0][0x410] ;  /* 0x0001040000087ab9 */ /* 0x000fca0000000a00 */
[----:B------:R-:W2:Y:S01]  /*13b0*/  LDG.E.U16 R5, desc[UR4][R4.64] ;  /* 0x0000000404057981 */ /* 0x000ea2000c1e1500 */
[----:B------:R-:W-:Y:S01]  /*13c0*/  IADD3 R0, R0, 0x80, RZ ;  /* 0x0000008000007810 */ /* 0x000fe20007ffe0ff */
[----:B--2---:R-:W-:-:S05]  /*13d0*/  HADD2.F32 R2, -RZ, R5.H0_H0 ;  /* 0x20000005ff027230 */ /* 0x004fca0000004100 */
[----:B------:R-:W-:-:S13]  /*13e0*/  FSETP.GTU.FTZ.AND P0, PT, |R2|, +INF , PT ;  /* 0x7f8000000200780b */ /* 0x000fda0003f1c200 */
[----:B------:R-:W0:Y:S01]  /*13f0*/  @!P0 LDC.U16 R7, c[0x0][0x420] ;  /* 0x00010800ff078b82 */ /* 0x000e220000000400 */
[----:B------:R-:W-:Y:S02]  /*1400*/  @!P0 HADD2.F32 R2, -RZ, R5.H0_H0 ;  /* 0x20000005ff028230 */ /* 0x000fe40000004100 */
[----:B0-----:R-:W-:-:S05]  /*1410*/  @!P0 HADD2.F32 R7, -RZ, R7.H0_H0 ;  /* 0x20000007ff078230 */ /* 0x001fca0000004100 */
[----:B------:R-:W-:Y:S02]  /*1420*/  @!P0 FMNMX.FTZ R7, R2, R7, PT ;  /* 0x0000000702078209 */ /* 0x000fe40003810000 */
[----:B------:R-:W-:Y:S02]  /*1430*/  IADD3 R2, P1, R3, UR8, RZ ;  /* 0x0000000803027c10 */ /* 0x000fe4000ff3e0ff */
[----:B------:R-:W-:Y:S02]  /*1440*/  @!P0 F2FP.F16.F32.PACK_AB R7, RZ, R7 ;  /* 0x00000007ff07823e */ /* 0x000fe400000000ff */
[----:B------:R-:W-:Y:S02]  /*1450*/  IADD3.X R3, RZ, UR9, RZ, P1, !PT ;  /* 0x00000009ff037c10 */ /* 0x000fe40008ffe4ff */
[----:B------:R-:W-:-:S05]  /*1460*/  @!P0 PRMT R5, R7, 0x7610, R5 ;  /* 0x0000761007058816 */ /* 0x000fca0000000005 */
[----:B------:R0:W-:Y:S02]  /*1470*/  STG.E.U16 desc[UR4][R2.64], R5 ;  /* 0x0000000502007986 */ /* 0x0001e4000c101504 */
.L_x_5326:
[----:B------:R-:W-:Y:S05]  /*1480*/  BSYNC B0 ;  /* 0x0000000000007941 */ /* 0x000fea0003800000 */
.L_x_5325:
[----:B------:R-:W-:Y:S01]  /*1490*/  ISETP.GE.AND P0, PT, R0, UR6, PT ;  /* 0x0000000600007c0c */ /* 0x000fe2000bf06270 */
[----:B------:R-:W-:-:S12]  /*14a0*/  BSSY B0, `(.L_x_5328) ;  /* 0x0000282000007945 */ /* 0x000fd80003800000 */
[----:B------:R-:W-:Y:S05]  /*14b0*/  @P0 BRA `(.L_x_5329) ;  /* 0x0000002800000947 */ /* 0x000fea0003800000 */
[----:B------:R-:W1:Y:S01]  /*14c0*/  LDC R8, c[0x0][0x218] ;  /* 0x00008600ff087b82 */ /* 0x000e620000000800 */
[----:B0-----:R-:W-:Y:S02]  /*14d0*/  CS2R R2, SRZ ;  /* 0x0000000000027805 */ /* 0x001fe4000001ff00 */
[----:B-1----:R-:W-:-:S13]  /*14e0*/  ISETP.NE.AND P0, PT, R8, RZ, PT ;  /* 0x000000ff0800720c */ /* 0x002fda0003f05270 */
[----:B------:R-:W-:Y:S05]  /*14f0*/  @!P0 BRA `(.L_x_5330) ;  /* 0x0000001000a88947 */ /* 0x000fea0003800000 */
[----:B------:R-:W-:Y:S01]  /*1500*/  MOV R3, R0 ;  /* 0x0000000000037202 */ /* 0x000fe20000000f00 */
        /* <DEDUP_REMOVED lines=284> */
[C---:B------:R-:W-:Y:S01]  /*26d0*/  IADD3 R11, -R9.reuse, RZ, RZ ;  /* 0x000000ff090b7210 */ /* 0x040fe20007ffe1ff */
        /* <DEDUP_REMOVED lines=12> */
.L_x_5330:
        /* <DEDUP_REMOVED lines=15> */
[----:B------:R-:W-:Y:S02]  /*2890*/  @!P0 PRMT R5, R6, 0x7610, R5 ;  /* 0x0000761006058816 */ /* 0x000fe40000000005 */
[----:B------:R-:W-:-:S03]  /*28a0*/  ISETP.GE.AND P0, PT, R0, UR6, PT ;  /* 0x0000000600007c0c */ /* 0x000fc6000bf06270 */
[----:B------:R1:W-:Y:S10]  /*28b0*/  STG.E.U16 desc[UR4][R2.64], R5 ;  /* 0x0000000502007986 */ /* 0x0003f4000c101504 */
[----:B------:R-:W-:Y:S05]  /*28c0*/  @P0 BRA `(.L_x_5329) ;  /* 0x0000001000fc0947 */ /* 0x000fea0003800000 */
[----:B------:R-:W0:Y:S01]  /*28d0*/  LDC R8, c[0x0][0x218] ;  /* 0x00008600ff087b82 */ /* 0x000e220000000800 */
[----:B-1----:R-:W-:Y:S02]  /*28e0*/  CS2R R2, SRZ ;  /* 0x0000000000027805 */ /* 0x002fe4000001ff00 */
[----:B0-----:R-:W-:-:S13]  /*28f0*/  ISETP.NE.AND P0, PT, R8, RZ, PT ;  /* 0x000000ff0800720c */ /* 0x001fda0003f05270 */
[----:B------:R-:W-:Y:S05]  /*2900*/  @!P0 BRA `(.L_x_5331) ;  /* 0x0000001000a88947 */ /* 0x000fea0003800000 */
[----:B------:R-:W-:Y:S01]  /*2910*/  HFMA2.MMA R2, -RZ, RZ, 0, 0 ;  /* 0x00000000ff027435 */ /* 0x000fe200000001ff */
[----:B------:R-:W-:Y:S01]  /*2920*/  IMAD.MOV.U32 R3, RZ, RZ, R0 ;  /* 0x000000ffff037224 */ /* 0x000fe200078e0000 */
        /* <DEDUP_REMOVED lines=280> */
[----:B------:R-:W-:-:S03]  /*3ab0*/  SHF.R.U32.HI R9, RZ, UR7, R8 ;  /* 0x00000007ff097c19 */ /* 0x000fc60008011608 */
        /* <DEDUP_REMOVED lines=15> */
.L_x_5331:
        /* <DEDUP_REMOVED lines=17> */
.L_x_5329:
[----:B------:R-:W-:Y:S05]  /*3cc0*/  BSYNC B0 ;  /* 0x0000000000007941 */ /* 0x000fea0003800000 */
.L_x_5328:
[----:B------:R-:W-:-:S13]  /*3cd0*/  ISETP.GE.AND P0, PT, R0, UR6, PT ;  /* 0x0000000600007c0c */ /* 0x000fda000bf06270 */
[----:B------:R-:W-:Y:S05]  /*3ce0*/  @P0 EXIT ;  /* 0x000000000000094d */ /* 0x000fea0003800000 */
[----:B------:R-:W3:Y:S01]  /*3cf0*/  LDC R8, c[0x0][0x218] ;  /* 0x00008600ff087b82 */ /* 0x000ee20000000800 */
[----:B012---:R-:W-:Y:S02]  /*3d00*/  CS2R R2, SRZ ;  /* 0x0000000000027805 */ /* 0x007fe4000001ff00 */
[----:B---3--:R-:W-:-:S13]  /*3d10*/  ISETP.NE.AND P0, PT, R8, RZ, PT ;  /* 0x000000ff0800720c */ /* 0x008fda0003f05270 */
[----:B------:R-:W-:Y:S05]  /*3d20*/  @!P0 BRA `(.L_x_5332) ;  /* 0x0000001000a88947 */ /* 0x000fea0003800000 */
[----:B------:R-:W-:Y:S01]  /*3d30*/  MOV R2, RZ ;  /* 0x000000ff00027202 */ /* 0x000fe20000000f00 */
[----:B------:R-:W-:Y:S01]  /*3d40*/  ULDC.64 UR6, c[0x0][0x220] ;  /* 0x0000880000067ab9 */ /* 0x000fe20000000a00 */
[----:B------:R-:W-:Y:S02]  /*3d50*/  MOV R3, R0 ;  /* 0x0000000000037202 */ /* 0x000fe40000000f00 */
[----:B------:R-:W-:Y:S01]  /*3d60*/  ISETP.NE.AND P0, PT, R8, 0x1, PT ;  /* 0x000000010800780c */ /* 0x000fe20003f05270 */
        /* <DEDUP_REMOVED lines=294> */
.L_x_5332:
[----:B------:R-:W-:Y:S02]  /*4fd0*/  ULDC.64 UR6, c[0x0][0x418] ;  /* 0x0001060000067ab9 */ /* 0x000fe40000000a00 */
[----:B------:R-:W-:-:S04]  /*4fe0*/  IADD3 R4, P0, R2, UR6, RZ ;  /* 0x0000000602047c10 */ /* 0x000fc8000ff1e0ff */
[----:B------:R-:W-:Y:S01]  /*4ff0*/  IADD3.X R5, RZ, UR7, RZ, P0, !PT ;  /* 0x00000007ff057c10 */ /* 0x000fe200087fe4ff */
[----:B------:R-:W-:-:S05]  /*5000*/  ULDC.64 UR6, c[0x0][0x410] ;  /* 0x0001040000067ab9 */ /* 0x000fca0000000a00 */
[----:B------:R-:W2:Y:S02]  /*5010*/  LDG.E.U16 R5, desc[UR4][R4.64] ;  /* 0x0000000404057981 */ /* 0x000ea4000c1e1500 */
[----:B--2---:R-:W-:-:S05]  /*5020*/  HADD2.F32 R0, -RZ, R5.H0_H0 ;  /* 0x20000005ff007230 */ /* 0x004fca0000004100 */
[----:B------:R-:W-:-:S13]  /*5030*/  FSETP.GTU.FTZ.AND P0, PT, |R0|, +INF , PT ;  /* 0x7f8000000000780b */ /* 0x000fda0003f1c200 */
[----:B------:R-:W0:Y:S01]  /*5040*/  @!P0 LDC.U16 R2, c[0x0][0x420] ;  /* 0x00010800ff028b82 */ /* 0x000e220000000400 */
[----:B------:R-:W-:Y:S02]  /*5050*/  @!P0 HADD2.F32 R0, -RZ, R5.H0_H0 ;  /* 0x20000005ff008230 */ /* 0x000fe40000004100 */
[----:B0-----:R-:W-:Y:S01]  /*5060*/  @!P0 HADD2.F32 R7, -RZ, R2.H0_H0 ;  /* 0x20000002ff078230 */ /* 0x001fe20000004100 */
[----:B------:R-:W-:-:S04]  /*5070*/  IADD3 R2, P1, R3, UR6, RZ ;  /* 0x0000000603027c10 */ /* 0x000fc8000ff3e0ff */
[----:B------:R-:W-:Y:S02]  /*5080*/  @!P0 FMNMX.FTZ R0, R7, R0, PT ;  /* 0x0000000007008209 */ /* 0x000fe40003810000 */
[----:B------:R-:W-:Y:S02]  /*5090*/  IADD3.X R3, RZ, UR7, RZ, P1, !PT ;  /* 0x00000007ff037c10 */ /* 0x000fe40008ffe4ff */
[----:B------:R-:W-:-:S04]  /*50a0*/  @!P0 F2FP.F16.F32.PACK_AB R0, RZ, R0 ;  /* 0x00000000ff00823e */ /* 0x000fc800000000ff */
[----:B------:R-:W-:-:S05]  /*50b0*/  @!P0 PRMT R5, R0, 0x7610, R5 ;  /* 0x0000761000058816 */ /* 0x000fca0000000005 */
[----:B------:R-:W-:Y:S01]  /*50c0*/  STG.E.U16 desc[UR4][R2.64], R5 ;  /* 0x0000000502007986 */ /* 0x000fe2000c101504 */
[----:B------:R-:W-:Y:S05]  /*50d0*/  EXIT ;  /* 0x000000000000794d */ /* 0x000fea0003800000 */
.L_x_5333:
        /* <DEDUP_REMOVED lines=10> */
.L_x_36167:


//--------------------- .text._ZN2at6native27unrolled_elementwise_kernelIZZZNS0_21clamp_max_kernel_cudaERNS_18TensorIteratorBaseERKN3c106ScalarEENKUlvE_clEvENKUlvE6_clEvEUlNS4_4HalfEE_St5arrayIPcLm2EELi4E23TrivialOffsetCalculatorILi1EjESG_NS0_6memory15LoadWithoutCastENSH_16StoreWithoutCastEEEviT_T0_T2_T3_T4_T5_ --------------------------
	.section	.text._ZN2at6native27unrolled_elementwise_kernelIZZZNS0_21clamp_max_kernel_cudaERNS_18TensorIteratorBaseERKN3c106ScalarEENKUlvE_clEvENKUlvE6_clEvEUlNS4_4HalfEE_St5arrayIPcLm2EELi4E23TrivialOffsetCalculatorILi1EjESG_NS0_6memory15LoadWithoutCastENSH_16StoreWithoutCastEEEviT_T0_T2_T3_T4_T5_,"ax",@progbits
	.align	128
        .global         _ZN2at6native27unrolled_elementwise_kernelIZZZNS0_21clamp_max_kernel_cudaERNS_18TensorIteratorBaseERKN3c106ScalarEENKUlvE_clEvENKUlvE6_clEvEUlNS4_4HalfEE_St5arrayIPcLm2EELi4E23TrivialOffsetCalculatorILi1EjESG_NS0_6memory15LoadWithoutCastENSH_16StoreWithoutCastEEEviT_T0_T2_T3_T4_T5_
        .type           _ZN2at6native27unrolled_elementwise_kernelIZZZNS0_21clamp_max_kernel_cudaERNS_18TensorIteratorBaseERKN3c106ScalarEENKUlvE_clEvENKUlvE6_clEvEUlNS4_4HalfEE_St5arrayIPcLm2EELi4E23TrivialOffsetCalculatorILi1EjESG_NS0_6memory15LoadWithoutCastENSH_16StoreWithoutCastEEEviT_T0_T2_T3_T4_T5_,@function
        .size           _ZN2at6native27unrolled_elementwise_kernelIZZZNS0_21clamp_max_kernel_cudaERNS_18TensorIteratorBaseERKN3c106ScalarEENKUlvE_clEvENKUlvE6_clEvEUlNS4_4HalfEE_St5arrayIPcLm2EELi4E23TrivialOffsetCalculatorILi1EjESG_NS0_6memory15LoadWithoutCastENSH_16StoreWithoutCastEEEviT_T0_T2_T3_T4_T5_,(.L_x_36168 - _ZN2at6native27unrolled_elementwise_kernelIZZZNS0_21clamp_max_kernel_cudaERNS_18TensorIteratorBaseERKN3c106ScalarEENKUlvE_clEvENKUlvE6_clEvEUlNS4_4HalfEE_St5arrayIPcLm2EELi4E23TrivialOffsetCalculatorILi1EjESG_NS0_6memory15LoadWithoutCastENSH_16StoreWithoutCastEEEviT_T0_T2_T3_T4_T5_)
        .other          _ZN2at6native27unrolled_elementwise_kernelIZZZNS0_21clamp_max_kernel_cudaERNS_18TensorIteratorBaseERKN3c106ScalarEENKUlvE_clEvENKUlvE6_clEvEUlNS4_4HalfEE_St5arrayIPcLm2EELi4E23TrivialOffsetCalculatorILi1EjESG_NS0_6memory15LoadWithoutCastENSH_16StoreWithoutCastEEEviT_T0_T2_T3_T4_T5_,@"STO_CUDA_ENTRY STV_DEFAULT"
_ZN2at6native27unrolled_elementwise_kernelIZZZNS0_21clamp_max_kernel_cudaERNS_18TensorIteratorBaseERKN3c106ScalarEENKUlvE_clEvENKUlvE6_clEvEUlNS4_4HalfEE_St5arrayIPcLm2EELi4E23TrivialOffsetCalculatorILi1EjESG_NS0_6memory15LoadWithoutCastENSH_16StoreWithoutCastEEEviT_T0_T2_T3_T4_T5_:
.text._ZN2at6native27unrolled_elementwise_kernelIZZZNS0_21clamp_max_kernel_cudaERNS_18TensorIteratorBaseERKN3c106ScalarEENKUlvE_clEvENKUlvE6_clEvEUlNS4_4HalfEE_St5arrayIPcLm2EELi4E23TrivialOffsetCalculatorILi1EjESG_NS0_6memory15LoadWithoutCastENSH_16StoreWithoutCastEEEviT_T0_T2_T3_T4_T5_:
[----:B------:R-:W-:Y:S01]  /*0000*/  LDC R1, c[0x0][0x28] ;  /* 0x00000a00ff017b82 */ /* 0x000fe20000000800 */
[----:B------:R-:W0:Y:S07]  /*0010*/  S2R R0, SR_CTAID.X ;  /* 0x0000000000007919 */ /* 0x000e2e0000002500 */
[----:B------:R-:W0:Y:S01]  /*0020*/  LDC R5, c[0x0][0x210] ;  /* 0x00008400ff057b82 */ /* 0x000e220000000800 */
[----:B------:R-:W-:Y:S01]  /*0030*/  PRMT R6, RZ, 0x7610, R6 ;  /* 0x00007610ff067816 */ /* 0x000fe20000000006 */
        /* <DEDUP_REMOVED lines=12> */
[----:B------:R-:W-:Y:S01]  /*0100*/  ISETP.GE.AND P2, PT, R7, R2, PT ;  /* 0x000000020700720c */ /* 0x000fe20003f46270 */
[----:B0-----:R-:W-:-:S05]  /*0110*/  @!P4 IMAD.WIDE.U32 R10, R9, 0x2, R10 ;  /* 0x00000002090ac825 */ /* 0x001fca00078e000a */
[----:B------:R0:W2:Y:S07]  /*0120*/  @!P4 LDG.E.U16 R6, desc[UR4][R10.64] ;  /* 0x000000040a06c981 */ /* 0x0000ae000c1e1500 */
[----:B------:R-:W-:Y:S01]  /*0130*/  @!P2 IMAD R17, R0, 0x200, R7 ;  /* 0x000002000011a824 */ /* 0x000fe200078e0207 */
[----:B------:R-:W3:Y:S01]  /*0140*/  @!P2 LDC.64 R14, c[0x0][0x230] ;  /* 0x00008c00ff0eab82 */ /* 0x000ee20000000a00 */
[----:B------:R-:W-:-:S05]  /*0150*/  @!P2 VIADD R7, R7, 0x80 ;  /* 0x000000800707a836 */ /* 0x000fca0000000000 */
[----:B------:R-:W-:Y:S01]  /*0160*/  ISETP.GE.AND P1, PT, R7, R2, PT ;  /* 0x000000020700720c */ /* 0x000fe20003f26270 */
[----:B-1----:R-:W-:-:S12]  /*0170*/  @!P0 IMAD.WIDE.U32 R12, R13, 0x2, R4 ;  /* 0x000000020d0c8825 */ /* 0x002fd800078e0004 */
[----:B------:R-:W1:Y:S01]  /*0180*/  @!P1 LDC.64 R8, c[0x0][0x230] ;  /* 0x00008c00ff089b82 */ /* 0x000e620000000a00 */
[----:B------:R-:W-:Y:S01]  /*0190*/  PRMT R4, RZ, 0x7610, R4 ;  /* 0x00007610ff047816 */ /* 0x000fe20000000004 */
[----:B------:R-:W-:-:S05]  /*01a0*/  @!P1 IMAD R7, R0, 0x200, R7 ;  /* 0x0000020000079824 */ /* 0x000fca00078e0207 */
[----:B------:R4:W5:Y:S01]  /*01b0*/  @!P0 LDG.E.U16 R4, desc[UR4][R12.64] ;  /* 0x000000040c048981 */ /* 0x000962000c1e1500 */
[----:B------:R-:W-:Y:S01]  /*01c0*/  PRMT R5, RZ, 0x7610, R5 ;  /* 0x00007610ff057816 */ /* 0x000fe20000000005 */
[----:B---3--:R-:W-:-:S05]  /*01d0*/  @!P2 IMAD.WIDE.U32 R14, R17, 0x2, R14 ;  /* 0x00000002110ea825 */ /* 0x008fca00078e000e */
[----:B------:R3:W5:Y:S01]  /*01e0*/  @!P2 LDG.E.U16 R5, desc[UR4][R14.64] ;  /* 0x000000040e05a981 */ /* 0x000762000c1e1500 */
[----:B-1----:R-:W-:Y:S01]  /*01f0*/  @!P1 IMAD.WIDE.U32 R8, R7, 0x2, R8 ;  /* 0x0000000207089825 */ /* 0x002fe200078e0008 */
[----:B------:R-:W-:-:S06]  /*0200*/  PRMT R7, RZ, 0x7610, R7 ;  /* 0x00007610ff077816 */ /* 0x000fcc0000000007 */
[----:B------:R1:W5:Y:S01]  /*0210*/  @!P1 LDG.E.U16 R7, desc[UR4][R8.64] ;  /* 0x0000000408079981 */ /* 0x000362000c1e1500 */
[----:B0-----:R-:W-:-:S05]  /*0220*/  MOV R11, R3 ;  /* 0x00000003000b7202 */ /* 0x001fca0000000f00 */
[C---:B----4-:R-:W-:Y:S02]  /*0230*/  VIADD R13, R11.reuse, 0x80 ;  /* 0x000000800b0d7836 */ /* 0x050fe40000000000 */
[C---:B---3--:R-:W-:Y:S02]  /*0240*/  VIADD R15, R11.reuse, 0x100 ;  /* 0x000001000b0f7836 */ /* 0x048fe40000000000 */
[----:B-1----:R-:W-:Y:S01]  /*0250*/  VIADD R9, R11, 0x180 ;  /* 0x000001800b097836 */ /* 0x002fe20000000000 */
[----:B------:R-:W-:Y:S01]  /*0260*/  @!P4 IADD3 R11, R3, 0x80, RZ ;  /* 0x00000080030bc810 */ /* 0x000fe20007ffe0ff */
[----:B------:R-:W-:Y:S01]  /*0270*/  BSSY B0, `(.L_x_5334) ;  /* 0x000002d000007945 */ /* 0x000fe20003800000 */
[----:B--2---:R-:W-:-:S05]  /*0280*/  HADD2.F32 R16, -RZ, R6.H0_H0 ;  /* 0x20000006ff107230 */ /* 0x004fca0000004100 */
[----:B------:R-:W-:-:S04]  /*0290*/  FSETP.GTU.FTZ.AND P0, PT, |R16|, +INF , PT ;  /* 0x7f8000001000780b */ /* 0x000fc80003f1c200 */
[----:B------:R-:W-:Y:S01]  /*02a0*/  ISETP.GE.OR P0, PT, R3, R2, P0 ;  /* 0x000000020300720c */ /* 0x000fe20000706670 */
[----:B-----5:R-:W-:-:S05]  /*02b0*/  HADD2.F32 R17, -RZ, R4.H0_H0 ;  /* 0x20000004ff117230 */ /* 0x020fca0000004100 */
[----:B------:R-:W-:-:S04]  /*02c0*/  FSETP.GTU.FTZ.AND P1, PT, |R17|, +INF , PT ;  /* 0x7f8000001100780b */ /* 0x000fc80003f3c200 */
[----:B------:R-:W-:-:S03]  /*02d0*/  ISETP.GE.OR P1, PT, R13, R2, P1 ;  /* 0x000000020d00720c */ /* 0x000fc60000f26670 */
[----:B------:R-:W0:Y:S01]  /*02e0*/  @!P0 LDC.U16 R13, c[0x0][0x218] ;  /* 0x00008600ff0d8b82 */ /* 0x000e220000000400 */
[----:B------:R-:W-:-:S05]  /*02f0*/  HADD2.F32 R18, -RZ, R5.H0_H0 ;  /* 0x20000005ff127230 */ /* 0x000fca0000004100 */
[----:B------:R-:W-:Y:S01]  /*0300*/  FSETP.GTU.FTZ.AND P2, PT, |R18|, +INF , PT ;  /* 0x7f8000001200780b */ /* 0x000fe20003f5c200 */
[----:B------:R-:W-:-:S03]  /*0310*/  HADD2.F32 R10, -RZ, R7.H0_H0 ;  /* 0x20000007ff0a7230 */ /* 0x000fc60000004100 */
[----:B------:R-:W-:Y:S01]  /*0320*/  ISETP.GE.OR P2, PT, R15, R2, P2 ;  /* 0x000000020f00720c */ /* 0x000fe20001746670 */
[----:B------:R-:W1:Y:S01]  /*0330*/  @!P1 LDC.U16 R14, c[0x0][0x218] ;  /* 0x00008600ff0e9b82 */ /* 0x000e620000000400 */
[----:B------:R-:W-:-:S04]  /*0340*/  FSETP.GTU.FTZ.AND P3, PT, |R10|, +INF , PT ;  /* 0x7f8000000a00780b */ /* 0x000fc80003f7c200 */
[----:B------:R-:W-:-:S03]  /*0350*/  ISETP.GE.OR P3, PT, R9, R2, P3 ;  /* 0x000000020900720c */ /* 0x000fc60001f66670 */
[----:B------:R-:W2:Y:S01]  /*0360*/  @!P4 LDC.64 R8, c[0x0][0x228] ;  /* 0x00008a00ff08cb82 */ /* 0x000ea20000000a00 */
[----:B0-----:R-:W-:-:S07]  /*0370*/  @!P0 HADD2.F32 R13, -RZ, R13.H0_H0 ;  /* 0x2000000dff0d8230 */ /* 0x001fce0000004100 */
[----:B------:R-:W0:Y:S01]  /*0380*/  @!P2 LDC.U16 R15, c[0x0][0x218] ;  /* 0x00008600ff0fab82 */ /* 0x000e220000000400 */
[----:B------:R-:W-:Y:S01]  /*0390*/  @!P0 FMNMX.FTZ R13, R16, R13, PT ;  /* 0x0000000d100d8209 */ /* 0x000fe20003810000 */
[----:B------:R-:W-:-:S03]  /*03a0*/  @!P4 IMAD R3, R0, 0x200, R3 ;  /* 0x000002000003c824 */ /* 0x000fc600078e0203 */
[----:B------:R-:W-:-:S03]  /*03b0*/  @!P0 F2FP.F16.F32.PACK_AB R13, RZ, R13 ;  /* 0x0000000dff0d823e */ /* 0x000fc600000000ff */
[----:B------:R-:W3:Y:S01]  /*03c0*/  @!P3 LDC.U16 R12, c[0x0][0x218] ;  /* 0x00008600ff0cbb82 */ /* 0x000ee20000000400 */
[----:B------:R-:W-:Y:S01]  /*03d0*/  @!P0 PRMT R6, R13, 0x7610, R6 ;  /* 0x000076100d068816 */ /* 0x000fe20000000006 */
[----:B--2---:R-:W-:-:S05]  /*03e0*/  @!P4 IMAD.WIDE.U32 R8, R3, 0x2, R8 ;  /* 0x000000020308c825 */ /* 0x004fca00078e0008 */
[----:B------:R2:W-:Y:S01]  /*03f0*/  @!P4 STG.E.U16 desc[UR4][R8.64], R6 ;  /* 0x000000060800c986 */ /* 0x0005e2000c101504 */
[----:B------:R-:W-:Y:S01]  /*0400*/  ISETP.GE.AND P0, PT, R11, R2, PT ;  /* 0x000000020b00720c */ /* 0x000fe20003f06270 */
[----:B-1----:R-:W-:Y:S02]  /*0410*/  @!P1 HADD2.F32 R14, -RZ, R14.H0_H0 ;  /* 0x2000000eff0e9230 */ /* 0x002fe40000004100 */
[----:B0-----:R-:W-:-:S03]  /*0420*/  @!P2 HADD2.F32 R15, -RZ, R15.H0_H0 ;  /* 0x2000000fff0fa230 */ /* 0x001fc60000004100 */
[----:B------:R-:W-:Y:S02]  /*0430*/  @!P1 FMNMX.FTZ R17, R14, R17, PT ;  /* 0x000000110e119209 */ /* 0x000fe40003810000 */
[----:B------:R-:W-:Y:S02]  /*0440*/  @!P2 FMNMX.FTZ R18, R15, R18, PT ;  /* 0x000000120f12a209 */ /* 0x000fe40003810000 */
[----:B------:R-:W-:Y:S02]  /*0450*/  @!P1 F2FP.F16.F32.PACK_AB R17, RZ, R17 ;  /* 0x00000011ff11923e */ /* 0x000fe400000000ff */
[----:B------:R-:W-:Y:S02]  /*0460*/  @!P2 F2FP.F16.F32.PACK_AB R18, RZ, R18 ;  /* 0x00000012ff12a23e */ /* 0x000fe400000000ff */
[----:B------:R-:W-:Y:S02]  /*0470*/  @!P1 PRMT R4, R17, 0x7610, R4 ;  /* 0x0000761011049816 */ /* 0x000fe40000000004 */
[----:B------:R-:W-:Y:S01]  /*0480*/  @!P2 PRMT R5, R18, 0x7610, R5 ;  /* 0x000076101205a816 */ /* 0x000fe20000000005 */
[----:B--23--:R-:W-:Y:S06]  /*0490*/  @P0 BRA `(.L_x_5335) ;  /* 0x0000000000280947 */ /* 0x00cfec0003800000 */
        /* <DEDUP_REMOVED lines=10> */
.L_x_5335:
[----:B------:R-:W-:Y:S05]  /*0540*/  BSYNC B0 ;  /* 0x0000000000007941 */ /* 0x000fea0003800000 */
.L_x_5334:
[----:B------:R-:W-:-:S13]  /*0550*/  ISETP.GE.AND P0, PT, R11, R2, PT ;  /* 0x000000020b00720c */ /* 0x000fda0003f06270 */
[----:B------:R-:W-:Y:S05]  /*0560*/  @P0 EXIT ;  /* 0x000000000000094d */ /* 0x000fea0003800000 */
[----:B------:R-:W1:Y:S01]  /*0570*/  LDC.64 R2, c[0x0][0x228] ;  /* 0x00008a00ff027b82 */ /* 0x000e620000000a00 */
[----:B0-----:R-:W-:Y:S02]  /*0580*/  @!P3 HADD2.F32 R5, -RZ, R12.H0_H0 ;  /* 0x2000000cff05b230 */ /* 0x001fe40000004100 */
[----:B------:R-:W-:-:S03]  /*0590*/  IMAD R11, R0, 0x200, R11 ;  /* 0x00000200000b7824 */ /* 0x000fc600078e020b */
[----:B------:R-:W-:-:S04]  /*05a0*/  @!P3 FMNMX.FTZ R10, R5, R10, PT ;  /* 0x0000000a050ab209 */ /* 0x000fc80003810000 */
[----:B------:R-:W-:-:S04]  /*05b0*/  @!P3 F2FP.F16.F32.PACK_AB R10, RZ, R10 ;  /* 0x0000000aff0ab23e */ /* 0x000fc800000000ff */
[----:B------:R-:W-:Y:S01]  /*05c0*/  @!P3 PRMT R7, R10, 0x7610, R7 ;  /* 0x000076100a07b816 */ /* 0x000fe20000000007 */
[----:B-1----:R-:W-:-:S05]  /*05d0*/  IMAD.WIDE.U32 R2, R11, 0x2, R2 ;  /* 0x000000020b027825 */ /* 0x002fca00078e0002 */
[----:B------:R-:W-:Y:S01]  /*05e0*/  STG.E.U16 desc[UR4][R2.64], R7 ;  /* 0x0000000702007986 */ /* 0x000fe2000c101504 */
[----:B------:R-:W-:Y:S05]  /*05f0*/  EXIT ;  /* 0x000000000000794d */ /* 0x000fea0003800000 */
.L_x_5336:
        /* <DEDUP_REMOVED lines=16> */
.L_x_36168:


//--------------------- .text._ZN2at6native29vectorized_elementwise_kernelILi2EZZZNS0_21clamp_max_kernel_cudaERNS_18TensorIteratorBaseERKN3c106ScalarEENKUlvE_clEvENKUlvE6_clEvEUlNS4_4HalfEE_St5arrayIPcLm2EEEEviT0_T1_ --------------------------
	.section	.text._ZN2at6native29vectorized_elementwise_kernelILi2EZZZNS0_21clamp_max_kernel_cudaERNS_18TensorIteratorBaseERKN3c106ScalarEENKUlvE_clEvENKUlvE6_clEvEUlNS4_4HalfEE_St5arrayIPcLm2EEEEviT0_T1_,"ax",@progbits
	.align	128
        .global         _ZN2at6native29vectorized_elementwise_kernelILi2EZZZNS0_21clamp_max_kernel_cudaERNS_18TensorIteratorBaseERKN3c106ScalarEENKUlvE_clEvENKUlvE6_clEvEUlNS4_4HalfEE_St5arrayIPcLm2EEEEviT0_T1_
        .type           _ZN2at6native29vectorized_elementwise_kernelILi2EZZZNS0_21clamp_max_kernel_cudaERNS_18TensorIteratorBaseERKN3c106ScalarEENKUlvE_clEvENKUlvE6_clEvEUlNS4_4HalfEE_St5arrayIPcLm2EEEEviT0_T1_,@function
        .size           _ZN2at6native29vectorized_elementwise_kernelILi2EZZZNS0_21clamp_max_kernel_cudaERNS_18TensorIteratorBaseERKN3c106ScalarEENKUlvE_clEvENKUlvE6_clEvEUlNS4_4HalfEE_St5arrayIPcLm2EEEEviT0_T1_,(.L_x_36169 - _ZN2at6native29vectorized_elementwise_kernelILi2EZZZNS0_21clamp_max_kernel_cudaERNS_18TensorIteratorBaseERKN3c106ScalarEENKUlvE_clEvENKUlvE6_clEvEUlNS4_4HalfEE_St5arrayIPcLm2EEEEviT0_T1_)
        .other          _ZN2at6native29vectorized_elementwise_kernelILi2EZZZNS0_21clamp_max_kernel_cudaERNS_18TensorIteratorBaseERKN3c106ScalarEENKUlvE_clEvENKUlvE6_clEvEUlNS4_4HalfEE_St5arrayIPcLm2EEEEviT0_T1_,@"STO_CUDA_ENTRY STV_DEFAULT"
_ZN2at6native29vectorized_elementwise_kernelILi2EZZZNS0_21clamp_max_kernel_cudaERNS_18TensorIteratorBaseERKN3c106ScalarEENKUlvE_clEvENKUlvE6_clEvEUlNS4_4HalfEE_St5arrayIPcLm2EEEEviT0_T1_:
.text._ZN2at6native29vectorized_elementwise_kernelILi2EZZZNS0_21clamp_max_kernel_cudaERNS_18TensorIteratorBaseERKN3c106ScalarEENKUlvE_clEvENKUlvE6_clEvEUlNS4_4HalfEE_St5arrayIPcLm2EEEEviT0_T1_:
        /* <DEDUP_REMOVED lines=9> */
[----:B------:R-:W1:Y:S02]  /*0090*/  LDC.64 R2, c[0x0][0x230] ;  /* 0x00008c00ff027b82 */ /* 0x000e640000000a00 */
[----:B-1----:R-:W-:-:S04]  /*00a0*/  IMAD.WIDE R2, R0, 0x2, R2 ;  /* 0x0000000200027825 */ /* 0x002fc800078e0202 */
[----:B0-----:R-:W-:-:S05]  /*00b0*/  IMAD.WIDE.U32 R2, R5, 0x4, R2 ;  /* 0x0000000405027825 */ /* 0x001fca00078e0002 */
[----:B------:R-:W2:Y:S04]  /*00c0*/  LDG.E R6, desc[UR4][R2.64] ;  /* 0x0000000402067981 */ /* 0x000ea8000c1e1900 */
[----:B------:R-:W3:Y:S04]  /*00d0*/  LDG.E R14, desc[UR4][R2.64+0x200] ;  /* 0x00020004020e7981 */ /* 0x000ee8000c1e1900 */
[----:B------:R-:W4:Y:S04]  /*00e0*/  LDG.E R13, desc[UR4][R2.64+0x400] ;  /* 0x00040004020d7981 */ /* 0x000f28000c1e1900 */
[----:B------:R0:W5:Y:S02]  /*00f0*/  LDG.E R11, desc[UR4][R2.64+0x600] ;  /* 0x00060004020b7981 */ /* 0x000164000c1e1900 */
[----:B0-----:R-:W0:Y:S02]  /*0100*/  LDC.64 R2, c[0x0][0x228] ;  /* 0x00008a00ff027b82 */ /* 0x001e240000000a00 */
[----:B0-----:R-:W-:-:S04]  /*0110*/  IMAD.WIDE.U32 R2, R0, 0x2, R2 ;  /* 0x0000000200027825 */ /* 0x001fc800078e0002 */
[----:B------:R-:W-:-:S04]  /*0120*/  IMAD.WIDE R2, R5, 0x4, R2 ;  /* 0x0000000405027825 */ /* 0x000fc800078e0202 */
[----:B--2---:R-:W-:-:S05]  /*0130*/  HADD2.F32 R4, -RZ, R6.H0_H0 ;  /* 0x20000006ff047230 */ /* 0x004fca0000004100 */
[----:B------:R-:W-:Y:S02]  /*0140*/  FSETP.GTU.FTZ.AND P1, PT, |R4|, +INF , PT ;  /* 0x7f8000000400780b */ /* 0x000fe40003f3c200 */
[C---:B------:R-:W-:Y:S02]  /*0150*/  PRMT R4, R6.reuse, 0x7610, R4 ;  /* 0x0000761006047816 */ /* 0x040fe40000000004 */
[----:B----4-:R-:W-:Y:S02]  /*0160*/  PRMT R12, R13, 0x7610, R12 ;  /* 0x000076100d0c7816 */ /* 0x010fe4000000000c */
[----:B------:R-:W-:Y:S02]  /*0170*/  PRMT R6, R6, 0x7632, R6 ;  /* 0x0000763206067816 */ /* 0x000fe40000000006 */
[----:B-----5:R-:W-:Y:S01]  /*0180*/  PRMT R10, R11, 0x7610, R10 ;  /* 0x000076100b0a7816 */ /* 0x020fe2000000000a */
[----:B------:R-:W-:Y:S01]  /*0190*/  HADD2.F32 R19, -RZ, R12.H0_H0 ;  /* 0x2000000cff137230 */ /* 0x000fe20000004100 */
[----:B------:R-:W-:Y:S01]  /*01a0*/  PRMT R13, R13, 0x7632, R13 ;  /* 0x000076320d0d7816 */ /* 0x000fe2000000000d */
[----:B------:R-:W-:Y:S01]  /*01b0*/  HADD2.F32 R7, -RZ, R6.H0_H0 ;  /* 0x20000006ff077230 */ /* 0x000fe20000004100 */
[----:B------:R-:W-:Y:S01]  /*01c0*/  PRMT R11, R11, 0x7632, R11 ;  /* 0x000076320b0b7816 */ /* 0x000fe2000000000b */
[----:B------:R-:W0:Y:S01]  /*01d0*/  @!P1 LDC.U16 R9, c[0x0][0x218] ;  /* 0x00008600ff099b82 */ /* 0x000e220000000400 */
[----:B------:R-:W-:Y:S01]  /*01e0*/  @!P1 HADD2.F32 R8, -RZ, R4.H0_H0 ;  /* 0x20000004ff089230 */ /* 0x000fe20000004100 */
[----:B------:R-:W-:Y:S01]  /*01f0*/  FSETP.GTU.FTZ.AND P3, PT, |R19|, +INF , PT ;  /* 0x7f8000001300780b */ /* 0x000fe20003f7c200 */
[----:B------:R-:W-:Y:S01]  /*0200*/  HADD2.F32 R18, -RZ, R13.H0_H0 ;  /* 0x2000000dff127230 */ /* 0x000fe20000004100 */
[----:B------:R-:W-:Y:S01]  /*0210*/  FSETP.GTU.FTZ.AND P0, PT, |R7|, +INF , PT ;  /* 0x7f8000000700780b */ /* 0x000fe20003f1c200 */
[----:B------:R-:W-:-:S02]  /*0220*/  HADD2.F32 R17, -RZ, R11.H0_H0 ;  /* 0x2000000bff117230 */ /* 0x000fc40000004100 */
[----:B------:R-:W-:Y:S01]  /*0230*/  HADD2.F32 R16, -RZ, R10.H0_H0 ;  /* 0x2000000aff107230 */ /* 0x000fe20000004100 */
[----:B------:R-:W-:Y:S02]  /*0240*/  FSETP.GTU.FTZ.AND P4, PT, |R18|, +INF , PT ;  /* 0x7f8000001200780b */ /* 0x000fe40003f9c200 */
[----:B------:R-:W-:Y:S02]  /*0250*/  FSETP.GTU.FTZ.AND P6, PT, |R17|, +INF , PT ;  /* 0x7f8000001100780b */ /* 0x000fe40003fdc200 */
[----:B------:R-:W-:-:S03]  /*0260*/  FSETP.GTU.FTZ.AND P5, PT, |R16|, +INF , PT ;  /* 0x7f8000001000780b */ /* 0x000fc60003fbc200 */
[----:B------:R-:W1:Y:S08]  /*0270*/  @!P3 LDC.U16 R24, c[0x0][0x218] ;  /* 0x00008600ff18bb82 */ /* 0x000e700000000400 */
[----:B------:R-:W2:Y:S01]  /*0280*/  @!P0 LDC.U16 R26, c[0x0][0x218] ;  /* 0x00008600ff1a8b82 */ /* 0x000ea20000000400 */
[----:B0-----:R-:W-:-:S05]  /*0290*/  @!P1 HADD2.F32 R9, -RZ, R9.H0_H0 ;  /* 0x20000009ff099230 */ /* 0x001fca0000004100 */
[----:B------:R-:W-:Y:S02]  /*02a0*/  @!P1 FMNMX.FTZ R9, R8, R9, PT ;  /* 0x0000000908099209 */ /* 0x000fe40003810000 */
[C---:B---3--:R-:W-:Y:S01]  /*02b0*/  PRMT R8, R14.reuse, 0x7610, R8 ;  /* 0x000076100e087816 */ /* 0x048fe20000000008 */
[----:B------:R-:W0:Y:S01]  /*02c0*/  @!P4 LDC.U16 R23, c[0x0][0x218] ;  /* 0x00008600ff17cb82 */ /* 0x000e220000000400 */
[----:B------:R-:W-:Y:S02]  /*02d0*/  PRMT R14, R14, 0x7632, R14 ;  /* 0x000076320e0e7816 */ /* 0x000fe4000000000e */
[----:B------:R-:W-:Y:S01]  /*02e0*/  @!P1 F2FP.F16.F32.PACK_AB R4, RZ, R9 ;  /* 0x00000009ff04923e */ /* 0x000fe200000000ff */
[----:B------:R-:W-:Y:S02]  /*02f0*/  HADD2.F32 R25, -RZ, R8.H0_H0 ;  /* 0x20000008ff197230 */ /* 0x000fe40000004100 */
[----:B------:R-:W-:Y:S02]  /*0300*/  HADD2.F32 R20, -RZ, R14.H0_H0 ;  /* 0x2000000eff147230 */ /* 0x000fe40000004100 */
[----:B------:R-:W3:Y:S01]  /*0310*/  @!P6 LDC.U16 R22, c[0x0][0x218] ;  /* 0x00008600ff16eb82 */ /* 0x000ee20000000400 */
[----:B------:R-:W-:Y:S01]  /*0320*/  FSETP.GTU.FTZ.AND P1, PT, |R25|, +INF , PT ;  /* 0x7f8000001900780b */ /* 0x000fe20003f3c200 */
[----:B-1----:R-:W-:Y:S01]  /*0330*/  @!P3 HADD2.F32 R24, -RZ, R24.H0_H0 ;  /* 0x20000018ff18b230 */ /* 0x002fe20000004100 */
[----:B------:R-:W-:Y:S01]  /*0340*/  FSETP.GTU.FTZ.AND P2, PT, |R20|, +INF , PT ;  /* 0x7f8000001400780b */ /* 0x000fe20003f5c200 */
[----:B--2---:R-:W-:-:S04]  /*0350*/  @!P0 HADD2.F32 R26, -RZ, R26.H0_H0 ;  /* 0x2000001aff1a8230 */ /* 0x004fc80000004100 */
[----:B------:R-:W1:Y:S01]  /*0360*/  @!P5 LDC.U16 R21, c[0x0][0x218] ;  /* 0x00008600ff15db82 */ /* 0x000e620000000400 */
[----:B------:R-:W-:Y:S02]  /*0370*/  @!P3 FMNMX.FTZ R19, R24, R19, PT ;  /* 0x000000131813b209 */ /* 0x000fe40003810000 */
[----:B------:R-:W-:Y:S02]  /*0380*/  @!P0 FMNMX.FTZ R7, R26, R7, PT ;  /* 0x000000071a078209 */ /* 0x000fe40003810000 */
[----:B------:R-:W-:-:S03]  /*0390*/  @!P3 F2FP.F16.F32.PACK_AB R12, RZ, R19 ;  /* 0x00000013ff0cb23e */ /* 0x000fc600000000ff */
[----:B------:R-:W2:Y:S01]  /*03a0*/  @!P1 LDC.U16 R9, c[0x0][0x218] ;  /* 0x00008600ff099b82 */ /* 0x000ea20000000400 */
[----:B0-----:R-:W-:Y:S01]  /*03b0*/  @!P4 HADD2.F32 R23, -RZ, R23.H0_H0 ;  /* 0x20000017ff17c230 */ /* 0x001fe20000004100 */
[----:B------:R-:W-:-:S04]  /*03c0*/  @!P0 F2FP.F16.F32.PACK_AB R6, RZ, R7 ;  /* 0x00000007ff06823e */ /* 0x000fc800000000ff */
[----:B------:R-:W-:Y:S02]  /*03d0*/  @!P4 FMNMX.FTZ R18, R23, R18, PT ;  /* 0x000000121712c209 */ /* 0x000fe40003810000 */
[----:B------:R-:W0:Y:S01]  /*03e0*/  @!P2 LDC.U16 R15, c[0x0][0x218] ;  /* 0x00008600ff0fab82 */ /* 0x000e220000000400 */
[----:B---3--:R-:W-:Y:S01]  /*03f0*/  @!P6 HADD2.F32 R22, -RZ, R22.H0_H0 ;  /* 0x20000016ff16e230 */ /* 0x008fe20000004100 */
[----:B------:R-:W-:Y:S02]  /*0400*/  @!P4 F2FP.F16.F32.PACK_AB R13, RZ, R18 ;  /* 0x00000012ff0dc23e */ /* 0x000fe400000000ff */
[----:B------:R-:W-:Y:S02]  /*0410*/  PRMT R4, R4, 0x5410, R6 ;  /* 0x0000541004047816 */ /* 0x000fe40000000006 */
[----:B------:R-:W-:Y:S01]  /*0420*/  @!P6 FMNMX.FTZ R17, R22, R17, PT ;  /* 0x000000111611e209 */ /* 0x000fe20003810000 */
[----:B-1----:R-:W-:Y:S01]  /*0430*/  @!P5 HADD2.F32 R21, -RZ, R21.H0_H0 ;  /* 0x20000015ff15d230 */ /* 0x002fe20000004100 */
[----:B------:R-:W-:Y:S01]  /*0440*/  PRMT R12, R12, 0x5410, R13 ;  /* 0x000054100c0c7816 */ /* 0x000fe2000000000d */
[----:B------:R-:W-:Y:S01]  /*0450*/  STG.E desc[UR4][R2.64], R4 ;  /* 0x0000000402007986 */ /* 0x000fe2000c101904 */
[----:B------:R-:W-:-:S02]  /*0460*/  @!P6 F2FP.F16.F32.PACK_AB R11, RZ, R17 ;  /* 0x00000011ff0be23e */ /* 0x000fc400000000ff */
[----:B------:R-:W-:Y:S01]  /*0470*/  @!P5 FMNMX.FTZ R16, R21, R16, PT ;  /* 0x000000101510d209 */ /* 0x000fe20003810000 */
[----:B------:R-:W-:Y:S01]  /*0480*/  STG.E desc[UR4][R2.64+0x400], R12 ;  /* 0x0004000c02007986 */ /* 0x000fe2000c101904 */
[----:B--2---:R-:W-:Y:S02]  /*0490*/  @!P1 HADD2.F32 R0, -RZ, R9.H0_H0 ;  /* 0x20000009ff009230 */ /* 0x004fe40000004100 */
[----:B------:R-:W-:-:S03]  /*04a0*/  @!P5 F2FP.F16.F32.PACK_AB R10, RZ, R16 ;  /* 0x00000010ff0ad23e */ /* 0x000fc600000000ff */
[----:B------:R-:W-:Y:S02]  /*04b0*/  @!P1 FMNMX.FTZ R25, R0, R25, PT ;  /* 0x0000001900199209 */ /* 0x000fe40003810000 */
[----:B------:R-:W-:Y:S01]  /*04c0*/  PRMT R10, R10, 0x5410, R11 ;  /* 0x000054100a0a7816 */ /* 0x000fe2000000000b */
[----:B0-----:R-:W-:Y:S01]  /*04d0*/  @!P2 HADD2.F32 R15, -RZ, R15.H0_H0 ;  /* 0x2000000fff0fa230 */ /* 0x001fe20000004100 */
[----:B------:R-:W-:-:S03]  /*04e0*/  @!P1 F2FP.F16.F32.PACK_AB R8, RZ, R25 ;  /* 0x00000019ff08923e */ /* 0x000fc600000000ff */
[----:B------:R-:W-:Y:S01]  /*04f0*/  STG.E desc[UR4][R2.64+0x600], R10 ;  /* 0x0006000a02007986 */ /* 0x000fe2000c101904 */
[----:B------:R-:W-:-:S04]  /*0500*/  @!P2 FMNMX.FTZ R20, R15, R20, PT ;  /* 0x000000140f14a209 */ /* 0x000fc80003810000 */
[----:B------:R-:W-:-:S04]  /*0510*/  @!P2 F2FP.F16.F32.PACK_AB R14, RZ, R20 ;  /* 0x00000014ff0ea23e */ /* 0x000fc800000000ff */
[----:B------:R-:W-:-:S05]  /*0520*/  PRMT R8, R8, 0x5410, R14 ;  /* 0x0000541008087816 */ /* 0x000fca000000000e */
[----:B------:R-:W-:Y:S01]  /*0530*/  STG.E desc[UR4][R2.64+0x200], R8 ;  /* 0x0002000802007986 */ /* 0x000fe2000c101904 */
[----:B------:R-:W-:Y:S05]  /*0540*/  EXIT ;  /* 0x000000000000794d */ /* 0x000fea0003800000 */
.L_x_5337:
[----:B------:R-:W0:Y:S01]  /*0550*/  S2R R11, SR_TID.X ;  /* 0x00000000000b7919 */ /* 0x000e220000002100 */
[----:B------:R-:W-:Y:S02]  /*0560*/  PRMT R5, RZ, 0x7610, R5 ;  /* 0x00007610ff057816 */ /* 0x000fe40000000005 */
[----:B0-----:R-:W-:Y:S01]  /*0570*/  ISETP.GE.AND P6, PT, R11, R4, PT ;  /* 0x000000040b00720c */ /* 0x001fe20003fc6270 */
[----:B------:R-:W-:-:S12]  /*0580*/  IMAD.MOV.U32 R15, RZ, RZ, R11 ;  /* 0x000000ffff0f7224 */ /* 0x000fd800078e000b */
[----:B------:R-:W-:Y:S02]  /*0590*/  @!P6 IMAD.IADD R13, R0, 0x1, R15 ;  /* 0x00000001000de824 */ /* 0x000fe400078e020f */
[----:B------:R-:W-:-:S05]  /*05a0*/  @!P6 VIADD R15, R15, 0x80 ;  /* 0x000000800f0fe836 */ /* 0x000fca0000000000 */
[----:B------:R-:W-:-:S13]  /*05b0*/  ISETP.GE.AND P0, PT, R15, R4, PT ;  /* 0x000000040f00720c */ /* 0x000fda0003f06270 */
[----:B------:R-:W0:Y:S01]  /*05c0*/  @!P0 LDC.64 R2, c[0x0][0x230] ;  /* 0x00008c00ff028b82 */ /* 0x000e220000000a00 */
[----:B------:R-:W-:Y:S02]  /*05d0*/  @!P0 IMAD.IADD R9, R0, 0x1, R15 ;  /* 0x0000000100098824 */ /* 0x000fe400078e020f */
[----:B------:R-:W-:Y:S01]  /*05e0*/  @!P0 VIADD R15, R15, 0x80 ;  /* 0x000000800f0f8836 */ /* 0x000fe20000000000 */
[----:B------:R-:W-:Y:S01]  /*05f0*/  BSSY B0, `(.L_x_5338) ;  /* 0x0000012000007945 */ /* 0x000fe20003800000 */
[----:B0-----:R-:W-:-:S03]  /*0600*/  @!P0 IMAD.WIDE.U32 R8, R9, 0x2, R2 ;  /* 0x0000000209088825 */ /* 0x001fc600078e0002 */
[----:B------:R-:W0:Y:S02]  /*0610*/  @!P6 LDC.64 R2, c[0x0][0x230] ;  /* 0x00008c00ff02eb82 */ /* 0x000e240000000a00 */
[----:B------:R1:W5:Y:S01]  /*0620*/  @!P0 LDG.E.U16 R5, desc[UR4][R8.64] ;  /* 0x0000000408058981 */ /* 0x000362000c1e1500 */
[----:B------:R-:W-:Y:S02]  /*0630*/  ISETP.GE.AND P0, PT, R15, R4, PT ;  /* 0x000000040f00720c */ /* 0x000fe40003f06270 */
[----:B------:R-:W-:Y:S02]  /*0640*/  PRMT R6, RZ, 0x7610, R6 ;  /* 0x00007610ff067816 */ /* 0x000fe40000000006 */
[----:B------:R-:W-:-:S09]  /*0650*/  PRMT R7, RZ, 0x7610, R7 ;  /* 0x00007610ff077816 */ /* 0x000fd20000000007 */
[----:B-1----:R-:W-:Y:S05]  /*0660*/  @P0 BRA `(.L_x_5339) ;  /* 0x0000000000280947 */ /* 0x002fea0003800000 */
[----:B------:R-:W1:Y:S01]  /*0670*/  LDC.64 R8, c[0x0][0x230] ;  /* 0x00008c00ff087b82 */ /* 0x000e620000000a00 */
[----:B------:R-:W-:Y:S02]  /*0680*/  IMAD.IADD R17, R0, 0x1, R15 ;  /* 0x0000000100117824 */ /* 0x000fe400078e020f */
[----:B------:R-:W-:-:S05]  /*0690*/  VIADD R15, R15, 0x80 ;  /* 0x000000800f0f7836 */ /* 0x000fca0000000000 */
[----:B------:R-:W-:-:S13]  /*06a0*/  ISETP.GE.AND P0, PT, R15, R4, PT ;  /* 0x000000040f00720c */ /* 0x000fda0003f06270 */
[----:B------:R-:W-:Y:S02]  /*06b0*/  @!P0 IMAD.IADD R7, R0, 0x1, R15 ;  /* 0x0000000100078824 */ /* 0x000fe400078e020f */
[----:B-1----:R-:W-:-:S04]  /*06c0*/  IMAD.WIDE.U32 R16, R17, 0x2, R8 ;  /* 0x0000000211107825 */ /* 0x002fc800078e0008 */
[----:B------:R-:W-:Y:S02]  /*06d0*/  @!P0 IMAD.WIDE.U32 R8, R7, 0x2, R8 ;  /* 0x0000000207088825 */ /* 0x000fe400078e0008 */
[----:B------:R1:W5:Y:S04]  /*06e0*/  LDG.E.U16 R7, desc[UR4][R16.64] ;  /* 0x0000000410077981 */ /* 0x000368000c1e1500 */
[----:B------:R1:W5:Y:S01]  /*06f0*/  @!P0 LDG.E.U16 R6, desc[UR4][R8.64] ;  /* 0x0000000408068981 */ /* 0x000362000c1e1500 */
[----:B------:R-:W-:-:S07]  /*0700*/  @!P0 VIADD R15, R15, 0x80 ;  /* 0x000000800f0f8836 */ /* 0x000fce0000000000 */
.L_x_5339:
[----:B------:R-:W-:Y:S05]  /*0710*/  BSYNC B0 ;  /* 0x0000000000007941 */ /* 0x000fea0003800000 */
.L_x_5338:
[----:B------:R-:W-:Y:S01]  /*0720*/  ISETP.GE.AND P0, PT, R15, R4, PT ;  /* 0x000000040f00720c */ /* 0x000fe20003f06270 */
[----:B------:R-:W-:Y:S01]  /*0730*/  BSSY B0, `(.L_x_5340) ;  /* 0x000000e000007945 */ /* 0x000fe20003800000 */
[----:B-1----:R-:W-:Y:S02]  /*0740*/  PRMT R8, RZ, 0x7610, R8 ;  /* 0x00007610ff087816 */ /* 0x002fe40000000008 */
[----:B------:R-:W-:-:S09]  /*0750*/  PRMT R9, RZ, 0x7610, R9 ;  /* 0x00007610ff097816 */ /* 0x000fd20000000009 */
[----:B------:R-:W-:Y:S05]  /*0760*/  @P0 BRA `(.L_x_5341) ;  /* 0x0000000000280947 */ /* 0x000fea0003800000 */
        /* <DEDUP_REMOVED lines=10> */
.L_x_5341:
[----:B------:R-:W-:Y:S05]  /*0810*/  BSYNC B0 ;  /* 0x0000000000007941 */ /* 0x000fea0003800000 */
.L_x_5340:
[----:B------:R-:W-:Y:S01]  /*0820*/  ISETP.GE.AND P1, PT, R15, R4, PT ;  /* 0x000000040f00720c */ /* 0x000fe20003f26270 */
[----:B01----:R-:W-:Y:S01]  /*0830*/  @!P6 IMAD.WIDE.U32 R18, R13, 0x2, R2 ;  /* 0x000000020d12e825 */ /* 0x003fe200078e0002 */
[----:B------:R-:W-:-:S06]  /*0840*/  PRMT R13, RZ, 0x7610, R13 ;  /* 0x00007610ff0d7816 */ /* 0x000fcc000000000d */
[----:B------:R0:W2:Y:S05]  /*0850*/  @!P6 LDG.E.U16 R13, desc[UR4][R18.64] ;  /* 0x00000004120de981 */ /* 0x0000aa000c1e1500 */
[----:B------:R-:W-:Y:S01]  /*0860*/  @!P1 IMAD.IADD R21, R0, 0x1, R15 ;  /* 0x0000000100159824 */ /* 0x000fe200078e020f */
[----:B------:R-:W1:Y:S01]  /*0870*/  @!P1 LDC.64 R2, c[0x0][0x230] ;  /* 0x00008c00ff029b82 */ /* 0x000e620000000a00 */
[----:B------:R-:W-:-:S05]  /*0880*/  @!P1 VIADD R15, R15, 0x80 ;  /* 0x000000800f0f9836 */ /* 0x000fca0000000000 */
[----:B------:R-:W-:-:S13]  /*0890*/  ISETP.GE.AND P0, PT, R15, R4, PT ;  /* 0x000000040f00720c */ /* 0x000fda0003f06270 */
[----:B------:R-:W3:Y:S01]  /*08a0*/  @!P0 LDC.64 R16, c[0x0][0x230] ;  /* 0x00008c00ff108b82 */ /* 0x000ee20000000a00 */
[----:B------:R-:W-:Y:S01]  /*08b0*/  @!P0 IMAD.IADD R15, R0, 0x1, R15 ;  /* 0x00000001000f8824 */ /* 0x000fe200078e020f */
[----:B------:R-:W-:Y:S02]  /*08c0*/  PRMT R10, RZ, 0x7610, R10 ;  /* 0x00007610ff0a7816 */ /* 0x000fe4000000000a */
[----:B------:R-:W-:Y:S01]  /*08d0*/  PRMT R12, RZ, 0x7610, R12 ;  /* 0x00007610ff0c7816 */ /* 0x000fe2000000000c */
[----:B-1----:R-:W-:-:S05]  /*08e0*/  @!P1 IMAD.WIDE.U32 R2, R21, 0x2, R2 ;  /* 0x0000000215029825 */ /* 0x002fca00078e0002 */
[----:B------:R1:W4:Y:S01]  /*08f0*/  @!P1 LDG.E.U16 R10, desc[UR4][R2.64] ;  /* 0x00000004020a9981 */ /* 0x000322000c1e1500 */
[----:B---3--:R-:W-:-:S05]  /*0900*/  @!P0 IMAD.WIDE.U32 R16, R15, 0x2, R16 ;  /* 0x000000020f108825 */ /* 0x008fca00078e0010 */
[----:B------:R3:W4:Y:S01]  /*0910*/  @!P0 LDG.E.U16 R12, desc[UR4][R16.64] ;  /* 0x00000004100c8981 */ /* 0x000722000c1e1500 */
[----:B-----5:R-:W-:Y:S02]  /*0920*/  HADD2.F32 R20, -RZ, R7.H0_H0 ;  /* 0x20000007ff147230 */ /* 0x020fe40000004100 */
[C---:B0-----:R-:W-:Y:S02]  /*0930*/  VIADD R19, R11.reuse, 0x100 ;  /* 0x000001000b137836 */ /* 0x041fe40000000000 */
[----:B------:R-:W-:Y:S01]  /*0940*/  HADD2.F32 R18, -RZ, R5.H0_H0 ;  /* 0x20000005ff127230 */ /* 0x000fe20000004100 */
[----:B------:R-:W-:Y:S01]  /*0950*/  FSETP.GTU.FTZ.AND P1, PT, |R20|, +INF , PT ;  /* 0x7f8000001400780b */ /* 0x000fe20003f3c200 */
[----:B------:R-:W-:-:S03]  /*0960*/  VIADD R15, R11, 0x80 ;  /* 0x000000800b0f7836 */ /* 0x000fc60000000000 */
[----:B------:R-:W-:Y:S02]  /*0970*/  ISETP.GE.OR P2, PT, R19, R4, P1 ;  /* 0x000000041300720c */ /* 0x000fe40000f46670 */
[----:B------:R-:W-:-:S04]  /*0980*/  FSETP.GTU.FTZ.AND P0, PT, |R18|, +INF , PT ;  /* 0x7f8000001200780b */ /* 0x000fc80003f1c200 */
[----:B------:R-:W-:-:S07]  /*0990*/  ISETP.GE.OR P0, PT, R15, R4, P0 ;  /* 0x000000040f00720c */ /* 0x000fce0000706670 */
[----:B------:R-:W0:Y:S08]  /*09a0*/  @!P2 LDC.U16 R14, c[0x0][0x218] ;  /* 0x00008600ff0eab82 */ /* 0x000e300000000400 */
[----:B-1----:R-:W1:Y:S01]  /*09b0*/  @!P0 LDC.U16 R2, c[0x0][0x218] ;  /* 0x00008600ff028b82 */ /* 0x002e620000000400 */
[----:B0-----:R-:W-:Y:S02]  /*09c0*/  @!P2 HADD2.F32 R15, -RZ, R14.H0_H0 ;  /* 0x2000000eff0fa230 */ /* 0x001fe40000004100 */
[----:B------:R-:W-:-:S03]  /*09d0*/  HADD2.F32 R14, -RZ, R6.H0_H0 ;  /* 0x20000006ff0e7230 */ /* 0x000fc60000004100 */
[----:B------:R-:W-:Y:S01]  /*09e0*/  @!P2 FMNMX.FTZ R20, R20, R15, PT ;  /* 0x0000000f1414a209 */ /* 0x000fe20003810000 */
[----:B-1----:R-:W-:-:S03]  /*09f0*/  @!P0 HADD2.F32 R3, -RZ, R2.H0_H0 ;  /* 0x20000002ff038230 */ /* 0x002fc60000004100 */
[----:B------:R-:W-:Y:S02]  /*0a00*/  @!P2 F2FP.F16.F32.PACK_AB R2, RZ, R20 ;  /* 0x00000014ff02a23e */ /* 0x000fe400000000ff */
[----:B------:R-:W-:Y:S01]  /*0a10*/  @!P0 FMNMX.FTZ R18, R18, R3, PT ;  /* 0x0000000312128209 */ /* 0x000fe20003810000 */
[----:B------:R-:W-:Y:S01]  /*0a20*/  VIADD R3, R11, 0x180 ;  /* 0x000001800b037836 */ /* 0x000fe20000000000 */
[----:B------:R-:W-:Y:S02]  /*0a30*/  FSETP.GTU.FTZ.AND P3, PT, |R14|, +INF , PT ;  /* 0x7f8000000e00780b */ /* 0x000fe40003f7c200 */
[----:B------:R-:W-:Y:S01]  /*0a40*/  @!P0 F2FP.F16.F32.PACK_AB R18, RZ, R18 ;  /* 0x00000012ff12823e */ /* 0x000fe200000000ff */
[----:B------:R-:W-:Y:S01]  /*0a50*/  HADD2.F32 R15, -RZ, R9.H0_H0 ;  /* 0x20000009ff0f7230 */ /* 0x000fe20000004100 */
[-C--:B------:R-:W-:Y:S01]  /*0a60*/  ISETP.GE.OR P3, PT, R3, R4.reuse, P3 ;  /* 0x000000040300720c */ /* 0x080fe20001f66670 */
[----:B---3--:R-:W-:Y:S01]  /*0a70*/  HADD2.F32 R16, -RZ, R8.H0_H0 ;  /* 0x20000008ff107230 */ /* 0x008fe20000004100 */
[----:B------:R-:W-:Y:S01]  /*0a80*/  @!P0 PRMT R5, R18, 0x7610, R5 ;  /* 0x0000761012058816 */ /* 0x000fe20000000005 */
[C---:B------:R-:W-:Y:S01]  /*0a90*/  VIADD R3, R11.reuse, 0x200 ;  /* 0x000002000b037836 */ /* 0x040fe20000000000 */
[----:B------:R-:W-:Y:S01]  /*0aa0*/  @!P2 PRMT R7, R2, 0x7610, R7 ;  /* 0x000076100207a816 */ /* 0x000fe20000000007 */
[----:B------:R-:W-:Y:S01]  /*0ab0*/  VIADD R21, R11, 0x280 ;  /* 0x000002800b157836 */ /* 0x000fe20000000000 */
[----:B------:R-:W-:Y:S01]  /*0ac0*/  FSETP.GTU.FTZ.AND P0, PT, |R15|, +INF , PT ;  /* 0x7f8000000f00780b */ /* 0x000fe20003f1c200 */
[C---:B------:R-:W-:Y:S01]  /*0ad0*/  VIADD R23, R11.reuse, 0x300 ;  /* 0x000003000b177836 */ /* 0x040fe20000000000 */
[----:B------:R-:W-:Y:S01]  /*0ae0*/  FSETP.GTU.FTZ.AND P2, PT, |R16|, +INF , PT ;  /* 0x7f8000001000780b */ /* 0x000fe20003f5c200 */
[----:B------:R-:W-:Y:S01]  /*0af0*/  VIADD R25, R11, 0x380 ;  /* 0x000003800b197836 */ /* 0x000fe20000000000 */
[----:B------:R-:W-:-:S02]  /*0b00*/  ISETP.GE.OR P0, PT, R3, R4, P0 ;  /* 0x000000040300720c */ /* 0x000fc40000706670 */
[----:B------:R-:W-:Y:S01]  /*0b10*/  ISETP.GE.OR P2, PT, R21, R4, P2 ;  /* 0x000000041500720c */ /* 0x000fe20001746670 */
[----:B------:R-:W0:Y:S10]  /*0b20*/  @!P6 LDC.64 R2, c[0x0][0x228] ;  /* 0x00008a00ff02eb82 */ /* 0x000e340000000a00 */
[----:B------:R-:W1:Y:S08]  /*0b30*/  @!P0 LDC.U16 R21, c[0x0][0x218] ;  /* 0x00008600ff158b82 */ /* 0x000e700000000400 */
[----:B------:R-:W3:Y:S01]  /*0b40*/  @!P2 LDC.U16 R22, c[0x0][0x218] ;  /* 0x00008600ff16ab82 */ /* 0x000ee20000000400 */
[----:B------:R-:W-:Y:S04]  /*0b50*/  BSSY B0, `(.L_x_5342) ;  /* 0x0000056000007945 */ /* 0x000fe80003800000 */
[----:B------:R-:W-:Y:S01]  /*0b60*/  BSSY B1, `(.L_x_5343) ;  /* 0x000004e000017945 */ /* 0x000fe20003800000 */
[----:B--2---:R-:W-:-:S05]  /*0b70*/  HADD2.F32 R19, -RZ, R13.H0_H0 ;  /* 0x2000000dff137230 */ /* 0x004fca0000004100 */
[----:B------:R-:W-:-:S04]  /*0b80*/  FSETP.GTU.FTZ.AND P1, PT, |R19|, +INF , PT ;  /* 0x7f8000001300780b */ /* 0x000fc80003f3c200 */
[----:B------:R-:W-:-:S13]  /*0b90*/  ISETP.GE.OR P1, PT, R11, R4, P1 ;  /* 0x000000040b00720c */ /* 0x000fda0000f26670 */
[----:B------:R-:W2:Y:S01]  /*0ba0*/  @!P1 LDC.U16 R20, c[0x0][0x218] ;  /* 0x00008600ff149b82 */ /* 0x000ea20000000400 */
[----:B----4-:R-:W-:-:S05]  /*0bb0*/  HADD2.F32 R17, -RZ, R10.H0_H0 ;  /* 0x2000000aff117230 */ /* 0x010fca0000004100 */
[----:B------:R-:W-:-:S04]  /*0bc0*/  FSETP.GTU.FTZ.AND P5, PT, |R17|, +INF , PT ;  /* 0x7f8000001100780b */ /* 0x000fc80003fbc200 */
[----:B------:R-:W-:Y:S02]  /*0bd0*/  ISETP.GE.OR P5, PT, R23, R4, P5 ;  /* 0x000000041700720c */ /* 0x000fe40002fa6670 */
[----:B------:R-:W4:Y:S01]  /*0be0*/  @!P3 LDC.U16 R23, c[0x0][0x218] ;  /* 0x00008600ff17bb82 */ /* 0x000f220000000400 */
[----:B------:R-:W-:-:S05]  /*0bf0*/  HADD2.F32 R18, -RZ, R12.H0_H0 ;  /* 0x2000000cff127230 */ /* 0x000fca0000004100 */
[----:B------:R-:W-:-:S04]  /*0c00*/  FSETP.GTU.FTZ.AND P4, PT, |R18|, +INF , PT ;  /* 0x7f8000001200780b */ /* 0x000fc80003f9c200 */
[----:B------:R-:W-:Y:S01]  /*0c10*/  ISETP.GE.OR P4, PT, R25, R4, P4 ;  /* 0x000000041900720c */ /* 0x000fe20002786670 */
[----:B--2---:R-:W-:-:S05]  /*0c20*/  @!P1 HADD2.F32 R20, -RZ, R20.H0_H0 ;  /* 0x20000014ff149230 */ /* 0x004fca0000004100 */
[----:B------:R-:W-:Y:S02]  /*0c30*/  @!P1 FMNMX.FTZ R24, R19, R20, PT ;  /* 0x0000001413189209 */ /* 0x000fe40003810000 */
[----:B------:R-:W2:Y:S08]  /*0c40*/  @!P5 LDC.U16 R20, c[0x0][0x218] ;  /* 0x00008600ff14db82 */ /* 0x000eb00000000400 */
[----:B------:R-:W3:Y:S01]  /*0c50*/  @!P4 LDC.U16 R19, c[0x0][0x218] ;  /* 0x00008600ff13cb82 */ /* 0x000ee20000000400 */
[----:B------:R-:W-:Y:S01]  /*0c60*/  @!P1 F2FP.F16.F32.PACK_AB R24, RZ, R24 ;  /* 0x00000018ff18923e */ /* 0x000fe200000000ff */
[----:B------:R-:W-:-:S02]  /*0c70*/  @!P6 IMAD.IADD R25, R0, 0x1, R11 ;  /* 0x000000010019e824 */ /* 0x000fc400078e020b */
[----:B----4-:R-:W-:Y:S01]  /*0c80*/  @!P3 HADD2.F32 R23, -RZ, R23.H0_H0 ;  /* 0x20000017ff17b230 */ /* 0x010fe20000004100 */
[----:B------:R-:W-:Y:S01]  /*0c90*/  @!P1 PRMT R13, R24, 0x7610, R13 ;  /* 0x00007610180d9816 */ /* 0x000fe2000000000d */
[----:B0-----:R-:W-:-:S03]  /*0ca0*/  @!P6 IMAD.WIDE.U32 R2, R25, 0x2, R2 ;  /* 0x000000021902e825 */ /* 0x001fc600078e0002 */
[----:B------:R-:W-:Y:S01]  /*0cb0*/  @!P3 FMNMX.FTZ R14, R14, R23, PT ;  /* 0x000000170e0eb209 */ /* 0x000fe20003810000 */
[----:B------:R-:W-:Y:S01]  /*0cc0*/  @!P6 VIADD R11, R11, 0x80 ;  /* 0x000000800b0be836 */ /* 0x000fe20000000000 */
[----:B------:R0:W-:Y:S04]  /*0cd0*/  @!P6 STG.E.U16 desc[UR4][R2.64], R13 ;  /* 0x0000000d0200e986 */ /* 0x0001e8000c101504 */
[----:B------:R-:W-:Y:S01]  /*0ce0*/  ISETP.GE.AND P1, PT, R11, R4, PT ;  /* 0x000000040b00720c */ /* 0x000fe20003f26270 */
[----:B--2---:R-:W-:Y:S01]  /*0cf0*/  @!P5 HADD2.F32 R20, -RZ, R20.H0_H0 ;  /* 0x20000014ff14d230 */ /* 0x004fe20000004100 */
[----:B0-----:R-:W-:Y:S01]  /*0d00*/  @!P3 F2FP.F16.F32.PACK_AB R3, RZ, R14 ;  /* 0x0000000eff03b23e */ /* 0x001fe200000000ff */
[----:B-1----:R-:W-:Y:S02]  /*0d10*/  @!P0 HADD2.F32 R14, -RZ, R21.H0_H0 ;  /* 0x20000015ff0e8230 */ /* 0x002fe40000004100 */
[----:B---3--:R-:W-:-:S02]  /*0d20*/  @!P2 HADD2.F32 R21, -RZ, R22.H0_H0 ;  /* 0x20000016ff15a230 */ /* 0x008fc40000004100 */
[----:B------:R-:W-:Y:S01]  /*0d30*/  @!P4 HADD2.F32 R19, -RZ, R19.H0_H0 ;  /* 0x20000013ff13c230 */ /* 0x000fe20000004100 */
[----:B------:R-:W-:Y:S02]  /*0d40*/  @!P0 FMNMX.FTZ R15, R15, R14, PT ;  /* 0x0000000e0f0f8209 */ /* 0x000fe40003810000 */
[----:B------:R-:W-:Y:S02]  /*0d50*/  @!P2 FMNMX.FTZ R16, R16, R21, PT ;  /* 0x000000151010a209 */ /* 0x000fe40003810000 */
[----:B------:R-:W-:Y:S02]  /*0d60*/  @!P5 FMNMX.FTZ R17, R17, R20, PT ;  /* 0x000000141111d209 */ /* 0x000fe40003810000 */
[----:B------:R-:W-:Y:S02]  /*0d70*/  @!P4 FMNMX.FTZ R18, R18, R19, PT ;  /* 0x000000131212c209 */ /* 0x000fe40003810000 */
[----:B------:R-:W-:Y:S02]  /*0d80*/  @!P0 F2FP.F16.F32.PACK_AB R15, RZ, R15 ;  /* 0x0000000fff0f823e */ /* 0x000fe400000000ff */
[----:B------:R-:W-:-:S02]  /*0d90*/  @!P2 F2FP.F16.F32.PACK_AB R16, RZ, R16 ;  /* 0x00000010ff10a23e */ /* 0x000fc400000000ff */
[----:B------:R-:W-:Y:S02]  /*0da0*/  @!P5 F2FP.F16.F32.PACK_AB R17, RZ, R17 ;  /* 0x00000011ff11d23e */ /* 0x000fe400000000ff */
[----:B------:R-:W-:Y:S02]  /*0db0*/  @!P4 F2FP.F16.F32.PACK_AB R18, RZ, R18 ;  /* 0x00000012ff12c23e */ /* 0x000fe400000000ff */
[----:B------:R-:W-:Y:S02]  /*0dc0*/  @!P3 PRMT R6, R3, 0x7610, R6 ;  /* 0x000076100306b816 */ /* 0x000fe40000000006 */
[----:B------:R-:W-:Y:S02]  /*0dd0*/  @!P0 PRMT R9, R15, 0x7610, R9 ;  /* 0x000076100f098816 */ /* 0x000fe40000000009 */
[----:B------:R-:W-:Y:S02]  /*0de0*/  @!P2 PRMT R8, R16, 0x7610, R8 ;  /* 0x000076101008a816 */ /* 0x000fe40000000008 */
[----:B------:R-:W-:-:S02]  /*0df0*/  @!P5 PRMT R10, R17, 0x7610, R10 ;  /* 0x00007610110ad816 */ /* 0x000fc4000000000a */
        /* <DEDUP_REMOVED lines=14> */
.L_x_5344:
[----:B------:R-:W-:-:S13]  /*0ee0*/  ISETP.GE.AND P0, PT, R11, R4, PT ;  /* 0x000000040b00720c */ /* 0x000fda0003f06270 */
[----:B------:R-:W-:Y:S05]  /*0ef0*/  @P0 BRA `(.L_x_5346) ;  /* 0x0000000000300947 */ /* 0x000fea0003800000 */
[----:B0-----:R-:W0:Y:S01]  /*0f00*/  LDC.64 R2, c[0x0][0x228] ;  /* 0x00008a00ff027b82 */ /* 0x001e220000000a00 */
[----:B------:R-:W-:Y:S02]  /*0f10*/  IMAD.IADD R5, R0, 0x1, R11 ;  /* 0x0000000100057824 */ /* 0x000fe400078e020b */
[----:B------:R-:W-:Y:S02]  /*0f20*/  VIADD R11, R11, 0x80 ;  /* 0x000000800b0b7836 */ /* 0x000fe40000000000 */
[----:B0-----:R-:W-:-:S05]  /*0f30*/  IMAD.WIDE.U32 R2, R5, 0x2, R2 ;  /* 0x0000000205027825 */ /* 0x001fca00078e0002 */
[----:B------:R1:W-:Y:S02]  /*0f40*/  STG.E.U16 desc[UR4][R2.64], R6 ;  /* 0x0000000602007986 */ /* 0x0003e4000c101504 */
.L_x_5345:
[----:B------:R-:W-:-:S13]  /*0f50*/  ISETP.GE.AND P0, PT, R11, R4, PT ;  /* 0x000000040b00720c */ /* 0x000fda0003f06270 */
[----:B------:R-:W-:Y:S05]  /*0f60*/  @P0 BRA `(.L_x_5347) ;  /* 0x0000000000340947 */ /* 0x000fea0003800000 */
[----:B01----:R-:W0:Y:S01]  /*0f70*/  LDC.64 R2, c[0x0][0x228] ;  /* 0x00008a00ff027b82 */ /* 0x003e220000000a00 */
[----:B------:R-:W-:Y:S02]  /*0f80*/  IMAD.IADD R5, R0, 0x1, R11 ;  /* 0x0000000100057824 */ /* 0x000fe400078e020b */
[----:B------:R-:W-:Y:S02]  /*0f90*/  VIADD R11, R11, 0x80 ;  /* 0x000000800b0b7836 */ /* 0x000fe40000000000 */
[----:B0-----:R-:W-:-:S05]  /*0fa0*/  IMAD.WIDE.U32 R2, R5, 0x2, R2 ;  /* 0x0000000205027825 */ /* 0x001fca00078e0002 */
[----:B------:R1:W-:Y:S02]  /*0fb0*/  STG.E.U16 desc[UR4][R2.64], R9 ;  /* 0x0000000902007986 */ /* 0x0003e4000c101504 */
.L_x_5346:
        /* <DEDUP_REMOVED lines=8> */
.L_x_5347:
[----:B------:R-:W-:Y:S05]  /*1040*/  BSYNC B1 ;  /* 0x0000000000017941 */ /* 0x000fea0003800000 */
.L_x_5343:
[----:B------:R-:W-:-:S13]  /*1050*/  ISETP.GE.AND P0, PT, R11, R4, PT ;  /* 0x000000040b00720c */ /* 0x000fda0003f06270 */
[----:B012---:R-:W0:Y:S01]  /*1060*/  @!P0 LDC.64 R2, c[0x0][0x228] ;  /* 0x00008a00ff028b82 */ /* 0x007e220000000a00 */
[----:B------:R-:W-:Y:S02]  /*1070*/  @!P0 IMAD.IADD R5, R0, 0x1, R11 ;  /* 0x0000000100058824 */ /* 0x000fe400078e020b */
[----:B------:R-:W-:Y:S02]  /*1080*/  @!P0 VIADD R11, R11, 0x80 ;  /* 0x000000800b0b8836 */ /* 0x000fe40000000000 */
[----:B0-----:R-:W-:-:S05]  /*1090*/  @!P0 IMAD.WIDE.U32 R2, R5, 0x2, R2 ;  /* 0x0000000205028825 */ /* 0x001fca00078e0002 */
[----:B------:R2:W-:Y:S02]  /*10a0*/  @!P0 STG.E.U16 desc[UR4][R2.64], R10 ;  /* 0x0000000a02008986 */ /* 0x0005e4000c101504 */
.L_x_5348:
[----:B------:R-:W-:Y:S05]  /*10b0*/  BSYNC B0 ;  /* 0x0000000000007941 */ /* 0x000fea0003800000 */
.L_x_5342:
        /* <DEDUP_REMOVED lines=8> */
.L_x_5349:
        /* <DEDUP_REMOVED lines=12> */
.L_x_36169:


//--------------------- .text._ZN2at6native29vectorized_elementwise_kernelILi4EZZZNS0_21clamp_max_kernel_cudaERNS_18TensorIteratorBaseERKN3c106ScalarEENKUlvE_clEvENKUlvE6_clEvEUlNS4_4HalfEE_St5arrayIPcLm2EEEEviT0_T1_ --------------------------
	.section	.text._ZN2at6native29vectorized_elementwise_kernelILi4EZZZNS0_21clamp_max_kernel_cudaERNS_18TensorIteratorBaseERKN3c106ScalarEENKUlvE_clEvENKUlvE6_clEvEUlNS4_4HalfEE_St5arrayIPcLm2EEEEviT0_T1_,"ax",@progbits
	.align	128
        .global         _ZN2at6native29vectorized_elementwise_kernelILi4EZZZNS0_21clamp_max_kernel_cudaERNS_18TensorIteratorBaseERKN3c106ScalarEENKUlvE_clEvENKUlvE6_clEvEUlNS4_4HalfEE_St5arrayIPcLm2EEEEviT0_T1_
        .type           _ZN2at6native29vectorized_elementwise_kernelILi4EZZZNS0_21clamp_max_kernel_cudaERNS_18TensorIteratorBaseERKN3c106ScalarEENKUlvE_clEvENKUlvE6_clEvEUlNS4_4HalfEE_St5arrayIPcLm2EEEEviT0_T1_,@function
        .size           _ZN2at6native29vectorized_elementwise_kernelILi4EZZZNS0_21clamp_max_kernel_cudaERNS_18TensorIteratorBaseERKN3c106ScalarEENKUlvE_clEvENKUlvE6_clEvEUlNS4_4HalfEE_St5arrayIPcLm2EEEEviT0_T1_,(.L_x_36170 - _ZN2at6native29vectorized_elementwise_kernelILi4EZZZNS0_21clamp_max_kernel_cudaERNS_18TensorIteratorBaseERKN3c106ScalarEENKUlvE_clEvENKUlvE6_clEvEUlNS4_4HalfEE_St5arrayIPcLm2EEEEviT0_T1_)
        .other          _ZN2at6native29vectorized_elementwise_kernelILi4EZZZNS0_21clamp_max_kernel_cudaERNS_18TensorIteratorBaseERKN3c106ScalarEENKUlvE_clEvENKUlvE6_clEvEUlNS4_4HalfEE_St5arrayIPcLm2EEEEviT0_T1_,@"STO_CUDA_ENTRY STV_DEFAULT"
_ZN2at6native29vectorized_elementwise_kernelILi4EZZZNS0_21clamp_max_kernel_cudaERNS_18TensorIteratorBaseERKN3c106ScalarEENKUlvE_clEvENKUlvE6_clEvEUlNS4_4HalfEE_St5arrayIPcLm2EEEEviT0_T1_:
.text._ZN2at6native29vectorized_elementwise_kernelILi4EZZZNS0_21clamp_max_kernel_cudaERNS_18TensorIteratorBaseERKN3c106ScalarEENKUlvE_clEvENKUlvE6_clEvEUlNS4_4HalfEE_St5arrayIPcLm2EEEEviT0_T1_:
        /* <DEDUP_REMOVED lines=12> */
[----:B------:R-:W2:Y:S04]  /*00c0*/  LDG.E.64 R14, desc[UR4][R10.64] ;  /* 0x000000040a0e7981 */ /* 0x000ea8000c1e1b00 */
[----:B------:R-:W3:Y:S01]  /*00d0*/  LDG.E.64 R2, desc[UR4][R10.64+0x400] ;  /* 0x000400040a027981 */ /* 0x000ee2000c1e1b00 */
[----:B--2---:R-:W-:Y:S01]  /*00e0*/  HADD2.F32 R4, -RZ, R14.H0_H0 ;  /* 0x2000000eff047230 */ /* 0x004fe20000004100 */
[----:B------:R-:W-:Y:S02]  /*00f0*/  PRMT R6, R14, 0x7610, R6 ;  /* 0x000076100e067816 */ /* 0x000fe40000000006 */
[----:B------:R-:W-:Y:S02]  /*0100*/  PRMT R8, R15, 0x7610, R8 ;  /* 0x000076100f087816 */ /* 0x000fe40000000008 */
[----:B------:R-:W-:-:S02]  /*0110*/  FSETP.GTU.FTZ.AND P0, PT, |R4|, +INF , PT ;  /* 0x7f8000000400780b */ /* 0x000fc40003f1c200 */
[----:B---3--:R-:W-:Y:S01]  /*0120*/  PRMT R11, R3, 0x7610, R11 ;  /* 0x00007610030b7816 */ /* 0x008fe2000000000b */
[----:B------:R-:W-:Y:S01]  /*0130*/  HADD2.F32 R19, -RZ, R8.H0_H0 ;  /* 0x20000008ff137230 */ /* 0x000fe20000004100 */
[----:B------:R-:W-:Y:S02]  /*0140*/  PRMT R4, R14, 0x7632, R4 ;  /* 0x000076320e047816 */ /* 0x000fe40000000004 */
[----:B------:R-:W-:Y:S01]  /*0150*/  PRMT R5, R15, 0x7632, R5 ;  /* 0x000076320f057816 */ /* 0x000fe20000000005 */
[----:B------:R-:W-:Y:S01]  /*0160*/  HADD2.F32 R15, -RZ, R11.H0_H0 ;  /* 0x2000000bff0f7230 */ /* 0x000fe20000004100 */
[----:B------:R-:W-:Y:S02]  /*0170*/  PRMT R10, R3, 0x7632, R10 ;  /* 0x00007632030a7816 */ /* 0x000fe4000000000a */
[----:B------:R-:W-:Y:S01]  /*0180*/  FSETP.GTU.FTZ.AND P1, PT, |R19|, +INF , PT ;  /* 0x7f8000001300780b */ /* 0x000fe20003f3c200 */
[----:B------:R-:W-:Y:S01]  /*0190*/  HADD2.F32 R17, -RZ, R5.H0_H0 ;  /* 0x20000005ff117230 */ /* 0x000fe20000004100 */
[----:B------:R-:W-:Y:S01]  /*01a0*/  FSETP.GTU.FTZ.AND P5, PT, |R15|, +INF , PT ;  /* 0x7f8000000f00780b */ /* 0x000fe20003fbc200 */
[----:B------:R-:W0:Y:S01]  /*01b0*/  @!P0 LDC.U16 R12, c[0x0][0x218] ;  /* 0x00008600ff0c8b82 */ /* 0x000e220000000400 */
[----:B------:R-:W-:-:S02]  /*01c0*/  @!P0 HADD2.F32 R9, -RZ, R6.H0_H0 ;  /* 0x20000006ff098230 */ /* 0x000fc40000004100 */
[----:B------:R-:W-:Y:S01]  /*01d0*/  HADD2.F32 R14, -RZ, R10.H0_H0 ;  /* 0x2000000aff0e7230 */ /* 0x000fe20000004100 */
[----:B------:R-:W-:-:S04]  /*01e0*/  FSETP.GTU.FTZ.AND P2, PT, |R17|, +INF , PT ;  /* 0x7f8000001100780b */ /* 0x000fc80003f5c200 */
[----:B------:R-:W-:Y:S02]  /*01f0*/  FSETP.GTU.FTZ.AND P6, PT, |R14|, +INF , PT ;  /* 0x7f8000000e00780b */ /* 0x000fe40003fdc200 */
[----:B------:R-:W1:Y:S08]  /*0200*/  @!P1 LDC.U16 R25, c[0x0][0x218] ;  /* 0x00008600ff199b82 */ /* 0x000e700000000400 */
[----:B------:R-:W2:Y:S01]  /*0210*/  @!P5 LDC.U16 R23, c[0x0][0x218] ;  /* 0x00008600ff17db82 */ /* 0x000ea20000000400 */
[----:B0-----:R-:W-:-:S07]  /*0220*/  @!P0 HADD2.F32 R12, -RZ, R12.H0_H0 ;  /* 0x2000000cff0c8230 */ /* 0x001fce0000004100 */
[----:B------:R-:W0:Y:S01]  /*0230*/  @!P2 LDC.U16 R27, c[0x0][0x218] ;  /* 0x00008600ff1bab82 */ /* 0x000e220000000400 */
[----:B------:R-:W-:Y:S02]  /*0240*/  @!P0 FMNMX.FTZ R13, R9, R12, PT ;  /* 0x0000000c090d8209 */ /* 0x000fe40003810000 */
[C---:B------:R-:W-:Y:S02]  /*0250*/  PRMT R9, R2.reuse, 0x7632, R9 ;  /* 0x0000763202097816 */ /* 0x040fe40000000009 */
[----:B------:R-:W-:-:S03]  /*0260*/  PRMT R12, R2, 0x7610, R12 ;  /* 0x00007610020c7816 */ /* 0x000fc6000000000c */
[----:B------:R-:W3:Y:S01]  /*0270*/  @!P6 LDC.U16 R22, c[0x0][0x218] ;  /* 0x00008600ff16eb82 */ /* 0x000ee20000000400 */
[----:B------:R-:W-:Y:S01]  /*0280*/  @!P0 F2FP.F16.F32.PACK_AB R6, RZ, R13 ;  /* 0x0000000dff06823e */ /* 0x000fe200000000ff */
[----:B------:R-:W-:Y:S02]  /*0290*/  HADD2.F32 R16, -RZ, R9.H0_H0 ;  /* 0x20000009ff107230 */ /* 0x000fe40000004100 */
[----:B------:R-:W-:Y:S02]  /*02a0*/  HADD2.F32 R18, -RZ, R12.H0_H0 ;  /* 0x2000000cff127230 */ /* 0x000fe40000004100 */
[----:B------:R-:W-:Y:S01]  /*02b0*/  HADD2.F32 R13, -RZ, R4.H0_H0 ;  /* 0x20000004ff0d7230 */ /* 0x000fe20000004100 */
[----:B------:R-:W-:Y:S01]  /*02c0*/  FSETP.GTU.FTZ.AND P4, PT, |R16|, +INF , PT ;  /* 0x7f8000001000780b */ /* 0x000fe20003f9c200 */
[----:B------:R-:W4:Y:S01]  /*02d0*/  LDC.64 R2, c[0x0][0x228] ;  /* 0x00008a00ff027b82 */ /* 0x000f220000000a00 */
[----:B------:R-:W-:Y:S01]  /*02e0*/  FSETP.GTU.FTZ.AND P3, PT, |R18|, +INF , PT ;  /* 0x7f8000001200780b */ /* 0x000fe20003f7c200 */
[----:B-1----:R-:W-:Y:S01]  /*02f0*/  @!P1 HADD2.F32 R26, -RZ, R25.H0_H0 ;  /* 0x20000019ff1a9230 */ /* 0x002fe20000004100 */
[----:B------:R-:W-:Y:S01]  /*0300*/  FSETP.GTU.FTZ.AND P0, PT, |R13|, +INF , PT ;  /* 0x7f8000000d00780b */ /* 0x000fe20003f1c200 */
[----:B0-----:R-:W-:-:S08]  /*0310*/  @!P2 HADD2.F32 R28, -RZ, R27.H0_H0 ;  /* 0x2000001bff1ca230 */ /* 0x001fd00000004100 */
[----:B------:R-:W0:Y:S01]  /*0320*/  @!P4 LDC.U16 R24, c[0x0][0x218] ;  /* 0x00008600ff18cb82 */ /* 0x000e220000000400 */
[----:B------:R-:W-:-:S04]  /*0330*/  @!P2 FMNMX.FTZ R17, R28, R17, PT ;  /* 0x000000111c11a209 */ /* 0x000fc80003810000 */
[----:B------:R-:W-:-:S03]  /*0340*/  @!P2 F2FP.F16.F32.PACK_AB R5, RZ, R17 ;  /* 0x00000011ff05a23e */ /* 0x000fc600000000ff */
[----:B------:R-:W1:Y:S01]  /*0350*/  @!P3 LDC.U16 R20, c[0x0][0x218] ;  /* 0x00008600ff14bb82 */ /* 0x000e620000000400 */
[----:B----4-:R-:W-:Y:S01]  /*0360*/  IMAD.WIDE.U32 R2, R0, 0x2, R2 ;  /* 0x0000000200027825 */ /* 0x010fe200078e0002 */
[----:B------:R-:W-:-:S06]  /*0370*/  @!P1 FMNMX.FTZ R0, R26, R19, PT ;  /* 0x000000131a009209 */ /* 0x000fcc0003810000 */
[----:B------:R-:W4:Y:S01]  /*0380*/  @!P0 LDC.U16 R21, c[0x0][0x218] ;  /* 0x00008600ff158b82 */ /* 0x000f220000000400 */
[----:B------:R-:W-:Y:S01]  /*0390*/  @!P1 F2FP.F16.F32.PACK_AB R8, RZ, R0 ;  /* 0x00000000ff08923e */ /* 0x000fe200000000ff */
[----:B------:R-:W-:-:S03]  /*03a0*/  IMAD.WIDE R2, R7, 0x8, R2 ;  /* 0x0000000807027825 */ /* 0x000fc600078e0202 */
[----:B------:R-:W-:Y:S01]  /*03b0*/  PRMT R7, R8, 0x5410, R5 ;  /* 0x0000541008077816 */ /* 0x000fe20000000005 */
[----:B0-----:R-:W-:Y:S02]  /*03c0*/  @!P4 HADD2.F32 R25, -RZ, R24.H0_H0 ;  /* 0x20000018ff19c230 */ /* 0x001fe40000004100 */
[----:B--2---:R-:W-:Y:S02]  /*03d0*/  @!P5 HADD2.F32 R24, -RZ, R23.H0_H0 ;  /* 0x20000017ff18d230 */ /* 0x004fe40000004100 */
[----:B---3--:R-:W-:Y:S01]  /*03e0*/  @!P6 HADD2.F32 R23, -RZ, R22.H0_H0 ;  /* 0x20000016ff17e230 */ /* 0x008fe20000004100 */
[----:B------:R-:W-:Y:S02]  /*03f0*/  @!P4 FMNMX.FTZ R16, R25, R16, PT ;  /* 0x000000101910c209 */ /* 0x000fe40003810000 */
[----:B------:R-:W-:Y:S01]  /*0400*/  @!P5 FMNMX.FTZ R15, R24, R15, PT ;  /* 0x0000000f180fd209 */ /* 0x000fe20003810000 */
[----:B-1----:R-:W-:Y:S01]  /*0410*/  @!P3 HADD2.F32 R19, -RZ, R20.H0_H0 ;  /* 0x20000014ff13b230 */ /* 0x002fe20000004100 */
[----:B------:R-:W-:-:S02]  /*0420*/  @!P6 FMNMX.FTZ R14, R23, R14, PT ;  /* 0x0000000e170ee209 */ /* 0x000fc40003810000 */
[----:B------:R-:W-:Y:S02]  /*0430*/  @!P4 F2FP.F16.F32.PACK_AB R9, RZ, R16 ;  /* 0x00000010ff09c23e */ /* 0x000fe400000000ff */
[----:B------:R-:W-:Y:S02]  /*0440*/  @!P3 FMNMX.FTZ R18, R19, R18, PT ;  /* 0x000000121312b209 */ /* 0x000fe40003810000 */
[----:B------:R-:W-:Y:S01]  /*0450*/  @!P5 F2FP.F16.F32.PACK_AB R11, RZ, R15 ;  /* 0x0000000fff0bd23e */ /* 0x000fe200000000ff */
[----:B----4-:R-:W-:Y:S01]  /*0460*/  @!P0 HADD2.F32 R20, -RZ, R21.H0_H0 ;  /* 0x20000015ff148230 */ /* 0x010fe20000004100 */
[----:B------:R-:W-:Y:S02]  /*0470*/  @!P3 F2FP.F16.F32.PACK_AB R12, RZ, R18 ;  /* 0x00000012ff0cb23e */ /* 0x000fe400000000ff */
[----:B------:R-:W-:Y:S02]  /*0480*/  @!P6 F2FP.F16.F32.PACK_AB R10, RZ, R14 ;  /* 0x0000000eff0ae23e */ /* 0x000fe400000000ff */
[----:B------:R-:W-:-:S02]  /*0490*/  @!P0 FMNMX.FTZ R13, R20, R13, PT ;  /* 0x0000000d140d8209 */ /* 0x000fc40003810000 */
[----:B------:R-:W-:Y:S02]  /*04a0*/  PRMT R12, R12, 0x5410, R9 ;  /* 0x000054100c0c7816 */ /* 0x000fe40000000009 */
[----:B------:R-:W-:Y:S02]  /*04b0*/  @!P0 F2FP.F16.F32.PACK_AB R4, RZ, R13 ;  /* 0x0000000dff04823e */ /* 0x000fe400000000ff */
[----:B------:R-:W-:Y:S02]  /*04c0*/  PRMT R13, R11, 0x5410, R10 ;  /* 0x000054100b0d7816 */ /* 0x000fe4000000000a */
[----:B------:R-:W-:-:S03]  /*04d0*/  PRMT R6, R6, 0x5410, R4 ;  /* 0x0000541006067816 */ /* 0x000fc60000000004 */
[----:B------:R-:W-:Y:S04]  /*04e0*/  STG.E.64 desc[UR4][R2.64+0x400], R12 ;  /* 0x0004000c02007986 */ /* 0x000fe8000c101b04 */
[----:B------:R-:W-:Y:S01]  /*04f0*/  STG.E.64 desc[UR4][R2.64], R6 ;  /* 0x0000000602007986 */ /* 0x000fe2000c101b04 */
[----:B------:R-:W-:Y:S05]  /*0500*/  EXIT ;  /* 0x000000000000794d */ /* 0x000fea0003800000 */
.L_x_5350:
        /* <DEDUP_REMOVED lines=28> */
.L_x_5352:
[----:B------:R-:W-:Y:S05]  /*06d0*/  BSYNC B0 ;  /* 0x0000000000007941 */ /* 0x000fea0003800000 */
.L_x_5351:
        /* <DEDUP_REMOVED lines=15> */
.L_x_5354:
[----:B------:R-:W-:Y:S05]  /*07d0*/  BSYNC B0 ;  /* 0x0000000000007941 */ /* 0x000fea0003800000 */
.L_x_5353:
        /* <DEDUP_REMOVED lines=108> */
.L_x_5357:
[----:B------:R-:W-:-:S13]  /*0ea0*/  ISETP.GE.AND P0, PT, R11, R4, PT ;  /* 0x000000040b00720c */ /* 0x000fda0003f06270 */
[----:B------:R-:W-:Y:S05]  /*0eb0*/  @P0 BRA `(.L_x_5359) ;  /* 0x0000000000300947 */ /* 0x000fea0003800000 */
[----:B0-----:R-:W0:Y:S01]  /*0ec0*/  LDC.64 R2, c[0x0][0x228] ;  /* 0x00008a00ff027b82 */ /* 0x001e220000000a00 */
[----:B------:R-:W-:Y:S02]  /*0ed0*/  IMAD.IADD R5, R0, 0x1, R11 ;  /* 0x0000000100057824 */ /* 0x000fe400078e020b */
[----:B------:R-:W-:Y:S02]  /*0ee0*/  VIADD R11, R11, 0x80 ;  /* 0x000000800b0b7836 */ /* 0x000fe40000000000 */
[----:B0-----:R-:W-:-:S05]  /*0ef0*/  IMAD.WIDE.U32 R2, R5, 0x2, R2 ;  /* 0x0000000205027825 */ /* 0x001fca00078e0002 */
[----:B------:R1:W-:Y:S02]  /*0f00*/  STG.E.U16 desc[UR4][R2.64], R6 ;  /* 0x0000000602007986 */ /* 0x0003e4000c101504 */
.L_x_5358:
[----:B------:R-:W-:-:S13]  /*0f10*/  ISETP.GE.AND P0, PT, R11, R4, PT ;  /* 0x000000040b00720c */ /* 0x000fda0003f06270 */
[----:B------:R-:W-:Y:S05]  /*0f20*/  @P0 BRA `(.L_x_5360) ;  /* 0x0000000000340947 */ /* 0x000fea0003800000 */
[----:B01----:R-:W0:Y:S01]  /*0f30*/  LDC.64 R2, c[0x0][0x228] ;  /* 0x00008a00ff027b82 */ /* 0x003e220000000a00 */
[----:B------:R-:W-:Y:S02]  /*0f40*/  IMAD.IADD R5, R0, 0x1, R11 ;  /* 0x0000000100057824 */ /* 0x000fe400078e020b */
[----:B------:R-:W-:Y:S02]  /*0f50*/  VIADD R11, R11, 0x80 ;  /* 0x000000800b0b7836 */ /* 0x000fe40000000000 */
[----:B0-----:R-:W-:-:S05]  /*0f60*/  IMAD.WIDE.U32 R2, R5, 0x2, R2 ;  /* 0x0000000205027825 */ /* 0x001fca00078e0002 */
[----:B------:R1:W-:Y:S02]  /*0f70*/  STG.E.U16 desc[UR4][R2.64], R9 ;  /* 0x0000000902007986 */ /* 0x0003e4000c101504 */
.L_x_5359:
        /* <DEDUP_REMOVED lines=8> */
.L_x_5360:
[----:B------:R-:W-:Y:S05]  /*1000*/  BSYNC B1 ;  /* 0x0000000000017941 */ /* 0x000fea0003800000 */
.L_x_5356:
[----:B------:R-:W-:-:S13]  /*1010*/  ISETP.GE.AND P0, PT, R11, R4, PT ;  /* 0x000000040b00720c */ /* 0x000fda0003f06270 */
[----:B012---:R-:W0:Y:S01]  /*1020*/  @!P0 LDC.64 R2, c[0x0][0x228] ;  /* 0x00008a00ff028b82 */ /* 0x007e220000000a00 */
[----:B------:R-:W-:Y:S02]  /*1030*/  @!P0 IMAD.IADD R5, R0, 0x1, R11 ;  /* 0x0000000100058824 */ /* 0x000fe400078e020b */
[----:B------:R-:W-:Y:S02]  /*1040*/  @!P0 VIADD R11, R11, 0x80 ;  /* 0x000000800b0b8836 */ /* 0x000fe40000000000 */
[----:B0-----:R-:W-:-:S05]  /*1050*/  @!P0 IMAD.WIDE.U32 R2, R5, 0x2, R2 ;  /* 0x0000000205028825 */ /* 0x001fca00078e0002 */
[----:B------:R2:W-:Y:S02]  /*1060*/  @!P0 STG.E.U16 desc[UR4][R2.64], R10 ;  /* 0x0000000a02008986 */ /* 0x0005e4000c101504 */
.L_x_5361:
[----:B------:R-:W-:Y:S05]  /*1070*/  BSYNC B0 ;  /* 0x0000000000007941 */ /* 0x000fea0003800000 */
.L_x_5355:
        /* <DEDUP_REMOVED lines=8> */
.L_x_5362:
        /* <DEDUP_REMOVED lines=16> */
.L_x_36170:


//--------------------- .text._ZN2at6native29vectorized_elementwise_kernelILi8EZZZNS0_21clamp_max_kernel_cudaERNS_18TensorIteratorBaseERKN3c106ScalarEENKUlvE_clEvENKUlvE6_clEvEUlNS4_4HalfEE_St5arrayIPcLm2EEEEviT0_T1_ --------------------------
	.section	.text._ZN2at6native29vectorized_elementwise_kernelILi8EZZZNS0_21clamp_max_kernel_cudaERNS_18TensorIteratorBaseERKN3c106ScalarEENKUlvE_clEvENKUlvE6_clEvEUlNS4_4HalfEE_St5arrayIPcLm2EEEEviT0_T1_,"ax",@progbits
	.align	128
        .global         _ZN2at6native29vectorized_elementwise_kernelILi8EZZZNS0_21clamp_max_kernel_cudaERNS_18TensorIteratorBaseERKN3c106ScalarEENKUlvE_clEvENKUlvE6_clEvEUlNS4_4HalfEE_St5arrayIPcLm2EEEEviT0_T1_
        .type           _ZN2at6native29vectorized_elementwise_kernelILi8EZZZNS0_21clamp_max_kernel_cudaERNS_18TensorIteratorBaseERKN3c106ScalarEENKUlvE_clEvENKUlvE6_clEvEUlNS4_4HalfEE_St5arrayIPcLm2EEEEviT0_T1_,@function
        .size           _ZN2at6native29vectorized_elementwise_kernelILi8EZZZNS0_21clamp_max_kernel_cudaERNS_18TensorIteratorBaseERKN3c106ScalarEENKUlvE_clEvENKUlvE6_clEvEUlNS4_4HalfEE_St5arrayIPcLm2EEEEviT0_T1_,(.L_x_36171 - _ZN2at6native29vectorized_elementwise_kernelILi8EZZZNS0_21clamp_max_kernel_cudaERNS_18TensorIteratorBaseERKN3c106ScalarEENKUlvE_clEvENKUlvE6_clEvEUlNS4_4HalfEE_St5arrayIPcLm2EEEEviT0_T1_)
        .other          _ZN2at6native29vectorized_elementwise_kernelILi8EZZZNS0_21clamp_max_kernel_cudaERNS_18TensorIteratorBaseERKN3c106ScalarEENKUlvE_clEvENKUlvE6_clEvEUlNS4_4HalfEE_St5arrayIPcLm2EEEEviT0_T1_,@"STO_CUDA_ENTRY STV_DEFAULT"
_ZN2at6native29vectorized_elementwise_kernelILi8EZZZNS0_21clamp_max_kernel_cudaERNS_18TensorIteratorBaseERKN3c106ScalarEENKUlvE_clEvENKUlvE6_clEvEUlNS4_4HalfEE_St5arrayIPcLm2EEEEviT0_T1_:
.text._ZN2at6native29vectorized_elementwise_kernelILi8EZZZNS0_21clamp_max_kernel_cudaERNS_18TensorIteratorBaseERKN3c106ScalarEENKUlvE_clEvENKUlvE6_clEvEUlNS4_4HalfEE_St5arrayIPcLm2EEEEviT0_T1_:
        /* <DEDUP_REMOVED lines=12> */
[----:B------:R0:W2:Y:S02]  /*00c0*/  LDG.E.128 R4, desc[UR4][R2.64] ;  /* 0x0000000402047981 */ /* 0x0000a4000c1e1d00 */
[----:B0-----:R-:W0:Y:S02]  /*00d0*/  LDC.64 R2, c[0x0][0x228] ;  /* 0x00008a00ff027b82 */ /* 0x001e240000000a00 */
[----:B0-----:R-:W-:-:S04]  /*00e0*/  IMAD.WIDE.U32 R2, R0, 0x2, R2 ;  /* 0x0000000200027825 */ /* 0x001fc800078e0002 */
[----:B------:R-:W-:-:S04]  /*00f0*/  IMAD.WIDE R2, R9, 0x10, R2 ;  /* 0x0000001009027825 */ /* 0x000fc800078e0202 */
[----:B--2---:R-:W-:Y:S01]  /*0100*/  HADD2.F32 R8, -RZ, R4.H0_H0 ;  /* 0x20000004ff087230 */ /* 0x004fe20000004100 */
[----:B------:R-:W-:Y:S02]  /*0110*/  PRMT R12, R5, 0x7610, R12 ;  /* 0x00007610050c7816 */ /* 0x000fe4000000000c */
[----:B------:R-:W-:Y:S02]  /*0120*/  PRMT R10, R7, 0x7610, R10 ;  /* 0x00007610070a7816 */ /* 0x000fe4000000000a */
[----:B------:R-:W-:Y:S01]  /*0130*/  FSETP.GTU.FTZ.AND P0, PT, |R8|, +INF , PT ;  /* 0x7f8000000800780b */ /* 0x000fe20003f1c200 */
[----:B------:R-:W-:Y:S01]  /*0140*/  HADD2.F32 R19, -RZ, R12.H0_H0 ;  /* 0x2000000cff137230 */ /* 0x000fe20000004100 */
[----:B------:R-:W-:Y:S01]  /*0150*/  PRMT R5, R5, 0x7632, R5 ;  /* 0x0000763205057816 */ /* 0x000fe20000000005 */
[----:B------:R-:W-:Y:S01]  /*0160*/  HADD2.F32 R15, -RZ, R10.H0_H0 ;  /* 0x2000000aff0f7230 */ /* 0x000fe20000004100 */
[----:B------:R-:W-:Y:S02]  /*0170*/  PRMT R7, R7, 0x7632, R7 ;  /* 0x0000763207077816 */ /* 0x000fe40000000007 */
[----:B------:R-:W-:Y:S01]  /*0180*/  FSETP.GTU.FTZ.AND P1, PT, |R19|, +INF , PT ;  /* 0x7f8000001300780b */ /* 0x000fe20003f3c200 */
[----:B------:R-:W-:Y:S01]  /*0190*/  HADD2.F32 R17, -RZ, R5.H0_H0 ;  /* 0x20000005ff117230 */ /* 0x000fe20000004100 */
[----:B------:R-:W-:Y:S01]  /*01a0*/  FSETP.GTU.FTZ.AND P5, PT, |R15|, +INF , PT ;  /* 0x7f8000000f00780b */ /* 0x000fe20003fbc200 */
[----:B------:R-:W-:-:S03]  /*01b0*/  HADD2.F32 R14, -RZ, R7.H0_H0 ;  /* 0x20000007ff0e7230 */ /* 0x000fc60000004100 */
[----:B------:R-:W-:Y:S01]  /*01c0*/  FSETP.GTU.FTZ.AND P2, PT, |R17|, +INF , PT ;  /* 0x7f8000001100780b */ /* 0x000fe20003f5c200 */
[----:B------:R-:W0:Y:S01]  /*01d0*/  @!P0 LDC.U16 R11, c[0x0][0x218] ;  /* 0x00008600ff0b8b82 */ /* 0x000e220000000400 */
[----:B------:R-:W-:Y:S01]  /*01e0*/  @!P0 HADD2.F32 R8, -RZ, R4.H0_H0 ;  /* 0x20000004ff088230 */ /* 0x000fe20000004100 */
[----:B------:R-:W-:-:S06]  /*01f0*/  FSETP.GTU.FTZ.AND P6, PT, |R14|, +INF , PT ;  /* 0x7f8000000e00780b */ /* 0x000fcc0003fdc200 */
[----:B------:R-:W1:Y:S08]  /*0200*/  @!P1 LDC.U16 R25, c[0x0][0x218] ;  /* 0x00008600ff199b82 */ /* 0x000e700000000400 */
[----:B------:R-:W2:Y:S01]  /*0210*/  @!P5 LDC.U16 R23, c[0x0][0x218] ;  /* 0x00008600ff17db82 */ /* 0x000ea20000000400 */
[----:B0-----:R-:W-:-:S07]  /*0220*/  @!P0 HADD2.F32 R11, -RZ, R11.H0_H0 ;  /* 0x2000000bff0b8230 */ /* 0x001fce0000004100 */
[----:B------:R-:W0:Y:S01]  /*0230*/  @!P2 LDC.U16 R27, c[0x0][0x218] ;  /* 0x00008600ff1bab82 */ /* 0x000e220000000400 */
[----:B------:R-:W-:Y:S02]  /*0240*/  @!P0 FMNMX.FTZ R13, R8, R11, PT ;  /* 0x0000000b080d8209 */ /* 0x000fe40003810000 */
[C---:B------:R-:W-:Y:S01]  /*0250*/  PRMT R11, R6.reuse, 0x7610, R11 ;  /* 0x00007610060b7816 */ /* 0x040fe2000000000b */
[----:B-1----:R-:W-:Y:S01]  /*0260*/  @!P1 HADD2.F32 R26, -RZ, R25.H0_H0 ;  /* 0x20000019ff1a9230 */ /* 0x002fe20000004100 */
[----:B------:R-:W-:-:S03]  /*0270*/  PRMT R6, R6, 0x7632, R6 ;  /* 0x0000763206067816 */ /* 0x000fc60000000006 */
[----:B------:R-:W1:Y:S01]  /*0280*/  @!P6 LDC.U16 R22, c[0x0][0x218] ;  /* 0x00008600ff16eb82 */ /* 0x000e620000000400 */
[----:B------:R-:W-:Y:S01]  /*0290*/  PRMT R8, R4, 0x7632, R8 ;  /* 0x0000763204087816 */ /* 0x000fe20000000008 */
[----:B------:R-:W-:Y:S01]  /*02a0*/  HADD2.F32 R18, -RZ, R11.H0_H0 ;  /* 0x2000000bff127230 */ /* 0x000fe20000004100 */
[----:B------:R-:W-:Y:S01]  /*02b0*/  @!P0 F2FP.F16.F32.PACK_AB R4, RZ, R13 ;  /* 0x0000000dff04823e */ /* 0x000fe200000000ff */
[----:B------:R-:W-:Y:S01]  /*02c0*/  HADD2.F32 R16, -RZ, R6.H0_H0 ;  /* 0x20000006ff107230 */ /* 0x000fe20000004100 */
[----:B------:R-:W-:Y:S01]  /*02d0*/  @!P1 FMNMX.FTZ R0, R26, R19, PT ;  /* 0x000000131a009209 */ /* 0x000fe20003810000 */
[----:B------:R-:W-:Y:S01]  /*02e0*/  HADD2.F32 R13, -RZ, R8.H0_H0 ;  /* 0x20000008ff0d7230 */ /* 0x000fe20000004100 */
[----:B------:R-:W-:Y:S02]  /*02f0*/  FSETP.GTU.FTZ.AND P3, PT, |R18|, +INF , PT ;  /* 0x7f8000001200780b */ /* 0x000fe40003f7c200 */
[----:B------:R-:W-:Y:S02]  /*0300*/  FSETP.GTU.FTZ.AND P4, PT, |R16|, +INF , PT ;  /* 0x7f8000001000780b */ /* 0x000fe40003f9c200 */
[----:B------:R-:W-:-:S02]  /*0310*/  FSETP.GTU.FTZ.AND P0, PT, |R13|, +INF , PT ;  /* 0x7f8000000d00780b */ /* 0x000fc40003f1c200 */
[----:B------:R-:W-:Y:S01]  /*0320*/  @!P1 F2FP.F16.F32.PACK_AB R12, RZ, R0 ;  /* 0x00000000ff0c923e */ /* 0x000fe200000000ff */
[----:B0-----:R-:W-:-:S06]  /*0330*/  @!P2 HADD2.F32 R28, -RZ, R27.H0_H0 ;  /* 0x2000001bff1ca230 */ /* 0x001fcc0000004100 */
[----:B------:R-:W0:Y:S01]  /*0340*/  @!P3 LDC.U16 R20, c[0x0][0x218] ;  /* 0x00008600ff14bb82 */ /* 0x000e220000000400 */
[----:B------:R-:W-:-:S04]  /*0350*/  @!P2 FMNMX.FTZ R17, R28, R17, PT ;  /* 0x000000111c11a209 */ /* 0x000fc80003810000 */
[----:B------:R-:W-:-:S03]  /*0360*/  @!P2 F2FP.F16.F32.PACK_AB R5, RZ, R17 ;  /* 0x00000011ff05a23e */ /* 0x000fc600000000ff */
[----:B------:R-:W3:Y:S01]  /*0370*/  @!P4 LDC.U16 R24, c[0x0][0x218] ;  /* 0x00008600ff18cb82 */ /* 0x000ee20000000400 */
[----:B------:R-:W-:-:S07]  /*0380*/  PRMT R5, R12, 0x5410, R5 ;  /* 0x000054100c057816 */ /* 0x000fce0000000005 */
[----:B------:R-:W4:Y:S01]  /*0390*/  @!P0 LDC.U16 R21, c[0x0][0x218] ;  /* 0x00008600ff158b82 */ /* 0x000f220000000400 */
[----:B0-----:R-:W-:-:S05]  /*03a0*/  @!P3 HADD2.F32 R19, -RZ, R20.H0_H0 ;  /* 0x20000014ff13b230 */ /* 0x001fca0000004100 */
[----:B------:R-:W-:Y:S01]  /*03b0*/  @!P3 FMNMX.FTZ R18, R19, R18, PT ;  /* 0x000000121312b209 */ /* 0x000fe20003810000 */
[----:B---3--:R-:W-:-:S03]  /*03c0*/  @!P4 HADD2.F32 R25, -RZ, R24.H0_H0 ;  /* 0x20000018ff19c230 */ /* 0x008fc60000004100 */
[----:B------:R-:W-:Y:S01]  /*03d0*/  @!P3 F2FP.F16.F32.PACK_AB R11, RZ, R18 ;  /* 0x00000012ff0bb23e */ /* 0x000fe200000000ff */
[----:B--2---:R-:W-:Y:S02]  /*03e0*/  @!P5 HADD2.F32 R24, -RZ, R23.H0_H0 ;  /* 0x20000017ff18d230 */ /* 0x004fe40000004100 */
[----:B-1----:R-:W-:Y:S01]  /*03f0*/  @!P6 HADD2.F32 R23, -RZ, R22.H0_H0 ;  /* 0x20000016ff17e230 */ /* 0x002fe20000004100 */
[----:B------:R-:W-:Y:S02]  /*0400*/  @!P4 FMNMX.FTZ R16, R25, R16, PT ;  /* 0x000000101910c209 */ /* 0x000fe40003810000 */
[----:B------:R-:W-:Y:S01]  /*0410*/  @!P5 FMNMX.FTZ R15, R24, R15, PT ;  /* 0x0000000f180fd209 */ /* 0x000fe20003810000 */
[----:B----4-:R-:W-:Y:S01]  /*0420*/  @!P0 HADD2.F32 R20, -RZ, R21.H0_H0 ;  /* 0x20000015ff148230 */ /* 0x010fe20000004100 */
[----:B------:R-:W-:Y:S02]  /*0430*/  @!P6 FMNMX.FTZ R14, R23, R14, PT ;  /* 0x0000000e170ee209 */ /* 0x000fe40003810000 */
[----:B------:R-:W-:-:S02]  /*0440*/  @!P4 F2FP.F16.F32.PACK_AB R6, RZ, R16 ;  /* 0x00000010ff06c23e */ /* 0x000fc400000000ff */
[----:B------:R-:W-:Y:S02]  /*0450*/  @!P0 FMNMX.FTZ R13, R20, R13, PT ;  /* 0x0000000d140d8209 */ /* 0x000fe40003810000 */
[----:B------:R-:W-:Y:S02]  /*0460*/  @!P5 F2FP.F16.F32.PACK_AB R10, RZ, R15 ;  /* 0x0000000fff0ad23e */ /* 0x000fe400000000ff */
[----:B------:R-:W-:Y:S02]  /*0470*/  @!P6 F2FP.F16.F32.PACK_AB R7, RZ, R14 ;  /* 0x0000000eff07e23e */ /* 0x000fe400000000ff */
[----:B------:R-:W-:Y:S02]  /*0480*/  @!P0 F2FP.F16.F32.PACK_AB R8, RZ, R13 ;  /* 0x0000000dff08823e */ /* 0x000fe400000000ff */
[----:B------:R-:W-:Y:S02]  /*0490*/  PRMT R6, R11, 0x5410, R6 ;  /* 0x000054100b067816 */ /* 0x000fe40000000006 */
[----:B------:R-:W-:-:S02]  /*04a0*/  PRMT R7, R10, 0x5410, R7 ;  /* 0x000054100a077816 */ /* 0x000fc40000000007 */
[----:B------:R-:W-:-:S05]  /*04b0*/  PRMT R4, R4, 0x5410, R8 ;  /* 0x0000541004047816 */ /* 0x000fca0000000008 */
[----:B------:R-:W-:Y:S01]  /*04c0*/  STG.E.128 desc[UR4][R2.64], R4 ;  /* 0x0000000402007986 */ /* 0x000fe2000c101d04 */
[----:B------:R-:W-:Y:S05]  /*04d0*/  EXIT ;  /* 0x000000000000794d */ /* 0x000fea0003800000 */
.L_x_5363:
        /* <DEDUP_REMOVED lines=28> */
.L_x_5365:
[----:B------:R-:W-:Y:S05]  /*06a0*/  BSYNC B0 ;  /* 0x0000000000007941 */ /* 0x000fea0003800000 */
.L_x_5364:
        /* <DEDUP_REMOVED lines=15> */
.L_x_5367:
[----:B------:R-:W-:Y:S05]  /*07a0*/  BSYNC B0 ;  /* 0x0000000000007941 */ /* 0x000fea0003800000 */
.L_x_5366:
        /* <DEDUP_REMOVED lines=108> */
.L_x_5370:
[----:B------:R-:W-:-:S13]  /*0e70*/  ISETP.GE.AND P0, PT, R11, R4, PT ;  /* 0x000000040b00720c */ /* 0x000fda0003f06270 */
[----:B------:R-:W-:Y:S05]  /*0e80*/  @P0 BRA `(.L_x_5372) ;  /* 0x0000000000300947 */ /* 0x000fea0003800000 */
[----:B0-----:R-:W0:Y:S01]  /*0e90*/  LDC.64 R2, c[0x0][0x228] ;  /* 0x00008a00ff027b82 */ /* 0x001e220000000a00 */
[----:B------:R-:W-:Y:S02]  /*0ea0*/  IMAD.IADD R5, R0, 0x1, R11 ;  /* 0x0000000100057824 */ /* 0x000fe400078e020b */
[----:B------:R-:W-:Y:S02]  /*0eb0*/  VIADD R11, R11, 0x80 ;  /* 0x000000800b0b7836 */ /* 0x000fe40000000000 */
[----:B0-----:R-:W-:-:S05]  /*0ec0*/  IMAD.WIDE.U32 R2, R5, 0x2, R2 ;  /* 0x0000000205027825 */ /* 0x001fca00078e0002 */
[----:B------:R1:W-:Y:S02]  /*0ed0*/  STG.E.U16 desc[UR4][R2.64], R6 ;  /* 0x0000000602007986 */ /* 0x0003e4000c101504 */
.L_x_5371:
[----:B------:R-:W-:-:S13]  /*0ee0*/  ISETP.GE.AND P0, PT, R11, R4, PT ;  /* 0x000000040b00720c */ /* 0x000fda0003f06270 */
[----:B------:R-:W-:Y:S05]  /*0ef0*/  @P0 BRA `(.L_x_5373) ;  /* 0x0000000000340947 */ /* 0x000fea0003800000 */
[----:B01----:R-:W0:Y:S01]  /*0f00*/  LDC.64 R2, c[0x0][0x228] ;  /* 0x00008a00ff027b82 */ /* 0x003e220000000a00 */
[----:B------:R-:W-:Y:S02]  /*0f10*/  IMAD.IADD R5, R0, 0x1, R11 ;  /* 0x0000000100057824 */ /* 0x000fe400078e020b */
[----:B------:R-:W-:Y:S02]  /*0f20*/  VIADD R11, R11, 0x80 ;  /* 0x000000800b0b7836 */ /* 0x000fe40000000000 */
[----:B0-----:R-:W-:-:S05]  /*0f30*/  IMAD.WIDE.U32 R2, R5, 0x2, R2 ;  /* 0x0000000205027825 */ /* 0x001fca00078e0002 */
[----:B------:R1:W-:Y:S02]  /*0f40*/  STG.E.U16 desc[UR4][R2.64], R9 ;  /* 0x0000000902007986 */ /* 0x0003e4000c101504 */
.L_x_5372:
        /* <DEDUP_REMOVED lines=8> */
.L_x_5373:
[----:B------:R-:W-:Y:S05]  /*0fd0*/  BSYNC B1 ;  /* 0x0000000000017941 */ /* 0x000fea0003800000 */
.L_x_5369:
[----:B------:R-:W-:-:S13]  /*0fe0*/  ISETP.GE.AND P0, PT, R11, R4, PT ;  /* 0x000000040b00720c */ /* 0x000fda0003f06270 */
[----:B012---:R-:W0:Y:S01]  /*0ff0*/  @!P0 LDC.64 R2, c[0x0][0x228] ;  /* 0x00008a00ff028b82 */ /* 0x007e220000000a00 */
[----:B------:R-:W-:Y:S02]  /*1000*/  @!P0 IMAD.IADD R5, R0, 0x1, R11 ;  /* 0x0000000100058824 */ /* 0x000fe400078e020b */
[----:B------:R-:W-:Y:S02]  /*1010*/  @!P0 VIADD R11, R11, 0x80 ;  /* 0x000000800b0b8836 */ /* 0x000fe40000000000 */
[----:B0-----:R-:W-:-:S05]  /*1020*/  @!P0 IMAD.WIDE.U32 R2, R5, 0x2, R2 ;  /* 0x0000000205028825 */ /* 0x001fca00078e0002 */
[----:B------:R2:W-:Y:S02]  /*1030*/  @!P0 STG.E.U16 desc[UR4][R2.64], R10 ;  /* 0x0000000a02008986 */ /* 0x0005e4000c101504 */
.L_x_5374:
[----:B------:R-:W-:Y:S05]  /*1040*/  BSYNC B0 ;  /* 0x0000000000007941 */ /* 0x000fea0003800000 */
.L_x_5368:
        /* <DEDUP_REMOVED lines=8> */
.L_x_5375:
        /* <DEDUP_REMOVED lines=11> */
.L_x_36171:


//--------------------- .text._ZN2at6native18elementwise_kernelILi128ELi4EZNS0_15gpu_kernel_implIZZZNS0_21clamp_max_kernel_cudaERNS_18TensorIteratorBaseERKN3c106ScalarEENKUlvE_clEvENKUlvE5_clEvEUlfE_EEvS4_RKT_EUliE_EEviT1_ --------------------------
	.section	.text._ZN2at6native18elementwise_kernelILi128ELi4EZNS0_15gpu_kernel_implIZZZNS0_21clamp_max_kernel_cudaERNS_18TensorIteratorBaseERKN3c106ScalarEENKUlvE_clEvENKUlvE5_clEvEUlfE_EEvS4_RKT_EUliE_EEviT1_,"ax",@progbits
	.align	128
        .global         _ZN2at6native18elementwise_kernelILi128ELi4EZNS0_15gpu_kernel_implIZZZNS0_21clamp_max_kernel_cudaERNS_18TensorIteratorBaseERKN3c106ScalarEENKUlvE_clEvENKUlvE5_clEvEUlfE_EEvS4_RKT_EUliE_EEviT1_
        .type           _ZN2at6native18elementwise_kernelILi128ELi4EZNS0_15gpu_kernel_implIZZZNS0_21clamp_max_kernel_cudaERNS_18TensorIteratorBaseERKN3c106ScalarEENKUlvE_clEvENKUlvE5_clEvEUlfE_EEvS4_RKT_EUliE_EEviT1_,@function
        .size           _ZN2at6native18elementwise_kernelILi128ELi4EZNS0_15gpu_kernel_implIZZZNS0_21clamp_max_kernel_cudaERNS_18TensorIteratorBaseERKN3c106ScalarEENKUlvE_clEvENKUlvE5_clEvEUlfE_EEvS4_RKT_EUliE_EEviT1_,(.L_x_36172 - _ZN2at6native18elementwise_kernelILi128ELi4EZNS0_15gpu_kernel_implIZZZNS0_21clamp_max_kernel_cudaERNS_18TensorIteratorBaseERKN3c106ScalarEENKUlvE_clEvENKUlvE5_clEvEUlfE_EEvS4_RKT_EUliE_EEviT1_)
        .other          _ZN2at6native18elementwise_kernelILi128ELi4EZNS0_15gpu_kernel_implIZZZNS0_21clamp_max_kernel_cudaERNS_18TensorIteratorBaseERKN3c106ScalarEENKUlvE_clEvENKUlvE5_clEvEUlfE_EEvS4_RKT_EUliE_EEviT1_,@"STO_CUDA_ENTRY STV_DEFAULT"
_ZN2at6native18elementwise_kernelILi128ELi4EZNS0_15gpu_kernel_implIZZZNS0_21clamp_max_kernel_cudaERNS_18TensorIteratorBaseERKN3c106ScalarEENKUlvE_clEvENKUlvE5_clEvEUlfE_EEvS4_RKT_EUliE_EEviT1_:
.text._ZN2at6native18elementwise_kernelILi128ELi4EZNS0_15gpu_kernel_implIZZZNS0_21clamp_max_kernel_cudaERNS_18TensorIteratorBaseERKN3c106ScalarEENKUlvE_clEvENKUlvE5_clEvEUlfE_EEvS4_RKT_EUliE_EEviT1_:
        /* <DEDUP_REMOVED lines=313> */
.L_x_5378:
        /* <DEDUP_REMOVED lines=22> */
.L_x_5383:
[----:B------:R-:W2:Y:S02]  /*14f0*/  LDG.E.U8 R2, desc[UR36][R4.64] ;  /* 0x0000002404027981 */ /* 0x000ea4000c1e1100 */
[----:B--2---:R-:W-:Y:S01]  /*1500*/  I2FP.F32.U32 R2, R2 ;  /* 0x0000000200027245 */ /* 0x004fe20000201000 */
[----:B------:R-:W-:Y:S06]  /*1510*/  BRA `(.L_x_5385) ;  /* 0x0000000c002c7947 */ /* 0x000fec0003800000 */
.L_x_5382:
        /* <DEDUP_REMOVED lines=9> */
.L_x_5387:
[----:B------:R-:W2:Y:S02]  /*15b0*/  LDG.E R2, desc[UR36][R4.64] ;  /* 0x0000002404027981 */ /* 0x000ea4000c1e1900 */
[----:B--2---:R-:W-:Y:S01]  /*15c0*/  I2FP.F32.S32 R2, R2 ;  /* 0x0000000200027245 */ /* 0x004fe20000201400 */
[----:B------:R-:W-:Y:S06]  /*15d0*/  BRA `(.L_x_5385) ;  /* 0x0000000800fc7947 */ /* 0x000fec0003800000 */
.L_x_5386:
[----:B------:R-:W2:Y:S02]  /*15e0*/  LDG.E.U16 R2, desc[UR36][R4.64] ;  /* 0x0000002404027981 */ /* 0x000ea4000c1e1500 */
[----:B--2---:R-:W0:Y:S01]  /*15f0*/  I2F.S16 R2, R2 ;  /* 0x0000000200027306 */ /* 0x004e220000101400 */
[----:B------:R-:W-:Y:S05]  /*1600*/  BRA `(.L_x_5385) ;  /* 0x0000000800f07947 */ /* 0x000fea0003800000 */
.L_x_5381:
        /* <DEDUP_REMOVED lines=8> */
.L_x_5389:
[----:B------:R-:W2:Y:S02]  /*1690*/  LDG.E.U16 R2, desc[UR36][R4.64] ;  /* 0x0000002404027981 */ /* 0x000ea4000c1e1500 */
[----:B--2---:R-:W-:Y:S01]  /*16a0*/  HADD2.F32 R2, -RZ, R2.H0_H0 ;  /* 0x20000002ff027230 */ /* 0x004fe20000004100 */
[----:B------:R-:W-:Y:S06]  /*16b0*/  BRA `(.L_x_5385) ;  /* 0x0000000800c47947 */ /* 0x000fec0003800000 */
.L_x_5388:
        /* <DEDUP_REMOVED lines=8> */
.L_x_5391:
[----:B------:R-:W2:Y:S02]  /*1740*/  LDG.E.U16 R2, desc[UR36][R4.64] ;  /* 0x0000002404027981 */ /* 0x000ea4000c1e1500 */
[----:B--2---:R-:W-:Y:S01]  /*1750*/  HADD2.F32 R2, -RZ, R2.H0_H0 ;  /* 0x20000002ff027230 */ /* 0x004fe20000004100 */
[----:B------:R-:W-:Y:S06]  /*1760*/  BRA `(.L_x_5385) ;  /* 0x0000000800987947 */ /* 0x000fec0003800000 */
.L_x_5390:
[----:B------:R-:W2:Y:S01]  /*1770*/  LDG.E.64 R4, desc[UR36][R4.64] ;  /* 0x0000002404047981 */ /* 0x000ea2000c1e1b00 */
[----:B------:R-:W-:Y:S01]  /*1780*/  UMOV UR4, 0xf0000000 ;  /* 0xf000000000047882 */ /* 0x000fe20000000000 */
[----:B------:R-:W-:Y:S01]  /*1790*/  UMOV UR5, 0x380fffff ;  /* 0x380fffff00057882 */ /* 0x000fe20000000000 */
[----:B--2---:R-:W0:Y:S01]  /*17a0*/  F2F.F32.F64 R2, R4 ;  /* 0x0000000400027310 */ /* 0x004e220000301000 */
[----:B------:R-:W-:-:S14]  /*17b0*/  DSETP.GEU.AND P0, PT, |R4|, UR4, PT ;  /* 0x0000000404007e2a */ /* 0x000fdc000bf0e200 */
[----:B0-----:R-:W-:Y:S01]  /*17c0*/  @!P0 FMUL R2, R2, 1.175494350822287508e-38 ;  /* 0x0080000002028820 */ /* 0x001fe20000400000 */
[----:B------:R-:W-:Y:S06]  /*17d0*/  BRA `(.L_x_5385) ;  /* 0x00000008007c7947 */ /* 0x000fec0003800000 */
.L_x_5380:
        /* <DEDUP_REMOVED lines=12> */
.L_x_5394:
[----:B------:R-:W2:Y:S01]  /*18a0*/  LDG.E.64 R4, desc[UR36][R4.64] ;  /* 0x0000002404047981 */ /* 0x000ea2000c1e1b00 */
[----:B------:R-:W-:Y:S01]  /*18b0*/  UMOV UR4, 0xf0000000 ;  /* 0xf000000000047882 */ /* 0x000fe20000000000 */
[----:B------:R-:W-:Y:S01]  /*18c0*/  UMOV UR5, 0x380fffff ;  /* 0x380fffff00057882 */ /* 0x000fe20000000000 */
[----:B--2---:R-:W0:Y:S01]  /*18d0*/  F2F.F32.F64 R2, R4 ;  /* 0x0000000400027310 */ /* 0x004e220000301000 */
[----:B------:R-:W-:-:S14]  /*18e0*/  DSETP.GEU.AND P0, PT, |R4|, UR4, PT ;  /* 0x0000000404007e2a */ /* 0x000fdc000bf0e200 */
[----:B0-----:R-:W-:Y:S01]  /*18f0*/  @!P0 FMUL R2, R2, 1.175494350822287508e-38 ;  /* 0x0080000002028820 */ /* 0x001fe20000400000 */
[----:B------:R-:W-:Y:S06]  /*1900*/  BRA `(.L_x_5385) ;  /* 0x0000000800307947 */ /* 0x000fec0003800000 */
.L_x_5393:
        /* <DEDUP_REMOVED lines=26> */
.L_x_5396:
        /* <DEDUP_REMOVED lines=11> */
[----:B------:R-:W-:Y:S01]  /*1b60*/  LOP3.LUT R2, R2, 0x80000000, R3, 0xf8, !PT ;  /* 0x8000000002027812 */ /* 0x000fe200078ef803 */
[----:B------:R-:W-:Y:S06]  /*1b70*/  BRA `(.L_x_5385) ;  /* 0x0000000400947947 */ /* 0x000fec0003800000 */
.L_x_5395:
[----:B------:R-:W2:Y:S02]  /*1b80*/  LDG.E.U16 R2, desc[UR36][R4.64] ;  /* 0x0000002404027981 */ /* 0x000ea4000c1e1500 */
[----:B--2---:R-:W-:Y:S01]  /*1b90*/  IMAD.U32 R2, R2, 0x10000, RZ ;  /* 0x0001000002027824 */ /* 0x004fe200078e00ff */
[----:B------:R-:W-:Y:S06]  /*1ba0*/  BRA `(.L_x_5385) ;  /* 0x0000000400887947 */ /* 0x000fec0003800000 */
.L_x_5392:
        /* <DEDUP_REMOVED lines=11> */
.L_x_5399:
        /* <DEDUP_REMOVED lines=20> */
.L_x_5401:
[----:B------:R-:W-:Y:S05]  /*1da0*/  BSYNC B0 ;  /* 0x0000000000007941 */ /* 0x000fea0003800000 */
.L_x_5400:
[----:B------:R-:W-:Y:S01]  /*1db0*/  IMAD.SHL.U32 R2, R2, 0x100000, RZ ;  /* 0x0010000002027824 */ /* 0x000fe200078e00ff */
[----:B------:R-:W-:-:S04]  /*1dc0*/  LEA R3, R0, 0x3b800000, 0x17 ;  /* 0x3b80000000037811 */ /* 0x000fc800078eb8ff */
[----:B------:R-:W-:Y:S01]  /*1dd0*/  LOP3.LUT R2, R3, R2, R4, 0xfe, !PT ;  /* 0x0000000203027212 */ /* 0x000fe200078efe04 */
[----:B------:R-:W-:Y:S06]  /*1de0*/  BRA `(.L_x_5385) ;  /* 0x0000000000f87947 */ /* 0x000fec0003800000 */
.L_x_5398:
        /* <DEDUP_REMOVED lines=20> */
.L_x_5403:
[----:B------:R-:W-:Y:S05]  /*1f30*/  BSYNC B0 ;  /* 0x0000000000007941 */ /* 0x000fea0003800000 */
.L_x_5402:
[----:B------:R-:W-:Y:S01]  /*1f40*/  IMAD.SHL.U32 R2, R2, 0x200000, RZ ;  /* 0x0020000002027824 */ /* 0x000fe200078e00ff */
[----:B------:R-:W-:-:S04]  /*1f50*/  LEA R3, R0, 0x37800000, 0x17 ;  /* 0x3780000000037811 */ /* 0x000fc800078eb8ff */
[----:B------:R-:W-:Y:S01]  /*1f60*/  LOP3.LUT R2, R3, R2, R4, 0xfe, !PT ;  /* 0x0000000203027212 */ /* 0x000fe200078efe04 */
[----:B------:R-:W-:Y:S06]  /*1f70*/  BRA `(.L_x_5385) ;  /* 0x0000000000947947 */ /* 0x000fec0003800000 */
.L_x_5397:
        /* <DEDUP_REMOVED lines=14> */
.L_x_5384:
        /* <DEDUP_REMOVED lines=16> */
.L_x_5406:
[----:B------:R-:W-:Y:S01]  /*2160*/  IMAD.MOV.U32 R2, RZ, RZ, RZ ;  /* 0x000000ffff027224 */ /* 0x000fe200078e00ff */
[----:B------:R-:W-:Y:S06]  /*2170*/  BRA `(.L_x_5385) ;  /* 0x0000000000147947 */ /* 0x000fec0003800000 */
.L_x_5405:
[----:B------:R-:W2:Y:S02]  /*2180*/  LDG.E.64 R2, desc[UR36][R4.64] ;  /* 0x0000002404027981 */ /* 0x000ea4000c1e1b00 */
[----:B--2---:R0:W1:Y:S01]  /*2190*/  I2F.U64 R2, R2 ;  /* 0x0000000200027312 */ /* 0x0040620000301000 */
[----:B------:R-:W-:Y:S05]  /*21a0*/  BRA `(.L_x_5385) ;  /* 0x0000000000087947 */ /* 0x000fea0003800000 */
.L_x_5404:
[----:B------:R-:W2:Y:S02]  /*21b0*/  LDG.E R2, desc[UR36][R4.64] ;  /* 0x0000002404027981 */ /* 0x000ea4000c1e1900 */
[----:B--2---:R-:W-:-:S07]  /*21c0*/  I2FP.F32.U32 R2, R2 ;  /* 0x0000000200027245 */ /* 0x004fce0000201000 */
.L_x_5385:
[----:B------:R-:W-:Y:S05]  /*21d0*/  BSYNC B6 ;  /* 0x0000000000067941 */ /* 0x000fea0003800000 */
.L_x_5379:
[----:B--23--:R-:W2:Y:S01]  /*21e0*/  LDC.U8 R4, c[0x0][0x430] ;  /* 0x00010c00ff047b82 */ /* 0x00cea20000000000 */
[----:B01---5:R-:W-:-:S13]  /*21f0*/  FSETP.GTU.FTZ.AND P0, PT, |R2|, +INF , PT ;  /* 0x7f8000000200780b */ /* 0x023fda0003f1c200 */
[----:B----4-:R-:W0:Y:S01]  /*2200*/  @!P0 LDC R3, c[0x0][0x420] ;  /* 0x00010800ff038b82 */ /* 0x010e220000000800 */
[----:B--2---:R-:W-:-:S04]  /*2210*/  PRMT R0, R4, 0x9910, RZ ;  /* 0x0000991004007816 */ /* 0x004fc800000000ff */
[----:B------:R-:W-:Y:S02]  /*2220*/  ISETP.GT.AND P1, PT, R0, 0x9, PT ;  /* 0x000000090000780c */ /* 0x000fe40003f24270 */
[----:B0-----:R-:W-:-:S11]  /*2230*/  @!P0 FMNMX.FTZ R2, R2, R3, PT ;  /* 0x0000000302028209 */ /* 0x001fd60003810000 */
        /* <DEDUP_REMOVED lines=12> */
.L_x_5410:
[----:B------:R-:W0:Y:S02]  /*2300*/  F2I.S64.TRUNC R2, R2 ;  /* 0x0000000200027311 */ /* 0x000e24000020d900 */
[----:B0-----:R-:W-:-:S05]  /*2310*/  IMAD.MOV.U32 R5, RZ, RZ, R2 ;  /* 0x000000ffff057224 */ /* 0x001fca00078e0002 */
[----:B------:R0:W-:Y:S01]  /*2320*/  STG.E.U8 desc[UR36][R16.64], R5 ;  /* 0x0000000510007986 */ /* 0x0001e2000c101124 */
[----:B------:R-:W-:Y:S05]  /*2330*/  BRA `(.L_x_5412) ;  /* 0x0000000c00407947 */ /* 0x000fea0003800000 */
.L_x_5409:
        /* <DEDUP_REMOVED lines=9> */
.L_x_5414:
[----:B------:R-:W0:Y:S02]  /*23d0*/  F2I.FTZ.TRUNC.NTZ R3, R2 ;  /* 0x0000000200037305 */ /* 0x000e24000021f100 */
[----:B0-----:R0:W-:Y:S01]  /*23e0*/  STG.E desc[UR36][R16.64], R3 ;  /* 0x0000000310007986 */ /* 0x0011e2000c101924 */
[----:B------:R-:W-:Y:S05]  /*23f0*/  BRA `(.L_x_5412) ;  /* 0x0000000c00107947 */ /* 0x000fea0003800000 */
.L_x_5413:
[----:B------:R-:W0:Y:S02]  /*2400*/  F2I.FTZ.TRUNC.NTZ R3, R2 ;  /* 0x0000000200037305 */ /* 0x000e24000021f100 */
[----:B0-----:R0:W-:Y:S01]  /*2410*/  STG.E.U16 desc[UR36][R16.64], R3 ;  /* 0x0000000310007986 */ /* 0x0011e2000c101524 */
[----:B------:R-:W-:Y:S05]  /*2420*/  BRA `(.L_x_5412) ;  /* 0x0000000c00047947 */ /* 0x000fea0003800000 */
.L_x_5408:
        /* <DEDUP_REMOVED lines=8> */
.L_x_5416:
[----:B------:R-:W-:-:S05]  /*24b0*/  F2FP.F16.F32.PACK_AB R2, RZ, R2 ;  /* 0x00000002ff02723e */ /* 0x000fca00000000ff */
[----:B------:R0:W-:Y:S01]  /*24c0*/  STG.E.U16 desc[UR36][R16.64], R2 ;  /* 0x0000000210007986 */ /* 0x0001e2000c101524 */
[----:B------:R-:W-:Y:S05]  /*24d0*/  BRA `(.L_x_5412) ;  /* 0x0000000800d87947 */ /* 0x000fea0003800000 */
.L_x_5415:
        /* <DEDUP_REMOVED lines=9> */
.L_x_5418:
[----:B------:R-:W-:-:S04]  /*2570*/  F2FP.F16.F32.PACK_AB R3, RZ, R2 ;  /* 0x00000002ff03723e */ /* 0x000fc800000000ff */
[----:B------:R-:W-:-:S05]  /*2580*/  PRMT R3, R3, 0x5410, RZ ;  /* 0x0000541003037816 */ /* 0x000fca00000000ff */
[----:B------:R0:W-:Y:S01]  /*2590*/  STG.E desc[UR36][R16.64], R3 ;  /* 0x0000000310007986 */ /* 0x0001e2000c101924 */
[----:B------:R-:W-:Y:S05]  /*25a0*/  BRA `(.L_x_5412) ;  /* 0x0000000800a47947 */ /* 0x000fea0003800000 */
.L_x_5417:
[----:B------:R-:W-:-:S06]  /*25b0*/  FMUL.FTZ R2, R2, 1 ;  /* 0x3f80000002027820 */ /* 0x000fcc0000410000 */
[----:B------:R-:W0:Y:S02]  /*25c0*/  F2F.F64.F32 R2, R2 ;  /* 0x0000000200027310 */ /* 0x000e240000201800 */
[----:B0-----:R0:W-:Y:S01]  /*25d0*/  STG.E.64 desc[UR36][R16.64], R2 ;  /* 0x0000000210007986 */ /* 0x0011e2000c101b24 */
[----:B------:R-:W-:Y:S05]  /*25e0*/  BRA `(.L_x_5412) ;  /* 0x0000000800947947 */ /* 0x000fea0003800000 */
.L_x_5407:
        /* <DEDUP_REMOVED lines=12> */
.L_x_5421:
[----:B------:R-:W-:Y:S01]  /*26b0*/  FMUL.FTZ R4, R2, 1 ;  /* 0x3f80000002047820 */ /* 0x000fe20000410000 */
[----:B------:R-:W-:-:S05]  /*26c0*/  CS2R R6, SRZ ;  /* 0x0000000000067805 */ /* 0x000fca000001ff00 */
[----:B------:R-:W0:Y:S02]  /*26d0*/  F2F.F64.F32 R4, R4 ;  /* 0x0000000400047310 */ /* 0x000e240000201800 */
[----:B0-----:R0:W-:Y:S01]  /*26e0*/  STG.E.128 desc[UR36][R16.64], R4 ;  /* 0x0000000410007986 */ /* 0x0011e2000c101d24 */
[----:B------:R-:W-:Y:S05]  /*26f0*/  BRA `(.L_x_5412) ;  /* 0x0000000800507947 */ /* 0x000fea0003800000 */
.L_x_5420:
        /* <DEDUP_REMOVED lines=20> */
.L_x_5425:
[----:B------:R-:W-:Y:S05]  /*2840*/  BSYNC B0 ;  /* 0x0000000000007941 */ /* 0x000fea0003800000 */
.L_x_5424:
[----:B------:R-:W-:-:S05]  /*2850*/  LOP3.LUT R5, R0, R5, RZ, 0xfc, !PT ;  /* 0x0000000500057212 */ /* 0x000fca00078efcff */
[----:B------:R0:W-:Y:S01]  /*2860*/  STG.E.U8 desc[UR36][R16.64], R5 ;  /* 0x0000000510007986 */ /* 0x0001e2000c101124 */
[----:B------:R-:W-:Y:S05]  /*2870*/  BRA `(.L_x_5412) ;  /* 0x0000000400f07947 */ /* 0x000fea0003800000 */
.L_x_5423:
        /* <DEDUP_REMOVED lines=12> */
.L_x_5427:
[----:B------:R-:W-:Y:S01]  /*2940*/  IMAD.MOV.U32 R0, RZ, RZ, 0x7f ;  /* 0x0000007fff007424 */ /* 0x000fe200078e00ff */
[----:B------:R-:W-:-:S04]  /*2950*/  ISETP.GT.U32.AND P0, PT, R4, 0x7f800000, PT ;  /* 0x7f8000000400780c */ /* 0x000fc80003f04070 */
[----:B------:R-:W-:-:S09]  /*2960*/  SEL R0, R0, 0x7c, P0 ;  /* 0x0000007c00007807 */ /* 0x000fd20000000000 */
.L_x_5428:
[----:B------:R-:W-:Y:S05]  /*2970*/  BSYNC B0 ;  /* 0x0000000000007941 */ /* 0x000fea0003800000 */
.L_x_5426:
[----:B------:R-:W-:-:S04]  /*2980*/  LOP3.LUT R2, R2, 0x80000000, RZ, 0xc0, !PT ;  /* 0x8000000002027812 */ /* 0x000fc800078ec0ff */
[----:B------:R-:W-:-:S04]  /*2990*/  SHF.R.U32.HI R3, RZ, 0x18, R2 ;  /* 0x00000018ff037819 */ /* 0x000fc80000011602 */
[----:B------:R-:W-:-:S05]  /*29a0*/  LOP3.LUT R3, R0, R3, RZ, 0xfc, !PT ;  /* 0x0000000300037212 */ /* 0x000fca00078efcff */
[----:B------:R0:W-:Y:S01]  /*29b0*/  STG.E.U8 desc[UR36][R16.64], R3 ;  /* 0x0000000310007986 */ /* 0x0001e2000c101124 */
[----:B------:R-:W-:Y:S05]  /*29c0*/  BRA `(.L_x_5412) ;  /* 0x00000004009c7947 */ /* 0x000fea0003800000 */
.L_x_5422:
[----:B------:R-:W-:-:S05]  /*29d0*/  F2FP.BF16.F32.PACK_AB R2, RZ, R2 ;  /* 0x00000002ff02723e */ /* 0x000fca00000010ff */
[----:B------:R0:W-:Y:S01]  /*29e0*/  STG.E.U16 desc[UR36][R16.64], R2 ;  /* 0x0000000210007986 */ /* 0x0001e2000c101524 */
[----:B------:R-:W-:Y:S05]  /*29f0*/  BRA `(.L_x_5412) ;  /* 0x0000000400907947 */ /* 0x000fea0003800000 */
.L_x_5419:
        /* <DEDUP_REMOVED lines=11> */
.L_x_5431:
        /* <DEDUP_REMOVED lines=16> */
.L_x_5434:
[----:B------:R-:W-:-:S04]  /*2bb0*/  LOP3.LUT R2, R2, 0x80000000, RZ, 0xc0, !PT ;  /* 0x8000000002027812 */ /* 0x000fc800078ec0ff */
[----:B------:R-:W-:-:S04]  /*2bc0*/  SHF.R.U32.HI R3, RZ, 0x18, R2 ;  /* 0x00000018ff037819 */ /* 0x000fc80000011602 */
[----:B------:R-:W-:-:S04]  /*2bd0*/  LOP3.LUT R0, R0, R3, RZ, 0xfc, !PT ;  /* 0x0000000300007212 */ /* 0x000fc800078efcff */
[----:B------:R-:W-:-:S07]  /*2be0*/  PRMT R8, R0, 0x7610, R8 ;  /* 0x0000761000087816 */ /* 0x000fce0000000008 */
.L_x_5433:
[----:B------:R-:W-:Y:S05]  /*2bf0*/  BSYNC B0 ;  /* 0x0000000000007941 */ /* 0x000fea0003800000 */
.L_x_5432:
[----:B------:R0:W-:Y:S01]  /*2c00*/  STG.E.U8 desc[UR36][R16.64], R8 ;  /* 0x0000000810007986 */ /* 0x0001e2000c101124 */
[----:B------:R-:W-:Y:S05]  /*2c10*/  BRA `(.L_x_5412) ;  /* 0x0000000400087947 */ /* 0x000fea0003800000 */
.L_x_5430:
        /* <DEDUP_REMOVED lines=16> */
.L_x_5437:
[----:B------:R-:W-:-:S04]  /*2d20*/  LOP3.LUT R2, R2, 0x80000000, RZ, 0xc0, !PT ;  /* 0x8000000002027812 */ /* 0x000fc800078ec0ff */
[----:B------:R-:W-:-:S04]  /*2d30*/  SHF.R.U32.HI R3, RZ, 0x18, R2 ;  /* 0x00000018ff037819 */ /* 0x000fc80000011602 */
[----:B------:R-:W-:-:S04]  /*2d40*/  LOP3.LUT R0, R0, R3, RZ, 0xfc, !PT ;  /* 0x0000000300007212 */ /* 0x000fc800078efcff */
[----:B------:R-:W-:-:S07]  /*2d50*/  PRMT R8, R0, 0x7610, R8 ;  /* 0x0000761000087816 */ /* 0x000fce0000000008 */
.L_x_5436:
[----:B------:R-:W-:Y:S05]  /*2d60*/  BSYNC B0 ;  /* 0x0000000000007941 */ /* 0x000fea0003800000 */
.L_x_5435:
[----:B------:R3:W-:Y:S01]  /*2d70*/  STG.E.U8 desc[UR36][R16.64], R8 ;  /* 0x0000000810007986 */ /* 0x0007e2000c101124 */
[----:B------:R-:W-:Y:S05]  /*2d80*/  BRA `(.L_x_5412) ;  /* 0x0000000000ac7947 */ /* 0x000fea0003800000 */
.L_x_5429:
        /* <DEDUP_REMOVED lines=21> */
.L_x_5411:
        /* <DEDUP_REMOVED lines=16> */
.L_x_5440:
[----:B------:R-:W-:Y:S05]  /*2fe0*/  BRA `(.L_x_5412) ;  /* 0x0000000000147947 */ /* 0x000fea0003800000 */
.L_x_5439:
[----:B------:R-:W0:Y:S02]  /*2ff0*/  F2I.U64.TRUNC R2, R2 ;  /* 0x0000000200027311 */ /* 0x000e24000020d800 */
[----:B0-----:R2:W-:Y:S01]  /*3000*/  STG.E.64 desc[UR36][R16.64], R2 ;  /* 0x0000000210007986 */ /* 0x0015e2000c101b24 */
[----:B------:R-:W-:Y:S05]  /*3010*/  BRA `(.L_x_5412) ;  /* 0x0000000000087947 */ /* 0x000fea0003800000 */
.L_x_5438:
[----:B------:R-:W0:Y:S02]  /*3020*/  F2I.FTZ.U32.TRUNC.NTZ R3, R2 ;  /* 0x0000000200037305 */ /* 0x000e24000021f000 */
[----:B0-----:R0:W-:Y:S02]  /*3030*/  STG.E desc[UR36][R16.64], R3 ;  /* 0x0000000310007986 */ /* 0x0011e4000c101924 */
.L_x_5412:
[----:B------:R-:W-:-:S04]  /*3040*/  IMAD R18, R23, 0x200, R18 ;  /* 0x0000020017127824 */ /* 0x000fc800078e0212 */
[----:B------:R-:W-:-:S07]  /*3050*/  VIADD R19, R18, 0x80 ;  /* 0x0000008012137836 */ /* 0x000fce0000000000 */
.L_x_5377:
[----:B------:R-:W-:Y:S05]  /*3060*/  BSYNC B7 ;  /* 0x0000000000077941 */ /* 0x000fea0003800000 */
.L_x_5376:
        /* <DEDUP_REMOVED lines=307> */
.L_x_5443:
        /* <DEDUP_REMOVED lines=22> */
.L_x_5448:
[----:B------:R-:W2:Y:S02]  /*4500*/  LDG.E.U8 R2, desc[UR36][R4.64] ;  /* 0x0000002404027981 */ /* 0x000ea4000c1e1100 */
[----:B--2---:R-:W-:Y:S01]  /*4510*/  I2FP.F32.U32 R2, R2 ;  /* 0x0000000200027245 */ /* 0x004fe20000201000 */
[----:B------:R-:W-:Y:S06]  /*4520*/  BRA `(.L_x_5450) ;  /* 0x0000000c002c7947 */ /* 0x000fec0003800000 */
.L_x_5447:
        /* <DEDUP_REMOVED lines=9> */
.L_x_5452:
[----:B------:R-:W2:Y:S02]  /*45c0*/  LDG.E R2, desc[UR36][R4.64] ;  /* 0x0000002404027981 */ /* 0x000ea4000c1e1900 */
[----:B--2---:R-:W-:Y:S01]  /*45d0*/  I2FP.F32.S32 R2, R2 ;  /* 0x0000000200027245 */ /* 0x004fe20000201400 */
[----:B------:R-:W-:Y:S06]  /*45e0*/  BRA `(.L_x_5450) ;  /* 0x0000000800fc7947 */ /* 0x000fec0003800000 */
.L_x_5451:
[----:B------:R-:W2:Y:S02]  /*45f0*/  LDG.E.U16 R2, desc[UR36][R4.64] ;  /* 0x0000002404027981 */ /* 0x000ea4000c1e1500 */
[----:B--2---:R-:W1:Y:S01]  /*4600*/  I2F.S16 R2, R2 ;  /* 0x0000000200027306 */ /* 0x004e620000101400 */
[----:B------:R-:W-:Y:S05]  /*4610*/  BRA `(.L_x_5450) ;  /* 0x0000000800f07947 */ /* 0x000fea0003800000 */
.L_x_5446:
        /* <DEDUP_REMOVED lines=8> */
.L_x_5454:
[----:B------:R-:W2:Y:S02]  /*46a0*/  LDG.E.U16 R2, desc[UR36][R4.64] ;  /* 0x0000002404027981 */ /* 0x000ea4000c1e1500 */
[----:B--2---:R-:W-:Y:S01]  /*46b0*/  HADD2.F32 R2, -RZ, R2.H0_H0 ;  /* 0x20000002ff027230 */ /* 0x004fe20000004100 */
[----:B------:R-:W-:Y:S06]  /*46c0*/  BRA `(.L_x_5450) ;  /* 0x0000000800c47947 */ /* 0x000fec0003800000 */
.L_x_5453:
        /* <DEDUP_REMOVED lines=8> */
.L_x_5456:
[----:B------:R-:W2:Y:S02]  /*4750*/  LDG.E.U16 R2, desc[UR36][R4.64] ;  /* 0x0000002404027981 */ /* 0x000ea4000c1e1500 */
[----:B--2---:R-:W-:Y:S01]  /*4760*/  HADD2.F32 R2, -RZ, R2.H0_H0 ;  /* 0x20000002ff027230 */ /* 0x004fe20000004100 */
[----:B------:R-:W-:Y:S06]  /*4770*/  BRA `(.L_x_5450) ;  /* 0x0000000800987947 */ /* 0x000fec0003800000 */
.L_x_5455:
[----:B------:R-:W2:Y:S01]  /*4780*/  LDG.E.64 R4, desc[UR36][R4.64] ;  /* 0x0000002404047981 */ /* 0x000ea2000c1e1b00 */
[----:B------:R-:W-:Y:S01]  /*4790*/  UMOV UR4, 0xf0000000 ;  /* 0xf000000000047882 */ /* 0x000fe20000000000 */
[----:B------:R-:W-:Y:S01]  /*47a0*/  UMOV UR5, 0x380fffff ;  /* 0x380fffff00057882 */ /* 0x000fe20000000000 */
[----:B--2---:R-:W0:Y:S01]  /*47b0*/  F2F.F32.F64 R2, R4 ;  /* 0x0000000400027310 */ /* 0x004e220000301000 */
[----:B------:R-:W-:-:S14]  /*47c0*/  DSETP.GEU.AND P0, PT, |R4|, UR4, PT ;  /* 0x0000000404007e2a */ /* 0x000fdc000bf0e200 */
[----:B0-----:R-:W-:Y:S01]  /*47d0*/  @!P0 FMUL R2, R2, 1.175494350822287508e-38 ;  /* 0x0080000002028820 */ /* 0x001fe20000400000 */
[----:B------:R-:W-:Y:S06]  /*47e0*/  BRA `(.L_x_5450) ;  /* 0x00000008007c7947 */ /* 0x000fec0003800000 */
.L_x_5445:
        /* <DEDUP_REMOVED lines=12> */
.L_x_5459:
[----:B------:R-:W2:Y:S01]  /*48b0*/  LDG.E.64 R4, desc[UR36][R4.64] ;  /* 0x0000002404047981 */ /* 0x000ea2000c1e1b00 */
[----:B------:R-:W-:Y:S01]  /*48c0*/  UMOV UR4, 0xf0000000 ;  /* 0xf000000000047882 */ /* 0x000fe20000000000 */
[----:B------:R-:W-:Y:S01]  /*48d0*/  UMOV UR5, 0x380fffff ;  /* 0x380fffff00057882 */ /* 0x000fe20000000000 */
[----:B--2---:R-:W0:Y:S01]  /*48e0*/  F2F.F32.F64 R2, R4 ;  /* 0x0000000400027310 */ /* 0x004e220000301000 */
[----:B------:R-:W-:-:S14]  /*48f0*/  DSETP.GEU.AND P0, PT, |R4|, UR4, PT ;  /* 0x0000000404007e2a */ /* 0x000fdc000bf0e200 */
[----:B0-----:R-:W-:Y:S01]  /*4900*/  @!P0 FMUL R2, R2, 1.175494350822287508e-38 ;  /* 0x0080000002028820 */ /* 0x001fe20000400000 */
[----:B------:R-:W-:Y:S06]  /*4910*/  BRA `(.L_x_5450) ;  /* 0x0000000800307947 */ /* 0x000fec0003800000 */
.L_x_5458:
        /* <DEDUP_REMOVED lines=26> */
.L_x_5461:
        /* <DEDUP_REMOVED lines=13> */
.L_x_5460:
[----:B------:R-:W2:Y:S02]  /*4b90*/  LDG.E.U16 R2, desc[UR36][R4.64] ;  /* 0x0000002404027981 */ /* 0x000ea4000c1e1500 */
[----:B--2---:R-:W-:Y:S01]  /*4ba0*/  IMAD.U32 R2, R2, 0x10000, RZ ;  /* 0x0001000002027824 */ /* 0x004fe200078e00ff */
[----:B------:R-:W-:Y:S06]  /*4bb0*/  BRA `(.L_x_5450) ;  /* 0x0000000400887947 */ /* 0x000fec0003800000 */
.L_x_5457:
        /* <DEDUP_REMOVED lines=11> */
.L_x_5464:
        /* <DEDUP_REMOVED lines=20> */
.L_x_5466:
[----:B------:R-:W-:Y:S05]  /*4db0*/  BSYNC B0 ;  /* 0x0000000000007941 */ /* 0x000fea0003800000 */
.L_x_5465:
[----:B------:R-:W-:Y:S01]  /*4dc0*/  IMAD.SHL.U32 R2, R2, 0x100000, RZ ;  /* 0x0010000002027824 */ /* 0x000fe200078e00ff */
[----:B------:R-:W-:-:S04]  /*4dd0*/  LEA R3, R0, 0x3b800000, 0x17 ;  /* 0x3b80000000037811 */ /* 0x000fc800078eb8ff */
[----:B------:R-:W-:Y:S01]  /*4de0*/  LOP3.LUT R2, R3, R2, R4, 0xfe, !PT ;  /* 0x0000000203027212 */ /* 0x000fe200078efe04 */
[----:B------:R-:W-:Y:S06]  /*4df0*/  BRA `(.L_x_5450) ;  /* 0x0000000000f87947 */ /* 0x000fec0003800000 */
.L_x_5463:
        /* <DEDUP_REMOVED lines=20> */
.L_x_5468:
[----:B------:R-:W-:Y:S05]  /*4f40*/  BSYNC B0 ;  /* 0x0000000000007941 */ /* 0x000fea0003800000 */
.L_x_5467:
[----:B------:R-:W-:Y:S01]  /*4f50*/  IMAD.SHL.U32 R2, R2, 0x200000, RZ ;  /* 0x0020000002027824 */ /* 0x000fe200078e00ff */
[----:B------:R-:W-:-:S04]  /*4f60*/  LEA R3, R0, 0x37800000, 0x17 ;  /* 0x3780000000037811 */ /* 0x000fc800078eb8ff */
[----:B------:R-:W-:Y:S01]  /*4f70*/  LOP3.LUT R2, R3, R2, R4, 0xfe, !PT ;  /* 0x0000000203027212 */ /* 0x000fe200078efe04 */
[----:B------:R-:W-:Y:S06]  /*4f80*/  BRA `(.L_x_5450) ;  /* 0x0000000000947947 */ /* 0x000fec0003800000 */
.L_x_5462:
        /* <DEDUP_REMOVED lines=14> */
.L_x_5449:
        /* <DEDUP_REMOVED lines=16> */
.L_x_5471:
[----:B------:R-:W-:Y:S01]  /*5170*/  IMAD.MOV.U32 R2, RZ, RZ, RZ ;  /* 0x000000ffff027224 */ /* 0x000fe200078e00ff */
[----:B------:R-:W-:Y:S06]  /*5180*/  BRA `(.L_x_5450) ;  /* 0x0000000000147947 */ /* 0x000fec0003800000 */
.L_x_5470:
[----:B------:R-:W2:Y:S02]  /*5190*/  LDG.E.64 R2, desc[UR36][R4.64] ;  /* 0x0000002404027981 */ /* 0x000ea4000c1e1b00 */
[----:B--2---:R0:W1:Y:S01]  /*51a0*/  I2F.U64 R2, R2 ;  /* 0x0000000200027312 */ /* 0x0040620000301000 */
[----:B------:R-:W-:Y:S05]  /*51b0*/  BRA `(.L_x_5450) ;  /* 0x0000000000087947 */ /* 0x000fea0003800000 */
.L_x_5469:
[----:B------:R-:W2:Y:S02]  /*51c0*/  LDG.E R2, desc[UR36][R4.64] ;  /* 0x0000002404027981 */ /* 0x000ea4000c1e1900 */
[----:B--2---:R-:W-:-:S07]  /*51d0*/  I2FP.F32.U32 R2, R2 ;  /* 0x0000000200027245 */ /* 0x004fce0000201000 */
.L_x_5450:
[----:B------:R-:W-:Y:S05]  /*51e0*/  BSYNC B6 ;  /* 0x0000000000067941 */ /* 0x000fea0003800000 */
.L_x_5444:
[----:B0---4-:R-:W0:Y:S01]  /*51f0*/  LDC.U8 R4, c[0x0][0x430] ;  /* 0x00010c00ff047b82 */ /* 0x011e220000000000 */
[----:B-1-3-5:R-:W-:-:S13]  /*5200*/  FSETP.GTU.FTZ.AND P0, PT, |R2|, +INF , PT ;  /* 0x7f8000000200780b */ /* 0x02afda0003f1c200 */
[----:B--2---:R-:W1:Y:S01]  /*5210*/  @!P0 LDC R3, c[0x0][0x420] ;  /* 0x00010800ff038b82 */ /* 0x004e620000000800 */
[----:B0-----:R-:W-:-:S04]  /*5220*/  PRMT R0, R4, 0x9910, RZ ;  /* 0x0000991004007816 */ /* 0x001fc800000000ff */
[----:B------:R-:W-:Y:S02]  /*5230*/  ISETP.GT.AND P1, PT, R0, 0x9, PT ;  /* 0x000000090000780c */ /* 0x000fe40003f24270 */
[----:B-1----:R-:W-:-:S11]  /*5240*/  @!P0 FMNMX.FTZ R2, R2, R3, PT ;  /* 0x0000000302028209 */ /* 0x002fd60003810000 */
        /* <DEDUP_REMOVED lines=12> */
.L_x_5475:
[----:B------:R-:W0:Y:S02]  /*5310*/  F2I.S64.TRUNC R2, R2 ;  /* 0x0000000200027311 */ /* 0x000e24000020d900 */
[----:B0-----:R-:W-:-:S05]  /*5320*/  IMAD.MOV.U32 R5, RZ, RZ, R2 ;  /* 0x000000ffff057224 */ /* 0x001fca00078e0002 */
[----:B------:R4:W-:Y:S01]  /*5330*/  STG.E.U8 desc[UR36][R16.64], R5 ;  /* 0x0000000510007986 */ /* 0x0009e2000c101124 */
[----:B------:R-:W-:Y:S05]  /*5340*/  BRA `(.L_x_5477) ;  /* 0x0000000c00407947 */ /* 0x000fea0003800000 */
.L_x_5474:
        /* <DEDUP_REMOVED lines=9> */
.L_x_5479:
[----:B------:R-:W0:Y:S02]  /*53e0*/  F2I.FTZ.TRUNC.NTZ R3, R2 ;  /* 0x0000000200037305 */ /* 0x000e24000021f100 */
[----:B0-----:R2:W-:Y:S01]  /*53f0*/  STG.E desc[UR36][R16.64], R3 ;  /* 0x0000000310007986 */ /* 0x0015e2000c101924 */
[----:B------:R-:W-:Y:S05]  /*5400*/  BRA `(.L_x_5477) ;  /* 0x0000000c00107947 */ /* 0x000fea0003800000 */
.L_x_5478:
[----:B------:R-:W0:Y:S02]  /*5410*/  F2I.FTZ.TRUNC.NTZ R3, R2 ;  /* 0x0000000200037305 */ /* 0x000e24000021f100 */
[----:B0-----:R0:W-:Y:S01]  /*5420*/  STG.E.U16 desc[UR36][R16.64], R3 ;  /* 0x0000000310007986 */ /* 0x0011e2000c101524 */
[----:B------:R-:W-:Y:S05]  /*5430*/  BRA `(.L_x_5477) ;  /* 0x0000000c00047947 */ /* 0x000fea0003800000 */
.L_x_5473:
        /* <DEDUP_REMOVED lines=8> */
.L_x_5481:
[----:B------:R-:W-:-:S05]  /*54c0*/  F2FP.F16.F32.PACK_AB R2, RZ, R2 ;  /* 0x00000002ff02723e */ /* 0x000fca00000000ff */
[----:B------:R0:W-:Y:S01]  /*54d0*/  STG.E.U16 desc[UR36][R16.64], R2 ;  /* 0x0000000210007986 */ /* 0x0001e2000c101524 */
[----:B------:R-:W-:Y:S05]  /*54e0*/  BRA `(.L_x_5477) ;  /* 0x0000000800d87947 */ /* 0x000fea0003800000 */
.L_x_5480:
        /* <DEDUP_REMOVED lines=9> */
.L_x_5483:
[----:B------:R-:W-:-:S04]  /*5580*/  F2FP.F16.F32.PACK_AB R3, RZ, R2 ;  /* 0x00000002ff03723e */ /* 0x000fc800000000ff */
[----:B------:R-:W-:-:S05]  /*5590*/  PRMT R3, R3, 0x5410, RZ ;  /* 0x0000541003037816 */ /* 0x000fca00000000ff */
[----:B------:R0:W-:Y:S01]  /*55a0*/  STG.E desc[UR36][R16.64], R3 ;  /* 0x0000000310007986 */ /* 0x0001e2000c101924 */
[----:B------:R-:W-:Y:S05]  /*55b0*/  BRA `(.L_x_5477) ;  /* 0x0000000800a47947 */ /* 0x000fea0003800000 */
.L_x_5482:
[----:B------:R-:W-:-:S06]  /*55c0*/  FMUL.FTZ R2, R2, 1 ;  /* 0x3f80000002027820 */ /* 0x000fcc0000410000 */
[----:B------:R-:W0:Y:S02]  /*55d0*/  F2F.F64.F32 R2, R2 ;  /* 0x0000000200027310 */ /* 0x000e240000201800 */
[----:B0-----:R0:W-:Y:S01]  /*55e0*/  STG.E.64 desc[UR36][R16.64], R2 ;  /* 0x0000000210007986 */ /* 0x0011e2000c101b24 */
[----:B------:R-:W-:Y:S05]  /*55f0*/  BRA `(.L_x_5477) ;  /* 0x0000000800947947 */ /* 0x000fea0003800000 */
.L_x_5472:
        /* <DEDUP_REMOVED lines=12> */
.L_x_5486:
[----:B------:R-:W-:Y:S01]  /*56c0*/  FMUL.FTZ R4, R2, 1 ;  /* 0x3f80000002047820 */ /* 0x000fe20000410000 */
[----:B------:R-:W-:-:S05]  /*56d0*/  CS2R R6, SRZ ;  /* 0x0000000000067805 */ /* 0x000fca000001ff00 */
[----:B------:R-:W0:Y:S02]  /*56e0*/  F2F.F64.F32 R4, R4 ;  /* 0x0000000400047310 */ /* 0x000e240000201800 */
[----:B0-----:R0:W-:Y:S01]  /*56f0*/  STG.E.128 desc[UR36][R16.64], R4 ;  /* 0x0000000410007986 */ /* 0x0011e2000c101d24 */
[----:B------:R-:W-:Y:S05]  /*5700*/  BRA `(.L_x_5477) ;  /* 0x0000000800507947 */ /* 0x000fea0003800000 */
.L_x_5485:
        /* <DEDUP_REMOVED lines=20> */
.L_x_5490:
[----:B------:R-:W-:Y:S05]  /*5850*/  BSYNC B0 ;  /* 0x0000000000007941 */ /* 0x000fea0003800000 */
.L_x_5489:
[----:B------:R-:W-:-:S05]  /*5860*/  LOP3.LUT R5, R0, R5, RZ, 0xfc, !PT ;  /* 0x0000000500057212 */ /* 0x000fca00078efcff */
[----:B------:R0:W-:Y:S01]  /*5870*/  STG.E.U8 desc[UR36][R16.64], R5 ;  /* 0x0000000510007986 */ /* 0x0001e2000c101124 */
[----:B------:R-:W-:Y:S05]  /*5880*/  BRA `(.L_x_5477) ;  /* 0x0000000400f07947 */ /* 0x000fea0003800000 */
.L_x_5488:
        /* <DEDUP_REMOVED lines=12> */
.L_x_5492:
[----:B------:R-:W-:Y:S01]  /*5950*/  IMAD.MOV.U32 R0, RZ, RZ, 0x7f ;  /* 0x0000007fff007424 */ /* 0x000fe200078e00ff */
[----:B------:R-:W-:-:S04]  /*5960*/  ISETP.GT.U32.AND P0, PT, R4, 0x7f800000, PT ;  /* 0x7f8000000400780c */ /* 0x000fc80003f04070 */
[----:B------:R-:W-:-:S09]  /*5970*/  SEL R0, R0, 0x7c, P0 ;  /* 0x0000007c00007807 */ /* 0x000fd20000000000 */
.L_x_5493:
[----:B------:R-:W-:Y:S05]  /*5980*/  BSYNC B0 ;  /* 0x0000000000007941 */ /* 0x000fea0003800000 */
.L_x_5491:
[----:B------:R-:W-:-:S04]  /*5990*/  LOP3.LUT R2, R2, 0x80000000, RZ, 0xc0, !PT ;  /* 0x8000000002027812 */ /* 0x000fc800078ec0ff */
[----:B------:R-:W-:-:S04]  /*59a0*/  SHF.R.U32.HI R3, RZ, 0x18, R2 ;  /* 0x00000018ff037819 */ /* 0x000fc80000011602 */
[----:B------:R-:W-:-:S05]  /*59b0*/  LOP3.LUT R3, R0, R3, RZ, 0xfc, !PT ;  /* 0x0000000300037212 */ /* 0x000fca00078efcff */
[----:B------:R0:W-:Y:S01]  /*59c0*/  STG.E.U8 desc[UR36][R16.64], R3 ;  /* 0x0000000310007986 */ /* 0x0001e2000c101124 */
[----:B------:R-:W-:Y:S05]  /*59d0*/  BRA `(.L_x_5477) ;  /* 0x00000004009c7947 */ /* 0x000fea0003800000 */
.L_x_5487:
[----:B------:R-:W-:-:S05]  /*59e0*/  F2FP.BF16.F32.PACK_AB R2, RZ, R2 ;  /* 0x00000002ff02723e */ /* 0x000fca00000010ff */
[----:B------:R0:W-:Y:S01]  /*59f0*/  STG.E.U16 desc[UR36][R16.64], R2 ;  /* 0x0000000210007986 */ /* 0x0001e2000c101524 */
[----:B------:R-:W-:Y:S05]  /*5a00*/  BRA `(.L_x_5477) ;  /* 0x0000000400907947 */ /* 0x000fea0003800000 */
.L_x_5484:
        /* <DEDUP_REMOVED lines=11> */
.L_x_5496:
        /* <DEDUP_REMOVED lines=16> */
.L_x_5499:
[----:B------:R-:W-:-:S04]  /*5bc0*/  LOP3.LUT R2, R2, 0x80000000, RZ, 0xc0, !PT ;  /* 0x8000000002027812 */ /* 0x000fc800078ec0ff */
[----:B------:R-:W-:-:S04]  /*5bd0*/  SHF.R.U32.HI R3, RZ, 0x18, R2 ;  /* 0x00000018ff037819 */ /* 0x000fc80000011602 */
[----:B------:R-:W-:-:S04]  /*5be0*/  LOP3.LUT R0, R0, R3, RZ, 0xfc, !PT ;  /* 0x0000000300007212 */ /* 0x000fc800078efcff */
[----:B------:R-:W-:-:S07]  /*5bf0*/  PRMT R8, R0, 0x7610, R8 ;  /* 0x0000761000087816 */ /* 0x000fce0000000008 */
.L_x_5498:
[----:B------:R-:W-:Y:S05]  /*5c00*/  BSYNC B0 ;  /* 0x0000000000007941 */ /* 0x000fea0003800000 */
.L_x_5497:
[----:B------:R0:W-:Y:S01]  /*5c10*/  STG.E.U8 desc[UR36][R16.64], R8 ;  /* 0x0000000810007986 */ /* 0x0001e2000c101124 */
[----:B------:R-:W-:Y:S05]  /*5c20*/  BRA `(.L_x_5477) ;  /* 0x0000000400087947 */ /* 0x000fea0003800000 */
.L_x_5495:
        /* <DEDUP_REMOVED lines=16> */
.L_x_5502:
[----:B------:R-:W-:-:S04]  /*5d30*/  LOP3.LUT R2, R2, 0x80000000, RZ, 0xc0, !PT ;  /* 0x8000000002027812 */ /* 0x000fc800078ec0ff */
[----:B------:R-:W-:-:S04]  /*5d40*/  SHF.R.U32.HI R3, RZ, 0x18, R2 ;  /* 0x00000018ff037819 */ /* 0x000fc80000011602 */
[----:B------:R-:W-:-:S04]  /*5d50*/  LOP3.LUT R0, R0, R3, RZ, 0xfc, !PT ;  /* 0x0000000300007212 */ /* 0x000fc800078efcff */
[----:B------:R-:W-:-:S07]  /*5d60*/  PRMT R8, R0, 0x7610, R8 ;  /* 0x0000761000087816 */ /* 0x000fce0000000008 */
.L_x_5501:
[----:B------:R-:W-:Y:S05]  /*5d70*/  BSYNC B0 ;  /* 0x0000000000007941 */ /* 0x000fea0003800000 */
.L_x_5500:
[----:B------:R0:W-:Y:S01]  /*5d80*/  STG.E.U8 desc[UR36][R16.64], R8 ;  /* 0x0000000810007986 */ /* 0x0001e2000c101124 */
[----:B------:R-:W-:Y:S05]  /*5d90*/  BRA `(.L_x_5477) ;  /* 0x0000000000ac7947 */ /* 0x000fea0003800000 */
.L_x_5494:
        /* <DEDUP_REMOVED lines=21> */
.L_x_5476:
        /* <DEDUP_REMOVED lines=16> */
.L_x_5505:
[----:B------:R-:W-:Y:S05]  /*5ff0*/  BRA `(.L_x_5477) ;  /* 0x0000000000147947 */ /* 0x000fea0003800000 */
.L_x_5504:
[----:B------:R-:W0:Y:S02]  /*6000*/  F2I.U64.TRUNC R2, R2 ;  /* 0x0000000200027311 */ /* 0x000e24000020d800 */
[----:B0-----:R0:W-:Y:S01]  /*6010*/  STG.E.64 desc[UR36][R16.64], R2 ;  /* 0x0000000210007986 */ /* 0x0011e2000c101b24 */
[----:B------:R-:W-:Y:S05]  /*6020*/  BRA `(.L_x_5477) ;  /* 0x0000000000087947 */ /* 0x000fea0003800000 */
.L_x_5503:
[----:B------:R-:W0:Y:S02]  /*6030*/  F2I.FTZ.U32.TRUNC.NTZ R3, R2 ;  /* 0x0000000200037305 */ /* 0x000e24000021f000 */
[----:B0-----:R0:W-:Y:S02]  /*6040*/  STG.E desc[UR36][R16.64], R3 ;  /* 0x0000000310007986 */ /* 0x0011e4000c101924 */
.L_x_5477:
[----:B------:R-:W-:-:S07]  /*6050*/  VIADD R19, R19, 0x80 ;  /* 0x0000008013137836 */ /* 0x000fce0000000000 */
.L_x_5442:
[----:B------:R-:W-:Y:S05]  /*6060*/  BSYNC B7 ;  /* 0x0000000000077941 */ /* 0x000fea0003800000 */
.L_x_5441:
        /* <DEDUP_REMOVED lines=307> */
.L_x_5508:
        /* <DEDUP_REMOVED lines=22> */
.L_x_5513:
[----:B------:R-:W2:Y:S02]  /*7500*/  LDG.E.U8 R2, desc[UR36][R4.64] ;  /* 0x0000002404027981 */ /* 0x000ea4000c1e1100 */
[----:B--2---:R-:W-:Y:S01]  /*7510*/  I2FP.F32.U32 R2, R2 ;  /* 0x0000000200027245 */ /* 0x004fe20000201000 */
[----:B------:R-:W-:Y:S06]  /*7520*/  BRA `(.L_x_5515) ;  /* 0x0000000c002c7947 */ /* 0x000fec0003800000 */
.L_x_5512:
        /* <DEDUP_REMOVED lines=9> */
.L_x_5517:
[----:B------:R-:W2:Y:S02]  /*75c0*/  LDG.E R2, desc[UR36][R4.64] ;  /* 0x0000002404027981 */ /* 0x000ea4000c1e1900 */
[----:B--2---:R-:W-:Y:S01]  /*75d0*/  I2FP.F32.S32 R2, R2 ;  /* 0x0000000200027245 */ /* 0x004fe20000201400 */
[----:B------:R-:W-:Y:S06]  /*75e0*/  BRA `(.L_x_5515) ;  /* 0x0000000800fc7947 */ /* 0x000fec0003800000 */
.L_x_5516:
[----:B------:R-:W2:Y:S02]  /*75f0*/  LDG.E.U16 R2, desc[UR36][R4.64] ;  /* 0x0000002404027981 */ /* 0x000ea4000c1e1500 */
[----:B--2---:R-:W0:Y:S01]  /*7600*/  I2F.S16 R2, R2 ;  /* 0x0000000200027306 */ /* 0x004e220000101400 */
[----:B------:R-:W-:Y:S05]  /*7610*/  BRA `(.L_x_5515) ;  /* 0x0000000800f07947 */ /* 0x000fea0003800000 */
.L_x_5511:
        /* <DEDUP_REMOVED lines=8> */
.L_x_5519:
[----:B------:R-:W2:Y:S02]  /*76a0*/  LDG.E.U16 R2, desc[UR36][R4.64] ;  /* 0x0000002404027981 */ /* 0x000ea4000c1e1500 */
[----:B--2---:R-:W-:Y:S01]  /*76b0*/  HADD2.F32 R2, -RZ, R2.H0_H0 ;  /* 0x20000002ff027230 */ /* 0x004fe20000004100 */
[----:B------:R-:W-:Y:S06]  /*76c0*/  BRA `(.L_x_5515) ;  /* 0x0000000800c47947 */ /* 0x000fec0003800000 */
.L_x_5518:
        /* <DEDUP_REMOVED lines=8> */
.L_x_5521:
[----:B------:R-:W2:Y:S02]  /*7750*/  LDG.E.U16 R2, desc[UR36][R4.64] ;  /* 0x0000002404027981 */ /* 0x000ea4000c1e1500 */
[----:B--2---:R-:W-:Y:S01]  /*7760*/  HADD2.F32 R2, -RZ, R2.H0_H0 ;  /* 0x20000002ff027230 */ /* 0x004fe20000004100 */
[----:B------:R-:W-:Y:S06]  /*7770*/  BRA `(.L_x_5515) ;  /* 0x0000000800987947 */ /* 0x000fec0003800000 */
.L_x_5520:
[----:B------:R-:W2:Y:S01]  /*7780*/  LDG.E.64 R4, desc[UR36][R4.64] ;  /* 0x0000002404047981 */ /* 0x000ea2000c1e1b00 */
[----:B------:R-:W-:Y:S01]  /*7790*/  UMOV UR4, 0xf0000000 ;  /* 0xf000000000047882 */ /* 0x000fe20000000000 */
[----:B------:R-:W-:Y:S01]  /*77a0*/  UMOV UR5, 0x380fffff ;  /* 0x380fffff00057882 */ /* 0x000fe20000000000 */
[----:B--2---:R-:W0:Y:S01]  /*77b0*/  F2F.F32.F64 R2, R4 ;  /* 0x0000000400027310 */ /* 0x004e220000301000 */
[----:B------:R-:W-:-:S14]  /*77c0*/  DSETP.GEU.AND P0, PT, |R4|, UR4, PT ;  /* 0x0000000404007e2a */ /* 0x000fdc000bf0e200 */
[----:B0-----:R-:W-:Y:S01]  /*77d0*/  @!P0 FMUL R2, R2, 1.175494350822287508e-38 ;  /* 0x0080000002028820 */ /* 0x001fe20000400000 */
[----:B------:R-:W-:Y:S06]  /*77e0*/  BRA `(.L_x_5515) ;  /* 0x00000008007c7947 */ /* 0x000fec0003800000 */
.L_x_5510:
        /* <DEDUP_REMOVED lines=12> */
.L_x_5524:
[----:B------:R-:W2:Y:S01]  /*78b0*/  LDG.E.64 R4, desc[UR36][R4.64] ;  /* 0x0000002404047981 */ /* 0x000ea2000c1e1b00 */
[----:B------:R-:W-:Y:S01]  /*78c0*/  UMOV UR4, 0xf0000000 ;  /* 0xf000000000047882 */ /* 0x000fe20000000000 */
[----:B------:R-:W-:Y:S01]  /*78d0*/  UMOV UR5, 0x380fffff ;  /* 0x380fffff00057882 */ /* 0x000fe20000000000 */
[----:B--2---:R-:W0:Y:S01]  /*78e0*/  F2F.F32.F64 R2, R4 ;  /* 0x0000000400027310 */ /* 0x004e220000301000 */
[----:B------:R-:W-:-:S14]  /*78f0*/  DSETP.GEU.AND P0, PT, |R4|, UR4, PT ;  /* 0x0000000404007e2a */ /* 0x000fdc000bf0e200 */
[----:B0-----:R-:W-:Y:S01]  /*7900*/  @!P0 FMUL R2, R2, 1.175494350822287508e-38 ;  /* 0x0080000002028820 */ /* 0x001fe20000400000 */
[----:B------:R-:W-:Y:S06]  /*7910*/  BRA `(.L_x_5515) ;  /* 0x0000000800307947 */ /* 0x000fec0003800000 */
.L_x_5523:
        /* <DEDUP_REMOVED lines=26> */
.L_x_5526:
        /* <DEDUP_REMOVED lines=13> */
.L_x_5525:
[----:B------:R-:W2:Y:S02]  /*7b90*/  LDG.E.U16 R2, desc[UR36][R4.64] ;  /* 0x0000002404027981 */ /* 0x000ea4000c1e1500 */
[----:B--2---:R-:W-:Y:S01]  /*7ba0*/  IMAD.U32 R2, R2, 0x10000, RZ ;  /* 0x0001000002027824 */ /* 0x004fe200078e00ff */
[----:B------:R-:W-:Y:S06]  /*7bb0*/  BRA `(.L_x_5515) ;  /* 0x0000000400887947 */ /* 0x000fec0003800000 */
.L_x_5522:
        /* <DEDUP_REMOVED lines=11> */
.L_x_5529:
        /* <DEDUP_REMOVED lines=20> */
.L_x_5531:
[----:B------:R-:W-:Y:S05]  /*7db0*/  BSYNC B0 ;  /* 0x0000000000007941 */ /* 0x000fea0003800000 */
.L_x_5530:
[----:B------:R-:W-:Y:S01]  /*7dc0*/  IMAD.SHL.U32 R2, R2, 0x100000, RZ ;  /* 0x0010000002027824 */ /* 0x000fe200078e00ff */
[----:B------:R-:W-:-:S04]  /*7dd0*/  LEA R3, R0, 0x3b800000, 0x17 ;  /* 0x3b80000000037811 */ /* 0x000fc800078eb8ff */
[----:B------:R-:W-:Y:S01]  /*7de0*/  LOP3.LUT R2, R3, R2, R4, 0xfe, !PT ;  /* 0x0000000203027212 */ /* 0x000fe200078efe04 */
[----:B------:R-:W-:Y:S06]  /*7df0*/  BRA `(.L_x_5515) ;  /* 0x0000000000f87947 */ /* 0x000fec0003800000 */
.L_x_5528:
        /* <DEDUP_REMOVED lines=20> */
.L_x_5533:
[----:B------:R-:W-:Y:S05]  /*7f40*/  BSYNC B0 ;  /* 0x0000000000007941 */ /* 0x000fea0003800000 */
.L_x_5532:
[----:B------:R-:W-:Y:S01]  /*7f50*/  IMAD.SHL.U32 R2, R2, 0x200000, RZ ;  /* 0x0020000002027824 */ /* 0x000fe200078e00ff */
[----:B------:R-:W-:-:S04]  /*7f60*/  LEA R3, R0, 0x37800000, 0x17 ;  /* 0x3780000000037811 */ /* 0x000fc800078eb8ff */
[----:B------:R-:W-:Y:S01]  /*7f70*/  LOP3.LUT R2, R3, R2, R4, 0xfe, !PT ;  /* 0x0000000203027212 */ /* 0x000fe200078efe04 */
[----:B------:R-:W-:Y:S06]  /*7f80*/  BRA `(.L_x_5515) ;  /* 0x0000000000947947 */ /* 0x000fec0003800000 */
.L_x_5527:
        /* <DEDUP_REMOVED lines=14> */
.L_x_5514:
        /* <DEDUP_REMOVED lines=16> */
.L_x_5536:
[----:B------:R-:W-:Y:S01]  /*8170*/  IMAD.MOV.U32 R2, RZ, RZ, RZ ;  /* 0x000000ffff027224 */ /* 0x000fe200078e00ff */
[----:B------:R-:W-:Y:S06]  /*8180*/  BRA `(.L_x_5515) ;  /* 0x0000000000147947 */ /* 0x000fec0003800000 */
.L_x_5535:
[----:B------:R-:W2:Y:S02]  /*8190*/  LDG.E.64 R2, desc[UR36][R4.64] ;  /* 0x0000002404027981 */ /* 0x000ea4000c1e1b00 */
[----:B--2---:R0:W1:Y:S01]  /*81a0*/  I2F.U64 R2, R2 ;  /* 0x0000000200027312 */ /* 0x0040620000301000 */
[----:B------:R-:W-:Y:S05]  /*81b0*/  BRA `(.L_x_5515) ;  /* 0x0000000000087947 */ /* 0x000fea0003800000 */
.L_x_5534:
[----:B------:R-:W2:Y:S02]  /*81c0*/  LDG.E R2, desc[UR36][R4.64] ;  /* 0x0000002404027981 */ /* 0x000ea4000c1e1900 */
[----:B--2---:R-:W-:-:S07]  /*81d0*/  I2FP.F32.U32 R2, R2 ;  /* 0x0000000200027245 */ /* 0x004fce0000201000 */
.L_x_5515:
[----:B------:R-:W-:Y:S05]  /*81e0*/  BSYNC B6 ;  /* 0x0000000000067941 */ /* 0x000fea0003800000 */
.L_x_5509:
[----:B0---4-:R-:W0:Y:S01]  /*81f0*/  LDC.U8 R4, c[0x0][0x430] ;  /* 0x00010c00ff047b82 */ /* 0x011e220000000000 */
[----:B-123-5:R-:W-:-:S13]  /*8200*/  FSETP.GTU.FTZ.AND P0, PT, |R2|, +INF , PT ;  /* 0x7f8000000200780b */ /* 0x02efda0003f1c200 */
[----:B------:R-:W1:Y:S01]  /*8210*/  @!P0 LDC R3, c[0x0][0x420] ;  /* 0x00010800ff038b82 */ /* 0x000e620000000800 */
        /* <DEDUP_REMOVED lines=15> */
.L_x_5540:
[----:B------:R-:W0:Y:S02]  /*8310*/  F2I.S64.TRUNC R2, R2 ;  /* 0x0000000200027311 */ /* 0x000e24000020d900 */
[----:B0-----:R-:W-:-:S05]  /*8320*/  IMAD.MOV.U32 R5, RZ, RZ, R2 ;  /* 0x000000ffff057224 */ /* 0x001fca00078e0002 */
[----:B------:R0:W-:Y:S01]  /*8330*/  STG.E.U8 desc[UR36][R16.64], R5 ;  /* 0x0000000510007986 */ /* 0x0001e2000c101124 */
[----:B------:R-:W-:Y:S05]  /*8340*/  BRA `(.L_x_5542) ;  /* 0x0000000c00407947 */ /* 0x000fea0003800000 */
.L_x_5539:
        /* <DEDUP_REMOVED lines=9> */
.L_x_5544:
[----:B------:R-:W0:Y:S02]  /*83e0*/  F2I.FTZ.TRUNC.NTZ R3, R2 ;  /* 0x0000000200037305 */ /* 0x000e24000021f100 */
[----:B0-----:R0:W-:Y:S01]  /*83f0*/  STG.E desc[UR36][R16.64], R3 ;  /* 0x0000000310007986 */ /* 0x0011e2000c101924 */
[----:B------:R-:W-:Y:S05]  /*8400*/  BRA `(.L_x_5542) ;  /* 0x0000000c00107947 */ /* 0x000fea0003800000 */
.L_x_5543:
[----:B------:R-:W0:Y:S02]  /*8410*/  F2I.FTZ.TRUNC.NTZ R3, R2 ;  /* 0x0000000200037305 */ /* 0x000e24000021f100 */
[----:B0-----:R0:W-:Y:S01]  /*8420*/  STG.E.U16 desc[UR36][R16.64], R3 ;  /* 0x0000000310007986 */ /* 0x0011e2000c101524 */
[----:B------:R-:W-:Y:S05]  /*8430*/  BRA `(.L_x_5542) ;  /* 0x0000000c00047947 */ /* 0x000fea0003800000 */
.L_x_5538:
        /* <DEDUP_REMOVED lines=8> */
.L_x_5546:
[----:B------:R-:W-:-:S05]  /*84c0*/  F2FP.F16.F32.PACK_AB R2, RZ, R2 ;  /* 0x00000002ff02723e */ /* 0x000fca00000000ff */
[----:B------:R0:W-:Y:S01]  /*84d0*/  STG.E.U16 desc[UR36][R16.64], R2 ;  /* 0x0000000210007986 */ /* 0x0001e2000c101524 */
[----:B------:R-:W-:Y:S05]  /*84e0*/  BRA `(.L_x_5542) ;  /* 0x0000000800d87947 */ /* 0x000fea0003800000 */
.L_x_5545:
        /* <DEDUP_REMOVED lines=9> */
.L_x_5548:
[----:B------:R-:W-:-:S04]  /*8580*/  F2FP.F16.F32.PACK_AB R3, RZ, R2 ;  /* 0x00000002ff03723e */ /* 0x000fc800000000ff */
[----:B------:R-:W-:-:S05]  /*8590*/  PRMT R3, R3, 0x5410, RZ ;  /* 0x0000541003037816 */ /* 0x000fca00000000ff */
[----:B------:R0:W-:Y:S01]  /*85a0*/  STG.E desc[UR36][R16.64], R3 ;  /* 0x0000000310007986 */ /* 0x0001e2000c101924 */
[----:B------:R-:W-:Y:S05]  /*85b0*/  BRA `(.L_x_5542) ;  /* 0x0000000800a47947 */ /* 0x000fea0003800000 */
.L_x_5547:
[----:B------:R-:W-:-:S06]  /*85c0*/  FMUL.FTZ R2, R2, 1 ;  /* 0x3f80000002027820 */ /* 0x000fcc0000410000 */
[----:B------:R-:W0:Y:S02]  /*85d0*/  F2F.F64.F32 R2, R2 ;  /* 0x0000000200027310 */ /* 0x000e240000201800 */
[----:B0-----:R0:W-:Y:S01]  /*85e0*/  STG.E.64 desc[UR36][R16.64], R2 ;  /* 0x0000000210007986 */ /* 0x0011e2000c101b24 */
[----:B------:R-:W-:Y:S05]  /*85f0*/  BRA `(.L_x_5542) ;  /* 0x0000000800947947 */ /* 0x000fea0003800000 */
.L_x_5537:
        /* <DEDUP_REMOVED lines=12> */
.L_x_5551:
[----:B------:R-:W-:Y:S01]  /*86c0*/  FMUL.FTZ R4, R2, 1 ;  /* 0x3f80000002047820 */ /* 0x000fe20000410000 */
[----:B------:R-:W-:-:S05]  /*86d0*/  CS2R R6, SRZ ;  /* 0x0000000000067805 */ /* 0x000fca000001ff00 */
[----:B------:R-:W0:Y:S02]  /*86e0*/  F2F.F64.F32 R4, R4 ;  /* 0x0000000400047310 */ /* 0x000e240000201800 */
[----:B0-----:R0:W-:Y:S01]  /*86f0*/  STG.E.128 desc[UR36][R16.64], R4 ;  /* 0x0000000410007986 */ /* 0x0011e2000c101d24 */
[----:B------:R-:W-:Y:S05]  /*8700*/  BRA `(.L_x_5542) ;  /* 0x0000000800507947 */ /* 0x000fea0003800000 */
.L_x_5550:
        /* <DEDUP_REMOVED lines=20> */
.L_x_5555:
[----:B------:R-:W-:Y:S05]  /*8850*/  BSYNC B0 ;  /* 0x0000000000007941 */ /* 0x000fea0003800000 */
.L_x_5554:
[----:B------:R-:W-:-:S05]  /*8860*/  LOP3.LUT R5, R0, R5, RZ, 0xfc, !PT ;  /* 0x0000000500057212 */ /* 0x000fca00078efcff */
[----:B------:R0:W-:Y:S01]  /*8870*/  STG.E.U8 desc[UR36][R16.64], R5 ;  /* 0x0000000510007986 */ /* 0x0001e2000c101124 */
[----:B------:R-:W-:Y:S05]  /*8880*/  BRA `(.L_x_5542) ;  /* 0x0000000400f07947 */ /* 0x000fea0003800000 */
.L_x_5553:
        /* <DEDUP_REMOVED lines=12> */
.L_x_5557:
[----:B------:R-:W-:Y:S01]  /*8950*/  IMAD.MOV.U32 R0, RZ, RZ, 0x7f ;  /* 0x0000007fff007424 */ /* 0x000fe200078e00ff */
[----:B------:R-:W-:-:S04]  /*8960*/  ISETP.GT.U32.AND P0, PT, R4, 0x7f800000, PT ;  /* 0x7f8000000400780c */ /* 0x000fc80003f04070 */
[----:B------:R-:W-:-:S09]  /*8970*/  SEL R0, R0, 0x7c, P0 ;  /* 0x0000007c00007807 */ /* 0x000fd20000000000 */
.L_x_5558:
[----:B------:R-:W-:Y:S05]  /*8980*/  BSYNC B0 ;  /* 0x0000000000007941 */ /* 0x000fea0003800000 */
.L_x_5556:
[----:B------:R-:W-:-:S04]  /*8990*/  LOP3.LUT R2, R2, 0x80000000, RZ, 0xc0, !PT ;  /* 0x8000000002027812 */ /* 0x000fc800078ec0ff */
[----:B------:R-:W-:-:S04]  /*89a0*/  SHF.R.U32.HI R3, RZ, 0x18, R2 ;  /* 0x00000018ff037819 */ /* 0x000fc80000011602 */
[----:B------:R-:W-:-:S05]  /*89b0*/  LOP3.LUT R3, R0, R3, RZ, 0xfc, !PT ;  /* 0x0000000300037212 */ /* 0x000fca00078efcff */
[----:B------:R0:W-:Y:S01]  /*89c0*/  STG.E.U8 desc[UR36][R16.64], R3 ;  /* 0x0000000310007986 */ /* 0x0001e2000c101124 */
[----:B------:R-:W-:Y:S05]  /*89d0*/  BRA `(.L_x_5542) ;  /* 0x00000004009c7947 */ /* 0x000fea0003800000 */
.L_x_5552:
[----:B------:R-:W-:-:S05]  /*89e0*/  F2FP.BF16.F32.PACK_AB R2, RZ, R2 ;  /* 0x00000002ff02723e */ /* 0x000fca00000010ff */
[----:B------:R0:W-:Y:S01]  /*89f0*/  STG.E.U16 desc[UR36][R16.64], R2 ;  /* 0x0000000210007986 */ /* 0x0001e2000c101524 */
[----:B------:R-:W-:Y:S05]  /*8a00*/  BRA `(.L_x_5542) ;  /* 0x0000000400907947 */ /* 0x000fea0003800000 */
.L_x_5549:
        /* <DEDUP_REMOVED lines=11> */
.L_x_5561:
        /* <DEDUP_REMOVED lines=16> */
.L_x_5564:
[----:B------:R-:W-:-:S04]  /*8bc0*/  LOP3.LUT R2, R2, 0x80000000, RZ, 0xc0, !PT ;  /* 0x8000000002027812 */ /* 0x000fc800078ec0ff */
[----:B------:R-:W-:-:S04]  /*8bd0*/  SHF.R.U32.HI R3, RZ, 0x18, R2 ;  /* 0x00000018ff037819 */ /* 0x000fc80000011602 */
[----:B------:R-:W-:-:S04]  /*8be0*/  LOP3.LUT R0, R0, R3, RZ, 0xfc, !PT ;  /* 0x0000000300007212 */ /* 0x000fc800078efcff */
[----:B------:R-:W-:-:S07]  /*8bf0*/  PRMT R8, R0, 0x7610, R8 ;  /* 0x0000761000087816 */ /* 0x000fce0000000008 */
.L_x_5563:
[----:B------:R-:W-:Y:S05]  /*8c00*/  BSYNC B0 ;  /* 0x0000000000007941 */ /* 0x000fea0003800000 */
.L_x_5562:
[----:B------:R3:W-:Y:S01]  /*8c10*/  STG.E.U8 desc[UR36][R16.64], R8 ;  /* 0x0000000810007986 */ /* 0x0007e2000c101124 */
[----:B------:R-:W-:Y:S05]  /*8c20*/  BRA `(.L_x_5542) ;  /* 0x0000000400087947 */ /* 0x000fea0003800000 */
.L_x_5560:
        /* <DEDUP_REMOVED lines=16> */
.L_x_5567:
[----:B------:R-:W-:-:S04]  /*8d30*/  LOP3.LUT R2, R2, 0x80000000, RZ, 0xc0, !PT ;  /* 0x8000000002027812 */ /* 0x000fc800078ec0ff */
[----:B------:R-:W-:-:S04]  /*8d40*/  SHF.R.U32.HI R3, RZ, 0x18, R2 ;  /* 0x00000018ff037819 */ /* 0x000fc80000011602 */
[----:B------:R-:W-:-:S04]  /*8d50*/  LOP3.LUT R0, R0, R3, RZ, 0xfc, !PT ;  /* 0x0000000300007212 */ /* 0x000fc800078efcff */
[----:B------:R-:W-:-:S07]  /*8d60*/  PRMT R8, R0, 0x7610, R8 ;  /* 0x0000761000087816 */ /* 0x000fce0000000008 */
.L_x_5566:
[----:B------:R-:W-:Y:S05]  /*8d70*/  BSYNC B0 ;  /* 0x0000000000007941 */ /* 0x000fea0003800000 */
.L_x_5565:
[----:B------:R0:W-:Y:S01]  /*8d80*/  STG.E.U8 desc[UR36][R16.64], R8 ;  /* 0x0000000810007986 */ /* 0x0001e2000c101124 */
[----:B------:R-:W-:Y:S05]  /*8d90*/  BRA `(.L_x_5542) ;  /* 0x0000000000ac7947 */ /* 0x000fea0003800000 */
.L_x_5559:
        /* <DEDUP_REMOVED lines=21> */
.L_x_5541:
        /* <DEDUP_REMOVED lines=16> */
.L_x_5570:
[----:B------:R-:W-:Y:S05]  /*8ff0*/  BRA `(.L_x_5542) ;  /* 0x0000000000147947 */ /* 0x000fea0003800000 */
.L_x_5569:
[----:B------:R-:W0:Y:S02]  /*9000*/  F2I.U64.TRUNC R2, R2 ;  /* 0x0000000200027311 */ /* 0x000e24000020d800 */
[----:B0-----:R2:W-:Y:S01]  /*9010*/  STG.E.64 desc[UR36][R16.64], R2 ;  /* 0x0000000210007986 */ /* 0x0015e2000c101b24 */
[----:B------:R-:W-:Y:S05]  /*9020*/  BRA `(.L_x_5542) ;  /* 0x0000000000087947 */ /* 0x000fea0003800000 */
.L_x_5568:
[----:B------:R-:W0:Y:S02]  /*9030*/  F2I.FTZ.U32.TRUNC.NTZ R3, R2 ;  /* 0x0000000200037305 */ /* 0x000e24000021f000 */
[----:B0-----:R0:W-:Y:S02]  /*9040*/  STG.E desc[UR36][R16.64], R3 ;  /* 0x0000000310007986 */ /* 0x0011e4000c101924 */
.L_x_5542:
[----:B------:R-:W-:-:S07]  /*9050*/  VIADD R19, R19, 0x80 ;  /* 0x0000008013137836 */ /* 0x000fce0000000000 */
.L_x_5507:
[----:B------:R-:W-:Y:S05]  /*9060*/  BSYNC B7 ;  /* 0x0000000000077941 */ /* 0x000fea0003800000 */
.L_x_5506:
        /* <DEDUP_REMOVED lines=306> */
.L_x_5571:
        /* <DEDUP_REMOVED lines=22> */
.L_x_5576:
[----:B------:R-:W2:Y:S02]  /*a4f0*/  LDG.E.U8 R2, desc[UR36][R4.64] ;  /* 0x0000002404027981 */ /* 0x000ea4000c1e1100 */
[----:B--2---:R-:W-:Y:S01]  /*a500*/  I2FP.F32.U32 R2, R2 ;  /* 0x0000000200027245 */ /* 0x004fe20000201000 */
[----:B------:R-:W-:Y:S06]  /*a510*/  BRA `(.L_x_5578) ;  /* 0x0000000c002c7947 */ /* 0x000fec0003800000 */
.L_x_5575:
        /* <DEDUP_REMOVED lines=9> */
.L_x_5580:
[----:B------:R-:W2:Y:S02]  /*a5b0*/  LDG.E R2, desc[UR36][R4.64] ;  /* 0x0000002404027981 */ /* 0x000ea4000c1e1900 */
[----:B--2---:R-:W-:Y:S01]  /*a5c0*/  I2FP.F32.S32 R2, R2 ;  /* 0x0000000200027245 */ /* 0x004fe20000201400 */
[----:B------:R-:W-:Y:S06]  /*a5d0*/  BRA `(.L_x_5578) ;  /* 0x0000000800fc7947 */ /* 0x000fec0003800000 */
.L_x_5579:
[----:B------:R-:W2:Y:S02]  /*a5e0*/  LDG.E.U16 R2, desc[UR36][R4.64] ;  /* 0x0000002404027981 */ /* 0x000ea4000c1e1500 */
[----:B--2---:R-:W0:Y:S01]  /*a5f0*/  I2F.S16 R2, R2 ;  /* 0x0000000200027306 */ /* 0x004e220000101400 */
[----:B------:R-:W-:Y:S05]  /*a600*/  BRA `(.L_x_5578) ;  /* 0x0000000800f07947 */ /* 0x000fea0003800000 */
.L_x_5574:
        /* <DEDUP_REMOVED lines=8> */
.L_x_5582:
[----:B------:R-:W2:Y:S02]  /*a690*/  LDG.E.U16 R2, desc[UR36][R4.64] ;  /* 0x0000002404027981 */ /* 0x000ea4000c1e1500 */
[----:B--2---:R-:W-:Y:S01]  /*a6a0*/  HADD2.F32 R2, -RZ, R2.H0_H0 ;  /* 0x20000002ff027230 */ /* 0x004fe20000004100 */
[----:B------:R-:W-:Y:S06]  /*a6b0*/  BRA `(.L_x_5578) ;  /* 0x0000000800c47947 */ /* 0x000fec0003800000 */
.L_x_5581:
        /* <DEDUP_REMOVED lines=8> */
.L_x_5584:
[----:B------:R-:W2:Y:S02]  /*a740*/  LDG.E.U16 R2, desc[UR36][R4.64] ;  /* 0x0000002404027981 */ /* 0x000ea4000c1e1500 */
[----:B--2---:R-:W-:Y:S01]  /*a750*/  HADD2.F32 R2, -RZ, R2.H0_H0 ;  /* 0x20000002ff027230 */ /* 0x004fe20000004100 */
[----:B------:R-:W-:Y:S06]  /*a760*/  BRA `(.L_x_5578) ;  /* 0x0000000800987947 */ /* 0x000fec0003800000 */
.L_x_5583:
[----:B------:R-:W2:Y:S01]  /*a770*/  LDG.E.64 R4, desc[UR36][R4.64] ;  /* 0x0000002404047981 */ /* 0x000ea2000c1e1b00 */
[----:B------:R-:W-:Y:S01]  /*a780*/  UMOV UR4, 0xf0000000 ;  /* 0xf000000000047882 */ /* 0x000fe20000000000 */
[----:B------:R-:W-:Y:S01]  /*a790*/  UMOV UR5, 0x380fffff ;  /* 0x380fffff00057882 */ /* 0x000fe20000000000 */
[----:B--2---:R-:W0:Y:S01]  /*a7a0*/  F2F.F32.F64 R2, R4 ;  /* 0x0000000400027310 */ /* 0x004e220000301000 */
[----:B------:R-:W-:-:S14]  /*a7b0*/  DSETP.GEU.AND P0, PT, |R4|, UR4, PT ;  /* 0x0000000404007e2a */ /* 0x000fdc000bf0e200 */
[----:B0-----:R-:W-:Y:S01]  /*a7c0*/  @!P0 FMUL R2, R2, 1.175494350822287508e-38 ;  /* 0x0080000002028820 */ /* 0x001fe20000400000 */
[----:B------:R-:W-:Y:S06]  /*a7d0*/  BRA `(.L_x_5578) ;  /* 0x00000008007c7947 */ /* 0x000fec0003800000 */
.L_x_5573:
        /* <DEDUP_REMOVED lines=12> */
.L_x_5587:
[----:B------:R-:W2:Y:S01]  /*a8a0*/  LDG.E.64 R4, desc[UR36][R4.64] ;  /* 0x0000002404047981 */ /* 0x000ea2000c1e1b00 */
[----:B------:R-:W-:Y:S01]  /*a8b0*/  UMOV UR4, 0xf0000000 ;  /* 0xf000000000047882 */ /* 0x000fe20000000000 */
[----:B------:R-:W-:Y:S01]  /*a8c0*/  UMOV UR5, 0x380fffff ;  /* 0x380fffff00057882 */ /* 0x000fe20000000000 */
[----:B--2---:R-:W0:Y:S01]  /*a8d0*/  F2F.F32.F64 R2, R4 ;  /* 0x0000000400027310 */ /* 0x004e220000301000 */
[----:B------:R-:W-:-:S14]  /*a8e0*/  DSETP.GEU.AND P0, PT, |R4|, UR4, PT ;  /* 0x0000000404007e2a */ /* 0x000fdc000bf0e200 */
[----:B0-----:R-:W-:Y:S01]  /*a8f0*/  @!P0 FMUL R2, R2, 1.175494350822287508e-38 ;  /* 0x0080000002028820 */ /* 0x001fe20000400000 */
[----:B------:R-:W-:Y:S06]  /*a900*/  BRA `(.L_x_5578) ;  /* 0x0000000800307947 */ /* 0x000fec0003800000 */
.L_x_5586:
        /* <DEDUP_REMOVED lines=26> */
.L_x_5589:
        /* <DEDUP_REMOVED lines=13> */
.L_x_5588:
[----:B------:R-:W2:Y:S02]  /*ab80*/  LDG.E.U16 R2, desc[UR36][R4.64] ;  /* 0x0000002404027981 */ /* 0x000ea4000c1e1500 */
[----:B--2---:R-:W-:Y:S01]  /*ab90*/  IMAD.U32 R2, R2, 0x10000, RZ ;  /* 0x0001000002027824 */ /* 0x004fe200078e00ff */
[----:B------:R-:W-:Y:S06]  /*aba0*/  BRA `(.L_x_5578) ;  /* 0x0000000400887947 */ /* 0x000fec0003800000 */
.L_x_5585:
        /* <DEDUP_REMOVED lines=11> */
.L_x_5592:
        /* <DEDUP_REMOVED lines=20> */
.L_x_5594:
[----:B------:R-:W-:Y:S05]  /*ada0*/  BSYNC B0 ;  /* 0x0000000000007941 */ /* 0x000fea0003800000 */
.L_x_5593:
[----:B------:R-:W-:Y:S01]  /*adb0*/  IMAD.SHL.U32 R2, R2, 0x100000, RZ ;  /* 0x0010000002027824 */ /* 0x000fe200078e00ff */
[----:B------:R-:W-:-:S04]  /*adc0*/  LEA R3, R0, 0x3b800000, 0x17 ;  /* 0x3b80000000037811 */ /* 0x000fc800078eb8ff */
[----:B------:R-:W-:Y:S01]  /*add0*/  LOP3.LUT R2, R3, R2, R4, 0xfe, !PT ;  /* 0x0000000203027212 */ /* 0x000fe200078efe04 */
[----:B------:R-:W-:Y:S06]  /*ade0*/  BRA `(.L_x_5578) ;  /* 0x0000000000f87947 */ /* 0x000fec0003800000 */
.L_x_5591:
        /* <DEDUP_REMOVED lines=20> */
.L_x_5596:
[----:B------:R-:W-:Y:S05]  /*af30*/  BSYNC B0 ;  /* 0x0000000000007941 */ /* 0x000fea0003800000 */
.L_x_5595:
[----:B------:R-:W-:Y:S01]  /*af40*/  IMAD.SHL.U32 R2, R2, 0x200000, RZ ;  /* 0x0020000002027824 */ /* 0x000fe200078e00ff */
[----:B------:R-:W-:-:S04]  /*af50*/  LEA R3, R0, 0x37800000, 0x17 ;  /* 0x3780000000037811 */ /* 0x000fc800078eb8ff */
[----:B------:R-:W-:Y:S01]  /*af60*/  LOP3.LUT R2, R3, R2, R4, 0xfe, !PT ;  /* 0x0000000203027212 */ /* 0x000fe200078efe04 */
[----:B------:R-:W-:Y:S06]  /*af70*/  BRA `(.L_x_5578) ;  /* 0x0000000000947947 */ /* 0x000fec0003800000 */
.L_x_5590:
        /* <DEDUP_REMOVED lines=14> */
.L_x_5577:
        /* <DEDUP_REMOVED lines=16> */
.L_x_5599:
[----:B------:R-:W-:Y:S01]  /*b160*/  IMAD.MOV.U32 R2, RZ, RZ, RZ ;  /* 0x000000ffff027224 */ /* 0x000fe200078e00ff */
[----:B------:R-:W-:Y:S06]  /*b170*/  BRA `(.L_x_5578) ;  /* 0x0000000000147947 */ /* 0x000fec0003800000 */
.L_x_5598:
[----:B------:R-:W2:Y:S02]  /*b180*/  LDG.E.64 R2, desc[UR36][R4.64] ;  /* 0x0000002404027981 */ /* 0x000ea4000c1e1b00 */
[----:B--2---:R0:W1:Y:S01]  /*b190*/  I2F.U64 R2, R2 ;  /* 0x0000000200027312 */ /* 0x0040620000301000 */
[----:B------:R-:W-:Y:S05]  /*b1a0*/  BRA `(.L_x_5578) ;  /* 0x0000000000087947 */ /* 0x000fea0003800000 */
.L_x_5597:
[----:B------:R-:W2:Y:S02]  /*b1b0*/  LDG.E R2, desc[UR36][R4.64] ;  /* 0x0000002404027981 */ /* 0x000ea4000c1e1900 */
[----:B--2---:R-:W-:-:S07]  /*b1c0*/  I2FP.F32.U32 R2, R2 ;  /* 0x0000000200027245 */ /* 0x004fce0000201000 */
.L_x_5578:
[----:B------:R-:W-:Y:S05]  /*b1d0*/  BSYNC B6 ;  /* 0x0000000000067941 */ /* 0x000fea0003800000 */
.L_x_5572:
[----:B01----:R-:W0:Y:S01]  /*b1e0*/  LDC.U8 R4, c[0x0][0x430] ;  /* 0x00010c00ff047b82 */ /* 0x003e220000000000 */
[----:B--2-45:R-:W-:-:S13]  /*b1f0*/  FSETP.GTU.FTZ.AND P0, PT, |R2|, +INF , PT ;  /* 0x7f8000000200780b */ /* 0x034fda0003f1c200 */
[----:B---3--:R-:W1:Y:S01]  /*b200*/  @!P0 LDC R3, c[0x0][0x420] ;  /* 0x00010800ff038b82 */ /* 0x008e620000000800 */
        /* <DEDUP_REMOVED lines=15> */
.L_x_5603:
[----:B------:R-:W0:Y:S02]  /*b300*/  F2I.S64.TRUNC R2, R2 ;  /* 0x0000000200027311 */ /* 0x000e24000020d900 */
[----:B0-----:R-:W-:-:S05]  /*b310*/  IMAD.MOV.U32 R5, RZ, RZ, R2 ;  /* 0x000000ffff057224 */ /* 0x001fca00078e0002 */
[----:B------:R-:W-:Y:S01]  /*b320*/  STG.E.U8 desc[UR36][R16.64], R5 ;  /* 0x0000000510007986 */ /* 0x000fe2000c101124 */
[----:B------:R-:W-:Y:S05]  /*b330*/  EXIT ;  /* 0x000000000000794d */ /* 0x000fea0003800000 */
.L_x_5602:
        /* <DEDUP_REMOVED lines=9> */
.L_x_5606:
[----:B------:R-:W0:Y:S02]  /*b3d0*/  F2I.FTZ.TRUNC.NTZ R3, R2 ;  /* 0x0000000200037305 */ /* 0x000e24000021f100 */
[----:B0-----:R-:W-:Y:S01]  /*b3e0*/  STG.E desc[UR36][R16.64], R3 ;  /* 0x0000000310007986 */ /* 0x001fe2000c101924 */
[----:B------:R-:W-:Y:S05]  /*b3f0*/  EXIT ;  /* 0x000000000000794d */ /* 0x000fea0003800000 */
.L_x_5605:
[----:B------:R-:W0:Y:S02]  /*b400*/  F2I.FTZ.TRUNC.NTZ R3, R2 ;  /* 0x0000000200037305 */ /* 0x000e24000021f100 */
[----:B0-----:R-:W-:Y:S01]  /*b410*/  STG.E.U16 desc[UR36][R16.64], R3 ;  /* 0x0000000310007986 */ /* 0x001fe2000c101524 */
[----:B------:R-:W-:Y:S05]  /*b420*/  EXIT ;  /* 0x000000000000794d */ /* 0x000fea0003800000 */
.L_x_5601:
        /* <DEDUP_REMOVED lines=8> */
.L_x_5608:
[----:B------:R-:W-:-:S05]  /*b4b0*/  F2FP.F16.F32.PACK_AB R2, RZ, R2 ;  /* 0x00000002ff02723e */ /* 0x000fca00000000ff */
[----:B------:R-:W-:Y:S01]  /*b4c0*/  STG.E.U16 desc[UR36][R16.64], R2 ;  /* 0x0000000210007986 */ /* 0x000fe2000c101524 */
[----:B------:R-:W-:Y:S05]  /*b4d0*/  EXIT ;  /* 0x000000000000794d */ /* 0x000fea0003800000 */
.L_x_5607:
        /* <DEDUP_REMOVED lines=9> */
.L_x_5610:
[----:B------:R-:W-:-:S04]  /*b570*/  F2FP.F16.F32.PACK_AB R3, RZ, R2 ;  /* 0x00000002ff03723e */ /* 0x000fc800000000ff */
[----:B------:R-:W-:-:S05]  /*b580*/  PRMT R3, R3, 0x5410, RZ ;  /* 0x0000541003037816 */ /* 0x000fca00000000ff */
[----:B------:R-:W-:Y:S01]  /*b590*/  STG.E desc[UR36][R16.64], R3 ;  /* 0x0000000310007986 */ /* 0x000fe2000c101924 */
[----:B------:R-:W-:Y:S05]  /*b5a0*/  EXIT ;  /* 0x000000000000794d */ /* 0x000fea0003800000 */
.L_x_5609:
[----:B------:R-:W-:-:S06]  /*b5b0*/  FMUL.FTZ R2, R2, 1 ;  /* 0x3f80000002027820 */ /* 0x000fcc0000410000 */
[----:B------:R-:W0:Y:S02]  /*b5c0*/  F2F.F64.F32 R2, R2 ;  /* 0x0000000200027310 */ /* 0x000e240000201800 */
[----:B0-----:R-:W-:Y:S01]  /*b5d0*/  STG.E.64 desc[UR36][R16.64], R2 ;  /* 0x0000000210007986 */ /* 0x001fe2000c101b24 */
[----:B------:R-:W-:Y:S05]  /*b5e0*/  EXIT ;  /* 0x000000000000794d */ /* 0x000fea0003800000 */
.L_x_5600:
        /* <DEDUP_REMOVED lines=12> */
.L_x_5613:
[----:B------:R-:W-:Y:S01]  /*b6b0*/  FMUL.FTZ R4, R2, 1 ;  /* 0x3f80000002047820 */ /* 0x000fe20000410000 */
[----:B------:R-:W-:-:S05]  /*b6c0*/  CS2R R6, SRZ ;  /* 0x0000000000067805 */ /* 0x000fca000001ff00 */
[----:B------:R-:W0:Y:S02]  /*b6d0*/  F2F.F64.F32 R4, R4 ;  /* 0x0000000400047310 */ /* 0x000e240000201800 */
[----:B0-----:R-:W-:Y:S01]  /*b6e0*/  STG.E.128 desc[UR36][R16.64], R4 ;  /* 0x0000000410007986 */ /* 0x001fe2000c101d24 */
[----:B------:R-:W-:Y:S05]  /*b6f0*/  EXIT ;  /* 0x000000000000794d */ /* 0x000fea0003800000 */
.L_x_5612:
        /* <DEDUP_REMOVED lines=20> */
.L_x_5617:
[----:B------:R-:W-:Y:S05]  /*b840*/  BSYNC B0 ;  /* 0x0000000000007941 */ /* 0x000fea0003800000 */
.L_x_5616:
[----:B------:R-:W-:-:S05]  /*b850*/  LOP3.LUT R5, R0, R5, RZ, 0xfc, !PT ;  /* 0x0000000500057212 */ /* 0x000fca00078efcff */
[----:B------:R-:W-:Y:S01]  /*b860*/  STG.E.U8 desc[UR36][R16.64], R5 ;  /* 0x0000000510007986 */ /* 0x000fe2000c101124 */
[----:B------:R-:W-:Y:S05]  /*b870*/  EXIT ;  /* 0x000000000000794d */ /* 0x000fea0003800000 */
.L_x_5615:
        /* <DEDUP_REMOVED lines=12> */
.L_x_5619:
[----:B------:R-:W-:Y:S01]  /*b940*/  IMAD.MOV.U32 R0, RZ, RZ, 0x7f ;  /* 0x0000007fff007424 */ /* 0x000fe200078e00ff */
[----:B------:R-:W-:-:S04]  /*b950*/  ISETP.GT.U32.AND P0, PT, R4, 0x7f800000, PT ;  /* 0x7f8000000400780c */ /* 0x000fc80003f04070 */
[----:B------:R-:W-:-:S09]  /*b960*/  SEL R0, R0, 0x7c, P0 ;  /* 0x0000007c00007807 */ /* 0x000fd20000000000 */
.L_x_5620:
[----:B------:R-:W-:Y:S05]  /*b970*/  BSYNC B0 ;  /* 0x0000000000007941 */ /* 0x000fea0003800000 */
.L_x_5618:
[----:B------:R-:W-:-:S04]  /*b980*/  LOP3.LUT R2, R2, 0x80000000, RZ, 0xc0, !PT ;  /* 0x8000000002027812 */ /* 0x000fc800078ec0ff */
[----:B------:R-:W-:-:S04]  /*b990*/  SHF.R.U32.HI R3, RZ, 0x18, R2 ;  /* 0x00000018ff037819 */ /* 0x000fc80000011602 */
[----:B------:R-:W-:-:S05]  /*b9a0*/  LOP3.LUT R3, R0, R3, RZ, 0xfc, !PT ;  /* 0x0000000300037212 */ /* 0x000fca00078efcff */
[----:B------:R-:W-:Y:S01]  /*b9b0*/  STG.E.U8 desc[UR36][R16.64], R3 ;  /* 0x0000000310007986 */ /* 0x000fe2000c101124 */
[----:B------:R-:W-:Y:S05]  /*b9c0*/  EXIT ;  /* 0x000000000000794d */ /* 0x000fea0003800000 */
.L_x_5614:
[----:B------:R-:W-:-:S05]  /*b9d0*/  F2FP.BF16.F32.PACK_AB R2, RZ, R2 ;  /* 0x00000002ff02723e */ /* 0x000fca00000010ff */
[----:B------:R-:W-:Y:S01]  /*b9e0*/  STG.E.U16 desc[UR36][R16.64], R2 ;  /* 0x0000000210007986 */ /* 0x000fe2000c101524 */
[----:B------:R-:W-:Y:S05]  /*b9f0*/  EXIT ;  /* 0x000000000000794d */ /* 0x000fea0003800000 */
.L_x_5611:
        /* <DEDUP_REMOVED lines=11> */
.L_x_5623:
        /* <DEDUP_REMOVED lines=16> */
.L_x_5626:
[----:B------:R-:W-:-:S04]  /*bbb0*/  LOP3.LUT R2, R2, 0x80000000, RZ, 0xc0, !PT ;  /* 0x8000000002027812 */ /* 0x000fc800078ec0ff */
[----:B------:R-:W-:-:S04]  /*bbc0*/  SHF.R.U32.HI R3, RZ, 0x18, R2 ;  /* 0x00000018ff037819 */ /* 0x000fc80000011602 */
[----:B------:R-:W-:-:S04]  /*bbd0*/  LOP3.LUT R0, R0, R3, RZ, 0xfc, !PT ;  /* 0x0000000300007212 */ /* 0x000fc800078efcff */
[----:B------:R-:W-:-:S07]  /*bbe0*/  PRMT R8, R0, 0x7610, R8 ;  /* 0x0000761000087816 */ /* 0x000fce0000000008 */
.L_x_5625:
[----:B------:R-:W-:Y:S05]  /*bbf0*/  BSYNC B0 ;  /* 0x0000000000007941 */ /* 0x000fea0003800000 */
.L_x_5624:
[----:B------:R-:W-:Y:S01]  /*bc00*/  STG.E.U8 desc[UR36][R16.64], R8 ;  /* 0x0000000810007986 */ /* 0x000fe2000c101124 */
[----:B------:R-:W-:Y:S05]  /*bc10*/  EXIT ;  /* 0x000000000000794d */ /* 0x000fea0003800000 */
.L_x_5622:
        /* <DEDUP_REMOVED lines=16> */
.L_x_5629:
[----:B------:R-:W-:-:S04]  /*bd20*/  LOP3.LUT R2, R2, 0x80000000, RZ, 0xc0, !PT ;  /* 0x8000000002027812 */ /* 0x000fc800078ec0ff */
[----:B------:R-:W-:-:S04]  /*bd30*/  SHF.R.U32.HI R3, RZ, 0x18, R2 ;  /* 0x00000018ff037819 */ /* 0x000fc80000011602 */
[----:B------:R-:W-:-:S04]  /*bd40*/  LOP3.LUT R0, R0, R3, RZ, 0xfc, !PT ;  /* 0x0000000300007212 */ /* 0x000fc800078efcff */
[----:B------:R-:W-:-:S07]  /*bd50*/  PRMT R8, R0, 0x7610, R8 ;  /* 0x0000761000087816 */ /* 0x000fce0000000008 */
.L_x_5628:
[----:B------:R-:W-:Y:S05]  /*bd60*/  BSYNC B0 ;  /* 0x0000000000007941 */ /* 0x000fea0003800000 */
.L_x_5627:
[----:B------:R-:W-:Y:S01]  /*bd70*/  STG.E.U8 desc[UR36][R16.64], R8 ;  /* 0x0000000810007986 */ /* 0x000fe2000c101124 */
[----:B------:R-:W-:Y:S05]  /*bd80*/  EXIT ;  /* 0x000000000000794d */ /* 0x000fea0003800000 */
.L_x_5621:
        /* <DEDUP_REMOVED lines=21> */
.L_x_5604:
        /* <DEDUP_REMOVED lines=16> */
.L_x_5632:
[----:B------:R-:W-:Y:S05]  /*bfe0*/  EXIT ;  /* 0x000000000000794d */ /* 0x000fea0003800000 */
.L_x_5631:
[----:B------:R-:W0:Y:S02]  /*bff0*/  F2I.U64.TRUNC R2, R2 ;  /* 0x0000000200027311 */ /* 0x000e24000020d800 */
[----:B0-----:R-:W-:Y:S01]  /*c000*/  STG.E.64 desc[UR36][R16.64], R2 ;  /* 0x0000000210007986 */ /* 0x001fe2000c101b24 */
[----:B------:R-:W-:Y:S05]  /*c010*/  EXIT ;  /* 0x000000000000794d */ /* 0x000fea0003800000 */
.L_x_5630:
[----:B------:R-:W0:Y:S02]  /*c020*/  F2I.FTZ.U32.TRUNC.NTZ R3, R2 ;  /* 0x0000000200037305 */ /* 0x000e24000021f000 */
[----:B0-----:R-:W-:Y:S01]  /*c030*/  STG.E desc[UR36][R16.64], R3 ;  /* 0x0000000310007986 */ /* 0x001fe2000c101924 */
[----:B------:R-:W-:Y:S05]  /*c040*/  EXIT ;  /* 0x000000000000794d */ /* 0x000fea0003800000 */
.L_x_5633:
        /* <DEDUP_REMOVED lines=11> */
.L_x_36172:


//--------------------- .text._ZN2at6native27unrolled_elementwise_kernelIZZZNS0_21clamp_max_kernel_cudaERNS_18TensorIteratorBaseERKN3c106ScalarEENKUlvE_clEvENKUlvE5_clEvEUlfE_St5arrayIPcLm2EELi4E23TrivialOffsetCalculatorILi1EjESF_NS0_6memory12LoadWithCastILi1EEENSG_13StoreWithCastILi1EEEEEviT_T0_T2_T3_T4_T5_ --------------------------
	.section	.text._ZN2at6native27unrolled_elementwise_kernelIZZZNS0_21clamp_max_kernel_cudaERNS_18TensorIteratorBaseERKN3c106ScalarEENKUlvE_clEvENKUlvE5_clEvEUlfE_St5arrayIPcLm2EELi4E23TrivialOffsetCalculatorILi1EjESF_NS0_6memory12LoadWithCastILi1EEENSG_13StoreWithCastILi1EEEEEviT_T0_T2_T3_T4_T5_,"ax",@progbits
	.align	128
        .global         _ZN2at6native27unrolled_elementwise_kernelIZZZNS0_21clamp_max_kernel_cudaERNS_18TensorIteratorBaseERKN3c106ScalarEENKUlvE_clEvENKUlvE5_clEvEUlfE_St5arrayIPcLm2EELi4E23TrivialOffsetCalculatorILi1EjESF_NS0_6memory12LoadWithCastILi1EEENSG_13StoreWithCastILi1EEEEEviT_T0_T2_T3_T4_T5_
        .type           _ZN2at6native27unrolled_elementwise_kernelIZZZNS0_21clamp_max_kernel_cudaERNS_18TensorIteratorBaseERKN3c106ScalarEENKUlvE_clEvENKUlvE5_clEvEUlfE_St5arrayIPcLm2EELi4E23TrivialOffsetCalculatorILi1EjESF_NS0_6memory12LoadWithCastILi1EEENSG_13StoreWithCastILi1EEEEEviT_T0_T2_T3_T4_T5_,@function
        .size           _ZN2at6native27unrolled_elementwise_kernelIZZZNS0_21clamp_max_kernel_cudaERNS_18TensorIteratorBaseERKN3c106ScalarEENKUlvE_clEvENKUlvE5_clEvEUlfE_St5arrayIPcLm2EELi4E23TrivialOffsetCalculatorILi1EjESF_NS0_6memory12LoadWithCastILi1EEENSG_13StoreWithCastILi1EEEEEviT_T0_T2_T3_T4_T5_,(.L_x_36173 - _ZN2at6native27unrolled_elementwise_kernelIZZZNS0_21clamp_max_kernel_cudaERNS_18TensorIteratorBaseERKN3c106ScalarEENKUlvE_clEvENKUlvE5_clEvEUlfE_St5arrayIPcLm2EELi4E23TrivialOffsetCalculatorILi1EjESF_NS0_6memory12LoadWithCastILi1EEENSG_13StoreWithCastILi1EEEEEviT_T0_T2_T3_T4_T5_)
        .other          _ZN2at6native27unrolled_elementwise_kernelIZZZNS0_21clamp_max_kernel_cudaERNS_18TensorIteratorBaseERKN3c106ScalarEENKUlvE_clEvENKUlvE5_clEvEUlfE_St5arrayIPcLm2EELi4E23TrivialOffsetCalculatorILi1EjESF_NS0_6memory12LoadWithCastILi1EEENSG_13StoreWithCastILi1EEEEEviT_T0_T2_T3_T4_T5_,@"STO_CUDA_ENTRY STV_DEFAULT"
_ZN2at6native27unrolled_elementwise_kernelIZZZNS0_21clamp_max_kernel_cudaERNS_18TensorIteratorBaseERKN3c106ScalarEENKUlvE_clEvENKUlvE5_clEvEUlfE_St5arrayIPcLm2EELi4E23TrivialOffsetCalculatorILi1EjESF_NS0_6memory12LoadWithCastILi1EEENSG_13StoreWithCastILi1EEEEEviT_T0_T2_T3_T4_T5_:
.text._ZN2at6native27unrolled_elementwise_kernelIZZZNS0_21clamp_max_kernel_cudaERNS_18TensorIteratorBaseERKN3c106ScalarEENKUlvE_clEvENKUlvE5_clEvEUlfE_St5arrayIPcLm2EELi4E23TrivialOffsetCalculatorILi1EjESF_NS0_6memory12LoadWithCastILi1EEENSG_13StoreWithCastILi1EEEEEviT_T0_T2_T3_T4_T5_:
[----:B------:R-:W0:Y:S01]  /*0000*/  LDC R1, c[0x0][0x28] ;  /* 0x00000a00ff017b82 */ /* 0x000e220000000800 */
[----:B------:R-:W1:Y:S07]  /*0010*/  S2R R2, SR_CTAID.X ;  /* 0x0000000000027919 */ /* 0x000e6e0000002500 */
[----:B------:R-:W1:Y:S01]  /*0020*/  LDC R3, c[0x0][0x210] ;  /* 0x00008400ff037b82 */ /* 0x000e620000000800 */
[----:B------:R-:W-:Y:S01]  /*0030*/  ULDC.64 UR36, c[0x0][0x208] ;  /* 0x0000820000247ab9 */ /* 0x000fe20000000a00 */
[----:B------:R-:W-:Y:S01]  /*0040*/  BSSY B7, `(.L_x_5634) ;  /* 0x00000ef000077945 */ /* 0x000fe20003800000 */
[----:B------:R-:W2:Y:S01]  /*0050*/  S2R R17, SR_TID.X ;  /* 0x0000000000117919 */ /* 0x000ea20000002100 */
[----:B------:R-:W-:-:S02]  /*0060*/  IMAD.MOV.U32 R22, RZ, RZ, RZ ;  /* 0x000000ffff167224 */ /* 0x000fc400078e00ff */
[----:B------:R-:W-:Y:S02]  /*0070*/  IMAD.MOV.U32 R18, RZ, RZ, RZ ;  /* 0x000000ffff127224 */ /* 0x000fe400078e00ff */
        /* <DEDUP_REMOVED lines=25> */
.L_x_5640:
[----:B------:R-:W2:Y:S02]  /*0210*/  LDG.E.U8 R4, desc[UR36][R4.64] ;  /* 0x0000002404047981 */ /* 0x000ea4000c1e1100 */
[----:B--2---:R-:W-:Y:S01]  /*0220*/  I2FP.F32.U32 R18, R4 ;  /* 0x0000000400127245 */ /* 0x004fe20000201000 */
[----:B------:R-:W-:Y:S06]  /*0230*/  BRA `(.L_x_5642) ;  /* 0x0000000c00307947 */ /* 0x000fec0003800000 */
.L_x_5639:
        /* <DEDUP_REMOVED lines=9> */
.L_x_5644:
[----:B------:R-:W2:Y:S02]  /*02d0*/  LDG.E R4, desc[UR36][R4.64] ;  /* 0x0000002404047981 */ /* 0x000ea4000c1e1900 */
[----:B--2---:R-:W-:Y:S01]  /*02e0*/  I2FP.F32.S32 R18, R4 ;  /* 0x0000000400127245 */ /* 0x004fe20000201400 */
[----:B------:R-:W-:Y:S06]  /*02f0*/  BRA `(.L_x_5642) ;  /* 0x0000000c00007947 */ /* 0x000fec0003800000 */
.L_x_5643:
[----:B------:R-:W2:Y:S02]  /*0300*/  LDG.E.U16 R4, desc[UR36][R4.64] ;  /* 0x0000002404047981 */ /* 0x000ea4000c1e1500 */
[----:B--2---:R2:W3:Y:S01]  /*0310*/  I2F.S16 R18, R4 ;  /* 0x0000000400127306 */ /* 0x0044e20000101400 */
[----:B------:R-:W-:Y:S05]  /*0320*/  BRA `(.L_x_5642) ;  /* 0x0000000800f47947 */ /* 0x000fea0003800000 */
.L_x_5638:
        /* <DEDUP_REMOVED lines=8> */
.L_x_5646:
[----:B------:R-:W2:Y:S02]  /*03b0*/  LDG.E.U16 R4, desc[UR36][R4.64] ;  /* 0x0000002404047981 */ /* 0x000ea4000c1e1500 */
[----:B--2---:R-:W-:Y:S01]  /*03c0*/  HADD2.F32 R18, -RZ, R4.H0_H0 ;  /* 0x20000004ff127230 */ /* 0x004fe20000004100 */
[----:B------:R-:W-:Y:S06]  /*03d0*/  BRA `(.L_x_5642) ;  /* 0x0000000800c87947 */ /* 0x000fec0003800000 */
.L_x_5645:
        /* <DEDUP_REMOVED lines=8> */
.L_x_5648:
[----:B------:R-:W2:Y:S02]  /*0460*/  LDG.E.U16 R4, desc[UR36][R4.64] ;  /* 0x0000002404047981 */ /* 0x000ea4000c1e1500 */
[----:B--2---:R-:W-:Y:S01]  /*0470*/  HADD2.F32 R18, -RZ, R4.H0_H0 ;  /* 0x20000004ff127230 */ /* 0x004fe20000004100 */
[----:B------:R-:W-:Y:S06]  /*0480*/  BRA `(.L_x_5642) ;  /* 0x00000008009c7947 */ /* 0x000fec0003800000 */
.L_x_5647:
[----:B------:R-:W2:Y:S01]  /*0490*/  LDG.E.64 R4, desc[UR36][R4.64] ;  /* 0x0000002404047981 */ /* 0x000ea2000c1e1b00 */
[----:B------:R-:W-:Y:S01]  /*04a0*/  UMOV UR4, 0xf0000000 ;  /* 0xf000000000047882 */ /* 0x000fe20000000000 */
[----:B------:R-:W-:Y:S01]  /*04b0*/  UMOV UR5, 0x380fffff ;  /* 0x380fffff00057882 */ /* 0x000fe20000000000 */
[----:B--2---:R-:W0:Y:S01]  /*04c0*/  F2F.F32.F64 R18, R4 ;  /* 0x0000000400127310 */ /* 0x004e220000301000 */
[----:B------:R-:W-:-:S14]  /*04d0*/  DSETP.GEU.AND P0, PT, |R4|, UR4, PT ;  /* 0x0000000404007e2a */ /* 0x000fdc000bf0e200 */
[----:B0-----:R-:W-:Y:S01]  /*04e0*/  @!P0 FMUL R18, R18, 1.175494350822287508e-38 ;  /* 0x0080000012128820 */ /* 0x001fe20000400000 */
[----:B------:R-:W-:Y:S06]  /*04f0*/  BRA `(.L_x_5642) ;  /* 0x0000000800807947 */ /* 0x000fec0003800000 */
.L_x_5637:
        /* <DEDUP_REMOVED lines=12> */
.L_x_5651:
[----:B------:R-:W2:Y:S01]  /*05c0*/  LDG.E.64 R4, desc[UR36][R4.64] ;  /* 0x0000002404047981 */ /* 0x000ea2000c1e1b00 */
[----:B------:R-:W-:Y:S01]  /*05d0*/  UMOV UR4, 0xf0000000 ;  /* 0xf000000000047882 */ /* 0x000fe20000000000 */
[----:B------:R-:W-:Y:S01]  /*05e0*/  UMOV UR5, 0x380fffff ;  /* 0x380fffff00057882 */ /* 0x000fe20000000000 */
[----:B--2---:R-:W0:Y:S01]  /*05f0*/  F2F.F32.F64 R18, R4 ;  /* 0x0000000400127310 */ /* 0x004e220000301000 */
[----:B------:R-:W-:-:S14]  /*0600*/  DSETP.GEU.AND P0, PT, |R4|, UR4, PT ;  /* 0x0000000404007e2a */ /* 0x000fdc000bf0e200 */
[----:B0-----:R-:W-:Y:S01]  /*0610*/  @!P0 FMUL R18, R18, 1.175494350822287508e-38 ;  /* 0x0080000012128820 */ /* 0x001fe20000400000 */
[----:B------:R-:W-:Y:S06]  /*0620*/  BRA `(.L_x_5642) ;  /* 0x0000000800347947 */ /* 0x000fec0003800000 */
.L_x_5650:
        /* <DEDUP_REMOVED lines=26> */
.L_x_5653:
        /* <DEDUP_REMOVED lines=14> */
.L_x_5652:
[----:B------:R-:W2:Y:S02]  /*08b0*/  LDG.E.U16 R4, desc[UR36][R4.64] ;  /* 0x0000002404047981 */ /* 0x000ea4000c1e1500 */
[----:B--2---:R-:W-:Y:S01]  /*08c0*/  IMAD.U32 R18, R4, 0x10000, RZ ;  /* 0x0001000004127824 */ /* 0x004fe200078e00ff */
[----:B------:R-:W-:Y:S06]  /*08d0*/  BRA `(.L_x_5642) ;  /* 0x0000000400887947 */ /* 0x000fec0003800000 */
.L_x_5649:
        /* <DEDUP_REMOVED lines=11> */
.L_x_5656:
        /* <DEDUP_REMOVED lines=20> */
.L_x_5658:
[----:B------:R-:W-:Y:S05]  /*0ad0*/  BSYNC B0 ;  /* 0x0000000000007941 */ /* 0x000fea0003800000 */
.L_x_5657:
[----:B------:R-:W-:Y:S01]  /*0ae0*/  IMAD.SHL.U32 R3, R3, 0x100000, RZ ;  /* 0x0010000003037824 */ /* 0x000fe200078e00ff */
[----:B------:R-:W-:-:S04]  /*0af0*/  LEA R5, R0, 0x3b800000, 0x17 ;  /* 0x3b80000000057811 */ /* 0x000fc800078eb8ff */
[----:B------:R-:W-:Y:S01]  /*0b00*/  LOP3.LUT R18, R5, R3, R18, 0xfe, !PT ;  /* 0x0000000305127212 */ /* 0x000fe200078efe12 */
[----:B------:R-:W-:Y:S06]  /*0b10*/  BRA `(.L_x_5642) ;  /* 0x0000000000f87947 */ /* 0x000fec0003800000 */
.L_x_5655:
        /* <DEDUP_REMOVED lines=20> */
.L_x_5660:
[----:B------:R-:W-:Y:S05]  /*0c60*/  BSYNC B0 ;  /* 0x0000000000007941 */ /* 0x000fea0003800000 */
.L_x_5659:
[----:B------:R-:W-:Y:S01]  /*0c70*/  IMAD.SHL.U32 R3, R3, 0x200000, RZ ;  /* 0x0020000003037824 */ /* 0x000fe200078e00ff */
[----:B------:R-:W-:-:S04]  /*0c80*/  LEA R5, R0, 0x37800000, 0x17 ;  /* 0x3780000000057811 */ /* 0x000fc800078eb8ff */
[----:B------:R-:W-:Y:S01]  /*0c90*/  LOP3.LUT R18, R5, R3, R18, 0xfe, !PT ;  /* 0x0000000305127212 */ /* 0x000fe200078efe12 */
[----:B------:R-:W-:Y:S06]  /*0ca0*/  BRA `(.L_x_5642) ;  /* 0x0000000000947947 */ /* 0x000fec0003800000 */
.L_x_5654:
        /* <DEDUP_REMOVED lines=14> */
.L_x_5641:
        /* <DEDUP_REMOVED lines=16> */
.L_x_5663:
[----:B------:R-:W-:Y:S01]  /*0e90*/  IMAD.MOV.U32 R18, RZ, RZ, RZ ;  /* 0x000000ffff127224 */ /* 0x000fe200078e00ff */
[----:B------:R-:W-:Y:S06]  /*0ea0*/  BRA `(.L_x_5642) ;  /* 0x0000000000147947 */ /* 0x000fec0003800000 */
.L_x_5662:
[----:B------:R-:W2:Y:S02]  /*0eb0*/  LDG.E.64 R4, desc[UR36][R4.64] ;  /* 0x0000002404047981 */ /* 0x000ea4000c1e1b00 */
[----:B--2---:R0:W1:Y:S01]  /*0ec0*/  I2F.U64 R18, R4 ;  /* 0x0000000400127312 */ /* 0x0040620000301000 */
[----:B------:R-:W-:Y:S05]  /*0ed0*/  BRA `(.L_x_5642) ;  /* 0x0000000000087947 */ /* 0x000fea0003800000 */
.L_x_5661:
[----:B------:R-:W2:Y:S02]  /*0ee0*/  LDG.E R4, desc[UR36][R4.64] ;  /* 0x0000002404047981 */ /* 0x000ea4000c1e1900 */
[----:B--2---:R-:W-:-:S07]  /*0ef0*/  I2FP.F32.U32 R18, R4 ;  /* 0x0000000400127245 */ /* 0x004fce0000201000 */
.L_x_5642:
[----:B------:R-:W-:Y:S05]  /*0f00*/  BSYNC B6 ;  /* 0x0000000000067941 */ /* 0x000fea0003800000 */
.L_x_5636:
[----:B------:R-:W2:Y:S02]  /*0f10*/  S2R R17, SR_TID.X ;  /* 0x0000000000117919 */ /* 0x000ea40000002100 */
[----:B--2---:R-:W-:-:S07]  /*0f20*/  VIADD R17, R17, 0x80 ;  /* 0x0000008011117836 */ /* 0x004fce0000000000 */
.L_x_5635:
[----:B------:R-:W-:Y:S05]  /*0f30*/  BSYNC B7 ;  /* 0x0000000000077941 */ /* 0x000fea0003800000 */
.L_x_5634:
        /* <DEDUP_REMOVED lines=25> */
.L_x_5670:
[----:B------:R-:W2:Y:S02]  /*10d0*/  LDG.E.U8 R4, desc[UR36][R4.64] ;  /* 0x0000002404047981 */ /* 0x000ea4000c1e1100 */
[----:B--2---:R-:W-:Y:S01]  /*10e0*/  I2FP.F32.U32 R22, R4 ;  /* 0x0000000400167245 */ /* 0x004fe20000201000 */
[----:B------:R-:W-:Y:S06]  /*10f0*/  BRA `(.L_x_5672) ;  /* 0x0000000c002c7947 */ /* 0x000fec0003800000 */
.L_x_5669:
        /* <DEDUP_REMOVED lines=9> */
.L_x_5674:
[----:B------:R-:W2:Y:S02]  /*1190*/  LDG.E R4, desc[UR36][R4.64] ;  /* 0x0000002404047981 */ /* 0x000ea4000c1e1900 */
[----:B--2---:R-:W-:Y:S01]  /*11a0*/  I2FP.F32.S32 R22, R4 ;  /* 0x0000000400167245 */ /* 0x004fe20000201400 */
[----:B------:R-:W-:Y:S06]  /*11b0*/  BRA `(.L_x_5672) ;  /* 0x0000000800fc7947 */ /* 0x000fec0003800000 */
.L_x_5673:
[----:B------:R-:W2:Y:S02]  /*11c0*/  LDG.E.U16 R4, desc[UR36][R4.64] ;  /* 0x0000002404047981 */ /* 0x000ea4000c1e1500 */
[----:B--2---:R0:W2:Y:S01]  /*11d0*/  I2F.S16 R22, R4 ;  /* 0x0000000400167306 */ /* 0x0040a20000101400 */
[----:B------:R-:W-:Y:S05]  /*11e0*/  BRA `(.L_x_5672) ;  /* 0x0000000800f07947 */ /* 0x000fea0003800000 */
.L_x_5668:
        /* <DEDUP_REMOVED lines=8> */
.L_x_5676:
[----:B------:R-:W2:Y:S02]  /*1270*/  LDG.E.U16 R4, desc[UR36][R4.64] ;  /* 0x0000002404047981 */ /* 0x000ea4000c1e1500 */
[----:B--2---:R-:W-:Y:S01]  /*1280*/  HADD2.F32 R22, -RZ, R4.H0_H0 ;  /* 0x20000004ff167230 */ /* 0x004fe20000004100 */
[----:B------:R-:W-:Y:S06]  /*1290*/  BRA `(.L_x_5672) ;  /* 0x0000000800c47947 */ /* 0x000fec0003800000 */
.L_x_5675:
        /* <DEDUP_REMOVED lines=8> */
.L_x_5678:
[----:B------:R-:W2:Y:S02]  /*1320*/  LDG.E.U16 R4, desc[UR36][R4.64] ;  /* 0x0000002404047981 */ /* 0x000ea4000c1e1500 */
[----:B--2---:R-:W-:Y:S01]  /*1330*/  HADD2.F32 R22, -RZ, R4.H0_H0 ;  /* 0x20000004ff167230 */ /* 0x004fe20000004100 */
[----:B------:R-:W-:Y:S06]  /*1340*/  BRA `(.L_x_5672) ;  /* 0x0000000800987947 */ /* 0x000fec0003800000 */
.L_x_5677:
[----:B------:R-:W2:Y:S01]  /*1350*/  LDG.E.64 R4, desc[UR36][R4.64] ;  /* 0x0000002404047981 */ /* 0x000ea2000c1e1b00 */
[----:B------:R-:W-:Y:S01]  /*1360*/  UMOV UR4, 0xf0000000 ;  /* 0xf000000000047882 */ /* 0x000fe20000000000 */
[----:B------:R-:W-:Y:S01]  /*1370*/  UMOV UR5, 0x380fffff ;  /* 0x380fffff00057882 */ /* 0x000fe20000000000 */
[----:B--2---:R-:W0:Y:S01]  /*1380*/  F2F.F32.F64 R22, R4 ;  /* 0x0000000400167310 */ /* 0x004e220000301000 */
[----:B------:R-:W-:-:S14]  /*1390*/  DSETP.GEU.AND P0, PT, |R4|, UR4, PT ;  /* 0x0000000404007e2a */ /* 0x000fdc000bf0e200 */
[----:B0-----:R-:W-:Y:S01]  /*13a0*/  @!P0 FMUL R22, R22, 1.175494350822287508e-38 ;  /* 0x0080000016168820 */ /* 0x001fe20000400000 */
[----:B------:R-:W-:Y:S06]  /*13b0*/  BRA `(.L_x_5672) ;  /* 0x00000008007c7947 */ /* 0x000fec0003800000 */
.L_x_5667:
        /* <DEDUP_REMOVED lines=12> */
.L_x_5681:
[----:B------:R-:W2:Y:S01]  /*1480*/  LDG.E.64 R4, desc[UR36][R4.64] ;  /* 0x0000002404047981 */ /* 0x000ea2000c1e1b00 */
[----:B------:R-:W-:Y:S01]  /*1490*/  UMOV UR4, 0xf0000000 ;  /* 0xf000000000047882 */ /* 0x000fe20000000000 */
[----:B------:R-:W-:Y:S01]  /*14a0*/  UMOV UR5, 0x380fffff ;  /* 0x380fffff00057882 */ /* 0x000fe20000000000 */
[----:B--2---:R-:W0:Y:S01]  /*14b0*/  F2F.F32.F64 R22, R4 ;  /* 0x0000000400167310 */ /* 0x004e220000301000 */
[----:B------:R-:W-:-:S14]  /*14c0*/  DSETP.GEU.AND P0, PT, |R4|, UR4, PT ;  /* 0x0000000404007e2a */ /* 0x000fdc000bf0e200 */
[----:B0-----:R-:W-:Y:S01]  /*14d0*/  @!P0 FMUL R22, R22, 1.175494350822287508e-38 ;  /* 0x0080000016168820 */ /* 0x001fe20000400000 */
[----:B------:R-:W-:Y:S06]  /*14e0*/  BRA `(.L_x_5672) ;  /* 0x0000000800307947 */ /* 0x000fec0003800000 */
.L_x_5680:
        /* <DEDUP_REMOVED lines=26> */
.L_x_5683:
        /* <DEDUP_REMOVED lines=13> */
.L_x_5682:
[----:B------:R-:W2:Y:S02]  /*1760*/  LDG.E.U16 R4, desc[UR36][R4.64] ;  /* 0x0000002404047981 */ /* 0x000ea4000c1e1500 */
[----:B--2---:R-:W-:Y:S01]  /*1770*/  IMAD.U32 R22, R4, 0x10000, RZ ;  /* 0x0001000004167824 */ /* 0x004fe200078e00ff */
[----:B------:R-:W-:Y:S06]  /*1780*/  BRA `(.L_x_5672) ;  /* 0x0000000400887947 */ /* 0x000fec0003800000 */
.L_x_5679:
        /* <DEDUP_REMOVED lines=11> */
.L_x_5686:
        /* <DEDUP_REMOVED lines=20> */
.L_x_5688:
[----:B------:R-:W-:Y:S05]  /*1980*/  BSYNC B0 ;  /* 0x0000000000007941 */ /* 0x000fea0003800000 */
.L_x_5687:
[----:B------:R-:W-:Y:S01]  /*1990*/  IMAD.SHL.U32 R3, R3, 0x100000, RZ ;  /* 0x0010000003037824 */ /* 0x000fe200078e00ff */
[----:B------:R-:W-:-:S04]  /*19a0*/  LEA R5, R0, 0x3b800000, 0x17 ;  /* 0x3b80000000057811 */ /* 0x000fc800078eb8ff */
[----:B------:R-:W-:Y:S01]  /*19b0*/  LOP3.LUT R22, R5, R3, R22, 0xfe, !PT ;  /* 0x0000000305167212 */ /* 0x000fe200078efe16 */
[----:B------:R-:W-:Y:S06]  /*19c0*/  BRA `(.L_x_5672) ;  /* 0x0000000000f87947 */ /* 0x000fec0003800000 */
.L_x_5685:
        /* <DEDUP_REMOVED lines=20> */
.L_x_5690:
[----:B------:R-:W-:Y:S05]  /*1b10*/  BSYNC B0 ;  /* 0x0000000000007941 */ /* 0x000fea0003800000 */
.L_x_5689:
[----:B------:R-:W-:Y:S01]  /*1b20*/  IMAD.SHL.U32 R3, R3, 0x200000, RZ ;  /* 0x0020000003037824 */ /* 0x000fe200078e00ff */
[----:B------:R-:W-:-:S04]  /*1b30*/  LEA R5, R0, 0x37800000, 0x17 ;  /* 0x3780000000057811 */ /* 0x000fc800078eb8ff */
[----:B------:R-:W-:Y:S01]  /*1b40*/  LOP3.LUT R22, R5, R3, R22, 0xfe, !PT ;  /* 0x0000000305167212 */ /* 0x000fe200078efe16 */
[----:B------:R-:W-:Y:S06]  /*1b50*/  BRA `(.L_x_5672) ;  /* 0x0000000000947947 */ /* 0x000fec0003800000 */
.L_x_5684:
        /* <DEDUP_REMOVED lines=14> */
.L_x_5671:
        /* <DEDUP_REMOVED lines=16> */
.L_x_5693:
[----:B------:R-:W-:Y:S01]  /*1d40*/  IMAD.MOV.U32 R22, RZ, RZ, RZ ;  /* 0x000000ffff167224 */ /* 0x000fe200078e00ff */
[----:B------:R-:W-:Y:S06]  /*1d50*/  BRA `(.L_x_5672) ;  /* 0x0000000000147947 */ /* 0x000fec0003800000 */
.L_x_5692:
[----:B------:R-:W2:Y:S02]  /*1d60*/  LDG.E.64 R22, desc[UR36][R4.64] ;  /* 0x0000002404167981 */ /* 0x000ea4000c1e1b00 */
[----:B--2---:R0:W2:Y:S01]  /*1d70*/  I2F.U64 R22, R22 ;  /* 0x0000001600167312 */ /* 0x0040a20000301000 */
[----:B------:R-:W-:Y:S05]  /*1d80*/  BRA `(.L_x_5672) ;  /* 0x0000000000087947 */ /* 0x000fea0003800000 */
.L_x_5691:
[----:B------:R-:W2:Y:S02]  /*1d90*/  LDG.E R4, desc[UR36][R4.64] ;  /* 0x0000002404047981 */ /* 0x000ea4000c1e1900 */
[----:B--2---:R-:W-:-:S07]  /*1da0*/  I2FP.F32.U32 R22, R4 ;  /* 0x0000000400167245 */ /* 0x004fce0000201000 */
.L_x_5672:
[----:B------:R-:W-:Y:S05]  /*1db0*/  BSYNC B6 ;  /* 0x0000000000067941 */ /* 0x000fea0003800000 */
.L_x_5666:
[----:B------:R-:W-:-:S07]  /*1dc0*/  VIADD R17, R17, 0x80 ;  /* 0x0000008011117836 */ /* 0x000fce0000000000 */
.L_x_5665:
[----:B------:R-:W-:Y:S05]  /*1dd0*/  BSYNC B7 ;  /* 0x0000000000077941 */ /* 0x000fea0003800000 */
.L_x_5664:
        /* <DEDUP_REMOVED lines=27> */
.L_x_5700:
[----:B------:R-:W2:Y:S02]  /*1f90*/  LDG.E.U8 R4, desc[UR36][R4.64] ;  /* 0x0000002404047981 */ /* 0x000ea4000c1e1100 */
[----:B--2---:R-:W-:Y:S01]  /*1fa0*/  I2FP.F32.U32 R24, R4 ;  /* 0x0000000400187245 */ /* 0x004fe20000201000 */
[----:B------:R-:W-:Y:S06]  /*1fb0*/  BRA `(.L_x_5702) ;  /* 0x0000000c002c7947 */ /* 0x000fec0003800000 */
.L_x_5699:
        /* <DEDUP_REMOVED lines=9> */
.L_x_5704:
[----:B------:R-:W2:Y:S02]  /*2050*/  LDG.E R4, desc[UR36][R4.64] ;  /* 0x0000002404047981 */ /* 0x000ea4000c1e1900 */
[----:B--2---:R-:W-:Y:S01]  /*2060*/  I2FP.F32.S32 R24, R4 ;  /* 0x0000000400187245 */ /* 0x004fe20000201400 */
[----:B------:R-:W-:Y:S06]  /*2070*/  BRA `(.L_x_5702) ;  /* 0x0000000800fc7947 */ /* 0x000fec0003800000 */
.L_x_5703:
[----:B------:R-:W2:Y:S02]  /*2080*/  LDG.E.U16 R4, desc[UR36][R4.64] ;  /* 0x0000002404047981 */ /* 0x000ea4000c1e1500 */
[----:B--2---:R4:W0:Y:S01]  /*2090*/  I2F.S16 R24, R4 ;  /* 0x0000000400187306 */ /* 0x0048220000101400 */
[----:B------:R-:W-:Y:S05]  /*20a0*/  BRA `(.L_x_5702) ;  /* 0x0000000800f07947 */ /* 0x000fea0003800000 */
.L_x_5698:
        /* <DEDUP_REMOVED lines=8> */
.L_x_5706:
[----:B------:R-:W2:Y:S02]  /*2130*/  LDG.E.U16 R4, desc[UR36][R4.64] ;  /* 0x0000002404047981 */ /* 0x000ea4000c1e1500 */
[----:B--2---:R-:W-:Y:S01]  /*2140*/  HADD2.F32 R24, -RZ, R4.H0_H0 ;  /* 0x20000004ff187230 */ /* 0x004fe20000004100 */
[----:B------:R-:W-:Y:S06]  /*2150*/  BRA `(.L_x_5702) ;  /* 0x0000000800c47947 */ /* 0x000fec0003800000 */
.L_x_5705:
        /* <DEDUP_REMOVED lines=8> */
.L_x_5708:
[----:B------:R-:W2:Y:S02]  /*21e0*/  LDG.E.U16 R4, desc[UR36][R4.64] ;  /* 0x0000002404047981 */ /* 0x000ea4000c1e1500 */
[----:B--2---:R-:W-:Y:S01]  /*21f0*/  HADD2.F32 R24, -RZ, R4.H0_H0 ;  /* 0x20000004ff187230 */ /* 0x004fe20000004100 */
[----:B------:R-:W-:Y:S06]  /*2200*/  BRA `(.L_x_5702) ;  /* 0x0000000800987947 */ /* 0x000fec0003800000 */
.L_x_5707:
[----:B------:R-:W2:Y:S01]  /*2210*/  LDG.E.64 R4, desc[UR36][R4.64] ;  /* 0x0000002404047981 */ /* 0x000ea2000c1e1b00 */
[----:B------:R-:W-:Y:S01]  /*2220*/  UMOV UR4, 0xf0000000 ;  /* 0xf000000000047882 */ /* 0x000fe20000000000 */
[----:B------:R-:W-:Y:S01]  /*2230*/  UMOV UR5, 0x380fffff ;  /* 0x380fffff00057882 */ /* 0x000fe20000000000 */
[----:B--2---:R-:W0:Y:S01]  /*2240*/  F2F.F32.F64 R24, R4 ;  /* 0x0000000400187310 */ /* 0x004e220000301000 */
[----:B------:R-:W-:-:S14]  /*2250*/  DSETP.GEU.AND P0, PT, |R4|, UR4, PT ;  /* 0x0000000404007e2a */ /* 0x000fdc000bf0e200 */
[----:B0-----:R-:W-:Y:S01]  /*2260*/  @!P0 FMUL R24, R24, 1.175494350822287508e-38 ;  /* 0x0080000018188820 */ /* 0x001fe20000400000 */
[----:B------:R-:W-:Y:S06]  /*2270*/  BRA `(.L_x_5702) ;  /* 0x00000008007c7947 */ /* 0x000fec0003800000 */
.L_x_5697:
        /* <DEDUP_REMOVED lines=12> */
.L_x_5711:
[----:B------:R-:W2:Y:S01]  /*2340*/  LDG.E.64 R4, desc[UR36][R4.64] ;  /* 0x0000002404047981 */ /* 0x000ea2000c1e1b00 */
[----:B------:R-:W-:Y:S01]  /*2350*/  UMOV UR4, 0xf0000000 ;  /* 0xf000000000047882 */ /* 0x000fe20000000000 */
[----:B------:R-:W-:Y:S01]  /*2360*/  UMOV UR5, 0x380fffff ;  /* 0x380fffff00057882 */ /* 0x000fe20000000000 */
[----:B--2---:R-:W0:Y:S01]  /*2370*/  F2F.F32.F64 R24, R4 ;  /* 0x0000000400187310 */ /* 0x004e220000301000 */
[----:B------:R-:W-:-:S14]  /*2380*/  DSETP.GEU.AND P0, PT, |R4|, UR4, PT ;  /* 0x0000000404007e2a */ /* 0x000fdc000bf0e200 */
[----:B0-----:R-:W-:Y:S01]  /*2390*/  @!P0 FMUL R24, R24, 1.175494350822287508e-38 ;  /* 0x0080000018188820 */ /* 0x001fe20000400000 */
[----:B------:R-:W-:Y:S06]  /*23a0*/  BRA `(.L_x_5702) ;  /* 0x0000000800307947 */ /* 0x000fec0003800000 */
.L_x_5710:
        /* <DEDUP_REMOVED lines=26> */
.L_x_5713:
        /* <DEDUP_REMOVED lines=13> */
.L_x_5712:
[----:B------:R-:W2:Y:S02]  /*2620*/  LDG.E.U16 R4, desc[UR36][R4.64] ;  /* 0x0000002404047981 */ /* 0x000ea4000c1e1500 */
[----:B--2---:R-:W-:Y:S01]  /*2630*/  IMAD.U32 R24, R4, 0x10000, RZ ;  /* 0x0001000004187824 */ /* 0x004fe200078e00ff */
[----:B------:R-:W-:Y:S06]  /*2640*/  BRA `(.L_x_5702) ;  /* 0x0000000400887947 */ /* 0x000fec0003800000 */
.L_x_5709:
        /* <DEDUP_REMOVED lines=11> */
.L_x_5716:
        /* <DEDUP_REMOVED lines=20> */
.L_x_5718:
[----:B------:R-:W-:Y:S05]  /*2840*/  BSYNC B0 ;  /* 0x0000000000007941 */ /* 0x000fea0003800000 */
.L_x_5717:
[----:B------:R-:W-:Y:S01]  /*2850*/  IMAD.SHL.U32 R3, R3, 0x100000, RZ ;  /* 0x0010000003037824 */ /* 0x000fe200078e00ff */
[----:B------:R-:W-:-:S04]  /*2860*/  LEA R5, R0, 0x3b800000, 0x17 ;  /* 0x3b80000000057811 */ /* 0x000fc800078eb8ff */
[----:B------:R-:W-:Y:S01]  /*2870*/  LOP3.LUT R24, R5, R3, R24, 0xfe, !PT ;  /* 0x0000000305187212 */ /* 0x000fe200078efe18 */
[----:B------:R-:W-:Y:S06]  /*2880*/  BRA `(.L_x_5702) ;  /* 0x0000000000f87947 */ /* 0x000fec0003800000 */
.L_x_5715:
        /* <DEDUP_REMOVED lines=20> */
.L_x_5720:
[----:B------:R-:W-:Y:S05]  /*29d0*/  BSYNC B0 ;  /* 0x0000000000007941 */ /* 0x000fea0003800000 */
.L_x_5719:
[----:B------:R-:W-:Y:S01]  /*29e0*/  IMAD.SHL.U32 R3, R3, 0x200000, RZ ;  /* 0x0020000003037824 */ /* 0x000fe200078e00ff */
[----:B------:R-:W-:-:S04]  /*29f0*/  LEA R5, R0, 0x37800000, 0x17 ;  /* 0x3780000000057811 */ /* 0x000fc800078eb8ff */
[----:B------:R-:W-:Y:S01]  /*2a00*/  LOP3.LUT R24, R5, R3, R24, 0xfe, !PT ;  /* 0x0000000305187212 */ /* 0x000fe200078efe18 */
[----:B------:R-:W-:Y:S06]  /*2a10*/  BRA `(.L_x_5702) ;  /* 0x0000000000947947 */ /* 0x000fec0003800000 */
.L_x_5714:
        /* <DEDUP_REMOVED lines=14> */
.L_x_5701:
        /* <DEDUP_REMOVED lines=16> */
.L_x_5723:
[----:B------:R-:W-:Y:S01]  /*2c00*/  IMAD.MOV.U32 R24, RZ, RZ, RZ ;  /* 0x000000ffff187224 */ /* 0x000fe200078e00ff */
[----:B------:R-:W-:Y:S06]  /*2c10*/  BRA `(.L_x_5702) ;  /* 0x0000000000147947 */ /* 0x000fec0003800000 */
.L_x_5722:
[----:B------:R-:W2:Y:S02]  /*2c20*/  LDG.E.64 R24, desc[UR36][R4.64] ;  /* 0x0000002404187981 */ /* 0x000ea4000c1e1b00 */
[----:B--2---:R0:W2:Y:S01]  /*2c30*/  I2F.U64 R24, R24 ;  /* 0x0000001800187312 */ /* 0x0040a20000301000 */
[----:B------:R-:W-:Y:S05]  /*2c40*/  BRA `(.L_x_5702) ;  /* 0x0000000000087947 */ /* 0x000fea0003800000 */
.L_x_5721:
[----:B------:R-:W2:Y:S02]  /*2c50*/  LDG.E R4, desc[UR36][R4.64] ;  /* 0x0000002404047981 */ /* 0x000ea4000c1e1900 */
[----:B--2---:R-:W-:-:S07]  /*2c60*/  I2FP.F32.U32 R24, R4 ;  /* 0x0000000400187245 */ /* 0x004fce0000201000 */
.L_x_5702:
[----:B------:R-:W-:Y:S05]  /*2c70*/  BSYNC B6 ;  /* 0x0000000000067941 */ /* 0x000fea0003800000 */
.L_x_5696:
[----:B------:R-:W-:-:S07]  /*2c80*/  VIADD R17, R17, 0x80 ;  /* 0x0000008011117836 */ /* 0x000fce0000000000 */
.L_x_5695:
[----:B------:R-:W-:Y:S05]  /*2c90*/  BSYNC B7 ;  /* 0x0000000000077941 */ /* 0x000fea0003800000 */
.L_x_5694:
        /* <DEDUP_REMOVED lines=23> */
.L_x_5729:
[----:B------:R-:W2:Y:S02]  /*2e10*/  LDG.E.U8 R4, desc[UR36][R4.64] ;  /* 0x0000002404047981 */ /* 0x000ea4000c1e1100 */
[----:B--2---:R-:W-:Y:S01]  /*2e20*/  I2FP.F32.U32 R16, R4 ;  /* 0x0000000400107245 */ /* 0x004fe20000201000 */
[----:B------:R-:W-:Y:S06]  /*2e30*/  BRA `(.L_x_5725) ;  /* 0x0000000c00207947 */ /* 0x000fec0003800000 */
.L_x_5728:
        /* <DEDUP_REMOVED lines=9> */
.L_x_5732:
[----:B------:R-:W2:Y:S02]  /*2ed0*/  LDG.E R4, desc[UR36][R4.64] ;  /* 0x0000002404047981 */ /* 0x000ea4000c1e1900 */
[----:B--2---:R-:W-:Y:S01]  /*2ee0*/  I2FP.F32.S32 R16, R4 ;  /* 0x0000000400107245 */ /* 0x004fe20000201400 */
[----:B------:R-:W-:Y:S06]  /*2ef0*/  BRA `(.L_x_5725) ;  /* 0x0000000800f07947 */ /* 0x000fec0003800000 */
.L_x_5731:
[----:B------:R-:W2:Y:S02]  /*2f00*/  LDG.E.U16 R4, desc[UR36][R4.64] ;  /* 0x0000002404047981 */ /* 0x000ea4000c1e1500 */
[----:B--2---:R0:W2:Y:S01]  /*2f10*/  I2F.S16 R16, R4 ;  /* 0x0000000400107306 */ /* 0x0040a20000101400 */
[----:B------:R-:W-:Y:S05]  /*2f20*/  BRA `(.L_x_5725) ;  /* 0x0000000800e47947 */ /* 0x000fea0003800000 */
.L_x_5727:
        /* <DEDUP_REMOVED lines=8> */
.L_x_5734:
[----:B------:R-:W2:Y:S02]  /*2fb0*/  LDG.E.U16 R4, desc[UR36][R4.64] ;  /* 0x0000002404047981 */ /* 0x000ea4000c1e1500 */
[----:B--2---:R-:W-:Y:S01]  /*2fc0*/  HADD2.F32 R16, -RZ, R4.H0_H0 ;  /* 0x20000004ff107230 */ /* 0x004fe20000004100 */
[----:B------:R-:W-:Y:S06]  /*2fd0*/  BRA `(.L_x_5725) ;  /* 0x0000000800b87947 */ /* 0x000fec0003800000 */
.L_x_5733:
        /* <DEDUP_REMOVED lines=8> */
.L_x_5736:
[----:B------:R-:W2:Y:S02]  /*3060*/  LDG.E.U16 R4, desc[UR36][R4.64] ;  /* 0x0000002404047981 */ /* 0x000ea4000c1e1500 */
[----:B--2---:R-:W-:Y:S01]  /*3070*/  HADD2.F32 R16, -RZ, R4.H0_H0 ;  /* 0x20000004ff107230 */ /* 0x004fe20000004100 */
[----:B------:R-:W-:Y:S06]  /*3080*/  BRA `(.L_x_5725) ;  /* 0x00000008008c7947 */ /* 0x000fec0003800000 */
.L_x_5735:
[----:B------:R-:W2:Y:S01]  /*3090*/  LDG.E.64 R4, desc[UR36][R4.64] ;  /* 0x0000002404047981 */ /* 0x000ea2000c1e1b00 */
[----:B------:R-:W-:Y:S01]  /*30a0*/  UMOV UR4, 0xf0000000 ;  /* 0xf000000000047882 */ /* 0x000fe20000000000 */
[----:B------:R-:W-:Y:S01]  /*30b0*/  UMOV UR5, 0x380fffff ;  /* 0x380fffff00057882 */ /* 0x000fe20000000000 */
[----:B--2---:R-:W0:Y:S01]  /*30c0*/  F2F.F32.F64 R16, R4 ;  /* 0x0000000400107310 */ /* 0x004e220000301000 */
[----:B------:R-:W-:-:S14]  /*30d0*/  DSETP.GEU.AND P0, PT, |R4|, UR4, PT ;  /* 0x0000000404007e2a */ /* 0x000fdc000bf0e200 */
[----:B0-----:R-:W-:Y:S01]  /*30e0*/  @!P0 FMUL R16, R16, 1.175494350822287508e-38 ;  /* 0x0080000010108820 */ /* 0x001fe20000400000 */
[----:B------:R-:W-:Y:S06]  /*30f0*/  BRA `(.L_x_5725) ;  /* 0x0000000800707947 */ /* 0x000fec0003800000 */
.L_x_5726:
        /* <DEDUP_REMOVED lines=12> */
.L_x_5739:
[----:B------:R-:W2:Y:S01]  /*31c0*/  LDG.E.64 R4, desc[UR36][R4.64] ;  /* 0x0000002404047981 */ /* 0x000ea2000c1e1b00 */
[----:B------:R-:W-:Y:S01]  /*31d0*/  UMOV UR4, 0xf0000000 ;  /* 0xf000000000047882 */ /* 0x000fe20000000000 */
[----:B------:R-:W-:Y:S01]  /*31e0*/  UMOV UR5, 0x380fffff ;  /* 0x380fffff00057882 */ /* 0x000fe20000000000 */
[----:B--2---:R-:W0:Y:S01]  /*31f0*/  F2F.F32.F64 R16, R4 ;  /* 0x0000000400107310 */ /* 0x004e220000301000 */
[----:B------:R-:W-:-:S14]  /*3200*/  DSETP.GEU.AND P0, PT, |R4|, UR4, PT ;  /* 0x0000000404007e2a */ /* 0x000fdc000bf0e200 */
[----:B0-----:R-:W-:Y:S01]  /*3210*/  @!P0 FMUL R16, R16, 1.175494350822287508e-38 ;  /* 0x0080000010108820 */ /* 0x001fe20000400000 */
[----:B------:R-:W-:Y:S06]  /*3220*/  BRA `(.L_x_5725) ;  /* 0x0000000800247947 */ /* 0x000fec0003800000 */
.L_x_5738:
        /* <DEDUP_REMOVED lines=26> */
.L_x_5741:
        /* <DEDUP_REMOVED lines=13> */
.L_x_5740:
[----:B------:R-:W2:Y:S02]  /*34a0*/  LDG.E.U16 R4, desc[UR36][R4.64] ;  /* 0x0000002404047981 */ /* 0x000ea4000c1e1500 */
[----:B--2---:R-:W-:Y:S01]  /*34b0*/  IMAD.U32 R16, R4, 0x10000, RZ ;  /* 0x0001000004107824 */ /* 0x004fe200078e00ff */
[----:B------:R-:W-:Y:S06]  /*34c0*/  BRA `(.L_x_5725) ;  /* 0x00000004007c7947 */ /* 0x000fec0003800000 */
.L_x_5737:
        /* <DEDUP_REMOVED lines=11> */
.L_x_5744:
        /* <DEDUP_REMOVED lines=19> */
.L_x_5746:
[----:B------:R-:W-:Y:S05]  /*36b0*/  BSYNC B0 ;  /* 0x0000000000007941 */ /* 0x000fea0003800000 */
.L_x_5745:
[----:B------:R-:W-:Y:S01]  /*36c0*/  IMAD.SHL.U32 R3, R3, 0x100000, RZ ;  /* 0x0010000003037824 */ /* 0x000fe200078e00ff */
[----:B------:R-:W-:-:S04]  /*36d0*/  LEA R5, R0, 0x3b800000, 0x17 ;  /* 0x3b80000000057811 */ /* 0x000fc800078eb8ff */
[----:B------:R-:W-:Y:S01]  /*36e0*/  LOP3.LUT R16, R5, R3, R16, 0xfe, !PT ;  /* 0x0000000305107212 */ /* 0x000fe200078efe10 */
[----:B------:R-:W-:Y:S06]  /*36f0*/  BRA `(.L_x_5725) ;  /* 0x0000000000f07947 */ /* 0x000fec0003800000 */
.L_x_5743:
        /* <DEDUP_REMOVED lines=19> */
.L_x_5748:
[----:B------:R-:W-:Y:S05]  /*3830*/  BSYNC B0 ;  /* 0x0000000000007941 */ /* 0x000fea0003800000 */
.L_x_5747:
[----:B------:R-:W-:Y:S01]  /*3840*/  IMAD.SHL.U32 R3, R3, 0x200000, RZ ;  /* 0x0020000003037824 */ /* 0x000fe200078e00ff */
[----:B------:R-:W-:-:S04]  /*3850*/  LEA R5, R0, 0x37800000, 0x17 ;  /* 0x3780000000057811 */ /* 0x000fc800078eb8ff */
[----:B------:R-:W-:Y:S01]  /*3860*/  LOP3.LUT R16, R5, R3, R16, 0xfe, !PT ;  /* 0x0000000305107212 */ /* 0x000fe200078efe10 */
[----:B------:R-:W-:Y:S06]  /*3870*/  BRA `(.L_x_5725) ;  /* 0x0000000000907947 */ /* 0x000fec0003800000 */
.L_x_5742:
        /* <DEDUP_REMOVED lines=14> */
.L_x_5730:
        /* <DEDUP_REMOVED lines=16> */
.L_x_5751:
[----:B------:R-:W-:Y:S05]  /*3a60*/  BRA `(.L_x_5725) ;  /* 0x0000000000147947 */ /* 0x000fea0003800000 */
.L_x_5750:
[----:B------:R-:W2:Y:S02]  /*3a70*/  LDG.E.64 R16, desc[UR36][R4.64] ;  /* 0x0000002404107981 */ /* 0x000ea4000c1e1b00 */
[----:B--2---:R0:W2:Y:S01]  /*3a80*/  I2F.U64 R16, R16 ;  /* 0x0000001000107312 */ /* 0x0040a20000301000 */
[----:B------:R-:W-:Y:S05]  /*3a90*/  BRA `(.L_x_5725) ;  /* 0x0000000000087947 */ /* 0x000fea0003800000 */
.L_x_5749:
[----:B------:R-:W2:Y:S02]  /*3aa0*/  LDG.E R4, desc[UR36][R4.64] ;  /* 0x0000002404047981 */ /* 0x000ea4000c1e1900 */
[----:B--2---:R-:W-:-:S07]  /*3ab0*/  I2FP.F32.U32 R16, R4 ;  /* 0x0000000400107245 */ /* 0x004fce0000201000 */
.L_x_5725:
[----:B------:R-:W-:Y:S05]  /*3ac0*/  BSYNC B6 ;  /* 0x0000000000067941 */ /* 0x000fea0003800000 */
.L_x_5724:
[----:B------:R-:W4:Y:S01]  /*3ad0*/  S2R R27, SR_TID.X ;  /* 0x00000000001b7919 */ /* 0x000f220000002100 */
[----:B0-2--5:R-:W-:Y:S01]  /*3ae0*/  FSETP.GTU.FTZ.AND P2, PT, |R24|, +INF , PT ;  /* 0x7f8000001800780b */ /* 0x025fe20003f5c200 */
[----:B------:R-:W0:Y:S01]  /*3af0*/  LDC.U8 R17, c[0x0][0x244] ;  /* 0x00009100ff117b82 */ /* 0x000e220000000000 */
[----:B------:R-:W-:Y:S01]  /*3b00*/  FSETP.GTU.FTZ.AND P3, PT, |R16|, +INF , PT ;  /* 0x7f8000001000780b */ /* 0x000fe20003f7c200 */
[----:B------:R-:W-:Y:S01]  /*3b10*/  BSSY B6, `(.L_x_5752) ;  /* 0x0000113000067945 */ /* 0x000fe20003800000 */
[----:B-1-3--:R-:W-:Y:S02]  /*3b20*/  FSETP.GTU.FTZ.AND P1, PT, |R18|, +INF , PT ;  /* 0x7f8000001200780b */ /* 0x00afe40003f3c200 */
[----:B------:R-:W-:Y:S01]  /*3b30*/  FSETP.GTU.FTZ.AND P0, PT, |R22|, +INF , PT ;  /* 0x7f8000001600780b */ /* 0x000fe20003f1c200 */
[C---:B----4-:R-:W-:Y:S01]  /*3b40*/  VIADD R3, R27.reuse, 0x100 ;  /* 0x000001001b037836 */ /* 0x050fe20000000000 */
[CC--:B------:R-:W-:Y:S01]  /*3b50*/  ISETP.GE.OR P1, PT, R27.reuse, R26.reuse, P1 ;  /* 0x0000001a1b00720c */ /* 0x0c0fe20000f26670 */
[C---:B------:R-:W-:Y:S01]  /*3b60*/  VIADD R5, R27.reuse, 0x180 ;  /* 0x000001801b057836 */ /* 0x040fe20000000000 */
[CC--:B------:R-:W-:Y:S01]  /*3b70*/  ISETP.GE.AND P4, PT, R27.reuse, R26.reuse, PT ;  /* 0x0000001a1b00720c */ /* 0x0c0fe20003f86270 */
[----:B------:R-:W-:Y:S01]  /*3b80*/  VIADD R23, R27, 0x80 ;  /* 0x000000801b177836 */ /* 0x000fe20000000000 */
[----:B------:R-:W-:-:S02]  /*3b90*/  ISETP.GE.OR P2, PT, R3, R26, P2 ;  /* 0x0000001a0300720c */ /* 0x000fc40001746670 */
[-C--:B------:R-:W-:Y:S02]  /*3ba0*/  ISETP.GE.OR P3, PT, R5, R26.reuse, P3 ;  /* 0x0000001a0500720c */ /* 0x080fe40001f66670 */
[----:B------:R-:W-:-:S05]  /*3bb0*/  ISETP.GE.OR P0, PT, R23, R26, P0 ;  /* 0x0000001a1700720c */ /* 0x000fca0000706670 */
[----:B------:R-:W1:Y:S08]  /*3bc0*/  @!P1 LDC R3, c[0x0][0x218] ;  /* 0x00008600ff039b82 */ /* 0x000e700000000800 */
[----:B------:R-:W2:Y:S08]  /*3bd0*/  @!P2 LDC R7, c[0x0][0x218] ;  /* 0x00008600ff07ab82 */ /* 0x000eb00000000800 */
[----:B------:R-:W3:Y:S08]  /*3be0*/  @!P3 LDC R9, c[0x0][0x218] ;  /* 0x00008600ff09bb82 */ /* 0x000ef00000000800 */
[----:B------:R-:W4:Y:S01]  /*3bf0*/  @!P0 LDC R5, c[0x0][0x218] ;  /* 0x00008600ff058b82 */ /* 0x000f220000000800 */
[----:B-1----:R-:W-:-:S02]  /*3c00*/  @!P1 FMNMX.FTZ R18, R18, R3, PT ;  /* 0x0000000312129209 */ /* 0x002fc40003810000 */
[----:B--2---:R-:W-:Y:S02]  /*3c10*/  @!P2 FMNMX.FTZ R24, R24, R7, PT ;  /* 0x000000071818a209 */ /* 0x004fe40003810000 */
[----:B---3--:R-:W-:Y:S02]  /*3c20*/  @!P3 FMNMX.FTZ R16, R16, R9, PT ;  /* 0x000000091010b209 */ /* 0x008fe40003810000 */
[----:B----4-:R-:W-:Y:S01]  /*3c30*/  @!P0 FMNMX.FTZ R22, R22, R5, PT ;  /* 0x0000000516168209 */ /* 0x010fe20003810000 */
[----:B0-----:R-:W-:Y:S06]  /*3c40*/  @P4 BRA `(.L_x_5753) ;  /* 0x0000000c00fc4947 */ /* 0x001fec0003800000 */
        /* <DEDUP_REMOVED lines=22> */
.L_x_5757:
[----:B------:R-:W0:Y:S01]  /*3db0*/  F2I.S64.TRUNC R18, R18 ;  /* 0x0000001200127311 */ /* 0x000e22000020d900 */
[----:B------:R-:W-:Y:S02]  /*3dc0*/  IMAD.MOV.U32 R27, RZ, RZ, R23 ;  /* 0x000000ffff1b7224 */ /* 0x000fe400078e0017 */
[----:B0-----:R-:W-:-:S05]  /*3dd0*/  IMAD.MOV.U32 R3, RZ, RZ, R18 ;  /* 0x000000ffff037224 */ /* 0x001fca00078e0012 */
[----:B------:R0:W-:Y:S01]  /*3de0*/  STG.E.U8 desc[UR36][R8.64], R3 ;  /* 0x0000000308007986 */ /* 0x0001e2000c101124 */
[----:B------:R-:W-:Y:S05]  /*3df0*/  BRA `(.L_x_5753) ;  /* 0x0000000c00907947 */ /* 0x000fea0003800000 */
.L_x_5756:
        /* <DEDUP_REMOVED lines=10> */
.L_x_5760:
[----:B------:R-:W0:Y:S01]  /*3ea0*/  F2I.FTZ.TRUNC.NTZ R3, R18 ;  /* 0x0000001200037305 */ /* 0x000e22000021f100 */
[----:B------:R-:W-:Y:S01]  /*3eb0*/  IMAD.MOV.U32 R27, RZ, RZ, R23 ;  /* 0x000000ffff1b7224 */ /* 0x000fe200078e0017 */
[----:B0-----:R0:W-:Y:S01]  /*3ec0*/  STG.E desc[UR36][R8.64], R3 ;  /* 0x0000000308007986 */ /* 0x0011e2000c101924 */
[----:B------:R-:W-:Y:S05]  /*3ed0*/  BRA `(.L_x_5753) ;  /* 0x0000000c00587947 */ /* 0x000fea0003800000 */
.L_x_5759:
[----:B------:R-:W0:Y:S01]  /*3ee0*/  F2I.FTZ.TRUNC.NTZ R3, R18 ;  /* 0x0000001200037305 */ /* 0x000e22000021f100 */
[----:B------:R-:W-:Y:S01]  /*3ef0*/  IMAD.MOV.U32 R27, RZ, RZ, R23 ;  /* 0x000000ffff1b7224 */ /* 0x000fe200078e0017 */
[----:B0-----:R0:W-:Y:S01]  /*3f00*/  STG.E.U16 desc[UR36][R8.64], R3 ;  /* 0x0000000308007986 */ /* 0x0011e2000c101524 */
[----:B------:R-:W-:Y:S05]  /*3f10*/  BRA `(.L_x_5753) ;  /* 0x0000000c00487947 */ /* 0x000fea0003800000 */
.L_x_5755:
        /* <DEDUP_REMOVED lines=9> */
.L_x_5762:
[----:B------:R-:W-:Y:S01]  /*3fb0*/  F2FP.F16.F32.PACK_AB R18, RZ, R18 ;  /* 0x00000012ff12723e */ /* 0x000fe200000000ff */
[----:B------:R-:W-:-:S04]  /*3fc0*/  IMAD.MOV.U32 R27, RZ, RZ, R23 ;  /* 0x000000ffff1b7224 */ /* 0x000fc800078e0017 */
[----:B------:R0:W-:Y:S01]  /*3fd0*/  STG.E.U16 desc[UR36][R8.64], R18 ;  /* 0x0000001208007986 */ /* 0x0001e2000c101524 */
[----:B------:R-:W-:Y:S05]  /*3fe0*/  BRA `(.L_x_5753) ;  /* 0x0000000c00147947 */ /* 0x000fea0003800000 */
.L_x_5761:
        /* <DEDUP_REMOVED lines=10> */
.L_x_5764:
[----:B------:R-:W-:Y:S01]  /*4090*/  F2FP.F16.F32.PACK_AB R3, RZ, R18 ;  /* 0x00000012ff03723e */ /* 0x000fe200000000ff */
[----:B------:R-:W-:-:S03]  /*40a0*/  IMAD.MOV.U32 R27, RZ, RZ, R23 ;  /* 0x000000ffff1b7224 */ /* 0x000fc600078e0017 */
[----:B------:R-:W-:-:S05]  /*40b0*/  PRMT R3, R3, 0x5410, RZ ;  /* 0x0000541003037816 */ /* 0x000fca00000000ff */
[----:B------:R0:W-:Y:S01]  /*40c0*/  STG.E desc[UR36][R8.64], R3 ;  /* 0x0000000308007986 */ /* 0x0001e2000c101924 */
[----:B------:R-:W-:Y:S05]  /*40d0*/  BRA `(.L_x_5753) ;  /* 0x0000000800d87947 */ /* 0x000fea0003800000 */
.L_x_5763:
[----:B------:R-:W-:Y:S01]  /*40e0*/  FMUL.FTZ R4, R18, 1 ;  /* 0x3f80000012047820 */ /* 0x000fe20000410000 */
[----:B------:R-:W-:-:S05]  /*40f0*/  IMAD.MOV.U32 R27, RZ, RZ, R23 ;  /* 0x000000ffff1b7224 */ /* 0x000fca00078e0017 */
[----:B------:R-:W0:Y:S02]  /*4100*/  F2F.F64.F32 R4, R4 ;  /* 0x0000000400047310 */ /* 0x000e240000201800 */
[----:B0-----:R0:W-:Y:S01]  /*4110*/  STG.E.64 desc[UR36][R8.64], R4 ;  /* 0x0000000408007986 */ /* 0x0011e2000c101b24 */
[----:B------:R-:W-:Y:S05]  /*4120*/  BRA `(.L_x_5753) ;  /* 0x0000000800c47947 */ /* 0x000fea0003800000 */
.L_x_5754:
        /* <DEDUP_REMOVED lines=13> */
.L_x_5767:
[----:B------:R-:W-:Y:S01]  /*4200*/  FMUL.FTZ R4, R18, 1 ;  /* 0x3f80000012047820 */ /* 0x000fe20000410000 */
[----:B------:R-:W-:Y:S01]  /*4210*/  CS2R R6, SRZ ;  /* 0x0000000000067805 */ /* 0x000fe2000001ff00 */
[----:B------:R-:W-:-:S04]  /*4220*/  IMAD.MOV.U32 R27, RZ, RZ, R23 ;  /* 0x000000ffff1b7224 */ /* 0x000fc800078e0017 */
[----:B------:R-:W0:Y:S02]  /*4230*/  F2F.F64.F32 R4, R4 ;  /* 0x0000000400047310 */ /* 0x000e240000201800 */
[----:B0-----:R0:W-:Y:S01]  /*4240*/  STG.E.128 desc[UR36][R8.64], R4 ;  /* 0x0000000408007986 */ /* 0x0011e2000c101d24 */
[----:B------:R-:W-:Y:S05]  /*4250*/  BRA `(.L_x_5753) ;  /* 0x0000000800787947 */ /* 0x000fea0003800000 */
.L_x_5766:
        /* <DEDUP_REMOVED lines=20> */
.L_x_5771:
[----:B------:R-:W-:Y:S05]  /*43a0*/  BSYNC B0 ;  /* 0x0000000000007941 */ /* 0x000fea0003800000 */
.L_x_5770:
[----:B------:R-:W-:Y:S01]  /*43b0*/  LOP3.LUT R5, R0, R5, RZ, 0xfc, !PT ;  /* 0x0000000500057212 */ /* 0x000fe200078efcff */
[----:B------:R-:W-:-:S04]  /*43c0*/  IMAD.MOV.U32 R27, RZ, RZ, R23 ;  /* 0x000000ffff1b7224 */ /* 0x000fc800078e0017 */
[----:B------:R0:W-:Y:S01]  /*43d0*/  STG.E.U8 desc[UR36][R8.64], R5 ;  /* 0x0000000508007986 */ /* 0x0001e2000c101124 */
[----:B------:R-:W-:Y:S05]  /*43e0*/  BRA `(.L_x_5753) ;  /* 0x0000000800147947 */ /* 0x000fea0003800000 */
.L_x_5769:
        /* <DEDUP_REMOVED lines=12> */
.L_x_5773:
[----:B------:R-:W-:Y:S01]  /*44b0*/  IMAD.MOV.U32 R0, RZ, RZ, 0x7f ;  /* 0x0000007fff007424 */ /* 0x000fe200078e00ff */
[----:B------:R-:W-:-:S04]  /*44c0*/  ISETP.GT.U32.AND P0, PT, R4, 0x7f800000, PT ;  /* 0x7f8000000400780c */ /* 0x000fc80003f04070 */
[----:B------:R-:W-:-:S09]  /*44d0*/  SEL R0, R0, 0x7c, P0 ;  /* 0x0000007c00007807 */ /* 0x000fd20000000000 */
.L_x_5774:
[----:B------:R-:W-:Y:S05]  /*44e0*/  BSYNC B0 ;  /* 0x0000000000007941 */ /* 0x000fea0003800000 */
.L_x_5772:
[----:B------:R-:W-:Y:S01]  /*44f0*/  LOP3.LUT R18, R18, 0x80000000, RZ, 0xc0, !PT ;  /* 0x8000000012127812 */ /* 0x000fe200078ec0ff */
[----:B------:R-:W-:-:S03]  /*4500*/  IMAD.MOV.U32 R27, RZ, RZ, R23 ;  /* 0x000000ffff1b7224 */ /* 0x000fc600078e0017 */
[----:B------:R-:W-:-:S04]  /*4510*/  SHF.R.U32.HI R3, RZ, 0x18, R18 ;  /* 0x00000018ff037819 */ /* 0x000fc80000011612 */
[----:B------:R-:W-:-:S05]  /*4520*/  LOP3.LUT R3, R0, R3, RZ, 0xfc, !PT ;  /* 0x0000000300037212 */ /* 0x000fca00078efcff */
[----:B------:R0:W-:Y:S01]  /*4530*/  STG.E.U8 desc[UR36][R8.64], R3 ;  /* 0x0000000308007986 */ /* 0x0001e2000c101124 */
[----:B------:R-:W-:Y:S05]  /*4540*/  BRA `(.L_x_5753) ;  /* 0x0000000400bc7947 */ /* 0x000fea0003800000 */
.L_x_5768:
[----:B------:R-:W-:Y:S01]  /*4550*/  F2FP.BF16.F32.PACK_AB R18, RZ, R18 ;  /* 0x00000012ff12723e */ /* 0x000fe200000010ff */
[----:B------:R-:W-:-:S04]  /*4560*/  IMAD.MOV.U32 R27, RZ, RZ, R23 ;  /* 0x000000ffff1b7224 */ /* 0x000fc800078e0017 */
[----:B------:R0:W-:Y:S01]  /*4570*/  STG.E.U16 desc[UR36][R8.64], R18 ;  /* 0x0000001208007986 */ /* 0x0001e2000c101524 */
[----:B------:R-:W-:Y:S05]  /*4580*/  BRA `(.L_x_5753) ;  /* 0x0000000400ac7947 */ /* 0x000fea0003800000 */
.L_x_5765:
        /* <DEDUP_REMOVED lines=12> */
.L_x_5777:
        /* <DEDUP_REMOVED lines=16> */
.L_x_5780:
[----:B------:R-:W-:-:S04]  /*4750*/  LOP3.LUT R18, R18, 0x80000000, RZ, 0xc0, !PT ;  /* 0x8000000012127812 */ /* 0x000fc800078ec0ff */
[----:B------:R-:W-:-:S04]  /*4760*/  SHF.R.U32.HI R3, RZ, 0x18, R18 ;  /* 0x00000018ff037819 */ /* 0x000fc80000011612 */
[----:B------:R-:W-:-:S04]  /*4770*/  LOP3.LUT R0, R0, R3, RZ, 0xfc, !PT ;  /* 0x0000000300007212 */ /* 0x000fc800078efcff */
[----:B------:R-:W-:-:S07]  /*4780*/  PRMT R4, R0, 0x7610, R4 ;  /* 0x0000761000047816 */ /* 0x000fce0000000004 */
.L_x_5779:
[----:B------:R-:W-:Y:S05]  /*4790*/  BSYNC B0 ;  /* 0x0000000000007941 */ /* 0x000fea0003800000 */
.L_x_5778:
[----:B------:R3:W-:Y:S01]  /*47a0*/  STG.E.U8 desc[UR36][R8.64], R4 ;  /* 0x0000000408007986 */ /* 0x0007e2000c101124 */
[----:B------:R-:W-:Y:S01]  /*47b0*/  IMAD.MOV.U32 R27, RZ, RZ, R23 ;  /* 0x000000ffff1b7224 */ /* 0x000fe200078e0017 */
[----:B------:R-:W-:Y:S06]  /*47c0*/  BRA `(.L_x_5753) ;  /* 0x00000004001c7947 */ /* 0x000fec0003800000 */
.L_x_5776:
        /* <DEDUP_REMOVED lines=16> */
.L_x_5783:
[----:B------:R-:W-:-:S04]  /*48d0*/  LOP3.LUT R18, R18, 0x80000000, RZ, 0xc0, !PT ;  /* 0x8000000012127812 */ /* 0x000fc800078ec0ff */
[----:B------:R-:W-:-:S04]  /*48e0*/  SHF.R.U32.HI R3, RZ, 0x18, R18 ;  /* 0x00000018ff037819 */ /* 0x000fc80000011612 */
[----:B------:R-:W-:-:S04]  /*48f0*/  LOP3.LUT R0, R0, R3, RZ, 0xfc, !PT ;  /* 0x0000000300007212 */ /* 0x000fc800078efcff */
[----:B------:R-:W-:-:S07]  /*4900*/  PRMT R4, R0, 0x7610, R4 ;  /* 0x0000761000047816 */ /* 0x000fce0000000004 */
.L_x_5782:
[----:B------:R-:W-:Y:S05]  /*4910*/  BSYNC B0 ;  /* 0x0000000000007941 */ /* 0x000fea0003800000 */
.L_x_5781:
[----:B------:R0:W-:Y:S01]  /*4920*/  STG.E.U8 desc[UR36][R8.64], R4 ;  /* 0x0000000408007986 */ /* 0x0001e2000c101124 */
[----:B------:R-:W-:Y:S01]  /*4930*/  IMAD.MOV.U32 R27, RZ, RZ, R23 ;  /* 0x000000ffff1b7224 */ /* 0x000fe200078e0017 */
[----:B------:R-:W-:Y:S06]  /*4940*/  BRA `(.L_x_5753) ;  /* 0x0000000000bc7947 */ /* 0x000fec0003800000 */
.L_x_5775:
        /* <DEDUP_REMOVED lines=22> */
.L_x_5758:
        /* <DEDUP_REMOVED lines=16> */
.L_x_5786:
[----:B------:R-:W-:Y:S01]  /*4bb0*/  IMAD.MOV.U32 R27, RZ, RZ, R23 ;  /* 0x000000ffff1b7224 */ /* 0x000fe200078e0017 */
[----:B------:R-:W-:Y:S06]  /*4bc0*/  BRA `(.L_x_5753) ;  /* 0x00000000001c7947 */ /* 0x000fec0003800000 */
.L_x_5785:
[----:B------:R-:W0:Y:S01]  /*4bd0*/  F2I.U64.TRUNC R18, R18 ;  /* 0x0000001200127311 */ /* 0x000e22000020d800 */
[----:B------:R-:W-:Y:S01]  /*4be0*/  IMAD.MOV.U32 R27, RZ, RZ, R23 ;  /* 0x000000ffff1b7224 */ /* 0x000fe200078e0017 */
[----:B0-----:R2:W-:Y:S01]  /*4bf0*/  STG.E.64 desc[UR36][R8.64], R18 ;  /* 0x0000001208007986 */ /* 0x0015e2000c101b24 */
[----:B------:R-:W-:Y:S05]  /*4c00*/  BRA `(.L_x_5753) ;  /* 0x00000000000c7947 */ /* 0x000fea0003800000 */
.L_x_5784:
[----:B------:R-:W0:Y:S01]  /*4c10*/  F2I.FTZ.U32.TRUNC.NTZ R3, R18 ;  /* 0x0000001200037305 */ /* 0x000e22000021f000 */
[----:B------:R-:W-:Y:S01]  /*4c20*/  IMAD.MOV.U32 R27, RZ, RZ, R23 ;  /* 0x000000ffff1b7224 */ /* 0x000fe200078e0017 */
[----:B0-----:R0:W-:Y:S06]  /*4c30*/  STG.E desc[UR36][R8.64], R3 ;  /* 0x0000000308007986 */ /* 0x0011ec000c101924 */
.L_x_5753:
[----:B------:R-:W-:Y:S05]  /*4c40*/  BSYNC B6 ;  /* 0x0000000000067941 */ /* 0x000fea0003800000 */
.L_x_5752:
        /* <DEDUP_REMOVED lines=24> */
.L_x_5792:
[----:B------:R-:W0:Y:S02]  /*4dd0*/  F2I.S64.TRUNC R22, R22 ;  /* 0x0000001600167311 */ /* 0x000e24000020d900 */
[----:B0-----:R-:W-:-:S05]  /*4de0*/  IMAD.MOV.U32 R3, RZ, RZ, R22 ;  /* 0x000000ffff037224 */ /* 0x001fca00078e0016 */
[----:B------:R0:W-:Y:S01]  /*4df0*/  STG.E.U8 desc[UR36][R8.64], R3 ;  /* 0x0000000308007986 */ /* 0x0001e2000c101124 */
[----:B------:R-:W-:Y:S05]  /*4e00*/  BRA `(.L_x_5794) ;  /* 0x0000000c00407947 */ /* 0x000fea0003800000 */
.L_x_5791:
        /* <DEDUP_REMOVED lines=9> */
.L_x_5796:
[----:B------:R-:W0:Y:S02]  /*4ea0*/  F2I.FTZ.TRUNC.NTZ R3, R22 ;  /* 0x0000001600037305 */ /* 0x000e24000021f100 */
[----:B0-----:R0:W-:Y:S01]  /*4eb0*/  STG.E desc[UR36][R8.64], R3 ;  /* 0x0000000308007986 */ /* 0x0011e2000c101924 */
[----:B------:R-:W-:Y:S05]  /*4ec0*/  BRA `(.L_x_5794) ;  /* 0x0000000c00107947 */ /* 0x000fea0003800000 */
.L_x_5795:
[----:B------:R-:W0:Y:S02]  /*4ed0*/  F2I.FTZ.TRUNC.NTZ R3, R22 ;  /* 0x0000001600037305 */ /* 0x000e24000021f100 */
[----:B0-----:R0:W-:Y:S01]  /*4ee0*/  STG.E.U16 desc[UR36][R8.64], R3 ;  /* 0x0000000308007986 */ /* 0x0011e2000c101524 */
[----:B------:R-:W-:Y:S05]  /*4ef0*/  BRA `(.L_x_5794) ;  /* 0x0000000c00047947 */ /* 0x000fea0003800000 */
.L_x_5790:
        /* <DEDUP_REMOVED lines=8> */
.L_x_5798:
[----:B------:R-:W-:-:S05]  /*4f80*/  F2FP.F16.F32.PACK_AB R22, RZ, R22 ;  /* 0x00000016ff16723e */ /* 0x000fca00000000ff */
[----:B------:R0:W-:Y:S01]  /*4f90*/  STG.E.U16 desc[UR36][R8.64], R22 ;  /* 0x0000001608007986 */ /* 0x0001e2000c101524 */
[----:B------:R-:W-:Y:S05]  /*4fa0*/  BRA `(.L_x_5794) ;  /* 0x0000000800d87947 */ /* 0x000fea0003800000 */
.L_x_5797:
        /* <DEDUP_REMOVED lines=9> */
.L_x_5800:
[----:B------:R-:W-:-:S04]  /*5040*/  F2FP.F16.F32.PACK_AB R3, RZ, R22 ;  /* 0x00000016ff03723e */ /* 0x000fc800000000ff */
[----:B------:R-:W-:-:S05]  /*5050*/  PRMT R3, R3, 0x5410, RZ ;  /* 0x0000541003037816 */ /* 0x000fca00000000ff */
[----:B------:R0:W-:Y:S01]  /*5060*/  STG.E desc[UR36][R8.64], R3 ;  /* 0x0000000308007986 */ /* 0x0001e2000c101924 */
[----:B------:R-:W-:Y:S05]  /*5070*/  BRA `(.L_x_5794) ;  /* 0x0000000800a47947 */ /* 0x000fea0003800000 */
.L_x_5799:
[----:B------:R-:W-:-:S06]  /*5080*/  FMUL.FTZ R4, R22, 1 ;  /* 0x3f80000016047820 */ /* 0x000fcc0000410000 */
[----:B------:R-:W0:Y:S02]  /*5090*/  F2F.F64.F32 R4, R4 ;  /* 0x0000000400047310 */ /* 0x000e240000201800 */
[----:B0-----:R0:W-:Y:S01]  /*50a0*/  STG.E.64 desc[UR36][R8.64], R4 ;  /* 0x0000000408007986 */ /* 0x0011e2000c101b24 */
[----:B------:R-:W-:Y:S05]  /*50b0*/  BRA `(.L_x_5794) ;  /* 0x0000000800947947 */ /* 0x000fea0003800000 */
.L_x_5789:
        /* <DEDUP_REMOVED lines=12> */
.L_x_5803:
[----:B------:R-:W-:Y:S01]  /*5180*/  FMUL.FTZ R4, R22, 1 ;  /* 0x3f80000016047820 */ /* 0x000fe20000410000 */
[----:B------:R-:W-:-:S05]  /*5190*/  CS2R R6, SRZ ;  /* 0x0000000000067805 */ /* 0x000fca000001ff00 */
[----:B------:R-:W0:Y:S02]  /*51a0*/  F2F.F64.F32 R4, R4 ;  /* 0x0000000400047310 */ /* 0x000e240000201800 */
[----:B0-----:R0:W-:Y:S01]  /*51b0*/  STG.E.128 desc[UR36][R8.64], R4 ;  /* 0x0000000408007986 */ /* 0x0011e2000c101d24 */
[----:B------:R-:W-:Y:S05]  /*51c0*/  BRA `(.L_x_5794) ;  /* 0x0000000800507947 */ /* 0x000fea0003800000 */
.L_x_5802:
        /* <DEDUP_REMOVED lines=20> */
.L_x_5807:
[----:B------:R-:W-:Y:S05]  /*5310*/  BSYNC B0 ;  /* 0x0000000000007941 */ /* 0x000fea0003800000 */
.L_x_5806:
[----:B------:R-:W-:-:S05]  /*5320*/  LOP3.LUT R5, R0, R5, RZ, 0xfc, !PT ;  /* 0x0000000500057212 */ /* 0x000fca00078efcff */
[----:B------:R0:W-:Y:S01]  /*5330*/  STG.E.U8 desc[UR36][R8.64], R5 ;  /* 0x0000000508007986 */ /* 0x0001e2000c101124 */
[----:B------:R-:W-:Y:S05]  /*5340*/  BRA `(.L_x_5794) ;  /* 0x0000000400f07947 */ /* 0x000fea0003800000 */
.L_x_5805:
        /* <DEDUP_REMOVED lines=12> */
.L_x_5809:
[----:B------:R-:W-:Y:S01]  /*5410*/  IMAD.MOV.U32 R0, RZ, RZ, 0x7f ;  /* 0x0000007fff007424 */ /* 0x000fe200078e00ff */
[----:B------:R-:W-:-:S04]  /*5420*/  ISETP.GT.U32.AND P0, PT, R4, 0x7f800000, PT ;  /* 0x7f8000000400780c */ /* 0x000fc80003f04070 */
[----:B------:R-:W-:-:S09]  /*5430*/  SEL R0, R0, 0x7c, P0 ;  /* 0x0000007c00007807 */ /* 0x000fd20000000000 */
.L_x_5810:
[----:B------:R-:W-:Y:S05]  /*5440*/  BSYNC B0 ;  /* 0x0000000000007941 */ /* 0x000fea0003800000 */
.L_x_5808:
[----:B------:R-:W-:-:S04]  /*5450*/  LOP3.LUT R22, R22, 0x80000000, RZ, 0xc0, !PT ;  /* 0x8000000016167812 */ /* 0x000fc800078ec0ff */
[----:B------:R-:W-:-:S04]  /*5460*/  SHF.R.U32.HI R3, RZ, 0x18, R22 ;  /* 0x00000018ff037819 */ /* 0x000fc80000011616 */
[----:B------:R-:W-:-:S05]  /*5470*/  LOP3.LUT R3, R0, R3, RZ, 0xfc, !PT ;  /* 0x0000000300037212 */ /* 0x000fca00078efcff */
[----:B------:R0:W-:Y:S01]  /*5480*/  STG.E.U8 desc[UR36][R8.64], R3 ;  /* 0x0000000308007986 */ /* 0x0001e2000c101124 */
[----:B------:R-:W-:Y:S05]  /*5490*/  BRA `(.L_x_5794) ;  /* 0x00000004009c7947 */ /* 0x000fea0003800000 */
.L_x_5804:
[----:B------:R-:W-:-:S05]  /*54a0*/  F2FP.BF16.F32.PACK_AB R22, RZ, R22 ;  /* 0x00000016ff16723e */ /* 0x000fca00000010ff */
[----:B------:R0:W-:Y:S01]  /*54b0*/  STG.E.U16 desc[UR36][R8.64], R22 ;  /* 0x0000001608007986 */ /* 0x0001e2000c101524 */
[----:B------:R-:W-:Y:S05]  /*54c0*/  BRA `(.L_x_5794) ;  /* 0x0000000400907947 */ /* 0x000fea0003800000 */
.L_x_5801:
        /* <DEDUP_REMOVED lines=11> */
.L_x_5813:
        /* <DEDUP_REMOVED lines=16> */
.L_x_5816:
[----:B------:R-:W-:-:S04]  /*5680*/  LOP3.LUT R22, R22, 0x80000000, RZ, 0xc0, !PT ;  /* 0x8000000016167812 */ /* 0x000fc800078ec0ff */
[----:B------:R-:W-:-:S04]  /*5690*/  SHF.R.U32.HI R3, RZ, 0x18, R22 ;  /* 0x00000018ff037819 */ /* 0x000fc80000011616 */
[----:B------:R-:W-:-:S04]  /*56a0*/  LOP3.LUT R0, R0, R3, RZ, 0xfc, !PT ;  /* 0x0000000300007212 */ /* 0x000fc800078efcff */
[----:B------:R-:W-:-:S07]  /*56b0*/  PRMT R4, R0, 0x7610, R4 ;  /* 0x0000761000047816 */ /* 0x000fce0000000004 */
.L_x_5815:
[----:B------:R-:W-:Y:S05]  /*56c0*/  BSYNC B0 ;  /* 0x0000000000007941 */ /* 0x000fea0003800000 */
.L_x_5814:
[----:B------:R3:W-:Y:S01]  /*56d0*/  STG.E.U8 desc[UR36][R8.64], R4 ;  /* 0x0000000408007986 */ /* 0x0007e2000c101124 */
[----:B------:R-:W-:Y:S05]  /*56e0*/  BRA `(.L_x_5794) ;  /* 0x0000000400087947 */ /* 0x000fea0003800000 */
.L_x_5812:
        /* <DEDUP_REMOVED lines=16> */
.L_x_5819:
[----:B------:R-:W-:-:S04]  /*57f0*/  LOP3.LUT R22, R22, 0x80000000, RZ, 0xc0, !PT ;  /* 0x8000000016167812 */ /* 0x000fc800078ec0ff */
[----:B------:R-:W-:-:S04]  /*5800*/  SHF.R.U32.HI R3, RZ, 0x18, R22 ;  /* 0x00000018ff037819 */ /* 0x000fc80000011616 */
[----:B------:R-:W-:-:S04]  /*5810*/  LOP3.LUT R0, R0, R3, RZ, 0xfc, !PT ;  /* 0x0000000300007212 */ /* 0x000fc800078efcff */
[----:B------:R-:W-:-:S07]  /*5820*/  PRMT R4, R0, 0x7610, R4 ;  /* 0x0000761000047816 */ /* 0x000fce0000000004 */
.L_x_5818:
[----:B------:R-:W-:Y:S05]  /*5830*/  BSYNC B0 ;  /* 0x0000000000007941 */ /* 0x000fea0003800000 */
.L_x_5817:
[----:B------:R0:W-:Y:S01]  /*5840*/  STG.E.U8 desc[UR36][R8.64], R4 ;  /* 0x0000000408007986 */ /* 0x0001e2000c101124 */
[----:B------:R-:W-:Y:S05]  /*5850*/  BRA `(.L_x_5794) ;  /* 0x0000000000ac7947 */ /* 0x000fea0003800000 */
.L_x_5811:
        /* <DEDUP_REMOVED lines=21> */
.L_x_5793:
        /* <DEDUP_REMOVED lines=16> */
.L_x_5822:
[----:B------:R-:W-:Y:S05]  /*5ab0*/  BRA `(.L_x_5794) ;  /* 0x0000000000147947 */ /* 0x000fea0003800000 */
.L_x_5821:
[----:B------:R-:W0:Y:S02]  /*5ac0*/  F2I.U64.TRUNC R22, R22 ;  /* 0x0000001600167311 */ /* 0x000e24000020d800 */
[----:B0-----:R2:W-:Y:S01]  /*5ad0*/  STG.E.64 desc[UR36][R8.64], R22 ;  /* 0x0000001608007986 */ /* 0x0015e2000c101b24 */
[----:B------:R-:W-:Y:S05]  /*5ae0*/  BRA `(.L_x_5794) ;  /* 0x0000000000087947 */ /* 0x000fea0003800000 */
.L_x_5820:
[----:B------:R-:W0:Y:S02]  /*5af0*/  F2I.FTZ.U32.TRUNC.NTZ R3, R22 ;  /* 0x0000001600037305 */ /* 0x000e24000021f000 */
[----:B0-----:R0:W-:Y:S02]  /*5b00*/  STG.E desc[UR36][R8.64], R3 ;  /* 0x0000000308007986 */ /* 0x0011e4000c101924 */
.L_x_5794:
        /* <DEDUP_REMOVED lines=24> */
.L_x_5826:
[----:B------:R-:W0:Y:S02]  /*5c90*/  F2I.S64.TRUNC R24, R24 ;  /* 0x0000001800187311 */ /* 0x000e24000020d900 */
[----:B0-----:R-:W-:-:S05]  /*5ca0*/  IMAD.MOV.U32 R3, RZ, RZ, R24 ;  /* 0x000000ffff037224 */ /* 0x001fca00078e0018 */
[----:B------:R0:W-:Y:S01]  /*5cb0*/  STG.E.U8 desc[UR36][R8.64], R3 ;  /* 0x0000000308007986 */ /* 0x0001e2000c101124 */
[----:B------:R-:W-:Y:S05]  /*5cc0*/  BRA `(.L_x_5828) ;  /* 0x0000000c00407947 */ /* 0x000fea0003800000 */
.L_x_5825:
        /* <DEDUP_REMOVED lines=9> */
.L_x_5830:
[----:B------:R-:W0:Y:S02]  /*5d60*/  F2I.FTZ.TRUNC.NTZ R3, R24 ;  /* 0x0000001800037305 */ /* 0x000e24000021f100 */
[----:B0-----:R3:W-:Y:S01]  /*5d70*/  STG.E desc[UR36][R8.64], R3 ;  /* 0x0000000308007986 */ /* 0x0017e2000c101924 */
[----:B------:R-:W-:Y:S05]  /*5d80*/  BRA `(.L_x_5828) ;  /* 0x0000000c00107947 */ /* 0x000fea0003800000 */
.L_x_5829:
[----:B------:R-:W0:Y:S02]  /*5d90*/  F2I.FTZ.TRUNC.NTZ R3, R24 ;  /* 0x0000001800037305 */ /* 0x000e24000021f100 */
[----:B0-----:R2:W-:Y:S01]  /*5da0*/  STG.E.U16 desc[UR36][R8.64], R3 ;  /* 0x0000000308007986 */ /* 0x0015e2000c101524 */
[----:B------:R-:W-:Y:S05]  /*5db0*/  BRA `(.L_x_5828) ;  /* 0x0000000c00047947 */ /* 0x000fea0003800000 */
.L_x_5824:
        /* <DEDUP_REMOVED lines=8> */
.L_x_5832:
[----:B------:R-:W-:-:S05]  /*5e40*/  F2FP.F16.F32.PACK_AB R24, RZ, R24 ;  /* 0x00000018ff18723e */ /* 0x000fca00000000ff */
[----:B------:R0:W-:Y:S01]  /*5e50*/  STG.E.U16 desc[UR36][R8.64], R24 ;  /* 0x0000001808007986 */ /* 0x0001e2000c101524 */
[----:B------:R-:W-:Y:S05]  /*5e60*/  BRA `(.L_x_5828) ;  /* 0x0000000800d87947 */ /* 0x000fea0003800000 */
.L_x_5831:
        /* <DEDUP_REMOVED lines=9> */
.L_x_5834:
[----:B------:R-:W-:-:S04]  /*5f00*/  F2FP.F16.F32.PACK_AB R3, RZ, R24 ;  /* 0x00000018ff03723e */ /* 0x000fc800000000ff */
[----:B------:R-:W-:-:S05]  /*5f10*/  PRMT R3, R3, 0x5410, RZ ;  /* 0x0000541003037816 */ /* 0x000fca00000000ff */
[----:B------:R0:W-:Y:S01]  /*5f20*/  STG.E desc[UR36][R8.64], R3 ;  /* 0x0000000308007986 */ /* 0x0001e2000c101924 */
[----:B------:R-:W-:Y:S05]  /*5f30*/  BRA `(.L_x_5828) ;  /* 0x0000000800a47947 */ /* 0x000fea0003800000 */
.L_x_5833:
[----:B------:R-:W-:-:S06]  /*5f40*/  FMUL.FTZ R4, R24, 1 ;  /* 0x3f80000018047820 */ /* 0x000fcc0000410000 */
[----:B------:R-:W0:Y:S02]  /*5f50*/  F2F.F64.F32 R4, R4 ;  /* 0x0000000400047310 */ /* 0x000e240000201800 */
[----:B0-----:R0:W-:Y:S01]  /*5f60*/  STG.E.64 desc[UR36][R8.64], R4 ;  /* 0x0000000408007986 */ /* 0x0011e2000c101b24 */
[----:B------:R-:W-:Y:S05]  /*5f70*/  BRA `(.L_x_5828) ;  /* 0x0000000800947947 */ /* 0x000fea0003800000 */
.L_x_5823:
        /* <DEDUP_REMOVED lines=12> */
.L_x_5837:
[----:B------:R-:W-:Y:S01]  /*6040*/  FMUL.FTZ R4, R24, 1 ;  /* 0x3f80000018047820 */ /* 0x000fe20000410000 */
[----:B------:R-:W-:-:S05]  /*6050*/  CS2R R6, SRZ ;  /* 0x0000000000067805 */ /* 0x000fca000001ff00 */
[----:B------:R-:W0:Y:S02]  /*6060*/  F2F.F64.F32 R4, R4 ;  /* 0x0000000400047310 */ /* 0x000e240000201800 */
[----:B0-----:R0:W-:Y:S01]  /*6070*/  STG.E.128 desc[UR36][R8.64], R4 ;  /* 0x0000000408007986 */ /* 0x0011e2000c101d24 */
[----:B------:R-:W-:Y:S05]  /*6080*/  BRA `(.L_x_5828) ;  /* 0x0000000800507947 */ /* 0x000fea0003800000 */
.L_x_5836:
        /* <DEDUP_REMOVED lines=20> */
.L_x_5841:
[----:B------:R-:W-:Y:S05]  /*61d0*/  BSYNC B0 ;  /* 0x0000000000007941 */ /* 0x000fea0003800000 */
.L_x_5840:
[----:B------:R-:W-:-:S05]  /*61e0*/  LOP3.LUT R5, R0, R5, RZ, 0xfc, !PT ;  /* 0x0000000500057212 */ /* 0x000fca00078efcff */
[----:B------:R0:W-:Y:S01]  /*61f0*/  STG.E.U8 desc[UR36][R8.64], R5 ;  /* 0x0000000508007986 */ /* 0x0001e2000c101124 */
[----:B------:R-:W-:Y:S05]  /*6200*/  BRA `(.L_x_5828) ;  /* 0x0000000400f07947 */ /* 0x000fea0003800000 */
.L_x_5839:
        /* <DEDUP_REMOVED lines=12> */
.L_x_5843:
[----:B------:R-:W-:Y:S01]  /*62d0*/  IMAD.MOV.U32 R0, RZ, RZ, 0x7f ;  /* 0x0000007fff007424 */ /* 0x000fe200078e00ff */
[----:B------:R-:W-:-:S04]  /*62e0*/  ISETP.GT.U32.AND P0, PT, R4, 0x7f800000, PT ;  /* 0x7f8000000400780c */ /* 0x000fc80003f04070 */
[----:B------:R-:W-:-:S09]  /*62f0*/  SEL R0, R0, 0x7c, P0 ;  /* 0x0000007c00007807 */ /* 0x000fd20000000000 */
.L_x_5844:
[----:B------:R-:W-:Y:S05]  /*6300*/  BSYNC B0 ;  /* 0x0000000000007941 */ /* 0x000fea0003800000 */
.L_x_5842:
[----:B------:R-:W-:-:S04]  /*6310*/  LOP3.LUT R24, R24, 0x80000000, RZ, 0xc0, !PT ;  /* 0x8000000018187812 */ /* 0x000fc800078ec0ff */
[----:B------:R-:W-:-:S04]  /*6320*/  SHF.R.U32.HI R3, RZ, 0x18, R24 ;  /* 0x00000018ff037819 */ /* 0x000fc80000011618 */
[----:B------:R-:W-:-:S05]  /*6330*/  LOP3.LUT R3, R0, R3, RZ, 0xfc, !PT ;  /* 0x0000000300037212 */ /* 0x000fca00078efcff */
[----:B------:R0:W-:Y:S01]  /*6340*/  STG.E.U8 desc[UR36][R8.64], R3 ;  /* 0x0000000308007986 */ /* 0x0001e2000c101124 */
[----:B------:R-:W-:Y:S05]  /*6350*/  BRA `(.L_x_5828) ;  /* 0x00000004009c7947 */ /* 0x000fea0003800000 */
.L_x_5838:
[----:B------:R-:W-:-:S05]  /*6360*/  F2FP.BF16.F32.PACK_AB R24, RZ, R24 ;  /* 0x00000018ff18723e */ /* 0x000fca00000010ff */
[----:B------:R0:W-:Y:S01]  /*6370*/  STG.E.U16 desc[UR36][R8.64], R24 ;  /* 0x0000001808007986 */ /* 0x0001e2000c101524 */
[----:B------:R-:W-:Y:S05]  /*6380*/  BRA `(.L_x_5828) ;  /* 0x0000000400907947 */ /* 0x000fea0003800000 */
.L_x_5835:
        /* <DEDUP_REMOVED lines=11> */
.L_x_5847:
        /* <DEDUP_REMOVED lines=16> */
.L_x_5850:
[----:B------:R-:W-:-:S04]  /*6540*/  LOP3.LUT R24, R24, 0x80000000, RZ, 0xc0, !PT ;  /* 0x8000000018187812 */ /* 0x000fc800078ec0ff */
[----:B------:R-:W-:-:S04]  /*6550*/  SHF.R.U32.HI R3, RZ, 0x18, R24 ;  /* 0x00000018ff037819 */ /* 0x000fc80000011618 */
[----:B------:R-:W-:-:S04]  /*6560*/  LOP3.LUT R0, R0, R3, RZ, 0xfc, !PT ;  /* 0x0000000300007212 */ /* 0x000fc800078efcff */
[----:B------:R-:W-:-:S07]  /*6570*/  PRMT R4, R0, 0x7610, R4 ;  /* 0x0000761000047816 */ /* 0x000fce0000000004 */
.L_x_5849:
[----:B------:R-:W-:Y:S05]  /*6580*/  BSYNC B0 ;  /* 0x0000000000007941 */ /* 0x000fea0003800000 */
.L_x_5848:
[----:B------:R0:W-:Y:S01]  /*6590*/  STG.E.U8 desc[UR36][R8.64], R4 ;  /* 0x0000000408007986 */ /* 0x0001e2000c101124 */
[----:B------:R-:W-:Y:S05]  /*65a0*/  BRA `(.L_x_5828) ;  /* 0x0000000400087947 */ /* 0x000fea0003800000 */
.L_x_5846:
        /* <DEDUP_REMOVED lines=16> */
.L_x_5853:
[----:B------:R-:W-:-:S04]  /*66b0*/  LOP3.LUT R24, R24, 0x80000000, RZ, 0xc0, !PT ;  /* 0x8000000018187812 */ /* 0x000fc800078ec0ff */
[----:B------:R-:W-:-:S04]  /*66c0*/  SHF.R.U32.HI R3, RZ, 0x18, R24 ;  /* 0x00000018ff037819 */ /* 0x000fc80000011618 */
[----:B------:R-:W-:-:S04]  /*66d0*/  LOP3.LUT R0, R0, R3, RZ, 0xfc, !PT ;  /* 0x0000000300007212 */ /* 0x000fc800078efcff */
[----:B------:R-:W-:-:S07]  /*66e0*/  PRMT R4, R0, 0x7610, R4 ;  /* 0x0000761000047816 */ /* 0x000fce0000000004 */
.L_x_5852:
[----:B------:R-:W-:Y:S05]  /*66f0*/  BSYNC B0 ;  /* 0x0000000000007941 */ /* 0x000fea0003800000 */
.L_x_5851:
[----:B------:R0:W-:Y:S01]  /*6700*/  STG.E.U8 desc[UR36][R8.64], R4 ;  /* 0x0000000408007986 */ /* 0x0001e2000c101124 */
[----:B------:R-:W-:Y:S05]  /*6710*/  BRA `(.L_x_5828) ;  /* 0x0000000000ac7947 */ /* 0x000fea0003800000 */
.L_x_5845:
        /* <DEDUP_REMOVED lines=21> */
.L_x_5827:
        /* <DEDUP_REMOVED lines=16> */
.L_x_5856:
[----:B------:R-:W-:Y:S05]  /*6970*/  BRA `(.L_x_5828) ;  /* 0x0000000000147947 */ /* 0x000fea0003800000 */
.L_x_5855:
[----:B------:R-:W0:Y:S02]  /*6980*/  F2I.U64.TRUNC R24, R24 ;  /* 0x0000001800187311 */ /* 0x000e24000020d800 */
[----:B0-----:R0:W-:Y:S01]  /*6990*/  STG.E.64 desc[UR36][R8.64], R24 ;  /* 0x0000001808007986 */ /* 0x0011e2000c101b24 */
[----:B------:R-:W-:Y:S05]  /*69a0*/  BRA `(.L_x_5828) ;  /* 0x0000000000087947 */ /* 0x000fea0003800000 */
.L_x_5854:
[----:B------:R-:W0:Y:S02]  /*69b0*/  F2I.FTZ.U32.TRUNC.NTZ R3, R24 ;  /* 0x0000001800037305 */ /* 0x000e24000021f000 */
[----:B0-----:R0:W-:Y:S02]  /*69c0*/  STG.E desc[UR36][R8.64], R3 ;  /* 0x0000000308007986 */ /* 0x0011e4000c101924 */
.L_x_5828:
[----:B------:R-:W-:-:S07]  /*69d0*/  VIADD R27, R27, 0x80 ;  /* 0x000000801b1b7836 */ /* 0x000fce0000000000 */
.L_x_5788:
[----:B------:R-:W-:Y:S05]  /*69e0*/  BSYNC B6 ;  /* 0x0000000000067941 */ /* 0x000fea0003800000 */
.L_x_5787:
[----:B------:R-:W-:-:S13]  /*69f0*/  ISETP.GE.AND P0, PT, R27, R26, PT ;  /* 0x0000001a1b00720c */ /* 0x000fda0003f06270 */
[----:B------:R-:W-:Y:S05]  /*6a00*/  @P0 EXIT ;  /* 0x000000000000094d */ /* 0x000fea0003800000 */
[----:B0--3--:R-:W0:Y:S01]  /*6a10*/  LDC.64 R4, c[0x0][0x228] ;  /* 0x00008a00ff047b82 */ /* 0x009e220000000a00 */
[----:B------:R-:W-:Y:S01]  /*6a20*/  PRMT R0, R17, 0x9910, RZ ;  /* 0x0000991011007816 */ /* 0x000fe200000000ff */
[----:B------:R-:W-:Y:S01]  /*6a30*/  IMAD R2, R2, 0x200, R27 ;  /* 0x0000020002027824 */ /* 0x000fe200078e021b */
[----:B------:R-:W-:Y:S02]  /*6a40*/  ULDC UR4, c[0x0][0x248] ;  /* 0x0000920000047ab9 */ /* 0x000fe40000000800 */
[----:B------:R-:W-:Y:S01]  /*6a50*/  ISETP.GT.AND P1, PT, R0, 0x9, PT ;  /* 0x000000090000780c */ /* 0x000fe20003f24270 */
[----:B-12-4-:R-:W-:-:S05]  /*6a60*/  IMAD R3, R2, UR4, RZ ;  /* 0x0000000402037c24 */ /* 0x016fca000f8e02ff */
        /* <DEDUP_REMOVED lines=14> */
.L_x_5860:
[----:B------:R-:W0:Y:S02]  /*6b50*/  F2I.S64.TRUNC R16, R16 ;  /* 0x0000001000107311 */ /* 0x000e24000020d900 */
[----:B0-----:R-:W-:-:S05]  /*6b60*/  IMAD.MOV.U32 R5, RZ, RZ, R16 ;  /* 0x000000ffff057224 */ /* 0x001fca00078e0010 */
[----:B------:R-:W-:Y:S01]  /*6b70*/  STG.E.U8 desc[UR36][R2.64], R5 ;  /* 0x0000000502007986 */ /* 0x000fe2000c101124 */
[----:B------:R-:W-:Y:S05]  /*6b80*/  EXIT ;  /* 0x000000000000794d */ /* 0x000fea0003800000 */
.L_x_5859:
        /* <DEDUP_REMOVED lines=9> */
.L_x_5863:
[----:B------:R-:W0:Y:S02]  /*6c20*/  F2I.FTZ.TRUNC.NTZ R5, R16 ;  /* 0x0000001000057305 */ /* 0x000e24000021f100 */
[----:B0-----:R-:W-:Y:S01]  /*6c30*/  STG.E desc[UR36][R2.64], R5 ;  /* 0x0000000502007986 */ /* 0x001fe2000c101924 */
[----:B------:R-:W-:Y:S05]  /*6c40*/  EXIT ;  /* 0x000000000000794d */ /* 0x000fea0003800000 */
.L_x_5862:
[----:B------:R-:W0:Y:S02]  /*6c50*/  F2I.FTZ.TRUNC.NTZ R5, R16 ;  /* 0x0000001000057305 */ /* 0x000e24000021f100 */
[----:B0-----:R-:W-:Y:S01]  /*6c60*/  STG.E.U16 desc[UR36][R2.64], R5 ;  /* 0x0000000502007986 */ /* 0x001fe2000c101524 */
[----:B------:R-:W-:Y:S05]  /*6c70*/  EXIT ;  /* 0x000000000000794d */ /* 0x000fea0003800000 */
.L_x_5858:
        /* <DEDUP_REMOVED lines=8> */
.L_x_5865:
[----:B------:R-:W-:-:S05]  /*6d00*/  F2FP.F16.F32.PACK_AB R16, RZ, R16 ;  /* 0x00000010ff10723e */ /* 0x000fca00000000ff */
[----:B------:R-:W-:Y:S01]  /*6d10*/  STG.E.U16 desc[UR36][R2.64], R16 ;  /* 0x0000001002007986 */ /* 0x000fe2000c101524 */
[----:B------:R-:W-:Y:S05]  /*6d20*/  EXIT ;  /* 0x000000000000794d */ /* 0x000fea0003800000 */
.L_x_5864:
        /* <DEDUP_REMOVED lines=9> */
.L_x_5867:
[----:B------:R-:W-:-:S04]  /*6dc0*/  F2FP.F16.F32.PACK_AB R5, RZ, R16 ;  /* 0x00000010ff05723e */ /* 0x000fc800000000ff */
[----:B------:R-:W-:-:S05]  /*6dd0*/  PRMT R5, R5, 0x5410, RZ ;  /* 0x0000541005057816 */ /* 0x000fca00000000ff */
[----:B------:R-:W-:Y:S01]  /*6de0*/  STG.E desc[UR36][R2.64], R5 ;  /* 0x0000000502007986 */ /* 0x000fe2000c101924 */
[----:B------:R-:W-:Y:S05]  /*6df0*/  EXIT ;  /* 0x000000000000794d */ /* 0x000fea0003800000 */
.L_x_5866:
[----:B------:R-:W-:-:S06]  /*6e00*/  FMUL.FTZ R4, R16, 1 ;  /* 0x3f80000010047820 */ /* 0x000fcc0000410000 */
[----:B------:R-:W0:Y:S02]  /*6e10*/  F2F.F64.F32 R4, R4 ;  /* 0x0000000400047310 */ /* 0x000e240000201800 */
[----:B0-----:R-:W-:Y:S01]  /*6e20*/  STG.E.64 desc[UR36][R2.64], R4 ;  /* 0x0000000402007986 */ /* 0x001fe2000c101b24 */
[----:B------:R-:W-:Y:S05]  /*6e30*/  EXIT ;  /* 0x000000000000794d */ /* 0x000fea0003800000 */
.L_x_5857:
        /* <DEDUP_REMOVED lines=12> */
.L_x_5870:
[----:B------:R-:W-:Y:S01]  /*6f00*/  FMUL.FTZ R4, R16, 1 ;  /* 0x3f80000010047820 */ /* 0x000fe20000410000 */
[----:B------:R-:W-:-:S05]  /*6f10*/  CS2R R6, SRZ ;  /* 0x0000000000067805 */ /* 0x000fca000001ff00 */
[----:B------:R-:W0:Y:S02]  /*6f20*/  F2F.F64.F32 R4, R4 ;  /* 0x0000000400047310 */ /* 0x000e240000201800 */
[----:B0-----:R-:W-:Y:S01]  /*6f30*/  STG.E.128 desc[UR36][R2.64], R4 ;  /* 0x0000000402007986 */ /* 0x001fe2000c101d24 */
[----:B------:R-:W-:Y:S05]  /*6f40*/  EXIT ;  /* 0x000000000000794d */ /* 0x000fea0003800000 */
.L_x_5869:
        /* <DEDUP_REMOVED lines=20> */
.L_x_5874:
[----:B------:R-:W-:Y:S05]  /*7090*/  BSYNC B0 ;  /* 0x0000000000007941 */ /* 0x000fea0003800000 */
.L_x_5873:
[----:B------:R-:W-:-:S05]  /*70a0*/  LOP3.LUT R7, R0, R7, RZ, 0xfc, !PT ;  /* 0x0000000700077212 */ /* 0x000fca00078efcff */
[----:B------:R-:W-:Y:S01]  /*70b0*/  STG.E.U8 desc[UR36][R2.64], R7 ;  /* 0x0000000702007986 */ /* 0x000fe2000c101124 */
[----:B------:R-:W-:Y:S05]  /*70c0*/  EXIT ;  /* 0x000000000000794d */ /* 0x000fea0003800000 */
.L_x_5872:
        /* <DEDUP_REMOVED lines=12> */
.L_x_5876:
[----:B------:R-:W-:Y:S01]  /*7190*/  IMAD.MOV.U32 R0, RZ, RZ, 0x7f ;  /* 0x0000007fff007424 */ /* 0x000fe200078e00ff */
[----:B------:R-:W-:-:S04]  /*71a0*/  ISETP.GT.U32.AND P0, PT, R4, 0x7f800000, PT ;  /* 0x7f8000000400780c */ /* 0x000fc80003f04070 */
[----:B------:R-:W-:-:S09]  /*71b0*/  SEL R0, R0, 0x7c, P0 ;  /* 0x0000007c00007807 */ /* 0x000fd20000000000 */
.L_x_5877:
[----:B------:R-:W-:Y:S05]  /*71c0*/  BSYNC B0 ;  /* 0x0000000000007941 */ /* 0x000fea0003800000 */
.L_x_5875:
[----:B------:R-:W-:-:S04]  /*71d0*/  LOP3.LUT R16, R16, 0x80000000, RZ, 0xc0, !PT ;  /* 0x8000000010107812 */ /* 0x000fc800078ec0ff */
[----:B------:R-:W-:-:S04]  /*71e0*/  SHF.R.U32.HI R5, RZ, 0x18, R16 ;  /* 0x00000018ff057819 */ /* 0x000fc80000011610 */
[----:B------:R-:W-:-:S05]  /*71f0*/  LOP3.LUT R5, R0, R5, RZ, 0xfc, !PT ;  /* 0x0000000500057212 */ /* 0x000fca00078efcff */
[----:B------:R-:W-:Y:S01]  /*7200*/  STG.E.U8 desc[UR36][R2.64], R5 ;  /* 0x0000000502007986 */ /* 0x000fe2000c101124 */
[----:B------:R-:W-:Y:S05]  /*7210*/  EXIT ;  /* 0x000000000000794d */ /* 0x000fea0003800000 */
.L_x_5871:
[----:B------:R-:W-:-:S05]  /*7220*/  F2FP.BF16.F32.PACK_AB R16, RZ, R16 ;  /* 0x00000010ff10723e */ /* 0x000fca00000010ff */
[----:B------:R-:W-:Y:S01]  /*7230*/  STG.E.U16 desc[UR36][R2.64], R16 ;  /* 0x0000001002007986 */ /* 0x000fe2000c101524 */
[----:B------:R-:W-:Y:S05]  /*7240*/  EXIT ;  /* 0x000000000000794d */ /* 0x000fea0003800000 */
.L_x_5868:
        /* <DEDUP_REMOVED lines=11> */
.L_x_5880:
        /* <DEDUP_REMOVED lines=16> */
.L_x_5883:
[----:B------:R-:W-:-:S04]  /*7400*/  LOP3.LUT R16, R16, 0x80000000, RZ, 0xc0, !PT ;  /* 0x8000000010107812 */ /* 0x000fc800078ec0ff */
[----:B------:R-:W-:-:S04]  /*7410*/  SHF.R.U32.HI R5, RZ, 0x18, R16 ;  /* 0x00000018ff057819 */ /* 0x000fc80000011610 */
[----:B------:R-:W-:-:S04]  /*7420*/  LOP3.LUT R4, R4, R5, RZ, 0xfc, !PT ;  /* 0x0000000504047212 */ /* 0x000fc800078efcff */
[----:B------:R-:W-:-:S07]  /*7430*/  PRMT R0, R4, 0x7610, R0 ;  /* 0x0000761004007816 */ /* 0x000fce0000000000 */
.L_x_5882:
[----:B------:R-:W-:Y:S05]  /*7440*/  BSYNC B0 ;  /* 0x0000000000007941 */ /* 0x000fea0003800000 */
.L_x_5881:
[----:B------:R-:W-:Y:S01]  /*7450*/  STG.E.U8 desc[UR36][R2.64], R0 ;  /* 0x0000000002007986 */ /* 0x000fe2000c101124 */
[----:B------:R-:W-:Y:S05]  /*7460*/  EXIT ;  /* 0x000000000000794d */ /* 0x000fea0003800000 */
.L_x_5879:
        /* <DEDUP_REMOVED lines=16> */
.L_x_5886:
[----:B------:R-:W-:-:S04]  /*7570*/  LOP3.LUT R16, R16, 0x80000000, RZ, 0xc0, !PT ;  /* 0x8000000010107812 */ /* 0x000fc800078ec0ff */
[----:B------:R-:W-:-:S04]  /*7580*/  SHF.R.U32.HI R5, RZ, 0x18, R16 ;  /* 0x00000018ff057819 */ /* 0x000fc80000011610 */
[----:B------:R-:W-:-:S04]  /*7590*/  LOP3.LUT R4, R4, R5, RZ, 0xfc, !PT ;  /* 0x0000000504047212 */ /* 0x000fc800078efcff */
[----:B------:R-:W-:-:S07]  /*75a0*/  PRMT R0, R4, 0x7610, R0 ;  /* 0x0000761004007816 */ /* 0x000fce0000000000 */
.L_x_5885:
[----:B------:R-:W-:Y:S05]  /*75b0*/  BSYNC B0 ;  /* 0x0000000000007941 */ /* 0x000fea0003800000 */
.L_x_5884:
[----:B------:R-:W-:Y:S01]  /*75c0*/  STG.E.U8 desc[UR36][R2.64], R0 ;  /* 0x0000000002007986 */ /* 0x000fe2000c101124 */
[----:B------:R-:W-:Y:S05]  /*75d0*/  EXIT ;  /* 0x000000000000794d */ /* 0x000fea0003800000 */
.L_x_5878:
        /* <DEDUP_REMOVED lines=21> */
.L_x_5861:
        /* <DEDUP_REMOVED lines=16> */
.L_x_5889:
[----:B------:R-:W-:Y:S05]  /*7830*/  EXIT ;  /* 0x000000000000794d */ /* 0x000fea0003800000 */
.L_x_5888:
[----:B------:R-:W0:Y:S02]  /*7840*/  F2I.U64.TRUNC R16, R16 ;  /* 0x0000001000107311 */ /* 0x000e24000020d800 */
[----:B0-----:R-:W-:Y:S01]  /*7850*/  STG.E.64 desc[UR36][R2.64], R16 ;  /* 0x0000001002007986 */ /* 0x001fe2000c101b24 */
[----:B------:R-:W-:Y:S05]  /*7860*/  EXIT ;  /* 0x000000000000794d */ /* 0x000fea0003800000 */
.L_x_5887:
[----:B------:R-:W0:Y:S02]  /*7870*/  F2I.FTZ.U32.TRUNC.NTZ R5, R16 ;  /* 0x0000001000057305 */ /* 0x000e24000021f000 */
[----:B0-----:R-:W-:Y:S01]  /*7880*/  STG.E desc[UR36][R2.64], R5 ;  /* 0x0000000502007986 */ /* 0x001fe2000c101924 */
[----:B------:R-:W-:Y:S05]  /*7890*/  EXIT ;  /* 0x000000000000794d */ /* 0x000fea0003800000 */
.L_x_5890:
        /* <DEDUP_REMOVED lines=14> */
.L_x_36173:


//--------------------- .text._ZN2at6native18elementwise_kernelILi128ELi2EZNS0_22gpu_kernel_impl_nocastIZZZNS0_21clamp_max_kernel_cudaERNS_18TensorIteratorBaseERKN3c106ScalarEENKUlvE_clEvENKUlvE5_clEvEUlfE_EEvS4_RKT_EUliE_EEviT1_ --------------------------
	.section	.text._ZN2at6native18elementwise_kernelILi128ELi2EZNS0_22gpu_kernel_impl_nocastIZZZNS0_21clamp_max_kernel_cudaERNS_18TensorIteratorBaseERKN3c106ScalarEENKUlvE_clEvENKUlvE5_clEvEUlfE_EEvS4_RKT_EUliE_EEviT1_,"ax",@progbits
	.align	128
        .global         _ZN2at6native18elementwise_kernelILi128ELi2EZNS0_22gpu_kernel_impl_nocastIZZZNS0_21clamp_max_kernel_cudaERNS_18TensorIteratorBaseERKN3c106ScalarEENKUlvE_clEvENKUlvE5_clEvEUlfE_EEvS4_RKT_EUliE_EEviT1_
        .type           _ZN2at6native18elementwise_kernelILi128ELi2EZNS0_22gpu_kernel_impl_nocastIZZZNS0_21clamp_max_kernel_cudaERNS_18TensorIteratorBaseERKN3c106ScalarEENKUlvE_clEvENKUlvE5_clEvEUlfE_EEvS4_RKT_EUliE_EEviT1_,@function
        .size           _ZN2at6native18elementwise_kernelILi128ELi2EZNS0_22gpu_kernel_impl_nocastIZZZNS0_21clamp_max_kernel_cudaERNS_18TensorIteratorBaseERKN3c106ScalarEENKUlvE_clEvENKUlvE5_clEvEUlfE_EEvS4_RKT_EUliE_EEviT1_,(.L_x_36174 - _ZN2at6native18elementwise_kernelILi128ELi2EZNS0_22gpu_kernel_impl_nocastIZZZNS0_21clamp_max_kernel_cudaERNS_18TensorIteratorBaseERKN3c106ScalarEENKUlvE_clEvENKUlvE5_clEvEUlfE_EEvS4_RKT_EUliE_EEviT1_)
        .other          _ZN2at6native18elementwise_kernelILi128ELi2EZNS0_22gpu_kernel_impl_nocastIZZZNS0_21clamp_max_kernel_cudaERNS_18TensorIteratorBaseERKN3c106ScalarEENKUlvE_clEvENKUlvE5_clEvEUlfE_EEvS4_RKT_EUliE_EEviT1_,@"STO_CUDA_ENTRY STV_DEFAULT"
_ZN2at6native18elementwise_kernelILi128ELi2EZNS0_22gpu_kernel_impl_nocastIZZZNS0_21clamp_max_kernel_cudaERNS_18TensorIteratorBaseERKN3c106ScalarEENKUlvE_clEvENKUlvE5_clEvEUlfE_EEvS4_RKT_EUliE_EEviT1_:
.text._ZN2at6native18elementwise_kernelILi128ELi2EZNS0_22gpu_kernel_impl_nocastIZZZNS0_21clamp_max_kernel_cudaERNS_18TensorIteratorBaseERKN3c106ScalarEENKUlvE_clEvENKUlvE5_clEvEUlfE_EEvS4_RKT_EUliE_EEviT1_:
        /* <DEDUP_REMOVED lines=312> */
.L_x_5893:
[----:B------:R-:W-:Y:S02]  /*1380*/  ULDC.64 UR8, c[0x0][0x418] ;  /* 0x0001060000087ab9 */ /* 0x000fe40000000a00 */
[----:B------:R-:W-:-:S04]  /*1390*/  IADD3 R4, P0, R2, UR8, RZ ;  /* 0x0000000802047c10 */ /* 0x000fc8000ff1e0ff */
[----:B------:R-:W-:Y:S01]  /*13a0*/  IADD3.X R5, RZ, UR9, RZ, P0, !PT ;  /* 0x00000009ff057c10 */ /* 0x000fe200087fe4ff */
[----:B------:R-:W-:-:S04]  /*13b0*/  ULDC.64 UR8, c[0x0][0x410] ;  /* 0x0001040000087ab9 */ /* 0x000fc80000000a00 */
[----:B------:R-:W2:Y:S01]  /*13c0*/  LDG.E R9, desc[UR4][R4.64] ;  /* 0x0000000404097981 */ /* 0x000ea2000c1e1900 */
[----:B------:R-:W-:Y:S02]  /*13d0*/  IADD3 R2, P1, R3, UR8, RZ ;  /* 0x0000000803027c10 */ /* 0x000fe4000ff3e0ff */
[----:B------:R-:W-:-:S03]  /*13e0*/  IADD3 R7, R0, 0x80, RZ ;  /* 0x0000008000077810 */ /* 0x000fc60007ffe0ff */
[----:B------:R-:W-:Y:S01]  /*13f0*/  IMAD.X R3, RZ, RZ, UR9, P1 ;  /* 0x00000009ff037e24 */ /* 0x000fe200088e06ff */
[----:B--2---:R-:W-:-:S13]  /*1400*/  FSETP.GTU.FTZ.AND P0, PT, |R9|, +INF , PT ;  /* 0x7f8000000900780b */ /* 0x004fda0003f1c200 */
[----:B------:R-:W0:Y:S02]  /*1410*/  @!P0 LDC R6, c[0x0][0x420] ;  /* 0x00010800ff068b82 */ /* 0x000e240000000800 */
[----:B0-----:R-:W-:-:S05]  /*1420*/  @!P0 FMNMX.FTZ R9, R9, R6, PT ;  /* 0x0000000609098209 */ /* 0x001fca0003810000 */
[----:B------:R0:W-:Y:S02]  /*1430*/  STG.E desc[UR4][R2.64], R9 ;  /* 0x0000000902007986 */ /* 0x0001e4000c101904 */
.L_x_5892:
[----:B------:R-:W-:Y:S05]  /*1440*/  BSYNC B0 ;  /* 0x0000000000007941 */ /* 0x000fea0003800000 */
.L_x_5891:
[----:B------:R-:W-:-:S13]  /*1450*/  ISETP.GE.AND P0, PT, R7, UR6, PT ;  /* 0x0000000607007c0c */ /* 0x000fda000bf06270 */
[----:B------:R-:W-:Y:S05]  /*1460*/  @P0 EXIT ;  /* 0x000000000000094d */ /* 0x000fea0003800000 */
[----:B------:R-:W1:Y:S01]  /*1470*/  LDC R8, c[0x0][0x218] ;  /* 0x00008600ff087b82 */ /* 0x000e620000000800 */
[----:B------:R-:W-:Y:S01]  /*1480*/  HFMA2.MMA R0, -RZ, RZ, 0, 0 ;  /* 0x00000000ff007435 */ /* 0x000fe200000001ff */
[----:B0-----:R-:W-:Y:S02]  /*1490*/  MOV R3, RZ ;  /* 0x000000ff00037202 */ /* 0x001fe40000000f00 */
[----:B-1----:R-:W-:-:S13]  /*14a0*/  ISETP.NE.AND P0, PT, R8, RZ, PT ;  /* 0x000000ff0800720c */ /* 0x002fda0003f05270 */
        /* <DEDUP_REMOVED lines=287> */
[----:B------:R-:W-:Y:S01]  /*26a0*/  IADD3 R4, -R7, RZ, RZ ;  /* 0x000000ff07047210 */ /* 0x000fe20007ffe1ff */
[----:B------:R-:W1:Y:S04]  /*26b0*/  @P0 LDC R11, c[0x0][0x33c] ;  /* 0x0000cf00ff0b0b82 */ /* 0x000e680000000800 */
[----:B------:R-:W-:-:S04]  /*26c0*/  IMAD R4, R4, UR8, R5 ;  /* 0x0000000804047c24 */ /* 0x000fc8000f8e0205 */
        /* <DEDUP_REMOVED lines=9> */
.L_x_5894:
[----:B------:R-:W-:Y:S02]  /*2760*/  ULDC.64 UR6, c[0x0][0x418] ;  /* 0x0001060000067ab9 */ /* 0x000fe40000000a00 */
[----:B------:R-:W-:-:S04]  /*2770*/  IADD3 R4, P0, R0, UR6, RZ ;  /* 0x0000000600047c10 */ /* 0x000fc8000ff1e0ff */
[----:B------:R-:W-:Y:S01]  /*2780*/  IADD3.X R5, RZ, UR7, RZ, P0, !PT ;  /* 0x00000007ff057c10 */ /* 0x000fe200087fe4ff */
[----:B------:R-:W-:-:S04]  /*2790*/  ULDC.64 UR6, c[0x0][0x410] ;  /* 0x0001040000067ab9 */ /* 0x000fc80000000a00 */
[----:B------:R-:W2:Y:S01]  /*27a0*/  LDG.E R7, desc[UR4][R4.64] ;  /* 0x0000000404077981 */ /* 0x000ea2000c1e1900 */
[----:B------:R-:W-:-:S04]  /*27b0*/  IADD3 R2, P1, R3, UR6, RZ ;  /* 0x0000000603027c10 */ /* 0x000fc8000ff3e0ff */
[----:B------:R-:W-:Y:S02]  /*27c0*/  IADD3.X R3, RZ, UR7, RZ, P1, !PT ;  /* 0x00000007ff037c10 */ /* 0x000fe40008ffe4ff */
[----:B--2---:R-:W-:-:S13]  /*27d0*/  FSETP.GTU.FTZ.AND P0, PT, |R7|, +INF , PT ;  /* 0x7f8000000700780b */ /* 0x004fda0003f1c200 */
[----:B------:R-:W0:Y:S02]  /*27e0*/  @!P0 LDC R0, c[0x0][0x420] ;  /* 0x00010800ff008b82 */ /* 0x000e240000000800 */
[----:B0-----:R-:W-:-:S05]  /*27f0*/  @!P0 FMNMX.FTZ R7, R7, R0, PT ;  /* 0x0000000007078209 */ /* 0x001fca0003810000 */
[----:B------:R-:W-:Y:S01]  /*2800*/  STG.E desc[UR4][R2.64], R7 ;  /* 0x0000000702007986 */ /* 0x000fe2000c101904 */
[----:B------:R-:W-:Y:S05]  /*2810*/  EXIT ;  /* 0x000000000000794d */ /* 0x000fea0003800000 */
.L_x_5895:
        /* <DEDUP_REMOVED lines=14> */
.L_x_36174:


//--------------------- .text._ZN2at6native27unrolled_elementwise_kernelIZZZNS0_21clamp_max_kernel_cudaERNS_18TensorIteratorBaseERKN3c106ScalarEENKUlvE_clEvENKUlvE5_clEvEUlfE_St5arrayIPcLm2EELi4E23TrivialOffsetCalculatorILi1EjESF_NS0_6memory15LoadWithoutCastENSG_16StoreWithoutCastEEEviT_T0_T2_T3_T4_T5_ --------------------------
	.section	.text._ZN2at6native27unrolled_elementwise_kernelIZZZNS0_21clamp_max_kernel_cudaERNS_18TensorIteratorBaseERKN3c106ScalarEENKUlvE_clEvENKUlvE5_clEvEUlfE_St5arrayIPcLm2EELi4E23TrivialOffsetCalculatorILi1EjESF_NS0_6memory15LoadWithoutCastENSG_16StoreWithoutCastEEEviT_T0_T2_T3_T4_T5_,"ax",@progbits
	.align	128
        .global         _ZN2at6native27unrolled_elementwise_kernelIZZZNS0_21clamp_max_kernel_cudaERNS_18TensorIteratorBaseERKN3c106ScalarEENKUlvE_clEvENKUlvE5_clEvEUlfE_St5arrayIPcLm2EELi4E23TrivialOffsetCalculatorILi1EjESF_NS0_6memory15LoadWithoutCastENSG_16StoreWithoutCastEEEviT_T0_T2_T3_T4_T5_
        .type           _ZN2at6native27unrolled_elementwise_kernelIZZZNS0_21clamp_max_kernel_cudaERNS_18TensorIteratorBaseERKN3c106ScalarEENKUlvE_clEvENKUlvE5_clEvEUlfE_St5arrayIPcLm2EELi4E23TrivialOffsetCalculatorILi1EjESF_NS0_6memory15LoadWithoutCastENSG_16StoreWithoutCastEEEviT_T0_T2_T3_T4_T5_,@function
        .size           _ZN2at6native27unrolled_elementwise_kernelIZZZNS0_21clamp_max_kernel_cudaERNS_18TensorIteratorBaseERKN3c106ScalarEENKUlvE_clEvENKUlvE5_clEvEUlfE_St5arrayIPcLm2EELi4E23TrivialOffsetCalculatorILi1EjESF_NS0_6memory15LoadWithoutCastENSG_16StoreWithoutCastEEEviT_T0_T2_T3_T4_T5_,(.L_x_36175 - _ZN2at6native27unrolled_elementwise_kernelIZZZNS0_21clamp_max_kernel_cudaERNS_18TensorIteratorBaseERKN3c106ScalarEENKUlvE_clEvENKUlvE5_clEvEUlfE_St5arrayIPcLm2EELi4E23TrivialOffsetCalculatorILi1EjESF_NS0_6memory15LoadWithoutCastENSG_16StoreWithoutCastEEEviT_T0_T2_T3_T4_T5_)
        .other          _ZN2at6native27unrolled_elementwise_kernelIZZZNS0_21clamp_max_kernel_cudaERNS_18TensorIteratorBaseERKN3c106ScalarEENKUlvE_clEvENKUlvE5_clEvEUlfE_St5arrayIPcLm2EELi4E23TrivialOffsetCalculatorILi1EjESF_NS0_6memory15LoadWithoutCastENSG_16StoreWithoutCastEEEviT_T0_T2_T3_T4_T5_,@"STO_CUDA_ENTRY STV_DEFAULT"
_ZN2at6native27unrolled_elementwise_kernelIZZZNS0_21clamp_max_kernel_cudaERNS_18TensorIteratorBaseERKN3c106ScalarEENKUlvE_clEvENKUlvE5_clEvEUlfE_St5arrayIPcLm2EELi4E23TrivialOffsetCalculatorILi1EjESF_NS0_6memory15LoadWithoutCastENSG_16StoreWithoutCastEEEviT_T0_T2_T3_T4_T5_:
.text._ZN2at6native27unrolled_elementwise_kernelIZZZNS0_21clamp_max_kernel_cudaERNS_18TensorIteratorBaseERKN3c106ScalarEENKUlvE_clEvENKUlvE5_clEvEUlfE_St5arrayIPcLm2EELi4E23TrivialOffsetCalculatorILi1EjESF_NS0_6memory15LoadWithoutCastENSG_16StoreWithoutCastEEEviT_T0_T2_T3_T4_T5_:
[----:B------:R-:W-:Y:S01]  /*0000*/  LDC R1, c[0x0][0x28] ;  /* 0x00000a00ff017b82 */ /* 0x000fe20000000800 */
[----:B------:R-:W0:Y:S07]  /*0010*/  S2R R0, SR_CTAID.X ;  /* 0x0000000000007919 */ /* 0x000e2e0000002500 */
[----:B------:R-:W0:Y:S01]  /*0020*/  LDC R5, c[0x0][0x210] ;  /* 0x00008400ff057b82 */ /* 0x000e220000000800 */
[----:B------:R-:W-:Y:S01]  /*0030*/  HFMA2.MMA R6, -RZ, RZ, 0, 0 ;  /* 0x00000000ff067435 */ /* 0x000fe200000001ff */
        /* <DEDUP_REMOVED lines=9> */
[----:B------:R-:W-:Y:S01]  /*00d0*/  @!P0 LEA R15, R0, R7, 0x9 ;  /* 0x00000007000f8211 */ /* 0x000fe200078e48ff */
[----:B------:R-:W-:Y:S01]  /*00e0*/  @!P0 VIADD R7, R7, 0x80 ;  /* 0x0000008007078836 */ /* 0x000fe20000000000 */
[----:B------:R-:W1:Y:S01]  /*00f0*/  @!P0 LDC.64 R4, c[0x0][0x230] ;  /* 0x00008c00ff048b82 */ /* 0x000e620000000a00 */
[----:B0-----:R-:W-:-:S03]  /*0100*/  @!P4 IMAD.WIDE.U32 R8, R13, 0x4, R8 ;  /* 0x000000040d08c825 */ /* 0x001fc600078e0008 */
[----:B------:R-:W-:Y:S02]  /*0110*/  ISETP.GE.AND P2, PT, R7, R2, PT ;  /* 0x000000020700720c */ /* 0x000fe40003f46270 */
[----:B------:R0:W2:Y:S11]  /*0120*/  @!P4 LDG.E R6, desc[UR4][R8.64] ;  /* 0x000000040806c981 */ /* 0x0000b6000c1e1900 */
[----:B------:R-:W3:Y:S01]  /*0130*/  @!P2 LDC.64 R10, c[0x0][0x230] ;  /* 0x00008c00ff0aab82 */ /* 0x000ee20000000a00 */
[----:B------:R-:W-:-:S02]  /*0140*/  @!P2 IMAD R17, R0, 0x200, R7 ;  /* 0x000002000011a824 */ /* 0x000fc400078e0207 */
[----:B------:R-:W-:Y:S02]  /*0150*/  @!P2 VIADD R7, R7, 0x80 ;  /* 0x000000800707a836 */ /* 0x000fe40000000000 */
[----:B-1----:R-:W-:-:S03]  /*0160*/  @!P0 IMAD.WIDE.U32 R12, R15, 0x4, R4 ;  /* 0x000000040f0c8825 */ /* 0x002fc600078e0004 */
[----:B------:R-:W-:Y:S02]  /*0170*/  ISETP.GE.AND P1, PT, R7, R2, PT ;  /* 0x000000020700720c */ /* 0x000fe40003f26270 */
[----:B------:R-:W-:-:S06]  /*0180*/  CS2R R4, SRZ ;  /* 0x0000000000047805 */ /* 0x000fcc000001ff00 */
[----:B------:R-:W4:Y:S01]  /*0190*/  @!P0 LDG.E R4, desc[UR4][R12.64] ;  /* 0x000000040c048981 */ /* 0x000f22000c1e1900 */
[----:B---3--:R-:W-:-:S04]  /*01a0*/  @!P2 IMAD.WIDE.U32 R14, R17, 0x4, R10 ;  /* 0x00000004110ea825 */ /* 0x008fc800078e000a */
[----:B------:R-:W1:Y:S01]  /*01b0*/  @!P1 LDC.64 R10, c[0x0][0x230] ;  /* 0x00008c00ff0a9b82 */ /* 0x000e620000000a00 */
[----:B------:R-:W3:Y:S01]  /*01c0*/  @!P2 LDG.E R5, desc[UR4][R14.64] ;  /* 0x000000040e05a981 */ /* 0x000ee2000c1e1900 */
[----:B------:R-:W-:-:S04]  /*01d0*/  @!P1 IMAD R7, R0, 0x200, R7 ;  /* 0x0000020000079824 */ /* 0x000fc800078e0207 */
[----:B-1----:R-:W-:-:S04]  /*01e0*/  @!P1 IMAD.WIDE.U32 R10, R7, 0x4, R10 ;  /* 0x00000004070a9825 */ /* 0x002fc800078e000a */
[----:B------:R-:W-:-:S06]  /*01f0*/  IMAD.MOV.U32 R7, RZ, RZ, RZ ;  /* 0x000000ffff077224 */ /* 0x000fcc00078e00ff */
[----:B------:R1:W5:Y:S01]  /*0200*/  @!P1 LDG.E R7, desc[UR4][R10.64] ;  /* 0x000000040a079981 */ /* 0x000362000c1e1900 */
[----:B0-----:R-:W-:Y:S01]  /*0210*/  MOV R9, R3 ;  /* 0x0000000300097202 */ /* 0x001fe20000000f00 */
[----:B-1----:R-:W0:Y:S04]  /*0220*/  @!P4 LDC.64 R10, c[0x0][0x228] ;  /* 0x00008a00ff0acb82 */ /* 0x002e280000000a00 */
[C---:B------:R-:W-:Y:S02]  /*0230*/  VIADD R17, R9.reuse, 0x80 ;  /* 0x0000008009117836 */ /* 0x040fe40000000000 */
[C---:B------:R-:W-:Y:S01]  /*0240*/  VIADD R19, R9.reuse, 0x100 ;  /* 0x0000010009137836 */ /* 0x040fe20000000000 */
[----:B------:R-:W-:Y:S01]  /*0250*/  IADD3 R13, R9, 0x180, RZ ;  /* 0x00000180090d7810 */ /* 0x000fe20007ffe0ff */
[----:B------:R-:W-:Y:S01]  /*0260*/  @!P4 VIADD R9, R3, 0x80 ;  /* 0x000000800309c836 */ /* 0x000fe20000000000 */
[----:B------:R-:W-:Y:S01]  /*0270*/  BSSY B0, `(.L_x_5896) ;  /* 0x000001e000007945 */ /* 0x000fe20003800000 */
[----:B--2---:R-:W-:-:S04]  /*0280*/  FSETP.GTU.FTZ.AND P0, PT, |R6|, +INF , PT ;  /* 0x7f8000000600780b */ /* 0x004fc80003f1c200 */
[----:B------:R-:W-:-:S13]  /*0290*/  ISETP.GE.OR P0, PT, R3, R2, P0 ;  /* 0x000000020300720c */ /* 0x000fda0000706670 */
[----:B------:R-:W1:Y:S01]  /*02a0*/  @!P0 LDC R15, c[0x0][0x218] ;  /* 0x00008600ff0f8b82 */ /* 0x000e620000000800 */
[----:B----4-:R-:W-:-:S04]  /*02b0*/  FSETP.GTU.FTZ.AND P1, PT, |R4|, +INF , PT ;  /* 0x7f8000000400780b */ /* 0x010fc80003f3c200 */
[----:B------:R-:W-:Y:S02]  /*02c0*/  ISETP.GE.OR P1, PT, R17, R2, P1 ;  /* 0x000000021100720c */ /* 0x000fe40000f26670 */
[----:B---3--:R-:W-:Y:S01]  /*02d0*/  FSETP.GTU.FTZ.AND P2, PT, |R5|, +INF , PT ;  /* 0x7f8000000500780b */ /* 0x008fe20003f5c200 */
[----:B------:R-:W-:Y:S01]  /*02e0*/  @!P4 IMAD R3, R0, 0x200, R3 ;  /* 0x000002000003c824 */ /* 0x000fe200078e0203 */
[----:B-1----:R-:W-:-:S09]  /*02f0*/  @!P0 FMNMX.FTZ R6, R6, R15, PT ;  /* 0x0000000f06068209 */ /* 0x002fd20003810000 */
[----:B------:R-:W1:Y:S01]  /*0300*/  @!P1 LDC R17, c[0x0][0x218] ;  /* 0x00008600ff119b82 */ /* 0x000e620000000800 */
[----:B------:R-:W-:Y:S01]  /*0310*/  ISETP.GE.OR P2, PT, R19, R2, P2 ;  /* 0x000000021300720c */ /* 0x000fe20001746670 */
[----:B0-----:R-:W-:-:S05]  /*0320*/  @!P4 IMAD.WIDE.U32 R10, R3, 0x4, R10 ;  /* 0x00000004030ac825 */ /* 0x001fca00078e000a */
[----:B------:R0:W-:Y:S07]  /*0330*/  @!P4 STG.E desc[UR4][R10.64], R6 ;  /* 0x000000060a00c986 */ /* 0x0001ee000c101904 */
[----:B------:R-:W2:Y:S01]  /*0340*/  @!P2 LDC R8, c[0x0][0x218] ;  /* 0x00008600ff08ab82 */ /* 0x000ea20000000800 */
[----:B------:R-:W-:Y:S02]  /*0350*/  ISETP.GE.AND P0, PT, R9, R2, PT ;  /* 0x000000020900720c */ /* 0x000fe40003f06270 */
[----:B-----5:R-:W-:-:S02]  /*0360*/  FSETP.GTU.FTZ.AND P3, PT, |R7|, +INF , PT ;  /* 0x7f8000000700780b */ /* 0x020fc40003f7c200 */
[----:B-1----:R-:W-:Y:S02]  /*0370*/  @!P1 FMNMX.FTZ R4, R4, R17, PT ;  /* 0x0000001104049209 */ /* 0x002fe40003810000 */
[----:B------:R-:W-:Y:S02]  /*0380*/  ISETP.GE.OR P3, PT, R13, R2, P3 ;  /* 0x000000020d00720c */ /* 0x000fe40001f66670 */
[----:B--2---:R-:W-:-:S05]  /*0390*/  @!P2 FMNMX.FTZ R5, R5, R8, PT ;  /* 0x000000080505a209 */ /* 0x004fca0003810000 */
[----:B0-----:R-:W-:Y:S06]  /*03a0*/  @P0 BRA `(.L_x_5897) ;  /* 0x0000000000280947 */ /* 0x001fec0003800000 */
[----:B------:R-:W0:Y:S01]  /*03b0*/  LDC.64 R12, c[0x0][0x228] ;  /* 0x00008a00ff0c7b82 */ /* 0x000e220000000a00 */
[----:B------:R-:W-:Y:S01]  /*03c0*/  LEA R11, R0, R9, 0x9 ;  /* 0x00000009000b7211 */ /* 0x000fe200078e48ff */
[----:B------:R-:W-:-:S05]  /*03d0*/  VIADD R9, R9, 0x80 ;  /* 0x0000008009097836 */ /* 0x000fca0000000000 */
[----:B------:R-:W-:-:S13]  /*03e0*/  ISETP.GE.AND P0, PT, R9, R2, PT ;  /* 0x000000020900720c */ /* 0x000fda0003f06270 */
[----:B------:R-:W-:Y:S01]  /*03f0*/  @!P0 IMAD R3, R0, 0x200, R9 ;  /* 0x0000020000038824 */ /* 0x000fe200078e0209 */
[----:B------:R-:W-:Y:S01]  /*0400*/  @!P0 IADD3 R9, R9, 0x80, RZ ;  /* 0x0000008009098810 */ /* 0x000fe20007ffe0ff */
[----:B0-----:R-:W-:-:S04]  /*0410*/  IMAD.WIDE.U32 R10, R11, 0x4, R12 ;  /* 0x000000040b0a7825 */ /* 0x001fc800078e000c */
[----:B------:R-:W-:Y:S01]  /*0420*/  @!P0 IMAD.WIDE.U32 R12, R3, 0x4, R12 ;  /* 0x00000004030c8825 */ /* 0x000fe200078e000c */
[----:B------:R0:W-:Y:S04]  /*0430*/  STG.E desc[UR4][R10.64], R4 ;  /* 0x000000040a007986 */ /* 0x0001e8000c101904 */
[----:B------:R0:W-:Y:S02]  /*0440*/  @!P0 STG.E desc[UR4][R12.64], R5 ;  /* 0x000000050c008986 */ /* 0x0001e4000c101904 */
.L_x_5897:
[----:B------:R-:W-:Y:S05]  /*0450*/  BSYNC B0 ;  /* 0x0000000000007941 */ /* 0x000fea0003800000 */
.L_x_5896:
[----:B0-----:R-:W0:Y:S01]  /*0460*/  @!P3 LDC R4, c[0x0][0x218] ;  /* 0x00008600ff04bb82 */ /* 0x001e220000000800 */
[----:B------:R-:W-:-:S13]  /*0470*/  ISETP.GE.AND P0, PT, R9, R2, PT ;  /* 0x000000020900720c */ /* 0x000fda0003f06270 */
[----:B------:R-:W-:Y:S05]  /*0480*/  @P0 EXIT ;  /* 0x000000000000094d */ /* 0x000fea0003800000 */
[----:B------:R-:W1:Y:S01]  /*0490*/  LDC.64 R2, c[0x0][0x228] ;  /* 0x00008a00ff027b82 */ /* 0x000e620000000a00 */
[----:B------:R-:W-:Y:S01]  /*04a0*/  IMAD R9, R0, 0x200, R9 ;  /* 0x0000020000097824 */ /* 0x000fe200078e0209 */
[----:B0-----:R-:W-:-:S03]  /*04b0*/  @!P3 FMNMX.FTZ R7, R7, R4, PT ;  /* 0x000000040707b209 */ /* 0x001fc60003810000 */
[----:B-1----:R-:W-:-:S05]  /*04c0*/  IMAD.WIDE.U32 R2, R9, 0x4, R2 ;  /* 0x0000000409027825 */ /* 0x002fca00078e0002 */
[----:B------:R-:W-:Y:S01]  /*04d0*/  STG.E desc[UR4][R2.64], R7 ;  /* 0x0000000702007986 */ /* 0x000fe2000c101904 */
[----:B------:R-:W-:Y:S05]  /*04e0*/  EXIT ;  /* 0x000000000000794d */ /* 0x000fea0003800000 */
.L_x_5898:
        /* <DEDUP_REMOVED lines=9> */
.L_x_36175:


//--------------------- .text._ZN2at6native29vectorized_elementwise_kernelILi2EZZZNS0_21clamp_max_kernel_cudaERNS_18TensorIteratorBaseERKN3c106ScalarEENKUlvE_clEvENKUlvE5_clEvEUlfE_St5arrayIPcLm2EEEEviT0_T1_ --------------------------
	.section	.text._ZN2at6native29vectorized_elementwise_kernelILi2EZZZNS0_21clamp_max_kernel_cudaERNS_18TensorIteratorBaseERKN3c106ScalarEENKUlvE_clEvENKUlvE5_clEvEUlfE_St5arrayIPcLm2EEEEviT0_T1_,"ax",@progbits
	.align	128
        .global         _ZN2at6native29vectorized_elementwise_kernelILi2EZZZNS0_21clamp_max_kernel_cudaERNS_18TensorIteratorBaseERKN3c106ScalarEENKUlvE_clEvENKUlvE5_clEvEUlfE_St5arrayIPcLm2EEEEviT0_T1_
        .type           _ZN2at6native29vectorized_elementwise_kernelILi2EZZZNS0_21clamp_max_kernel_cudaERNS_18TensorIteratorBaseERKN3c106ScalarEENKUlvE_clEvENKUlvE5_clEvEUlfE_St5arrayIPcLm2EEEEviT0_T1_,@function
        .size           _ZN2at6native29vectorized_elementwise_kernelILi2EZZZNS0_21clamp_max_kernel_cudaERNS_18TensorIteratorBaseERKN3c106ScalarEENKUlvE_clEvENKUlvE5_clEvEUlfE_St5arrayIPcLm2EEEEviT0_T1_,(.L_x_36176 - _ZN2at6native29vectorized_elementwise_kernelILi2EZZZNS0_21clamp_max_kernel_cudaERNS_18TensorIteratorBaseERKN3c106ScalarEENKUlvE_clEvENKUlvE5_clEvEUlfE_St5arrayIPcLm2EEEEviT0_T1_)
        .other          _ZN2at6native29vectorized_elementwise_kernelILi2EZZZNS0_21clamp_max_kernel_cudaERNS_18TensorIteratorBaseERKN3c106ScalarEENKUlvE_clEvENKUlvE5_clEvEUlfE_St5arrayIPcLm2EEEEviT0_T1_,@"STO_CUDA_ENTRY STV_DEFAULT"
_ZN2at6native29vectorized_elementwise_kernelILi2EZZZNS0_21clamp_max_kernel_cudaERNS_18TensorIteratorBaseERKN3c106ScalarEENKUlvE_clEvENKUlvE5_clEvEUlfE_St5arrayIPcLm2EEEEviT0_T1_:
.text._ZN2at6native29vectorized_elementwise_kernelILi2EZZZNS0_21clamp_max_kernel_cudaERNS_18TensorIteratorBaseERKN3c106ScalarEENKUlvE_clEvENKUlvE5_clEvEUlfE_St5arrayIPcLm2EEEEviT0_T1_:
        /* <DEDUP_REMOVED lines=13> */
[----:B------:R-:W3:Y:S04]  /*00d0*/  LDG.E.64 R2, desc[UR4][R10.64+0x400] ;  /* 0x000400040a027981 */ /* 0x000ee8000c1e1b00 */
[----:B------:R-:W4:Y:S04]  /*00e0*/  LDG.E.64 R4, desc[UR4][R10.64+0x800] ;  /* 0x000800040a047981 */ /* 0x000f28000c1e1b00 */
[----:B------:R-:W5:Y:S01]  /*00f0*/  LDG.E.64 R8, desc[UR4][R10.64+0xc00] ;  /* 0x000c00040a087981 */ /* 0x000f62000c1e1b00 */
[----:B--2---:R-:W-:-:S02]  /*0100*/  FSETP.GTU.FTZ.AND P0, PT, |R6|, +INF , PT ;  /* 0x7f8000000600780b */ /* 0x004fc40003f1c200 */
[----:B---3--:R-:W-:Y:S02]  /*0110*/  FSETP.GTU.FTZ.AND P1, PT, |R2|, +INF , PT ;  /* 0x7f8000000200780b */ /* 0x008fe40003f3c200 */
[----:B------:R-:W-:Y:S02]  /*0120*/  FSETP.GTU.FTZ.AND P2, PT, |R3|, +INF , PT ;  /* 0x7f8000000300780b */ /* 0x000fe40003f5c200 */
[----:B----4-:R-:W-:Y:S02]  /*0130*/  FSETP.GTU.FTZ.AND P3, PT, |R4|, +INF , PT ;  /* 0x7f8000000400780b */ /* 0x010fe40003f7c200 */
[----:B------:R-:W-:Y:S02]  /*0140*/  FSETP.GTU.FTZ.AND P4, PT, |R5|, +INF , PT ;  /* 0x7f8000000500780b */ /* 0x000fe40003f9c200 */
[----:B-----5:R-:W-:-:S03]  /*0150*/  FSETP.GTU.FTZ.AND P5, PT, |R8|, +INF , PT ;  /* 0x7f8000000800780b */ /* 0x020fc60003fbc200 */
[----:B------:R-:W0:Y:S01]  /*0160*/  @!P0 LDC R13, c[0x0][0x218] ;  /* 0x00008600ff0d8b82 */ /* 0x000e220000000800 */
[----:B------:R-:W-:-:S07]  /*0170*/  FSETP.GTU.FTZ.AND P6, PT, |R9|, +INF , PT ;  /* 0x7f8000000900780b */ /* 0x000fce0003fdc200 */
[----:B------:R-:W1:Y:S08]  /*0180*/  @!P1 LDC R17, c[0x0][0x218] ;  /* 0x00008600ff119b82 */ /* 0x000e700000000800 */
[----:B------:R-:W2:Y:S01]  /*0190*/  @!P2 LDC R16, c[0x0][0x218] ;  /* 0x00008600ff10ab82 */ /* 0x000ea20000000800 */
[----:B0-----:R-:W-:-:S07]  /*01a0*/  @!P0 FMNMX.FTZ R6, R6, R13, PT ;  /* 0x0000000d06068209 */ /* 0x001fce0003810000 */
[----:B------:R-:W0:Y:S01]  /*01b0*/  @!P3 LDC R19, c[0x0][0x218] ;  /* 0x00008600ff13bb82 */ /* 0x000e220000000800 */
[----:B------:R-:W-:Y:S02]  /*01c0*/  FSETP.GTU.FTZ.AND P0, PT, |R7|, +INF , PT ;  /* 0x7f8000000700780b */ /* 0x000fe40003f1c200 */
[----:B-1----:R-:W-:-:S05]  /*01d0*/  @!P1 FMNMX.FTZ R2, R2, R17, PT ;  /* 0x0000001102029209 */ /* 0x002fca0003810000 */
[----:B------:R-:W1:Y:S01]  /*01e0*/  LDC.64 R12, c[0x0][0x228] ;  /* 0x00008a00ff0c7b82 */ /* 0x000e620000000a00 */
[----:B--2---:R-:W-:-:S07]  /*01f0*/  @!P2 FMNMX.FTZ R3, R3, R16, PT ;  /* 0x000000100303a209 */ /* 0x004fce0003810000 */
[----:B------:R-:W2:Y:S08]  /*0200*/  @!P0 LDC R14, c[0x0][0x218] ;  /* 0x00008600ff0e8b82 */ /* 0x000eb00000000800 */
[----:B------:R-:W3:Y:S01]  /*0210*/  @!P4 LDC R18, c[0x0][0x218] ;  /* 0x00008600ff12cb82 */ /* 0x000ee20000000800 */
[----:B0-----:R-:W-:-:S07]  /*0220*/  @!P3 FMNMX.FTZ R4, R4, R19, PT ;  /* 0x000000130404b209 */ /* 0x001fce0003810000 */
[----:B------:R-:W0:Y:S01]  /*0230*/  @!P5 LDC R21, c[0x0][0x218] ;  /* 0x00008600ff15db82 */ /* 0x000e220000000800 */
[----:B-1----:R-:W-:-:S04]  /*0240*/  IMAD.WIDE.U32 R10, R0, 0x4, R12 ;  /* 0x00000004000a7825 */ /* 0x002fc800078e000c */
[----:B------:R-:W-:-:S03]  /*0250*/  IMAD.WIDE R10, R15, 0x8, R10 ;  /* 0x000000080f0a7825 */ /* 0x000fc600078e020a */
[----:B------:R-:W1:Y:S01]  /*0260*/  @!P6 LDC R20, c[0x0][0x218] ;  /* 0x00008600ff14eb82 */ /* 0x000e620000000800 */
[----:B--2---:R-:W-:Y:S01]  /*0270*/  @!P0 FMNMX.FTZ R7, R7, R14, PT ;  /* 0x0000000e07078209 */ /* 0x004fe20003810000 */
[----:B------:R-:W-:Y:S01]  /*0280*/  STG.E.64 desc[UR4][R10.64+0x400], R2 ;  /* 0x000400020a007986 */ /* 0x000fe2000c101b04 */
[----:B---3--:R-:W-:-:S03]  /*0290*/  @!P4 FMNMX.FTZ R5, R5, R18, PT ;  /* 0x000000120505c209 */ /* 0x008fc60003810000 */
[----:B------:R-:W-:Y:S04]  /*02a0*/  STG.E.64 desc[UR4][R10.64], R6 ;  /* 0x000000060a007986 */ /* 0x000fe8000c101b04 */
[----:B------:R-:W-:Y:S01]  /*02b0*/  STG.E.64 desc[UR4][R10.64+0x800], R4 ;  /* 0x000800040a007986 */ /* 0x000fe2000c101b04 */
[----:B0-----:R-:W-:Y:S02]  /*02c0*/  @!P5 FMNMX.FTZ R8, R8, R21, PT ;  /* 0x000000150808d209 */ /* 0x001fe40003810000 */
[----:B-1----:R-:W-:-:S05]  /*02d0*/  @!P6 FMNMX.FTZ R9, R9, R20, PT ;  /* 0x000000140909e209 */ /* 0x002fca0003810000 */
[----:B------:R-:W-:Y:S01]  /*02e0*/  STG.E.64 desc[UR4][R10.64+0xc00], R8 ;  /* 0x000c00080a007986 */ /* 0x000fe2000c101b04 */
[----:B------:R-:W-:Y:S05]  /*02f0*/  EXIT ;  /* 0x000000000000794d */ /* 0x000fea0003800000 */
.L_x_5899:
[----:B------:R-:W0:Y:S01]  /*0300*/  S2R R7, SR_TID.X ;  /* 0x0000000000077919 */ /* 0x000e220000002100 */
[----:B------:R-:W-:Y:S01]  /*0310*/  BSSY B0, `(.L_x_5900) ;  /* 0x0000018000007945 */ /* 0x000fe20003800000 */
[----:B------:R-:W-:Y:S02]  /*0320*/  IMAD.MOV.U32 R3, RZ, RZ, RZ ;  /* 0x000000ffff037224 */ /* 0x000fe400078e00ff */
[----:B------:R-:W-:Y:S01]  /*0330*/  IMAD.MOV.U32 R4, RZ, RZ, RZ ;  /* 0x000000ffff047224 */ /* 0x000fe200078e00ff */
        /* <DEDUP_REMOVED lines=10> */
[----:B------:R-:W-:Y:S05]  /*03e0*/  @P1 BRA `(.L_x_5901) ;  /* 0x0000000000281947 */ /* 0x000fea0003800000 */
[----:B------:R-:W2:Y:S01]  /*03f0*/  LDC.64 R4, c[0x0][0x230] ;  /* 0x00008c00ff047b82 */ /* 0x000ea20000000a00 */
[----:B------:R-:W-:Y:S01]  /*0400*/  IMAD.IADD R19, R0, 0x1, R13 ;  /* 0x0000000100137824 */ /* 0x000fe200078e020d */
[----:B------:R-:W-:-:S04]  /*0410*/  IADD3 R13, R13, 0x80, RZ ;  /* 0x000000800d0d7810 */ /* 0x000fc80007ffe0ff */
[----:B------:R-:W-:-:S13]  /*0420*/  ISETP.GE.AND P1, PT, R13, R2, PT ;  /* 0x000000020d00720c */ /* 0x000fda0003f26270 */
[----:B------:R-:W-:Y:S02]  /*0430*/  @!P1 IMAD.IADD R21, R0, 0x1, R13 ;  /* 0x0000000100159824 */ /* 0x000fe400078e020d */
[----:B--2---:R-:W-:-:S04]  /*0440*/  IMAD.WIDE.U32 R18, R19, 0x4, R4 ;  /* 0x0000000413127825 */ /* 0x004fc800078e0004 */
[----:B------:R-:W-:Y:S02]  /*0450*/  @!P1 IMAD.WIDE.U32 R20, R21, 0x4, R4 ;  /* 0x0000000415149825 */ /* 0x000fe400078e0004 */
[----:B------:R2:W5:Y:S04]  /*0460*/  LDG.E R4, desc[UR4][R18.64] ;  /* 0x0000000412047981 */ /* 0x000568000c1e1900 */
[----:B------:R2:W5:Y:S01]  /*0470*/  @!P1 LDG.E R3, desc[UR4][R20.64] ;  /* 0x0000000414039981 */ /* 0x000562000c1e1900 */
[----:B------:R-:W-:-:S07]  /*0480*/  @!P1 VIADD R13, R13, 0x80 ;  /* 0x000000800d0d9836 */ /* 0x000fce0000000000 */
.L_x_5901:
[----:B------:R-:W-:Y:S05]  /*0490*/  BSYNC B0 ;  /* 0x0000000000007941 */ /* 0x000fea0003800000 */
.L_x_5900:
[----:B------:R-:W-:Y:S01]  /*04a0*/  ISETP.GE.AND P1, PT, R13, R2, PT ;  /* 0x000000020d00720c */ /* 0x000fe20003f26270 */
[----:B------:R-:W-:Y:S01]  /*04b0*/  BSSY B0, `(.L_x_5902) ;  /* 0x000000e000007945 */ /* 0x000fe20003800000 */
[----:B------:R-:W-:Y:S02]  /*04c0*/  IMAD.MOV.U32 R5, RZ, RZ, RZ ;  /* 0x000000ffff057224 */ /* 0x000fe400078e00ff */
[----:B------:R-:W-:-:S09]  /*04d0*/  IMAD.MOV.U32 R6, RZ, RZ, RZ ;  /* 0x000000ffff067224 */ /* 0x000fd200078e00ff */
[----:B------:R-:W-:Y:S05]  /*04e0*/  @P1 BRA `(.L_x_5903) ;  /* 0x0000000000281947 */ /* 0x000fea0003800000 */
[----:B--2---:R-:W2:Y:S01]  /*04f0*/  LDC.64 R18, c[0x0][0x230] ;  /* 0x00008c00ff127b82 */ /* 0x004ea20000000a00 */
[----:B------:R-:W-:Y:S02]  /*0500*/  IMAD.IADD R21, R0, 0x1, R13 ;  /* 0x0000000100157824 */ /* 0x000fe400078e020d */
[----:B------:R-:W-:-:S05]  /*0510*/  VIADD R13, R13, 0x80 ;  /* 0x000000800d0d7836 */ /* 0x000fca0000000000 */
[----:B------:R-:W-:-:S13]  /*0520*/  ISETP.GE.AND P1, PT, R13, R2, PT ;  /* 0x000000020d00720c */ /* 0x000fda0003f26270 */
[----:B------:R-:W-:Y:S02]  /*0530*/  @!P1 IMAD.IADD R23, R0, 0x1, R13 ;  /* 0x0000000100179824 */ /* 0x000fe400078e020d */
[----:B--2---:R-:W-:-:S04]  /*0540*/  IMAD.WIDE.U32 R20, R21, 0x4, R18 ;  /* 0x0000000415147825 */ /* 0x004fc800078e0012 */
[----:B------:R-:W-:Y:S01]  /*0550*/  @!P1 IMAD.WIDE.U32 R18, R23, 0x4, R18 ;  /* 0x0000000417129825 */ /* 0x000fe200078e0012 */
[----:B------:R3:W5:Y:S04]  /*0560*/  LDG.E R6, desc[UR4][R20.64] ;  /* 0x0000000414067981 */ /* 0x000768000c1e1900 */
[----:B------:R3:W5:Y:S01]  /*0570*/  @!P1 LDG.E R5, desc[UR4][R18.64] ;  /* 0x0000000412059981 */ /* 0x000762000c1e1900 */
[----:B------:R-:W-:-:S07]  /*0580*/  @!P1 IADD3 R13, R13, 0x80, RZ ;  /* 0x000000800d0d9810 */ /* 0x000fce0007ffe0ff */
.L_x_5903:
[----:B------:R-:W-:Y:S05]  /*0590*/  BSYNC B0 ;  /* 0x0000000000007941 */ /* 0x000fea0003800000 */
.L_x_5902:
[----:B------:R-:W-:Y:S01]  /*05a0*/  ISETP.GE.AND P1, PT, R13, R2, PT ;  /* 0x000000020d00720c */ /* 0x000fe20003f26270 */
[----:B-123--:R-:W-:-:S04]  /*05b0*/  @!P0 IMAD.WIDE.U32 R18, R15, 0x4, R8 ;  /* 0x000000040f128825 */ /* 0x00efc800078e0008 */
[----:B------:R-:W-:Y:S02]  /*05c0*/  IMAD.MOV.U32 R8, RZ, RZ, RZ ;  /* 0x000000ffff087224 */ /* 0x000fe400078e00ff */
[----:B0-----:R-:W-:Y:S01]  /*05d0*/  @!P6 IMAD.WIDE.U32 R16, R17, 0x4, R10 ;  /* 0x000000041110e825 */ /* 0x001fe200078e000a */
[----:B------:R-:W-:-:S03]  /*05e0*/  CS2R R10, SRZ ;  /* 0x00000000000a7805 */ /* 0x000fc6000001ff00 */
[----:B------:R-:W2:Y:S02]  /*05f0*/  @!P0 LDG.E R8, desc[UR4][R18.64] ;  /* 0x0000000412088981 */ /* 0x000ea4000c1e1900 */
[----:B------:R-:W-:Y:S01]  /*0600*/  @!P1 IMAD.IADD R23, R0, 0x1, R13 ;  /* 0x0000000100179824 */ /* 0x000fe200078e020d */
[----:B------:R-:W0:Y:S01]  /*0610*/  @!P1 LDC.64 R20, c[0x0][0x230] ;  /* 0x00008c00ff149b82 */ /* 0x000e220000000a00 */
[----:B------:R-:W-:Y:S01]  /*0620*/  @!P1 VIADD R13, R13, 0x80 ;  /* 0x000000800d0d9836 */ /* 0x000fe20000000000 */
[----:B------:R1:W3:Y:S04]  /*0630*/  @!P6 LDG.E R11, desc[UR4][R16.64] ;  /* 0x00000004100be981 */ /* 0x0002e8000c1e1900 */
[----:B------:R-:W-:-:S13]  /*0640*/  ISETP.GE.AND P0, PT, R13, R2, PT ;  /* 0x000000020d00720c */ /* 0x000fda0003f06270 */
[----:B------:R-:W4:Y:S01]  /*0650*/  @!P0 LDC.64 R14, c[0x0][0x230] ;  /* 0x00008c00ff0e8b82 */ /* 0x000f220000000a00 */
[----:B------:R-:W-:Y:S02]  /*0660*/  @!P0 IMAD.IADD R9, R0, 0x1, R13 ;  /* 0x0000000100098824 */ /* 0x000fe400078e020d */
[----:B0-----:R-:W-:-:S05]  /*0670*/  @!P1 IMAD.WIDE.U32 R12, R23, 0x4, R20 ;  /* 0x00000004170c9825 */ /* 0x001fca00078e0014 */
[----:B------:R0:W3:Y:S01]  /*0680*/  @!P1 LDG.E R10, desc[UR4][R12.64] ;  /* 0x000000040c0a9981 */ /* 0x0000e2000c1e1900 */
[----:B----4-:R-:W-:-:S04]  /*0690*/  @!P0 IMAD.WIDE.U32 R14, R9, 0x4, R14 ;  /* 0x00000004090e8825 */ /* 0x010fc800078e000e */
[----:B------:R-:W-:-:S06]  /*06a0*/  IMAD.MOV.U32 R9, RZ, RZ, RZ ;  /* 0x000000ffff097224 */ /* 0x000fcc00078e00ff */
[----:B------:R4:W3:Y:S01]  /*06b0*/  @!P0 LDG.E R9, desc[UR4][R14.64] ;  /* 0x000000040e098981 */ /* 0x0008e2000c1e1900 */
[C---:B-1----:R-:W-:Y:S01]  /*06c0*/  VIADD R17, R7.reuse, 0x80 ;  /* 0x0000008007117836 */ /* 0x042fe20000000000 */
[----:B-----5:R-:W-:Y:S02]  /*06d0*/  FSETP.GTU.FTZ.AND P3, PT, |R4|, +INF , PT ;  /* 0x7f8000000400780b */ /* 0x020fe40003f7c200 */
[C---:B0-----:R-:W-:Y:S01]  /*06e0*/  IADD3 R13, R7.reuse, 0x180, RZ ;  /* 0x00000180070d7810 */ /* 0x041fe20007ffe0ff */
[C---:B------:R-:W-:Y:S02]  /*06f0*/  VIADD R21, R7.reuse, 0x380 ;  /* 0x0000038007157836 */ /* 0x040fe40000000000 */
[----:B----4-:R-:W-:Y:S01]  /*0700*/  VIADD R15, R7, 0x200 ;  /* 0x00000200070f7836 */ /* 0x010fe20000000000 */
[----:B------:R-:W-:Y:S04]  /*0710*/  BSSY B0, `(.L_x_5904) ;  /* 0x0000054000007945 */ /* 0x000fe80003800000 */
[----:B------:R-:W-:Y:S01]  /*0720*/  BSSY B1, `(.L_x_5905) ;  /* 0x000004c000017945 */ /* 0x000fe20003800000 */
[----:B--2---:R-:W-:-:S04]  /*0730*/  FSETP.GTU.FTZ.AND P1, PT, |R8|, +INF , PT ;  /* 0x7f8000000800780b */ /* 0x004fc80003f3c200 */
[----:B------:R-:W-:Y:S02]  /*0740*/  ISETP.GE.OR P1, PT, R17, R2, P1 ;  /* 0x000000021100720c */ /* 0x000fe40000f26670 */
[----:B---3--:R-:W-:-:S04]  /*0750*/  FSETP.GTU.FTZ.AND P0, PT, |R11|, +INF , PT ;  /* 0x7f8000000b00780b */ /* 0x008fc80003f1c200 */
[----:B------:R-:W-:-:S07]  /*0760*/  ISETP.GE.OR P2, PT, R7, R2, P0 ;  /* 0x000000020700720c */ /* 0x000fce0000746670 */
[----:B------:R-:W0:Y:S08]  /*0770*/  @!P1 LDC R19, c[0x0][0x218] ;  /* 0x00008600ff139b82 */ /* 0x000e300000000800 */
[----:B------:R-:W1:Y:S01]  /*0780*/  @!P2 LDC R16, c[0x0][0x218] ;  /* 0x00008600ff10ab82 */ /* 0x000e620000000800 */
[----:B------:R-:W-:Y:S01]  /*0790*/  VIADD R17, R7, 0x100 ;  /* 0x0000010007117836 */ /* 0x000fe20000000000 */
[----:B------:R-:W-:-:S04]  /*07a0*/  FSETP.GTU.FTZ.AND P0, PT, |R3|, +INF , PT ;  /* 0x7f8000000300780b */ /* 0x000fc80003f1c200 */
[-C--:B------:R-:W-:Y:S02]  /*07b0*/  ISETP.GE.OR P3, PT, R17, R2.reuse, P3 ;  /* 0x000000021100720c */ /* 0x080fe40001f66670 */
[----:B------:R-:W-:Y:S02]  /*07c0*/  ISETP.GE.OR P0, PT, R13, R2, P0 ;  /* 0x000000020d00720c */ /* 0x000fe40000706670 */
[----:B------:R-:W2:Y:S01]  /*07d0*/  @!P6 LDC.64 R12, c[0x0][0x228] ;  /* 0x00008a00ff0ceb82 */ /* 0x000ea20000000a00 */
[----:B------:R-:W-:Y:S01]  /*07e0*/  VIADD R17, R7, 0x280 ;  /* 0x0000028007117836 */ /* 0x000fe20000000000 */
[----:B0-----:R-:W-:Y:S02]  /*07f0*/  @!P1 FMNMX.FTZ R8, R8, R19, PT ;  /* 0x0000001308089209 */ /* 0x001fe40003810000 */
[----:B------:R-:W-:Y:S01]  /*0800*/  FSETP.GTU.FTZ.AND P1, PT, |R5|, +INF , PT ;  /* 0x7f8000000500780b */ /* 0x000fe20003f3c200 */
[----:B------:R-:W-:Y:S01]  /*0810*/  VIADD R19, R7, 0x300 ;  /* 0x0000030007137836 */ /* 0x000fe20000000000 */
[----:B------:R-:W-:-:S05]  /*0820*/  FSETP.GTU.FTZ.AND P5, PT, |R10|, +INF , PT ;  /* 0x7f8000000a00780b */ /* 0x000fca0003fbc200 */
[----:B------:R-:W0:Y:S01]  /*0830*/  @!P0 LDC R14, c[0x0][0x218] ;  /* 0x00008600ff0e8b82 */ /* 0x000e220000000800 */
[----:B------:R-:W-:Y:S02]  /*0840*/  ISETP.GE.OR P1, PT, R17, R2, P1 ;  /* 0x000000021100720c */ /* 0x000fe40000f26670 */
[----:B-1----:R-:W-:Y:S02]  /*0850*/  @!P2 FMNMX.FTZ R11, R11, R16, PT ;  /* 0x000000100b0ba209 */ /* 0x002fe40003810000 */
[----:B------:R-:W-:-:S03]  /*0860*/  FSETP.GTU.FTZ.AND P2, PT, |R6|, +INF , PT ;  /* 0x7f8000000600780b */ /* 0x000fc60003f5c200 */
[----:B------:R-:W1:Y:S01]  /*0870*/  @!P3 LDC R17, c[0x0][0x218] ;  /* 0x00008600ff11bb82 */ /* 0x000e620000000800 */
[----:B------:R-:W-:Y:S02]  /*0880*/  FSETP.GTU.FTZ.AND P4, PT, |R9|, +INF , PT ;  /* 0x7f8000000900780b */ /* 0x000fe40003f9c200 */
[-C--:B------:R-:W-:Y:S02]  /*0890*/  ISETP.GE.OR P2, PT, R15, R2.reuse, P2 ;  /* 0x000000020f00720c */ /* 0x080fe40001746670 */
[-C--:B------:R-:W-:Y:S02]  /*08a0*/  ISETP.GE.OR P5, PT, R19, R2.reuse, P5 ;  /* 0x000000021300720c */ /* 0x080fe40002fa6670 */
[----:B------:R-:W-:Y:S01]  /*08b0*/  ISETP.GE.OR P4, PT, R21, R2, P4 ;  /* 0x000000021500720c */ /* 0x000fe20002786670 */
[----:B------:R-:W-:Y:S01]  /*08c0*/  @!P6 IMAD.IADD R15, R0, 0x1, R7 ;  /* 0x00000001000fe824 */ /* 0x000fe200078e0207 */
[----:B------:R-:W3:Y:S03]  /*08d0*/  @!P1 LDC R16, c[0x0][0x218] ;  /* 0x00008600ff109b82 */ /* 0x000ee60000000800 */
[----:B--2---:R-:W-:-:S05]  /*08e0*/  @!P6 IMAD.WIDE.U32 R12, R15, 0x4, R12 ;  /* 0x000000040f0ce825 */ /* 0x004fca00078e000c */
[----:B------:R-:W2:Y:S01]  /*08f0*/  @!P2 LDC R19, c[0x0][0x218] ;  /* 0x00008600ff13ab82 */ /* 0x000ea20000000800 */
[----:B------:R4:W-:Y:S01]  /*0900*/  @!P6 STG.E desc[UR4][R12.64], R11 ;  /* 0x0000000b0c00e986 */ /* 0x0009e2000c101904 */
[----:B------:R-:W-:-:S06]  /*0910*/  @!P6 VIADD R7, R7, 0x80 ;  /* 0x000000800707e836 */ /* 0x000fcc0000000000 */
[----:B------:R-:W4:Y:S08]  /*0920*/  @!P5 LDC R21, c[0x0][0x218] ;  /* 0x00008600ff15db82 */ /* 0x000f300000000800 */
[----:B------:R-:W4:Y:S01]  /*0930*/  @!P4 LDC R18, c[0x0][0x218] ;  /* 0x00008600ff12cb82 */ /* 0x000f220000000800 */
[----:B-1----:R-:W-:Y:S02]  /*0940*/  @!P3 FMNMX.FTZ R4, R4, R17, PT ;  /* 0x000000110404b209 */ /* 0x002fe40003810000 */
[----:B------:R-:W-:-:S02]  /*0950*/  ISETP.GE.AND P3, PT, R7, R2, PT ;  /* 0x000000020700720c */ /* 0x000fc40003f66270 */
[----:B0-----:R-:W-:Y:S02]  /*0960*/  @!P0 FMNMX.FTZ R3, R3, R14, PT ;  /* 0x0000000e03038209 */ /* 0x001fe40003810000 */
[----:B---3--:R-:W-:Y:S02]  /*0970*/  @!P1 FMNMX.FTZ R5, R5, R16, PT ;  /* 0x0000001005059209 */ /* 0x008fe40003810000 */
[----:B--2---:R-:W-:Y:S02]  /*0980*/  @!P2 FMNMX.FTZ R6, R6, R19, PT ;  /* 0x000000130606a209 */ /* 0x004fe40003810000 */
[----:B----4-:R-:W-:Y:S02]  /*0990*/  @!P5 FMNMX.FTZ R10, R10, R21, PT ;  /* 0x000000150a0ad209 */ /* 0x010fe40003810000 */
[----:B------:R-:W-:-:S03]  /*09a0*/  @!P4 FMNMX.FTZ R9, R9, R18, PT ;  /* 0x000000120909c209 */ /* 0x000fc60003810000 */
[----:B------:R-:W-:Y:S05]  /*09b0*/  @P3 BRA `(.L_x_5906) ;  /* 0x0000000000303947 */ /* 0x000fea0003800000 */
[----:B------:R-:W0:Y:S01]  /*09c0*/  LDC.64 R12, c[0x0][0x228] ;  /* 0x00008a00ff0c7b82 */ /* 0x000e220000000a00 */
[----:B------:R-:W-:Y:S01]  /*09d0*/  IADD3 R11, R0, R7, RZ ;  /* 0x00000007000b7210 */ /* 0x000fe20007ffe0ff */
        /* <DEDUP_REMOVED lines=10> */
.L_x_5906:
[----:B------:R-:W-:-:S13]  /*0a80*/  ISETP.GE.AND P0, PT, R7, R2, PT ;  /* 0x000000020700720c */ /* 0x000fda0003f06270 */
[----:B------:R-:W-:Y:S05]  /*0a90*/  @P0 BRA `(.L_x_5908) ;  /* 0x0000000000300947 */ /* 0x000fea0003800000 */
[----:B0-----:R-:W0:Y:S01]  /*0aa0*/  LDC.64 R12, c[0x0][0x228] ;  /* 0x00008a00ff0c7b82 */ /* 0x001e220000000a00 */
[----:B------:R-:W-:Y:S02]  /*0ab0*/  IMAD.IADD R11, R0, 0x1, R7 ;  /* 0x00000001000b7824 */ /* 0x000fe400078e0207 */
[----:B------:R-:W-:Y:S02]  /*0ac0*/  VIADD R7, R7, 0x80 ;  /* 0x0000008007077836 */ /* 0x000fe40000000000 */
[----:B0-----:R-:W-:-:S05]  /*0ad0*/  IMAD.WIDE.U32 R12, R11, 0x4, R12 ;  /* 0x000000040b0c7825 */ /* 0x001fca00078e000c */
[----:B------:R1:W-:Y:S02]  /*0ae0*/  STG.E desc[UR4][R12.64], R3 ;  /* 0x000000030c007986 */ /* 0x0003e4000c101904 */
.L_x_5907:
[----:B------:R-:W-:-:S13]  /*0af0*/  ISETP.GE.AND P0, PT, R7, R2, PT ;  /* 0x000000020700720c */ /* 0x000fda0003f06270 */
[----:B------:R-:W-:Y:S05]  /*0b00*/  @P0 BRA `(.L_x_5909) ;  /* 0x0000000000340947 */ /* 0x000fea0003800000 */
[----:B01----:R-:W0:Y:S01]  /*0b10*/  LDC.64 R12, c[0x0][0x228] ;  /* 0x00008a00ff0c7b82 */ /* 0x003e220000000a00 */
[----:B------:R-:W-:Y:S01]  /*0b20*/  IMAD.IADD R3, R0, 0x1, R7 ;  /* 0x0000000100037824 */ /* 0x000fe200078e0207 */
[----:B------:R-:W-:-:S03]  /*0b30*/  IADD3 R7, R7, 0x80, RZ ;  /* 0x0000008007077810 */ /* 0x000fc60007ffe0ff */
[----:B0-----:R-:W-:-:S05]  /*0b40*/  IMAD.WIDE.U32 R12, R3, 0x4, R12 ;  /* 0x00000004030c7825 */ /* 0x001fca00078e000c */
[----:B------:R1:W-:Y:S02]  /*0b50*/  STG.E desc[UR4][R12.64], R6 ;  /* 0x000000060c007986 */ /* 0x0003e4000c101904 */
.L_x_5908:
        /* <DEDUP_REMOVED lines=8> */
.L_x_5909:
[----:B------:R-:W-:Y:S05]  /*0be0*/  BSYNC B1 ;  /* 0x0000000000017941 */ /* 0x000fea0003800000 */
.L_x_5905:
[----:B------:R-:W-:-:S13]  /*0bf0*/  ISETP.GE.AND P0, PT, R7, R2, PT ;  /* 0x000000020700720c */ /* 0x000fda0003f06270 */
[----:B--2---:R-:W2:Y:S01]  /*0c00*/  @!P0 LDC.64 R4, c[0x0][0x228] ;  /* 0x00008a00ff048b82 */ /* 0x004ea20000000a00 */
[----:B-1----:R-:W-:Y:S02]  /*0c10*/  @!P0 IMAD.IADD R3, R0, 0x1, R7 ;  /* 0x0000000100038824 */ /* 0x002fe400078e0207 */
[----:B------:R-:W-:Y:S02]  /*0c20*/  @!P0 VIADD R7, R7, 0x80 ;  /* 0x0000008007078836 */ /* 0x000fe40000000000 */
[----:B--2---:R-:W-:-:S05]  /*0c30*/  @!P0 IMAD.WIDE.U32 R4, R3, 0x4, R4 ;  /* 0x0000000403048825 */ /* 0x004fca00078e0004 */
[----:B------:R2:W-:Y:S02]  /*0c40*/  @!P0 STG.E desc[UR4][R4.64], R10 ;  /* 0x0000000a04008986 */ /* 0x0005e4000c101904 */
.L_x_5910:
[----:B------:R-:W-:Y:S05]  /*0c50*/  BSYNC B0 ;  /* 0x0000000000007941 */ /* 0x000fea0003800000 */
.L_x_5904:
[----:B------:R-:W-:Y:S05]  /*0c60*/  WARPSYNC.ALL ;  /* 0x0000000000007948 */ /* 0x000fea0003800000 */
[----:B------:R-:W-:-:S13]  /*0c70*/  ISETP.GE.AND P0, PT, R7, R2, PT ;  /* 0x000000020700720c */ /* 0x000fda0003f06270 */
[----:B------:R-:W-:Y:S05]  /*0c80*/  @P0 EXIT ;  /* 0x000000000000094d */ /* 0x000fea0003800000 */
[----:B------:R-:W3:Y:S01]  /*0c90*/  LDC.64 R2, c[0x0][0x228] ;  /* 0x00008a00ff027b82 */ /* 0x000ee20000000a00 */
[----:B------:R-:W-:-:S04]  /*0ca0*/  IMAD.IADD R7, R0, 0x1, R7 ;  /* 0x0000000100077824 */ /* 0x000fc800078e0207 */
[----:B---3--:R-:W-:-:S05]  /*0cb0*/  IMAD.WIDE.U32 R2, R7, 0x4, R2 ;  /* 0x0000000407027825 */ /* 0x008fca00078e0002 */
[----:B------:R-:W-:Y:S01]  /*0cc0*/  STG.E desc[UR4][R2.64], R9 ;  /* 0x0000000902007986 */ /* 0x000fe2000c101904 */
[----:B------:R-:W-:Y:S05]  /*0cd0*/  EXIT ;  /* 0x000000000000794d */ /* 0x000fea0003800000 */
.L_x_5911:
        /* <DEDUP_REMOVED lines=10> */
.L_x_36176:


//--------------------- .text._ZN2at6native29vectorized_elementwise_kernelILi4EZZZNS0_21clamp_max_kernel_cudaERNS_18TensorIteratorBaseERKN3c106ScalarEENKUlvE_clEvENKUlvE5_clEvEUlfE_St5arrayIPcLm2EEEEviT0_T1_ --------------------------
	.section	.text._ZN2at6native29vectorized_elementwise_kernelILi4EZZZNS0_21clamp_max_kernel_cudaERNS_18TensorIteratorBaseERKN3c106ScalarEENKUlvE_clEvENKUlvE5_clEvEUlfE_St5arrayIPcLm2EEEEviT0_T1_,"ax",@progbits
	.align	128
        .global         _ZN2at6native29vectorized_elementwise_kernelILi4EZZZNS0_21clamp_max_kernel_cudaERNS_18TensorIteratorBaseERKN3c106ScalarEENKUlvE_clEvENKUlvE5_clEvEUlfE_St5arrayIPcLm2EEEEviT0_T1_
        .type           _ZN2at6native29vectorized_elementwise_kernelILi4EZZZNS0_21clamp_max_kernel_cudaERNS_18TensorIteratorBaseERKN3c106ScalarEENKUlvE_clEvENKUlvE5_clEvEUlfE_St5arrayIPcLm2EEEEviT0_T1_,@function
        .size           _ZN2at6native29vectorized_elementwise_kernelILi4EZZZNS0_21clamp_max_kernel_cudaERNS_18TensorIteratorBaseERKN3c106ScalarEENKUlvE_clEvENKUlvE5_clEvEUlfE_St5arrayIPcLm2EEEEviT0_T1_,(.L_x_36177 - _ZN2at6native29vectorized_elementwise_kernelILi4EZZZNS0_21clamp_max_kernel_cudaERNS_18TensorIteratorBaseERKN3c106ScalarEENKUlvE_clEvENKUlvE5_clEvEUlfE_St5arrayIPcLm2EEEEviT0_T1_)
        .other          _ZN2at6native29vectorized_elementwise_kernelILi4EZZZNS0_21clamp_max_kernel_cudaERNS_18TensorIteratorBaseERKN3c106ScalarEENKUlvE_clEvENKUlvE5_clEvEUlfE_St5arrayIPcLm2EEEEviT0_T1_,@"STO_CUDA_ENTRY STV_DEFAULT"
_ZN2at6native29vectorized_elementwise_kernelILi4EZZZNS0_21clamp_max_kernel_cudaERNS_18TensorIteratorBaseERKN3c106ScalarEENKUlvE_clEvENKUlvE5_clEvEUlfE_St5arrayIPcLm2EEEEviT0_T1_:
.text._ZN2at6native29vectorized_elementwise_kernelILi4EZZZNS0_21clamp_max_kernel_cudaERNS_18TensorIteratorBaseERKN3c106ScalarEENKUlvE_clEvENKUlvE5_clEvEUlfE_St5arrayIPcLm2EEEEviT0_T1_:
        /* <DEDUP_REMOVED lines=11> */
[----:B0-----:R-:W-:Y:S02]  /*00b0*/  IMAD.WIDE.U32 R12, R15, 0x10, R2 ;  /* 0x000000100f0c7825 */ /* 0x001fe400078e0002 */
[----:B------:R-:W0:Y:S03]  /*00c0*/  LDC.64 R2, c[0x0][0x228] ;  /* 0x00008a00ff027b82 */ /* 0x000e260000000a00 */
[----:B------:R-:W2:Y:S04]  /*00d0*/  LDG.E.128 R4, desc[UR4][R12.64] ;  /* 0x000000040c047981 */ /* 0x000ea8000c1e1d00 */
[----:B------:R-:W3:Y:S01]  /*00e0*/  LDG.E.128 R8, desc[UR4][R12.64+0x800] ;  /* 0x000800040c087981 */ /* 0x000ee2000c1e1d00 */
[----:B0-----:R-:W-:-:S04]  /*00f0*/  IMAD.WIDE.U32 R2, R0, 0x4, R2 ;  /* 0x0000000400027825 */ /* 0x001fc800078e0002 */
[----:B------:R-:W-:Y:S01]  /*0100*/  IMAD.WIDE R2, R15, 0x10, R2 ;  /* 0x000000100f027825 */ /* 0x000fe200078e0202 */
[----:B--2---:R-:W-:Y:S02]  /*0110*/  FSETP.GTU.FTZ.AND P0, PT, |R4|, +INF , PT ;  /* 0x7f8000000400780b */ /* 0x004fe40003f1c200 */
[----:B------:R-:W-:Y:S02]  /*0120*/  FSETP.GTU.FTZ.AND P1, PT, |R6|, +INF , PT ;  /* 0x7f8000000600780b */ /* 0x000fe40003f3c200 */
[----:B------:R-:W-:Y:S02]  /*0130*/  FSETP.GTU.FTZ.AND P2, PT, |R7|, +INF , PT ;  /* 0x7f8000000700780b */ /* 0x000fe40003f5c200 */
[----:B---3--:R-:W-:Y:S02]  /*0140*/  FSETP.GTU.FTZ.AND P3, PT, |R8|, +INF , PT ;  /* 0x7f8000000800780b */ /* 0x008fe40003f7c200 */
[----:B------:R-:W-:Y:S02]  /*0150*/  FSETP.GTU.FTZ.AND P4, PT, |R9|, +INF , PT ;  /* 0x7f8000000900780b */ /* 0x000fe40003f9c200 */
[----:B------:R-:W-:-:S02]  /*0160*/  FSETP.GTU.FTZ.AND P5, PT, |R10|, +INF , PT ;  /* 0x7f8000000a00780b */ /* 0x000fc40003fbc200 */
[----:B------:R-:W-:Y:S01]  /*0170*/  FSETP.GTU.FTZ.AND P6, PT, |R11|, +INF , PT ;  /* 0x7f8000000b00780b */ /* 0x000fe20003fdc200 */
[----:B------:R-:W0:Y:S08]  /*0180*/  @!P0 LDC R17, c[0x0][0x218] ;  /* 0x00008600ff118b82 */ /* 0x000e300000000800 */
[----:B------:R-:W1:Y:S08]  /*0190*/  @!P1 LDC R13, c[0x0][0x218] ;  /* 0x00008600ff0d9b82 */ /* 0x000e700000000800 */
[----:B------:R-:W2:Y:S01]  /*01a0*/  @!P2 LDC R14, c[0x0][0x218] ;  /* 0x00008600ff0eab82 */ /* 0x000ea20000000800 */
[----:B0-----:R-:W-:-:S07]  /*01b0*/  @!P0 FMNMX.FTZ R4, R4, R17, PT ;  /* 0x0000001104048209 */ /* 0x001fce0003810000 */
[----:B------:R-:W0:Y:S01]  /*01c0*/  @!P4 LDC R16, c[0x0][0x218] ;  /* 0x00008600ff10cb82 */ /* 0x000e220000000800 */
[----:B------:R-:W-:Y:S02]  /*01d0*/  FSETP.GTU.FTZ.AND P0, PT, |R5|, +INF , PT ;  /* 0x7f8000000500780b */ /* 0x000fe40003f1c200 */
[----:B-1----:R-:W-:-:S05]  /*01e0*/  @!P1 FMNMX.FTZ R6, R6, R13, PT ;  /* 0x0000000d06069209 */ /* 0x002fca0003810000 */
[----:B------:R-:W1:Y:S01]  /*01f0*/  @!P3 LDC R17, c[0x0][0x218] ;  /* 0x00008600ff11bb82 */ /* 0x000e620000000800 */
[----:B--2---:R-:W-:-:S07]  /*0200*/  @!P2 FMNMX.FTZ R7, R7, R14, PT ;  /* 0x0000000e0707a209 */ /* 0x004fce0003810000 */
[----:B------:R-:W2:Y:S08]  /*0210*/  @!P0 LDC R12, c[0x0][0x218] ;  /* 0x00008600ff0c8b82 */ /* 0x000eb00000000800 */
[----:B------:R-:W3:Y:S01]  /*0220*/  @!P5 LDC R19, c[0x0][0x218] ;  /* 0x00008600ff13db82 */ /* 0x000ee20000000800 */
[----:B0-----:R-:W-:-:S07]  /*0230*/  @!P4 FMNMX.FTZ R9, R9, R16, PT ;  /* 0x000000100909c209 */ /* 0x001fce0003810000 */
[----:B------:R-:W0:Y:S01]  /*0240*/  @!P6 LDC R18, c[0x0][0x218] ;  /* 0x00008600ff12eb82 */ /* 0x000e220000000800 */
[----:B-1----:R-:W-:Y:S02]  /*0250*/  @!P3 FMNMX.FTZ R8, R8, R17, PT ;  /* 0x000000110808b209 */ /* 0x002fe40003810000 */
[----:B--2---:R-:W-:-:S05]  /*0260*/  @!P0 FMNMX.FTZ R5, R5, R12, PT ;  /* 0x0000000c05058209 */ /* 0x004fca0003810000 */
[----:B------:R-:W-:Y:S01]  /*0270*/  STG.E.128 desc[UR4][R2.64], R4 ;  /* 0x0000000402007986 */ /* 0x000fe2000c101d04 */
[----:B---3--:R-:W-:Y:S02]  /*0280*/  @!P5 FMNMX.FTZ R10, R10, R19, PT ;  /* 0x000000130a0ad209 */ /* 0x008fe40003810000 */
[----:B0-----:R-:W-:-:S05]  /*0290*/  @!P6 FMNMX.FTZ R11, R11, R18, PT ;  /* 0x000000120b0be209 */ /* 0x001fca0003810000 */
[----:B------:R-:W-:Y:S01]  /*02a0*/  STG.E.128 desc[UR4][R2.64+0x800], R8 ;  /* 0x0008000802007986 */ /* 0x000fe2000c101d04 */
[----:B------:R-:W-:Y:S05]  /*02b0*/  EXIT ;  /* 0x000000000000794d */ /* 0x000fea0003800000 */
.L_x_5912:
        /* <DEDUP_REMOVED lines=25> */
.L_x_5914:
[----:B------:R-:W-:Y:S05]  /*0450*/  BSYNC B0 ;  /* 0x0000000000007941 */ /* 0x000fea0003800000 */
.L_x_5913:
        /* <DEDUP_REMOVED lines=15> */
.L_x_5916:
[----:B------:R-:W-:Y:S05]  /*0550*/  BSYNC B0 ;  /* 0x0000000000007941 */ /* 0x000fea0003800000 */
.L_x_5915:
        /* <DEDUP_REMOVED lines=78> */
.L_x_5919:
[----:B------:R-:W-:-:S13]  /*0a40*/  ISETP.GE.AND P0, PT, R7, R2, PT ;  /* 0x000000020700720c */ /* 0x000fda0003f06270 */
[----:B------:R-:W-:Y:S05]  /*0a50*/  @P0 BRA `(.L_x_5921) ;  /* 0x0000000000300947 */ /* 0x000fea0003800000 */
[----:B0-----:R-:W0:Y:S01]  /*0a60*/  LDC.64 R12, c[0x0][0x228] ;  /* 0x00008a00ff0c7b82 */ /* 0x001e220000000a00 */
[----:B------:R-:W-:Y:S02]  /*0a70*/  IMAD.IADD R11, R0, 0x1, R7 ;  /* 0x00000001000b7824 */ /* 0x000fe400078e0207 */
[----:B------:R-:W-:Y:S02]  /*0a80*/  VIADD R7, R7, 0x80 ;  /* 0x0000008007077836 */ /* 0x000fe40000000000 */
[----:B0-----:R-:W-:-:S05]  /*0a90*/  IMAD.WIDE.U32 R12, R11, 0x4, R12 ;  /* 0x000000040b0c7825 */ /* 0x001fca00078e000c */
[----:B------:R1:W-:Y:S02]  /*0aa0*/  STG.E desc[UR4][R12.64], R3 ;  /* 0x000000030c007986 */ /* 0x0003e4000c101904 */
.L_x_5920:
[----:B------:R-:W-:-:S13]  /*0ab0*/  ISETP.GE.AND P0, PT, R7, R2, PT ;  /* 0x000000020700720c */ /* 0x000fda0003f06270 */
[----:B------:R-:W-:Y:S05]  /*0ac0*/  @P0 BRA `(.L_x_5922) ;  /* 0x0000000000340947 */ /* 0x000fea0003800000 */
[----:B01----:R-:W0:Y:S01]  /*0ad0*/  LDC.64 R12, c[0x0][0x228] ;  /* 0x00008a00ff0c7b82 */ /* 0x003e220000000a00 */
[----:B------:R-:W-:Y:S01]  /*0ae0*/  IMAD.IADD R3, R0, 0x1, R7 ;  /* 0x0000000100037824 */ /* 0x000fe200078e0207 */
[----:B------:R-:W-:-:S03]  /*0af0*/  IADD3 R7, R7, 0x80, RZ ;  /* 0x0000008007077810 */ /* 0x000fc60007ffe0ff */
[----:B0-----:R-:W-:-:S05]  /*0b00*/  IMAD.WIDE.U32 R12, R3, 0x4, R12 ;  /* 0x00000004030c7825 */ /* 0x001fca00078e000c */
[----:B------:R1:W-:Y:S02]  /*0b10*/  STG.E desc[UR4][R12.64], R6 ;  /* 0x000000060c007986 */ /* 0x0003e4000c101904 */
.L_x_5921:
        /* <DEDUP_REMOVED lines=8> */
.L_x_5922:
[----:B------:R-:W-:Y:S05]  /*0ba0*/  BSYNC B1 ;  /* 0x0000000000017941 */ /* 0x000fea0003800000 */
.L_x_5918:
[----:B------:R-:W-:-:S13]  /*0bb0*/  ISETP.GE.AND P0, PT, R7, R2, PT ;  /* 0x000000020700720c */ /* 0x000fda0003f06270 */
[----:B--2---:R-:W2:Y:S01]  /*0bc0*/  @!P0 LDC.64 R4, c[0x0][0x228] ;  /* 0x00008a00ff048b82 */ /* 0x004ea20000000a00 */
[----:B-1----:R-:W-:Y:S02]  /*0bd0*/  @!P0 IMAD.IADD R3, R0, 0x1, R7 ;  /* 0x0000000100038824 */ /* 0x002fe400078e0207 */
[----:B------:R-:W-:Y:S02]  /*0be0*/  @!P0 VIADD R7, R7, 0x80 ;  /* 0x0000008007078836 */ /* 0x000fe40000000000 */
[----:B--2---:R-:W-:-:S05]  /*0bf0*/  @!P0 IMAD.WIDE.U32 R4, R3, 0x4, R4 ;  /* 0x0000000403048825 */ /* 0x004fca00078e0004 */
[----:B------:R2:W-:Y:S02]  /*0c00*/  @!P0 STG.E desc[UR4][R4.64], R10 ;  /* 0x0000000a04008986 */ /* 0x0005e4000c101904 */
.L_x_5923:
[----:B------:R-:W-:Y:S05]  /*0c10*/  BSYNC B0 ;  /* 0x0000000000007941 */ /* 0x000fea0003800000 */
.L_x_5917:
        /* <DEDUP_REMOVED lines=8> */
.L_x_5924:
        /* <DEDUP_REMOVED lines=14> */
.L_x_36177:


//--------------------- .text._ZN2at6native29vectorized_elementwise_kernelILi8EZZZNS0_21clamp_max_kernel_cudaERNS_18TensorIteratorBaseERKN3c106ScalarEENKUlvE_clEvENKUlvE5_clEvEUlfE_St5arrayIPcLm2EEEEviT0_T1_ --------------------------
	.section	.text._ZN2at6native29vectorized_elementwise_kernelILi8EZZZNS0_21clamp_max_kernel_cudaERNS_18TensorIteratorBaseERKN3c106ScalarEENKUlvE_clEvENKUlvE5_clEvEUlfE_St5arrayIPcLm2EEEEviT0_T1_,"ax",@progbits
	.align	128
        .global         _ZN2at6native29vectorized_elementwise_kernelILi8EZZZNS0_21clamp_max_kernel_cudaERNS_18TensorIteratorBaseERKN3c106ScalarEENKUlvE_clEvENKUlvE5_clEvEUlfE_St5arrayIPcLm2EEEEviT0_T1_
        .type           _ZN2at6native29vectorized_elementwise_kernelILi8EZZZNS0_21clamp_max_kernel_cudaERNS_18TensorIteratorBaseERKN3c106ScalarEENKUlvE_clEvENKUlvE5_clEvEUlfE_St5arrayIPcLm2EEEEviT0_T1_,@function
        .size           _ZN2at6native29vectorized_elementwise_kernelILi8EZZZNS0_21clamp_max_kernel_cudaERNS_18TensorIteratorBaseERKN3c106ScalarEENKUlvE_clEvENKUlvE5_clEvEUlfE_St5arrayIPcLm2EEEEviT0_T1_,(.L_x_36178 - _ZN2at6native29vectorized_elementwise_kernelILi8EZZZNS0_21clamp_max_kernel_cudaERNS_18TensorIteratorBaseERKN3c106ScalarEENKUlvE_clEvENKUlvE5_clEvEUlfE_St5arrayIPcLm2EEEEviT0_T1_)
        .other          _ZN2at6native29vectorized_elementwise_kernelILi8EZZZNS0_21clamp_max_kernel_cudaERNS_18TensorIteratorBaseERKN3c106ScalarEENKUlvE_clEvENKUlvE5_clEvEUlfE_St5arrayIPcLm2EEEEviT0_T1_,@"STO_CUDA_ENTRY STV_DEFAULT"
_ZN2at6native29vectorized_elementwise_kernelILi8EZZZNS0_21clamp_max_kernel_cudaERNS_18TensorIteratorBaseERKN3c106ScalarEENKUlvE_clEvENKUlvE5_clEvEUlfE_St5arrayIPcLm2EEEEviT0_T1_:
.text._ZN2at6native29vectorized_elementwise_kernelILi8EZZZNS0_21clamp_max_kernel_cudaERNS_18TensorIteratorBaseERKN3c106ScalarEENKUlvE_clEvENKUlvE5_clEvEUlfE_St5arrayIPcLm2EEEEviT0_T1_:
        /* <DEDUP_REMOVED lines=44> */
.L_x_5925:
        /* <DEDUP_REMOVED lines=25> */
.L_x_5927:
[----:B------:R-:W-:Y:S05]  /*0450*/  BSYNC B0 ;  /* 0x0000000000007941 */ /* 0x000fea0003800000 */
.L_x_5926:
        /* <DEDUP_REMOVED lines=15> */
.L_x_5929:
[----:B------:R-:W-:Y:S05]  /*0550*/  BSYNC B0 ;  /* 0x0000000000007941 */ /* 0x000fea0003800000 */
.L_x_5928:
        /* <DEDUP_REMOVED lines=78> */
.L_x_5932:
[----:B------:R-:W-:-:S13]  /*0a40*/  ISETP.GE.AND P0, PT, R7, R2, PT ;  /* 0x000000020700720c */ /* 0x000fda0003f06270 */
[----:B------:R-:W-:Y:S05]  /*0a50*/  @P0 BRA `(.L_x_5934) ;  /* 0x0000000000300947 */ /* 0x000fea0003800000 */
[----:B0-----:R-:W0:Y:S01]  /*0a60*/  LDC.64 R12, c[0x0][0x228] ;  /* 0x00008a00ff0c7b82 */ /* 0x001e220000000a00 */
[----:B------:R-:W-:Y:S02]  /*0a70*/  IMAD.IADD R11, R0, 0x1, R7 ;  /* 0x00000001000b7824 */ /* 0x000fe400078e0207 */
[----:B------:R-:W-:Y:S02]  /*0a80*/  VIADD R7, R7, 0x80 ;  /* 0x0000008007077836 */ /* 0x000fe40000000000 */
[----:B0-----:R-:W-:-:S05]  /*0a90*/  IMAD.WIDE.U32 R12, R11, 0x4, R12 ;  /* 0x000000040b0c7825 */ /* 0x001fca00078e000c */
[----:B------:R1:W-:Y:S02]  /*0aa0*/  STG.E desc[UR4][R12.64], R3 ;  /* 0x000000030c007986 */ /* 0x0003e4000c101904 */
.L_x_5933:
[----:B------:R-:W-:-:S13]  /*0ab0*/  ISETP.GE.AND P0, PT, R7, R2, PT ;  /* 0x000000020700720c */ /* 0x000fda0003f06270 */
[----:B------:R-:W-:Y:S05]  /*0ac0*/  @P0 BRA `(.L_x_5935) ;  /* 0x0000000000340947 */ /* 0x000fea0003800000 */
[----:B01----:R-:W0:Y:S01]  /*0ad0*/  LDC.64 R12, c[0x0][0x228] ;  /* 0x00008a00ff0c7b82 */ /* 0x003e220000000a00 */
[----:B------:R-:W-:Y:S01]  /*0ae0*/  IMAD.IADD R3, R0, 0x1, R7 ;  /* 0x0000000100037824 */ /* 0x000fe200078e0207 */
[----:B------:R-:W-:-:S03]  /*0af0*/  IADD3 R7, R7, 0x80, RZ ;  /* 0x0000008007077810 */ /* 0x000fc60007ffe0ff */
[----:B0-----:R-:W-:-:S05]  /*0b00*/  IMAD.WIDE.U32 R12, R3, 0x4, R12 ;  /* 0x00000004030c7825 */ /* 0x001fca00078e000c */
[----:B------:R1:W-:Y:S02]  /*0b10*/  STG.E desc[UR4][R12.64], R6 ;  /* 0x000000060c007986 */ /* 0x0003e4000c101904 */
.L_x_5934:
        /* <DEDUP_REMOVED lines=8> */
.L_x_5935:
[----:B------:R-:W-:Y:S05]  /*0ba0*/  BSYNC B1 ;  /* 0x0000000000017941 */ /* 0x000fea0003800000 */
.L_x_5931:
[----:B------:R-:W-:-:S13]  /*0bb0*/  ISETP.GE.AND P0, PT, R7, R2, PT ;  /* 0x000000020700720c */ /* 0x000fda0003f06270 */
[----:B--2---:R-:W2:Y:S01]  /*0bc0*/  @!P0 LDC.64 R4, c[0x0][0x228] ;  /* 0x00008a00ff048b82 */ /* 0x004ea20000000a00 */
[----:B-1----:R-:W-:Y:S02]  /*0bd0*/  @!P0 IMAD.IADD R3, R0, 0x1, R7 ;  /* 0x0000000100038824 */ /* 0x002fe400078e0207 */
[----:B------:R-:W-:Y:S02]  /*0be0*/  @!P0 VIADD R7, R7, 0x80 ;  /* 0x0000008007078836 */ /* 0x000fe40000000000 */
[----:B--2---:R-:W-:-:S05]  /*0bf0*/  @!P0 IMAD.WIDE.U32 R4, R3, 0x4, R4 ;  /* 0x0000000403048825 */ /* 0x004fca00078e0004 */
[----:B------:R2:W-:Y:S02]  /*0c00*/  @!P0 STG.E desc[UR4][R4.64], R10 ;  /* 0x0000000a04008986 */ /* 0x0005e4000c101904 */
.L_x_5936:
[----:B------:R-:W-:Y:S05]  /*0c10*/  BSYNC B0 ;  /* 0x0000000000007941 */ /* 0x000fea0003800000 */
.L_x_5930:
        /* <DEDUP_REMOVED lines=8> */
.L_x_5937:
        /* <DEDUP_REMOVED lines=14> */
.L_x_36178:


//--------------------- .text._ZN2at6native18elementwise_kernelILi128ELi4EZNS0_15gpu_kernel_implIZZZNS0_21clamp_max_kernel_cudaERNS_18TensorIteratorBaseERKN3c106ScalarEENKUlvE_clEvENKUlvE4_clEvEUldE_EEvS4_RKT_EUliE_EEviT1_ --------------------------
	.section	.text._ZN2at6native18elementwise_kernelILi128ELi4EZNS0_15gpu_kernel_implIZZZNS0_21clamp_max_kernel_cudaERNS_18TensorIteratorBaseERKN3c106ScalarEENKUlvE_clEvENKUlvE4_clEvEUldE_EEvS4_RKT_EUliE_EEviT1_,"ax",@progbits
	.align	128
        .global         _ZN2at6native18elementwise_kernelILi128ELi4EZNS0_15gpu_kernel_implIZZZNS0_21clamp_max_kernel_cudaERNS_18TensorIteratorBaseERKN3c106ScalarEENKUlvE_clEvENKUlvE4_clEvEUldE_EEvS4_RKT_EUliE_EEviT1_
        .type           _ZN2at6native18elementwise_kernelILi128ELi4EZNS0_15gpu_kernel_implIZZZNS0_21clamp_max_kernel_cudaERNS_18TensorIteratorBaseERKN3c106ScalarEENKUlvE_clEvENKUlvE4_clEvEUldE_EEvS4_RKT_EUliE_EEviT1_,@function
        .size           _ZN2at6native18elementwise_kernelILi128ELi4EZNS0_15gpu_kernel_implIZZZNS0_21clamp_max_kernel_cudaERNS_18TensorIteratorBaseERKN3c106ScalarEENKUlvE_clEvENKUlvE4_clEvEUldE_EEvS4_RKT_EUliE_EEviT1_,(.L_x_36179 - _ZN2at6native18elementwise_kernelILi128ELi4EZNS0_15gpu_kernel_implIZZZNS0_21clamp_max_kernel_cudaERNS_18TensorIteratorBaseERKN3c106ScalarEENKUlvE_clEvENKUlvE4_clEvEUldE_EEvS4_RKT_EUliE_EEviT1_)
        .other          _ZN2at6native18elementwise_kernelILi128ELi4EZNS0_15gpu_kernel_implIZZZNS0_21clamp_max_kernel_cudaERNS_18TensorIteratorBaseERKN3c106ScalarEENKUlvE_clEvENKUlvE4_clEvEUldE_EEvS4_RKT_EUliE_EEviT1_,@"STO_CUDA_ENTRY STV_DEFAULT"
_ZN2at6native18elementwise_kernelILi128ELi4EZNS0_15gpu_kernel_implIZZZNS0_21clamp_max_kernel_cudaERNS_18TensorIteratorBaseERKN3c106ScalarEENKUlvE_clEvENKUlvE4_clEvEUldE_EEvS4_RKT_EUliE_EEviT1_:
.text._ZN2at6native18elementwise_kernelILi128ELi4EZNS0_15gpu_kernel_implIZZZNS0_21clamp_max_kernel_cudaERNS_18TensorIteratorBaseERKN3c106ScalarEENKUlvE_clEvENKUlvE4_clEvEUldE_EEvS4_RKT_EUliE_EEviT1_:
        /* <DEDUP_REMOVED lines=313> */
.L_x_5940:
        /* <DEDUP_REMOVED lines=21> */
.L_x_5944:
[----:B------:R-:W2:Y:S02]  /*14e0*/  LDG.E.U8 R2, desc[UR36][R2.64] ;  /* 0x0000002402027981 */ /* 0x000ea4000c1e1100 */
[----:B--2---:R0:W1:Y:S01]  /*14f0*/  I2F.F64.U16 R4, R2 ;  /* 0x0000000200047312 */ /* 0x0040620000101800 */
[----:B------:R-:W-:Y:S05]  /*1500*/  BRA `(.L_x_5946) ;  /* 0x0000000c00707947 */ /* 0x000fea0003800000 */
.L_x_5943:
        /* <DEDUP_REMOVED lines=9> */
.L_x_5948:
[----:B------:R-:W2:Y:S02]  /*15a0*/  LDG.E R2, desc[UR36][R2.64] ;  /* 0x0000002402027981 */ /* 0x000ea4000c1e1900 */
[----:B--2---:R0:W1:Y:S01]  /*15b0*/  I2F.F64 R4, R2 ;  /* 0x0000000200047312 */ /* 0x0040620000201c00 */
[----:B------:R-:W-:Y:S05]  /*15c0*/  BRA `(.L_x_5946) ;  /* 0x0000000c00407947 */ /* 0x000fea0003800000 */
.L_x_5947:
[----:B------:R-:W2:Y:S02]  /*15d0*/  LDG.E.U16 R2, desc[UR36][R2.64] ;  /* 0x0000002402027981 */ /* 0x000ea4000c1e1500 */
[----:B--2---:R0:W1:Y:S01]  /*15e0*/  I2F.F64.S16 R4, R2 ;  /* 0x0000000200047312 */ /* 0x0040620000101c00 */
[----:B------:R-:W-:Y:S05]  /*15f0*/  BRA `(.L_x_5946) ;  /* 0x0000000c00347947 */ /* 0x000fea0003800000 */
.L_x_5942:
        /* <DEDUP_REMOVED lines=10> */
.L_x_5950:
[----:B------:R-:W2:Y:S02]  /*16a0*/  LDG.E.U16 R0, desc[UR36][R2.64] ;  /* 0x0000002402007981 */ /* 0x000ea4000c1e1500 */
[----:B--2---:R-:W-:-:S05]  /*16b0*/  HADD2.F32 R0, -RZ, R0.H0_H0 ;  /* 0x20000000ff007230 */ /* 0x004fca0000004100 */
[----:B------:R-:W-:-:S04]  /*16c0*/  FMUL.FTZ R0, R0, 1 ;  /* 0x3f80000000007820 */ /* 0x000fc80000410000 */
[----:B------:R0:W1:Y:S01]  /*16d0*/  F2F.F64.F32 R4, R0 ;  /* 0x0000000000047310 */ /* 0x0000620000201800 */
[----:B------:R-:W-:Y:S05]  /*16e0*/  BRA `(.L_x_5946) ;  /* 0x0000000800f87947 */ /* 0x000fea0003800000 */
.L_x_5949:
        /* <DEDUP_REMOVED lines=10> */
.L_x_5952:
[----:B------:R-:W2:Y:S02]  /*1790*/  LDG.E.U16 R2, desc[UR36][R2.64] ;  /* 0x0000002402027981 */ /* 0x000ea4000c1e1500 */
[----:B--2---:R-:W-:-:S05]  /*17a0*/  HADD2.F32 R0, -RZ, R2.H0_H0 ;  /* 0x20000002ff007230 */ /* 0x004fca0000004100 */
[----:B------:R-:W-:-:S04]  /*17b0*/  FMUL.FTZ R0, R0, 1 ;  /* 0x3f80000000007820 */ /* 0x000fc80000410000 */
[----:B------:R0:W1:Y:S01]  /*17c0*/  F2F.F64.F32 R4, R0 ;  /* 0x0000000000047310 */ /* 0x0000620000201800 */
[----:B------:R-:W-:Y:S05]  /*17d0*/  BRA `(.L_x_5946) ;  /* 0x0000000800bc7947 */ /* 0x000fea0003800000 */
.L_x_5951:
[----:B------:R0:W5:Y:S01]  /*17e0*/  LDG.E.64 R4, desc[UR36][R2.64] ;  /* 0x0000002402047981 */ /* 0x000162000c1e1b00 */
[----:B------:R-:W-:Y:S05]  /*17f0*/  BRA `(.L_x_5946) ;  /* 0x0000000800b47947 */ /* 0x000fea0003800000 */
.L_x_5941:
        /* <DEDUP_REMOVED lines=13> */
.L_x_5955:
[----:B------:R0:W5:Y:S01]  /*18d0*/  LDG.E.64 R4, desc[UR36][R2.64] ;  /* 0x0000002402047981 */ /* 0x000162000c1e1b00 */
[----:B------:R-:W-:Y:S05]  /*18e0*/  BRA `(.L_x_5946) ;  /* 0x0000000800787947 */ /* 0x000fea0003800000 */
.L_x_5954:
        /* <DEDUP_REMOVED lines=11> */
[C---:B------:R-:W-:Y:S01]  /*19a0*/  IADD3 R6, R4.reuse, 0x1000000, RZ ;  /* 0x0100000004067810 */ /* 0x040fe20007ffe0ff */
        /* <DEDUP_REMOVED lines=13> */
[----:B------:R-:W-:-:S06]  /*1a80*/  FMUL.FTZ R5, R5, 1 ;  /* 0x3f80000005057820 */ /* 0x000fcc0000410000 */
[----:B------:R-:W0:Y:S01]  /*1a90*/  F2F.F64.F32 R4, R5 ;  /* 0x0000000500047310 */ /* 0x000e220000201800 */
[----:B------:R-:W-:Y:S05]  /*1aa0*/  BRA `(.L_x_5946) ;  /* 0x0000000800087947 */ /* 0x000fea0003800000 */
.L_x_5957:
        /* <DEDUP_REMOVED lines=15> */
.L_x_5956:
[----:B------:R-:W2:Y:S02]  /*1ba0*/  LDG.E.U16 R0, desc[UR36][R2.64] ;  /* 0x0000002402007981 */ /* 0x000ea4000c1e1500 */
[----:B--2---:R-:W-:-:S04]  /*1bb0*/  IMAD.U32 R0, R0, 0x10000, RZ ;  /* 0x0001000000007824 */ /* 0x004fc800078e00ff */
[----:B------:R-:W-:-:S04]  /*1bc0*/  FMUL.FTZ R0, R0, 1 ;  /* 0x3f80000000007820 */ /* 0x000fc80000410000 */
[----:B------:R0:W1:Y:S01]  /*1bd0*/  F2F.F64.F32 R4, R0 ;  /* 0x0000000000047310 */ /* 0x0000620000201800 */
[----:B------:R-:W-:Y:S05]  /*1be0*/  BRA `(.L_x_5946) ;  /* 0x0000000400b87947 */ /* 0x000fea0003800000 */
.L_x_5953:
        /* <DEDUP_REMOVED lines=11> */
.L_x_5960:
        /* <DEDUP_REMOVED lines=21> */
.L_x_5964:
[----:B------:R-:W-:Y:S05]  /*1df0*/  BSYNC B1 ;  /* 0x0000000000017941 */ /* 0x000fea0003800000 */
.L_x_5963:
[----:B------:R-:W-:Y:S01]  /*1e00*/  LEA R3, R0, 0x3b800000, 0x17 ;  /* 0x3b80000000037811 */ /* 0x000fe200078eb8ff */
[----:B------:R-:W-:-:S05]  /*1e10*/  IMAD.SHL.U32 R0, R2, 0x100000, RZ ;  /* 0x0010000002007824 */ /* 0x000fca00078e00ff */
[----:B------:R-:W-:-:S07]  /*1e20*/  LOP3.LUT R0, R3, R0, R4, 0xfe, !PT ;  /* 0x0000000003007212 */ /* 0x000fce00078efe04 */
.L_x_5962:
[----:B------:R-:W-:Y:S05]  /*1e30*/  BSYNC B0 ;  /* 0x0000000000007941 */ /* 0x000fea0003800000 */
.L_x_5961:
[----:B------:R-:W-:-:S04]  /*1e40*/  FMUL.FTZ R0, R0, 1 ;  /* 0x3f80000000007820 */ /* 0x000fc80000410000 */
[----:B------:R2:W3:Y:S01]  /*1e50*/  F2F.F64.F32 R4, R0 ;  /* 0x0000000000047310 */ /* 0x0004e20000201800 */
[----:B------:R-:W-:Y:S05]  /*1e60*/  BRA `(.L_x_5946) ;  /* 0x0000000400187947 */ /* 0x000fea0003800000 */
.L_x_5959:
        /* <DEDUP_REMOVED lines=21> */
.L_x_5968:
[----:B------:R-:W-:Y:S05]  /*1fc0*/  BSYNC B1 ;  /* 0x0000000000017941 */ /* 0x000fea0003800000 */
.L_x_5967:
[----:B------:R-:W-:Y:S01]  /*1fd0*/  LEA R3, R0, 0x37800000, 0x17 ;  /* 0x3780000000037811 */ /* 0x000fe200078eb8ff */
[----:B------:R-:W-:-:S05]  /*1fe0*/  IMAD.SHL.U32 R0, R2, 0x200000, RZ ;  /* 0x0020000002007824 */ /* 0x000fca00078e00ff */
[----:B------:R-:W-:-:S07]  /*1ff0*/  LOP3.LUT R0, R3, R0, R4, 0xfe, !PT ;  /* 0x0000000003007212 */ /* 0x000fce00078efe04 */
.L_x_5966:
[----:B------:R-:W-:Y:S05]  /*2000*/  BSYNC B0 ;  /* 0x0000000000007941 */ /* 0x000fea0003800000 */
.L_x_5965:
[----:B------:R-:W-:-:S04]  /*2010*/  FMUL.FTZ R0, R0, 1 ;  /* 0x3f80000000007820 */ /* 0x000fc80000410000 */
[----:B------:R4:W0:Y:S01]  /*2020*/  F2F.F64.F32 R4, R0 ;  /* 0x0000000000047310 */ /* 0x0008220000201800 */
[----:B------:R-:W-:Y:S05]  /*2030*/  BRA `(.L_x_5946) ;  /* 0x0000000000a47947 */ /* 0x000fea0003800000 */
.L_x_5958:
        /* <DEDUP_REMOVED lines=14> */
.L_x_5972:
[----:B------:R-:W-:Y:S05]  /*2120*/  BSYNC B0 ;  /* 0x0000000000007941 */ /* 0x000fea0003800000 */
.L_x_5971:
[----:B------:R-:W-:-:S04]  /*2130*/  FMUL.FTZ R0, R0, 1 ;  /* 0x3f80000000007820 */ /* 0x000fc80000410000 */
[----:B------:R0:W1:Y:S01]  /*2140*/  F2F.F64.F32 R4, R0 ;  /* 0x0000000000047310 */ /* 0x0000620000201800 */
[----:B------:R-:W-:Y:S05]  /*2150*/  BRA `(.L_x_5946) ;  /* 0x00000000005c7947 */ /* 0x000fea0003800000 */
.L_x_5945:
        /* <DEDUP_REMOVED lines=16> */
.L_x_5973:
[----:B------:R-:W-:Y:S01]  /*2260*/  CS2R R4, SRZ ;  /* 0x0000000000047805 */ /* 0x000fe2000001ff00 */
[----:B------:R-:W-:Y:S06]  /*2270*/  BRA `(.L_x_5946) ;  /* 0x0000000000147947 */ /* 0x000fec0003800000 */
.L_x_5970:
[----:B------:R-:W2:Y:S02]  /*2280*/  LDG.E.64 R4, desc[UR36][R2.64] ;  /* 0x0000002402047981 */ /* 0x000ea4000c1e1b00 */
[----:B--2---:R-:W0:Y:S01]  /*2290*/  I2F.F64.U64 R4, R4 ;  /* 0x0000000400047312 */ /* 0x004e220000301800 */
[----:B------:R-:W-:Y:S05]  /*22a0*/  BRA `(.L_x_5946) ;  /* 0x0000000000087947 */ /* 0x000fea0003800000 */
.L_x_5969:
[----:B------:R-:W2:Y:S02]  /*22b0*/  LDG.E R2, desc[UR36][R2.64] ;  /* 0x0000002402027981 */ /* 0x000ea4000c1e1900 */
[----:B--2---:R0:W1:Y:S02]  /*22c0*/  I2F.F64.U32 R4, R2 ;  /* 0x0000000200047312 */ /* 0x0040640000201800 */
.L_x_5946:
[----:B01-3-5:R-:W-:Y:S01]  /*22d0*/  DSETP.GTU.AND P0, PT, |R4|, +INF , PT ;  /* 0x7ff000000400742a */ /* 0x02bfe20003f0c200 */
[----:B------:R-:W2:-:S13]  /*22e0*/  LDC.U8 R8, c[0x0][0x430] ;  /* 0x00010c00ff087b82 */ /* 0x000e9a0000000000 */
[----:B------:R-:W0:Y:S01]  /*22f0*/  @!P0 LDC.64 R2, c[0x0][0x420] ;  /* 0x00010800ff028b82 */ /* 0x000e220000000a00 */
[----:B--2-4-:R-:W-:-:S04]  /*2300*/  PRMT R0, R8, 0x9910, RZ ;  /* 0x0000991008007816 */ /* 0x014fc800000000ff */
[----:B------:R-:W-:Y:S01]  /*2310*/  ISETP.GT.AND P1, PT, R0, 0x9, PT ;  /* 0x000000090000780c */ /* 0x000fe20003f24270 */
[----:B0-----:R-:W-:Y:S01]  /*2320*/  @!P0 DSETP.MIN.AND P2, P3, R4, R2, PT ;  /* 0x000000020400822a */ /* 0x001fe20003b40000 */
[----:B------:R-:W-:Y:S01]  /*2330*/  @!P0 IMAD.MOV.U32 R7, RZ, RZ, R2 ;  /* 0x000000ffff078224 */ /* 0x000fe200078e0002 */
[----:B------:R-:W-:-:S04]  /*2340*/  @!P0 MOV R2, R5 ;  /* 0x0000000500028202 */ /* 0x000fc80000000f00 */
[----:B------:R-:W-:Y:S01]  /*2350*/  @!P0 FSEL R6, R2, R3, P2 ;  /* 0x0000000302068208 */ /* 0x000fe20001000000 */
[----:B------:R-:W-:Y:S01]  /*2360*/  @!P0 IMAD.MOV.U32 R2, RZ, RZ, R4 ;  /* 0x000000ffff028224 */ /* 0x000fe200078e0004 */
[----:B------:R-:W-:-:S04]  /*2370*/  @!P0 LOP3.LUT R3, R3, 0x80000, RZ, 0xfc, !PT ;  /* 0x0008000003038812 */ /* 0x000fc800078efcff */
[----:B------:R-:W-:Y:S02]  /*2380*/  @!P0 SEL R7, R2, R7, P2 ;  /* 0x0000000702078207 */ /* 0x000fe40001000000 */
[----:B------:R-:W-:-:S03]  /*2390*/  @!P0 SEL R6, R3, R6, P3 ;  /* 0x0000000603068207 */ /* 0x000fc60001800000 */
[----:B------:R-:W-:Y:S02]  /*23a0*/  @!P0 IMAD.MOV.U32 R4, RZ, RZ, R7 ;  /* 0x000000ffff048224 */ /* 0x000fe400078e0007 */
[----:B------:R-:W-:Y:S01]  /*23b0*/  @!P0 IMAD.MOV.U32 R5, RZ, RZ, R6 ;  /* 0x000000ffff058224 */ /* 0x000fe200078e0006 */
        /* <DEDUP_REMOVED lines=12> */
.L_x_5977:
[----:B------:R-:W0:Y:S02]  /*2480*/  F2I.S64.F64.TRUNC R4, R4 ;  /* 0x0000000400047311 */ /* 0x000e24000030d900 */
[----:B0-----:R-:W-:-:S05]  /*2490*/  IMAD.MOV.U32 R3, RZ, RZ, R4 ;  /* 0x000000ffff037224 */ /* 0x001fca00078e0004 */
[----:B------:R3:W-:Y:S01]  /*24a0*/  STG.E.U8 desc[UR36][R16.64], R3 ;  /* 0x0000000310007986 */ /* 0x0007e2000c101124 */
[----:B------:R-:W-:Y:S05]  /*24b0*/  BRA `(.L_x_5979) ;  /* 0x0000000c00f87947 */ /* 0x000fea0003800000 */
.L_x_5976:
        /* <DEDUP_REMOVED lines=9> */
.L_x_5981:
[----:B------:R-:W0:Y:S02]  /*2550*/  F2I.F64.TRUNC R5, R4 ;  /* 0x0000000400057311 */ /* 0x000e24000030d100 */
[----:B0-----:R1:W-:Y:S01]  /*2560*/  STG.E desc[UR36][R16.64], R5 ;  /* 0x0000000510007986 */ /* 0x0013e2000c101924 */
[----:B------:R-:W-:Y:S05]  /*2570*/  BRA `(.L_x_5979) ;  /* 0x0000000c00c87947 */ /* 0x000fea0003800000 */
.L_x_5980:
[----:B------:R-:W0:Y:S02]  /*2580*/  F2I.F64.TRUNC R5, R4 ;  /* 0x0000000400057311 */ /* 0x000e24000030d100 */
[----:B0-----:R2:W-:Y:S01]  /*2590*/  STG.E.U16 desc[UR36][R16.64], R5 ;  /* 0x0000000510007986 */ /* 0x0015e2000c101524 */
[----:B------:R-:W-:Y:S05]  /*25a0*/  BRA `(.L_x_5979) ;  /* 0x0000000c00bc7947 */ /* 0x000fea0003800000 */
.L_x_5975:
        /* <DEDUP_REMOVED lines=13> */
.L_x_5983:
        /* <DEDUP_REMOVED lines=8> */
.L_x_5982:
        /* <DEDUP_REMOVED lines=14> */
.L_x_5985:
        /* <DEDUP_REMOVED lines=9> */
.L_x_5984:
[----:B------:R0:W-:Y:S01]  /*2870*/  STG.E.64 desc[UR36][R16.64], R4 ;  /* 0x0000000410007986 */ /* 0x0001e2000c101b24 */
[----:B------:R-:W-:Y:S05]  /*2880*/  BRA `(.L_x_5979) ;  /* 0x0000000c00047947 */ /* 0x000fea0003800000 */
.L_x_5974:
        /* <DEDUP_REMOVED lines=12> */
.L_x_5988:
[----:B------:R-:W-:-:S05]  /*2950*/  CS2R R6, SRZ ;  /* 0x0000000000067805 */ /* 0x000fca000001ff00 */
[----:B------:R0:W-:Y:S01]  /*2960*/  STG.E.128 desc[UR36][R16.64], R4 ;  /* 0x0000000410007986 */ /* 0x0001e2000c101d24 */
[----:B------:R-:W-:Y:S05]  /*2970*/  BRA `(.L_x_5979) ;  /* 0x0000000800c87947 */ /* 0x000fea0003800000 */
.L_x_5987:
        /* <DEDUP_REMOVED lines=25> */
.L_x_5992:
[----:B------:R-:W-:Y:S05]  /*2b10*/  BSYNC B0 ;  /* 0x0000000000007941 */ /* 0x000fea0003800000 */
.L_x_5991:
[----:B------:R-:W-:-:S05]  /*2b20*/  LOP3.LUT R3, R0, R3, RZ, 0xfc, !PT ;  /* 0x0000000300037212 */ /* 0x000fca00078efcff */
[----:B------:R0:W-:Y:S01]  /*2b30*/  STG.E.U8 desc[UR36][R16.64], R3 ;  /* 0x0000000310007986 */ /* 0x0001e2000c101124 */
[----:B------:R-:W-:Y:S05]  /*2b40*/  BRA `(.L_x_5979) ;  /* 0x0000000800547947 */ /* 0x000fea0003800000 */
.L_x_5990:
        /* <DEDUP_REMOVED lines=17> */
.L_x_5994:
[----:B------:R-:W-:Y:S01]  /*2c60*/  IMAD.MOV.U32 R0, RZ, RZ, 0x7f ;  /* 0x0000007fff007424 */ /* 0x000fe200078e00ff */
[----:B------:R-:W-:-:S04]  /*2c70*/  ISETP.GT.U32.AND P0, PT, R2, 0x7f800000, PT ;  /* 0x7f8000000200780c */ /* 0x000fc80003f04070 */
[----:B------:R-:W-:-:S09]  /*2c80*/  SEL R0, R0, 0x7c, P0 ;  /* 0x0000007c00007807 */ /* 0x000fd20000000000 */
.L_x_5995:
[----:B------:R-:W-:Y:S05]  /*2c90*/  BSYNC B0 ;  /* 0x0000000000007941 */ /* 0x000fea0003800000 */
.L_x_5993:
[----:B------:R-:W-:-:S04]  /*2ca0*/  LOP3.LUT R2, R3, 0x80000000, RZ, 0xc0, !PT ;  /* 0x8000000003027812 */ /* 0x000fc800078ec0ff */
[----:B------:R-:W-:-:S04]  /*2cb0*/  SHF.R.U32.HI R3, RZ, 0x18, R2 ;  /* 0x00000018ff037819 */ /* 0x000fc80000011602 */
[----:B------:R-:W-:-:S05]  /*2cc0*/  LOP3.LUT R3, R0, R3, RZ, 0xfc, !PT ;  /* 0x0000000300037212 */ /* 0x000fca00078efcff */
[----:B------:R0:W-:Y:S01]  /*2cd0*/  STG.E.U8 desc[UR36][R16.64], R3 ;  /* 0x0000000310007986 */ /* 0x0001e2000c101124 */
[----:B------:R-:W-:Y:S05]  /*2ce0*/  BRA `(.L_x_5979) ;  /* 0x0000000400ec7947 */ /* 0x000fea0003800000 */
.L_x_5989:
        /* <DEDUP_REMOVED lines=8> */
.L_x_5986:
        /* <DEDUP_REMOVED lines=11> */
.L_x_5998:
        /* <DEDUP_REMOVED lines=21> */
.L_x_6001:
[----:B------:R-:W-:-:S04]  /*2f70*/  LOP3.LUT R2, R3, 0x80000000, RZ, 0xc0, !PT ;  /* 0x8000000003027812 */ /* 0x000fc800078ec0ff */
[----:B------:R-:W-:-:S04]  /*2f80*/  SHF.R.U32.HI R3, RZ, 0x18, R2 ;  /* 0x00000018ff037819 */ /* 0x000fc80000011602 */
[----:B------:R-:W-:-:S04]  /*2f90*/  LOP3.LUT R0, R0, R3, RZ, 0xfc, !PT ;  /* 0x0000000300007212 */ /* 0x000fc800078efcff */
[----:B------:R-:W-:-:S07]  /*2fa0*/  PRMT R8, R0, 0x7610, R8 ;  /* 0x0000761000087816 */ /* 0x000fce0000000008 */
.L_x_6000:
[----:B------:R-:W-:Y:S05]  /*2fb0*/  BSYNC B0 ;  /* 0x0000000000007941 */ /* 0x000fea0003800000 */
.L_x_5999:
[----:B------:R0:W-:Y:S01]  /*2fc0*/  STG.E.U8 desc[UR36][R16.64], R8 ;  /* 0x0000000810007986 */ /* 0x0001e2000c101124 */
[----:B------:R-:W-:Y:S05]  /*2fd0*/  BRA `(.L_x_5979) ;  /* 0x0000000400307947 */ /* 0x000fea0003800000 */
.L_x_5997:
        /* <DEDUP_REMOVED lines=21> */
.L_x_6004:
[----:B------:R-:W-:-:S04]  /*3130*/  LOP3.LUT R2, R3, 0x80000000, RZ, 0xc0, !PT ;  /* 0x8000000003027812 */ /* 0x000fc800078ec0ff */
[----:B------:R-:W-:-:S04]  /*3140*/  SHF.R.U32.HI R3, RZ, 0x18, R2 ;  /* 0x00000018ff037819 */ /* 0x000fc80000011602 */
[----:B------:R-:W-:-:S04]  /*3150*/  LOP3.LUT R0, R0, R3, RZ, 0xfc, !PT ;  /* 0x0000000300007212 */ /* 0x000fc800078efcff */
[----:B------:R-:W-:-:S07]  /*3160*/  PRMT R8, R0, 0x7610, R8 ;  /* 0x0000761000087816 */ /* 0x000fce0000000008 */
.L_x_6003:
[----:B------:R-:W-:Y:S05]  /*3170*/  BSYNC B0 ;  /* 0x0000000000007941 */ /* 0x000fea0003800000 */
.L_x_6002:
[----:B------:R0:W-:Y:S01]  /*3180*/  STG.E.U8 desc[UR36][R16.64], R8 ;  /* 0x0000000810007986 */ /* 0x0001e2000c101124 */
[----:B------:R-:W-:Y:S05]  /*3190*/  BRA `(.L_x_5979) ;  /* 0x0000000000c07947 */ /* 0x000fea0003800000 */
.L_x_5996:
        /* <DEDUP_REMOVED lines=22> */
[----:B------:R-:W-:-:S05]  /*3300*/  @!P0 IMAD.MOV R0, RZ, RZ, R2 ;  /* 0x000000ffff008224 */ /* 0x000fca00078e0202 */
[----:B------:R-:W-:-:S05]  /*3310*/  @P2 MOV R3, R0 ;  /* 0x0000000000032202 */ /* 0x000fca0000000f00 */
[----:B------:R0:W-:Y:S01]  /*3320*/  STG.E.U8 desc[UR36][R16.64], R3 ;  /* 0x0000000310007986 */ /* 0x0001e2000c101124 */
[----:B------:R-:W-:Y:S05]  /*3330*/  BRA `(.L_x_5979) ;  /* 0x0000000000587947 */ /* 0x000fea0003800000 */
.L_x_5978:
        /* <DEDUP_REMOVED lines=16> */
.L_x_6007:
[----:B------:R-:W-:Y:S05]  /*3440*/  BRA `(.L_x_5979) ;  /* 0x0000000000147947 */ /* 0x000fea0003800000 */
.L_x_6006:
[----:B------:R-:W0:Y:S02]  /*3450*/  F2I.U64.F64.TRUNC R4, R4 ;  /* 0x0000000400047311 */ /* 0x000e24000030d800 */
[----:B0-----:R0:W-:Y:S01]  /*3460*/  STG.E.64 desc[UR36][R16.64], R4 ;  /* 0x0000000410007986 */ /* 0x0011e2000c101b24 */
[----:B------:R-:W-:Y:S05]  /*3470*/  BRA `(.L_x_5979) ;  /* 0x0000000000087947 */ /* 0x000fea0003800000 */
.L_x_6005:
[----:B------:R-:W0:Y:S02]  /*3480*/  F2I.U32.F64.TRUNC R5, R4 ;  /* 0x0000000400057311 */ /* 0x000e24000030d000 */
[----:B0-----:R0:W-:Y:S02]  /*3490*/  STG.E desc[UR36][R16.64], R5 ;  /* 0x0000000510007986 */ /* 0x0011e4000c101924 */
.L_x_5979:
[----:B------:R-:W-:-:S04]  /*34a0*/  IMAD R18, R23, 0x200, R18 ;  /* 0x0000020017127824 */ /* 0x000fc800078e0212 */
[----:B------:R-:W-:-:S07]  /*34b0*/  VIADD R19, R18, 0x80 ;  /* 0x0000008012137836 */ /* 0x000fce0000000000 */
.L_x_5939:
[----:B------:R-:W-:Y:S05]  /*34c0*/  BSYNC B6 ;  /* 0x0000000000067941 */ /* 0x000fea0003800000 */
.L_x_5938:
        /* <DEDUP_REMOVED lines=307> */
.L_x_6010:
        /* <DEDUP_REMOVED lines=21> */
.L_x_6014:
[----:B------:R-:W2:Y:S02]  /*4950*/  LDG.E.U8 R2, desc[UR36][R2.64] ;  /* 0x0000002402027981 */ /* 0x000ea4000c1e1100 */
[----:B--2---:R0:W1:Y:S01]  /*4960*/  I2F.F64.U16 R4, R2 ;  /* 0x0000000200047312 */ /* 0x0040620000101800 */
[----:B------:R-:W-:Y:S05]  /*4970*/  BRA `(.L_x_6016) ;  /* 0x0000000c00707947 */ /* 0x000fea0003800000 */
.L_x_6013:
        /* <DEDUP_REMOVED lines=9> */
.L_x_6018:
[----:B------:R-:W2:Y:S02]  /*4a10*/  LDG.E R2, desc[UR36][R2.64] ;  /* 0x0000002402027981 */ /* 0x000ea4000c1e1900 */
[----:B--2---:R0:W1:Y:S01]  /*4a20*/  I2F.F64 R4, R2 ;  /* 0x0000000200047312 */ /* 0x0040620000201c00 */
[----:B------:R-:W-:Y:S05]  /*4a30*/  BRA `(.L_x_6016) ;  /* 0x0000000c00407947 */ /* 0x000fea0003800000 */
.L_x_6017:
[----:B------:R-:W2:Y:S02]  /*4a40*/  LDG.E.U16 R2, desc[UR36][R2.64] ;  /* 0x0000002402027981 */ /* 0x000ea4000c1e1500 */
[----:B--2---:R0:W1:Y:S01]  /*4a50*/  I2F.F64.S16 R4, R2 ;  /* 0x0000000200047312 */ /* 0x0040620000101c00 */
[----:B------:R-:W-:Y:S05]  /*4a60*/  BRA `(.L_x_6016) ;  /* 0x0000000c00347947 */ /* 0x000fea0003800000 */
.L_x_6012:
        /* <DEDUP_REMOVED lines=10> */
.L_x_6020:
[----:B------:R-:W2:Y:S02]  /*4b10*/  LDG.E.U16 R0, desc[UR36][R2.64] ;  /* 0x0000002402007981 */ /* 0x000ea4000c1e1500 */
[----:B--2---:R-:W-:-:S05]  /*4b20*/  HADD2.F32 R0, -RZ, R0.H0_H0 ;  /* 0x20000000ff007230 */ /* 0x004fca0000004100 */
[----:B------:R-:W-:-:S04]  /*4b30*/  FMUL.FTZ R0, R0, 1 ;  /* 0x3f80000000007820 */ /* 0x000fc80000410000 */
[----:B------:R0:W1:Y:S01]  /*4b40*/  F2F.F64.F32 R4, R0 ;  /* 0x0000000000047310 */ /* 0x0000620000201800 */
[----:B------:R-:W-:Y:S05]  /*4b50*/  BRA `(.L_x_6016) ;  /* 0x0000000800f87947 */ /* 0x000fea0003800000 */
.L_x_6019:
        /* <DEDUP_REMOVED lines=10> */
.L_x_6022:
[----:B------:R-:W2:Y:S02]  /*4c00*/  LDG.E.U16 R2, desc[UR36][R2.64] ;  /* 0x0000002402027981 */ /* 0x000ea4000c1e1500 */
[----:B--2---:R-:W-:-:S05]  /*4c10*/  HADD2.F32 R0, -RZ, R2.H0_H0 ;  /* 0x20000002ff007230 */ /* 0x004fca0000004100 */
[----:B------:R-:W-:-:S04]  /*4c20*/  FMUL.FTZ R0, R0, 1 ;  /* 0x3f80000000007820 */ /* 0x000fc80000410000 */
[----:B------:R0:W1:Y:S01]  /*4c30*/  F2F.F64.F32 R4, R0 ;  /* 0x0000000000047310 */ /* 0x0000620000201800 */
[----:B------:R-:W-:Y:S05]  /*4c40*/  BRA `(.L_x_6016) ;  /* 0x0000000800bc7947 */ /* 0x000fea0003800000 */
.L_x_6021:
[----:B------:R0:W5:Y:S01]  /*4c50*/  LDG.E.64 R4, desc[UR36][R2.64] ;  /* 0x0000002402047981 */ /* 0x000162000c1e1b00 */
[----:B------:R-:W-:Y:S05]  /*4c60*/  BRA `(.L_x_6016) ;  /* 0x0000000800b47947 */ /* 0x000fea0003800000 */
.L_x_6011:
        /* <DEDUP_REMOVED lines=13> */
.L_x_6025:
[----:B------:R0:W5:Y:S01]  /*4d40*/  LDG.E.64 R4, desc[UR36][R2.64] ;  /* 0x0000002402047981 */ /* 0x000162000c1e1b00 */
[----:B------:R-:W-:Y:S05]  /*4d50*/  BRA `(.L_x_6016) ;  /* 0x0000000800787947 */ /* 0x000fea0003800000 */
.L_x_6024:
        /* <DEDUP_REMOVED lines=28> */
.L_x_6027:
[----:B------:R-:W2:Y:S02]  /*4f20*/  LDG.E.U8 R2, desc[UR36][R2.64] ;  /* 0x0000002402027981 */ /* 0x000ea4000c1e1100 */
[C---:B--2---:R-:W-:Y:S01]  /*4f30*/  IMAD.SHL.U32 R0, R2.reuse, 0x2000000, RZ ;  /* 0x0200000002007824 */ /* 0x044fe200078e00ff */
[----:B------:R-:W-:-:S04]  /*4f40*/  SHF.L.U32 R5, R2, 0x18, RZ ;  /* 0x0000001802057819 */ /* 0x000fc800000006ff */
        /* <DEDUP_REMOVED lines=12> */
.L_x_6026:
[----:B------:R-:W2:Y:S02]  /*5010*/  LDG.E.U16 R0, desc[UR36][R2.64] ;  /* 0x0000002402007981 */ /* 0x000ea4000c1e1500 */
[----:B--2---:R-:W-:-:S04]  /*5020*/  IMAD.U32 R0, R0, 0x10000, RZ ;  /* 0x0001000000007824 */ /* 0x004fc800078e00ff */
[----:B------:R-:W-:-:S04]  /*5030*/  FMUL.FTZ R0, R0, 1 ;  /* 0x3f80000000007820 */ /* 0x000fc80000410000 */
[----:B------:R0:W1:Y:S01]  /*5040*/  F2F.F64.F32 R4, R0 ;  /* 0x0000000000047310 */ /* 0x0000620000201800 */
[----:B------:R-:W-:Y:S05]  /*5050*/  BRA `(.L_x_6016) ;  /* 0x0000000400b87947 */ /* 0x000fea0003800000 */
.L_x_6023:
        /* <DEDUP_REMOVED lines=11> */
.L_x_6030:
        /* <DEDUP_REMOVED lines=21> */
.L_x_6034:
[----:B------:R-:W-:Y:S05]  /*5260*/  BSYNC B1 ;  /* 0x0000000000017941 */ /* 0x000fea0003800000 */
.L_x_6033:
[----:B------:R-:W-:Y:S01]  /*5270*/  LEA R3, R0, 0x3b800000, 0x17 ;  /* 0x3b80000000037811 */ /* 0x000fe200078eb8ff */
[----:B------:R-:W-:-:S05]  /*5280*/  IMAD.SHL.U32 R0, R2, 0x100000, RZ ;  /* 0x0010000002007824 */ /* 0x000fca00078e00ff */
[----:B------:R-:W-:-:S07]  /*5290*/  LOP3.LUT R0, R3, R0, R4, 0xfe, !PT ;  /* 0x0000000003007212 */ /* 0x000fce00078efe04 */
.L_x_6032:
[----:B------:R-:W-:Y:S05]  /*52a0*/  BSYNC B0 ;  /* 0x0000000000007941 */ /* 0x000fea0003800000 */
.L_x_6031:
[----:B------:R-:W-:-:S04]  /*52b0*/  FMUL.FTZ R0, R0, 1 ;  /* 0x3f80000000007820 */ /* 0x000fc80000410000 */
[----:B------:R2:W3:Y:S01]  /*52c0*/  F2F.F64.F32 R4, R0 ;  /* 0x0000000000047310 */ /* 0x0004e20000201800 */
[----:B------:R-:W-:Y:S05]  /*52d0*/  BRA `(.L_x_6016) ;  /* 0x0000000400187947 */ /* 0x000fea0003800000 */
.L_x_6029:
        /* <DEDUP_REMOVED lines=21> */
.L_x_6038:
[----:B------:R-:W-:Y:S05]  /*5430*/  BSYNC B1 ;  /* 0x0000000000017941 */ /* 0x000fea0003800000 */
.L_x_6037:
[----:B------:R-:W-:Y:S01]  /*5440*/  LEA R3, R0, 0x37800000, 0x17 ;  /* 0x3780000000037811 */ /* 0x000fe200078eb8ff */
[----:B------:R-:W-:-:S05]  /*5450*/  IMAD.SHL.U32 R0, R2, 0x200000, RZ ;  /* 0x0020000002007824 */ /* 0x000fca00078e00ff */
[----:B------:R-:W-:-:S07]  /*5460*/  LOP3.LUT R0, R3, R0, R4, 0xfe, !PT ;  /* 0x0000000003007212 */ /* 0x000fce00078efe04 */
.L_x_6036:
[----:B------:R-:W-:Y:S05]  /*5470*/  BSYNC B0 ;  /* 0x0000000000007941 */ /* 0x000fea0003800000 */
.L_x_6035:
[----:B------:R-:W-:-:S04]  /*5480*/  FMUL.FTZ R0, R0, 1 ;  /* 0x3f80000000007820 */ /* 0x000fc80000410000 */
[----:B------:R4:W0:Y:S01]  /*5490*/  F2F.F64.F32 R4, R0 ;  /* 0x0000000000047310 */ /* 0x0008220000201800 */
[----:B------:R-:W-:Y:S05]  /*54a0*/  BRA `(.L_x_6016) ;  /* 0x0000000000a47947 */ /* 0x000fea0003800000 */
.L_x_6028:
        /* <DEDUP_REMOVED lines=14> */
.L_x_6042:
[----:B------:R-:W-:Y:S05]  /*5590*/  BSYNC B0 ;  /* 0x0000000000007941 */ /* 0x000fea0003800000 */
.L_x_6041:
[----:B------:R-:W-:-:S04]  /*55a0*/  FMUL.FTZ R0, R0, 1 ;  /* 0x3f80000000007820 */ /* 0x000fc80000410000 */
[----:B------:R0:W1:Y:S01]  /*55b0*/  F2F.F64.F32 R4, R0 ;  /* 0x0000000000047310 */ /* 0x0000620000201800 */
[----:B------:R-:W-:Y:S05]  /*55c0*/  BRA `(.L_x_6016) ;  /* 0x00000000005c7947 */ /* 0x000fea0003800000 */
.L_x_6015:
[----:B------:R-:W-:Y:S01]  /*55d0*/  MOV R2, 0x1c0 ;  /* 0x000001c000027802 */ /* 0x000fe20000000f00 */
[----:B------:R-:W-:Y:S01]  /*55e0*/  ULDC.64 UR4, c[0x4][0x1a0] ;  /* 0x0100680000047ab9 */ /* 0x000fe20000000a00 */
[----:B------:R-:W-:Y:S01]  /*55f0*/  ULDC.64 UR6, c[0x4][0x60] ;  /* 0x0100180000067ab9 */ /* 0x000fe20000000a00 */
[----:B------:R-:W-:Y:S01]  /*5600*/  MOV R4, UR4 ;  /* 0x0000000400047c02 */ /* 0x000fe20008000f00 */
[----:B------:R-:W-:Y:S01]  /*5610*/  IMAD.U32 R5, RZ, RZ, UR5 ;  /* 0x00000005ff057e24 */ /* 0x000fe2000f8e00ff */
        /* <DEDUP_REMOVED lines=11> */
.L_x_6043:
[----:B------:R-:W-:Y:S01]  /*56d0*/  CS2R R4, SRZ ;  /* 0x0000000000047805 */ /* 0x000fe2000001ff00 */
[----:B------:R-:W-:Y:S06]  /*56e0*/  BRA `(.L_x_6016) ;  /* 0x0000000000147947 */ /* 0x000fec0003800000 */
.L_x_6040:
[----:B------:R-:W2:Y:S02]  /*56f0*/  LDG.E.64 R4, desc[UR36][R2.64] ;  /* 0x0000002402047981 */ /* 0x000ea4000c1e1b00 */
[----:B--2---:R-:W0:Y:S01]  /*5700*/  I2F.F64.U64 R4, R4 ;  /* 0x0000000400047312 */ /* 0x004e220000301800 */
[----:B------:R-:W-:Y:S05]  /*5710*/  BRA `(.L_x_6016) ;  /* 0x0000000000087947 */ /* 0x000fea0003800000 */
.L_x_6039:
[----:B------:R-:W2:Y:S02]  /*5720*/  LDG.E R2, desc[UR36][R2.64] ;  /* 0x0000002402027981 */ /* 0x000ea4000c1e1900 */
[----:B--2---:R0:W1:Y:S02]  /*5730*/  I2F.F64.U32 R4, R2 ;  /* 0x0000000200047312 */ /* 0x0040640000201800 */
.L_x_6016:
[----:B01-3-5:R-:W-:Y:S01]  /*5740*/  DSETP.GTU.AND P0, PT, |R4|, +INF , PT ;  /* 0x7ff000000400742a */ /* 0x02bfe20003f0c200 */
[----:B------:R-:W2:-:S13]  /*5750*/  LDC.U8 R8, c[0x0][0x430] ;  /* 0x00010c00ff087b82 */ /* 0x000e9a0000000000 */
[----:B------:R-:W0:Y:S01]  /*5760*/  @!P0 LDC.64 R2, c[0x0][0x420] ;  /* 0x00010800ff028b82 */ /* 0x000e220000000a00 */
[----:B--2-4-:R-:W-:-:S04]  /*5770*/  PRMT R0, R8, 0x9910, RZ ;  /* 0x0000991008007816 */ /* 0x014fc800000000ff */
[----:B------:R-:W-:Y:S01]  /*5780*/  ISETP.GT.AND P1, PT, R0, 0x9, PT ;  /* 0x000000090000780c */ /* 0x000fe20003f24270 */
[----:B0-----:R-:W-:Y:S01]  /*5790*/  @!P0 DSETP.MIN.AND P2, P3, R4, R2, PT ;  /* 0x000000020400822a */ /* 0x001fe20003b40000 */
[----:B------:R-:W-:Y:S02]  /*57a0*/  @!P0 IMAD.MOV.U32 R7, RZ, RZ, R2 ;  /* 0x000000ffff078224 */ /* 0x000fe400078e0002 */
[----:B------:R-:W-:-:S05]  /*57b0*/  @!P0 IMAD.MOV.U32 R2, RZ, RZ, R5 ;  /* 0x000000ffff028224 */ /* 0x000fca00078e0005 */
        /* <DEDUP_REMOVED lines=19> */
.L_x_6047:
[----:B------:R-:W0:Y:S02]  /*58f0*/  F2I.S64.F64.TRUNC R4, R4 ;  /* 0x0000000400047311 */ /* 0x000e24000030d900 */
[----:B0-----:R-:W-:-:S05]  /*5900*/  IMAD.MOV.U32 R3, RZ, RZ, R4 ;  /* 0x000000ffff037224 */ /* 0x001fca00078e0004 */
[----:B------:R0:W-:Y:S01]  /*5910*/  STG.E.U8 desc[UR36][R16.64], R3 ;  /* 0x0000000310007986 */ /* 0x0001e2000c101124 */
[----:B------:R-:W-:Y:S05]  /*5920*/  BRA `(.L_x_6049) ;  /* 0x0000000c00f87947 */ /* 0x000fea0003800000 */
.L_x_6046:
        /* <DEDUP_REMOVED lines=9> */
.L_x_6051:
[----:B------:R-:W0:Y:S02]  /*59c0*/  F2I.F64.TRUNC R5, R4 ;  /* 0x0000000400057311 */ /* 0x000e24000030d100 */
[----:B0-----:R0:W-:Y:S01]  /*59d0*/  STG.E desc[UR36][R16.64], R5 ;  /* 0x0000000510007986 */ /* 0x0011e2000c101924 */
[----:B------:R-:W-:Y:S05]  /*59e0*/  BRA `(.L_x_6049) ;  /* 0x0000000c00c87947 */ /* 0x000fea0003800000 */
.L_x_6050:
[----:B------:R-:W0:Y:S02]  /*59f0*/  F2I.F64.TRUNC R5, R4 ;  /* 0x0000000400057311 */ /* 0x000e24000030d100 */
[----:B0-----:R0:W-:Y:S01]  /*5a00*/  STG.E.U16 desc[UR36][R16.64], R5 ;  /* 0x0000000510007986 */ /* 0x0011e2000c101524 */
[----:B------:R-:W-:Y:S05]  /*5a10*/  BRA `(.L_x_6049) ;  /* 0x0000000c00bc7947 */ /* 0x000fea0003800000 */
.L_x_6045:
        /* <DEDUP_REMOVED lines=13> */
.L_x_6053:
        /* <DEDUP_REMOVED lines=8> */
.L_x_6052:
        /* <DEDUP_REMOVED lines=10> */
[----:B------:R-:W-:-:S13]  /*5c10*/  MOV R3, RZ ;  /* 0x000000ff00037202 */ /* 0x000fda0000000f00 */
[----:B0-----:R-:W-:-:S05]  /*5c20*/  @!P0 FMUL R2, R2, 1.175494350822287508e-38 ;  /* 0x0080000002028820 */ /* 0x001fca0000400000 */
[----:B------:R0:W-:Y:S01]  /*5c30*/  STG.E.64 desc[UR36][R16.64], R2 ;  /* 0x0000000210007986 */ /* 0x0001e2000c101b24 */
[----:B------:R-:W-:Y:S05]  /*5c40*/  BRA `(.L_x_6049) ;  /* 0x0000000c00307947 */ /* 0x000fea0003800000 */
.L_x_6055:
        /* <DEDUP_REMOVED lines=9> */
.L_x_6054:
[----:B------:R0:W-:Y:S01]  /*5ce0*/  STG.E.64 desc[UR36][R16.64], R4 ;  /* 0x0000000410007986 */ /* 0x0001e2000c101b24 */
[----:B------:R-:W-:Y:S05]  /*5cf0*/  BRA `(.L_x_6049) ;  /* 0x0000000c00047947 */ /* 0x000fea0003800000 */
.L_x_6044:
        /* <DEDUP_REMOVED lines=12> */
.L_x_6058:
[----:B------:R-:W-:-:S05]  /*5dc0*/  CS2R R6, SRZ ;  /* 0x0000000000067805 */ /* 0x000fca000001ff00 */
[----:B------:R0:W-:Y:S01]  /*5dd0*/  STG.E.128 desc[UR36][R16.64], R4 ;  /* 0x0000000410007986 */ /* 0x0001e2000c101d24 */
[----:B------:R-:W-:Y:S05]  /*5de0*/  BRA `(.L_x_6049) ;  /* 0x0000000800c87947 */ /* 0x000fea0003800000 */
.L_x_6057:
        /* <DEDUP_REMOVED lines=25> */
.L_x_6062:
[----:B------:R-:W-:Y:S05]  /*5f80*/  BSYNC B0 ;  /* 0x0000000000007941 */ /* 0x000fea0003800000 */
.L_x_6061:
[----:B------:R-:W-:-:S05]  /*5f90*/  LOP3.LUT R3, R0, R3, RZ, 0xfc, !PT ;  /* 0x0000000300037212 */ /* 0x000fca00078efcff */
[----:B------:R0:W-:Y:S01]  /*5fa0*/  STG.E.U8 desc[UR36][R16.64], R3 ;  /* 0x0000000310007986 */ /* 0x0001e2000c101124 */
[----:B------:R-:W-:Y:S05]  /*5fb0*/  BRA `(.L_x_6049) ;  /* 0x0000000800547947 */ /* 0x000fea0003800000 */
.L_x_6060:
        /* <DEDUP_REMOVED lines=17> */
.L_x_6064:
[----:B------:R-:W-:Y:S01]  /*60d0*/  IMAD.MOV.U32 R0, RZ, RZ, 0x7f ;  /* 0x0000007fff007424 */ /* 0x000fe200078e00ff */
[----:B------:R-:W-:-:S04]  /*60e0*/  ISETP.GT.U32.AND P0, PT, R2, 0x7f800000, PT ;  /* 0x7f8000000200780c */ /* 0x000fc80003f04070 */
[----:B------:R-:W-:-:S09]  /*60f0*/  SEL R0, R0, 0x7c, P0 ;  /* 0x0000007c00007807 */ /* 0x000fd20000000000 */
.L_x_6065:
[----:B------:R-:W-:Y:S05]  /*6100*/  BSYNC B0 ;  /* 0x0000000000007941 */ /* 0x000fea0003800000 */
.L_x_6063:
[----:B------:R-:W-:-:S04]  /*6110*/  LOP3.LUT R2, R3, 0x80000000, RZ, 0xc0, !PT ;  /* 0x8000000003027812 */ /* 0x000fc800078ec0ff */
[----:B------:R-:W-:-:S04]  /*6120*/  SHF.R.U32.HI R3, RZ, 0x18, R2 ;  /* 0x00000018ff037819 */ /* 0x000fc80000011602 */
[----:B------:R-:W-:-:S05]  /*6130*/  LOP3.LUT R3, R0, R3, RZ, 0xfc, !PT ;  /* 0x0000000300037212 */ /* 0x000fca00078efcff */
[----:B------:R0:W-:Y:S01]  /*6140*/  STG.E.U8 desc[UR36][R16.64], R3 ;  /* 0x0000000310007986 */ /* 0x0001e2000c101124 */
[----:B------:R-:W-:Y:S05]  /*6150*/  BRA `(.L_x_6049) ;  /* 0x0000000400ec7947 */ /* 0x000fea0003800000 */
.L_x_6059:
        /* <DEDUP_REMOVED lines=8> */
.L_x_6056:
        /* <DEDUP_REMOVED lines=11> */
.L_x_6068:
        /* <DEDUP_REMOVED lines=21> */
.L_x_6071:
[----:B------:R-:W-:-:S04]  /*63e0*/  LOP3.LUT R2, R3, 0x80000000, RZ, 0xc0, !PT ;  /* 0x8000000003027812 */ /* 0x000fc800078ec0ff */
[----:B------:R-:W-:-:S04]  /*63f0*/  SHF.R.U32.HI R3, RZ, 0x18, R2 ;  /* 0x00000018ff037819 */ /* 0x000fc80000011602 */
[----:B------:R-:W-:-:S04]  /*6400*/  LOP3.LUT R0, R0, R3, RZ, 0xfc, !PT ;  /* 0x0000000300007212 */ /* 0x000fc800078efcff */
[----:B------:R-:W-:-:S07]  /*6410*/  PRMT R8, R0, 0x7610, R8 ;  /* 0x0000761000087816 */ /* 0x000fce0000000008 */
.L_x_6070:
[----:B------:R-:W-:Y:S05]  /*6420*/  BSYNC B0 ;  /* 0x0000000000007941 */ /* 0x000fea0003800000 */
.L_x_6069:
[----:B------:R3:W-:Y:S01]  /*6430*/  STG.E.U8 desc[UR36][R16.64], R8 ;  /* 0x0000000810007986 */ /* 0x0007e2000c101124 */
[----:B------:R-:W-:Y:S05]  /*6440*/  BRA `(.L_x_6049) ;  /* 0x0000000400307947 */ /* 0x000fea0003800000 */
.L_x_6067:
        /* <DEDUP_REMOVED lines=21> */
.L_x_6074:
[----:B------:R-:W-:-:S04]  /*65a0*/  LOP3.LUT R2, R3, 0x80000000, RZ, 0xc0, !PT ;  /* 0x8000000003027812 */ /* 0x000fc800078ec0ff */
[----:B------:R-:W-:-:S04]  /*65b0*/  SHF.R.U32.HI R3, RZ, 0x18, R2 ;  /* 0x00000018ff037819 */ /* 0x000fc80000011602 */
[----:B------:R-:W-:-:S04]  /*65c0*/  LOP3.LUT R0, R0, R3, RZ, 0xfc, !PT ;  /* 0x0000000300007212 */ /* 0x000fc800078efcff */
[----:B------:R-:W-:-:S07]  /*65d0*/  PRMT R8, R0, 0x7610, R8 ;  /* 0x0000761000087816 */ /* 0x000fce0000000008 */
.L_x_6073:
[----:B------:R-:W-:Y:S05]  /*65e0*/  BSYNC B0 ;  /* 0x0000000000007941 */ /* 0x000fea0003800000 */
.L_x_6072:
[----:B------:R0:W-:Y:S01]  /*65f0*/  STG.E.U8 desc[UR36][R16.64], R8 ;  /* 0x0000000810007986 */ /* 0x0001e2000c101124 */
[----:B------:R-:W-:Y:S05]  /*6600*/  BRA `(.L_x_6049) ;  /* 0x0000000000c07947 */ /* 0x000fea0003800000 */
.L_x_6066:
        /* <DEDUP_REMOVED lines=26> */
.L_x_6048:
[----:B------:R-:W-:Y:S01]  /*67b0*/  MOV R0, 0x1c0 ;  /* 0x000001c000007802 */ /* 0x000fe20000000f00 */
[----:B------:R-:W-:Y:S01]  /*67c0*/  ULDC.64 UR4, c[0x4][0x1a0] ;  /* 0x0100680000047ab9 */ /* 0x000fe20000000a00 */
[----:B------:R-:W-:Y:S01]  /*67d0*/  ULDC.64 UR6, c[0x4][0x68] ;  /* 0x01001a0000067ab9 */ /* 0x000fe20000000a00 */
[----:B------:R-:W-:Y:S01]  /*67e0*/  IMAD.U32 R4, RZ, RZ, UR4 ;  /* 0x00000004ff047e24 */ /* 0x000fe2000f8e00ff */
[----:B------:R0:W1:Y:S01]  /*67f0*/  LDC.64 R2, c[0x4][R0] ;  /* 0x0100000000027b82 */ /* 0x0000620000000a00 */
[----:B------:R-:W-:Y:S01]  /*6800*/  IMAD.U32 R5, RZ, RZ, UR5 ;  /* 0x00000005ff057e24 */ /* 0x000fe2000f8e00ff */
[----:B------:R-:W-:Y:S01]  /*6810*/  ULDC.64 UR4, c[0x4][0x1a8] ;  /* 0x01006a0000047ab9 */ /* 0x000fe20000000a00 */
[----:B------:R-:W-:Y:S01]  /*6820*/  MOV R10, UR6 ;  /* 0x00000006000a7c02 */ /* 0x000fe20008000f00 */
        /* <DEDUP_REMOVED lines=8> */
.L_x_6077:
[----:B------:R-:W-:Y:S05]  /*68b0*/  BRA `(.L_x_6049) ;  /* 0x0000000000147947 */ /* 0x000fea0003800000 */
.L_x_6076:
[----:B------:R-:W0:Y:S02]  /*68c0*/  F2I.U64.F64.TRUNC R4, R4 ;  /* 0x0000000400047311 */ /* 0x000e24000030d800 */
[----:B0-----:R2:W-:Y:S01]  /*68d0*/  STG.E.64 desc[UR36][R16.64], R4 ;  /* 0x0000000410007986 */ /* 0x0015e2000c101b24 */
[----:B------:R-:W-:Y:S05]  /*68e0*/  BRA `(.L_x_6049) ;  /* 0x0000000000087947 */ /* 0x000fea0003800000 */
.L_x_6075:
[----:B------:R-:W0:Y:S02]  /*68f0*/  F2I.U32.F64.TRUNC R5, R4 ;  /* 0x0000000400057311 */ /* 0x000e24000030d000 */
[----:B0-----:R0:W-:Y:S02]  /*6900*/  STG.E desc[UR36][R16.64], R5 ;  /* 0x0000000510007986 */ /* 0x0011e4000c101924 */
.L_x_6049:
[----:B------:R-:W-:-:S07]  /*6910*/  VIADD R19, R19, 0x80 ;  /* 0x0000008013137836 */ /* 0x000fce0000000000 */
.L_x_6009:
[----:B------:R-:W-:Y:S05]  /*6920*/  BSYNC B6 ;  /* 0x0000000000067941 */ /* 0x000fea0003800000 */
.L_x_6008:
        /* <DEDUP_REMOVED lines=307> */
.L_x_6080:
        /* <DEDUP_REMOVED lines=21> */
.L_x_6084:
[----:B------:R-:W2:Y:S02]  /*7db0*/  LDG.E.U8 R2, desc[UR36][R2.64] ;  /* 0x0000002402027981 */ /* 0x000ea4000c1e1100 */
[----:B--2---:R0:W1:Y:S01]  /*7dc0*/  I2F.F64.U16 R4, R2 ;  /* 0x0000000200047312 */ /* 0x0040620000101800 */
[----:B------:R-:W-:Y:S05]  /*7dd0*/  BRA `(.L_x_6086) ;  /* 0x0000000c00707947 */ /* 0x000fea0003800000 */
.L_x_6083:
        /* <DEDUP_REMOVED lines=9> */
.L_x_6088:
[----:B------:R-:W2:Y:S02]  /*7e70*/  LDG.E R2, desc[UR36][R2.64] ;  /* 0x0000002402027981 */ /* 0x000ea4000c1e1900 */
[----:B--2---:R0:W1:Y:S01]  /*7e80*/  I2F.F64 R4, R2 ;  /* 0x0000000200047312 */ /* 0x0040620000201c00 */
[----:B------:R-:W-:Y:S05]  /*7e90*/  BRA `(.L_x_6086) ;  /* 0x0000000c00407947 */ /* 0x000fea0003800000 */
.L_x_6087:
[----:B------:R-:W2:Y:S02]  /*7ea0*/  LDG.E.U16 R2, desc[UR36][R2.64] ;  /* 0x0000002402027981 */ /* 0x000ea4000c1e1500 */
[----:B--2---:R0:W1:Y:S01]  /*7eb0*/  I2F.F64.S16 R4, R2 ;  /* 0x0000000200047312 */ /* 0x0040620000101c00 */
[----:B------:R-:W-:Y:S05]  /*7ec0*/  BRA `(.L_x_6086) ;  /* 0x0000000c00347947 */ /* 0x000fea0003800000 */
.L_x_6082:
        /* <DEDUP_REMOVED lines=10> */
.L_x_6090:
[----:B------:R-:W2:Y:S02]  /*7f70*/  LDG.E.U16 R0, desc[UR36][R2.64] ;  /* 0x0000002402007981 */ /* 0x000ea4000c1e1500 */
[----:B--2---:R-:W-:-:S05]  /*7f80*/  HADD2.F32 R0, -RZ, R0.H0_H0 ;  /* 0x20000000ff007230 */ /* 0x004fca0000004100 */
[----:B------:R-:W-:-:S04]  /*7f90*/  FMUL.FTZ R0, R0, 1 ;  /* 0x3f80000000007820 */ /* 0x000fc80000410000 */
[----:B------:R0:W1:Y:S01]  /*7fa0*/  F2F.F64.F32 R4, R0 ;  /* 0x0000000000047310 */ /* 0x0000620000201800 */
[----:B------:R-:W-:Y:S05]  /*7fb0*/  BRA `(.L_x_6086) ;  /* 0x0000000800f87947 */ /* 0x000fea0003800000 */
.L_x_6089:
        /* <DEDUP_REMOVED lines=10> */
.L_x_6092:
[----:B------:R-:W2:Y:S02]  /*8060*/  LDG.E.U16 R2, desc[UR36][R2.64] ;  /* 0x0000002402027981 */ /* 0x000ea4000c1e1500 */
[----:B--2---:R-:W-:-:S05]  /*8070*/  HADD2.F32 R0, -RZ, R2.H0_H0 ;  /* 0x20000002ff007230 */ /* 0x004fca0000004100 */
[----:B------:R-:W-:-:S04]  /*8080*/  FMUL.FTZ R0, R0, 1 ;  /* 0x3f80000000007820 */ /* 0x000fc80000410000 */
[----:B------:R0:W1:Y:S01]  /*8090*/  F2F.F64.F32 R4, R0 ;  /* 0x0000000000047310 */ /* 0x0000620000201800 */
[----:B------:R-:W-:Y:S05]  /*80a0*/  BRA `(.L_x_6086) ;  /* 0x0000000800bc7947 */ /* 0x000fea0003800000 */
.L_x_6091:
[----:B------:R0:W5:Y:S01]  /*80b0*/  LDG.E.64 R4, desc[UR36][R2.64] ;  /* 0x0000002402047981 */ /* 0x000162000c1e1b00 */
[----:B------:R-:W-:Y:S05]  /*80c0*/  BRA `(.L_x_6086) ;  /* 0x0000000800b47947 */ /* 0x000fea0003800000 */
.L_x_6081:
        /* <DEDUP_REMOVED lines=9> */
[----:B------:R-:W-:Y:S02]  /*8160*/  MOV R4, RZ ;  /* 0x000000ff00047202 */ /* 0x000fe40000000f00 */
[----:B--2---:R-:W-:-:S04]  /*8170*/  ISETP.NE.AND P0, PT, R2, RZ, PT ;  /* 0x000000ff0200720c */ /* 0x004fc80003f05270 */
[----:B------:R-:W-:Y:S01]  /*8180*/  FSEL R5, RZ, 1.875, !P0 ;  /* 0x3ff00000ff057808 */ /* 0x000fe20004000000 */
[----:B------:R-:W-:Y:S08]  /*8190*/  BRA `(.L_x_6086) ;  /* 0x0000000800807947 */ /* 0x000ff00003800000 */
.L_x_6095:
[----:B------:R0:W5:Y:S01]  /*81a0*/  LDG.E.64 R4, desc[UR36][R2.64] ;  /* 0x0000002402047981 */ /* 0x000162000c1e1b00 */
[----:B------:R-:W-:Y:S05]  /*81b0*/  BRA `(.L_x_6086) ;  /* 0x0000000800787947 */ /* 0x000fea0003800000 */
.L_x_6094:
        /* <DEDUP_REMOVED lines=28> */
.L_x_6097:
        /* <DEDUP_REMOVED lines=15> */
.L_x_6096:
[----:B------:R-:W2:Y:S02]  /*8470*/  LDG.E.U16 R0, desc[UR36][R2.64] ;  /* 0x0000002402007981 */ /* 0x000ea4000c1e1500 */
[----:B--2---:R-:W-:-:S04]  /*8480*/  IMAD.U32 R0, R0, 0x10000, RZ ;  /* 0x0001000000007824 */ /* 0x004fc800078e00ff */
[----:B------:R-:W-:-:S04]  /*8490*/  FMUL.FTZ R0, R0, 1 ;  /* 0x3f80000000007820 */ /* 0x000fc80000410000 */
[----:B------:R0:W1:Y:S01]  /*84a0*/  F2F.F64.F32 R4, R0 ;  /* 0x0000000000047310 */ /* 0x0000620000201800 */
[----:B------:R-:W-:Y:S05]  /*84b0*/  BRA `(.L_x_6086) ;  /* 0x0000000400b87947 */ /* 0x000fea0003800000 */
.L_x_6093:
        /* <DEDUP_REMOVED lines=11> */
.L_x_6100:
        /* <DEDUP_REMOVED lines=21> */
.L_x_6104:
[----:B------:R-:W-:Y:S05]  /*86c0*/  BSYNC B1 ;  /* 0x0000000000017941 */ /* 0x000fea0003800000 */
.L_x_6103:
[----:B------:R-:W-:Y:S02]  /*86d0*/  LEA R3, R0, 0x3b800000, 0x17 ;  /* 0x3b80000000037811 */ /* 0x000fe400078eb8ff */
[----:B------:R-:W-:-:S04]  /*86e0*/  SHF.L.U32 R0, R2, 0x14, RZ ;  /* 0x0000001402007819 */ /* 0x000fc800000006ff */
[----:B------:R-:W-:-:S07]  /*86f0*/  LOP3.LUT R0, R3, R0, R4, 0xfe, !PT ;  /* 0x0000000003007212 */ /* 0x000fce00078efe04 */
.L_x_6102:
[----:B------:R-:W-:Y:S05]  /*8700*/  BSYNC B0 ;  /* 0x0000000000007941 */ /* 0x000fea0003800000 */
.L_x_6101:
[----:B------:R-:W-:-:S04]  /*8710*/  FMUL.FTZ R0, R0, 1 ;  /* 0x3f80000000007820 */ /* 0x000fc80000410000 */
[----:B------:R2:W3:Y:S01]  /*8720*/  F2F.F64.F32 R4, R0 ;  /* 0x0000000000047310 */ /* 0x0004e20000201800 */
[----:B------:R-:W-:Y:S05]  /*8730*/  BRA `(.L_x_6086) ;  /* 0x0000000400187947 */ /* 0x000fea0003800000 */
.L_x_6099:
        /* <DEDUP_REMOVED lines=21> */
.L_x_6108:
[----:B------:R-:W-:Y:S05]  /*8890*/  BSYNC B1 ;  /* 0x0000000000017941 */ /* 0x000fea0003800000 */
.L_x_6107:
[----:B------:R-:W-:Y:S01]  /*88a0*/  LEA R3, R0, 0x37800000, 0x17 ;  /* 0x3780000000037811 */ /* 0x000fe200078eb8ff */
[----:B------:R-:W-:-:S05]  /*88b0*/  IMAD.SHL.U32 R0, R2, 0x200000, RZ ;  /* 0x0020000002007824 */ /* 0x000fca00078e00ff */
[----:B------:R-:W-:-:S07]  /*88c0*/  LOP3.LUT R0, R3, R0, R4, 0xfe, !PT ;  /* 0x0000000003007212 */ /* 0x000fce00078efe04 */
.L_x_6106:
[----:B------:R-:W-:Y:S05]  /*88d0*/  BSYNC B0 ;  /* 0x0000000000007941 */ /* 0x000fea0003800000 */
.L_x_6105:
[----:B------:R-:W-:-:S04]  /*88e0*/  FMUL.FTZ R0, R0, 1 ;  /* 0x3f80000000007820 */ /* 0x000fc80000410000 */
[----:B------:R4:W0:Y:S01]  /*88f0*/  F2F.F64.F32 R4, R0 ;  /* 0x0000000000047310 */ /* 0x0008220000201800 */
[----:B------:R-:W-:Y:S05]  /*8900*/  BRA `(.L_x_6086) ;  /* 0x0000000000a47947 */ /* 0x000fea0003800000 */
.L_x_6098:
        /* <DEDUP_REMOVED lines=14> */
.L_x_6112:
[----:B------:R-:W-:Y:S05]  /*89f0*/  BSYNC B0 ;  /* 0x0000000000007941 */ /* 0x000fea0003800000 */
.L_x_6111:
[----:B------:R-:W-:-:S04]  /*8a00*/  FMUL.FTZ R0, R0, 1 ;  /* 0x3f80000000007820 */ /* 0x000fc80000410000 */
[----:B------:R0:W1:Y:S01]  /*8a10*/  F2F.F64.F32 R4, R0 ;  /* 0x0000000000047310 */ /* 0x0000620000201800 */
[----:B------:R-:W-:Y:S05]  /*8a20*/  BRA `(.L_x_6086) ;  /* 0x00000000005c7947 */ /* 0x000fea0003800000 */
.L_x_6085:
[----:B------:R-:W-:Y:S01]  /*8a30*/  MOV R2, 0x1c0 ;  /* 0x000001c000027802 */ /* 0x000fe20000000f00 */
[----:B------:R-:W-:Y:S01]  /*8a40*/  ULDC.64 UR4, c[0x4][0x1a0] ;  /* 0x0100680000047ab9 */ /* 0x000fe20000000a00 */
[----:B------:R-:W-:Y:S01]  /*8a50*/  ULDC.64 UR6, c[0x4][0x60] ;  /* 0x0100180000067ab9 */ /* 0x000fe20000000a00 */
[----:B------:R-:W-:Y:S01]  /*8a60*/  IMAD.U32 R4, RZ, RZ, UR4 ;  /* 0x00000004ff047e24 */ /* 0x000fe2000f8e00ff */
[----:B------:R-:W-:Y:S01]  /*8a70*/  HFMA2.MMA R8, -RZ, RZ, 0, 4.64916229248046875e-06 ;  /* 0x0000004eff087435 */ /* 0x000fe200000001ff */
        /* <DEDUP_REMOVED lines=11> */
.L_x_6113:
[----:B------:R-:W-:Y:S01]  /*8b30*/  CS2R R4, SRZ ;  /* 0x0000000000047805 */ /* 0x000fe2000001ff00 */
[----:B------:R-:W-:Y:S06]  /*8b40*/  BRA `(.L_x_6086) ;  /* 0x0000000000147947 */ /* 0x000fec0003800000 */
.L_x_6110:
[----:B------:R-:W2:Y:S02]  /*8b50*/  LDG.E.64 R4, desc[UR36][R2.64] ;  /* 0x0000002402047981 */ /* 0x000ea4000c1e1b00 */
[----:B--2---:R-:W0:Y:S01]  /*8b60*/  I2F.F64.U64 R4, R4 ;  /* 0x0000000400047312 */ /* 0x004e220000301800 */
[----:B------:R-:W-:Y:S05]  /*8b70*/  BRA `(.L_x_6086) ;  /* 0x0000000000087947 */ /* 0x000fea0003800000 */
.L_x_6109:
[----:B------:R-:W2:Y:S02]  /*8b80*/  LDG.E R2, desc[UR36][R2.64] ;  /* 0x0000002402027981 */ /* 0x000ea4000c1e1900 */
[----:B--2---:R0:W1:Y:S02]  /*8b90*/  I2F.F64.U32 R4, R2 ;  /* 0x0000000200047312 */ /* 0x0040640000201800 */
.L_x_6086:
        /* <DEDUP_REMOVED lines=27> */
.L_x_6117:
[----:B------:R-:W0:Y:S02]  /*8d50*/  F2I.S64.F64.TRUNC R4, R4 ;  /* 0x0000000400047311 */ /* 0x000e24000030d900 */
[----:B0-----:R-:W-:-:S05]  /*8d60*/  IMAD.MOV.U32 R3, RZ, RZ, R4 ;  /* 0x000000ffff037224 */ /* 0x001fca00078e0004 */
[----:B------:R3:W-:Y:S01]  /*8d70*/  STG.E.U8 desc[UR36][R16.64], R3 ;  /* 0x0000000310007986 */ /* 0x0007e2000c101124 */
[----:B------:R-:W-:Y:S05]  /*8d80*/  BRA `(.L_x_6119) ;  /* 0x0000000c00f87947 */ /* 0x000fea0003800000 */
.L_x_6116:
        /* <DEDUP_REMOVED lines=9> */
.L_x_6121:
[----:B------:R-:W0:Y:S02]  /*8e20*/  F2I.F64.TRUNC R5, R4 ;  /* 0x0000000400057311 */ /* 0x000e24000030d100 */
[----:B0-----:R2:W-:Y:S01]  /*8e30*/  STG.E desc[UR36][R16.64], R5 ;  /* 0x0000000510007986 */ /* 0x0015e2000c101924 */
[----:B------:R-:W-:Y:S05]  /*8e40*/  BRA `(.L_x_6119) ;  /* 0x0000000c00c87947 */ /* 0x000fea0003800000 */
.L_x_6120:
[----:B------:R-:W0:Y:S02]  /*8e50*/  F2I.F64.TRUNC R5, R4 ;  /* 0x0000000400057311 */ /* 0x000e24000030d100 */
[----:B0-----:R0:W-:Y:S01]  /*8e60*/  STG.E.U16 desc[UR36][R16.64], R5 ;  /* 0x0000000510007986 */ /* 0x0011e2000c101524 */
[----:B------:R-:W-:Y:S05]  /*8e70*/  BRA `(.L_x_6119) ;  /* 0x0000000c00bc7947 */ /* 0x000fea0003800000 */
.L_x_6115:
        /* <DEDUP_REMOVED lines=13> */
.L_x_6123:
        /* <DEDUP_REMOVED lines=8> */
.L_x_6122:
        /* <DEDUP_REMOVED lines=14> */
.L_x_6125:
        /* <DEDUP_REMOVED lines=9> */
.L_x_6124:
[----:B------:R0:W-:Y:S01]  /*9140*/  STG.E.64 desc[UR36][R16.64], R4 ;  /* 0x0000000410007986 */ /* 0x0001e2000c101b24 */
[----:B------:R-:W-:Y:S05]  /*9150*/  BRA `(.L_x_6119) ;  /* 0x0000000c00047947 */ /* 0x000fea0003800000 */
.L_x_6114:
        /* <DEDUP_REMOVED lines=12> */
.L_x_6128:
[----:B------:R-:W-:-:S05]  /*9220*/  CS2R R6, SRZ ;  /* 0x0000000000067805 */ /* 0x000fca000001ff00 */
[----:B------:R0:W-:Y:S01]  /*9230*/  STG.E.128 desc[UR36][R16.64], R4 ;  /* 0x0000000410007986 */ /* 0x0001e2000c101d24 */
[----:B------:R-:W-:Y:S05]  /*9240*/  BRA `(.L_x_6119) ;  /* 0x0000000800c87947 */ /* 0x000fea0003800000 */
.L_x_6127:
        /* <DEDUP_REMOVED lines=25> */
.L_x_6132:
[----:B------:R-:W-:Y:S05]  /*93e0*/  BSYNC B0 ;  /* 0x0000000000007941 */ /* 0x000fea0003800000 */
.L_x_6131:
[----:B------:R-:W-:-:S05]  /*93f0*/  LOP3.LUT R3, R0, R3, RZ, 0xfc, !PT ;  /* 0x0000000300037212 */ /* 0x000fca00078efcff */
[----:B------:R0:W-:Y:S01]  /*9400*/  STG.E.U8 desc[UR36][R16.64], R3 ;  /* 0x0000000310007986 */ /* 0x0001e2000c101124 */
[----:B------:R-:W-:Y:S05]  /*9410*/  BRA `(.L_x_6119) ;  /* 0x0000000800547947 */ /* 0x000fea0003800000 */
.L_x_6130:
        /* <DEDUP_REMOVED lines=17> */
.L_x_6134:
[----:B------:R-:W-:Y:S01]  /*9530*/  IMAD.MOV.U32 R0, RZ, RZ, 0x7f ;  /* 0x0000007fff007424 */ /* 0x000fe200078e00ff */
[----:B------:R-:W-:-:S04]  /*9540*/  ISETP.GT.U32.AND P0, PT, R2, 0x7f800000, PT ;  /* 0x7f8000000200780c */ /* 0x000fc80003f04070 */
[----:B------:R-:W-:-:S09]  /*9550*/  SEL R0, R0, 0x7c, P0 ;  /* 0x0000007c00007807 */ /* 0x000fd20000000000 */
.L_x_6135:
[----:B------:R-:W-:Y:S05]  /*9560*/  BSYNC B0 ;  /* 0x0000000000007941 */ /* 0x000fea0003800000 */
.L_x_6133:
[----:B------:R-:W-:-:S04]  /*9570*/  LOP3.LUT R2, R3, 0x80000000, RZ, 0xc0, !PT ;  /* 0x8000000003027812 */ /* 0x000fc800078ec0ff */
[----:B------:R-:W-:-:S04]  /*9580*/  SHF.R.U32.HI R3, RZ, 0x18, R2 ;  /* 0x00000018ff037819 */ /* 0x000fc80000011602 */
[----:B------:R-:W-:-:S05]  /*9590*/  LOP3.LUT R3, R0, R3, RZ, 0xfc, !PT ;  /* 0x0000000300037212 */ /* 0x000fca00078efcff */
[----:B------:R0:W-:Y:S01]  /*95a0*/  STG.E.U8 desc[UR36][R16.64], R3 ;  /* 0x0000000310007986 */ /* 0x0001e2000c101124 */
[----:B------:R-:W-:Y:S05]  /*95b0*/  BRA `(.L_x_6119) ;  /* 0x0000000400ec7947 */ /* 0x000fea0003800000 */
.L_x_6129:
        /* <DEDUP_REMOVED lines=8> */
.L_x_6126:
        /* <DEDUP_REMOVED lines=11> */
.L_x_6138:
        /* <DEDUP_REMOVED lines=21> */
.L_x_6141:
[----:B------:R-:W-:-:S04]  /*9840*/  LOP3.LUT R2, R3, 0x80000000, RZ, 0xc0, !PT ;  /* 0x8000000003027812 */ /* 0x000fc800078ec0ff */
[----:B------:R-:W-:-:S04]  /*9850*/  SHF.R.U32.HI R3, RZ, 0x18, R2 ;  /* 0x00000018ff037819 */ /* 0x000fc80000011602 */
[----:B------:R-:W-:-:S04]  /*9860*/  LOP3.LUT R0, R0, R3, RZ, 0xfc, !PT ;  /* 0x0000000300007212 */ /* 0x000fc800078efcff */
[----:B------:R-:W-:-:S07]  /*9870*/  PRMT R8, R0, 0x7610, R8 ;  /* 0x0000761000087816 */ /* 0x000fce0000000008 */
.L_x_6140:
[----:B------:R-:W-:Y:S05]  /*9880*/  BSYNC B0 ;  /* 0x0000000000007941 */ /* 0x000fea0003800000 */
.L_x_6139:
[----:B------:R0:W-:Y:S01]  /*9890*/  STG.E.U8 desc[UR36][R16.64], R8 ;  /* 0x0000000810007986 */ /* 0x0001e2000c101124 */
[----:B------:R-:W-:Y:S05]  /*98a0*/  BRA `(.L_x_6119) ;  /* 0x0000000400307947 */ /* 0x000fea0003800000 */
.L_x_6137:
[----:B------:R-:W-:Y:S01]  /*98b0*/  UMOV UR4, 0xf0000000 ;  /* 0xf000000000047882 */ /* 0x000fe20000000000 */
[----:B------:R-:W-:Y:S01]  /*98c0*/  UMOV UR5, 0x380fffff ;  /* 0x380fffff00057882 */ /* 0x000fe20000000000 */
[----:B------:R-:W0:Y:S01]  /*98d0*/  F2F.F32.F64 R3, R4 ;  /* 0x0000000400037310 */ /* 0x000e220000301000 */
        /* <DEDUP_REMOVED lines=18> */
.L_x_6144:
[----:B------:R-:W-:-:S04]  /*9a00*/  LOP3.LUT R2, R3, 0x80000000, RZ, 0xc0, !PT ;  /* 0x8000000003027812 */ /* 0x000fc800078ec0ff */
[----:B------:R-:W-:-:S04]  /*9a10*/  SHF.R.U32.HI R3, RZ, 0x18, R2 ;  /* 0x00000018ff037819 */ /* 0x000fc80000011602 */
[----:B------:R-:W-:-:S04]  /*9a20*/  LOP3.LUT R0, R0, R3, RZ, 0xfc, !PT ;  /* 0x0000000300007212 */ /* 0x000fc800078efcff */
[----:B------:R-:W-:-:S07]  /*9a30*/  PRMT R8, R0, 0x7610, R8 ;  /* 0x0000761000087816 */ /* 0x000fce0000000008 */
.L_x_6143:
[----:B------:R-:W-:Y:S05]  /*9a40*/  BSYNC B0 ;  /* 0x0000000000007941 */ /* 0x000fea0003800000 */
.L_x_6142:
[----:B------:R0:W-:Y:S01]  /*9a50*/  STG.E.U8 desc[UR36][R16.64], R8 ;  /* 0x0000000810007986 */ /* 0x0001e2000c101124 */
[----:B------:R-:W-:Y:S05]  /*9a60*/  BRA `(.L_x_6119) ;  /* 0x0000000000c07947 */ /* 0x000fea0003800000 */
.L_x_6136:
        /* <DEDUP_REMOVED lines=26> */
.L_x_6118:
        /* <DEDUP_REMOVED lines=16> */
.L_x_6147:
[----:B------:R-:W-:Y:S05]  /*9d10*/  BRA `(.L_x_6119) ;  /* 0x0000000000147947 */ /* 0x000fea0003800000 */
.L_x_6146:
[----:B------:R-:W0:Y:S02]  /*9d20*/  F2I.U64.F64.TRUNC R4, R4 ;  /* 0x0000000400047311 */ /* 0x000e24000030d800 */
[----:B0-----:R0:W-:Y:S01]  /*9d30*/  STG.E.64 desc[UR36][R16.64], R4 ;  /* 0x0000000410007986 */ /* 0x0011e2000c101b24 */
[----:B------:R-:W-:Y:S05]  /*9d40*/  BRA `(.L_x_6119) ;  /* 0x0000000000087947 */ /* 0x000fea0003800000 */
.L_x_6145:
[----:B------:R-:W0:Y:S02]  /*9d50*/  F2I.U32.F64.TRUNC R5, R4 ;  /* 0x0000000400057311 */ /* 0x000e24000030d000 */
[----:B0-----:R0:W-:Y:S02]  /*9d60*/  STG.E desc[UR36][R16.64], R5 ;  /* 0x0000000510007986 */ /* 0x0011e4000c101924 */
.L_x_6119:
[----:B------:R-:W-:-:S07]  /*9d70*/  VIADD R19, R19, 0x80 ;  /* 0x0000008013137836 */ /* 0x000fce0000000000 */
.L_x_6079:
[----:B------:R-:W-:Y:S05]  /*9d80*/  BSYNC B6 ;  /* 0x0000000000067941 */ /* 0x000fea0003800000 */
.L_x_6078:
[----:B------:R-:W-:Y:S02]  /*9d90*/  ULDC UR4, c[0x0][0x210] ;  /* 0x0000840000047ab9 */ /* 0x000fe40000000800 */
[----:B------:R-:W-:-:S13]  /*9da0*/  ISETP.GE.AND P0, PT, R19, UR4, PT ;  /* 0x0000000413007c0c */ /* 0x000fda000bf06270 */
[----:B------:R-:W-:Y:S05]  /*9db0*/  @P0 EXIT ;  /* 0x000000000000094d */ /* 0x000fea0003800000 */
        /* <DEDUP_REMOVED lines=303> */
.L_x_6148:
        /* <DEDUP_REMOVED lines=21> */
.L_x_6152:
[----:B------:R-:W2:Y:S02]  /*b200*/  LDG.E.U8 R2, desc[UR36][R2.64] ;  /* 0x0000002402027981 */ /* 0x000ea4000c1e1100 */
[----:B--2---:R0:W1:Y:S01]  /*b210*/  I2F.F64.U16 R4, R2 ;  /* 0x0000000200047312 */ /* 0x0040620000101800 */
[----:B------:R-:W-:Y:S05]  /*b220*/  BRA `(.L_x_6154) ;  /* 0x0000000c00707947 */ /* 0x000fea0003800000 */
.L_x_6151:
[----:B------:R-:W-:-:S13]  /*b230*/  ISETP.NE.AND P0, PT, R4, 0x2, PT ;  /* 0x000000020400780c */ /* 0x000fda0003f05270 */
[----:B------:R-:W-:Y:S05]  /*b240*/  @!P0 BRA `(.L_x_6155) ;  /* 0x0000000000288947 */ /* 0x000fea0003800000 */
[----:B------:R-:W-:-:S13]  /*b250*/  ISETP.NE.AND P0, PT, R4, 0x3, PT ;  /* 0x000000030400780c */ /* 0x000fda0003f05270 */
[----:B------:R-:W-:Y:S05]  /*b260*/  @!P0 BRA `(.L_x_6156) ;  /* 0x0000000000148947 */ /* 0x000fea0003800000 */
[----:B------:R-:W-:-:S13]  /*b270*/  ISETP.NE.AND P0, PT, R4, 0x4, PT ;  /* 0x000000040400780c */ /* 0x000fda0003f05270 */
[----:B------:R-:W-:Y:S05]  /*b280*/  @P0 BRA `(.L_x_6153) ;  /* 0x0000000800fc0947 */ /* 0x000fea0003800000 */
[----:B------:R-:W2:Y:S02]  /*b290*/  LDG.E.64 R4, desc[UR36][R2.64] ;  /* 0x0000002402047981 */ /* 0x000ea4000c1e1b00 */
[----:B--2---:R-:W2:Y:S01]  /*b2a0*/  I2F.F64.S64 R4, R4 ;  /* 0x0000000400047312 */ /* 0x004ea20000301c00 */
[----:B------:R-:W-:Y:S05]  /*b2b0*/  BRA `(.L_x_6154) ;  /* 0x0000000c004c7947 */ /* 0x000fea0003800000 */
.L_x_6156:
[----:B------:R-:W2:Y:S02]  /*b2c0*/  LDG.E R2, desc[UR36][R2.64] ;  /* 0x0000002402027981 */ /* 0x000ea4000c1e1900 */
[----:B--2---:R3:W4:Y:S01]  /*b2d0*/  I2F.F64 R4, R2 ;  /* 0x0000000200047312 */ /* 0x0047220000201c00 */
[----:B------:R-:W-:Y:S05]  /*b2e0*/  BRA `(.L_x_6154) ;  /* 0x0000000c00407947 */ /* 0x000fea0003800000 */
.L_x_6155:
[----:B------:R-:W2:Y:S02]  /*b2f0*/  LDG.E.U16 R2, desc[UR36][R2.64] ;  /* 0x0000002402027981 */ /* 0x000ea4000c1e1500 */
[----:B--2---:R0:W1:Y:S01]  /*b300*/  I2F.F64.S16 R4, R2 ;  /* 0x0000000200047312 */ /* 0x0040620000101c00 */
[----:B------:R-:W-:Y:S05]  /*b310*/  BRA `(.L_x_6154) ;  /* 0x0000000c00347947 */ /* 0x000fea0003800000 */
.L_x_6150:
        /* <DEDUP_REMOVED lines=10> */
.L_x_6158:
[----:B------:R-:W2:Y:S02]  /*b3c0*/  LDG.E.U16 R0, desc[UR36][R2.64] ;  /* 0x0000002402007981 */ /* 0x000ea4000c1e1500 */
[----:B--2---:R-:W-:-:S05]  /*b3d0*/  HADD2.F32 R0, -RZ, R0.H0_H0 ;  /* 0x20000000ff007230 */ /* 0x004fca0000004100 */
[----:B------:R-:W-:-:S04]  /*b3e0*/  FMUL.FTZ R0, R0, 1 ;  /* 0x3f80000000007820 */ /* 0x000fc80000410000 */
[----:B------:R0:W1:Y:S01]  /*b3f0*/  F2F.F64.F32 R4, R0 ;  /* 0x0000000000047310 */ /* 0x0000620000201800 */
[----:B------:R-:W-:Y:S05]  /*b400*/  BRA `(.L_x_6154) ;  /* 0x0000000800f87947 */ /* 0x000fea0003800000 */
.L_x_6157:
        /* <DEDUP_REMOVED lines=10> */
.L_x_6160:
[----:B------:R-:W2:Y:S02]  /*b4b0*/  LDG.E.U16 R2, desc[UR36][R2.64] ;  /* 0x0000002402027981 */ /* 0x000ea4000c1e1500 */
[----:B--2---:R-:W-:-:S05]  /*b4c0*/  HADD2.F32 R0, -RZ, R2.H0_H0 ;  /* 0x20000002ff007230 */ /* 0x004fca0000004100 */
[----:B------:R-:W-:-:S04]  /*b4d0*/  FMUL.FTZ R0, R0, 1 ;  /* 0x3f80000000007820 */ /* 0x000fc80000410000 */
[----:B------:R0:W1:Y:S01]  /*b4e0*/  F2F.F64.F32 R4, R0 ;  /* 0x0000000000047310 */ /* 0x0000620000201800 */
[----:B------:R-:W-:Y:S05]  /*b4f0*/  BRA `(.L_x_6154) ;  /* 0x0000000800bc7947 */ /* 0x000fea0003800000 */
.L_x_6159:
[----:B------:R0:W5:Y:S01]  /*b500*/  LDG.E.64 R4, desc[UR36][R2.64] ;  /* 0x0000002402047981 */ /* 0x000162000c1e1b00 */
[----:B------:R-:W-:Y:S05]  /*b510*/  BRA `(.L_x_6154) ;  /* 0x0000000800b47947 */ /* 0x000fea0003800000 */
.L_x_6149:
        /* <DEDUP_REMOVED lines=13> */
.L_x_6163:
[----:B------:R0:W5:Y:S01]  /*b5f0*/  LDG.E.64 R4, desc[UR36][R2.64] ;  /* 0x0000002402047981 */ /* 0x000162000c1e1b00 */
[----:B------:R-:W-:Y:S05]  /*b600*/  BRA `(.L_x_6154) ;  /* 0x0000000800787947 */ /* 0x000fea0003800000 */
.L_x_6162:
        /* <DEDUP_REMOVED lines=28> */
.L_x_6165:
        /* <DEDUP_REMOVED lines=15> */
.L_x_6164:
[----:B------:R-:W2:Y:S02]  /*b8c0*/  LDG.E.U16 R0, desc[UR36][R2.64] ;  /* 0x0000002402007981 */ /* 0x000ea4000c1e1500 */
[----:B--2---:R-:W-:-:S04]  /*b8d0*/  IMAD.U32 R0, R0, 0x10000, RZ ;  /* 0x0001000000007824 */ /* 0x004fc800078e00ff */
[----:B------:R-:W-:-:S04]  /*b8e0*/  FMUL.FTZ R0, R0, 1 ;  /* 0x3f80000000007820 */ /* 0x000fc80000410000 */
[----:B------:R0:W1:Y:S01]  /*b8f0*/  F2F.F64.F32 R4, R0 ;  /* 0x0000000000047310 */ /* 0x0000620000201800 */
[----:B------:R-:W-:Y:S05]  /*b900*/  BRA `(.L_x_6154) ;  /* 0x0000000400b87947 */ /* 0x000fea0003800000 */
.L_x_6161:
        /* <DEDUP_REMOVED lines=11> */
.L_x_6168:
        /* <DEDUP_REMOVED lines=21> */
.L_x_6172:
[----:B------:R-:W-:Y:S05]  /*bb10*/  BSYNC B1 ;  /* 0x0000000000017941 */ /* 0x000fea0003800000 */
.L_x_6171:
[----:B------:R-:W-:Y:S01]  /*bb20*/  LEA R3, R0, 0x3b800000, 0x17 ;  /* 0x3b80000000037811 */ /* 0x000fe200078eb8ff */
[----:B------:R-:W-:-:S05]  /*bb30*/  IMAD.SHL.U32 R0, R2, 0x100000, RZ ;  /* 0x0010000002007824 */ /* 0x000fca00078e00ff */
[----:B------:R-:W-:-:S07]  /*bb40*/  LOP3.LUT R0, R3, R0, R4, 0xfe, !PT ;  /* 0x0000000003007212 */ /* 0x000fce00078efe04 */
.L_x_6170:
[----:B------:R-:W-:Y:S05]  /*bb50*/  BSYNC B0 ;  /* 0x0000000000007941 */ /* 0x000fea0003800000 */
.L_x_6169:
[----:B------:R-:W-:-:S04]  /*bb60*/  FMUL.FTZ R0, R0, 1 ;  /* 0x3f80000000007820 */ /* 0x000fc80000410000 */
[----:B------:R0:W1:Y:S01]  /*bb70*/  F2F.F64.F32 R4, R0 ;  /* 0x0000000000047310 */ /* 0x0000620000201800 */
[----:B------:R-:W-:Y:S05]  /*bb80*/  BRA `(.L_x_6154) ;  /* 0x0000000400187947 */ /* 0x000fea0003800000 */
.L_x_6167:
        /* <DEDUP_REMOVED lines=12> */
[----:B------:R-:W-:Y:S02]  /*bc50*/  SHF.L.U32 R4, R3, 0x1f, RZ ;  /* 0x0000001f03047819 */ /* 0x000fe400000006ff */
[----:B------:R-:W-:-:S05]  /*bc60*/  SHF.R.U32.HI R0, RZ, 0x2, R0 ;  /* 0x00000002ff007819 */ /* 0x000fca0000011600 */
[----:B------:R-:W-:Y:S05]  /*bc70*/  @P0 BRA `(.L_x_6176) ;  /* 0x0000000000180947 */ /* 0x000fea0003800000 */
[----:B------:R-:W0:Y:S02]  /*bc80*/  FLO.U32 R3, R2 ;  /* 0x0000000200037300 */ /* 0x000e2400000e0000 */
[----:B0-----:R-:W-:-:S04]  /*bc90*/  IADD3 R3, -R3, 0x1f, RZ ;  /* 0x0000001f03037810 */ /* 0x001fc80007ffe1ff */
[----:B------:R-:W-:Y:S01]  /*bca0*/  IADD3 R0, R0, 0x1e, -R3 ;  /* 0x0000001e00007810 */ /* 0x000fe20007ffe803 */
[----:B------:R-:W-:-:S05]  /*bcb0*/  VIADD R5, R3, 0xffffffe3 ;  /* 0xffffffe303057836 */ /* 0x000fca0000000000 */
[----:B------:R-:W-:-:S04]  /*bcc0*/  SHF.L.U32 R5, R2, R5, RZ ;  /* 0x0000000502057219 */ /* 0x000fc800000006ff */
[----:B------:R-:W-:-:S07]  /*bcd0*/  LOP3.LUT R2, R5, 0x3, RZ, 0xc0, !PT ;  /* 0x0000000305027812 */ /* 0x000fce00078ec0ff */
.L_x_6176:
[----:B------:R-:W-:Y:S05]  /*bce0*/  BSYNC B1 ;  /* 0x0000000000017941 */ /* 0x000fea0003800000 */
.L_x_6175:
[----:B------:R-:W-:Y:S01]  /*bcf0*/  LEA R3, R0, 0x37800000, 0x17 ;  /* 0x3780000000037811 */ /* 0x000fe200078eb8ff */
[----:B------:R-:W-:-:S05]  /*bd00*/  IMAD.SHL.U32 R0, R2, 0x200000, RZ ;  /* 0x0020000002007824 */ /* 0x000fca00078e00ff */
[----:B------:R-:W-:-:S07]  /*bd10*/  LOP3.LUT R0, R3, R0, R4, 0xfe, !PT ;  /* 0x0000000003007212 */ /* 0x000fce00078efe04 */
.L_x_6174:
[----:B------:R-:W-:Y:S05]  /*bd20*/  BSYNC B0 ;  /* 0x0000000000007941 */ /* 0x000fea0003800000 */
.L_x_6173:
[----:B------:R-:W-:-:S04]  /*bd30*/  FMUL.FTZ R0, R0, 1 ;  /* 0x3f80000000007820 */ /* 0x000fc80000410000 */
[----:B------:R0:W1:Y:S01]  /*bd40*/  F2F.F64.F32 R4, R0 ;  /* 0x0000000000047310 */ /* 0x0000620000201800 */
[----:B------:R-:W-:Y:S05]  /*bd50*/  BRA `(.L_x_6154) ;  /* 0x0000000000a47947 */ /* 0x000fea0003800000 */
.L_x_6166:
        /* <DEDUP_REMOVED lines=14> */
.L_x_6180:
[----:B------:R-:W-:Y:S05]  /*be40*/  BSYNC B0 ;  /* 0x0000000000007941 */ /* 0x000fea0003800000 */
.L_x_6179:
[----:B------:R-:W-:-:S04]  /*be50*/  FMUL.FTZ R0, R0, 1 ;  /* 0x3f80000000007820 */ /* 0x000fc80000410000 */
[----:B------:R0:W1:Y:S01]  /*be60*/  F2F.F64.F32 R4, R0 ;  /* 0x0000000000047310 */ /* 0x0000620000201800 */
[----:B------:R-:W-:Y:S05]  /*be70*/  BRA `(.L_x_6154) ;  /* 0x00000000005c7947 */ /* 0x000fea0003800000 */
.L_x_6153:
[----:B------:R-:W-:Y:S01]  /*be80*/  MOV R0, 0x1c0 ;  /* 0x000001c000007802 */ /* 0x000fe20000000f00 */
[----:B------:R-:W-:Y:S01]  /*be90*/  ULDC.64 UR4, c[0x4][0x1a0] ;  /* 0x0100680000047ab9 */ /* 0x000fe20000000a00 */
[----:B------:R-:W-:Y:S01]  /*bea0*/  ULDC.64 UR6, c[0x4][0x60] ;  /* 0x0100180000067ab9 */ /* 0x000fe20000000a00 */
[----:B------:R-:W-:Y:S01]  /*beb0*/  IMAD.U32 R4, RZ, RZ, UR4 ;  /* 0x00000004ff047e24 */ /* 0x000fe2000f8e00ff */
[----:B------:R0:W1:Y:S01]  /*bec0*/  LDC.64 R2, c[0x4][R0] ;  /* 0x0100000000027b82 */ /* 0x0000620000000a00 */
[----:B------:R-:W-:Y:S01]  /*bed0*/  IMAD.U32 R5, RZ, RZ, UR5 ;  /* 0x00000005ff057e24 */ /* 0x000fe2000f8e00ff */
[----:B------:R-:W-:Y:S01]  /*bee0*/  ULDC.64 UR4, c[0x4][0x1a8] ;  /* 0x01006a0000047ab9 */ /* 0x000fe20000000a00 */
[----:B------:R-:W-:Y:S01]  /*bef0*/  HFMA2.MMA R13, -RZ, RZ, 0, 0 ;  /* 0x00000000ff0d7435 */ /* 0x000fe200000001ff */
[----:B------:R-:W-:Y:S02]  /*bf00*/  IMAD.U32 R6, RZ, RZ, UR4 ;  /* 0x00000004ff067e24 */ /* 0x000fe4000f8e00ff */
[----:B------:R-:W-:-:S02]  /*bf10*/  IMAD.U32 R7, RZ, RZ, UR5 ;  /* 0x00000005ff077e24 */ /* 0x000fc4000f8e00ff */
[----:B------:R-:W-:Y:S02]  /*bf20*/  IMAD.U32 R10, RZ, RZ, UR6 ;  /* 0x00000006ff0a7e24 */ /* 0x000fe4000f8e00ff */
[----:B------:R-:W-:Y:S02]  /*bf30*/  IMAD.U32 R11, RZ, RZ, UR7 ;  /* 0x00000007ff0b7e24 */ /* 0x000fe4000f8e00ff */
[----:B------:R-:W-:Y:S02]  /*bf40*/  IMAD.MOV.U32 R8, RZ, RZ, 0x4e ;  /* 0x0000004eff087424 */ /* 0x000fe400078e00ff */
[----:B0-----:R-:W-:-:S07]  /*bf50*/  IMAD.MOV.U32 R12, RZ, RZ, 0x1 ;  /* 0x00000001ff0c7424 */ /* 0x001fce00078e00ff */
[----:B------:R-:W-:-:S07]  /*bf60*/  LEPC R20, `(.L_x_6181) ;  /* 0x000000001014794e */ /* 0x000fce0000000000 */
[----:B-1----:R-:W-:Y:S05]  /*bf70*/  CALL.ABS.NOINC R2 ;  /* 0x0000000002007343 */ /* 0x002fea0003c00000 */
.L_x_6181:
[----:B------:R-:W-:Y:S01]  /*bf80*/  CS2R R4, SRZ ;  /* 0x0000000000047805 */ /* 0x000fe2000001ff00 */
[----:B------:R-:W-:Y:S06]  /*bf90*/  BRA `(.L_x_6154) ;  /* 0x0000000000147947 */ /* 0x000fec0003800000 */
.L_x_6178:
[----:B------:R-:W2:Y:S02]  /*bfa0*/  LDG.E.64 R4, desc[UR36][R2.64] ;  /* 0x0000002402047981 */ /* 0x000ea4000c1e1b00 */
[----:B--2---:R-:W0:Y:S01]  /*bfb0*/  I2F.F64.U64 R4, R4 ;  /* 0x0000000400047312 */ /* 0x004e220000301800 */
[----:B------:R-:W-:Y:S05]  /*bfc0*/  BRA `(.L_x_6154) ;  /* 0x0000000000087947 */ /* 0x000fea0003800000 */
.L_x_6177:
[----:B------:R-:W2:Y:S02]  /*bfd0*/  LDG.E R2, desc[UR36][R2.64] ;  /* 0x0000002402027981 */ /* 0x000ea4000c1e1900 */
[----:B--2---:R0:W1:Y:S02]  /*bfe0*/  I2F.F64.U32 R4, R2 ;  /* 0x0000000200047312 */ /* 0x0040640000201800 */
.L_x_6154:
[----:B012-45:R-:W-:Y:S01]  /*bff0*/  DSETP.GTU.AND P0, PT, |R4|, +INF , PT ;  /* 0x7ff000000400742a */ /* 0x037fe20003f0c200 */
[----:B------:R-:W0:-:S13]  /*c000*/  LDC.U8 R8, c[0x0][0x430] ;  /* 0x00010c00ff087b82 */ /* 0x000e1a0000000000 */
[----:B---3--:R-:W1:Y:S01]  /*c010*/  @!P0 LDC.64 R2, c[0x0][0x420] ;  /* 0x00010800ff028b82 */ /* 0x008e620000000a00 */
[----:B0-----:R-:W-:-:S04]  /*c020*/  PRMT R0, R8, 0x9910, RZ ;  /* 0x0000991008007816 */ /* 0x001fc800000000ff */
[----:B------:R-:W-:Y:S01]  /*c030*/  ISETP.GT.AND P1, PT, R0, 0x9, PT ;  /* 0x000000090000780c */ /* 0x000fe20003f24270 */
[----:B-1----:R-:W-:Y:S01]  /*c040*/  @!P0 DSETP.MIN.AND P2, P3, R4, R2, PT ;  /* 0x000000020400822a */ /* 0x002fe20003b40000 */
        /* <DEDUP_REMOVED lines=21> */
.L_x_6185:
[----:B------:R-:W0:Y:S02]  /*c1a0*/  F2I.S64.F64.TRUNC R4, R4 ;  /* 0x0000000400047311 */ /* 0x000e24000030d900 */
[----:B0-----:R-:W-:-:S05]  /*c1b0*/  IMAD.MOV.U32 R3, RZ, RZ, R4 ;  /* 0x000000ffff037224 */ /* 0x001fca00078e0004 */
[----:B------:R-:W-:Y:S01]  /*c1c0*/  STG.E.U8 desc[UR36][R16.64], R3 ;  /* 0x0000000310007986 */ /* 0x000fe2000c101124 */
[----:B------:R-:W-:Y:S05]  /*c1d0*/  EXIT ;  /* 0x000000000000794d */ /* 0x000fea0003800000 */
.L_x_6184:
        /* <DEDUP_REMOVED lines=9> */
.L_x_6188:
[----:B------:R-:W0:Y:S02]  /*c270*/  F2I.F64.TRUNC R5, R4 ;  /* 0x0000000400057311 */ /* 0x000e24000030d100 */
[----:B0-----:R-:W-:Y:S01]  /*c280*/  STG.E desc[UR36][R16.64], R5 ;  /* 0x0000000510007986 */ /* 0x001fe2000c101924 */
[----:B------:R-:W-:Y:S05]  /*c290*/  EXIT ;  /* 0x000000000000794d */ /* 0x000fea0003800000 */
.L_x_6187:
[----:B------:R-:W0:Y:S02]  /*c2a0*/  F2I.F64.TRUNC R5, R4 ;  /* 0x0000000400057311 */ /* 0x000e24000030d100 */
[----:B0-----:R-:W-:Y:S01]  /*c2b0*/  STG.E.U16 desc[UR36][R16.64], R5 ;  /* 0x0000000510007986 */ /* 0x001fe2000c101524 */
[----:B------:R-:W-:Y:S05]  /*c2c0*/  EXIT ;  /* 0x000000000000794d */ /* 0x000fea0003800000 */
.L_x_6183:
        /* <DEDUP_REMOVED lines=13> */
.L_x_6190:
        /* <DEDUP_REMOVED lines=8> */
.L_x_6189:
        /* <DEDUP_REMOVED lines=12> */
[----:B------:R-:W-:Y:S01]  /*c4e0*/  STG.E.64 desc[UR36][R16.64], R2 ;  /* 0x0000000210007986 */ /* 0x000fe2000c101b24 */
[----:B------:R-:W-:Y:S05]  /*c4f0*/  EXIT ;  /* 0x000000000000794d */ /* 0x000fea0003800000 */
.L_x_6192:
[----:B------:R-:W-:Y:S01]  /*c500*/  UMOV UR4, 0xf0000000 ;  /* 0xf000000000047882 */ /* 0x000fe20000000000 */
[----:B------:R-:W-:Y:S01]  /*c510*/  UMOV UR5, 0x380fffff ;  /* 0x380fffff00057882 */ /* 0x000fe20000000000 */
[----:B------:R-:W0:Y:S01]  /*c520*/  F2F.F32.F64 R0, R4 ;  /* 0x0000000400007310 */ /* 0x000e220000301000 */
[----:B------:R-:W-:-:S14]  /*c530*/  DSETP.GEU.AND P0, PT, |R4|, UR4, PT ;  /* 0x0000000404007e2a */ /* 0x000fdc000bf0e200 */
[----:B0-----:R-:W-:-:S05]  /*c540*/  @!P0 FMUL R0, R0, 1.175494350822287508e-38 ;  /* 0x0080000000008820 */ /* 0x001fca0000400000 */
[----:B------:R-:W-:-:S04]  /*c550*/  F2FP.F16.F32.PACK_AB R3, RZ, R0 ;  /* 0x00000000ff03723e */ /* 0x000fc800000000ff */
[----:B------:R-:W-:-:S05]  /*c560*/  PRMT R3, R3, 0x5410, RZ ;  /* 0x0000541003037816 */ /* 0x000fca00000000ff */
[----:B------:R-:W-:Y:S01]  /*c570*/  STG.E desc[UR36][R16.64], R3 ;  /* 0x0000000310007986 */ /* 0x000fe2000c101924 */
[----:B------:R-:W-:Y:S05]  /*c580*/  EXIT ;  /* 0x000000000000794d */ /* 0x000fea0003800000 */
.L_x_6191:
[----:B------:R-:W-:Y:S01]  /*c590*/  STG.E.64 desc[UR36][R16.64], R4 ;  /* 0x0000000410007986 */ /* 0x000fe2000c101b24 */
[----:B------:R-:W-:Y:S05]  /*c5a0*/  EXIT ;  /* 0x000000000000794d */ /* 0x000fea0003800000 */
.L_x_6182:
        /* <DEDUP_REMOVED lines=10> */
[----:B------:R-:W-:Y:S01]  /*c650*/  STG.E.U8 desc[UR36][R16.64], R3 ;  /* 0x0000000310007986 */ /* 0x000fe2000c101124 */
[----:B------:R-:W-:Y:S05]  /*c660*/  EXIT ;  /* 0x000000000000794d */ /* 0x000fea0003800000 */
.L_x_6195:
[----:B------:R-:W-:-:S05]  /*c670*/  CS2R R6, SRZ ;  /* 0x0000000000067805 */ /* 0x000fca000001ff00 */
[----:B------:R-:W-:Y:S01]  /*c680*/  STG.E.128 desc[UR36][R16.64], R4 ;  /* 0x0000000410007986 */ /* 0x000fe2000c101d24 */
[----:B------:R-:W-:Y:S05]  /*c690*/  EXIT ;  /* 0x000000000000794d */ /* 0x000fea0003800000 */
.L_x_6194:
        /* <DEDUP_REMOVED lines=25> */
.L_x_6199:
[----:B------:R-:W-:Y:S05]  /*c830*/  BSYNC B0 ;  /* 0x0000000000007941 */ /* 0x000fea0003800000 */
.L_x_6198:
[----:B------:R-:W-:-:S05]  /*c840*/  LOP3.LUT R3, R0, R3, RZ, 0xfc, !PT ;  /* 0x0000000300037212 */ /* 0x000fca00078efcff */
[----:B------:R-:W-:Y:S01]  /*c850*/  STG.E.U8 desc[UR36][R16.64], R3 ;  /* 0x0000000310007986 */ /* 0x000fe2000c101124 */
[----:B------:R-:W-:Y:S05]  /*c860*/  EXIT ;  /* 0x000000000000794d */ /* 0x000fea0003800000 */
.L_x_6197:
        /* <DEDUP_REMOVED lines=17> */
.L_x_6201:
[----:B------:R-:W-:Y:S01]  /*c980*/  IMAD.MOV.U32 R0, RZ, RZ, 0x7f ;  /* 0x0000007fff007424 */ /* 0x000fe200078e00ff */
[----:B------:R-:W-:-:S04]  /*c990*/  ISETP.GT.U32.AND P0, PT, R2, 0x7f800000, PT ;  /* 0x7f8000000200780c */ /* 0x000fc80003f04070 */
[----:B------:R-:W-:-:S09]  /*c9a0*/  SEL R0, R0, 0x7c, P0 ;  /* 0x0000007c00007807 */ /* 0x000fd20000000000 */
.L_x_6202:
[----:B------:R-:W-:Y:S05]  /*c9b0*/  BSYNC B0 ;  /* 0x0000000000007941 */ /* 0x000fea0003800000 */
.L_x_6200:
[----:B------:R-:W-:-:S04]  /*c9c0*/  LOP3.LUT R2, R3, 0x80000000, RZ, 0xc0, !PT ;  /* 0x8000000003027812 */ /* 0x000fc800078ec0ff */
[----:B------:R-:W-:-:S04]  /*c9d0*/  SHF.R.U32.HI R3, RZ, 0x18, R2 ;  /* 0x00000018ff037819 */ /* 0x000fc80000011602 */
[----:B------:R-:W-:-:S05]  /*c9e0*/  LOP3.LUT R3, R0, R3, RZ, 0xfc, !PT ;  /* 0x0000000300037212 */ /* 0x000fca00078efcff */
[----:B------:R-:W-:Y:S01]  /*c9f0*/  STG.E.U8 desc[UR36][R16.64], R3 ;  /* 0x0000000310007986 */ /* 0x000fe2000c101124 */
[----:B------:R-:W-:Y:S05]  /*ca00*/  EXIT ;  /* 0x000000000000794d */ /* 0x000fea0003800000 */
.L_x_6196:
        /* <DEDUP_REMOVED lines=8> */
.L_x_6193:
        /* <DEDUP_REMOVED lines=11> */
.L_x_6205:
        /* <DEDUP_REMOVED lines=21> */
.L_x_6208:
[----:B------:R-:W-:-:S04]  /*cc90*/  LOP3.LUT R2, R3, 0x80000000, RZ, 0xc0, !PT ;  /* 0x8000000003027812 */ /* 0x000fc800078ec0ff */
[----:B------:R-:W-:-:S04]  /*cca0*/  SHF.R.U32.HI R3, RZ, 0x18, R2 ;  /* 0x00000018ff037819 */ /* 0x000fc80000011602 */
[----:B------:R-:W-:-:S04]  /*ccb0*/  LOP3.LUT R0, R0, R3, RZ, 0xfc, !PT ;  /* 0x0000000300007212 */ /* 0x000fc800078efcff */
[----:B------:R-:W-:-:S07]  /*ccc0*/  PRMT R8, R0, 0x7610, R8 ;  /* 0x0000761000087816 */ /* 0x000fce0000000008 */
.L_x_6207:
[----:B------:R-:W-:Y:S05]  /*ccd0*/  BSYNC B0 ;  /* 0x0000000000007941 */ /* 0x000fea0003800000 */
.L_x_6206:
[----:B------:R-:W-:Y:S01]  /*cce0*/  STG.E.U8 desc[UR36][R16.64], R8 ;  /* 0x0000000810007986 */ /* 0x000fe2000c101124 */
[----:B------:R-:W-:Y:S05]  /*ccf0*/  EXIT ;  /* 0x000000000000794d */ /* 0x000fea0003800000 */
.L_x_6204:
        /* <DEDUP_REMOVED lines=21> */
.L_x_6211:
[----:B------:R-:W-:-:S04]  /*ce50*/  LOP3.LUT R2, R3, 0x80000000, RZ, 0xc0, !PT ;  /* 0x8000000003027812 */ /* 0x000fc800078ec0ff */
[----:B------:R-:W-:-:S04]  /*ce60*/  SHF.R.U32.HI R3, RZ, 0x18, R2 ;  /* 0x00000018ff037819 */ /* 0x000fc80000011602 */
[----:B------:R-:W-:-:S04]  /*ce70*/  LOP3.LUT R0, R0, R3, RZ, 0xfc, !PT ;  /* 0x0000000300007212 */ /* 0x000fc800078efcff */
[----:B------:R-:W-:-:S07]  /*ce80*/  PRMT R8, R0, 0x7610, R8 ;  /* 0x0000761000087816 */ /* 0x000fce0000000008 */
.L_x_6210:
[----:B------:R-:W-:Y:S05]  /*ce90*/  BSYNC B0 ;  /* 0x0000000000007941 */ /* 0x000fea0003800000 */
.L_x_6209:
[----:B------:R-:W-:Y:S01]  /*cea0*/  STG.E.U8 desc[UR36][R16.64], R8 ;  /* 0x0000000810007986 */ /* 0x000fe2000c101124 */
[----:B------:R-:W-:Y:S05]  /*ceb0*/  EXIT ;  /* 0x000000000000794d */ /* 0x000fea0003800000 */
.L_x_6203:
        /* <DEDUP_REMOVED lines=16> */
[----:B------:R-:W-:Y:S01]  /*cfc0*/  HFMA2.MMA R3, -RZ, RZ, 0, 1.5199184417724609375e-05 ;  /* 0x000000ffff037435 */ /* 0x000fe200000001ff */
        /* <DEDUP_REMOVED lines=9> */
.L_x_6186:
        /* <DEDUP_REMOVED lines=16> */
.L_x_6214:
[----:B------:R-:W-:Y:S05]  /*d160*/  EXIT ;  /* 0x000000000000794d */ /* 0x000fea0003800000 */
.L_x_6213:
[----:B------:R-:W0:Y:S02]  /*d170*/  F2I.U64.F64.TRUNC R4, R4 ;  /* 0x0000000400047311 */ /* 0x000e24000030d800 */
[----:B0-----:R-:W-:Y:S01]  /*d180*/  STG.E.64 desc[UR36][R16.64], R4 ;  /* 0x0000000410007986 */ /* 0x001fe2000c101b24 */
[----:B------:R-:W-:Y:S05]  /*d190*/  EXIT ;  /* 0x000000000000794d */ /* 0x000fea0003800000 */
.L_x_6212:
[----:B------:R-:W0:Y:S02]  /*d1a0*/  F2I.U32.F64.TRUNC R5, R4 ;  /* 0x0000000400057311 */ /* 0x000e24000030d000 */
[----:B0-----:R-:W-:Y:S01]  /*d1b0*/  STG.E desc[UR36][R16.64], R5 ;  /* 0x0000000510007986 */ /* 0x001fe2000c101924 */
[----:B------:R-:W-:Y:S05]  /*d1c0*/  EXIT ;  /* 0x000000000000794d */ /* 0x000fea0003800000 */
.L_x_6215:
        /* <DEDUP_REMOVED lines=11> */
.L_x_36179:


//--------------------- .text._ZN2at6native27unrolled_elementwise_kernelIZZZNS0_21clamp_max_kernel_cudaERNS_18TensorIteratorBaseERKN3c106ScalarEENKUlvE_clEvENKUlvE4_clEvEUldE_St5arrayIPcLm2EELi4E23TrivialOffsetCalculatorILi1EjESF_NS0_6memory12LoadWithCastILi1EEENSG_13StoreWithCastILi1EEEEEviT_T0_T2_T3_T4_T5_ --------------------------
	.section	.text._ZN2at6native27unrolled_elementwise_kernelIZZZNS0_21clamp_max_kernel_cudaERNS_18TensorIteratorBaseERKN3c106ScalarEENKUlvE_clEvENKUlvE4_clEvEUldE_St5arrayIPcLm2EELi4E23TrivialOffsetCalculatorILi1EjESF_NS0_6memory12LoadWithCastILi1EEENSG_13StoreWithCastILi1EEEEEviT_T0_T2_T3_T4_T5_,"ax",@progbits
	.align	128
        .global         _ZN2at6native27unrolled_elementwise_kernelIZZZNS0_21clamp_max_kernel_cudaERNS_18TensorIteratorBaseERKN3c106ScalarEENKUlvE_clEvENKUlvE4_clEvEUldE_St5arrayIPcLm2EELi4E23TrivialOffsetCalculatorILi1EjESF_NS0_6memory12LoadWithCastILi1EEENSG_13StoreWithCastILi1EEEEEviT_T0_T2_T3_T4_T5_
        .type           _ZN2at6native27unrolled_elementwise_kernelIZZZNS0_21clamp_max_kernel_cudaERNS_18TensorIteratorBaseERKN3c106ScalarEENKUlvE_clEvENKUlvE4_clEvEUldE_St5arrayIPcLm2EELi4E23TrivialOffsetCalculatorILi1EjESF_NS0_6memory12LoadWithCastILi1EEENSG_13StoreWithCastILi1EEEEEviT_T0_T2_T3_T4_T5_,@function
        .size           _ZN2at6native27unrolled_elementwise_kernelIZZZNS0_21clamp_max_kernel_cudaERNS_18TensorIteratorBaseERKN3c106ScalarEENKUlvE_clEvENKUlvE4_clEvEUldE_St5arrayIPcLm2EELi4E23TrivialOffsetCalculatorILi1EjESF_NS0_6memory12LoadWithCastILi1EEENSG_13StoreWithCastILi1EEEEEviT_T0_T2_T3_T4_T5_,(.L_x_36180 - _ZN2at6native27unrolled_elementwise_kernelIZZZNS0_21clamp_max_kernel_cudaERNS_18TensorIteratorBaseERKN3c106ScalarEENKUlvE_clEvENKUlvE4_clEvEUldE_St5arrayIPcLm2EELi4E23TrivialOffsetCalculatorILi1EjESF_NS0_6memory12LoadWithCastILi1EEENSG_13StoreWithCastILi1EEEEEviT_T0_T2_T3_T4_T5_)
        .other          _ZN2at6native27unrolled_elementwise_kernelIZZZNS0_21clamp_max_kernel_cudaERNS_18TensorIteratorBaseERKN3c106ScalarEENKUlvE_clEvENKUlvE4_clEvEUldE_St5arrayIPcLm2EELi4E23TrivialOffsetCalculatorILi1EjESF_NS0_6memory12LoadWithCastILi1EEENSG_13StoreWithCastILi1EEEEEviT_T0_T2_T3_T4_T5_,@"STO_CUDA_ENTRY STV_DEFAULT"
_ZN2at6native27unrolled_elementwise_kernelIZZZNS0_21clamp_max_kernel_cudaERNS_18TensorIteratorBaseERKN3c106ScalarEENKUlvE_clEvENKUlvE4_clEvEUldE_St5arrayIPcLm2EELi4E23TrivialOffsetCalculatorILi1EjESF_NS0_6memory12LoadWithCastILi1EEENSG_13StoreWithCastILi1EEEEEviT_T0_T2_T3_T4_T5_:
.text._ZN2at6native27unrolled_elementwise_kernelIZZZNS0_21clamp_max_kernel_cudaERNS_18TensorIteratorBaseERKN3c106ScalarEENKUlvE_clEvENKUlvE4_clEvEUldE_St5arrayIPcLm2EELi4E23TrivialOffsetCalculatorILi1EjESF_NS0_6memory12LoadWithCastILi1EEENSG_13StoreWithCastILi1EEEEEviT_T0_T2_T3_T4_T5_:
        /* <DEDUP_REMOVED lines=32> */
.L_x_6221:
[----:B------:R-:W2:Y:S02]  /*0200*/  LDG.E.U8 R4, desc[UR36][R4.64] ;  /* 0x0000002404047981 */ /* 0x000ea4000c1e1100 */
[----:B--2---:R0:W1:Y:S01]  /*0210*/  I2F.F64.U16 R28, R4 ;  /* 0x00000004001c7312 */ /* 0x0040620000101800 */
[----:B------:R-:W-:Y:S05]  /*0220*/  BRA `(.L_x_6223) ;  /* 0x0000000c00747947 */ /* 0x000fea0003800000 */
.L_x_6220:
        /* <DEDUP_REMOVED lines=9> */
.L_x_6225:
[----:B------:R-:W2:Y:S02]  /*02c0*/  LDG.E R4, desc[UR36][R4.64] ;  /* 0x0000002404047981 */ /* 0x000ea4000c1e1900 */
[----:B--2---:R1:W2:Y:S01]  /*02d0*/  I2F.F64 R28, R4 ;  /* 0x00000004001c7312 */ /* 0x0042a20000201c00 */
[----:B------:R-:W-:Y:S05]  /*02e0*/  BRA `(.L_x_6223) ;  /* 0x0000000c00447947 */ /* 0x000fea0003800000 */
.L_x_6224:
[----:B------:R-:W2:Y:S02]  /*02f0*/  LDG.E.U16 R4, desc[UR36][R4.64] ;  /* 0x0000002404047981 */ /* 0x000ea4000c1e1500 */
[----:B--2---:R3:W4:Y:S01]  /*0300*/  I2F.F64.S16 R28, R4 ;  /* 0x00000004001c7312 */ /* 0x0047220000101c00 */
[----:B------:R-:W-:Y:S05]  /*0310*/  BRA `(.L_x_6223) ;  /* 0x0000000c00387947 */ /* 0x000fea0003800000 */
.L_x_6219:
        /* <DEDUP_REMOVED lines=10> */
.L_x_6227:
[----:B------:R-:W2:Y:S02]  /*03c0*/  LDG.E.U16 R0, desc[UR36][R4.64] ;  /* 0x0000002404007981 */ /* 0x000ea4000c1e1500 */
[----:B--2---:R-:W-:-:S05]  /*03d0*/  HADD2.F32 R0, -RZ, R0.H0_H0 ;  /* 0x20000000ff007230 */ /* 0x004fca0000004100 */
[----:B------:R-:W-:-:S04]  /*03e0*/  FMUL.FTZ R0, R0, 1 ;  /* 0x3f80000000007820 */ /* 0x000fc80000410000 */
[----:B------:R0:W1:Y:S01]  /*03f0*/  F2F.F64.F32 R28, R0 ;  /* 0x00000000001c7310 */ /* 0x0000620000201800 */
[----:B------:R-:W-:Y:S05]  /*0400*/  BRA `(.L_x_6223) ;  /* 0x0000000800fc7947 */ /* 0x000fea0003800000 */
.L_x_6226:
        /* <DEDUP_REMOVED lines=10> */
.L_x_6229:
[----:B------:R-:W2:Y:S02]  /*04b0*/  LDG.E.U16 R4, desc[UR36][R4.64] ;  /* 0x0000002404047981 */ /* 0x000ea4000c1e1500 */
[----:B--2---:R-:W-:-:S05]  /*04c0*/  HADD2.F32 R0, -RZ, R4.H0_H0 ;  /* 0x20000004ff007230 */ /* 0x004fca0000004100 */
[----:B------:R-:W-:-:S04]  /*04d0*/  FMUL.FTZ R0, R0, 1 ;  /* 0x3f80000000007820 */ /* 0x000fc80000410000 */
[----:B------:R0:W1:Y:S01]  /*04e0*/  F2F.F64.F32 R28, R0 ;  /* 0x00000000001c7310 */ /* 0x0000620000201800 */
[----:B------:R-:W-:Y:S05]  /*04f0*/  BRA `(.L_x_6223) ;  /* 0x0000000800c07947 */ /* 0x000fea0003800000 */
.L_x_6228:
[----:B------:R0:W5:Y:S01]  /*0500*/  LDG.E.64 R28, desc[UR36][R4.64] ;  /* 0x00000024041c7981 */ /* 0x000162000c1e1b00 */
[----:B------:R-:W-:Y:S05]  /*0510*/  BRA `(.L_x_6223) ;  /* 0x0000000800b87947 */ /* 0x000fea0003800000 */
.L_x_6218:
        /* <DEDUP_REMOVED lines=13> */
.L_x_6232:
[----:B------:R0:W5:Y:S01]  /*05f0*/  LDG.E.64 R28, desc[UR36][R4.64] ;  /* 0x00000024041c7981 */ /* 0x000162000c1e1b00 */
[----:B------:R-:W-:Y:S05]  /*0600*/  BRA `(.L_x_6223) ;  /* 0x00000008007c7947 */ /* 0x000fea0003800000 */
.L_x_6231:
        /* <DEDUP_REMOVED lines=28> */
.L_x_6234:
        /* <DEDUP_REMOVED lines=16> */
.L_x_6233:
[----:B------:R-:W2:Y:S02]  /*08d0*/  LDG.E.U16 R0, desc[UR36][R4.64] ;  /* 0x0000002404007981 */ /* 0x000ea4000c1e1500 */
[----:B--2---:R-:W-:-:S04]  /*08e0*/  IMAD.U32 R0, R0, 0x10000, RZ ;  /* 0x0001000000007824 */ /* 0x004fc800078e00ff */
[----:B------:R-:W-:-:S04]  /*08f0*/  FMUL.FTZ R0, R0, 1 ;  /* 0x3f80000000007820 */ /* 0x000fc80000410000 */
[----:B------:R0:W1:Y:S01]  /*0900*/  F2F.F64.F32 R28, R0 ;  /* 0x00000000001c7310 */ /* 0x0000620000201800 */
[----:B------:R-:W-:Y:S05]  /*0910*/  BRA `(.L_x_6223) ;  /* 0x0000000400b87947 */ /* 0x000fea0003800000 */
.L_x_6230:
        /* <DEDUP_REMOVED lines=11> */
.L_x_6237:
        /* <DEDUP_REMOVED lines=21> */
.L_x_6241:
[----:B------:R-:W-:Y:S05]  /*0b20*/  BSYNC B1 ;  /* 0x0000000000017941 */ /* 0x000fea0003800000 */
.L_x_6240:
[----:B------:R-:W-:Y:S01]  /*0b30*/  LEA R5, R0, 0x3b800000, 0x17 ;  /* 0x3b80000000057811 */ /* 0x000fe200078eb8ff */
[----:B------:R-:W-:-:S05]  /*0b40*/  IMAD.SHL.U32 R0, R3, 0x100000, RZ ;  /* 0x0010000003007824 */ /* 0x000fca00078e00ff */
[----:B------:R-:W-:-:S07]  /*0b50*/  LOP3.LUT R0, R5, R0, R6, 0xfe, !PT ;  /* 0x0000000005007212 */ /* 0x000fce00078efe06 */
.L_x_6239:
[----:B------:R-:W-:Y:S05]  /*0b60*/  BSYNC B0 ;  /* 0x0000000000007941 */ /* 0x000fea0003800000 */
.L_x_6238:
[----:B------:R-:W-:-:S04]  /*0b70*/  FMUL.FTZ R0, R0, 1 ;  /* 0x3f80000000007820 */ /* 0x000fc80000410000 */
[----:B------:R0:W1:Y:S01]  /*0b80*/  F2F.F64.F32 R28, R0 ;  /* 0x00000000001c7310 */ /* 0x0000620000201800 */
[----:B------:R-:W-:Y:S05]  /*0b90*/  BRA `(.L_x_6223) ;  /* 0x0000000400187947 */ /* 0x000fea0003800000 */
.L_x_6236:
        /* <DEDUP_REMOVED lines=21> */
.L_x_6245:
[----:B------:R-:W-:Y:S05]  /*0cf0*/  BSYNC B1 ;  /* 0x0000000000017941 */ /* 0x000fea0003800000 */
.L_x_6244:
[----:B------:R-:W-:Y:S01]  /*0d00*/  LEA R5, R0, 0x37800000, 0x17 ;  /* 0x3780000000057811 */ /* 0x000fe200078eb8ff */
[----:B------:R-:W-:-:S05]  /*0d10*/  IMAD.SHL.U32 R0, R3, 0x200000, RZ ;  /* 0x0020000003007824 */ /* 0x000fca00078e00ff */
[----:B------:R-:W-:-:S07]  /*0d20*/  LOP3.LUT R0, R5, R0, R6, 0xfe, !PT ;  /* 0x0000000005007212 */ /* 0x000fce00078efe06 */
.L_x_6243:
[----:B------:R-:W-:Y:S05]  /*0d30*/  BSYNC B0 ;  /* 0x0000000000007941 */ /* 0x000fea0003800000 */
.L_x_6242:
[----:B------:R-:W-:-:S04]  /*0d40*/  FMUL.FTZ R0, R0, 1 ;  /* 0x3f80000000007820 */ /* 0x000fc80000410000 */
[----:B------:R0:W1:Y:S01]  /*0d50*/  F2F.F64.F32 R28, R0 ;  /* 0x00000000001c7310 */ /* 0x0000620000201800 */
[----:B------:R-:W-:Y:S05]  /*0d60*/  BRA `(.L_x_6223) ;  /* 0x0000000000a47947 */ /* 0x000fea0003800000 */
.L_x_6235:
        /* <DEDUP_REMOVED lines=14> */
.L_x_6249:
[----:B------:R-:W-:Y:S05]  /*0e50*/  BSYNC B0 ;  /* 0x0000000000007941 */ /* 0x000fea0003800000 */
.L_x_6248:
[----:B------:R-:W-:-:S04]  /*0e60*/  FMUL.FTZ R0, R0, 1 ;  /* 0x3f80000000007820 */ /* 0x000fc80000410000 */
[----:B------:R0:W1:Y:S01]  /*0e70*/  F2F.F64.F32 R28, R0 ;  /* 0x00000000001c7310 */ /* 0x0000620000201800 */
[----:B------:R-:W-:Y:S05]  /*0e80*/  BRA `(.L_x_6223) ;  /* 0x00000000005c7947 */ /* 0x000fea0003800000 */
.L_x_6222:
        /* <DEDUP_REMOVED lines=16> */
.L_x_6250:
[----:B------:R-:W-:Y:S01]  /*0f90*/  CS2R R28, SRZ ;  /* 0x00000000001c7805 */ /* 0x000fe2000001ff00 */
[----:B------:R-:W-:Y:S06]  /*0fa0*/  BRA `(.L_x_6223) ;  /* 0x0000000000147947 */ /* 0x000fec0003800000 */
.L_x_6247:
[----:B------:R-:W2:Y:S02]  /*0fb0*/  LDG.E.64 R28, desc[UR36][R4.64] ;  /* 0x00000024041c7981 */ /* 0x000ea4000c1e1b00 */
[----:B--2---:R-:W0:Y:S01]  /*0fc0*/  I2F.F64.U64 R28, R28 ;  /* 0x0000001c001c7312 */ /* 0x004e220000301800 */
[----:B------:R-:W-:Y:S05]  /*0fd0*/  BRA `(.L_x_6223) ;  /* 0x0000000000087947 */ /* 0x000fea0003800000 */
.L_x_6246:
[----:B------:R-:W2:Y:S02]  /*0fe0*/  LDG.E R4, desc[UR36][R4.64] ;  /* 0x0000002404047981 */ /* 0x000ea4000c1e1900 */
[----:B--2---:R0:W1:Y:S02]  /*0ff0*/  I2F.F64.U32 R28, R4 ;  /* 0x00000004001c7312 */ /* 0x0040640000201800 */
.L_x_6223:
[----:B------:R-:W3:Y:S02]  /*1000*/  S2R R18, SR_TID.X ;  /* 0x0000000000127919 */ /* 0x000ee40000002100 */
[----:B---3--:R-:W-:-:S07]  /*1010*/  VIADD R18, R18, 0x80 ;  /* 0x0000008012127836 */ /* 0x008fce0000000000 */
.L_x_6217:
[----:B------:R-:W-:Y:S05]  /*1020*/  BSYNC B6 ;  /* 0x0000000000067941 */ /* 0x000fea0003800000 */
.L_x_6216:
        /* <DEDUP_REMOVED lines=24> */
.L_x_6256:
[----:B------:R-:W3:Y:S02]  /*11b0*/  LDG.E.U8 R4, desc[UR36][R4.64] ;  /* 0x0000002404047981 */ /* 0x000ee4000c1e1100 */
[----:B---3--:R0:W1:Y:S01]  /*11c0*/  I2F.F64.U16 R32, R4 ;  /* 0x0000000400207312 */ /* 0x0080620000101800 */
[----:B------:R-:W-:Y:S05]  /*11d0*/  BRA `(.L_x_6258) ;  /* 0x0000000c00707947 */ /* 0x000fea0003800000 */
.L_x_6255:
        /* <DEDUP_REMOVED lines=9> */
.L_x_6260:
[----:B------:R-:W3:Y:S02]  /*1270*/  LDG.E R4, desc[UR36][R4.64] ;  /* 0x0000002404047981 */ /* 0x000ee4000c1e1900 */
[----:B---3--:R0:W1:Y:S01]  /*1280*/  I2F.F64 R32, R4 ;  /* 0x0000000400207312 */ /* 0x0080620000201c00 */
[----:B------:R-:W-:Y:S05]  /*1290*/  BRA `(.L_x_6258) ;  /* 0x0000000c00407947 */ /* 0x000fea0003800000 */
.L_x_6259:
[----:B------:R-:W3:Y:S02]  /*12a0*/  LDG.E.U16 R4, desc[UR36][R4.64] ;  /* 0x0000002404047981 */ /* 0x000ee4000c1e1500 */
[----:B---3--:R0:W1:Y:S01]  /*12b0*/  I2F.F64.S16 R32, R4 ;  /* 0x0000000400207312 */ /* 0x0080620000101c00 */
[----:B------:R-:W-:Y:S05]  /*12c0*/  BRA `(.L_x_6258) ;  /* 0x0000000c00347947 */ /* 0x000fea0003800000 */
.L_x_6254:
        /* <DEDUP_REMOVED lines=10> */
.L_x_6262:
[----:B------:R-:W3:Y:S02]  /*1370*/  LDG.E.U16 R0, desc[UR36][R4.64] ;  /* 0x0000002404007981 */ /* 0x000ee4000c1e1500 */
[----:B---3--:R-:W-:-:S05]  /*1380*/  HADD2.F32 R0, -RZ, R0.H0_H0 ;  /* 0x20000000ff007230 */ /* 0x008fca0000004100 */
[----:B------:R-:W-:-:S04]  /*1390*/  FMUL.FTZ R0, R0, 1 ;  /* 0x3f80000000007820 */ /* 0x000fc80000410000 */
[----:B------:R0:W1:Y:S01]  /*13a0*/  F2F.F64.F32 R32, R0 ;  /* 0x0000000000207310 */ /* 0x0000620000201800 */
[----:B------:R-:W-:Y:S05]  /*13b0*/  BRA `(.L_x_6258) ;  /* 0x0000000800f87947 */ /* 0x000fea0003800000 */
.L_x_6261:
        /* <DEDUP_REMOVED lines=10> */
.L_x_6264:
[----:B------:R-:W3:Y:S02]  /*1460*/  LDG.E.U16 R4, desc[UR36][R4.64] ;  /* 0x0000002404047981 */ /* 0x000ee4000c1e1500 */
[----:B---3--:R-:W-:-:S05]  /*1470*/  HADD2.F32 R0, -RZ, R4.H0_H0 ;  /* 0x20000004ff007230 */ /* 0x008fca0000004100 */
[----:B------:R-:W-:-:S04]  /*1480*/  FMUL.FTZ R0, R0, 1 ;  /* 0x3f80000000007820 */ /* 0x000fc80000410000 */
[----:B------:R0:W1:Y:S01]  /*1490*/  F2F.F64.F32 R32, R0 ;  /* 0x0000000000207310 */ /* 0x0000620000201800 */
[----:B------:R-:W-:Y:S05]  /*14a0*/  BRA `(.L_x_6258) ;  /* 0x0000000800bc7947 */ /* 0x000fea0003800000 */
.L_x_6263:
[----:B------:R0:W5:Y:S01]  /*14b0*/  LDG.E.64 R32, desc[UR36][R4.64] ;  /* 0x0000002404207981 */ /* 0x000162000c1e1b00 */
[----:B------:R-:W-:Y:S05]  /*14c0*/  BRA `(.L_x_6258) ;  /* 0x0000000800b47947 */ /* 0x000fea0003800000 */
.L_x_6253:
        /* <DEDUP_REMOVED lines=13> */
.L_x_6267:
[----:B------:R0:W5:Y:S01]  /*15a0*/  LDG.E.64 R32, desc[UR36][R4.64] ;  /* 0x0000002404207981 */ /* 0x000162000c1e1b00 */
[----:B------:R-:W-:Y:S05]  /*15b0*/  BRA `(.L_x_6258) ;  /* 0x0000000800787947 */ /* 0x000fea0003800000 */
.L_x_6266:
        /* <DEDUP_REMOVED lines=28> */
.L_x_6269:
        /* <DEDUP_REMOVED lines=15> */
.L_x_6268:
[----:B------:R-:W3:Y:S02]  /*1870*/  LDG.E.U16 R0, desc[UR36][R4.64] ;  /* 0x0000002404007981 */ /* 0x000ee4000c1e1500 */
[----:B---3--:R-:W-:-:S04]  /*1880*/  IMAD.U32 R0, R0, 0x10000, RZ ;  /* 0x0001000000007824 */ /* 0x008fc800078e00ff */
[----:B------:R-:W-:-:S04]  /*1890*/  FMUL.FTZ R0, R0, 1 ;  /* 0x3f80000000007820 */ /* 0x000fc80000410000 */
[----:B------:R0:W1:Y:S01]  /*18a0*/  F2F.F64.F32 R32, R0 ;  /* 0x0000000000207310 */ /* 0x0000620000201800 */
[----:B------:R-:W-:Y:S05]  /*18b0*/  BRA `(.L_x_6258) ;  /* 0x0000000400b87947 */ /* 0x000fea0003800000 */
.L_x_6265:
        /* <DEDUP_REMOVED lines=11> */
.L_x_6272:
        /* <DEDUP_REMOVED lines=21> */
.L_x_6276:
[----:B------:R-:W-:Y:S05]  /*1ac0*/  BSYNC B1 ;  /* 0x0000000000017941 */ /* 0x000fea0003800000 */
.L_x_6275:
[----:B------:R-:W-:Y:S01]  /*1ad0*/  LEA R5, R0, 0x3b800000, 0x17 ;  /* 0x3b80000000057811 */ /* 0x000fe200078eb8ff */
[----:B------:R-:W-:-:S05]  /*1ae0*/  IMAD.SHL.U32 R0, R3, 0x100000, RZ ;  /* 0x0010000003007824 */ /* 0x000fca00078e00ff */
[----:B------:R-:W-:-:S07]  /*1af0*/  LOP3.LUT R0, R5, R0, R6, 0xfe, !PT ;  /* 0x0000000005007212 */ /* 0x000fce00078efe06 */
.L_x_6274:
[----:B------:R-:W-:Y:S05]  /*1b00*/  BSYNC B0 ;  /* 0x0000000000007941 */ /* 0x000fea0003800000 */
.L_x_6273:
[----:B------:R-:W-:-:S04]  /*1b10*/  FMUL.FTZ R0, R0, 1 ;  /* 0x3f80000000007820 */ /* 0x000fc80000410000 */
[----:B------:R0:W1:Y:S01]  /*1b20*/  F2F.F64.F32 R32, R0 ;  /* 0x0000000000207310 */ /* 0x0000620000201800 */
[----:B------:R-:W-:Y:S05]  /*1b30*/  BRA `(.L_x_6258) ;  /* 0x0000000400187947 */ /* 0x000fea0003800000 */
.L_x_6271:
        /* <DEDUP_REMOVED lines=21> */
.L_x_6280:
[----:B------:R-:W-:Y:S05]  /*1c90*/  BSYNC B1 ;  /* 0x0000000000017941 */ /* 0x000fea0003800000 */
.L_x_6279:
[----:B------:R-:W-:Y:S01]  /*1ca0*/  LEA R5, R0, 0x37800000, 0x17 ;  /* 0x3780000000057811 */ /* 0x000fe200078eb8ff */
[----:B------:R-:W-:-:S05]  /*1cb0*/  IMAD.SHL.U32 R0, R3, 0x200000, RZ ;  /* 0x0020000003007824 */ /* 0x000fca00078e00ff */
[----:B------:R-:W-:-:S07]  /*1cc0*/  LOP3.LUT R0, R5, R0, R6, 0xfe, !PT ;  /* 0x0000000005007212 */ /* 0x000fce00078efe06 */
.L_x_6278:
[----:B------:R-:W-:Y:S05]  /*1cd0*/  BSYNC B0 ;  /* 0x0000000000007941 */ /* 0x000fea0003800000 */
.L_x_6277:
[----:B------:R-:W-:-:S04]  /*1ce0*/  FMUL.FTZ R0, R0, 1 ;  /* 0x3f80000000007820 */ /* 0x000fc80000410000 */
[----:B------:R0:W1:Y:S01]  /*1cf0*/  F2F.F64.F32 R32, R0 ;  /* 0x0000000000207310 */ /* 0x0000620000201800 */
[----:B------:R-:W-:Y:S05]  /*1d00*/  BRA `(.L_x_6258) ;  /* 0x0000000000a47947 */ /* 0x000fea0003800000 */
.L_x_6270:
        /* <DEDUP_REMOVED lines=14> */
.L_x_6284:
[----:B------:R-:W-:Y:S05]  /*1df0*/  BSYNC B0 ;  /* 0x0000000000007941 */ /* 0x000fea0003800000 */
.L_x_6283:
[----:B------:R-:W-:-:S04]  /*1e00*/  FMUL.FTZ R0, R0, 1 ;  /* 0x3f80000000007820 */ /* 0x000fc80000410000 */
[----:B------:R0:W1:Y:S01]  /*1e10*/  F2F.F64.F32 R32, R0 ;  /* 0x0000000000207310 */ /* 0x0000620000201800 */
[----:B------:R-:W-:Y:S05]  /*1e20*/  BRA `(.L_x_6258) ;  /* 0x00000000005c7947 */ /* 0x000fea0003800000 */
.L_x_6257:
        /* <DEDUP_REMOVED lines=16> */
.L_x_6285:
[----:B------:R-:W-:Y:S01]  /*1f30*/  CS2R R32, SRZ ;  /* 0x0000000000207805 */ /* 0x000fe2000001ff00 */
[----:B------:R-:W-:Y:S06]  /*1f40*/  BRA `(.L_x_6258) ;  /* 0x0000000000147947 */ /* 0x000fec0003800000 */
.L_x_6282:
[----:B------:R-:W3:Y:S02]  /*1f50*/  LDG.E.64 R32, desc[UR36][R4.64] ;  /* 0x0000002404207981 */ /* 0x000ee4000c1e1b00 */
[----:B---3--:R-:W0:Y:S01]  /*1f60*/  I2F.F64.U64 R32, R32 ;  /* 0x0000002000207312 */ /* 0x008e220000301800 */
[----:B------:R-:W-:Y:S05]  /*1f70*/  BRA `(.L_x_6258) ;  /* 0x0000000000087947 */ /* 0x000fea0003800000 */
.L_x_6281:
[----:B------:R-:W3:Y:S02]  /*1f80*/  LDG.E R4, desc[UR36][R4.64] ;  /* 0x0000002404047981 */ /* 0x000ee4000c1e1900 */
[----:B---3--:R0:W1:Y:S02]  /*1f90*/  I2F.F64.U32 R32, R4 ;  /* 0x0000000400207312 */ /* 0x0080640000201800 */
.L_x_6258:
[----:B------:R-:W-:-:S07]  /*1fa0*/  VIADD R18, R18, 0x80 ;  /* 0x0000008012127836 */ /* 0x000fce0000000000 */
.L_x_6252:
[----:B------:R-:W-:Y:S05]  /*1fb0*/  BSYNC B6 ;  /* 0x0000000000067941 */ /* 0x000fea0003800000 */
.L_x_6251:
        /* <DEDUP_REMOVED lines=26> */
.L_x_6291:
[----:B------:R-:W3:Y:S02]  /*2160*/  LDG.E.U8 R4, desc[UR36][R4.64] ;  /* 0x0000002404047981 */ /* 0x000ee4000c1e1100 */
[----:B---3--:R0:W1:Y:S01]  /*2170*/  I2F.F64.U16 R16, R4 ;  /* 0x0000000400107312 */ /* 0x0080620000101800 */
[----:B------:R-:W-:Y:S05]  /*2180*/  BRA `(.L_x_6293) ;  /* 0x0000000c00707947 */ /* 0x000fea0003800000 */
.L_x_6290:
        /* <DEDUP_REMOVED lines=9> */
.L_x_6295:
[----:B------:R-:W3:Y:S02]  /*2220*/  LDG.E R4, desc[UR36][R4.64] ;  /* 0x0000002404047981 */ /* 0x000ee4000c1e1900 */
[----:B---3--:R0:W1:Y:S01]  /*2230*/  I2F.F64 R16, R4 ;  /* 0x0000000400107312 */ /* 0x0080620000201c00 */
[----:B------:R-:W-:Y:S05]  /*2240*/  BRA `(.L_x_6293) ;  /* 0x0000000c00407947 */ /* 0x000fea0003800000 */
.L_x_6294:
[----:B------:R-:W3:Y:S02]  /*2250*/  LDG.E.U16 R4, desc[UR36][R4.64] ;  /* 0x0000002404047981 */ /* 0x000ee4000c1e1500 */
[----:B---3--:R0:W1:Y:S01]  /*2260*/  I2F.F64.S16 R16, R4 ;  /* 0x0000000400107312 */ /* 0x0080620000101c00 */
[----:B------:R-:W-:Y:S05]  /*2270*/  BRA `(.L_x_6293) ;  /* 0x0000000c00347947 */ /* 0x000fea0003800000 */
.L_x_6289:
        /* <DEDUP_REMOVED lines=10> */
.L_x_6297:
[----:B------:R-:W3:Y:S02]  /*2320*/  LDG.E.U16 R0, desc[UR36][R4.64] ;  /* 0x0000002404007981 */ /* 0x000ee4000c1e1500 */
[----:B---3--:R-:W-:-:S05]  /*2330*/  HADD2.F32 R0, -RZ, R0.H0_H0 ;  /* 0x20000000ff007230 */ /* 0x008fca0000004100 */
[----:B------:R-:W-:-:S04]  /*2340*/  FMUL.FTZ R0, R0, 1 ;  /* 0x3f80000000007820 */ /* 0x000fc80000410000 */
[----:B------:R0:W1:Y:S01]  /*2350*/  F2F.F64.F32 R16, R0 ;  /* 0x0000000000107310 */ /* 0x0000620000201800 */
[----:B------:R-:W-:Y:S05]  /*2360*/  BRA `(.L_x_6293) ;  /* 0x0000000800f87947 */ /* 0x000fea0003800000 */
.L_x_6296:
        /* <DEDUP_REMOVED lines=10> */
.L_x_6299:
[----:B------:R-:W3:Y:S02]  /*2410*/  LDG.E.U16 R4, desc[UR36][R4.64] ;  /* 0x0000002404047981 */ /* 0x000ee4000c1e1500 */
[----:B---3--:R-:W-:-:S05]  /*2420*/  HADD2.F32 R0, -RZ, R4.H0_H0 ;  /* 0x20000004ff007230 */ /* 0x008fca0000004100 */
[----:B------:R-:W-:-:S04]  /*2430*/  FMUL.FTZ R0, R0, 1 ;  /* 0x3f80000000007820 */ /* 0x000fc80000410000 */
[----:B------:R0:W1:Y:S01]  /*2440*/  F2F.F64.F32 R16, R0 ;  /* 0x0000000000107310 */ /* 0x0000620000201800 */
[----:B------:R-:W-:Y:S05]  /*2450*/  BRA `(.L_x_6293) ;  /* 0x0000000800bc7947 */ /* 0x000fea0003800000 */
.L_x_6298:
[----:B------:R0:W5:Y:S01]  /*2460*/  LDG.E.64 R16, desc[UR36][R4.64] ;  /* 0x0000002404107981 */ /* 0x000162000c1e1b00 */
[----:B------:R-:W-:Y:S05]  /*2470*/  BRA `(.L_x_6293) ;  /* 0x0000000800b47947 */ /* 0x000fea0003800000 */
.L_x_6288:
        /* <DEDUP_REMOVED lines=13> */
.L_x_6302:
[----:B------:R0:W5:Y:S01]  /*2550*/  LDG.E.64 R16, desc[UR36][R4.64] ;  /* 0x0000002404107981 */ /* 0x000162000c1e1b00 */
[----:B------:R-:W-:Y:S05]  /*2560*/  BRA `(.L_x_6293) ;  /* 0x0000000800787947 */ /* 0x000fea0003800000 */
.L_x_6301:
        /* <DEDUP_REMOVED lines=28> */
.L_x_6304:
        /* <DEDUP_REMOVED lines=15> */
.L_x_6303:
[----:B------:R-:W3:Y:S02]  /*2820*/  LDG.E.U16 R0, desc[UR36][R4.64] ;  /* 0x0000002404007981 */ /* 0x000ee4000c1e1500 */
[----:B---3--:R-:W-:-:S04]  /*2830*/  IMAD.U32 R0, R0, 0x10000, RZ ;  /* 0x0001000000007824 */ /* 0x008fc800078e00ff */
[----:B------:R-:W-:-:S04]  /*2840*/  FMUL.FTZ R0, R0, 1 ;  /* 0x3f80000000007820 */ /* 0x000fc80000410000 */
[----:B------:R0:W1:Y:S01]  /*2850*/  F2F.F64.F32 R16, R0 ;  /* 0x0000000000107310 */ /* 0x0000620000201800 */
[----:B------:R-:W-:Y:S05]  /*2860*/  BRA `(.L_x_6293) ;  /* 0x0000000400b87947 */ /* 0x000fea0003800000 */
.L_x_6300:
        /* <DEDUP_REMOVED lines=11> */
.L_x_6307:
        /* <DEDUP_REMOVED lines=21> */
.L_x_6311:
[----:B------:R-:W-:Y:S05]  /*2a70*/  BSYNC B1 ;  /* 0x0000000000017941 */ /* 0x000fea0003800000 */
.L_x_6310:
[----:B------:R-:W-:Y:S01]  /*2a80*/  LEA R5, R0, 0x3b800000, 0x17 ;  /* 0x3b80000000057811 */ /* 0x000fe200078eb8ff */
[----:B------:R-:W-:-:S05]  /*2a90*/  IMAD.SHL.U32 R0, R3, 0x100000, RZ ;  /* 0x0010000003007824 */ /* 0x000fca00078e00ff */
[----:B------:R-:W-:-:S07]  /*2aa0*/  LOP3.LUT R0, R5, R0, R6, 0xfe, !PT ;  /* 0x0000000005007212 */ /* 0x000fce00078efe06 */
.L_x_6309:
[----:B------:R-:W-:Y:S05]  /*2ab0*/  BSYNC B0 ;  /* 0x0000000000007941 */ /* 0x000fea0003800000 */
.L_x_6308:
[----:B------:R-:W-:-:S04]  /*2ac0*/  FMUL.FTZ R0, R0, 1 ;  /* 0x3f80000000007820 */ /* 0x000fc80000410000 */
[----:B------:R3:W0:Y:S01]  /*2ad0*/  F2F.F64.F32 R16, R0 ;  /* 0x0000000000107310 */ /* 0x0006220000201800 */
[----:B------:R-:W-:Y:S05]  /*2ae0*/  BRA `(.L_x_6293) ;  /* 0x0000000400187947 */ /* 0x000fea0003800000 */
.L_x_6306:
        /* <DEDUP_REMOVED lines=21> */
.L_x_6315:
[----:B------:R-:W-:Y:S05]  /*2c40*/  BSYNC B1 ;  /* 0x0000000000017941 */ /* 0x000fea0003800000 */
.L_x_6314:
[----:B------:R-:W-:Y:S01]  /*2c50*/  LEA R5, R0, 0x37800000, 0x17 ;  /* 0x3780000000057811 */ /* 0x000fe200078eb8ff */
[----:B------:R-:W-:-:S05]  /*2c60*/  IMAD.SHL.U32 R0, R3, 0x200000, RZ ;  /* 0x0020000003007824 */ /* 0x000fca00078e00ff */
[----:B------:R-:W-:-:S07]  /*2c70*/  LOP3.LUT R0, R5, R0, R6, 0xfe, !PT ;  /* 0x0000000005007212 */ /* 0x000fce00078efe06 */
.L_x_6313:
[----:B------:R-:W-:Y:S05]  /*2c80*/  BSYNC B0 ;  /* 0x0000000000007941 */ /* 0x000fea0003800000 */
.L_x_6312:
[----:B------:R-:W-:-:S04]  /*2c90*/  FMUL.FTZ R0, R0, 1 ;  /* 0x3f80000000007820 */ /* 0x000fc80000410000 */
[----:B------:R0:W1:Y:S01]  /*2ca0*/  F2F.F64.F32 R16, R0 ;  /* 0x0000000000107310 */ /* 0x0000620000201800 */
[----:B------:R-:W-:Y:S05]  /*2cb0*/  BRA `(.L_x_6293) ;  /* 0x0000000000a47947 */ /* 0x000fea0003800000 */
.L_x_6305:
        /* <DEDUP_REMOVED lines=14> */
.L_x_6319:
[----:B------:R-:W-:Y:S05]  /*2da0*/  BSYNC B0 ;  /* 0x0000000000007941 */ /* 0x000fea0003800000 */
.L_x_6318:
[----:B------:R-:W-:-:S04]  /*2db0*/  FMUL.FTZ R0, R0, 1 ;  /* 0x3f80000000007820 */ /* 0x000fc80000410000 */
[----:B------:R0:W1:Y:S01]  /*2dc0*/  F2F.F64.F32 R16, R0 ;  /* 0x0000000000107310 */ /* 0x0000620000201800 */
[----:B------:R-:W-:Y:S05]  /*2dd0*/  BRA `(.L_x_6293) ;  /* 0x00000000005c7947 */ /* 0x000fea0003800000 */
.L_x_6292:
        /* <DEDUP_REMOVED lines=16> */
.L_x_6320:
[----:B------:R-:W-:Y:S01]  /*2ee0*/  CS2R R16, SRZ ;  /* 0x0000000000107805 */ /* 0x000fe2000001ff00 */
[----:B------:R-:W-:Y:S06]  /*2ef0*/  BRA `(.L_x_6293) ;  /* 0x0000000000147947 */ /* 0x000fec0003800000 */
.L_x_6317:
[----:B------:R-:W3:Y:S02]  /*2f00*/  LDG.E.64 R16, desc[UR36][R4.64] ;  /* 0x0000002404107981 */ /* 0x000ee4000c1e1b00 */
[----:B---3--:R-:W0:Y:S01]  /*2f10*/  I2F.F64.U64 R16, R16 ;  /* 0x0000001000107312 */ /* 0x008e220000301800 */
[----:B------:R-:W-:Y:S05]  /*2f20*/  BRA `(.L_x_6293) ;  /* 0x0000000000087947 */ /* 0x000fea0003800000 */
.L_x_6316:
[----:B------:R-:W3:Y:S02]  /*2f30*/  LDG.E R4, desc[UR36][R4.64] ;  /* 0x0000002404047981 */ /* 0x000ee4000c1e1900 */
[----:B---3--:R0:W1:Y:S02]  /*2f40*/  I2F.F64.U32 R16, R4 ;  /* 0x0000000400107312 */ /* 0x0080640000201800 */
.L_x_6293:
[----:B------:R-:W-:-:S07]  /*2f50*/  VIADD R18, R18, 0x80 ;  /* 0x0000008012127836 */ /* 0x000fce0000000000 */
.L_x_6287:
[----:B------:R-:W-:Y:S05]  /*2f60*/  BSYNC B6 ;  /* 0x0000000000067941 */ /* 0x000fea0003800000 */
.L_x_6286:
        /* <DEDUP_REMOVED lines=23> */
.L_x_6326:
[----:B------:R-:W3:Y:S02]  /*30e0*/  LDG.E.U8 R4, desc[UR36][R4.64] ;  /* 0x0000002404047981 */ /* 0x000ee4000c1e1100 */
[----:B---3--:R0:W1:Y:S01]  /*30f0*/  I2F.F64.U16 R24, R4 ;  /* 0x0000000400187312 */ /* 0x0080620000101800 */
[----:B------:R-:W-:Y:S05]  /*3100*/  BRA `(.L_x_6322) ;  /* 0x0000000c006c7947 */ /* 0x000fea0003800000 */
.L_x_6325:
        /* <DEDUP_REMOVED lines=9> */
.L_x_6329:
[----:B------:R-:W3:Y:S02]  /*31a0*/  LDG.E R4, desc[UR36][R4.64] ;  /* 0x0000002404047981 */ /* 0x000ee4000c1e1900 */
[----:B---3--:R0:W1:Y:S01]  /*31b0*/  I2F.F64 R24, R4 ;  /* 0x0000000400187312 */ /* 0x0080620000201c00 */
[----:B------:R-:W-:Y:S05]  /*31c0*/  BRA `(.L_x_6322) ;  /* 0x0000000c003c7947 */ /* 0x000fea0003800000 */
.L_x_6328:
[----:B------:R-:W3:Y:S02]  /*31d0*/  LDG.E.U16 R4, desc[UR36][R4.64] ;  /* 0x0000002404047981 */ /* 0x000ee4000c1e1500 */
[----:B---3--:R0:W1:Y:S01]  /*31e0*/  I2F.F64.S16 R24, R4 ;  /* 0x0000000400187312 */ /* 0x0080620000101c00 */
[----:B------:R-:W-:Y:S05]  /*31f0*/  BRA `(.L_x_6322) ;  /* 0x0000000c00307947 */ /* 0x000fea0003800000 */
.L_x_6324:
        /* <DEDUP_REMOVED lines=10> */
.L_x_6331:
[----:B------:R-:W3:Y:S02]  /*32a0*/  LDG.E.U16 R0, desc[UR36][R4.64] ;  /* 0x0000002404007981 */ /* 0x000ee4000c1e1500 */
[----:B---3--:R-:W-:-:S05]  /*32b0*/  HADD2.F32 R0, -RZ, R0.H0_H0 ;  /* 0x20000000ff007230 */ /* 0x008fca0000004100 */
[----:B------:R-:W-:-:S04]  /*32c0*/  FMUL.FTZ R0, R0, 1 ;  /* 0x3f80000000007820 */ /* 0x000fc80000410000 */
[----:B------:R0:W1:Y:S01]  /*32d0*/  F2F.F64.F32 R24, R0 ;  /* 0x0000000000187310 */ /* 0x0000620000201800 */
[----:B------:R-:W-:Y:S05]  /*32e0*/  BRA `(.L_x_6322) ;  /* 0x0000000800f47947 */ /* 0x000fea0003800000 */
.L_x_6330:
        /* <DEDUP_REMOVED lines=10> */
.L_x_6333:
[----:B------:R-:W3:Y:S02]  /*3390*/  LDG.E.U16 R4, desc[UR36][R4.64] ;  /* 0x0000002404047981 */ /* 0x000ee4000c1e1500 */
[----:B---3--:R-:W-:-:S05]  /*33a0*/  HADD2.F32 R0, -RZ, R4.H0_H0 ;  /* 0x20000004ff007230 */ /* 0x008fca0000004100 */
[----:B------:R-:W-:-:S04]  /*33b0*/  FMUL.FTZ R0, R0, 1 ;  /* 0x3f80000000007820 */ /* 0x000fc80000410000 */
[----:B------:R0:W1:Y:S01]  /*33c0*/  F2F.F64.F32 R24, R0 ;  /* 0x0000000000187310 */ /* 0x0000620000201800 */
[----:B------:R-:W-:Y:S05]  /*33d0*/  BRA `(.L_x_6322) ;  /* 0x0000000800b87947 */ /* 0x000fea0003800000 */
.L_x_6332:
[----:B------:R0:W5:Y:S01]  /*33e0*/  LDG.E.64 R24, desc[UR36][R4.64] ;  /* 0x0000002404187981 */ /* 0x000162000c1e1b00 */
[----:B------:R-:W-:Y:S05]  /*33f0*/  BRA `(.L_x_6322) ;  /* 0x0000000800b07947 */ /* 0x000fea0003800000 */
.L_x_6323:
        /* <DEDUP_REMOVED lines=13> */
.L_x_6336:
[----:B------:R0:W5:Y:S01]  /*34d0*/  LDG.E.64 R24, desc[UR36][R4.64] ;  /* 0x0000002404187981 */ /* 0x000162000c1e1b00 */
[----:B------:R-:W-:Y:S05]  /*34e0*/  BRA `(.L_x_6322) ;  /* 0x0000000800747947 */ /* 0x000fea0003800000 */
.L_x_6335:
        /* <DEDUP_REMOVED lines=28> */
.L_x_6338:
        /* <DEDUP_REMOVED lines=15> */
.L_x_6337:
[----:B------:R-:W3:Y:S02]  /*37a0*/  LDG.E.U16 R0, desc[UR36][R4.64] ;  /* 0x0000002404007981 */ /* 0x000ee4000c1e1500 */
[----:B---3--:R-:W-:-:S04]  /*37b0*/  IMAD.U32 R0, R0, 0x10000, RZ ;  /* 0x0001000000007824 */ /* 0x008fc800078e00ff */
[----:B------:R-:W-:-:S04]  /*37c0*/  FMUL.FTZ R0, R0, 1 ;  /* 0x3f80000000007820 */ /* 0x000fc80000410000 */
[----:B------:R0:W1:Y:S01]  /*37d0*/  F2F.F64.F32 R24, R0 ;  /* 0x0000000000187310 */ /* 0x0000620000201800 */
[----:B------:R-:W-:Y:S05]  /*37e0*/  BRA `(.L_x_6322) ;  /* 0x0000000400b47947 */ /* 0x000fea0003800000 */
.L_x_6334:
        /* <DEDUP_REMOVED lines=11> */
.L_x_6341:
        /* <DEDUP_REMOVED lines=21> */
.L_x_6345:
[----:B------:R-:W-:Y:S05]  /*39f0*/  BSYNC B1 ;  /* 0x0000000000017941 */ /* 0x000fea0003800000 */
.L_x_6344:
[----:B------:R-:W-:Y:S01]  /*3a00*/  LEA R3, R0, 0x3b800000, 0x17 ;  /* 0x3b80000000037811 */ /* 0x000fe200078eb8ff */
[----:B------:R-:W-:-:S05]  /*3a10*/  IMAD.SHL.U32 R0, R2, 0x100000, RZ ;  /* 0x0010000002007824 */ /* 0x000fca00078e00ff */
[----:B------:R-:W-:-:S07]  /*3a20*/  LOP3.LUT R0, R3, R0, R4, 0xfe, !PT ;  /* 0x0000000003007212 */ /* 0x000fce00078efe04 */
.L_x_6343:
[----:B------:R-:W-:Y:S05]  /*3a30*/  BSYNC B0 ;  /* 0x0000000000007941 */ /* 0x000fea0003800000 */
.L_x_6342:
[----:B------:R-:W-:-:S04]  /*3a40*/  FMUL.FTZ R0, R0, 1 ;  /* 0x3f80000000007820 */ /* 0x000fc80000410000 */
[----:B------:R0:W1:Y:S01]  /*3a50*/  F2F.F64.F32 R24, R0 ;  /* 0x0000000000187310 */ /* 0x0000620000201800 */
[----:B------:R-:W-:Y:S05]  /*3a60*/  BRA `(.L_x_6322) ;  /* 0x0000000400147947 */ /* 0x000fea0003800000 */
.L_x_6340:
        /* <DEDUP_REMOVED lines=21> */
.L_x_6349:
[----:B------:R-:W-:Y:S05]  /*3bc0*/  BSYNC B1 ;  /* 0x0000000000017941 */ /* 0x000fea0003800000 */
.L_x_6348:
[----:B------:R-:W-:Y:S01]  /*3bd0*/  LEA R3, R0, 0x37800000, 0x17 ;  /* 0x3780000000037811 */ /* 0x000fe200078eb8ff */
[----:B------:R-:W-:-:S05]  /*3be0*/  IMAD.SHL.U32 R0, R2, 0x200000, RZ ;  /* 0x0020000002007824 */ /* 0x000fca00078e00ff */
[----:B------:R-:W-:-:S07]  /*3bf0*/  LOP3.LUT R0, R3, R0, R4, 0xfe, !PT ;  /* 0x0000000003007212 */ /* 0x000fce00078efe04 */
.L_x_6347:
[----:B------:R-:W-:Y:S05]  /*3c00*/  BSYNC B0 ;  /* 0x0000000000007941 */ /* 0x000fea0003800000 */
.L_x_6346:
[----:B------:R-:W-:-:S04]  /*3c10*/  FMUL.FTZ R0, R0, 1 ;  /* 0x3f80000000007820 */ /* 0x000fc80000410000 */
[----:B------:R0:W1:Y:S01]  /*3c20*/  F2F.F64.F32 R24, R0 ;  /* 0x0000000000187310 */ /* 0x0000620000201800 */
[----:B------:R-:W-:Y:S05]  /*3c30*/  BRA `(.L_x_6322) ;  /* 0x0000000000a07947 */ /* 0x000fea0003800000 */
.L_x_6339:
        /* <DEDUP_REMOVED lines=14> */
.L_x_6353:
[----:B------:R-:W-:Y:S05]  /*3d20*/  BSYNC B0 ;  /* 0x0000000000007941 */ /* 0x000fea0003800000 */
.L_x_6352:
[----:B------:R-:W-:-:S04]  /*3d30*/  FMUL.FTZ R0, R0, 1 ;  /* 0x3f80000000007820 */ /* 0x000fc80000410000 */
[----:B------:R0:W1:Y:S01]  /*3d40*/  F2F.F64.F32 R24, R0 ;  /* 0x0000000000187310 */ /* 0x0000620000201800 */
[----:B------:R-:W-:Y:S05]  /*3d50*/  BRA `(.L_x_6322) ;  /* 0x0000000000587947 */ /* 0x000fea0003800000 */
.L_x_6327:
        /* <DEDUP_REMOVED lines=16> */
.L_x_6354:
[----:B------:R-:W-:Y:S05]  /*3e60*/  BRA `(.L_x_6322) ;  /* 0x0000000000147947 */ /* 0x000fea0003800000 */
.L_x_6351:
[----:B------:R-:W3:Y:S02]  /*3e70*/  LDG.E.64 R24, desc[UR36][R4.64] ;  /* 0x0000002404187981 */ /* 0x000ee4000c1e1b00 */
[----:B---3--:R-:W0:Y:S01]  /*3e80*/  I2F.F64.U64 R24, R24 ;  /* 0x0000001800187312 */ /* 0x008e220000301800 */
[----:B------:R-:W-:Y:S05]  /*3e90*/  BRA `(.L_x_6322) ;  /* 0x0000000000087947 */ /* 0x000fea0003800000 */
.L_x_6350:
[----:B------:R-:W3:Y:S02]  /*3ea0*/  LDG.E R4, desc[UR36][R4.64] ;  /* 0x0000002404047981 */ /* 0x000ee4000c1e1900 */
[----:B---3--:R0:W1:Y:S02]  /*3eb0*/  I2F.F64.U32 R24, R4 ;  /* 0x0000000400187312 */ /* 0x0080640000201800 */
.L_x_6322:
[----:B------:R-:W-:Y:S05]  /*3ec0*/  BSYNC B6 ;  /* 0x0000000000067941 */ /* 0x000fea0003800000 */
.L_x_6321:
[----:B------:R-:W3:Y:S01]  /*3ed0*/  S2R R26, SR_TID.X ;  /* 0x00000000001a7919 */ /* 0x000ee20000002100 */
[----:B01---5:R-:W-:Y:S01]  /*3ee0*/  DSETP.GTU.AND P1, PT, |R16|, +INF , PT ;  /* 0x7ff000001000742a */ /* 0x023fe20003f2c200 */
[----:B------:R-:W-:Y:S01]  /*3ef0*/  BSSY B6, `(.L_x_6355) ;  /* 0x0000166000067945 */ /* 0x000fe20003800000 */
[----:B------:R-:W-:Y:S02]  /*3f00*/  DSETP.GTU.AND P0, PT, |R24|, +INF , PT ;  /* 0x7ff000001800742a */ /* 0x000fe40003f0c200 */
[----:B------:R-:W-:Y:S01]  /*3f10*/  DSETP.GTU.AND P2, PT, |R32|, +INF , PT ;  /* 0x7ff000002000742a */ /* 0x000fe20003f4c200 */
[C---:B---3--:R-:W-:Y:S01]  /*3f20*/  VIADD R0, R26.reuse, 0x100 ;  /* 0x000001001a007836 */ /* 0x048fe20000000000 */
[C---:B------:R-:W-:Y:S01]  /*3f30*/  ISETP.GE.AND P3, PT, R26.reuse, R23, PT ;  /* 0x000000171a00720c */ /* 0x040fe20003f66270 */
[----:B------:R-:W-:-:S03]  /*3f40*/  VIADD R18, R26, 0x80 ;  /* 0x000000801a127836 */ /* 0x000fc60000000000 */
[-C--:B------:R-:W-:Y:S01]  /*3f50*/  ISETP.GE.OR P1, PT, R0, R23.reuse, P1 ;  /* 0x000000170000720c */ /* 0x080fe20000f26670 */
[----:B------:R-:W-:Y:S01]  /*3f60*/  VIADD R0, R26, 0x180 ;  /* 0x000001801a007836 */ /* 0x000fe20000000000 */
[----:B------:R-:W-:-:S04]  /*3f70*/  ISETP.GE.OR P2, PT, R18, R23, P2 ;  /* 0x000000171200720c */ /* 0x000fc80001746670 */
[----:B------:R-:W-:-:S03]  /*3f80*/  ISETP.GE.OR P0, PT, R0, R23, P0 ;  /* 0x000000170000720c */ /* 0x000fc60000706670 */
[----:B--2-4-:R-:W-:-:S04]  /*3f90*/  DSETP.GTU.OR P4, PT, |R28|, +INF , P3 ;  /* 0x7ff000001c00742a */ /* 0x014fc80001f8c600 */
[----:B------:R-:W0:Y:S01]  /*3fa0*/  @!P1 LDC.64 R2, c[0x0][0x218] ;  /* 0x00008600ff029b82 */ /* 0x000e220000000a00 */
[----:B------:R-:W-:Y:S02]  /*3fb0*/  @!P1 IMAD.MOV.U32 R0, RZ, RZ, R16 ;  /* 0x000000ffff009224 */ /* 0x000fe400078e0010 */
[----:B------:R-:W-:-:S05]  /*3fc0*/  @!P1 IMAD.MOV.U32 R6, RZ, RZ, R17 ;  /* 0x000000ffff069224 */ /* 0x000fca00078e0011 */
[----:B------:R-:W1:Y:S01]  /*3fd0*/  @!P0 LDC.64 R4, c[0x0][0x218] ;  /* 0x00008600ff048b82 */ /* 0x000e620000000a00 */
[----:B0-----:R-:W-:Y:S01]  /*3fe0*/  @!P1 DSETP.MIN.AND P5, P6, R16, R2, PT ;  /* 0x000000021000922a */ /* 0x001fe20003ea0000 */
[----:B------:R-:W-:Y:S02]  /*3ff0*/  @!P1 IMAD.MOV.U32 R7, RZ, RZ, R2 ;  /* 0x000000ffff079224 */ /* 0x000fe400078e0002 */
[----:B------:R-:W-:-:S04]  /*4000*/  @!P1 IMAD.MOV.U32 R9, RZ, RZ, R3 ;  /* 0x000000ffff099224 */ /* 0x000fc800078e0003 */
[----:B------:R-:W0:Y:S01]  /*4010*/  @!P4 LDC.64 R2, c[0x0][0x218] ;  /* 0x00008600ff02cb82 */ /* 0x000e220000000a00 */
[----:B------:R-:W-:Y:S02]  /*4020*/  @!P1 SEL R0, R0, R7, P5 ;  /* 0x0000000700009207 */ /* 0x000fe40002800000 */
[----:B------:R-:W-:Y:S01]  /*4030*/  @!P1 FSEL R7, R6, R9, P5 ;  /* 0x0000000906079208 */ /* 0x000fe20002800000 */
[----:B-1----:R-:W-:Y:S01]  /*4040*/  @!P0 IMAD.MOV.U32 R11, RZ, RZ, R5 ;  /* 0x000000ffff0b8224 */ /* 0x002fe200078e0005 */
[----:B------:R-:W-:Y:S01]  /*4050*/  @!P1 LOP3.LUT R6, R9, 0x80000, RZ, 0xfc, !PT ;  /* 0x0008000009069812 */ /* 0x000fe200078efcff */
[----:B------:R-:W-:Y:S02]  /*4060*/  @!P0 IMAD.MOV.U32 R9, RZ, RZ, R4 ;  /* 0x000000ffff098224 */ /* 0x000fe400078e0004 */
[----:B------:R-:W-:Y:S01]  /*4070*/  @!P1 IMAD.MOV.U32 R16, RZ, RZ, R0 ;  /* 0x000000ffff109224 */ /* 0x000fe200078e0000 */
[----:B------:R-:W-:Y:S01]  /*4080*/  @!P1 SEL R7, R6, R7, P6 ;  /* 0x0000000706079207 */ /* 0x000fe20003000000 */
[----:B------:R-:W-:Y:S01]  /*4090*/  @!P0 DSETP.MIN.AND P5, P6, R24, R4, PT ;  /* 0x000000041800822a */ /* 0x000fe20003ea0000 */
[----:B------:R-:W-:Y:S01]  /*40a0*/  @!P0 IMAD.MOV.U32 R6, RZ, RZ, R24 ;  /* 0x000000ffff068224 */ /* 0x000fe200078e0018 */
[----:B------:R-:W1:Y:S02]  /*40b0*/  @!P2 LDC.64 R4, c[0x0][0x218] ;  /* 0x00008600ff04ab82 */ /* 0x000e640000000a00 */
[----:B------:R-:W-:-:S02]  /*40c0*/  @!P1 IMAD.MOV.U32 R17, RZ, RZ, R7 ;  /* 0x000000ffff119224 */ /* 0x000fc400078e0007 */
[----:B------:R-:W-:Y:S01]  /*40d0*/  @!P0 SEL R9, R6, R9, P5 ;  /* 0x0000000906098207 */ /* 0x000fe20002800000 */
[----:B------:R-:W-:-:S04]  /*40e0*/  @!P0 IMAD.MOV.U32 R6, RZ, RZ, R25 ;  /* 0x000000ffff068224 */ /* 0x000fc800078e0019 */
[----:B------:R-:W-:Y:S01]  /*40f0*/  @!P0 IMAD.MOV.U32 R24, RZ, RZ, R9 ;  /* 0x000000ffff188224 */ /* 0x000fe200078e0009 */
[----:B------:R-:W-:Y:S02]  /*4100*/  @!P0 FSEL R6, R6, R11, P5 ;  /* 0x0000000b06068208 */ /* 0x000fe40002800000 */
[----:B------:R-:W-:Y:S01]  /*4110*/  @!P0 LOP3.LUT R11, R11, 0x80000, RZ, 0xfc, !PT ;  /* 0x000800000b0b8812 */ /* 0x000fe200078efcff */
[----:B0-----:R-:W-:-:S03]  /*4120*/  @!P4 IMAD.MOV.U32 R13, RZ, RZ, R3 ;  /* 0x000000ffff0dc224 */ /* 0x001fc600078e0003 */
[----:B------:R-:W-:Y:S01]  /*4130*/  @!P0 SEL R6, R11, R6, P6 ;  /* 0x000000060b068207 */ /* 0x000fe20003000000 */
[----:B------:R-:W-:Y:S01]  /*4140*/  @!P4 DSETP.MIN.AND P5, P6, R28, R2, PT ;  /* 0x000000021c00c22a */ /* 0x000fe20003ea0000 */
[----:B------:R-:W-:Y:S02]  /*4150*/  @!P4 IMAD.MOV.U32 R11, RZ, RZ, R2 ;  /* 0x000000ffff0bc224 */ /* 0x000fe400078e0002 */
[----:B------:R-:W-:Y:S02]  /*4160*/  @!P4 IMAD.MOV.U32 R2, RZ, RZ, R28 ;  /* 0x000000ffff02c224 */ /* 0x000fe400078e001c */
[----:B------:R-:W-:-:S03]  /*4170*/  @!P0 IMAD.MOV.U32 R25, RZ, RZ, R6 ;  /* 0x000000ffff198224 */ /* 0x000fc600078e0006 */
[----:B------:R-:W-:Y:S01]  /*4180*/  @!P4 SEL R3, R2, R11, P5 ;  /* 0x0000000b0203c207 */ /* 0x000fe20002800000 */
[----:B------:R-:W-:Y:S02]  /*4190*/  @!P4 IMAD.MOV.U32 R2, RZ, RZ, R29 ;  /* 0x000000ffff02c224 */ /* 0x000fe400078e001d */
[----:B-1----:R-:W-:Y:S02]  /*41a0*/  @!P2 IMAD.MOV.U32 R11, RZ, RZ, R4 ;  /* 0x000000ffff0ba224 */ /* 0x002fe400078e0004 */
[----:B------:R-:W-:Y:S01]  /*41b0*/  @!P4 IMAD.MOV.U32 R28, RZ, RZ, R3 ;  /* 0x000000ffff1cc224 */ /* 0x000fe200078e0003 */
[----:B------:R-:W-:Y:S02]  /*41c0*/  @!P4 FSEL R8, R2, R13, P5 ;  /* 0x0000000d0208c208 */ /* 0x000fe40002800000 */
[----:B------:R-:W-:Y:S01]  /*41d0*/  @!P4 LOP3.LUT R13, R13, 0x80000, RZ, 0xfc, !PT ;  /* 0x000800000d0dc812 */ /* 0x000fe200078efcff */
[----:B------:R-:W0:Y:S03]  /*41e0*/  LDC.U8 R2, c[0x0][0x244] ;  /* 0x00009100ff027b82 */ /* 0x000e260000000000 */
[----:B------:R-:W-:Y:S01]  /*41f0*/  @!P4 SEL R8, R13, R8, P6 ;  /* 0x000000080d08c207 */ /* 0x000fe20003000000 */
[----:B------:R-:W-:Y:S01]  /*4200*/  @!P2 DSETP.MIN.AND P5, P6, R32, R4, PT ;  /* 0x000000042000a22a */ /* 0x000fe20003ea0000 */
[----:B------:R-:W-:-:S03]  /*4210*/  @!P2 IMAD.MOV.U32 R4, RZ, RZ, R32 ;  /* 0x000000ffff04a224 */ /* 0x000fc600078e0020 */
[----:B------:R-:W-:Y:S02]  /*4220*/  @!P4 IMAD.MOV.U32 R29, RZ, RZ, R8 ;  /* 0x000000ffff1dc224 */ /* 0x000fe400078e0008 */
[----:B------:R-:W-:Y:S01]  /*4230*/  @!P2 SEL R11, R4, R11, P5 ;  /* 0x0000000b040ba207 */ /* 0x000fe20002800000 */
[----:B------:R-:W-:-:S04]  /*4240*/  @!P2 IMAD.MOV.U32 R4, RZ, RZ, R33 ;  /* 0x000000ffff04a224 */ /* 0x000fc800078e0021 */
[----:B------:R-:W-:Y:S01]  /*4250*/  @!P2 IMAD.MOV.U32 R32, RZ, RZ, R11 ;  /* 0x000000ffff20a224 */ /* 0x000fe200078e000b */
[----:B------:R-:W-:Y:S02]  /*4260*/  @!P2 FSEL R4, R4, R5, P5 ;  /* 0x000000050404a208 */ /* 0x000fe40002800000 */
[----:B------:R-:W-:-:S04]  /*4270*/  @!P2 LOP3.LUT R5, R5, 0x80000, RZ, 0xfc, !PT ;  /* 0x000800000505a812 */ /* 0x000fc800078efcff */
[----:B------:R-:W-:-:S05]  /*4280*/  @!P2 SEL R4, R5, R4, P6 ;  /* 0x000000040504a207 */ /* 0x000fca0003000000 */
[----:B------:R-:W-:Y:S01]  /*4290*/  @!P2 IMAD.MOV.U32 R33, RZ, RZ, R4 ;  /* 0x000000ffff21a224 */ /* 0x000fe200078e0004 */
[----:B------:R-:W-:Y:S06]  /*42a0*/  @P3 BRA `(.L_x_6356) ;  /* 0x0000001000a83947 */ /* 0x000fec0003800000 */
        /* <DEDUP_REMOVED lines=21> */
.L_x_6360:
[----:B------:R-:W0:Y:S01]  /*4400*/  F2I.S64.F64.TRUNC R28, R28 ;  /* 0x0000001c001c7311 */ /* 0x000e22000030d900 */
[----:B------:R-:W-:Y:S02]  /*4410*/  IMAD.MOV.U32 R26, RZ, RZ, R18 ;  /* 0x000000ffff1a7224 */ /* 0x000fe400078e0012 */
[----:B0-----:R-:W-:-:S05]  /*4420*/  IMAD.MOV.U32 R3, RZ, RZ, R28 ;  /* 0x000000ffff037224 */ /* 0x001fca00078e001c */
[----:B------:R0:W-:Y:S01]  /*4430*/  STG.E.U8 desc[UR36][R4.64], R3 ;  /* 0x0000000304007986 */ /* 0x0001e2000c101124 */
[----:B------:R-:W-:Y:S05]  /*4440*/  BRA `(.L_x_6356) ;  /* 0x0000001000407947 */ /* 0x000fea0003800000 */
.L_x_6359:
        /* <DEDUP_REMOVED lines=10> */
.L_x_6363:
[----:B------:R-:W0:Y:S01]  /*44f0*/  F2I.F64.TRUNC R29, R28 ;  /* 0x0000001c001d7311 */ /* 0x000e22000030d100 */
[----:B------:R-:W-:Y:S01]  /*4500*/  IMAD.MOV.U32 R26, RZ, RZ, R18 ;  /* 0x000000ffff1a7224 */ /* 0x000fe200078e0012 */
[----:B0-----:R0:W-:Y:S01]  /*4510*/  STG.E desc[UR36][R4.64], R29 ;  /* 0x0000001d04007986 */ /* 0x0011e2000c101924 */
[----:B------:R-:W-:Y:S05]  /*4520*/  BRA `(.L_x_6356) ;  /* 0x0000001000087947 */ /* 0x000fea0003800000 */
.L_x_6362:
[----:B------:R-:W0:Y:S01]  /*4530*/  F2I.F64.TRUNC R29, R28 ;  /* 0x0000001c001d7311 */ /* 0x000e22000030d100 */
[----:B------:R-:W-:Y:S01]  /*4540*/  IMAD.MOV.U32 R26, RZ, RZ, R18 ;  /* 0x000000ffff1a7224 */ /* 0x000fe200078e0012 */
[----:B0-----:R0:W-:Y:S01]  /*4550*/  STG.E.U16 desc[UR36][R4.64], R29 ;  /* 0x0000001d04007986 */ /* 0x0011e2000c101524 */
[----:B------:R-:W-:Y:S05]  /*4560*/  BRA `(.L_x_6356) ;  /* 0x0000000c00f87947 */ /* 0x000fea0003800000 */
.L_x_6358:
        /* <DEDUP_REMOVED lines=14> */
.L_x_6365:
        /* <DEDUP_REMOVED lines=9> */
.L_x_6364:
        /* <DEDUP_REMOVED lines=10> */
[----:B------:R-:W-:Y:S02]  /*4780*/  IMAD.MOV.U32 R7, RZ, RZ, RZ ;  /* 0x000000ffff077224 */ /* 0x000fe400078e00ff */
[----:B------:R-:W-:-:S11]  /*4790*/  IMAD.MOV.U32 R26, RZ, RZ, R18 ;  /* 0x000000ffff1a7224 */ /* 0x000fd600078e0012 */
[----:B0-----:R-:W-:-:S05]  /*47a0*/  @!P0 FMUL R6, R6, 1.175494350822287508e-38 ;  /* 0x0080000006068820 */ /* 0x001fca0000400000 */
[----:B------:R0:W-:Y:S01]  /*47b0*/  STG.E.64 desc[UR36][R4.64], R6 ;  /* 0x0000000604007986 */ /* 0x0001e2000c101b24 */
[----:B------:R-:W-:Y:S05]  /*47c0*/  BRA `(.L_x_6356) ;  /* 0x0000000c00607947 */ /* 0x000fea0003800000 */
.L_x_6367:
[----:B------:R-:W-:Y:S01]  /*47d0*/  UMOV UR4, 0xf0000000 ;  /* 0xf000000000047882 */ /* 0x000fe20000000000 */
[----:B------:R-:W-:Y:S01]  /*47e0*/  UMOV UR5, 0x380fffff ;  /* 0x380fffff00057882 */ /* 0x000fe20000000000 */
[----:B------:R-:W0:Y:S01]  /*47f0*/  F2F.F32.F64 R0, R28 ;  /* 0x0000001c00007310 */ /* 0x000e220000301000 */
[----:B------:R-:W-:Y:S01]  /*4800*/  DSETP.GEU.AND P0, PT, |R28|, UR4, PT ;  /* 0x000000041c007e2a */ /* 0x000fe2000bf0e200 */
[----:B------:R-:W-:-:S13]  /*4810*/  IMAD.MOV.U32 R26, RZ, RZ, R18 ;  /* 0x000000ffff1a7224 */ /* 0x000fda00078e0012 */
[----:B0-----:R-:W-:-:S05]  /*4820*/  @!P0 FMUL R0, R0, 1.175494350822287508e-38 ;  /* 0x0080000000008820 */ /* 0x001fca0000400000 */
[----:B------:R-:W-:-:S04]  /*4830*/  F2FP.F16.F32.PACK_AB R3, RZ, R0 ;  /* 0x00000000ff03723e */ /* 0x000fc800000000ff */
[----:B------:R-:W-:-:S05]  /*4840*/  PRMT R3, R3, 0x5410, RZ ;  /* 0x0000541003037816 */ /* 0x000fca00000000ff */
[----:B------:R0:W-:Y:S01]  /*4850*/  STG.E desc[UR36][R4.64], R3 ;  /* 0x0000000304007986 */ /* 0x0001e2000c101924 */
[----:B------:R-:W-:Y:S05]  /*4860*/  BRA `(.L_x_6356) ;  /* 0x0000000c00387947 */ /* 0x000fea0003800000 */
.L_x_6366:
[----:B------:R0:W-:Y:S01]  /*4870*/  STG.E.64 desc[UR36][R4.64], R28 ;  /* 0x0000001c04007986 */ /* 0x0001e2000c101b24 */
[----:B------:R-:W-:Y:S01]  /*4880*/  IMAD.MOV.U32 R26, RZ, RZ, R18 ;  /* 0x000000ffff1a7224 */ /* 0x000fe200078e0012 */
[----:B------:R-:W-:Y:S06]  /*4890*/  BRA `(.L_x_6356) ;  /* 0x0000000c002c7947 */ /* 0x000fec0003800000 */
.L_x_6357:
        /* <DEDUP_REMOVED lines=10> */
[----:B------:R-:W-:-:S05]  /*4940*/  SEL R3, RZ, 0x1, !P0 ;  /* 0x00000001ff037807 */ /* 0x000fca0004000000 */
[----:B------:R0:W-:Y:S01]  /*4950*/  STG.E.U8 desc[UR36][R4.64], R3 ;  /* 0x0000000304007986 */ /* 0x0001e2000c101124 */
[----:B------:R-:W-:Y:S05]  /*4960*/  BRA `(.L_x_6356) ;  /* 0x0000000800f87947 */ /* 0x000fea0003800000 */
.L_x_6370:
[----:B------:R-:W-:Y:S01]  /*4970*/  CS2R R30, SRZ ;  /* 0x00000000001e7805 */ /* 0x000fe2000001ff00 */
[----:B------:R-:W-:-:S04]  /*4980*/  IMAD.MOV.U32 R26, RZ, RZ, R18 ;  /* 0x000000ffff1a7224 */ /* 0x000fc800078e0012 */
[----:B------:R0:W-:Y:S01]  /*4990*/  STG.E.128 desc[UR36][R4.64], R28 ;  /* 0x0000001c04007986 */ /* 0x0001e2000c101d24 */
[----:B------:R-:W-:Y:S05]  /*49a0*/  BRA `(.L_x_6356) ;  /* 0x0000000800e87947 */ /* 0x000fea0003800000 */
.L_x_6369:
        /* <DEDUP_REMOVED lines=25> */
.L_x_6374:
[----:B------:R-:W-:Y:S05]  /*4b40*/  BSYNC B0 ;  /* 0x0000000000007941 */ /* 0x000fea0003800000 */
.L_x_6373:
[----:B------:R-:W-:Y:S01]  /*4b50*/  LOP3.LUT R7, R0, R7, RZ, 0xfc, !PT ;  /* 0x0000000700077212 */ /* 0x000fe200078efcff */
[----:B------:R-:W-:-:S04]  /*4b60*/  IMAD.MOV.U32 R26, RZ, RZ, R18 ;  /* 0x000000ffff1a7224 */ /* 0x000fc800078e0012 */
[----:B------:R0:W-:Y:S01]  /*4b70*/  STG.E.U8 desc[UR36][R4.64], R7 ;  /* 0x0000000704007986 */ /* 0x0001e2000c101124 */
[----:B------:R-:W-:Y:S05]  /*4b80*/  BRA `(.L_x_6356) ;  /* 0x0000000800707947 */ /* 0x000fea0003800000 */
.L_x_6372:
        /* <DEDUP_REMOVED lines=17> */
.L_x_6376:
[----:B------:R-:W-:Y:S01]  /*4ca0*/  IMAD.MOV.U32 R0, RZ, RZ, 0x7f ;  /* 0x0000007fff007424 */ /* 0x000fe200078e00ff */
[----:B------:R-:W-:-:S04]  /*4cb0*/  ISETP.GT.U32.AND P0, PT, R3, 0x7f800000, PT ;  /* 0x7f8000000300780c */ /* 0x000fc80003f04070 */
[----:B------:R-:W-:-:S09]  /*4cc0*/  SEL R0, R0, 0x7c, P0 ;  /* 0x0000007c00007807 */ /* 0x000fd20000000000 */
.L_x_6377:
[----:B------:R-:W-:Y:S05]  /*4cd0*/  BSYNC B0 ;  /* 0x0000000000007941 */ /* 0x000fea0003800000 */
.L_x_6375:
[----:B------:R-:W-:Y:S01]  /*4ce0*/  LOP3.LUT R3, R7, 0x80000000, RZ, 0xc0, !PT ;  /* 0x8000000007037812 */ /* 0x000fe200078ec0ff */
[----:B------:R-:W-:-:S03]  /*4cf0*/  IMAD.MOV.U32 R26, RZ, RZ, R18 ;  /* 0x000000ffff1a7224 */ /* 0x000fc600078e0012 */
[----:B------:R-:W-:-:S04]  /*4d00*/  SHF.R.U32.HI R3, RZ, 0x18, R3 ;  /* 0x00000018ff037819 */ /* 0x000fc80000011603 */
[----:B------:R-:W-:-:S05]  /*4d10*/  LOP3.LUT R3, R0, R3, RZ, 0xfc, !PT ;  /* 0x0000000300037212 */ /* 0x000fca00078efcff */
[----:B------:R0:W-:Y:S01]  /*4d20*/  STG.E.U8 desc[UR36][R4.64], R3 ;  /* 0x0000000304007986 */ /* 0x0001e2000c101124 */
[----:B------:R-:W-:Y:S05]  /*4d30*/  BRA `(.L_x_6356) ;  /* 0x0000000800047947 */ /* 0x000fea0003800000 */
.L_x_6371:
        /* <DEDUP_REMOVED lines=9> */
.L_x_6368:
        /* <DEDUP_REMOVED lines=12> */
.L_x_6380:
        /* <DEDUP_REMOVED lines=21> */
.L_x_6383:
[----:B------:R-:W-:-:S04]  /*4fe0*/  LOP3.LUT R0, R7, 0x80000000, RZ, 0xc0, !PT ;  /* 0x8000000007007812 */ /* 0x000fc800078ec0ff */
[----:B------:R-:W-:-:S04]  /*4ff0*/  SHF.R.U32.HI R0, RZ, 0x18, R0 ;  /* 0x00000018ff007819 */ /* 0x000fc80000011600 */
[----:B------:R-:W-:-:S07]  /*5000*/  LOP3.LUT R0, R3, R0, RZ, 0xfc, !PT ;  /* 0x0000000003007212 */ /* 0x000fce00078efcff */
.L_x_6382:
[----:B------:R-:W-:Y:S05]  /*5010*/  BSYNC B0 ;  /* 0x0000000000007941 */ /* 0x000fea0003800000 */
.L_x_6381:
[----:B------:R4:W-:Y:S01]  /*5020*/  STG.E.U8 desc[UR36][R4.64], R0 ;  /* 0x0000000004007986 */ /* 0x0009e2000c101124 */
[----:B------:R-:W-:Y:S01]  /*5030*/  IMAD.MOV.U32 R26, RZ, RZ, R18 ;  /* 0x000000ffff1a7224 */ /* 0x000fe200078e0012 */
[----:B------:R-:W-:Y:S06]  /*5040*/  BRA `(.L_x_6356) ;  /* 0x0000000400407947 */ /* 0x000fec0003800000 */
.L_x_6379:
        /* <DEDUP_REMOVED lines=21> */
.L_x_6386:
[----:B------:R-:W-:-:S04]  /*51a0*/  LOP3.LUT R0, R7, 0x80000000, RZ, 0xc0, !PT ;  /* 0x8000000007007812 */ /* 0x000fc800078ec0ff */
[----:B------:R-:W-:-:S04]  /*51b0*/  SHF.R.U32.HI R0, RZ, 0x18, R0 ;  /* 0x00000018ff007819 */ /* 0x000fc80000011600 */
[----:B------:R-:W-:-:S07]  /*51c0*/  LOP3.LUT R0, R3, R0, RZ, 0xfc, !PT ;  /* 0x0000000003007212 */ /* 0x000fce00078efcff */
.L_x_6385:
[----:B------:R-:W-:Y:S05]  /*51d0*/  BSYNC B0 ;  /* 0x0000000000007941 */ /* 0x000fea0003800000 */
.L_x_6384:
[----:B------:R0:W-:Y:S01]  /*51e0*/  STG.E.U8 desc[UR36][R4.64], R0 ;  /* 0x0000000004007986 */ /* 0x0001e2000c101124 */
[----:B------:R-:W-:Y:S01]  /*51f0*/  IMAD.MOV.U32 R26, RZ, RZ, R18 ;  /* 0x000000ffff1a7224 */ /* 0x000fe200078e0012 */
[----:B------:R-:W-:Y:S06]  /*5200*/  BRA `(.L_x_6356) ;  /* 0x0000000000d07947 */ /* 0x000fec0003800000 */
.L_x_6378:
        /* <DEDUP_REMOVED lines=27> */
.L_x_6361:
        /* <DEDUP_REMOVED lines=16> */
.L_x_6389:
[----:B------:R-:W-:Y:S01]  /*54c0*/  IMAD.MOV.U32 R26, RZ, RZ, R18 ;  /* 0x000000ffff1a7224 */ /* 0x000fe200078e0012 */
[----:B------:R-:W-:Y:S06]  /*54d0*/  BRA `(.L_x_6356) ;  /* 0x00000000001c7947 */ /* 0x000fec0003800000 */
.L_x_6388:
[----:B------:R-:W0:Y:S01]  /*54e0*/  F2I.U64.F64.TRUNC R28, R28 ;  /* 0x0000001c001c7311 */ /* 0x000e22000030d800 */
[----:B------:R-:W-:Y:S01]  /*54f0*/  IMAD.MOV.U32 R26, RZ, RZ, R18 ;  /* 0x000000ffff1a7224 */ /* 0x000fe200078e0012 */
[----:B0-----:R3:W-:Y:S01]  /*5500*/  STG.E.64 desc[UR36][R4.64], R28 ;  /* 0x0000001c04007986 */ /* 0x0017e2000c101b24 */
[----:B------:R-:W-:Y:S05]  /*5510*/  BRA `(.L_x_6356) ;  /* 0x00000000000c7947 */ /* 0x000fea0003800000 */
.L_x_6387:
[----:B------:R-:W0:Y:S01]  /*5520*/  F2I.U32.F64.TRUNC R29, R28 ;  /* 0x0000001c001d7311 */ /* 0x000e22000030d000 */
[----:B------:R-:W-:Y:S01]  /*5530*/  IMAD.MOV.U32 R26, RZ, RZ, R18 ;  /* 0x000000ffff1a7224 */ /* 0x000fe200078e0012 */
[----:B0-----:R1:W-:Y:S06]  /*5540*/  STG.E desc[UR36][R4.64], R29 ;  /* 0x0000001d04007986 */ /* 0x0013ec000c101924 */
.L_x_6356:
[----:B------:R-:W-:Y:S05]  /*5550*/  BSYNC B6 ;  /* 0x0000000000067941 */ /* 0x000fea0003800000 */
.L_x_6355:
        /* <DEDUP_REMOVED lines=24> */
.L_x_6395:
[----:B------:R-:W0:Y:S02]  /*56e0*/  F2I.S64.F64.TRUNC R32, R32 ;  /* 0x0000002000207311 */ /* 0x000e24000030d900 */
[----:B0-----:R-:W-:-:S05]  /*56f0*/  IMAD.MOV.U32 R3, RZ, RZ, R32 ;  /* 0x000000ffff037224 */ /* 0x001fca00078e0020 */
[----:B------:R0:W-:Y:S01]  /*5700*/  STG.E.U8 desc[UR36][R4.64], R3 ;  /* 0x0000000304007986 */ /* 0x0001e2000c101124 */
[----:B------:R-:W-:Y:S05]  /*5710*/  BRA `(.L_x_6397) ;  /* 0x0000000c00f07947 */ /* 0x000fea0003800000 */
.L_x_6394:
        /* <DEDUP_REMOVED lines=9> */
.L_x_6399:
[----:B------:R-:W0:Y:S02]  /*57b0*/  F2I.F64.TRUNC R33, R32 ;  /* 0x0000002000217311 */ /* 0x000e24000030d100 */
[----:B0-----:R0:W-:Y:S01]  /*57c0*/  STG.E desc[UR36][R4.64], R33 ;  /* 0x0000002104007986 */ /* 0x0011e2000c101924 */
[----:B------:R-:W-:Y:S05]  /*57d0*/  BRA `(.L_x_6397) ;  /* 0x0000000c00c07947 */ /* 0x000fea0003800000 */
.L_x_6398:
[----:B------:R-:W0:Y:S02]  /*57e0*/  F2I.F64.TRUNC R33, R32 ;  /* 0x0000002000217311 */ /* 0x000e24000030d100 */
[----:B0-----:R0:W-:Y:S01]  /*57f0*/  STG.E.U16 desc[UR36][R4.64], R33 ;  /* 0x0000002104007986 */ /* 0x0011e2000c101524 */
[----:B------:R-:W-:Y:S05]  /*5800*/  BRA `(.L_x_6397) ;  /* 0x0000000c00b47947 */ /* 0x000fea0003800000 */
.L_x_6393:
        /* <DEDUP_REMOVED lines=13> */
.L_x_6401:
        /* <DEDUP_REMOVED lines=8> */
.L_x_6400:
        /* <DEDUP_REMOVED lines=14> */
.L_x_6403:
        /* <DEDUP_REMOVED lines=9> */
.L_x_6402:
[----:B------:R0:W-:Y:S01]  /*5ad0*/  STG.E.64 desc[UR36][R4.64], R32 ;  /* 0x0000002004007986 */ /* 0x0001e2000c101b24 */
[----:B------:R-:W-:Y:S05]  /*5ae0*/  BRA `(.L_x_6397) ;  /* 0x0000000800fc7947 */ /* 0x000fea0003800000 */
.L_x_6392:
        /* <DEDUP_REMOVED lines=12> */
.L_x_6406:
[----:B------:R-:W-:-:S05]  /*5bb0*/  CS2R R34, SRZ ;  /* 0x0000000000227805 */ /* 0x000fca000001ff00 */
[----:B------:R0:W-:Y:S01]  /*5bc0*/  STG.E.128 desc[UR36][R4.64], R32 ;  /* 0x0000002004007986 */ /* 0x0001e2000c101d24 */
[----:B------:R-:W-:Y:S05]  /*5bd0*/  BRA `(.L_x_6397) ;  /* 0x0000000800c07947 */ /* 0x000fea0003800000 */
.L_x_6405:
        /* <DEDUP_REMOVED lines=25> */
.L_x_6410:
[----:B------:R-:W-:Y:S05]  /*5d70*/  BSYNC B0 ;  /* 0x0000000000007941 */ /* 0x000fea0003800000 */
.L_x_6409:
[----:B------:R-:W-:-:S05]  /*5d80*/  LOP3.LUT R7, R0, R7, RZ, 0xfc, !PT ;  /* 0x0000000700077212 */ /* 0x000fca00078efcff */
[----:B------:R0:W-:Y:S01]  /*5d90*/  STG.E.U8 desc[UR36][R4.64], R7 ;  /* 0x0000000704007986 */ /* 0x0001e2000c101124 */
[----:B------:R-:W-:Y:S05]  /*5da0*/  BRA `(.L_x_6397) ;  /* 0x00000008004c7947 */ /* 0x000fea0003800000 */
.L_x_6408:
        /* <DEDUP_REMOVED lines=17> */
.L_x_6412:
[----:B------:R-:W-:Y:S01]  /*5ec0*/  IMAD.MOV.U32 R0, RZ, RZ, 0x7f ;  /* 0x0000007fff007424 */ /* 0x000fe200078e00ff */
[----:B------:R-:W-:-:S04]  /*5ed0*/  ISETP.GT.U32.AND P0, PT, R3, 0x7f800000, PT ;  /* 0x7f8000000300780c */ /* 0x000fc80003f04070 */
[----:B------:R-:W-:-:S09]  /*5ee0*/  SEL R0, R0, 0x7c, P0 ;  /* 0x0000007c00007807 */ /* 0x000fd20000000000 */
.L_x_6413:
[----:B------:R-:W-:Y:S05]  /*5ef0*/  BSYNC B0 ;  /* 0x0000000000007941 */ /* 0x000fea0003800000 */
.L_x_6411:
[----:B------:R-:W-:-:S04]  /*5f00*/  LOP3.LUT R3, R7, 0x80000000, RZ, 0xc0, !PT ;  /* 0x8000000007037812 */ /* 0x000fc800078ec0ff */
[----:B------:R-:W-:-:S04]  /*5f10*/  SHF.R.U32.HI R3, RZ, 0x18, R3 ;  /* 0x00000018ff037819 */ /* 0x000fc80000011603 */
[----:B------:R-:W-:-:S05]  /*5f20*/  LOP3.LUT R3, R0, R3, RZ, 0xfc, !PT ;  /* 0x0000000300037212 */ /* 0x000fca00078efcff */
[----:B------:R0:W-:Y:S01]  /*5f30*/  STG.E.U8 desc[UR36][R4.64], R3 ;  /* 0x0000000304007986 */ /* 0x0001e2000c101124 */
[----:B------:R-:W-:Y:S05]  /*5f40*/  BRA `(.L_x_6397) ;  /* 0x0000000400e47947 */ /* 0x000fea0003800000 */
.L_x_6407:
        /* <DEDUP_REMOVED lines=8> */
.L_x_6404:
        /* <DEDUP_REMOVED lines=11> */
.L_x_6416:
        /* <DEDUP_REMOVED lines=21> */
.L_x_6419:
[----:B------:R-:W-:-:S04]  /*61d0*/  LOP3.LUT R0, R7, 0x80000000, RZ, 0xc0, !PT ;  /* 0x8000000007007812 */ /* 0x000fc800078ec0ff */
[----:B------:R-:W-:-:S04]  /*61e0*/  SHF.R.U32.HI R0, RZ, 0x18, R0 ;  /* 0x00000018ff007819 */ /* 0x000fc80000011600 */
[----:B------:R-:W-:-:S07]  /*61f0*/  LOP3.LUT R0, R3, R0, RZ, 0xfc, !PT ;  /* 0x0000000003007212 */ /* 0x000fce00078efcff */
.L_x_6418:
[----:B------:R-:W-:Y:S05]  /*6200*/  BSYNC B0 ;  /* 0x0000000000007941 */ /* 0x000fea0003800000 */
.L_x_6417:
[----:B------:R3:W-:Y:S01]  /*6210*/  STG.E.U8 desc[UR36][R4.64], R0 ;  /* 0x0000000004007986 */ /* 0x0007e2000c101124 */
[----:B------:R-:W-:Y:S05]  /*6220*/  BRA `(.L_x_6397) ;  /* 0x00000004002c7947 */ /* 0x000fea0003800000 */
.L_x_6415:
        /* <DEDUP_REMOVED lines=21> */
.L_x_6422:
[----:B------:R-:W-:-:S04]  /*6380*/  LOP3.LUT R0, R7, 0x80000000, RZ, 0xc0, !PT ;  /* 0x8000000007007812 */ /* 0x000fc800078ec0ff */
[----:B------:R-:W-:-:S04]  /*6390*/  SHF.R.U32.HI R0, RZ, 0x18, R0 ;  /* 0x00000018ff007819 */ /* 0x000fc80000011600 */
[----:B------:R-:W-:-:S07]  /*63a0*/  LOP3.LUT R0, R3, R0, RZ, 0xfc, !PT ;  /* 0x0000000003007212 */ /* 0x000fce00078efcff */
.L_x_6421:
[----:B------:R-:W-:Y:S05]  /*63b0*/  BSYNC B0 ;  /* 0x0000000000007941 */ /* 0x000fea0003800000 */
.L_x_6420:
[----:B------:R0:W-:Y:S01]  /*63c0*/  STG.E.U8 desc[UR36][R4.64], R0 ;  /* 0x0000000004007986 */ /* 0x0001e2000c101124 */
[----:B------:R-:W-:Y:S05]  /*63d0*/  BRA `(.L_x_6397) ;  /* 0x0000000000c07947 */ /* 0x000fea0003800000 */
.L_x_6414:
        /* <DEDUP_REMOVED lines=26> */
.L_x_6396:
        /* <DEDUP_REMOVED lines=16> */
.L_x_6425:
[----:B------:R-:W-:Y:S05]  /*6680*/  BRA `(.L_x_6397) ;  /* 0x0000000000147947 */ /* 0x000fea0003800000 */
.L_x_6424:
[----:B------:R-:W0:Y:S02]  /*6690*/  F2I.U64.F64.TRUNC R32, R32 ;  /* 0x0000002000207311 */ /* 0x000e24000030d800 */
[----:B0-----:R2:W-:Y:S01]  /*66a0*/  STG.E.64 desc[UR36][R4.64], R32 ;  /* 0x0000002004007986 */ /* 0x0015e2000c101b24 */
[----:B------:R-:W-:Y:S05]  /*66b0*/  BRA `(.L_x_6397) ;  /* 0x0000000000087947 */ /* 0x000fea0003800000 */
.L_x_6423:
[----:B------:R-:W0:Y:S02]  /*66c0*/  F2I.U32.F64.TRUNC R33, R32 ;  /* 0x0000002000217311 */ /* 0x000e24000030d000 */
[----:B0-----:R0:W-:Y:S02]  /*66d0*/  STG.E desc[UR36][R4.64], R33 ;  /* 0x0000002104007986 */ /* 0x0011e4000c101924 */
.L_x_6397:
        /* <DEDUP_REMOVED lines=24> */
.L_x_6429:
[----:B------:R-:W0:Y:S02]  /*6860*/  F2I.S64.F64.TRUNC R16, R16 ;  /* 0x0000001000107311 */ /* 0x000e24000030d900 */
[----:B0-----:R-:W-:-:S05]  /*6870*/  IMAD.MOV.U32 R3, RZ, RZ, R16 ;  /* 0x000000ffff037224 */ /* 0x001fca00078e0010 */
[----:B------:R3:W-:Y:S01]  /*6880*/  STG.E.U8 desc[UR36][R4.64], R3 ;  /* 0x0000000304007986 */ /* 0x0007e2000c101124 */
[----:B------:R-:W-:Y:S05]  /*6890*/  BRA `(.L_x_6431) ;  /* 0x0000000c00f07947 */ /* 0x000fea0003800000 */
.L_x_6428:
        /* <DEDUP_REMOVED lines=9> */
.L_x_6433:
[----:B------:R-:W0:Y:S02]  /*6930*/  F2I.F64.TRUNC R17, R16 ;  /* 0x0000001000117311 */ /* 0x000e24000030d100 */
[----:B0-----:R2:W-:Y:S01]  /*6940*/  STG.E desc[UR36][R4.64], R17 ;  /* 0x0000001104007986 */ /* 0x0015e2000c101924 */
[----:B------:R-:W-:Y:S05]  /*6950*/  BRA `(.L_x_6431) ;  /* 0x0000000c00c07947 */ /* 0x000fea0003800000 */
.L_x_6432:
[----:B------:R-:W0:Y:S02]  /*6960*/  F2I.F64.TRUNC R17, R16 ;  /* 0x0000001000117311 */ /* 0x000e24000030d100 */
[----:B0-----:R0:W-:Y:S01]  /*6970*/  STG.E.U16 desc[UR36][R4.64], R17 ;  /* 0x0000001104007986 */ /* 0x0011e2000c101524 */
[----:B------:R-:W-:Y:S05]  /*6980*/  BRA `(.L_x_6431) ;  /* 0x0000000c00b47947 */ /* 0x000fea0003800000 */
.L_x_6427:
        /* <DEDUP_REMOVED lines=13> */
.L_x_6435:
        /* <DEDUP_REMOVED lines=8> */
.L_x_6434:
        /* <DEDUP_REMOVED lines=14> */
.L_x_6437:
        /* <DEDUP_REMOVED lines=9> */
.L_x_6436:
[----:B------:R0:W-:Y:S01]  /*6c50*/  STG.E.64 desc[UR36][R4.64], R16 ;  /* 0x0000001004007986 */ /* 0x0001e2000c101b24 */
[----:B------:R-:W-:Y:S05]  /*6c60*/  BRA `(.L_x_6431) ;  /* 0x0000000800fc7947 */ /* 0x000fea0003800000 */
.L_x_6426:
        /* <DEDUP_REMOVED lines=12> */
.L_x_6440:
[----:B------:R-:W-:-:S05]  /*6d30*/  CS2R R18, SRZ ;  /* 0x0000000000127805 */ /* 0x000fca000001ff00 */
[----:B------:R0:W-:Y:S01]  /*6d40*/  STG.E.128 desc[UR36][R4.64], R16 ;  /* 0x0000001004007986 */ /* 0x0001e2000c101d24 */
[----:B------:R-:W-:Y:S05]  /*6d50*/  BRA `(.L_x_6431) ;  /* 0x0000000800c07947 */ /* 0x000fea0003800000 */
.L_x_6439:
        /* <DEDUP_REMOVED lines=25> */
.L_x_6444:
[----:B------:R-:W-:Y:S05]  /*6ef0*/  BSYNC B0 ;  /* 0x0000000000007941 */ /* 0x000fea0003800000 */
.L_x_6443:
[----:B------:R-:W-:-:S05]  /*6f00*/  LOP3.LUT R7, R0, R7, RZ, 0xfc, !PT ;  /* 0x0000000700077212 */ /* 0x000fca00078efcff */
[----:B------:R0:W-:Y:S01]  /*6f10*/  STG.E.U8 desc[UR36][R4.64], R7 ;  /* 0x0000000704007986 */ /* 0x0001e2000c101124 */
[----:B------:R-:W-:Y:S05]  /*6f20*/  BRA `(.L_x_6431) ;  /* 0x00000008004c7947 */ /* 0x000fea0003800000 */
.L_x_6442:
        /* <DEDUP_REMOVED lines=17> */
.L_x_6446:
[----:B------:R-:W-:Y:S01]  /*7040*/  IMAD.MOV.U32 R0, RZ, RZ, 0x7f ;  /* 0x0000007fff007424 */ /* 0x000fe200078e00ff */
[----:B------:R-:W-:-:S04]  /*7050*/  ISETP.GT.U32.AND P0, PT, R3, 0x7f800000, PT ;  /* 0x7f8000000300780c */ /* 0x000fc80003f04070 */
[----:B------:R-:W-:-:S09]  /*7060*/  SEL R0, R0, 0x7c, P0 ;  /* 0x0000007c00007807 */ /* 0x000fd20000000000 */
.L_x_6447:
[----:B------:R-:W-:Y:S05]  /*7070*/  BSYNC B0 ;  /* 0x0000000000007941 */ /* 0x000fea0003800000 */
.L_x_6445:
[----:B------:R-:W-:-:S04]  /*7080*/  LOP3.LUT R3, R7, 0x80000000, RZ, 0xc0, !PT ;  /* 0x8000000007037812 */ /* 0x000fc800078ec0ff */
[----:B------:R-:W-:-:S04]  /*7090*/  SHF.R.U32.HI R3, RZ, 0x18, R3 ;  /* 0x00000018ff037819 */ /* 0x000fc80000011603 */
[----:B------:R-:W-:-:S05]  /*70a0*/  LOP3.LUT R3, R0, R3, RZ, 0xfc, !PT ;  /* 0x0000000300037212 */ /* 0x000fca00078efcff */
[----:B------:R0:W-:Y:S01]  /*70b0*/  STG.E.U8 desc[UR36][R4.64], R3 ;  /* 0x0000000304007986 */ /* 0x0001e2000c101124 */
[----:B------:R-:W-:Y:S05]  /*70c0*/  BRA `(.L_x_6431) ;  /* 0x0000000400e47947 */ /* 0x000fea0003800000 */
.L_x_6441:
        /* <DEDUP_REMOVED lines=8> */
.L_x_6438:
        /* <DEDUP_REMOVED lines=11> */
.L_x_6450:
        /* <DEDUP_REMOVED lines=21> */
.L_x_6453:
[----:B------:R-:W-:-:S04]  /*7350*/  LOP3.LUT R0, R7, 0x80000000, RZ, 0xc0, !PT ;  /* 0x8000000007007812 */ /* 0x000fc800078ec0ff */
[----:B------:R-:W-:-:S04]  /*7360*/  SHF.R.U32.HI R0, RZ, 0x18, R0 ;  /* 0x00000018ff007819 */ /* 0x000fc80000011600 */
[----:B------:R-:W-:-:S07]  /*7370*/  LOP3.LUT R0, R3, R0, RZ, 0xfc, !PT ;  /* 0x0000000003007212 */ /* 0x000fce00078efcff */
.L_x_6452:
[----:B------:R-:W-:Y:S05]  /*7380*/  BSYNC B0 ;  /* 0x0000000000007941 */ /* 0x000fea0003800000 */
.L_x_6451:
[----:B------:R0:W-:Y:S01]  /*7390*/  STG.E.U8 desc[UR36][R4.64], R0 ;  /* 0x0000000004007986 */ /* 0x0001e2000c101124 */
[----:B------:R-:W-:Y:S05]  /*73a0*/  BRA `(.L_x_6431) ;  /* 0x00000004002c7947 */ /* 0x000fea0003800000 */
.L_x_6449:
        /* <DEDUP_REMOVED lines=21> */
.L_x_6456:
[----:B------:R-:W-:-:S04]  /*7500*/  LOP3.LUT R0, R7, 0x80000000, RZ, 0xc0, !PT ;  /* 0x8000000007007812 */ /* 0x000fc800078ec0ff */
[----:B------:R-:W-:-:S04]  /*7510*/  SHF.R.U32.HI R0, RZ, 0x18, R0 ;  /* 0x00000018ff007819 */ /* 0x000fc80000011600 */
[----:B------:R-:W-:-:S07]  /*7520*/  LOP3.LUT R0, R3, R0, RZ, 0xfc, !PT ;  /* 0x0000000003007212 */ /* 0x000fce00078efcff */
.L_x_6455:
[----:B------:R-:W-:Y:S05]  /*7530*/  BSYNC B0 ;  /* 0x0000000000007941 */ /* 0x000fea0003800000 */
.L_x_6454:
[----:B------:R0:W-:Y:S01]  /*7540*/  STG.E.U8 desc[UR36][R4.64], R0 ;  /* 0x0000000004007986 */ /* 0x0001e2000c101124 */
[----:B------:R-:W-:Y:S05]  /*7550*/  BRA `(.L_x_6431) ;  /* 0x0000000000c07947 */ /* 0x000fea0003800000 */
.L_x_6448:
        /* <DEDUP_REMOVED lines=26> */
.L_x_6430:
        /* <DEDUP_REMOVED lines=16> */
.L_x_6459:
[----:B------:R-:W-:Y:S05]  /*7800*/  BRA `(.L_x_6431) ;  /* 0x0000000000147947 */ /* 0x000fea0003800000 */
.L_x_6458:
[----:B------:R-:W0:Y:S02]  /*7810*/  F2I.U64.F64.TRUNC R16, R16 ;  /* 0x0000001000107311 */ /* 0x000e24000030d800 */
[----:B0-----:R0:W-:Y:S01]  /*7820*/  STG.E.64 desc[UR36][R4.64], R16 ;  /* 0x0000001004007986 */ /* 0x0011e2000c101b24 */
[----:B------:R-:W-:Y:S05]  /*7830*/  BRA `(.L_x_6431) ;  /* 0x0000000000087947 */ /* 0x000fea0003800000 */
.L_x_6457:
[----:B------:R-:W0:Y:S02]  /*7840*/  F2I.U32.F64.TRUNC R17, R16 ;  /* 0x0000001000117311 */ /* 0x000e24000030d000 */
[----:B0-----:R0:W-:Y:S02]  /*7850*/  STG.E desc[UR36][R4.64], R17 ;  /* 0x0000001104007986 */ /* 0x0011e4000c101924 */
.L_x_6431:
[----:B------:R-:W-:-:S07]  /*7860*/  VIADD R26, R26, 0x80 ;  /* 0x000000801a1a7836 */ /* 0x000fce0000000000 */
.L_x_6391:
[----:B------:R-:W-:Y:S05]  /*7870*/  BSYNC B6 ;  /* 0x0000000000067941 */ /* 0x000fea0003800000 */
.L_x_6390:
        /* <DEDUP_REMOVED lines=22> */
.L_x_6463:
[----:B------:R-:W0:Y:S02]  /*79e0*/  F2I.S64.F64.TRUNC R24, R24 ;  /* 0x0000001800187311 */ /* 0x000e24000030d900 */
[----:B0-----:R-:W-:-:S05]  /*79f0*/  IMAD.MOV.U32 R3, RZ, RZ, R24 ;  /* 0x000000ffff037224 */ /* 0x001fca00078e0018 */
[----:B------:R-:W-:Y:S01]  /*7a00*/  STG.E.U8 desc[UR36][R4.64], R3 ;  /* 0x0000000304007986 */ /* 0x000fe2000c101124 */
[----:B------:R-:W-:Y:S05]  /*7a10*/  EXIT ;  /* 0x000000000000794d */ /* 0x000fea0003800000 */
.L_x_6462:
        /* <DEDUP_REMOVED lines=9> */
.L_x_6466:
[----:B------:R-:W0:Y:S02]  /*7ab0*/  F2I.F64.TRUNC R25, R24 ;  /* 0x0000001800197311 */ /* 0x000e24000030d100 */
[----:B0-----:R-:W-:Y:S01]  /*7ac0*/  STG.E desc[UR36][R4.64], R25 ;  /* 0x0000001904007986 */ /* 0x001fe2000c101924 */
[----:B------:R-:W-:Y:S05]  /*7ad0*/  EXIT ;  /* 0x000000000000794d */ /* 0x000fea0003800000 */
.L_x_6465:
[----:B------:R-:W0:Y:S02]  /*7ae0*/  F2I.F64.TRUNC R25, R24 ;  /* 0x0000001800197311 */ /* 0x000e24000030d100 */
[----:B0-----:R-:W-:Y:S01]  /*7af0*/  STG.E.U16 desc[UR36][R4.64], R25 ;  /* 0x0000001904007986 */ /* 0x001fe2000c101524 */
[----:B------:R-:W-:Y:S05]  /*7b00*/  EXIT ;  /* 0x000000000000794d */ /* 0x000fea0003800000 */
.L_x_6461:
        /* <DEDUP_REMOVED lines=13> */
.L_x_6468:
        /* <DEDUP_REMOVED lines=8> */
.L_x_6467:
        /* <DEDUP_REMOVED lines=14> */
.L_x_6470:
        /* <DEDUP_REMOVED lines=9> */
.L_x_6469:
[----:B------:R-:W-:Y:S01]  /*7dd0*/  STG.E.64 desc[UR36][R4.64], R24 ;  /* 0x0000001804007986 */ /* 0x000fe2000c101b24 */
[----:B------:R-:W-:Y:S05]  /*7de0*/  EXIT ;  /* 0x000000000000794d */ /* 0x000fea0003800000 */
.L_x_6460:
        /* <DEDUP_REMOVED lines=12> */
.L_x_6473:
[----:B------:R-:W-:-:S05]  /*7eb0*/  CS2R R26, SRZ ;  /* 0x00000000001a7805 */ /* 0x000fca000001ff00 */
[----:B------:R-:W-:Y:S01]  /*7ec0*/  STG.E.128 desc[UR36][R4.64], R24 ;  /* 0x0000001804007986 */ /* 0x000fe2000c101d24 */
[----:B------:R-:W-:Y:S05]  /*7ed0*/  EXIT ;  /* 0x000000000000794d */ /* 0x000fea0003800000 */
.L_x_6472:
        /* <DEDUP_REMOVED lines=25> */
.L_x_6477:
[----:B------:R-:W-:Y:S05]  /*8070*/  BSYNC B0 ;  /* 0x0000000000007941 */ /* 0x000fea0003800000 */
.L_x_6476:
[----:B------:R-:W-:-:S05]  /*8080*/  LOP3.LUT R3, R0, R3, RZ, 0xfc, !PT ;  /* 0x0000000300037212 */ /* 0x000fca00078efcff */
[----:B------:R-:W-:Y:S01]  /*8090*/  STG.E.U8 desc[UR36][R4.64], R3 ;  /* 0x0000000304007986 */ /* 0x000fe2000c101124 */
[----:B------:R-:W-:Y:S05]  /*80a0*/  EXIT ;  /* 0x000000000000794d */ /* 0x000fea0003800000 */
.L_x_6475:
        /* <DEDUP_REMOVED lines=17> */
.L_x_6479:
[----:B------:R-:W-:Y:S01]  /*81c0*/  IMAD.MOV.U32 R0, RZ, RZ, 0x7f ;  /* 0x0000007fff007424 */ /* 0x000fe200078e00ff */
[----:B------:R-:W-:-:S04]  /*81d0*/  ISETP.GT.U32.AND P0, PT, R2, 0x7f800000, PT ;  /* 0x7f8000000200780c */ /* 0x000fc80003f04070 */
[----:B------:R-:W-:-:S09]  /*81e0*/  SEL R0, R0, 0x7c, P0 ;  /* 0x0000007c00007807 */ /* 0x000fd20000000000 */
.L_x_6480:
[----:B------:R-:W-:Y:S05]  /*81f0*/  BSYNC B0 ;  /* 0x0000000000007941 */ /* 0x000fea0003800000 */
.L_x_6478:
[----:B------:R-:W-:-:S04]  /*8200*/  LOP3.LUT R2, R3, 0x80000000, RZ, 0xc0, !PT ;  /* 0x8000000003027812 */ /* 0x000fc800078ec0ff */
[----:B------:R-:W-:-:S04]  /*8210*/  SHF.R.U32.HI R3, RZ, 0x18, R2 ;  /* 0x00000018ff037819 */ /* 0x000fc80000011602 */
[----:B------:R-:W-:-:S05]  /*8220*/  LOP3.LUT R3, R0, R3, RZ, 0xfc, !PT ;  /* 0x0000000300037212 */ /* 0x000fca00078efcff */
[----:B------:R-:W-:Y:S01]  /*8230*/  STG.E.U8 desc[UR36][R4.64], R3 ;  /* 0x0000000304007986 */ /* 0x000fe2000c101124 */
[----:B------:R-:W-:Y:S05]  /*8240*/  EXIT ;  /* 0x000000000000794d */ /* 0x000fea0003800000 */
.L_x_6474:
        /* <DEDUP_REMOVED lines=8> */
.L_x_6471:
        /* <DEDUP_REMOVED lines=11> */
.L_x_6483:
        /* <DEDUP_REMOVED lines=21> */
.L_x_6486:
[----:B------:R-:W-:-:S04]  /*84d0*/  LOP3.LUT R2, R7, 0x80000000, RZ, 0xc0, !PT ;  /* 0x8000000007027812 */ /* 0x000fc800078ec0ff */
[----:B------:R-:W-:-:S04]  /*84e0*/  SHF.R.U32.HI R3, RZ, 0x18, R2 ;  /* 0x00000018ff037819 */ /* 0x000fc80000011602 */
[----:B------:R-:W-:-:S04]  /*84f0*/  LOP3.LUT R0, R0, R3, RZ, 0xfc, !PT ;  /* 0x0000000300007212 */ /* 0x000fc800078efcff */
[----:B------:R-:W-:-:S07]  /*8500*/  PRMT R2, R0, 0x7610, R2 ;  /* 0x0000761000027816 */ /* 0x000fce0000000002 */
.L_x_6485:
[----:B------:R-:W-:Y:S05]  /*8510*/  BSYNC B0 ;  /* 0x0000000000007941 */ /* 0x000fea0003800000 */
.L_x_6484:
[----:B------:R-:W-:Y:S01]  /*8520*/  STG.E.U8 desc[UR36][R4.64], R2 ;  /* 0x0000000204007986 */ /* 0x000fe2000c101124 */
[----:B------:R-:W-:Y:S05]  /*8530*/  EXIT ;  /* 0x000000000000794d */ /* 0x000fea0003800000 */
.L_x_6482:
        /* <DEDUP_REMOVED lines=21> */
.L_x_6489:
[----:B------:R-:W-:-:S04]  /*8690*/  LOP3.LUT R2, R7, 0x80000000, RZ, 0xc0, !PT ;  /* 0x8000000007027812 */ /* 0x000fc800078ec0ff */
[----:B------:R-:W-:-:S04]  /*86a0*/  SHF.R.U32.HI R3, RZ, 0x18, R2 ;  /* 0x00000018ff037819 */ /* 0x000fc80000011602 */
[----:B------:R-:W-:-:S04]  /*86b0*/  LOP3.LUT R0, R0, R3, RZ, 0xfc, !PT ;  /* 0x0000000300007212 */ /* 0x000fc800078efcff */
[----:B------:R-:W-:-:S07]  /*86c0*/  PRMT R2, R0, 0x7610, R2 ;  /* 0x0000761000027816 */ /* 0x000fce0000000002 */
.L_x_6488:
[----:B------:R-:W-:Y:S05]  /*86d0*/  BSYNC B0 ;  /* 0x0000000000007941 */ /* 0x000fea0003800000 */
.L_x_6487:
[----:B------:R-:W-:Y:S01]  /*86e0*/  STG.E.U8 desc[UR36][R4.64], R2 ;  /* 0x0000000204007986 */ /* 0x000fe2000c101124 */
[----:B------:R-:W-:Y:S05]  /*86f0*/  EXIT ;  /* 0x000000000000794d */ /* 0x000fea0003800000 */
.L_x_6481:
        /* <DEDUP_REMOVED lines=26> */
.L_x_6464:
        /* <DEDUP_REMOVED lines=16> */
.L_x_6492:
[----:B------:R-:W-:Y:S05]  /*89a0*/  EXIT ;  /* 0x000000000000794d */ /* 0x000fea0003800000 */
.L_x_6491:
[----:B------:R-:W0:Y:S02]  /*89b0*/  F2I.U64.F64.TRUNC R24, R24 ;  /* 0x0000001800187311 */ /* 0x000e24000030d800 */
[----:B0-----:R-:W-:Y:S01]  /*89c0*/  STG.E.64 desc[UR36][R4.64], R24 ;  /* 0x0000001804007986 */ /* 0x001fe2000c101b24 */
[----:B------:R-:W-:Y:S05]  /*89d0*/  EXIT ;  /* 0x000000000000794d */ /* 0x000fea0003800000 */
.L_x_6490:
[----:B------:R-:W0:Y:S02]  /*89e0*/  F2I.U32.F64.TRUNC R25, R24 ;  /* 0x0000001800197311 */ /* 0x000e24000030d000 */
[----:B0-----:R-:W-:Y:S01]  /*89f0*/  STG.E desc[UR36][R4.64], R25 ;  /* 0x0000001904007986 */ /* 0x001fe2000c101924 */
[----:B------:R-:W-:Y:S05]  /*8a00*/  EXIT ;  /* 0x000000000000794d */ /* 0x000fea0003800000 */
.L_x_6493:
        /* <DEDUP_REMOVED lines=15> */
.L_x_36180:


//--------------------- .text._ZN2at6native18elementwise_kernelILi128ELi2EZNS0_22gpu_kernel_impl_nocastIZZZNS0_21clamp_max_kernel_cudaERNS_18TensorIteratorBaseERKN3c106ScalarEENKUlvE_clEvENKUlvE4_clEvEUldE_EEvS4_RKT_EUliE_EEviT1_ --------------------------
	.section	.text._ZN2at6native18elementwise_kernelILi128ELi2EZNS0_22gpu_kernel_impl_nocastIZZZNS0_21clamp_max_kernel_cudaERNS_18TensorIteratorBaseERKN3c106ScalarEENKUlvE_clEvENKUlvE4_clEvEUldE_EEvS4_RKT_EUliE_EEviT1_,"ax",@progbits
	.align	128
        .global         _ZN2at6native18elementwise_kernelILi128ELi2EZNS0_22gpu_kernel_impl_nocastIZZZNS0_21clamp_max_kernel_cudaERNS_18TensorIteratorBaseERKN3c106ScalarEENKUlvE_clEvENKUlvE4_clEvEUldE_EEvS4_RKT_EUliE_EEviT1_
        .type           _ZN2at6native18elementwise_kernelILi128ELi2EZNS0_22gpu_kernel_impl_nocastIZZZNS0_21clamp_max_kernel_cudaERNS_18TensorIteratorBaseERKN3c106ScalarEENKUlvE_clEvENKUlvE4_clEvEUldE_EEvS4_RKT_EUliE_EEviT1_,@function
        .size           _ZN2at6native18elementwise_kernelILi128ELi2EZNS0_22gpu_kernel_impl_nocastIZZZNS0_21clamp_max_kernel_cudaERNS_18TensorIteratorBaseERKN3c106ScalarEENKUlvE_clEvENKUlvE4_clEvEUldE_EEvS4_RKT_EUliE_EEviT1_,(.L_x_36181 - _ZN2at6native18elementwise_kernelILi128ELi2EZNS0_22gpu_kernel_impl_nocastIZZZNS0_21clamp_max_kernel_cudaERNS_18TensorIteratorBaseERKN3c106ScalarEENKUlvE_clEvENKUlvE4_clEvEUldE_EEvS4_RKT_EUliE_EEviT1_)
        .other          _ZN2at6native18elementwise_kernelILi128ELi2EZNS0_22gpu_kernel_impl_nocastIZZZNS0_21clamp_max_kernel_cudaERNS_18TensorIteratorBaseERKN3c106ScalarEENKUlvE_clEvENKUlvE4_clEvEUldE_EEvS4_RKT_EUliE_EEviT1_,@"STO_CUDA_ENTRY STV_DEFAULT"
_ZN2at6native18elementwise_kernelILi128ELi2EZNS0_22gpu_kernel_impl_nocastIZZZNS0_21clamp_max_kernel_cudaERNS_18TensorIteratorBaseERKN3c106ScalarEENKUlvE_clEvENKUlvE4_clEvEUldE_EEvS4_RKT_EUliE_EEviT1_:
.text._ZN2at6native18elementwise_kernelILi128ELi2EZNS0_22gpu_kernel_impl_nocastIZZZNS0_21clamp_max_kernel_cudaERNS_18TensorIteratorBaseERKN3c106ScalarEENKUlvE_clEvENKUlvE4_clEvEUldE_EEvS4_RKT_EUliE_EEviT1_:
        /* <DEDUP_REMOVED lines=312> */
.L_x_6496:
[----:B------:R-:W-:Y:S02]  /*1380*/  ULDC.64 UR8, c[0x0][0x418] ;  /* 0x0001060000087ab9 */ /* 0x000fe40000000a00 */
[----:B------:R-:W-:-:S04]  /*1390*/  IADD3 R4, P0, R2, UR8, RZ ;  /* 0x0000000802047c10 */ /* 0x000fc8000ff1e0ff */
[----:B------:R-:W-:Y:S01]  /*13a0*/  IADD3.X R5, RZ, UR9, RZ, P0, !PT ;  /* 0x00000009ff057c10 */ /* 0x000fe200087fe4ff */
[----:B------:R-:W-:-:S05]  /*13b0*/  ULDC.64 UR8, c[0x0][0x410] ;  /* 0x0001040000087ab9 */ /* 0x000fca0000000a00 */
[----:B------:R-:W2:Y:S01]  /*13c0*/  LDG.E.64 R4, desc[UR4][R4.64] ;  /* 0x0000000404047981 */ /* 0x000ea2000c1e1b00 */
[----:B------:R-:W-:Y:S01]  /*13d0*/  IADD3 R2, P1, R3, UR8, RZ ;  /* 0x0000000803027c10 */ /* 0x000fe2000ff3e0ff */
[----:B--2---:R-:W-:-:S14]  /*13e0*/  DSETP.GTU.AND P0, PT, |R4|, +INF , PT ;  /* 0x7ff000000400742a */ /* 0x004fdc0003f0c200 */
[----:B------:R-:W0:Y:S01]  /*13f0*/  @!P0 LDC.64 R6, c[0x0][0x420] ;  /* 0x00010800ff068b82 */ /* 0x000e220000000a00 */
[----:B------:R-:W-:Y:S01]  /*1400*/  @!P0 MOV R3, R5 ;  /* 0x0000000500038202 */ /* 0x000fe20000000f00 */
[----:B0-----:R-:W-:Y:S01]  /*1410*/  @!P0 DSETP.MIN.AND P2, P3, R4, R6, PT ;  /* 0x000000060400822a */ /* 0x001fe20003b40000 */
[----:B------:R-:W-:-:S05]  /*1420*/  @!P0 IMAD.MOV.U32 R8, RZ, RZ, R6 ;  /* 0x000000ffff088224 */ /* 0x000fca00078e0006 */
[----:B------:R-:W-:Y:S02]  /*1430*/  @!P0 FSEL R6, R3, R7, P2 ;  /* 0x0000000703068208 */ /* 0x000fe40001000000 */
[----:B------:R-:W-:Y:S02]  /*1440*/  @!P0 MOV R3, R4 ;  /* 0x0000000400038202 */ /* 0x000fe40000000f00 */
[----:B------:R-:W-:Y:S02]  /*1450*/  @!P0 LOP3.LUT R7, R7, 0x80000, RZ, 0xfc, !PT ;  /* 0x0008000007078812 */ /* 0x000fe400078efcff */
[----:B------:R-:W-:Y:S02]  /*1460*/  @!P0 SEL R4, R3, R8, P2 ;  /* 0x0000000803048207 */ /* 0x000fe40001000000 */
[----:B------:R-:W-:Y:S02]  /*1470*/  IADD3.X R3, RZ, UR9, RZ, P1, !PT ;  /* 0x00000009ff037c10 */ /* 0x000fe40008ffe4ff */
[----:B------:R-:W-:-:S02]  /*1480*/  @!P0 SEL R5, R7, R6, P3 ;  /* 0x0000000607058207 */ /* 0x000fc40001800000 */
[----:B------:R-:W-:-:S03]  /*1490*/  IADD3 R7, R0, 0x80, RZ ;  /* 0x0000008000077810 */ /* 0x000fc60007ffe0ff */
[----:B------:R0:W-:Y:S04]  /*14a0*/  STG.E.64 desc[UR4][R2.64], R4 ;  /* 0x0000000402007986 */ /* 0x0001e8000c101b04 */
.L_x_6495:
[----:B------:R-:W-:Y:S05]  /*14b0*/  BSYNC B0 ;  /* 0x0000000000007941 */ /* 0x000fea0003800000 */
.L_x_6494:
        /* <DEDUP_REMOVED lines=305> */
.L_x_6497:
[----:B------:R-:W-:Y:S02]  /*27d0*/  ULDC.64 UR6, c[0x0][0x418] ;  /* 0x0001060000067ab9 */ /* 0x000fe40000000a00 */
[----:B------:R-:W-:-:S04]  /*27e0*/  IADD3 R4, P0, R0, UR6, RZ ;  /* 0x0000000600047c10 */ /* 0x000fc8000ff1e0ff */
[----:B------:R-:W-:Y:S01]  /*27f0*/  IADD3.X R5, RZ, UR7, RZ, P0, !PT ;  /* 0x00000007ff057c10 */ /* 0x000fe200087fe4ff */
[----:B------:R-:W-:-:S05]  /*2800*/  ULDC.64 UR6, c[0x0][0x410] ;  /* 0x0001040000067ab9 */ /* 0x000fca0000000a00 */
[----:B------:R-:W2:Y:S01]  /*2810*/  LDG.E.64 R4, desc[UR4][R4.64] ;  /* 0x0000000404047981 */ /* 0x000ea2000c1e1b00 */
[----:B------:R-:W-:-:S04]  /*2820*/  IADD3 R2, P1, R3, UR6, RZ ;  /* 0x0000000603027c10 */ /* 0x000fc8000ff3e0ff */
[----:B------:R-:W-:Y:S01]  /*2830*/  IADD3.X R3, RZ, UR7, RZ, P1, !PT ;  /* 0x00000007ff037c10 */ /* 0x000fe20008ffe4ff */
[----:B--2---:R-:W-:-:S14]  /*2840*/  DSETP.GTU.AND P0, PT, |R4|, +INF , PT ;  /* 0x7ff000000400742a */ /* 0x004fdc0003f0c200 */
[----:B------:R-:W0:Y:S01]  /*2850*/  @!P0 LDC.64 R6, c[0x0][0x420] ;  /* 0x00010800ff068b82 */ /* 0x000e220000000a00 */
[----:B------:R-:W-:Y:S01]  /*2860*/  @!P0 MOV R0, R5 ;  /* 0x0000000500008202 */ /* 0x000fe20000000f00 */
[----:B0-----:R-:W-:Y:S01]  /*2870*/  @!P0 DSETP.MIN.AND P2, P3, R4, R6, PT ;  /* 0x000000060400822a */ /* 0x001fe20003b40000 */
[----:B------:R-:W-:-:S05]  /*2880*/  @!P0 MOV R9, R6 ;  /* 0x0000000600098202 */ /* 0x000fca0000000f00 */
[----:B------:R-:W-:Y:S02]  /*2890*/  @!P0 FSEL R6, R0, R7, P2 ;  /* 0x0000000700068208 */ /* 0x000fe40001000000 */
[----:B------:R-:W-:Y:S02]  /*28a0*/  @!P0 LOP3.LUT R7, R7, 0x80000, RZ, 0xfc, !PT ;  /* 0x0008000007078812 */ /* 0x000fe400078efcff */
[----:B------:R-:W-:Y:S02]  /*28b0*/  @!P0 MOV R0, R4 ;  /* 0x0000000400008202 */ /* 0x000fe40000000f00 */
[----:B------:R-:W-:Y:S02]  /*28c0*/  @!P0 SEL R5, R7, R6, P3 ;  /* 0x0000000607058207 */ /* 0x000fe40001800000 */
[----:B------:R-:W-:-:S05]  /*28d0*/  @!P0 SEL R4, R0, R9, P2 ;  /* 0x0000000900048207 */ /* 0x000fca0001000000 */
[----:B------:R-:W-:Y:S01]  /*28e0*/  STG.E.64 desc[UR4][R2.64], R4 ;  /* 0x0000000402007986 */ /* 0x000fe2000c101b04 */
[----:B------:R-:W-:Y:S05]  /*28f0*/  EXIT ;  /* 0x000000000000794d */ /* 0x000fea0003800000 */
.L_x_6498:
        /* <DEDUP_REMOVED lines=16> */
.L_x_36181:


//--------------------- .text._ZN2at6native27unrolled_elementwise_kernelIZZZNS0_21clamp_max_kernel_cudaERNS_18TensorIteratorBaseERKN3c106ScalarEENKUlvE_clEvENKUlvE4_clEvEUldE_St5arrayIPcLm2EELi4E23TrivialOffsetCalculatorILi1EjESF_NS0_6memory15LoadWithoutCastENSG_16StoreWithoutCastEEEviT_T0_T2_T3_T4_T5_ --------------------------
	.section	.text._ZN2at6native27unrolled_elementwise_kernelIZZZNS0_21clamp_max_kernel_cudaERNS_18TensorIteratorBaseERKN3c106ScalarEENKUlvE_clEvENKUlvE4_clEvEUldE_St5arrayIPcLm2EELi4E23TrivialOffsetCalculatorILi1EjESF_NS0_6memory15LoadWithoutCastENSG_16StoreWithoutCastEEEviT_T0_T2_T3_T4_T5_,"ax",@progbits
	.align	128
        .global         _ZN2at6native27unrolled_elementwise_kernelIZZZNS0_21clamp_max_kernel_cudaERNS_18TensorIteratorBaseERKN3c106ScalarEENKUlvE_clEvENKUlvE4_clEvEUldE_St5arrayIPcLm2EELi4E23TrivialOffsetCalculatorILi1EjESF_NS0_6memory15LoadWithoutCastENSG_16StoreWithoutCastEEEviT_T0_T2_T3_T4_T5_
        .type           _ZN2at6native27unrolled_elementwise_kernelIZZZNS0_21clamp_max_kernel_cudaERNS_18TensorIteratorBaseERKN3c106ScalarEENKUlvE_clEvENKUlvE4_clEvEUldE_St5arrayIPcLm2EELi4E23TrivialOffsetCalculatorILi1EjESF_NS0_6memory15LoadWithoutCastENSG_16StoreWithoutCastEEEviT_T0_T2_T3_T4_T5_,@function
        .size           _ZN2at6native27unrolled_elementwise_kernelIZZZNS0_21clamp_max_kernel_cudaERNS_18TensorIteratorBaseERKN3c106ScalarEENKUlvE_clEvENKUlvE4_clEvEUldE_St5arrayIPcLm2EELi4E23TrivialOffsetCalculatorILi1EjESF_NS0_6memory15LoadWithoutCastENSG_16StoreWithoutCastEEEviT_T0_T2_T3_T4_T5_,(.L_x_36182 - _ZN2at6native27unrolled_elementwise_kernelIZZZNS0_21clamp_max_kernel_cudaERNS_18TensorIteratorBaseERKN3c106ScalarEENKUlvE_clEvENKUlvE4_clEvEUldE_St5arrayIPcLm2EELi4E23TrivialOffsetCalculatorILi1EjESF_NS0_6memory15LoadWithoutCastENSG_16StoreWithoutCastEEEviT_T0_T2_T3_T4_T5_)
        .other          _ZN2at6native27unrolled_elementwise_kernelIZZZNS0_21clamp_max_kernel_cudaERNS_18TensorIteratorBaseERKN3c106ScalarEENKUlvE_clEvENKUlvE4_clEvEUldE_St5arrayIPcLm2EELi4E23TrivialOffsetCalculatorILi1EjESF_NS0_6memory15LoadWithoutCastENSG_16StoreWithoutCastEEEviT_T0_T2_T3_T4_T5_,@"STO_CUDA_ENTRY STV_DEFAULT"
_ZN2at6native27unrolled_elementwise_kernelIZZZNS0_21clamp_max_kernel_cudaERNS_18TensorIteratorBaseERKN3c106ScalarEENKUlvE_clEvENKUlvE4_clEvEUldE_St5arrayIPcLm2EELi4E23TrivialOffsetCalculatorILi1EjESF_NS0_6memory15LoadWithoutCastENSG_16StoreWithoutCastEEEviT_T0_T2_T3_T4_T5_:
.text._ZN2at6native27unrolled_elementwise_kernelIZZZNS0_21clamp_max_kernel_cudaERNS_18TensorIteratorBaseERKN3c106ScalarEENKUlvE_clEvENKUlvE4_clEvEUldE_St5arrayIPcLm2EELi4E23TrivialOffsetCalculatorILi1EjESF_NS0_6memory15LoadWithoutCastENSG_16StoreWithoutCastEEEviT_T0_T2_T3_T4_T5_:
        /* <DEDUP_REMOVED lines=12> */
[----:B------:R-:W1:Y:S01]  /*00c0*/  @!P0 LDC.64 R6, c[0x0][0x230] ;  /* 0x00008c00ff068b82 */ /* 0x000e620000000a00 */
[----:B------:R-:W-:Y:S01]  /*00d0*/  @!P0 IMAD R13, R0, 0x200, R19 ;  /* 0x00000200000d8824 */ /* 0x000fe200078e0213 */
[----:B------:R-:W-:Y:S01]  /*00e0*/  @!P0 IADD3 R19, R19, 0x80, RZ ;  /* 0x0000008013138810 */ /* 0x000fe20007ffe0ff */
[----:B0-----:R-:W-:-:S03]  /*00f0*/  @!P3 IMAD.WIDE.U32 R4, R3, 0x8, R4 ;  /* 0x000000080304b825 */ /* 0x001fc600078e0004 */
[----:B------:R-:W-:Y:S02]  /*0100*/  ISETP.GE.AND P1, PT, R19, R10, PT ;  /* 0x0000000a1300720c */ /* 0x000fe40003f26270 */
[----:B------:R-:W-:Y:S02]  /*0110*/  CS2R R2, SRZ ;  /* 0x0000000000027805 */ /* 0x000fe4000001ff00 */
[----:B------:R-:W-:-:S04]  /*0120*/  CS2R R8, SRZ ;  /* 0x0000000000087805 */ /* 0x000fc8000001ff00 */
[----:B------:R0:W2:Y:S05]  /*0130*/  @!P3 LDG.E.64 R2, desc[UR4][R4.64] ;  /* 0x000000040402b981 */ /* 0x0000aa000c1e1b00 */
[----:B------:R-:W3:Y:S01]  /*0140*/  @!P1 LDC.64 R14, c[0x0][0x230] ;  /* 0x00008c00ff0e9b82 */ /* 0x000ee20000000a00 */
[----:B-1----:R-:W-:-:S05]  /*0150*/  @!P0 IMAD.WIDE.U32 R12, R13, 0x8, R6 ;  /* 0x000000080d0c8825 */ /* 0x002fca00078e0006 */
[----:B------:R1:W4:Y:S01]  /*0160*/  @!P0 LDG.E.64 R8, desc[UR4][R12.64] ;  /* 0x000000040c088981 */ /* 0x000322000c1e1b00 */
[----:B------:R-:W-:Y:S02]  /*0170*/  @!P1 IMAD R17, R0, 0x200, R19 ;  /* 0x0000020000119824 */ /* 0x000fe400078e0213 */
[----:B------:R-:W-:Y:S01]  /*0180*/  @!P1 VIADD R19, R19, 0x80 ;  /* 0x0000008013139836 */ /* 0x000fe20000000000 */
[----:B------:R-:W-:-:S04]  /*0190*/  CS2R R6, SRZ ;  /* 0x0000000000067805 */ /* 0x000fc8000001ff00 */
[----:B------:R-:W-:Y:S01]  /*01a0*/  ISETP.GE.AND P0, PT, R19, R10, PT ;  /* 0x0000000a1300720c */ /* 0x000fe20003f06270 */
[----:B---3--:R-:W-:-:S05]  /*01b0*/  @!P1 IMAD.WIDE.U32 R16, R17, 0x8, R14 ;  /* 0x0000000811109825 */ /* 0x008fca00078e000e */
[----:B------:R-:W3:Y:S07]  /*01c0*/  @!P1 LDG.E.64 R6, desc[UR4][R16.64] ;  /* 0x0000000410069981 */ /* 0x000eee000c1e1b00 */
[----:B------:R-:W5:Y:S01]  /*01d0*/  @!P0 LDC.64 R14, c[0x0][0x230] ;  /* 0x00008c00ff0e8b82 */ /* 0x000f620000000a00 */
[----:B0-----:R-:W-:-:S04]  /*01e0*/  @!P0 IMAD R5, R0, 0x200, R19 ;  /* 0x0000020000058824 */ /* 0x001fc800078e0213 */
[----:B-----5:R-:W-:Y:S01]  /*01f0*/  @!P0 IMAD.WIDE.U32 R14, R5, 0x8, R14 ;  /* 0x00000008050e8825 */ /* 0x020fe200078e000e */
[----:B------:R-:W-:-:S06]  /*0200*/  CS2R R4, SRZ ;  /* 0x0000000000047805 */ /* 0x000fcc000001ff00 */
[----:B------:R0:W5:Y:S01]  /*0210*/  @!P0 LDG.E.64 R4, desc[UR4][R14.64] ;  /* 0x000000040e048981 */ /* 0x000162000c1e1b00 */
[----:B-1----:R-:W-:-:S05]  /*0220*/  MOV R13, R11 ;  /* 0x0000000b000d7202 */ /* 0x002fca0000000f00 */
[C---:B------:R-:W-:Y:S02]  /*0230*/  VIADD R19, R13.reuse, 0x80 ;  /* 0x000000800d137836 */ /* 0x040fe40000000000 */
[----:B------:R-:W-:Y:S01]  /*0240*/  VIADD R21, R13, 0x100 ;  /* 0x000001000d157836 */ /* 0x000fe20000000000 */
[----:B------:R-:W-:Y:S01]  /*0250*/  BSSY B0, `(.L_x_6499) ;  /* 0x0000038000007945 */ /* 0x000fe20003800000 */
[----:B--2---:R-:W-:Y:S02]  /*0260*/  DSETP.GTU.OR P2, PT, |R2|, +INF , P3 ;  /* 0x7ff000000200742a */ /* 0x004fe40001f4c600 */
[----:B----4-:R-:W-:-:S06]  /*0270*/  DSETP.GTU.AND P0, PT, |R8|, +INF , PT ;  /* 0x7ff000000800742a */ /* 0x010fcc0003f0c200 */
[----:B------:R-:W-:-:S06]  /*0280*/  ISETP.GE.OR P0, PT, R19, R10, P0 ;  /* 0x0000000a1300720c */ /* 0x000fcc0000706670 */
[----:B------:R-:W1:Y:S01]  /*0290*/  @!P2 LDC.64 R18, c[0x0][0x218] ;  /* 0x00008600ff12ab82 */ /* 0x000e620000000a00 */
[----:B---3--:R-:W-:-:S07]  /*02a0*/  DSETP.GTU.AND P1, PT, |R6|, +INF , PT ;  /* 0x7ff000000600742a */ /* 0x008fce0003f2c200 */
[----:B------:R-:W2:Y:S01]  /*02b0*/  @!P0 LDC.64 R16, c[0x0][0x218] ;  /* 0x00008600ff108b82 */ /* 0x000ea20000000a00 */
[----:B------:R-:W-:Y:S02]  /*02c0*/  ISETP.GE.OR P1, PT, R21, R10, P1 ;  /* 0x0000000a1500720c */ /* 0x000fe40000f26670 */
[----:B------:R-:W-:Y:S01]  /*02d0*/  @!P2 MOV R12, R3 ;  /* 0x00000003000ca202 */ /* 0x000fe20000000f00 */
[----:B-1----:R-:W-:Y:S01]  /*02e0*/  @!P2 DSETP.MIN.AND P5, P4, R2, R18, PT ;  /* 0x000000120200a22a */ /* 0x002fe20003ca0000 */
[----:B------:R-:W-:-:S05]  /*02f0*/  @!P2 IMAD.MOV.U32 R21, RZ, RZ, R18 ;  /* 0x000000ffff15a224 */ /* 0x000fca00078e0012 */
[----:B------:R-:W-:-:S04]  /*0300*/  @!P2 FSEL R18, R12, R19, P5 ;  /* 0x000000130c12a208 */ /* 0x000fc80002800000 */
[----:B0-----:R-:W0:Y:S01]  /*0310*/  @!P1 LDC.64 R14, c[0x0][0x218] ;  /* 0x00008600ff0e9b82 */ /* 0x001e220000000a00 */
[----:B------:R-:W-:Y:S01]  /*0320*/  @!P2 LOP3.LUT R19, R19, 0x80000, RZ, 0xfc, !PT ;  /* 0x000800001313a812 */ /* 0x000fe200078efcff */
[----:B------:R-:W-:-:S03]  /*0330*/  @!P2 IMAD.MOV.U32 R12, RZ, RZ, R2 ;  /* 0x000000ffff0ca224 */ /* 0x000fc600078e0002 */
[----:B------:R-:W-:-:S03]  /*0340*/  @!P2 SEL R3, R19, R18, P4 ;  /* 0x000000121303a207 */ /* 0x000fc60002000000 */
[----:B------:R-:W1:Y:S01]  /*0350*/  @!P3 LDC.64 R18, c[0x0][0x228] ;  /* 0x00008a00ff12bb82 */ /* 0x000e620000000a00 */
[----:B------:R-:W-:Y:S01]  /*0360*/  @!P2 SEL R2, R12, R21, P5 ;  /* 0x000000150c02a207 */ /* 0x000fe20002800000 */
[----:B--2---:R-:W-:Y:S01]  /*0370*/  @!P0 DSETP.MIN.AND P6, P5, R8, R16, PT ;  /* 0x000000100800822a */ /* 0x004fe20003dc0000 */
[----:B------:R-:W-:Y:S01]  /*0380*/  @!P0 IMAD.MOV.U32 R21, RZ, RZ, R16 ;  /* 0x000000ffff158224 */ /* 0x000fe200078e0010 */
[----:B------:R-:W-:Y:S01]  /*0390*/  @!P0 MOV R12, R8 ;  /* 0x00000008000c8202 */ /* 0x000fe20000000f00 */
[----:B------:R-:W-:-:S03]  /*03a0*/  @!P0 IMAD.MOV.U32 R23, RZ, RZ, R17 ;  /* 0x000000ffff178224 */ /* 0x000fc600078e0011 */
[----:B------:R-:W-:Y:S01]  /*03b0*/  @!P0 SEL R17, R12, R21, P6 ;  /* 0x000000150c118207 */ /* 0x000fe20003000000 */
[----:B------:R-:W-:Y:S01]  /*03c0*/  @!P0 IMAD.MOV.U32 R12, RZ, RZ, R9 ;  /* 0x000000ffff0c8224 */ /* 0x000fe200078e0009 */
[----:B-----5:R-:W-:Y:S01]  /*03d0*/  DSETP.GTU.AND P2, PT, |R4|, +INF , PT ;  /* 0x7ff000000400742a */ /* 0x020fe20003f4c200 */
[----:B------:R-:W-:-:S03]  /*03e0*/  VIADD R21, R13, 0x180 ;  /* 0x000001800d157836 */ /* 0x000fc60000000000 */
[----:B------:R-:W-:Y:S02]  /*03f0*/  @!P0 FSEL R12, R12, R23, P6 ;  /* 0x000000170c0c8208 */ /* 0x000fe40003000000 */
[----:B------:R-:W-:Y:S01]  /*0400*/  @!P0 LOP3.LUT R23, R23, 0x80000, RZ, 0xfc, !PT ;  /* 0x0008000017178812 */ /* 0x000fe200078efcff */
[----:B------:R-:W-:Y:S01]  /*0410*/  @!P3 VIADD R13, R11, 0x80 ;  /* 0x000000800b0db836 */ /* 0x000fe20000000000 */
[----:B------:R-:W-:Y:S01]  /*0420*/  ISETP.GE.OR P2, PT, R21, R10, P2 ;  /* 0x0000000a1500720c */ /* 0x000fe20001746670 */
[----:B------:R-:W-:Y:S01]  /*0430*/  @!P3 IMAD R11, R0, 0x200, R11 ;  /* 0x00000200000bb824 */ /* 0x000fe200078e020b */
[----:B------:R-:W-:Y:S01]  /*0440*/  @!P0 SEL R9, R23, R12, P5 ;  /* 0x0000000c17098207 */ /* 0x000fe20002800000 */
[----:B0-----:R-:W-:Y:S01]  /*0450*/  @!P1 DSETP.MIN.AND P5, P4, R6, R14, PT ;  /* 0x0000000e0600922a */ /* 0x001fe20003ca0000 */
[----:B------:R-:W-:Y:S01]  /*0460*/  @!P1 IMAD.MOV.U32 R21, RZ, RZ, R14 ;  /* 0x000000ffff159224 */ /* 0x000fe200078e000e */
[----:B------:R-:W-:Y:S01]  /*0470*/  @!P1 MOV R12, R6 ;  /* 0x00000006000c9202 */ /* 0x000fe20000000f00 */
[----:B-1----:R-:W-:-:S03]  /*0480*/  @!P3 IMAD.WIDE.U32 R18, R11, 0x8, R18 ;  /* 0x000000080b12b825 */ /* 0x002fc600078e0012 */
[----:B------:R-:W-:Y:S01]  /*0490*/  @!P1 SEL R21, R12, R21, P5 ;  /* 0x000000150c159207 */ /* 0x000fe20002800000 */
[----:B------:R-:W-:Y:S01]  /*04a0*/  @!P1 IMAD.MOV.U32 R12, RZ, RZ, R7 ;  /* 0x000000ffff0c9224 */ /* 0x000fe200078e0007 */
[----:B------:R0:W-:Y:S04]  /*04b0*/  @!P3 STG.E.64 desc[UR4][R18.64], R2 ;  /* 0x000000021200b986 */ /* 0x0001e8000c101b04 */
[----:B------:R-:W-:Y:S02]  /*04c0*/  @!P1 FSEL R12, R12, R15, P5 ;  /* 0x0000000f0c0c9208 */ /* 0x000fe40002800000 */
[----:B------:R-:W-:Y:S02]  /*04d0*/  ISETP.GE.AND P5, PT, R13, R10, PT ;  /* 0x0000000a0d00720c */ /* 0x000fe40003fa6270 */
[----:B------:R-:W-:Y:S01]  /*04e0*/  @!P1 LOP3.LUT R15, R15, 0x80000, RZ, 0xfc, !PT ;  /* 0x000800000f0f9812 */ /* 0x000fe200078efcff */
[----:B------:R-:W-:Y:S01]  /*04f0*/  @!P1 IMAD.MOV.U32 R6, RZ, RZ, R21 ;  /* 0x000000ffff069224 */ /* 0x000fe200078e0015 */
[----:B------:R-:W-:-:S02]  /*0500*/  @!P0 MOV R8, R17 ;  /* 0x0000001100088202 */ /* 0x000fc40000000f00 */
[----:B------:R-:W-:-:S07]  /*0510*/  @!P1 SEL R7, R15, R12, P4 ;  /* 0x0000000c0f079207 */ /* 0x000fce0002000000 */
[----:B0-----:R-:W-:Y:S05]  /*0520*/  @P5 BRA `(.L_x_6500) ;  /* 0x0000000000285947 */ /* 0x001fea0003800000 */
        /* <DEDUP_REMOVED lines=8> */
[----:B------:R0:W-:Y:S04]  /*05b0*/  STG.E.64 desc[UR4][R2.64], R8 ;  /* 0x0000000802007986 */ /* 0x0001e8000c101b04 */
[----:B------:R0:W-:Y:S02]  /*05c0*/  @!P0 STG.E.64 desc[UR4][R14.64], R6 ;  /* 0x000000060e008986 */ /* 0x0001e4000c101b04 */
.L_x_6500:
[----:B------:R-:W-:Y:S05]  /*05d0*/  BSYNC B0 ;  /* 0x0000000000007941 */ /* 0x000fea0003800000 */
.L_x_6499:
[----:B0-----:R-:W0:Y:S01]  /*05e0*/  @!P2 LDC.64 R2, c[0x0][0x218] ;  /* 0x00008600ff02ab82 */ /* 0x001e220000000a00 */
[----:B------:R-:W-:-:S13]  /*05f0*/  ISETP.GE.AND P0, PT, R13, R10, PT ;  /* 0x0000000a0d00720c */ /* 0x000fda0003f06270 */
[----:B------:R-:W-:Y:S05]  /*0600*/  @P0 EXIT ;  /* 0x000000000000094d */ /* 0x000fea0003800000 */
[----:B------:R-:W1:Y:S01]  /*0610*/  LDC.64 R6, c[0x0][0x228] ;  /* 0x00008a00ff067b82 */ /* 0x000e620000000a00 */
[----:B0-----:R-:W-:Y:S01]  /*0620*/  @!P2 DSETP.MIN.AND P0, P1, R4, R2, PT ;  /* 0x000000020400a22a */ /* 0x001fe20003900000 */
[----:B------:R-:W-:Y:S01]  /*0630*/  @!P2 IMAD.MOV.U32 R8, RZ, RZ, R5 ;  /* 0x000000ffff08a224 */ /* 0x000fe200078e0005 */
[----:B------:R-:W-:Y:S01]  /*0640*/  LEA R13, R0, R13, 0x9 ;  /* 0x0000000d000d7211 */ /* 0x000fe200078e48ff */
[----:B------:R-:W-:Y:S02]  /*0650*/  @!P2 IMAD.MOV.U32 R9, RZ, RZ, R3 ;  /* 0x000000ffff09a224 */ /* 0x000fe400078e0003 */
[----:B------:R-:W-:-:S03]  /*0660*/  @!P2 IMAD.MOV.U32 R0, RZ, RZ, R4 ;  /* 0x000000ffff00a224 */ /* 0x000fc600078e0004 */
[----:B------:R-:W-:Y:S02]  /*0670*/  @!P2 FSEL R8, R8, R9, P0 ;  /* 0x000000090808a208 */ /* 0x000fe40000000000 */
[----:B------:R-:W-:Y:S02]  /*0680*/  @!P2 LOP3.LUT R9, R9, 0x80000, RZ, 0xfc, !PT ;  /* 0x000800000909a812 */ /* 0x000fe400078efcff */
[----:B------:R-:W-:Y:S02]  /*0690*/  @!P2 SEL R4, R0, R2, P0 ;  /* 0x000000020004a207 */ /* 0x000fe40000000000 */
[----:B------:R-:W-:Y:S01]  /*06a0*/  @!P2 SEL R5, R9, R8, P1 ;  /* 0x000000080905a207 */ /* 0x000fe20000800000 */
[----:B-1----:R-:W-:-:S05]  /*06b0*/  IMAD.WIDE.U32 R2, R13, 0x8, R6 ;  /* 0x000000080d027825 */ /* 0x002fca00078e0006 */
[----:B------:R-:W-:Y:S01]  /*06c0*/  STG.E.64 desc[UR4][R2.64], R4 ;  /* 0x0000000402007986 */ /* 0x000fe2000c101b04 */
[----:B------:R-:W-:Y:S05]  /*06d0*/  EXIT ;  /* 0x000000000000794d */ /* 0x000fea0003800000 */
.L_x_6501:
        /* <DEDUP_REMOVED lines=10> */
.L_x_36182:


//--------------------- .text._ZN2at6native29vectorized_elementwise_kernelILi2EZZZNS0_21clamp_max_kernel_cudaERNS_18TensorIteratorBaseERKN3c106ScalarEENKUlvE_clEvENKUlvE4_clEvEUldE_St5arrayIPcLm2EEEEviT0_T1_ --------------------------
	.section	.text._ZN2at6native29vectorized_elementwise_kernelILi2EZZZNS0_21clamp_max_kernel_cudaERNS_18TensorIteratorBaseERKN3c106ScalarEENKUlvE_clEvENKUlvE4_clEvEUldE_St5arrayIPcLm2EEEEviT0_T1_,"ax",@progbits
	.align	128
        .global         _ZN2at6native29vectorized_elementwise_kernelILi2EZZZNS0_21clamp_max_kernel_cudaERNS_18TensorIteratorBaseERKN3c106ScalarEENKUlvE_clEvENKUlvE4_clEvEUldE_St5arrayIPcLm2EEEEviT0_T1_
        .type           _ZN2at6native29vectorized_elementwise_kernelILi2EZZZNS0_21clamp_max_kernel_cudaERNS_18TensorIteratorBaseERKN3c106ScalarEENKUlvE_clEvENKUlvE4_clEvEUldE_St5arrayIPcLm2EEEEviT0_T1_,@function
        .size           _ZN2at6native29vectorized_elementwise_kernelILi2EZZZNS0_21clamp_max_kernel_cudaERNS_18TensorIteratorBaseERKN3c106ScalarEENKUlvE_clEvENKUlvE4_clEvEUldE_St5arrayIPcLm2EEEEviT0_T1_,(.L_x_36183 - _ZN2at6native29vectorized_elementwise_kernelILi2EZZZNS0_21clamp_max_kernel_cudaERNS_18TensorIteratorBaseERKN3c106ScalarEENKUlvE_clEvENKUlvE4_clEvEUldE_St5arrayIPcLm2EEEEviT0_T1_)
        .other          _ZN2at6native29vectorized_elementwise_kernelILi2EZZZNS0_21clamp_max_kernel_cudaERNS_18TensorIteratorBaseERKN3c106ScalarEENKUlvE_clEvENKUlvE4_clEvEUldE_St5arrayIPcLm2EEEEviT0_T1_,@"STO_CUDA_ENTRY STV_DEFAULT"
_ZN2at6native29vectorized_elementwise_kernelILi2EZZZNS0_21clamp_max_kernel_cudaERNS_18TensorIteratorBaseERKN3c106ScalarEENKUlvE_clEvENKUlvE4_clEvEUldE_St5arrayIPcLm2EEEEviT0_T1_:
.text._ZN2at6native29vectorized_elementwise_kernelILi2EZZZNS0_21clamp_max_kernel_cudaERNS_18TensorIteratorBaseERKN3c106ScalarEENKUlvE_clEvENKUlvE4_clEvEUldE_St5arrayIPcLm2EEEEviT0_T1_:
        /* <DEDUP_REMOVED lines=12> */
[----:B------:R-:W2:Y:S04]  /*00c0*/  LDG.E.128 R16, desc[UR4][R24.64] ;  /* 0x0000000418107981 */ /* 0x000ea8000c1e1d00 */
[----:B------:R-:W3:Y:S04]  /*00d0*/  LDG.E.128 R8, desc[UR4][R24.64+0x800] ;  /* 0x0008000418087981 */ /* 0x000ee8000c1e1d00 */
[----:B------:R-:W4:Y:S04]  /*00e0*/  LDG.E.128 R12, desc[UR4][R24.64+0x1000] ;  /* 0x00100004180c7981 */ /* 0x000f28000c1e1d00 */
[----:B------:R0:W5:Y:S01]  /*00f0*/  LDG.E.128 R4, desc[UR4][R24.64+0x1800] ;  /* 0x0018000418047981 */ /* 0x000162000c1e1d00 */
[----:B--2---:R-:W-:-:S02]  /*0100*/  DSETP.GTU.AND P2, PT, |R16|, +INF , PT ;  /* 0x7ff000001000742a */ /* 0x004fc40003f4c200 */
[----:B------:R-:W-:Y:S02]  /*0110*/  DSETP.GTU.AND P3, PT, |R18|, +INF , PT ;  /* 0x7ff000001200742a */ /* 0x000fe40003f6c200 */
[----:B---3--:R-:W-:-:S10]  /*0120*/  DSETP.GTU.AND P0, PT, |R8|, +INF , PT ;  /* 0x7ff000000800742a */ /* 0x008fd40003f0c200 */
[----:B------:R-:W1:Y:S01]  /*0130*/  @!P2 LDC.64 R20, c[0x0][0x218] ;  /* 0x00008600ff14ab82 */ /* 0x000e620000000a00 */
[----:B------:R-:W-:-:S07]  /*0140*/  @!P2 IMAD.MOV.U32 R23, RZ, RZ, R17 ;  /* 0x000000ffff17a224 */ /* 0x000fce00078e0011 */
[----:B------:R-:W2:Y:S01]  /*0150*/  @!P3 LDC.64 R2, c[0x0][0x218] ;  /* 0x00008600ff02bb82 */ /* 0x000ea20000000a00 */
[----:B-1----:R-:W-:Y:S01]  /*0160*/  @!P2 DSETP.MIN.AND P1, P4, R16, R20, PT ;  /* 0x000000141000a22a */ /* 0x002fe20003c20000 */
[----:B0-----:R-:W-:Y:S02]  /*0170*/  @!P2 IMAD.MOV.U32 R25, RZ, RZ, R20 ;  /* 0x000000ffff19a224 */ /* 0x001fe400078e0014 */
[----:B------:R-:W-:Y:S02]  /*0180*/  @!P2 IMAD.MOV.U32 R26, RZ, RZ, R21 ;  /* 0x000000ffff1aa224 */ /* 0x000fe400078e0015 */
[----:B------:R-:W-:Y:S01]  /*0190*/  @!P3 IMAD.MOV.U32 R20, RZ, RZ, R19 ;  /* 0x000000ffff14b224 */ /* 0x000fe200078e0013 */
[----:B--2---:R-:W-:Y:S01]  /*01a0*/  @!P3 DSETP.MIN.AND P5, P6, R18, R2, PT ;  /* 0x000000021200b22a */ /* 0x004fe20003ea0000 */
[----:B------:R-:W-:Y:S02]  /*01b0*/  @!P3 MOV R21, R3 ;  /* 0x000000030015b202 */ /* 0x000fe40000000f00 */
[----:B------:R-:W-:-:S02]  /*01c0*/  @!P2 FSEL R23, R23, R26, P1 ;  /* 0x0000001a1717a208 */ /* 0x000fc40000800000 */
[----:B------:R-:W-:Y:S02]  /*01d0*/  @!P2 LOP3.LUT R26, R26, 0x80000, RZ, 0xfc, !PT ;  /* 0x000800001a1aa812 */ /* 0x000fe400078efcff */
[----:B------:R-:W-:Y:S01]  /*01e0*/  @!P3 FSEL R24, R20, R21, P5 ;  /* 0x000000151418b208 */ /* 0x000fe20002800000 */
[----:B------:R-:W-:Y:S01]  /*01f0*/  @!P2 IMAD.MOV.U32 R20, RZ, RZ, R16 ;  /* 0x000000ffff14a224 */ /* 0x000fe200078e0010 */
[----:B------:R-:W-:Y:S01]  /*0200*/  @!P2 SEL R23, R26, R23, P4 ;  /* 0x000000171a17a207 */ /* 0x000fe20002000000 */
[----:B----4-:R-:W-:Y:S01]  /*0210*/  DSETP.GTU.AND P4, PT, |R14|, +INF , PT ;  /* 0x7ff000000e00742a */ /* 0x010fe20003f8c200 */
[----:B------:R-:W-:Y:S02]  /*0220*/  @!P3 LOP3.LUT R21, R21, 0x80000, RZ, 0xfc, !PT ;  /* 0x000800001515b812 */ /* 0x000fe400078efcff */
[----:B------:R-:W-:Y:S01]  /*0230*/  @!P2 SEL R26, R20, R25, P1 ;  /* 0x00000019141aa207 */ /* 0x000fe20000800000 */
[----:B------:R-:W-:Y:S01]  /*0240*/  @!P3 IMAD.MOV.U32 R25, RZ, RZ, R2 ;  /* 0x000000ffff19b224 */ /* 0x000fe200078e0002 */
[----:B------:R-:W-:Y:S01]  /*0250*/  @!P3 SEL R3, R21, R24, P6 ;  /* 0x000000181503b207 */ /* 0x000fe20003000000 */
[----:B------:R-:W-:Y:S01]  /*0260*/  @!P3 IMAD.MOV.U32 R2, RZ, RZ, R18 ;  /* 0x000000ffff02b224 */ /* 0x000fe200078e0012 */
[----:B------:R-:W0:Y:S01]  /*0270*/  @!P0 LDC.64 R20, c[0x0][0x218] ;  /* 0x00008600ff148b82 */ /* 0x000e220000000a00 */
[----:B------:R-:W-:Y:S01]  /*0280*/  DSETP.GTU.AND P1, PT, |R10|, +INF , PT ;  /* 0x7ff000000a00742a */ /* 0x000fe20003f2c200 */
[----:B------:R-:W-:-:S02]  /*0290*/  @!P2 IMAD.MOV.U32 R16, RZ, RZ, R26 ;  /* 0x000000ffff10a224 */ /* 0x000fc400078e001a */
[----:B------:R-:W-:Y:S01]  /*02a0*/  @!P3 SEL R2, R2, R25, P5 ;  /* 0x000000190202b207 */ /* 0x000fe20002800000 */
[----:B------:R-:W-:Y:S01]  /*02b0*/  @!P3 IMAD.MOV.U32 R19, RZ, RZ, R3 ;  /* 0x000000ffff13b224 */ /* 0x000fe200078e0003 */
[----:B------:R-:W-:Y:S01]  /*02c0*/  DSETP.GTU.AND P5, PT, |R12|, +INF , PT ;  /* 0x7ff000000c00742a */ /* 0x000fe20003fac200 */
[----:B------:R-:W-:Y:S01]  /*02d0*/  @!P2 IMAD.MOV.U32 R17, RZ, RZ, R23 ;  /* 0x000000ffff11a224 */ /* 0x000fe200078e0017 */
[----:B------:R-:W1:Y:S01]  /*02e0*/  LDC.64 R24, c[0x0][0x228] ;  /* 0x00008a00ff187b82 */ /* 0x000e620000000a00 */
[----:B------:R-:W-:-:S07]  /*02f0*/  @!P3 MOV R18, R2 ;  /* 0x000000020012b202 */ /* 0x000fce0000000f00 */
[----:B------:R-:W2:Y:S01]  /*0300*/  @!P1 LDC.64 R2, c[0x0][0x218] ;  /* 0x00008600ff029b82 */ /* 0x000ea20000000a00 */
[----:B0-----:R-:W-:Y:S01]  /*0310*/  @!P0 DSETP.MIN.AND P2, P3, R8, R20, PT ;  /* 0x000000140800822a */ /* 0x001fe20003b40000 */
[----:B------:R-:W-:Y:S02]  /*0320*/  @!P0 IMAD.MOV.U32 R23, RZ, RZ, R21 ;  /* 0x000000ffff178224 */ /* 0x000fe400078e0015 */
[----:B------:R-:W-:-:S04]  /*0330*/  @!P0 IMAD.MOV.U32 R26, RZ, RZ, R20 ;  /* 0x000000ffff1a8224 */ /* 0x000fc800078e0014 */
[----:B------:R-:W0:Y:S01]  /*0340*/  @!P5 LDC.64 R20, c[0x0][0x218] ;  /* 0x00008600ff14db82 */ /* 0x000e220000000a00 */
[----:B-1----:R-:W-:-:S04]  /*0350*/  IMAD.WIDE.U32 R24, R0, 0x8, R24 ;  /* 0x0000000800187825 */ /* 0x002fc800078e0018 */
[----:B------:R-:W-:Y:S01]  /*0360*/  @!P0 IMAD.MOV.U32 R0, RZ, RZ, R9 ;  /* 0x000000ffff008224 */ /* 0x000fe200078e0009 */
[----:B--2---:R-:W-:-:S04]  /*0370*/  @!P1 MOV R27, R2 ;  /* 0x00000002001b9202 */ /* 0x004fc80000000f00 */
[----:B------:R-:W-:Y:S02]  /*0380*/  @!P0 FSEL R0, R0, R23, P2 ;  /* 0x0000001700008208 */ /* 0x000fe40001000000 */
[----:B------:R-:W-:-:S04]  /*0390*/  @!P0 LOP3.LUT R23, R23, 0x80000, RZ, 0xfc, !PT ;  /* 0x0008000017178812 */ /* 0x000fc800078efcff */
[----:B------:R-:W-:Y:S01]  /*03a0*/  @!P0 SEL R0, R23, R0, P3 ;  /* 0x0000000017008207 */ /* 0x000fe20001800000 */
[----:B------:R-:W-:Y:S01]  /*03b0*/  IMAD.WIDE R22, R22, 0x10, R24 ;  /* 0x0000001016167825 */ /* 0x000fe200078e0218 */
[----:B-----5:R-:W-:-:S03]  /*03c0*/  DSETP.GTU.AND P3, PT, |R4|, +INF , PT ;  /* 0x7ff000000400742a */ /* 0x020fc60003f6c200 */
[----:B------:R-:W-:Y:S01]  /*03d0*/  @!P0 IMAD.MOV.U32 R25, RZ, RZ, R8 ;  /* 0x000000ffff198224 */ /* 0x000fe200078e0008 */
[----:B------:R1:W-:Y:S01]  /*03e0*/  STG.E.128 desc[UR4][R22.64], R16 ;  /* 0x0000001016007986 */ /* 0x0003e2000c101d04 */
[----:B------:R-:W-:Y:S02]  /*03f0*/  @!P1 IMAD.MOV.U32 R24, RZ, RZ, R3 ;  /* 0x000000ffff189224 */ /* 0x000fe400078e0003 */
[----:B------:R-:W-:Y:S01]  /*0400*/  @!P0 IMAD.MOV.U32 R9, RZ, RZ, R0 ;  /* 0x000000ffff098224 */ /* 0x000fe200078e0000 */
[----:B------:R-:W-:Y:S01]  /*0410*/  @!P0 SEL R25, R25, R26, P2 ;  /* 0x0000001a19198207 */ /* 0x000fe20001000000 */
[----:B------:R-:W-:Y:S01]  /*0420*/  @!P1 DSETP.MIN.AND P2, P6, R10, R2, PT ;  /* 0x000000020a00922a */ /* 0x000fe20003e40000 */
[----:B------:R-:W-:Y:S01]  /*0430*/  @!P1 IMAD.MOV.U32 R26, RZ, RZ, R10 ;  /* 0x000000ffff1a9224 */ /* 0x000fe200078e000a */
[----:B------:R-:W2:Y:S01]  /*0440*/  @!P4 LDC.64 R2, c[0x0][0x218] ;  /* 0x00008600ff02cb82 */ /* 0x000ea20000000a00 */
[----:B0-----:R-:W-:Y:S01]  /*0450*/  @!P5 MOV R0, R20 ;  /* 0x000000140000d202 */ /* 0x001fe20000000f00 */
[----:B------:R-:W-:-:S02]  /*0460*/  @!P0 IMAD.MOV.U32 R8, RZ, RZ, R25 ;  /* 0x000000ffff088224 */ /* 0x000fc400078e0019 */
[----:B------:R-:W-:Y:S01]  /*0470*/  @!P1 SEL R28, R26, R27, P2 ;  /* 0x0000001b1a1c9207 */ /* 0x000fe20001000000 */
[----:B------:R-:W-:-:S04]  /*0480*/  @!P1 IMAD.MOV.U32 R27, RZ, RZ, R11 ;  /* 0x000000ffff1b9224 */ /* 0x000fc800078e000b */
[----:B------:R-:W-:Y:S01]  /*0490*/  @!P1 IMAD.MOV.U32 R10, RZ, RZ, R28 ;  /* 0x000000ffff0a9224 */ /* 0x000fe200078e001c */
[----:B------:R-:W-:Y:S01]  /*04a0*/  @!P1 FSEL R29, R27, R24, P2 ;  /* 0x000000181b1d9208 */ /* 0x000fe20001000000 */
[----:B------:R-:W-:Y:S01]  /*04b0*/  DSETP.GTU.AND P2, PT, |R6|, +INF , PT ;  /* 0x7ff000000600742a */ /* 0x000fe20003f4c200 */
[----:B------:R-:W-:Y:S01]  /*04c0*/  @!P1 LOP3.LUT R24, R24, 0x80000, RZ, 0xfc, !PT ;  /* 0x0008000018189812 */ /* 0x000fe200078efcff */
[----:B------:R-:W0:Y:S01]  /*04d0*/  @!P3 LDC.64 R26, c[0x0][0x218] ;  /* 0x00008600ff1abb82 */ /* 0x000e220000000a00 */
[----:B-1----:R-:W-:Y:S02]  /*04e0*/  @!P5 IMAD.MOV.U32 R18, RZ, RZ, R13 ;  /* 0x000000ffff12d224 */ /* 0x002fe400078e000d */
[----:B------:R-:W-:Y:S01]  /*04f0*/  @!P1 SEL R29, R24, R29, P6 ;  /* 0x0000001d181d9207 */ /* 0x000fe20003000000 */
[----:B------:R-:W-:Y:S01]  /*0500*/  @!P5 DSETP.MIN.AND P6, P0, R12, R20, PT ;  /* 0x000000140c00d22a */ /* 0x000fe200038c0000 */
[----:B------:R-:W-:Y:S02]  /*0510*/  @!P5 IMAD.MOV.U32 R19, RZ, RZ, R12 ;  /* 0x000000ffff13d224 */ /* 0x000fe400078e000c */
[----:B------:R-:W-:-:S02]  /*0520*/  @!P3 IMAD.MOV.U32 R20, RZ, RZ, R5 ;  /* 0x000000ffff14b224 */ /* 0x000fc400078e0005 */
[----:B------:R-:W-:Y:S01]  /*0530*/  @!P1 IMAD.MOV.U32 R11, RZ, RZ, R29 ;  /* 0x000000ffff0b9224 */ /* 0x000fe200078e001d */
[----:B------:R-:W-:Y:S02]  /*0540*/  @!P5 FSEL R18, R18, R21, P6 ;  /* 0x000000151212d208 */ /* 0x000fe40003000000 */
[----:B------:R-:W1:Y:S01]  /*0550*/  @!P2 LDC.64 R16, c[0x0][0x218] ;  /* 0x00008600ff10ab82 */ /* 0x000e620000000a00 */
[----:B------:R-:W-:Y:S01]  /*0560*/  @!P5 LOP3.LUT R21, R21, 0x80000, RZ, 0xfc, !PT ;  /* 0x000800001515d812 */ /* 0x000fe200078efcff */
[----:B------:R-:W-:Y:S01]  /*0570*/  STG.E.128 desc[UR4][R22.64+0x800], R8 ;  /* 0x0008000816007986 */ /* 0x000fe2000c101d04 */
[----:B------:R-:W-:Y:S01]  /*0580*/  @!P5 SEL R0, R19, R0, P6 ;  /* 0x000000001300d207 */ /* 0x000fe20003000000 */
[----:B--2---:R-:W-:Y:S01]  /*0590*/  @!P4 DSETP.MIN.AND P6, P1, R14, R2, PT ;  /* 0x000000020e00c22a */ /* 0x004fe200039c0000 */
[----:B------:R-:W-:Y:S01]  /*05a0*/  @!P5 SEL R19, R21, R18, P0 ;  /* 0x000000121513d207 */ /* 0x000fe20000000000 */
[----:B------:R-:W-:Y:S01]  /*05b0*/  @!P4 IMAD.MOV.U32 R21, RZ, RZ, R2 ;  /* 0x000000ffff15c224 */ /* 0x000fe200078e0002 */
[----:B------:R-:W-:Y:S01]  /*05c0*/  @!P4 MOV R18, R3 ;  /* 0x000000030012c202 */ /* 0x000fe20000000f00 */
[----:B------:R-:W-:-:S02]  /*05d0*/  @!P4 IMAD.MOV.U32 R3, RZ, RZ, R15 ;  /* 0x000000ffff03c224 */ /* 0x000fc400078e000f */
[----:B------:R-:W-:Y:S02]  /*05e0*/  @!P4 IMAD.MOV.U32 R2, RZ, RZ, R14 ;  /* 0x000000ffff02c224 */ /* 0x000fe400078e000e */
[----:B------:R-:W-:Y:S01]  /*05f0*/  @!P5 IMAD.MOV.U32 R12, RZ, RZ, R0 ;  /* 0x000000ffff0cd224 */ /* 0x000fe200078e0000 */
[----:B------:R-:W-:Y:S01]  /*0600*/  @!P4 FSEL R3, R3, R18, P6 ;  /* 0x000000120303c208 */ /* 0x000fe20003000000 */
[----:B------:R-:W-:Y:S01]  /*0610*/  @!P5 IMAD.MOV.U32 R13, RZ, RZ, R19 ;  /* 0x000000ffff0dd224 */ /* 0x000fe200078e0013 */
[----:B------:R-:W-:Y:S02]  /*0620*/  @!P4 LOP3.LUT R18, R18, 0x80000, RZ, 0xfc, !PT ;  /* 0x000800001212c812 */ /* 0x000fe400078efcff */
[----:B------:R-:W-:Y:S01]  /*0630*/  @!P4 SEL R2, R2, R21, P6 ;  /* 0x000000150202c207 */ /* 0x000fe20003000000 */
[----:B0-----:R-:W-:Y:S01]  /*0640*/  @!P3 DSETP.MIN.AND P6, P0, R4, R26, PT ;  /* 0x0000001a0400b22a */ /* 0x001fe200038c0000 */
[----:B------:R-:W-:Y:S01]  /*0650*/  @!P4 SEL R3, R18, R3, P1 ;  /* 0x000000031203c207 */ /* 0x000fe20000800000 */
[----:B------:R-:W-:Y:S01]  /*0660*/  @!P3 IMAD.MOV.U32 R21, RZ, RZ, R26 ;  /* 0x000000ffff15b224 */ /* 0x000fe200078e001a */
[----:B------:R-:W-:Y:S01]  /*0670*/  @!P4 MOV R14, R2 ;  /* 0x00000002000ec202 */ /* 0x000fe20000000f00 */
[----:B------:R-:W-:-:S02]  /*0680*/  @!P3 IMAD.MOV.U32 R18, RZ, RZ, R4 ;  /* 0x000000ffff12b224 */ /* 0x000fc400078e0004 */
[----:B------:R-:W-:Y:S01]  /*0690*/  @!P3 FSEL R20, R20, R27, P6 ;  /* 0x0000001b1414b208 */ /* 0x000fe20003000000 */
[----:B------:R-:W-:Y:S01]  /*06a0*/  @!P4 IMAD.MOV.U32 R15, RZ, RZ, R3 ;  /* 0x000000ffff0fc224 */ /* 0x000fe200078e0003 */
[----:B------:R-:W-:Y:S02]  /*06b0*/  @!P3 LOP3.LUT R27, R27, 0x80000, RZ, 0xfc, !PT ;  /* 0x000800001b1bb812 */ /* 0x000fe400078efcff */
[----:B------:R-:W-:Y:S01]  /*06c0*/  @!P3 SEL R18, R18, R21, P6 ;  /* 0x000000151212b207 */ /* 0x000fe20003000000 */
[----:B-1----:R-:W-:Y:S01]  /*06d0*/  @!P2 DSETP.MIN.AND P1, P6, R6, R16, PT ;  /* 0x000000100600a22a */ /* 0x002fe20003e20000 */
[----:B------:R-:W-:Y:S01]  /*06e0*/  @!P3 SEL R27, R27, R20, P0 ;  /* 0x000000141b1bb207 */ /* 0x000fe20000000000 */
[----:B------:R-:W-:Y:S01]  /*06f0*/  @!P2 IMAD.MOV.U32 R21, RZ, RZ, R17 ;  /* 0x000000ffff15a224 */ /* 0x000fe200078e0011 */
[----:B------:R-:W-:Y:S01]  /*0700*/  @!P2 MOV R20, R7 ;  /* 0x000000070014a202 */ /* 0x000fe20000000f00 */
[----:B------:R-:W-:Y:S01]  /*0710*/  @!P3 IMAD.MOV.U32 R4, RZ, RZ, R18 ;  /* 0x000000ffff04b224 */ /* 0x000fe200078e0012 */
[----:B------:R-:W-:Y:S01]  /*0720*/  STG.E.128 desc[UR4][R22.64+0x1000], R12 ;  /* 0x0010000c16007986 */ /* 0x000fe2000c101d04 */
[----:B------:R-:W-:Y:S01]  /*0730*/  @!P3 IMAD.MOV.U32 R5, RZ, RZ, R27 ;  /* 0x000000ffff05b224 */ /* 0x000fe200078e001b */
[----:B------:R-:W-:-:S02]  /*0740*/  @!P2 FSEL R20, R20, R21, P1 ;  /* 0x000000151414a208 */ /* 0x000fc40000800000 */
[----:B------:R-:W-:Y:S01]  /*0750*/  @!P2 LOP3.LUT R25, R21, 0x80000, RZ, 0xfc, !PT ;  /* 0x000800001519a812 */ /* 0x000fe200078efcff */
[----:B------:R-:W-:Y:S02]  /*0760*/  @!P2 IMAD.MOV.U32 R21, RZ, RZ, R16 ;  /* 0x000000ffff15a224 */ /* 0x000fe400078e0010 */
[----:B------:R-:W-:Y:S01]  /*0770*/  @!P2 IMAD.MOV.U32 R16, RZ, RZ, R6 ;  /* 0x000000ffff10a224 */ /* 0x000fe200078e0006 */
[----:B------:R-:W-:-:S04]  /*0780*/  @!P2 SEL R20, R25, R20, P6 ;  /* 0x000000141914a207 */ /* 0x000fc80003000000 */
[----:B------:R-:W-:Y:S01]  /*0790*/  @!P2 SEL R21, R16, R21, P1 ;  /* 0x000000151015a207 */ /* 0x000fe20000800000 */
[----:B------:R-:W-:-:S04]  /*07a0*/  @!P2 IMAD.MOV.U32 R7, RZ, RZ, R20 ;  /* 0x000000ffff07a224 */ /* 0x000fc800078e0014 */
[----:B------:R-:W-:-:S05]  /*07b0*/  @!P2 IMAD.MOV.U32 R6, RZ, RZ, R21 ;  /* 0x000000ffff06a224 */ /* 0x000fca00078e0015 */
[----:B------:R-:W-:Y:S01]  /*07c0*/  STG.E.128 desc[UR4][R22.64+0x1800], R4 ;  /* 0x0018000416007986 */ /* 0x000fe2000c101d04 */
[----:B------:R-:W-:Y:S05]  /*07d0*/  EXIT ;  /* 0x000000000000794d */ /* 0x000fea0003800000 */
.L_x_6502:
[----:B------:R-:W0:Y:S02]  /*07e0*/  S2R R19, SR_TID.X ;  /* 0x0000000000137919 */ /* 0x000e240000002100 */
[----:B0-----:R-:W-:Y:S02]  /*07f0*/  ISETP.GE.AND P3, PT, R19, R18, PT ;  /* 0x000000121300720c */ /* 0x001fe40003f66270 */
[----:B------:R-:W-:-:S11]  /*0800*/  MOV R17, R19 ;  /* 0x0000001300117202 */ /* 0x000fd60000000f00 */
[----:B------:R-:W0:Y:S01]  /*0810*/  @!P3 LDC.64 R10, c[0x0][0x230] ;  /* 0x00008c00ff0abb82 */ /* 0x000e220000000a00 */
[----:B------:R-:W-:Y:S02]  /*0820*/  @!P3 IMAD.IADD R3, R0, 0x1, R17 ;  /* 0x000000010003b824 */ /* 0x000fe400078e0211 */
[----:B------:R-:W-:-:S05]  /*0830*/  @!P3 VIADD R17, R17, 0x80 ;  /* 0x000000801111b836 */ /* 0x000fca0000000000 */
[----:B------:R-:W-:-:S13]  /*0840*/  ISETP.GE.AND P0, PT, R17, R18, PT ;  /* 0x000000121100720c */ /* 0x000fda0003f06270 */
[----:B------:R-:W1:Y:S01]  /*0850*/  @!P0 LDC.64 R4, c[0x0][0x230] ;  /* 0x00008c00ff048b82 */ /* 0x000e620000000a00 */
[----:B------:R-:W-:Y:S02]  /*0860*/  @!P0 IMAD.IADD R13, R0, 0x1, R17 ;  /* 0x00000001000d8824 */ /* 0x000fe400078e0211 */
[----:B0-----:R-:W-:Y:S01]  /*0870*/  @!P3 IMAD.WIDE.U32 R10, R3, 0x8, R10 ;  /* 0x00000008030ab825 */ /* 0x001fe200078e000a */
[----:B------:R-:W-:-:S06]  /*0880*/  CS2R R2, SRZ ;  /* 0x0000000000027805 */ /* 0x000fcc000001ff00 */
[----:B------:R0:W5:Y:S01]  /*0890*/  @!P3 LDG.E.64 R2, desc[UR4][R10.64] ;  /* 0x000000040a02b981 */ /* 0x000162000c1e1b00 */
[----:B------:R-:W-:Y:S02]  /*08a0*/  @!P0 VIADD R17, R17, 0x80 ;  /* 0x0000008011118836 */ /* 0x000fe40000000000 */
[----:B-1----:R-:W-:Y:S01]  /*08b0*/  @!P0 IMAD.WIDE.U32 R12, R13, 0x8, R4 ;  /* 0x000000080d0c8825 */ /* 0x002fe200078e0004 */
[----:B------:R-:W-:-:S06]  /*08c0*/  CS2R R4, SRZ ;  /* 0x0000000000047805 */ /* 0x000fcc000001ff00 */
[----:B------:R0:W5:Y:S01]  /*08d0*/  @!P0 LDG.E.64 R4, desc[UR4][R12.64] ;  /* 0x000000040c048981 */ /* 0x000162000c1e1b00 */
[----:B------:R-:W-:Y:S01]  /*08e0*/  ISETP.GE.AND P0, PT, R17, R18, PT ;  /* 0x000000121100720c */ /* 0x000fe20003f06270 */
[----:B------:R-:W-:Y:S01]  /*08f0*/  BSSY B0, `(.L_x_6503) ;  /* 0x000000e000007945 */ /* 0x000fe20003800000 */
[----:B------:R-:W-:Y:S02]  /*0900*/  CS2R R6, SRZ ;  /* 0x0000000000067805 */ /* 0x000fe4000001ff00 */
[----:B------:R-:W-:-:S09]  /*0910*/  CS2R R8, SRZ ;  /* 0x0000000000087805 */ /* 0x000fd2000001ff00 */
[----:B0-----:R-:W-:Y:S05]  /*0920*/  @P0 BRA `(.L_x_6504) ;  /* 0x0000000000280947 */ /* 0x001fea0003800000 */
[----:B------:R-:W0:Y:S01]  /*0930*/  LDC.64 R8, c[0x0][0x230] ;  /* 0x00008c00ff087b82 */ /* 0x000e220000000a00 */
[----:B------:R-:W-:Y:S01]  /*0940*/  IADD3 R11, R0, R17, RZ ;  /* 0x00000011000b7210 */ /* 0x000fe20007ffe0ff */
[----:B------:R-:W-:-:S05]  /*0950*/  VIADD R17, R17, 0x80 ;  /* 0x0000008011117836 */ /* 0x000fca0000000000 */
[----:B------:R-:W-:-:S13]  /*0960*/  ISETP.GE.AND P0, PT, R17, R18, PT ;  /* 0x000000121100720c */ /* 0x000fda0003f06270 */
[----:B------:R-:W-:Y:S02]  /*0970*/  @!P0 IMAD.IADD R13, R0, 0x1, R17 ;  /* 0x00000001000d8824 */ /* 0x000fe400078e0211 */
[----:B0-----:R-:W-:-:S04]  /*0980*/  IMAD.WIDE.U32 R10, R11, 0x8, R8 ;  /* 0x000000080b0a7825 */ /* 0x001fc800078e0008 */
[----:B------:R-:W-:Y:S02]  /*0990*/  @!P0 IMAD.WIDE.U32 R12, R13, 0x8, R8 ;  /* 0x000000080d0c8825 */ /* 0x000fe400078e0008 */
[----:B------:R0:W5:Y:S04]  /*09a0*/  LDG.E.64 R8, desc[UR4][R10.64] ;  /* 0x000000040a087981 */ /* 0x000168000c1e1b00 */
[----:B------:R0:W5:Y:S01]  /*09b0*/  @!P0 LDG.E.64 R6, desc[UR4][R12.64] ;  /* 0x000000040c068981 */ /* 0x000162000c1e1b00 */
[----:B------:R-:W-:-:S07]  /*09c0*/  @!P0 VIADD R17, R17, 0x80 ;  /* 0x0000008011118836 */ /* 0x000fce0000000000 */
.L_x_6504:
[----:B------:R-:W-:Y:S05]  /*09d0*/  BSYNC B0 ;  /* 0x0000000000007941 */ /* 0x000fea0003800000 */
.L_x_6503:
[----:B------:R-:W-:Y:S01]  /*09e0*/  ISETP.GE.AND P0, PT, R17, R18, PT ;  /* 0x000000121100720c */ /* 0x000fe20003f06270 */
[----:B------:R-:W-:Y:S01]  /*09f0*/  BSSY B0, `(.L_x_6505) ;  /* 0x000000e000007945 */ /* 0x000fe20003800000 */
[----:B0-----:R-:W-:Y:S02]  /*0a00*/  CS2R R10, SRZ ;  /* 0x00000000000a7805 */ /* 0x001fe4000001ff00 */
[----:B------:R-:W-:-:S09]  /*0a10*/  CS2R R12, SRZ ;  /* 0x00000000000c7805 */ /* 0x000fd2000001ff00 */
[----:B------:R-:W-:Y:S05]  /*0a20*/  @P0 BRA `(.L_x_6506) ;  /* 0x0000000000280947 */ /* 0x000fea0003800000 */
[----:B------:R-:W0:Y:S01]  /*0a30*/  LDC.64 R12, c[0x0][0x230] ;  /* 0x00008c00ff0c7b82 */ /* 0x000e220000000a00 */
[----:B------:R-:W-:Y:S01]  /*0a40*/  IMAD.IADD R15, R0, 0x1, R17 ;  /* 0x00000001000f7824 */ /* 0x000fe200078e0211 */
[----:B------:R-:W-:-:S04]  /*0a50*/  IADD3 R17, R17, 0x80, RZ ;  /* 0x0000008011117810 */ /* 0x000fc80007ffe0ff */
[----:B------:R-:W-:-:S13]  /*0a60*/  ISETP.GE.AND P0, PT, R17, R18, PT ;  /* 0x000000121100720c */ /* 0x000fda0003f06270 */
[----:B------:R-:W-:Y:S02]  /*0a70*/  @!P0 IMAD.IADD R21, R0, 0x1, R17 ;  /* 0x0000000100158824 */ /* 0x000fe400078e0211 */
[----:B0-----:R-:W-:-:S04]  /*0a80*/  IMAD.WIDE.U32 R14, R15, 0x8, R12 ;  /* 0x000000080f0e7825 */ /* 0x001fc800078e000c */
[----:B------:R-:W-:Y:S02]  /*0a90*/  @!P0 IMAD.WIDE.U32 R20, R21, 0x8, R12 ;  /* 0x0000000815148825 */ /* 0x000fe400078e000c */
[----:B------:R0:W5:Y:S04]  /*0aa0*/  LDG.E.64 R12, desc[UR4][R14.64] ;  /* 0x000000040e0c7981 */ /* 0x000168000c1e1b00 */
[----:B------:R0:W5:Y:S01]  /*0ab0*/  @!P0 LDG.E.64 R10, desc[UR4][R20.64] ;  /* 0x00000004140a8981 */ /* 0x000162000c1e1b00 */
[----:B------:R-:W-:-:S07]  /*0ac0*/  @!P0 VIADD R17, R17, 0x80 ;  /* 0x0000008011118836 */ /* 0x000fce0000000000 */
.L_x_6506:
[----:B------:R-:W-:Y:S05]  /*0ad0*/  BSYNC B0 ;  /* 0x0000000000007941 */ /* 0x000fea0003800000 */
.L_x_6505:
[----:B------:R-:W-:-:S13]  /*0ae0*/  ISETP.GE.AND P1, PT, R17, R18, PT ;  /* 0x000000121100720c */ /* 0x000fda0003f26270 */
[----:B------:R-:W-:Y:S01]  /*0af0*/  @!P1 IMAD.IADD R25, R0, 0x1, R17 ;  /* 0x0000000100199824 */ /* 0x000fe200078e0211 */
[----:B0-----:R-:W0:Y:S01]  /*0b00*/  @!P1 LDC.64 R14, c[0x0][0x230] ;  /* 0x00008c00ff0e9b82 */ /* 0x001e220000000a00 */
[----:B------:R-:W-:-:S05]  /*0b10*/  @!P1 VIADD R17, R17, 0x80 ;  /* 0x0000008011119836 */ /* 0x000fca0000000000 */
[----:B------:R-:W-:-:S13]  /*0b20*/  ISETP.GE.AND P0, PT, R17, R18, PT ;  /* 0x000000121100720c */ /* 0x000fda0003f06270 */
[----:B------:R-:W1:Y:S01]  /*0b30*/  @!P0 LDC.64 R20, c[0x0][0x230] ;  /* 0x00008c00ff148b82 */ /* 0x000e620000000a00 */
[----:B0-----:R-:W-:Y:S01]  /*0b40*/  @!P1 IMAD.WIDE.U32 R24, R25, 0x8, R14 ;  /* 0x0000000819189825 */ /* 0x001fe200078e000e */
[----:B------:R-:W-:-:S06]  /*0b50*/  CS2R R14, SRZ ;  /* 0x00000000000e7805 */ /* 0x000fcc000001ff00 */
[----:B------:R0:W2:Y:S01]  /*0b60*/  @!P1 LDG.E.64 R14, desc[UR4][R24.64] ;  /* 0x00000004180e9981 */ /* 0x0000a2000c1e1b00 */
[----:B------:R-:W-:Y:S02]  /*0b70*/  @!P0 IADD3 R23, R0, R17, RZ ;  /* 0x0000001100178210 */ /* 0x000fe40007ffe0ff */
[----:B------:R-:W-:-:S03]  /*0b80*/  CS2R R16, SRZ ;  /* 0x0000000000107805 */ /* 0x000fc6000001ff00 */
[----:B-1----:R-:W-:-:S05]  /*0b90*/  @!P0 IMAD.WIDE.U32 R22, R23, 0x8, R20 ;  /* 0x0000000817168825 */ /* 0x002fca00078e0014 */
[----:B------:R1:W3:Y:S01]  /*0ba0*/  @!P0 LDG.E.64 R16, desc[UR4][R22.64] ;  /* 0x0000000416108981 */ /* 0x0002e2000c1e1b00 */
[----:B-----5:R-:W-:Y:S01]  /*0bb0*/  DSETP.GTU.AND P2, PT, |R4|, +INF , PT ;  /* 0x7ff000000400742a */ /* 0x020fe20003f4c200 */
[C---:B------:R-:W-:Y:S01]  /*0bc0*/  VIADD R21, R19.reuse, 0x80 ;  /* 0x0000008013157836 */ /* 0x040fe20000000000 */
[----:B------:R-:W-:Y:S01]  /*0bd0*/  DSETP.GTU.AND P1, PT, |R8|, +INF , PT ;  /* 0x7ff000000800742a */ /* 0x000fe20003f2c200 */
[----:B0-----:R-:W-:Y:S01]  /*0be0*/  VIADD R25, R19, 0x100 ;  /* 0x0000010013197836 */ /* 0x001fe20000000000 */
[----:B------:R-:W-:Y:S01]  /*0bf0*/  DSETP.GTU.AND P0, PT, |R6|, +INF , PT ;  /* 0x7ff000000600742a */ /* 0x000fe20003f0c200 */
[----:B------:R-:W-:Y:S01]  /*0c00*/  BSSY B0, `(.L_x_6507) ;  /* 0x0000092000007945 */ /* 0x000fe20003800000 */
[----:B------:R-:W-:-:S03]  /*0c10*/  ISETP.GE.OR P2, PT, R21, R18, P2 ;  /* 0x000000121500720c */ /* 0x000fc60001746670 */
[----:B------:R-:W-:Y:S01]  /*0c20*/  BSSY B1, `(.L_x_6508) ;  /* 0x0000089000017945 */ /* 0x000fe20003800000 */
[----:B------:R-:W-:Y:S01]  /*0c30*/  ISETP.GE.OR P1, PT, R25, R18, P1 ;  /* 0x000000121900720c */ /* 0x000fe20000f26670 */
[----:B------:R-:W-:-:S05]  /*0c40*/  VIADD R25, R19, 0x180 ;  /* 0x0000018013197836 */ /* 0x000fca0000000000 */
[----:B------:R-:W-:-:S03]  /*0c50*/  ISETP.GE.OR P0, PT, R25, R18, P0 ;  /* 0x000000121900720c */ /* 0x000fc60000706670 */
[----:B------:R-:W0:Y:S01]  /*0c60*/  @!P2 LDC.64 R20, c[0x0][0x218] ;  /* 0x00008600ff14ab82 */ /* 0x000e220000000a00 */
[----:B-1----:R-:W-:Y:S01]  /*0c70*/  @!P2 IMAD.MOV.U32 R22, RZ, RZ, R5 ;  /* 0x000000ffff16a224 */ /* 0x002fe200078e0005 */
[----:B0-----:R-:W-:Y:S01]  /*0c80*/  @!P2 DSETP.MIN.AND P4, P5, R4, R20, PT ;  /* 0x000000140400a22a */ /* 0x001fe20003d80000 */
[----:B------:R-:W-:-:S04]  /*0c90*/  @!P2 MOV R23, R21 ;  /* 0x000000150017a202 */ /* 0x000fc80000000f00 */
[----:B------:R-:W-:Y:S02]  /*0ca0*/  @!P2 LOP3.LUT R25, R23, 0x80000, RZ, 0xfc, !PT ;  /* 0x000800001719a812 */ /* 0x000fe400078efcff */
[----:B------:R-:W-:Y:S01]  /*0cb0*/  @!P2 FSEL R22, R22, R23, P4 ;  /* 0x000000171616a208 */ /* 0x000fe20002000000 */
[----:B------:R-:W-:Y:S02]  /*0cc0*/  @!P2 IMAD.MOV.U32 R23, RZ, RZ, R20 ;  /* 0x000000ffff17a224 */ /* 0x000fe400078e0014 */
[----:B------:R-:W-:Y:S01]  /*0cd0*/  @!P2 IMAD.MOV.U32 R20, RZ, RZ, R4 ;  /* 0x000000ffff14a224 */ /* 0x000fe200078e0004 */
[----:B------:R-:W-:Y:S01]  /*0ce0*/  @!P2 SEL R5, R25, R22, P5 ;  /* 0x000000161905a207 */ /* 0x000fe20002800000 */
[----:B------:R-:W-:-:S03]  /*0cf0*/  @!P1 IMAD.MOV.U32 R22, RZ, RZ, R9 ;  /* 0x000000ffff169224 */ /* 0x000fc600078e0009 */
[----:B------:R-:W-:Y:S01]  /*0d00*/  @!P2 SEL R4, R20, R23, P4 ;  /* 0x000000171404a207 */ /* 0x000fe20002000000 */
[----:B------:R-:W-:Y:S01]  /*0d10*/  DSETP.GTU.AND P2, PT, |R12|, +INF , PT ;  /* 0x7ff000000c00742a */ /* 0x000fe20003f4c200 */
[----:B------:R-:W0:Y:S01]  /*0d20*/  @!P1 LDC.64 R20, c[0x0][0x218] ;  /* 0x00008600ff149b82 */ /* 0x000e220000000a00 */
[----:B------:R-:W-:-:S05]  /*0d30*/  VIADD R23, R19, 0x200 ;  /* 0x0000020013177836 */ /* 0x000fca0000000000 */
[----:B------:R-:W-:Y:S01]  /*0d40*/  ISETP.GE.OR P2, PT, R23, R18, P2 ;  /* 0x000000121700720c */ /* 0x000fe20001746670 */
        /* <DEDUP_REMOVED lines=12> */
[----:B------:R-:W-:-:S13]  /*0e10*/  ISETP.GE.OR P1, PT, R23, R18, P1 ;  /* 0x000000121700720c */ /* 0x000fda0000f26670 */
[----:B------:R-:W-:Y:S01]  /*0e20*/  @!P1 IMAD.MOV.U32 R24, RZ, RZ, R11 ;  /* 0x000000ffff189224 */ /* 0x000fe200078e000b */
[----:B0-----:R-:W-:Y:S01]  /*0e30*/  @!P0 DSETP.MIN.AND P4, P5, R6, R20, PT ;  /* 0x000000140600822a */ /* 0x001fe20003d80000 */
[----:B------:R-:W-:-:S04]  /*0e40*/  @!P0 MOV R23, R21 ;  /* 0x0000001500178202 */ /* 0x000fc80000000f00 */
[----:B------:R-:W-:Y:S02]  /*0e50*/  @!P0 LOP3.LUT R25, R23, 0x80000, RZ, 0xfc, !PT ;  /* 0x0008000017198812 */ /* 0x000fe400078efcff */
[----:B------:R-:W-:Y:S01]  /*0e60*/  @!P0 FSEL R22, R22, R23, P4 ;  /* 0x0000001716168208 */ /* 0x000fe20002000000 */
[----:B------:R-:W-:Y:S02]  /*0e70*/  @!P0 IMAD.MOV.U32 R23, RZ, RZ, R20 ;  /* 0x000000ffff178224 */ /* 0x000fe400078e0014 */
[----:B------:R-:W-:Y:S01]  /*0e80*/  @!P0 IMAD.MOV.U32 R20, RZ, RZ, R6 ;  /* 0x000000ffff148224 */ /* 0x000fe200078e0006 */
[----:B------:R-:W-:-:S04]  /*0e90*/  @!P0 SEL R7, R25, R22, P5 ;  /* 0x0000001619078207 */ /* 0x000fc80002800000 */
[----:B------:R-:W-:Y:S02]  /*0ea0*/  @!P0 SEL R6, R20, R23, P4 ;  /* 0x0000001714068207 */ /* 0x000fe40002000000 */
[----:B------:R-:W0:Y:S02]  /*0eb0*/  @!P2 LDC.64 R20, c[0x0][0x218] ;  /* 0x00008600ff14ab82 */ /* 0x000e240000000a00 */
[----:B0-----:R-:W-:Y:S01]  /*0ec0*/  @!P2 DSETP.MIN.AND P0, P4, R12, R20, PT ;  /* 0x000000140c00a22a */ /* 0x001fe20003c00000 */
[----:B------:R-:W-:Y:S02]  /*0ed0*/  @!P2 IMAD.MOV.U32 R23, RZ, RZ, R20 ;  /* 0x000000ffff17a224 */ /* 0x000fe400078e0014 */
[----:B------:R-:W-:-:S05]  /*0ee0*/  @!P2 IMAD.MOV.U32 R20, RZ, RZ, R13 ;  /* 0x000000ffff14a224 */ /* 0x000fca00078e000d */
[----:B------:R-:W-:Y:S02]  /*0ef0*/  @!P2 FSEL R22, R20, R21, P0 ;  /* 0x000000151416a208 */ /* 0x000fe40000000000 */
[----:B------:R-:W-:Y:S02]  /*0f00*/  @!P2 MOV R20, R12 ;  /* 0x0000000c0014a202 */ /* 0x000fe40000000f00 */
[----:B------:R-:W-:Y:S02]  /*0f10*/  @!P2 LOP3.LUT R21, R21, 0x80000, RZ, 0xfc, !PT ;  /* 0x000800001515a812 */ /* 0x000fe400078efcff */
[----:B------:R-:W-:Y:S01]  /*0f20*/  @!P2 SEL R12, R20, R23, P0 ;  /* 0x00000017140ca207 */ /* 0x000fe20000000000 */
[----:B------:R-:W-:Y:S01]  /*0f30*/  DSETP.GTU.OR P0, PT, |R2|, +INF , P3 ;  /* 0x7ff000000200742a */ /* 0x000fe20001f0c600 */
[----:B------:R-:W-:Y:S02]  /*0f40*/  @!P2 SEL R13, R21, R22, P4 ;  /* 0x00000016150da207 */ /* 0x000fe40002000000 */
[----:B------:R-:W0:Y:S11]  /*0f50*/  @!P1 LDC.64 R22, c[0x0][0x218] ;  /* 0x00008600ff169b82 */ /* 0x000e360000000a00 */
[----:B------:R-:W1:Y:S01]  /*0f60*/  @!P0 LDC.64 R20, c[0x0][0x218] ;  /* 0x00008600ff148b82 */ /* 0x000e620000000a00 */
[----:B0-----:R-:W-:Y:S01]  /*0f70*/  @!P1 DSETP.MIN.AND P5, P2, R10, R22, PT ;  /* 0x000000160a00922a */ /* 0x001fe20003aa0000 */
[----:B------:R-:W-:-:S05]  /*0f80*/  @!P1 IMAD.MOV.U32 R25, RZ, RZ, R23 ;  /* 0x000000ffff199224 */ /* 0x000fca00078e0017 */
[----:B------:R-:W-:Y:S02]  /*0f90*/  @!P1 FSEL R24, R24, R25, P5 ;  /* 0x0000001918189208 */ /* 0x000fe40002800000 */
[----:B------:R-:W-:Y:S01]  /*0fa0*/  @!P1 LOP3.LUT R27, R25, 0x80000, RZ, 0xfc, !PT ;  /* 0x00080000191b9812 */ /* 0x000fe200078efcff */
[----:B------:R-:W-:Y:S02]  /*0fb0*/  @!P1 IMAD.MOV.U32 R25, RZ, RZ, R22 ;  /* 0x000000ffff199224 */ /* 0x000fe400078e0016 */
[----:B------:R-:W-:Y:S01]  /*0fc0*/  @!P1 IMAD.MOV.U32 R22, RZ, RZ, R10 ;  /* 0x000000ffff169224 */ /* 0x000fe200078e000a */
[----:B------:R-:W-:Y:S01]  /*0fd0*/  @!P1 SEL R23, R27, R24, P2 ;  /* 0x000000181b179207 */ /* 0x000fe20001000000 */
[----:B-1----:R-:W-:-:S03]  /*0fe0*/  @!P0 DSETP.MIN.AND P2, P4, R2, R20, PT ;  /* 0x000000140200822a */ /* 0x002fc60003c40000 */
[----:B------:R-:W-:Y:S01]  /*0ff0*/  @!P1 SEL R10, R22, R25, P5 ;  /* 0x00000019160a9207 */ /* 0x000fe20002800000 */
[----:B------:R-:W-:Y:S01]  /*1000*/  @!P0 IMAD.MOV.U32 R25, RZ, RZ, R21 ;  /* 0x000000ffff198224 */ /* 0x000fe200078e0015 */
[----:B------:R-:W-:Y:S02]  /*1010*/  @!P0 MOV R22, R3 ;  /* 0x0000000300168202 */ /* 0x000fe40000000f00 */
[----:B------:R-:W-:Y:S02]  /*1020*/  @!P1 MOV R11, R23 ;  /* 0x00000017000b9202 */ /* 0x000fe40000000f00 */
[----:B------:R-:W-:Y:S02]  /*1030*/  @!P0 FSEL R22, R22, R25, P2 ;  /* 0x0000001916168208 */ /* 0x000fe40001000000 */
[----:B------:R-:W-:Y:S01]  /*1040*/  @!P0 LOP3.LUT R27, R25, 0x80000, RZ, 0xfc, !PT ;  /* 0x00080000191b8812 */ /* 0x000fe200078efcff */
[----:B------:R-:W-:Y:S02]  /*1050*/  @!P0 IMAD.MOV.U32 R25, RZ, RZ, R20 ;  /* 0x000000ffff198224 */ /* 0x000fe400078e0014 */
[----:B------:R-:W-:Y:S01]  /*1060*/  @!P0 IMAD.MOV.U32 R20, RZ, RZ, R2 ;  /* 0x000000ffff148224 */ /* 0x000fe200078e0002 */
[----:B------:R-:W-:-:S04]  /*1070*/  @!P0 SEL R27, R27, R22, P4 ;  /* 0x000000161b1b8207 */ /* 0x000fc80002000000 */
[----:B------:R-:W-:Y:S01]  /*1080*/  @!P0 SEL R2, R20, R25, P2 ;  /* 0x0000001914028207 */ /* 0x000fe20001000000 */
[----:B------:R-:W-:Y:S01]  /*1090*/  @!P0 IMAD.MOV.U32 R3, RZ, RZ, R27 ;  /* 0x000000ffff038224 */ /* 0x000fe200078e001b */
[----:B------:R-:W0:Y:S01]  /*10a0*/  @!P3 LDC.64 R20, c[0x0][0x228] ;  /* 0x00008a00ff14bb82 */ /* 0x000e220000000a00 */
[----:B------:R-:W-:Y:S01]  /*10b0*/  IADD3 R25, R19, 0x300, RZ ;  /* 0x0000030013197810 */ /* 0x000fe20007ffe0ff */
[----:B--2---:R-:W-:-:S06]  /*10c0*/  DSETP.GTU.AND P2, PT, |R14|, +INF , PT ;  /* 0x7ff000000e00742a */ /* 0x004fcc0003f4c200 */
[----:B------:R-:W-:Y:S01]  /*10d0*/  ISETP.GE.OR P2, PT, R25, R18, P2 ;  /* 0x000000121900720c */ /* 0x000fe20001746670 */
[----:B------:R-:W-:-:S04]  /*10e0*/  @!P3 IMAD.IADD R25, R0, 0x1, R19 ;  /* 0x000000010019b824 */ /* 0x000fc800078e0213 */
[----:B0-----:R-:W-:-:S04]  /*10f0*/  @!P3 IMAD.WIDE.U32 R20, R25, 0x8, R20 ;  /* 0x000000081914b825 */ /* 0x001fc800078e0014 */
[C---:B------:R-:W-:Y:S01]  /*1100*/  VIADD R25, R19.reuse, 0x380 ;  /* 0x0000038013197836 */ /* 0x040fe20000000000 */
[----:B------:R0:W-:Y:S01]  /*1110*/  @!P3 STG.E.64 desc[UR4][R20.64], R2 ;  /* 0x000000021400b986 */ /* 0x0001e2000c101b04 */
[----:B---3--:R-:W-:Y:S01]  /*1120*/  DSETP.GTU.AND P0, PT, |R16|, +INF , PT ;  /* 0x7ff000001000742a */ /* 0x008fe20003f0c200 */
[----:B------:R-:W-:Y:S01]  /*1130*/  @!P3 VIADD R19, R19, 0x80 ;  /* 0x000000801313b836 */ /* 0x000fe20000000000 */
[----:B------:R-:W1:Y:S01]  /*1140*/  @!P2 LDC.64 R26, c[0x0][0x218] ;  /* 0x00008600ff1aab82 */ /* 0x000e620000000a00 */
[----:B------:R-:W-:-:S03]  /*1150*/  @!P2 MOV R22, R15 ;  /* 0x0000000f0016a202 */ /* 0x000fc60000000f00 */
[----:B------:R-:W-:-:S13]  /*1160*/  ISETP.GE.OR P0, PT, R25, R18, P0 ;  /* 0x000000121900720c */ /* 0x000fda0000706670 */
[----:B------:R-:W2:Y:S01]  /*1170*/  @!P0 LDC.64 R24, c[0x0][0x218] ;  /* 0x00008600ff188b82 */ /* 0x000ea20000000a00 */
[----:B0-----:R-:W-:Y:S01]  /*1180*/  @!P0 IMAD.MOV.U32 R2, RZ, RZ, R17 ;  /* 0x000000ffff028224 */ /* 0x001fe200078e0011 */
[----:B-1----:R-:W-:Y:S01]  /*1190*/  @!P2 DSETP.MIN.AND P5, P4, R14, R26, PT ;  /* 0x0000001a0e00a22a */ /* 0x002fe20003ca0000 */
[----:B------:R-:W-:-:S05]  /*11a0*/  @!P2 IMAD.MOV.U32 R29, RZ, RZ, R26 ;  /* 0x000000ffff1da224 */ /* 0x000fca00078e001a */
[----:B------:R-:W-:Y:S01]  /*11b0*/  @!P2 FSEL R26, R22, R27, P5 ;  /* 0x0000001b161aa208 */ /* 0x000fe20002800000 */
[----:B------:R-:W-:Y:S01]  /*11c0*/  @!P2 IMAD.MOV.U32 R22, RZ, RZ, R14 ;  /* 0x000000ffff16a224 */ /* 0x000fe200078e000e */
[----:B------:R-:W-:-:S04]  /*11d0*/  @!P2 LOP3.LUT R27, R27, 0x80000, RZ, 0xfc, !PT ;  /* 0x000800001b1ba812 */ /* 0x000fc800078efcff */
[----:B------:R-:W-:Y:S02]  /*11e0*/  @!P2 SEL R14, R22, R29, P5 ;  /* 0x0000001d160ea207 */ /* 0x000fe40002800000 */
[----:B------:R-:W-:Y:S02]  /*11f0*/  @!P2 SEL R15, R27, R26, P4 ;  /* 0x0000001a1b0fa207 */ /* 0x000fe40002000000 */
[----:B------:R-:W-:Y:S01]  /*1200*/  ISETP.GE.AND P2, PT, R19, R18, PT ;  /* 0x000000121300720c */ /* 0x000fe20003f46270 */
[----:B--2---:R-:W-:Y:S01]  /*1210*/  @!P0 DSETP.MIN.AND P3, P5, R16, R24, PT ;  /* 0x000000181000822a */ /* 0x004fe20003d60000 */
[----:B------:R-:W-:-:S05]  /*1220*/  @!P0 IMAD.MOV.U32 R3, RZ, RZ, R24 ;  /* 0x000000ffff038224 */ /* 0x000fca00078e0018 */
[----:B------:R-:W-:Y:S01]  /*1230*/  @!P0 FSEL R20, R2, R25, P3 ;  /* 0x0000001902148208 */ /* 0x000fe20001800000 */
[----:B------:R-:W-:Y:S01]  /*1240*/  @!P0 IMAD.MOV.U32 R2, RZ, RZ, R16 ;  /* 0x000000ffff028224 */ /* 0x000fe200078e0010 */
[----:B------:R-:W-:-:S04]  /*1250*/  @!P0 LOP3.LUT R25, R25, 0x80000, RZ, 0xfc, !PT ;  /* 0x0008000019198812 */ /* 0x000fc800078efcff */
[----:B------:R-:W-:Y:S02]  /*1260*/  @!P0 SEL R16, R2, R3, P3 ;  /* 0x0000000302108207 */ /* 0x000fe40001800000 */
[----:B------:R-:W-:Y:S01]  /*1270*/  @!P0 SEL R17, R25, R20, P5 ;  /* 0x0000001419118207 */ /* 0x000fe20002800000 */
[----:B------:R-:W-:Y:S06]  /*1280*/  @P2 BRA `(.L_x_6509) ;  /* 0x0000000000302947 */ /* 0x000fec0003800000 */
[----:B------:R-:W0:Y:S01]  /*1290*/  LDC.64 R2, c[0x0][0x228] ;  /* 0x00008a00ff027b82 */ /* 0x000e220000000a00 */
[----:B------:R-:W-:Y:S02]  /*12a0*/  IMAD.IADD R21, R0, 0x1, R19 ;  /* 0x0000000100157824 */ /* 0x000fe400078e0213 */
[----:B------:R-:W-:-:S05]  /*12b0*/  VIADD R19, R19, 0x80 ;  /* 0x0000008013137836 */ /* 0x000fca0000000000 */
[----:B------:R-:W-:Y:S01]  /*12c0*/  ISETP.GE.AND P0, PT, R19, R18, PT ;  /* 0x000000121300720c */ /* 0x000fe20003f06270 */
[----:B0-----:R-:W-:-:S05]  /*12d0*/  IMAD.WIDE.U32 R2, R21, 0x8, R2 ;  /* 0x0000000815027825 */ /* 0x001fca00078e0002 */
[----:B------:R0:W-:Y:S07]  /*12e0*/  STG.E.64 desc[UR4][R2.64], R4 ;  /* 0x0000000402007986 */ /* 0x0001ee000c101b04 */
[----:B------:R-:W-:Y:S05]  /*12f0*/  @P0 BRA `(.L_x_6510) ;  /* 0x0000000000300947 */ /* 0x000fea0003800000 */
[----:B0-----:R-:W0:Y:S01]  /*1300*/  LDC.64 R2, c[0x0][0x228] ;  /* 0x00008a00ff027b82 */ /* 0x001e220000000a00 */
[----:B------:R-:W-:Y:S02]  /*1310*/  IMAD.IADD R5, R0, 0x1, R19 ;  /* 0x0000000100057824 */ /* 0x000fe400078e0213 */
[----:B------:R-:W-:Y:S02]  /*1320*/  VIADD R19, R19, 0x80 ;  /* 0x0000008013137836 */ /* 0x000fe40000000000 */
[----:B0-----:R-:W-:-:S05]  /*1330*/  IMAD.WIDE.U32 R2, R5, 0x8, R2 ;  /* 0x0000000805027825 */ /* 0x001fca00078e0002 */
[----:B------:R0:W-:Y:S02]  /*1340*/  STG.E.64 desc[UR4][R2.64], R8 ;  /* 0x0000000802007986 */ /* 0x0001e4000c101b04 */
.L_x_6509:
[----:B------:R-:W-:-:S13]  /*1350*/  ISETP.GE.AND P0, PT, R19, R18, PT ;  /* 0x000000121300720c */ /* 0x000fda0003f06270 */
[----:B------:R-:W-:Y:S05]  /*1360*/  @P0 BRA `(.L_x_6511) ;  /* 0x0000000000300947 */ /* 0x000fea0003800000 */
[----:B0-----:R-:W0:Y:S01]  /*1370*/  LDC.64 R2, c[0x0][0x228] ;  /* 0x00008a00ff027b82 */ /* 0x001e220000000a00 */
[----:B------:R-:W-:Y:S01]  /*1380*/  IADD3 R5, R0, R19, RZ ;  /* 0x0000001300057210 */ /* 0x000fe20007ffe0ff */
[----:B------:R-:W-:-:S04]  /*1390*/  VIADD R19, R19, 0x80 ;  /* 0x0000008013137836 */ /* 0x000fc80000000000 */
[----:B0-----:R-:W-:-:S05]  /*13a0*/  IMAD.WIDE.U32 R2, R5, 0x8, R2 ;  /* 0x0000000805027825 */ /* 0x001fca00078e0002 */
[----:B------:R1:W-:Y:S02]  /*13b0*/  STG.E.64 desc[UR4][R2.64], R6 ;  /* 0x0000000602007986 */ /* 0x0003e4000c101b04 */
.L_x_6510:
[----:B------:R-:W-:-:S13]  /*13c0*/  ISETP.GE.AND P0, PT, R19, R18, PT ;  /* 0x000000121300720c */ /* 0x000fda0003f06270 */
[----:B------:R-:W-:Y:S05]  /*13d0*/  @P0 BRA `(.L_x_6512) ;  /* 0x0000000000340947 */ /* 0x000fea0003800000 */
[----:B01----:R-:W0:Y:S01]  /*13e0*/  LDC.64 R2, c[0x0][0x228] ;  /* 0x00008a00ff027b82 */ /* 0x003e220000000a00 */
[----:B------:R-:W-:Y:S02]  /*13f0*/  IMAD.IADD R5, R0, 0x1, R19 ;  /* 0x0000000100057824 */ /* 0x000fe400078e0213 */
[----:B------:R-:W-:Y:S02]  /*1400*/  VIADD R19, R19, 0x80 ;  /* 0x0000008013137836 */ /* 0x000fe40000000000 */
[----:B0-----:R-:W-:-:S05]  /*1410*/  IMAD.WIDE.U32 R2, R5, 0x8, R2 ;  /* 0x0000000805027825 */ /* 0x001fca00078e0002 */
[----:B------:R1:W-:Y:S02]  /*1420*/  STG.E.64 desc[UR4][R2.64], R12 ;  /* 0x0000000c02007986 */ /* 0x0003e4000c101b04 */
.L_x_6511:
[----:B------:R-:W-:-:S13]  /*1430*/  ISETP.GE.AND P0, PT, R19, R18, PT ;  /* 0x000000121300720c */ /* 0x000fda0003f06270 */
[----:B------:R-:W-:Y:S05]  /*1440*/  @P0 BREAK B1 ;  /* 0x0000000000010942 */ /* 0x000fea0003800000 */
[----:B------:R-:W-:Y:S05]  /*1450*/  @P0 BRA `(.L_x_6513) ;  /* 0x0000000000300947 */ /* 0x000fea0003800000 */
[----:B01----:R-:W0:Y:S01]  /*1460*/  LDC.64 R2, c[0x0][0x228] ;  /* 0x00008a00ff027b82 */ /* 0x003e220000000a00 */
[----:B------:R-:W-:Y:S01]  /*1470*/  IMAD.IADD R5, R0, 0x1, R19 ;  /* 0x0000000100057824 */ /* 0x000fe200078e0213 */
[----:B------:R-:W-:-:S03]  /*1480*/  IADD3 R19, R19, 0x80, RZ ;  /* 0x0000008013137810 */ /* 0x000fc60007ffe0ff */
[----:B0-----:R-:W-:-:S05]  /*1490*/  IMAD.WIDE.U32 R2, R5, 0x8, R2 ;  /* 0x0000000805027825 */ /* 0x001fca00078e0002 */
[----:B------:R2:W-:Y:S02]  /*14a0*/  STG.E.64 desc[UR4][R2.64], R10 ;  /* 0x0000000a02007986 */ /* 0x0005e4000c101b04 */
.L_x_6512:
[----:B------:R-:W-:Y:S05]  /*14b0*/  BSYNC B1 ;  /* 0x0000000000017941 */ /* 0x000fea0003800000 */
.L_x_6508:
[----:B------:R-:W-:-:S13]  /*14c0*/  ISETP.GE.AND P0, PT, R19, R18, PT ;  /* 0x000000121300720c */ /* 0x000fda0003f06270 */
[----:B012---:R-:W0:Y:S01]  /*14d0*/  @!P0 LDC.64 R2, c[0x0][0x228] ;  /* 0x00008a00ff028b82 */ /* 0x007e220000000a00 */
[----:B------:R-:W-:Y:S02]  /*14e0*/  @!P0 IMAD.IADD R5, R0, 0x1, R19 ;  /* 0x0000000100058824 */ /* 0x000fe400078e0213 */
[----:B------:R-:W-:Y:S02]  /*14f0*/  @!P0 VIADD R19, R19, 0x80 ;  /* 0x0000008013138836 */ /* 0x000fe40000000000 */
[----:B0-----:R-:W-:-:S05]  /*1500*/  @!P0 IMAD.WIDE.U32 R2, R5, 0x8, R2 ;  /* 0x0000000805028825 */ /* 0x001fca00078e0002 */
[----:B------:R2:W-:Y:S02]  /*1510*/  @!P0 STG.E.64 desc[UR4][R2.64], R14 ;  /* 0x0000000e02008986 */ /* 0x0005e4000c101b04 */
.L_x_6513:
[----:B------:R-:W-:Y:S05]  /*1520*/  BSYNC B0 ;  /* 0x0000000000007941 */ /* 0x000fea0003800000 */
.L_x_6507:
        /* <DEDUP_REMOVED lines=8> */
.L_x_6514:
        /* <DEDUP_REMOVED lines=13> */
.L_x_36183:


//--------------------- .text._ZN2at6native29vectorized_elementwise_kernelILi4EZZZNS0_21clamp_max_kernel_cudaERNS_18TensorIteratorBaseERKN3c106ScalarEENKUlvE_clEvENKUlvE4_clEvEUldE_St5arrayIPcLm2EEEEviT0_T1_ --------------------------
	.section	.text._ZN2at6native29vectorized_elementwise_kernelILi4EZZZNS0_21clamp_max_kernel_cudaERNS_18TensorIteratorBaseERKN3c106ScalarEENKUlvE_clEvENKUlvE4_clEvEUldE_St5arrayIPcLm2EEEEviT0_T1_,"ax",@progbits
	.align	128
        .global         _ZN2at6native29vectorized_elementwise_kernelILi4EZZZNS0_21clamp_max_kernel_cudaERNS_18TensorIteratorBaseERKN3c106ScalarEENKUlvE_clEvENKUlvE4_clEvEUldE_St5arrayIPcLm2EEEEviT0_T1_
        .type           _ZN2at6native29vectorized_elementwise_kernelILi4EZZZNS0_21clamp_max_kernel_cudaERNS_18TensorIteratorBaseERKN3c106ScalarEENKUlvE_clEvENKUlvE4_clEvEUldE_St5arrayIPcLm2EEEEviT0_T1_,@function
        .size           _ZN2at6native29vectorized_elementwise_kernelILi4EZZZNS0_21clamp_max_kernel_cudaERNS_18TensorIteratorBaseERKN3c106ScalarEENKUlvE_clEvENKUlvE4_clEvEUldE_St5arrayIPcLm2EEEEviT0_T1_,(.L_x_36184 - _ZN2at6native29vectorized_elementwise_kernelILi4EZZZNS0_21clamp_max_kernel_cudaERNS_18TensorIteratorBaseERKN3c106ScalarEENKUlvE_clEvENKUlvE4_clEvEUldE_St5arrayIPcLm2EEEEviT0_T1_)
        .other          _ZN2at6native29vectorized_elementwise_kernelILi4EZZZNS0_21clamp_max_kernel_cudaERNS_18TensorIteratorBaseERKN3c106ScalarEENKUlvE_clEvENKUlvE4_clEvEUldE_St5arrayIPcLm2EEEEviT0_T1_,@"STO_CUDA_ENTRY STV_DEFAULT"
_ZN2at6native29vectorized_elementwise_kernelILi4EZZZNS0_21clamp_max_kernel_cudaERNS_18TensorIteratorBaseERKN3c106ScalarEENKUlvE_clEvENKUlvE4_clEvEUldE_St5arrayIPcLm2EEEEviT0_T1_:
.text._ZN2at6native29vectorized_elementwise_kernelILi4EZZZNS0_21clamp_max_kernel_cudaERNS_18TensorIteratorBaseERKN3c106ScalarEENKUlvE_clEvENKUlvE4_clEvEUldE_St5arrayIPcLm2EEEEviT0_T1_:
        /* <DEDUP_REMOVED lines=126> */
.L_x_6515:
        /* <DEDUP_REMOVED lines=31> */
.L_x_6517:
[----:B------:R-:W-:Y:S05]  /*09d0*/  BSYNC B0 ;  /* 0x0000000000007941 */ /* 0x000fea0003800000 */
.L_x_6516:
        /* <DEDUP_REMOVED lines=15> */
.L_x_6519:
[----:B------:R-:W-:Y:S05]  /*0ad0*/  BSYNC B0 ;  /* 0x0000000000007941 */ /* 0x000fea0003800000 */
.L_x_6518:
        /* <DEDUP_REMOVED lines=135> */
.L_x_6522:
[----:B------:R-:W-:-:S13]  /*1350*/  ISETP.GE.AND P0, PT, R19, R18, PT ;  /* 0x000000121300720c */ /* 0x000fda0003f06270 */
[----:B------:R-:W-:Y:S05]  /*1360*/  @P0 BRA `(.L_x_6524) ;  /* 0x0000000000300947 */ /* 0x000fea0003800000 */
[----:B0-----:R-:W0:Y:S01]  /*1370*/  LDC.64 R2, c[0x0][0x228] ;  /* 0x00008a00ff027b82 */ /* 0x001e220000000a00 */
[----:B------:R-:W-:Y:S01]  /*1380*/  IADD3 R5, R0, R19, RZ ;  /* 0x0000001300057210 */ /* 0x000fe20007ffe0ff */
[----:B------:R-:W-:-:S04]  /*1390*/  VIADD R19, R19, 0x80 ;  /* 0x0000008013137836 */ /* 0x000fc80000000000 */
[----:B0-----:R-:W-:-:S05]  /*13a0*/  IMAD.WIDE.U32 R2, R5, 0x8, R2 ;  /* 0x0000000805027825 */ /* 0x001fca00078e0002 */
[----:B------:R1:W-:Y:S02]  /*13b0*/  STG.E.64 desc[UR4][R2.64], R6 ;  /* 0x0000000602007986 */ /* 0x0003e4000c101b04 */
.L_x_6523:
[----:B------:R-:W-:-:S13]  /*13c0*/  ISETP.GE.AND P0, PT, R19, R18, PT ;  /* 0x000000121300720c */ /* 0x000fda0003f06270 */
[----:B------:R-:W-:Y:S05]  /*13d0*/  @P0 BRA `(.L_x_6525) ;  /* 0x0000000000340947 */ /* 0x000fea0003800000 */
[----:B01----:R-:W0:Y:S01]  /*13e0*/  LDC.64 R2, c[0x0][0x228] ;  /* 0x00008a00ff027b82 */ /* 0x003e220000000a00 */
[----:B------:R-:W-:Y:S02]  /*13f0*/  IMAD.IADD R5, R0, 0x1, R19 ;  /* 0x0000000100057824 */ /* 0x000fe400078e0213 */
[----:B------:R-:W-:Y:S02]  /*1400*/  VIADD R19, R19, 0x80 ;  /* 0x0000008013137836 */ /* 0x000fe40000000000 */
[----:B0-----:R-:W-:-:S05]  /*1410*/  IMAD.WIDE.U32 R2, R5, 0x8, R2 ;  /* 0x0000000805027825 */ /* 0x001fca00078e0002 */
[----:B------:R1:W-:Y:S02]  /*1420*/  STG.E.64 desc[UR4][R2.64], R12 ;  /* 0x0000000c02007986 */ /* 0x0003e4000c101b04 */
.L_x_6524:
        /* <DEDUP_REMOVED lines=8> */
.L_x_6525:
[----:B------:R-:W-:Y:S05]  /*14b0*/  BSYNC B1 ;  /* 0x0000000000017941 */ /* 0x000fea0003800000 */
.L_x_6521:
[----:B------:R-:W-:-:S13]  /*14c0*/  ISETP.GE.AND P0, PT, R19, R18, PT ;  /* 0x000000121300720c */ /* 0x000fda0003f06270 */
[----:B012---:R-:W0:Y:S01]  /*14d0*/  @!P0 LDC.64 R2, c[0x0][0x228] ;  /* 0x00008a00ff028b82 */ /* 0x007e220000000a00 */
[----:B------:R-:W-:Y:S02]  /*14e0*/  @!P0 IMAD.IADD R5, R0, 0x1, R19 ;  /* 0x0000000100058824 */ /* 0x000fe400078e0213 */
[----:B------:R-:W-:Y:S02]  /*14f0*/  @!P0 VIADD R19, R19, 0x80 ;  /* 0x0000008013138836 */ /* 0x000fe40000000000 */
[----:B0-----:R-:W-:-:S05]  /*1500*/  @!P0 IMAD.WIDE.U32 R2, R5, 0x8, R2 ;  /* 0x0000000805028825 */ /* 0x001fca00078e0002 */
[----:B------:R2:W-:Y:S02]  /*1510*/  @!P0 STG.E.64 desc[UR4][R2.64], R14 ;  /* 0x0000000e02008986 */ /* 0x0005e4000c101b04 */
.L_x_6526:
[----:B------:R-:W-:Y:S05]  /*1520*/  BSYNC B0 ;  /* 0x0000000000007941 */ /* 0x000fea0003800000 */
.L_x_6520:
        /* <DEDUP_REMOVED lines=8> */
.L_x_6527:
        /* <DEDUP_REMOVED lines=13> */
.L_x_36184:


//--------------------- .text._ZN2at6native29vectorized_elementwise_kernelILi8EZZZNS0_21clamp_max_kernel_cudaERNS_18TensorIteratorBaseERKN3c106ScalarEENKUlvE_clEvENKUlvE4_clEvEUldE_St5arrayIPcLm2EEEEviT0_T1_ --------------------------
	.section	.text._ZN2at6native29vectorized_elementwise_kernelILi8EZZZNS0_21clamp_max_kernel_cudaERNS_18TensorIteratorBaseERKN3c106ScalarEENKUlvE_clEvENKUlvE4_clEvEUldE_St5arrayIPcLm2EEEEviT0_T1_,"ax",@progbits
	.align	128
        .global         _ZN2at6native29vectorized_elementwise_kernelILi8EZZZNS0_21clamp_max_kernel_cudaERNS_18TensorIteratorBaseERKN3c106ScalarEENKUlvE_clEvENKUlvE4_clEvEUldE_St5arrayIPcLm2EEEEviT0_T1_
        .type           _ZN2at6native29vectorized_elementwise_kernelILi8EZZZNS0_21clamp_max_kernel_cudaERNS_18TensorIteratorBaseERKN3c106ScalarEENKUlvE_clEvENKUlvE4_clEvEUldE_St5arrayIPcLm2EEEEviT0_T1_,@function
        .size           _ZN2at6native29vectorized_elementwise_kernelILi8EZZZNS0_21clamp_max_kernel_cudaERNS_18TensorIteratorBaseERKN3c106ScalarEENKUlvE_clEvENKUlvE4_clEvEUldE_St5arrayIPcLm2EEEEviT0_T1_,(.L_x_36185 - _ZN2at6native29vectorized_elementwise_kernelILi8EZZZNS0_21clamp_max_kernel_cudaERNS_18TensorIteratorBaseERKN3c106ScalarEENKUlvE_clEvENKUlvE4_clEvEUldE_St5arrayIPcLm2EEEEviT0_T1_)
        .other          _ZN2at6native29vectorized_elementwise_kernelILi8EZZZNS0_21clamp_max_kernel_cudaERNS_18TensorIteratorBaseERKN3c106ScalarEENKUlvE_clEvENKUlvE4_clEvEUldE_St5arrayIPcLm2EEEEviT0_T1_,@"STO_CUDA_ENTRY STV_DEFAULT"
_ZN2at6native29vectorized_elementwise_kernelILi8EZZZNS0_21clamp_max_kernel_cudaERNS_18TensorIteratorBaseERKN3c106ScalarEENKUlvE_clEvENKUlvE4_clEvEUldE_St5arrayIPcLm2EEEEviT0_T1_:
.text._ZN2at6native29vectorized_elementwise_kernelILi8EZZZNS0_21clamp_max_kernel_cudaERNS_18TensorIteratorBaseERKN3c106ScalarEENKUlvE_clEvENKUlvE4_clEvEUldE_St5arrayIPcLm2EEEEviT0_T1_:
        /* <DEDUP_REMOVED lines=126> */
.L_x_6528:
        /* <DEDUP_REMOVED lines=31> */
.L_x_6530:
[----:B------:R-:W-:Y:S05]  /*09d0*/  BSYNC B0 ;  /* 0x0000000000007941 */ /* 0x000fea0003800000 */
.L_x_6529:
        /* <DEDUP_REMOVED lines=15> */
.L_x_6532:
[----:B------:R-:W-:Y:S05]  /*0ad0*/  BSYNC B0 ;  /* 0x0000000000007941 */ /* 0x000fea0003800000 */
.L_x_6531:
        /* <DEDUP_REMOVED lines=135> */
.L_x_6535:
[----:B------:R-:W-:-:S13]  /*1350*/  ISETP.GE.AND P0, PT, R19, R18, PT ;  /* 0x000000121300720c */ /* 0x000fda0003f06270 */
[----:B------:R-:W-:Y:S05]  /*1360*/  @P0 BRA `(.L_x_6537) ;  /* 0x0000000000300947 */ /* 0x000fea0003800000 */
[----:B0-----:R-:W0:Y:S01]  /*1370*/  LDC.64 R2, c[0x0][0x228] ;  /* 0x00008a00ff027b82 */ /* 0x001e220000000a00 */
[----:B------:R-:W-:Y:S01]  /*1380*/  IADD3 R5, R0, R19, RZ ;  /* 0x0000001300057210 */ /* 0x000fe20007ffe0ff */
[----:B------:R-:W-:-:S04]  /*1390*/  VIADD R19, R19, 0x80 ;  /* 0x0000008013137836 */ /* 0x000fc80000000000 */
[----:B0-----:R-:W-:-:S05]  /*13a0*/  IMAD.WIDE.U32 R2, R5, 0x8, R2 ;  /* 0x0000000805027825 */ /* 0x001fca00078e0002 */
[----:B------:R1:W-:Y:S02]  /*13b0*/  STG.E.64 desc[UR4][R2.64], R6 ;  /* 0x0000000602007986 */ /* 0x0003e4000c101b04 */
.L_x_6536:
[----:B------:R-:W-:-:S13]  /*13c0*/  ISETP.GE.AND P0, PT, R19, R18, PT ;  /* 0x000000121300720c */ /* 0x000fda0003f06270 */
[----:B------:R-:W-:Y:S05]  /*13d0*/  @P0 BRA `(.L_x_6538) ;  /* 0x0000000000340947 */ /* 0x000fea0003800000 */
[----:B01----:R-:W0:Y:S01]  /*13e0*/  LDC.64 R2, c[0x0][0x228] ;  /* 0x00008a00ff027b82 */ /* 0x003e220000000a00 */
[----:B------:R-:W-:Y:S02]  /*13f0*/  IMAD.IADD R5, R0, 0x1, R19 ;  /* 0x0000000100057824 */ /* 0x000fe400078e0213 */
[----:B------:R-:W-:Y:S02]  /*1400*/  VIADD R19, R19, 0x80 ;  /* 0x0000008013137836 */ /* 0x000fe40000000000 */
[----:B0-----:R-:W-:-:S05]  /*1410*/  IMAD.WIDE.U32 R2, R5, 0x8, R2 ;  /* 0x0000000805027825 */ /* 0x001fca00078e0002 */
[----:B------:R1:W-:Y:S02]  /*1420*/  STG.E.64 desc[UR4][R2.64], R12 ;  /* 0x0000000c02007986 */ /* 0x0003e4000c101b04 */
.L_x_6537:
        /* <DEDUP_REMOVED lines=8> */
.L_x_6538:
[----:B------:R-:W-:Y:S05]  /*14b0*/  BSYNC B1 ;  /* 0x0000000000017941 */ /* 0x000fea0003800000 */
.L_x_6534:
[----:B------:R-:W-:-:S13]  /*14c0*/  ISETP.GE.AND P0, PT, R19, R18, PT ;  /* 0x000000121300720c */ /* 0x000fda0003f06270 */
[----:B012---:R-:W0:Y:S01]  /*14d0*/  @!P0 LDC.64 R2, c[0x0][0x228] ;  /* 0x00008a00ff028b82 */ /* 0x007e220000000a00 */
[----:B------:R-:W-:Y:S02]  /*14e0*/  @!P0 IMAD.IADD R5, R0, 0x1, R19 ;  /* 0x0000000100058824 */ /* 0x000fe400078e0213 */
[----:B------:R-:W-:Y:S02]  /*14f0*/  @!P0 VIADD R19, R19, 0x80 ;  /* 0x0000008013138836 */ /* 0x000fe40000000000 */
[----:B0-----:R-:W-:-:S05]  /*1500*/  @!P0 IMAD.WIDE.U32 R2, R5, 0x8, R2 ;  /* 0x0000000805028825 */ /* 0x001fca00078e0002 */
[----:B------:R2:W-:Y:S02]  /*1510*/  @!P0 STG.E.64 desc[UR4][R2.64], R14 ;  /* 0x0000000e02008986 */ /* 0x0005e4000c101b04 */
.L_x_6539:
[----:B------:R-:W-:Y:S05]  /*1520*/  BSYNC B0 ;  /* 0x0000000000007941 */ /* 0x000fea0003800000 */
.L_x_6533:
        /* <DEDUP_REMOVED lines=8> */
.L_x_6540:
        /* <DEDUP_REMOVED lines=13> */
.L_x_36185:


//--------------------- .text._ZN2at6native18elementwise_kernelILi128ELi4EZNS0_15gpu_kernel_implIZZZNS0_21clamp_max_kernel_cudaERNS_18TensorIteratorBaseERKN3c106ScalarEENKUlvE_clEvENKUlvE3_clEvEUlsE_EEvS4_RKT_EUliE_EEviT1_ --------------------------
	.section	.text._ZN2at6native18elementwise_kernelILi128ELi4EZNS0_15gpu_kernel_implIZZZNS0_21clamp_max_kernel_cudaERNS_18TensorIteratorBaseERKN3c106ScalarEENKUlvE_clEvENKUlvE3_clEvEUlsE_EEvS4_RKT_EUliE_EEviT1_,"ax",@progbits
	.align	128
        .global         _ZN2at6native18elementwise_kernelILi128ELi4EZNS0_15gpu_kernel_implIZZZNS0_21clamp_max_kernel_cudaERNS_18TensorIteratorBaseERKN3c106ScalarEENKUlvE_clEvENKUlvE3_clEvEUlsE_EEvS4_RKT_EUliE_EEviT1_
        .type           _ZN2at6native18elementwise_kernelILi128ELi4EZNS0_15gpu_kernel_implIZZZNS0_21clamp_max_kernel_cudaERNS_18TensorIteratorBaseERKN3c106ScalarEENKUlvE_clEvENKUlvE3_clEvEUlsE_EEvS4_RKT_EUliE_EEviT1_,@function
        .size           _ZN2at6native18elementwise_kernelILi128ELi4EZNS0_15gpu_kernel_implIZZZNS0_21clamp_max_kernel_cudaERNS_18TensorIteratorBaseERKN3c106ScalarEENKUlvE_clEvENKUlvE3_clEvEUlsE_EEvS4_RKT_EUliE_EEviT1_,(.L_x_36186 - _ZN2at6native18elementwise_kernelILi128ELi4EZNS0_15gpu_kernel_implIZZZNS0_21clamp_max_kernel_cudaERNS_18TensorIteratorBaseERKN3c106ScalarEENKUlvE_clEvENKUlvE3_clEvEUlsE_EEvS4_RKT_EUliE_EEviT1_)
        .other          _ZN2at6native18elementwise_kernelILi128ELi4EZNS0_15gpu_kernel_implIZZZNS0_21clamp_max_kernel_cudaERNS_18TensorIteratorBaseERKN3c106ScalarEENKUlvE_clEvENKUlvE3_clEvEUlsE_EEvS4_RKT_EUliE_EEviT1_,@"STO_CUDA_ENTRY STV_DEFAULT"
_ZN2at6native18elementwise_kernelILi128ELi4EZNS0_15gpu_kernel_implIZZZNS0_21clamp_max_kernel_cudaERNS_18TensorIteratorBaseERKN3c106ScalarEENKUlvE_clEvENKUlvE3_clEvEUlsE_EEvS4_RKT_EUliE_EEviT1_:
.text._ZN2at6native18elementwise_kernelILi128ELi4EZNS0_15gpu_kernel_implIZZZNS0_21clamp_max_kernel_cudaERNS_18TensorIteratorBaseERKN3c106ScalarEENKUlvE_clEvENKUlvE3_clEvEUlsE_EEvS4_RKT_EUliE_EEviT1_:
        /* <DEDUP_REMOVED lines=36> */
[C---:B------:R-:W-:Y:S02]  /*0240*/  IMAD R16, R4.reuse, UR6, RZ ;  /* 0x0000000604107c24 */ /* 0x040fe4000f8e02ff */
[----:B------:R-:W-:Y:S02]  /*0250*/  IMAD R0, R4, UR7, RZ ;  /* 0x0000000704007c24 */ /* 0x000fe4000f8e02ff */
        /* <DEDUP_REMOVED lines=277> */
.L_x_6543:
        /* <DEDUP_REMOVED lines=18> */
[----:B------:R0:W5:Y:S01]  /*14d0*/  LDG.E.S8 R0, desc[UR36][R2.64] ;  /* 0x0000002402007981 */ /* 0x000162000c1e1300 */
[----:B------:R-:W-:Y:S05]  /*14e0*/  BRA `(.L_x_6549) ;  /* 0x0000000c005c7947 */ /* 0x000fea0003800000 */
.L_x_6547:
[----:B------:R0:W5:Y:S01]  /*14f0*/  LDG.E.U8 R0, desc[UR36][R2.64] ;  /* 0x0000002402007981 */ /* 0x000162000c1e1100 */
[----:B------:R-:W-:Y:S05]  /*1500*/  BRA `(.L_x_6549) ;  /* 0x0000000c00547947 */ /* 0x000fea0003800000 */
.L_x_6546:
[----:B------:R-:W-:-:S13]  /*1510*/  ISETP.NE.AND P0, PT, R4, 0x2, PT ;  /* 0x000000020400780c */ /* 0x000fda0003f05270 */
[----:B------:R-:W-:Y:S05]  /*1520*/  @!P0 BRA `(.L_x_6550) ;  /* 0x0000000000208947 */ /* 0x000fea0003800000 */
[----:B------:R-:W-:-:S13]  /*1530*/  ISETP.NE.AND P0, PT, R4, 0x3, PT ;  /* 0x000000030400780c */ /* 0x000fda0003f05270 */
[----:B------:R-:W-:Y:S05]  /*1540*/  @!P0 BRA `(.L_x_6551) ;  /* 0x0000000000108947 */ /* 0x000fea0003800000 */
[----:B------:R-:W-:-:S13]  /*1550*/  ISETP.NE.AND P0, PT, R4, 0x4, PT ;  /* 0x000000040400780c */ /* 0x000fda0003f05270 */
[----:B------:R-:W-:Y:S05]  /*1560*/  @P0 BRA `(.L_x_6548) ;  /* 0x0000000800e80947 */ /* 0x000fea0003800000 */
[----:B------:R0:W5:Y:S01]  /*1570*/  LDG.E.U16 R0, desc[UR36][R2.64] ;  /* 0x0000002402007981 */ /* 0x000162000c1e1500 */
[----:B------:R-:W-:Y:S05]  /*1580*/  BRA `(.L_x_6549) ;  /* 0x0000000c00347947 */ /* 0x000fea0003800000 */
.L_x_6551:
[----:B------:R0:W5:Y:S01]  /*1590*/  LDG.E.U16 R0, desc[UR36][R2.64] ;  /* 0x0000002402007981 */ /* 0x000162000c1e1500 */
[----:B------:R-:W-:Y:S05]  /*15a0*/  BRA `(.L_x_6549) ;  /* 0x0000000c002c7947 */ /* 0x000fea0003800000 */
.L_x_6550:
[----:B------:R0:W5:Y:S01]  /*15b0*/  LDG.E.U16 R0, desc[UR36][R2.64] ;  /* 0x0000002402007981 */ /* 0x000162000c1e1500 */
[----:B------:R-:W-:Y:S05]  /*15c0*/  BRA `(.L_x_6549) ;  /* 0x0000000c00247947 */ /* 0x000fea0003800000 */
.L_x_6545:
[----:B------:R-:W-:-:S13]  /*15d0*/  ISETP.GT.AND P0, PT, R4, 0x6, PT ;  /* 0x000000060400780c */ /* 0x000fda0003f04270 */
[----:B------:R-:W-:Y:S05]  /*15e0*/  @P0 BRA `(.L_x_6552) ;  /* 0x0000000000300947 */ /* 0x000fea0003800000 */
[----:B------:R-:W-:-:S13]  /*15f0*/  ISETP.NE.AND P0, PT, R4, 0x5, PT ;  /* 0x000000050400780c */ /* 0x000fda0003f05270 */
[----:B------:R-:W-:Y:S05]  /*1600*/  @!P0 BRA `(.L_x_6553) ;  /* 0x0000000000148947 */ /* 0x000fea0003800000 */
[----:B------:R-:W-:-:S13]  /*1610*/  ISETP.NE.AND P0, PT, R4, 0x6, PT ;  /* 0x000000060400780c */ /* 0x000fda0003f05270 */
[----:B------:R-:W-:Y:S05]  /*1620*/  @P0 BRA `(.L_x_6548) ;  /* 0x0000000800b80947 */ /* 0x000fea0003800000 */
[----:B------:R-:W2:Y:S02]  /*1630*/  LDG.E R2, desc[UR36][R2.64] ;  /* 0x0000002402027981 */ /* 0x000ea4000c1e1900 */
[----:B--2---:R0:W1:Y:S01]  /*1640*/  F2I.FTZ.TRUNC.NTZ R0, R2 ;  /* 0x0000000200007305 */ /* 0x004062000021f100 */
[----:B------:R-:W-:Y:S05]  /*1650*/  BRA `(.L_x_6549) ;  /* 0x0000000c00007947 */ /* 0x000fea0003800000 */
.L_x_6553:
[----:B------:R-:W2:Y:S02]  /*1660*/  LDG.E.U16 R4, desc[UR36][R2.64] ;  /* 0x0000002402047981 */ /* 0x000ea4000c1e1500 */
[----:B--2---:R-:W-:-:S06]  /*1670*/  HADD2.F32 R4, -RZ, R4.H0_H0 ;  /* 0x20000004ff047230 */ /* 0x004fcc0000004100 */
[----:B------:R-:W0:Y:S02]  /*1680*/  F2I.FTZ.TRUNC.NTZ R4, R4 ;  /* 0x0000000400047305 */ /* 0x000e24000021f100 */
[----:B0-----:R-:W-:Y:S01]  /*1690*/  PRMT R0, R4, 0x7610, R0 ;  /* 0x0000761004007816 */ /* 0x001fe20000000000 */
[----:B------:R-:W-:Y:S06]  /*16a0*/  BRA `(.L_x_6549) ;  /* 0x0000000800ec7947 */ /* 0x000fec0003800000 */
.L_x_6552:
[----:B------:R-:W-:-:S13]  /*16b0*/  ISETP.NE.AND P0, PT, R4, 0x7, PT ;  /* 0x000000070400780c */ /* 0x000fda0003f05270 */
[----:B------:R-:W-:Y:S05]  /*16c0*/  @!P0 BRA `(.L_x_6554) ;  /* 0x0000000000308947 */ /* 0x000fea0003800000 */
[----:B------:R-:W-:-:S13]  /*16d0*/  ISETP.NE.AND P0, PT, R4, 0x8, PT ;  /* 0x000000080400780c */ /* 0x000fda0003f05270 */
[----:B------:R-:W-:Y:S05]  /*16e0*/  @!P0 BRA `(.L_x_6555) ;  /* 0x0000000000148947 */ /* 0x000fea0003800000 */
[----:B------:R-:W-:-:S13]  /*16f0*/  ISETP.NE.AND P0, PT, R4, 0x9, PT ;  /* 0x000000090400780c */ /* 0x000fda0003f05270 */
[----:B------:R-:W-:Y:S05]  /*1700*/  @P0 BRA `(.L_x_6548) ;  /* 0x0000000800800947 */ /* 0x000fea0003800000 */
[----:B------:R-:W2:Y:S02]  /*1710*/  LDG.E R2, desc[UR36][R2.64] ;  /* 0x0000002402027981 */ /* 0x000ea4000c1e1900 */
[----:B--2---:R0:W1:Y:S01]  /*1720*/  F2I.FTZ.TRUNC.NTZ R0, R2 ;  /* 0x0000000200007305 */ /* 0x004062000021f100 */
[----:B------:R-:W-:Y:S05]  /*1730*/  BRA `(.L_x_6549) ;  /* 0x0000000800c87947 */ /* 0x000fea0003800000 */
.L_x_6555:
[----:B------:R-:W2:Y:S02]  /*1740*/  LDG.E.U16 R2, desc[UR36][R2.64] ;  /* 0x0000002402027981 */ /* 0x000ea4000c1e1500 */
[----:B--2---:R-:W-:-:S06]  /*1750*/  HADD2.F32 R4, -RZ, R2.H0_H0 ;  /* 0x20000002ff047230 */ /* 0x004fcc0000004100 */
[----:B------:R-:W0:Y:S02]  /*1760*/  F2I.FTZ.TRUNC.NTZ R4, R4 ;  /* 0x0000000400047305 */ /* 0x000e24000021f100 */
[----:B0-----:R-:W-:Y:S01]  /*1770*/  PRMT R0, R4, 0x7610, R0 ;  /* 0x0000761004007816 */ /* 0x001fe20000000000 */
[----:B------:R-:W-:Y:S06]  /*1780*/  BRA `(.L_x_6549) ;  /* 0x0000000800b47947 */ /* 0x000fec0003800000 */
.L_x_6554:
[----:B------:R-:W2:Y:S02]  /*1790*/  LDG.E.64 R2, desc[UR36][R2.64] ;  /* 0x0000002402027981 */ /* 0x000ea4000c1e1b00 */
[----:B--2---:R0:W1:Y:S01]  /*17a0*/  F2I.F64.TRUNC R0, R2 ;  /* 0x0000000200007311 */ /* 0x004062000030d100 */
[----:B------:R-:W-:Y:S05]  /*17b0*/  BRA `(.L_x_6549) ;  /* 0x0000000800a87947 */ /* 0x000fea0003800000 */
.L_x_6544:
        /* <DEDUP_REMOVED lines=10> */
[----:B------:R-:W-:Y:S01]  /*1860*/  SEL R0, RZ, 0x1, !P0 ;  /* 0x00000001ff007807 */ /* 0x000fe20004000000 */
[----:B------:R-:W-:Y:S08]  /*1870*/  BRA `(.L_x_6549) ;  /* 0x0000000800787947 */ /* 0x000ff00003800000 */
.L_x_6558:
[----:B------:R-:W2:Y:S02]  /*1880*/  LDG.E.64 R2, desc[UR36][R2.64] ;  /* 0x0000002402027981 */ /* 0x000ea4000c1e1b00 */
[----:B--2---:R3:W4:Y:S01]  /*1890*/  F2I.F64.TRUNC R0, R2 ;  /* 0x0000000200007311 */ /* 0x004722000030d100 */
[----:B------:R-:W-:Y:S05]  /*18a0*/  BRA `(.L_x_6549) ;  /* 0x00000008006c7947 */ /* 0x000fea0003800000 */
.L_x_6557:
        /* <DEDUP_REMOVED lines=24> */
[----:B------:R-:W-:-:S06]  /*1a30*/  LOP3.LUT R5, R5, 0x80000000, R0, 0xf8, !PT ;  /* 0x8000000005057812 */ /* 0x000fcc00078ef800 */
[----:B------:R-:W0:Y:S02]  /*1a40*/  F2I.FTZ.TRUNC.NTZ R5, R5 ;  /* 0x0000000500057305 */ /* 0x000e24000021f100 */
[----:B0-----:R-:W-:Y:S01]  /*1a50*/  PRMT R0, R5, 0x7610, R0 ;  /* 0x0000761005007816 */ /* 0x001fe20000000000 */
[----:B------:R-:W-:Y:S06]  /*1a60*/  BRA `(.L_x_6549) ;  /* 0x0000000400fc7947 */ /* 0x000fec0003800000 */
.L_x_6560:
        /* <DEDUP_REMOVED lines=11> */
[----:B------:R-:W-:-:S06]  /*1b20*/  LOP3.LUT R4, R4, 0x80000000, R5, 0xf8, !PT ;  /* 0x8000000004047812 */ /* 0x000fcc00078ef805 */
[----:B------:R-:W0:Y:S02]  /*1b30*/  F2I.FTZ.TRUNC.NTZ R4, R4 ;  /* 0x0000000400047305 */ /* 0x000e24000021f100 */
[----:B0-----:R-:W-:Y:S01]  /*1b40*/  PRMT R0, R4, 0x7610, R0 ;  /* 0x0000761004007816 */ /* 0x001fe20000000000 */
[----:B------:R-:W-:Y:S06]  /*1b50*/  BRA `(.L_x_6549) ;  /* 0x0000000400c07947 */ /* 0x000fec0003800000 */
.L_x_6559:
[----:B------:R-:W2:Y:S02]  /*1b60*/  LDG.E.U16 R4, desc[UR36][R2.64] ;  /* 0x0000002402047981 */ /* 0x000ea4000c1e1500 */
[----:B--2---:R-:W-:-:S06]  /*1b70*/  IMAD.U32 R4, R4, 0x10000, RZ ;  /* 0x0001000004047824 */ /* 0x004fcc00078e00ff */
[----:B------:R-:W0:Y:S02]  /*1b80*/  F2I.FTZ.TRUNC.NTZ R4, R4 ;  /* 0x0000000400047305 */ /* 0x000e24000021f100 */
[----:B0-----:R-:W-:Y:S01]  /*1b90*/  PRMT R0, R4, 0x7610, R0 ;  /* 0x0000761004007816 */ /* 0x001fe20000000000 */
[----:B------:R-:W-:Y:S06]  /*1ba0*/  BRA `(.L_x_6549) ;  /* 0x0000000400ac7947 */ /* 0x000fec0003800000 */
.L_x_6556:
        /* <DEDUP_REMOVED lines=10> */
.L_x_6563:
        /* <DEDUP_REMOVED lines=21> */
.L_x_6567:
[----:B------:R-:W-:Y:S05]  /*1da0*/  BSYNC B1 ;  /* 0x0000000000017941 */ /* 0x000fea0003800000 */
.L_x_6566:
[----:B------:R-:W-:Y:S01]  /*1db0*/  IMAD.SHL.U32 R2, R2, 0x100000, RZ ;  /* 0x0010000002027824 */ /* 0x000fe200078e00ff */
[----:B------:R-:W-:-:S04]  /*1dc0*/  LEA R3, R0, 0x3b800000, 0x17 ;  /* 0x3b80000000037811 */ /* 0x000fc800078eb8ff */
[----:B------:R-:W-:-:S07]  /*1dd0*/  LOP3.LUT R4, R3, R2, R4, 0xfe, !PT ;  /* 0x0000000203047212 */ /* 0x000fce00078efe04 */
.L_x_6565:
[----:B------:R-:W-:Y:S05]  /*1de0*/  BSYNC B0 ;  /* 0x0000000000007941 */ /* 0x000fea0003800000 */
.L_x_6564:
[----:B------:R-:W0:Y:S02]  /*1df0*/  F2I.FTZ.TRUNC.NTZ R4, R4 ;  /* 0x0000000400047305 */ /* 0x000e24000021f100 */
[----:B0-----:R-:W-:Y:S01]  /*1e00*/  PRMT R0, R4, 0x7610, R0 ;  /* 0x0000761004007816 */ /* 0x001fe20000000000 */
[----:B------:R-:W-:Y:S06]  /*1e10*/  BRA `(.L_x_6549) ;  /* 0x0000000400107947 */ /* 0x000fec0003800000 */
.L_x_6562:
        /* <DEDUP_REMOVED lines=21> */
.L_x_6571:
[----:B------:R-:W-:Y:S05]  /*1f70*/  BSYNC B1 ;  /* 0x0000000000017941 */ /* 0x000fea0003800000 */
.L_x_6570:
[----:B------:R-:W-:Y:S01]  /*1f80*/  IMAD.SHL.U32 R2, R2, 0x200000, RZ ;  /* 0x0020000002027824 */ /* 0x000fe200078e00ff */
[----:B------:R-:W-:-:S04]  /*1f90*/  LEA R3, R0, 0x37800000, 0x17 ;  /* 0x3780000000037811 */ /* 0x000fc800078eb8ff */
[----:B------:R-:W-:-:S07]  /*1fa0*/  LOP3.LUT R4, R3, R2, R4, 0xfe, !PT ;  /* 0x0000000203047212 */ /* 0x000fce00078efe04 */
.L_x_6569:
[----:B------:R-:W-:Y:S05]  /*1fb0*/  BSYNC B0 ;  /* 0x0000000000007941 */ /* 0x000fea0003800000 */
.L_x_6568:
[----:B------:R-:W0:Y:S02]  /*1fc0*/  F2I.FTZ.TRUNC.NTZ R4, R4 ;  /* 0x0000000400047305 */ /* 0x000e24000021f100 */
[----:B0-----:R-:W-:Y:S01]  /*1fd0*/  PRMT R0, R4, 0x7610, R0 ;  /* 0x0000761004007816 */ /* 0x001fe20000000000 */
[----:B------:R-:W-:Y:S06]  /*1fe0*/  BRA `(.L_x_6549) ;  /* 0x00000000009c7947 */ /* 0x000fec0003800000 */
.L_x_6561:
        /* <DEDUP_REMOVED lines=14> */
.L_x_6575:
[----:B------:R-:W-:Y:S05]  /*20d0*/  BSYNC B0 ;  /* 0x0000000000007941 */ /* 0x000fea0003800000 */
.L_x_6574:
[----:B------:R-:W0:Y:S02]  /*20e0*/  F2I.FTZ.TRUNC.NTZ R4, R4 ;  /* 0x0000000400047305 */ /* 0x000e24000021f100 */
[----:B0-----:R-:W-:Y:S01]  /*20f0*/  PRMT R0, R4, 0x7610, R0 ;  /* 0x0000761004007816 */ /* 0x001fe20000000000 */
[----:B------:R-:W-:Y:S06]  /*2100*/  BRA `(.L_x_6549) ;  /* 0x0000000000547947 */ /* 0x000fec0003800000 */
.L_x_6548:
        /* <DEDUP_REMOVED lines=16> */
.L_x_6576:
[----:B------:R-:W-:Y:S01]  /*2210*/  PRMT R0, RZ, 0x7610, R0 ;  /* 0x00007610ff007816 */ /* 0x000fe20000000000 */
[----:B------:R-:W-:Y:S06]  /*2220*/  BRA `(.L_x_6549) ;  /* 0x00000000000c7947 */ /* 0x000fec0003800000 */
.L_x_6573:
[----:B------:R2:W5:Y:S01]  /*2230*/  LDG.E.U16 R0, desc[UR36][R2.64] ;  /* 0x0000002402007981 */ /* 0x000562000c1e1500 */
[----:B------:R-:W-:Y:S05]  /*2240*/  BRA `(.L_x_6549) ;  /* 0x0000000000047947 */ /* 0x000fea0003800000 */
.L_x_6572:
[----:B------:R1:W5:Y:S02]  /*2250*/  LDG.E.U16 R0, desc[UR36][R2.64] ;  /* 0x0000002402007981 */ /* 0x000364000c1e1500 */
.L_x_6549:
[----:B0123--:R-:W0:Y:S01]  /*2260*/  LDC.U8 R3, c[0x0][0x430] ;  /* 0x00010c00ff037b82 */ /* 0x00fe220000000000 */
[----:B------:R-:W-:Y:S01]  /*2270*/  ULDC.U16 UR4, c[0x0][0x420] ;  /* 0x0001080000047ab9 */ /* 0x000fe20000000400 */
[----:B----45:R-:W-:Y:S01]  /*2280*/  PRMT R0, R0, 0x9910, RZ ;  /* 0x0000991000007816 */ /* 0x030fe200000000ff */
[----:B------:R-:W-:-:S06]  /*2290*/  UPRMT UR4, UR4, 0x9910, URZ ;  /* 0x0000991004047896 */ /* 0x000fcc000800003f */
[----:B------:R-:W-:Y:S02]  /*22a0*/  VIMNMX R5, R0, UR4, PT ;  /* 0x0000000400057c48 */ /* 0x000fe4000bfe0100 */
        /* <DEDUP_REMOVED lines=11> */
[----:B------:R4:W-:Y:S01]  /*2360*/  STG.E.U8 desc[UR36][R16.64], R5 ;  /* 0x0000000510007986 */ /* 0x0009e2000c101124 */
[----:B------:R-:W-:Y:S05]  /*2370*/  BRA `(.L_x_6582) ;  /* 0x0000000c00647947 */ /* 0x000fea0003800000 */
.L_x_6580:
[----:B------:R3:W-:Y:S01]  /*2380*/  STG.E.U8 desc[UR36][R16.64], R5 ;  /* 0x0000000510007986 */ /* 0x0007e2000c101124 */
[----:B------:R-:W-:Y:S05]  /*2390*/  BRA `(.L_x_6582) ;  /* 0x0000000c005c7947 */ /* 0x000fea0003800000 */
.L_x_6579:
[----:B------:R-:W-:-:S13]  /*23a0*/  ISETP.NE.AND P0, PT, R2, 0x2, PT ;  /* 0x000000020200780c */ /* 0x000fda0003f05270 */
[----:B------:R-:W-:Y:S05]  /*23b0*/  @!P0 BRA `(.L_x_6583) ;  /* 0x0000000000288947 */ /* 0x000fea0003800000 */
[----:B------:R-:W-:-:S13]  /*23c0*/  ISETP.NE.AND P0, PT, R2, 0x3, PT ;  /* 0x000000030200780c */ /* 0x000fda0003f05270 */
[----:B------:R-:W-:Y:S05]  /*23d0*/  @!P0 BRA `(.L_x_6584) ;  /* 0x0000000000188947 */ /* 0x000fea0003800000 */
[----:B------:R-:W-:-:S13]  /*23e0*/  ISETP.NE.AND P0, PT, R2, 0x4, PT ;  /* 0x000000040200780c */ /* 0x000fda0003f05270 */
[----:B------:R-:W-:Y:S05]  /*23f0*/  @P0 BRA `(.L_x_6581) ;  /* 0x0000000800ec0947 */ /* 0x000fea0003800000 */
[----:B------:R-:W-:-:S04]  /*2400*/  PRMT R2, R5, 0x9910, RZ ;  /* 0x0000991005027816 */ /* 0x000fc800000000ff */
[----:B------:R-:W-:-:S05]  /*2410*/  SHF.R.S32.HI R3, RZ, 0x1f, R2 ;  /* 0x0000001fff037819 */ /* 0x000fca0000011402 */
[----:B------:R0:W-:Y:S01]  /*2420*/  STG.E.64 desc[UR36][R16.64], R2 ;  /* 0x0000000210007986 */ /* 0x0001e2000c101b24 */
[----:B------:R-:W-:Y:S05]  /*2430*/  BRA `(.L_x_6582) ;  /* 0x0000000c00347947 */ /* 0x000fea0003800000 */
.L_x_6584:
[----:B------:R1:W-:Y:S01]  /*2440*/  STG.E desc[UR36][R16.64], R5 ;  /* 0x0000000510007986 */ /* 0x0003e2000c101924 */
[----:B------:R-:W-:Y:S05]  /*2450*/  BRA `(.L_x_6582) ;  /* 0x0000000c002c7947 */ /* 0x000fea0003800000 */
.L_x_6583:
[----:B------:R2:W-:Y:S01]  /*2460*/  STG.E.U16 desc[UR36][R16.64], R5 ;  /* 0x0000000510007986 */ /* 0x0005e2000c101524 */
[----:B------:R-:W-:Y:S05]  /*2470*/  BRA `(.L_x_6582) ;  /* 0x0000000c00247947 */ /* 0x000fea0003800000 */
.L_x_6578:
[----:B------:R-:W-:-:S13]  /*2480*/  ISETP.GT.AND P0, PT, R2, 0x6, PT ;  /* 0x000000060200780c */ /* 0x000fda0003f04270 */
[----:B------:R-:W-:Y:S05]  /*2490*/  @P0 BRA `(.L_x_6585) ;  /* 0x00000000002c0947 */ /* 0x000fea0003800000 */
[----:B------:R-:W-:-:S13]  /*24a0*/  ISETP.NE.AND P0, PT, R2, 0x5, PT ;  /* 0x000000050200780c */ /* 0x000fda0003f05270 */
[----:B------:R-:W-:Y:S05]  /*24b0*/  @!P0 BRA `(.L_x_6586) ;  /* 0x0000000000148947 */ /* 0x000fea0003800000 */
[----:B------:R-:W-:-:S13]  /*24c0*/  ISETP.NE.AND P0, PT, R2, 0x6, PT ;  /* 0x000000060200780c */ /* 0x000fda0003f05270 */
[----:B------:R-:W-:Y:S05]  /*24d0*/  @P0 BRA `(.L_x_6581) ;  /* 0x0000000800b40947 */ /* 0x000fea0003800000 */
[----:B------:R-:W0:Y:S02]  /*24e0*/  I2F.S16 R3, R5 ;  /* 0x0000000500037306 */ /* 0x000e240000101400 */
[----:B0-----:R0:W-:Y:S01]  /*24f0*/  STG.E desc[UR36][R16.64], R3 ;  /* 0x0000000310007986 */ /* 0x0011e2000c101924 */
[----:B------:R-:W-:Y:S05]  /*2500*/  BRA `(.L_x_6582) ;  /* 0x0000000c00007947 */ /* 0x000fea0003800000 */
.L_x_6586:
[----:B------:R-:W0:Y:S02]  /*2510*/  I2F.S16 R0, R5 ;  /* 0x0000000500007306 */ /* 0x000e240000101400 */
[----:B0-----:R-:W-:-:S05]  /*2520*/  F2FP.F16.F32.PACK_AB R0, RZ, R0 ;  /* 0x00000000ff00723e */ /* 0x001fca00000000ff */
[----:B------:R0:W-:Y:S01]  /*2530*/  STG.E.U16 desc[UR36][R16.64], R0 ;  /* 0x0000000010007986 */ /* 0x0001e2000c101524 */
[----:B------:R-:W-:Y:S05]  /*2540*/  BRA `(.L_x_6582) ;  /* 0x0000000800f07947 */ /* 0x000fea0003800000 */
.L_x_6585:
[----:B------:R-:W-:-:S13]  /*2550*/  ISETP.NE.AND P0, PT, R2, 0x7, PT ;  /* 0x000000070200780c */ /* 0x000fda0003f05270 */
[----:B------:R-:W-:Y:S05]  /*2560*/  @!P0 BRA `(.L_x_6587) ;  /* 0x0000000000348947 */ /* 0x000fea0003800000 */
[----:B------:R-:W-:-:S13]  /*2570*/  ISETP.NE.AND P0, PT, R2, 0x8, PT ;  /* 0x000000080200780c */ /* 0x000fda0003f05270 */
[----:B------:R-:W-:Y:S05]  /*2580*/  @!P0 BRA `(.L_x_6588) ;  /* 0x0000000000188947 */ /* 0x000fea0003800000 */
[----:B------:R-:W-:-:S13]  /*2590*/  ISETP.NE.AND P0, PT, R2, 0x9, PT ;  /* 0x000000090200780c */ /* 0x000fda0003f05270 */
[----:B------:R-:W-:Y:S05]  /*25a0*/  @P0 BRA `(.L_x_6581) ;  /* 0x0000000800800947 */ /* 0x000fea0003800000 */
[----:B------:R-:W0:Y:S01]  /*25b0*/  I2F.S16 R2, R5 ;  /* 0x0000000500027306 */ /* 0x000e220000101400 */
[----:B------:R-:W-:-:S05]  /*25c0*/  IMAD.MOV.U32 R3, RZ, RZ, RZ ;  /* 0x000000ffff037224 */ /* 0x000fca00078e00ff */
[----:B0-----:R0:W-:Y:S01]  /*25d0*/  STG.E.64 desc[UR36][R16.64], R2 ;  /* 0x0000000210007986 */ /* 0x0011e2000c101b24 */
[----:B------:R-:W-:Y:S05]  /*25e0*/  BRA `(.L_x_6582) ;  /* 0x0000000800c87947 */ /* 0x000fea0003800000 */
.L_x_6588:
[----:B------:R-:W0:Y:S02]  /*25f0*/  I2F.S16 R5, R5 ;  /* 0x0000000500057306 */ /* 0x000e240000101400 */
[----:B0-----:R-:W-:-:S04]  /*2600*/  F2FP.F16.F32.PACK_AB R3, RZ, R5 ;  /* 0x00000005ff03723e */ /* 0x001fc800000000ff */
[----:B------:R-:W-:-:S05]  /*2610*/  PRMT R3, R3, 0x5410, RZ ;  /* 0x0000541003037816 */ /* 0x000fca00000000ff */
[----:B------:R0:W-:Y:S01]  /*2620*/  STG.E desc[UR36][R16.64], R3 ;  /* 0x0000000310007986 */ /* 0x0001e2000c101924 */
[----:B------:R-:W-:Y:S05]  /*2630*/  BRA `(.L_x_6582) ;  /* 0x0000000800b47947 */ /* 0x000fea0003800000 */
.L_x_6587:
[----:B------:R-:W0:Y:S02]  /*2640*/  I2F.F64.S16 R2, R5 ;  /* 0x0000000500027312 */ /* 0x000e240000101c00 */
[----:B0-----:R0:W-:Y:S01]  /*2650*/  STG.E.64 desc[UR36][R16.64], R2 ;  /* 0x0000000210007986 */ /* 0x0011e2000c101b24 */
[----:B------:R-:W-:Y:S05]  /*2660*/  BRA `(.L_x_6582) ;  /* 0x0000000800a87947 */ /* 0x000fea0003800000 */
.L_x_6577:
        /* <DEDUP_REMOVED lines=8> */
[----:B------:R-:W-:-:S04]  /*26f0*/  PRMT R0, R5, 0x9910, RZ ;  /* 0x0000991005007816 */ /* 0x000fc800000000ff */
[----:B------:R-:W-:-:S04]  /*2700*/  ISETP.NE.AND P0, PT, R0, RZ, PT ;  /* 0x000000ff0000720c */ /* 0x000fc80003f05270 */
[----:B------:R-:W-:-:S05]  /*2710*/  SEL R3, RZ, 0x1, !P0 ;  /* 0x00000001ff037807 */ /* 0x000fca0004000000 */
[----:B------:R0:W-:Y:S01]  /*2720*/  STG.E.U8 desc[UR36][R16.64], R3 ;  /* 0x0000000310007986 */ /* 0x0001e2000c101124 */
[----:B------:R-:W-:Y:S05]  /*2730*/  BRA `(.L_x_6582) ;  /* 0x0000000800747947 */ /* 0x000fea0003800000 */
.L_x_6591:
[----:B------:R-:W0:Y:S01]  /*2740*/  I2F.F64.S16 R4, R5 ;  /* 0x0000000500047312 */ /* 0x000e220000101c00 */
[----:B------:R-:W-:-:S05]  /*2750*/  CS2R R6, SRZ ;  /* 0x0000000000067805 */ /* 0x000fca000001ff00 */
[----:B0-----:R0:W-:Y:S01]  /*2760*/  STG.E.128 desc[UR36][R16.64], R4 ;  /* 0x0000000410007986 */ /* 0x0011e2000c101d24 */
[----:B------:R-:W-:Y:S05]  /*2770*/  BRA `(.L_x_6582) ;  /* 0x0000000800647947 */ /* 0x000fea0003800000 */
.L_x_6590:
[----:B------:R-:W-:-:S13]  /*2780*/  ISETP.NE.AND P0, PT, R2, 0xf, PT ;  /* 0x0000000f0200780c */ /* 0x000fda0003f05270 */
[----:B------:R-:W-:Y:S05]  /*2790*/  @!P0 BRA `(.L_x_6592) ;  /* 0x0000000000b48947 */ /* 0x000fea0003800000 */
[----:B------:R-:W-:-:S13]  /*27a0*/  ISETP.NE.AND P0, PT, R2, 0x17, PT ;  /* 0x000000170200780c */ /* 0x000fda0003f05270 */
[----:B------:R-:W-:Y:S05]  /*27b0*/  @!P0 BRA `(.L_x_6593) ;  /* 0x0000000000548947 */ /* 0x000fea0003800000 */
[----:B------:R-:W-:-:S13]  /*27c0*/  ISETP.NE.AND P0, PT, R2, 0x18, PT ;  /* 0x000000180200780c */ /* 0x000fda0003f05270 */
[----:B------:R-:W-:Y:S05]  /*27d0*/  @P0 BRA `(.L_x_6581) ;  /* 0x0000000400f40947 */ /* 0x000fea0003800000 */
[----:B------:R-:W0:Y:S01]  /*27e0*/  I2F.S16 R5, R5 ;  /* 0x0000000500057306 */ /* 0x000e220000101400 */
[----:B------:R-:W-:Y:S01]  /*27f0*/  BSSY B0, `(.L_x_6594) ;  /* 0x000000e000007945 */ /* 0x000fe20003800000 */
[C---:B0-----:R-:W-:Y:S02]  /*2800*/  LOP3.LUT R2, R5.reuse, 0x7fffffff, RZ, 0xc0, !PT ;  /* 0x7fffffff05027812 */ /* 0x041fe400078ec0ff */
        /* <DEDUP_REMOVED lines=12> */
.L_x_6595:
[----:B------:R-:W-:Y:S05]  /*28d0*/  BSYNC B0 ;  /* 0x0000000000007941 */ /* 0x000fea0003800000 */
.L_x_6594:
[----:B------:R-:W-:-:S05]  /*28e0*/  LOP3.LUT R3, R0, R3, RZ, 0xfc, !PT ;  /* 0x0000000300037212 */ /* 0x000fca00078efcff */
[----:B------:R0:W-:Y:S01]  /*28f0*/  STG.E.U8 desc[UR36][R16.64], R3 ;  /* 0x0000000310007986 */ /* 0x0001e2000c101124 */
[----:B------:R-:W-:Y:S05]  /*2900*/  BRA `(.L_x_6582) ;  /* 0x0000000800007947 */ /* 0x000fea0003800000 */
.L_x_6593:
[----:B------:R-:W0:Y:S01]  /*2910*/  I2F.S16 R5, R5 ;  /* 0x0000000500057306 */ /* 0x000e220000101400 */
[----:B------:R-:W-:Y:S01]  /*2920*/  BSSY B0, `(.L_x_6596) ;  /* 0x000000f000007945 */ /* 0x000fe20003800000 */
[----:B0-----:R-:W-:-:S04]  /*2930*/  LOP3.LUT R2, R5, 0x7fffffff, RZ, 0xc0, !PT ;  /* 0x7fffffff05027812 */ /* 0x001fc800078ec0ff */
        /* <DEDUP_REMOVED lines=10> */
.L_x_6597:
[----:B------:R-:W-:Y:S01]  /*29e0*/  IMAD.MOV.U32 R0, RZ, RZ, 0x7f ;  /* 0x0000007fff007424 */ /* 0x000fe200078e00ff */
[----:B------:R-:W-:-:S04]  /*29f0*/  ISETP.GT.U32.AND P0, PT, R2, 0x7f800000, PT ;  /* 0x7f8000000200780c */ /* 0x000fc80003f04070 */
[----:B------:R-:W-:-:S09]  /*2a00*/  SEL R0, R0, 0x7c, P0 ;  /* 0x0000007c00007807 */ /* 0x000fd20000000000 */
.L_x_6598:
[----:B------:R-:W-:Y:S05]  /*2a10*/  BSYNC B0 ;  /* 0x0000000000007941 */ /* 0x000fea0003800000 */
.L_x_6596:
[----:B------:R-:W-:-:S04]  /*2a20*/  LOP3.LUT R2, R5, 0x80000000, RZ, 0xc0, !PT ;  /* 0x8000000005027812 */ /* 0x000fc800078ec0ff */
[----:B------:R-:W-:-:S04]  /*2a30*/  SHF.R.U32.HI R3, RZ, 0x18, R2 ;  /* 0x00000018ff037819 */ /* 0x000fc80000011602 */
[----:B------:R-:W-:-:S05]  /*2a40*/  LOP3.LUT R3, R0, R3, RZ, 0xfc, !PT ;  /* 0x0000000300037212 */ /* 0x000fca00078efcff */
[----:B------:R0:W-:Y:S01]  /*2a50*/  STG.E.U8 desc[UR36][R16.64], R3 ;  /* 0x0000000310007986 */ /* 0x0001e2000c101124 */
[----:B------:R-:W-:Y:S05]  /*2a60*/  BRA `(.L_x_6582) ;  /* 0x0000000400a87947 */ /* 0x000fea0003800000 */
.L_x_6592:
[----:B------:R-:W0:Y:S02]  /*2a70*/  I2F.S16 R0, R5 ;  /* 0x0000000500007306 */ /* 0x000e240000101400 */
[----:B0-----:R-:W-:-:S05]  /*2a80*/  F2FP.BF16.F32.PACK_AB R0, RZ, R0 ;  /* 0x00000000ff00723e */ /* 0x001fca00000010ff */
[----:B------:R0:W-:Y:S01]  /*2a90*/  STG.E.U16 desc[UR36][R16.64], R0 ;  /* 0x0000000010007986 */ /* 0x0001e2000c101524 */
[----:B------:R-:W-:Y:S05]  /*2aa0*/  BRA `(.L_x_6582) ;  /* 0x0000000400987947 */ /* 0x000fea0003800000 */
.L_x_6589:
        /* <DEDUP_REMOVED lines=8> */
[----:B------:R0:W-:Y:S01]  /*2b30*/  STG.E.U16 desc[UR36][R16.64], R5 ;  /* 0x0000000510007986 */ /* 0x0001e2000c101524 */
[----:B------:R-:W-:Y:S05]  /*2b40*/  BRA `(.L_x_6582) ;  /* 0x0000000400707947 */ /* 0x000fea0003800000 */
.L_x_6601:
[----:B------:R-:W0:Y:S01]  /*2b50*/  I2F.S16 R5, R5 ;  /* 0x0000000500057306 */ /* 0x000e220000101400 */
[----:B------:R-:W-:Y:S01]  /*2b60*/  BSSY B0, `(.L_x_6602) ;  /* 0x0000014000007945 */ /* 0x000fe20003800000 */
[----:B------:R-:W-:Y:S01]  /*2b70*/  IMAD.MOV.U32 R8, RZ, RZ, 0x80 ;  /* 0x00000080ff087424 */ /* 0x000fe200078e00ff */
[----:B0-----:R-:W-:-:S04]  /*2b80*/  LOP3.LUT R2, R5, 0x7fffffff, RZ, 0xc0, !PT ;  /* 0x7fffffff05027812 */ /* 0x001fc800078ec0ff */
        /* <DEDUP_REMOVED lines=13> */
.L_x_6604:
[----:B------:R-:W-:-:S04]  /*2c60*/  LOP3.LUT R2, R5, 0x80000000, RZ, 0xc0, !PT ;  /* 0x8000000005027812 */ /* 0x000fc800078ec0ff */
[----:B------:R-:W-:-:S04]  /*2c70*/  SHF.R.U32.HI R3, RZ, 0x18, R2 ;  /* 0x00000018ff037819 */ /* 0x000fc80000011602 */
[----:B------:R-:W-:-:S04]  /*2c80*/  LOP3.LUT R0, R0, R3, RZ, 0xfc, !PT ;  /* 0x0000000300007212 */ /* 0x000fc800078efcff */
[----:B------:R-:W-:-:S07]  /*2c90*/  PRMT R8, R0, 0x7610, R8 ;  /* 0x0000761000087816 */ /* 0x000fce0000000008 */
.L_x_6603:
[----:B------:R-:W-:Y:S05]  /*2ca0*/  BSYNC B0 ;  /* 0x0000000000007941 */ /* 0x000fea0003800000 */
.L_x_6602:
[----:B------:R0:W-:Y:S01]  /*2cb0*/  STG.E.U8 desc[UR36][R16.64], R8 ;  /* 0x0000000810007986 */ /* 0x0001e2000c101124 */
[----:B------:R-:W-:Y:S05]  /*2cc0*/  BRA `(.L_x_6582) ;  /* 0x0000000400107947 */ /* 0x000fea0003800000 */
.L_x_6600:
        /* <DEDUP_REMOVED lines=17> */
.L_x_6607:
[----:B------:R-:W-:-:S04]  /*2de0*/  LOP3.LUT R2, R5, 0x80000000, RZ, 0xc0, !PT ;  /* 0x8000000005027812 */ /* 0x000fc800078ec0ff */
[----:B------:R-:W-:-:S04]  /*2df0*/  SHF.R.U32.HI R3, RZ, 0x18, R2 ;  /* 0x00000018ff037819 */ /* 0x000fc80000011602 */
[----:B------:R-:W-:-:S04]  /*2e00*/  LOP3.LUT R0, R0, R3, RZ, 0xfc, !PT ;  /* 0x0000000300007212 */ /* 0x000fc800078efcff */
[----:B------:R-:W-:-:S07]  /*2e10*/  PRMT R8, R0, 0x7610, R8 ;  /* 0x0000761000087816 */ /* 0x000fce0000000008 */
.L_x_6606:
[----:B------:R-:W-:Y:S05]  /*2e20*/  BSYNC B0 ;  /* 0x0000000000007941 */ /* 0x000fea0003800000 */
.L_x_6605:
[----:B------:R0:W-:Y:S01]  /*2e30*/  STG.E.U8 desc[UR36][R16.64], R8 ;  /* 0x0000000810007986 */ /* 0x0001e2000c101124 */
[----:B------:R-:W-:Y:S05]  /*2e40*/  BRA `(.L_x_6582) ;  /* 0x0000000000b07947 */ /* 0x000fea0003800000 */
.L_x_6599:
[----:B------:R-:W-:-:S13]  /*2e50*/  ISETP.NE.AND P0, PT, R2, 0x1c, PT ;  /* 0x0000001c0200780c */ /* 0x000fda0003f05270 */
[----:B------:R-:W-:Y:S05]  /*2e60*/  @!P0 BRA `(.L_x_6608) ;  /* 0x0000000000a48947 */ /* 0x000fea0003800000 */
[----:B------:R-:W-:-:S13]  /*2e70*/  ISETP.NE.AND P0, PT, R2, 0x1d, PT ;  /* 0x0000001d0200780c */ /* 0x000fda0003f05270 */
[----:B------:R-:W-:Y:S05]  /*2e80*/  @!P0 BRA `(.L_x_6609) ;  /* 0x00000000008c8947 */ /* 0x000fea0003800000 */
[----:B------:R-:W-:-:S13]  /*2e90*/  ISETP.NE.AND P0, PT, R2, 0x2c, PT ;  /* 0x0000002c0200780c */ /* 0x000fda0003f05270 */
[----:B------:R-:W-:Y:S05]  /*2ea0*/  @P0 BRA `(.L_x_6581) ;  /* 0x0000000000400947 */ /* 0x000fea0003800000 */
[----:B------:R-:W0:Y:S02]  /*2eb0*/  I2F.S16 R4, R5 ;  /* 0x0000000500047306 */ /* 0x000e240000101400 */
        /* <DEDUP_REMOVED lines=15> */
.L_x_6581:
        /* <DEDUP_REMOVED lines=16> */
.L_x_6610:
[----:B------:R-:W-:Y:S05]  /*30b0*/  BRA `(.L_x_6582) ;  /* 0x0000000000147947 */ /* 0x000fea0003800000 */
.L_x_6609:
[----:B------:R-:W-:-:S04]  /*30c0*/  PRMT R2, R5, 0x9910, RZ ;  /* 0x0000991005027816 */ /* 0x000fc800000000ff */
[----:B------:R-:W-:-:S05]  /*30d0*/  SHF.R.S32.HI R3, RZ, 0x1f, R2 ;  /* 0x0000001fff037819 */ /* 0x000fca0000011402 */
[----:B------:R0:W-:Y:S01]  /*30e0*/  STG.E.64 desc[UR36][R16.64], R2 ;  /* 0x0000000210007986 */ /* 0x0001e2000c101b24 */
[----:B------:R-:W-:Y:S05]  /*30f0*/  BRA `(.L_x_6582) ;  /* 0x0000000000047947 */ /* 0x000fea0003800000 */
.L_x_6608:
[----:B------:R0:W-:Y:S02]  /*3100*/  STG.E desc[UR36][R16.64], R5 ;  /* 0x0000000510007986 */ /* 0x0001e4000c101924 */
.L_x_6582:
[----:B------:R-:W-:-:S04]  /*3110*/  IMAD R18, R23, 0x200, R18 ;  /* 0x0000020017127824 */ /* 0x000fc800078e0212 */
[----:B------:R-:W-:-:S07]  /*3120*/  VIADD R19, R18, 0x80 ;  /* 0x0000008012137836 */ /* 0x000fce0000000000 */
.L_x_6542:
[----:B------:R-:W-:Y:S05]  /*3130*/  BSYNC B6 ;  /* 0x0000000000067941 */ /* 0x000fea0003800000 */
.L_x_6541:
        /* <DEDUP_REMOVED lines=307> */
.L_x_6613:
        /* <DEDUP_REMOVED lines=20> */
.L_x_6617:
[----:B------:R0:W5:Y:S01]  /*45b0*/  LDG.E.U8 R0, desc[UR36][R2.64] ;  /* 0x0000002402007981 */ /* 0x000162000c1e1100 */
[----:B------:R-:W-:Y:S05]  /*45c0*/  BRA `(.L_x_6619) ;  /* 0x0000000c00547947 */ /* 0x000fea0003800000 */
.L_x_6616:
        /* <DEDUP_REMOVED lines=8> */
.L_x_6621:
[----:B------:R0:W5:Y:S01]  /*4650*/  LDG.E.U16 R0, desc[UR36][R2.64] ;  /* 0x0000002402007981 */ /* 0x000162000c1e1500 */
[----:B------:R-:W-:Y:S05]  /*4660*/  BRA `(.L_x_6619) ;  /* 0x0000000c002c7947 */ /* 0x000fea0003800000 */
.L_x_6620:
[----:B------:R0:W5:Y:S01]  /*4670*/  LDG.E.U16 R0, desc[UR36][R2.64] ;  /* 0x0000002402007981 */ /* 0x000162000c1e1500 */
[----:B------:R-:W-:Y:S05]  /*4680*/  BRA `(.L_x_6619) ;  /* 0x0000000c00247947 */ /* 0x000fea0003800000 */
.L_x_6615:
        /* <DEDUP_REMOVED lines=9> */
.L_x_6623:
[----:B------:R-:W2:Y:S02]  /*4720*/  LDG.E.U16 R4, desc[UR36][R2.64] ;  /* 0x0000002402047981 */ /* 0x000ea4000c1e1500 */
[----:B--2---:R-:W-:-:S06]  /*4730*/  HADD2.F32 R4, -RZ, R4.H0_H0 ;  /* 0x20000004ff047230 */ /* 0x004fcc0000004100 */
[----:B------:R-:W0:Y:S02]  /*4740*/  F2I.FTZ.TRUNC.NTZ R4, R4 ;  /* 0x0000000400047305 */ /* 0x000e24000021f100 */
[----:B0-----:R-:W-:Y:S01]  /*4750*/  PRMT R0, R4, 0x7610, R0 ;  /* 0x0000761004007816 */ /* 0x001fe20000000000 */
[----:B------:R-:W-:Y:S06]  /*4760*/  BRA `(.L_x_6619) ;  /* 0x0000000800ec7947 */ /* 0x000fec0003800000 */
.L_x_6622:
        /* <DEDUP_REMOVED lines=9> */
.L_x_6625:
[----:B------:R-:W2:Y:S02]  /*4800*/  LDG.E.U16 R2, desc[UR36][R2.64] ;  /* 0x0000002402027981 */ /* 0x000ea4000c1e1500 */
[----:B--2---:R-:W-:-:S06]  /*4810*/  HADD2.F32 R4, -RZ, R2.H0_H0 ;  /* 0x20000002ff047230 */ /* 0x004fcc0000004100 */
[----:B------:R-:W0:Y:S02]  /*4820*/  F2I.FTZ.TRUNC.NTZ R4, R4 ;  /* 0x0000000400047305 */ /* 0x000e24000021f100 */
[----:B0-----:R-:W-:Y:S01]  /*4830*/  PRMT R0, R4, 0x7610, R0 ;  /* 0x0000761004007816 */ /* 0x001fe20000000000 */
[----:B------:R-:W-:Y:S06]  /*4840*/  BRA `(.L_x_6619) ;  /* 0x0000000800b47947 */ /* 0x000fec0003800000 */
.L_x_6624:
[----:B------:R-:W2:Y:S02]  /*4850*/  LDG.E.64 R2, desc[UR36][R2.64] ;  /* 0x0000002402027981 */ /* 0x000ea4000c1e1b00 */
[----:B--2---:R0:W1:Y:S01]  /*4860*/  F2I.F64.TRUNC R0, R2 ;  /* 0x0000000200007311 */ /* 0x004062000030d100 */
[----:B------:R-:W-:Y:S05]  /*4870*/  BRA `(.L_x_6619) ;  /* 0x0000000800a87947 */ /* 0x000fea0003800000 */
.L_x_6614:
        /* <DEDUP_REMOVED lines=12> */
.L_x_6628:
[----:B------:R-:W2:Y:S02]  /*4940*/  LDG.E.64 R2, desc[UR36][R2.64] ;  /* 0x0000002402027981 */ /* 0x000ea4000c1e1b00 */
[----:B--2---:R3:W4:Y:S01]  /*4950*/  F2I.F64.TRUNC R0, R2 ;  /* 0x0000000200007311 */ /* 0x004722000030d100 */
[----:B------:R-:W-:Y:S05]  /*4960*/  BRA `(.L_x_6619) ;  /* 0x00000008006c7947 */ /* 0x000fea0003800000 */
.L_x_6627:
        /* <DEDUP_REMOVED lines=28> */
.L_x_6630:
        /* <DEDUP_REMOVED lines=15> */
.L_x_6629:
[----:B------:R-:W2:Y:S02]  /*4c20*/  LDG.E.U16 R4, desc[UR36][R2.64] ;  /* 0x0000002402047981 */ /* 0x000ea4000c1e1500 */
[----:B--2---:R-:W-:-:S06]  /*4c30*/  IMAD.U32 R4, R4, 0x10000, RZ ;  /* 0x0001000004047824 */ /* 0x004fcc00078e00ff */
[----:B------:R-:W0:Y:S02]  /*4c40*/  F2I.FTZ.TRUNC.NTZ R4, R4 ;  /* 0x0000000400047305 */ /* 0x000e24000021f100 */
[----:B0-----:R-:W-:Y:S01]  /*4c50*/  PRMT R0, R4, 0x7610, R0 ;  /* 0x0000761004007816 */ /* 0x001fe20000000000 */
[----:B------:R-:W-:Y:S06]  /*4c60*/  BRA `(.L_x_6619) ;  /* 0x0000000400ac7947 */ /* 0x000fec0003800000 */
.L_x_6626:
        /* <DEDUP_REMOVED lines=10> */
.L_x_6633:
        /* <DEDUP_REMOVED lines=21> */
.L_x_6637:
[----:B------:R-:W-:Y:S05]  /*4e60*/  BSYNC B1 ;  /* 0x0000000000017941 */ /* 0x000fea0003800000 */
.L_x_6636:
[----:B------:R-:W-:Y:S01]  /*4e70*/  IMAD.SHL.U32 R2, R2, 0x100000, RZ ;  /* 0x0010000002027824 */ /* 0x000fe200078e00ff */
[----:B------:R-:W-:-:S04]  /*4e80*/  LEA R3, R0, 0x3b800000, 0x17 ;  /* 0x3b80000000037811 */ /* 0x000fc800078eb8ff */
[----:B------:R-:W-:-:S07]  /*4e90*/  LOP3.LUT R4, R3, R2, R4, 0xfe, !PT ;  /* 0x0000000203047212 */ /* 0x000fce00078efe04 */
.L_x_6635:
[----:B------:R-:W-:Y:S05]  /*4ea0*/  BSYNC B0 ;  /* 0x0000000000007941 */ /* 0x000fea0003800000 */
.L_x_6634:
[----:B------:R-:W0:Y:S02]  /*4eb0*/  F2I.FTZ.TRUNC.NTZ R4, R4 ;  /* 0x0000000400047305 */ /* 0x000e24000021f100 */
[----:B0-----:R-:W-:Y:S01]  /*4ec0*/  PRMT R0, R4, 0x7610, R0 ;  /* 0x0000761004007816 */ /* 0x001fe20000000000 */
[----:B------:R-:W-:Y:S06]  /*4ed0*/  BRA `(.L_x_6619) ;  /* 0x0000000400107947 */ /* 0x000fec0003800000 */
.L_x_6632:
        /* <DEDUP_REMOVED lines=21> */
.L_x_6641:
[----:B------:R-:W-:Y:S05]  /*5030*/  BSYNC B1 ;  /* 0x0000000000017941 */ /* 0x000fea0003800000 */
.L_x_6640:
[----:B------:R-:W-:Y:S01]  /*5040*/  IMAD.SHL.U32 R2, R2, 0x200000, RZ ;  /* 0x0020000002027824 */ /* 0x000fe200078e00ff */
[----:B------:R-:W-:-:S04]  /*5050*/  LEA R3, R0, 0x37800000, 0x17 ;  /* 0x3780000000037811 */ /* 0x000fc800078eb8ff */
[----:B------:R-:W-:-:S07]  /*5060*/  LOP3.LUT R4, R3, R2, R4, 0xfe, !PT ;  /* 0x0000000203047212 */ /* 0x000fce00078efe04 */
.L_x_6639:
[----:B------:R-:W-:Y:S05]  /*5070*/  BSYNC B0 ;  /* 0x0000000000007941 */ /* 0x000fea0003800000 */
.L_x_6638:
[----:B------:R-:W0:Y:S02]  /*5080*/  F2I.FTZ.TRUNC.NTZ R4, R4 ;  /* 0x0000000400047305 */ /* 0x000e24000021f100 */
[----:B0-----:R-:W-:Y:S01]  /*5090*/  PRMT R0, R4, 0x7610, R0 ;  /* 0x0000761004007816 */ /* 0x001fe20000000000 */
[----:B------:R-:W-:Y:S06]  /*50a0*/  BRA `(.L_x_6619) ;  /* 0x00000000009c7947 */ /* 0x000fec0003800000 */
.L_x_6631:
        /* <DEDUP_REMOVED lines=14> */
.L_x_6645:
[----:B------:R-:W-:Y:S05]  /*5190*/  BSYNC B0 ;  /* 0x0000000000007941 */ /* 0x000fea0003800000 */
.L_x_6644:
[----:B------:R-:W0:Y:S02]  /*51a0*/  F2I.FTZ.TRUNC.NTZ R4, R4 ;  /* 0x0000000400047305 */ /* 0x000e24000021f100 */
[----:B0-----:R-:W-:Y:S01]  /*51b0*/  PRMT R0, R4, 0x7610, R0 ;  /* 0x0000761004007816 */ /* 0x001fe20000000000 */
[----:B------:R-:W-:Y:S06]  /*51c0*/  BRA `(.L_x_6619) ;  /* 0x0000000000547947 */ /* 0x000fec0003800000 */
.L_x_6618:
        /* <DEDUP_REMOVED lines=16> */
.L_x_6646:
[----:B------:R-:W-:Y:S01]  /*52d0*/  PRMT R0, RZ, 0x7610, R0 ;  /* 0x00007610ff007816 */ /* 0x000fe20000000000 */
[----:B------:R-:W-:Y:S06]  /*52e0*/  BRA `(.L_x_6619) ;  /* 0x00000000000c7947 */ /* 0x000fec0003800000 */
.L_x_6643:
[----:B------:R2:W5:Y:S01]  /*52f0*/  LDG.E.U16 R0, desc[UR36][R2.64] ;  /* 0x0000002402007981 */ /* 0x000562000c1e1500 */
[----:B------:R-:W-:Y:S05]  /*5300*/  BRA `(.L_x_6619) ;  /* 0x0000000000047947 */ /* 0x000fea0003800000 */
.L_x_6642:
[----:B------:R1:W5:Y:S02]  /*5310*/  LDG.E.U16 R0, desc[UR36][R2.64] ;  /* 0x0000002402007981 */ /* 0x000364000c1e1500 */
.L_x_6619:
        /* <DEDUP_REMOVED lines=18> */
.L_x_6650:
[----:B------:R0:W-:Y:S01]  /*5440*/  STG.E.U8 desc[UR36][R16.64], R5 ;  /* 0x0000000510007986 */ /* 0x0001e2000c101124 */
[----:B------:R-:W-:Y:S05]  /*5450*/  BRA `(.L_x_6652) ;  /* 0x0000000c005c7947 */ /* 0x000fea0003800000 */
.L_x_6649:
        /* <DEDUP_REMOVED lines=10> */
.L_x_6654:
[----:B------:R0:W-:Y:S01]  /*5500*/  STG.E desc[UR36][R16.64], R5 ;  /* 0x0000000510007986 */ /* 0x0001e2000c101924 */
[----:B------:R-:W-:Y:S05]  /*5510*/  BRA `(.L_x_6652) ;  /* 0x0000000c002c7947 */ /* 0x000fea0003800000 */
.L_x_6653:
[----:B------:R0:W-:Y:S01]  /*5520*/  STG.E.U16 desc[UR36][R16.64], R5 ;  /* 0x0000000510007986 */ /* 0x0001e2000c101524 */
[----:B------:R-:W-:Y:S05]  /*5530*/  BRA `(.L_x_6652) ;  /* 0x0000000c00247947 */ /* 0x000fea0003800000 */
.L_x_6648:
        /* <DEDUP_REMOVED lines=9> */
.L_x_6656:
[----:B------:R-:W0:Y:S02]  /*55d0*/  I2F.S16 R0, R5 ;  /* 0x0000000500007306 */ /* 0x000e240000101400 */
[----:B0-----:R-:W-:-:S05]  /*55e0*/  F2FP.F16.F32.PACK_AB R0, RZ, R0 ;  /* 0x00000000ff00723e */ /* 0x001fca00000000ff */
[----:B------:R0:W-:Y:S01]  /*55f0*/  STG.E.U16 desc[UR36][R16.64], R0 ;  /* 0x0000000010007986 */ /* 0x0001e2000c101524 */
[----:B------:R-:W-:Y:S05]  /*5600*/  BRA `(.L_x_6652) ;  /* 0x0000000800f07947 */ /* 0x000fea0003800000 */
.L_x_6655:
        /* <DEDUP_REMOVED lines=10> */
.L_x_6658:
[----:B------:R-:W0:Y:S02]  /*56b0*/  I2F.S16 R5, R5 ;  /* 0x0000000500057306 */ /* 0x000e240000101400 */
[----:B0-----:R-:W-:-:S04]  /*56c0*/  F2FP.F16.F32.PACK_AB R3, RZ, R5 ;  /* 0x00000005ff03723e */ /* 0x001fc800000000ff */
[----:B------:R-:W-:-:S05]  /*56d0*/  PRMT R3, R3, 0x5410, RZ ;  /* 0x0000541003037816 */ /* 0x000fca00000000ff */
[----:B------:R0:W-:Y:S01]  /*56e0*/  STG.E desc[UR36][R16.64], R3 ;  /* 0x0000000310007986 */ /* 0x0001e2000c101924 */
[----:B------:R-:W-:Y:S05]  /*56f0*/  BRA `(.L_x_6652) ;  /* 0x0000000800b47947 */ /* 0x000fea0003800000 */
.L_x_6657:
[----:B------:R-:W0:Y:S02]  /*5700*/  I2F.F64.S16 R2, R5 ;  /* 0x0000000500027312 */ /* 0x000e240000101c00 */
[----:B0-----:R0:W-:Y:S01]  /*5710*/  STG.E.64 desc[UR36][R16.64], R2 ;  /* 0x0000000210007986 */ /* 0x0011e2000c101b24 */
[----:B------:R-:W-:Y:S05]  /*5720*/  BRA `(.L_x_6652) ;  /* 0x0000000800a87947 */ /* 0x000fea0003800000 */
.L_x_6647:
        /* <DEDUP_REMOVED lines=13> */
.L_x_6661:
[----:B------:R-:W0:Y:S01]  /*5800*/  I2F.F64.S16 R4, R5 ;  /* 0x0000000500047312 */ /* 0x000e220000101c00 */
[----:B------:R-:W-:-:S05]  /*5810*/  CS2R R6, SRZ ;  /* 0x0000000000067805 */ /* 0x000fca000001ff00 */
[----:B0-----:R0:W-:Y:S01]  /*5820*/  STG.E.128 desc[UR36][R16.64], R4 ;  /* 0x0000000410007986 */ /* 0x0011e2000c101d24 */
[----:B------:R-:W-:Y:S05]  /*5830*/  BRA `(.L_x_6652) ;  /* 0x0000000800647947 */ /* 0x000fea0003800000 */
.L_x_6660:
        /* <DEDUP_REMOVED lines=21> */
.L_x_6665:
[----:B------:R-:W-:Y:S05]  /*5990*/  BSYNC B0 ;  /* 0x0000000000007941 */ /* 0x000fea0003800000 */
.L_x_6664:
[----:B------:R-:W-:-:S05]  /*59a0*/  LOP3.LUT R3, R0, R3, RZ, 0xfc, !PT ;  /* 0x0000000300037212 */ /* 0x000fca00078efcff */
[----:B------:R0:W-:Y:S01]  /*59b0*/  STG.E.U8 desc[UR36][R16.64], R3 ;  /* 0x0000000310007986 */ /* 0x0001e2000c101124 */
[----:B------:R-:W-:Y:S05]  /*59c0*/  BRA `(.L_x_6652) ;  /* 0x0000000800007947 */ /* 0x000fea0003800000 */
.L_x_6663:
        /* <DEDUP_REMOVED lines=13> */
.L_x_6667:
[----:B------:R-:W-:Y:S01]  /*5aa0*/  IMAD.MOV.U32 R0, RZ, RZ, 0x7f ;  /* 0x0000007fff007424 */ /* 0x000fe200078e00ff */
[----:B------:R-:W-:-:S04]  /*5ab0*/  ISETP.GT.U32.AND P0, PT, R2, 0x7f800000, PT ;  /* 0x7f8000000200780c */ /* 0x000fc80003f04070 */
[----:B------:R-:W-:-:S09]  /*5ac0*/  SEL R0, R0, 0x7c, P0 ;  /* 0x0000007c00007807 */ /* 0x000fd20000000000 */
.L_x_6668:
[----:B------:R-:W-:Y:S05]  /*5ad0*/  BSYNC B0 ;  /* 0x0000000000007941 */ /* 0x000fea0003800000 */
.L_x_6666:
[----:B------:R-:W-:-:S04]  /*5ae0*/  LOP3.LUT R2, R5, 0x80000000, RZ, 0xc0, !PT ;  /* 0x8000000005027812 */ /* 0x000fc800078ec0ff */
[----:B------:R-:W-:-:S04]  /*5af0*/  SHF.R.U32.HI R3, RZ, 0x18, R2 ;  /* 0x00000018ff037819 */ /* 0x000fc80000011602 */
[----:B------:R-:W-:-:S05]  /*5b00*/  LOP3.LUT R3, R0, R3, RZ, 0xfc, !PT ;  /* 0x0000000300037212 */ /* 0x000fca00078efcff */
[----:B------:R0:W-:Y:S01]  /*5b10*/  STG.E.U8 desc[UR36][R16.64], R3 ;  /* 0x0000000310007986 */ /* 0x0001e2000c101124 */
[----:B------:R-:W-:Y:S05]  /*5b20*/  BRA `(.L_x_6652) ;  /* 0x0000000400a87947 */ /* 0x000fea0003800000 */
.L_x_6662:
[----:B------:R-:W0:Y:S02]  /*5b30*/  I2F.S16 R0, R5 ;  /* 0x0000000500007306 */ /* 0x000e240000101400 */
[----:B0-----:R-:W-:-:S05]  /*5b40*/  F2FP.BF16.F32.PACK_AB R0, RZ, R0 ;  /* 0x00000000ff00723e */ /* 0x001fca00000010ff */
[----:B------:R0:W-:Y:S01]  /*5b50*/  STG.E.U16 desc[UR36][R16.64], R0 ;  /* 0x0000000010007986 */ /* 0x0001e2000c101524 */
[----:B------:R-:W-:Y:S05]  /*5b60*/  BRA `(.L_x_6652) ;  /* 0x0000000400987947 */ /* 0x000fea0003800000 */
.L_x_6659:
        /* <DEDUP_REMOVED lines=10> */
.L_x_6671:
        /* <DEDUP_REMOVED lines=17> */
.L_x_6674:
[----:B------:R-:W-:-:S04]  /*5d20*/  LOP3.LUT R2, R5, 0x80000000, RZ, 0xc0, !PT ;  /* 0x8000000005027812 */ /* 0x000fc800078ec0ff */
[----:B------:R-:W-:-:S04]  /*5d30*/  SHF.R.U32.HI R3, RZ, 0x18, R2 ;  /* 0x00000018ff037819 */ /* 0x000fc80000011602 */
[----:B------:R-:W-:-:S04]  /*5d40*/  LOP3.LUT R0, R0, R3, RZ, 0xfc, !PT ;  /* 0x0000000300007212 */ /* 0x000fc800078efcff */
[----:B------:R-:W-:-:S07]  /*5d50*/  PRMT R8, R0, 0x7610, R8 ;  /* 0x0000761000087816 */ /* 0x000fce0000000008 */
.L_x_6673:
[----:B------:R-:W-:Y:S05]  /*5d60*/  BSYNC B0 ;  /* 0x0000000000007941 */ /* 0x000fea0003800000 */
.L_x_6672:
[----:B------:R3:W-:Y:S01]  /*5d70*/  STG.E.U8 desc[UR36][R16.64], R8 ;  /* 0x0000000810007986 */ /* 0x0007e2000c101124 */
[----:B------:R-:W-:Y:S05]  /*5d80*/  BRA `(.L_x_6652) ;  /* 0x0000000400107947 */ /* 0x000fea0003800000 */
.L_x_6670:
        /* <DEDUP_REMOVED lines=17> */
.L_x_6677:
[----:B------:R-:W-:-:S04]  /*5ea0*/  LOP3.LUT R2, R5, 0x80000000, RZ, 0xc0, !PT ;  /* 0x8000000005027812 */ /* 0x000fc800078ec0ff */
[----:B------:R-:W-:-:S04]  /*5eb0*/  SHF.R.U32.HI R3, RZ, 0x18, R2 ;  /* 0x00000018ff037819 */ /* 0x000fc80000011602 */
[----:B------:R-:W-:-:S04]  /*5ec0*/  LOP3.LUT R0, R0, R3, RZ, 0xfc, !PT ;  /* 0x0000000300007212 */ /* 0x000fc800078efcff */
[----:B------:R-:W-:-:S07]  /*5ed0*/  PRMT R8, R0, 0x7610, R8 ;  /* 0x0000761000087816 */ /* 0x000fce0000000008 */
.L_x_6676:
[----:B------:R-:W-:Y:S05]  /*5ee0*/  BSYNC B0 ;  /* 0x0000000000007941 */ /* 0x000fea0003800000 */
.L_x_6675:
[----:B------:R0:W-:Y:S01]  /*5ef0*/  STG.E.U8 desc[UR36][R16.64], R8 ;  /* 0x0000000810007986 */ /* 0x0001e2000c101124 */
[----:B------:R-:W-:Y:S05]  /*5f00*/  BRA `(.L_x_6652) ;  /* 0x0000000000b07947 */ /* 0x000fea0003800000 */
.L_x_6669:
        /* <DEDUP_REMOVED lines=22> */
.L_x_6651:
        /* <DEDUP_REMOVED lines=16> */
.L_x_6680:
[----:B------:R-:W-:Y:S05]  /*6170*/  BRA `(.L_x_6652) ;  /* 0x0000000000147947 */ /* 0x000fea0003800000 */
.L_x_6679:
[----:B------:R-:W-:-:S04]  /*6180*/  PRMT R2, R5, 0x9910, RZ ;  /* 0x0000991005027816 */ /* 0x000fc800000000ff */
[----:B------:R-:W-:-:S05]  /*6190*/  SHF.R.S32.HI R3, RZ, 0x1f, R2 ;  /* 0x0000001fff037819 */ /* 0x000fca0000011402 */
[----:B------:R2:W-:Y:S01]  /*61a0*/  STG.E.64 desc[UR36][R16.64], R2 ;  /* 0x0000000210007986 */ /* 0x0005e2000c101b24 */
[----:B------:R-:W-:Y:S05]  /*61b0*/  BRA `(.L_x_6652) ;  /* 0x0000000000047947 */ /* 0x000fea0003800000 */
.L_x_6678:
[----:B------:R0:W-:Y:S02]  /*61c0*/  STG.E desc[UR36][R16.64], R5 ;  /* 0x0000000510007986 */ /* 0x0001e4000c101924 */
.L_x_6652:
[----:B------:R-:W-:-:S07]  /*61d0*/  VIADD R19, R19, 0x80 ;  /* 0x0000008013137836 */ /* 0x000fce0000000000 */
.L_x_6612:
[----:B------:R-:W-:Y:S05]  /*61e0*/  BSYNC B6 ;  /* 0x0000000000067941 */ /* 0x000fea0003800000 */
.L_x_6611:
        /* <DEDUP_REMOVED lines=307> */
.L_x_6683:
        /* <DEDUP_REMOVED lines=20> */
.L_x_6687:
[----:B------:R0:W5:Y:S01]  /*7660*/  LDG.E.U8 R0, desc[UR36][R2.64] ;  /* 0x0000002402007981 */ /* 0x000162000c1e1100 */
[----:B------:R-:W-:Y:S05]  /*7670*/  BRA `(.L_x_6689) ;  /* 0x0000000c00547947 */ /* 0x000fea0003800000 */
.L_x_6686:
        /* <DEDUP_REMOVED lines=8> */
.L_x_6691:
[----:B------:R0:W5:Y:S01]  /*7700*/  LDG.E.U16 R0, desc[UR36][R2.64] ;  /* 0x0000002402007981 */ /* 0x000162000c1e1500 */
[----:B------:R-:W-:Y:S05]  /*7710*/  BRA `(.L_x_6689) ;  /* 0x0000000c002c7947 */ /* 0x000fea0003800000 */
.L_x_6690:
[----:B------:R0:W5:Y:S01]  /*7720*/  LDG.E.U16 R0, desc[UR36][R2.64] ;  /* 0x0000002402007981 */ /* 0x000162000c1e1500 */
[----:B------:R-:W-:Y:S05]  /*7730*/  BRA `(.L_x_6689) ;  /* 0x0000000c00247947 */ /* 0x000fea0003800000 */
.L_x_6685:
        /* <DEDUP_REMOVED lines=9> */
.L_x_6693:
[----:B------:R-:W2:Y:S02]  /*77d0*/  LDG.E.U16 R4, desc[UR36][R2.64] ;  /* 0x0000002402047981 */ /* 0x000ea4000c1e1500 */
[----:B--2---:R-:W-:-:S06]  /*77e0*/  HADD2.F32 R4, -RZ, R4.H0_H0 ;  /* 0x20000004ff047230 */ /* 0x004fcc0000004100 */
[----:B------:R-:W0:Y:S02]  /*77f0*/  F2I.FTZ.TRUNC.NTZ R4, R4 ;  /* 0x0000000400047305 */ /* 0x000e24000021f100 */
[----:B0-----:R-:W-:Y:S01]  /*7800*/  PRMT R0, R4, 0x7610, R0 ;  /* 0x0000761004007816 */ /* 0x001fe20000000000 */
[----:B------:R-:W-:Y:S06]  /*7810*/  BRA `(.L_x_6689) ;  /* 0x0000000800ec7947 */ /* 0x000fec0003800000 */
.L_x_6692:
        /* <DEDUP_REMOVED lines=9> */
.L_x_6695:
[----:B------:R-:W2:Y:S02]  /*78b0*/  LDG.E.U16 R2, desc[UR36][R2.64] ;  /* 0x0000002402027981 */ /* 0x000ea4000c1e1500 */
[----:B--2---:R-:W-:-:S06]  /*78c0*/  HADD2.F32 R4, -RZ, R2.H0_H0 ;  /* 0x20000002ff047230 */ /* 0x004fcc0000004100 */
[----:B------:R-:W0:Y:S02]  /*78d0*/  F2I.FTZ.TRUNC.NTZ R4, R4 ;  /* 0x0000000400047305 */ /* 0x000e24000021f100 */
[----:B0-----:R-:W-:Y:S01]  /*78e0*/  PRMT R0, R4, 0x7610, R0 ;  /* 0x0000761004007816 */ /* 0x001fe20000000000 */
[----:B------:R-:W-:Y:S06]  /*78f0*/  BRA `(.L_x_6689) ;  /* 0x0000000800b47947 */ /* 0x000fec0003800000 */
.L_x_6694:
[----:B------:R-:W2:Y:S02]  /*7900*/  LDG.E.64 R2, desc[UR36][R2.64] ;  /* 0x0000002402027981 */ /* 0x000ea4000c1e1b00 */
[----:B--2---:R0:W1:Y:S01]  /*7910*/  F2I.F64.TRUNC R0, R2 ;  /* 0x0000000200007311 */ /* 0x004062000030d100 */
[----:B------:R-:W-:Y:S05]  /*7920*/  BRA `(.L_x_6689) ;  /* 0x0000000800a87947 */ /* 0x000fea0003800000 */
.L_x_6684:
        /* <DEDUP_REMOVED lines=12> */
.L_x_6698:
[----:B------:R-:W2:Y:S02]  /*79f0*/  LDG.E.64 R2, desc[UR36][R2.64] ;  /* 0x0000002402027981 */ /* 0x000ea4000c1e1b00 */
[----:B--2---:R3:W4:Y:S01]  /*7a00*/  F2I.F64.TRUNC R0, R2 ;  /* 0x0000000200007311 */ /* 0x004722000030d100 */
[----:B------:R-:W-:Y:S05]  /*7a10*/  BRA `(.L_x_6689) ;  /* 0x00000008006c7947 */ /* 0x000fea0003800000 */
.L_x_6697:
        /* <DEDUP_REMOVED lines=28> */
.L_x_6700:
        /* <DEDUP_REMOVED lines=15> */
.L_x_6699:
[----:B------:R-:W2:Y:S02]  /*7cd0*/  LDG.E.U16 R4, desc[UR36][R2.64] ;  /* 0x0000002402047981 */ /* 0x000ea4000c1e1500 */
[----:B--2---:R-:W-:-:S06]  /*7ce0*/  IMAD.U32 R4, R4, 0x10000, RZ ;  /* 0x0001000004047824 */ /* 0x004fcc00078e00ff */
[----:B------:R-:W0:Y:S02]  /*7cf0*/  F2I.FTZ.TRUNC.NTZ R4, R4 ;  /* 0x0000000400047305 */ /* 0x000e24000021f100 */
[----:B0-----:R-:W-:Y:S01]  /*7d00*/  PRMT R0, R4, 0x7610, R0 ;  /* 0x0000761004007816 */ /* 0x001fe20000000000 */
[----:B------:R-:W-:Y:S06]  /*7d10*/  BRA `(.L_x_6689) ;  /* 0x0000000400ac7947 */ /* 0x000fec0003800000 */
.L_x_6696:
        /* <DEDUP_REMOVED lines=10> */
.L_x_6703:
        /* <DEDUP_REMOVED lines=21> */
.L_x_6707:
[----:B------:R-:W-:Y:S05]  /*7f10*/  BSYNC B1 ;  /* 0x0000000000017941 */ /* 0x000fea0003800000 */
.L_x_6706:
[----:B------:R-:W-:Y:S01]  /*7f20*/  IMAD.SHL.U32 R2, R2, 0x100000, RZ ;  /* 0x0010000002027824 */ /* 0x000fe200078e00ff */
[----:B------:R-:W-:-:S04]  /*7f30*/  LEA R3, R0, 0x3b800000, 0x17 ;  /* 0x3b80000000037811 */ /* 0x000fc800078eb8ff */
[----:B------:R-:W-:-:S07]  /*7f40*/  LOP3.LUT R4, R3, R2, R4, 0xfe, !PT ;  /* 0x0000000203047212 */ /* 0x000fce00078efe04 */
.L_x_6705:
[----:B------:R-:W-:Y:S05]  /*7f50*/  BSYNC B0 ;  /* 0x0000000000007941 */ /* 0x000fea0003800000 */
.L_x_6704:
[----:B------:R-:W0:Y:S02]  /*7f60*/  F2I.FTZ.TRUNC.NTZ R4, R4 ;  /* 0x0000000400047305 */ /* 0x000e24000021f100 */
[----:B0-----:R-:W-:Y:S01]  /*7f70*/  PRMT R0, R4, 0x7610, R0 ;  /* 0x0000761004007816 */ /* 0x001fe20000000000 */
[----:B------:R-:W-:Y:S06]  /*7f80*/  BRA `(.L_x_6689) ;  /* 0x0000000400107947 */ /* 0x000fec0003800000 */
.L_x_6702:
        /* <DEDUP_REMOVED lines=21> */
.L_x_6711:
[----:B------:R-:W-:Y:S05]  /*80e0*/  BSYNC B1 ;  /* 0x0000000000017941 */ /* 0x000fea0003800000 */
.L_x_6710:
[----:B------:R-:W-:Y:S01]  /*80f0*/  IMAD.SHL.U32 R2, R2, 0x200000, RZ ;  /* 0x0020000002027824 */ /* 0x000fe200078e00ff */
[----:B------:R-:W-:-:S04]  /*8100*/  LEA R3, R0, 0x37800000, 0x17 ;  /* 0x3780000000037811 */ /* 0x000fc800078eb8ff */
[----:B------:R-:W-:-:S07]  /*8110*/  LOP3.LUT R4, R3, R2, R4, 0xfe, !PT ;  /* 0x0000000203047212 */ /* 0x000fce00078efe04 */
.L_x_6709:
[----:B------:R-:W-:Y:S05]  /*8120*/  BSYNC B0 ;  /* 0x0000000000007941 */ /* 0x000fea0003800000 */
.L_x_6708:
[----:B------:R-:W0:Y:S02]  /*8130*/  F2I.FTZ.TRUNC.NTZ R4, R4 ;  /* 0x0000000400047305 */ /* 0x000e24000021f100 */
[----:B0-----:R-:W-:Y:S01]  /*8140*/  PRMT R0, R4, 0x7610, R0 ;  /* 0x0000761004007816 */ /* 0x001fe20000000000 */
[----:B------:R-:W-:Y:S06]  /*8150*/  BRA `(.L_x_6689) ;  /* 0x00000000009c7947 */ /* 0x000fec0003800000 */
.L_x_6701:
        /* <DEDUP_REMOVED lines=14> */
.L_x_6715:
[----:B------:R-:W-:Y:S05]  /*8240*/  BSYNC B0 ;  /* 0x0000000000007941 */ /* 0x000fea0003800000 */
.L_x_6714:
[----:B------:R-:W0:Y:S02]  /*8250*/  F2I.FTZ.TRUNC.NTZ R4, R4 ;  /* 0x0000000400047305 */ /* 0x000e24000021f100 */
[----:B0-----:R-:W-:Y:S01]  /*8260*/  PRMT R0, R4, 0x7610, R0 ;  /* 0x0000761004007816 */ /* 0x001fe20000000000 */
[----:B------:R-:W-:Y:S06]  /*8270*/  BRA `(.L_x_6689) ;  /* 0x0000000000547947 */ /* 0x000fec0003800000 */
.L_x_6688:
        /* <DEDUP_REMOVED lines=16> */
.L_x_6716:
[----:B------:R-:W-:Y:S01]  /*8380*/  PRMT R0, RZ, 0x7610, R0 ;  /* 0x00007610ff007816 */ /* 0x000fe20000000000 */
[----:B------:R-:W-:Y:S06]  /*8390*/  BRA `(.L_x_6689) ;  /* 0x00000000000c7947 */ /* 0x000fec0003800000 */
.L_x_6713:
[----:B------:R1:W5:Y:S01]  /*83a0*/  LDG.E.U16 R0, desc[UR36][R2.64] ;  /* 0x0000002402007981 */ /* 0x000362000c1e1500 */
[----:B------:R-:W-:Y:S05]  /*83b0*/  BRA `(.L_x_6689) ;  /* 0x0000000000047947 */ /* 0x000fea0003800000 */
.L_x_6712:
[----:B------:R2:W5:Y:S02]  /*83c0*/  LDG.E.U16 R0, desc[UR36][R2.64] ;  /* 0x0000002402007981 */ /* 0x000564000c1e1500 */
.L_x_6689:
        /* <DEDUP_REMOVED lines=18> */
.L_x_6720:
[----:B------:R3:W-:Y:S01]  /*84f0*/  STG.E.U8 desc[UR36][R16.64], R5 ;  /* 0x0000000510007986 */ /* 0x0007e2000c101124 */
[----:B------:R-:W-:Y:S05]  /*8500*/  BRA `(.L_x_6722) ;  /* 0x0000000c005c7947 */ /* 0x000fea0003800000 */
.L_x_6719:
        /* <DEDUP_REMOVED lines=10> */
.L_x_6724:
[----:B------:R2:W-:Y:S01]  /*85b0*/  STG.E desc[UR36][R16.64], R5 ;  /* 0x0000000510007986 */ /* 0x0005e2000c101924 */
[----:B------:R-:W-:Y:S05]  /*85c0*/  BRA `(.L_x_6722) ;  /* 0x0000000c002c7947 */ /* 0x000fea0003800000 */
.L_x_6723:
[----:B------:R0:W-:Y:S01]  /*85d0*/  STG.E.U16 desc[UR36][R16.64], R5 ;  /* 0x0000000510007986 */ /* 0x0001e2000c101524 */
[----:B------:R-:W-:Y:S05]  /*85e0*/  BRA `(.L_x_6722) ;  /* 0x0000000c00247947 */ /* 0x000fea0003800000 */
.L_x_6718:
        /* <DEDUP_REMOVED lines=9> */
.L_x_6726:
[----:B------:R-:W0:Y:S02]  /*8680*/  I2F.S16 R0, R5 ;  /* 0x0000000500007306 */ /* 0x000e240000101400 */
[----:B0-----:R-:W-:-:S05]  /*8690*/  F2FP.F16.F32.PACK_AB R0, RZ, R0 ;  /* 0x00000000ff00723e */ /* 0x001fca00000000ff */
[----:B------:R0:W-:Y:S01]  /*86a0*/  STG.E.U16 desc[UR36][R16.64], R0 ;  /* 0x0000000010007986 */ /* 0x0001e2000c101524 */
[----:B------:R-:W-:Y:S05]  /*86b0*/  BRA `(.L_x_6722) ;  /* 0x0000000800f07947 */ /* 0x000fea0003800000 */
.L_x_6725:
        /* <DEDUP_REMOVED lines=10> */
.L_x_6728:
[----:B------:R-:W0:Y:S02]  /*8760*/  I2F.S16 R5, R5 ;  /* 0x0000000500057306 */ /* 0x000e240000101400 */
[----:B0-----:R-:W-:-:S04]  /*8770*/  F2FP.F16.F32.PACK_AB R3, RZ, R5 ;  /* 0x00000005ff03723e */ /* 0x001fc800000000ff */
[----:B------:R-:W-:-:S05]  /*8780*/  PRMT R3, R3, 0x5410, RZ ;  /* 0x0000541003037816 */ /* 0x000fca00000000ff */
[----:B------:R0:W-:Y:S01]  /*8790*/  STG.E desc[UR36][R16.64], R3 ;  /* 0x0000000310007986 */ /* 0x0001e2000c101924 */
[----:B------:R-:W-:Y:S05]  /*87a0*/  BRA `(.L_x_6722) ;  /* 0x0000000800b47947 */ /* 0x000fea0003800000 */
.L_x_6727:
[----:B------:R-:W0:Y:S02]  /*87b0*/  I2F.F64.S16 R2, R5 ;  /* 0x0000000500027312 */ /* 0x000e240000101c00 */
[----:B0-----:R0:W-:Y:S01]  /*87c0*/  STG.E.64 desc[UR36][R16.64], R2 ;  /* 0x0000000210007986 */ /* 0x0011e2000c101b24 */
[----:B------:R-:W-:Y:S05]  /*87d0*/  BRA `(.L_x_6722) ;  /* 0x0000000800a87947 */ /* 0x000fea0003800000 */
.L_x_6717:
        /* <DEDUP_REMOVED lines=13> */
.L_x_6731:
[----:B------:R-:W0:Y:S01]  /*88b0*/  I2F.F64.S16 R4, R5 ;  /* 0x0000000500047312 */ /* 0x000e220000101c00 */
[----:B------:R-:W-:-:S05]  /*88c0*/  CS2R R6, SRZ ;  /* 0x0000000000067805 */ /* 0x000fca000001ff00 */
[----:B0-----:R0:W-:Y:S01]  /*88d0*/  STG.E.128 desc[UR36][R16.64], R4 ;  /* 0x0000000410007986 */ /* 0x0011e2000c101d24 */
[----:B------:R-:W-:Y:S05]  /*88e0*/  BRA `(.L_x_6722) ;  /* 0x0000000800647947 */ /* 0x000fea0003800000 */
.L_x_6730:
        /* <DEDUP_REMOVED lines=21> */
.L_x_6735:
[----:B------:R-:W-:Y:S05]  /*8a40*/  BSYNC B0 ;  /* 0x0000000000007941 */ /* 0x000fea0003800000 */
.L_x_6734:
[----:B------:R-:W-:-:S05]  /*8a50*/  LOP3.LUT R3, R0, R3, RZ, 0xfc, !PT ;  /* 0x0000000300037212 */ /* 0x000fca00078efcff */
[----:B------:R0:W-:Y:S01]  /*8a60*/  STG.E.U8 desc[UR36][R16.64], R3 ;  /* 0x0000000310007986 */ /* 0x0001e2000c101124 */
[----:B------:R-:W-:Y:S05]  /*8a70*/  BRA `(.L_x_6722) ;  /* 0x0000000800007947 */ /* 0x000fea0003800000 */
.L_x_6733:
        /* <DEDUP_REMOVED lines=13> */
.L_x_6737:
[----:B------:R-:W-:Y:S01]  /*8b50*/  IMAD.MOV.U32 R0, RZ, RZ, 0x7f ;  /* 0x0000007fff007424 */ /* 0x000fe200078e00ff */
[----:B------:R-:W-:-:S04]  /*8b60*/  ISETP.GT.U32.AND P0, PT, R2, 0x7f800000, PT ;  /* 0x7f8000000200780c */ /* 0x000fc80003f04070 */
[----:B------:R-:W-:-:S09]  /*8b70*/  SEL R0, R0, 0x7c, P0 ;  /* 0x0000007c00007807 */ /* 0x000fd20000000000 */
.L_x_6738:
[----:B------:R-:W-:Y:S05]  /*8b80*/  BSYNC B0 ;  /* 0x0000000000007941 */ /* 0x000fea0003800000 */
.L_x_6736:
[----:B------:R-:W-:-:S04]  /*8b90*/  LOP3.LUT R2, R5, 0x80000000, RZ, 0xc0, !PT ;  /* 0x8000000005027812 */ /* 0x000fc800078ec0ff */
[----:B------:R-:W-:-:S04]  /*8ba0*/  SHF.R.U32.HI R3, RZ, 0x18, R2 ;  /* 0x00000018ff037819 */ /* 0x000fc80000011602 */
[----:B------:R-:W-:-:S05]  /*8bb0*/  LOP3.LUT R3, R0, R3, RZ, 0xfc, !PT ;  /* 0x0000000300037212 */ /* 0x000fca00078efcff */
[----:B------:R0:W-:Y:S01]  /*8bc0*/  STG.E.U8 desc[UR36][R16.64], R3 ;  /* 0x0000000310007986 */ /* 0x0001e2000c101124 */
[----:B------:R-:W-:Y:S05]  /*8bd0*/  BRA `(.L_x_6722) ;  /* 0x0000000400a87947 */ /* 0x000fea0003800000 */
.L_x_6732:
[----:B------:R-:W0:Y:S02]  /*8be0*/  I2F.S16 R0, R5 ;  /* 0x0000000500007306 */ /* 0x000e240000101400 */
[----:B0-----:R-:W-:-:S05]  /*8bf0*/  F2FP.BF16.F32.PACK_AB R0, RZ, R0 ;  /* 0x00000000ff00723e */ /* 0x001fca00000010ff */
[----:B------:R0:W-:Y:S01]  /*8c00*/  STG.E.U16 desc[UR36][R16.64], R0 ;  /* 0x0000000010007986 */ /* 0x0001e2000c101524 */
[----:B------:R-:W-:Y:S05]  /*8c10*/  BRA `(.L_x_6722) ;  /* 0x0000000400987947 */ /* 0x000fea0003800000 */
.L_x_6729:
        /* <DEDUP_REMOVED lines=10> */
.L_x_6741:
        /* <DEDUP_REMOVED lines=17> */
.L_x_6744:
[----:B------:R-:W-:-:S04]  /*8dd0*/  LOP3.LUT R2, R5, 0x80000000, RZ, 0xc0, !PT ;  /* 0x8000000005027812 */ /* 0x000fc800078ec0ff */
[----:B------:R-:W-:-:S04]  /*8de0*/  SHF.R.U32.HI R3, RZ, 0x18, R2 ;  /* 0x00000018ff037819 */ /* 0x000fc80000011602 */
[----:B------:R-:W-:-:S04]  /*8df0*/  LOP3.LUT R0, R0, R3, RZ, 0xfc, !PT ;  /* 0x0000000300007212 */ /* 0x000fc800078efcff */
[----:B------:R-:W-:-:S07]  /*8e00*/  PRMT R8, R0, 0x7610, R8 ;  /* 0x0000761000087816 */ /* 0x000fce0000000008 */
.L_x_6743:
[----:B------:R-:W-:Y:S05]  /*8e10*/  BSYNC B0 ;  /* 0x0000000000007941 */ /* 0x000fea0003800000 */
.L_x_6742:
[----:B------:R0:W-:Y:S01]  /*8e20*/  STG.E.U8 desc[UR36][R16.64], R8 ;  /* 0x0000000810007986 */ /* 0x0001e2000c101124 */
[----:B------:R-:W-:Y:S05]  /*8e30*/  BRA `(.L_x_6722) ;  /* 0x0000000400107947 */ /* 0x000fea0003800000 */
.L_x_6740:
        /* <DEDUP_REMOVED lines=17> */
.L_x_6747:
[----:B------:R-:W-:-:S04]  /*8f50*/  LOP3.LUT R2, R5, 0x80000000, RZ, 0xc0, !PT ;  /* 0x8000000005027812 */ /* 0x000fc800078ec0ff */
[----:B------:R-:W-:-:S04]  /*8f60*/  SHF.R.U32.HI R3, RZ, 0x18, R2 ;  /* 0x00000018ff037819 */ /* 0x000fc80000011602 */
[----:B------:R-:W-:-:S04]  /*8f70*/  LOP3.LUT R0, R0, R3, RZ, 0xfc, !PT ;  /* 0x0000000300007212 */ /* 0x000fc800078efcff */
[----:B------:R-:W-:-:S07]  /*8f80*/  PRMT R8, R0, 0x7610, R8 ;  /* 0x0000761000087816 */ /* 0x000fce0000000008 */
.L_x_6746:
[----:B------:R-:W-:Y:S05]  /*8f90*/  BSYNC B0 ;  /* 0x0000000000007941 */ /* 0x000fea0003800000 */
.L_x_6745:
[----:B------:R0:W-:Y:S01]  /*8fa0*/  STG.E.U8 desc[UR36][R16.64], R8 ;  /* 0x0000000810007986 */ /* 0x0001e2000c101124 */
[----:B------:R-:W-:Y:S05]  /*8fb0*/  BRA `(.L_x_6722) ;  /* 0x0000000000b07947 */ /* 0x000fea0003800000 */
.L_x_6739:
        /* <DEDUP_REMOVED lines=22> */
.L_x_6721:
        /* <DEDUP_REMOVED lines=16> */
.L_x_6750:
[----:B------:R-:W-:Y:S05]  /*9220*/  BRA `(.L_x_6722) ;  /* 0x0000000000147947 */ /* 0x000fea0003800000 */
.L_x_6749:
[----:B------:R-:W-:-:S04]  /*9230*/  PRMT R2, R5, 0x9910, RZ ;  /* 0x0000991005027816 */ /* 0x000fc800000000ff */
[----:B------:R-:W-:-:S05]  /*9240*/  SHF.R.S32.HI R3, RZ, 0x1f, R2 ;  /* 0x0000001fff037819 */ /* 0x000fca0000011402 */
[----:B------:R0:W-:Y:S01]  /*9250*/  STG.E.64 desc[UR36][R16.64], R2 ;  /* 0x0000000210007986 */ /* 0x0001e2000c101b24 */
[----:B------:R-:W-:Y:S05]  /*9260*/  BRA `(.L_x_6722) ;  /* 0x0000000000047947 */ /* 0x000fea0003800000 */
.L_x_6748:
[----:B------:R0:W-:Y:S02]  /*9270*/  STG.E desc[UR36][R16.64], R5 ;  /* 0x0000000510007986 */ /* 0x0001e4000c101924 */
.L_x_6722:
[----:B------:R-:W-:-:S07]  /*9280*/  VIADD R19, R19, 0x80 ;  /* 0x0000008013137836 */ /* 0x000fce0000000000 */
.L_x_6682:
[----:B------:R-:W-:Y:S05]  /*9290*/  BSYNC B6 ;  /* 0x0000000000067941 */ /* 0x000fea0003800000 */
.L_x_6681:
        /* <DEDUP_REMOVED lines=306> */
.L_x_6751:
        /* <DEDUP_REMOVED lines=20> */
.L_x_6755:
[----:B------:R4:W5:Y:S01]  /*a700*/  LDG.E.U8 R0, desc[UR36][R2.64] ;  /* 0x0000002402007981 */ /* 0x000962000c1e1100 */
[----:B------:R-:W-:Y:S05]  /*a710*/  BRA `(.L_x_6757) ;  /* 0x0000000c00547947 */ /* 0x000fea0003800000 */
.L_x_6754:
        /* <DEDUP_REMOVED lines=8> */
.L_x_6759:
[----:B------:R2:W5:Y:S01]  /*a7a0*/  LDG.E.U16 R0, desc[UR36][R2.64] ;  /* 0x0000002402007981 */ /* 0x000562000c1e1500 */
[----:B------:R-:W-:Y:S05]  /*a7b0*/  BRA `(.L_x_6757) ;  /* 0x0000000c002c7947 */ /* 0x000fea0003800000 */
.L_x_6758:
[----:B------:R0:W5:Y:S01]  /*a7c0*/  LDG.E.U16 R0, desc[UR36][R2.64] ;  /* 0x0000002402007981 */ /* 0x000162000c1e1500 */
[----:B------:R-:W-:Y:S05]  /*a7d0*/  BRA `(.L_x_6757) ;  /* 0x0000000c00247947 */ /* 0x000fea0003800000 */
.L_x_6753:
        /* <DEDUP_REMOVED lines=9> */
.L_x_6761:
[----:B------:R-:W2:Y:S02]  /*a870*/  LDG.E.U16 R4, desc[UR36][R2.64] ;  /* 0x0000002402047981 */ /* 0x000ea4000c1e1500 */
[----:B--2---:R-:W-:-:S06]  /*a880*/  HADD2.F32 R4, -RZ, R4.H0_H0 ;  /* 0x20000004ff047230 */ /* 0x004fcc0000004100 */
[----:B------:R-:W0:Y:S02]  /*a890*/  F2I.FTZ.TRUNC.NTZ R4, R4 ;  /* 0x0000000400047305 */ /* 0x000e24000021f100 */
[----:B0-----:R-:W-:Y:S01]  /*a8a0*/  PRMT R0, R4, 0x7610, R0 ;  /* 0x0000761004007816 */ /* 0x001fe20000000000 */
[----:B------:R-:W-:Y:S06]  /*a8b0*/  BRA `(.L_x_6757) ;  /* 0x0000000800ec7947 */ /* 0x000fec0003800000 */
.L_x_6760:
        /* <DEDUP_REMOVED lines=9> */
.L_x_6763:
[----:B------:R-:W2:Y:S02]  /*a950*/  LDG.E.U16 R2, desc[UR36][R2.64] ;  /* 0x0000002402027981 */ /* 0x000ea4000c1e1500 */
[----:B--2---:R-:W-:-:S06]  /*a960*/  HADD2.F32 R4, -RZ, R2.H0_H0 ;  /* 0x20000002ff047230 */ /* 0x004fcc0000004100 */
[----:B------:R-:W0:Y:S02]  /*a970*/  F2I.FTZ.TRUNC.NTZ R4, R4 ;  /* 0x0000000400047305 */ /* 0x000e24000021f100 */
[----:B0-----:R-:W-:Y:S01]  /*a980*/  PRMT R0, R4, 0x7610, R0 ;  /* 0x0000761004007816 */ /* 0x001fe20000000000 */
[----:B------:R-:W-:Y:S06]  /*a990*/  BRA `(.L_x_6757) ;  /* 0x0000000800b47947 */ /* 0x000fec0003800000 */
.L_x_6762:
[----:B------:R-:W2:Y:S02]  /*a9a0*/  LDG.E.64 R2, desc[UR36][R2.64] ;  /* 0x0000002402027981 */ /* 0x000ea4000c1e1b00 */
[----:B--2---:R0:W1:Y:S01]  /*a9b0*/  F2I.F64.TRUNC R0, R2 ;  /* 0x0000000200007311 */ /* 0x004062000030d100 */
[----:B------:R-:W-:Y:S05]  /*a9c0*/  BRA `(.L_x_6757) ;  /* 0x0000000800a87947 */ /* 0x000fea0003800000 */
.L_x_6752:
        /* <DEDUP_REMOVED lines=12> */
.L_x_6766:
[----:B------:R-:W2:Y:S02]  /*aa90*/  LDG.E.64 R2, desc[UR36][R2.64] ;  /* 0x0000002402027981 */ /* 0x000ea4000c1e1b00 */
[----:B--2---:R0:W1:Y:S01]  /*aaa0*/  F2I.F64.TRUNC R0, R2 ;  /* 0x0000000200007311 */ /* 0x004062000030d100 */
[----:B------:R-:W-:Y:S05]  /*aab0*/  BRA `(.L_x_6757) ;  /* 0x00000008006c7947 */ /* 0x000fea0003800000 */
.L_x_6765:
        /* <DEDUP_REMOVED lines=28> */
.L_x_6768:
        /* <DEDUP_REMOVED lines=15> */
.L_x_6767:
[----:B------:R-:W2:Y:S02]  /*ad70*/  LDG.E.U16 R4, desc[UR36][R2.64] ;  /* 0x0000002402047981 */ /* 0x000ea4000c1e1500 */
[----:B--2---:R-:W-:-:S06]  /*ad80*/  IMAD.U32 R4, R4, 0x10000, RZ ;  /* 0x0001000004047824 */ /* 0x004fcc00078e00ff */
[----:B------:R-:W0:Y:S02]  /*ad90*/  F2I.FTZ.TRUNC.NTZ R4, R4 ;  /* 0x0000000400047305 */ /* 0x000e24000021f100 */
[----:B0-----:R-:W-:Y:S01]  /*ada0*/  PRMT R0, R4, 0x7610, R0 ;  /* 0x0000761004007816 */ /* 0x001fe20000000000 */
[----:B------:R-:W-:Y:S06]  /*adb0*/  BRA `(.L_x_6757) ;  /* 0x0000000400ac7947 */ /* 0x000fec0003800000 */
.L_x_6764:
        /* <DEDUP_REMOVED lines=10> */
.L_x_6771:
        /* <DEDUP_REMOVED lines=21> */
.L_x_6775:
[----:B------:R-:W-:Y:S05]  /*afb0*/  BSYNC B1 ;  /* 0x0000000000017941 */ /* 0x000fea0003800000 */
.L_x_6774:
[----:B------:R-:W-:Y:S01]  /*afc0*/  IMAD.SHL.U32 R2, R2, 0x100000, RZ ;  /* 0x0010000002027824 */ /* 0x000fe200078e00ff */
[----:B------:R-:W-:-:S04]  /*afd0*/  LEA R3, R0, 0x3b800000, 0x17 ;  /* 0x3b80000000037811 */ /* 0x000fc800078eb8ff */
[----:B------:R-:W-:-:S07]  /*afe0*/  LOP3.LUT R4, R3, R2, R4, 0xfe, !PT ;  /* 0x0000000203047212 */ /* 0x000fce00078efe04 */
.L_x_6773:
[----:B------:R-:W-:Y:S05]  /*aff0*/  BSYNC B0 ;  /* 0x0000000000007941 */ /* 0x000fea0003800000 */
.L_x_6772:
[----:B------:R-:W0:Y:S02]  /*b000*/  F2I.FTZ.TRUNC.NTZ R4, R4 ;  /* 0x0000000400047305 */ /* 0x000e24000021f100 */
[----:B0-----:R-:W-:Y:S01]  /*b010*/  PRMT R0, R4, 0x7610, R0 ;  /* 0x0000761004007816 */ /* 0x001fe20000000000 */
[----:B------:R-:W-:Y:S06]  /*b020*/  BRA `(.L_x_6757) ;  /* 0x0000000400107947 */ /* 0x000fec0003800000 */
.L_x_6770:
        /* <DEDUP_REMOVED lines=21> */
.L_x_6779:
[----:B------:R-:W-:Y:S05]  /*b180*/  BSYNC B1 ;  /* 0x0000000000017941 */ /* 0x000fea0003800000 */
.L_x_6778:
[----:B------:R-:W-:Y:S01]  /*b190*/  IMAD.SHL.U32 R2, R2, 0x200000, RZ ;  /* 0x0020000002027824 */ /* 0x000fe200078e00ff */
[----:B------:R-:W-:-:S04]  /*b1a0*/  LEA R3, R0, 0x37800000, 0x17 ;  /* 0x3780000000037811 */ /* 0x000fc800078eb8ff */
[----:B------:R-:W-:-:S07]  /*b1b0*/  LOP3.LUT R4, R3, R2, R4, 0xfe, !PT ;  /* 0x0000000203047212 */ /* 0x000fce00078efe04 */
.L_x_6777:
[----:B------:R-:W-:Y:S05]  /*b1c0*/  BSYNC B0 ;  /* 0x0000000000007941 */ /* 0x000fea0003800000 */
.L_x_6776:
[----:B------:R-:W0:Y:S02]  /*b1d0*/  F2I.FTZ.TRUNC.NTZ R4, R4 ;  /* 0x0000000400047305 */ /* 0x000e24000021f100 */
[----:B0-----:R-:W-:Y:S01]  /*b1e0*/  PRMT R0, R4, 0x7610, R0 ;  /* 0x0000761004007816 */ /* 0x001fe20000000000 */
[----:B------:R-:W-:Y:S06]  /*b1f0*/  BRA `(.L_x_6757) ;  /* 0x00000000009c7947 */ /* 0x000fec0003800000 */
.L_x_6769:
        /* <DEDUP_REMOVED lines=14> */
.L_x_6783:
[----:B------:R-:W-:Y:S05]  /*b2e0*/  BSYNC B0 ;  /* 0x0000000000007941 */ /* 0x000fea0003800000 */
.L_x_6782:
[----:B------:R-:W0:Y:S02]  /*b2f0*/  F2I.FTZ.TRUNC.NTZ R4, R4 ;  /* 0x0000000400047305 */ /* 0x000e24000021f100 */
[----:B0-----:R-:W-:Y:S01]  /*b300*/  PRMT R0, R4, 0x7610, R0 ;  /* 0x0000761004007816 */ /* 0x001fe20000000000 */
[----:B------:R-:W-:Y:S06]  /*b310*/  BRA `(.L_x_6757) ;  /* 0x0000000000547947 */ /* 0x000fec0003800000 */
.L_x_6756:
        /* <DEDUP_REMOVED lines=16> */
.L_x_6784:
[----:B------:R-:W-:Y:S01]  /*b420*/  PRMT R0, RZ, 0x7610, R0 ;  /* 0x00007610ff007816 */ /* 0x000fe20000000000 */
[----:B------:R-:W-:Y:S06]  /*b430*/  BRA `(.L_x_6757) ;  /* 0x00000000000c7947 */ /* 0x000fec0003800000 */
.L_x_6781:
[----:B------:R0:W5:Y:S01]  /*b440*/  LDG.E.U16 R0, desc[UR36][R2.64] ;  /* 0x0000002402007981 */ /* 0x000162000c1e1500 */
[----:B------:R-:W-:Y:S05]  /*b450*/  BRA `(.L_x_6757) ;  /* 0x0000000000047947 */ /* 0x000fea0003800000 */
.L_x_6780:
[----:B------:R0:W5:Y:S02]  /*b460*/  LDG.E.U16 R0, desc[UR36][R2.64] ;  /* 0x0000002402007981 */ /* 0x000164000c1e1500 */
.L_x_6757:
[----:B01234-:R-:W0:Y:S01]  /*b470*/  LDC.U8 R3, c[0x0][0x430] ;  /* 0x00010c00ff037b82 */ /* 0x01fe220000000000 */
[----:B------:R-:W-:Y:S01]  /*b480*/  ULDC.U16 UR4, c[0x0][0x420] ;  /* 0x0001080000047ab9 */ /* 0x000fe20000000400 */
[----:B-----5:R-:W-:Y:S01]  /*b490*/  PRMT R0, R0, 0x9910, RZ ;  /* 0x0000991000007816 */ /* 0x020fe200000000ff */
        /* <DEDUP_REMOVED lines=13> */
[----:B------:R-:W-:Y:S01]  /*b570*/  STG.E.U8 desc[UR36][R16.64], R5 ;  /* 0x0000000510007986 */ /* 0x000fe2000c101124 */
[----:B------:R-:W-:Y:S05]  /*b580*/  EXIT ;  /* 0x000000000000794d */ /* 0x000fea0003800000 */
.L_x_6788:
[----:B------:R-:W-:Y:S01]  /*b590*/  STG.E.U8 desc[UR36][R16.64], R5 ;  /* 0x0000000510007986 */ /* 0x000fe2000c101124 */
[----:B------:R-:W-:Y:S05]  /*b5a0*/  EXIT ;  /* 0x000000000000794d */ /* 0x000fea0003800000 */
.L_x_6787:
        /* <DEDUP_REMOVED lines=8> */
[----:B------:R-:W-:Y:S01]  /*b630*/  STG.E.64 desc[UR36][R16.64], R2 ;  /* 0x0000000210007986 */ /* 0x000fe2000c101b24 */
[----:B------:R-:W-:Y:S05]  /*b640*/  EXIT ;  /* 0x000000000000794d */ /* 0x000fea0003800000 */
.L_x_6791:
[----:B------:R-:W-:Y:S01]  /*b650*/  STG.E desc[UR36][R16.64], R5 ;  /* 0x0000000510007986 */ /* 0x000fe2000c101924 */
[----:B------:R-:W-:Y:S05]  /*b660*/  EXIT ;  /* 0x000000000000794d */ /* 0x000fea0003800000 */
.L_x_6790:
[----:B------:R-:W-:Y:S01]  /*b670*/  STG.E.U16 desc[UR36][R16.64], R5 ;  /* 0x0000000510007986 */ /* 0x000fe2000c101524 */
[----:B------:R-:W-:Y:S05]  /*b680*/  EXIT ;  /* 0x000000000000794d */ /* 0x000fea0003800000 */
.L_x_6786:
[----:B------:R-:W-:-:S13]  /*b690*/  ISETP.GT.AND P0, PT, R2, 0x6, PT ;  /* 0x000000060200780c */ /* 0x000fda0003f04270 */
[----:B------:R-:W-:Y:S05]  /*b6a0*/  @P0 BRA `(.L_x_6792) ;  /* 0x00000000002c0947 */ /* 0x000fea0003800000 */
[----:B------:R-:W-:-:S13]  /*b6b0*/  ISETP.NE.AND P0, PT, R2, 0x5, PT ;  /* 0x000000050200780c */ /* 0x000fda0003f05270 */
[----:B------:R-:W-:Y:S05]  /*b6c0*/  @!P0 BRA `(.L_x_6793) ;  /* 0x0000000000148947 */ /* 0x000fea0003800000 */
[----:B------:R-:W-:-:S13]  /*b6d0*/  ISETP.NE.AND P0, PT, R2, 0x6, PT ;  /* 0x000000060200780c */ /* 0x000fda0003f05270 */
[----:B------:R-:W-:Y:S05]  /*b6e0*/  @P0 BRA `(.L_x_6789) ;  /* 0x0000000800b40947 */ /* 0x000fea0003800000 */
[----:B------:R-:W0:Y:S02]  /*b6f0*/  I2F.S16 R3, R5 ;  /* 0x0000000500037306 */ /* 0x000e240000101400 */
[----:B0-----:R-:W-:Y:S01]  /*b700*/  STG.E desc[UR36][R16.64], R3 ;  /* 0x0000000310007986 */ /* 0x001fe2000c101924 */
[----:B------:R-:W-:Y:S05]  /*b710*/  EXIT ;  /* 0x000000000000794d */ /* 0x000fea0003800000 */
.L_x_6793:
[----:B------:R-:W0:Y:S02]  /*b720*/  I2F.S16 R0, R5 ;  /* 0x0000000500007306 */ /* 0x000e240000101400 */
[----:B0-----:R-:W-:-:S05]  /*b730*/  F2FP.F16.F32.PACK_AB R0, RZ, R0 ;  /* 0x00000000ff00723e */ /* 0x001fca00000000ff */
[----:B------:R-:W-:Y:S01]  /*b740*/  STG.E.U16 desc[UR36][R16.64], R0 ;  /* 0x0000000010007986 */ /* 0x000fe2000c101524 */
[----:B------:R-:W-:Y:S05]  /*b750*/  EXIT ;  /* 0x000000000000794d */ /* 0x000fea0003800000 */
.L_x_6792:
        /* <DEDUP_REMOVED lines=8> */
[----:B0-----:R-:W-:Y:S01]  /*b7e0*/  STG.E.64 desc[UR36][R16.64], R2 ;  /* 0x0000000210007986 */ /* 0x001fe2000c101b24 */
[----:B------:R-:W-:Y:S05]  /*b7f0*/  EXIT ;  /* 0x000000000000794d */ /* 0x000fea0003800000 */
.L_x_6795:
[----:B------:R-:W0:Y:S02]  /*b800*/  I2F.S16 R5, R5 ;  /* 0x0000000500057306 */ /* 0x000e240000101400 */
[----:B0-----:R-:W-:-:S04]  /*b810*/  F2FP.F16.F32.PACK_AB R3, RZ, R5 ;  /* 0x00000005ff03723e */ /* 0x001fc800000000ff */
[----:B------:R-:W-:-:S05]  /*b820*/  PRMT R3, R3, 0x5410, RZ ;  /* 0x0000541003037816 */ /* 0x000fca00000000ff */
[----:B------:R-:W-:Y:S01]  /*b830*/  STG.E desc[UR36][R16.64], R3 ;  /* 0x0000000310007986 */ /* 0x000fe2000c101924 */
[----:B------:R-:W-:Y:S05]  /*b840*/  EXIT ;  /* 0x000000000000794d */ /* 0x000fea0003800000 */
.L_x_6794:
[----:B------:R-:W0:Y:S02]  /*b850*/  I2F.F64.S16 R2, R5 ;  /* 0x0000000500027312 */ /* 0x000e240000101c00 */
[----:B0-----:R-:W-:Y:S01]  /*b860*/  STG.E.64 desc[UR36][R16.64], R2 ;  /* 0x0000000210007986 */ /* 0x001fe2000c101b24 */
[----:B------:R-:W-:Y:S05]  /*b870*/  EXIT ;  /* 0x000000000000794d */ /* 0x000fea0003800000 */
.L_x_6785:
        /* <DEDUP_REMOVED lines=11> */
[----:B------:R-:W-:Y:S01]  /*b930*/  STG.E.U8 desc[UR36][R16.64], R3 ;  /* 0x0000000310007986 */ /* 0x000fe2000c101124 */
[----:B------:R-:W-:Y:S05]  /*b940*/  EXIT ;  /* 0x000000000000794d */ /* 0x000fea0003800000 */
.L_x_6798:
[----:B------:R-:W0:Y:S01]  /*b950*/  I2F.F64.S16 R4, R5 ;  /* 0x0000000500047312 */ /* 0x000e220000101c00 */
[----:B------:R-:W-:-:S05]  /*b960*/  CS2R R6, SRZ ;  /* 0x0000000000067805 */ /* 0x000fca000001ff00 */
[----:B0-----:R-:W-:Y:S01]  /*b970*/  STG.E.128 desc[UR36][R16.64], R4 ;  /* 0x0000000410007986 */ /* 0x001fe2000c101d24 */
[----:B------:R-:W-:Y:S05]  /*b980*/  EXIT ;  /* 0x000000000000794d */ /* 0x000fea0003800000 */
.L_x_6797:
        /* <DEDUP_REMOVED lines=21> */
.L_x_6802:
[----:B------:R-:W-:Y:S05]  /*bae0*/  BSYNC B0 ;  /* 0x0000000000007941 */ /* 0x000fea0003800000 */
.L_x_6801:
[----:B------:R-:W-:-:S05]  /*baf0*/  LOP3.LUT R3, R0, R3, RZ, 0xfc, !PT ;  /* 0x0000000300037212 */ /* 0x000fca00078efcff */
[----:B------:R-:W-:Y:S01]  /*bb00*/  STG.E.U8 desc[UR36][R16.64], R3 ;  /* 0x0000000310007986 */ /* 0x000fe2000c101124 */
[----:B------:R-:W-:Y:S05]  /*bb10*/  EXIT ;  /* 0x000000000000794d */ /* 0x000fea0003800000 */
.L_x_6800:
        /* <DEDUP_REMOVED lines=13> */
.L_x_6804:
[----:B------:R-:W-:Y:S01]  /*bbf0*/  IMAD.MOV.U32 R0, RZ, RZ, 0x7f ;  /* 0x0000007fff007424 */ /* 0x000fe200078e00ff */
[----:B------:R-:W-:-:S04]  /*bc00*/  ISETP.GT.U32.AND P0, PT, R2, 0x7f800000, PT ;  /* 0x7f8000000200780c */ /* 0x000fc80003f04070 */
[----:B------:R-:W-:-:S09]  /*bc10*/  SEL R0, R0, 0x7c, P0 ;  /* 0x0000007c00007807 */ /* 0x000fd20000000000 */
.L_x_6805:
[----:B------:R-:W-:Y:S05]  /*bc20*/  BSYNC B0 ;  /* 0x0000000000007941 */ /* 0x000fea0003800000 */
.L_x_6803:
[----:B------:R-:W-:-:S04]  /*bc30*/  LOP3.LUT R2, R5, 0x80000000, RZ, 0xc0, !PT ;  /* 0x8000000005027812 */ /* 0x000fc800078ec0ff */
[----:B------:R-:W-:-:S04]  /*bc40*/  SHF.R.U32.HI R3, RZ, 0x18, R2 ;  /* 0x00000018ff037819 */ /* 0x000fc80000011602 */
[----:B------:R-:W-:-:S05]  /*bc50*/  LOP3.LUT R3, R0, R3, RZ, 0xfc, !PT ;  /* 0x0000000300037212 */ /* 0x000fca00078efcff */
[----:B------:R-:W-:Y:S01]  /*bc60*/  STG.E.U8 desc[UR36][R16.64], R3 ;  /* 0x0000000310007986 */ /* 0x000fe2000c101124 */
[----:B------:R-:W-:Y:S05]  /*bc70*/  EXIT ;  /* 0x000000000000794d */ /* 0x000fea0003800000 */
.L_x_6799:
[----:B------:R-:W0:Y:S02]  /*bc80*/  I2F.S16 R0, R5 ;  /* 0x0000000500007306 */ /* 0x000e240000101400 */
[----:B0-----:R-:W-:-:S05]  /*bc90*/  F2FP.BF16.F32.PACK_AB R0, RZ, R0 ;  /* 0x00000000ff00723e */ /* 0x001fca00000010ff */
[----:B------:R-:W-:Y:S01]  /*bca0*/  STG.E.U16 desc[UR36][R16.64], R0 ;  /* 0x0000000010007986 */ /* 0x000fe2000c101524 */
[----:B------:R-:W-:Y:S05]  /*bcb0*/  EXIT ;  /* 0x000000000000794d */ /* 0x000fea0003800000 */
.L_x_6796:
        /* <DEDUP_REMOVED lines=8> */
[----:B------:R-:W-:Y:S01]  /*bd40*/  STG.E.U16 desc[UR36][R16.64], R5 ;  /* 0x0000000510007986 */ /* 0x000fe2000c101524 */
[----:B------:R-:W-:Y:S05]  /*bd50*/  EXIT ;  /* 0x000000000000794d */ /* 0x000fea0003800000 */
.L_x_6808:
        /* <DEDUP_REMOVED lines=17> */
.L_x_6811:
[----:B------:R-:W-:-:S04]  /*be70*/  LOP3.LUT R2, R5, 0x80000000, RZ, 0xc0, !PT ;  /* 0x8000000005027812 */ /* 0x000fc800078ec0ff */
[----:B------:R-:W-:-:S04]  /*be80*/  SHF.R.U32.HI R3, RZ, 0x18, R2 ;  /* 0x00000018ff037819 */ /* 0x000fc80000011602 */
[----:B------:R-:W-:-:S04]  /*be90*/  LOP3.LUT R0, R0, R3, RZ, 0xfc, !PT ;  /* 0x0000000300007212 */ /* 0x000fc800078efcff */
[----:B------:R-:W-:-:S07]  /*bea0*/  PRMT R8, R0, 0x7610, R8 ;  /* 0x0000761000087816 */ /* 0x000fce0000000008 */
.L_x_6810:
[----:B------:R-:W-:Y:S05]  /*beb0*/  BSYNC B0 ;  /* 0x0000000000007941 */ /* 0x000fea0003800000 */
.L_x_6809:
[----:B------:R-:W-:Y:S01]  /*bec0*/  STG.E.U8 desc[UR36][R16.64], R8 ;  /* 0x0000000810007986 */ /* 0x000fe2000c101124 */
[----:B------:R-:W-:Y:S05]  /*bed0*/  EXIT ;  /* 0x000000000000794d */ /* 0x000fea0003800000 */
.L_x_6807:
        /* <DEDUP_REMOVED lines=17> */
.L_x_6814:
[----:B------:R-:W-:-:S04]  /*bff0*/  LOP3.LUT R2, R5, 0x80000000, RZ, 0xc0, !PT ;  /* 0x8000000005027812 */ /* 0x000fc800078ec0ff */
[----:B------:R-:W-:-:S04]  /*c000*/  SHF.R.U32.HI R3, RZ, 0x18, R2 ;  /* 0x00000018ff037819 */ /* 0x000fc80000011602 */
[----:B------:R-:W-:-:S04]  /*c010*/  LOP3.LUT R0, R0, R3, RZ, 0xfc, !PT ;  /* 0x0000000300007212 */ /* 0x000fc800078efcff */
[----:B------:R-:W-:-:S07]  /*c020*/  PRMT R8, R0, 0x7610, R8 ;  /* 0x0000761000087816 */ /* 0x000fce0000000008 */
.L_x_6813:
[----:B------:R-:W-:Y:S05]  /*c030*/  BSYNC B0 ;  /* 0x0000000000007941 */ /* 0x000fea0003800000 */
.L_x_6812:
[----:B------:R-:W-:Y:S01]  /*c040*/  STG.E.U8 desc[UR36][R16.64], R8 ;  /* 0x0000000810007986 */ /* 0x000fe2000c101124 */
[----:B------:R-:W-:Y:S05]  /*c050*/  EXIT ;  /* 0x000000000000794d */ /* 0x000fea0003800000 */
.L_x_6806:
        /* <DEDUP_REMOVED lines=22> */
.L_x_6789:
        /* <DEDUP_REMOVED lines=16> */
.L_x_6817:
[----:B------:R-:W-:Y:S05]  /*c2c0*/  EXIT ;  /* 0x000000000000794d */ /* 0x000fea0003800000 */
.L_x_6816:
[----:B------:R-:W-:-:S04]  /*c2d0*/  PRMT R2, R5, 0x9910, RZ ;  /* 0x0000991005027816 */ /* 0x000fc800000000ff */
[----:B------:R-:W-:-:S05]  /*c2e0*/  SHF.R.S32.HI R3, RZ, 0x1f, R2 ;  /* 0x0000001fff037819 */ /* 0x000fca0000011402 */
[----:B------:R-:W-:Y:S01]  /*c2f0*/  STG.E.64 desc[UR36][R16.64], R2 ;  /* 0x0000000210007986 */ /* 0x000fe2000c101b24 */
[----:B------:R-:W-:Y:S05]  /*c300*/  EXIT ;  /* 0x000000000000794d */ /* 0x000fea0003800000 */
.L_x_6815:
[----:B------:R-:W-:Y:S01]  /*c310*/  STG.E desc[UR36][R16.64], R5 ;  /* 0x0000000510007986 */ /* 0x000fe2000c101924 */
[----:B------:R-:W-:Y:S05]  /*c320*/  EXIT ;  /* 0x000000000000794d */ /* 0x000fea0003800000 */
.L_x_6818:
        /* <DEDUP_REMOVED lines=13> */
.L_x_36186:


//--------------------- .text._ZN2at6native27unrolled_elementwise_kernelIZZZNS0_21clamp_max_kernel_cudaERNS_18TensorIteratorBaseERKN3c106ScalarEENKUlvE_clEvENKUlvE3_clEvEUlsE_St5arrayIPcLm2EELi4E23TrivialOffsetCalculatorILi1EjESF_NS0_6memory12LoadWithCastILi1EEENSG_13StoreWithCastILi1EEEEEviT_T0_T2_T3_T4_T5_ --------------------------
	.section	.text._ZN2at6native27unrolled_elementwise_kernelIZZZNS0_21clamp_max_kernel_cudaERNS_18TensorIteratorBaseERKN3c106ScalarEENKUlvE_clEvENKUlvE3_clEvEUlsE_St5arrayIPcLm2EELi4E23TrivialOffsetCalculatorILi1EjESF_NS0_6memory12LoadWithCastILi1EEENSG_13StoreWithCastILi1EEEEEviT_T0_T2_T3_T4_T5_,"ax",@progbits
	.align	128
        .global         _ZN2at6native27unrolled_elementwise_kernelIZZZNS0_21clamp_max_kernel_cudaERNS_18TensorIteratorBaseERKN3c106ScalarEENKUlvE_clEvENKUlvE3_clEvEUlsE_St5arrayIPcLm2EELi4E23TrivialOffsetCalculatorILi1EjESF_NS0_6memory12LoadWithCastILi1EEENSG_13StoreWithCastILi1EEEEEviT_T0_T2_T3_T4_T5_
        .type           _ZN2at6native27unrolled_elementwise_kernelIZZZNS0_21clamp_max_kernel_cudaERNS_18TensorIteratorBaseERKN3c106ScalarEENKUlvE_clEvENKUlvE3_clEvEUlsE_St5arrayIPcLm2EELi4E23TrivialOffsetCalculatorILi1EjESF_NS0_6memory12LoadWithCastILi1EEENSG_13StoreWithCastILi1EEEEEviT_T0_T2_T3_T4_T5_,@function
        .size           _ZN2at6native27unrolled_elementwise_kernelIZZZNS0_21clamp_max_kernel_cudaERNS_18TensorIteratorBaseERKN3c106ScalarEENKUlvE_clEvENKUlvE3_clEvEUlsE_St5arrayIPcLm2EELi4E23TrivialOffsetCalculatorILi1EjESF_NS0_6memory12LoadWithCastILi1EEENSG_13StoreWithCastILi1EEEEEviT_T0_T2_T3_T4_T5_,(.L_x_36187 - _ZN2at6native27unrolled_elementwise_kernelIZZZNS0_21clamp_max_kernel_cudaERNS_18TensorIteratorBaseERKN3c106ScalarEENKUlvE_clEvENKUlvE3_clEvEUlsE_St5arrayIPcLm2EELi4E23TrivialOffsetCalculatorILi1EjESF_NS0_6memory12LoadWithCastILi1EEENSG_13StoreWithCastILi1EEEEEviT_T0_T2_T3_T4_T5_)
        .other          _ZN2at6native27unrolled_elementwise_kernelIZZZNS0_21clamp_max_kernel_cudaERNS_18TensorIteratorBaseERKN3c106ScalarEENKUlvE_clEvENKUlvE3_clEvEUlsE_St5arrayIPcLm2EELi4E23TrivialOffsetCalculatorILi1EjESF_NS0_6memory12LoadWithCastILi1EEENSG_13StoreWithCastILi1EEEEEviT_T0_T2_T3_T4_T5_,@"STO_CUDA_ENTRY STV_DEFAULT"
_ZN2at6native27unrolled_elementwise_kernelIZZZNS0_21clamp_max_kernel_cudaERNS_18TensorIteratorBaseERKN3c106ScalarEENKUlvE_clEvENKUlvE3_clEvEUlsE_St5arrayIPcLm2EELi4E23TrivialOffsetCalculatorILi1EjESF_NS0_6memory12LoadWithCastILi1EEENSG_13StoreWithCastILi1EEEEEviT_T0_T2_T3_T4_T5_:
.text._ZN2at6native27unrolled_elementwise_kernelIZZZNS0_21clamp_max_kernel_cudaERNS_18TensorIteratorBaseERKN3c106ScalarEENKUlvE_clEvENKUlvE3_clEvEUlsE_St5arrayIPcLm2EELi4E23TrivialOffsetCalculatorILi1EjESF_NS0_6memory12LoadWithCastILi1EEENSG_13StoreWithCastILi1EEEEEviT_T0_T2_T3_T4_T5_:
        /* <DEDUP_REMOVED lines=31> */
.L_x_6824:
[----:B------:R3:W5:Y:S01]  /*01f0*/  LDG.E.U8 R17, desc[UR36][R2.64] ;  /* 0x0000002402117981 */ /* 0x000762000c1e1100 */
[----:B------:R-:W-:Y:S05]  /*0200*/  BRA `(.L_x_6826) ;  /* 0x0000000c00587947 */ /* 0x000fea0003800000 */
.L_x_6823:
        /* <DEDUP_REMOVED lines=8> */
.L_x_6828:
[----:B------:R1:W5:Y:S01]  /*0290*/  LDG.E.U16 R17, desc[UR36][R2.64] ;  /* 0x0000002402117981 */ /* 0x000362000c1e1500 */
[----:B------:R-:W-:Y:S05]  /*02a0*/  BRA `(.L_x_6826) ;  /* 0x0000000c00307947 */ /* 0x000fea0003800000 */
.L_x_6827:
[----:B------:R2:W5:Y:S01]  /*02b0*/  LDG.E.U16 R17, desc[UR36][R2.64] ;  /* 0x0000002402117981 */ /* 0x000562000c1e1500 */
[----:B------:R-:W-:Y:S05]  /*02c0*/  BRA `(.L_x_6826) ;  /* 0x0000000c00287947 */ /* 0x000fea0003800000 */
.L_x_6822:
        /* <DEDUP_REMOVED lines=9> */
.L_x_6830:
[----:B------:R-:W2:Y:S02]  /*0360*/  LDG.E.U16 R0, desc[UR36][R2.64] ;  /* 0x0000002402007981 */ /* 0x000ea4000c1e1500 */
[----:B--2---:R-:W-:-:S06]  /*0370*/  HADD2.F32 R0, -RZ, R0.H0_H0 ;  /* 0x20000000ff007230 */ /* 0x004fcc0000004100 */
[----:B------:R-:W0:Y:S02]  /*0380*/  F2I.FTZ.TRUNC.NTZ R0, R0 ;  /* 0x0000000000007305 */ /* 0x000e24000021f100 */
[----:B0-----:R-:W-:Y:S01]  /*0390*/  PRMT R17, R0, 0x7610, R17 ;  /* 0x0000761000117816 */ /* 0x001fe20000000011 */
[----:B------:R-:W-:Y:S06]  /*03a0*/  BRA `(.L_x_6826) ;  /* 0x0000000800f07947 */ /* 0x000fec0003800000 */
.L_x_6829:
        /* <DEDUP_REMOVED lines=9> */
.L_x_6832:
[----:B------:R-:W2:Y:S02]  /*0440*/  LDG.E.U16 R2, desc[UR36][R2.64] ;  /* 0x0000002402027981 */ /* 0x000ea4000c1e1500 */
[----:B--2---:R-:W-:-:S06]  /*0450*/  HADD2.F32 R0, -RZ, R2.H0_H0 ;  /* 0x20000002ff007230 */ /* 0x004fcc0000004100 */
[----:B------:R-:W0:Y:S02]  /*0460*/  F2I.FTZ.TRUNC.NTZ R0, R0 ;  /* 0x0000000000007305 */ /* 0x000e24000021f100 */
[----:B0-----:R-:W-:Y:S01]  /*0470*/  PRMT R17, R0, 0x7610, R17 ;  /* 0x0000761000117816 */ /* 0x001fe20000000011 */
[----:B------:R-:W-:Y:S06]  /*0480*/  BRA `(.L_x_6826) ;  /* 0x0000000800b87947 */ /* 0x000fec0003800000 */
.L_x_6831:
[----:B------:R-:W2:Y:S02]  /*0490*/  LDG.E.64 R2, desc[UR36][R2.64] ;  /* 0x0000002402027981 */ /* 0x000ea4000c1e1b00 */
[----:B--2---:R0:W1:Y:S01]  /*04a0*/  F2I.F64.TRUNC R17, R2 ;  /* 0x0000000200117311 */ /* 0x004062000030d100 */
[----:B------:R-:W-:Y:S05]  /*04b0*/  BRA `(.L_x_6826) ;  /* 0x0000000800ac7947 */ /* 0x000fea0003800000 */
.L_x_6821:
        /* <DEDUP_REMOVED lines=12> */
.L_x_6835:
[----:B------:R-:W2:Y:S02]  /*0580*/  LDG.E.64 R2, desc[UR36][R2.64] ;  /* 0x0000002402027981 */ /* 0x000ea4000c1e1b00 */
[----:B--2---:R0:W1:Y:S01]  /*0590*/  F2I.F64.TRUNC R17, R2 ;  /* 0x0000000200117311 */ /* 0x004062000030d100 */
[----:B------:R-:W-:Y:S05]  /*05a0*/  BRA `(.L_x_6826) ;  /* 0x0000000800707947 */ /* 0x000fea0003800000 */
.L_x_6834:
        /* <DEDUP_REMOVED lines=28> */
.L_x_6837:
[----:B------:R-:W2:Y:S02]  /*0770*/  LDG.E.U8 R3, desc[UR36][R2.64] ;  /* 0x0000002402037981 */ /* 0x000ea4000c1e1100 */
        /* <DEDUP_REMOVED lines=15> */
.L_x_6836:
[----:B------:R-:W2:Y:S02]  /*0870*/  LDG.E.U16 R0, desc[UR36][R2.64] ;  /* 0x0000002402007981 */ /* 0x000ea4000c1e1500 */
[----:B--2---:R-:W-:-:S06]  /*0880*/  IMAD.U32 R0, R0, 0x10000, RZ ;  /* 0x0001000000007824 */ /* 0x004fcc00078e00ff */
[----:B------:R-:W0:Y:S02]  /*0890*/  F2I.FTZ.TRUNC.NTZ R0, R0 ;  /* 0x0000000000007305 */ /* 0x000e24000021f100 */
[----:B0-----:R-:W-:Y:S01]  /*08a0*/  PRMT R17, R0, 0x7610, R17 ;  /* 0x0000761000117816 */ /* 0x001fe20000000011 */
[----:B------:R-:W-:Y:S06]  /*08b0*/  BRA `(.L_x_6826) ;  /* 0x0000000400ac7947 */ /* 0x000fec0003800000 */
.L_x_6833:
        /* <DEDUP_REMOVED lines=10> */
.L_x_6840:
        /* <DEDUP_REMOVED lines=21> */
.L_x_6844:
[----:B------:R-:W-:Y:S05]  /*0ab0*/  BSYNC B1 ;  /* 0x0000000000017941 */ /* 0x000fea0003800000 */
.L_x_6843:
[----:B------:R-:W-:Y:S01]  /*0ac0*/  LEA R3, R0, 0x3b800000, 0x17 ;  /* 0x3b80000000037811 */ /* 0x000fe200078eb8ff */
[----:B------:R-:W-:-:S05]  /*0ad0*/  IMAD.SHL.U32 R0, R2, 0x100000, RZ ;  /* 0x0010000002007824 */ /* 0x000fca00078e00ff */
[----:B------:R-:W-:-:S07]  /*0ae0*/  LOP3.LUT R0, R3, R0, R4, 0xfe, !PT ;  /* 0x0000000003007212 */ /* 0x000fce00078efe04 */
.L_x_6842:
[----:B------:R-:W-:Y:S05]  /*0af0*/  BSYNC B0 ;  /* 0x0000000000007941 */ /* 0x000fea0003800000 */
.L_x_6841:
[----:B------:R-:W0:Y:S02]  /*0b00*/  F2I.FTZ.TRUNC.NTZ R0, R0 ;  /* 0x0000000000007305 */ /* 0x000e24000021f100 */
[----:B0-----:R-:W-:Y:S01]  /*0b10*/  PRMT R17, R0, 0x7610, R17 ;  /* 0x0000761000117816 */ /* 0x001fe20000000011 */
[----:B------:R-:W-:Y:S06]  /*0b20*/  BRA `(.L_x_6826) ;  /* 0x0000000400107947 */ /* 0x000fec0003800000 */
.L_x_6839:
        /* <DEDUP_REMOVED lines=21> */
.L_x_6848:
[----:B------:R-:W-:Y:S05]  /*0c80*/  BSYNC B1 ;  /* 0x0000000000017941 */ /* 0x000fea0003800000 */
.L_x_6847:
[----:B------:R-:W-:Y:S01]  /*0c90*/  LEA R3, R0, 0x37800000, 0x17 ;  /* 0x3780000000037811 */ /* 0x000fe200078eb8ff */
[----:B------:R-:W-:-:S05]  /*0ca0*/  IMAD.SHL.U32 R0, R2, 0x200000, RZ ;  /* 0x0020000002007824 */ /* 0x000fca00078e00ff */
[----:B------:R-:W-:-:S07]  /*0cb0*/  LOP3.LUT R0, R3, R0, R4, 0xfe, !PT ;  /* 0x0000000003007212 */ /* 0x000fce00078efe04 */
.L_x_6846:
[----:B------:R-:W-:Y:S05]  /*0cc0*/  BSYNC B0 ;  /* 0x0000000000007941 */ /* 0x000fea0003800000 */
.L_x_6845:
[----:B------:R-:W0:Y:S02]  /*0cd0*/  F2I.FTZ.TRUNC.NTZ R0, R0 ;  /* 0x0000000000007305 */ /* 0x000e24000021f100 */
[----:B0-----:R-:W-:Y:S01]  /*0ce0*/  PRMT R17, R0, 0x7610, R17 ;  /* 0x0000761000117816 */ /* 0x001fe20000000011 */
[----:B------:R-:W-:Y:S06]  /*0cf0*/  BRA `(.L_x_6826) ;  /* 0x00000000009c7947 */ /* 0x000fec0003800000 */
.L_x_6838:
        /* <DEDUP_REMOVED lines=14> */
.L_x_6852:
[----:B------:R-:W-:Y:S05]  /*0de0*/  BSYNC B0 ;  /* 0x0000000000007941 */ /* 0x000fea0003800000 */
.L_x_6851:
[----:B------:R-:W0:Y:S02]  /*0df0*/  F2I.FTZ.TRUNC.NTZ R0, R0 ;  /* 0x0000000000007305 */ /* 0x000e24000021f100 */
[----:B0-----:R-:W-:Y:S01]  /*0e00*/  PRMT R17, R0, 0x7610, R17 ;  /* 0x0000761000117816 */ /* 0x001fe20000000011 */
[----:B------:R-:W-:Y:S06]  /*0e10*/  BRA `(.L_x_6826) ;  /* 0x0000000000547947 */ /* 0x000fec0003800000 */
.L_x_6825:
        /* <DEDUP_REMOVED lines=16> */
.L_x_6853:
[----:B------:R-:W-:Y:S01]  /*0f20*/  PRMT R17, RZ, 0x7610, R17 ;  /* 0x00007610ff117816 */ /* 0x000fe20000000011 */
[----:B------:R-:W-:Y:S06]  /*0f30*/  BRA `(.L_x_6826) ;  /* 0x00000000000c7947 */ /* 0x000fec0003800000 */
.L_x_6850:
[----:B------:R0:W5:Y:S01]  /*0f40*/  LDG.E.U16 R17, desc[UR36][R2.64] ;  /* 0x0000002402117981 */ /* 0x000162000c1e1500 */
[----:B------:R-:W-:Y:S05]  /*0f50*/  BRA `(.L_x_6826) ;  /* 0x0000000000047947 */ /* 0x000fea0003800000 */
.L_x_6849:
[----:B------:R0:W5:Y:S02]  /*0f60*/  LDG.E.U16 R17, desc[UR36][R2.64] ;  /* 0x0000002402117981 */ /* 0x000164000c1e1500 */
.L_x_6826:
[----:B------:R-:W2:Y:S02]  /*0f70*/  S2R R19, SR_TID.X ;  /* 0x0000000000137919 */ /* 0x000ea40000002100 */
[----:B--2---:R-:W-:-:S07]  /*0f80*/  VIADD R19, R19, 0x80 ;  /* 0x0000008013137836 */ /* 0x004fce0000000000 */
.L_x_6820:
[----:B------:R-:W-:Y:S05]  /*0f90*/  BSYNC B6 ;  /* 0x0000000000067941 */ /* 0x000fea0003800000 */
.L_x_6819:
        /* <DEDUP_REMOVED lines=23> */
.L_x_6859:
[----:B------:R0:W5:Y:S01]  /*1110*/  LDG.E.U8 R18, desc[UR36][R2.64] ;  /* 0x0000002402127981 */ /* 0x000162000c1e1100 */
[----:B------:R-:W-:Y:S05]  /*1120*/  BRA `(.L_x_6861) ;  /* 0x0000000c00547947 */ /* 0x000fea0003800000 */
.L_x_6858:
        /* <DEDUP_REMOVED lines=8> */
.L_x_6863:
[----:B------:R0:W5:Y:S01]  /*11b0*/  LDG.E.U16 R18, desc[UR36][R2.64] ;  /* 0x0000002402127981 */ /* 0x000162000c1e1500 */
[----:B------:R-:W-:Y:S05]  /*11c0*/  BRA `(.L_x_6861) ;  /* 0x0000000c002c7947 */ /* 0x000fea0003800000 */
.L_x_6862:
[----:B------:R0:W5:Y:S01]  /*11d0*/  LDG.E.U16 R18, desc[UR36][R2.64] ;  /* 0x0000002402127981 */ /* 0x000162000c1e1500 */
[----:B------:R-:W-:Y:S05]  /*11e0*/  BRA `(.L_x_6861) ;  /* 0x0000000c00247947 */ /* 0x000fea0003800000 */
.L_x_6857:
        /* <DEDUP_REMOVED lines=9> */
.L_x_6865:
[----:B------:R-:W2:Y:S02]  /*1280*/  LDG.E.U16 R0, desc[UR36][R2.64] ;  /* 0x0000002402007981 */ /* 0x000ea4000c1e1500 */
[----:B--2---:R-:W-:-:S06]  /*1290*/  HADD2.F32 R0, -RZ, R0.H0_H0 ;  /* 0x20000000ff007230 */ /* 0x004fcc0000004100 */
[----:B------:R-:W0:Y:S02]  /*12a0*/  F2I.FTZ.TRUNC.NTZ R0, R0 ;  /* 0x0000000000007305 */ /* 0x000e24000021f100 */
[----:B0-----:R-:W-:Y:S01]  /*12b0*/  PRMT R18, R0, 0x7610, R18 ;  /* 0x0000761000127816 */ /* 0x001fe20000000012 */
[----:B------:R-:W-:Y:S06]  /*12c0*/  BRA `(.L_x_6861) ;  /* 0x0000000800ec7947 */ /* 0x000fec0003800000 */
.L_x_6864:
        /* <DEDUP_REMOVED lines=9> */
.L_x_6867:
[----:B------:R-:W2:Y:S02]  /*1360*/  LDG.E.U16 R2, desc[UR36][R2.64] ;  /* 0x0000002402027981 */ /* 0x000ea4000c1e1500 */
[----:B--2---:R-:W-:-:S06]  /*1370*/  HADD2.F32 R0, -RZ, R2.H0_H0 ;  /* 0x20000002ff007230 */ /* 0x004fcc0000004100 */
[----:B------:R-:W0:Y:S02]  /*1380*/  F2I.FTZ.TRUNC.NTZ R0, R0 ;  /* 0x0000000000007305 */ /* 0x000e24000021f100 */
[----:B0-----:R-:W-:Y:S01]  /*1390*/  PRMT R18, R0, 0x7610, R18 ;  /* 0x0000761000127816 */ /* 0x001fe20000000012 */
[----:B------:R-:W-:Y:S06]  /*13a0*/  BRA `(.L_x_6861) ;  /* 0x0000000800b47947 */ /* 0x000fec0003800000 */
.L_x_6866:
[----:B------:R-:W2:Y:S02]  /*13b0*/  LDG.E.64 R2, desc[UR36][R2.64] ;  /* 0x0000002402027981 */ /* 0x000ea4000c1e1b00 */
[----:B--2---:R0:W1:Y:S01]  /*13c0*/  F2I.F64.TRUNC R18, R2 ;  /* 0x0000000200127311 */ /* 0x004062000030d100 */
[----:B------:R-:W-:Y:S05]  /*13d0*/  BRA `(.L_x_6861) ;  /* 0x0000000800a87947 */ /* 0x000fea0003800000 */
.L_x_6856:
        /* <DEDUP_REMOVED lines=12> */
.L_x_6870:
[----:B------:R-:W2:Y:S02]  /*14a0*/  LDG.E.64 R2, desc[UR36][R2.64] ;  /* 0x0000002402027981 */ /* 0x000ea4000c1e1b00 */
[----:B--2---:R0:W1:Y:S01]  /*14b0*/  F2I.F64.TRUNC R18, R2 ;  /* 0x0000000200127311 */ /* 0x004062000030d100 */
[----:B------:R-:W-:Y:S05]  /*14c0*/  BRA `(.L_x_6861) ;  /* 0x00000008006c7947 */ /* 0x000fea0003800000 */
.L_x_6869:
        /* <DEDUP_REMOVED lines=28> */
.L_x_6872:
        /* <DEDUP_REMOVED lines=15> */
.L_x_6871:
[----:B------:R-:W2:Y:S02]  /*1780*/  LDG.E.U16 R0, desc[UR36][R2.64] ;  /* 0x0000002402007981 */ /* 0x000ea4000c1e1500 */
[----:B--2---:R-:W-:-:S06]  /*1790*/  IMAD.U32 R0, R0, 0x10000, RZ ;  /* 0x0001000000007824 */ /* 0x004fcc00078e00ff */
[----:B------:R-:W0:Y:S02]  /*17a0*/  F2I.FTZ.TRUNC.NTZ R0, R0 ;  /* 0x0000000000007305 */ /* 0x000e24000021f100 */
[----:B0-----:R-:W-:Y:S01]  /*17b0*/  PRMT R18, R0, 0x7610, R18 ;  /* 0x0000761000127816 */ /* 0x001fe20000000012 */
[----:B------:R-:W-:Y:S06]  /*17c0*/  BRA `(.L_x_6861) ;  /* 0x0000000400ac7947 */ /* 0x000fec0003800000 */
.L_x_6868:
        /* <DEDUP_REMOVED lines=10> */
.L_x_6875:
        /* <DEDUP_REMOVED lines=21> */
.L_x_6879:
[----:B------:R-:W-:Y:S05]  /*19c0*/  BSYNC B1 ;  /* 0x0000000000017941 */ /* 0x000fea0003800000 */
.L_x_6878:
[----:B------:R-:W-:Y:S01]  /*19d0*/  LEA R3, R0, 0x3b800000, 0x17 ;  /* 0x3b80000000037811 */ /* 0x000fe200078eb8ff */
[----:B------:R-:W-:-:S05]  /*19e0*/  IMAD.SHL.U32 R0, R2, 0x100000, RZ ;  /* 0x0010000002007824 */ /* 0x000fca00078e00ff */
[----:B------:R-:W-:-:S07]  /*19f0*/  LOP3.LUT R0, R3, R0, R4, 0xfe, !PT ;  /* 0x0000000003007212 */ /* 0x000fce00078efe04 */
.L_x_6877:
[----:B------:R-:W-:Y:S05]  /*1a00*/  BSYNC B0 ;  /* 0x0000000000007941 */ /* 0x000fea0003800000 */
.L_x_6876:
[----:B------:R-:W0:Y:S02]  /*1a10*/  F2I.FTZ.TRUNC.NTZ R0, R0 ;  /* 0x0000000000007305 */ /* 0x000e24000021f100 */
[----:B0-----:R-:W-:Y:S01]  /*1a20*/  PRMT R18, R0, 0x7610, R18 ;  /* 0x0000761000127816 */ /* 0x001fe20000000012 */
[----:B------:R-:W-:Y:S06]  /*1a30*/  BRA `(.L_x_6861) ;  /* 0x0000000400107947 */ /* 0x000fec0003800000 */
.L_x_6874:
        /* <DEDUP_REMOVED lines=21> */
.L_x_6883:
[----:B------:R-:W-:Y:S05]  /*1b90*/  BSYNC B1 ;  /* 0x0000000000017941 */ /* 0x000fea0003800000 */
.L_x_6882:
[----:B------:R-:W-:Y:S01]  /*1ba0*/  LEA R3, R0, 0x37800000, 0x17 ;  /* 0x3780000000037811 */ /* 0x000fe200078eb8ff */
[----:B------:R-:W-:-:S05]  /*1bb0*/  IMAD.SHL.U32 R0, R2, 0x200000, RZ ;  /* 0x0020000002007824 */ /* 0x000fca00078e00ff */
[----:B------:R-:W-:-:S07]  /*1bc0*/  LOP3.LUT R0, R3, R0, R4, 0xfe, !PT ;  /* 0x0000000003007212 */ /* 0x000fce00078efe04 */
.L_x_6881:
[----:B------:R-:W-:Y:S05]  /*1bd0*/  BSYNC B0 ;  /* 0x0000000000007941 */ /* 0x000fea0003800000 */
.L_x_6880:
[----:B------:R-:W0:Y:S02]  /*1be0*/  F2I.FTZ.TRUNC.NTZ R0, R0 ;  /* 0x0000000000007305 */ /* 0x000e24000021f100 */
[----:B0-----:R-:W-:Y:S01]  /*1bf0*/  PRMT R18, R0, 0x7610, R18 ;  /* 0x0000761000127816 */ /* 0x001fe20000000012 */
[----:B------:R-:W-:Y:S06]  /*1c00*/  BRA `(.L_x_6861) ;  /* 0x00000000009c7947 */ /* 0x000fec0003800000 */
.L_x_6873:
        /* <DEDUP_REMOVED lines=14> */
.L_x_6887:
[----:B------:R-:W-:Y:S05]  /*1cf0*/  BSYNC B0 ;  /* 0x0000000000007941 */ /* 0x000fea0003800000 */
.L_x_6886:
[----:B------:R-:W0:Y:S02]  /*1d00*/  F2I.FTZ.TRUNC.NTZ R0, R0 ;  /* 0x0000000000007305 */ /* 0x000e24000021f100 */
[----:B0-----:R-:W-:Y:S01]  /*1d10*/  PRMT R18, R0, 0x7610, R18 ;  /* 0x0000761000127816 */ /* 0x001fe20000000012 */
[----:B------:R-:W-:Y:S06]  /*1d20*/  BRA `(.L_x_6861) ;  /* 0x0000000000547947 */ /* 0x000fec0003800000 */
.L_x_6860:
        /* <DEDUP_REMOVED lines=16> */
.L_x_6888:
[----:B------:R-:W-:Y:S01]  /*1e30*/  PRMT R18, RZ, 0x7610, R18 ;  /* 0x00007610ff127816 */ /* 0x000fe20000000012 */
[----:B------:R-:W-:Y:S06]  /*1e40*/  BRA `(.L_x_6861) ;  /* 0x00000000000c7947 */ /* 0x000fec0003800000 */
.L_x_6885:
[----:B------:R3:W5:Y:S01]  /*1e50*/  LDG.E.U16 R18, desc[UR36][R2.64] ;  /* 0x0000002402127981 */ /* 0x000762000c1e1500 */
[----:B------:R-:W-:Y:S05]  /*1e60*/  BRA `(.L_x_6861) ;  /* 0x0000000000047947 */ /* 0x000fea0003800000 */
.L_x_6884:
[----:B------:R2:W5:Y:S02]  /*1e70*/  LDG.E.U16 R18, desc[UR36][R2.64] ;  /* 0x0000002402127981 */ /* 0x000564000c1e1500 */
.L_x_6861:
[----:B------:R-:W-:-:S07]  /*1e80*/  VIADD R19, R19, 0x80 ;  /* 0x0000008013137836 */ /* 0x000fce0000000000 */
.L_x_6855:
[----:B------:R-:W-:Y:S05]  /*1e90*/  BSYNC B6 ;  /* 0x0000000000067941 */ /* 0x000fea0003800000 */
.L_x_6854:
[----:B------:R-:W-:Y:S01]  /*1ea0*/  ISETP.GE.AND P0, PT, R19, R22, PT ;  /* 0x000000161300720c */ /* 0x000fe20003f06270 */
[----:B------:R-:W-:Y:S01]  /*1eb0*/  BSSY B6, `(.L_x_6889) ;  /* 0x00000f0000067945 */ /* 0x000fe20003800000 */
[----:B------:R-:W-:Y:S02]  /*1ec0*/  PRMT R16, RZ, 0x7610, R16 ;  /* 0x00007610ff107816 */ /* 0x000fe40000000010 */
[----:B------:R-:W-:-:S09]  /*1ed0*/  PRMT R24, RZ, 0x7610, R24 ;  /* 0x00007610ff187816 */ /* 0x000fd20000000018 */
        /* <DEDUP_REMOVED lines=21> */
.L_x_6894:
[----:B------:R0:W5:Y:S01]  /*2030*/  LDG.E.U8 R24, desc[UR36][R2.64] ;  /* 0x0000002402187981 */ /* 0x000162000c1e1100 */
[----:B------:R-:W-:Y:S05]  /*2040*/  BRA `(.L_x_6896) ;  /* 0x0000000c00547947 */ /* 0x000fea0003800000 */
.L_x_6893:
        /* <DEDUP_REMOVED lines=8> */
.L_x_6898:
[----:B------:R0:W5:Y:S01]  /*20d0*/  LDG.E.U16 R24, desc[UR36][R2.64] ;  /* 0x0000002402187981 */ /* 0x000162000c1e1500 */
[----:B------:R-:W-:Y:S05]  /*20e0*/  BRA `(.L_x_6896) ;  /* 0x0000000c002c7947 */ /* 0x000fea0003800000 */
.L_x_6897:
[----:B------:R0:W5:Y:S01]  /*20f0*/  LDG.E.U16 R24, desc[UR36][R2.64] ;  /* 0x0000002402187981 */ /* 0x000162000c1e1500 */
[----:B------:R-:W-:Y:S05]  /*2100*/  BRA `(.L_x_6896) ;  /* 0x0000000c00247947 */ /* 0x000fea0003800000 */
.L_x_6892:
        /* <DEDUP_REMOVED lines=9> */
.L_x_6900:
[----:B------:R-:W2:Y:S02]  /*21a0*/  LDG.E.U16 R0, desc[UR36][R2.64] ;  /* 0x0000002402007981 */ /* 0x000ea4000c1e1500 */
[----:B--2---:R-:W-:-:S06]  /*21b0*/  HADD2.F32 R0, -RZ, R0.H0_H0 ;  /* 0x20000000ff007230 */ /* 0x004fcc0000004100 */
[----:B------:R-:W0:Y:S02]  /*21c0*/  F2I.FTZ.TRUNC.NTZ R0, R0 ;  /* 0x0000000000007305 */ /* 0x000e24000021f100 */
[----:B0-----:R-:W-:Y:S01]  /*21d0*/  PRMT R24, R0, 0x7610, R24 ;  /* 0x0000761000187816 */ /* 0x001fe20000000018 */
[----:B------:R-:W-:Y:S06]  /*21e0*/  BRA `(.L_x_6896) ;  /* 0x0000000800ec7947 */ /* 0x000fec0003800000 */
.L_x_6899:
        /* <DEDUP_REMOVED lines=9> */
.L_x_6902:
[----:B------:R-:W2:Y:S02]  /*2280*/  LDG.E.U16 R2, desc[UR36][R2.64] ;  /* 0x0000002402027981 */ /* 0x000ea4000c1e1500 */
[----:B--2---:R-:W-:-:S06]  /*2290*/  HADD2.F32 R0, -RZ, R2.H0_H0 ;  /* 0x20000002ff007230 */ /* 0x004fcc0000004100 */
[----:B------:R-:W0:Y:S02]  /*22a0*/  F2I.FTZ.TRUNC.NTZ R0, R0 ;  /* 0x0000000000007305 */ /* 0x000e24000021f100 */
[----:B0-----:R-:W-:Y:S01]  /*22b0*/  PRMT R24, R0, 0x7610, R24 ;  /* 0x0000761000187816 */ /* 0x001fe20000000018 */
[----:B------:R-:W-:Y:S06]  /*22c0*/  BRA `(.L_x_6896) ;  /* 0x0000000800b47947 */ /* 0x000fec0003800000 */
.L_x_6901:
[----:B------:R-:W2:Y:S02]  /*22d0*/  LDG.E.64 R2, desc[UR36][R2.64] ;  /* 0x0000002402027981 */ /* 0x000ea4000c1e1b00 */
[----:B--2---:R0:W1:Y:S01]  /*22e0*/  F2I.F64.TRUNC R24, R2 ;  /* 0x0000000200187311 */ /* 0x004062000030d100 */
[----:B------:R-:W-:Y:S05]  /*22f0*/  BRA `(.L_x_6896) ;  /* 0x0000000800a87947 */ /* 0x000fea0003800000 */
.L_x_6891:
        /* <DEDUP_REMOVED lines=12> */
.L_x_6905:
[----:B------:R-:W2:Y:S02]  /*23c0*/  LDG.E.64 R2, desc[UR36][R2.64] ;  /* 0x0000002402027981 */ /* 0x000ea4000c1e1b00 */
[----:B--2---:R3:W4:Y:S01]  /*23d0*/  F2I.F64.TRUNC R24, R2 ;  /* 0x0000000200187311 */ /* 0x004722000030d100 */
[----:B------:R-:W-:Y:S05]  /*23e0*/  BRA `(.L_x_6896) ;  /* 0x00000008006c7947 */ /* 0x000fea0003800000 */
.L_x_6904:
        /* <DEDUP_REMOVED lines=28> */
.L_x_6907:
        /* <DEDUP_REMOVED lines=15> */
.L_x_6906:
[----:B------:R-:W2:Y:S02]  /*26a0*/  LDG.E.U16 R0, desc[UR36][R2.64] ;  /* 0x0000002402007981 */ /* 0x000ea4000c1e1500 */
[----:B--2---:R-:W-:-:S06]  /*26b0*/  IMAD.U32 R0, R0, 0x10000, RZ ;  /* 0x0001000000007824 */ /* 0x004fcc00078e00ff */
[----:B------:R-:W0:Y:S02]  /*26c0*/  F2I.FTZ.TRUNC.NTZ R0, R0 ;  /* 0x0000000000007305 */ /* 0x000e24000021f100 */
[----:B0-----:R-:W-:Y:S01]  /*26d0*/  PRMT R24, R0, 0x7610, R24 ;  /* 0x0000761000187816 */ /* 0x001fe20000000018 */
[----:B------:R-:W-:Y:S06]  /*26e0*/  BRA `(.L_x_6896) ;  /* 0x0000000400ac7947 */ /* 0x000fec0003800000 */
.L_x_6903:
        /* <DEDUP_REMOVED lines=10> */
.L_x_6910:
        /* <DEDUP_REMOVED lines=21> */
.L_x_6914:
[----:B------:R-:W-:Y:S05]  /*28e0*/  BSYNC B1 ;  /* 0x0000000000017941 */ /* 0x000fea0003800000 */
.L_x_6913:
[----:B------:R-:W-:Y:S01]  /*28f0*/  LEA R3, R0, 0x3b800000, 0x17 ;  /* 0x3b80000000037811 */ /* 0x000fe200078eb8ff */
[----:B------:R-:W-:-:S05]  /*2900*/  IMAD.SHL.U32 R0, R2, 0x100000, RZ ;  /* 0x0010000002007824 */ /* 0x000fca00078e00ff */
[----:B------:R-:W-:-:S07]  /*2910*/  LOP3.LUT R0, R3, R0, R4, 0xfe, !PT ;  /* 0x0000000003007212 */ /* 0x000fce00078efe04 */
.L_x_6912:
[----:B------:R-:W-:Y:S05]  /*2920*/  BSYNC B0 ;  /* 0x0000000000007941 */ /* 0x000fea0003800000 */
.L_x_6911:
[----:B------:R-:W0:Y:S02]  /*2930*/  F2I.FTZ.TRUNC.NTZ R0, R0 ;  /* 0x0000000000007305 */ /* 0x000e24000021f100 */
[----:B0-----:R-:W-:Y:S01]  /*2940*/  PRMT R24, R0, 0x7610, R24 ;  /* 0x0000761000187816 */ /* 0x001fe20000000018 */
[----:B------:R-:W-:Y:S06]  /*2950*/  BRA `(.L_x_6896) ;  /* 0x0000000400107947 */ /* 0x000fec0003800000 */
.L_x_6909:
        /* <DEDUP_REMOVED lines=21> */
.L_x_6918:
[----:B------:R-:W-:Y:S05]  /*2ab0*/  BSYNC B1 ;  /* 0x0000000000017941 */ /* 0x000fea0003800000 */
.L_x_6917:
[----:B------:R-:W-:Y:S01]  /*2ac0*/  LEA R3, R0, 0x37800000, 0x17 ;  /* 0x3780000000037811 */ /* 0x000fe200078eb8ff */
[----:B------:R-:W-:-:S05]  /*2ad0*/  IMAD.SHL.U32 R0, R2, 0x200000, RZ ;  /* 0x0020000002007824 */ /* 0x000fca00078e00ff */
[----:B------:R-:W-:-:S07]  /*2ae0*/  LOP3.LUT R0, R3, R0, R4, 0xfe, !PT ;  /* 0x0000000003007212 */ /* 0x000fce00078efe04 */
.L_x_6916:
[----:B------:R-:W-:Y:S05]  /*2af0*/  BSYNC B0 ;  /* 0x0000000000007941 */ /* 0x000fea0003800000 */
.L_x_6915:
[----:B------:R-:W0:Y:S02]  /*2b00*/  F2I.FTZ.TRUNC.NTZ R0, R0 ;  /* 0x0000000000007305 */ /* 0x000e24000021f100 */
[----:B0-----:R-:W-:Y:S01]  /*2b10*/  PRMT R24, R0, 0x7610, R24 ;  /* 0x0000761000187816 */ /* 0x001fe20000000018 */
[----:B------:R-:W-:Y:S06]  /*2b20*/  BRA `(.L_x_6896) ;  /* 0x00000000009c7947 */ /* 0x000fec0003800000 */
.L_x_6908:
        /* <DEDUP_REMOVED lines=14> */
.L_x_6922:
[----:B------:R-:W-:Y:S05]  /*2c10*/  BSYNC B0 ;  /* 0x0000000000007941 */ /* 0x000fea0003800000 */
.L_x_6921:
[----:B------:R-:W0:Y:S02]  /*2c20*/  F2I.FTZ.TRUNC.NTZ R0, R0 ;  /* 0x0000000000007305 */ /* 0x000e24000021f100 */
[----:B0-----:R-:W-:Y:S01]  /*2c30*/  PRMT R24, R0, 0x7610, R24 ;  /* 0x0000761000187816 */ /* 0x001fe20000000018 */
[----:B------:R-:W-:Y:S06]  /*2c40*/  BRA `(.L_x_6896) ;  /* 0x0000000000547947 */ /* 0x000fec0003800000 */
.L_x_6895:
        /* <DEDUP_REMOVED lines=16> */
.L_x_6923:
[----:B------:R-:W-:Y:S01]  /*2d50*/  PRMT R24, RZ, 0x7610, R24 ;  /* 0x00007610ff187816 */ /* 0x000fe20000000018 */
[----:B------:R-:W-:Y:S06]  /*2d60*/  BRA `(.L_x_6896) ;  /* 0x00000000000c7947 */ /* 0x000fec0003800000 */
.L_x_6920:
[----:B------:R2:W5:Y:S01]  /*2d70*/  LDG.E.U16 R24, desc[UR36][R2.64] ;  /* 0x0000002402187981 */ /* 0x000562000c1e1500 */
[----:B------:R-:W-:Y:S05]  /*2d80*/  BRA `(.L_x_6896) ;  /* 0x0000000000047947 */ /* 0x000fea0003800000 */
.L_x_6919:
[----:B------:R1:W5:Y:S02]  /*2d90*/  LDG.E.U16 R24, desc[UR36][R2.64] ;  /* 0x0000002402187981 */ /* 0x000364000c1e1500 */
.L_x_6896:
[----:B------:R-:W-:-:S07]  /*2da0*/  VIADD R19, R19, 0x80 ;  /* 0x0000008013137836 */ /* 0x000fce0000000000 */
.L_x_6890:
[----:B------:R-:W-:Y:S05]  /*2db0*/  BSYNC B6 ;  /* 0x0000000000067941 */ /* 0x000fea0003800000 */
.L_x_6889:
[----:B------:R-:W-:Y:S01]  /*2dc0*/  ISETP.GE.AND P0, PT, R19, R22, PT ;  /* 0x000000161300720c */ /* 0x000fe20003f06270 */
[----:B------:R-:W-:-:S12]  /*2dd0*/  BSSY B6, `(.L_x_6924) ;  /* 0x00000eb000067945 */ /* 0x000fd80003800000 */
[----:B------:R-:W-:Y:S05]  /*2de0*/  @P0 BRA `(.L_x_6925) ;  /* 0x0000000c00a40947 */ /* 0x000fea0003800000 */
        /* <DEDUP_REMOVED lines=19> */
.L_x_6929:
[----:B------:R0:W5:Y:S01]  /*2f20*/  LDG.E.U8 R16, desc[UR36][R2.64] ;  /* 0x0000002402107981 */ /* 0x000162000c1e1100 */
[----:B------:R-:W-:Y:S05]  /*2f30*/  BRA `(.L_x_6925) ;  /* 0x0000000c00507947 */ /* 0x000fea0003800000 */
.L_x_6928:
        /* <DEDUP_REMOVED lines=8> */
.L_x_6932:
[----:B------:R0:W5:Y:S01]  /*2fc0*/  LDG.E.U16 R16, desc[UR36][R2.64] ;  /* 0x0000002402107981 */ /* 0x000162000c1e1500 */
[----:B------:R-:W-:Y:S05]  /*2fd0*/  BRA `(.L_x_6925) ;  /* 0x0000000c00287947 */ /* 0x000fea0003800000 */
.L_x_6931:
[----:B------:R0:W5:Y:S01]  /*2fe0*/  LDG.E.U16 R16, desc[UR36][R2.64] ;  /* 0x0000002402107981 */ /* 0x000162000c1e1500 */
[----:B------:R-:W-:Y:S05]  /*2ff0*/  BRA `(.L_x_6925) ;  /* 0x0000000c00207947 */ /* 0x000fea0003800000 */
.L_x_6927:
        /* <DEDUP_REMOVED lines=9> */
.L_x_6934:
[----:B------:R-:W2:Y:S02]  /*3090*/  LDG.E.U16 R0, desc[UR36][R2.64] ;  /* 0x0000002402007981 */ /* 0x000ea4000c1e1500 */
[----:B--2---:R-:W-:-:S06]  /*30a0*/  HADD2.F32 R0, -RZ, R0.H0_H0 ;  /* 0x20000000ff007230 */ /* 0x004fcc0000004100 */
[----:B------:R-:W0:Y:S02]  /*30b0*/  F2I.FTZ.TRUNC.NTZ R0, R0 ;  /* 0x0000000000007305 */ /* 0x000e24000021f100 */
[----:B0-----:R-:W-:Y:S01]  /*30c0*/  PRMT R16, R0, 0x7610, R16 ;  /* 0x0000761000107816 */ /* 0x001fe20000000010 */
[----:B------:R-:W-:Y:S06]  /*30d0*/  BRA `(.L_x_6925) ;  /* 0x0000000800e87947 */ /* 0x000fec0003800000 */
.L_x_6933:
        /* <DEDUP_REMOVED lines=9> */
.L_x_6936:
[----:B------:R-:W2:Y:S02]  /*3170*/  LDG.E.U16 R2, desc[UR36][R2.64] ;  /* 0x0000002402027981 */ /* 0x000ea4000c1e1500 */
[----:B--2---:R-:W-:-:S06]  /*3180*/  HADD2.F32 R0, -RZ, R2.H0_H0 ;  /* 0x20000002ff007230 */ /* 0x004fcc0000004100 */
[----:B------:R-:W0:Y:S02]  /*3190*/  F2I.FTZ.TRUNC.NTZ R0, R0 ;  /* 0x0000000000007305 */ /* 0x000e24000021f100 */
[----:B0-----:R-:W-:Y:S01]  /*31a0*/  PRMT R16, R0, 0x7610, R16 ;  /* 0x0000761000107816 */ /* 0x001fe20000000010 */
[----:B------:R-:W-:Y:S06]  /*31b0*/  BRA `(.L_x_6925) ;  /* 0x0000000800b07947 */ /* 0x000fec0003800000 */
.L_x_6935:
[----:B------:R-:W2:Y:S02]  /*31c0*/  LDG.E.64 R2, desc[UR36][R2.64] ;  /* 0x0000002402027981 */ /* 0x000ea4000c1e1b00 */
[----:B--2---:R0:W1:Y:S01]  /*31d0*/  F2I.F64.TRUNC R16, R2 ;  /* 0x0000000200107311 */ /* 0x004062000030d100 */
[----:B------:R-:W-:Y:S05]  /*31e0*/  BRA `(.L_x_6925) ;  /* 0x0000000800a47947 */ /* 0x000fea0003800000 */
.L_x_6926:
        /* <DEDUP_REMOVED lines=12> */
.L_x_6939:
[----:B------:R-:W2:Y:S02]  /*32b0*/  LDG.E.64 R2, desc[UR36][R2.64] ;  /* 0x0000002402027981 */ /* 0x000ea4000c1e1b00 */
[----:B--2---:R0:W1:Y:S01]  /*32c0*/  F2I.F64.TRUNC R16, R2 ;  /* 0x0000000200107311 */ /* 0x004062000030d100 */
[----:B------:R-:W-:Y:S05]  /*32d0*/  BRA `(.L_x_6925) ;  /* 0x0000000800687947 */ /* 0x000fea0003800000 */
.L_x_6938:
        /* <DEDUP_REMOVED lines=28> */
.L_x_6941:
        /* <DEDUP_REMOVED lines=15> */
.L_x_6940:
[----:B------:R-:W2:Y:S02]  /*3590*/  LDG.E.U16 R0, desc[UR36][R2.64] ;  /* 0x0000002402007981 */ /* 0x000ea4000c1e1500 */
[----:B--2---:R-:W-:-:S06]  /*35a0*/  IMAD.U32 R0, R0, 0x10000, RZ ;  /* 0x0001000000007824 */ /* 0x004fcc00078e00ff */
[----:B------:R-:W0:Y:S02]  /*35b0*/  F2I.FTZ.TRUNC.NTZ R0, R0 ;  /* 0x0000000000007305 */ /* 0x000e24000021f100 */
[----:B0-----:R-:W-:Y:S01]  /*35c0*/  PRMT R16, R0, 0x7610, R16 ;  /* 0x0000761000107816 */ /* 0x001fe20000000010 */
[----:B------:R-:W-:Y:S06]  /*35d0*/  BRA `(.L_x_6925) ;  /* 0x0000000400a87947 */ /* 0x000fec0003800000 */
.L_x_6937:
        /* <DEDUP_REMOVED lines=10> */
.L_x_6944:
        /* <DEDUP_REMOVED lines=21> */
.L_x_6948:
[----:B------:R-:W-:Y:S05]  /*37d0*/  BSYNC B1 ;  /* 0x0000000000017941 */ /* 0x000fea0003800000 */
.L_x_6947:
[----:B------:R-:W-:Y:S01]  /*37e0*/  LEA R3, R0, 0x3b800000, 0x17 ;  /* 0x3b80000000037811 */ /* 0x000fe200078eb8ff */
[----:B------:R-:W-:-:S05]  /*37f0*/  IMAD.SHL.U32 R0, R2, 0x100000, RZ ;  /* 0x0010000002007824 */ /* 0x000fca00078e00ff */
[----:B------:R-:W-:-:S07]  /*3800*/  LOP3.LUT R0, R3, R0, R4, 0xfe, !PT ;  /* 0x0000000003007212 */ /* 0x000fce00078efe04 */
.L_x_6946:
[----:B------:R-:W-:Y:S05]  /*3810*/  BSYNC B0 ;  /* 0x0000000000007941 */ /* 0x000fea0003800000 */
.L_x_6945:
[----:B------:R-:W0:Y:S02]  /*3820*/  F2I.FTZ.TRUNC.NTZ R0, R0 ;  /* 0x0000000000007305 */ /* 0x000e24000021f100 */
[----:B0-----:R-:W-:Y:S01]  /*3830*/  PRMT R16, R0, 0x7610, R16 ;  /* 0x0000761000107816 */ /* 0x001fe20000000010 */
[----:B------:R-:W-:Y:S06]  /*3840*/  BRA `(.L_x_6925) ;  /* 0x00000004000c7947 */ /* 0x000fec0003800000 */
.L_x_6943:
        /* <DEDUP_REMOVED lines=21> */
.L_x_6952:
[----:B------:R-:W-:Y:S05]  /*39a0*/  BSYNC B1 ;  /* 0x0000000000017941 */ /* 0x000fea0003800000 */
.L_x_6951:
[----:B------:R-:W-:Y:S01]  /*39b0*/  LEA R3, R0, 0x37800000, 0x17 ;  /* 0x3780000000037811 */ /* 0x000fe200078eb8ff */
[----:B------:R-:W-:-:S05]  /*39c0*/  IMAD.SHL.U32 R0, R2, 0x200000, RZ ;  /* 0x0020000002007824 */ /* 0x000fca00078e00ff */
[----:B------:R-:W-:-:S07]  /*39d0*/  LOP3.LUT R0, R3, R0, R4, 0xfe, !PT ;  /* 0x0000000003007212 */ /* 0x000fce00078efe04 */
.L_x_6950:
[----:B------:R-:W-:Y:S05]  /*39e0*/  BSYNC B0 ;  /* 0x0000000000007941 */ /* 0x000fea0003800000 */
.L_x_6949:
[----:B------:R-:W0:Y:S02]  /*39f0*/  F2I.FTZ.TRUNC.NTZ R0, R0 ;  /* 0x0000000000007305 */ /* 0x000e24000021f100 */
[----:B0-----:R-:W-:Y:S01]  /*3a00*/  PRMT R16, R0, 0x7610, R16 ;  /* 0x0000761000107816 */ /* 0x001fe20000000010 */
[----:B------:R-:W-:Y:S06]  /*3a10*/  BRA `(.L_x_6925) ;  /* 0x0000000000987947 */ /* 0x000fec0003800000 */
.L_x_6942:
        /* <DEDUP_REMOVED lines=14> */
.L_x_6956:
[----:B------:R-:W-:Y:S05]  /*3b00*/  BSYNC B0 ;  /* 0x0000000000007941 */ /* 0x000fea0003800000 */
.L_x_6955:
[----:B------:R-:W0:Y:S02]  /*3b10*/  F2I.FTZ.TRUNC.NTZ R0, R0 ;  /* 0x0000000000007305 */ /* 0x000e24000021f100 */
[----:B0-----:R-:W-:Y:S01]  /*3b20*/  PRMT R16, R0, 0x7610, R16 ;  /* 0x0000761000107816 */ /* 0x001fe20000000010 */
[----:B------:R-:W-:Y:S06]  /*3b30*/  BRA `(.L_x_6925) ;  /* 0x0000000000507947 */ /* 0x000fec0003800000 */
.L_x_6930:
        /* <DEDUP_REMOVED lines=16> */
.L_x_6957:
[----:B------:R-:W-:Y:S05]  /*3c40*/  BRA `(.L_x_6925) ;  /* 0x00000000000c7947 */ /* 0x000fea0003800000 */
.L_x_6954:
[----:B------:R0:W5:Y:S01]  /*3c50*/  LDG.E.U16 R16, desc[UR36][R2.64] ;  /* 0x0000002402107981 */ /* 0x000162000c1e1500 */
[----:B------:R-:W-:Y:S05]  /*3c60*/  BRA `(.L_x_6925) ;  /* 0x0000000000047947 */ /* 0x000fea0003800000 */
.L_x_6953:
[----:B------:R0:W5:Y:S02]  /*3c70*/  LDG.E.U16 R16, desc[UR36][R2.64] ;  /* 0x0000002402107981 */ /* 0x000164000c1e1500 */
.L_x_6925:
[----:B------:R-:W-:Y:S05]  /*3c80*/  BSYNC B6 ;  /* 0x0000000000067941 */ /* 0x000fea0003800000 */
.L_x_6924:
[----:B01234-:R-:W0:Y:S01]  /*3c90*/  S2R R2, SR_TID.X ;  /* 0x0000000000027919 */ /* 0x01fe220000002100 */
[----:B------:R-:W1:Y:S01]  /*3ca0*/  LDC.U8 R19, c[0x0][0x244] ;  /* 0x00009100ff137b82 */ /* 0x000e620000000000 */
[----:B------:R-:W-:Y:S01]  /*3cb0*/  ULDC.U16 UR4, c[0x0][0x218] ;  /* 0x0000860000047ab9 */ /* 0x000fe20000000400 */
[----:B-----5:R-:W-:Y:S01]  /*3cc0*/  PRMT R0, R17, 0x9910, RZ ;  /* 0x0000991011007816 */ /* 0x020fe200000000ff */
[----:B------:R-:W-:Y:S01]  /*3cd0*/  UPRMT UR4, UR4, 0x9910, URZ ;  /* 0x0000991004047896 */ /* 0x000fe2000800003f */
[----:B------:R-:W-:Y:S01]  /*3ce0*/  PRMT R18, R18, 0x9910, RZ ;  /* 0x0000991012127816 */ /* 0x000fe200000000ff */
[----:B------:R-:W-:Y:S01]  /*3cf0*/  BSSY B6, `(.L_x_6958) ;  /* 0x00000fc000067945 */ /* 0x000fe20003800000 */
[----:B------:R-:W-:Y:S02]  /*3d00*/  PRMT R17, R24, 0x9910, RZ ;  /* 0x0000991018117816 */ /* 0x000fe400000000ff */
[----:B------:R-:W-:Y:S02]  /*3d10*/  PRMT R16, R16, 0x9910, RZ ;  /* 0x0000991010107816 */ /* 0x000fe400000000ff */
[----:B------:R-:W-:-:S02]  /*3d20*/  VIMNMX R3, R0, UR4, PT ;  /* 0x0000000400037c48 */ /* 0x000fc4000bfe0100 */
[----:B------:R-:W-:Y:S02]  /*3d30*/  VIMNMX R18, R18, UR4, PT ;  /* 0x0000000412127c48 */ /* 0x000fe4000bfe0100 */
[----:B------:R-:W-:Y:S02]  /*3d40*/  VIMNMX R17, R17, UR4, PT ;  /* 0x0000000411117c48 */ /* 0x000fe4000bfe0100 */
[----:B------:R-:W-:Y:S02]  /*3d50*/  VIMNMX R16, R16, UR4, PT ;  /* 0x0000000410107c48 */ /* 0x000fe4000bfe0100 */
[----:B0-----:R-:W-:-:S13]  /*3d60*/  ISETP.GE.AND P0, PT, R2, R22, PT ;  /* 0x000000160200720c */ /* 0x001fda0003f06270 */
[----:B------:R-:W-:Y:S05]  /*3d70*/  @P0 BRA `(.L_x_6959) ;  /* 0x0000000c00cc0947 */ /* 0x000fea0003800000 */
[----:B------:R-:W0:Y:S01]  /*3d80*/  LDC.64 R8, c[0x0][0x228] ;  /* 0x00008a00ff087b82 */ /* 0x000e220000000a00 */
[----:B------:R-:W-:Y:S01]  /*3d90*/  IMAD R0, R23, 0x200, R2 ;  /* 0x0000020017007824 */ /* 0x000fe200078e0202 */
[----:B-1----:R-:W-:Y:S01]  /*3da0*/  PRMT R4, R19, 0x9910, RZ ;  /* 0x0000991013047816 */ /* 0x002fe200000000ff */
[----:B------:R-:W-:Y:S01]  /*3db0*/  ULDC UR4, c[0x0][0x248] ;  /* 0x0000920000047ab9 */ /* 0x000fe20000000800 */
[----:B------:R-:W-:Y:S02]  /*3dc0*/  VIADD R2, R2, 0x80 ;  /* 0x0000008002027836 */ /* 0x000fe40000000000 */
        /* <DEDUP_REMOVED lines=16> */
.L_x_6963:
[----:B------:R0:W-:Y:S01]  /*3ed0*/  STG.E.U8 desc[UR36][R8.64], R3 ;  /* 0x0000000308007986 */ /* 0x0001e2000c101124 */
[----:B------:R-:W-:Y:S05]  /*3ee0*/  BRA `(.L_x_6959) ;  /* 0x0000000c00707947 */ /* 0x000fea0003800000 */
.L_x_6962:
[----:B------:R-:W-:-:S13]  /*3ef0*/  ISETP.NE.AND P0, PT, R0, 0x2, PT ;  /* 0x000000020000780c */ /* 0x000fda0003f05270 */
[----:B------:R-:W-:Y:S05]  /*3f00*/  @!P0 BRA `(.L_x_6965) ;  /* 0x0000000000308947 */ /* 0x000fea0003800000 */
[----:B------:R-:W-:-:S13]  /*3f10*/  ISETP.NE.AND P0, PT, R0, 0x3, PT ;  /* 0x000000030000780c */ /* 0x000fda0003f05270 */
[----:B------:R-:W-:Y:S05]  /*3f20*/  @!P0 BRA `(.L_x_6966) ;  /* 0x00000000001c8947 */ /* 0x000fea0003800000 */
[----:B------:R-:W-:-:S13]  /*3f30*/  ISETP.NE.AND P0, PT, R0, 0x4, PT ;  /* 0x000000040000780c */ /* 0x000fda0003f05270 */
[----:B------:R-:W-:Y:S05]  /*3f40*/  @P0 BRA `(.L_x_6964) ;  /* 0x0000000800f80947 */ /* 0x000fea0003800000 */
[----:B------:R-:W-:-:S05]  /*3f50*/  PRMT R3, R3, 0x9910, RZ ;  /* 0x0000991003037816 */ /* 0x000fca00000000ff */
[----:B------:R-:W-:-:S05]  /*3f60*/  IMAD.MOV.U32 R4, RZ, RZ, R3 ;  /* 0x000000ffff047224 */ /* 0x000fca00078e0003 */
[----:B------:R-:W-:-:S05]  /*3f70*/  SHF.R.S32.HI R5, RZ, 0x1f, R4 ;  /* 0x0000001fff057819 */ /* 0x000fca0000011404 */
[----:B------:R0:W-:Y:S01]  /*3f80*/  STG.E.64 desc[UR36][R8.64], R4 ;  /* 0x0000000408007986 */ /* 0x0001e2000c101b24 */
[----:B------:R-:W-:Y:S05]  /*3f90*/  BRA `(.L_x_6959) ;  /* 0x0000000c00447947 */ /* 0x000fea0003800000 */
.L_x_6966:
[----:B------:R-:W-:-:S05]  /*3fa0*/  PRMT R3, R3, 0x9910, RZ ;  /* 0x0000991003037816 */ /* 0x000fca00000000ff */
[----:B------:R0:W-:Y:S01]  /*3fb0*/  STG.E desc[UR36][R8.64], R3 ;  /* 0x0000000308007986 */ /* 0x0001e2000c101924 */
[----:B------:R-:W-:Y:S05]  /*3fc0*/  BRA `(.L_x_6959) ;  /* 0x0000000c00387947 */ /* 0x000fea0003800000 */
.L_x_6965:
[----:B------:R0:W-:Y:S01]  /*3fd0*/  STG.E.U16 desc[UR36][R8.64], R3 ;  /* 0x0000000308007986 */ /* 0x0001e2000c101524 */
[----:B------:R-:W-:Y:S05]  /*3fe0*/  BRA `(.L_x_6959) ;  /* 0x0000000c00307947 */ /* 0x000fea0003800000 */
.L_x_6961:
        /* <DEDUP_REMOVED lines=9> */
.L_x_6968:
[----:B------:R-:W0:Y:S02]  /*4080*/  I2F.S16 R0, R3 ;  /* 0x0000000300007306 */ /* 0x000e240000101400 */
[----:B0-----:R-:W-:-:S05]  /*4090*/  F2FP.F16.F32.PACK_AB R0, RZ, R0 ;  /* 0x00000000ff00723e */ /* 0x001fca00000000ff */
[----:B------:R0:W-:Y:S01]  /*40a0*/  STG.E.U16 desc[UR36][R8.64], R0 ;  /* 0x0000000008007986 */ /* 0x0001e2000c101524 */
[----:B------:R-:W-:Y:S05]  /*40b0*/  BRA `(.L_x_6959) ;  /* 0x0000000800fc7947 */ /* 0x000fea0003800000 */
.L_x_6967:
        /* <DEDUP_REMOVED lines=10> */
.L_x_6970:
[----:B------:R-:W0:Y:S02]  /*4160*/  I2F.S16 R3, R3 ;  /* 0x0000000300037306 */ /* 0x000e240000101400 */
[----:B0-----:R-:W-:-:S04]  /*4170*/  F2FP.F16.F32.PACK_AB R3, RZ, R3 ;  /* 0x00000003ff03723e */ /* 0x001fc800000000ff */
[----:B------:R-:W-:-:S05]  /*4180*/  PRMT R3, R3, 0x5410, RZ ;  /* 0x0000541003037816 */ /* 0x000fca00000000ff */
[----:B------:R0:W-:Y:S01]  /*4190*/  STG.E desc[UR36][R8.64], R3 ;  /* 0x0000000308007986 */ /* 0x0001e2000c101924 */
[----:B------:R-:W-:Y:S05]  /*41a0*/  BRA `(.L_x_6959) ;  /* 0x0000000800c07947 */ /* 0x000fea0003800000 */
.L_x_6969:
[----:B------:R-:W0:Y:S02]  /*41b0*/  I2F.F64.S16 R4, R3 ;  /* 0x0000000300047312 */ /* 0x000e240000101c00 */
[----:B0-----:R0:W-:Y:S01]  /*41c0*/  STG.E.64 desc[UR36][R8.64], R4 ;  /* 0x0000000408007986 */ /* 0x0011e2000c101b24 */
[----:B------:R-:W-:Y:S05]  /*41d0*/  BRA `(.L_x_6959) ;  /* 0x0000000800b47947 */ /* 0x000fea0003800000 */
.L_x_6960:
        /* <DEDUP_REMOVED lines=13> */
.L_x_6973:
[----:B------:R-:W0:Y:S01]  /*42b0*/  I2F.F64.S16 R4, R3 ;  /* 0x0000000300047312 */ /* 0x000e220000101c00 */
[----:B------:R-:W-:-:S05]  /*42c0*/  CS2R R6, SRZ ;  /* 0x0000000000067805 */ /* 0x000fca000001ff00 */
[----:B0-----:R0:W-:Y:S01]  /*42d0*/  STG.E.128 desc[UR36][R8.64], R4 ;  /* 0x0000000408007986 */ /* 0x0011e2000c101d24 */
[----:B------:R-:W-:Y:S05]  /*42e0*/  BRA `(.L_x_6959) ;  /* 0x0000000800707947 */ /* 0x000fea0003800000 */
.L_x_6972:
        /* <DEDUP_REMOVED lines=21> */
.L_x_6977:
[----:B------:R-:W-:Y:S05]  /*4440*/  BSYNC B0 ;  /* 0x0000000000007941 */ /* 0x000fea0003800000 */
.L_x_6976:
[----:B------:R-:W-:-:S05]  /*4450*/  LOP3.LUT R5, R0, R5, RZ, 0xfc, !PT ;  /* 0x0000000500057212 */ /* 0x000fca00078efcff */
[----:B------:R0:W-:Y:S01]  /*4460*/  STG.E.U8 desc[UR36][R8.64], R5 ;  /* 0x0000000508007986 */ /* 0x0001e2000c101124 */
[----:B------:R-:W-:Y:S05]  /*4470*/  BRA `(.L_x_6959) ;  /* 0x00000008000c7947 */ /* 0x000fea0003800000 */
.L_x_6975:
        /* <DEDUP_REMOVED lines=13> */
.L_x_6979:
[----:B------:R-:W-:Y:S01]  /*4550*/  IMAD.MOV.U32 R0, RZ, RZ, 0x7f ;  /* 0x0000007fff007424 */ /* 0x000fe200078e00ff */
[----:B------:R-:W-:-:S04]  /*4560*/  ISETP.GT.U32.AND P0, PT, R4, 0x7f800000, PT ;  /* 0x7f8000000400780c */ /* 0x000fc80003f04070 */
[----:B------:R-:W-:-:S09]  /*4570*/  SEL R0, R0, 0x7c, P0 ;  /* 0x0000007c00007807 */ /* 0x000fd20000000000 */
.L_x_6980:
[----:B------:R-:W-:Y:S05]  /*4580*/  BSYNC B0 ;  /* 0x0000000000007941 */ /* 0x000fea0003800000 */
.L_x_6978:
[----:B------:R-:W-:-:S04]  /*4590*/  LOP3.LUT R3, R5, 0x80000000, RZ, 0xc0, !PT ;  /* 0x8000000005037812 */ /* 0x000fc800078ec0ff */
[----:B------:R-:W-:-:S04]  /*45a0*/  SHF.R.U32.HI R3, RZ, 0x18, R3 ;  /* 0x00000018ff037819 */ /* 0x000fc80000011603 */
[----:B------:R-:W-:-:S05]  /*45b0*/  LOP3.LUT R3, R0, R3, RZ, 0xfc, !PT ;  /* 0x0000000300037212 */ /* 0x000fca00078efcff */
[----:B------:R0:W-:Y:S01]  /*45c0*/  STG.E.U8 desc[UR36][R8.64], R3 ;  /* 0x0000000308007986 */ /* 0x0001e2000c101124 */
[----:B------:R-:W-:Y:S05]  /*45d0*/  BRA `(.L_x_6959) ;  /* 0x0000000400b47947 */ /* 0x000fea0003800000 */
.L_x_6974:
[----:B------:R-:W0:Y:S02]  /*45e0*/  I2F.S16 R0, R3 ;  /* 0x0000000300007306 */ /* 0x000e240000101400 */
[----:B0-----:R-:W-:-:S05]  /*45f0*/  F2FP.BF16.F32.PACK_AB R0, RZ, R0 ;  /* 0x00000000ff00723e */ /* 0x001fca00000010ff */
[----:B------:R0:W-:Y:S01]  /*4600*/  STG.E.U16 desc[UR36][R8.64], R0 ;  /* 0x0000000008007986 */ /* 0x0001e2000c101524 */
[----:B------:R-:W-:Y:S05]  /*4610*/  BRA `(.L_x_6959) ;  /* 0x0000000400a47947 */ /* 0x000fea0003800000 */
.L_x_6971:
        /* <DEDUP_REMOVED lines=10> */
.L_x_6983:
        /* <DEDUP_REMOVED lines=17> */
.L_x_6986:
[----:B------:R-:W-:-:S04]  /*47d0*/  LOP3.LUT R3, R3, 0x80000000, RZ, 0xc0, !PT ;  /* 0x8000000003037812 */ /* 0x000fc800078ec0ff */
[----:B------:R-:W-:-:S04]  /*47e0*/  SHF.R.U32.HI R3, RZ, 0x18, R3 ;  /* 0x00000018ff037819 */ /* 0x000fc80000011603 */
[----:B------:R-:W-:-:S04]  /*47f0*/  LOP3.LUT R0, R0, R3, RZ, 0xfc, !PT ;  /* 0x0000000300007212 */ /* 0x000fc800078efcff */
[----:B------:R-:W-:-:S07]  /*4800*/  PRMT R4, R0, 0x7610, R4 ;  /* 0x0000761000047816 */ /* 0x000fce0000000004 */
.L_x_6985:
[----:B------:R-:W-:Y:S05]  /*4810*/  BSYNC B0 ;  /* 0x0000000000007941 */ /* 0x000fea0003800000 */
.L_x_6984:
[----:B------:R4:W-:Y:S01]  /*4820*/  STG.E.U8 desc[UR36][R8.64], R4 ;  /* 0x0000000408007986 */ /* 0x0009e2000c101124 */
[----:B------:R-:W-:Y:S05]  /*4830*/  BRA `(.L_x_6959) ;  /* 0x00000004001c7947 */ /* 0x000fea0003800000 */
.L_x_6982:
        /* <DEDUP_REMOVED lines=17> */
.L_x_6989:
[----:B------:R-:W-:-:S04]  /*4950*/  LOP3.LUT R3, R3, 0x80000000, RZ, 0xc0, !PT ;  /* 0x8000000003037812 */ /* 0x000fc800078ec0ff */
[----:B------:R-:W-:-:S04]  /*4960*/  SHF.R.U32.HI R3, RZ, 0x18, R3 ;  /* 0x00000018ff037819 */ /* 0x000fc80000011603 */
[----:B------:R-:W-:-:S04]  /*4970*/  LOP3.LUT R0, R0, R3, RZ, 0xfc, !PT ;  /* 0x0000000300007212 */ /* 0x000fc800078efcff */
[----:B------:R-:W-:-:S07]  /*4980*/  PRMT R4, R0, 0x7610, R4 ;  /* 0x0000761000047816 */ /* 0x000fce0000000004 */
.L_x_6988:
[----:B------:R-:W-:Y:S05]  /*4990*/  BSYNC B0 ;  /* 0x0000000000007941 */ /* 0x000fea0003800000 */
.L_x_6987:
[----:B------:R0:W-:Y:S01]  /*49a0*/  STG.E.U8 desc[UR36][R8.64], R4 ;  /* 0x0000000408007986 */ /* 0x0001e2000c101124 */
[----:B------:R-:W-:Y:S05]  /*49b0*/  BRA `(.L_x_6959) ;  /* 0x0000000000bc7947 */ /* 0x000fea0003800000 */
.L_x_6981:
        /* <DEDUP_REMOVED lines=12> */
[----:B------:R-:W-:Y:S01]  /*4a80*/  @P1 VIADD R5, R4, 0x1 ;  /* 0x0000000104051836 */ /* 0x000fe20000000000 */
[----:B------:R-:W-:-:S04]  /*4a90*/  @P1 LOP3.LUT R0, R0, 0x1, RZ, 0xc0, !PT ;  /* 0x0000000100001812 */ /* 0x000fc800078ec0ff */
[----:B------:R-:W-:Y:S01]  /*4aa0*/  @P1 ISETP.EQ.U32.AND P2, PT, R0, 0x1, P0 ;  /* 0x000000010000180c */ /* 0x000fe20000742070 */
[----:B------:R-:W-:Y:S01]  /*4ab0*/  IMAD.MOV.U32 R0, RZ, RZ, 0xff ;  /* 0x000000ffff007424 */ /* 0x000fe200078e00ff */
[----:B------:R-:W-:Y:S02]  /*4ac0*/  PLOP3.LUT P0, PT, PT, PT, PT, 0x80, 0x0 ;  /* 0x000000000000781c */ /* 0x000fe40003f0f070 */
[----:B------:R-:W-:Y:S02]  /*4ad0*/  @P1 PLOP3.LUT P0, PT, P2, PT, PT, 0x80, 0x0 ;  /* 0x000000000000181c */ /* 0x000fe4000170f070 */
[----:B------:R-:W-:-:S11]  /*4ae0*/  PRMT R3, R0, 0x7610, R3 ;  /* 0x0000761000037816 */ /* 0x000fd60000000003 */
[----:B------:R-:W-:-:S04]  /*4af0*/  @!P0 IMAD.MOV R5, RZ, RZ, R4 ;  /* 0x000000ffff058224 */ /* 0x000fc800078e0204 */
[----:B------:R-:W-:-:S05]  /*4b00*/  @P1 IMAD.MOV.U32 R3, RZ, RZ, R5 ;  /* 0x000000ffff031224 */ /* 0x000fca00078e0005 */
[----:B------:R2:W-:Y:S01]  /*4b10*/  STG.E.U8 desc[UR36][R8.64], R3 ;  /* 0x0000000308007986 */ /* 0x0005e2000c101124 */
[----:B------:R-:W-:Y:S05]  /*4b20*/  BRA `(.L_x_6959) ;  /* 0x0000000000607947 */ /* 0x000fea0003800000 */
.L_x_6964:
        /* <DEDUP_REMOVED lines=16> */
.L_x_6992:
[----:B------:R-:W-:Y:S05]  /*4c30*/  BRA `(.L_x_6959) ;  /* 0x00000000001c7947 */ /* 0x000fea0003800000 */
.L_x_6991:
[----:B------:R-:W-:-:S05]  /*4c40*/  PRMT R3, R3, 0x9910, RZ ;  /* 0x0000991003037816 */ /* 0x000fca00000000ff */
[----:B------:R-:W-:-:S05]  /*4c50*/  IMAD.MOV.U32 R4, RZ, RZ, R3 ;  /* 0x000000ffff047224 */ /* 0x000fca00078e0003 */
[----:B------:R-:W-:-:S05]  /*4c60*/  SHF.R.S32.HI R5, RZ, 0x1f, R4 ;  /* 0x0000001fff057819 */ /* 0x000fca0000011404 */
[----:B------:R3:W-:Y:S01]  /*4c70*/  STG.E.64 desc[UR36][R8.64], R4 ;  /* 0x0000000408007986 */ /* 0x0007e2000c101b24 */
[----:B------:R-:W-:Y:S05]  /*4c80*/  BRA `(.L_x_6959) ;  /* 0x0000000000087947 */ /* 0x000fea0003800000 */
.L_x_6990:
[----:B------:R-:W-:-:S05]  /*4c90*/  PRMT R3, R3, 0x9910, RZ ;  /* 0x0000991003037816 */ /* 0x000fca00000000ff */
[----:B------:R0:W-:Y:S02]  /*4ca0*/  STG.E desc[UR36][R8.64], R3 ;  /* 0x0000000308007986 */ /* 0x0001e4000c101924 */
.L_x_6959:
[----:B------:R-:W-:Y:S05]  /*4cb0*/  BSYNC B6 ;  /* 0x0000000000067941 */ /* 0x000fea0003800000 */
.L_x_6958:
[----:B------:R-:W-:Y:S01]  /*4cc0*/  ISETP.GE.AND P0, PT, R2, R22, PT ;  /* 0x000000160200720c */ /* 0x000fe20003f06270 */
[----:B------:R-:W-:-:S12]  /*4cd0*/  BSSY B6, `(.L_x_6993) ;  /* 0x00001e4000067945 */ /* 0x000fd80003800000 */
[----:B------:R-:W-:Y:S05]  /*4ce0*/  @P0 BRA `(.L_x_6994) ;  /* 0x0000001c00880947 */ /* 0x000fea0003800000 */
[----:B0-234-:R-:W0:Y:S01]  /*4cf0*/  LDC.64 R8, c[0x0][0x228] ;  /* 0x00008a00ff087b82 */ /* 0x01de220000000a00 */
[----:B------:R-:W-:Y:S01]  /*4d00*/  IMAD R0, R23, 0x200, R2 ;  /* 0x0000020017007824 */ /* 0x000fe200078e0202 */
[----:B-1----:R-:W-:Y:S01]  /*4d10*/  PRMT R4, R19, 0x9910, RZ ;  /* 0x0000991013047816 */ /* 0x002fe200000000ff */
        /* <DEDUP_REMOVED lines=17> */
.L_x_6998:
[----:B------:R0:W-:Y:S01]  /*4e30*/  STG.E.U8 desc[UR36][R8.64], R18 ;  /* 0x0000001208007986 */ /* 0x0001e2000c101124 */
[----:B------:R-:W-:Y:S05]  /*4e40*/  BRA `(.L_x_7000) ;  /* 0x0000000c00647947 */ /* 0x000fea0003800000 */
.L_x_6997:
        /* <DEDUP_REMOVED lines=10> */
.L_x_7002:
[----:B------:R-:W-:-:S05]  /*4ef0*/  PRMT R3, R18, 0x9910, RZ ;  /* 0x0000991012037816 */ /* 0x000fca00000000ff */
[----:B------:R0:W-:Y:S01]  /*4f00*/  STG.E desc[UR36][R8.64], R3 ;  /* 0x0000000308007986 */ /* 0x0001e2000c101924 */
[----:B------:R-:W-:Y:S05]  /*4f10*/  BRA `(.L_x_7000) ;  /* 0x0000000c00307947 */ /* 0x000fea0003800000 */
.L_x_7001:
[----:B------:R0:W-:Y:S01]  /*4f20*/  STG.E.U16 desc[UR36][R8.64], R18 ;  /* 0x0000001208007986 */ /* 0x0001e2000c101524 */
[----:B------:R-:W-:Y:S05]  /*4f30*/  BRA `(.L_x_7000) ;  /* 0x0000000c00287947 */ /* 0x000fea0003800000 */
.L_x_6996:
        /* <DEDUP_REMOVED lines=9> */
.L_x_7004:
[----:B------:R-:W0:Y:S02]  /*4fd0*/  I2F.S16 R0, R18 ;  /* 0x0000001200007306 */ /* 0x000e240000101400 */
[----:B0-----:R-:W-:-:S05]  /*4fe0*/  F2FP.F16.F32.PACK_AB R0, RZ, R0 ;  /* 0x00000000ff00723e */ /* 0x001fca00000000ff */
[----:B------:R0:W-:Y:S01]  /*4ff0*/  STG.E.U16 desc[UR36][R8.64], R0 ;  /* 0x0000000008007986 */ /* 0x0001e2000c101524 */
[----:B------:R-:W-:Y:S05]  /*5000*/  BRA `(.L_x_7000) ;  /* 0x0000000800f47947 */ /* 0x000fea0003800000 */
.L_x_7003:
        /* <DEDUP_REMOVED lines=10> */
.L_x_7006:
[----:B------:R-:W0:Y:S02]  /*50b0*/  I2F.S16 R18, R18 ;  /* 0x0000001200127306 */ /* 0x000e240000101400 */
[----:B0-----:R-:W-:-:S04]  /*50c0*/  F2FP.F16.F32.PACK_AB R3, RZ, R18 ;  /* 0x00000012ff03723e */ /* 0x001fc800000000ff */
[----:B------:R-:W-:-:S05]  /*50d0*/  PRMT R3, R3, 0x5410, RZ ;  /* 0x0000541003037816 */ /* 0x000fca00000000ff */
[----:B------:R0:W-:Y:S01]  /*50e0*/  STG.E desc[UR36][R8.64], R3 ;  /* 0x0000000308007986 */ /* 0x0001e2000c101924 */
[----:B------:R-:W-:Y:S05]  /*50f0*/  BRA `(.L_x_7000) ;  /* 0x0000000800b87947 */ /* 0x000fea0003800000 */
.L_x_7005:
[----:B------:R-:W0:Y:S02]  /*5100*/  I2F.F64.S16 R4, R18 ;  /* 0x0000001200047312 */ /* 0x000e240000101c00 */
[----:B0-----:R0:W-:Y:S01]  /*5110*/  STG.E.64 desc[UR36][R8.64], R4 ;  /* 0x0000000408007986 */ /* 0x0011e2000c101b24 */
[----:B------:R-:W-:Y:S05]  /*5120*/  BRA `(.L_x_7000) ;  /* 0x0000000800ac7947 */ /* 0x000fea0003800000 */
.L_x_6995:
        /* <DEDUP_REMOVED lines=13> */
.L_x_7009:
[----:B------:R-:W0:Y:S01]  /*5200*/  I2F.F64.S16 R4, R18 ;  /* 0x0000001200047312 */ /* 0x000e220000101c00 */
[----:B------:R-:W-:-:S05]  /*5210*/  CS2R R6, SRZ ;  /* 0x0000000000067805 */ /* 0x000fca000001ff00 */
[----:B0-----:R0:W-:Y:S01]  /*5220*/  STG.E.128 desc[UR36][R8.64], R4 ;  /* 0x0000000408007986 */ /* 0x0011e2000c101d24 */
[----:B------:R-:W-:Y:S05]  /*5230*/  BRA `(.L_x_7000) ;  /* 0x0000000800687947 */ /* 0x000fea0003800000 */
.L_x_7008:
        /* <DEDUP_REMOVED lines=21> */
.L_x_7013:
[----:B------:R-:W-:Y:S05]  /*5390*/  BSYNC B0 ;  /* 0x0000000000007941 */ /* 0x000fea0003800000 */
.L_x_7012:
[----:B------:R-:W-:-:S05]  /*53a0*/  LOP3.LUT R5, R0, R5, RZ, 0xfc, !PT ;  /* 0x0000000500057212 */ /* 0x000fca00078efcff */
[----:B------:R0:W-:Y:S01]  /*53b0*/  STG.E.U8 desc[UR36][R8.64], R5 ;  /* 0x0000000508007986 */ /* 0x0001e2000c101124 */
[----:B------:R-:W-:Y:S05]  /*53c0*/  BRA `(.L_x_7000) ;  /* 0x0000000800047947 */ /* 0x000fea0003800000 */
.L_x_7011:
        /* <DEDUP_REMOVED lines=13> */
.L_x_7015:
[----:B------:R-:W-:Y:S01]  /*54a0*/  IMAD.MOV.U32 R0, RZ, RZ, 0x7f ;  /* 0x0000007fff007424 */ /* 0x000fe200078e00ff */
[----:B------:R-:W-:-:S04]  /*54b0*/  ISETP.GT.U32.AND P0, PT, R3, 0x7f800000, PT ;  /* 0x7f8000000300780c */ /* 0x000fc80003f04070 */
[----:B------:R-:W-:-:S09]  /*54c0*/  SEL R0, R0, 0x7c, P0 ;  /* 0x0000007c00007807 */ /* 0x000fd20000000000 */
.L_x_7016:
[----:B------:R-:W-:Y:S05]  /*54d0*/  BSYNC B0 ;  /* 0x0000000000007941 */ /* 0x000fea0003800000 */
.L_x_7014:
[----:B------:R-:W-:-:S04]  /*54e0*/  LOP3.LUT R3, R5, 0x80000000, RZ, 0xc0, !PT ;  /* 0x8000000005037812 */ /* 0x000fc800078ec0ff */
[----:B------:R-:W-:-:S04]  /*54f0*/  SHF.R.U32.HI R3, RZ, 0x18, R3 ;  /* 0x00000018ff037819 */ /* 0x000fc80000011603 */
[----:B------:R-:W-:-:S05]  /*5500*/  LOP3.LUT R3, R0, R3, RZ, 0xfc, !PT ;  /* 0x0000000300037212 */ /* 0x000fca00078efcff */
[----:B------:R0:W-:Y:S01]  /*5510*/  STG.E.U8 desc[UR36][R8.64], R3 ;  /* 0x0000000308007986 */ /* 0x0001e2000c101124 */
[----:B------:R-:W-:Y:S05]  /*5520*/  BRA `(.L_x_7000) ;  /* 0x0000000400ac7947 */ /* 0x000fea0003800000 */
.L_x_7010:
[----:B------:R-:W0:Y:S02]  /*5530*/  I2F.S16 R0, R18 ;  /* 0x0000001200007306 */ /* 0x000e240000101400 */
[----:B0-----:R-:W-:-:S05]  /*5540*/  F2FP.BF16.F32.PACK_AB R0, RZ, R0 ;  /* 0x00000000ff00723e */ /* 0x001fca00000010ff */
[----:B------:R0:W-:Y:S01]  /*5550*/  STG.E.U16 desc[UR36][R8.64], R0 ;  /* 0x0000000008007986 */ /* 0x0001e2000c101524 */
[----:B------:R-:W-:Y:S05]  /*5560*/  BRA `(.L_x_7000) ;  /* 0x00000004009c7947 */ /* 0x000fea0003800000 */
.L_x_7007:
        /* <DEDUP_REMOVED lines=10> */
.L_x_7019:
        /* <DEDUP_REMOVED lines=17> */
.L_x_7022:
[----:B------:R-:W-:-:S04]  /*5720*/  LOP3.LUT R3, R5, 0x80000000, RZ, 0xc0, !PT ;  /* 0x8000000005037812 */ /* 0x000fc800078ec0ff */
[----:B------:R-:W-:-:S04]  /*5730*/  SHF.R.U32.HI R3, RZ, 0x18, R3 ;  /* 0x00000018ff037819 */ /* 0x000fc80000011603 */
[----:B------:R-:W-:-:S04]  /*5740*/  LOP3.LUT R0, R0, R3, RZ, 0xfc, !PT ;  /* 0x0000000300007212 */ /* 0x000fc800078efcff */
[----:B------:R-:W-:-:S07]  /*5750*/  PRMT R4, R0, 0x7610, R4 ;  /* 0x0000761000047816 */ /* 0x000fce0000000004 */
.L_x_7021:
[----:B------:R-:W-:Y:S05]  /*5760*/  BSYNC B0 ;  /* 0x0000000000007941 */ /* 0x000fea0003800000 */
.L_x_7020:
[----:B------:R3:W-:Y:S01]  /*5770*/  STG.E.U8 desc[UR36][R8.64], R4 ;  /* 0x0000000408007986 */ /* 0x0007e2000c101124 */
[----:B------:R-:W-:Y:S05]  /*5780*/  BRA `(.L_x_7000) ;  /* 0x0000000400147947 */ /* 0x000fea0003800000 */
.L_x_7018:
        /* <DEDUP_REMOVED lines=17> */
.L_x_7025:
[----:B------:R-:W-:-:S04]  /*58a0*/  LOP3.LUT R3, R5, 0x80000000, RZ, 0xc0, !PT ;  /* 0x8000000005037812 */ /* 0x000fc800078ec0ff */
[----:B------:R-:W-:-:S04]  /*58b0*/  SHF.R.U32.HI R3, RZ, 0x18, R3 ;  /* 0x00000018ff037819 */ /* 0x000fc80000011603 */
[----:B------:R-:W-:-:S04]  /*58c0*/  LOP3.LUT R0, R0, R3, RZ, 0xfc, !PT ;  /* 0x0000000300007212 */ /* 0x000fc800078efcff */
[----:B------:R-:W-:-:S07]  /*58d0*/  PRMT R4, R0, 0x7610, R4 ;  /* 0x0000761000047816 */ /* 0x000fce0000000004 */
.L_x_7024:
[----:B------:R-:W-:Y:S05]  /*58e0*/  BSYNC B0 ;  /* 0x0000000000007941 */ /* 0x000fea0003800000 */
.L_x_7023:
[----:B------:R0:W-:Y:S01]  /*58f0*/  STG.E.U8 desc[UR36][R8.64], R4 ;  /* 0x0000000408007986 */ /* 0x0001e2000c101124 */
[----:B------:R-:W-:Y:S05]  /*5900*/  BRA `(.L_x_7000) ;  /* 0x0000000000b47947 */ /* 0x000fea0003800000 */
.L_x_7017:
        /* <DEDUP_REMOVED lines=22> */
.L_x_6999:
        /* <DEDUP_REMOVED lines=16> */
.L_x_7028:
[----:B------:R-:W-:Y:S05]  /*5b70*/  BRA `(.L_x_7000) ;  /* 0x0000000000187947 */ /* 0x000fea0003800000 */
.L_x_7027:
[----:B------:R-:W-:-:S04]  /*5b80*/  PRMT R4, R18, 0x9910, RZ ;  /* 0x0000991012047816 */ /* 0x000fc800000000ff */
[----:B------:R-:W-:-:S05]  /*5b90*/  SHF.R.S32.HI R5, RZ, 0x1f, R4 ;  /* 0x0000001fff057819 */ /* 0x000fca0000011404 */
[----:B------:R2:W-:Y:S01]  /*5ba0*/  STG.E.64 desc[UR36][R8.64], R4 ;  /* 0x0000000408007986 */ /* 0x0005e2000c101b24 */
[----:B------:R-:W-:Y:S05]  /*5bb0*/  BRA `(.L_x_7000) ;  /* 0x0000000000087947 */ /* 0x000fea0003800000 */
.L_x_7026:
[----:B------:R-:W-:-:S05]  /*5bc0*/  PRMT R3, R18, 0x9910, RZ ;  /* 0x0000991012037816 */ /* 0x000fca00000000ff */
[----:B------:R0:W-:Y:S02]  /*5bd0*/  STG.E desc[UR36][R8.64], R3 ;  /* 0x0000000308007986 */ /* 0x0001e4000c101924 */
.L_x_7000:
        /* <DEDUP_REMOVED lines=23> */
.L_x_7032:
[----:B------:R3:W-:Y:S01]  /*5d50*/  STG.E.U8 desc[UR36][R8.64], R17 ;  /* 0x0000001108007986 */ /* 0x0007e2000c101124 */
[----:B------:R-:W-:Y:S05]  /*5d60*/  BRA `(.L_x_7034) ;  /* 0x0000000c00647947 */ /* 0x000fea0003800000 */
.L_x_7031:
        /* <DEDUP_REMOVED lines=10> */
.L_x_7036:
[----:B------:R-:W-:-:S05]  /*5e10*/  PRMT R3, R17, 0x9910, RZ ;  /* 0x0000991011037816 */ /* 0x000fca00000000ff */
[----:B------:R2:W-:Y:S01]  /*5e20*/  STG.E desc[UR36][R8.64], R3 ;  /* 0x0000000308007986 */ /* 0x0005e2000c101924 */
[----:B------:R-:W-:Y:S05]  /*5e30*/  BRA `(.L_x_7034) ;  /* 0x0000000c00307947 */ /* 0x000fea0003800000 */
.L_x_7035:
[----:B------:R0:W-:Y:S01]  /*5e40*/  STG.E.U16 desc[UR36][R8.64], R17 ;  /* 0x0000001108007986 */ /* 0x0001e2000c101524 */
[----:B------:R-:W-:Y:S05]  /*5e50*/  BRA `(.L_x_7034) ;  /* 0x0000000c00287947 */ /* 0x000fea0003800000 */
.L_x_7030:
        /* <DEDUP_REMOVED lines=9> */
.L_x_7038:
[----:B------:R-:W0:Y:S02]  /*5ef0*/  I2F.S16 R0, R17 ;  /* 0x0000001100007306 */ /* 0x000e240000101400 */
[----:B0-----:R-:W-:-:S05]  /*5f00*/  F2FP.F16.F32.PACK_AB R0, RZ, R0 ;  /* 0x00000000ff00723e */ /* 0x001fca00000000ff */
[----:B------:R0:W-:Y:S01]  /*5f10*/  STG.E.U16 desc[UR36][R8.64], R0 ;  /* 0x0000000008007986 */ /* 0x0001e2000c101524 */
[----:B------:R-:W-:Y:S05]  /*5f20*/  BRA `(.L_x_7034) ;  /* 0x0000000800f47947 */ /* 0x000fea0003800000 */
.L_x_7037:
        /* <DEDUP_REMOVED lines=10> */
.L_x_7040:
[----:B------:R-:W0:Y:S02]  /*5fd0*/  I2F.S16 R17, R17 ;  /* 0x0000001100117306 */ /* 0x000e240000101400 */
[----:B0-----:R-:W-:-:S04]  /*5fe0*/  F2FP.F16.F32.PACK_AB R3, RZ, R17 ;  /* 0x00000011ff03723e */ /* 0x001fc800000000ff */
[----:B------:R-:W-:-:S05]  /*5ff0*/  PRMT R3, R3, 0x5410, RZ ;  /* 0x0000541003037816 */ /* 0x000fca00000000ff */
[----:B------:R0:W-:Y:S01]  /*6000*/  STG.E desc[UR36][R8.64], R3 ;  /* 0x0000000308007986 */ /* 0x0001e2000c101924 */
[----:B------:R-:W-:Y:S05]  /*6010*/  BRA `(.L_x_7034) ;  /* 0x0000000800b87947 */ /* 0x000fea0003800000 */
.L_x_7039:
[----:B------:R-:W0:Y:S02]  /*6020*/  I2F.F64.S16 R4, R17 ;  /* 0x0000001100047312 */ /* 0x000e240000101c00 */
[----:B0-----:R0:W-:Y:S01]  /*6030*/  STG.E.64 desc[UR36][R8.64], R4 ;  /* 0x0000000408007986 */ /* 0x0011e2000c101b24 */
[----:B------:R-:W-:Y:S05]  /*6040*/  BRA `(.L_x_7034) ;  /* 0x0000000800ac7947 */ /* 0x000fea0003800000 */
.L_x_7029:
        /* <DEDUP_REMOVED lines=13> */
.L_x_7043:
[----:B------:R-:W0:Y:S01]  /*6120*/  I2F.F64.S16 R4, R17 ;  /* 0x0000001100047312 */ /* 0x000e220000101c00 */
[----:B------:R-:W-:-:S05]  /*6130*/  CS2R R6, SRZ ;  /* 0x0000000000067805 */ /* 0x000fca000001ff00 */
[----:B0-----:R0:W-:Y:S01]  /*6140*/  STG.E.128 desc[UR36][R8.64], R4 ;  /* 0x0000000408007986 */ /* 0x0011e2000c101d24 */
[----:B------:R-:W-:Y:S05]  /*6150*/  BRA `(.L_x_7034) ;  /* 0x0000000800687947 */ /* 0x000fea0003800000 */
.L_x_7042:
        /* <DEDUP_REMOVED lines=21> */
.L_x_7047:
[----:B------:R-:W-:Y:S05]  /*62b0*/  BSYNC B0 ;  /* 0x0000000000007941 */ /* 0x000fea0003800000 */
.L_x_7046:
[----:B------:R-:W-:-:S05]  /*62c0*/  LOP3.LUT R5, R0, R5, RZ, 0xfc, !PT ;  /* 0x0000000500057212 */ /* 0x000fca00078efcff */
[----:B------:R0:W-:Y:S01]  /*62d0*/  STG.E.U8 desc[UR36][R8.64], R5 ;  /* 0x0000000508007986 */ /* 0x0001e2000c101124 */
[----:B------:R-:W-:Y:S05]  /*62e0*/  BRA `(.L_x_7034) ;  /* 0x0000000800047947 */ /* 0x000fea0003800000 */
.L_x_7045:
        /* <DEDUP_REMOVED lines=13> */
.L_x_7049:
[----:B------:R-:W-:Y:S01]  /*63c0*/  IMAD.MOV.U32 R0, RZ, RZ, 0x7f ;  /* 0x0000007fff007424 */ /* 0x000fe200078e00ff */
[----:B------:R-:W-:-:S04]  /*63d0*/  ISETP.GT.U32.AND P0, PT, R3, 0x7f800000, PT ;  /* 0x7f8000000300780c */ /* 0x000fc80003f04070 */
[----:B------:R-:W-:-:S09]  /*63e0*/  SEL R0, R0, 0x7c, P0 ;  /* 0x0000007c00007807 */ /* 0x000fd20000000000 */
.L_x_7050:
[----:B------:R-:W-:Y:S05]  /*63f0*/  BSYNC B0 ;  /* 0x0000000000007941 */ /* 0x000fea0003800000 */
.L_x_7048:
[----:B------:R-:W-:-:S04]  /*6400*/  LOP3.LUT R3, R17, 0x80000000, RZ, 0xc0, !PT ;  /* 0x8000000011037812 */ /* 0x000fc800078ec0ff */
[----:B------:R-:W-:-:S04]  /*6410*/  SHF.R.U32.HI R3, RZ, 0x18, R3 ;  /* 0x00000018ff037819 */ /* 0x000fc80000011603 */
[----:B------:R-:W-:-:S05]  /*6420*/  LOP3.LUT R3, R0, R3, RZ, 0xfc, !PT ;  /* 0x0000000300037212 */ /* 0x000fca00078efcff */
[----:B------:R0:W-:Y:S01]  /*6430*/  STG.E.U8 desc[UR36][R8.64], R3 ;  /* 0x0000000308007986 */ /* 0x0001e2000c101124 */
[----:B------:R-:W-:Y:S05]  /*6440*/  BRA `(.L_x_7034) ;  /* 0x0000000400ac7947 */ /* 0x000fea0003800000 */
.L_x_7044:
[----:B------:R-:W0:Y:S02]  /*6450*/  I2F.S16 R0, R17 ;  /* 0x0000001100007306 */ /* 0x000e240000101400 */
[----:B0-----:R-:W-:-:S05]  /*6460*/  F2FP.BF16.F32.PACK_AB R0, RZ, R0 ;  /* 0x00000000ff00723e */ /* 0x001fca00000010ff */
[----:B------:R0:W-:Y:S01]  /*6470*/  STG.E.U16 desc[UR36][R8.64], R0 ;  /* 0x0000000008007986 */ /* 0x0001e2000c101524 */
[----:B------:R-:W-:Y:S05]  /*6480*/  BRA `(.L_x_7034) ;  /* 0x00000004009c7947 */ /* 0x000fea0003800000 */
.L_x_7041:
        /* <DEDUP_REMOVED lines=10> */
.L_x_7053:
        /* <DEDUP_REMOVED lines=17> */
.L_x_7056:
[----:B------:R-:W-:-:S04]  /*6640*/  LOP3.LUT R3, R17, 0x80000000, RZ, 0xc0, !PT ;  /* 0x8000000011037812 */ /* 0x000fc800078ec0ff */
[----:B------:R-:W-:-:S04]  /*6650*/  SHF.R.U32.HI R3, RZ, 0x18, R3 ;  /* 0x00000018ff037819 */ /* 0x000fc80000011603 */
[----:B------:R-:W-:-:S04]  /*6660*/  LOP3.LUT R0, R0, R3, RZ, 0xfc, !PT ;  /* 0x0000000300007212 */ /* 0x000fc800078efcff */
[----:B------:R-:W-:-:S07]  /*6670*/  PRMT R4, R0, 0x7610, R4 ;  /* 0x0000761000047816 */ /* 0x000fce0000000004 */
.L_x_7055:
[----:B------:R-:W-:Y:S05]  /*6680*/  BSYNC B0 ;  /* 0x0000000000007941 */ /* 0x000fea0003800000 */
.L_x_7054:
[----:B------:R0:W-:Y:S01]  /*6690*/  STG.E.U8 desc[UR36][R8.64], R4 ;  /* 0x0000000408007986 */ /* 0x0001e2000c101124 */
[----:B------:R-:W-:Y:S05]  /*66a0*/  BRA `(.L_x_7034) ;  /* 0x0000000400147947 */ /* 0x000fea0003800000 */
.L_x_7052:
        /* <DEDUP_REMOVED lines=17> */
.L_x_7059:
[----:B------:R-:W-:-:S04]  /*67c0*/  LOP3.LUT R3, R17, 0x80000000, RZ, 0xc0, !PT ;  /* 0x8000000011037812 */ /* 0x000fc800078ec0ff */
[----:B------:R-:W-:-:S04]  /*67d0*/  SHF.R.U32.HI R3, RZ, 0x18, R3 ;  /* 0x00000018ff037819 */ /* 0x000fc80000011603 */
[----:B------:R-:W-:-:S04]  /*67e0*/  LOP3.LUT R0, R0, R3, RZ, 0xfc, !PT ;  /* 0x0000000300007212 */ /* 0x000fc800078efcff */
[----:B------:R-:W-:-:S07]  /*67f0*/  PRMT R4, R0, 0x7610, R4 ;  /* 0x0000761000047816 */ /* 0x000fce0000000004 */
.L_x_7058:
[----:B------:R-:W-:Y:S05]  /*6800*/  BSYNC B0 ;  /* 0x0000000000007941 */ /* 0x000fea0003800000 */
.L_x_7057:
[----:B------:R0:W-:Y:S01]  /*6810*/  STG.E.U8 desc[UR36][R8.64], R4 ;  /* 0x0000000408007986 */ /* 0x0001e2000c101124 */
[----:B------:R-:W-:Y:S05]  /*6820*/  BRA `(.L_x_7034) ;  /* 0x0000000000b47947 */ /* 0x000fea0003800000 */
.L_x_7051:
        /* <DEDUP_REMOVED lines=22> */
.L_x_7033:
        /* <DEDUP_REMOVED lines=16> */
.L_x_7062:
[----:B------:R-:W-:Y:S05]  /*6a90*/  BRA `(.L_x_7034) ;  /* 0x0000000000187947 */ /* 0x000fea0003800000 */
.L_x_7061:
[----:B------:R-:W-:-:S04]  /*6aa0*/  PRMT R4, R17, 0x9910, RZ ;  /* 0x0000991011047816 */ /* 0x000fc800000000ff */
[----:B------:R-:W-:-:S05]  /*6ab0*/  SHF.R.S32.HI R5, RZ, 0x1f, R4 ;  /* 0x0000001fff057819 */ /* 0x000fca0000011404 */
[----:B------:R0:W-:Y:S01]  /*6ac0*/  STG.E.64 desc[UR36][R8.64], R4 ;  /* 0x0000000408007986 */ /* 0x0001e2000c101b24 */
[----:B------:R-:W-:Y:S05]  /*6ad0*/  BRA `(.L_x_7034) ;  /* 0x0000000000087947 */ /* 0x000fea0003800000 */
.L_x_7060:
[----:B------:R-:W-:-:S05]  /*6ae0*/  PRMT R3, R17, 0x9910, RZ ;  /* 0x0000991011037816 */ /* 0x000fca00000000ff */
[----:B------:R0:W-:Y:S02]  /*6af0*/  STG.E desc[UR36][R8.64], R3 ;  /* 0x0000000308007986 */ /* 0x0001e4000c101924 */
.L_x_7034:
[----:B------:R-:W-:-:S07]  /*6b00*/  VIADD R2, R2, 0x80 ;  /* 0x0000008002027836 */ /* 0x000fce0000000000 */
.L_x_6994:
[----:B------:R-:W-:Y:S05]  /*6b10*/  BSYNC B6 ;  /* 0x0000000000067941 */ /* 0x000fea0003800000 */
.L_x_6993:
        /* <DEDUP_REMOVED lines=21> */
.L_x_7066:
[----:B------:R-:W-:Y:S01]  /*6c70*/  STG.E.U8 desc[UR36][R2.64], R16 ;  /* 0x0000001002007986 */ /* 0x000fe2000c101124 */
[----:B------:R-:W-:Y:S05]  /*6c80*/  EXIT ;  /* 0x000000000000794d */ /* 0x000fea0003800000 */
.L_x_7065:
        /* <DEDUP_REMOVED lines=10> */
.L_x_7069:
[----:B------:R-:W-:-:S05]  /*6d30*/  PRMT R5, R16, 0x9910, RZ ;  /* 0x0000991010057816 */ /* 0x000fca00000000ff */
[----:B------:R-:W-:Y:S01]  /*6d40*/  STG.E desc[UR36][R2.64], R5 ;  /* 0x0000000502007986 */ /* 0x000fe2000c101924 */
[----:B------:R-:W-:Y:S05]  /*6d50*/  EXIT ;  /* 0x000000000000794d */ /* 0x000fea0003800000 */
.L_x_7068:
[----:B------:R-:W-:Y:S01]  /*6d60*/  STG.E.U16 desc[UR36][R2.64], R16 ;  /* 0x0000001002007986 */ /* 0x000fe2000c101524 */
[----:B------:R-:W-:Y:S05]  /*6d70*/  EXIT ;  /* 0x000000000000794d */ /* 0x000fea0003800000 */
.L_x_7064:
        /* <DEDUP_REMOVED lines=9> */
.L_x_7071:
[----:B------:R-:W0:Y:S02]  /*6e10*/  I2F.S16 R0, R16 ;  /* 0x0000001000007306 */ /* 0x000e240000101400 */
[----:B0-----:R-:W-:-:S05]  /*6e20*/  F2FP.F16.F32.PACK_AB R0, RZ, R0 ;  /* 0x00000000ff00723e */ /* 0x001fca00000000ff */
[----:B------:R-:W-:Y:S01]  /*6e30*/  STG.E.U16 desc[UR36][R2.64], R0 ;  /* 0x0000000002007986 */ /* 0x000fe2000c101524 */
[----:B------:R-:W-:Y:S05]  /*6e40*/  EXIT ;  /* 0x000000000000794d */ /* 0x000fea0003800000 */
.L_x_7070:
        /* <DEDUP_REMOVED lines=10> */
.L_x_7073:
[----:B------:R-:W0:Y:S02]  /*6ef0*/  I2F.S16 R16, R16 ;  /* 0x0000001000107306 */ /* 0x000e240000101400 */
[----:B0-----:R-:W-:-:S04]  /*6f00*/  F2FP.F16.F32.PACK_AB R5, RZ, R16 ;  /* 0x00000010ff05723e */ /* 0x001fc800000000ff */
[----:B------:R-:W-:-:S05]  /*6f10*/  PRMT R5, R5, 0x5410, RZ ;  /* 0x0000541005057816 */ /* 0x000fca00000000ff */
[----:B------:R-:W-:Y:S01]  /*6f20*/  STG.E desc[UR36][R2.64], R5 ;  /* 0x0000000502007986 */ /* 0x000fe2000c101924 */
[----:B------:R-:W-:Y:S05]  /*6f30*/  EXIT ;  /* 0x000000000000794d */ /* 0x000fea0003800000 */
.L_x_7072:
[----:B------:R-:W0:Y:S02]  /*6f40*/  I2F.F64.S16 R16, R16 ;  /* 0x0000001000107312 */ /* 0x000e240000101c00 */
[----:B0-----:R-:W-:Y:S01]  /*6f50*/  STG.E.64 desc[UR36][R2.64], R16 ;  /* 0x0000001002007986 */ /* 0x001fe2000c101b24 */
[----:B------:R-:W-:Y:S05]  /*6f60*/  EXIT ;  /* 0x000000000000794d */ /* 0x000fea0003800000 */
.L_x_7063:
        /* <DEDUP_REMOVED lines=13> */
.L_x_7076:
[----:B------:R-:W0:Y:S01]  /*7040*/  I2F.F64.S16 R16, R16 ;  /* 0x0000001000107312 */ /* 0x000e220000101c00 */
[----:B------:R-:W-:-:S05]  /*7050*/  CS2R R18, SRZ ;  /* 0x0000000000127805 */ /* 0x000fca000001ff00 */
[----:B0-----:R-:W-:Y:S01]  /*7060*/  STG.E.128 desc[UR36][R2.64], R16 ;  /* 0x0000001002007986 */ /* 0x001fe2000c101d24 */
[----:B------:R-:W-:Y:S05]  /*7070*/  EXIT ;  /* 0x000000000000794d */ /* 0x000fea0003800000 */
.L_x_7075:
        /* <DEDUP_REMOVED lines=21> */
.L_x_7080:
[----:B------:R-:W-:Y:S05]  /*71d0*/  BSYNC B0 ;  /* 0x0000000000007941 */ /* 0x000fea0003800000 */
.L_x_7079:
[----:B------:R-:W-:-:S05]  /*71e0*/  LOP3.LUT R5, R0, R5, RZ, 0xfc, !PT ;  /* 0x0000000500057212 */ /* 0x000fca00078efcff */
[----:B------:R-:W-:Y:S01]  /*71f0*/  STG.E.U8 desc[UR36][R2.64], R5 ;  /* 0x0000000502007986 */ /* 0x000fe2000c101124 */
[----:B------:R-:W-:Y:S05]  /*7200*/  EXIT ;  /* 0x000000000000794d */ /* 0x000fea0003800000 */
.L_x_7078:
        /* <DEDUP_REMOVED lines=13> */
.L_x_7082:
[----:B------:R-:W-:Y:S01]  /*72e0*/  IMAD.MOV.U32 R0, RZ, RZ, 0x7f ;  /* 0x0000007fff007424 */ /* 0x000fe200078e00ff */
[----:B------:R-:W-:-:S04]  /*72f0*/  ISETP.GT.U32.AND P0, PT, R4, 0x7f800000, PT ;  /* 0x7f8000000400780c */ /* 0x000fc80003f04070 */
[----:B------:R-:W-:-:S09]  /*7300*/  SEL R0, R0, 0x7c, P0 ;  /* 0x0000007c00007807 */ /* 0x000fd20000000000 */
.L_x_7083:
[----:B------:R-:W-:Y:S05]  /*7310*/  BSYNC B0 ;  /* 0x0000000000007941 */ /* 0x000fea0003800000 */
.L_x_7081:
[----:B------:R-:W-:-:S04]  /*7320*/  LOP3.LUT R4, R5, 0x80000000, RZ, 0xc0, !PT ;  /* 0x8000000005047812 */ /* 0x000fc800078ec0ff */
[----:B------:R-:W-:-:S04]  /*7330*/  SHF.R.U32.HI R5, RZ, 0x18, R4 ;  /* 0x00000018ff057819 */ /* 0x000fc80000011604 */
[----:B------:R-:W-:-:S05]  /*7340*/  LOP3.LUT R5, R0, R5, RZ, 0xfc, !PT ;  /* 0x0000000500057212 */ /* 0x000fca00078efcff */
[----:B------:R-:W-:Y:S01]  /*7350*/  STG.E.U8 desc[UR36][R2.64], R5 ;  /* 0x0000000502007986 */ /* 0x000fe2000c101124 */
[----:B------:R-:W-:Y:S05]  /*7360*/  EXIT ;  /* 0x000000000000794d */ /* 0x000fea0003800000 */
.L_x_7077:
[----:B------:R-:W0:Y:S02]  /*7370*/  I2F.S16 R0, R16 ;  /* 0x0000001000007306 */ /* 0x000e240000101400 */
[----:B0-----:R-:W-:-:S05]  /*7380*/  F2FP.BF16.F32.PACK_AB R0, RZ, R0 ;  /* 0x00000000ff00723e */ /* 0x001fca00000010ff */
[----:B------:R-:W-:Y:S01]  /*7390*/  STG.E.U16 desc[UR36][R2.64], R0 ;  /* 0x0000000002007986 */ /* 0x000fe2000c101524 */
[----:B------:R-:W-:Y:S05]  /*73a0*/  EXIT ;  /* 0x000000000000794d */ /* 0x000fea0003800000 */
.L_x_7074:
        /* <DEDUP_REMOVED lines=10> */
.L_x_7086:
        /* <DEDUP_REMOVED lines=17> */
.L_x_7089:
[----:B------:R-:W-:-:S04]  /*7560*/  LOP3.LUT R0, R7, 0x80000000, RZ, 0xc0, !PT ;  /* 0x8000000007007812 */ /* 0x000fc800078ec0ff */
[----:B------:R-:W-:-:S04]  /*7570*/  SHF.R.U32.HI R5, RZ, 0x18, R0 ;  /* 0x00000018ff057819 */ /* 0x000fc80000011600 */
[----:B------:R-:W-:-:S04]  /*7580*/  LOP3.LUT R4, R4, R5, RZ, 0xfc, !PT ;  /* 0x0000000504047212 */ /* 0x000fc800078efcff */
[----:B------:R-:W-:-:S07]  /*7590*/  PRMT R0, R4, 0x7610, R0 ;  /* 0x0000761004007816 */ /* 0x000fce0000000000 */
.L_x_7088:
[----:B------:R-:W-:Y:S05]  /*75a0*/  BSYNC B0 ;  /* 0x0000000000007941 */ /* 0x000fea0003800000 */
.L_x_7087:
[----:B------:R-:W-:Y:S01]  /*75b0*/  STG.E.U8 desc[UR36][R2.64], R0 ;  /* 0x0000000002007986 */ /* 0x000fe2000c101124 */
[----:B------:R-:W-:Y:S05]  /*75c0*/  EXIT ;  /* 0x000000000000794d */ /* 0x000fea0003800000 */
.L_x_7085:
        /* <DEDUP_REMOVED lines=17> */
.L_x_7092:
[----:B------:R-:W-:-:S04]  /*76e0*/  LOP3.LUT R0, R7, 0x80000000, RZ, 0xc0, !PT ;  /* 0x8000000007007812 */ /* 0x000fc800078ec0ff */
[----:B------:R-:W-:-:S04]  /*76f0*/  SHF.R.U32.HI R5, RZ, 0x18, R0 ;  /* 0x00000018ff057819 */ /* 0x000fc80000011600 */
[----:B------:R-:W-:-:S04]  /*7700*/  LOP3.LUT R4, R4, R5, RZ, 0xfc, !PT ;  /* 0x0000000504047212 */ /* 0x000fc800078efcff */
[----:B------:R-:W-:-:S07]  /*7710*/  PRMT R0, R4, 0x7610, R0 ;  /* 0x0000761004007816 */ /* 0x000fce0000000000 */
.L_x_7091:
[----:B------:R-:W-:Y:S05]  /*7720*/  BSYNC B0 ;  /* 0x0000000000007941 */ /* 0x000fea0003800000 */
.L_x_7090:
[----:B------:R-:W-:Y:S01]  /*7730*/  STG.E.U8 desc[UR36][R2.64], R0 ;  /* 0x0000000002007986 */ /* 0x000fe2000c101124 */
[----:B------:R-:W-:Y:S05]  /*7740*/  EXIT ;  /* 0x000000000000794d */ /* 0x000fea0003800000 */
.L_x_7084:
        /* <DEDUP_REMOVED lines=22> */
.L_x_7067:
        /* <DEDUP_REMOVED lines=16> */
.L_x_7095:
[----:B------:R-:W-:Y:S05]  /*79b0*/  EXIT ;  /* 0x000000000000794d */ /* 0x000fea0003800000 */
.L_x_7094:
[----:B------:R-:W-:-:S04]  /*79c0*/  PRMT R4, R16, 0x9910, RZ ;  /* 0x0000991010047816 */ /* 0x000fc800000000ff */
[----:B------:R-:W-:-:S05]  /*79d0*/  SHF.R.S32.HI R5, RZ, 0x1f, R4 ;  /* 0x0000001fff057819 */ /* 0x000fca0000011404 */
[----:B------:R-:W-:Y:S01]  /*79e0*/  STG.E.64 desc[UR36][R2.64], R4 ;  /* 0x0000000402007986 */ /* 0x000fe2000c101b24 */
[----:B------:R-:W-:Y:S05]  /*79f0*/  EXIT ;  /* 0x000000000000794d */ /* 0x000fea0003800000 */
.L_x_7093:
[----:B------:R-:W-:-:S05]  /*7a00*/  PRMT R5, R16, 0x9910, RZ ;  /* 0x0000991010057816 */ /* 0x000fca00000000ff */
[----:B------:R-:W-:Y:S01]  /*7a10*/  STG.E desc[UR36][R2.64], R5 ;  /* 0x0000000502007986 */ /* 0x000fe2000c101924 */
[----:B------:R-:W-:Y:S05]  /*7a20*/  EXIT ;  /* 0x000000000000794d */ /* 0x000fea0003800000 */
.L_x_7096:
        /* <DEDUP_REMOVED lines=13> */
.L_x_36187:


//--------------------- .text._ZN2at6native18elementwise_kernelILi128ELi4EZNS0_22gpu_kernel_impl_nocastIZZZNS0_21clamp_max_kernel_cudaERNS_18TensorIteratorBaseERKN3c106ScalarEENKUlvE_clEvENKUlvE3_clEvEUlsE_EEvS4_RKT_EUliE_EEviT1_ --------------------------
	.section	.text._ZN2at6native18elementwise_kernelILi128ELi4EZNS0_22gpu_kernel_impl_nocastIZZZNS0_21clamp_max_kernel_cudaERNS_18TensorIteratorBaseERKN3c106ScalarEENKUlvE_clEvENKUlvE3_clEvEUlsE_EEvS4_RKT_EUliE_EEviT1_,"ax",@progbits
	.align	128
        .global         _ZN2at6native18elementwise_kernelILi128ELi4EZNS0_22gpu_kernel_impl_nocastIZZZNS0_21clamp_max_kernel_cudaERNS_18TensorIteratorBaseERKN3c106ScalarEENKUlvE_clEvENKUlvE3_clEvEUlsE_EEvS4_RKT_EUliE_EEviT1_
        .type           _ZN2at6native18elementwise_kernelILi128ELi4EZNS0_22gpu_kernel_impl_nocastIZZZNS0_21clamp_max_kernel_cudaERNS_18TensorIteratorBaseERKN3c106ScalarEENKUlvE_clEvENKUlvE3_clEvEUlsE_EEvS4_RKT_EUliE_EEviT1_,@function
        .size           _ZN2at6native18elementwise_kernelILi128ELi4EZNS0_22gpu_kernel_impl_nocastIZZZNS0_21clamp_max_kernel_cudaERNS_18TensorIteratorBaseERKN3c106ScalarEENKUlvE_clEvENKUlvE3_clEvEUlsE_EEvS4_RKT_EUliE_EEviT1_,(.L_x_36188 - _ZN2at6native18elementwise_kernelILi128ELi4EZNS0_22gpu_kernel_impl_nocastIZZZNS0_21clamp_max_kernel_cudaERNS_18TensorIteratorBaseERKN3c106ScalarEENKUlvE_clEvENKUlvE3_clEvEUlsE_EEvS4_RKT_EUliE_EEviT1_)
        .other          _ZN2at6native18elementwise_kernelILi128ELi4EZNS0_22gpu_kernel_impl_nocastIZZZNS0_21clamp_max_kernel_cudaERNS_18TensorIteratorBaseERKN3c106ScalarEENKUlvE_clEvENKUlvE3_clEvEUlsE_EEvS4_RKT_EUliE_EEviT1_,@"STO_CUDA_ENTRY STV_DEFAULT"
_ZN2at6native18elementwise_kernelILi128ELi4EZNS0_22gpu_kernel_impl_nocastIZZZNS0_21clamp_max_kernel_cudaERNS_18TensorIteratorBaseERKN3c106ScalarEENKUlvE_clEvENKUlvE3_clEvEUlsE_EEvS4_RKT_EUliE_EEviT1_:
.text._ZN2at6native18elementwise_kernelILi128ELi4EZNS0_22gpu_kernel_impl_nocastIZZZNS0_21clamp_max_kernel_cudaERNS_18TensorIteratorBaseERKN3c106ScalarEENKUlvE_clEvENKUlvE3_clEvEUlsE_EEvS4_RKT_EUliE_EEviT1_:
        /* <DEDUP_REMOVED lines=311> */
.L_x_7099:
[----:B------:R-:W-:Y:S01]  /*1370*/  ULDC.64 UR8, c[0x0][0x418] ;  /* 0x0001060000087ab9 */ /* 0x000fe20000000a00 */
[----:B------:R-:W-:Y:S01]  /*1380*/  ULDC.U16 UR4, c[0x0][0x420] ;  /* 0x0001080000047ab9 */ /* 0x000fe20000000400 */
[----:B------:R-:W-:-:S04]  /*1390*/  IADD3 R4, P0, R2, UR8, RZ ;  /* 0x0000000802047c10 */ /* 0x000fc8000ff1e0ff */
[----:B------:R-:W-:Y:S01]  /*13a0*/  IADD3.X R5, RZ, UR9, RZ, P0, !PT ;  /* 0x00000009ff057c10 */ /* 0x000fe200087fe4ff */
[----:B------:R-:W-:Y:S01]  /*13b0*/  UPRMT UR4, UR4, 0x9910, URZ ;  /* 0x0000991004047896 */ /* 0x000fe2000800003f */
[----:B------:R-:W-:-:S03]  /*13c0*/  ULDC.64 UR8, c[0x0][0x410] ;  /* 0x0001040000087ab9 */ /* 0x000fc60000000a00 */
[----:B------:R-:W2:Y:S01]  /*13d0*/  LDG.E.S16 R4, desc[UR6][R4.64] ;  /* 0x0000000604047981 */ /* 0x000ea2000c1e1700 */
[----:B------:R-:W-:Y:S02]  /*13e0*/  IADD3 R2, P0, R3, UR8, RZ ;  /* 0x0000000803027c10 */ /* 0x000fe4000ff1e0ff */
[----:B------:R-:W-:Y:S02]  /*13f0*/  IADD3 R0, R0, 0x80, RZ ;  /* 0x0000008000007810 */ /* 0x000fe40007ffe0ff */
[----:B------:R-:W-:Y:S02]  /*1400*/  IADD3.X R3, RZ, UR9, RZ, P0, !PT ;  /* 0x00000009ff037c10 */ /* 0x000fe400087fe4ff */
[----:B--2---:R-:W-:-:S05]  /*1410*/  VIMNMX R7, R4, UR4, PT ;  /* 0x0000000404077c48 */ /* 0x004fca000bfe0100 */
[----:B------:R0:W-:Y:S02]  /*1420*/  STG.E.U16 desc[UR6][R2.64], R7 ;  /* 0x0000000702007986 */ /* 0x0001e4000c101506 */
.L_x_7098:
[----:B------:R-:W-:Y:S05]  /*1430*/  BSYNC B0 ;  /* 0x0000000000007941 */ /* 0x000fea0003800000 */
.L_x_7097:
        /* <DEDUP_REMOVED lines=305> */
.L_x_7102:
        /* <DEDUP_REMOVED lines=10> */
[----:B------:R-:W-:Y:S02]  /*27f0*/  ISETP.GE.AND P0, PT, R0, UR5, PT ;  /* 0x0000000500007c0c */ /* 0x000fe4000bf06270 */
[----:B--2---:R-:W-:-:S05]  /*2800*/  VIMNMX R7, R4, UR4, PT ;  /* 0x0000000404077c48 */ /* 0x004fca000bfe0100 */
[----:B------:R1:W-:Y:S06]  /*2810*/  STG.E.U16 desc[UR6][R2.64], R7 ;  /* 0x0000000702007986 */ /* 0x0003ec000c101506 */
        /* <DEDUP_REMOVED lines=303> */
.L_x_7103:
        /* <DEDUP_REMOVED lines=12> */
.L_x_7101:
[----:B------:R-:W-:Y:S05]  /*3bd0*/  BSYNC B0 ;  /* 0x0000000000007941 */ /* 0x000fea0003800000 */
.L_x_7100:
        /* <DEDUP_REMOVED lines=304> */
.L_x_7104:
[----:B------:R-:W-:Y:S01]  /*4ee0*/  ULDC.64 UR4, c[0x0][0x418] ;  /* 0x0001060000047ab9 */ /* 0x000fe20000000a00 */
[----:B------:R-:W-:Y:S01]  /*4ef0*/  ULDC.64 UR8, c[0x0][0x410] ;  /* 0x0001040000087ab9 */ /* 0x000fe20000000a00 */
[----:B------:R-:W-:Y:S01]  /*4f00*/  IADD3 R4, P0, R2, UR4, RZ ;  /* 0x0000000402047c10 */ /* 0x000fe2000ff1e0ff */
[----:B------:R-:W-:-:S03]  /*4f10*/  ULDC.U16 UR4, c[0x0][0x420] ;  /* 0x0001080000047ab9 */ /* 0x000fc60000000400 */
[----:B------:R-:W-:-:S05]  /*4f20*/  IADD3.X R5, RZ, UR5, RZ, P0, !PT ;  /* 0x00000005ff057c10 */ /* 0x000fca00087fe4ff */
[----:B------:R-:W2:Y:S01]  /*4f30*/  LDG.E.S16 R4, desc[UR6][R4.64] ;  /* 0x0000000604047981 */ /* 0x000ea2000c1e1700 */
[----:B------:R-:W-:Y:S01]  /*4f40*/  UPRMT UR4, UR4, 0x9910, URZ ;  /* 0x0000991004047896 */ /* 0x000fe2000800003f */
[----:B------:R-:W-:-:S04]  /*4f50*/  IADD3 R2, P0, R3, UR8, RZ ;  /* 0x0000000803027c10 */ /* 0x000fc8000ff1e0ff */
[----:B------:R-:W-:Y:S02]  /*4f60*/  IADD3.X R3, RZ, UR9, RZ, P0, !PT ;  /* 0x00000009ff037c10 */ /* 0x000fe400087fe4ff */
[----:B--2---:R-:W-:-:S05]  /*4f70*/  VIMNMX R7, R4, UR4, PT ;  /* 0x0000000404077c48 */ /* 0x004fca000bfe0100 */
[----:B------:R-:W-:Y:S01]  /*4f80*/  STG.E.U16 desc[UR6][R2.64], R7 ;  /* 0x0000000702007986 */ /* 0x000fe2000c101506 */
[----:B------:R-:W-:Y:S05]  /*4f90*/  EXIT ;  /* 0x000000000000794d */ /* 0x000fea0003800000 */
.L_x_7105:
        /* <DEDUP_REMOVED lines=14> */
.L_x_36188:


//--------------------- .text._ZN2at6native27unrolled_elementwise_kernelIZZZNS0_21clamp_max_kernel_cudaERNS_18TensorIteratorBaseERKN3c106ScalarEENKUlvE_clEvENKUlvE3_clEvEUlsE_St5arrayIPcLm2EELi4E23TrivialOffsetCalculatorILi1EjESF_NS0_6memory15LoadWithoutCastENSG_16StoreWithoutCastEEEviT_T0_T2_T3_T4_T5_ --------------------------
	.section	.text._ZN2at6native27unrolled_elementwise_kernelIZZZNS0_21clamp_max_kernel_cudaERNS_18TensorIteratorBaseERKN3c106ScalarEENKUlvE_clEvENKUlvE3_clEvEUlsE_St5arrayIPcLm2EELi4E23TrivialOffsetCalculatorILi1EjESF_NS0_6memory15LoadWithoutCastENSG_16StoreWithoutCastEEEviT_T0_T2_T3_T4_T5_,"ax",@progbits
	.align	128
        .global         _ZN2at6native27unrolled_elementwise_kernelIZZZNS0_21clamp_max_kernel_cudaERNS_18TensorIteratorBaseERKN3c106ScalarEENKUlvE_clEvENKUlvE3_clEvEUlsE_St5arrayIPcLm2EELi4E23TrivialOffsetCalculatorILi1EjESF_NS0_6memory15LoadWithoutCastENSG_16StoreWithoutCastEEEviT_T0_T2_T3_T4_T5_
        .type           _ZN2at6native27unrolled_elementwise_kernelIZZZNS0_21clamp_max_kernel_cudaERNS_18TensorIteratorBaseERKN3c106ScalarEENKUlvE_clEvENKUlvE3_clEvEUlsE_St5arrayIPcLm2EELi4E23TrivialOffsetCalculatorILi1EjESF_NS0_6memory15LoadWithoutCastENSG_16StoreWithoutCastEEEviT_T0_T2_T3_T4_T5_,@function
        .size           _ZN2at6native27unrolled_elementwise_kernelIZZZNS0_21clamp_max_kernel_cudaERNS_18TensorIteratorBaseERKN3c106ScalarEENKUlvE_clEvENKUlvE3_clEvEUlsE_St5arrayIPcLm2EELi4E23TrivialOffsetCalculatorILi1EjESF_NS0_6memory15LoadWithoutCastENSG_16StoreWithoutCastEEEviT_T0_T2_T3_T4_T5_,(.L_x_36189 - _ZN2at6native27unrolled_elementwise_kernelIZZZNS0_21clamp_max_kernel_cudaERNS_18TensorIteratorBaseERKN3c106ScalarEENKUlvE_clEvENKUlvE3_clEvEUlsE_St5arrayIPcLm2EELi4E23TrivialOffsetCalculatorILi1EjESF_NS0_6memory15LoadWithoutCastENSG_16StoreWithoutCastEEEviT_T0_T2_T3_T4_T5_)
        .other          _ZN2at6native27unrolled_elementwise_kernelIZZZNS0_21clamp_max_kernel_cudaERNS_18TensorIteratorBaseERKN3c106ScalarEENKUlvE_clEvENKUlvE3_clEvEUlsE_St5arrayIPcLm2EELi4E23TrivialOffsetCalculatorILi1EjESF_NS0_6memory15LoadWithoutCastENSG_16StoreWithoutCastEEEviT_T0_T2_T3_T4_T5_,@"STO_CUDA_ENTRY STV_DEFAULT"
_ZN2at6native27unrolled_elementwise_kernelIZZZNS0_21clamp_max_kernel_cudaERNS_18TensorIteratorBaseERKN3c106ScalarEENKUlvE_clEvENKUlvE3_clEvEUlsE_St5arrayIPcLm2EELi4E23TrivialOffsetCalculatorILi1EjESF_NS0_6memory15LoadWithoutCastENSG_16StoreWithoutCastEEEviT_T0_T2_T3_T4_T5_:
.text._ZN2at6native27unrolled_elementwise_kernelIZZZNS0_21clamp_max_kernel_cudaERNS_18TensorIteratorBaseERKN3c106ScalarEENKUlvE_clEvENKUlvE3_clEvEUlsE_St5arrayIPcLm2EELi4E23TrivialOffsetCalculatorILi1EjESF_NS0_6memory15LoadWithoutCastENSG_16StoreWithoutCastEEEviT_T0_T2_T3_T4_T5_:
[----:B------:R-:W-:Y:S01]  /*0000*/  LDC R1, c[0x0][0x28] ;  /* 0x00000a00ff017b82 */ /* 0x000fe20000000800 */
[----:B------:R-:W0:Y:S07]  /*0010*/  S2R R0, SR_CTAID.X ;  /* 0x0000000000007919 */ /* 0x000e2e0000002500 */
[----:B------:R-:W0:Y:S01]  /*0020*/  LDC R3, c[0x0][0x210] ;  /* 0x00008400ff037b82 */ /* 0x000e220000000800 */
[----:B------:R-:W-:Y:S01]  /*0030*/  ULDC.64 UR6, c[0x0][0x208] ;  /* 0x0000820000067ab9 */ /* 0x000fe20000000a00 */
[----:B------:R-:W1:Y:S01]  /*0040*/  S2R R7, SR_TID.X ;  /* 0x0000000000077919 */ /* 0x000e620000002100 */
[----:B------:R-:W-:Y:S01]  /*0050*/  IMAD.MOV.U32 R18, RZ, RZ, RZ ;  /* 0x000000ffff127224 */ /* 0x000fe200078e00ff */
[----:B------:R-:W-:Y:S01]  /*0060*/  ULDC.U16 UR4, c[0x0][0x218] ;  /* 0x0000860000047ab9 */ /* 0x000fe20000000400 */
[----:B0-----:R-:W-:-:S02]  /*0070*/  IMAD R2, R0, -0x200, R3 ;  /* 0xfffffe0000027824 */ /* 0x001fc400078e0203 */
[----:B-1----:R-:W-:-:S03]  /*0080*/  IMAD.MOV.U32 R15, RZ, RZ, R7 ;  /* 0x000000ffff0f7224 */ /* 0x002fc600078e0007 */
[----:B------:R-:W-:-:S13]  /*0090*/  ISETP.GE.AND P0, PT, R7, R2, PT ;  /* 0x000000020700720c */ /* 0x000fda0003f06270 */
[----:B------:R-:W-:Y:S01]  /*00a0*/  @!P0 IMAD R3, R0, 0x200, R15 ;  /* 0x0000020000038824 */ /* 0x000fe200078e020f */
[----:B------:R-:W-:Y:S01]  /*00b0*/  @!P0 IADD3 R15, R15, 0x80, RZ ;  /* 0x000000800f0f8810 */ /* 0x000fe20007ffe0ff */
[----:B------:R-:W0:Y:S03]  /*00c0*/  @!P0 LDC.64 R10, c[0x0][0x230] ;  /* 0x00008c00ff0a8b82 */ /* 0x000e260000000a00 */
[----:B------:R-:W-:-:S13]  /*00d0*/  ISETP.GE.AND P1, PT, R15, R2, PT ;  /* 0x000000020f00720c */ /* 0x000fda0003f26270 */
[----:B------:R-:W-:Y:S01]  /*00e0*/  @!P1 IMAD R19, R0, 0x200, R15 ;  /* 0x0000020000139824 */ /* 0x000fe200078e020f */
[----:B------:R-:W-:Y:S01]  /*00f0*/  @!P1 IADD3 R15, R15, 0x80, RZ ;  /* 0x000000800f0f9810 */ /* 0x000fe20007ffe0ff */
[----:B------:R-:W1:Y:S03]  /*0100*/  @!P1 LDC.64 R12, c[0x0][0x230] ;  /* 0x00008c00ff0c9b82 */ /* 0x000e660000000a00 */
[----:B------:R-:W-:Y:S01]  /*0110*/  ISETP.GE.AND P3, PT, R15, R2, PT ;  /* 0x000000020f00720c */ /* 0x000fe20003f66270 */
[----:B0-----:R-:W-:-:S04]  /*0120*/  @!P0 IMAD.WIDE.U32 R10, R3, 0x2, R10 ;  /* 0x00000002030a8825 */ /* 0x001fc800078e000a */
[----:B------:R-:W-:-:S08]  /*0130*/  IMAD.MOV.U32 R3, RZ, RZ, RZ ;  /* 0x000000ffff037224 */ /* 0x000fd000078e00ff */
[----:B------:R-:W-:Y:S01]  /*0140*/  @!P3 IMAD R21, R0, 0x200, R15 ;  /* 0x000002000015b824 */ /* 0x000fe200078e020f */
[----:B------:R-:W-:Y:S01]  /*0150*/  @!P3 IADD3 R15, R15, 0x80, RZ ;  /* 0x000000800f0fb810 */ /* 0x000fe20007ffe0ff */
[----:B------:R-:W0:Y:S01]  /*0160*/  @!P3 LDC.64 R8, c[0x0][0x230] ;  /* 0x00008c00ff08bb82 */ /* 0x000e220000000a00 */
[----:B------:R2:W3:Y:S02]  /*0170*/  @!P0 LDG.E.S16 R3, desc[UR6][R10.64] ;  /* 0x000000060a038981 */ /* 0x0004e4000c1e1700 */
[----:B------:R-:W-:-:S13]  /*0180*/  ISETP.GE.AND P2, PT, R15, R2, PT ;  /* 0x000000020f00720c */ /* 0x000fda0003f46270 */
[----:B------:R-:W4:Y:S01]  /*0190*/  @!P2 LDC.64 R4, c[0x0][0x230] ;  /* 0x00008c00ff04ab82 */ /* 0x000f220000000a00 */
[----:B------:R-:W-:Y:S01]  /*01a0*/  @!P2 LEA R17, R0, R15, 0x9 ;  /* 0x0000000f0011a211 */ /* 0x000fe200078e48ff */
[----:B-1----:R-:W-:-:S04]  /*01b0*/  @!P1 IMAD.WIDE.U32 R12, R19, 0x2, R12 ;  /* 0x00000002130c9825 */ /* 0x002fc800078e000c */
[----:B0-----:R-:W-:Y:S02]  /*01c0*/  @!P3 IMAD.WIDE.U32 R14, R21, 0x2, R8 ;  /* 0x00000002150eb825 */ /* 0x001fe400078e0008 */
[----:B------:R-:W0:Y:S03]  /*01d0*/  @!P0 LDC.64 R8, c[0x0][0x228] ;  /* 0x00008a00ff088b82 */ /* 0x000e260000000a00 */
[----:B------:R-:W5:Y:S01]  /*01e0*/  @!P3 LDG.E.S16 R18, desc[UR6][R14.64] ;  /* 0x000000060e12b981 */ /* 0x000f62000c1e1700 */
[----:B----4-:R-:W-:Y:S01]  /*01f0*/  @!P2 IMAD.WIDE.U32 R4, R17, 0x2, R4 ;  /* 0x000000021104a825 */ /* 0x010fe200078e0004 */
[----:B------:R-:W-:-:S06]  /*0200*/  CS2R R16, SRZ ;  /* 0x0000000000107805 */ /* 0x000fcc000001ff00 */
[----:B------:R5:W4:Y:S04]  /*0210*/  @!P1 LDG.E.S16 R16, desc[UR6][R12.64] ;  /* 0x000000060c109981 */ /* 0x000b28000c1e1700 */
[----:B------:R-:W4:Y:S01]  /*0220*/  @!P2 LDG.E.S16 R17, desc[UR6][R4.64] ;  /* 0x000000060411a981 */ /* 0x000f22000c1e1700 */
[----:B------:R-:W-:Y:S01]  /*0230*/  UPRMT UR4, UR4, 0x9910, URZ ;  /* 0x0000991004047896 */ /* 0x000fe2000800003f */
[----:B------:R-:W-:Y:S01]  /*0240*/  IADD3 R6, R7, 0x80, RZ ;  /* 0x0000008007067810 */ /* 0x000fe20007ffe0ff */
[----:B--2---:R-:W-:Y:S01]  /*0250*/  IMAD.MOV.U32 R11, RZ, RZ, R7 ;  /* 0x000000ffff0b7224 */ /* 0x004fe200078e0007 */
[----:B------:R-:W-:-:S03]  /*0260*/  @!P0 LEA R7, R0, R7, 0x9 ;  /* 0x0000000700078211 */ /* 0x000fc600078e48ff */
[----:B------:R-:W-:Y:S02]  /*0270*/  @!P0 IMAD.MOV.U32 R11, RZ, RZ, R6 ;  /* 0x000000ffff0b8224 */ /* 0x000fe400078e0006 */
[----:B0-----:R-:W-:-:S03]  /*0280*/  @!P0 IMAD.WIDE.U32 R6, R7, 0x2, R8 ;  /* 0x0000000207068825 */ /* 0x001fc600078e0008 */
[----:B------:R-:W-:Y:S01]  /*0290*/  ISETP.GE.AND P1, PT, R11, R2, PT ;  /* 0x000000020b00720c */ /* 0x000fe20003f26270 */
[----:B------:R-:W-:Y:S01]  /*02a0*/  BSSY B0, `(.L_x_7106) ;  /* 0x0000011000007945 */ /* 0x000fe20003800000 */
[----:B---3--:R-:W-:-:S05]  /*02b0*/  VIMNMX R3, R3, UR4, PT ;  /* 0x0000000403037c48 */ /* 0x008fca000bfe0100 */
[----:B------:R0:W-:Y:S01]  /*02c0*/  @!P0 STG.E.U16 desc[UR6][R6.64], R3 ;  /* 0x0000000306008986 */ /* 0x0001e2000c101506 */
[----:B-----5:R-:W-:Y:S02]  /*02d0*/  VIMNMX R13, R18, UR4, PT ;  /* 0x00000004120d7c48 */ /* 0x020fe4000bfe0100 */
[----:B----4-:R-:W-:Y:S02]  /*02e0*/  VIMNMX R9, R16, UR4, PT ;  /* 0x0000000410097c48 */ /* 0x010fe4000bfe0100 */
[----:B------:R-:W-:Y:S01]  /*02f0*/  VIMNMX R17, R17, UR4, PT ;  /* 0x0000000411117c48 */ /* 0x000fe2000bfe0100 */
[----:B0-----:R-:W-:Y:S06]  /*0300*/  @P1 BRA `(.L_x_7107) ;  /* 0x0000000000281947 */ /* 0x001fec0003800000 */
[----:B------:R-:W0:Y:S01]  /*0310*/  LDC.64 R6, c[0x0][0x228] ;  /* 0x00008a00ff067b82 */ /* 0x000e220000000a00 */
[----:B------:R-:W-:Y:S01]  /*0320*/  LEA R5, R0, R11, 0x9 ;  /* 0x0000000b00057211 */ /* 0x000fe200078e48ff */
        /* <DEDUP_REMOVED lines=8> */
.L_x_7107:
[----:B------:R-:W-:Y:S05]  /*03b0*/  BSYNC B0 ;  /* 0x0000000000007941 */ /* 0x000fea0003800000 */
.L_x_7106:
[----:B------:R-:W-:-:S13]  /*03c0*/  ISETP.GE.AND P0, PT, R11, R2, PT ;  /* 0x000000020b00720c */ /* 0x000fda0003f06270 */
[----:B------:R-:W-:Y:S05]  /*03d0*/  @P0 EXIT ;  /* 0x000000000000094d */ /* 0x000fea0003800000 */
[----:B------:R-:W1:Y:S01]  /*03e0*/  LDC.64 R2, c[0x0][0x228] ;  /* 0x00008a00ff027b82 */ /* 0x000e620000000a00 */
[----:B------:R-:W-:-:S05]  /*03f0*/  LEA R11, R0, R11, 0x9 ;  /* 0x0000000b000b7211 */ /* 0x000fca00078e48ff */
[----:B-1----:R-:W-:-:S05]  /*0400*/  IMAD.WIDE.U32 R2, R11, 0x2, R2 ;  /* 0x000000020b027825 */ /* 0x002fca00078e0002 */
[----:B------:R-:W-:Y:S01]  /*0410*/  STG.E.U16 desc[UR6][R2.64], R17 ;  /* 0x0000001102007986 */ /* 0x000fe2000c101506 */
[----:B------:R-:W-:Y:S05]  /*0420*/  EXIT ;  /* 0x000000000000794d */ /* 0x000fea0003800000 */
.L_x_7108:
        /* <DEDUP_REMOVED lines=13> */
.L_x_36189:


//--------------------- .text._ZN2at6native29vectorized_elementwise_kernelILi2EZZZNS0_21clamp_max_kernel_cudaERNS_18TensorIteratorBaseERKN3c106ScalarEENKUlvE_clEvENKUlvE3_clEvEUlsE_St5arrayIPcLm2EEEEviT0_T1_ --------------------------
	.section	.text._ZN2at6native29vectorized_elementwise_kernelILi2EZZZNS0_21clamp_max_kernel_cudaERNS_18TensorIteratorBaseERKN3c106ScalarEENKUlvE_clEvENKUlvE3_clEvEUlsE_St5arrayIPcLm2EEEEviT0_T1_,"ax",@progbits
	.align	128
        .global         _ZN2at6native29vectorized_elementwise_kernelILi2EZZZNS0_21clamp_max_kernel_cudaERNS_18TensorIteratorBaseERKN3c106ScalarEENKUlvE_clEvENKUlvE3_clEvEUlsE_St5arrayIPcLm2EEEEviT0_T1_
        .type           _ZN2at6native29vectorized_elementwise_kernelILi2EZZZNS0_21clamp_max_kernel_cudaERNS_18TensorIteratorBaseERKN3c106ScalarEENKUlvE_clEvENKUlvE3_clEvEUlsE_St5arrayIPcLm2EEEEviT0_T1_,@function
        .size           _ZN2at6native29vectorized_elementwise_kernelILi2EZZZNS0_21clamp_max_kernel_cudaERNS_18TensorIteratorBaseERKN3c106ScalarEENKUlvE_clEvENKUlvE3_clEvEUlsE_St5arrayIPcLm2EEEEviT0_T1_,(.L_x_36190 - _ZN2at6native29vectorized_elementwise_kernelILi2EZZZNS0_21clamp_max_kernel_cudaERNS_18TensorIteratorBaseERKN3c106ScalarEENKUlvE_clEvENKUlvE3_clEvEUlsE_St5arrayIPcLm2EEEEviT0_T1_)
        .other          _ZN2at6native29vectorized_elementwise_kernelILi2EZZZNS0_21clamp_max_kernel_cudaERNS_18TensorIteratorBaseERKN3c106ScalarEENKUlvE_clEvENKUlvE3_clEvEUlsE_St5arrayIPcLm2EEEEviT0_T1_,@"STO_CUDA_ENTRY STV_DEFAULT"
_ZN2at6native29vectorized_elementwise_kernelILi2EZZZNS0_21clamp_max_kernel_cudaERNS_18TensorIteratorBaseERKN3c106ScalarEENKUlvE_clEvENKUlvE3_clEvEUlsE_St5arrayIPcLm2EEEEviT0_T1_:
.text._ZN2at6native29vectorized_elementwise_kernelILi2EZZZNS0_21clamp_max_kernel_cudaERNS_18TensorIteratorBaseERKN3c106ScalarEENKUlvE_clEvENKUlvE3_clEvEUlsE_St5arrayIPcLm2EEEEviT0_T1_:
[----:B------:R-:W-:Y:S01]  /*0000*/  LDC R1, c[0x0][0x28] ;  /* 0x00000a00ff017b82 */ /* 0x000fe20000000800 */
[----:B------:R-:W0:Y:S01]  /*0010*/  S2R R0, SR_CTAID.X ;  /* 0x0000000000007919 */ /* 0x000e220000002500 */
[----:B------:R-:W-:Y:S01]  /*0020*/  ULDC UR4, c[0x0][0x210] ;  /* 0x0000840000047ab9 */ /* 0x000fe20000000800 */
[----:B------:R-:W-:Y:S01]  /*0030*/  ULDC.64 UR6, c[0x0][0x208] ;  /* 0x0000820000067ab9 */ /* 0x000fe20000000a00 */
[----:B0-----:R-:W-:-:S05]  /*0040*/  IMAD.SHL.U32 R0, R0, 0x400, RZ ;  /* 0x0000040000007824 */ /* 0x001fca00078e00ff */
[----:B------:R-:W-:-:S04]  /*0050*/  IADD3 R16, -R0, UR4, RZ ;  /* 0x0000000400107c10 */ /* 0x000fc8000fffe1ff */
[----:B------:R-:W-:-:S13]  /*0060*/  ISETP.GE.U32.AND P0, PT, R16, 0x400, PT ;  /* 0x000004001000780c */ /* 0x000fda0003f06070 */
[----:B------:R-:W-:Y:S05]  /*0070*/  @!P0 BRA `(.L_x_7109) ;  /* 0x0000000000a88947 */ /* 0x000fea0003800000 */
[----:B------:R-:W0:Y:S01]  /*0080*/  S2R R5, SR_TID.X ;  /* 0x0000000000057919 */ /* 0x000e220000002100 */
[----:B------:R-:W1:Y:S01]  /*0090*/  LDC.64 R2, c[0x0][0x230] ;  /* 0x00008c00ff027b82 */ /* 0x000e620000000a00 */
[----:B------:R-:W-:Y:S01]  /*00a0*/  ULDC.U16 UR4, c[0x0][0x218] ;  /* 0x0000860000047ab9 */ /* 0x000fe20000000400 */
[----:B-1----:R-:W-:-:S04]  /*00b0*/  IMAD.WIDE R2, R0, 0x2, R2 ;  /* 0x0000000200027825 */ /* 0x002fc800078e0202 */
[----:B0-----:R-:W-:Y:S02]  /*00c0*/  IMAD.WIDE.U32 R6, R5, 0x4, R2 ;  /* 0x0000000405067825 */ /* 0x001fe400078e0002 */
[----:B------:R-:W0:Y:S03]  /*00d0*/  LDC.64 R2, c[0x0][0x228] ;  /* 0x00008a00ff027b82 */ /* 0x000e260000000a00 */
[----:B------:R-:W2:Y:S04]  /*00e0*/  LDG.E R8, desc[UR6][R6.64+0x200] ;  /* 0x0002000606087981 */ /* 0x000ea8000c1e1900 */
[----:B------:R-:W3:Y:S04]  /*00f0*/  LDG.E R9, desc[UR6][R6.64+0x400] ;  /* 0x0004000606097981 */ /* 0x000ee8000c1e1900 */
[----:B------:R-:W4:Y:S04]  /*0100*/  LDG.E R10, desc[UR6][R6.64+0x600] ;  /* 0x00060006060a7981 */ /* 0x000f28000c1e1900 */
[----:B------:R4:W5:Y:S01]  /*0110*/  LDG.E R4, desc[UR6][R6.64] ;  /* 0x0000000606047981 */ /* 0x000962000c1e1900 */
[----:B------:R-:W-:Y:S01]  /*0120*/  UPRMT UR4, UR4, 0x9910, URZ ;  /* 0x0000991004047896 */ /* 0x000fe2000800003f */
[----:B0-----:R-:W-:-:S04]  /*0130*/  IMAD.WIDE.U32 R2, R0, 0x2, R2 ;  /* 0x0000000200027825 */ /* 0x001fc800078e0002 */
[----:B------:R-:W-:Y:S01]  /*0140*/  IMAD.WIDE R2, R5, 0x4, R2 ;  /* 0x0000000405027825 */ /* 0x000fe200078e0202 */
[----:B--2---:R-:W-:Y:S02]  /*0150*/  PRMT R11, R8, 0x9910, RZ ;  /* 0x00009910080b7816 */ /* 0x004fe400000000ff */
[C---:B---3--:R-:W-:Y:S02]  /*0160*/  PRMT R12, R9.reuse, 0x9910, RZ ;  /* 0x00009910090c7816 */ /* 0x048fe400000000ff */
[----:B------:R-:W-:Y:S02]  /*0170*/  PRMT R9, R9, 0xbb32, RZ ;  /* 0x0000bb3209097816 */ /* 0x000fe400000000ff */
[C---:B----4-:R-:W-:Y:S01]  /*0180*/  PRMT R7, R10.reuse, 0x9910, RZ ;  /* 0x000099100a077816 */ /* 0x050fe200000000ff */
[----:B------:R-:W-:Y:S01]  /*0190*/  IMAD.MOV.U32 R6, RZ, RZ, R11 ;  /* 0x000000ffff067224 */ /* 0x000fe200078e000b */
[----:B------:R-:W-:Y:S01]  /*01a0*/  PRMT R13, R10, 0xbb32, RZ ;  /* 0x0000bb320a0d7816 */ /* 0x000fe200000000ff */
[----:B------:R-:W-:Y:S01]  /*01b0*/  IMAD.MOV.U32 R10, RZ, RZ, R12 ;  /* 0x000000ffff0a7224 */ /* 0x000fe200078e000c */
[C---:B-----5:R-:W-:Y:S01]  /*01c0*/  PRMT R0, R4.reuse, 0x9910, RZ ;  /* 0x0000991004007816 */ /* 0x060fe200000000ff */
[----:B------:R-:W-:Y:S01]  /*01d0*/  IMAD.MOV.U32 R11, RZ, RZ, R9 ;  /* 0x000000ffff0b7224 */ /* 0x000fe200078e0009 */
[----:B------:R-:W-:-:S02]  /*01e0*/  PRMT R4, R4, 0xbb32, RZ ;  /* 0x0000bb3204047816 */ /* 0x000fc400000000ff */
[----:B------:R-:W-:Y:S02]  /*01f0*/  PRMT R8, R8, 0xbb32, RZ ;  /* 0x0000bb3208087816 */ /* 0x000fe400000000ff */
[----:B------:R-:W-:Y:S02]  /*0200*/  MOV R12, R7 ;  /* 0x00000007000c7202 */ /* 0x000fe40000000f00 */
[----:B------:R-:W-:Y:S02]  /*0210*/  VIMNMX R0, R0, UR4, PT ;  /* 0x0000000400007c48 */ /* 0x000fe4000bfe0100 */
[----:B------:R-:W-:Y:S02]  /*0220*/  VIMNMX R7, R4, UR4, PT ;  /* 0x0000000404077c48 */ /* 0x000fe4000bfe0100 */
[----:B------:R-:W-:Y:S02]  /*0230*/  VIMNMX R6, R6, UR4, PT ;  /* 0x0000000406067c48 */ /* 0x000fe4000bfe0100 */
[----:B------:R-:W-:-:S02]  /*0240*/  VIMNMX R9, R8, UR4, PT ;  /* 0x0000000408097c48 */ /* 0x000fc4000bfe0100 */
[----:B------:R-:W-:Y:S02]  /*0250*/  VIMNMX R10, R10, UR4, PT ;  /* 0x000000040a0a7c48 */ /* 0x000fe4000bfe0100 */
[----:B------:R-:W-:Y:S02]  /*0260*/  VIMNMX R11, R11, UR4, PT ;  /* 0x000000040b0b7c48 */ /* 0x000fe4000bfe0100 */
[----:B------:R-:W-:Y:S02]  /*0270*/  VIMNMX R12, R12, UR4, PT ;  /* 0x000000040c0c7c48 */ /* 0x000fe4000bfe0100 */
[----:B------:R-:W-:Y:S02]  /*0280*/  VIMNMX R13, R13, UR4, PT ;  /* 0x000000040d0d7c48 */ /* 0x000fe4000bfe0100 */
[----:B------:R-:W-:Y:S02]  /*0290*/  PRMT R7, R0, 0x5410, R7 ;  /* 0x0000541000077816 */ /* 0x000fe40000000007 */
[----:B------:R-:W-:-:S02]  /*02a0*/  PRMT R9, R6, 0x5410, R9 ;  /* 0x0000541006097816 */ /* 0x000fc40000000009 */
[----:B------:R-:W-:Y:S02]  /*02b0*/  PRMT R11, R10, 0x5410, R11 ;  /* 0x000054100a0b7816 */ /* 0x000fe4000000000b */
[----:B------:R-:W-:Y:S01]  /*02c0*/  PRMT R13, R12, 0x5410, R13 ;  /* 0x000054100c0d7816 */ /* 0x000fe2000000000d */
[----:B------:R-:W-:Y:S04]  /*02d0*/  STG.E desc[UR6][R2.64], R7 ;  /* 0x0000000702007986 */ /* 0x000fe8000c101906 */
[----:B------:R-:W-:Y:S04]  /*02e0*/  STG.E desc[UR6][R2.64+0x200], R9 ;  /* 0x0002000902007986 */ /* 0x000fe8000c101906 */
[----:B------:R-:W-:Y:S04]  /*02f0*/  STG.E desc[UR6][R2.64+0x400], R11 ;  /* 0x0004000b02007986 */ /* 0x000fe8000c101906 */
[----:B------:R-:W-:Y:S01]  /*0300*/  STG.E desc[UR6][R2.64+0x600], R13 ;  /* 0x0006000d02007986 */ /* 0x000fe2000c101906 */
[----:B------:R-:W-:Y:S05]  /*0310*/  EXIT ;  /* 0x000000000000794d */ /* 0x000fea0003800000 */
.L_x_7109:
[----:B------:R-:W0:Y:S01]  /*0320*/  S2R R19, SR_TID.X ;  /* 0x0000000000137919 */ /* 0x000e220000002100 */
[----:B------:R-:W-:Y:S01]  /*0330*/  IMAD.MOV.U32 R17, RZ, RZ, RZ ;  /* 0x000000ffff117224 */ /* 0x000fe200078e00ff */
[----:B------:R-:W-:Y:S01]  /*0340*/  ULDC.U16 UR4, c[0x0][0x218] ;  /* 0x0000860000047ab9 */ /* 0x000fe20000000400 */
[C---:B0-----:R-:W-:Y:S01]  /*0350*/  ISETP.GE.AND P0, PT, R19.reuse, R16, PT ;  /* 0x000000101300720c */ /* 0x041fe20003f06270 */
[----:B------:R-:W-:Y:S02]  /*0360*/  VIADD R20, R19, 0x80 ;  /* 0x0000008013147836 */ /* 0x000fe40000000000 */
[----:B------:R-:W-:-:S10]  /*0370*/  IMAD.MOV.U32 R29, RZ, RZ, R19 ;  /* 0x000000ffff1d7224 */ /* 0x000fd400078e0013 */
[----:B------:R-:W-:Y:S01]  /*0380*/  @!P0 IMAD.MOV.U32 R29, RZ, RZ, R20 ;  /* 0x000000ffff1d8224 */ /* 0x000fe200078e0014 */
[----:B------:R-:W0:Y:S04]  /*0390*/  @!P0 LDC.64 R14, c[0x0][0x230] ;  /* 0x00008c00ff0e8b82 */ /* 0x000e280000000a00 */
[----:B------:R-:W-:-:S13]  /*03a0*/  ISETP.GE.AND P6, PT, R29, R16, PT ;  /* 0x000000101d00720c */ /* 0x000fda0003fc6270 */
[----:B------:R-:W-:Y:S01]  /*03b0*/  @!P6 IADD3 R5, R0, R29, RZ ;  /* 0x0000001d0005e210 */ /* 0x000fe20007ffe0ff */
[----:B------:R-:W-:Y:S01]  /*03c0*/  @!P6 VIADD R29, R29, 0x80 ;  /* 0x000000801d1de836 */ /* 0x000fe20000000000 */
[----:B------:R-:W1:Y:S04]  /*03d0*/  @!P6 LDC.64 R2, c[0x0][0x230] ;  /* 0x00008c00ff02eb82 */ /* 0x000e680000000a00 */
[----:B------:R-:W-:-:S13]  /*03e0*/  ISETP.GE.AND P5, PT, R29, R16, PT ;  /* 0x000000101d00720c */ /* 0x000fda0003fa6270 */
[----:B------:R-:W-:Y:S01]  /*03f0*/  @!P5 IMAD.IADD R22, R0, 0x1, R29 ;  /* 0x000000010016d824 */ /* 0x000fe200078e021d */
[----:B------:R-:W2:Y:S01]  /*0400*/  @!P5 LDC.64 R12, c[0x0][0x230] ;  /* 0x00008c00ff0cdb82 */ /* 0x000ea20000000a00 */
[----:B------:R-:W-:-:S05]  /*0410*/  @!P5 VIADD R29, R29, 0x80 ;  /* 0x000000801d1dd836 */ /* 0x000fca0000000000 */
[----:B------:R-:W-:Y:S01]  /*0420*/  ISETP.GE.AND P4, PT, R29, R16, PT ;  /* 0x000000101d00720c */ /* 0x000fe20003f86270 */
[----:B-1----:R-:W-:-:S05]  /*0430*/  @!P6 IMAD.WIDE.U32 R2, R5, 0x2, R2 ;  /* 0x000000020502e825 */ /* 0x002fca00078e0002 */
[----:B------:R1:W3:Y:S07]  /*0440*/  @!P6 LDG.E.S16 R17, desc[UR6][R2.64] ;  /* 0x000000060211e981 */ /* 0x0002ee000c1e1700 */
[C---:B------:R-:W-:Y:S01]  /*0450*/  @!P4 IADD3 R27, R0.reuse, R29, RZ ;  /* 0x0000001d001bc210 */ /* 0x040fe20007ffe0ff */
[----:B------:R-:W-:Y:S02]  /*0460*/  @!P4 VIADD R29, R29, 0x80 ;  /* 0x000000801d1dc836 */ /* 0x000fe40000000000 */
[----:B------:R-:W-:Y:S01]  /*0470*/  @!P0 IMAD.IADD R18, R0, 0x1, R19 ;  /* 0x0000000100128824 */ /* 0x000fe200078e0213 */
[----:B-1----:R-:W1:Y:S02]  /*0480*/  @!P4 LDC.64 R2, c[0x0][0x230] ;  /* 0x00008c00ff02cb82 */ /* 0x002e640000000a00 */
[----:B------:R-:W-:-:S13]  /*0490*/  ISETP.GE.AND P3, PT, R29, R16, PT ;  /* 0x000000101d00720c */ /* 0x000fda0003f66270 */
[----:B------:R-:W-:Y:S01]  /*04a0*/  @!P3 IMAD.IADD R25, R0, 0x1, R29 ;  /* 0x000000010019b824 */ /* 0x000fe200078e021d */
[----:B------:R-:W4:Y:S01]  /*04b0*/  @!P3 LDC.64 R4, c[0x0][0x230] ;  /* 0x00008c00ff04bb82 */ /* 0x000f220000000a00 */
[----:B------:R-:W-:-:S05]  /*04c0*/  @!P3 VIADD R29, R29, 0x80 ;  /* 0x000000801d1db836 */ /* 0x000fca0000000000 */
[----:B------:R-:W-:-:S13]  /*04d0*/  ISETP.GE.AND P2, PT, R29, R16, PT ;  /* 0x000000101d00720c */ /* 0x000fda0003f46270 */
[----:B------:R-:W-:Y:S01]  /*04e0*/  @!P2 IADD3 R23, R0, R29, RZ ;  /* 0x0000001d0017a210 */ /* 0x000fe20007ffe0ff */
[----:B------:R-:W-:Y:S01]  /*04f0*/  @!P2 VIADD R29, R29, 0x80 ;  /* 0x000000801d1da836 */ /* 0x000fe20000000000 */
[----:B------:R-:W5:Y:S04]  /*0500*/  @!P2 LDC.64 R6, c[0x0][0x230] ;  /* 0x00008c00ff06ab82 */ /* 0x000f680000000a00 */
[----:B------:R-:W-:-:S13]  /*0510*/  ISETP.GE.AND P1, PT, R29, R16, PT ;  /* 0x000000101d00720c */ /* 0x000fda0003f26270 */
[----:B------:R-:W-:Y:S01]  /*0520*/  @!P1 IMAD.IADD R21, R0, 0x1, R29 ;  /* 0x0000000100159824 */ /* 0x000fe200078e021d */
[----:B------:R-:W-:Y:S01]  /*0530*/  @!P1 IADD3 R29, R29, 0x80, RZ ;  /* 0x000000801d1d9810 */ /* 0x000fe20007ffe0ff */
[----:B------:R-:W1:Y:S03]  /*0540*/  @!P1 LDC.64 R8, c[0x0][0x230] ;  /* 0x00008c00ff089b82 */ /* 0x000e660000000a00 */
[----:B------:R-:W-:Y:S01]  /*0550*/  ISETP.GE.AND P6, PT, R29, R16, PT ;  /* 0x000000101d00720c */ /* 0x000fe20003fc6270 */
[----:B0-----:R-:W-:-:S04]  /*0560*/  @!P0 IMAD.WIDE.U32 R14, R18, 0x2, R14 ;  /* 0x00000002120e8825 */ /* 0x001fc800078e000e */
[----:B------:R-:W-:Y:S02]  /*0570*/  IMAD.MOV.U32 R18, RZ, RZ, RZ ;  /* 0x000000ffff127224 */ /* 0x000fe400078e00ff */
[----:B--2---:R-:W-:-:S04]  /*0580*/  @!P5 IMAD.WIDE.U32 R12, R22, 0x2, R12 ;  /* 0x00000002160cd825 */ /* 0x004fc800078e000c */
[----:B------:R0:W2:Y:S02]  /*0590*/  @!P0 LDG.E.S16 R18, desc[UR6][R14.64] ;  /* 0x000000060e128981 */ /* 0x0000a4000c1e1700 */
[----:B------:R-:W4:Y:S01]  /*05a0*/  @!P6 LDC.64 R10, c[0x0][0x230] ;  /* 0x00008c00ff0aeb82 */ /* 0x000f220000000a00 */
[----:B------:R-:W-:Y:S01]  /*05b0*/  IMAD.MOV.U32 R22, RZ, RZ, RZ ;  /* 0x000000ffff167224 */ /* 0x000fe200078e00ff */
[----:B------:R-:W-:Y:S01]  /*05c0*/  @!P6 IADD3 R29, R0, R29, RZ ;  /* 0x0000001d001de210 */ /* 0x000fe20007ffe0ff */
[----:B-----5:R-:W-:-:S04]  /*05d0*/  @!P2 IMAD.WIDE.U32 R6, R23, 0x2, R6 ;  /* 0x000000021706a825 */ /* 0x020fc800078e0006 */
[----:B------:R5:W2:Y:S01]  /*05e0*/  @!P5 LDG.E.S16 R22, desc[UR6][R12.64] ;  /* 0x000000060c16d981 */ /* 0x000aa2000c1e1700 */
[----:B-1----:R-:W-:Y:S01]  /*05f0*/  @!P1 IMAD.WIDE.U32 R8, R21, 0x2, R8 ;  /* 0x0000000215089825 */ /* 0x002fe200078e0008 */
[----:B0-----:R-:W-:-:S03]  /*0600*/  CS2R R14, SRZ ;  /* 0x00000000000e7805 */ /* 0x001fc6000001ff00 */
[----:B------:R-:W-:Y:S02]  /*0610*/  IMAD.MOV.U32 R21, RZ, RZ, RZ ;  /* 0x000000ffff157224 */ /* 0x000fe400078e00ff */
[----:B------:R-:W-:Y:S01]  /*0620*/  IMAD.MOV.U32 R23, RZ, RZ, RZ ;  /* 0x000000ffff177224 */ /* 0x000fe200078e00ff */
[----:B------:R-:W2:Y:S01]  /*0630*/  @!P2 LDG.E.S16 R15, desc[UR6][R6.64] ;  /* 0x00000006060fa981 */ /* 0x000ea2000c1e1700 */
[----:B------:R-:W-:-:S03]  /*0640*/  @!P4 IMAD.WIDE.U32 R2, R27, 0x2, R2 ;  /* 0x000000021b02c825 */ /* 0x000fc600078e0002 */
[----:B------:R0:W2:Y:S01]  /*0650*/  @!P1 LDG.E.S16 R14, desc[UR6][R8.64] ;  /* 0x00000006080e9981 */ /* 0x0000a2000c1e1700 */
[----:B-----5:R-:W-:Y:S02]  /*0660*/  IMAD.MOV.U32 R12, RZ, RZ, RZ ;  /* 0x000000ffff0c7224 */ /* 0x020fe400078e00ff */
[----:B----4-:R-:W-:Y:S01]  /*0670*/  @!P3 IMAD.WIDE.U32 R4, R25, 0x2, R4 ;  /* 0x000000021904b825 */ /* 0x010fe200078e0004 */
[----:B------:R1:W4:Y:S01]  /*0680*/  @!P4 LDG.E.S16 R21, desc[UR6][R2.64] ;  /* 0x000000060215c981 */ /* 0x000322000c1e1700 */
[----:B------:R-:W5:Y:S02]  /*0690*/  @!P0 LDC.64 R24, c[0x0][0x228] ;  /* 0x00008a00ff188b82 */ /* 0x000f640000000a00 */
[----:B------:R-:W-:Y:S01]  /*06a0*/  @!P6 IMAD.WIDE.U32 R10, R29, 0x2, R10 ;  /* 0x000000021d0ae825 */ /* 0x000fe200078e000a */
[----:B------:R-:W4:Y:S04]  /*06b0*/  @!P3 LDG.E.S16 R23, desc[UR6][R4.64] ;  /* 0x000000060417b981 */ /* 0x000f28000c1e1700 */
[----:B------:R-:W4:Y:S01]  /*06c0*/  @!P6 LDG.E.S16 R12, desc[UR6][R10.64] ;  /* 0x000000060a0ce981 */ /* 0x000f22000c1e1700 */
[----:B------:R-:W-:Y:S01]  /*06d0*/  UPRMT UR4, UR4, 0x9910, URZ ;  /* 0x0000991004047896 */ /* 0x000fe2000800003f */
[----:B------:R-:W-:Y:S01]  /*06e0*/  @!P0 IADD3 R13, R0, R19, RZ ;  /* 0x00000013000d8210 */ /* 0x000fe20007ffe0ff */
[----:B------:R-:W-:-:S04]  /*06f0*/  @!P0 IMAD.MOV.U32 R19, RZ, RZ, R20 ;  /* 0x000000ffff138224 */ /* 0x000fc800078e0014 */
[----:B-----5:R-:W-:Y:S01]  /*0700*/  @!P0 IMAD.WIDE.U32 R24, R13, 0x2, R24 ;  /* 0x000000020d188825 */ /* 0x020fe200078e0018 */
[----:B------:R-:W-:Y:S04]  /*0710*/  BSSY B0, `(.L_x_7110) ;  /* 0x0000036000007945 */ /* 0x000fe80003800000 */
[----:B------:R-:W-:Y:S01]  /*0720*/  BSSY B1, `(.L_x_7111) ;  /* 0x000002e000017945 */ /* 0x000fe20003800000 */
[----:B---3--:R-:W-:Y:S02]  /*0730*/  VIMNMX R17, R17, UR4, PT ;  /* 0x0000000411117c48 */ /* 0x008fe4000bfe0100 */
[----:B--2---:R-:W-:-:S05]  /*0740*/  VIMNMX R13, R18, UR4, PT ;  /* 0x00000004120d7c48 */ /* 0x004fca000bfe0100 */
[----:B------:R2:W-:Y:S01]  /*0750*/  @!P0 STG.E.U16 desc[UR6][R24.64], R13 ;  /* 0x0000000d18008986 */ /* 0x0005e2000c101506 */
[----:B------:R-:W-:Y:S02]  /*0760*/  ISETP.GE.AND P0, PT, R19, R16, PT ;  /* 0x000000101300720c */ /* 0x000fe40003f06270 */
[----:B0-----:R-:W-:Y:S02]  /*0770*/  VIMNMX R9, R22, UR4, PT ;  /* 0x0000000416097c48 */ /* 0x001fe4000bfe0100 */
[----:B-1----:R-:W-:Y:S02]  /*0780*/  VIMNMX R3, R15, UR4, PT ;  /* 0x000000040f037c48 */ /* 0x002fe4000bfe0100 */
[----:B------:R-:W-:Y:S02]  /*0790*/  VIMNMX R2, R14, UR4, PT ;  /* 0x000000040e027c48 */ /* 0x000fe4000bfe0100 */
[----:B----4-:R-:W-:Y:S02]  /*07a0*/  VIMNMX R21, R21, UR4, PT ;  /* 0x0000000415157c48 */ /* 0x010fe4000bfe0100 */
[----:B------:R-:W-:-:S02]  /*07b0*/  VIMNMX R23, R23, UR4, PT ;  /* 0x0000000417177c48 */ /* 0x000fc4000bfe0100 */
[----:B------:R-:W-:Y:S01]  /*07c0*/  VIMNMX R12, R12, UR4, PT ;  /* 0x000000040c0c7c48 */ /* 0x000fe2000bfe0100 */
[----:B--2---:R-:W-:Y:S06]  /*07d0*/  @P0 BRA `(.L_x_7112) ;  /* 0x0000000000300947 */ /* 0x004fec0003800000 */
        /* <DEDUP_REMOVED lines=8> */
[----:B------:R-:W-:Y:S01]  /*0860*/  IADD3 R7, R0, R19, RZ ;  /* 0x0000001300077210 */ /* 0x000fe20007ffe0ff */
[----:B------:R-:W-:-:S04]  /*0870*/  VIADD R19, R19, 0x80 ;  /* 0x0000008013137836 */ /* 0x000fc80000000000 */
[----:B0-----:R-:W-:-:S05]  /*0880*/  IMAD.WIDE.U32 R4, R7, 0x2, R4 ;  /* 0x0000000207047825 */ /* 0x001fca00078e0004 */
[----:B------:R0:W-:Y:S02]  /*0890*/  STG.E.U16 desc[UR6][R4.64], R9 ;  /* 0x0000000904007986 */ /* 0x0001e4000c101506 */
.L_x_7112:
[----:B------:R-:W-:-:S13]  /*08a0*/  ISETP.GE.AND P0, PT, R19, R16, PT ;  /* 0x000000101300720c */ /* 0x000fda0003f06270 */
[----:B------:R-:W-:Y:S05]  /*08b0*/  @P0 BRA `(.L_x_7114) ;  /* 0x0000000000300947 */ /* 0x000fea0003800000 */
[----:B0-----:R-:W0:Y:S01]  /*08c0*/  LDC.64 R4, c[0x0][0x228] ;  /* 0x00008a00ff047b82 */ /* 0x001e220000000a00 */
[----:B------:R-:W-:Y:S02]  /*08d0*/  IMAD.IADD R7, R0, 0x1, R19 ;  /* 0x0000000100077824 */ /* 0x000fe400078e0213 */
[----:B------:R-:W-:Y:S02]  /*08e0*/  VIADD R19, R19, 0x80 ;  /* 0x0000008013137836 */ /* 0x000fe40000000000 */
[----:B0-----:R-:W-:-:S05]  /*08f0*/  IMAD.WIDE.U32 R4, R7, 0x2, R4 ;  /* 0x0000000207047825 */ /* 0x001fca00078e0004 */
[----:B------:R1:W-:Y:S02]  /*0900*/  STG.E.U16 desc[UR6][R4.64], R21 ;  /* 0x0000001504007986 */ /* 0x0003e4000c101506 */
.L_x_7113:
[----:B------:R-:W-:-:S13]  /*0910*/  ISETP.GE.AND P0, PT, R19, R16, PT ;  /* 0x000000101300720c */ /* 0x000fda0003f06270 */
[----:B------:R-:W-:Y:S05]  /*0920*/  @P0 BRA `(.L_x_7115) ;  /* 0x0000000000340947 */ /* 0x000fea0003800000 */
[----:B01----:R-:W0:Y:S01]  /*0930*/  LDC.64 R4, c[0x0][0x228] ;  /* 0x00008a00ff047b82 */ /* 0x003e220000000a00 */
[----:B------:R-:W-:Y:S01]  /*0940*/  IADD3 R7, R0, R19, RZ ;  /* 0x0000001300077210 */ /* 0x000fe20007ffe0ff */
[----:B------:R-:W-:-:S04]  /*0950*/  VIADD R19, R19, 0x80 ;  /* 0x0000008013137836 */ /* 0x000fc80000000000 */
[----:B0-----:R-:W-:-:S05]  /*0960*/  IMAD.WIDE.U32 R4, R7, 0x2, R4 ;  /* 0x0000000207047825 */ /* 0x001fca00078e0004 */
[----:B------:R1:W-:Y:S02]  /*0970*/  STG.E.U16 desc[UR6][R4.64], R23 ;  /* 0x0000001704007986 */ /* 0x0003e4000c101506 */
.L_x_7114:
        /* <DEDUP_REMOVED lines=8> */
.L_x_7115:
[----:B------:R-:W-:Y:S05]  /*0a00*/  BSYNC B1 ;  /* 0x0000000000017941 */ /* 0x000fea0003800000 */
.L_x_7111:
[----:B------:R-:W-:-:S13]  /*0a10*/  ISETP.GE.AND P0, PT, R19, R16, PT ;  /* 0x000000101300720c */ /* 0x000fda0003f06270 */
[----:B012---:R-:W0:Y:S01]  /*0a20*/  @!P0 LDC.64 R4, c[0x0][0x228] ;  /* 0x00008a00ff048b82 */ /* 0x007e220000000a00 */
[----:B------:R-:W-:Y:S01]  /*0a30*/  @!P0 IADD3 R3, R0, R19, RZ ;  /* 0x0000001300038210 */ /* 0x000fe20007ffe0ff */
[----:B------:R-:W-:-:S04]  /*0a40*/  @!P0 VIADD R19, R19, 0x80 ;  /* 0x0000008013138836 */ /* 0x000fc80000000000 */
[----:B0-----:R-:W-:-:S05]  /*0a50*/  @!P0 IMAD.WIDE.U32 R4, R3, 0x2, R4 ;  /* 0x0000000203048825 */ /* 0x001fca00078e0004 */
[----:B------:R2:W-:Y:S02]  /*0a60*/  @!P0 STG.E.U16 desc[UR6][R4.64], R2 ;  /* 0x0000000204008986 */ /* 0x0005e4000c101506 */
.L_x_7116:
[----:B------:R-:W-:Y:S05]  /*0a70*/  BSYNC B0 ;  /* 0x0000000000007941 */ /* 0x000fea0003800000 */
.L_x_7110:
[----:B------:R-:W-:Y:S05]  /*0a80*/  WARPSYNC.ALL ;  /* 0x0000000000007948 */ /* 0x000fea0003800000 */
[----:B------:R-:W-:-:S13]  /*0a90*/  ISETP.GE.AND P0, PT, R19, R16, PT ;  /* 0x000000101300720c */ /* 0x000fda0003f06270 */
[----:B------:R-:W-:Y:S05]  /*0aa0*/  @P0 EXIT ;  /* 0x000000000000094d */ /* 0x000fea0003800000 */
[----:B--2---:R-:W2:Y:S01]  /*0ab0*/  LDC.64 R2, c[0x0][0x228] ;  /* 0x00008a00ff027b82 */ /* 0x004ea20000000a00 */
[----:B------:R-:W-:-:S04]  /*0ac0*/  IMAD.IADD R19, R0, 0x1, R19 ;  /* 0x0000000100137824 */ /* 0x000fc800078e0213 */
[----:B--2---:R-:W-:-:S05]  /*0ad0*/  IMAD.WIDE.U32 R2, R19, 0x2, R2 ;  /* 0x0000000213027825 */ /* 0x004fca00078e0002 */
[----:B------:R-:W-:Y:S01]  /*0ae0*/  STG.E.U16 desc[UR6][R2.64], R12 ;  /* 0x0000000c02007986 */ /* 0x000fe2000c101506 */
[----:B------:R-:W-:Y:S05]  /*0af0*/  EXIT ;  /* 0x000000000000794d */ /* 0x000fea0003800000 */
.L_x_7117:
        /* <DEDUP_REMOVED lines=16> */
.L_x_36190:


//--------------------- .text._ZN2at6native29vectorized_elementwise_kernelILi4EZZZNS0_21clamp_max_kernel_cudaERNS_18TensorIteratorBaseERKN3c106ScalarEENKUlvE_clEvENKUlvE3_clEvEUlsE_St5arrayIPcLm2EEEEviT0_T1_ --------------------------
	.section	.text._ZN2at6native29vectorized_elementwise_kernelILi4EZZZNS0_21clamp_max_kernel_cudaERNS_18TensorIteratorBaseERKN3c106ScalarEENKUlvE_clEvENKUlvE3_clEvEUlsE_St5arrayIPcLm2EEEEviT0_T1_,"ax",@progbits
	.align	128
        .global         _ZN2at6native29vectorized_elementwise_kernelILi4EZZZNS0_21clamp_max_kernel_cudaERNS_18TensorIteratorBaseERKN3c106ScalarEENKUlvE_clEvENKUlvE3_clEvEUlsE_St5arrayIPcLm2EEEEviT0_T1_
        .type           _ZN2at6native29vectorized_elementwise_kernelILi4EZZZNS0_21clamp_max_kernel_cudaERNS_18TensorIteratorBaseERKN3c106ScalarEENKUlvE_clEvENKUlvE3_clEvEUlsE_St5arrayIPcLm2EEEEviT0_T1_,@function
        .size           _ZN2at6native29vectorized_elementwise_kernelILi4EZZZNS0_21clamp_max_kernel_cudaERNS_18TensorIteratorBaseERKN3c106ScalarEENKUlvE_clEvENKUlvE3_clEvEUlsE_St5arrayIPcLm2EEEEviT0_T1_,(.L_x_36191 - _ZN2at6native29vectorized_elementwise_kernelILi4EZZZNS0_21clamp_max_kernel_cudaERNS_18TensorIteratorBaseERKN3c106ScalarEENKUlvE_clEvENKUlvE3_clEvEUlsE_St5arrayIPcLm2EEEEviT0_T1_)
        .other          _ZN2at6native29vectorized_elementwise_kernelILi4EZZZNS0_21clamp_max_kernel_cudaERNS_18TensorIteratorBaseERKN3c106ScalarEENKUlvE_clEvENKUlvE3_clEvEUlsE_St5arrayIPcLm2EEEEviT0_T1_,@"STO_CUDA_ENTRY STV_DEFAULT"
_ZN2at6native29vectorized_elementwise_kernelILi4EZZZNS0_21clamp_max_kernel_cudaERNS_18TensorIteratorBaseERKN3c106ScalarEENKUlvE_clEvENKUlvE3_clEvEUlsE_St5arrayIPcLm2EEEEviT0_T1_:
.text._ZN2at6native29vectorized_elementwise_kernelILi4EZZZNS0_21clamp_max_kernel_cudaERNS_18TensorIteratorBaseERKN3c106ScalarEENKUlvE_clEvENKUlvE3_clEvEUlsE_St5arrayIPcLm2EEEEviT0_T1_:
        /* <DEDUP_REMOVED lines=14> */
[----:B------:R-:W2:Y:S04]  /*00e0*/  LDG.E.64 R8, desc[UR6][R6.64] ;  /* 0x0000000606087981 */ /* 0x000ea8000c1e1b00 */
[----:B------:R-:W3:Y:S01]  /*00f0*/  LDG.E.64 R10, desc[UR6][R6.64+0x400] ;  /* 0x00040006060a7981 */ /* 0x000ee2000c1e1b00 */
[----:B------:R-:W-:Y:S01]  /*0100*/  UPRMT UR4, UR4, 0x9910, URZ ;  /* 0x0000991004047896 */ /* 0x000fe2000800003f */
[----:B0-----:R-:W-:-:S04]  /*0110*/  IMAD.WIDE.U32 R2, R0, 0x2, R2 ;  /* 0x0000000200027825 */ /* 0x001fc800078e0002 */
[----:B------:R-:W-:Y:S01]  /*0120*/  IMAD.WIDE R2, R5, 0x8, R2 ;  /* 0x0000000805027825 */ /* 0x000fe200078e0202 */
[C---:B--2---:R-:W-:Y:S02]  /*0130*/  PRMT R0, R8.reuse, 0x9910, RZ ;  /* 0x0000991008007816 */ /* 0x044fe400000000ff */
[----:B------:R-:W-:Y:S02]  /*0140*/  PRMT R4, R8, 0xbb32, RZ ;  /* 0x0000bb3208047816 */ /* 0x000fe400000000ff */
[C---:B------:R-:W-:Y:S02]  /*0150*/  PRMT R8, R9.reuse, 0x9910, RZ ;  /* 0x0000991009087816 */ /* 0x040fe400000000ff */
[C---:B---3--:R-:W-:Y:S02]  /*0160*/  PRMT R12, R10.reuse, 0x9910, RZ ;  /* 0x000099100a0c7816 */ /* 0x048fe400000000ff */
[----:B------:R-:W-:Y:S01]  /*0170*/  PRMT R9, R9, 0xbb32, RZ ;  /* 0x0000bb3209097816 */ /* 0x000fe200000000ff */
[----:B------:R-:W-:Y:S01]  /*0180*/  IMAD.MOV.U32 R6, RZ, RZ, R8 ;  /* 0x000000ffff067224 */ /* 0x000fe200078e0008 */
[----:B------:R-:W-:Y:S01]  /*0190*/  PRMT R13, R10, 0xbb32, RZ ;  /* 0x0000bb320a0d7816 */ /* 0x000fe200000000ff */
[----:B------:R-:W-:Y:S01]  /*01a0*/  IMAD.MOV.U32 R10, RZ, RZ, R12 ;  /* 0x000000ffff0a7224 */ /* 0x000fe200078e000c */
[C---:B------:R-:W-:Y:S01]  /*01b0*/  PRMT R7, R11.reuse, 0x9910, RZ ;  /* 0x000099100b077816 */ /* 0x040fe200000000ff */
[----:B------:R-:W-:Y:S01]  /*01c0*/  IMAD.MOV.U32 R8, RZ, RZ, R9 ;  /* 0x000000ffff087224 */ /* 0x000fe200078e0009 */
[----:B------:R-:W-:-:S02]  /*01d0*/  PRMT R14, R11, 0xbb32, RZ ;  /* 0x0000bb320b0e7816 */ /* 0x000fc400000000ff */
[----:B------:R-:W-:Y:S01]  /*01e0*/  MOV R11, R13 ;  /* 0x0000000d000b7202 */ /* 0x000fe20000000f00 */
[----:B------:R-:W-:Y:S01]  /*01f0*/  IMAD.MOV.U32 R12, RZ, RZ, R7 ;  /* 0x000000ffff0c7224 */ /* 0x000fe200078e0007 */
[----:B------:R-:W-:Y:S01]  /*0200*/  VIMNMX R10, R10, UR4, PT ;  /* 0x000000040a0a7c48 */ /* 0x000fe2000bfe0100 */
[----:B------:R-:W-:Y:S01]  /*0210*/  IMAD.MOV.U32 R13, RZ, RZ, R14 ;  /* 0x000000ffff0d7224 */ /* 0x000fe200078e000e */
[----:B------:R-:W-:Y:S02]  /*0220*/  VIMNMX R11, R11, UR4, PT ;  /* 0x000000040b0b7c48 */ /* 0x000fe4000bfe0100 */
[----:B------:R-:W-:Y:S02]  /*0230*/  VIMNMX R0, R0, UR4, PT ;  /* 0x0000000400007c48 */ /* 0x000fe4000bfe0100 */
[----:B------:R-:W-:Y:S02]  /*0240*/  VIMNMX R7, R4, UR4, PT ;  /* 0x0000000404077c48 */ /* 0x000fe4000bfe0100 */
[----:B------:R-:W-:-:S02]  /*0250*/  VIMNMX R6, R6, UR4, PT ;  /* 0x0000000406067c48 */ /* 0x000fc4000bfe0100 */
[----:B------:R-:W-:Y:S02]  /*0260*/  VIMNMX R9, R8, UR4, PT ;  /* 0x0000000408097c48 */ /* 0x000fe4000bfe0100 */
[----:B------:R-:W-:Y:S02]  /*0270*/  VIMNMX R12, R12, UR4, PT ;  /* 0x000000040c0c7c48 */ /* 0x000fe4000bfe0100 */
[----:B------:R-:W-:Y:S02]  /*0280*/  VIMNMX R13, R13, UR4, PT ;  /* 0x000000040d0d7c48 */ /* 0x000fe4000bfe0100 */
[----:B------:R-:W-:Y:S02]  /*0290*/  PRMT R10, R10, 0x5410, R11 ;  /* 0x000054100a0a7816 */ /* 0x000fe4000000000b */
[----:B------:R-:W-:Y:S02]  /*02a0*/  PRMT R8, R0, 0x5410, R7 ;  /* 0x0000541000087816 */ /* 0x000fe40000000007 */
[----:B------:R-:W-:-:S02]  /*02b0*/  PRMT R9, R6, 0x5410, R9 ;  /* 0x0000541006097816 */ /* 0x000fc40000000009 */
[----:B------:R-:W-:-:S03]  /*02c0*/  PRMT R11, R12, 0x5410, R13 ;  /* 0x000054100c0b7816 */ /* 0x000fc6000000000d */
[----:B------:R-:W-:Y:S04]  /*02d0*/  STG.E.64 desc[UR6][R2.64], R8 ;  /* 0x0000000802007986 */ /* 0x000fe8000c101b06 */
[----:B------:R-:W-:Y:S01]  /*02e0*/  STG.E.64 desc[UR6][R2.64+0x400], R10 ;  /* 0x0004000a02007986 */ /* 0x000fe2000c101b06 */
[----:B------:R-:W-:Y:S05]  /*02f0*/  EXIT ;  /* 0x000000000000794d */ /* 0x000fea0003800000 */
.L_x_7118:
[----:B------:R-:W0:Y:S01]  /*0300*/  S2R R19, SR_TID.X ;  /* 0x0000000000137919 */ /* 0x000e220000002100 */
[----:B------:R-:W-:Y:S01]  /*0310*/  HFMA2.MMA R17, -RZ, RZ, 0, 0 ;  /* 0x00000000ff117435 */ /* 0x000fe200000001ff */
[----:B------:R-:W-:Y:S01]  /*0320*/  ULDC.U16 UR4, c[0x0][0x218] ;  /* 0x0000860000047ab9 */ /* 0x000fe20000000400 */
[C---:B0-----:R-:W-:Y:S01]  /*0330*/  ISETP.GE.AND P0, PT, R19.reuse, R16, PT ;  /* 0x000000101300720c */ /* 0x041fe20003f06270 */
[----:B------:R-:W-:Y:S01]  /*0340*/  IMAD.MOV.U32 R29, RZ, RZ, R19 ;  /* 0x000000ffff1d7224 */ /* 0x000fe200078e0013 */
[----:B------:R-:W-:-:S11]  /*0350*/  IADD3 R20, R19, 0x80, RZ ;  /* 0x0000008013147810 */ /* 0x000fd60007ffe0ff */
[----:B------:R-:W-:Y:S01]  /*0360*/  @!P0 IMAD.MOV.U32 R29, RZ, RZ, R20 ;  /* 0x000000ffff1d8224 */ /* 0x000fe200078e0014 */
[----:B------:R-:W0:Y:S04]  /*0370*/  @!P0 LDC.64 R14, c[0x0][0x230] ;  /* 0x00008c00ff0e8b82 */ /* 0x000e280000000a00 */
[----:B------:R-:W-:-:S13]  /*0380*/  ISETP.GE.AND P6, PT, R29, R16, PT ;  /* 0x000000101d00720c */ /* 0x000fda0003fc6270 */
[----:B------:R-:W-:Y:S01]  /*0390*/  @!P6 IMAD.IADD R5, R0, 0x1, R29 ;  /* 0x000000010005e824 */ /* 0x000fe200078e021d */
[----:B------:R-:W1:Y:S01]  /*03a0*/  @!P6 LDC.64 R2, c[0x0][0x230] ;  /* 0x00008c00ff02eb82 */ /* 0x000e620000000a00 */
[----:B------:R-:W-:-:S05]  /*03b0*/  @!P6 VIADD R29, R29, 0x80 ;  /* 0x000000801d1de836 */ /* 0x000fca0000000000 */
[----:B------:R-:W-:-:S13]  /*03c0*/  ISETP.GE.AND P5, PT, R29, R16, PT ;  /* 0x000000101d00720c */ /* 0x000fda0003fa6270 */
[----:B------:R-:W-:Y:S01]  /*03d0*/  @!P5 IADD3 R22, R0, R29, RZ ;  /* 0x0000001d0016d210 */ /* 0x000fe20007ffe0ff */
[----:B------:R-:W-:Y:S01]  /*03e0*/  @!P5 VIADD R29, R29, 0x80 ;  /* 0x000000801d1dd836 */ /* 0x000fe20000000000 */
[----:B------:R-:W2:Y:S01]  /*03f0*/  @!P5 LDC.64 R12, c[0x0][0x230] ;  /* 0x00008c00ff0cdb82 */ /* 0x000ea20000000a00 */
[----:B-1----:R-:W-:-:S03]  /*0400*/  @!P6 IMAD.WIDE.U32 R2, R5, 0x2, R2 ;  /* 0x000000020502e825 */ /* 0x002fc600078e0002 */
[C---:B------:R-:W-:Y:S02]  /*0410*/  ISETP.GE.AND P4, PT, R29.reuse, R16, PT ;  /* 0x000000101d00720c */ /* 0x040fe40003f86270 */
[----:B------:R1:W3:Y:S11]  /*0420*/  @!P6 LDG.E.S16 R17, desc[UR6][R2.64] ;  /* 0x000000060211e981 */ /* 0x0002f6000c1e1700 */
[----:B------:R-:W-:Y:S01]  /*0430*/  @!P4 IMAD.IADD R27, R0, 0x1, R29 ;  /* 0x00000001001bc824 */ /* 0x000fe200078e021d */
[----:B-1----:R-:W1:Y:S01]  /*0440*/  @!P4 LDC.64 R2, c[0x0][0x230] ;  /* 0x00008c00ff02cb82 */ /* 0x002e620000000a00 */
[----:B------:R-:W-:-:S05]  /*0450*/  @!P4 VIADD R29, R29, 0x80 ;  /* 0x000000801d1dc836 */ /* 0x000fca0000000000 */
[----:B------:R-:W-:-:S13]  /*0460*/  ISETP.GE.AND P3, PT, R29, R16, PT ;  /* 0x000000101d00720c */ /* 0x000fda0003f66270 */
[----:B------:R-:W-:Y:S01]  /*0470*/  @!P3 IADD3 R25, R0, R29, RZ ;  /* 0x0000001d0019b210 */ /* 0x000fe20007ffe0ff */
[----:B------:R-:W-:Y:S01]  /*0480*/  @!P3 VIADD R29, R29, 0x80 ;  /* 0x000000801d1db836 */ /* 0x000fe20000000000 */
[----:B------:R-:W4:Y:S04]  /*0490*/  @!P3 LDC.64 R4, c[0x0][0x230] ;  /* 0x00008c00ff04bb82 */ /* 0x000f280000000a00 */
[----:B------:R-:W-:-:S13]  /*04a0*/  ISETP.GE.AND P2, PT, R29, R16, PT ;  /* 0x000000101d00720c */ /* 0x000fda0003f46270 */
[----:B------:R-:W-:Y:S01]  /*04b0*/  @!P2 IMAD.IADD R23, R0, 0x1, R29 ;  /* 0x000000010017a824 */ /* 0x000fe200078e021d */
[----:B------:R-:W5:Y:S01]  /*04c0*/  @!P2 LDC.64 R6, c[0x0][0x230] ;  /* 0x00008c00ff06ab82 */ /* 0x000f620000000a00 */
[----:B------:R-:W-:-:S05]  /*04d0*/  @!P2 VIADD R29, R29, 0x80 ;  /* 0x000000801d1da836 */ /* 0x000fca0000000000 */
[----:B------:R-:W-:-:S13]  /*04e0*/  ISETP.GE.AND P1, PT, R29, R16, PT ;  /* 0x000000101d00720c */ /* 0x000fda0003f26270 */
[----:B------:R-:W-:Y:S01]  /*04f0*/  @!P1 IMAD.IADD R21, R0, 0x1, R29 ;  /* 0x0000000100159824 */ /* 0x000fe200078e021d */
[----:B------:R-:W1:Y:S01]  /*0500*/  @!P1 LDC.64 R8, c[0x0][0x230] ;  /* 0x00008c00ff089b82 */ /* 0x000e620000000a00 */
[----:B------:R-:W-:-:S05]  /*0510*/  @!P1 VIADD R29, R29, 0x80 ;  /* 0x000000801d1d9836 */ /* 0x000fca0000000000 */
[----:B------:R-:W-:Y:S01]  /*0520*/  ISETP.GE.AND P6, PT, R29, R16, PT ;  /* 0x000000101d00720c */ /* 0x000fe20003fc6270 */
[----:B------:R-:W-:-:S04]  /*0530*/  @!P0 IMAD.IADD R18, R0, 0x1, R19 ;  /* 0x0000000100128824 */ /* 0x000fc800078e0213 */
[----:B0-----:R-:W-:Y:S01]  /*0540*/  @!P0 IMAD.WIDE.U32 R14, R18, 0x2, R14 ;  /* 0x00000002120e8825 */ /* 0x001fe200078e000e */
[----:B------:R-:W-:-:S06]  /*0550*/  MOV R18, RZ ;  /* 0x000000ff00127202 */ /* 0x000fcc0000000f00 */
[----:B------:R0:W3:Y:S01]  /*0560*/  @!P0 LDG.E.S16 R18, desc[UR6][R14.64] ;  /* 0x000000060e128981 */ /* 0x0000e2000c1e1700 */
[----:B------:R-:W4:Y:S01]  /*0570*/  @!P6 LDC.64 R10, c[0x0][0x230] ;  /* 0x00008c00ff0aeb82 */ /* 0x000f220000000a00 */
[----:B--2---:R-:W-:-:S04]  /*0580*/  @!P5 IMAD.WIDE.U32 R12, R22, 0x2, R12 ;  /* 0x00000002160cd825 */ /* 0x004fc800078e000c */
[----:B------:R-:W-:Y:S02]  /*0590*/  IMAD.MOV.U32 R22, RZ, RZ, RZ ;  /* 0x000000ffff167224 */ /* 0x000fe400078e00ff */
[----:B-----5:R-:W-:Y:S01]  /*05a0*/  @!P2 IMAD.WIDE.U32 R6, R23, 0x2, R6 ;  /* 0x000000021706a825 */ /* 0x020fe200078e0006 */
[----:B------:R-:W-:-:S03]  /*05b0*/  HFMA2.MMA R23, -RZ, RZ, 0, 0 ;  /* 0x00000000ff177435 */ /* 0x000fc600000001ff */
[----:B------:R-:W-:Y:S01]  /*05c0*/  @!P6 IMAD.IADD R29, R0, 0x1, R29 ;  /* 0x00000001001de824 */ /* 0x000fe200078e021d */
[----:B------:R2:W5:Y:S01]  /*05d0*/  @!P5 LDG.E.S16 R22, desc[UR6][R12.64] ;  /* 0x000000060c16d981 */ /* 0x000562000c1e1700 */
[----:B-1----:R-:W-:Y:S01]  /*05e0*/  @!P1 IMAD.WIDE.U32 R8, R21, 0x2, R8 ;  /* 0x0000000215089825 */ /* 0x002fe200078e0008 */
[----:B0-----:R-:W-:-:S03]  /*05f0*/  CS2R R14, SRZ ;  /* 0x00000000000e7805 */ /* 0x001fc6000001ff00 */
[----:B------:R-:W-:Y:S02]  /*0600*/  IMAD.MOV.U32 R21, RZ, RZ, RZ ;  /* 0x000000ffff157224 */ /* 0x000fe400078e00ff */
[----:B------:R-:W-:Y:S01]  /*0610*/  @!P4 IMAD.WIDE.U32 R2, R27, 0x2, R2 ;  /* 0x000000021b02c825 */ /* 0x000fe200078e0002 */
[----:B------:R-:W5:Y:S03]  /*0620*/  @!P2 LDG.E.S16 R15, desc[UR6][R6.64] ;  /* 0x00000006060fa981 */ /* 0x000f66000c1e1700 */
[----:B--2---:R-:W-:Y:S01]  /*0630*/  IMAD.MOV.U32 R12, RZ, RZ, RZ ;  /* 0x000000ffff0c7224 */ /* 0x004fe200078e00ff */
[----:B------:R-:W2:Y:S01]  /*0640*/  @!P4 LDG.E.S16 R21, desc[UR6][R2.64] ;  /* 0x000000060215c981 */ /* 0x000ea2000c1e1700 */
[----:B----4-:R-:W-:Y:S02]  /*0650*/  @!P3 IMAD.WIDE.U32 R4, R25, 0x2, R4 ;  /* 0x000000021904b825 */ /* 0x010fe400078e0004 */
[----:B------:R-:W0:Y:S01]  /*0660*/  @!P0 LDC.64 R24, c[0x0][0x228] ;  /* 0x00008a00ff188b82 */ /* 0x000e220000000a00 */
[----:B------:R5:W4:Y:S01]  /*0670*/  @!P1 LDG.E.S16 R14, desc[UR6][R8.64] ;  /* 0x00000006080e9981 */ /* 0x000b22000c1e1700 */
[----:B------:R-:W-:-:S03]  /*0680*/  @!P6 IMAD.WIDE.U32 R10, R29, 0x2, R10 ;  /* 0x000000021d0ae825 */ /* 0x000fc600078e000a */
[----:B------:R-:W4:Y:S04]  /*0690*/  @!P3 LDG.E.S16 R23, desc[UR6][R4.64] ;  /* 0x000000060417b981 */ /* 0x000f28000c1e1700 */
[----:B------:R-:W4:Y:S01]  /*06a0*/  @!P6 LDG.E.S16 R12, desc[UR6][R10.64] ;  /* 0x000000060a0ce981 */ /* 0x000f22000c1e1700 */
[----:B------:R-:W-:Y:S01]  /*06b0*/  UPRMT UR4, UR4, 0x9910, URZ ;  /* 0x0000991004047896 */ /* 0x000fe2000800003f */
[----:B------:R-:W-:Y:S02]  /*06c0*/  @!P0 IMAD.IADD R13, R0, 0x1, R19 ;  /* 0x00000001000d8824 */ /* 0x000fe400078e0213 */
[----:B------:R-:W-:Y:S02]  /*06d0*/  @!P0 IMAD.MOV.U32 R19, RZ, RZ, R20 ;  /* 0x000000ffff138224 */ /* 0x000fe400078e0014 */
[----:B0-----:R-:W-:Y:S01]  /*06e0*/  @!P0 IMAD.WIDE.U32 R24, R13, 0x2, R24 ;  /* 0x000000020d188825 */ /* 0x001fe200078e0018 */
[----:B------:R-:W-:Y:S04]  /*06f0*/  BSSY B0, `(.L_x_7119) ;  /* 0x0000036000007945 */ /* 0x000fe80003800000 */
[----:B------:R-:W-:Y:S01]  /*0700*/  BSSY B1, `(.L_x_7120) ;  /* 0x000002e000017945 */ /* 0x000fe20003800000 */
[----:B---3--:R-:W-:-:S02]  /*0710*/  VIMNMX R17, R17, UR4, PT ;  /* 0x0000000411117c48 */ /* 0x008fc4000bfe0100 */
[----:B------:R-:W-:-:S05]  /*0720*/  VIMNMX R13, R18, UR4, PT ;  /* 0x00000004120d7c48 */ /* 0x000fca000bfe0100 */
[----:B------:R0:W-:Y:S01]  /*0730*/  @!P0 STG.E.U16 desc[UR6][R24.64], R13 ;  /* 0x0000000d18008986 */ /* 0x0001e2000c101506 */
[----:B------:R-:W-:Y:S02]  /*0740*/  ISETP.GE.AND P0, PT, R19, R16, PT ;  /* 0x000000101300720c */ /* 0x000fe40003f06270 */
[----:B-----5:R-:W-:Y:S02]  /*0750*/  VIMNMX R9, R22, UR4, PT ;  /* 0x0000000416097c48 */ /* 0x020fe4000bfe0100 */
[----:B------:R-:W-:Y:S02]  /*0760*/  VIMNMX R3, R15, UR4, PT ;  /* 0x000000040f037c48 */ /* 0x000fe4000bfe0100 */
[----:B--2---:R-:W-:Y:S02]  /*0770*/  VIMNMX R21, R21, UR4, PT ;  /* 0x0000000415157c48 */ /* 0x004fe4000bfe0100 */
[----:B----4-:R-:W-:Y:S02]  /*0780*/  VIMNMX R2, R14, UR4, PT ;  /* 0x000000040e027c48 */ /* 0x010fe4000bfe0100 */
[----:B------:R-:W-:-:S02]  /*0790*/  VIMNMX R23, R23, UR4, PT ;  /* 0x0000000417177c48 */ /* 0x000fc4000bfe0100 */
[----:B------:R-:W-:Y:S01]  /*07a0*/  VIMNMX R12, R12, UR4, PT ;  /* 0x000000040c0c7c48 */ /* 0x000fe2000bfe0100 */
[----:B0-----:R-:W-:Y:S06]  /*07b0*/  @P0 BRA `(.L_x_7121) ;  /* 0x0000000000300947 */ /* 0x001fec0003800000 */
[----:B------:R-:W0:Y:S01]  /*07c0*/  LDC.64 R4, c[0x0][0x228] ;  /* 0x00008a00ff047b82 */ /* 0x000e220000000a00 */
[----:B------:R-:W-:Y:S01]  /*07d0*/  IADD3 R7, R0, R19, RZ ;  /* 0x0000001300077210 */ /* 0x000fe20007ffe0ff */
        /* <DEDUP_REMOVED lines=10> */
.L_x_7121:
[----:B------:R-:W-:-:S13]  /*0880*/  ISETP.GE.AND P0, PT, R19, R16, PT ;  /* 0x000000101300720c */ /* 0x000fda0003f06270 */
[----:B------:R-:W-:Y:S05]  /*0890*/  @P0 BRA `(.L_x_7123) ;  /* 0x0000000000300947 */ /* 0x000fea0003800000 */
[----:B0-----:R-:W0:Y:S01]  /*08a0*/  LDC.64 R4, c[0x0][0x228] ;  /* 0x00008a00ff047b82 */ /* 0x001e220000000a00 */
[----:B------:R-:W-:Y:S01]  /*08b0*/  IADD3 R7, R0, R19, RZ ;  /* 0x0000001300077210 */ /* 0x000fe20007ffe0ff */
[----:B------:R-:W-:-:S04]  /*08c0*/  VIADD R19, R19, 0x80 ;  /* 0x0000008013137836 */ /* 0x000fc80000000000 */
[----:B0-----:R-:W-:-:S05]  /*08d0*/  IMAD.WIDE.U32 R4, R7, 0x2, R4 ;  /* 0x0000000207047825 */ /* 0x001fca00078e0004 */
[----:B------:R1:W-:Y:S02]  /*08e0*/  STG.E.U16 desc[UR6][R4.64], R21 ;  /* 0x0000001504007986 */ /* 0x0003e4000c101506 */
.L_x_7122:
[----:B------:R-:W-:-:S13]  /*08f0*/  ISETP.GE.AND P0, PT, R19, R16, PT ;  /* 0x000000101300720c */ /* 0x000fda0003f06270 */
[----:B------:R-:W-:Y:S05]  /*0900*/  @P0 BRA `(.L_x_7124) ;  /* 0x0000000000340947 */ /* 0x000fea0003800000 */
[----:B01----:R-:W0:Y:S01]  /*0910*/  LDC.64 R4, c[0x0][0x228] ;  /* 0x00008a00ff047b82 */ /* 0x003e220000000a00 */
[----:B------:R-:W-:Y:S02]  /*0920*/  IMAD.IADD R7, R0, 0x1, R19 ;  /* 0x0000000100077824 */ /* 0x000fe400078e0213 */
[----:B------:R-:W-:Y:S02]  /*0930*/  VIADD R19, R19, 0x80 ;  /* 0x0000008013137836 */ /* 0x000fe40000000000 */
[----:B0-----:R-:W-:-:S05]  /*0940*/  IMAD.WIDE.U32 R4, R7, 0x2, R4 ;  /* 0x0000000207047825 */ /* 0x001fca00078e0004 */
[----:B------:R1:W-:Y:S02]  /*0950*/  STG.E.U16 desc[UR6][R4.64], R23 ;  /* 0x0000001704007986 */ /* 0x0003e4000c101506 */
.L_x_7123:
[----:B------:R-:W-:-:S13]  /*0960*/  ISETP.GE.AND P0, PT, R19, R16, PT ;  /* 0x000000101300720c */ /* 0x000fda0003f06270 */
[----:B------:R-:W-:Y:S05]  /*0970*/  @P0 BREAK B1 ;  /* 0x0000000000010942 */ /* 0x000fea0003800000 */
[----:B------:R-:W-:Y:S05]  /*0980*/  @P0 BRA `(.L_x_7125) ;  /* 0x0000000000300947 */ /* 0x000fea0003800000 */
[----:B01----:R-:W0:Y:S01]  /*0990*/  LDC.64 R4, c[0x0][0x228] ;  /* 0x00008a00ff047b82 */ /* 0x003e220000000a00 */
[----:B------:R-:W-:Y:S01]  /*09a0*/  IADD3 R7, R0, R19, RZ ;  /* 0x0000001300077210 */ /* 0x000fe20007ffe0ff */
[----:B------:R-:W-:-:S04]  /*09b0*/  VIADD R19, R19, 0x80 ;  /* 0x0000008013137836 */ /* 0x000fc80000000000 */
[----:B0-----:R-:W-:-:S05]  /*09c0*/  IMAD.WIDE.U32 R4, R7, 0x2, R4 ;  /* 0x0000000207047825 */ /* 0x001fca00078e0004 */
[----:B------:R2:W-:Y:S02]  /*09d0*/  STG.E.U16 desc[UR6][R4.64], R3 ;  /* 0x0000000304007986 */ /* 0x0005e4000c101506 */
.L_x_7124:
[----:B------:R-:W-:Y:S05]  /*09e0*/  BSYNC B1 ;  /* 0x0000000000017941 */ /* 0x000fea0003800000 */
.L_x_7120:
[----:B------:R-:W-:-:S13]  /*09f0*/  ISETP.GE.AND P0, PT, R19, R16, PT ;  /* 0x000000101300720c */ /* 0x000fda0003f06270 */
[----:B012---:R-:W0:Y:S01]  /*0a00*/  @!P0 LDC.64 R4, c[0x0][0x228] ;  /* 0x00008a00ff048b82 */ /* 0x007e220000000a00 */
[----:B------:R-:W-:Y:S01]  /*0a10*/  @!P0 IMAD.IADD R3, R0, 0x1, R19 ;  /* 0x0000000100038824 */ /* 0x000fe200078e0213 */
[----:B------:R-:W-:-:S03]  /*0a20*/  @!P0 IADD3 R19, R19, 0x80, RZ ;  /* 0x0000008013138810 */ /* 0x000fc60007ffe0ff */
[----:B0-----:R-:W-:-:S05]  /*0a30*/  @!P0 IMAD.WIDE.U32 R4, R3, 0x2, R4 ;  /* 0x0000000203048825 */ /* 0x001fca00078e0004 */
[----:B------:R2:W-:Y:S02]  /*0a40*/  @!P0 STG.E.U16 desc[UR6][R4.64], R2 ;  /* 0x0000000204008986 */ /* 0x0005e4000c101506 */
.L_x_7125:
[----:B------:R-:W-:Y:S05]  /*0a50*/  BSYNC B0 ;  /* 0x0000000000007941 */ /* 0x000fea0003800000 */
.L_x_7119:
        /* <DEDUP_REMOVED lines=8> */
.L_x_7126:
        /* <DEDUP_REMOVED lines=10> */
.L_x_36191:


//--------------------- .text._ZN2at6native29vectorized_elementwise_kernelILi8EZZZNS0_21clamp_max_kernel_cudaERNS_18TensorIteratorBaseERKN3c106ScalarEENKUlvE_clEvENKUlvE3_clEvEUlsE_St5arrayIPcLm2EEEEviT0_T1_ --------------------------
	.section	.text._ZN2at6native29vectorized_elementwise_kernelILi8EZZZNS0_21clamp_max_kernel_cudaERNS_18TensorIteratorBaseERKN3c106ScalarEENKUlvE_clEvENKUlvE3_clEvEUlsE_St5arrayIPcLm2EEEEviT0_T1_,"ax",@progbits
	.align	128
        .global         _ZN2at6native29vectorized_elementwise_kernelILi8EZZZNS0_21clamp_max_kernel_cudaERNS_18TensorIteratorBaseERKN3c106ScalarEENKUlvE_clEvENKUlvE3_clEvEUlsE_St5arrayIPcLm2EEEEviT0_T1_
        .type           _ZN2at6native29vectorized_elementwise_kernelILi8EZZZNS0_21clamp_max_kernel_cudaERNS_18TensorIteratorBaseERKN3c106ScalarEENKUlvE_clEvENKUlvE3_clEvEUlsE_St5arrayIPcLm2EEEEviT0_T1_,@function
        .size           _ZN2at6native29vectorized_elementwise_kernelILi8EZZZNS0_21clamp_max_kernel_cudaERNS_18TensorIteratorBaseERKN3c106ScalarEENKUlvE_clEvENKUlvE3_clEvEUlsE_St5arrayIPcLm2EEEEviT0_T1_,(.L_x_36192 - _ZN2at6native29vectorized_elementwise_kernelILi8EZZZNS0_21clamp_max_kernel_cudaERNS_18TensorIteratorBaseERKN3c106ScalarEENKUlvE_clEvENKUlvE3_clEvEUlsE_St5arrayIPcLm2EEEEviT0_T1_)
        .other          _ZN2at6native29vectorized_elementwise_kernelILi8EZZZNS0_21clamp_max_kernel_cudaERNS_18TensorIteratorBaseERKN3c106ScalarEENKUlvE_clEvENKUlvE3_clEvEUlsE_St5arrayIPcLm2EEEEviT0_T1_,@"STO_CUDA_ENTRY STV_DEFAULT"
_ZN2at6native29vectorized_elementwise_kernelILi8EZZZNS0_21clamp_max_kernel_cudaERNS_18TensorIteratorBaseERKN3c106ScalarEENKUlvE_clEvENKUlvE3_clEvEUlsE_St5arrayIPcLm2EEEEviT0_T1_:
.text._ZN2at6native29vectorized_elementwise_kernelILi8EZZZNS0_21clamp_max_kernel_cudaERNS_18TensorIteratorBaseERKN3c106ScalarEENKUlvE_clEvENKUlvE3_clEvEUlsE_St5arrayIPcLm2EEEEviT0_T1_:
        /* <DEDUP_REMOVED lines=13> */
[----:B------:R-:W0:Y:S04]  /*00d0*/  LDC.64 R2, c[0x0][0x228] ;  /* 0x00008a00ff027b82 */ /* 0x000e280000000a00 */
[----:B------:R-:W2:Y:S01]  /*00e0*/  LDG.E.128 R4, desc[UR6][R4.64] ;  /* 0x0000000604047981 */ /* 0x000ea2000c1e1d00 */
[----:B------:R-:W-:Y:S01]  /*00f0*/  UPRMT UR4, UR4, 0x9910, URZ ;  /* 0x0000991004047896 */ /* 0x000fe2000800003f */
[----:B0-----:R-:W-:-:S04]  /*0100*/  IMAD.WIDE.U32 R2, R0, 0x2, R2 ;  /* 0x0000000200027825 */ /* 0x001fc800078e0002 */
[----:B------:R-:W-:Y:S01]  /*0110*/  IMAD.WIDE R2, R9, 0x10, R2 ;  /* 0x0000001009027825 */ /* 0x000fe200078e0202 */
[C---:B--2---:R-:W-:Y:S02]  /*0120*/  PRMT R8, R5.reuse, 0x9910, RZ ;  /* 0x0000991005087816 */ /* 0x044fe400000000ff */
[C---:B------:R-:W-:Y:S02]  /*0130*/  PRMT R10, R6.reuse, 0x9910, RZ ;  /* 0x00009910060a7816 */ /* 0x040fe400000000ff */
[----:B------:R-:W-:Y:S02]  /*0140*/  PRMT R9, R5, 0xbb32, RZ ;  /* 0x0000bb3205097816 */ /* 0x000fe400000000ff */
[C---:B------:R-:W-:Y:S02]  /*0150*/  PRMT R11, R7.reuse, 0x9910, RZ ;  /* 0x00009910070b7816 */ /* 0x040fe400000000ff */
[----:B------:R-:W-:Y:S01]  /*0160*/  PRMT R12, R7, 0xbb32, RZ ;  /* 0x0000bb32070c7816 */ /* 0x000fe200000000ff */
[----:B------:R-:W-:Y:S01]  /*0170*/  IMAD.MOV.U32 R7, RZ, RZ, R9 ;  /* 0x000000ffff077224 */ /* 0x000fe200078e0009 */
[----:B------:R-:W-:Y:S01]  /*0180*/  PRMT R5, R6, 0xbb32, RZ ;  /* 0x0000bb3206057816 */ /* 0x000fe200000000ff */
[----:B------:R-:W-:Y:S01]  /*0190*/  IMAD.MOV.U32 R6, RZ, RZ, R8 ;  /* 0x000000ffff067224 */ /* 0x000fe200078e0008 */
[C---:B------:R-:W-:Y:S01]  /*01a0*/  PRMT R0, R4.reuse, 0x9910, RZ ;  /* 0x0000991004007816 */ /* 0x040fe200000000ff */
[----:B------:R-:W-:Y:S01]  /*01b0*/  IMAD.MOV.U32 R8, RZ, RZ, R10 ;  /* 0x000000ffff087224 */ /* 0x000fe200078e000a */
[----:B------:R-:W-:Y:S01]  /*01c0*/  PRMT R4, R4, 0xbb32, RZ ;  /* 0x0000bb3204047816 */ /* 0x000fe200000000ff */
[----:B------:R-:W-:Y:S01]  /*01d0*/  IMAD.MOV.U32 R10, RZ, RZ, R11 ;  /* 0x000000ffff0a7224 */ /* 0x000fe200078e000b */
[----:B------:R-:W-:Y:S01]  /*01e0*/  MOV R9, R5 ;  /* 0x0000000500097202 */ /* 0x000fe20000000f00 */
[----:B------:R-:W-:Y:S01]  /*01f0*/  IMAD.MOV.U32 R11, RZ, RZ, R12 ;  /* 0x000000ffff0b7224 */ /* 0x000fe200078e000c */
[----:B------:R-:W-:-:S02]  /*0200*/  VIMNMX R0, R0, UR4, PT ;  /* 0x0000000400007c48 */ /* 0x000fc4000bfe0100 */
[----:B------:R-:W-:Y:S02]  /*0210*/  VIMNMX R5, R4, UR4, PT ;  /* 0x0000000404057c48 */ /* 0x000fe4000bfe0100 */
[----:B------:R-:W-:Y:S02]  /*0220*/  VIMNMX R6, R6, UR4, PT ;  /* 0x0000000406067c48 */ /* 0x000fe4000bfe0100 */
[----:B------:R-:W-:Y:S02]  /*0230*/  VIMNMX R7, R7, UR4, PT ;  /* 0x0000000407077c48 */ /* 0x000fe4000bfe0100 */
[----:B------:R-:W-:Y:S02]  /*0240*/  VIMNMX R8, R8, UR4, PT ;  /* 0x0000000408087c48 */ /* 0x000fe4000bfe0100 */
[----:B------:R-:W-:Y:S02]  /*0250*/  VIMNMX R9, R9, UR4, PT ;  /* 0x0000000409097c48 */ /* 0x000fe4000bfe0100 */
[----:B------:R-:W-:-:S02]  /*0260*/  VIMNMX R10, R10, UR4, PT ;  /* 0x000000040a0a7c48 */ /* 0x000fc4000bfe0100 */
[----:B------:R-:W-:Y:S02]  /*0270*/  VIMNMX R11, R11, UR4, PT ;  /* 0x000000040b0b7c48 */ /* 0x000fe4000bfe0100 */
[----:B------:R-:W-:Y:S02]  /*0280*/  PRMT R4, R5, 0x1054, R0 ;  /* 0x0000105405047816 */ /* 0x000fe40000000000 */
[----:B------:R-:W-:Y:S02]  /*0290*/  PRMT R5, R7, 0x1054, R6 ;  /* 0x0000105407057816 */ /* 0x000fe40000000006 */
[----:B------:R-:W-:Y:S02]  /*02a0*/  PRMT R6, R9, 0x1054, R8 ;  /* 0x0000105409067816 */ /* 0x000fe40000000008 */
[----:B------:R-:W-:-:S05]  /*02b0*/  PRMT R7, R11, 0x1054, R10 ;  /* 0x000010540b077816 */ /* 0x000fca000000000a */
[----:B------:R-:W-:Y:S01]  /*02c0*/  STG.E.128 desc[UR6][R2.64], R4 ;  /* 0x0000000402007986 */ /* 0x000fe2000c101d06 */
[----:B------:R-:W-:Y:S05]  /*02d0*/  EXIT ;  /* 0x000000000000794d */ /* 0x000fea0003800000 */
.L_x_7127:
        /* <DEDUP_REMOVED lines=88> */
.L_x_7130:
[----:B------:R-:W-:-:S13]  /*0860*/  ISETP.GE.AND P0, PT, R19, R16, PT ;  /* 0x000000101300720c */ /* 0x000fda0003f06270 */
[----:B------:R-:W-:Y:S05]  /*0870*/  @P0 BRA `(.L_x_7132) ;  /* 0x0000000000300947 */ /* 0x000fea0003800000 */
[----:B0-----:R-:W0:Y:S01]  /*0880*/  LDC.64 R4, c[0x0][0x228] ;  /* 0x00008a00ff047b82 */ /* 0x001e220000000a00 */
[----:B------:R-:W-:Y:S01]  /*0890*/  IADD3 R7, R0, R19, RZ ;  /* 0x0000001300077210 */ /* 0x000fe20007ffe0ff */
[----:B------:R-:W-:-:S04]  /*08a0*/  VIADD R19, R19, 0x80 ;  /* 0x0000008013137836 */ /* 0x000fc80000000000 */
[----:B0-----:R-:W-:-:S05]  /*08b0*/  IMAD.WIDE.U32 R4, R7, 0x2, R4 ;  /* 0x0000000207047825 */ /* 0x001fca00078e0004 */
[----:B------:R1:W-:Y:S02]  /*08c0*/  STG.E.U16 desc[UR6][R4.64], R21 ;  /* 0x0000001504007986 */ /* 0x0003e4000c101506 */
.L_x_7131:
[----:B------:R-:W-:-:S13]  /*08d0*/  ISETP.GE.AND P0, PT, R19, R16, PT ;  /* 0x000000101300720c */ /* 0x000fda0003f06270 */
[----:B------:R-:W-:Y:S05]  /*08e0*/  @P0 BRA `(.L_x_7133) ;  /* 0x0000000000340947 */ /* 0x000fea0003800000 */
[----:B01----:R-:W0:Y:S01]  /*08f0*/  LDC.64 R4, c[0x0][0x228] ;  /* 0x00008a00ff047b82 */ /* 0x003e220000000a00 */
[----:B------:R-:W-:Y:S02]  /*0900*/  IMAD.IADD R7, R0, 0x1, R19 ;  /* 0x0000000100077824 */ /* 0x000fe400078e0213 */
[----:B------:R-:W-:Y:S02]  /*0910*/  VIADD R19, R19, 0x80 ;  /* 0x0000008013137836 */ /* 0x000fe40000000000 */
[----:B0-----:R-:W-:-:S05]  /*0920*/  IMAD.WIDE.U32 R4, R7, 0x2, R4 ;  /* 0x0000000207047825 */ /* 0x001fca00078e0004 */
[----:B------:R1:W-:Y:S02]  /*0930*/  STG.E.U16 desc[UR6][R4.64], R23 ;  /* 0x0000001704007986 */ /* 0x0003e4000c101506 */
.L_x_7132:
        /* <DEDUP_REMOVED lines=8> */
.L_x_7133:
[----:B------:R-:W-:Y:S05]  /*09c0*/  BSYNC B1 ;  /* 0x0000000000017941 */ /* 0x000fea0003800000 */
.L_x_7129:
[----:B------:R-:W-:-:S13]  /*09d0*/  ISETP.GE.AND P0, PT, R19, R16, PT ;  /* 0x000000101300720c */ /* 0x000fda0003f06270 */
[----:B012---:R-:W0:Y:S01]  /*09e0*/  @!P0 LDC.64 R4, c[0x0][0x228] ;  /* 0x00008a00ff048b82 */ /* 0x007e220000000a00 */
[----:B------:R-:W-:Y:S01]  /*09f0*/  @!P0 IMAD.IADD R3, R0, 0x1, R19 ;  /* 0x0000000100038824 */ /* 0x000fe200078e0213 */
[----:B------:R-:W-:-:S03]  /*0a00*/  @!P0 IADD3 R19, R19, 0x80, RZ ;  /* 0x0000008013138810 */ /* 0x000fc60007ffe0ff */
[----:B0-----:R-:W-:-:S05]  /*0a10*/  @!P0 IMAD.WIDE.U32 R4, R3, 0x2, R4 ;  /* 0x0000000203048825 */ /* 0x001fca00078e0004 */
[----:B------:R2:W-:Y:S02]  /*0a20*/  @!P0 STG.E.U16 desc[UR6][R4.64], R2 ;  /* 0x0000000204008986 */ /* 0x0005e4000c101506 */
.L_x_7134:
[----:B------:R-:W-:Y:S05]  /*0a30*/  BSYNC B0 ;  /* 0x0000000000007941 */ /* 0x000fea0003800000 */
.L_x_7128:
        /* <DEDUP_REMOVED lines=8> */
.L_x_7135:
        /* <DEDUP_REMOVED lines=12> */
.L_x_36192:


//--------------------- .text._ZN2at6native18elementwise_kernelILi128ELi4EZNS0_15gpu_kernel_implIZZZNS0_21clamp_max_kernel_cudaERNS_18TensorIteratorBaseERKN3c106ScalarEENKUlvE_clEvENKUlvE2_clEvEUllE_EEvS4_RKT_EUliE_EEviT1_ --------------------------
	.section	.text._ZN2at6native18elementwise_kernelILi128ELi4EZNS0_15gpu_kernel_implIZZZNS0_21clamp_max_kernel_cudaERNS_18TensorIteratorBaseERKN3c106ScalarEENKUlvE_clEvENKUlvE2_clEvEUllE_EEvS4_RKT_EUliE_EEviT1_,"ax",@progbits
	.align	128
        .global         _ZN2at6native18elementwise_kernelILi128ELi4EZNS0_15gpu_kernel_implIZZZNS0_21clamp_max_kernel_cudaERNS_18TensorIteratorBaseERKN3c106ScalarEENKUlvE_clEvENKUlvE2_clEvEUllE_EEvS4_RKT_EUliE_EEviT1_
        .type           _ZN2at6native18elementwise_kernelILi128ELi4EZNS0_15gpu_kernel_implIZZZNS0_21clamp_max_kernel_cudaERNS_18TensorIteratorBaseERKN3c106ScalarEENKUlvE_clEvENKUlvE2_clEvEUllE_EEvS4_RKT_EUliE_EEviT1_,@function
        .size           _ZN2at6native18elementwise_kernelILi128ELi4EZNS0_15gpu_kernel_implIZZZNS0_21clamp_max_kernel_cudaERNS_18TensorIteratorBaseERKN3c106ScalarEENKUlvE_clEvENKUlvE2_clEvEUllE_EEvS4_RKT_EUliE_EEviT1_,(.L_x_36193 - _ZN2at6native18elementwise_kernelILi128ELi4EZNS0_15gpu_kernel_implIZZZNS0_21clamp_max_kernel_cudaERNS_18TensorIteratorBaseERKN3c106ScalarEENKUlvE_clEvENKUlvE2_clEvEUllE_EEvS4_RKT_EUliE_EEviT1_)
        .other          _ZN2at6native18elementwise_kernelILi128ELi4EZNS0_15gpu_kernel_implIZZZNS0_21clamp_max_kernel_cudaERNS_18TensorIteratorBaseERKN3c106ScalarEENKUlvE_clEvENKUlvE2_clEvEUllE_EEvS4_RKT_EUliE_EEviT1_,@"STO_CUDA_ENTRY STV_DEFAULT"
_ZN2at6native18elementwise_kernelILi128ELi4EZNS0_15gpu_kernel_implIZZZNS0_21clamp_max_kernel_cudaERNS_18TensorIteratorBaseERKN3c106ScalarEENKUlvE_clEvENKUlvE2_clEvEUllE_EEvS4_RKT_EUliE_EEviT1_:
.text._ZN2at6native18elementwise_kernelILi128ELi4EZNS0_15gpu_kernel_implIZZZNS0_21clamp_max_kernel_cudaERNS_18TensorIteratorBaseERKN3c106ScalarEENKUlvE_clEvENKUlvE2_clEvEUllE_EEvS4_RKT_EUliE_EEviT1_:
        /* <DEDUP_REMOVED lines=314> */
.L_x_7138:
        /* <DEDUP_REMOVED lines=19> */
[----:B--2---:R-:W-:Y:S01]  /*14d0*/  SHF.R.S32.HI R3, RZ, 0x1f, R2 ;  /* 0x0000001fff037819 */ /* 0x004fe20000011402 */
[----:B------:R-:W-:Y:S06]  /*14e0*/  BRA `(.L_x_7144) ;  /* 0x0000000c00547947 */ /* 0x000fec0003800000 */
.L_x_7142:
[----:B------:R0:W5:Y:S01]  /*14f0*/  LDG.E.U8 R2, desc[UR36][R4.64] ;  /* 0x0000002404027981 */ /* 0x000162000c1e1100 */
[----:B------:R-:W-:Y:S01]  /*1500*/  IMAD.MOV.U32 R3, RZ, RZ, RZ ;  /* 0x000000ffff037224 */ /* 0x000fe200078e00ff */
[----:B------:R-:W-:Y:S06]  /*1510*/  BRA `(.L_x_7144) ;  /* 0x0000000c00487947 */ /* 0x000fec0003800000 */
.L_x_7141:
        /* <DEDUP_REMOVED lines=8> */
.L_x_7146:
[----:B------:R-:W2:Y:S02]  /*15a0*/  LDG.E R2, desc[UR36][R4.64] ;  /* 0x0000002404027981 */ /* 0x000ea4000c1e1900 */
[----:B--2---:R-:W-:Y:S01]  /*15b0*/  SHF.R.S32.HI R3, RZ, 0x1f, R2 ;  /* 0x0000001fff037819 */ /* 0x004fe20000011402 */
[----:B------:R-:W-:Y:S06]  /*15c0*/  BRA `(.L_x_7144) ;  /* 0x0000000c001c7947 */ /* 0x000fec0003800000 */
.L_x_7145:
[----:B------:R-:W2:Y:S02]  /*15d0*/  LDG.E.S16 R2, desc[UR36][R4.64] ;  /* 0x0000002404027981 */ /* 0x000ea4000c1e1700 */
[----:B--2---:R-:W-:Y:S01]  /*15e0*/  SHF.R.S32.HI R3, RZ, 0x1f, R2 ;  /* 0x0000001fff037819 */ /* 0x004fe20000011402 */
[----:B------:R-:W-:Y:S06]  /*15f0*/  BRA `(.L_x_7144) ;  /* 0x0000000c00107947 */ /* 0x000fec0003800000 */
.L_x_7140:
[----:B------:R-:W-:-:S13]  /*1600*/  ISETP.GT.AND P0, PT, R2, 0x6, PT ;  /* 0x000000060200780c */ /* 0x000fda0003f04270 */
[----:B------:R-:W-:Y:S05]  /*1610*/  @P0 BRA `(.L_x_7147) ;  /* 0x00000000002c0947 */ /* 0x000fea0003800000 */
[----:B------:R-:W-:-:S13]  /*1620*/  ISETP.NE.AND P0, PT, R2, 0x5, PT ;  /* 0x000000050200780c */ /* 0x000fda0003f05270 */
[----:B------:R-:W-:Y:S05]  /*1630*/  @!P0 BRA `(.L_x_7148) ;  /* 0x0000000000148947 */ /* 0x000fea0003800000 */
[----:B------:R-:W-:-:S13]  /*1640*/  ISETP.NE.AND P0, PT, R2, 0x6, PT ;  /* 0x000000060200780c */ /* 0x000fda0003f05270 */
[----:B------:R-:W-:Y:S05]  /*1650*/  @P0 BRA `(.L_x_7143) ;  /* 0x0000000800a00947 */ /* 0x000fea0003800000 */
[----:B------:R-:W2:Y:S02]  /*1660*/  LDG.E R2, desc[UR36][R4.64] ;  /* 0x0000002404027981 */ /* 0x000ea4000c1e1900 */
[----:B--2---:R-:W0:Y:S01]  /*1670*/  F2I.S64.TRUNC R2, R2 ;  /* 0x0000000200027311 */ /* 0x004e22000020d900 */
[----:B------:R-:W-:Y:S05]  /*1680*/  BRA `(.L_x_7144) ;  /* 0x0000000800ec7947 */ /* 0x000fea0003800000 */
.L_x_7148:
[----:B------:R-:W2:Y:S02]  /*1690*/  LDG.E.U16 R4, desc[UR36][R4.64] ;  /* 0x0000002404047981 */ /* 0x000ea4000c1e1500 */
[----:B--2---:R-:W-:-:S06]  /*16a0*/  HADD2.F32 R2, -RZ, R4.H0_H0 ;  /* 0x20000004ff027230 */ /* 0x004fcc0000004100 */
[----:B------:R-:W0:Y:S01]  /*16b0*/  F2I.S64.TRUNC R2, R2 ;  /* 0x0000000200027311 */ /* 0x000e22000020d900 */
[----:B------:R-:W-:Y:S05]  /*16c0*/  BRA `(.L_x_7144) ;  /* 0x0000000800dc7947 */ /* 0x000fea0003800000 */
.L_x_7147:
[----:B------:R-:W-:-:S13]  /*16d0*/  ISETP.NE.AND P0, PT, R2, 0x7, PT ;  /* 0x000000070200780c */ /* 0x000fda0003f05270 */
[----:B------:R-:W-:Y:S05]  /*16e0*/  @!P0 BRA `(.L_x_7149) ;  /* 0x00000000002c8947 */ /* 0x000fea0003800000 */
[----:B------:R-:W-:-:S13]  /*16f0*/  ISETP.NE.AND P0, PT, R2, 0x8, PT ;  /* 0x000000080200780c */ /* 0x000fda0003f05270 */
[----:B------:R-:W-:Y:S05]  /*1700*/  @!P0 BRA `(.L_x_7150) ;  /* 0x0000000000148947 */ /* 0x000fea0003800000 */
[----:B------:R-:W-:-:S13]  /*1710*/  ISETP.NE.AND P0, PT, R2, 0x9, PT ;  /* 0x000000090200780c */ /* 0x000fda0003f05270 */
[----:B------:R-:W-:Y:S05]  /*1720*/  @P0 BRA `(.L_x_7143) ;  /* 0x00000008006c0947 */ /* 0x000fea0003800000 */
[----:B------:R-:W2:Y:S02]  /*1730*/  LDG.E R2, desc[UR36][R4.64] ;  /* 0x0000002404027981 */ /* 0x000ea4000c1e1900 */
[----:B--2---:R-:W0:Y:S01]  /*1740*/  F2I.S64.TRUNC R2, R2 ;  /* 0x0000000200027311 */ /* 0x004e22000020d900 */
[----:B------:R-:W-:Y:S05]  /*1750*/  BRA `(.L_x_7144) ;  /* 0x0000000800b87947 */ /* 0x000fea0003800000 */
.L_x_7150:
[----:B------:R-:W2:Y:S02]  /*1760*/  LDG.E.U16 R4, desc[UR36][R4.64] ;  /* 0x0000002404047981 */ /* 0x000ea4000c1e1500 */
[----:B--2---:R-:W-:-:S06]  /*1770*/  HADD2.F32 R2, -RZ, R4.H0_H0 ;  /* 0x20000004ff027230 */ /* 0x004fcc0000004100 */
[----:B------:R-:W0:Y:S01]  /*1780*/  F2I.S64.TRUNC R2, R2 ;  /* 0x0000000200027311 */ /* 0x000e22000020d900 */
[----:B------:R-:W-:Y:S05]  /*1790*/  BRA `(.L_x_7144) ;  /* 0x0000000800a87947 */ /* 0x000fea0003800000 */
.L_x_7149:
[----:B------:R-:W2:Y:S02]  /*17a0*/  LDG.E.64 R2, desc[UR36][R4.64] ;  /* 0x0000002404027981 */ /* 0x000ea4000c1e1b00 */
[----:B--2---:R-:W0:Y:S01]  /*17b0*/  F2I.S64.F64.TRUNC R2, R2 ;  /* 0x0000000200027311 */ /* 0x004e22000030d900 */
[----:B------:R-:W-:Y:S05]  /*17c0*/  BRA `(.L_x_7144) ;  /* 0x00000008009c7947 */ /* 0x000fea0003800000 */
.L_x_7139:
        /* <DEDUP_REMOVED lines=11> */
[----:B------:R-:W-:Y:S01]  /*1880*/  SEL R2, RZ, 0x1, !P0 ;  /* 0x00000001ff027807 */ /* 0x000fe20004000000 */
[----:B------:R-:W-:Y:S08]  /*1890*/  BRA `(.L_x_7144) ;  /* 0x0000000800687947 */ /* 0x000ff00003800000 */
.L_x_7153:
[----:B------:R-:W2:Y:S02]  /*18a0*/  LDG.E.64 R2, desc[UR36][R4.64] ;  /* 0x0000002404027981 */ /* 0x000ea4000c1e1b00 */
[----:B--2---:R-:W0:Y:S01]  /*18b0*/  F2I.S64.F64.TRUNC R2, R2 ;  /* 0x0000000200027311 */ /* 0x004e22000030d900 */
[----:B------:R-:W-:Y:S05]  /*18c0*/  BRA `(.L_x_7144) ;  /* 0x00000008005c7947 */ /* 0x000fea0003800000 */
.L_x_7152:
        /* <DEDUP_REMOVED lines=24> */
[----:B------:R-:W-:-:S06]  /*1a50*/  LOP3.LUT R3, R3, 0x80000000, R0, 0xf8, !PT ;  /* 0x8000000003037812 */ /* 0x000fcc00078ef800 */
[----:B------:R-:W0:Y:S01]  /*1a60*/  F2I.S64.TRUNC R2, R3 ;  /* 0x0000000300027311 */ /* 0x000e22000020d900 */
[----:B------:R-:W-:Y:S05]  /*1a70*/  BRA `(.L_x_7144) ;  /* 0x0000000400f07947 */ /* 0x000fea0003800000 */
.L_x_7155:
        /* <DEDUP_REMOVED lines=11> */
[----:B------:R-:W-:-:S06]  /*1b30*/  LOP3.LUT R2, R2, 0x80000000, R3, 0xf8, !PT ;  /* 0x8000000002027812 */ /* 0x000fcc00078ef803 */
[----:B------:R-:W0:Y:S01]  /*1b40*/  F2I.S64.TRUNC R2, R2 ;  /* 0x0000000200027311 */ /* 0x000e22000020d900 */
[----:B------:R-:W-:Y:S05]  /*1b50*/  BRA `(.L_x_7144) ;  /* 0x0000000400b87947 */ /* 0x000fea0003800000 */
.L_x_7154:
[----:B------:R-:W2:Y:S02]  /*1b60*/  LDG.E.U16 R2, desc[UR36][R4.64] ;  /* 0x0000002404027981 */ /* 0x000ea4000c1e1500 */
[----:B--2---:R-:W-:-:S06]  /*1b70*/  IMAD.U32 R2, R2, 0x10000, RZ ;  /* 0x0001000002027824 */ /* 0x004fcc00078e00ff */
[----:B------:R-:W0:Y:S01]  /*1b80*/  F2I.S64.TRUNC R2, R2 ;  /* 0x0000000200027311 */ /* 0x000e22000020d900 */
[----:B------:R-:W-:Y:S05]  /*1b90*/  BRA `(.L_x_7144) ;  /* 0x0000000400a87947 */ /* 0x000fea0003800000 */
.L_x_7151:
        /* <DEDUP_REMOVED lines=9> */
[----:B------:R-:W-:Y:S01]  /*1c30*/  IMAD.MOV.U32 R3, RZ, RZ, RZ ;  /* 0x000000ffff037224 */ /* 0x000fe200078e00ff */
[----:B------:R-:W-:Y:S06]  /*1c40*/  BRA `(.L_x_7144) ;  /* 0x00000004007c7947 */ /* 0x000fec0003800000 */
.L_x_7158:
        /* <DEDUP_REMOVED lines=21> */
.L_x_7162:
[----:B------:R-:W-:Y:S05]  /*1da0*/  BSYNC B1 ;  /* 0x0000000000017941 */ /* 0x000fea0003800000 */
.L_x_7161:
[----:B------:R-:W-:Y:S01]  /*1db0*/  IMAD.SHL.U32 R2, R2, 0x100000, RZ ;  /* 0x0010000002027824 */ /* 0x000fe200078e00ff */
[----:B------:R-:W-:-:S04]  /*1dc0*/  LEA R3, R0, 0x3b800000, 0x17 ;  /* 0x3b80000000037811 */ /* 0x000fc800078eb8ff */
[----:B------:R-:W-:-:S07]  /*1dd0*/  LOP3.LUT R2, R3, R2, R4, 0xfe, !PT ;  /* 0x0000000203027212 */ /* 0x000fce00078efe04 */
.L_x_7160:
[----:B------:R-:W-:Y:S05]  /*1de0*/  BSYNC B0 ;  /* 0x0000000000007941 */ /* 0x000fea0003800000 */
.L_x_7159:
[----:B------:R-:W1:Y:S01]  /*1df0*/  F2I.S64.TRUNC R2, R2 ;  /* 0x0000000200027311 */ /* 0x000e62000020d900 */
[----:B------:R-:W-:Y:S05]  /*1e00*/  BRA `(.L_x_7144) ;  /* 0x00000004000c7947 */ /* 0x000fea0003800000 */
.L_x_7157:
        /* <DEDUP_REMOVED lines=21> */
.L_x_7166:
[----:B------:R-:W-:Y:S05]  /*1f60*/  BSYNC B1 ;  /* 0x0000000000017941 */ /* 0x000fea0003800000 */
.L_x_7165:
[----:B------:R-:W-:Y:S01]  /*1f70*/  IMAD.SHL.U32 R2, R2, 0x200000, RZ ;  /* 0x0020000002027824 */ /* 0x000fe200078e00ff */
[----:B------:R-:W-:-:S04]  /*1f80*/  LEA R3, R0, 0x37800000, 0x17 ;  /* 0x3780000000037811 */ /* 0x000fc800078eb8ff */
[----:B------:R-:W-:-:S07]  /*1f90*/  LOP3.LUT R2, R3, R2, R4, 0xfe, !PT ;  /* 0x0000000203027212 */ /* 0x000fce00078efe04 */
.L_x_7164:
[----:B------:R-:W-:Y:S05]  /*1fa0*/  BSYNC B0 ;  /* 0x0000000000007941 */ /* 0x000fea0003800000 */
.L_x_7163:
[----:B------:R-:W2:Y:S01]  /*1fb0*/  F2I.S64.TRUNC R2, R2 ;  /* 0x0000000200027311 */ /* 0x000ea2000020d900 */
[----:B------:R-:W-:Y:S05]  /*1fc0*/  BRA `(.L_x_7144) ;  /* 0x00000000009c7947 */ /* 0x000fea0003800000 */
.L_x_7156:
        /* <DEDUP_REMOVED lines=14> */
.L_x_7170:
[----:B------:R-:W-:Y:S05]  /*20b0*/  BSYNC B0 ;  /* 0x0000000000007941 */ /* 0x000fea0003800000 */
.L_x_7169:
[----:B------:R-:W4:Y:S01]  /*20c0*/  F2I.S64.TRUNC R2, R2 ;  /* 0x0000000200027311 */ /* 0x000f22000020d900 */
[----:B------:R-:W-:Y:S05]  /*20d0*/  BRA `(.L_x_7144) ;  /* 0x0000000000587947 */ /* 0x000fea0003800000 */
.L_x_7143:
        /* <DEDUP_REMOVED lines=16> */
.L_x_7171:
[----:B------:R-:W-:Y:S01]  /*21e0*/  CS2R R2, SRZ ;  /* 0x0000000000027805 */ /* 0x000fe2000001ff00 */
[----:B------:R-:W-:Y:S06]  /*21f0*/  BRA `(.L_x_7144) ;  /* 0x0000000000107947 */ /* 0x000fec0003800000 */
.L_x_7168:
[----:B------:R0:W5:Y:S01]  /*2200*/  LDG.E.64 R2, desc[UR36][R4.64] ;  /* 0x0000002404027981 */ /* 0x000162000c1e1b00 */
[----:B------:R-:W-:Y:S05]  /*2210*/  BRA `(.L_x_7144) ;  /* 0x0000000000087947 */ /* 0x000fea0003800000 */
.L_x_7167:
[----:B------:R3:W5:Y:S01]  /*2220*/  LDG.E R2, desc[UR36][R4.64] ;  /* 0x0000002404027981 */ /* 0x000762000c1e1900 */
[----:B------:R-:W-:-:S07]  /*2230*/  IMAD.MOV.U32 R3, RZ, RZ, RZ ;  /* 0x000000ffff037224 */ /* 0x000fce00078e00ff */
.L_x_7144:
[----:B0--3--:R-:W0:Y:S01]  /*2240*/  LDC.U8 R4, c[0x0][0x430] ;  /* 0x00010c00ff047b82 */ /* 0x009e220000000000 */
[----:B------:R-:W-:Y:S02]  /*2250*/  ULDC.64 UR4, c[0x0][0x420] ;  /* 0x0001080000047ab9 */ /* 0x000fe40000000a00 */
[----:B-12-45:R-:W-:-:S04]  /*2260*/  ISETP.LT.U32.AND P0, PT, R2, UR4, PT ;  /* 0x0000000402007c0c */ /* 0x036fc8000bf01070 */
[----:B------:R-:W-:-:S04]  /*2270*/  ISETP.LT.AND.EX P0, PT, R3, UR5, PT, P0 ;  /* 0x0000000503007c0c */ /* 0x000fc8000bf01300 */
[----:B------:R-:W-:Y:S02]  /*2280*/  SEL R5, R2, UR4, P0 ;  /* 0x0000000402057c07 */ /* 0x000fe40008000000 */
[----:B------:R-:W-:-:S03]  /*2290*/  SEL R3, R3, UR5, P0 ;  /* 0x0000000503037c07 */ /* 0x000fc60008000000 */
[----:B------:R-:W-:Y:S01]  /*22a0*/  IMAD.MOV.U32 R2, RZ, RZ, R5 ;  /* 0x000000ffff027224 */ /* 0x000fe200078e0005 */
        /* <DEDUP_REMOVED lines=13> */
.L_x_7175:
[----:B------:R3:W-:Y:S01]  /*2380*/  STG.E.U8 desc[UR36][R16.64], R5 ;  /* 0x0000000510007986 */ /* 0x0007e2000c101124 */
[----:B------:R-:W-:Y:S05]  /*2390*/  BRA `(.L_x_7177) ;  /* 0x0000000c00507947 */ /* 0x000fea0003800000 */
.L_x_7174:
        /* <DEDUP_REMOVED lines=8> */
.L_x_7179:
[----:B------:R1:W-:Y:S01]  /*2420*/  STG.E desc[UR36][R16.64], R5 ;  /* 0x0000000510007986 */ /* 0x0003e2000c101924 */
[----:B------:R-:W-:Y:S05]  /*2430*/  BRA `(.L_x_7177) ;  /* 0x0000000c00287947 */ /* 0x000fea0003800000 */
.L_x_7178:
[----:B------:R2:W-:Y:S01]  /*2440*/  STG.E.U16 desc[UR36][R16.64], R5 ;  /* 0x0000000510007986 */ /* 0x0005e2000c101524 */
[----:B------:R-:W-:Y:S05]  /*2450*/  BRA `(.L_x_7177) ;  /* 0x0000000c00207947 */ /* 0x000fea0003800000 */
.L_x_7173:
[----:B------:R-:W-:-:S13]  /*2460*/  ISETP.GT.AND P0, PT, R0, 0x6, PT ;  /* 0x000000060000780c */ /* 0x000fda0003f04270 */
[----:B------:R-:W-:Y:S05]  /*2470*/  @P0 BRA `(.L_x_7180) ;  /* 0x00000000002c0947 */ /* 0x000fea0003800000 */
[----:B------:R-:W-:-:S13]  /*2480*/  ISETP.NE.AND P0, PT, R0, 0x5, PT ;  /* 0x000000050000780c */ /* 0x000fda0003f05270 */
[----:B------:R-:W-:Y:S05]  /*2490*/  @!P0 BRA `(.L_x_7181) ;  /* 0x0000000000148947 */ /* 0x000fea0003800000 */
[----:B------:R-:W-:-:S13]  /*24a0*/  ISETP.NE.AND P0, PT, R0, 0x6, PT ;  /* 0x000000060000780c */ /* 0x000fda0003f05270 */
[----:B------:R-:W-:Y:S05]  /*24b0*/  @P0 BRA `(.L_x_7176) ;  /* 0x0000000800b80947 */ /* 0x000fea0003800000 */
[----:B------:R-:W0:Y:S02]  /*24c0*/  I2F.S64 R3, R2 ;  /* 0x0000000200037312 */ /* 0x000e240000301400 */
[----:B0-----:R0:W-:Y:S01]  /*24d0*/  STG.E desc[UR36][R16.64], R3 ;  /* 0x0000000310007986 */ /* 0x0011e2000c101924 */
[----:B------:R-:W-:Y:S05]  /*24e0*/  BRA `(.L_x_7177) ;  /* 0x0000000800fc7947 */ /* 0x000fea0003800000 */
.L_x_7181:
[----:B------:R-:W0:Y:S02]  /*24f0*/  I2F.S64 R0, R2 ;  /* 0x0000000200007312 */ /* 0x000e240000301400 */
[----:B0-----:R-:W-:-:S05]  /*2500*/  F2FP.F16.F32.PACK_AB R0, RZ, R0 ;  /* 0x00000000ff00723e */ /* 0x001fca00000000ff */
[----:B------:R0:W-:Y:S01]  /*2510*/  STG.E.U16 desc[UR36][R16.64], R0 ;  /* 0x0000000010007986 */ /* 0x0001e2000c101524 */
[----:B------:R-:W-:Y:S05]  /*2520*/  BRA `(.L_x_7177) ;  /* 0x0000000800ec7947 */ /* 0x000fea0003800000 */
.L_x_7180:
[----:B------:R-:W-:-:S13]  /*2530*/  ISETP.NE.AND P0, PT, R0, 0x7, PT ;  /* 0x000000070000780c */ /* 0x000fda0003f05270 */
[----:B------:R-:W-:Y:S05]  /*2540*/  @!P0 BRA `(.L_x_7182) ;  /* 0x0000000000348947 */ /* 0x000fea0003800000 */
[----:B------:R-:W-:-:S13]  /*2550*/  ISETP.NE.AND P0, PT, R0, 0x8, PT ;  /* 0x000000080000780c */ /* 0x000fda0003f05270 */
[----:B------:R-:W-:Y:S05]  /*2560*/  @!P0 BRA `(.L_x_7183) ;  /* 0x0000000000188947 */ /* 0x000fea0003800000 */
[----:B------:R-:W-:-:S13]  /*2570*/  ISETP.NE.AND P0, PT, R0, 0x9, PT ;  /* 0x000000090000780c */ /* 0x000fda0003f05270 */
[----:B------:R-:W-:Y:S05]  /*2580*/  @P0 BRA `(.L_x_7176) ;  /* 0x0000000800840947 */ /* 0x000fea0003800000 */
[----:B------:R-:W0:Y:S01]  /*2590*/  I2F.S64 R4, R2 ;  /* 0x0000000200047312 */ /* 0x000e220000301400 */
[----:B------:R-:W-:-:S05]  /*25a0*/  IMAD.MOV.U32 R5, RZ, RZ, RZ ;  /* 0x000000ffff057224 */ /* 0x000fca00078e00ff */
[----:B0-----:R0:W-:Y:S01]  /*25b0*/  STG.E.64 desc[UR36][R16.64], R4 ;  /* 0x0000000410007986 */ /* 0x0011e2000c101b24 */
[----:B------:R-:W-:Y:S05]  /*25c0*/  BRA `(.L_x_7177) ;  /* 0x0000000800c47947 */ /* 0x000fea0003800000 */
.L_x_7183:
[----:B------:R-:W0:Y:S02]  /*25d0*/  I2F.S64 R2, R2 ;  /* 0x0000000200027312 */ /* 0x000e240000301400 */
[----:B0-----:R-:W-:-:S04]  /*25e0*/  F2FP.F16.F32.PACK_AB R3, RZ, R2 ;  /* 0x00000002ff03723e */ /* 0x001fc800000000ff */
[----:B------:R-:W-:-:S05]  /*25f0*/  PRMT R3, R3, 0x5410, RZ ;  /* 0x0000541003037816 */ /* 0x000fca00000000ff */
[----:B------:R0:W-:Y:S01]  /*2600*/  STG.E desc[UR36][R16.64], R3 ;  /* 0x0000000310007986 */ /* 0x0001e2000c101924 */
[----:B------:R-:W-:Y:S05]  /*2610*/  BRA `(.L_x_7177) ;  /* 0x0000000800b07947 */ /* 0x000fea0003800000 */
.L_x_7182:
[----:B------:R-:W0:Y:S02]  /*2620*/  I2F.F64.S64 R2, R2 ;  /* 0x0000000200027312 */ /* 0x000e240000301c00 */
[----:B0-----:R0:W-:Y:S01]  /*2630*/  STG.E.64 desc[UR36][R16.64], R2 ;  /* 0x0000000210007986 */ /* 0x0011e2000c101b24 */
[----:B------:R-:W-:Y:S05]  /*2640*/  BRA `(.L_x_7177) ;  /* 0x0000000800a47947 */ /* 0x000fea0003800000 */
.L_x_7172:
        /* <DEDUP_REMOVED lines=8> */
[----:B------:R-:W-:-:S04]  /*26d0*/  ISETP.NE.U32.AND P0, PT, R5, RZ, PT ;  /* 0x000000ff0500720c */ /* 0x000fc80003f05070 */
[----:B------:R-:W-:-:S04]  /*26e0*/  ISETP.NE.AND.EX P0, PT, R3, RZ, PT, P0 ;  /* 0x000000ff0300720c */ /* 0x000fc80003f05300 */
[----:B------:R-:W-:-:S05]  /*26f0*/  SEL R3, RZ, 0x1, !P0 ;  /* 0x00000001ff037807 */ /* 0x000fca0004000000 */
[----:B------:R0:W-:Y:S01]  /*2700*/  STG.E.U8 desc[UR36][R16.64], R3 ;  /* 0x0000000310007986 */ /* 0x0001e2000c101124 */
[----:B------:R-:W-:Y:S05]  /*2710*/  BRA `(.L_x_7177) ;  /* 0x0000000800707947 */ /* 0x000fea0003800000 */
.L_x_7186:
[----:B------:R-:W0:Y:S01]  /*2720*/  I2F.F64.S64 R4, R2 ;  /* 0x0000000200047312 */ /* 0x000e220000301c00 */
[----:B------:R-:W-:-:S05]  /*2730*/  CS2R R6, SRZ ;  /* 0x0000000000067805 */ /* 0x000fca000001ff00 */
[----:B0-----:R0:W-:Y:S01]  /*2740*/  STG.E.128 desc[UR36][R16.64], R4 ;  /* 0x0000000410007986 */ /* 0x0011e2000c101d24 */
[----:B------:R-:W-:Y:S05]  /*2750*/  BRA `(.L_x_7177) ;  /* 0x0000000800607947 */ /* 0x000fea0003800000 */
.L_x_7185:
[----:B------:R-:W-:-:S13]  /*2760*/  ISETP.NE.AND P0, PT, R0, 0xf, PT ;  /* 0x0000000f0000780c */ /* 0x000fda0003f05270 */
[----:B------:R-:W-:Y:S05]  /*2770*/  @!P0 BRA `(.L_x_7187) ;  /* 0x0000000000b48947 */ /* 0x000fea0003800000 */
[----:B------:R-:W-:-:S13]  /*2780*/  ISETP.NE.AND P0, PT, R0, 0x17, PT ;  /* 0x000000170000780c */ /* 0x000fda0003f05270 */
[----:B------:R-:W-:Y:S05]  /*2790*/  @!P0 BRA `(.L_x_7188) ;  /* 0x0000000000548947 */ /* 0x000fea0003800000 */
[----:B------:R-:W-:-:S13]  /*27a0*/  ISETP.NE.AND P0, PT, R0, 0x18, PT ;  /* 0x000000180000780c */ /* 0x000fda0003f05270 */
[----:B------:R-:W-:Y:S05]  /*27b0*/  @P0 BRA `(.L_x_7176) ;  /* 0x0000000400f80947 */ /* 0x000fea0003800000 */
[----:B------:R-:W0:Y:S01]  /*27c0*/  I2F.S64 R3, R2 ;  /* 0x0000000200037312 */ /* 0x000e220000301400 */
        /* <DEDUP_REMOVED lines=14> */
.L_x_7190:
[----:B------:R-:W-:Y:S05]  /*28b0*/  BSYNC B0 ;  /* 0x0000000000007941 */ /* 0x000fea0003800000 */
.L_x_7189:
[----:B------:R-:W-:-:S05]  /*28c0*/  LOP3.LUT R5, R0, R5, RZ, 0xfc, !PT ;  /* 0x0000000500057212 */ /* 0x000fca00078efcff */
[----:B------:R0:W-:Y:S01]  /*28d0*/  STG.E.U8 desc[UR36][R16.64], R5 ;  /* 0x0000000510007986 */ /* 0x0001e2000c101124 */
[----:B------:R-:W-:Y:S05]  /*28e0*/  BRA `(.L_x_7177) ;  /* 0x0000000400fc7947 */ /* 0x000fea0003800000 */
.L_x_7188:
[----:B------:R-:W0:Y:S01]  /*28f0*/  I2F.S64 R3, R2 ;  /* 0x0000000200037312 */ /* 0x000e220000301400 */
        /* <DEDUP_REMOVED lines=12> */
.L_x_7192:
[----:B------:R-:W-:Y:S01]  /*29c0*/  IMAD.MOV.U32 R0, RZ, RZ, 0x7f ;  /* 0x0000007fff007424 */ /* 0x000fe200078e00ff */
[----:B------:R-:W-:-:S04]  /*29d0*/  ISETP.GT.U32.AND P0, PT, R4, 0x7f800000, PT ;  /* 0x7f8000000400780c */ /* 0x000fc80003f04070 */
[----:B------:R-:W-:-:S09]  /*29e0*/  SEL R0, R0, 0x7c, P0 ;  /* 0x0000007c00007807 */ /* 0x000fd20000000000 */
.L_x_7193:
[----:B------:R-:W-:Y:S05]  /*29f0*/  BSYNC B0 ;  /* 0x0000000000007941 */ /* 0x000fea0003800000 */
.L_x_7191:
[----:B------:R-:W-:-:S04]  /*2a00*/  LOP3.LUT R2, R3, 0x80000000, RZ, 0xc0, !PT ;  /* 0x8000000003027812 */ /* 0x000fc800078ec0ff */
[----:B------:R-:W-:-:S04]  /*2a10*/  SHF.R.U32.HI R3, RZ, 0x18, R2 ;  /* 0x00000018ff037819 */ /* 0x000fc80000011602 */
[----:B------:R-:W-:-:S05]  /*2a20*/  LOP3.LUT R3, R0, R3, RZ, 0xfc, !PT ;  /* 0x0000000300037212 */ /* 0x000fca00078efcff */
[----:B------:R0:W-:Y:S01]  /*2a30*/  STG.E.U8 desc[UR36][R16.64], R3 ;  /* 0x0000000310007986 */ /* 0x0001e2000c101124 */
[----:B------:R-:W-:Y:S05]  /*2a40*/  BRA `(.L_x_7177) ;  /* 0x0000000400a47947 */ /* 0x000fea0003800000 */
.L_x_7187:
[----:B------:R-:W0:Y:S02]  /*2a50*/  I2F.S64 R0, R2 ;  /* 0x0000000200007312 */ /* 0x000e240000301400 */
[----:B0-----:R-:W-:-:S05]  /*2a60*/  F2FP.BF16.F32.PACK_AB R0, RZ, R0 ;  /* 0x00000000ff00723e */ /* 0x001fca00000010ff */
[----:B------:R0:W-:Y:S01]  /*2a70*/  STG.E.U16 desc[UR36][R16.64], R0 ;  /* 0x0000000010007986 */ /* 0x0001e2000c101524 */
[----:B------:R-:W-:Y:S05]  /*2a80*/  BRA `(.L_x_7177) ;  /* 0x0000000400947947 */ /* 0x000fea0003800000 */
.L_x_7184:
        /* <DEDUP_REMOVED lines=10> */
.L_x_7196:
[----:B------:R-:W0:Y:S01]  /*2b30*/  I2F.S64 R3, R2 ;  /* 0x0000000200037312 */ /* 0x000e220000301400 */
        /* <DEDUP_REMOVED lines=16> */
.L_x_7199:
[----:B------:R-:W-:-:S04]  /*2c40*/  LOP3.LUT R2, R3, 0x80000000, RZ, 0xc0, !PT ;  /* 0x8000000003027812 */ /* 0x000fc800078ec0ff */
[----:B------:R-:W-:-:S04]  /*2c50*/  SHF.R.U32.HI R3, RZ, 0x18, R2 ;  /* 0x00000018ff037819 */ /* 0x000fc80000011602 */
[----:B------:R-:W-:-:S04]  /*2c60*/  LOP3.LUT R0, R0, R3, RZ, 0xfc, !PT ;  /* 0x0000000300007212 */ /* 0x000fc800078efcff */
[----:B------:R-:W-:-:S07]  /*2c70*/  PRMT R8, R0, 0x7610, R8 ;  /* 0x0000761000087816 */ /* 0x000fce0000000008 */
.L_x_7198:
[----:B------:R-:W-:Y:S05]  /*2c80*/  BSYNC B0 ;  /* 0x0000000000007941 */ /* 0x000fea0003800000 */
.L_x_7197:
[----:B------:R0:W-:Y:S01]  /*2c90*/  STG.E.U8 desc[UR36][R16.64], R8 ;  /* 0x0000000810007986 */ /* 0x0001e2000c101124 */
[----:B------:R-:W-:Y:S05]  /*2ca0*/  BRA `(.L_x_7177) ;  /* 0x00000004000c7947 */ /* 0x000fea0003800000 */
.L_x_7195:
        /* <DEDUP_REMOVED lines=17> */
.L_x_7202:
[----:B------:R-:W-:-:S04]  /*2dc0*/  LOP3.LUT R2, R3, 0x80000000, RZ, 0xc0, !PT ;  /* 0x8000000003027812 */ /* 0x000fc800078ec0ff */
[----:B------:R-:W-:-:S04]  /*2dd0*/  SHF.R.U32.HI R3, RZ, 0x18, R2 ;  /* 0x00000018ff037819 */ /* 0x000fc80000011602 */
[----:B------:R-:W-:-:S04]  /*2de0*/  LOP3.LUT R0, R0, R3, RZ, 0xfc, !PT ;  /* 0x0000000300007212 */ /* 0x000fc800078efcff */
[----:B------:R-:W-:-:S07]  /*2df0*/  PRMT R8, R0, 0x7610, R8 ;  /* 0x0000761000087816 */ /* 0x000fce0000000008 */
.L_x_7201:
[----:B------:R-:W-:Y:S05]  /*2e00*/  BSYNC B0 ;  /* 0x0000000000007941 */ /* 0x000fea0003800000 */
.L_x_7200:
[----:B------:R0:W-:Y:S01]  /*2e10*/  STG.E.U8 desc[UR36][R16.64], R8 ;  /* 0x0000000810007986 */ /* 0x0001e2000c101124 */
[----:B------:R-:W-:Y:S05]  /*2e20*/  BRA `(.L_x_7177) ;  /* 0x0000000000ac7947 */ /* 0x000fea0003800000 */
.L_x_7194:
[----:B------:R-:W-:-:S13]  /*2e30*/  ISETP.NE.AND P0, PT, R0, 0x1c, PT ;  /* 0x0000001c0000780c */ /* 0x000fda0003f05270 */
[----:B------:R-:W-:Y:S05]  /*2e40*/  @!P0 BRA `(.L_x_7203) ;  /* 0x0000000000a08947 */ /* 0x000fea0003800000 */
[----:B------:R-:W-:-:S13]  /*2e50*/  ISETP.NE.AND P0, PT, R0, 0x1d, PT ;  /* 0x0000001d0000780c */ /* 0x000fda0003f05270 */
[----:B------:R-:W-:Y:S05]  /*2e60*/  @!P0 BRA `(.L_x_7204) ;  /* 0x0000000000908947 */ /* 0x000fea0003800000 */
[----:B------:R-:W-:-:S13]  /*2e70*/  ISETP.NE.AND P0, PT, R0, 0x2c, PT ;  /* 0x0000002c0000780c */ /* 0x000fda0003f05270 */
[----:B------:R-:W-:Y:S05]  /*2e80*/  @P0 BRA `(.L_x_7176) ;  /* 0x0000000000440947 */ /* 0x000fea0003800000 */
[----:B------:R-:W0:Y:S02]  /*2e90*/  I2F.S64 R2, R2 ;  /* 0x0000000200027312 */ /* 0x000e240000301400 */
        /* <DEDUP_REMOVED lines=16> */
.L_x_7176:
        /* <DEDUP_REMOVED lines=16> */
.L_x_7205:
[----:B------:R-:W-:Y:S05]  /*30a0*/  BRA `(.L_x_7177) ;  /* 0x00000000000c7947 */ /* 0x000fea0003800000 */
.L_x_7204:
[----:B------:R0:W-:Y:S01]  /*30b0*/  STG.E.64 desc[UR36][R16.64], R2 ;  /* 0x0000000210007986 */ /* 0x0001e2000c101b24 */
[----:B------:R-:W-:Y:S05]  /*30c0*/  BRA `(.L_x_7177) ;  /* 0x0000000000047947 */ /* 0x000fea0003800000 */
.L_x_7203:
[----:B------:R0:W-:Y:S02]  /*30d0*/  STG.E desc[UR36][R16.64], R5 ;  /* 0x0000000510007986 */ /* 0x0001e4000c101924 */
.L_x_7177:
[----:B------:R-:W-:-:S04]  /*30e0*/  IMAD R18, R23, 0x200, R18 ;  /* 0x0000020017127824 */ /* 0x000fc800078e0212 */
[----:B------:R-:W-:-:S07]  /*30f0*/  VIADD R19, R18, 0x80 ;  /* 0x0000008012137836 */ /* 0x000fce0000000000 */
.L_x_7137:
[----:B------:R-:W-:Y:S05]  /*3100*/  BSYNC B6 ;  /* 0x0000000000067941 */ /* 0x000fea0003800000 */
.L_x_7136:
        /* <DEDUP_REMOVED lines=307> */
.L_x_7208:
        /* <DEDUP_REMOVED lines=21> */
.L_x_7212:
[----:B------:R0:W5:Y:S01]  /*4590*/  LDG.E.U8 R2, desc[UR36][R4.64] ;  /* 0x0000002404027981 */ /* 0x000162000c1e1100 */
[----:B------:R-:W-:Y:S01]  /*45a0*/  IMAD.MOV.U32 R3, RZ, RZ, RZ ;  /* 0x000000ffff037224 */ /* 0x000fe200078e00ff */
[----:B------:R-:W-:Y:S06]  /*45b0*/  BRA `(.L_x_7214) ;  /* 0x0000000c00487947 */ /* 0x000fec0003800000 */
.L_x_7211:
        /* <DEDUP_REMOVED lines=8> */
.L_x_7216:
[----:B------:R-:W2:Y:S02]  /*4640*/  LDG.E R2, desc[UR36][R4.64] ;  /* 0x0000002404027981 */ /* 0x000ea4000c1e1900 */
[----:B--2---:R-:W-:Y:S01]  /*4650*/  SHF.R.S32.HI R3, RZ, 0x1f, R2 ;  /* 0x0000001fff037819 */ /* 0x004fe20000011402 */
[----:B------:R-:W-:Y:S06]  /*4660*/  BRA `(.L_x_7214) ;  /* 0x0000000c001c7947 */ /* 0x000fec0003800000 */
.L_x_7215:
[----:B------:R-:W2:Y:S02]  /*4670*/  LDG.E.S16 R2, desc[UR36][R4.64] ;  /* 0x0000002404027981 */ /* 0x000ea4000c1e1700 */
[----:B--2---:R-:W-:Y:S01]  /*4680*/  SHF.R.S32.HI R3, RZ, 0x1f, R2 ;  /* 0x0000001fff037819 */ /* 0x004fe20000011402 */
[----:B------:R-:W-:Y:S06]  /*4690*/  BRA `(.L_x_7214) ;  /* 0x0000000c00107947 */ /* 0x000fec0003800000 */
.L_x_7210:
        /* <DEDUP_REMOVED lines=9> */
.L_x_7218:
[----:B------:R-:W2:Y:S02]  /*4730*/  LDG.E.U16 R4, desc[UR36][R4.64] ;  /* 0x0000002404047981 */ /* 0x000ea4000c1e1500 */
[----:B--2---:R-:W-:-:S06]  /*4740*/  HADD2.F32 R2, -RZ, R4.H0_H0 ;  /* 0x20000004ff027230 */ /* 0x004fcc0000004100 */
[----:B------:R-:W0:Y:S01]  /*4750*/  F2I.S64.TRUNC R2, R2 ;  /* 0x0000000200027311 */ /* 0x000e22000020d900 */
[----:B------:R-:W-:Y:S05]  /*4760*/  BRA `(.L_x_7214) ;  /* 0x0000000800dc7947 */ /* 0x000fea0003800000 */
.L_x_7217:
        /* <DEDUP_REMOVED lines=9> */
.L_x_7220:
[----:B------:R-:W2:Y:S02]  /*4800*/  LDG.E.U16 R4, desc[UR36][R4.64] ;  /* 0x0000002404047981 */ /* 0x000ea4000c1e1500 */
[----:B--2---:R-:W-:-:S06]  /*4810*/  HADD2.F32 R2, -RZ, R4.H0_H0 ;  /* 0x20000004ff027230 */ /* 0x004fcc0000004100 */
[----:B------:R-:W0:Y:S01]  /*4820*/  F2I.S64.TRUNC R2, R2 ;  /* 0x0000000200027311 */ /* 0x000e22000020d900 */
[----:B------:R-:W-:Y:S05]  /*4830*/  BRA `(.L_x_7214) ;  /* 0x0000000800a87947 */ /* 0x000fea0003800000 */
.L_x_7219:
[----:B------:R-:W2:Y:S02]  /*4840*/  LDG.E.64 R2, desc[UR36][R4.64] ;  /* 0x0000002404027981 */ /* 0x000ea4000c1e1b00 */
[----:B--2---:R-:W0:Y:S01]  /*4850*/  F2I.S64.F64.TRUNC R2, R2 ;  /* 0x0000000200027311 */ /* 0x004e22000030d900 */
[----:B------:R-:W-:Y:S05]  /*4860*/  BRA `(.L_x_7214) ;  /* 0x00000008009c7947 */ /* 0x000fea0003800000 */
.L_x_7209:
        /* <DEDUP_REMOVED lines=13> */
.L_x_7223:
[----:B------:R-:W2:Y:S02]  /*4940*/  LDG.E.64 R2, desc[UR36][R4.64] ;  /* 0x0000002404027981 */ /* 0x000ea4000c1e1b00 */
[----:B--2---:R-:W0:Y:S01]  /*4950*/  F2I.S64.F64.TRUNC R2, R2 ;  /* 0x0000000200027311 */ /* 0x004e22000030d900 */
[----:B------:R-:W-:Y:S05]  /*4960*/  BRA `(.L_x_7214) ;  /* 0x00000008005c7947 */ /* 0x000fea0003800000 */
.L_x_7222:
        /* <DEDUP_REMOVED lines=27> */
.L_x_7225:
        /* <DEDUP_REMOVED lines=14> */
.L_x_7224:
[----:B------:R-:W2:Y:S02]  /*4c00*/  LDG.E.U16 R2, desc[UR36][R4.64] ;  /* 0x0000002404027981 */ /* 0x000ea4000c1e1500 */
[----:B--2---:R-:W-:-:S06]  /*4c10*/  IMAD.U32 R2, R2, 0x10000, RZ ;  /* 0x0001000002027824 */ /* 0x004fcc00078e00ff */
[----:B------:R-:W0:Y:S01]  /*4c20*/  F2I.S64.TRUNC R2, R2 ;  /* 0x0000000200027311 */ /* 0x000e22000020d900 */
[----:B------:R-:W-:Y:S05]  /*4c30*/  BRA `(.L_x_7214) ;  /* 0x0000000400a87947 */ /* 0x000fea0003800000 */
.L_x_7221:
        /* <DEDUP_REMOVED lines=11> */
.L_x_7228:
        /* <DEDUP_REMOVED lines=21> */
.L_x_7232:
[----:B------:R-:W-:Y:S05]  /*4e40*/  BSYNC B1 ;  /* 0x0000000000017941 */ /* 0x000fea0003800000 */
.L_x_7231:
[----:B------:R-:W-:Y:S01]  /*4e50*/  IMAD.SHL.U32 R2, R2, 0x100000, RZ ;  /* 0x0010000002027824 */ /* 0x000fe200078e00ff */
[----:B------:R-:W-:-:S04]  /*4e60*/  LEA R3, R0, 0x3b800000, 0x17 ;  /* 0x3b80000000037811 */ /* 0x000fc800078eb8ff */
[----:B------:R-:W-:-:S07]  /*4e70*/  LOP3.LUT R2, R3, R2, R4, 0xfe, !PT ;  /* 0x0000000203027212 */ /* 0x000fce00078efe04 */
.L_x_7230:
[----:B------:R-:W-:Y:S05]  /*4e80*/  BSYNC B0 ;  /* 0x0000000000007941 */ /* 0x000fea0003800000 */
.L_x_7229:
[----:B------:R-:W1:Y:S01]  /*4e90*/  F2I.S64.TRUNC R2, R2 ;  /* 0x0000000200027311 */ /* 0x000e62000020d900 */
[----:B------:R-:W-:Y:S05]  /*4ea0*/  BRA `(.L_x_7214) ;  /* 0x00000004000c7947 */ /* 0x000fea0003800000 */
.L_x_7227:
        /* <DEDUP_REMOVED lines=21> */
.L_x_7236:
[----:B------:R-:W-:Y:S05]  /*5000*/  BSYNC B1 ;  /* 0x0000000000017941 */ /* 0x000fea0003800000 */
.L_x_7235:
[----:B------:R-:W-:Y:S01]  /*5010*/  IMAD.SHL.U32 R2, R2, 0x200000, RZ ;  /* 0x0020000002027824 */ /* 0x000fe200078e00ff */
[----:B------:R-:W-:-:S04]  /*5020*/  LEA R3, R0, 0x37800000, 0x17 ;  /* 0x3780000000037811 */ /* 0x000fc800078eb8ff */
[----:B------:R-:W-:-:S07]  /*5030*/  LOP3.LUT R2, R3, R2, R4, 0xfe, !PT ;  /* 0x0000000203027212 */ /* 0x000fce00078efe04 */
.L_x_7234:
[----:B------:R-:W-:Y:S05]  /*5040*/  BSYNC B0 ;  /* 0x0000000000007941 */ /* 0x000fea0003800000 */
.L_x_7233:
[----:B------:R-:W2:Y:S01]  /*5050*/  F2I.S64.TRUNC R2, R2 ;  /* 0x0000000200027311 */ /* 0x000ea2000020d900 */
[----:B------:R-:W-:Y:S05]  /*5060*/  BRA `(.L_x_7214) ;  /* 0x00000000009c7947 */ /* 0x000fea0003800000 */
.L_x_7226:
        /* <DEDUP_REMOVED lines=14> */
.L_x_7240:
[----:B------:R-:W-:Y:S05]  /*5150*/  BSYNC B0 ;  /* 0x0000000000007941 */ /* 0x000fea0003800000 */
.L_x_7239:
[----:B------:R-:W0:Y:S01]  /*5160*/  F2I.S64.TRUNC R2, R2 ;  /* 0x0000000200027311 */ /* 0x000e22000020d900 */
[----:B------:R-:W-:Y:S05]  /*5170*/  BRA `(.L_x_7214) ;  /* 0x0000000000587947 */ /* 0x000fea0003800000 */
.L_x_7213:
        /* <DEDUP_REMOVED lines=16> */
.L_x_7241:
[----:B------:R-:W-:Y:S01]  /*5280*/  CS2R R2, SRZ ;  /* 0x0000000000027805 */ /* 0x000fe2000001ff00 */
[----:B------:R-:W-:Y:S06]  /*5290*/  BRA `(.L_x_7214) ;  /* 0x0000000000107947 */ /* 0x000fec0003800000 */
.L_x_7238:
[----:B------:R4:W5:Y:S01]  /*52a0*/  LDG.E.64 R2, desc[UR36][R4.64] ;  /* 0x0000002404027981 */ /* 0x000962000c1e1b00 */
[----:B------:R-:W-:Y:S05]  /*52b0*/  BRA `(.L_x_7214) ;  /* 0x0000000000087947 */ /* 0x000fea0003800000 */
.L_x_7237:
[----:B------:R3:W5:Y:S01]  /*52c0*/  LDG.E R2, desc[UR36][R4.64] ;  /* 0x0000002404027981 */ /* 0x000762000c1e1900 */
[----:B------:R-:W-:-:S07]  /*52d0*/  IMAD.MOV.U32 R3, RZ, RZ, RZ ;  /* 0x000000ffff037224 */ /* 0x000fce00078e00ff */
.L_x_7214:
[----:B0--34-:R-:W0:Y:S01]  /*52e0*/  LDC.U8 R4, c[0x0][0x430] ;  /* 0x00010c00ff047b82 */ /* 0x019e220000000000 */
[----:B------:R-:W-:Y:S02]  /*52f0*/  ULDC.64 UR4, c[0x0][0x420] ;  /* 0x0001080000047ab9 */ /* 0x000fe40000000a00 */
[----:B-12--5:R-:W-:-:S04]  /*5300*/  ISETP.LT.U32.AND P0, PT, R2, UR4, PT ;  /* 0x0000000402007c0c */ /* 0x026fc8000bf01070 */
        /* <DEDUP_REMOVED lines=17> */
.L_x_7245:
[----:B------:R0:W-:Y:S01]  /*5420*/  STG.E.U8 desc[UR36][R16.64], R5 ;  /* 0x0000000510007986 */ /* 0x0001e2000c101124 */
[----:B------:R-:W-:Y:S05]  /*5430*/  BRA `(.L_x_7247) ;  /* 0x0000000c00507947 */ /* 0x000fea0003800000 */
.L_x_7244:
        /* <DEDUP_REMOVED lines=8> */
.L_x_7249:
[----:B------:R0:W-:Y:S01]  /*54c0*/  STG.E desc[UR36][R16.64], R5 ;  /* 0x0000000510007986 */ /* 0x0001e2000c101924 */
[----:B------:R-:W-:Y:S05]  /*54d0*/  BRA `(.L_x_7247) ;  /* 0x0000000c00287947 */ /* 0x000fea0003800000 */
.L_x_7248:
[----:B------:R0:W-:Y:S01]  /*54e0*/  STG.E.U16 desc[UR36][R16.64], R5 ;  /* 0x0000000510007986 */ /* 0x0001e2000c101524 */
[----:B------:R-:W-:Y:S05]  /*54f0*/  BRA `(.L_x_7247) ;  /* 0x0000000c00207947 */ /* 0x000fea0003800000 */
.L_x_7243:
        /* <DEDUP_REMOVED lines=9> */
.L_x_7251:
[----:B------:R-:W0:Y:S02]  /*5590*/  I2F.S64 R0, R2 ;  /* 0x0000000200007312 */ /* 0x000e240000301400 */
[----:B0-----:R-:W-:-:S05]  /*55a0*/  F2FP.F16.F32.PACK_AB R0, RZ, R0 ;  /* 0x00000000ff00723e */ /* 0x001fca00000000ff */
[----:B------:R0:W-:Y:S01]  /*55b0*/  STG.E.U16 desc[UR36][R16.64], R0 ;  /* 0x0000000010007986 */ /* 0x0001e2000c101524 */
[----:B------:R-:W-:Y:S05]  /*55c0*/  BRA `(.L_x_7247) ;  /* 0x0000000800ec7947 */ /* 0x000fea0003800000 */
.L_x_7250:
        /* <DEDUP_REMOVED lines=10> */
.L_x_7253:
[----:B------:R-:W0:Y:S02]  /*5670*/  I2F.S64 R2, R2 ;  /* 0x0000000200027312 */ /* 0x000e240000301400 */
[----:B0-----:R-:W-:-:S04]  /*5680*/  F2FP.F16.F32.PACK_AB R3, RZ, R2 ;  /* 0x00000002ff03723e */ /* 0x001fc800000000ff */
[----:B------:R-:W-:-:S05]  /*5690*/  PRMT R3, R3, 0x5410, RZ ;  /* 0x0000541003037816 */ /* 0x000fca00000000ff */
[----:B------:R0:W-:Y:S01]  /*56a0*/  STG.E desc[UR36][R16.64], R3 ;  /* 0x0000000310007986 */ /* 0x0001e2000c101924 */
[----:B------:R-:W-:Y:S05]  /*56b0*/  BRA `(.L_x_7247) ;  /* 0x0000000800b07947 */ /* 0x000fea0003800000 */
.L_x_7252:
[----:B------:R-:W0:Y:S02]  /*56c0*/  I2F.F64.S64 R2, R2 ;  /* 0x0000000200027312 */ /* 0x000e240000301c00 */
[----:B0-----:R0:W-:Y:S01]  /*56d0*/  STG.E.64 desc[UR36][R16.64], R2 ;  /* 0x0000000210007986 */ /* 0x0011e2000c101b24 */
[----:B------:R-:W-:Y:S05]  /*56e0*/  BRA `(.L_x_7247) ;  /* 0x0000000800a47947 */ /* 0x000fea0003800000 */
.L_x_7242:
        /* <DEDUP_REMOVED lines=13> */
.L_x_7256:
[----:B------:R-:W0:Y:S01]  /*57c0*/  I2F.F64.S64 R4, R2 ;  /* 0x0000000200047312 */ /* 0x000e220000301c00 */
[----:B------:R-:W-:-:S05]  /*57d0*/  CS2R R6, SRZ ;  /* 0x0000000000067805 */ /* 0x000fca000001ff00 */
[----:B0-----:R0:W-:Y:S01]  /*57e0*/  STG.E.128 desc[UR36][R16.64], R4 ;  /* 0x0000000410007986 */ /* 0x0011e2000c101d24 */
[----:B------:R-:W-:Y:S05]  /*57f0*/  BRA `(.L_x_7247) ;  /* 0x0000000800607947 */ /* 0x000fea0003800000 */
.L_x_7255:
        /* <DEDUP_REMOVED lines=21> */
.L_x_7260:
[----:B------:R-:W-:Y:S05]  /*5950*/  BSYNC B0 ;  /* 0x0000000000007941 */ /* 0x000fea0003800000 */
.L_x_7259:
[----:B------:R-:W-:-:S05]  /*5960*/  LOP3.LUT R5, R0, R5, RZ, 0xfc, !PT ;  /* 0x0000000500057212 */ /* 0x000fca00078efcff */
[----:B------:R0:W-:Y:S01]  /*5970*/  STG.E.U8 desc[UR36][R16.64], R5 ;  /* 0x0000000510007986 */ /* 0x0001e2000c101124 */
[----:B------:R-:W-:Y:S05]  /*5980*/  BRA `(.L_x_7247) ;  /* 0x0000000400fc7947 */ /* 0x000fea0003800000 */
.L_x_7258:
        /* <DEDUP_REMOVED lines=13> */
.L_x_7262:
[----:B------:R-:W-:Y:S01]  /*5a60*/  IMAD.MOV.U32 R0, RZ, RZ, 0x7f ;  /* 0x0000007fff007424 */ /* 0x000fe200078e00ff */
[----:B------:R-:W-:-:S04]  /*5a70*/  ISETP.GT.U32.AND P0, PT, R4, 0x7f800000, PT ;  /* 0x7f8000000400780c */ /* 0x000fc80003f04070 */
[----:B------:R-:W-:-:S09]  /*5a80*/  SEL R0, R0, 0x7c, P0 ;  /* 0x0000007c00007807 */ /* 0x000fd20000000000 */
.L_x_7263:
[----:B------:R-:W-:Y:S05]  /*5a90*/  BSYNC B0 ;  /* 0x0000000000007941 */ /* 0x000fea0003800000 */
.L_x_7261:
[----:B------:R-:W-:-:S04]  /*5aa0*/  LOP3.LUT R2, R3, 0x80000000, RZ, 0xc0, !PT ;  /* 0x8000000003027812 */ /* 0x000fc800078ec0ff */
[----:B------:R-:W-:-:S04]  /*5ab0*/  SHF.R.U32.HI R3, RZ, 0x18, R2 ;  /* 0x00000018ff037819 */ /* 0x000fc80000011602 */
[----:B------:R-:W-:-:S05]  /*5ac0*/  LOP3.LUT R3, R0, R3, RZ, 0xfc, !PT ;  /* 0x0000000300037212 */ /* 0x000fca00078efcff */
[----:B------:R0:W-:Y:S01]  /*5ad0*/  STG.E.U8 desc[UR36][R16.64], R3 ;  /* 0x0000000310007986 */ /* 0x0001e2000c101124 */
[----:B------:R-:W-:Y:S05]  /*5ae0*/  BRA `(.L_x_7247) ;  /* 0x0000000400a47947 */ /* 0x000fea0003800000 */
.L_x_7257:
[----:B------:R-:W0:Y:S02]  /*5af0*/  I2F.S64 R0, R2 ;  /* 0x0000000200007312 */ /* 0x000e240000301400 */
[----:B0-----:R-:W-:-:S05]  /*5b00*/  F2FP.BF16.F32.PACK_AB R0, RZ, R0 ;  /* 0x00000000ff00723e */ /* 0x001fca00000010ff */
[----:B------:R0:W-:Y:S01]  /*5b10*/  STG.E.U16 desc[UR36][R16.64], R0 ;  /* 0x0000000010007986 */ /* 0x0001e2000c101524 */
[----:B------:R-:W-:Y:S05]  /*5b20*/  BRA `(.L_x_7247) ;  /* 0x0000000400947947 */ /* 0x000fea0003800000 */
.L_x_7254:
        /* <DEDUP_REMOVED lines=10> */
.L_x_7266:
        /* <DEDUP_REMOVED lines=17> */
.L_x_7269:
[----:B------:R-:W-:-:S04]  /*5ce0*/  LOP3.LUT R2, R3, 0x80000000, RZ, 0xc0, !PT ;  /* 0x8000000003027812 */ /* 0x000fc800078ec0ff */
[----:B------:R-:W-:-:S04]  /*5cf0*/  SHF.R.U32.HI R3, RZ, 0x18, R2 ;  /* 0x00000018ff037819 */ /* 0x000fc80000011602 */
[----:B------:R-:W-:-:S04]  /*5d00*/  LOP3.LUT R0, R0, R3, RZ, 0xfc, !PT ;  /* 0x0000000300007212 */ /* 0x000fc800078efcff */
[----:B------:R-:W-:-:S07]  /*5d10*/  PRMT R8, R0, 0x7610, R8 ;  /* 0x0000761000087816 */ /* 0x000fce0000000008 */
.L_x_7268:
[----:B------:R-:W-:Y:S05]  /*5d20*/  BSYNC B0 ;  /* 0x0000000000007941 */ /* 0x000fea0003800000 */
.L_x_7267:
[----:B------:R3:W-:Y:S01]  /*5d30*/  STG.E.U8 desc[UR36][R16.64], R8 ;  /* 0x0000000810007986 */ /* 0x0007e2000c101124 */
[----:B------:R-:W-:Y:S05]  /*5d40*/  BRA `(.L_x_7247) ;  /* 0x00000004000c7947 */ /* 0x000fea0003800000 */
.L_x_7265:
        /* <DEDUP_REMOVED lines=17> */
.L_x_7272:
[----:B------:R-:W-:-:S04]  /*5e60*/  LOP3.LUT R2, R3, 0x80000000, RZ, 0xc0, !PT ;  /* 0x8000000003027812 */ /* 0x000fc800078ec0ff */
[----:B------:R-:W-:-:S04]  /*5e70*/  SHF.R.U32.HI R3, RZ, 0x18, R2 ;  /* 0x00000018ff037819 */ /* 0x000fc80000011602 */
[----:B------:R-:W-:-:S04]  /*5e80*/  LOP3.LUT R0, R0, R3, RZ, 0xfc, !PT ;  /* 0x0000000300007212 */ /* 0x000fc800078efcff */
[----:B------:R-:W-:-:S07]  /*5e90*/  PRMT R8, R0, 0x7610, R8 ;  /* 0x0000761000087816 */ /* 0x000fce0000000008 */
.L_x_7271:
[----:B------:R-:W-:Y:S05]  /*5ea0*/  BSYNC B0 ;  /* 0x0000000000007941 */ /* 0x000fea0003800000 */
.L_x_7270:
[----:B------:R0:W-:Y:S01]  /*5eb0*/  STG.E.U8 desc[UR36][R16.64], R8 ;  /* 0x0000000810007986 */ /* 0x0001e2000c101124 */
[----:B------:R-:W-:Y:S05]  /*5ec0*/  BRA `(.L_x_7247) ;  /* 0x0000000000ac7947 */ /* 0x000fea0003800000 */
.L_x_7264:
        /* <DEDUP_REMOVED lines=23> */
.L_x_7246:
        /* <DEDUP_REMOVED lines=16> */
.L_x_7275:
[----:B------:R-:W-:Y:S05]  /*6140*/  BRA `(.L_x_7247) ;  /* 0x00000000000c7947 */ /* 0x000fea0003800000 */
.L_x_7274:
[----:B------:R2:W-:Y:S01]  /*6150*/  STG.E.64 desc[UR36][R16.64], R2 ;  /* 0x0000000210007986 */ /* 0x0005e2000c101b24 */
[----:B------:R-:W-:Y:S05]  /*6160*/  BRA `(.L_x_7247) ;  /* 0x0000000000047947 */ /* 0x000fea0003800000 */
.L_x_7273:
[----:B------:R0:W-:Y:S02]  /*6170*/  STG.E desc[UR36][R16.64], R5 ;  /* 0x0000000510007986 */ /* 0x0001e4000c101924 */
.L_x_7247:
[----:B------:R-:W-:-:S07]  /*6180*/  VIADD R19, R19, 0x80 ;  /* 0x0000008013137836 */ /* 0x000fce0000000000 */
.L_x_7207:
[----:B------:R-:W-:Y:S05]  /*6190*/  BSYNC B6 ;  /* 0x0000000000067941 */ /* 0x000fea0003800000 */
.L_x_7206:
        /* <DEDUP_REMOVED lines=307> */
.L_x_7278:
        /* <DEDUP_REMOVED lines=21> */
.L_x_7282:
[----:B------:R0:W5:Y:S01]  /*7620*/  LDG.E.U8 R2, desc[UR36][R4.64] ;  /* 0x0000002404027981 */ /* 0x000162000c1e1100 */
[----:B------:R-:W-:Y:S01]  /*7630*/  IMAD.MOV.U32 R3, RZ, RZ, RZ ;  /* 0x000000ffff037224 */ /* 0x000fe200078e00ff */
[----:B------:R-:W-:Y:S06]  /*7640*/  BRA `(.L_x_7284) ;  /* 0x0000000c00487947 */ /* 0x000fec0003800000 */
.L_x_7281:
        /* <DEDUP_REMOVED lines=8> */
.L_x_7286:
[----:B------:R-:W2:Y:S02]  /*76d0*/  LDG.E R2, desc[UR36][R4.64] ;  /* 0x0000002404027981 */ /* 0x000ea4000c1e1900 */
[----:B--2---:R-:W-:Y:S01]  /*76e0*/  SHF.R.S32.HI R3, RZ, 0x1f, R2 ;  /* 0x0000001fff037819 */ /* 0x004fe20000011402 */
[----:B------:R-:W-:Y:S06]  /*76f0*/  BRA `(.L_x_7284) ;  /* 0x0000000c001c7947 */ /* 0x000fec0003800000 */
.L_x_7285:
[----:B------:R-:W2:Y:S02]  /*7700*/  LDG.E.S16 R2, desc[UR36][R4.64] ;  /* 0x0000002404027981 */ /* 0x000ea4000c1e1700 */
[----:B--2---:R-:W-:Y:S01]  /*7710*/  SHF.R.S32.HI R3, RZ, 0x1f, R2 ;  /* 0x0000001fff037819 */ /* 0x004fe20000011402 */
[----:B------:R-:W-:Y:S06]  /*7720*/  BRA `(.L_x_7284) ;  /* 0x0000000c00107947 */ /* 0x000fec0003800000 */
.L_x_7280:
        /* <DEDUP_REMOVED lines=9> */
.L_x_7288:
[----:B------:R-:W2:Y:S02]  /*77c0*/  LDG.E.U16 R4, desc[UR36][R4.64] ;  /* 0x0000002404047981 */ /* 0x000ea4000c1e1500 */
[----:B--2---:R-:W-:-:S06]  /*77d0*/  HADD2.F32 R2, -RZ, R4.H0_H0 ;  /* 0x20000004ff027230 */ /* 0x004fcc0000004100 */
[----:B------:R-:W0:Y:S01]  /*77e0*/  F2I.S64.TRUNC R2, R2 ;  /* 0x0000000200027311 */ /* 0x000e22000020d900 */
[----:B------:R-:W-:Y:S05]  /*77f0*/  BRA `(.L_x_7284) ;  /* 0x0000000800dc7947 */ /* 0x000fea0003800000 */
.L_x_7287:
        /* <DEDUP_REMOVED lines=9> */
.L_x_7290:
[----:B------:R-:W2:Y:S02]  /*7890*/  LDG.E.U16 R4, desc[UR36][R4.64] ;  /* 0x0000002404047981 */ /* 0x000ea4000c1e1500 */
[----:B--2---:R-:W-:-:S06]  /*78a0*/  HADD2.F32 R2, -RZ, R4.H0_H0 ;  /* 0x20000004ff027230 */ /* 0x004fcc0000004100 */
[----:B------:R-:W0:Y:S01]  /*78b0*/  F2I.S64.TRUNC R2, R2 ;  /* 0x0000000200027311 */ /* 0x000e22000020d900 */
[----:B------:R-:W-:Y:S05]  /*78c0*/  BRA `(.L_x_7284) ;  /* 0x0000000800a87947 */ /* 0x000fea0003800000 */
.L_x_7289:
[----:B------:R-:W2:Y:S02]  /*78d0*/  LDG.E.64 R2, desc[UR36][R4.64] ;  /* 0x0000002404027981 */ /* 0x000ea4000c1e1b00 */
[----:B--2---:R-:W0:Y:S01]  /*78e0*/  F2I.S64.F64.TRUNC R2, R2 ;  /* 0x0000000200027311 */ /* 0x004e22000030d900 */
[----:B------:R-:W-:Y:S05]  /*78f0*/  BRA `(.L_x_7284) ;  /* 0x00000008009c7947 */ /* 0x000fea0003800000 */
.L_x_7279:
        /* <DEDUP_REMOVED lines=13> */
.L_x_7293:
[----:B------:R-:W2:Y:S02]  /*79d0*/  LDG.E.64 R2, desc[UR36][R4.64] ;  /* 0x0000002404027981 */ /* 0x000ea4000c1e1b00 */
[----:B--2---:R-:W0:Y:S01]  /*79e0*/  F2I.S64.F64.TRUNC R2, R2 ;  /* 0x0000000200027311 */ /* 0x004e22000030d900 */
[----:B------:R-:W-:Y:S05]  /*79f0*/  BRA `(.L_x_7284) ;  /* 0x00000008005c7947 */ /* 0x000fea0003800000 */
.L_x_7292:
        /* <DEDUP_REMOVED lines=27> */
.L_x_7295:
        /* <DEDUP_REMOVED lines=14> */
.L_x_7294:
[----:B------:R-:W2:Y:S02]  /*7c90*/  LDG.E.U16 R2, desc[UR36][R4.64] ;  /* 0x0000002404027981 */ /* 0x000ea4000c1e1500 */
[----:B--2---:R-:W-:-:S06]  /*7ca0*/  IMAD.U32 R2, R2, 0x10000, RZ ;  /* 0x0001000002027824 */ /* 0x004fcc00078e00ff */
[----:B------:R-:W0:Y:S01]  /*7cb0*/  F2I.S64.TRUNC R2, R2 ;  /* 0x0000000200027311 */ /* 0x000e22000020d900 */
[----:B------:R-:W-:Y:S05]  /*7cc0*/  BRA `(.L_x_7284) ;  /* 0x0000000400a87947 */ /* 0x000fea0003800000 */
.L_x_7291:
        /* <DEDUP_REMOVED lines=11> */
.L_x_7298:
        /* <DEDUP_REMOVED lines=21> */
.L_x_7302:
[----:B------:R-:W-:Y:S05]  /*7ed0*/  BSYNC B1 ;  /* 0x0000000000017941 */ /* 0x000fea0003800000 */
.L_x_7301:
[----:B------:R-:W-:Y:S01]  /*7ee0*/  IMAD.SHL.U32 R2, R2, 0x100000, RZ ;  /* 0x0010000002027824 */ /* 0x000fe200078e00ff */
[----:B------:R-:W-:-:S04]  /*7ef0*/  LEA R3, R0, 0x3b800000, 0x17 ;  /* 0x3b80000000037811 */ /* 0x000fc800078eb8ff */
[----:B------:R-:W-:-:S07]  /*7f00*/  LOP3.LUT R2, R3, R2, R4, 0xfe, !PT ;  /* 0x0000000203027212 */ /* 0x000fce00078efe04 */
.L_x_7300:
[----:B------:R-:W-:Y:S05]  /*7f10*/  BSYNC B0 ;  /* 0x0000000000007941 */ /* 0x000fea0003800000 */
.L_x_7299:
[----:B------:R-:W1:Y:S01]  /*7f20*/  F2I.S64.TRUNC R2, R2 ;  /* 0x0000000200027311 */ /* 0x000e62000020d900 */
[----:B------:R-:W-:Y:S05]  /*7f30*/  BRA `(.L_x_7284) ;  /* 0x00000004000c7947 */ /* 0x000fea0003800000 */
.L_x_7297:
        /* <DEDUP_REMOVED lines=21> */
.L_x_7306:
[----:B------:R-:W-:Y:S05]  /*8090*/  BSYNC B1 ;  /* 0x0000000000017941 */ /* 0x000fea0003800000 */
.L_x_7305:
[----:B------:R-:W-:Y:S01]  /*80a0*/  IMAD.SHL.U32 R2, R2, 0x200000, RZ ;  /* 0x0020000002027824 */ /* 0x000fe200078e00ff */
[----:B------:R-:W-:-:S04]  /*80b0*/  LEA R3, R0, 0x37800000, 0x17 ;  /* 0x3780000000037811 */ /* 0x000fc800078eb8ff */
[----:B------:R-:W-:-:S07]  /*80c0*/  LOP3.LUT R2, R3, R2, R4, 0xfe, !PT ;  /* 0x0000000203027212 */ /* 0x000fce00078efe04 */
.L_x_7304:
[----:B------:R-:W-:Y:S05]  /*80d0*/  BSYNC B0 ;  /* 0x0000000000007941 */ /* 0x000fea0003800000 */
.L_x_7303:
[----:B------:R-:W2:Y:S01]  /*80e0*/  F2I.S64.TRUNC R2, R2 ;  /* 0x0000000200027311 */ /* 0x000ea2000020d900 */
[----:B------:R-:W-:Y:S05]  /*80f0*/  BRA `(.L_x_7284) ;  /* 0x00000000009c7947 */ /* 0x000fea0003800000 */
.L_x_7296:
        /* <DEDUP_REMOVED lines=14> */
.L_x_7310:
[----:B------:R-:W-:Y:S05]  /*81e0*/  BSYNC B0 ;  /* 0x0000000000007941 */ /* 0x000fea0003800000 */
.L_x_7309:
[----:B------:R-:W4:Y:S01]  /*81f0*/  F2I.S64.TRUNC R2, R2 ;  /* 0x0000000200027311 */ /* 0x000f22000020d900 */
[----:B------:R-:W-:Y:S05]  /*8200*/  BRA `(.L_x_7284) ;  /* 0x0000000000587947 */ /* 0x000fea0003800000 */
.L_x_7283:
        /* <DEDUP_REMOVED lines=16> */
.L_x_7311:
[----:B------:R-:W-:Y:S01]  /*8310*/  CS2R R2, SRZ ;  /* 0x0000000000027805 */ /* 0x000fe2000001ff00 */
[----:B------:R-:W-:Y:S06]  /*8320*/  BRA `(.L_x_7284) ;  /* 0x0000000000107947 */ /* 0x000fec0003800000 */
.L_x_7308:
[----:B------:R3:W5:Y:S01]  /*8330*/  LDG.E.64 R2, desc[UR36][R4.64] ;  /* 0x0000002404027981 */ /* 0x000762000c1e1b00 */
[----:B------:R-:W-:Y:S05]  /*8340*/  BRA `(.L_x_7284) ;  /* 0x0000000000087947 */ /* 0x000fea0003800000 */
.L_x_7307:
[----:B------:R0:W5:Y:S01]  /*8350*/  LDG.E R2, desc[UR36][R4.64] ;  /* 0x0000002404027981 */ /* 0x000162000c1e1900 */
[----:B------:R-:W-:-:S07]  /*8360*/  IMAD.MOV.U32 R3, RZ, RZ, RZ ;  /* 0x000000ffff037224 */ /* 0x000fce00078e00ff */
.L_x_7284:
        /* <DEDUP_REMOVED lines=20> */
.L_x_7315:
[----:B------:R3:W-:Y:S01]  /*84b0*/  STG.E.U8 desc[UR36][R16.64], R5 ;  /* 0x0000000510007986 */ /* 0x0007e2000c101124 */
[----:B------:R-:W-:Y:S05]  /*84c0*/  BRA `(.L_x_7317) ;  /* 0x0000000c00507947 */ /* 0x000fea0003800000 */
.L_x_7314:
        /* <DEDUP_REMOVED lines=8> */
.L_x_7319:
[----:B------:R2:W-:Y:S01]  /*8550*/  STG.E desc[UR36][R16.64], R5 ;  /* 0x0000000510007986 */ /* 0x0005e2000c101924 */
[----:B------:R-:W-:Y:S05]  /*8560*/  BRA `(.L_x_7317) ;  /* 0x0000000c00287947 */ /* 0x000fea0003800000 */
.L_x_7318:
[----:B------:R0:W-:Y:S01]  /*8570*/  STG.E.U16 desc[UR36][R16.64], R5 ;  /* 0x0000000510007986 */ /* 0x0001e2000c101524 */
[----:B------:R-:W-:Y:S05]  /*8580*/  BRA `(.L_x_7317) ;  /* 0x0000000c00207947 */ /* 0x000fea0003800000 */
.L_x_7313:
        /* <DEDUP_REMOVED lines=9> */
.L_x_7321:
[----:B------:R-:W0:Y:S02]  /*8620*/  I2F.S64 R0, R2 ;  /* 0x0000000200007312 */ /* 0x000e240000301400 */
[----:B0-----:R-:W-:-:S05]  /*8630*/  F2FP.F16.F32.PACK_AB R0, RZ, R0 ;  /* 0x00000000ff00723e */ /* 0x001fca00000000ff */
[----:B------:R0:W-:Y:S01]  /*8640*/  STG.E.U16 desc[UR36][R16.64], R0 ;  /* 0x0000000010007986 */ /* 0x0001e2000c101524 */
[----:B------:R-:W-:Y:S05]  /*8650*/  BRA `(.L_x_7317) ;  /* 0x0000000800ec7947 */ /* 0x000fea0003800000 */
.L_x_7320:
        /* <DEDUP_REMOVED lines=10> */
.L_x_7323:
[----:B------:R-:W0:Y:S02]  /*8700*/  I2F.S64 R2, R2 ;  /* 0x0000000200027312 */ /* 0x000e240000301400 */
[----:B0-----:R-:W-:-:S04]  /*8710*/  F2FP.F16.F32.PACK_AB R3, RZ, R2 ;  /* 0x00000002ff03723e */ /* 0x001fc800000000ff */
[----:B------:R-:W-:-:S05]  /*8720*/  PRMT R3, R3, 0x5410, RZ ;  /* 0x0000541003037816 */ /* 0x000fca00000000ff */
[----:B------:R0:W-:Y:S01]  /*8730*/  STG.E desc[UR36][R16.64], R3 ;  /* 0x0000000310007986 */ /* 0x0001e2000c101924 */
[----:B------:R-:W-:Y:S05]  /*8740*/  BRA `(.L_x_7317) ;  /* 0x0000000800b07947 */ /* 0x000fea0003800000 */
.L_x_7322:
[----:B------:R-:W0:Y:S02]  /*8750*/  I2F.F64.S64 R2, R2 ;  /* 0x0000000200027312 */ /* 0x000e240000301c00 */
[----:B0-----:R0:W-:Y:S01]  /*8760*/  STG.E.64 desc[UR36][R16.64], R2 ;  /* 0x0000000210007986 */ /* 0x0011e2000c101b24 */
[----:B------:R-:W-:Y:S05]  /*8770*/  BRA `(.L_x_7317) ;  /* 0x0000000800a47947 */ /* 0x000fea0003800000 */
.L_x_7312:
        /* <DEDUP_REMOVED lines=13> */
.L_x_7326:
[----:B------:R-:W0:Y:S01]  /*8850*/  I2F.F64.S64 R4, R2 ;  /* 0x0000000200047312 */ /* 0x000e220000301c00 */
[----:B------:R-:W-:-:S05]  /*8860*/  CS2R R6, SRZ ;  /* 0x0000000000067805 */ /* 0x000fca000001ff00 */
[----:B0-----:R0:W-:Y:S01]  /*8870*/  STG.E.128 desc[UR36][R16.64], R4 ;  /* 0x0000000410007986 */ /* 0x0011e2000c101d24 */
[----:B------:R-:W-:Y:S05]  /*8880*/  BRA `(.L_x_7317) ;  /* 0x0000000800607947 */ /* 0x000fea0003800000 */
.L_x_7325:
        /* <DEDUP_REMOVED lines=21> */
.L_x_7330:
[----:B------:R-:W-:Y:S05]  /*89e0*/  BSYNC B0 ;  /* 0x0000000000007941 */ /* 0x000fea0003800000 */
.L_x_7329:
[----:B------:R-:W-:-:S05]  /*89f0*/  LOP3.LUT R5, R0, R5, RZ, 0xfc, !PT ;  /* 0x0000000500057212 */ /* 0x000fca00078efcff */
[----:B------:R0:W-:Y:S01]  /*8a00*/  STG.E.U8 desc[UR36][R16.64], R5 ;  /* 0x0000000510007986 */ /* 0x0001e2000c101124 */
[----:B------:R-:W-:Y:S05]  /*8a10*/  BRA `(.L_x_7317) ;  /* 0x0000000400fc7947 */ /* 0x000fea0003800000 */
.L_x_7328:
        /* <DEDUP_REMOVED lines=13> */
.L_x_7332:
[----:B------:R-:W-:Y:S01]  /*8af0*/  IMAD.MOV.U32 R0, RZ, RZ, 0x7f ;  /* 0x0000007fff007424 */ /* 0x000fe200078e00ff */
[----:B------:R-:W-:-:S04]  /*8b00*/  ISETP.GT.U32.AND P0, PT, R4, 0x7f800000, PT ;  /* 0x7f8000000400780c */ /* 0x000fc80003f04070 */
[----:B------:R-:W-:-:S09]  /*8b10*/  SEL R0, R0, 0x7c, P0 ;  /* 0x0000007c00007807 */ /* 0x000fd20000000000 */
.L_x_7333:
[----:B------:R-:W-:Y:S05]  /*8b20*/  BSYNC B0 ;  /* 0x0000000000007941 */ /* 0x000fea0003800000 */
.L_x_7331:
[----:B------:R-:W-:-:S04]  /*8b30*/  LOP3.LUT R2, R3, 0x80000000, RZ, 0xc0, !PT ;  /* 0x8000000003027812 */ /* 0x000fc800078ec0ff */
[----:B------:R-:W-:-:S04]  /*8b40*/  SHF.R.U32.HI R3, RZ, 0x18, R2 ;  /* 0x00000018ff037819 */ /* 0x000fc80000011602 */
[----:B------:R-:W-:-:S05]  /*8b50*/  LOP3.LUT R3, R0, R3, RZ, 0xfc, !PT ;  /* 0x0000000300037212 */ /* 0x000fca00078efcff */
[----:B------:R0:W-:Y:S01]  /*8b60*/  STG.E.U8 desc[UR36][R16.64], R3 ;  /* 0x0000000310007986 */ /* 0x0001e2000c101124 */
[----:B------:R-:W-:Y:S05]  /*8b70*/  BRA `(.L_x_7317) ;  /* 0x0000000400a47947 */ /* 0x000fea0003800000 */
.L_x_7327:
[----:B------:R-:W0:Y:S02]  /*8b80*/  I2F.S64 R0, R2 ;  /* 0x0000000200007312 */ /* 0x000e240000301400 */
[----:B0-----:R-:W-:-:S05]  /*8b90*/  F2FP.BF16.F32.PACK_AB R0, RZ, R0 ;  /* 0x00000000ff00723e */ /* 0x001fca00000010ff */
[----:B------:R0:W-:Y:S01]  /*8ba0*/  STG.E.U16 desc[UR36][R16.64], R0 ;  /* 0x0000000010007986 */ /* 0x0001e2000c101524 */
[----:B------:R-:W-:Y:S05]  /*8bb0*/  BRA `(.L_x_7317) ;  /* 0x0000000400947947 */ /* 0x000fea0003800000 */
.L_x_7324:
        /* <DEDUP_REMOVED lines=10> */
.L_x_7336:
        /* <DEDUP_REMOVED lines=17> */
.L_x_7339:
[----:B------:R-:W-:-:S04]  /*8d70*/  LOP3.LUT R2, R3, 0x80000000, RZ, 0xc0, !PT ;  /* 0x8000000003027812 */ /* 0x000fc800078ec0ff */
[----:B------:R-:W-:-:S04]  /*8d80*/  SHF.R.U32.HI R3, RZ, 0x18, R2 ;  /* 0x00000018ff037819 */ /* 0x000fc80000011602 */
[----:B------:R-:W-:-:S04]  /*8d90*/  LOP3.LUT R0, R0, R3, RZ, 0xfc, !PT ;  /* 0x0000000300007212 */ /* 0x000fc800078efcff */
[----:B------:R-:W-:-:S07]  /*8da0*/  PRMT R8, R0, 0x7610, R8 ;  /* 0x0000761000087816 */ /* 0x000fce0000000008 */
.L_x_7338:
[----:B------:R-:W-:Y:S05]  /*8db0*/  BSYNC B0 ;  /* 0x0000000000007941 */ /* 0x000fea0003800000 */
.L_x_7337:
[----:B------:R0:W-:Y:S01]  /*8dc0*/  STG.E.U8 desc[UR36][R16.64], R8 ;  /* 0x0000000810007986 */ /* 0x0001e2000c101124 */
[----:B------:R-:W-:Y:S05]  /*8dd0*/  BRA `(.L_x_7317) ;  /* 0x00000004000c7947 */ /* 0x000fea0003800000 */
.L_x_7335:
        /* <DEDUP_REMOVED lines=17> */
.L_x_7342:
[----:B------:R-:W-:-:S04]  /*8ef0*/  LOP3.LUT R2, R3, 0x80000000, RZ, 0xc0, !PT ;  /* 0x8000000003027812 */ /* 0x000fc800078ec0ff */
[----:B------:R-:W-:-:S04]  /*8f00*/  SHF.R.U32.HI R3, RZ, 0x18, R2 ;  /* 0x00000018ff037819 */ /* 0x000fc80000011602 */
[----:B------:R-:W-:-:S04]  /*8f10*/  LOP3.LUT R0, R0, R3, RZ, 0xfc, !PT ;  /* 0x0000000300007212 */ /* 0x000fc800078efcff */
[----:B------:R-:W-:-:S07]  /*8f20*/  PRMT R8, R0, 0x7610, R8 ;  /* 0x0000761000087816 */ /* 0x000fce0000000008 */
.L_x_7341:
[----:B------:R-:W-:Y:S05]  /*8f30*/  BSYNC B0 ;  /* 0x0000000000007941 */ /* 0x000fea0003800000 */
.L_x_7340:
[----:B------:R0:W-:Y:S01]  /*8f40*/  STG.E.U8 desc[UR36][R16.64], R8 ;  /* 0x0000000810007986 */ /* 0x0001e2000c101124 */
[----:B------:R-:W-:Y:S05]  /*8f50*/  BRA `(.L_x_7317) ;  /* 0x0000000000ac7947 */ /* 0x000fea0003800000 */
.L_x_7334:
        /* <DEDUP_REMOVED lines=23> */
.L_x_7316:
        /* <DEDUP_REMOVED lines=16> */
.L_x_7345:
[----:B------:R-:W-:Y:S05]  /*91d0*/  BRA `(.L_x_7317) ;  /* 0x00000000000c7947 */ /* 0x000fea0003800000 */
.L_x_7344:
[----:B------:R0:W-:Y:S01]  /*91e0*/  STG.E.64 desc[UR36][R16.64], R2 ;  /* 0x0000000210007986 */ /* 0x0001e2000c101b24 */
[----:B------:R-:W-:Y:S05]  /*91f0*/  BRA `(.L_x_7317) ;  /* 0x0000000000047947 */ /* 0x000fea0003800000 */
.L_x_7343:
[----:B------:R0:W-:Y:S02]  /*9200*/  STG.E desc[UR36][R16.64], R5 ;  /* 0x0000000510007986 */ /* 0x0001e4000c101924 */
.L_x_7317:
[----:B------:R-:W-:-:S07]  /*9210*/  VIADD R19, R19, 0x80 ;  /* 0x0000008013137836 */ /* 0x000fce0000000000 */
.L_x_7277:
[----:B------:R-:W-:Y:S05]  /*9220*/  BSYNC B6 ;  /* 0x0000000000067941 */ /* 0x000fea0003800000 */
.L_x_7276:
        /* <DEDUP_REMOVED lines=306> */
.L_x_7346:
        /* <DEDUP_REMOVED lines=21> */
.L_x_7350:
[----:B------:R1:W5:Y:S01]  /*a6a0*/  LDG.E.U8 R2, desc[UR36][R4.64] ;  /* 0x0000002404027981 */ /* 0x000362000c1e1100 */
[----:B------:R-:W-:Y:S01]  /*a6b0*/  IMAD.MOV.U32 R3, RZ, RZ, RZ ;  /* 0x000000ffff037224 */ /* 0x000fe200078e00ff */
[----:B------:R-:W-:Y:S06]  /*a6c0*/  BRA `(.L_x_7352) ;  /* 0x0000000c00487947 */ /* 0x000fec0003800000 */
.L_x_7349:
        /* <DEDUP_REMOVED lines=8> */
.L_x_7354:
[----:B------:R-:W2:Y:S02]  /*a750*/  LDG.E R2, desc[UR36][R4.64] ;  /* 0x0000002404027981 */ /* 0x000ea4000c1e1900 */
[----:B--2---:R-:W-:Y:S01]  /*a760*/  SHF.R.S32.HI R3, RZ, 0x1f, R2 ;  /* 0x0000001fff037819 */ /* 0x004fe20000011402 */
[----:B------:R-:W-:Y:S06]  /*a770*/  BRA `(.L_x_7352) ;  /* 0x0000000c001c7947 */ /* 0x000fec0003800000 */
.L_x_7353:
[----:B------:R-:W2:Y:S02]  /*a780*/  LDG.E.S16 R2, desc[UR36][R4.64] ;  /* 0x0000002404027981 */ /* 0x000ea4000c1e1700 */
[----:B--2---:R-:W-:Y:S01]  /*a790*/  SHF.R.S32.HI R3, RZ, 0x1f, R2 ;  /* 0x0000001fff037819 */ /* 0x004fe20000011402 */
[----:B------:R-:W-:Y:S06]  /*a7a0*/  BRA `(.L_x_7352) ;  /* 0x0000000c00107947 */ /* 0x000fec0003800000 */
.L_x_7348:
        /* <DEDUP_REMOVED lines=9> */
.L_x_7356:
[----:B------:R-:W2:Y:S02]  /*a840*/  LDG.E.U16 R4, desc[UR36][R4.64] ;  /* 0x0000002404047981 */ /* 0x000ea4000c1e1500 */
[----:B--2---:R-:W-:-:S06]  /*a850*/  HADD2.F32 R2, -RZ, R4.H0_H0 ;  /* 0x20000004ff027230 */ /* 0x004fcc0000004100 */
[----:B------:R-:W0:Y:S01]  /*a860*/  F2I.S64.TRUNC R2, R2 ;  /* 0x0000000200027311 */ /* 0x000e22000020d900 */
[----:B------:R-:W-:Y:S05]  /*a870*/  BRA `(.L_x_7352) ;  /* 0x0000000800dc7947 */ /* 0x000fea0003800000 */
.L_x_7355:
[----:B------:R-:W-:-:S13]  /*a880*/  ISETP.NE.AND P0, PT, R2, 0x7, PT ;  /* 0x000000070200780c */ /* 0x000fda0003f05270 */
[----:B------:R-:W-:Y:S05]  /*a890*/  @!P0 BRA `(.L_x_7357) ;  /* 0x00000000002c8947 */ /* 0x000fea0003800000 */
[----:B------:R-:W-:-:S13]  /*a8a0*/  ISETP.NE.AND P0, PT, R2, 0x8, PT ;  /* 0x000000080200780c */ /* 0x000fda0003f05270 */
[----:B------:R-:W-:Y:S05]  /*a8b0*/  @!P0 BRA `(.L_x_7358) ;  /* 0x0000000000148947 */ /* 0x000fea0003800000 */
[----:B------:R-:W-:-:S13]  /*a8c0*/  ISETP.NE.AND P0, PT, R2, 0x9, PT ;  /* 0x000000090200780c */ /* 0x000fda0003f05270 */
[----:B------:R-:W-:Y:S05]  /*a8d0*/  @P0 BRA `(.L_x_7351) ;  /* 0x00000008006c0947 */ /* 0x000fea0003800000 */
[----:B------:R-:W2:Y:S02]  /*a8e0*/  LDG.E R2, desc[UR36][R4.64] ;  /* 0x0000002404027981 */ /* 0x000ea4000c1e1900 */
[----:B--2---:R-:W3:Y:S01]  /*a8f0*/  F2I.S64.TRUNC R2, R2 ;  /* 0x0000000200027311 */ /* 0x004ee2000020d900 */
[----:B------:R-:W-:Y:S05]  /*a900*/  BRA `(.L_x_7352) ;  /* 0x0000000800b87947 */ /* 0x000fea0003800000 */
.L_x_7358:
[----:B------:R-:W2:Y:S02]  /*a910*/  LDG.E.U16 R4, desc[UR36][R4.64] ;  /* 0x0000002404047981 */ /* 0x000ea4000c1e1500 */
[----:B--2---:R-:W-:-:S06]  /*a920*/  HADD2.F32 R2, -RZ, R4.H0_H0 ;  /* 0x20000004ff027230 */ /* 0x004fcc0000004100 */
[----:B------:R-:W4:Y:S01]  /*a930*/  F2I.S64.TRUNC R2, R2 ;  /* 0x0000000200027311 */ /* 0x000f22000020d900 */
[----:B------:R-:W-:Y:S05]  /*a940*/  BRA `(.L_x_7352) ;  /* 0x0000000800a87947 */ /* 0x000fea0003800000 */
.L_x_7357:
[----:B------:R-:W2:Y:S02]  /*a950*/  LDG.E.64 R2, desc[UR36][R4.64] ;  /* 0x0000002404027981 */ /* 0x000ea4000c1e1b00 */
[----:B--2---:R-:W2:Y:S01]  /*a960*/  F2I.S64.F64.TRUNC R2, R2 ;  /* 0x0000000200027311 */ /* 0x004ea2000030d900 */
[----:B------:R-:W-:Y:S05]  /*a970*/  BRA `(.L_x_7352) ;  /* 0x00000008009c7947 */ /* 0x000fea0003800000 */
.L_x_7347:
        /* <DEDUP_REMOVED lines=13> */
.L_x_7361:
[----:B------:R-:W2:Y:S02]  /*aa50*/  LDG.E.64 R2, desc[UR36][R4.64] ;  /* 0x0000002404027981 */ /* 0x000ea4000c1e1b00 */
[----:B--2---:R-:W0:Y:S01]  /*aa60*/  F2I.S64.F64.TRUNC R2, R2 ;  /* 0x0000000200027311 */ /* 0x004e22000030d900 */
[----:B------:R-:W-:Y:S05]  /*aa70*/  BRA `(.L_x_7352) ;  /* 0x00000008005c7947 */ /* 0x000fea0003800000 */
.L_x_7360:
        /* <DEDUP_REMOVED lines=27> */
.L_x_7363:
        /* <DEDUP_REMOVED lines=14> */
.L_x_7362:
[----:B------:R-:W2:Y:S02]  /*ad10*/  LDG.E.U16 R2, desc[UR36][R4.64] ;  /* 0x0000002404027981 */ /* 0x000ea4000c1e1500 */
[----:B--2---:R-:W-:-:S06]  /*ad20*/  IMAD.U32 R2, R2, 0x10000, RZ ;  /* 0x0001000002027824 */ /* 0x004fcc00078e00ff */
[----:B------:R-:W0:Y:S01]  /*ad30*/  F2I.S64.TRUNC R2, R2 ;  /* 0x0000000200027311 */ /* 0x000e22000020d900 */
[----:B------:R-:W-:Y:S05]  /*ad40*/  BRA `(.L_x_7352) ;  /* 0x0000000400a87947 */ /* 0x000fea0003800000 */
.L_x_7359:
        /* <DEDUP_REMOVED lines=11> */
.L_x_7366:
        /* <DEDUP_REMOVED lines=21> */
.L_x_7370:
[----:B------:R-:W-:Y:S05]  /*af50*/  BSYNC B1 ;  /* 0x0000000000017941 */ /* 0x000fea0003800000 */
.L_x_7369:
[----:B------:R-:W-:Y:S01]  /*af60*/  IMAD.SHL.U32 R2, R2, 0x100000, RZ ;  /* 0x0010000002027824 */ /* 0x000fe200078e00ff */
[----:B------:R-:W-:-:S04]  /*af70*/  LEA R3, R0, 0x3b800000, 0x17 ;  /* 0x3b80000000037811 */ /* 0x000fc800078eb8ff */
[----:B------:R-:W-:-:S07]  /*af80*/  LOP3.LUT R2, R3, R2, R4, 0xfe, !PT ;  /* 0x0000000203027212 */ /* 0x000fce00078efe04 */
.L_x_7368:
[----:B------:R-:W-:Y:S05]  /*af90*/  BSYNC B0 ;  /* 0x0000000000007941 */ /* 0x000fea0003800000 */
.L_x_7367:
[----:B------:R-:W0:Y:S01]  /*afa0*/  F2I.S64.TRUNC R2, R2 ;  /* 0x0000000200027311 */ /* 0x000e22000020d900 */
[----:B------:R-:W-:Y:S05]  /*afb0*/  BRA `(.L_x_7352) ;  /* 0x00000004000c7947 */ /* 0x000fea0003800000 */
.L_x_7365:
        /* <DEDUP_REMOVED lines=21> */
.L_x_7374:
[----:B------:R-:W-:Y:S05]  /*b110*/  BSYNC B1 ;  /* 0x0000000000017941 */ /* 0x000fea0003800000 */
.L_x_7373:
[----:B------:R-:W-:Y:S01]  /*b120*/  IMAD.SHL.U32 R2, R2, 0x200000, RZ ;  /* 0x0020000002027824 */ /* 0x000fe200078e00ff */
[----:B------:R-:W-:-:S04]  /*b130*/  LEA R3, R0, 0x37800000, 0x17 ;  /* 0x3780000000037811 */ /* 0x000fc800078eb8ff */
[----:B------:R-:W-:-:S07]  /*b140*/  LOP3.LUT R2, R3, R2, R4, 0xfe, !PT ;  /* 0x0000000203027212 */ /* 0x000fce00078efe04 */
.L_x_7372:
[----:B------:R-:W-:Y:S05]  /*b150*/  BSYNC B0 ;  /* 0x0000000000007941 */ /* 0x000fea0003800000 */
.L_x_7371:
[----:B------:R-:W0:Y:S01]  /*b160*/  F2I.S64.TRUNC R2, R2 ;  /* 0x0000000200027311 */ /* 0x000e22000020d900 */
[----:B------:R-:W-:Y:S05]  /*b170*/  BRA `(.L_x_7352) ;  /* 0x00000000009c7947 */ /* 0x000fea0003800000 */
.L_x_7364:
        /* <DEDUP_REMOVED lines=14> */
.L_x_7378:
[----:B------:R-:W-:Y:S05]  /*b260*/  BSYNC B0 ;  /* 0x0000000000007941 */ /* 0x000fea0003800000 */
.L_x_7377:
[----:B------:R-:W0:Y:S01]  /*b270*/  F2I.S64.TRUNC R2, R2 ;  /* 0x0000000200027311 */ /* 0x000e22000020d900 */
[----:B------:R-:W-:Y:S05]  /*b280*/  BRA `(.L_x_7352) ;  /* 0x0000000000587947 */ /* 0x000fea0003800000 */
.L_x_7351:
        /* <DEDUP_REMOVED lines=16> */
.L_x_7379:
[----:B------:R-:W-:Y:S01]  /*b390*/  CS2R R2, SRZ ;  /* 0x0000000000027805 */ /* 0x000fe2000001ff00 */
[----:B------:R-:W-:Y:S06]  /*b3a0*/  BRA `(.L_x_7352) ;  /* 0x0000000000107947 */ /* 0x000fec0003800000 */
.L_x_7376:
[----:B------:R0:W5:Y:S01]  /*b3b0*/  LDG.E.64 R2, desc[UR36][R4.64] ;  /* 0x0000002404027981 */ /* 0x000162000c1e1b00 */
[----:B------:R-:W-:Y:S05]  /*b3c0*/  BRA `(.L_x_7352) ;  /* 0x0000000000087947 */ /* 0x000fea0003800000 */
.L_x_7375:
[----:B------:R0:W5:Y:S01]  /*b3d0*/  LDG.E R2, desc[UR36][R4.64] ;  /* 0x0000002404027981 */ /* 0x000162000c1e1900 */
[----:B------:R-:W-:-:S07]  /*b3e0*/  IMAD.MOV.U32 R3, RZ, RZ, RZ ;  /* 0x000000ffff037224 */ /* 0x000fce00078e00ff */
.L_x_7352:
[----:B01----:R-:W0:Y:S01]  /*b3f0*/  LDC.U8 R4, c[0x0][0x430] ;  /* 0x00010c00ff047b82 */ /* 0x003e220000000000 */
[----:B------:R-:W-:Y:S02]  /*b400*/  ULDC.64 UR4, c[0x0][0x420] ;  /* 0x0001080000047ab9 */ /* 0x000fe40000000a00 */
[----:B--2345:R-:W-:-:S04]  /*b410*/  ISETP.LT.U32.AND P0, PT, R2, UR4, PT ;  /* 0x0000000402007c0c */ /* 0x03cfc8000bf01070 */
        /* <DEDUP_REMOVED lines=17> */
.L_x_7383:
[----:B------:R-:W-:Y:S01]  /*b530*/  STG.E.U8 desc[UR36][R16.64], R5 ;  /* 0x0000000510007986 */ /* 0x000fe2000c101124 */
[----:B------:R-:W-:Y:S05]  /*b540*/  EXIT ;  /* 0x000000000000794d */ /* 0x000fea0003800000 */
.L_x_7382:
        /* <DEDUP_REMOVED lines=8> */
.L_x_7386:
[----:B------:R-:W-:Y:S01]  /*b5d0*/  STG.E desc[UR36][R16.64], R5 ;  /* 0x0000000510007986 */ /* 0x000fe2000c101924 */
[----:B------:R-:W-:Y:S05]  /*b5e0*/  EXIT ;  /* 0x000000000000794d */ /* 0x000fea0003800000 */
.L_x_7385:
[----:B------:R-:W-:Y:S01]  /*b5f0*/  STG.E.U16 desc[UR36][R16.64], R5 ;  /* 0x0000000510007986 */ /* 0x000fe2000c101524 */
[----:B------:R-:W-:Y:S05]  /*b600*/  EXIT ;  /* 0x000000000000794d */ /* 0x000fea0003800000 */
.L_x_7381:
[----:B------:R-:W-:-:S13]  /*b610*/  ISETP.GT.AND P0, PT, R0, 0x6, PT ;  /* 0x000000060000780c */ /* 0x000fda0003f04270 */
[----:B------:R-:W-:Y:S05]  /*b620*/  @P0 BRA `(.L_x_7387) ;  /* 0x00000000002c0947 */ /* 0x000fea0003800000 */
[----:B------:R-:W-:-:S13]  /*b630*/  ISETP.NE.AND P0, PT, R0, 0x5, PT ;  /* 0x000000050000780c */ /* 0x000fda0003f05270 */
[----:B------:R-:W-:Y:S05]  /*b640*/  @!P0 BRA `(.L_x_7388) ;  /* 0x0000000000148947 */ /* 0x000fea0003800000 */
[----:B------:R-:W-:-:S13]  /*b650*/  ISETP.NE.AND P0, PT, R0, 0x6, PT ;  /* 0x000000060000780c */ /* 0x000fda0003f05270 */
[----:B------:R-:W-:Y:S05]  /*b660*/  @P0 BRA `(.L_x_7384) ;  /* 0x0000000800b80947 */ /* 0x000fea0003800000 */
[----:B------:R-:W0:Y:S02]  /*b670*/  I2F.S64 R3, R2 ;  /* 0x0000000200037312 */ /* 0x000e240000301400 */
[----:B0-----:R-:W-:Y:S01]  /*b680*/  STG.E desc[UR36][R16.64], R3 ;  /* 0x0000000310007986 */ /* 0x001fe2000c101924 */
[----:B------:R-:W-:Y:S05]  /*b690*/  EXIT ;  /* 0x000000000000794d */ /* 0x000fea0003800000 */
.L_x_7388:
[----:B------:R-:W0:Y:S02]  /*b6a0*/  I2F.S64 R0, R2 ;  /* 0x0000000200007312 */ /* 0x000e240000301400 */
[----:B0-----:R-:W-:-:S05]  /*b6b0*/  F2FP.F16.F32.PACK_AB R0, RZ, R0 ;  /* 0x00000000ff00723e */ /* 0x001fca00000000ff */
[----:B------:R-:W-:Y:S01]  /*b6c0*/  STG.E.U16 desc[UR36][R16.64], R0 ;  /* 0x0000000010007986 */ /* 0x000fe2000c101524 */
[----:B------:R-:W-:Y:S05]  /*b6d0*/  EXIT ;  /* 0x000000000000794d */ /* 0x000fea0003800000 */
.L_x_7387:
        /* <DEDUP_REMOVED lines=8> */
[----:B0-----:R-:W-:Y:S01]  /*b760*/  STG.E.64 desc[UR36][R16.64], R4 ;  /* 0x0000000410007986 */ /* 0x001fe2000c101b24 */
[----:B------:R-:W-:Y:S05]  /*b770*/  EXIT ;  /* 0x000000000000794d */ /* 0x000fea0003800000 */
.L_x_7390:
[----:B------:R-:W0:Y:S02]  /*b780*/  I2F.S64 R2, R2 ;  /* 0x0000000200027312 */ /* 0x000e240000301400 */
[----:B0-----:R-:W-:-:S04]  /*b790*/  F2FP.F16.F32.PACK_AB R3, RZ, R2 ;  /* 0x00000002ff03723e */ /* 0x001fc800000000ff */
[----:B------:R-:W-:-:S05]  /*b7a0*/  PRMT R3, R3, 0x5410, RZ ;  /* 0x0000541003037816 */ /* 0x000fca00000000ff */
[----:B------:R-:W-:Y:S01]  /*b7b0*/  STG.E desc[UR36][R16.64], R3 ;  /* 0x0000000310007986 */ /* 0x000fe2000c101924 */
[----:B------:R-:W-:Y:S05]  /*b7c0*/  EXIT ;  /* 0x000000000000794d */ /* 0x000fea0003800000 */
.L_x_7389:
[----:B------:R-:W0:Y:S02]  /*b7d0*/  I2F.F64.S64 R2, R2 ;  /* 0x0000000200027312 */ /* 0x000e240000301c00 */
[----:B0-----:R-:W-:Y:S01]  /*b7e0*/  STG.E.64 desc[UR36][R16.64], R2 ;  /* 0x0000000210007986 */ /* 0x001fe2000c101b24 */
[----:B------:R-:W-:Y:S05]  /*b7f0*/  EXIT ;  /* 0x000000000000794d */ /* 0x000fea0003800000 */
.L_x_7380:
        /* <DEDUP_REMOVED lines=11> */
[----:B------:R-:W-:Y:S01]  /*b8b0*/  STG.E.U8 desc[UR36][R16.64], R3 ;  /* 0x0000000310007986 */ /* 0x000fe2000c101124 */
[----:B------:R-:W-:Y:S05]  /*b8c0*/  EXIT ;  /* 0x000000000000794d */ /* 0x000fea0003800000 */
.L_x_7393:
[----:B------:R-:W0:Y:S01]  /*b8d0*/  I2F.F64.S64 R4, R2 ;  /* 0x0000000200047312 */ /* 0x000e220000301c00 */
[----:B------:R-:W-:-:S05]  /*b8e0*/  CS2R R6, SRZ ;  /* 0x0000000000067805 */ /* 0x000fca000001ff00 */
[----:B0-----:R-:W-:Y:S01]  /*b8f0*/  STG.E.128 desc[UR36][R16.64], R4 ;  /* 0x0000000410007986 */ /* 0x001fe2000c101d24 */
[----:B------:R-:W-:Y:S05]  /*b900*/  EXIT ;  /* 0x000000000000794d */ /* 0x000fea0003800000 */
.L_x_7392:
        /* <DEDUP_REMOVED lines=21> */
.L_x_7397:
[----:B------:R-:W-:Y:S05]  /*ba60*/  BSYNC B0 ;  /* 0x0000000000007941 */ /* 0x000fea0003800000 */
.L_x_7396:
[----:B------:R-:W-:-:S05]  /*ba70*/  LOP3.LUT R5, R0, R5, RZ, 0xfc, !PT ;  /* 0x0000000500057212 */ /* 0x000fca00078efcff */
[----:B------:R-:W-:Y:S01]  /*ba80*/  STG.E.U8 desc[UR36][R16.64], R5 ;  /* 0x0000000510007986 */ /* 0x000fe2000c101124 */
[----:B------:R-:W-:Y:S05]  /*ba90*/  EXIT ;  /* 0x000000000000794d */ /* 0x000fea0003800000 */
.L_x_7395:
        /* <DEDUP_REMOVED lines=13> */
.L_x_7399:
[----:B------:R-:W-:Y:S01]  /*bb70*/  IMAD.MOV.U32 R0, RZ, RZ, 0x7f ;  /* 0x0000007fff007424 */ /* 0x000fe200078e00ff */
[----:B------:R-:W-:-:S04]  /*bb80*/  ISETP.GT.U32.AND P0, PT, R4, 0x7f800000, PT ;  /* 0x7f8000000400780c */ /* 0x000fc80003f04070 */
[----:B------:R-:W-:-:S09]  /*bb90*/  SEL R0, R0, 0x7c, P0 ;  /* 0x0000007c00007807 */ /* 0x000fd20000000000 */
.L_x_7400:
[----:B------:R-:W-:Y:S05]  /*bba0*/  BSYNC B0 ;  /* 0x0000000000007941 */ /* 0x000fea0003800000 */
.L_x_7398:
[----:B------:R-:W-:-:S04]  /*bbb0*/  LOP3.LUT R2, R3, 0x80000000, RZ, 0xc0, !PT ;  /* 0x8000000003027812 */ /* 0x000fc800078ec0ff */
[----:B------:R-:W-:-:S04]  /*bbc0*/  SHF.R.U32.HI R3, RZ, 0x18, R2 ;  /* 0x00000018ff037819 */ /* 0x000fc80000011602 */
[----:B------:R-:W-:-:S05]  /*bbd0*/  LOP3.LUT R3, R0, R3, RZ, 0xfc, !PT ;  /* 0x0000000300037212 */ /* 0x000fca00078efcff */
[----:B------:R-:W-:Y:S01]  /*bbe0*/  STG.E.U8 desc[UR36][R16.64], R3 ;  /* 0x0000000310007986 */ /* 0x000fe2000c101124 */
[----:B------:R-:W-:Y:S05]  /*bbf0*/  EXIT ;  /* 0x000000000000794d */ /* 0x000fea0003800000 */
.L_x_7394:
[----:B------:R-:W0:Y:S02]  /*bc00*/  I2F.S64 R0, R2 ;  /* 0x0000000200007312 */ /* 0x000e240000301400 */
[----:B0-----:R-:W-:-:S05]  /*bc10*/  F2FP.BF16.F32.PACK_AB R0, RZ, R0 ;  /* 0x00000000ff00723e */ /* 0x001fca00000010ff */
[----:B------:R-:W-:Y:S01]  /*bc20*/  STG.E.U16 desc[UR36][R16.64], R0 ;  /* 0x0000000010007986 */ /* 0x000fe2000c101524 */
[----:B------:R-:W-:Y:S05]  /*bc30*/  EXIT ;  /* 0x000000000000794d */ /* 0x000fea0003800000 */
.L_x_7391:
        /* <DEDUP_REMOVED lines=10> */
.L_x_7403:
        /* <DEDUP_REMOVED lines=17> */
.L_x_7406:
[----:B------:R-:W-:-:S04]  /*bdf0*/  LOP3.LUT R2, R3, 0x80000000, RZ, 0xc0, !PT ;  /* 0x8000000003027812 */ /* 0x000fc800078ec0ff */
[----:B------:R-:W-:-:S04]  /*be00*/  SHF.R.U32.HI R3, RZ, 0x18, R2 ;  /* 0x00000018ff037819 */ /* 0x000fc80000011602 */
[----:B------:R-:W-:-:S04]  /*be10*/  LOP3.LUT R0, R0, R3, RZ, 0xfc, !PT ;  /* 0x0000000300007212 */ /* 0x000fc800078efcff */
[----:B------:R-:W-:-:S07]  /*be20*/  PRMT R8, R0, 0x7610, R8 ;  /* 0x0000761000087816 */ /* 0x000fce0000000008 */
.L_x_7405:
[----:B------:R-:W-:Y:S05]  /*be30*/  BSYNC B0 ;  /* 0x0000000000007941 */ /* 0x000fea0003800000 */
.L_x_7404:
[----:B------:R-:W-:Y:S01]  /*be40*/  STG.E.U8 desc[UR36][R16.64], R8 ;  /* 0x0000000810007986 */ /* 0x000fe2000c101124 */
[----:B------:R-:W-:Y:S05]  /*be50*/  EXIT ;  /* 0x000000000000794d */ /* 0x000fea0003800000 */
.L_x_7402:
        /* <DEDUP_REMOVED lines=17> */
.L_x_7409:
[----:B------:R-:W-:-:S04]  /*bf70*/  LOP3.LUT R2, R3, 0x80000000, RZ, 0xc0, !PT ;  /* 0x8000000003027812 */ /* 0x000fc800078ec0ff */
[----:B------:R-:W-:-:S04]  /*bf80*/  SHF.R.U32.HI R3, RZ, 0x18, R2 ;  /* 0x00000018ff037819 */ /* 0x000fc80000011602 */
[----:B------:R-:W-:-:S04]  /*bf90*/  LOP3.LUT R0, R0, R3, RZ, 0xfc, !PT ;  /* 0x0000000300007212 */ /* 0x000fc800078efcff */
[----:B------:R-:W-:-:S07]  /*bfa0*/  PRMT R8, R0, 0x7610, R8 ;  /* 0x0000761000087816 */ /* 0x000fce0000000008 */
.L_x_7408:
[----:B------:R-:W-:Y:S05]  /*bfb0*/  BSYNC B0 ;  /* 0x0000000000007941 */ /* 0x000fea0003800000 */
.L_x_7407:
[----:B------:R-:W-:Y:S01]  /*bfc0*/  STG.E.U8 desc[UR36][R16.64], R8 ;  /* 0x0000000810007986 */ /* 0x000fe2000c101124 */
[----:B------:R-:W-:Y:S05]  /*bfd0*/  EXIT ;  /* 0x000000000000794d */ /* 0x000fea0003800000 */
.L_x_7401:
        /* <DEDUP_REMOVED lines=21> */
[----:B------:R-:W-:Y:S01]  /*c130*/  STG.E.U8 desc[UR36][R16.64], R3 ;  /* 0x0000000310007986 */ /* 0x000fe2000c101124 */
[----:B------:R-:W-:Y:S05]  /*c140*/  EXIT ;  /* 0x000000000000794d */ /* 0x000fea0003800000 */
.L_x_7384:
        /* <DEDUP_REMOVED lines=16> */
.L_x_7412:
[----:B------:R-:W-:Y:S05]  /*c250*/  EXIT ;  /* 0x000000000000794d */ /* 0x000fea0003800000 */
.L_x_7411:
[----:B------:R-:W-:Y:S01]  /*c260*/  STG.E.64 desc[UR36][R16.64], R2 ;  /* 0x0000000210007986 */ /* 0x000fe2000c101b24 */
[----:B------:R-:W-:Y:S05]  /*c270*/  EXIT ;  /* 0x000000000000794d */ /* 0x000fea0003800000 */
.L_x_7410:
[----:B------:R-:W-:Y:S01]  /*c280*/  STG.E desc[UR36][R16.64], R5 ;  /* 0x0000000510007986 */ /* 0x000fe2000c101924 */
[----:B------:R-:W-:Y:S05]  /*c290*/  EXIT ;  /* 0x000000000000794d */ /* 0x000fea0003800000 */
.L_x_7413:
        /* <DEDUP_REMOVED lines=14> */
.L_x_36193:


//--------------------- .text._ZN2at6native27unrolled_elementwise_kernelIZZZNS0_21clamp_max_kernel_cudaERNS_18TensorIteratorBaseERKN3c106ScalarEENKUlvE_clEvENKUlvE2_clEvEUllE_St5arrayIPcLm2EELi4E23TrivialOffsetCalculatorILi1EjESF_NS0_6memory12LoadWithCastILi1EEENSG_13StoreWithCastILi1EEEEEviT_T0_T2_T3_T4_T5_ --------------------------
	.section	.text._ZN2at6native27unrolled_elementwise_kernelIZZZNS0_21clamp_max_kernel_cudaERNS_18TensorIteratorBaseERKN3c106ScalarEENKUlvE_clEvENKUlvE2_clEvEUllE_St5arrayIPcLm2EELi4E23TrivialOffsetCalculatorILi1EjESF_NS0_6memory12LoadWithCastILi1EEENSG_13StoreWithCastILi1EEEEEviT_T0_T2_T3_T4_T5_,"ax",@progbits
	.align	128
        .global         _ZN2at6native27unrolled_elementwise_kernelIZZZNS0_21clamp_max_kernel_cudaERNS_18TensorIteratorBaseERKN3c106ScalarEENKUlvE_clEvENKUlvE2_clEvEUllE_St5arrayIPcLm2EELi4E23TrivialOffsetCalculatorILi1EjESF_NS0_6memory12LoadWithCastILi1EEENSG_13StoreWithCastILi1EEEEEviT_T0_T2_T3_T4_T5_
        .type           _ZN2at6native27unrolled_elementwise_kernelIZZZNS0_21clamp_max_kernel_cudaERNS_18TensorIteratorBaseERKN3c106ScalarEENKUlvE_clEvENKUlvE2_clEvEUllE_St5arrayIPcLm2EELi4E23TrivialOffsetCalculatorILi1EjESF_NS0_6memory12LoadWithCastILi1EEENSG_13StoreWithCastILi1EEEEEviT_T0_T2_T3_T4_T5_,@function
        .size           _ZN2at6native27unrolled_elementwise_kernelIZZZNS0_21clamp_max_kernel_cudaERNS_18TensorIteratorBaseERKN3c106ScalarEENKUlvE_clEvENKUlvE2_clEvEUllE_St5arrayIPcLm2EELi4E23TrivialOffsetCalculatorILi1EjESF_NS0_6memory12LoadWithCastILi1EEENSG_13StoreWithCastILi1EEEEEviT_T0_T2_T3_T4_T5_,(.L_x_36194 - _ZN2at6native27unrolled_elementwise_kernelIZZZNS0_21clamp_max_kernel_cudaERNS_18TensorIteratorBaseERKN3c106ScalarEENKUlvE_clEvENKUlvE2_clEvEUllE_St5arrayIPcLm2EELi4E23TrivialOffsetCalculatorILi1EjESF_NS0_6memory12LoadWithCastILi1EEENSG_13StoreWithCastILi1EEEEEviT_T0_T2_T3_T4_T5_)
        .other          _ZN2at6native27unrolled_elementwise_kernelIZZZNS0_21clamp_max_kernel_cudaERNS_18TensorIteratorBaseERKN3c106ScalarEENKUlvE_clEvENKUlvE2_clEvEUllE_St5arrayIPcLm2EELi4E23TrivialOffsetCalculatorILi1EjESF_NS0_6memory12LoadWithCastILi1EEENSG_13StoreWithCastILi1EEEEEviT_T0_T2_T3_T4_T5_,@"STO_CUDA_ENTRY STV_DEFAULT"
_ZN2at6native27unrolled_elementwise_kernelIZZZNS0_21clamp_max_kernel_cudaERNS_18TensorIteratorBaseERKN3c106ScalarEENKUlvE_clEvENKUlvE2_clEvEUllE_St5arrayIPcLm2EELi4E23TrivialOffsetCalculatorILi1EjESF_NS0_6memory12LoadWithCastILi1EEENSG_13StoreWithCastILi1EEEEEviT_T0_T2_T3_T4_T5_:
.text._ZN2at6native27unrolled_elementwise_kernelIZZZNS0_21clamp_max_kernel_cudaERNS_18TensorIteratorBaseERKN3c106ScalarEENKUlvE_clEvENKUlvE2_clEvEUllE_St5arrayIPcLm2EELi4E23TrivialOffsetCalculatorILi1EjESF_NS0_6memory12LoadWithCastILi1EEENSG_13StoreWithCastILi1EEEEEviT_T0_T2_T3_T4_T5_:
        /* <DEDUP_REMOVED lines=32> */
.L_x_7419:
[----:B------:R1:W5:Y:S01]  /*0200*/  LDG.E.U8 R28, desc[UR36][R4.64] ;  /* 0x00000024041c7981 */ /* 0x000362000c1e1100 */
[----:B------:R-:W-:Y:S01]  /*0210*/  IMAD.MOV.U32 R29, RZ, RZ, RZ ;  /* 0x000000ffff1d7224 */ /* 0x000fe200078e00ff */
[----:B------:R-:W-:Y:S06]  /*0220*/  BRA `(.L_x_7421) ;  /* 0x0000000c004c7947 */ /* 0x000fec0003800000 */
.L_x_7418:
        /* <DEDUP_REMOVED lines=8> */
.L_x_7423:
[----:B------:R-:W2:Y:S02]  /*02b0*/  LDG.E R28, desc[UR36][R4.64] ;  /* 0x00000024041c7981 */ /* 0x000ea4000c1e1900 */
[----:B--2---:R-:W-:Y:S01]  /*02c0*/  SHF.R.S32.HI R29, RZ, 0x1f, R28 ;  /* 0x0000001fff1d7819 */ /* 0x004fe2000001141c */
[----:B------:R-:W-:Y:S06]  /*02d0*/  BRA `(.L_x_7421) ;  /* 0x0000000c00207947 */ /* 0x000fec0003800000 */
.L_x_7422:
[----:B------:R-:W2:Y:S02]  /*02e0*/  LDG.E.S16 R28, desc[UR36][R4.64] ;  /* 0x00000024041c7981 */ /* 0x000ea4000c1e1700 */
[----:B--2---:R-:W-:Y:S01]  /*02f0*/  SHF.R.S32.HI R29, RZ, 0x1f, R28 ;  /* 0x0000001fff1d7819 */ /* 0x004fe2000001141c */
[----:B------:R-:W-:Y:S06]  /*0300*/  BRA `(.L_x_7421) ;  /* 0x0000000c00147947 */ /* 0x000fec0003800000 */
.L_x_7417:
[----:B------:R-:W-:-:S13]  /*0310*/  ISETP.GT.AND P0, PT, R0, 0x6, PT ;  /* 0x000000060000780c */ /* 0x000fda0003f04270 */
[----:B------:R-:W-:Y:S05]  /*0320*/  @P0 BRA `(.L_x_7424) ;  /* 0x00000000002c0947 */ /* 0x000fea0003800000 */
[----:B------:R-:W-:-:S13]  /*0330*/  ISETP.NE.AND P0, PT, R0, 0x5, PT ;  /* 0x000000050000780c */ /* 0x000fda0003f05270 */
[----:B------:R-:W-:Y:S05]  /*0340*/  @!P0 BRA `(.L_x_7425) ;  /* 0x0000000000148947 */ /* 0x000fea0003800000 */
[----:B------:R-:W-:-:S13]  /*0350*/  ISETP.NE.AND P0, PT, R0, 0x6, PT ;  /* 0x000000060000780c */ /* 0x000fda0003f05270 */
[----:B------:R-:W-:Y:S05]  /*0360*/  @P0 BRA `(.L_x_7420) ;  /* 0x0000000800a40947 */ /* 0x000fea0003800000 */
[----:B------:R-:W2:Y:S02]  /*0370*/  LDG.E R4, desc[UR36][R4.64] ;  /* 0x0000002404047981 */ /* 0x000ea4000c1e1900 */
[----:B--2---:R0:W1:Y:S01]  /*0380*/  F2I.S64.TRUNC R28, R4 ;  /* 0x00000004001c7311 */ /* 0x004062000020d900 */
[----:B------:R-:W-:Y:S05]  /*0390*/  BRA `(.L_x_7421) ;  /* 0x0000000800f07947 */ /* 0x000fea0003800000 */
.L_x_7425:
[----:B------:R-:W2:Y:S02]  /*03a0*/  LDG.E.U16 R4, desc[UR36][R4.64] ;  /* 0x0000002404047981 */ /* 0x000ea4000c1e1500 */
[----:B--2---:R-:W-:-:S06]  /*03b0*/  HADD2.F32 R28, -RZ, R4.H0_H0 ;  /* 0x20000004ff1c7230 */ /* 0x004fcc0000004100 */
[----:B------:R-:W0:Y:S01]  /*03c0*/  F2I.S64.TRUNC R28, R28 ;  /* 0x0000001c001c7311 */ /* 0x000e22000020d900 */
[----:B------:R-:W-:Y:S05]  /*03d0*/  BRA `(.L_x_7421) ;  /* 0x0000000800e07947 */ /* 0x000fea0003800000 */
.L_x_7424:
[----:B------:R-:W-:-:S13]  /*03e0*/  ISETP.NE.AND P0, PT, R0, 0x7, PT ;  /* 0x000000070000780c */ /* 0x000fda0003f05270 */
[----:B------:R-:W-:Y:S05]  /*03f0*/  @!P0 BRA `(.L_x_7426) ;  /* 0x00000000002c8947 */ /* 0x000fea0003800000 */
[----:B------:R-:W-:-:S13]  /*0400*/  ISETP.NE.AND P0, PT, R0, 0x8, PT ;  /* 0x000000080000780c */ /* 0x000fda0003f05270 */
[----:B------:R-:W-:Y:S05]  /*0410*/  @!P0 BRA `(.L_x_7427) ;  /* 0x0000000000148947 */ /* 0x000fea0003800000 */
[----:B------:R-:W-:-:S13]  /*0420*/  ISETP.NE.AND P0, PT, R0, 0x9, PT ;  /* 0x000000090000780c */ /* 0x000fda0003f05270 */
[----:B------:R-:W-:Y:S05]  /*0430*/  @P0 BRA `(.L_x_7420) ;  /* 0x0000000800700947 */ /* 0x000fea0003800000 */
[----:B------:R-:W2:Y:S02]  /*0440*/  LDG.E R4, desc[UR36][R4.64] ;  /* 0x0000002404047981 */ /* 0x000ea4000c1e1900 */
[----:B--2---:R0:W1:Y:S01]  /*0450*/  F2I.S64.TRUNC R28, R4 ;  /* 0x00000004001c7311 */ /* 0x004062000020d900 */
[----:B------:R-:W-:Y:S05]  /*0460*/  BRA `(.L_x_7421) ;  /* 0x0000000800bc7947 */ /* 0x000fea0003800000 */
.L_x_7427:
[----:B------:R-:W2:Y:S02]  /*0470*/  LDG.E.U16 R4, desc[UR36][R4.64] ;  /* 0x0000002404047981 */ /* 0x000ea4000c1e1500 */
[----:B--2---:R-:W-:-:S06]  /*0480*/  HADD2.F32 R28, -RZ, R4.H0_H0 ;  /* 0x20000004ff1c7230 */ /* 0x004fcc0000004100 */
[----:B------:R-:W4:Y:S01]  /*0490*/  F2I.S64.TRUNC R28, R28 ;  /* 0x0000001c001c7311 */ /* 0x000f22000020d900 */
[----:B------:R-:W-:Y:S05]  /*04a0*/  BRA `(.L_x_7421) ;  /* 0x0000000800ac7947 */ /* 0x000fea0003800000 */
.L_x_7426:
[----:B------:R-:W2:Y:S02]  /*04b0*/  LDG.E.64 R4, desc[UR36][R4.64] ;  /* 0x0000002404047981 */ /* 0x000ea4000c1e1b00 */
[----:B--2---:R2:W3:Y:S01]  /*04c0*/  F2I.S64.F64.TRUNC R28, R4 ;  /* 0x00000004001c7311 */ /* 0x0044e2000030d900 */
[----:B------:R-:W-:Y:S05]  /*04d0*/  BRA `(.L_x_7421) ;  /* 0x0000000800a07947 */ /* 0x000fea0003800000 */
.L_x_7416:
        /* <DEDUP_REMOVED lines=13> */
.L_x_7430:
[----:B------:R-:W2:Y:S02]  /*05b0*/  LDG.E.64 R4, desc[UR36][R4.64] ;  /* 0x0000002404047981 */ /* 0x000ea4000c1e1b00 */
[----:B--2---:R0:W1:Y:S01]  /*05c0*/  F2I.S64.F64.TRUNC R28, R4 ;  /* 0x00000004001c7311 */ /* 0x004062000030d900 */
[----:B------:R-:W-:Y:S05]  /*05d0*/  BRA `(.L_x_7421) ;  /* 0x0000000800607947 */ /* 0x000fea0003800000 */
.L_x_7429:
        /* <DEDUP_REMOVED lines=25> */
[----:B------:R0:W1:Y:S01]  /*0770*/  F2I.S64.TRUNC R28, R7 ;  /* 0x00000007001c7311 */ /* 0x000062000020d900 */
[----:B------:R-:W-:Y:S05]  /*0780*/  BRA `(.L_x_7421) ;  /* 0x0000000400f47947 */ /* 0x000fea0003800000 */
.L_x_7432:
        /* <DEDUP_REMOVED lines=13> */
[----:B------:R0:W1:Y:S01]  /*0860*/  F2I.S64.TRUNC R28, R0 ;  /* 0x00000000001c7311 */ /* 0x000062000020d900 */
[----:B------:R-:W-:Y:S05]  /*0870*/  BRA `(.L_x_7421) ;  /* 0x0000000400b87947 */ /* 0x000fea0003800000 */
.L_x_7431:
[----:B------:R-:W2:Y:S02]  /*0880*/  LDG.E.U16 R28, desc[UR36][R4.64] ;  /* 0x00000024041c7981 */ /* 0x000ea4000c1e1500 */
[----:B--2---:R-:W-:-:S06]  /*0890*/  IMAD.U32 R28, R28, 0x10000, RZ ;  /* 0x000100001c1c7824 */ /* 0x004fcc00078e00ff */
[----:B------:R-:W0:Y:S01]  /*08a0*/  F2I.S64.TRUNC R28, R28 ;  /* 0x0000001c001c7311 */ /* 0x000e22000020d900 */
[----:B------:R-:W-:Y:S05]  /*08b0*/  BRA `(.L_x_7421) ;  /* 0x0000000400a87947 */ /* 0x000fea0003800000 */
.L_x_7428:
        /* <DEDUP_REMOVED lines=11> */
.L_x_7435:
        /* <DEDUP_REMOVED lines=21> */
.L_x_7439:
[----:B------:R-:W-:Y:S05]  /*0ac0*/  BSYNC B1 ;  /* 0x0000000000017941 */ /* 0x000fea0003800000 */
.L_x_7438:
[----:B------:R-:W-:Y:S01]  /*0ad0*/  IMAD.SHL.U32 R3, R3, 0x100000, RZ ;  /* 0x0010000003037824 */ /* 0x000fe200078e00ff */
[----:B------:R-:W-:-:S04]  /*0ae0*/  LEA R5, R0, 0x3b800000, 0x17 ;  /* 0x3b80000000057811 */ /* 0x000fc800078eb8ff */
[----:B------:R-:W-:-:S07]  /*0af0*/  LOP3.LUT R28, R5, R3, R28, 0xfe, !PT ;  /* 0x00000003051c7212 */ /* 0x000fce00078efe1c */
.L_x_7437:
[----:B------:R-:W-:Y:S05]  /*0b00*/  BSYNC B0 ;  /* 0x0000000000007941 */ /* 0x000fea0003800000 */
.L_x_7436:
[----:B------:R-:W0:Y:S01]  /*0b10*/  F2I.S64.TRUNC R28, R28 ;  /* 0x0000001c001c7311 */ /* 0x000e22000020d900 */
[----:B------:R-:W-:Y:S05]  /*0b20*/  BRA `(.L_x_7421) ;  /* 0x00000004000c7947 */ /* 0x000fea0003800000 */
.L_x_7434:
        /* <DEDUP_REMOVED lines=21> */
.L_x_7443:
[----:B------:R-:W-:Y:S05]  /*0c80*/  BSYNC B1 ;  /* 0x0000000000017941 */ /* 0x000fea0003800000 */
.L_x_7442:
[----:B------:R-:W-:Y:S01]  /*0c90*/  IMAD.SHL.U32 R3, R3, 0x200000, RZ ;  /* 0x0020000003037824 */ /* 0x000fe200078e00ff */
[----:B------:R-:W-:-:S04]  /*0ca0*/  LEA R5, R0, 0x37800000, 0x17 ;  /* 0x3780000000057811 */ /* 0x000fc800078eb8ff */
[----:B------:R-:W-:-:S07]  /*0cb0*/  LOP3.LUT R28, R5, R3, R28, 0xfe, !PT ;  /* 0x00000003051c7212 */ /* 0x000fce00078efe1c */
.L_x_7441:
[----:B------:R-:W-:Y:S05]  /*0cc0*/  BSYNC B0 ;  /* 0x0000000000007941 */ /* 0x000fea0003800000 */
.L_x_7440:
[----:B------:R-:W0:Y:S01]  /*0cd0*/  F2I.S64.TRUNC R28, R28 ;  /* 0x0000001c001c7311 */ /* 0x000e22000020d900 */
[----:B------:R-:W-:Y:S05]  /*0ce0*/  BRA `(.L_x_7421) ;  /* 0x00000000009c7947 */ /* 0x000fea0003800000 */
.L_x_7433:
        /* <DEDUP_REMOVED lines=14> */
.L_x_7447:
[----:B------:R-:W-:Y:S05]  /*0dd0*/  BSYNC B0 ;  /* 0x0000000000007941 */ /* 0x000fea0003800000 */
.L_x_7446:
[----:B------:R-:W0:Y:S01]  /*0de0*/  F2I.S64.TRUNC R28, R28 ;  /* 0x0000001c001c7311 */ /* 0x000e22000020d900 */
[----:B------:R-:W-:Y:S05]  /*0df0*/  BRA `(.L_x_7421) ;  /* 0x0000000000587947 */ /* 0x000fea0003800000 */
.L_x_7420:
        /* <DEDUP_REMOVED lines=16> */
.L_x_7448:
[----:B------:R-:W-:Y:S01]  /*0f00*/  CS2R R28, SRZ ;  /* 0x00000000001c7805 */ /* 0x000fe2000001ff00 */
[----:B------:R-:W-:Y:S06]  /*0f10*/  BRA `(.L_x_7421) ;  /* 0x0000000000107947 */ /* 0x000fec0003800000 */
.L_x_7445:
[----:B------:R0:W5:Y:S01]  /*0f20*/  LDG.E.64 R28, desc[UR36][R4.64] ;  /* 0x00000024041c7981 */ /* 0x000162000c1e1b00 */
[----:B------:R-:W-:Y:S05]  /*0f30*/  BRA `(.L_x_7421) ;  /* 0x0000000000087947 */ /* 0x000fea0003800000 */
.L_x_7444:
[----:B------:R0:W5:Y:S01]  /*0f40*/  LDG.E R28, desc[UR36][R4.64] ;  /* 0x00000024041c7981 */ /* 0x000162000c1e1900 */
[----:B------:R-:W-:-:S07]  /*0f50*/  IMAD.MOV.U32 R29, RZ, RZ, RZ ;  /* 0x000000ffff1d7224 */ /* 0x000fce00078e00ff */
.L_x_7421:
[----:B------:R-:W2:Y:S02]  /*0f60*/  S2R R19, SR_TID.X ;  /* 0x0000000000137919 */ /* 0x000ea40000002100 */
[----:B--2---:R-:W-:-:S07]  /*0f70*/  VIADD R19, R19, 0x80 ;  /* 0x0000008013137836 */ /* 0x004fce0000000000 */
.L_x_7415:
[----:B------:R-:W-:Y:S05]  /*0f80*/  BSYNC B6 ;  /* 0x0000000000067941 */ /* 0x000fea0003800000 */
.L_x_7414:
        /* <DEDUP_REMOVED lines=24> */
.L_x_7454:
[----:B------:R0:W5:Y:S01]  /*1110*/  LDG.E.U8 R24, desc[UR36][R4.64] ;  /* 0x0000002404187981 */ /* 0x000162000c1e1100 */
[----:B------:R-:W-:Y:S01]  /*1120*/  IMAD.MOV.U32 R25, RZ, RZ, RZ ;  /* 0x000000ffff197224 */ /* 0x000fe200078e00ff */
[----:B------:R-:W-:Y:S06]  /*1130*/  BRA `(.L_x_7456) ;  /* 0x0000000c00487947 */ /* 0x000fec0003800000 */
.L_x_7453:
        /* <DEDUP_REMOVED lines=8> */
.L_x_7458:
[----:B------:R-:W2:Y:S02]  /*11c0*/  LDG.E R24, desc[UR36][R4.64] ;  /* 0x0000002404187981 */ /* 0x000ea4000c1e1900 */
[----:B--2---:R-:W-:Y:S01]  /*11d0*/  SHF.R.S32.HI R25, RZ, 0x1f, R24 ;  /* 0x0000001fff197819 */ /* 0x004fe20000011418 */
[----:B------:R-:W-:Y:S06]  /*11e0*/  BRA `(.L_x_7456) ;  /* 0x0000000c001c7947 */ /* 0x000fec0003800000 */
.L_x_7457:
[----:B------:R-:W2:Y:S02]  /*11f0*/  LDG.E.S16 R24, desc[UR36][R4.64] ;  /* 0x0000002404187981 */ /* 0x000ea4000c1e1700 */
[----:B--2---:R-:W-:Y:S01]  /*1200*/  SHF.R.S32.HI R25, RZ, 0x1f, R24 ;  /* 0x0000001fff197819 */ /* 0x004fe20000011418 */
[----:B------:R-:W-:Y:S06]  /*1210*/  BRA `(.L_x_7456) ;  /* 0x0000000c00107947 */ /* 0x000fec0003800000 */
.L_x_7452:
        /* <DEDUP_REMOVED lines=9> */
.L_x_7460:
[----:B------:R-:W2:Y:S02]  /*12b0*/  LDG.E.U16 R4, desc[UR36][R4.64] ;  /* 0x0000002404047981 */ /* 0x000ea4000c1e1500 */
[----:B--2---:R-:W-:-:S06]  /*12c0*/  HADD2.F32 R24, -RZ, R4.H0_H0 ;  /* 0x20000004ff187230 */ /* 0x004fcc0000004100 */
[----:B------:R-:W0:Y:S01]  /*12d0*/  F2I.S64.TRUNC R24, R24 ;  /* 0x0000001800187311 */ /* 0x000e22000020d900 */
[----:B------:R-:W-:Y:S05]  /*12e0*/  BRA `(.L_x_7456) ;  /* 0x0000000800dc7947 */ /* 0x000fea0003800000 */
.L_x_7459:
        /* <DEDUP_REMOVED lines=9> */
.L_x_7462:
[----:B------:R-:W2:Y:S02]  /*1380*/  LDG.E.U16 R4, desc[UR36][R4.64] ;  /* 0x0000002404047981 */ /* 0x000ea4000c1e1500 */
[----:B--2---:R-:W-:-:S06]  /*1390*/  HADD2.F32 R24, -RZ, R4.H0_H0 ;  /* 0x20000004ff187230 */ /* 0x004fcc0000004100 */
[----:B------:R-:W0:Y:S01]  /*13a0*/  F2I.S64.TRUNC R24, R24 ;  /* 0x0000001800187311 */ /* 0x000e22000020d900 */
[----:B------:R-:W-:Y:S05]  /*13b0*/  BRA `(.L_x_7456) ;  /* 0x0000000800a87947 */ /* 0x000fea0003800000 */
.L_x_7461:
[----:B------:R-:W2:Y:S02]  /*13c0*/  LDG.E.64 R4, desc[UR36][R4.64] ;  /* 0x0000002404047981 */ /* 0x000ea4000c1e1b00 */
[----:B--2---:R0:W1:Y:S01]  /*13d0*/  F2I.S64.F64.TRUNC R24, R4 ;  /* 0x0000000400187311 */ /* 0x004062000030d900 */
[----:B------:R-:W-:Y:S05]  /*13e0*/  BRA `(.L_x_7456) ;  /* 0x00000008009c7947 */ /* 0x000fea0003800000 */
.L_x_7451:
        /* <DEDUP_REMOVED lines=13> */
.L_x_7465:
[----:B------:R-:W2:Y:S02]  /*14c0*/  LDG.E.64 R4, desc[UR36][R4.64] ;  /* 0x0000002404047981 */ /* 0x000ea4000c1e1b00 */
[----:B--2---:R0:W1:Y:S01]  /*14d0*/  F2I.S64.F64.TRUNC R24, R4 ;  /* 0x0000000400187311 */ /* 0x004062000030d900 */
[----:B------:R-:W-:Y:S05]  /*14e0*/  BRA `(.L_x_7456) ;  /* 0x00000008005c7947 */ /* 0x000fea0003800000 */
.L_x_7464:
        /* <DEDUP_REMOVED lines=27> */
.L_x_7467:
        /* <DEDUP_REMOVED lines=12> */
[----:B------:R2:W0:Y:S01]  /*1760*/  F2I.S64.TRUNC R24, R0 ;  /* 0x0000000000187311 */ /* 0x000422000020d900 */
[----:B------:R-:W-:Y:S05]  /*1770*/  BRA `(.L_x_7456) ;  /* 0x0000000400b87947 */ /* 0x000fea0003800000 */
.L_x_7466:
[----:B------:R-:W2:Y:S02]  /*1780*/  LDG.E.U16 R24, desc[UR36][R4.64] ;  /* 0x0000002404187981 */ /* 0x000ea4000c1e1500 */
[----:B--2---:R-:W-:-:S06]  /*1790*/  IMAD.U32 R24, R24, 0x10000, RZ ;  /* 0x0001000018187824 */ /* 0x004fcc00078e00ff */
[----:B------:R-:W0:Y:S01]  /*17a0*/  F2I.S64.TRUNC R24, R24 ;  /* 0x0000001800187311 */ /* 0x000e22000020d900 */
[----:B------:R-:W-:Y:S05]  /*17b0*/  BRA `(.L_x_7456) ;  /* 0x0000000400a87947 */ /* 0x000fea0003800000 */
.L_x_7463:
        /* <DEDUP_REMOVED lines=11> */
.L_x_7470:
        /* <DEDUP_REMOVED lines=21> */
.L_x_7474:
[----:B------:R-:W-:Y:S05]  /*19c0*/  BSYNC B1 ;  /* 0x0000000000017941 */ /* 0x000fea0003800000 */
.L_x_7473:
[----:B------:R-:W-:Y:S01]  /*19d0*/  IMAD.SHL.U32 R3, R3, 0x100000, RZ ;  /* 0x0010000003037824 */ /* 0x000fe200078e00ff */
[----:B------:R-:W-:-:S04]  /*19e0*/  LEA R5, R0, 0x3b800000, 0x17 ;  /* 0x3b80000000057811 */ /* 0x000fc800078eb8ff */
[----:B------:R-:W-:-:S07]  /*19f0*/  LOP3.LUT R24, R5, R3, R24, 0xfe, !PT ;  /* 0x0000000305187212 */ /* 0x000fce00078efe18 */
.L_x_7472:
[----:B------:R-:W-:Y:S05]  /*1a00*/  BSYNC B0 ;  /* 0x0000000000007941 */ /* 0x000fea0003800000 */
.L_x_7471:
[----:B------:R-:W0:Y:S01]  /*1a10*/  F2I.S64.TRUNC R24, R24 ;  /* 0x0000001800187311 */ /* 0x000e22000020d900 */
[----:B------:R-:W-:Y:S05]  /*1a20*/  BRA `(.L_x_7456) ;  /* 0x00000004000c7947 */ /* 0x000fea0003800000 */
.L_x_7469:
        /* <DEDUP_REMOVED lines=21> */
.L_x_7478:
[----:B------:R-:W-:Y:S05]  /*1b80*/  BSYNC B1 ;  /* 0x0000000000017941 */ /* 0x000fea0003800000 */
.L_x_7477:
[----:B------:R-:W-:Y:S01]  /*1b90*/  IMAD.SHL.U32 R3, R3, 0x200000, RZ ;  /* 0x0020000003037824 */ /* 0x000fe200078e00ff */
[----:B------:R-:W-:-:S04]  /*1ba0*/  LEA R5, R0, 0x37800000, 0x17 ;  /* 0x3780000000057811 */ /* 0x000fc800078eb8ff */
[----:B------:R-:W-:-:S07]  /*1bb0*/  LOP3.LUT R24, R5, R3, R24, 0xfe, !PT ;  /* 0x0000000305187212 */ /* 0x000fce00078efe18 */
.L_x_7476:
[----:B------:R-:W-:Y:S05]  /*1bc0*/  BSYNC B0 ;  /* 0x0000000000007941 */ /* 0x000fea0003800000 */
.L_x_7475:
[----:B------:R-:W0:Y:S01]  /*1bd0*/  F2I.S64.TRUNC R24, R24 ;  /* 0x0000001800187311 */ /* 0x000e22000020d900 */
[----:B------:R-:W-:Y:S05]  /*1be0*/  BRA `(.L_x_7456) ;  /* 0x00000000009c7947 */ /* 0x000fea0003800000 */
.L_x_7468:
        /* <DEDUP_REMOVED lines=14> */
.L_x_7482:
[----:B------:R-:W-:Y:S05]  /*1cd0*/  BSYNC B0 ;  /* 0x0000000000007941 */ /* 0x000fea0003800000 */
.L_x_7481:
[----:B------:R-:W0:Y:S01]  /*1ce0*/  F2I.S64.TRUNC R24, R24 ;  /* 0x0000001800187311 */ /* 0x000e22000020d900 */
[----:B------:R-:W-:Y:S05]  /*1cf0*/  BRA `(.L_x_7456) ;  /* 0x0000000000587947 */ /* 0x000fea0003800000 */
.L_x_7455:
        /* <DEDUP_REMOVED lines=15> */
[----:B0--345:R-:W-:Y:S05]  /*1df0*/  CALL.ABS.NOINC R14 ;  /* 0x000000000e007343 */ /* 0x039fea0003c00000 */
.L_x_7483:
[----:B------:R-:W-:Y:S01]  /*1e00*/  CS2R R24, SRZ ;  /* 0x0000000000187805 */ /* 0x000fe2000001ff00 */
[----:B------:R-:W-:Y:S06]  /*1e10*/  BRA `(.L_x_7456) ;  /* 0x0000000000107947 */ /* 0x000fec0003800000 */
.L_x_7480:
[----:B------:R0:W5:Y:S01]  /*1e20*/  LDG.E.64 R24, desc[UR36][R4.64] ;  /* 0x0000002404187981 */ /* 0x000162000c1e1b00 */
[----:B------:R-:W-:Y:S05]  /*1e30*/  BRA `(.L_x_7456) ;  /* 0x0000000000087947 */ /* 0x000fea0003800000 */
.L_x_7479:
[----:B------:R0:W5:Y:S01]  /*1e40*/  LDG.E R24, desc[UR36][R4.64] ;  /* 0x0000002404187981 */ /* 0x000162000c1e1900 */
[----:B------:R-:W-:-:S07]  /*1e50*/  IMAD.MOV.U32 R25, RZ, RZ, RZ ;  /* 0x000000ffff197224 */ /* 0x000fce00078e00ff */
.L_x_7456:
[----:B------:R-:W-:-:S07]  /*1e60*/  VIADD R19, R19, 0x80 ;  /* 0x0000008013137836 */ /* 0x000fce0000000000 */
.L_x_7450:
[----:B------:R-:W-:Y:S05]  /*1e70*/  BSYNC B6 ;  /* 0x0000000000067941 */ /* 0x000fea0003800000 */
.L_x_7449:
[----:B------:R-:W-:Y:S01]  /*1e80*/  ISETP.GE.AND P0, PT, R19, R16, PT ;  /* 0x000000101300720c */ /* 0x000fe20003f06270 */
[----:B------:R-:W-:Y:S01]  /*1e90*/  BSSY B6, `(.L_x_7484) ;  /* 0x00000ef000067945 */ /* 0x000fe20003800000 */
[----:B------:R-:W-:Y:S02]  /*1ea0*/  CS2R R22, SRZ ;  /* 0x0000000000167805 */ /* 0x000fe4000001ff00 */
[----:B------:R-:W-:-:S09]  /*1eb0*/  CS2R R26, SRZ ;  /* 0x00000000001a7805 */ /* 0x000fd2000001ff00 */
[----:B------:R-:W-:Y:S05]  /*1ec0*/  @P0 BRA `(.L_x_7485) ;  /* 0x0000000c00ac0947 */ /* 0x000fea0003800000 */
[----:B01----:R-:W0:Y:S01]  /*1ed0*/  LDC.64 R4, c[0x0][0x230] ;  /* 0x00008c00ff047b82 */ /* 0x003e220000000a00 */
[----:B--2---:R-:W-:Y:S01]  /*1ee0*/  IMAD R0, R2, 0x200, R19 ;  /* 0x0000020002007824 */ /* 0x004fe200078e0213 */
        /* <DEDUP_REMOVED lines=19> */
.L_x_7489:
[----:B------:R0:W5:Y:S01]  /*2020*/  LDG.E.U8 R26, desc[UR36][R4.64] ;  /* 0x00000024041a7981 */ /* 0x000162000c1e1100 */
[----:B------:R-:W-:Y:S01]  /*2030*/  IMAD.MOV.U32 R27, RZ, RZ, RZ ;  /* 0x000000ffff1b7224 */ /* 0x000fe200078e00ff */
[----:B------:R-:W-:Y:S06]  /*2040*/  BRA `(.L_x_7491) ;  /* 0x0000000c00487947 */ /* 0x000fec0003800000 */
.L_x_7488:
        /* <DEDUP_REMOVED lines=8> */
.L_x_7493:
[----:B------:R-:W2:Y:S02]  /*20d0*/  LDG.E R26, desc[UR36][R4.64] ;  /* 0x00000024041a7981 */ /* 0x000ea4000c1e1900 */
[----:B--2---:R-:W-:Y:S01]  /*20e0*/  SHF.R.S32.HI R27, RZ, 0x1f, R26 ;  /* 0x0000001fff1b7819 */ /* 0x004fe2000001141a */
[----:B------:R-:W-:Y:S06]  /*20f0*/  BRA `(.L_x_7491) ;  /* 0x0000000c001c7947 */ /* 0x000fec0003800000 */
.L_x_7492:
[----:B------:R-:W2:Y:S02]  /*2100*/  LDG.E.S16 R26, desc[UR36][R4.64] ;  /* 0x00000024041a7981 */ /* 0x000ea4000c1e1700 */
[----:B--2---:R-:W-:Y:S01]  /*2110*/  SHF.R.S32.HI R27, RZ, 0x1f, R26 ;  /* 0x0000001fff1b7819 */ /* 0x004fe2000001141a */
[----:B------:R-:W-:Y:S06]  /*2120*/  BRA `(.L_x_7491) ;  /* 0x0000000c00107947 */ /* 0x000fec0003800000 */
.L_x_7487:
        /* <DEDUP_REMOVED lines=9> */
.L_x_7495:
[----:B------:R-:W2:Y:S02]  /*21c0*/  LDG.E.U16 R4, desc[UR36][R4.64] ;  /* 0x0000002404047981 */ /* 0x000ea4000c1e1500 */
[----:B--2---:R-:W-:-:S06]  /*21d0*/  HADD2.F32 R26, -RZ, R4.H0_H0 ;  /* 0x20000004ff1a7230 */ /* 0x004fcc0000004100 */
[----:B------:R-:W0:Y:S01]  /*21e0*/  F2I.S64.TRUNC R26, R26 ;  /* 0x0000001a001a7311 */ /* 0x000e22000020d900 */
[----:B------:R-:W-:Y:S05]  /*21f0*/  BRA `(.L_x_7491) ;  /* 0x0000000800dc7947 */ /* 0x000fea0003800000 */
.L_x_7494:
        /* <DEDUP_REMOVED lines=9> */
.L_x_7497:
[----:B------:R-:W2:Y:S02]  /*2290*/  LDG.E.U16 R4, desc[UR36][R4.64] ;  /* 0x0000002404047981 */ /* 0x000ea4000c1e1500 */
[----:B--2---:R-:W-:-:S06]  /*22a0*/  HADD2.F32 R26, -RZ, R4.H0_H0 ;  /* 0x20000004ff1a7230 */ /* 0x004fcc0000004100 */
[----:B------:R-:W0:Y:S01]  /*22b0*/  F2I.S64.TRUNC R26, R26 ;  /* 0x0000001a001a7311 */ /* 0x000e22000020d900 */
[----:B------:R-:W-:Y:S05]  /*22c0*/  BRA `(.L_x_7491) ;  /* 0x0000000800a87947 */ /* 0x000fea0003800000 */
.L_x_7496:
[----:B------:R-:W2:Y:S02]  /*22d0*/  LDG.E.64 R4, desc[UR36][R4.64] ;  /* 0x0000002404047981 */ /* 0x000ea4000c1e1b00 */
[----:B--2---:R0:W1:Y:S01]  /*22e0*/  F2I.S64.F64.TRUNC R26, R4 ;  /* 0x00000004001a7311 */ /* 0x004062000030d900 */
[----:B------:R-:W-:Y:S05]  /*22f0*/  BRA `(.L_x_7491) ;  /* 0x00000008009c7947 */ /* 0x000fea0003800000 */
.L_x_7486:
        /* <DEDUP_REMOVED lines=13> */
.L_x_7500:
[----:B------:R-:W2:Y:S02]  /*23d0*/  LDG.E.64 R4, desc[UR36][R4.64] ;  /* 0x0000002404047981 */ /* 0x000ea4000c1e1b00 */
[----:B--2---:R0:W1:Y:S01]  /*23e0*/  F2I.S64.F64.TRUNC R26, R4 ;  /* 0x00000004001a7311 */ /* 0x004062000030d900 */
[----:B------:R-:W-:Y:S05]  /*23f0*/  BRA `(.L_x_7491) ;  /* 0x00000008005c7947 */ /* 0x000fea0003800000 */
.L_x_7499:
        /* <DEDUP_REMOVED lines=27> */
.L_x_7502:
        /* <DEDUP_REMOVED lines=14> */
.L_x_7501:
[----:B------:R-:W2:Y:S02]  /*2690*/  LDG.E.U16 R26, desc[UR36][R4.64] ;  /* 0x00000024041a7981 */ /* 0x000ea4000c1e1500 */
[----:B--2---:R-:W-:-:S06]  /*26a0*/  IMAD.U32 R26, R26, 0x10000, RZ ;  /* 0x000100001a1a7824 */ /* 0x004fcc00078e00ff */
[----:B------:R-:W0:Y:S01]  /*26b0*/  F2I.S64.TRUNC R26, R26 ;  /* 0x0000001a001a7311 */ /* 0x000e22000020d900 */
[----:B------:R-:W-:Y:S05]  /*26c0*/  BRA `(.L_x_7491) ;  /* 0x0000000400a87947 */ /* 0x000fea0003800000 */
.L_x_7498:
        /* <DEDUP_REMOVED lines=11> */
.L_x_7505:
        /* <DEDUP_REMOVED lines=21> */
.L_x_7509:
[----:B------:R-:W-:Y:S05]  /*28d0*/  BSYNC B1 ;  /* 0x0000000000017941 */ /* 0x000fea0003800000 */
.L_x_7508:
[----:B------:R-:W-:Y:S01]  /*28e0*/  IMAD.SHL.U32 R3, R3, 0x100000, RZ ;  /* 0x0010000003037824 */ /* 0x000fe200078e00ff */
[----:B------:R-:W-:-:S04]  /*28f0*/  LEA R5, R0, 0x3b800000, 0x17 ;  /* 0x3b80000000057811 */ /* 0x000fc800078eb8ff */
[----:B------:R-:W-:-:S07]  /*2900*/  LOP3.LUT R26, R5, R3, R26, 0xfe, !PT ;  /* 0x00000003051a7212 */ /* 0x000fce00078efe1a */
.L_x_7507:
[----:B------:R-:W-:Y:S05]  /*2910*/  BSYNC B0 ;  /* 0x0000000000007941 */ /* 0x000fea0003800000 */
.L_x_7506:
[----:B------:R-:W1:Y:S01]  /*2920*/  F2I.S64.TRUNC R26, R26 ;  /* 0x0000001a001a7311 */ /* 0x000e62000020d900 */
[----:B------:R-:W-:Y:S05]  /*2930*/  BRA `(.L_x_7491) ;  /* 0x00000004000c7947 */ /* 0x000fea0003800000 */
.L_x_7504:
        /* <DEDUP_REMOVED lines=21> */
.L_x_7513:
[----:B------:R-:W-:Y:S05]  /*2a90*/  BSYNC B1 ;  /* 0x0000000000017941 */ /* 0x000fea0003800000 */
.L_x_7512:
[----:B------:R-:W-:Y:S01]  /*2aa0*/  IMAD.SHL.U32 R3, R3, 0x200000, RZ ;  /* 0x0020000003037824 */ /* 0x000fe200078e00ff */
[----:B------:R-:W-:-:S04]  /*2ab0*/  LEA R5, R0, 0x37800000, 0x17 ;  /* 0x3780000000057811 */ /* 0x000fc800078eb8ff */
[----:B------:R-:W-:-:S07]  /*2ac0*/  LOP3.LUT R26, R5, R3, R26, 0xfe, !PT ;  /* 0x00000003051a7212 */ /* 0x000fce00078efe1a */
.L_x_7511:
[----:B------:R-:W-:Y:S05]  /*2ad0*/  BSYNC B0 ;  /* 0x0000000000007941 */ /* 0x000fea0003800000 */
.L_x_7510:
[----:B------:R-:W2:Y:S01]  /*2ae0*/  F2I.S64.TRUNC R26, R26 ;  /* 0x0000001a001a7311 */ /* 0x000ea2000020d900 */
[----:B------:R-:W-:Y:S05]  /*2af0*/  BRA `(.L_x_7491) ;  /* 0x00000000009c7947 */ /* 0x000fea0003800000 */
.L_x_7503:
        /* <DEDUP_REMOVED lines=14> */
.L_x_7517:
[----:B------:R-:W-:Y:S05]  /*2be0*/  BSYNC B0 ;  /* 0x0000000000007941 */ /* 0x000fea0003800000 */
.L_x_7516:
[----:B------:R-:W0:Y:S01]  /*2bf0*/  F2I.S64.TRUNC R26, R26 ;  /* 0x0000001a001a7311 */ /* 0x000e22000020d900 */
[----:B------:R-:W-:Y:S05]  /*2c00*/  BRA `(.L_x_7491) ;  /* 0x0000000000587947 */ /* 0x000fea0003800000 */
.L_x_7490:
        /* <DEDUP_REMOVED lines=16> */
.L_x_7518:
[----:B------:R-:W-:Y:S01]  /*2d10*/  CS2R R26, SRZ ;  /* 0x00000000001a7805 */ /* 0x000fe2000001ff00 */
[----:B------:R-:W-:Y:S06]  /*2d20*/  BRA `(.L_x_7491) ;  /* 0x0000000000107947 */ /* 0x000fec0003800000 */
.L_x_7515:
[----:B------:R0:W5:Y:S01]  /*2d30*/  LDG.E.64 R26, desc[UR36][R4.64] ;  /* 0x00000024041a7981 */ /* 0x000162000c1e1b00 */
[----:B------:R-:W-:Y:S05]  /*2d40*/  BRA `(.L_x_7491) ;  /* 0x0000000000087947 */ /* 0x000fea0003800000 */
.L_x_7514:
[----:B------:R0:W5:Y:S01]  /*2d50*/  LDG.E R26, desc[UR36][R4.64] ;  /* 0x00000024041a7981 */ /* 0x000162000c1e1900 */
[----:B------:R-:W-:-:S07]  /*2d60*/  IMAD.MOV.U32 R27, RZ, RZ, RZ ;  /* 0x000000ffff1b7224 */ /* 0x000fce00078e00ff */
.L_x_7491:
[----:B------:R-:W-:-:S07]  /*2d70*/  VIADD R19, R19, 0x80 ;  /* 0x0000008013137836 */ /* 0x000fce0000000000 */
.L_x_7485:
[----:B------:R-:W-:Y:S05]  /*2d80*/  BSYNC B6 ;  /* 0x0000000000067941 */ /* 0x000fea0003800000 */
.L_x_7484:
[----:B------:R-:W-:Y:S01]  /*2d90*/  ISETP.GE.AND P0, PT, R19, R16, PT ;  /* 0x000000101300720c */ /* 0x000fe20003f06270 */
[----:B------:R-:W-:-:S12]  /*2da0*/  BSSY B6, `(.L_x_7519) ;  /* 0x00000ea000067945 */ /* 0x000fd80003800000 */
[----:B------:R-:W-:Y:S05]  /*2db0*/  @P0 BRA `(.L_x_7520) ;  /* 0x0000000c00a00947 */ /* 0x000fea0003800000 */
[----:B01----:R-:W0:Y:S01]  /*2dc0*/  LDC.64 R4, c[0x0][0x230] ;  /* 0x00008c00ff047b82 */ /* 0x003e220000000a00 */
[----:B--2---:R-:W-:Y:S01]  /*2dd0*/  PRMT R0, R17, 0x9910, RZ ;  /* 0x0000991011007816 */ /* 0x004fe200000000ff */
        /* <DEDUP_REMOVED lines=18> */
.L_x_7524:
[----:B------:R0:W5:Y:S01]  /*2f00*/  LDG.E.U8 R22, desc[UR36][R4.64] ;  /* 0x0000002404167981 */ /* 0x000162000c1e1100 */
[----:B------:R-:W-:Y:S01]  /*2f10*/  IMAD.MOV.U32 R23, RZ, RZ, RZ ;  /* 0x000000ffff177224 */ /* 0x000fe200078e00ff */
[----:B------:R-:W-:Y:S06]  /*2f20*/  BRA `(.L_x_7520) ;  /* 0x0000000c00447947 */ /* 0x000fec0003800000 */
.L_x_7523:
        /* <DEDUP_REMOVED lines=8> */
.L_x_7527:
[----:B------:R-:W2:Y:S02]  /*2fb0*/  LDG.E R22, desc[UR36][R4.64] ;  /* 0x0000002404167981 */ /* 0x000ea4000c1e1900 */
[----:B--2---:R-:W-:Y:S01]  /*2fc0*/  SHF.R.S32.HI R23, RZ, 0x1f, R22 ;  /* 0x0000001fff177819 */ /* 0x004fe20000011416 */
[----:B------:R-:W-:Y:S06]  /*2fd0*/  BRA `(.L_x_7520) ;  /* 0x0000000c00187947 */ /* 0x000fec0003800000 */
.L_x_7526:
[----:B------:R-:W2:Y:S02]  /*2fe0*/  LDG.E.S16 R22, desc[UR36][R4.64] ;  /* 0x0000002404167981 */ /* 0x000ea4000c1e1700 */
[----:B--2---:R-:W-:Y:S01]  /*2ff0*/  SHF.R.S32.HI R23, RZ, 0x1f, R22 ;  /* 0x0000001fff177819 */ /* 0x004fe20000011416 */
[----:B------:R-:W-:Y:S06]  /*3000*/  BRA `(.L_x_7520) ;  /* 0x0000000c000c7947 */ /* 0x000fec0003800000 */
.L_x_7522:
        /* <DEDUP_REMOVED lines=9> */
.L_x_7529:
[----:B------:R-:W2:Y:S02]  /*30a0*/  LDG.E.U16 R4, desc[UR36][R4.64] ;  /* 0x0000002404047981 */ /* 0x000ea4000c1e1500 */
[----:B--2---:R-:W-:-:S06]  /*30b0*/  HADD2.F32 R22, -RZ, R4.H0_H0 ;  /* 0x20000004ff167230 */ /* 0x004fcc0000004100 */
[----:B------:R-:W0:Y:S01]  /*30c0*/  F2I.S64.TRUNC R22, R22 ;  /* 0x0000001600167311 */ /* 0x000e22000020d900 */
[----:B------:R-:W-:Y:S05]  /*30d0*/  BRA `(.L_x_7520) ;  /* 0x0000000800d87947 */ /* 0x000fea0003800000 */
.L_x_7528:
        /* <DEDUP_REMOVED lines=9> */
.L_x_7531:
[----:B------:R-:W2:Y:S02]  /*3170*/  LDG.E.U16 R4, desc[UR36][R4.64] ;  /* 0x0000002404047981 */ /* 0x000ea4000c1e1500 */
[----:B--2---:R-:W-:-:S06]  /*3180*/  HADD2.F32 R22, -RZ, R4.H0_H0 ;  /* 0x20000004ff167230 */ /* 0x004fcc0000004100 */
[----:B------:R-:W0:Y:S01]  /*3190*/  F2I.S64.TRUNC R22, R22 ;  /* 0x0000001600167311 */ /* 0x000e22000020d900 */
[----:B------:R-:W-:Y:S05]  /*31a0*/  BRA `(.L_x_7520) ;  /* 0x0000000800a47947 */ /* 0x000fea0003800000 */
.L_x_7530:
[----:B------:R-:W2:Y:S02]  /*31b0*/  LDG.E.64 R4, desc[UR36][R4.64] ;  /* 0x0000002404047981 */ /* 0x000ea4000c1e1b00 */
[----:B--2---:R0:W1:Y:S01]  /*31c0*/  F2I.S64.F64.TRUNC R22, R4 ;  /* 0x0000000400167311 */ /* 0x004062000030d900 */
[----:B------:R-:W-:Y:S05]  /*31d0*/  BRA `(.L_x_7520) ;  /* 0x0000000800987947 */ /* 0x000fea0003800000 */
.L_x_7521:
        /* <DEDUP_REMOVED lines=13> */
.L_x_7534:
[----:B------:R-:W2:Y:S02]  /*32b0*/  LDG.E.64 R4, desc[UR36][R4.64] ;  /* 0x0000002404047981 */ /* 0x000ea4000c1e1b00 */
[----:B--2---:R0:W1:Y:S01]  /*32c0*/  F2I.S64.F64.TRUNC R22, R4 ;  /* 0x0000000400167311 */ /* 0x004062000030d900 */
[----:B------:R-:W-:Y:S05]  /*32d0*/  BRA `(.L_x_7520) ;  /* 0x0000000800587947 */ /* 0x000fea0003800000 */
.L_x_7533:
        /* <DEDUP_REMOVED lines=27> */
.L_x_7536:
        /* <DEDUP_REMOVED lines=14> */
.L_x_7535:
[----:B------:R-:W2:Y:S02]  /*3570*/  LDG.E.U16 R22, desc[UR36][R4.64] ;  /* 0x0000002404167981 */ /* 0x000ea4000c1e1500 */
[----:B--2---:R-:W-:-:S06]  /*3580*/  IMAD.U32 R22, R22, 0x10000, RZ ;  /* 0x0001000016167824 */ /* 0x004fcc00078e00ff */
[----:B------:R-:W0:Y:S01]  /*3590*/  F2I.S64.TRUNC R22, R22 ;  /* 0x0000001600167311 */ /* 0x000e22000020d900 */
[----:B------:R-:W-:Y:S05]  /*35a0*/  BRA `(.L_x_7520) ;  /* 0x0000000400a47947 */ /* 0x000fea0003800000 */
.L_x_7532:
        /* <DEDUP_REMOVED lines=11> */
.L_x_7539:
        /* <DEDUP_REMOVED lines=21> */
.L_x_7543:
[----:B------:R-:W-:Y:S05]  /*37b0*/  BSYNC B1 ;  /* 0x0000000000017941 */ /* 0x000fea0003800000 */
.L_x_7542:
[----:B------:R-:W-:Y:S01]  /*37c0*/  IMAD.SHL.U32 R3, R3, 0x100000, RZ ;  /* 0x0010000003037824 */ /* 0x000fe200078e00ff */
[----:B------:R-:W-:-:S04]  /*37d0*/  LEA R5, R0, 0x3b800000, 0x17 ;  /* 0x3b80000000057811 */ /* 0x000fc800078eb8ff */
[----:B------:R-:W-:-:S07]  /*37e0*/  LOP3.LUT R22, R5, R3, R22, 0xfe, !PT ;  /* 0x0000000305167212 */ /* 0x000fce00078efe16 */
.L_x_7541:
[----:B------:R-:W-:Y:S05]  /*37f0*/  BSYNC B0 ;  /* 0x0000000000007941 */ /* 0x000fea0003800000 */
.L_x_7540:
[----:B------:R-:W0:Y:S01]  /*3800*/  F2I.S64.TRUNC R22, R22 ;  /* 0x0000001600167311 */ /* 0x000e22000020d900 */
[----:B------:R-:W-:Y:S05]  /*3810*/  BRA `(.L_x_7520) ;  /* 0x0000000400087947 */ /* 0x000fea0003800000 */
.L_x_7538:
        /* <DEDUP_REMOVED lines=21> */
.L_x_7547:
[----:B------:R-:W-:Y:S05]  /*3970*/  BSYNC B1 ;  /* 0x0000000000017941 */ /* 0x000fea0003800000 */
.L_x_7546:
[----:B------:R-:W-:Y:S01]  /*3980*/  IMAD.SHL.U32 R3, R3, 0x200000, RZ ;  /* 0x0020000003037824 */ /* 0x000fe200078e00ff */
[----:B------:R-:W-:-:S04]  /*3990*/  LEA R5, R0, 0x37800000, 0x17 ;  /* 0x3780000000057811 */ /* 0x000fc800078eb8ff */
[----:B------:R-:W-:-:S07]  /*39a0*/  LOP3.LUT R22, R5, R3, R22, 0xfe, !PT ;  /* 0x0000000305167212 */ /* 0x000fce00078efe16 */
.L_x_7545:
[----:B------:R-:W-:Y:S05]  /*39b0*/  BSYNC B0 ;  /* 0x0000000000007941 */ /* 0x000fea0003800000 */
.L_x_7544:
[----:B------:R-:W0:Y:S01]  /*39c0*/  F2I.S64.TRUNC R22, R22 ;  /* 0x0000001600167311 */ /* 0x000e22000020d900 */
[----:B------:R-:W-:Y:S05]  /*39d0*/  BRA `(.L_x_7520) ;  /* 0x0000000000987947 */ /* 0x000fea0003800000 */
.L_x_7537:
        /* <DEDUP_REMOVED lines=14> */
.L_x_7551:
[----:B------:R-:W-:Y:S05]  /*3ac0*/  BSYNC B0 ;  /* 0x0000000000007941 */ /* 0x000fea0003800000 */
.L_x_7550:
[----:B------:R-:W0:Y:S01]  /*3ad0*/  F2I.S64.TRUNC R22, R22 ;  /* 0x0000001600167311 */ /* 0x000e22000020d900 */
[----:B------:R-:W-:Y:S05]  /*3ae0*/  BRA `(.L_x_7520) ;  /* 0x0000000000547947 */ /* 0x000fea0003800000 */
.L_x_7525:
        /* <DEDUP_REMOVED lines=16> */
.L_x_7552:
[----:B------:R-:W-:Y:S05]  /*3bf0*/  BRA `(.L_x_7520) ;  /* 0x0000000000107947 */ /* 0x000fea0003800000 */
.L_x_7549:
[----:B------:R0:W5:Y:S01]  /*3c00*/  LDG.E.64 R22, desc[UR36][R4.64] ;  /* 0x0000002404167981 */ /* 0x000162000c1e1b00 */
[----:B------:R-:W-:Y:S05]  /*3c10*/  BRA `(.L_x_7520) ;  /* 0x0000000000087947 */ /* 0x000fea0003800000 */
.L_x_7548:
[----:B------:R0:W5:Y:S01]  /*3c20*/  LDG.E R22, desc[UR36][R4.64] ;  /* 0x0000002404167981 */ /* 0x000162000c1e1900 */
[----:B------:R-:W-:-:S07]  /*3c30*/  IMAD.MOV.U32 R23, RZ, RZ, RZ ;  /* 0x000000ffff177224 */ /* 0x000fce00078e00ff */
.L_x_7520:
[----:B------:R-:W-:Y:S05]  /*3c40*/  BSYNC B6 ;  /* 0x0000000000067941 */ /* 0x000fea0003800000 */
.L_x_7519:
[----:B------:R-:W3:Y:S01]  /*3c50*/  S2R R19, SR_TID.X ;  /* 0x0000000000137919 */ /* 0x000ee20000002100 */
[----:B------:R-:W-:Y:S01]  /*3c60*/  ULDC.64 UR4, c[0x0][0x218] ;  /* 0x0000860000047ab9 */ /* 0x000fe20000000a00 */
[----:B------:R-:W3:Y:S01]  /*3c70*/  LDC.U8 R17, c[0x0][0x244] ;  /* 0x00009100ff117b82 */ /* 0x000ee20000000000 */
[----:B01---5:R-:W-:Y:S01]  /*3c80*/  ISETP.LT.U32.AND P0, PT, R24, UR4, PT ;  /* 0x0000000418007c0c */ /* 0x023fe2000bf01070 */
[----:B------:R-:W-:Y:S01]  /*3c90*/  BSSY B6, `(.L_x_7553) ;  /* 0x00000fc000067945 */ /* 0x000fe20003800000 */
[----:B--2---:R-:W-:Y:S02]  /*3ca0*/  ISETP.LT.U32.AND P1, PT, R26, UR4, PT ;  /* 0x000000041a007c0c */ /* 0x004fe4000bf21070 */
[----:B------:R-:W-:Y:S02]  /*3cb0*/  ISETP.LT.AND.EX P0, PT, R25, UR5, PT, P0 ;  /* 0x0000000519007c0c */ /* 0x000fe4000bf01300 */
[----:B------:R-:W-:Y:S02]  /*3cc0*/  ISETP.LT.U32.AND P2, PT, R22, UR4, PT ;  /* 0x0000000416007c0c */ /* 0x000fe4000bf41070 */
[----:B------:R-:W-:-:S02]  /*3cd0*/  SEL R24, R24, UR4, P0 ;  /* 0x0000000418187c07 */ /* 0x000fc40008000000 */
[----:B------:R-:W-:Y:S02]  /*3ce0*/  SEL R25, R25, UR5, P0 ;  /* 0x0000000519197c07 */ /* 0x000fe40008000000 */
[----:B---34-:R-:W-:Y:S02]  /*3cf0*/  ISETP.LT.U32.AND P0, PT, R28, UR4, PT ;  /* 0x000000041c007c0c */ /* 0x018fe4000bf01070 */
[----:B------:R-:W-:Y:S02]  /*3d00*/  ISETP.LT.AND.EX P1, PT, R27, UR5, PT, P1 ;  /* 0x000000051b007c0c */ /* 0x000fe4000bf21310 */
[----:B------:R-:W-:Y:S02]  /*3d10*/  ISETP.LT.AND.EX P2, PT, R23, UR5, PT, P2 ;  /* 0x0000000517007c0c */ /* 0x000fe4000bf41320 */
[----:B------:R-:W-:Y:S02]  /*3d20*/  ISETP.LT.AND.EX P0, PT, R29, UR5, PT, P0 ;  /* 0x000000051d007c0c */ /* 0x000fe4000bf01300 */
[----:B------:R-:W-:-:S02]  /*3d30*/  SEL R18, R26, UR4, P1 ;  /* 0x000000041a127c07 */ /* 0x000fc40008800000 */
[----:B------:R-:W-:Y:S02]  /*3d40*/  SEL R27, R27, UR5, P1 ;  /* 0x000000051b1b7c07 */ /* 0x000fe40008800000 */
[----:B------:R-:W-:Y:S01]  /*3d50*/  SEL R22, R22, UR4, P2 ;  /* 0x0000000416167c07 */ /* 0x000fe20009000000 */
[----:B------:R-:W-:Y:S01]  /*3d60*/  IMAD.MOV.U32 R26, RZ, RZ, R18 ;  /* 0x000000ffff1a7224 */ /* 0x000fe200078e0012 */
[----:B------:R-:W-:Y:S02]  /*3d70*/  SEL R23, R23, UR5, P2 ;  /* 0x0000000517177c07 */ /* 0x000fe40009000000 */
[----:B------:R-:W-:Y:S02]  /*3d80*/  SEL R3, R28, UR4, P0 ;  /* 0x000000041c037c07 */ /* 0x000fe40008000000 */
[----:B------:R-:W-:Y:S02]  /*3d90*/  ISETP.GE.AND P3, PT, R19, R16, PT ;  /* 0x000000101300720c */ /* 0x000fe40003f66270 */
[----:B------:R-:W-:-:S11]  /*3da0*/  SEL R5, R29, UR5, P0 ;  /* 0x000000051d057c07 */ /* 0x000fd60008000000 */
[----:B------:R-:W-:Y:S05]  /*3db0*/  @P3 BRA `(.L_x_7554) ;  /* 0x0000000c00a43947 */ /* 0x000fea0003800000 */
[----:B------:R-:W0:Y:S01]  /*3dc0*/  LDC.64 R8, c[0x0][0x228] ;  /* 0x00008a00ff087b82 */ /* 0x000e220000000a00 */
[----:B------:R-:W-:Y:S01]  /*3dd0*/  IMAD R0, R2, 0x200, R19 ;  /* 0x0000020002007824 */ /* 0x000fe200078e0213 */
[----:B------:R-:W-:Y:S01]  /*3de0*/  PRMT R4, R17, 0x9910, RZ ;  /* 0x0000991011047816 */ /* 0x000fe200000000ff */
[----:B------:R-:W-:Y:S01]  /*3df0*/  ULDC UR4, c[0x0][0x248] ;  /* 0x0000920000047ab9 */ /* 0x000fe20000000800 */
[----:B------:R-:W-:Y:S02]  /*3e00*/  VIADD R19, R19, 0x80 ;  /* 0x0000008013137836 */ /* 0x000fe40000000000 */
[----:B------:R-:W-:Y:S02]  /*3e10*/  IMAD R7, R0, UR4, RZ ;  /* 0x0000000400077c24 */ /* 0x000fe4000f8e02ff */
[----:B------:R-:W-:Y:S02]  /*3e20*/  IMAD.MOV.U32 R0, RZ, RZ, R4 ;  /* 0x000000ffff007224 */ /* 0x000fe400078e0004 */
[----:B------:R-:W-:-:S03]  /*3e30*/  IMAD.MOV.U32 R4, RZ, RZ, R3 ;  /* 0x000000ffff047224 */ /* 0x000fc600078e0003 */
        /* <DEDUP_REMOVED lines=14> */
.L_x_7558:
[----:B------:R0:W-:Y:S01]  /*3f20*/  STG.E.U8 desc[UR36][R8.64], R3 ;  /* 0x0000000308007986 */ /* 0x0001e2000c101124 */
[----:B------:R-:W-:Y:S05]  /*3f30*/  BRA `(.L_x_7554) ;  /* 0x0000000c00447947 */ /* 0x000fea0003800000 */
.L_x_7557:
        /* <DEDUP_REMOVED lines=8> */
.L_x_7561:
[----:B------:R0:W-:Y:S01]  /*3fc0*/  STG.E desc[UR36][R8.64], R3 ;  /* 0x0000000308007986 */ /* 0x0001e2000c101924 */
[----:B------:R-:W-:Y:S05]  /*3fd0*/  BRA `(.L_x_7554) ;  /* 0x0000000c001c7947 */ /* 0x000fea0003800000 */
.L_x_7560:
[----:B------:R0:W-:Y:S01]  /*3fe0*/  STG.E.U16 desc[UR36][R8.64], R3 ;  /* 0x0000000308007986 */ /* 0x0001e2000c101524 */
[----:B------:R-:W-:Y:S05]  /*3ff0*/  BRA `(.L_x_7554) ;  /* 0x0000000c00147947 */ /* 0x000fea0003800000 */
.L_x_7556:
        /* <DEDUP_REMOVED lines=9> */
.L_x_7563:
[----:B------:R-:W0:Y:S02]  /*4090*/  I2F.S64 R0, R4 ;  /* 0x0000000400007312 */ /* 0x000e240000301400 */
[----:B0-----:R-:W-:-:S05]  /*40a0*/  F2FP.F16.F32.PACK_AB R0, RZ, R0 ;  /* 0x00000000ff00723e */ /* 0x001fca00000000ff */
[----:B------:R0:W-:Y:S01]  /*40b0*/  STG.E.U16 desc[UR36][R8.64], R0 ;  /* 0x0000000008007986 */ /* 0x0001e2000c101524 */
[----:B------:R-:W-:Y:S05]  /*40c0*/  BRA `(.L_x_7554) ;  /* 0x0000000800e07947 */ /* 0x000fea0003800000 */
.L_x_7562:
        /* <DEDUP_REMOVED lines=10> */
.L_x_7565:
[----:B------:R-:W0:Y:S02]  /*4170*/  I2F.S64 R4, R4 ;  /* 0x0000000400047312 */ /* 0x000e240000301400 */
[----:B0-----:R-:W-:-:S04]  /*4180*/  F2FP.F16.F32.PACK_AB R3, RZ, R4 ;  /* 0x00000004ff03723e */ /* 0x001fc800000000ff */
[----:B------:R-:W-:-:S05]  /*4190*/  PRMT R3, R3, 0x5410, RZ ;  /* 0x0000541003037816 */ /* 0x000fca00000000ff */
[----:B------:R0:W-:Y:S01]  /*41a0*/  STG.E desc[UR36][R8.64], R3 ;  /* 0x0000000308007986 */ /* 0x0001e2000c101924 */
[----:B------:R-:W-:Y:S05]  /*41b0*/  BRA `(.L_x_7554) ;  /* 0x0000000800a47947 */ /* 0x000fea0003800000 */
.L_x_7564:
[----:B------:R-:W0:Y:S02]  /*41c0*/  I2F.F64.S64 R4, R4 ;  /* 0x0000000400047312 */ /* 0x000e240000301c00 */
[----:B0-----:R0:W-:Y:S01]  /*41d0*/  STG.E.64 desc[UR36][R8.64], R4 ;  /* 0x0000000408007986 */ /* 0x0011e2000c101b24 */
[----:B------:R-:W-:Y:S05]  /*41e0*/  BRA `(.L_x_7554) ;  /* 0x0000000800987947 */ /* 0x000fea0003800000 */
.L_x_7555:
        /* <DEDUP_REMOVED lines=13> */
.L_x_7568:
[----:B------:R-:W0:Y:S01]  /*42c0*/  I2F.F64.S64 R4, R4 ;  /* 0x0000000400047312 */ /* 0x000e220000301c00 */
[----:B------:R-:W-:-:S05]  /*42d0*/  CS2R R6, SRZ ;  /* 0x0000000000067805 */ /* 0x000fca000001ff00 */
[----:B0-----:R0:W-:Y:S01]  /*42e0*/  STG.E.128 desc[UR36][R8.64], R4 ;  /* 0x0000000408007986 */ /* 0x0011e2000c101d24 */
[----:B------:R-:W-:Y:S05]  /*42f0*/  BRA `(.L_x_7554) ;  /* 0x0000000800547947 */ /* 0x000fea0003800000 */
.L_x_7567:
        /* <DEDUP_REMOVED lines=21> */
.L_x_7572:
[----:B------:R-:W-:Y:S05]  /*4450*/  BSYNC B0 ;  /* 0x0000000000007941 */ /* 0x000fea0003800000 */
.L_x_7571:
[----:B------:R-:W-:-:S05]  /*4460*/  LOP3.LUT R7, R0, R7, RZ, 0xfc, !PT ;  /* 0x0000000700077212 */ /* 0x000fca00078efcff */
[----:B------:R0:W-:Y:S01]  /*4470*/  STG.E.U8 desc[UR36][R8.64], R7 ;  /* 0x0000000708007986 */ /* 0x0001e2000c101124 */
[----:B------:R-:W-:Y:S05]  /*4480*/  BRA `(.L_x_7554) ;  /* 0x0000000400f07947 */ /* 0x000fea0003800000 */
.L_x_7570:
        /* <DEDUP_REMOVED lines=13> */
.L_x_7574:
[----:B------:R-:W-:Y:S01]  /*4560*/  IMAD.MOV.U32 R0, RZ, RZ, 0x7f ;  /* 0x0000007fff007424 */ /* 0x000fe200078e00ff */
[----:B------:R-:W-:-:S04]  /*4570*/  ISETP.GT.U32.AND P0, PT, R3, 0x7f800000, PT ;  /* 0x7f8000000300780c */ /* 0x000fc80003f04070 */
[----:B------:R-:W-:-:S09]  /*4580*/  SEL R0, R0, 0x7c, P0 ;  /* 0x0000007c00007807 */ /* 0x000fd20000000000 */
.L_x_7575:
[----:B------:R-:W-:Y:S05]  /*4590*/  BSYNC B0 ;  /* 0x0000000000007941 */ /* 0x000fea0003800000 */
.L_x_7573:
[----:B------:R-:W-:-:S04]  /*45a0*/  LOP3.LUT R3, R5, 0x80000000, RZ, 0xc0, !PT ;  /* 0x8000000005037812 */ /* 0x000fc800078ec0ff */
[----:B------:R-:W-:-:S04]  /*45b0*/  SHF.R.U32.HI R3, RZ, 0x18, R3 ;  /* 0x00000018ff037819 */ /* 0x000fc80000011603 */
[----:B------:R-:W-:-:S05]  /*45c0*/  LOP3.LUT R3, R0, R3, RZ, 0xfc, !PT ;  /* 0x0000000300037212 */ /* 0x000fca00078efcff */
[----:B------:R0:W-:Y:S01]  /*45d0*/  STG.E.U8 desc[UR36][R8.64], R3 ;  /* 0x0000000308007986 */ /* 0x0001e2000c101124 */
[----:B------:R-:W-:Y:S05]  /*45e0*/  BRA `(.L_x_7554) ;  /* 0x0000000400987947 */ /* 0x000fea0003800000 */
.L_x_7569:
[----:B------:R-:W0:Y:S02]  /*45f0*/  I2F.S64 R0, R4 ;  /* 0x0000000400007312 */ /* 0x000e240000301400 */
[----:B0-----:R-:W-:-:S05]  /*4600*/  F2FP.BF16.F32.PACK_AB R0, RZ, R0 ;  /* 0x00000000ff00723e */ /* 0x001fca00000010ff */
[----:B------:R0:W-:Y:S01]  /*4610*/  STG.E.U16 desc[UR36][R8.64], R0 ;  /* 0x0000000008007986 */ /* 0x0001e2000c101524 */
[----:B------:R-:W-:Y:S05]  /*4620*/  BRA `(.L_x_7554) ;  /* 0x0000000400887947 */ /* 0x000fea0003800000 */
.L_x_7566:
        /* <DEDUP_REMOVED lines=10> */
.L_x_7578:
        /* <DEDUP_REMOVED lines=17> */
.L_x_7581:
[----:B------:R-:W-:-:S04]  /*47e0*/  LOP3.LUT R0, R5, 0x80000000, RZ, 0xc0, !PT ;  /* 0x8000000005007812 */ /* 0x000fc800078ec0ff */
[----:B------:R-:W-:-:S04]  /*47f0*/  SHF.R.U32.HI R0, RZ, 0x18, R0 ;  /* 0x00000018ff007819 */ /* 0x000fc80000011600 */
[----:B------:R-:W-:-:S07]  /*4800*/  LOP3.LUT R0, R3, R0, RZ, 0xfc, !PT ;  /* 0x0000000003007212 */ /* 0x000fce00078efcff */
.L_x_7580:
[----:B------:R-:W-:Y:S05]  /*4810*/  BSYNC B0 ;  /* 0x0000000000007941 */ /* 0x000fea0003800000 */
.L_x_7579:
[----:B------:R3:W-:Y:S01]  /*4820*/  STG.E.U8 desc[UR36][R8.64], R0 ;  /* 0x0000000008007986 */ /* 0x0007e2000c101124 */
[----:B------:R-:W-:Y:S05]  /*4830*/  BRA `(.L_x_7554) ;  /* 0x0000000400047947 */ /* 0x000fea0003800000 */
.L_x_7577:
        /* <DEDUP_REMOVED lines=17> */
.L_x_7584:
[----:B------:R-:W-:-:S04]  /*4950*/  LOP3.LUT R0, R5, 0x80000000, RZ, 0xc0, !PT ;  /* 0x8000000005007812 */ /* 0x000fc800078ec0ff */
[----:B------:R-:W-:-:S04]  /*4960*/  SHF.R.U32.HI R0, RZ, 0x18, R0 ;  /* 0x00000018ff007819 */ /* 0x000fc80000011600 */
[----:B------:R-:W-:-:S07]  /*4970*/  LOP3.LUT R0, R3, R0, RZ, 0xfc, !PT ;  /* 0x0000000003007212 */ /* 0x000fce00078efcff */
.L_x_7583:
[----:B------:R-:W-:Y:S05]  /*4980*/  BSYNC B0 ;  /* 0x0000000000007941 */ /* 0x000fea0003800000 */
.L_x_7582:
[----:B------:R0:W-:Y:S01]  /*4990*/  STG.E.U8 desc[UR36][R8.64], R0 ;  /* 0x0000000008007986 */ /* 0x0001e2000c101124 */
[----:B------:R-:W-:Y:S05]  /*49a0*/  BRA `(.L_x_7554) ;  /* 0x0000000000a87947 */ /* 0x000fea0003800000 */
.L_x_7576:
        /* <DEDUP_REMOVED lines=22> */
.L_x_7559:
        /* <DEDUP_REMOVED lines=16> */
.L_x_7587:
[----:B------:R-:W-:Y:S05]  /*4c10*/  BRA `(.L_x_7554) ;  /* 0x00000000000c7947 */ /* 0x000fea0003800000 */
.L_x_7586:
[----:B------:R2:W-:Y:S01]  /*4c20*/  STG.E.64 desc[UR36][R8.64], R4 ;  /* 0x0000000408007986 */ /* 0x0005e2000c101b24 */
[----:B------:R-:W-:Y:S05]  /*4c30*/  BRA `(.L_x_7554) ;  /* 0x0000000000047947 */ /* 0x000fea0003800000 */
.L_x_7585:
[----:B------:R0:W-:Y:S02]  /*4c40*/  STG.E desc[UR36][R8.64], R3 ;  /* 0x0000000308007986 */ /* 0x0001e4000c101924 */
.L_x_7554:
[----:B------:R-:W-:Y:S05]  /*4c50*/  BSYNC B6 ;  /* 0x0000000000067941 */ /* 0x000fea0003800000 */
.L_x_7553:
        /* <DEDUP_REMOVED lines=23> */
.L_x_7593:
[----:B------:R0:W-:Y:S01]  /*4dd0*/  STG.E.U8 desc[UR36][R8.64], R24 ;  /* 0x0000001808007986 */ /* 0x0001e2000c101124 */
[----:B------:R-:W-:Y:S05]  /*4de0*/  BRA `(.L_x_7595) ;  /* 0x0000000c004c7947 */ /* 0x000fea0003800000 */
.L_x_7592:
        /* <DEDUP_REMOVED lines=8> */
.L_x_7597:
[----:B------:R0:W-:Y:S01]  /*4e70*/  STG.E desc[UR36][R8.64], R24 ;  /* 0x0000001808007986 */ /* 0x0001e2000c101924 */
[----:B------:R-:W-:Y:S05]  /*4e80*/  BRA `(.L_x_7595) ;  /* 0x0000000c00247947 */ /* 0x000fea0003800000 */
.L_x_7596:
[----:B------:R0:W-:Y:S01]  /*4e90*/  STG.E.U16 desc[UR36][R8.64], R24 ;  /* 0x0000001808007986 */ /* 0x0001e2000c101524 */
[----:B------:R-:W-:Y:S05]  /*4ea0*/  BRA `(.L_x_7595) ;  /* 0x0000000c001c7947 */ /* 0x000fea0003800000 */
.L_x_7591:
        /* <DEDUP_REMOVED lines=9> */
.L_x_7599:
[----:B------:R-:W0:Y:S02]  /*4f40*/  I2F.S64 R0, R24 ;  /* 0x0000001800007312 */ /* 0x000e240000301400 */
[----:B0-----:R-:W-:-:S05]  /*4f50*/  F2FP.F16.F32.PACK_AB R0, RZ, R0 ;  /* 0x00000000ff00723e */ /* 0x001fca00000000ff */
[----:B------:R0:W-:Y:S01]  /*4f60*/  STG.E.U16 desc[UR36][R8.64], R0 ;  /* 0x0000000008007986 */ /* 0x0001e2000c101524 */
[----:B------:R-:W-:Y:S05]  /*4f70*/  BRA `(.L_x_7595) ;  /* 0x0000000800e87947 */ /* 0x000fea0003800000 */
.L_x_7598:
        /* <DEDUP_REMOVED lines=10> */
.L_x_7601:
[----:B------:R-:W0:Y:S02]  /*5020*/  I2F.S64 R24, R24 ;  /* 0x0000001800187312 */ /* 0x000e240000301400 */
[----:B0-----:R-:W-:-:S04]  /*5030*/  F2FP.F16.F32.PACK_AB R3, RZ, R24 ;  /* 0x00000018ff03723e */ /* 0x001fc800000000ff */
[----:B------:R-:W-:-:S05]  /*5040*/  PRMT R3, R3, 0x5410, RZ ;  /* 0x0000541003037816 */ /* 0x000fca00000000ff */
[----:B------:R0:W-:Y:S01]  /*5050*/  STG.E desc[UR36][R8.64], R3 ;  /* 0x0000000308007986 */ /* 0x0001e2000c101924 */
[----:B------:R-:W-:Y:S05]  /*5060*/  BRA `(.L_x_7595) ;  /* 0x0000000800ac7947 */ /* 0x000fea0003800000 */
.L_x_7600:
[----:B------:R-:W0:Y:S02]  /*5070*/  I2F.F64.S64 R24, R24 ;  /* 0x0000001800187312 */ /* 0x000e240000301c00 */
[----:B0-----:R0:W-:Y:S01]  /*5080*/  STG.E.64 desc[UR36][R8.64], R24 ;  /* 0x0000001808007986 */ /* 0x0011e2000c101b24 */
[----:B------:R-:W-:Y:S05]  /*5090*/  BRA `(.L_x_7595) ;  /* 0x0000000800a07947 */ /* 0x000fea0003800000 */
.L_x_7590:
        /* <DEDUP_REMOVED lines=13> */
.L_x_7604:
[----:B------:R-:W0:Y:S01]  /*5170*/  I2F.F64.S64 R4, R24 ;  /* 0x0000001800047312 */ /* 0x000e220000301c00 */
[----:B------:R-:W-:-:S05]  /*5180*/  CS2R R6, SRZ ;  /* 0x0000000000067805 */ /* 0x000fca000001ff00 */
[----:B0-----:R0:W-:Y:S01]  /*5190*/  STG.E.128 desc[UR36][R8.64], R4 ;  /* 0x0000000408007986 */ /* 0x0011e2000c101d24 */
[----:B------:R-:W-:Y:S05]  /*51a0*/  BRA `(.L_x_7595) ;  /* 0x00000008005c7947 */ /* 0x000fea0003800000 */
.L_x_7603:
        /* <DEDUP_REMOVED lines=21> */
.L_x_7608:
[----:B------:R-:W-:Y:S05]  /*5300*/  BSYNC B0 ;  /* 0x0000000000007941 */ /* 0x000fea0003800000 */
.L_x_7607:
[----:B------:R-:W-:-:S05]  /*5310*/  LOP3.LUT R5, R0, R5, RZ, 0xfc, !PT ;  /* 0x0000000500057212 */ /* 0x000fca00078efcff */
[----:B------:R0:W-:Y:S01]  /*5320*/  STG.E.U8 desc[UR36][R8.64], R5 ;  /* 0x0000000508007986 */ /* 0x0001e2000c101124 */
[----:B------:R-:W-:Y:S05]  /*5330*/  BRA `(.L_x_7595) ;  /* 0x0000000400f87947 */ /* 0x000fea0003800000 */
.L_x_7606:
        /* <DEDUP_REMOVED lines=13> */
.L_x_7610:
[----:B------:R-:W-:Y:S01]  /*5410*/  IMAD.MOV.U32 R0, RZ, RZ, 0x7f ;  /* 0x0000007fff007424 */ /* 0x000fe200078e00ff */
[----:B------:R-:W-:-:S04]  /*5420*/  ISETP.GT.U32.AND P0, PT, R3, 0x7f800000, PT ;  /* 0x7f8000000300780c */ /* 0x000fc80003f04070 */
[----:B------:R-:W-:-:S09]  /*5430*/  SEL R0, R0, 0x7c, P0 ;  /* 0x0000007c00007807 */ /* 0x000fd20000000000 */
.L_x_7611:
[----:B------:R-:W-:Y:S05]  /*5440*/  BSYNC B0 ;  /* 0x0000000000007941 */ /* 0x000fea0003800000 */
.L_x_7609:
[----:B------:R-:W-:-:S04]  /*5450*/  LOP3.LUT R3, R25, 0x80000000, RZ, 0xc0, !PT ;  /* 0x8000000019037812 */ /* 0x000fc800078ec0ff */
[----:B------:R-:W-:-:S04]  /*5460*/  SHF.R.U32.HI R3, RZ, 0x18, R3 ;  /* 0x00000018ff037819 */ /* 0x000fc80000011603 */
[----:B------:R-:W-:-:S05]  /*5470*/  LOP3.LUT R3, R0, R3, RZ, 0xfc, !PT ;  /* 0x0000000300037212 */ /* 0x000fca00078efcff */
[----:B------:R0:W-:Y:S01]  /*5480*/  STG.E.U8 desc[UR36][R8.64], R3 ;  /* 0x0000000308007986 */ /* 0x0001e2000c101124 */
[----:B------:R-:W-:Y:S05]  /*5490*/  BRA `(.L_x_7595) ;  /* 0x0000000400a07947 */ /* 0x000fea0003800000 */
.L_x_7605:
[----:B------:R-:W0:Y:S02]  /*54a0*/  I2F.S64 R0, R24 ;  /* 0x0000001800007312 */ /* 0x000e240000301400 */
[----:B0-----:R-:W-:-:S05]  /*54b0*/  F2FP.BF16.F32.PACK_AB R0, RZ, R0 ;  /* 0x00000000ff00723e */ /* 0x001fca00000010ff */
[----:B------:R0:W-:Y:S01]  /*54c0*/  STG.E.U16 desc[UR36][R8.64], R0 ;  /* 0x0000000008007986 */ /* 0x0001e2000c101524 */
[----:B------:R-:W-:Y:S05]  /*54d0*/  BRA `(.L_x_7595) ;  /* 0x0000000400907947 */ /* 0x000fea0003800000 */
.L_x_7602:
        /* <DEDUP_REMOVED lines=10> */
.L_x_7614:
        /* <DEDUP_REMOVED lines=17> */
.L_x_7617:
[----:B------:R-:W-:-:S04]  /*5690*/  LOP3.LUT R3, R25, 0x80000000, RZ, 0xc0, !PT ;  /* 0x8000000019037812 */ /* 0x000fc800078ec0ff */
[----:B------:R-:W-:-:S04]  /*56a0*/  SHF.R.U32.HI R3, RZ, 0x18, R3 ;  /* 0x00000018ff037819 */ /* 0x000fc80000011603 */
[----:B------:R-:W-:-:S04]  /*56b0*/  LOP3.LUT R0, R0, R3, RZ, 0xfc, !PT ;  /* 0x0000000300007212 */ /* 0x000fc800078efcff */
[----:B------:R-:W-:-:S07]  /*56c0*/  PRMT R4, R0, 0x7610, R4 ;  /* 0x0000761000047816 */ /* 0x000fce0000000004 */
.L_x_7616:
[----:B------:R-:W-:Y:S05]  /*56d0*/  BSYNC B0 ;  /* 0x0000000000007941 */ /* 0x000fea0003800000 */
.L_x_7615:
[----:B------:R3:W-:Y:S01]  /*56e0*/  STG.E.U8 desc[UR36][R8.64], R4 ;  /* 0x0000000408007986 */ /* 0x0007e2000c101124 */
[----:B------:R-:W-:Y:S05]  /*56f0*/  BRA `(.L_x_7595) ;  /* 0x0000000400087947 */ /* 0x000fea0003800000 */
.L_x_7613:
        /* <DEDUP_REMOVED lines=17> */
.L_x_7620:
[----:B------:R-:W-:-:S04]  /*5810*/  LOP3.LUT R3, R25, 0x80000000, RZ, 0xc0, !PT ;  /* 0x8000000019037812 */ /* 0x000fc800078ec0ff */
[----:B------:R-:W-:-:S04]  /*5820*/  SHF.R.U32.HI R3, RZ, 0x18, R3 ;  /* 0x00000018ff037819 */ /* 0x000fc80000011603 */
[----:B------:R-:W-:-:S04]  /*5830*/  LOP3.LUT R0, R0, R3, RZ, 0xfc, !PT ;  /* 0x0000000300007212 */ /* 0x000fc800078efcff */
[----:B------:R-:W-:-:S07]  /*5840*/  PRMT R4, R0, 0x7610, R4 ;  /* 0x0000761000047816 */ /* 0x000fce0000000004 */
.L_x_7619:
[----:B------:R-:W-:Y:S05]  /*5850*/  BSYNC B0 ;  /* 0x0000000000007941 */ /* 0x000fea0003800000 */
.L_x_7618:
[----:B------:R0:W-:Y:S01]  /*5860*/  STG.E.U8 desc[UR36][R8.64], R4 ;  /* 0x0000000408007986 */ /* 0x0001e2000c101124 */
[----:B------:R-:W-:Y:S05]  /*5870*/  BRA `(.L_x_7595) ;  /* 0x0000000000a87947 */ /* 0x000fea0003800000 */
.L_x_7612:
        /* <DEDUP_REMOVED lines=22> */
.L_x_7594:
        /* <DEDUP_REMOVED lines=16> */
.L_x_7623:
[----:B------:R-:W-:Y:S05]  /*5ae0*/  BRA `(.L_x_7595) ;  /* 0x00000000000c7947 */ /* 0x000fea0003800000 */
.L_x_7622:
[----:B------:R2:W-:Y:S01]  /*5af0*/  STG.E.64 desc[UR36][R8.64], R24 ;  /* 0x0000001808007986 */ /* 0x0005e2000c101b24 */
[----:B------:R-:W-:Y:S05]  /*5b00*/  BRA `(.L_x_7595) ;  /* 0x0000000000047947 */ /* 0x000fea0003800000 */
.L_x_7621:
[----:B------:R0:W-:Y:S02]  /*5b10*/  STG.E desc[UR36][R8.64], R24 ;  /* 0x0000001808007986 */ /* 0x0001e4000c101924 */
.L_x_7595:
        /* <DEDUP_REMOVED lines=23> */
.L_x_7627:
[----:B------:R3:W-:Y:S01]  /*5c90*/  STG.E.U8 desc[UR36][R8.64], R18 ;  /* 0x0000001208007986 */ /* 0x0007e2000c101124 */
[----:B------:R-:W-:Y:S05]  /*5ca0*/  BRA `(.L_x_7629) ;  /* 0x0000000c004c7947 */ /* 0x000fea0003800000 */
.L_x_7626:
        /* <DEDUP_REMOVED lines=8> */
.L_x_7631:
[----:B------:R2:W-:Y:S01]  /*5d30*/  STG.E desc[UR36][R8.64], R18 ;  /* 0x0000001208007986 */ /* 0x0005e2000c101924 */
[----:B------:R-:W-:Y:S05]  /*5d40*/  BRA `(.L_x_7629) ;  /* 0x0000000c00247947 */ /* 0x000fea0003800000 */
.L_x_7630:
[----:B------:R0:W-:Y:S01]  /*5d50*/  STG.E.U16 desc[UR36][R8.64], R18 ;  /* 0x0000001208007986 */ /* 0x0001e2000c101524 */
[----:B------:R-:W-:Y:S05]  /*5d60*/  BRA `(.L_x_7629) ;  /* 0x0000000c001c7947 */ /* 0x000fea0003800000 */
.L_x_7625:
        /* <DEDUP_REMOVED lines=9> */
.L_x_7633:
[----:B------:R-:W0:Y:S02]  /*5e00*/  I2F.S64 R0, R26 ;  /* 0x0000001a00007312 */ /* 0x000e240000301400 */
[----:B0-----:R-:W-:-:S05]  /*5e10*/  F2FP.F16.F32.PACK_AB R0, RZ, R0 ;  /* 0x00000000ff00723e */ /* 0x001fca00000000ff */
[----:B------:R0:W-:Y:S01]  /*5e20*/  STG.E.U16 desc[UR36][R8.64], R0 ;  /* 0x0000000008007986 */ /* 0x0001e2000c101524 */
[----:B------:R-:W-:Y:S05]  /*5e30*/  BRA `(.L_x_7629) ;  /* 0x0000000800e87947 */ /* 0x000fea0003800000 */
.L_x_7632:
        /* <DEDUP_REMOVED lines=10> */
.L_x_7635:
[----:B------:R-:W0:Y:S02]  /*5ee0*/  I2F.S64 R26, R26 ;  /* 0x0000001a001a7312 */ /* 0x000e240000301400 */
[----:B0-----:R-:W-:-:S04]  /*5ef0*/  F2FP.F16.F32.PACK_AB R3, RZ, R26 ;  /* 0x0000001aff03723e */ /* 0x001fc800000000ff */
[----:B------:R-:W-:-:S05]  /*5f00*/  PRMT R3, R3, 0x5410, RZ ;  /* 0x0000541003037816 */ /* 0x000fca00000000ff */
[----:B------:R0:W-:Y:S01]  /*5f10*/  STG.E desc[UR36][R8.64], R3 ;  /* 0x0000000308007986 */ /* 0x0001e2000c101924 */
[----:B------:R-:W-:Y:S05]  /*5f20*/  BRA `(.L_x_7629) ;  /* 0x0000000800ac7947 */ /* 0x000fea0003800000 */
.L_x_7634:
[----:B------:R-:W0:Y:S02]  /*5f30*/  I2F.F64.S64 R26, R26 ;  /* 0x0000001a001a7312 */ /* 0x000e240000301c00 */
[----:B0-----:R0:W-:Y:S01]  /*5f40*/  STG.E.64 desc[UR36][R8.64], R26 ;  /* 0x0000001a08007986 */ /* 0x0011e2000c101b24 */
[----:B------:R-:W-:Y:S05]  /*5f50*/  BRA `(.L_x_7629) ;  /* 0x0000000800a07947 */ /* 0x000fea0003800000 */
.L_x_7624:
        /* <DEDUP_REMOVED lines=13> */
.L_x_7638:
[----:B------:R-:W0:Y:S01]  /*6030*/  I2F.F64.S64 R4, R26 ;  /* 0x0000001a00047312 */ /* 0x000e220000301c00 */
[----:B------:R-:W-:-:S05]  /*6040*/  CS2R R6, SRZ ;  /* 0x0000000000067805 */ /* 0x000fca000001ff00 */
[----:B0-----:R0:W-:Y:S01]  /*6050*/  STG.E.128 desc[UR36][R8.64], R4 ;  /* 0x0000000408007986 */ /* 0x0011e2000c101d24 */
[----:B------:R-:W-:Y:S05]  /*6060*/  BRA `(.L_x_7629) ;  /* 0x00000008005c7947 */ /* 0x000fea0003800000 */
.L_x_7637:
        /* <DEDUP_REMOVED lines=21> */
.L_x_7642:
[----:B------:R-:W-:Y:S05]  /*61c0*/  BSYNC B0 ;  /* 0x0000000000007941 */ /* 0x000fea0003800000 */
.L_x_7641:
[----:B------:R-:W-:-:S05]  /*61d0*/  LOP3.LUT R5, R0, R5, RZ, 0xfc, !PT ;  /* 0x0000000500057212 */ /* 0x000fca00078efcff */
[----:B------:R0:W-:Y:S01]  /*61e0*/  STG.E.U8 desc[UR36][R8.64], R5 ;  /* 0x0000000508007986 */ /* 0x0001e2000c101124 */
[----:B------:R-:W-:Y:S05]  /*61f0*/  BRA `(.L_x_7629) ;  /* 0x0000000400f87947 */ /* 0x000fea0003800000 */
.L_x_7640:
        /* <DEDUP_REMOVED lines=13> */
.L_x_7644:
[----:B------:R-:W-:Y:S01]  /*62d0*/  IMAD.MOV.U32 R0, RZ, RZ, 0x7f ;  /* 0x0000007fff007424 */ /* 0x000fe200078e00ff */
[----:B------:R-:W-:-:S04]  /*62e0*/  ISETP.GT.U32.AND P0, PT, R3, 0x7f800000, PT ;  /* 0x7f8000000300780c */ /* 0x000fc80003f04070 */
[----:B------:R-:W-:-:S09]  /*62f0*/  SEL R0, R0, 0x7c, P0 ;  /* 0x0000007c00007807 */ /* 0x000fd20000000000 */
.L_x_7645:
[----:B------:R-:W-:Y:S05]  /*6300*/  BSYNC B0 ;  /* 0x0000000000007941 */ /* 0x000fea0003800000 */
.L_x_7643:
[----:B------:R-:W-:-:S04]  /*6310*/  LOP3.LUT R3, R27, 0x80000000, RZ, 0xc0, !PT ;  /* 0x800000001b037812 */ /* 0x000fc800078ec0ff */
[----:B------:R-:W-:-:S04]  /*6320*/  SHF.R.U32.HI R3, RZ, 0x18, R3 ;  /* 0x00000018ff037819 */ /* 0x000fc80000011603 */
[----:B------:R-:W-:-:S05]  /*6330*/  LOP3.LUT R3, R0, R3, RZ, 0xfc, !PT ;  /* 0x0000000300037212 */ /* 0x000fca00078efcff */
[----:B------:R0:W-:Y:S01]  /*6340*/  STG.E.U8 desc[UR36][R8.64], R3 ;  /* 0x0000000308007986 */ /* 0x0001e2000c101124 */
[----:B------:R-:W-:Y:S05]  /*6350*/  BRA `(.L_x_7629) ;  /* 0x0000000400a07947 */ /* 0x000fea0003800000 */
.L_x_7639:
[----:B------:R-:W0:Y:S02]  /*6360*/  I2F.S64 R0, R26 ;  /* 0x0000001a00007312 */ /* 0x000e240000301400 */
[----:B0-----:R-:W-:-:S05]  /*6370*/  F2FP.BF16.F32.PACK_AB R0, RZ, R0 ;  /* 0x00000000ff00723e */ /* 0x001fca00000010ff */
[----:B------:R0:W-:Y:S01]  /*6380*/  STG.E.U16 desc[UR36][R8.64], R0 ;  /* 0x0000000008007986 */ /* 0x0001e2000c101524 */
[----:B------:R-:W-:Y:S05]  /*6390*/  BRA `(.L_x_7629) ;  /* 0x0000000400907947 */ /* 0x000fea0003800000 */
.L_x_7636:
        /* <DEDUP_REMOVED lines=10> */
.L_x_7648:
        /* <DEDUP_REMOVED lines=17> */
.L_x_7651:
[----:B------:R-:W-:-:S04]  /*6550*/  LOP3.LUT R3, R27, 0x80000000, RZ, 0xc0, !PT ;  /* 0x800000001b037812 */ /* 0x000fc800078ec0ff */
[----:B------:R-:W-:-:S04]  /*6560*/  SHF.R.U32.HI R3, RZ, 0x18, R3 ;  /* 0x00000018ff037819 */ /* 0x000fc80000011603 */
[----:B------:R-:W-:-:S04]  /*6570*/  LOP3.LUT R0, R0, R3, RZ, 0xfc, !PT ;  /* 0x0000000300007212 */ /* 0x000fc800078efcff */
[----:B------:R-:W-:-:S07]  /*6580*/  PRMT R4, R0, 0x7610, R4 ;  /* 0x0000761000047816 */ /* 0x000fce0000000004 */
.L_x_7650:
[----:B------:R-:W-:Y:S05]  /*6590*/  BSYNC B0 ;  /* 0x0000000000007941 */ /* 0x000fea0003800000 */
.L_x_7649:
[----:B------:R0:W-:Y:S01]  /*65a0*/  STG.E.U8 desc[UR36][R8.64], R4 ;  /* 0x0000000408007986 */ /* 0x0001e2000c101124 */
[----:B------:R-:W-:Y:S05]  /*65b0*/  BRA `(.L_x_7629) ;  /* 0x0000000400087947 */ /* 0x000fea0003800000 */
.L_x_7647:
        /* <DEDUP_REMOVED lines=17> */
.L_x_7654:
[----:B------:R-:W-:-:S04]  /*66d0*/  LOP3.LUT R3, R27, 0x80000000, RZ, 0xc0, !PT ;  /* 0x800000001b037812 */ /* 0x000fc800078ec0ff */
[----:B------:R-:W-:-:S04]  /*66e0*/  SHF.R.U32.HI R3, RZ, 0x18, R3 ;  /* 0x00000018ff037819 */ /* 0x000fc80000011603 */
[----:B------:R-:W-:-:S04]  /*66f0*/  LOP3.LUT R0, R0, R3, RZ, 0xfc, !PT ;  /* 0x0000000300007212 */ /* 0x000fc800078efcff */
[----:B------:R-:W-:-:S07]  /*6700*/  PRMT R4, R0, 0x7610, R4 ;  /* 0x0000761000047816 */ /* 0x000fce0000000004 */
.L_x_7653:
[----:B------:R-:W-:Y:S05]  /*6710*/  BSYNC B0 ;  /* 0x0000000000007941 */ /* 0x000fea0003800000 */
.L_x_7652:
[----:B------:R0:W-:Y:S01]  /*6720*/  STG.E.U8 desc[UR36][R8.64], R4 ;  /* 0x0000000408007986 */ /* 0x0001e2000c101124 */
[----:B------:R-:W-:Y:S05]  /*6730*/  BRA `(.L_x_7629) ;  /* 0x0000000000a87947 */ /* 0x000fea0003800000 */
.L_x_7646:
        /* <DEDUP_REMOVED lines=22> */
.L_x_7628:
        /* <DEDUP_REMOVED lines=16> */
.L_x_7657:
[----:B------:R-:W-:Y:S05]  /*69a0*/  BRA `(.L_x_7629) ;  /* 0x00000000000c7947 */ /* 0x000fea0003800000 */
.L_x_7656:
[----:B------:R0:W-:Y:S01]  /*69b0*/  STG.E.64 desc[UR36][R8.64], R26 ;  /* 0x0000001a08007986 */ /* 0x0001e2000c101b24 */
[----:B------:R-:W-:Y:S05]  /*69c0*/  BRA `(.L_x_7629) ;  /* 0x0000000000047947 */ /* 0x000fea0003800000 */
.L_x_7655:
[----:B------:R0:W-:Y:S02]  /*69d0*/  STG.E desc[UR36][R8.64], R18 ;  /* 0x0000001208007986 */ /* 0x0001e4000c101924 */
.L_x_7629:
[----:B------:R-:W-:-:S07]  /*69e0*/  VIADD R19, R19, 0x80 ;  /* 0x0000008013137836 */ /* 0x000fce0000000000 */
.L_x_7589:
[----:B------:R-:W-:Y:S05]  /*69f0*/  BSYNC B6 ;  /* 0x0000000000067941 */ /* 0x000fea0003800000 */
.L_x_7588:
[----:B------:R-:W-:-:S13]  /*6a00*/  ISETP.GE.AND P0, PT, R19, R16, PT ;  /* 0x000000101300720c */ /* 0x000fda0003f06270 */
[----:B------:R-:W-:Y:S05]  /*6a10*/  @P0 EXIT ;  /* 0x000000000000094d */ /* 0x000fea0003800000 */
[----:B0-23--:R-:W0:Y:S01]  /*6a20*/  LDC.64 R4, c[0x0][0x228] ;  /* 0x00008a00ff047b82 */ /* 0x00de220000000a00 */
[----:B------:R-:W-:Y:S01]  /*6a30*/  PRMT R0, R17, 0x9910, RZ ;  /* 0x0000991011007816 */ /* 0x000fe200000000ff */
[----:B------:R-:W-:Y:S01]  /*6a40*/  IMAD R2, R2, 0x200, R19 ;  /* 0x0000020002027824 */ /* 0x000fe200078e0213 */
[----:B------:R-:W-:Y:S02]  /*6a50*/  ULDC UR4, c[0x0][0x248] ;  /* 0x0000920000047ab9 */ /* 0x000fe40000000800 */
[----:B------:R-:W-:Y:S01]  /*6a60*/  ISETP.GT.AND P1, PT, R0, 0x9, PT ;  /* 0x000000090000780c */ /* 0x000fe20003f24270 */
[----:B-1--4-:R-:W-:-:S05]  /*6a70*/  IMAD R3, R2, UR4, RZ ;  /* 0x0000000402037c24 */ /* 0x012fca000f8e02ff */
        /* <DEDUP_REMOVED lines=13> */
.L_x_7661:
[----:B------:R-:W-:Y:S01]  /*6b50*/  STG.E.U8 desc[UR36][R2.64], R22 ;  /* 0x0000001602007986 */ /* 0x000fe2000c101124 */
[----:B------:R-:W-:Y:S05]  /*6b60*/  EXIT ;  /* 0x000000000000794d */ /* 0x000fea0003800000 */
.L_x_7660:
        /* <DEDUP_REMOVED lines=8> */
.L_x_7664:
[----:B------:R-:W-:Y:S01]  /*6bf0*/  STG.E desc[UR36][R2.64], R22 ;  /* 0x0000001602007986 */ /* 0x000fe2000c101924 */
[----:B------:R-:W-:Y:S05]  /*6c00*/  EXIT ;  /* 0x000000000000794d */ /* 0x000fea0003800000 */
.L_x_7663:
[----:B------:R-:W-:Y:S01]  /*6c10*/  STG.E.U16 desc[UR36][R2.64], R22 ;  /* 0x0000001602007986 */ /* 0x000fe2000c101524 */
[----:B------:R-:W-:Y:S05]  /*6c20*/  EXIT ;  /* 0x000000000000794d */ /* 0x000fea0003800000 */
.L_x_7659:
        /* <DEDUP_REMOVED lines=9> */
.L_x_7666:
[----:B------:R-:W0:Y:S02]  /*6cc0*/  I2F.S64 R0, R22 ;  /* 0x0000001600007312 */ /* 0x000e240000301400 */
[----:B0-----:R-:W-:-:S05]  /*6cd0*/  F2FP.F16.F32.PACK_AB R0, RZ, R0 ;  /* 0x00000000ff00723e */ /* 0x001fca00000000ff */
[----:B------:R-:W-:Y:S01]  /*6ce0*/  STG.E.U16 desc[UR36][R2.64], R0 ;  /* 0x0000000002007986 */ /* 0x000fe2000c101524 */
[----:B------:R-:W-:Y:S05]  /*6cf0*/  EXIT ;  /* 0x000000000000794d */ /* 0x000fea0003800000 */
.L_x_7665:
        /* <DEDUP_REMOVED lines=10> */
.L_x_7668:
[----:B------:R-:W0:Y:S02]  /*6da0*/  I2F.S64 R22, R22 ;  /* 0x0000001600167312 */ /* 0x000e240000301400 */
[----:B0-----:R-:W-:-:S04]  /*6db0*/  F2FP.F16.F32.PACK_AB R5, RZ, R22 ;  /* 0x00000016ff05723e */ /* 0x001fc800000000ff */
[----:B------:R-:W-:-:S05]  /*6dc0*/  PRMT R5, R5, 0x5410, RZ ;  /* 0x0000541005057816 */ /* 0x000fca00000000ff */
[----:B------:R-:W-:Y:S01]  /*6dd0*/  STG.E desc[UR36][R2.64], R5 ;  /* 0x0000000502007986 */ /* 0x000fe2000c101924 */
[----:B------:R-:W-:Y:S05]  /*6de0*/  EXIT ;  /* 0x000000000000794d */ /* 0x000fea0003800000 */
.L_x_7667:
[----:B------:R-:W0:Y:S02]  /*6df0*/  I2F.F64.S64 R22, R22 ;  /* 0x0000001600167312 */ /* 0x000e240000301c00 */
[----:B0-----:R-:W-:Y:S01]  /*6e00*/  STG.E.64 desc[UR36][R2.64], R22 ;  /* 0x0000001602007986 */ /* 0x001fe2000c101b24 */
[----:B------:R-:W-:Y:S05]  /*6e10*/  EXIT ;  /* 0x000000000000794d */ /* 0x000fea0003800000 */
.L_x_7658:
        /* <DEDUP_REMOVED lines=13> */
.L_x_7671:
[----:B------:R-:W0:Y:S01]  /*6ef0*/  I2F.F64.S64 R4, R22 ;  /* 0x0000001600047312 */ /* 0x000e220000301c00 */
[----:B------:R-:W-:-:S05]  /*6f00*/  CS2R R6, SRZ ;  /* 0x0000000000067805 */ /* 0x000fca000001ff00 */
[----:B0-----:R-:W-:Y:S01]  /*6f10*/  STG.E.128 desc[UR36][R2.64], R4 ;  /* 0x0000000402007986 */ /* 0x001fe2000c101d24 */
[----:B------:R-:W-:Y:S05]  /*6f20*/  EXIT ;  /* 0x000000000000794d */ /* 0x000fea0003800000 */
.L_x_7670:
        /* <DEDUP_REMOVED lines=21> */
.L_x_7675:
[----:B------:R-:W-:Y:S05]  /*7080*/  BSYNC B0 ;  /* 0x0000000000007941 */ /* 0x000fea0003800000 */
.L_x_7674:
[----:B------:R-:W-:-:S05]  /*7090*/  LOP3.LUT R5, R0, R5, RZ, 0xfc, !PT ;  /* 0x0000000500057212 */ /* 0x000fca00078efcff */
[----:B------:R-:W-:Y:S01]  /*70a0*/  STG.E.U8 desc[UR36][R2.64], R5 ;  /* 0x0000000502007986 */ /* 0x000fe2000c101124 */
[----:B------:R-:W-:Y:S05]  /*70b0*/  EXIT ;  /* 0x000000000000794d */ /* 0x000fea0003800000 */
.L_x_7673:
        /* <DEDUP_REMOVED lines=13> */
.L_x_7677:
[----:B------:R-:W-:Y:S01]  /*7190*/  IMAD.MOV.U32 R0, RZ, RZ, 0x7f ;  /* 0x0000007fff007424 */ /* 0x000fe200078e00ff */
[----:B------:R-:W-:-:S04]  /*71a0*/  ISETP.GT.U32.AND P0, PT, R4, 0x7f800000, PT ;  /* 0x7f8000000400780c */ /* 0x000fc80003f04070 */
[----:B------:R-:W-:-:S09]  /*71b0*/  SEL R0, R0, 0x7c, P0 ;  /* 0x0000007c00007807 */ /* 0x000fd20000000000 */
.L_x_7678:
[----:B------:R-:W-:Y:S05]  /*71c0*/  BSYNC B0 ;  /* 0x0000000000007941 */ /* 0x000fea0003800000 */
.L_x_7676:
[----:B------:R-:W-:-:S04]  /*71d0*/  LOP3.LUT R4, R23, 0x80000000, RZ, 0xc0, !PT ;  /* 0x8000000017047812 */ /* 0x000fc800078ec0ff */
[----:B------:R-:W-:-:S04]  /*71e0*/  SHF.R.U32.HI R5, RZ, 0x18, R4 ;  /* 0x00000018ff057819 */ /* 0x000fc80000011604 */
[----:B------:R-:W-:-:S05]  /*71f0*/  LOP3.LUT R5, R0, R5, RZ, 0xfc, !PT ;  /* 0x0000000500057212 */ /* 0x000fca00078efcff */
[----:B------:R-:W-:Y:S01]  /*7200*/  STG.E.U8 desc[UR36][R2.64], R5 ;  /* 0x0000000502007986 */ /* 0x000fe2000c101124 */
[----:B------:R-:W-:Y:S05]  /*7210*/  EXIT ;  /* 0x000000000000794d */ /* 0x000fea0003800000 */
.L_x_7672:
[----:B------:R-:W0:Y:S02]  /*7220*/  I2F.S64 R0, R22 ;  /* 0x0000001600007312 */ /* 0x000e240000301400 */
[----:B0-----:R-:W-:-:S05]  /*7230*/  F2FP.BF16.F32.PACK_AB R0, RZ, R0 ;  /* 0x00000000ff00723e */ /* 0x001fca00000010ff */
[----:B------:R-:W-:Y:S01]  /*7240*/  STG.E.U16 desc[UR36][R2.64], R0 ;  /* 0x0000000002007986 */ /* 0x000fe2000c101524 */
[----:B------:R-:W-:Y:S05]  /*7250*/  EXIT ;  /* 0x000000000000794d */ /* 0x000fea0003800000 */
.L_x_7669:
        /* <DEDUP_REMOVED lines=10> */
.L_x_7681:
        /* <DEDUP_REMOVED lines=17> */
.L_x_7684:
[----:B------:R-:W-:-:S04]  /*7410*/  LOP3.LUT R0, R23, 0x80000000, RZ, 0xc0, !PT ;  /* 0x8000000017007812 */ /* 0x000fc800078ec0ff */
[----:B------:R-:W-:-:S04]  /*7420*/  SHF.R.U32.HI R5, RZ, 0x18, R0 ;  /* 0x00000018ff057819 */ /* 0x000fc80000011600 */
[----:B------:R-:W-:-:S04]  /*7430*/  LOP3.LUT R4, R4, R5, RZ, 0xfc, !PT ;  /* 0x0000000504047212 */ /* 0x000fc800078efcff */
[----:B------:R-:W-:-:S07]  /*7440*/  PRMT R0, R4, 0x7610, R0 ;  /* 0x0000761004007816 */ /* 0x000fce0000000000 */
.L_x_7683:
[----:B------:R-:W-:Y:S05]  /*7450*/  BSYNC B0 ;  /* 0x0000000000007941 */ /* 0x000fea0003800000 */
.L_x_7682:
[----:B------:R-:W-:Y:S01]  /*7460*/  STG.E.U8 desc[UR36][R2.64], R0 ;  /* 0x0000000002007986 */ /* 0x000fe2000c101124 */
[----:B------:R-:W-:Y:S05]  /*7470*/  EXIT ;  /* 0x000000000000794d */ /* 0x000fea0003800000 */
.L_x_7680:
        /* <DEDUP_REMOVED lines=17> */
.L_x_7687:
[----:B------:R-:W-:-:S04]  /*7590*/  LOP3.LUT R0, R23, 0x80000000, RZ, 0xc0, !PT ;  /* 0x8000000017007812 */ /* 0x000fc800078ec0ff */
[----:B------:R-:W-:-:S04]  /*75a0*/  SHF.R.U32.HI R5, RZ, 0x18, R0 ;  /* 0x00000018ff057819 */ /* 0x000fc80000011600 */
[----:B------:R-:W-:-:S04]  /*75b0*/  LOP3.LUT R4, R4, R5, RZ, 0xfc, !PT ;  /* 0x0000000504047212 */ /* 0x000fc800078efcff */
[----:B------:R-:W-:-:S07]  /*75c0*/  PRMT R0, R4, 0x7610, R0 ;  /* 0x0000761004007816 */ /* 0x000fce0000000000 */
.L_x_7686:
[----:B------:R-:W-:Y:S05]  /*75d0*/  BSYNC B0 ;  /* 0x0000000000007941 */ /* 0x000fea0003800000 */
.L_x_7685:
[----:B------:R-:W-:Y:S01]  /*75e0*/  STG.E.U8 desc[UR36][R2.64], R0 ;  /* 0x0000000002007986 */ /* 0x000fe2000c101124 */
[----:B------:R-:W-:Y:S05]  /*75f0*/  EXIT ;  /* 0x000000000000794d */ /* 0x000fea0003800000 */
.L_x_7679:
        /* <DEDUP_REMOVED lines=22> */
.L_x_7662:
        /* <DEDUP_REMOVED lines=16> */
.L_x_7690:
[----:B------:R-:W-:Y:S05]  /*7860*/  EXIT ;  /* 0x000000000000794d */ /* 0x000fea0003800000 */
.L_x_7689:
[----:B------:R-:W-:Y:S01]  /*7870*/  STG.E.64 desc[UR36][R2.64], R22 ;  /* 0x0000001602007986 */ /* 0x000fe2000c101b24 */
[----:B------:R-:W-:Y:S05]  /*7880*/  EXIT ;  /* 0x000000000000794d */ /* 0x000fea0003800000 */
.L_x_7688:
[----:B------:R-:W-:Y:S01]  /*7890*/  STG.E desc[UR36][R2.64], R22 ;  /* 0x0000001602007986 */ /* 0x000fe2000c101924 */
[----:B------:R-:W-:Y:S05]  /*78a0*/  EXIT ;  /* 0x000000000000794d */ /* 0x000fea0003800000 */
.L_x_7691:
        /* <DEDUP_REMOVED lines=13> */
.L_x_36194:


//--------------------- .text._ZN2at6native18elementwise_kernelILi128ELi2EZNS0_22gpu_kernel_impl_nocastIZZZNS0_21clamp_max_kernel_cudaERNS_18TensorIteratorBaseERKN3c106ScalarEENKUlvE_clEvENKUlvE2_clEvEUllE_EEvS4_RKT_EUliE_EEviT1_ --------------------------
	.section	.text._ZN2at6native18elementwise_kernelILi128ELi2EZNS0_22gpu_kernel_impl_nocastIZZZNS0_21clamp_max_kernel_cudaERNS_18TensorIteratorBaseERKN3c106ScalarEENKUlvE_clEvENKUlvE2_clEvEUllE_EEvS4_RKT_EUliE_EEviT1_,"ax",@progbits
	.align	128
        .global         _ZN2at6native18elementwise_kernelILi128ELi2EZNS0_22gpu_kernel_impl_nocastIZZZNS0_21clamp_max_kernel_cudaERNS_18TensorIteratorBaseERKN3c106ScalarEENKUlvE_clEvENKUlvE2_clEvEUllE_EEvS4_RKT_EUliE_EEviT1_
        .type           _ZN2at6native18elementwise_kernelILi128ELi2EZNS0_22gpu_kernel_impl_nocastIZZZNS0_21clamp_max_kernel_cudaERNS_18TensorIteratorBaseERKN3c106ScalarEENKUlvE_clEvENKUlvE2_clEvEUllE_EEvS4_RKT_EUliE_EEviT1_,@function
        .size           _ZN2at6native18elementwise_kernelILi128ELi2EZNS0_22gpu_kernel_impl_nocastIZZZNS0_21clamp_max_kernel_cudaERNS_18TensorIteratorBaseERKN3c106ScalarEENKUlvE_clEvENKUlvE2_clEvEUllE_EEvS4_RKT_EUliE_EEviT1_,(.L_x_36195 - _ZN2at6native18elementwise_kernelILi128ELi2EZNS0_22gpu_kernel_impl_nocastIZZZNS0_21clamp_max_kernel_cudaERNS_18TensorIteratorBaseERKN3c106ScalarEENKUlvE_clEvENKUlvE2_clEvEUllE_EEvS4_RKT_EUliE_EEviT1_)
        .other          _ZN2at6native18elementwise_kernelILi128ELi2EZNS0_22gpu_kernel_impl_nocastIZZZNS0_21clamp_max_kernel_cudaERNS_18TensorIteratorBaseERKN3c106ScalarEENKUlvE_clEvENKUlvE2_clEvEUllE_EEvS4_RKT_EUliE_EEviT1_,@"STO_CUDA_ENTRY STV_DEFAULT"
_ZN2at6native18elementwise_kernelILi128ELi2EZNS0_22gpu_kernel_impl_nocastIZZZNS0_21clamp_max_kernel_cudaERNS_18TensorIteratorBaseERKN3c106ScalarEENKUlvE_clEvENKUlvE2_clEvEUllE_EEvS4_RKT_EUliE_EEviT1_:
.text._ZN2at6native18elementwise_kernelILi128ELi2EZNS0_22gpu_kernel_impl_nocastIZZZNS0_21clamp_max_kernel_cudaERNS_18TensorIteratorBaseERKN3c106ScalarEENKUlvE_clEvENKUlvE2_clEvEUllE_EEvS4_RKT_EUliE_EEviT1_:
        /* <DEDUP_REMOVED lines=312> */
.L_x_7694:
[----:B------:R-:W-:Y:S01]  /*1380*/  ULDC.64 UR8, c[0x0][0x418] ;  /* 0x0001060000087ab9 */ /* 0x000fe20000000a00 */
[----:B------:R-:W-:Y:S01]  /*1390*/  ULDC.64 UR10, c[0x0][0x420] ;  /* 0x00010800000a7ab9 */ /* 0x000fe20000000a00 */
[----:B------:R-:W-:-:S04]  /*13a0*/  IADD3 R4, P0, R2, UR8, RZ ;  /* 0x0000000802047c10 */ /* 0x000fc8000ff1e0ff */
[----:B------:R-:W-:Y:S01]  /*13b0*/  IADD3.X R5, RZ, UR9, RZ, P0, !PT ;  /* 0x00000009ff057c10 */ /* 0x000fe200087fe4ff */
[----:B------:R-:W-:-:S05]  /*13c0*/  ULDC.64 UR8, c[0x0][0x410] ;  /* 0x0001040000087ab9 */ /* 0x000fca0000000a00 */
[----:B------:R-:W2:Y:S01]  /*13d0*/  LDG.E.64 R4, desc[UR4][R4.64] ;  /* 0x0000000404047981 */ /* 0x000ea2000c1e1b00 */
[----:B------:R-:W-:Y:S01]  /*13e0*/  IADD3 R6, P1, R3, UR8, RZ ;  /* 0x0000000803067c10 */ /* 0x000fe2000ff3e0ff */
[----:B------:R-:W-:-:S03]  /*13f0*/  VIADD R9, R0, 0x80 ;  /* 0x0000008000097836 */ /* 0x000fc60000000000 */
[----:B------:R-:W-:Y:S02]  /*1400*/  IADD3.X R7, RZ, UR9, RZ, P1, !PT ;  /* 0x00000009ff077c10 */ /* 0x000fe40008ffe4ff */
[----:B--2---:R-:W-:-:S04]  /*1410*/  ISETP.LT.U32.AND P0, PT, R4, UR10, PT ;  /* 0x0000000a04007c0c */ /* 0x004fc8000bf01070 */
[----:B------:R-:W-:-:S04]  /*1420*/  ISETP.LT.AND.EX P0, PT, R5, UR11, PT, P0 ;  /* 0x0000000b05007c0c */ /* 0x000fc8000bf01300 */
[----:B------:R-:W-:Y:S02]  /*1430*/  SEL R2, R4, UR10, P0 ;  /* 0x0000000a04027c07 */ /* 0x000fe40008000000 */
[----:B------:R-:W-:-:S05]  /*1440*/  SEL R3, R5, UR11, P0 ;  /* 0x0000000b05037c07 */ /* 0x000fca0008000000 */
[----:B------:R0:W-:Y:S02]  /*1450*/  STG.E.64 desc[UR4][R6.64], R2 ;  /* 0x0000000206007986 */ /* 0x0001e4000c101b04 */
.L_x_7693:
[----:B------:R-:W-:Y:S05]  /*1460*/  BSYNC B0 ;  /* 0x0000000000007941 */ /* 0x000fea0003800000 */
.L_x_7692:
        /* <DEDUP_REMOVED lines=305> */
.L_x_7695:
[----:B------:R-:W-:Y:S01]  /*2780*/  ULDC.64 UR6, c[0x0][0x418] ;  /* 0x0001060000067ab9 */ /* 0x000fe20000000a00 */
[----:B------:R-:W-:Y:S01]  /*2790*/  ULDC.64 UR8, c[0x0][0x420] ;  /* 0x0001080000087ab9 */ /* 0x000fe20000000a00 */
[----:B------:R-:W-:-:S04]  /*27a0*/  IADD3 R4, P0, R0, UR6, RZ ;  /* 0x0000000600047c10 */ /* 0x000fc8000ff1e0ff */
[----:B------:R-:W-:Y:S01]  /*27b0*/  IADD3.X R5, RZ, UR7, RZ, P0, !PT ;  /* 0x00000007ff057c10 */ /* 0x000fe200087fe4ff */
[----:B------:R-:W-:-:S05]  /*27c0*/  ULDC.64 UR6, c[0x0][0x410] ;  /* 0x0001040000067ab9 */ /* 0x000fca0000000a00 */
[----:B------:R-:W2:Y:S01]  /*27d0*/  LDG.E.64 R4, desc[UR4][R4.64] ;  /* 0x0000000404047981 */ /* 0x000ea2000c1e1b00 */
[----:B------:R-:W-:-:S04]  /*27e0*/  IADD3 R6, P1, R3, UR6, RZ ;  /* 0x0000000603067c10 */ /* 0x000fc8000ff3e0ff */
[----:B------:R-:W-:Y:S02]  /*27f0*/  IADD3.X R7, RZ, UR7, RZ, P1, !PT ;  /* 0x00000007ff077c10 */ /* 0x000fe40008ffe4ff */
[----:B--2---:R-:W-:-:S04]  /*2800*/  ISETP.LT.U32.AND P0, PT, R4, UR8, PT ;  /* 0x0000000804007c0c */ /* 0x004fc8000bf01070 */
[----:B------:R-:W-:-:S04]  /*2810*/  ISETP.LT.AND.EX P0, PT, R5, UR9, PT, P0 ;  /* 0x0000000905007c0c */ /* 0x000fc8000bf01300 */
[----:B------:R-:W-:Y:S02]  /*2820*/  SEL R2, R4, UR8, P0 ;  /* 0x0000000804027c07 */ /* 0x000fe40008000000 */
[----:B------:R-:W-:-:S05]  /*2830*/  SEL R3, R5, UR9, P0 ;  /* 0x0000000905037c07 */ /* 0x000fca0008000000 */
[----:B------:R-:W-:Y:S01]  /*2840*/  STG.E.64 desc[UR4][R6.64], R2 ;  /* 0x0000000206007986 */ /* 0x000fe2000c101b04 */
[----:B------:R-:W-:Y:S05]  /*2850*/  EXIT ;  /* 0x000000000000794d */ /* 0x000fea0003800000 */
.L_x_7696:
        /* <DEDUP_REMOVED lines=10> */
.L_x_36195:


//--------------------- .text._ZN2at6native27unrolled_elementwise_kernelIZZZNS0_21clamp_max_kernel_cudaERNS_18TensorIteratorBaseERKN3c106ScalarEENKUlvE_clEvENKUlvE2_clEvEUllE_St5arrayIPcLm2EELi4E23TrivialOffsetCalculatorILi1EjESF_NS0_6memory15LoadWithoutCastENSG_16StoreWithoutCastEEEviT_T0_T2_T3_T4_T5_ --------------------------
	.section	.text._ZN2at6native27unrolled_elementwise_kernelIZZZNS0_21clamp_max_kernel_cudaERNS_18TensorIteratorBaseERKN3c106ScalarEENKUlvE_clEvENKUlvE2_clEvEUllE_St5arrayIPcLm2EELi4E23TrivialOffsetCalculatorILi1EjESF_NS0_6memory15LoadWithoutCastENSG_16StoreWithoutCastEEEviT_T0_T2_T3_T4_T5_,"ax",@progbits
	.align	128
        .global         _ZN2at6native27unrolled_elementwise_kernelIZZZNS0_21clamp_max_kernel_cudaERNS_18TensorIteratorBaseERKN3c106ScalarEENKUlvE_clEvENKUlvE2_clEvEUllE_St5arrayIPcLm2EELi4E23TrivialOffsetCalculatorILi1EjESF_NS0_6memory15LoadWithoutCastENSG_16StoreWithoutCastEEEviT_T0_T2_T3_T4_T5_
        .type           _ZN2at6native27unrolled_elementwise_kernelIZZZNS0_21clamp_max_kernel_cudaERNS_18TensorIteratorBaseERKN3c106ScalarEENKUlvE_clEvENKUlvE2_clEvEUllE_St5arrayIPcLm2EELi4E23TrivialOffsetCalculatorILi1EjESF_NS0_6memory15LoadWithoutCastENSG_16StoreWithoutCastEEEviT_T0_T2_T3_T4_T5_,@function
        .size           _ZN2at6native27unrolled_elementwise_kernelIZZZNS0_21clamp_max_kernel_cudaERNS_18TensorIteratorBaseERKN3c106ScalarEENKUlvE_clEvENKUlvE2_clEvEUllE_St5arrayIPcLm2EELi4E23TrivialOffsetCalculatorILi1EjESF_NS0_6memory15LoadWithoutCastENSG_16StoreWithoutCastEEEviT_T0_T2_T3_T4_T5_,(.L_x_36196 - _ZN2at6native27unrolled_elementwise_kernelIZZZNS0_21clamp_max_kernel_cudaERNS_18TensorIteratorBaseERKN3c106ScalarEENKUlvE_clEvENKUlvE2_clEvEUllE_St5arrayIPcLm2EELi4E23TrivialOffsetCalculatorILi1EjESF_NS0_6memory15LoadWithoutCastENSG_16StoreWithoutCastEEEviT_T0_T2_T3_T4_T5_)
        .other          _ZN2at6native27unrolled_elementwise_kernelIZZZNS0_21clamp_max_kernel_cudaERNS_18TensorIteratorBaseERKN3c106ScalarEENKUlvE_clEvENKUlvE2_clEvEUllE_St5arrayIPcLm2EELi4E23TrivialOffsetCalculatorILi1EjESF_NS0_6memory15LoadWithoutCastENSG_16StoreWithoutCastEEEviT_T0_T2_T3_T4_T5_,@"STO_CUDA_ENTRY STV_DEFAULT"
_ZN2at6native27unrolled_elementwise_kernelIZZZNS0_21clamp_max_kernel_cudaERNS_18TensorIteratorBaseERKN3c106ScalarEENKUlvE_clEvENKUlvE2_clEvEUllE_St5arrayIPcLm2EELi4E23TrivialOffsetCalculatorILi1EjESF_NS0_6memory15LoadWithoutCastENSG_16StoreWithoutCastEEEviT_T0_T2_T3_T4_T5_:
.text._ZN2at6native27unrolled_elementwise_kernelIZZZNS0_21clamp_max_kernel_cudaERNS_18TensorIteratorBaseERKN3c106ScalarEENKUlvE_clEvENKUlvE2_clEvEUllE_St5arrayIPcLm2EELi4E23TrivialOffsetCalculatorILi1EjESF_NS0_6memory15LoadWithoutCastENSG_16StoreWithoutCastEEEviT_T0_T2_T3_T4_T5_:
[----:B------:R-:W-:Y:S01]  /*0000*/  LDC R1, c[0x0][0x28] ;  /* 0x00000a00ff017b82 */ /* 0x000fe20000000800 */
[----:B------:R-:W0:Y:S07]  /*0010*/  S2R R2, SR_CTAID.X ;  /* 0x0000000000027919 */ /* 0x000e2e0000002500 */
[----:B------:R-:W0:Y:S01]  /*0020*/  LDC R5, c[0x0][0x210] ;  /* 0x00008400ff057b82 */ /* 0x000e220000000800 */
[----:B------:R-:W-:Y:S01]  /*0030*/  CS2R R16, SRZ ;  /* 0x0000000000107805 */ /* 0x000fe2000001ff00 */
[----:B------:R-:W-:Y:S01]  /*0040*/  ULDC.64 UR4, c[0x0][0x208] ;  /* 0x0000820000047ab9 */ /* 0x000fe20000000a00 */
[----:B------:R-:W1:Y:S01]  /*0050*/  S2R R3, SR_TID.X ;  /* 0x0000000000037919 */ /* 0x000e620000002100 */
[----:B------:R-:W-:Y:S01]  /*0060*/  ULDC.64 UR6, c[0x0][0x218] ;  /* 0x0000860000067ab9 */ /* 0x000fe20000000a00 */
        /* <DEDUP_REMOVED lines=11> */
[C---:B------:R-:W-:Y:S02]  /*0120*/  ISETP.GE.AND P3, PT, R15.reuse, R0, PT ;  /* 0x000000000f00720c */ /* 0x040fe40003f66270 */
[----:B------:R-:W0:Y:S11]  /*0130*/  @!P2 LDC.64 R18, c[0x0][0x228] ;  /* 0x00008a00ff12ab82 */ /* 0x000e360000000a00 */
[----:B------:R-:W-:Y:S01]  /*0140*/  @!P3 IMAD R21, R2, 0x200, R15 ;  /* 0x000002000215b824 */ /* 0x000fe200078e020f */
[----:B------:R-:W2:Y:S01]  /*0150*/  @!P3 LDC.64 R6, c[0x0][0x230] ;  /* 0x00008c00ff06bb82 */ /* 0x000ea20000000a00 */
[----:B------:R-:W-:-:S02]  /*0160*/  @!P3 VIADD R15, R15, 0x80 ;  /* 0x000000800f0fb836 */ /* 0x000fc40000000000 */
[----:B-1----:R-:W-:Y:S01]  /*0170*/  @!P0 IMAD.WIDE.U32 R12, R13, 0x8, R4 ;  /* 0x000000080d0c8825 */ /* 0x002fe200078e0004 */
[----:B------:R-:W-:Y:S02]  /*0180*/  CS2R R4, SRZ ;  /* 0x0000000000047805 */ /* 0x000fe4000001ff00 */
[----:B------:R-:W-:Y:S02]  /*0190*/  ISETP.GE.AND P1, PT, R15, R0, PT ;  /* 0x000000000f00720c */ /* 0x000fe40003f26270 */
[----:B------:R1:W3:Y:S04]  /*01a0*/  @!P0 LDG.E.64 R16, desc[UR4][R12.64] ;  /* 0x000000040c108981 */ /* 0x0002e8000c1e1b00 */
[----:B------:R-:W4:Y:S07]  /*01b0*/  @!P2 LDG.E.64 R4, desc[UR4][R10.64] ;  /* 0x000000040a04a981 */ /* 0x000f2e000c1e1b00 */
[----:B------:R-:W5:Y:S01]  /*01c0*/  @!P1 LDC.64 R8, c[0x0][0x230] ;  /* 0x00008c00ff089b82 */ /* 0x000f620000000a00 */
[----:B--2---:R-:W-:Y:S01]  /*01d0*/  @!P3 IMAD.WIDE.U32 R20, R21, 0x8, R6 ;  /* 0x000000081514b825 */ /* 0x004fe200078e0006 */
[----:B------:R-:W-:-:S03]  /*01e0*/  CS2R R6, SRZ ;  /* 0x0000000000067805 */ /* 0x000fc6000001ff00 */
[----:B------:R-:W-:-:S03]  /*01f0*/  @!P1 IMAD R15, R2, 0x200, R15 ;  /* 0x00000200020f9824 */ /* 0x000fc600078e020f */
[----:B------:R-:W2:Y:S01]  /*0200*/  @!P3 LDG.E.64 R6, desc[UR4][R20.64] ;  /* 0x000000041406b981 */ /* 0x000ea2000c1e1b00 */
[----:B-----5:R-:W-:Y:S01]  /*0210*/  @!P1 IMAD.WIDE.U32 R14, R15, 0x8, R8 ;  /* 0x000000080f0e9825 */ /* 0x020fe200078e0008 */
[----:B------:R-:W-:-:S06]  /*0220*/  CS2R R8, SRZ ;  /* 0x0000000000087805 */ /* 0x000fcc000001ff00 */
[----:B------:R5:W2:Y:S01]  /*0230*/  @!P1 LDG.E.64 R8, desc[UR4][R14.64] ;  /* 0x000000040e089981 */ /* 0x000aa2000c1e1b00 */
[----:B-1----:R-:W-:Y:S02]  /*0240*/  VIADD R12, R3, 0x80 ;  /* 0x00000080030c7836 */ /* 0x002fe40000000000 */
[----:B-----5:R-:W-:-:S04]  /*0250*/  @!P2 IMAD R15, R2, 0x200, R3 ;  /* 0x00000200020fa824 */ /* 0x020fc800078e0203 */
[----:B0-----:R-:W-:-:S04]  /*0260*/  @!P2 IMAD.WIDE.U32 R14, R15, 0x8, R18 ;  /* 0x000000080f0ea825 */ /* 0x001fc800078e0012 */
[----:B------:R-:W-:Y:S02]  /*0270*/  IMAD.MOV.U32 R13, RZ, RZ, R3 ;  /* 0x000000ffff0d7224 */ /* 0x000fe400078e0003 */
[----:B------:R-:W-:Y:S01]  /*0280*/  @!P2 IMAD.MOV.U32 R13, RZ, RZ, R12 ;  /* 0x000000ffff0da224 */ /* 0x000fe200078e000c */
[----:B------:R-:W-:Y:S01]  /*0290*/  BSSY B0, `(.L_x_7697) ;  /* 0x000001e000007945 */ /* 0x000fe20003800000 */
[----:B---3--:R-:W-:Y:S02]  /*02a0*/  ISETP.LT.U32.AND P1, PT, R16, UR6, PT ;  /* 0x0000000610007c0c */ /* 0x008fe4000bf21070 */
[----:B----4-:R-:W-:Y:S02]  /*02b0*/  ISETP.LT.U32.AND P0, PT, R4, UR6, PT ;  /* 0x0000000604007c0c */ /* 0x010fe4000bf01070 */
[----:B------:R-:W-:Y:S02]  /*02c0*/  ISETP.LT.AND.EX P1, PT, R17, UR7, PT, P1 ;  /* 0x0000000711007c0c */ /* 0x000fe4000bf21310 */
[----:B------:R-:W-:-:S02]  /*02d0*/  ISETP.LT.AND.EX P0, PT, R5, UR7, PT, P0 ;  /* 0x0000000705007c0c */ /* 0x000fc4000bf01300 */
[----:B------:R-:W-:Y:S02]  /*02e0*/  SEL R10, R16, UR6, P1 ;  /* 0x00000006100a7c07 */ /* 0x000fe40008800000 */
[----:B------:R-:W-:Y:S02]  /*02f0*/  SEL R11, R17, UR7, P1 ;  /* 0x00000007110b7c07 */ /* 0x000fe40008800000 */
[----:B------:R-:W-:Y:S02]  /*0300*/  SEL R16, R4, UR6, P0 ;  /* 0x0000000604107c07 */ /* 0x000fe40008000000 */
[----:B------:R-:W-:-:S05]  /*0310*/  SEL R17, R5, UR7, P0 ;  /* 0x0000000705117c07 */ /* 0x000fca0008000000 */
[----:B------:R0:W-:Y:S01]  /*0320*/  @!P2 STG.E.64 desc[UR4][R14.64], R16 ;  /* 0x000000100e00a986 */ /* 0x0001e2000c101b04 */
[----:B--2---:R-:W-:-:S04]  /*0330*/  ISETP.LT.U32.AND P3, PT, R6, UR6, PT ;  /* 0x0000000606007c0c */ /* 0x004fc8000bf61070 */
[----:B------:R-:W-:Y:S02]  /*0340*/  ISETP.LT.AND.EX P0, PT, R7, UR7, PT, P3 ;  /* 0x0000000707007c0c */ /* 0x000fe4000bf01330 */
[----:B------:R-:W-:Y:S02]  /*0350*/  ISETP.GE.AND P3, PT, R13, R0, PT ;  /* 0x000000000d00720c */ /* 0x000fe40003f66270 */
[----:B------:R-:W-:Y:S02]  /*0360*/  SEL R18, R6, UR6, P0 ;  /* 0x0000000606127c07 */ /* 0x000fe40008000000 */
[----:B------:R-:W-:Y:S02]  /*0370*/  SEL R19, R7, UR7, P0 ;  /* 0x0000000707137c07 */ /* 0x000fe40008000000 */
[----:B------:R-:W-:-:S04]  /*0380*/  ISETP.LT.U32.AND P1, PT, R8, UR6, PT ;  /* 0x0000000608007c0c */ /* 0x000fc8000bf21070 */
[----:B------:R-:W-:-:S04]  /*0390*/  ISETP.LT.AND.EX P1, PT, R9, UR7, PT, P1 ;  /* 0x0000000709007c0c */ /* 0x000fc8000bf21310 */
[----:B------:R-:W-:Y:S02]  /*03a0*/  SEL R4, R8, UR6, P1 ;  /* 0x0000000608047c07 */ /* 0x000fe40008800000 */
[----:B------:R-:W-:Y:S01]  /*03b0*/  SEL R5, R9, UR7, P1 ;  /* 0x0000000709057c07 */ /* 0x000fe20008800000 */
[----:B0-----:R-:W-:Y:S06]  /*03c0*/  @P3 BRA `(.L_x_7698) ;  /* 0x0000000000283947 */ /* 0x001fec0003800000 */
[----:B------:R-:W0:Y:S01]  /*03d0*/  LDC.64 R8, c[0x0][0x228] ;  /* 0x00008a00ff087b82 */ /* 0x000e220000000a00 */
[----:B------:R-:W-:Y:S02]  /*03e0*/  IMAD R7, R2, 0x200, R13 ;  /* 0x0000020002077824 */ /* 0x000fe400078e020d */
[----:B------:R-:W-:-:S05]  /*03f0*/  VIADD R13, R13, 0x80 ;  /* 0x000000800d0d7836 */ /* 0x000fca0000000000 */
[----:B------:R-:W-:-:S13]  /*0400*/  ISETP.GE.AND P0, PT, R13, R0, PT ;  /* 0x000000000d00720c */ /* 0x000fda0003f06270 */
[----:B------:R-:W-:Y:S02]  /*0410*/  @!P0 IMAD R3, R2, 0x200, R13 ;  /* 0x0000020002038824 */ /* 0x000fe400078e020d */
[----:B------:R-:W-:Y:S02]  /*0420*/  @!P0 VIADD R13, R13, 0x80 ;  /* 0x000000800d0d8836 */ /* 0x000fe40000000000 */
[----:B0-----:R-:W-:-:S04]  /*0430*/  IMAD.WIDE.U32 R6, R7, 0x8, R8 ;  /* 0x0000000807067825 */ /* 0x001fc800078e0008 */
[----:B------:R-:W-:Y:S01]  /*0440*/  @!P0 IMAD.WIDE.U32 R8, R3, 0x8, R8 ;  /* 0x0000000803088825 */ /* 0x000fe200078e0008 */
[----:B------:R0:W-:Y:S04]  /*0450*/  STG.E.64 desc[UR4][R6.64], R10 ;  /* 0x0000000a06007986 */ /* 0x0001e8000c101b04 */
[----:B------:R0:W-:Y:S02]  /*0460*/  @!P0 STG.E.64 desc[UR4][R8.64], R18 ;  /* 0x0000001208008986 */ /* 0x0001e4000c101b04 */
.L_x_7698:
[----:B------:R-:W-:Y:S05]  /*0470*/  BSYNC B0 ;  /* 0x0000000000007941 */ /* 0x000fea0003800000 */
.L_x_7697:
[----:B------:R-:W-:-:S13]  /*0480*/  ISETP.GE.AND P0, PT, R13, R0, PT ;  /* 0x000000000d00720c */ /* 0x000fda0003f06270 */
[----:B------:R-:W-:Y:S05]  /*0490*/  @P0 EXIT ;  /* 0x000000000000094d */ /* 0x000fea0003800000 */
[----:B0-----:R-:W0:Y:S01]  /*04a0*/  LDC.64 R6, c[0x0][0x228] ;  /* 0x00008a00ff067b82 */ /* 0x001e220000000a00 */
[----:B------:R-:W-:-:S04]  /*04b0*/  IMAD R3, R2, 0x200, R13 ;  /* 0x0000020002037824 */ /* 0x000fc800078e020d */
[----:B0-----:R-:W-:-:S05]  /*04c0*/  IMAD.WIDE.U32 R2, R3, 0x8, R6 ;  /* 0x0000000803027825 */ /* 0x001fca00078e0006 */
[----:B------:R-:W-:Y:S01]  /*04d0*/  STG.E.64 desc[UR4][R2.64], R4 ;  /* 0x0000000402007986 */ /* 0x000fe2000c101b04 */
[----:B------:R-:W-:Y:S05]  /*04e0*/  EXIT ;  /* 0x000000000000794d */ /* 0x000fea0003800000 */
.L_x_7699:
        /* <DEDUP_REMOVED lines=9> */
.L_x_36196:


//--------------------- .text._ZN2at6native29vectorized_elementwise_kernelILi2EZZZNS0_21clamp_max_kernel_cudaERNS_18TensorIteratorBaseERKN3c106ScalarEENKUlvE_clEvENKUlvE2_clEvEUllE_St5arrayIPcLm2EEEEviT0_T1_ --------------------------
	.section	.text._ZN2at6native29vectorized_elementwise_kernelILi2EZZZNS0_21clamp_max_kernel_cudaERNS_18TensorIteratorBaseERKN3c106ScalarEENKUlvE_clEvENKUlvE2_clEvEUllE_St5arrayIPcLm2EEEEviT0_T1_,"ax",@progbits
	.align	128
        .global         _ZN2at6native29vectorized_elementwise_kernelILi2EZZZNS0_21clamp_max_kernel_cudaERNS_18TensorIteratorBaseERKN3c106ScalarEENKUlvE_clEvENKUlvE2_clEvEUllE_St5arrayIPcLm2EEEEviT0_T1_
        .type           _ZN2at6native29vectorized_elementwise_kernelILi2EZZZNS0_21clamp_max_kernel_cudaERNS_18TensorIteratorBaseERKN3c106ScalarEENKUlvE_clEvENKUlvE2_clEvEUllE_St5arrayIPcLm2EEEEviT0_T1_,@function
        .size           _ZN2at6native29vectorized_elementwise_kernelILi2EZZZNS0_21clamp_max_kernel_cudaERNS_18TensorIteratorBaseERKN3c106ScalarEENKUlvE_clEvENKUlvE2_clEvEUllE_St5arrayIPcLm2EEEEviT0_T1_,(.L_x_36197 - _ZN2at6native29vectorized_elementwise_kernelILi2EZZZNS0_21clamp_max_kernel_cudaERNS_18TensorIteratorBaseERKN3c106ScalarEENKUlvE_clEvENKUlvE2_clEvEUllE_St5arrayIPcLm2EEEEviT0_T1_)
        .other          _ZN2at6native29vectorized_elementwise_kernelILi2EZZZNS0_21clamp_max_kernel_cudaERNS_18TensorIteratorBaseERKN3c106ScalarEENKUlvE_clEvENKUlvE2_clEvEUllE_St5arrayIPcLm2EEEEviT0_T1_,@"STO_CUDA_ENTRY STV_DEFAULT"
_ZN2at6native29vectorized_elementwise_kernelILi2EZZZNS0_21clamp_max_kernel_cudaERNS_18TensorIteratorBaseERKN3c106ScalarEENKUlvE_clEvENKUlvE2_clEvEUllE_St5arrayIPcLm2EEEEviT0_T1_:
.text._ZN2at6native29vectorized_elementwise_kernelILi2EZZZNS0_21clamp_max_kernel_cudaERNS_18TensorIteratorBaseERKN3c106ScalarEENKUlvE_clEvENKUlvE2_clEvEUllE_St5arrayIPcLm2EEEEviT0_T1_:
        /* <DEDUP_REMOVED lines=17> */
[----:B------:R-:W5:Y:S01]  /*0110*/  LDG.E.128 R4, desc[UR4][R20.64+0x1800] ;  /* 0x0018000414047981 */ /* 0x000f62000c1e1d00 */
[----:B--2---:R-:W-:-:S04]  /*0120*/  IMAD.WIDE.U32 R24, R0, 0x8, R24 ;  /* 0x0000000800187825 */ /* 0x004fc800078e0018 */
[----:B------:R-:W-:Y:S01]  /*0130*/  IMAD.WIDE R24, R23, 0x10, R24 ;  /* 0x0000001017187825 */ /* 0x000fe200078e0218 */
[----:B---3--:R-:W-:Y:S02]  /*0140*/  ISETP.LT.U32.AND P0, PT, R10, UR6, PT ;  /* 0x000000060a007c0c */ /* 0x008fe4000bf01070 */
[----:B------:R-:W-:Y:S02]  /*0150*/  ISETP.LT.U32.AND P1, PT, R8, UR6, PT ;  /* 0x0000000608007c0c */ /* 0x000fe4000bf21070 */
[----:B------:R-:W-:Y:S02]  /*0160*/  ISETP.LT.AND.EX P0, PT, R11, UR7, PT, P0 ;  /* 0x000000070b007c0c */ /* 0x000fe4000bf01300 */
[----:B----4-:R-:W-:Y:S02]  /*0170*/  ISETP.LT.U32.AND P2, PT, R18, UR6, PT ;  /* 0x0000000612007c0c */ /* 0x010fe4000bf41070 */
[----:B------:R-:W-:Y:S02]  /*0180*/  ISETP.LT.AND.EX P1, PT, R9, UR7, PT, P1 ;  /* 0x0000000709007c0c */ /* 0x000fe4000bf21310 */
[----:B------:R-:W-:-:S02]  /*0190*/  SEL R2, R10, UR6, P0 ;  /* 0x000000060a027c07 */ /* 0x000fc40008000000 */
[----:B------:R-:W-:Y:S02]  /*01a0*/  SEL R3, R11, UR7, P0 ;  /* 0x000000070b037c07 */ /* 0x000fe40008000000 */
[C---:B------:R-:W-:Y:S02]  /*01b0*/  ISETP.LT.AND.EX P0, PT, R19.reuse, UR7, PT, P2 ;  /* 0x0000000713007c0c */ /* 0x040fe4000bf01320 */
[----:B------:R-:W-:Y:S02]  /*01c0*/  SEL R0, R8, UR6, P1 ;  /* 0x0000000608007c07 */ /* 0x000fe40008800000 */
[----:B------:R-:W-:Y:S02]  /*01d0*/  SEL R8, R18, UR6, P0 ;  /* 0x0000000612087c07 */ /* 0x000fe40008000000 */
[----:B------:R-:W-:Y:S02]  /*01e0*/  SEL R19, R19, UR7, P0 ;  /* 0x0000000713137c07 */ /* 0x000fe40008000000 */
[----:B-----5:R-:W-:Y:S01]  /*01f0*/  ISETP.LT.U32.AND P0, PT, R14, UR6, PT ;  /* 0x000000060e007c0c */ /* 0x020fe2000bf01070 */
[----:B------:R-:W-:Y:S01]  /*0200*/  IMAD.MOV.U32 R18, RZ, RZ, R8 ;  /* 0x000000ffff127224 */ /* 0x000fe200078e0008 */
[----:B------:R-:W-:-:S02]  /*0210*/  ISETP.LT.U32.AND P3, PT, R16, UR6, PT ;  /* 0x0000000610007c0c */ /* 0x000fc4000bf61070 */
[----:B------:R-:W-:Y:S02]  /*0220*/  SEL R9, R9, UR7, P1 ;  /* 0x0000000709097c07 */ /* 0x000fe40008800000 */
[----:B------:R-:W-:Y:S02]  /*0230*/  ISETP.LT.AND.EX P0, PT, R15, UR7, PT, P0 ;  /* 0x000000070f007c0c */ /* 0x000fe4000bf01300 */
[----:B------:R-:W-:Y:S02]  /*0240*/  ISETP.LT.AND.EX P1, PT, R17, UR7, PT, P3 ;  /* 0x0000000711007c0c */ /* 0x000fe4000bf21330 */
[----:B------:R-:W-:Y:S02]  /*0250*/  ISETP.LT.U32.AND P2, PT, R6, UR6, PT ;  /* 0x0000000606007c0c */ /* 0x000fe4000bf41070 */
[----:B------:R-:W-:Y:S02]  /*0260*/  ISETP.LT.U32.AND P3, PT, R4, UR6, PT ;  /* 0x0000000604007c0c */ /* 0x000fe4000bf61070 */
[----:B------:R-:W-:-:S02]  /*0270*/  SEL R14, R14, UR6, P0 ;  /* 0x000000060e0e7c07 */ /* 0x000fc40008000000 */
[----:B------:R-:W-:Y:S02]  /*0280*/  SEL R15, R15, UR7, P0 ;  /* 0x000000070f0f7c07 */ /* 0x000fe40008000000 */
[----:B------:R-:W-:Y:S02]  /*0290*/  ISETP.LT.AND.EX P0, PT, R7, UR7, PT, P2 ;  /* 0x0000000707007c0c */ /* 0x000fe4000bf01320 */
[----:B------:R-:W-:Y:S02]  /*02a0*/  ISETP.LT.AND.EX P2, PT, R5, UR7, PT, P3 ;  /* 0x0000000705007c0c */ /* 0x000fe4000bf41330 */
[----:B------:R-:W-:Y:S02]  /*02b0*/  SEL R10, R16, UR6, P1 ;  /* 0x00000006100a7c07 */ /* 0x000fe40008800000 */
[----:B------:R-:W-:Y:S02]  /*02c0*/  SEL R11, R17, UR7, P1 ;  /* 0x00000007110b7c07 */ /* 0x000fe40008800000 */
[----:B------:R-:W-:Y:S01]  /*02d0*/  ISETP.LT.U32.AND P1, PT, R12, UR6, PT ;  /* 0x000000060c007c0c */ /* 0x000fe2000bf21070 */
[----:B------:R-:W-:Y:S01]  /*02e0*/  IMAD.MOV.U32 R16, RZ, RZ, R10 ;  /* 0x000000ffff107224 */ /* 0x000fe200078e000a */
[----:B------:R-:W-:Y:S01]  /*02f0*/  SEL R20, R6, UR6, P0 ;  /* 0x0000000606147c07 */ /* 0x000fe20008000000 */
[----:B------:R-:W-:Y:S01]  /*0300*/  IMAD.MOV.U32 R6, RZ, RZ, R2 ;  /* 0x000000ffff067224 */ /* 0x000fe200078e0002 */
[----:B------:R-:W-:Y:S01]  /*0310*/  SEL R21, R7, UR7, P0 ;  /* 0x0000000707157c07 */ /* 0x000fe20008000000 */
[----:B------:R-:W-:Y:S01]  /*0320*/  IMAD.MOV.U32 R7, RZ, RZ, R3 ;  /* 0x000000ffff077224 */ /* 0x000fe200078e0003 */
[----:B------:R-:W-:Y:S01]  /*0330*/  SEL R22, R4, UR6, P2 ;  /* 0x0000000604167c07 */ /* 0x000fe20009000000 */
[----:B------:R-:W-:Y:S01]  /*0340*/  IMAD.MOV.U32 R4, RZ, RZ, R0 ;  /* 0x000000ffff047224 */ /* 0x000fe200078e0000 */
[----:B------:R-:W-:Y:S01]  /*0350*/  SEL R23, R5, UR7, P2 ;  /* 0x0000000705177c07 */ /* 0x000fe20009000000 */
[----:B------:R-:W-:Y:S01]  /*0360*/  IMAD.MOV.U32 R5, RZ, RZ, R9 ;  /* 0x000000ffff057224 */ /* 0x000fe200078e0009 */
[----:B------:R-:W-:Y:S01]  /*0370*/  ISETP.LT.AND.EX P1, PT, R13, UR7, PT, P1 ;  /* 0x000000070d007c0c */ /* 0x000fe2000bf21310 */
[----:B------:R-:W-:-:S03]  /*0380*/  IMAD.MOV.U32 R17, RZ, RZ, R11 ;  /* 0x000000ffff117224 */ /* 0x000fc600078e000b */
[----:B------:R0:W-:Y:S01]  /*0390*/  STG.E.128 desc[UR4][R24.64], R4 ;  /* 0x0000000418007986 */ /* 0x0001e2000c101d04 */
[----:B------:R-:W-:Y:S02]  /*03a0*/  SEL R12, R12, UR6, P1 ;  /* 0x000000060c0c7c07 */ /* 0x000fe40008800000 */
[----:B------:R-:W-:Y:S01]  /*03b0*/  SEL R13, R13, UR7, P1 ;  /* 0x000000070d0d7c07 */ /* 0x000fe20008800000 */
[----:B------:R-:W-:Y:S04]  /*03c0*/  STG.E.128 desc[UR4][R24.64+0x800], R16 ;  /* 0x0008001018007986 */ /* 0x000fe8000c101d04 */
[----:B------:R-:W-:Y:S01]  /*03d0*/  STG.E.128 desc[UR4][R24.64+0x1000], R12 ;  /* 0x0010000c18007986 */ /* 0x000fe2000c101d04 */
[----:B0-----:R-:W-:Y:S02]  /*03e0*/  IMAD.MOV.U32 R6, RZ, RZ, R20 ;  /* 0x000000ffff067224 */ /* 0x001fe400078e0014 */
[----:B------:R-:W-:-:S02]  /*03f0*/  IMAD.MOV.U32 R7, RZ, RZ, R21 ;  /* 0x000000ffff077224 */ /* 0x000fc400078e0015 */
[----:B------:R-:W-:Y:S02]  /*0400*/  IMAD.MOV.U32 R4, RZ, RZ, R22 ;  /* 0x000000ffff047224 */ /* 0x000fe400078e0016 */
[----:B------:R-:W-:-:S05]  /*0410*/  IMAD.MOV.U32 R5, RZ, RZ, R23 ;  /* 0x000000ffff057224 */ /* 0x000fca00078e0017 */
[----:B------:R-:W-:Y:S01]  /*0420*/  STG.E.128 desc[UR4][R24.64+0x1800], R4 ;  /* 0x0018000418007986 */ /* 0x000fe2000c101d04 */
[----:B------:R-:W-:Y:S05]  /*0430*/  EXIT ;  /* 0x000000000000794d */ /* 0x000fea0003800000 */
.L_x_7700:
[----:B------:R-:W0:Y:S01]  /*0440*/  S2R R5, SR_TID.X ;  /* 0x0000000000057919 */ /* 0x000e220000002100 */
[----:B------:R-:W-:Y:S01]  /*0450*/  ULDC.64 UR6, c[0x0][0x218] ;  /* 0x0000860000067ab9 */ /* 0x000fe20000000a00 */
[C---:B0-----:R-:W-:Y:S01]  /*0460*/  ISETP.GE.AND P3, PT, R5.reuse, R2, PT ;  /* 0x000000020500720c */ /* 0x041fe20003f66270 */
[----:B------:R-:W-:Y:S02]  /*0470*/  VIADD R4, R5, 0x80 ;  /* 0x0000008005047836 */ /* 0x000fe40000000000 */
[----:B------:R-:W-:-:S10]  /*0480*/  IMAD.MOV.U32 R3, RZ, RZ, R5 ;  /* 0x000000ffff037224 */ /* 0x000fd400078e0005 */
[----:B------:R-:W-:Y:S01]  /*0490*/  @!P3 IMAD.MOV.U32 R3, RZ, RZ, R4 ;  /* 0x000000ffff03b224 */ /* 0x000fe200078e0004 */
[----:B------:R-:W0:Y:S04]  /*04a0*/  @!P3 LDC.64 R18, c[0x0][0x230] ;  /* 0x00008c00ff12bb82 */ /* 0x000e280000000a00 */
        /* <DEDUP_REMOVED lines=8> */
[----:B-1----:R-:W-:Y:S01]  /*0530*/  @!P5 IMAD.WIDE.U32 R20, R7, 0x8, R20 ;  /* 0x000000080714d825 */ /* 0x002fe200078e0014 */
[----:B------:R-:W-:Y:S02]  /*0540*/  CS2R R6, SRZ ;  /* 0x0000000000067805 */ /* 0x000fe4000001ff00 */
[----:B------:R-:W-:-:S04]  /*0550*/  ISETP.GE.AND P0, PT, R3, R2, PT ;  /* 0x000000020300720c */ /* 0x000fc80003f06270 */
[----:B------:R1:W3:Y:S09]  /*0560*/  @!P5 LDG.E.64 R6, desc[UR4][R20.64] ;  /* 0x000000041406d981 */ /* 0x0002f2000c1e1b00 */
[----:B------:R-:W-:Y:S01]  /*0570*/  @!P0 IMAD.IADD R13, R0, 0x1, R3 ;  /* 0x00000001000d8824 */ /* 0x000fe200078e0203 */
[----:B------:R-:W4:Y:S01]  /*0580*/  @!P0 LDC.64 R28, c[0x0][0x230] ;  /* 0x00008c00ff1c8b82 */ /* 0x000f220000000a00 */
[----:B------:R-:W-:-:S02]  /*0590*/  @!P0 VIADD R3, R3, 0x80 ;  /* 0x0000008003038836 */ /* 0x000fc40000000000 */
[----:B--2---:R-:W-:Y:S01]  /*05a0*/  @!P6 IMAD.WIDE.U32 R22, R9, 0x8, R22 ;  /* 0x000000080916e825 */ /* 0x004fe200078e0016 */
[----:B------:R-:W-:Y:S02]  /*05b0*/  CS2R R8, SRZ ;  /* 0x0000000000087805 */ /* 0x000fe4000001ff00 */
[----:B------:R-:W-:Y:S01]  /*05c0*/  ISETP.GE.AND P1, PT, R3, R2, PT ;  /* 0x000000020300720c */ /* 0x000fe20003f26270 */
[----:B------:R-:W-:-:S03]  /*05d0*/  @!P3 IMAD.IADD R24, R0, 0x1, R5 ;  /* 0x000000010018b824 */ /* 0x000fc600078e0205 */
[----:B------:R2:W5:Y:S09]  /*05e0*/  @!P6 LDG.E.64 R8, desc[UR4][R22.64] ;  /* 0x000000041608e981 */ /* 0x000572000c1e1b00 */
[----:B------:R-:W-:Y:S01]  /*05f0*/  @!P1 IMAD.IADD R11, R0, 0x1, R3 ;  /* 0x00000001000b9824 */ /* 0x000fe200078e0203 */
[----:B------:R-:W0:Y:S01]  /*0600*/  @!P1 LDC.64 R16, c[0x0][0x230] ;  /* 0x00008c00ff109b82 */ /* 0x000e220000000a00 */
[----:B------:R-:W-:-:S05]  /*0610*/  @!P1 VIADD R3, R3, 0x80 ;  /* 0x0000008003039836 */ /* 0x000fca0000000000 */
[----:B------:R-:W-:-:S13]  /*0620*/  ISETP.GE.AND P2, PT, R3, R2, PT ;  /* 0x000000020300720c */ /* 0x000fda0003f46270 */
[----:B------:R-:W-:Y:S01]  /*0630*/  @!P2 IMAD.IADD R25, R0, 0x1, R3 ;  /* 0x000000010019a824 */ /* 0x000fe200078e0203 */
[----:B------:R-:W2:Y:S01]  /*0640*/  @!P2 LDC.64 R14, c[0x0][0x230] ;  /* 0x00008c00ff0eab82 */ /* 0x000ea20000000a00 */
[----:B------:R-:W-:-:S05]  /*0650*/  @!P2 VIADD R3, R3, 0x80 ;  /* 0x000000800303a836 */ /* 0x000fca0000000000 */
[----:B------:R-:W-:-:S13]  /*0660*/  ISETP.GE.AND P4, PT, R3, R2, PT ;  /* 0x000000020300720c */ /* 0x000fda0003f86270 */
[----:B------:R-:W-:Y:S01]  /*0670*/  @!P4 IMAD.IADD R27, R0, 0x1, R3 ;  /* 0x00000001001bc824 */ /* 0x000fe200078e0203 */
[----:B-1----:R-:W1:Y:S01]  /*0680*/  @!P4 LDC.64 R20, c[0x0][0x230] ;  /* 0x00008c00ff14cb82 */ /* 0x002e620000000a00 */
[----:B------:R-:W-:-:S05]  /*0690*/  @!P4 VIADD R3, R3, 0x80 ;  /* 0x000000800303c836 */ /* 0x000fca0000000000 */
[----:B------:R-:W-:Y:S01]  /*06a0*/  ISETP.GE.AND P5, PT, R3, R2, PT ;  /* 0x000000020300720c */ /* 0x000fe20003fa6270 */
[----:B----4-:R-:W-:Y:S01]  /*06b0*/  @!P0 IMAD.WIDE.U32 R28, R13, 0x8, R28 ;  /* 0x000000080d1c8825 */ /* 0x010fe200078e001c */
[----:B------:R-:W-:-:S03]  /*06c0*/  CS2R R12, SRZ ;  /* 0x00000000000c7805 */ /* 0x000fc6000001ff00 */
[----:B0-----:R-:W-:-:S05]  /*06d0*/  @!P1 IMAD.WIDE.U32 R16, R11, 0x8, R16 ;  /* 0x000000080b109825 */ /* 0x001fca00078e0010 */
[----:B------:R0:W4:Y:S03]  /*06e0*/  @!P1 LDG.E.64 R12, desc[UR4][R16.64] ;  /* 0x00000004100c9981 */ /* 0x000126000c1e1b00 */
[----:B--2---:R-:W2:Y:S01]  /*06f0*/  @!P5 LDC.64 R22, c[0x0][0x230] ;  /* 0x00008c00ff16db82 */ /* 0x004ea20000000a00 */
[----:B0-----:R-:W-:Y:S01]  /*0700*/  @!P3 IMAD.WIDE.U32 R16, R24, 0x8, R18 ;  /* 0x000000081810b825 */ /* 0x001fe200078e0012 */
[----:B------:R-:W-:Y:S02]  /*0710*/  CS2R R18, SRZ ;  /* 0x0000000000127805 */ /* 0x000fe4000001ff00 */
[----:B------:R-:W-:-:S04]  /*0720*/  CS2R R10, SRZ ;  /* 0x00000000000a7805 */ /* 0x000fc8000001ff00 */
[----:B------:R0:W4:Y:S01]  /*0730*/  @!P3 LDG.E.64 R18, desc[UR4][R16.64] ;  /* 0x000000041012b981 */ /* 0x000122000c1e1b00 */
[----:B------:R-:W-:-:S03]  /*0740*/  @!P5 IMAD.IADD R3, R0, 0x1, R3 ;  /* 0x000000010003d824 */ /* 0x000fc600078e0203 */
[----:B------:R2:W4:Y:S01]  /*0750*/  @!P0 LDG.E.64 R10, desc[UR4][R28.64] ;  /* 0x000000041c0a8981 */ /* 0x000522000c1e1b00 */
[----:B------:R-:W-:Y:S01]  /*0760*/  @!P2 IMAD.WIDE.U32 R14, R25, 0x8, R14 ;  /* 0x00000008190ea825 */ /* 0x000fe200078e000e */
[----:B------:R-:W-:-:S03]  /*0770*/  CS2R R24, SRZ ;  /* 0x0000000000187805 */ /* 0x000fc6000001ff00 */
[----:B-1----:R-:W-:Y:S01]  /*0780*/  @!P4 IMAD.WIDE.U32 R26, R27, 0x8, R20 ;  /* 0x000000081b1ac825 */ /* 0x002fe200078e0014 */
[----:B------:R-:W-:Y:S01]  /*0790*/  CS2R R20, SRZ ;  /* 0x0000000000147805 */ /* 0x000fe2000001ff00 */
[----:B0-----:R-:W0:Y:S01]  /*07a0*/  @!P3 LDC.64 R16, c[0x0][0x228] ;  /* 0x00008a00ff10bb82 */ /* 0x001e220000000a00 */
[----:B------:R-:W4:Y:S01]  /*07b0*/  @!P2 LDG.E.64 R24, desc[UR4][R14.64] ;  /* 0x000000040e18a981 */ /* 0x000f22000c1e1b00 */
[----:B--2---:R-:W-:Y:S01]  /*07c0*/  @!P5 IMAD.WIDE.U32 R28, R3, 0x8, R22 ;  /* 0x00000008031cd825 */ /* 0x004fe200078e0016 */
[----:B------:R-:W-:Y:S02]  /*07d0*/  CS2R R22, SRZ ;  /* 0x0000000000167805 */ /* 0x000fe4000001ff00 */
[----:B------:R1:W2:Y:S04]  /*07e0*/  @!P4 LDG.E.64 R20, desc[UR4][R26.64] ;  /* 0x000000041a14c981 */ /* 0x0002a8000c1e1b00 */
[----:B------:R-:W2:Y:S01]  /*07f0*/  @!P5 LDG.E.64 R22, desc[UR4][R28.64] ;  /* 0x000000041c16d981 */ /* 0x000ea2000c1e1b00 */
[----:B------:R-:W-:-:S02]  /*0800*/  IMAD.MOV.U32 R3, RZ, RZ, R5 ;  /* 0x000000ffff037224 */ /* 0x000fc400078e0005 */
[----:B------:R-:W-:Y:S02]  /*0810*/  @!P3 IMAD.MOV.U32 R3, RZ, RZ, R4 ;  /* 0x000000ffff03b224 */ /* 0x000fe400078e0004 */
[----:B-1----:R-:W-:-:S04]  /*0820*/  @!P3 IMAD.IADD R27, R0, 0x1, R5 ;  /* 0x00000001001bb824 */ /* 0x002fc800078e0205 */
[----:B0-----:R-:W-:Y:S01]  /*0830*/  @!P3 IMAD.WIDE.U32 R16, R27, 0x8, R16 ;  /* 0x000000081b10b825 */ /* 0x001fe200078e0010 */
[----:B------:R-:W-:Y:S04]  /*0840*/  BSSY B0, `(.L_x_7701) ;  /* 0x000004e000007945 */ /* 0x000fe80003800000 */
[----:B------:R-:W-:Y:S01]  /*0850*/  BSSY B1, `(.L_x_7702) ;  /* 0x0000046000017945 */ /* 0x000fe20003800000 */
[----:B---3--:R-:W-:-:S04]  /*0860*/  ISETP.LT.U32.AND P1, PT, R6, UR6, PT ;  /* 0x0000000606007c0c */ /* 0x008fc8000bf21070 */
[----:B------:R-:W-:-:S04]  /*0870*/  ISETP.LT.AND.EX P1, PT, R7, UR7, PT, P1 ;  /* 0x0000000707007c0c */ /* 0x000fc8000bf21310 */
[----:B------:R-:W-:Y:S02]  /*0880*/  SEL R4, R6, UR6, P1 ;  /* 0x0000000606047c07 */ /* 0x000fe40008800000 */
[----:B------:R-:W-:Y:S02]  /*0890*/  SEL R5, R7, UR7, P1 ;  /* 0x0000000707057c07 */ /* 0x000fe40008800000 */
[----:B-----5:R-:W-:-:S04]  /*08a0*/  ISETP.LT.U32.AND P2, PT, R8, UR6, PT ;  /* 0x0000000608007c0c */ /* 0x020fc8000bf41070 */
[----:B------:R-:W-:-:S04]  /*08b0*/  ISETP.LT.AND.EX P1, PT, R9, UR7, PT, P2 ;  /* 0x0000000709007c0c */ /* 0x000fc8000bf21320 */
[----:B------:R-:W-:Y:S02]  /*08c0*/  SEL R6, R8, UR6, P1 ;  /* 0x0000000608067c07 */ /* 0x000fe40008800000 */
[----:B------:R-:W-:Y:S02]  /*08d0*/  SEL R7, R9, UR7, P1 ;  /* 0x0000000709077c07 */ /* 0x000fe40008800000 */
[----:B----4-:R-:W-:Y:S02]  /*08e0*/  ISETP.LT.U32.AND P2, PT, R12, UR6, PT ;  /* 0x000000060c007c0c */ /* 0x010fe4000bf41070 */
[----:B------:R-:W-:-:S04]  /*08f0*/  ISETP.LT.U32.AND P0, PT, R18, UR6, PT ;  /* 0x0000000612007c0c */ /* 0x000fc8000bf01070 */
[----:B------:R-:W-:-:S04]  /*0900*/  ISETP.LT.AND.EX P0, PT, R19, UR7, PT, P0 ;  /* 0x0000000713007c0c */ /* 0x000fc8000bf01300 */
[----:B------:R-:W-:Y:S02]  /*0910*/  SEL R14, R18, UR6, P0 ;  /* 0x00000006120e7c07 */ /* 0x000fe40008000000 */
[----:B------:R-:W-:Y:S02]  /*0920*/  SEL R15, R19, UR7, P0 ;  /* 0x00000007130f7c07 */ /* 0x000fe40008000000 */
[----:B------:R-:W-:Y:S02]  /*0930*/  ISETP.LT.U32.AND P0, PT, R10, UR6, PT ;  /* 0x000000060a007c0c */ /* 0x000fe4000bf01070 */
[----:B------:R-:W-:Y:S01]  /*0940*/  ISETP.LT.AND.EX P1, PT, R13, UR7, PT, P2 ;  /* 0x000000070d007c0c */ /* 0x000fe2000bf21320 */
[----:B------:R0:W-:Y:S01]  /*0950*/  @!P3 STG.E.64 desc[UR4][R16.64], R14 ;  /* 0x0000000e1000b986 */ /* 0x0001e2000c101b04 */
[----:B------:R-:W-:Y:S02]  /*0960*/  ISETP.LT.AND.EX P0, PT, R11, UR7, PT, P0 ;  /* 0x000000070b007c0c */ /* 0x000fe4000bf01300 */
[----:B------:R-:W-:-:S02]  /*0970*/  ISETP.GE.AND P3, PT, R3, R2, PT ;  /* 0x000000020300720c */ /* 0x000fc40003f66270 */
[----:B------:R-:W-:Y:S02]  /*0980*/  SEL R8, R10, UR6, P0 ;  /* 0x000000060a087c07 */ /* 0x000fe40008000000 */
[----:B------:R-:W-:Y:S02]  /*0990*/  SEL R9, R11, UR7, P0 ;  /* 0x000000070b097c07 */ /* 0x000fe40008000000 */
[----:B------:R-:W-:Y:S02]  /*09a0*/  SEL R10, R12, UR6, P1 ;  /* 0x000000060c0a7c07 */ /* 0x000fe40008800000 */
[----:B------:R-:W-:Y:S02]  /*09b0*/  SEL R11, R13, UR7, P1 ;  /* 0x000000070d0b7c07 */ /* 0x000fe40008800000 */
[----:B------:R-:W-:Y:S02]  /*09c0*/  ISETP.LT.U32.AND P0, PT, R24, UR6, PT ;  /* 0x0000000618007c0c */ /* 0x000fe4000bf01070 */
[----:B--2---:R-:W-:-:S02]  /*09d0*/  ISETP.LT.U32.AND P1, PT, R20, UR6, PT ;  /* 0x0000000614007c0c */ /* 0x004fc4000bf21070 */
[----:B------:R-:W-:Y:S02]  /*09e0*/  ISETP.LT.U32.AND P2, PT, R22, UR6, PT ;  /* 0x0000000616007c0c */ /* 0x000fe4000bf41070 */
[----:B------:R-:W-:Y:S02]  /*09f0*/  ISETP.LT.AND.EX P0, PT, R25, UR7, PT, P0 ;  /* 0x0000000719007c0c */ /* 0x000fe4000bf01300 */
[----:B------:R-:W-:Y:S02]  /*0a00*/  ISETP.LT.AND.EX P1, PT, R21, UR7, PT, P1 ;  /* 0x0000000715007c0c */ /* 0x000fe4000bf21310 */
[----:B------:R-:W-:Y:S02]  /*0a10*/  ISETP.LT.AND.EX P2, PT, R23, UR7, PT, P2 ;  /* 0x0000000717007c0c */ /* 0x000fe4000bf41320 */
[----:B------:R-:W-:Y:S02]  /*0a20*/  SEL R12, R24, UR6, P0 ;  /* 0x00000006180c7c07 */ /* 0x000fe40008000000 */
[----:B------:R-:W-:-:S02]  /*0a30*/  SEL R13, R25, UR7, P0 ;  /* 0x00000007190d7c07 */ /* 0x000fc40008000000 */
[----:B0-----:R-:W-:Y:S02]  /*0a40*/  SEL R16, R20, UR6, P1 ;  /* 0x0000000614107c07 */ /* 0x001fe40008800000 */
[----:B------:R-:W-:Y:S02]  /*0a50*/  SEL R17, R21, UR7, P1 ;  /* 0x0000000715117c07 */ /* 0x000fe40008800000 */
[----:B------:R-:W-:Y:S02]  /*0a60*/  SEL R14, R22, UR6, P2 ;  /* 0x00000006160e7c07 */ /* 0x000fe40009000000 */
[----:B------:R-:W-:Y:S01]  /*0a70*/  SEL R15, R23, UR7, P2 ;  /* 0x00000007170f7c07 */ /* 0x000fe20009000000 */
        /* <DEDUP_REMOVED lines=13> */
.L_x_7703:
[----:B------:R-:W-:-:S13]  /*0b50*/  ISETP.GE.AND P0, PT, R3, R2, PT ;  /* 0x000000020300720c */ /* 0x000fda0003f06270 */
[----:B------:R-:W-:Y:S05]  /*0b60*/  @P0 BRA `(.L_x_7705) ;  /* 0x0000000000300947 */ /* 0x000fea0003800000 */
[----:B0-----:R-:W0:Y:S01]  /*0b70*/  LDC.64 R4, c[0x0][0x228] ;  /* 0x00008a00ff047b82 */ /* 0x001e220000000a00 */
[----:B------:R-:W-:Y:S02]  /*0b80*/  IMAD.IADD R7, R0, 0x1, R3 ;  /* 0x0000000100077824 */ /* 0x000fe400078e0203 */
[----:B------:R-:W-:Y:S02]  /*0b90*/  VIADD R3, R3, 0x80 ;  /* 0x0000008003037836 */ /* 0x000fe40000000000 */
[----:B0-----:R-:W-:-:S05]  /*0ba0*/  IMAD.WIDE.U32 R4, R7, 0x8, R4 ;  /* 0x0000000807047825 */ /* 0x001fca00078e0004 */
[----:B------:R1:W-:Y:S02]  /*0bb0*/  STG.E.64 desc[UR4][R4.64], R8 ;  /* 0x0000000804007986 */ /* 0x0003e4000c101b04 */
.L_x_7704:
[----:B------:R-:W-:-:S13]  /*0bc0*/  ISETP.GE.AND P0, PT, R3, R2, PT ;  /* 0x000000020300720c */ /* 0x000fda0003f06270 */
[----:B------:R-:W-:Y:S05]  /*0bd0*/  @P0 BRA `(.L_x_7706) ;  /* 0x0000000000340947 */ /* 0x000fea0003800000 */
[----:B01----:R-:W0:Y:S01]  /*0be0*/  LDC.64 R4, c[0x0][0x228] ;  /* 0x00008a00ff047b82 */ /* 0x003e220000000a00 */
[----:B------:R-:W-:Y:S02]  /*0bf0*/  IMAD.IADD R7, R0, 0x1, R3 ;  /* 0x0000000100077824 */ /* 0x000fe400078e0203 */
[----:B------:R-:W-:Y:S02]  /*0c00*/  VIADD R3, R3, 0x80 ;  /* 0x0000008003037836 */ /* 0x000fe40000000000 */
[----:B0-----:R-:W-:-:S05]  /*0c10*/  IMAD.WIDE.U32 R4, R7, 0x8, R4 ;  /* 0x0000000807047825 */ /* 0x001fca00078e0004 */
[----:B------:R1:W-:Y:S02]  /*0c20*/  STG.E.64 desc[UR4][R4.64], R10 ;  /* 0x0000000a04007986 */ /* 0x0003e4000c101b04 */
.L_x_7705:
        /* <DEDUP_REMOVED lines=8> */
.L_x_7706:
[----:B------:R-:W-:Y:S05]  /*0cb0*/  BSYNC B1 ;  /* 0x0000000000017941 */ /* 0x000fea0003800000 */
.L_x_7702:
[----:B------:R-:W-:-:S13]  /*0cc0*/  ISETP.GE.AND P0, PT, R3, R2, PT ;  /* 0x000000020300720c */ /* 0x000fda0003f06270 */
[----:B012---:R-:W0:Y:S01]  /*0cd0*/  @!P0 LDC.64 R4, c[0x0][0x228] ;  /* 0x00008a00ff048b82 */ /* 0x007e220000000a00 */
[----:B------:R-:W-:Y:S02]  /*0ce0*/  @!P0 IMAD.IADD R7, R0, 0x1, R3 ;  /* 0x0000000100078824 */ /* 0x000fe400078e0203 */
[----:B------:R-:W-:Y:S02]  /*0cf0*/  @!P0 VIADD R3, R3, 0x80 ;  /* 0x0000008003038836 */ /* 0x000fe40000000000 */
[----:B0-----:R-:W-:-:S05]  /*0d00*/  @!P0 IMAD.WIDE.U32 R4, R7, 0x8, R4 ;  /* 0x0000000807048825 */ /* 0x001fca00078e0004 */
[----:B------:R2:W-:Y:S02]  /*0d10*/  @!P0 STG.E.64 desc[UR4][R4.64], R16 ;  /* 0x0000001004008986 */ /* 0x0005e4000c101b04 */
.L_x_7707:
[----:B------:R-:W-:Y:S05]  /*0d20*/  BSYNC B0 ;  /* 0x0000000000007941 */ /* 0x000fea0003800000 */
.L_x_7701:
        /* <DEDUP_REMOVED lines=8> */
.L_x_7708:
        /* <DEDUP_REMOVED lines=13> */
.L_x_36197:


//--------------------- .text._ZN2at6native29vectorized_elementwise_kernelILi4EZZZNS0_21clamp_max_kernel_cudaERNS_18TensorIteratorBaseERKN3c106ScalarEENKUlvE_clEvENKUlvE2_clEvEUllE_St5arrayIPcLm2EEEEviT0_T1_ --------------------------
	.section	.text._ZN2at6native29vectorized_elementwise_kernelILi4EZZZNS0_21clamp_max_kernel_cudaERNS_18TensorIteratorBaseERKN3c106ScalarEENKUlvE_clEvENKUlvE2_clEvEUllE_St5arrayIPcLm2EEEEviT0_T1_,"ax",@progbits
	.align	128
        .global         _ZN2at6native29vectorized_elementwise_kernelILi4EZZZNS0_21clamp_max_kernel_cudaERNS_18TensorIteratorBaseERKN3c106ScalarEENKUlvE_clEvENKUlvE2_clEvEUllE_St5arrayIPcLm2EEEEviT0_T1_
        .type           _ZN2at6native29vectorized_elementwise_kernelILi4EZZZNS0_21clamp_max_kernel_cudaERNS_18TensorIteratorBaseERKN3c106ScalarEENKUlvE_clEvENKUlvE2_clEvEUllE_St5arrayIPcLm2EEEEviT0_T1_,@function
        .size           _ZN2at6native29vectorized_elementwise_kernelILi4EZZZNS0_21clamp_max_kernel_cudaERNS_18TensorIteratorBaseERKN3c106ScalarEENKUlvE_clEvENKUlvE2_clEvEUllE_St5arrayIPcLm2EEEEviT0_T1_,(.L_x_36198 - _ZN2at6native29vectorized_elementwise_kernelILi4EZZZNS0_21clamp_max_kernel_cudaERNS_18TensorIteratorBaseERKN3c106ScalarEENKUlvE_clEvENKUlvE2_clEvEUllE_St5arrayIPcLm2EEEEviT0_T1_)
        .other          _ZN2at6native29vectorized_elementwise_kernelILi4EZZZNS0_21clamp_max_kernel_cudaERNS_18TensorIteratorBaseERKN3c106ScalarEENKUlvE_clEvENKUlvE2_clEvEUllE_St5arrayIPcLm2EEEEviT0_T1_,@"STO_CUDA_ENTRY STV_DEFAULT"
_ZN2at6native29vectorized_elementwise_kernelILi4EZZZNS0_21clamp_max_kernel_cudaERNS_18TensorIteratorBaseERKN3c106ScalarEENKUlvE_clEvENKUlvE2_clEvEUllE_St5arrayIPcLm2EEEEviT0_T1_:
.text._ZN2at6native29vectorized_elementwise_kernelILi4EZZZNS0_21clamp_max_kernel_cudaERNS_18TensorIteratorBaseERKN3c106ScalarEENKUlvE_clEvENKUlvE2_clEvEUllE_St5arrayIPcLm2EEEEviT0_T1_:
        /* <DEDUP_REMOVED lines=68> */
.L_x_7709:
        /* <DEDUP_REMOVED lines=113> */
.L_x_7712:
[----:B------:R-:W-:-:S13]  /*0b50*/  ISETP.GE.AND P0, PT, R3, R2, PT ;  /* 0x000000020300720c */ /* 0x000fda0003f06270 */
[----:B------:R-:W-:Y:S05]  /*0b60*/  @P0 BRA `(.L_x_7714) ;  /* 0x0000000000300947 */ /* 0x000fea0003800000 */
[----:B0-----:R-:W0:Y:S01]  /*0b70*/  LDC.64 R4, c[0x0][0x228] ;  /* 0x00008a00ff047b82 */ /* 0x001e220000000a00 */
[----:B------:R-:W-:Y:S02]  /*0b80*/  IMAD.IADD R7, R0, 0x1, R3 ;  /* 0x0000000100077824 */ /* 0x000fe400078e0203 */
[----:B------:R-:W-:Y:S02]  /*0b90*/  VIADD R3, R3, 0x80 ;  /* 0x0000008003037836 */ /* 0x000fe40000000000 */
[----:B0-----:R-:W-:-:S05]  /*0ba0*/  IMAD.WIDE.U32 R4, R7, 0x8, R4 ;  /* 0x0000000807047825 */ /* 0x001fca00078e0004 */
[----:B------:R1:W-:Y:S02]  /*0bb0*/  STG.E.64 desc[UR4][R4.64], R8 ;  /* 0x0000000804007986 */ /* 0x0003e4000c101b04 */
.L_x_7713:
[----:B------:R-:W-:-:S13]  /*0bc0*/  ISETP.GE.AND P0, PT, R3, R2, PT ;  /* 0x000000020300720c */ /* 0x000fda0003f06270 */
[----:B------:R-:W-:Y:S05]  /*0bd0*/  @P0 BRA `(.L_x_7715) ;  /* 0x0000000000340947 */ /* 0x000fea0003800000 */
[----:B01----:R-:W0:Y:S01]  /*0be0*/  LDC.64 R4, c[0x0][0x228] ;  /* 0x00008a00ff047b82 */ /* 0x003e220000000a00 */
[----:B------:R-:W-:Y:S02]  /*0bf0*/  IMAD.IADD R7, R0, 0x1, R3 ;  /* 0x0000000100077824 */ /* 0x000fe400078e0203 */
[----:B------:R-:W-:Y:S02]  /*0c00*/  VIADD R3, R3, 0x80 ;  /* 0x0000008003037836 */ /* 0x000fe40000000000 */
[----:B0-----:R-:W-:-:S05]  /*0c10*/  IMAD.WIDE.U32 R4, R7, 0x8, R4 ;  /* 0x0000000807047825 */ /* 0x001fca00078e0004 */
[----:B------:R1:W-:Y:S02]  /*0c20*/  STG.E.64 desc[UR4][R4.64], R10 ;  /* 0x0000000a04007986 */ /* 0x0003e4000c101b04 */
.L_x_7714:
        /* <DEDUP_REMOVED lines=8> */
.L_x_7715:
[----:B------:R-:W-:Y:S05]  /*0cb0*/  BSYNC B1 ;  /* 0x0000000000017941 */ /* 0x000fea0003800000 */
.L_x_7711:
[----:B------:R-:W-:-:S13]  /*0cc0*/  ISETP.GE.AND P0, PT, R3, R2, PT ;  /* 0x000000020300720c */ /* 0x000fda0003f06270 */
[----:B012---:R-:W0:Y:S01]  /*0cd0*/  @!P0 LDC.64 R4, c[0x0][0x228] ;  /* 0x00008a00ff048b82 */ /* 0x007e220000000a00 */
[----:B------:R-:W-:Y:S02]  /*0ce0*/  @!P0 IMAD.IADD R7, R0, 0x1, R3 ;  /* 0x0000000100078824 */ /* 0x000fe400078e0203 */
[----:B------:R-:W-:Y:S02]  /*0cf0*/  @!P0 VIADD R3, R3, 0x80 ;  /* 0x0000008003038836 */ /* 0x000fe40000000000 */
[----:B0-----:R-:W-:-:S05]  /*0d00*/  @!P0 IMAD.WIDE.U32 R4, R7, 0x8, R4 ;  /* 0x0000000807048825 */ /* 0x001fca00078e0004 */
[----:B------:R2:W-:Y:S02]  /*0d10*/  @!P0 STG.E.64 desc[UR4][R4.64], R16 ;  /* 0x0000001004008986 */ /* 0x0005e4000c101b04 */
.L_x_7716:
[----:B------:R-:W-:Y:S05]  /*0d20*/  BSYNC B0 ;  /* 0x0000000000007941 */ /* 0x000fea0003800000 */
.L_x_7710:
        /* <DEDUP_REMOVED lines=8> */
.L_x_7717:
        /* <DEDUP_REMOVED lines=13> */
.L_x_36198:


//--------------------- .text._ZN2at6native29vectorized_elementwise_kernelILi8EZZZNS0_21clamp_max_kernel_cudaERNS_18TensorIteratorBaseERKN3c106ScalarEENKUlvE_clEvENKUlvE2_clEvEUllE_St5arrayIPcLm2EEEEviT0_T1_ --------------------------
	.section	.text._ZN2at6native29vectorized_elementwise_kernelILi8EZZZNS0_21clamp_max_kernel_cudaERNS_18TensorIteratorBaseERKN3c106ScalarEENKUlvE_clEvENKUlvE2_clEvEUllE_St5arrayIPcLm2EEEEviT0_T1_,"ax",@progbits
	.align	128
        .global         _ZN2at6native29vectorized_elementwise_kernelILi8EZZZNS0_21clamp_max_kernel_cudaERNS_18TensorIteratorBaseERKN3c106ScalarEENKUlvE_clEvENKUlvE2_clEvEUllE_St5arrayIPcLm2EEEEviT0_T1_
        .type           _ZN2at6native29vectorized_elementwise_kernelILi8EZZZNS0_21clamp_max_kernel_cudaERNS_18TensorIteratorBaseERKN3c106ScalarEENKUlvE_clEvENKUlvE2_clEvEUllE_St5arrayIPcLm2EEEEviT0_T1_,@function
        .size           _ZN2at6native29vectorized_elementwise_kernelILi8EZZZNS0_21clamp_max_kernel_cudaERNS_18TensorIteratorBaseERKN3c106ScalarEENKUlvE_clEvENKUlvE2_clEvEUllE_St5arrayIPcLm2EEEEviT0_T1_,(.L_x_36199 - _ZN2at6native29vectorized_elementwise_kernelILi8EZZZNS0_21clamp_max_kernel_cudaERNS_18TensorIteratorBaseERKN3c106ScalarEENKUlvE_clEvENKUlvE2_clEvEUllE_St5arrayIPcLm2EEEEviT0_T1_)
        .other          _ZN2at6native29vectorized_elementwise_kernelILi8EZZZNS0_21clamp_max_kernel_cudaERNS_18TensorIteratorBaseERKN3c106ScalarEENKUlvE_clEvENKUlvE2_clEvEUllE_St5arrayIPcLm2EEEEviT0_T1_,@"STO_CUDA_ENTRY STV_DEFAULT"
_ZN2at6native29vectorized_elementwise_kernelILi8EZZZNS0_21clamp_max_kernel_cudaERNS_18TensorIteratorBaseERKN3c106ScalarEENKUlvE_clEvENKUlvE2_clEvEUllE_St5arrayIPcLm2EEEEviT0_T1_:
.text._ZN2at6native29vectorized_elementwise_kernelILi8EZZZNS0_21clamp_max_kernel_cudaERNS_18TensorIteratorBaseERKN3c106ScalarEENKUlvE_clEvENKUlvE2_clEvEUllE_St5arrayIPcLm2EEEEviT0_T1_:
        /* <DEDUP_REMOVED lines=68> */
.L_x_7718:
        /* <DEDUP_REMOVED lines=113> */
.L_x_7721:
[----:B------:R-:W-:-:S13]  /*0b50*/  ISETP.GE.AND P0, PT, R3, R2, PT ;  /* 0x000000020300720c */ /* 0x000fda0003f06270 */
[----:B------:R-:W-:Y:S05]  /*0b60*/  @P0 BRA `(.L_x_7723) ;  /* 0x0000000000300947 */ /* 0x000fea0003800000 */
[----:B0-----:R-:W0:Y:S01]  /*0b70*/  LDC.64 R4, c[0x0][0x228] ;  /* 0x00008a00ff047b82 */ /* 0x001e220000000a00 */
[----:B------:R-:W-:Y:S02]  /*0b80*/  IMAD.IADD R7, R0, 0x1, R3 ;  /* 0x0000000100077824 */ /* 0x000fe400078e0203 */
[----:B------:R-:W-:Y:S02]  /*0b90*/  VIADD R3, R3, 0x80 ;  /* 0x0000008003037836 */ /* 0x000fe40000000000 */
[----:B0-----:R-:W-:-:S05]  /*0ba0*/  IMAD.WIDE.U32 R4, R7, 0x8, R4 ;  /* 0x0000000807047825 */ /* 0x001fca00078e0004 */
[----:B------:R1:W-:Y:S02]  /*0bb0*/  STG.E.64 desc[UR4][R4.64], R8 ;  /* 0x0000000804007986 */ /* 0x0003e4000c101b04 */
.L_x_7722:
[----:B------:R-:W-:-:S13]  /*0bc0*/  ISETP.GE.AND P0, PT, R3, R2, PT ;  /* 0x000000020300720c */ /* 0x000fda0003f06270 */
[----:B------:R-:W-:Y:S05]  /*0bd0*/  @P0 BRA `(.L_x_7724) ;  /* 0x0000000000340947 */ /* 0x000fea0003800000 */
[----:B01----:R-:W0:Y:S01]  /*0be0*/  LDC.64 R4, c[0x0][0x228] ;  /* 0x00008a00ff047b82 */ /* 0x003e220000000a00 */
[----:B------:R-:W-:Y:S02]  /*0bf0*/  IMAD.IADD R7, R0, 0x1, R3 ;  /* 0x0000000100077824 */ /* 0x000fe400078e0203 */
[----:B------:R-:W-:Y:S02]  /*0c00*/  VIADD R3, R3, 0x80 ;  /* 0x0000008003037836 */ /* 0x000fe40000000000 */
[----:B0-----:R-:W-:-:S05]  /*0c10*/  IMAD.WIDE.U32 R4, R7, 0x8, R4 ;  /* 0x0000000807047825 */ /* 0x001fca00078e0004 */
[----:B------:R1:W-:Y:S02]  /*0c20*/  STG.E.64 desc[UR4][R4.64], R10 ;  /* 0x0000000a04007986 */ /* 0x0003e4000c101b04 */
.L_x_7723:
        /* <DEDUP_REMOVED lines=8> */
.L_x_7724:
[----:B------:R-:W-:Y:S05]  /*0cb0*/  BSYNC B1 ;  /* 0x0000000000017941 */ /* 0x000fea0003800000 */
.L_x_7720:
[----:B------:R-:W-:-:S13]  /*0cc0*/  ISETP.GE.AND P0, PT, R3, R2, PT ;  /* 0x000000020300720c */ /* 0x000fda0003f06270 */
[----:B012---:R-:W0:Y:S01]  /*0cd0*/  @!P0 LDC.64 R4, c[0x0][0x228] ;  /* 0x00008a00ff048b82 */ /* 0x007e220000000a00 */
[----:B------:R-:W-:Y:S02]  /*0ce0*/  @!P0 IMAD.IADD R7, R0, 0x1, R3 ;  /* 0x0000000100078824 */ /* 0x000fe400078e0203 */
[----:B------:R-:W-:Y:S02]  /*0cf0*/  @!P0 VIADD R3, R3, 0x80 ;  /* 0x0000008003038836 */ /* 0x000fe40000000000 */
[----:B0-----:R-:W-:-:S05]  /*0d00*/  @!P0 IMAD.WIDE.U32 R4, R7, 0x8, R4 ;  /* 0x0000000807048825 */ /* 0x001fca00078e0004 */
[----:B------:R2:W-:Y:S02]  /*0d10*/  @!P0 STG.E.64 desc[UR4][R4.64], R16 ;  /* 0x0000001004008986 */ /* 0x0005e4000c101b04 */
.L_x_7725:
[----:B------:R-:W-:Y:S05]  /*0d20*/  BSYNC B0 ;  /* 0x0000000000007941 */ /* 0x000fea0003800000 */
.L_x_7719:
        /* <DEDUP_REMOVED lines=8> */
.L_x_7726:
        /* <DEDUP_REMOVED lines=13> */
.L_x_36199:


//--------------------- .text._ZN2at6native18elementwise_kernelILi128ELi4EZNS0_15gpu_kernel_implIZZZNS0_21clamp_max_kernel_cudaERNS_18TensorIteratorBaseERKN3c106ScalarEENKUlvE_clEvENKUlvE1_clEvEUliE_EEvS4_RKT_EUliE_EEviT1_ --------------------------
	.section	.text._ZN2at6native18elementwise_kernelILi128ELi4EZNS0_15gpu_kernel_implIZZZNS0_21clamp_max_kernel_cudaERNS_18TensorIteratorBaseERKN3c106ScalarEENKUlvE_clEvENKUlvE1_clEvEUliE_EEvS4_RKT_EUliE_EEviT1_,"ax",@progbits
	.align	128
        .global         _ZN2at6native18elementwise_kernelILi128ELi4EZNS0_15gpu_kernel_implIZZZNS0_21clamp_max_kernel_cudaERNS_18TensorIteratorBaseERKN3c106ScalarEENKUlvE_clEvENKUlvE1_clEvEUliE_EEvS4_RKT_EUliE_EEviT1_
        .type           _ZN2at6native18elementwise_kernelILi128ELi4EZNS0_15gpu_kernel_implIZZZNS0_21clamp_max_kernel_cudaERNS_18TensorIteratorBaseERKN3c106ScalarEENKUlvE_clEvENKUlvE1_clEvEUliE_EEvS4_RKT_EUliE_EEviT1_,@function
        .size           _ZN2at6native18elementwise_kernelILi128ELi4EZNS0_15gpu_kernel_implIZZZNS0_21clamp_max_kernel_cudaERNS_18TensorIteratorBaseERKN3c106ScalarEENKUlvE_clEvENKUlvE1_clEvEUliE_EEvS4_RKT_EUliE_EEviT1_,(.L_x_36200 - _ZN2at6native18elementwise_kernelILi128ELi4EZNS0_15gpu_kernel_implIZZZNS0_21clamp_max_kernel_cudaERNS_18TensorIteratorBaseERKN3c106ScalarEENKUlvE_clEvENKUlvE1_clEvEUliE_EEvS4_RKT_EUliE_EEviT1_)
        .other          _ZN2at6native18elementwise_kernelILi128ELi4EZNS0_15gpu_kernel_implIZZZNS0_21clamp_max_kernel_cudaERNS_18TensorIteratorBaseERKN3c106ScalarEENKUlvE_clEvENKUlvE1_clEvEUliE_EEvS4_RKT_EUliE_EEviT1_,@"STO_CUDA_ENTRY STV_DEFAULT"
_ZN2at6native18elementwise_kernelILi128ELi4EZNS0_15gpu_kernel_implIZZZNS0_21clamp_max_kernel_cudaERNS_18TensorIteratorBaseERKN3c106ScalarEENKUlvE_clEvENKUlvE1_clEvEUliE_EEvS4_RKT_EUliE_EEviT1_:
.text._ZN2at6native18elementwise_kernelILi128ELi4EZNS0_15gpu_kernel_implIZZZNS0_21clamp_max_kernel_cudaERNS_18TensorIteratorBaseERKN3c106ScalarEENKUlvE_clEvENKUlvE1_clEvEUliE_EEvS4_RKT_EUliE_EEviT1_:
        /* <DEDUP_REMOVED lines=314> */
.L_x_7729:
        /* <DEDUP_REMOVED lines=20> */
.L_x_7733:
[----:B------:R0:W5:Y:S01]  /*14e0*/  LDG.E.U8 R19, desc[UR36][R2.64] ;  /* 0x0000002402137981 */ /* 0x000162000c1e1100 */
[----:B------:R-:W-:Y:S05]  /*14f0*/  BRA `(.L_x_7735) ;  /* 0x0000000c00347947 */ /* 0x000fea0003800000 */
.L_x_7732:
        /* <DEDUP_REMOVED lines=8> */
.L_x_7737:
[----:B------:R0:W5:Y:S01]  /*1580*/  LDG.E R19, desc[UR36][R2.64] ;  /* 0x0000002402137981 */ /* 0x000162000c1e1900 */
[----:B------:R-:W-:Y:S05]  /*1590*/  BRA `(.L_x_7735) ;  /* 0x0000000c000c7947 */ /* 0x000fea0003800000 */
.L_x_7736:
[----:B------:R0:W5:Y:S01]  /*15a0*/  LDG.E.S16 R19, desc[UR36][R2.64] ;  /* 0x0000002402137981 */ /* 0x000162000c1e1700 */
[----:B------:R-:W-:Y:S05]  /*15b0*/  BRA `(.L_x_7735) ;  /* 0x0000000c00047947 */ /* 0x000fea0003800000 */
.L_x_7731:
        /* <DEDUP_REMOVED lines=9> */
.L_x_7739:
[----:B------:R-:W2:Y:S02]  /*1650*/  LDG.E.U16 R2, desc[UR36][R2.64] ;  /* 0x0000002402027981 */ /* 0x000ea4000c1e1500 */
[----:B--2---:R-:W-:-:S06]  /*1660*/  HADD2.F32 R19, -RZ, R2.H0_H0 ;  /* 0x20000002ff137230 */ /* 0x004fcc0000004100 */
[----:B------:R-:W0:Y:S01]  /*1670*/  F2I.FTZ.TRUNC.NTZ R19, R19 ;  /* 0x0000001300137305 */ /* 0x000e22000021f100 */
[----:B------:R-:W-:Y:S05]  /*1680*/  BRA `(.L_x_7735) ;  /* 0x0000000800d07947 */ /* 0x000fea0003800000 */
.L_x_7738:
        /* <DEDUP_REMOVED lines=9> */
.L_x_7741:
[----:B------:R-:W2:Y:S02]  /*1720*/  LDG.E.U16 R2, desc[UR36][R2.64] ;  /* 0x0000002402027981 */ /* 0x000ea4000c1e1500 */
[----:B--2---:R-:W-:-:S06]  /*1730*/  HADD2.F32 R19, -RZ, R2.H0_H0 ;  /* 0x20000002ff137230 */ /* 0x004fcc0000004100 */
[----:B------:R-:W0:Y:S01]  /*1740*/  F2I.FTZ.TRUNC.NTZ R19, R19 ;  /* 0x0000001300137305 */ /* 0x000e22000021f100 */
[----:B------:R-:W-:Y:S05]  /*1750*/  BRA `(.L_x_7735) ;  /* 0x00000008009c7947 */ /* 0x000fea0003800000 */
.L_x_7740:
[----:B------:R-:W2:Y:S02]  /*1760*/  LDG.E.64 R2, desc[UR36][R2.64] ;  /* 0x0000002402027981 */ /* 0x000ea4000c1e1b00 */
[----:B--2---:R0:W1:Y:S01]  /*1770*/  F2I.F64.TRUNC R19, R2 ;  /* 0x0000000200137311 */ /* 0x004062000030d100 */
[----:B------:R-:W-:Y:S05]  /*1780*/  BRA `(.L_x_7735) ;  /* 0x0000000800907947 */ /* 0x000fea0003800000 */
.L_x_7730:
        /* <DEDUP_REMOVED lines=12> */
.L_x_7744:
[----:B------:R-:W2:Y:S02]  /*1850*/  LDG.E.64 R2, desc[UR36][R2.64] ;  /* 0x0000002402027981 */ /* 0x000ea4000c1e1b00 */
[----:B--2---:R0:W1:Y:S01]  /*1860*/  F2I.F64.TRUNC R19, R2 ;  /* 0x0000000200137311 */ /* 0x004062000030d100 */
[----:B------:R-:W-:Y:S05]  /*1870*/  BRA `(.L_x_7735) ;  /* 0x0000000800547947 */ /* 0x000fea0003800000 */
.L_x_7743:
        /* <DEDUP_REMOVED lines=25> */
[----:B------:R0:W1:Y:S01]  /*1a10*/  F2I.FTZ.TRUNC.NTZ R19, R5 ;  /* 0x0000000500137305 */ /* 0x000062000021f100 */
[----:B------:R-:W-:Y:S05]  /*1a20*/  BRA `(.L_x_7735) ;  /* 0x0000000400e87947 */ /* 0x000fea0003800000 */
.L_x_7746:
        /* <DEDUP_REMOVED lines=12> */
[----:B------:R0:W1:Y:S01]  /*1af0*/  F2I.FTZ.TRUNC.NTZ R19, R4 ;  /* 0x0000000400137305 */ /* 0x000062000021f100 */
[----:B------:R-:W-:Y:S05]  /*1b00*/  BRA `(.L_x_7735) ;  /* 0x0000000400b07947 */ /* 0x000fea0003800000 */
.L_x_7745:
[----:B------:R-:W2:Y:S02]  /*1b10*/  LDG.E.U16 R19, desc[UR36][R2.64] ;  /* 0x0000002402137981 */ /* 0x000ea4000c1e1500 */
[----:B--2---:R-:W-:-:S06]  /*1b20*/  IMAD.U32 R19, R19, 0x10000, RZ ;  /* 0x0001000013137824 */ /* 0x004fcc00078e00ff */
[----:B------:R-:W0:Y:S01]  /*1b30*/  F2I.FTZ.TRUNC.NTZ R19, R19 ;  /* 0x0000001300137305 */ /* 0x000e22000021f100 */
[----:B------:R-:W-:Y:S05]  /*1b40*/  BRA `(.L_x_7735) ;  /* 0x0000000400a07947 */ /* 0x000fea0003800000 */
.L_x_7742:
        /* <DEDUP_REMOVED lines=10> */
.L_x_7749:
        /* <DEDUP_REMOVED lines=21> */
.L_x_7753:
[----:B------:R-:W-:Y:S05]  /*1d40*/  BSYNC B1 ;  /* 0x0000000000017941 */ /* 0x000fea0003800000 */
.L_x_7752:
[----:B------:R-:W-:Y:S01]  /*1d50*/  IMAD.SHL.U32 R2, R2, 0x100000, RZ ;  /* 0x0010000002027824 */ /* 0x000fe200078e00ff */
[----:B------:R-:W-:-:S04]  /*1d60*/  LEA R0, R0, 0x3b800000, 0x17 ;  /* 0x3b80000000007811 */ /* 0x000fc800078eb8ff */
[----:B------:R-:W-:-:S07]  /*1d70*/  LOP3.LUT R19, R0, R2, R19, 0xfe, !PT ;  /* 0x0000000200137212 */ /* 0x000fce00078efe13 */
.L_x_7751:
[----:B------:R-:W-:Y:S05]  /*1d80*/  BSYNC B0 ;  /* 0x0000000000007941 */ /* 0x000fea0003800000 */
.L_x_7750:
[----:B------:R-:W1:Y:S01]  /*1d90*/  F2I.FTZ.TRUNC.NTZ R19, R19 ;  /* 0x0000001300137305 */ /* 0x000e62000021f100 */
[----:B------:R-:W-:Y:S05]  /*1da0*/  BRA `(.L_x_7735) ;  /* 0x0000000400087947 */ /* 0x000fea0003800000 */
.L_x_7748:
        /* <DEDUP_REMOVED lines=21> */
.L_x_7757:
[----:B------:R-:W-:Y:S05]  /*1f00*/  BSYNC B1 ;  /* 0x0000000000017941 */ /* 0x000fea0003800000 */
.L_x_7756:
[----:B------:R-:W-:Y:S01]  /*1f10*/  IMAD.SHL.U32 R2, R2, 0x200000, RZ ;  /* 0x0020000002027824 */ /* 0x000fe200078e00ff */
[----:B------:R-:W-:-:S04]  /*1f20*/  LEA R0, R0, 0x37800000, 0x17 ;  /* 0x3780000000007811 */ /* 0x000fc800078eb8ff */
[----:B------:R-:W-:-:S07]  /*1f30*/  LOP3.LUT R19, R0, R2, R19, 0xfe, !PT ;  /* 0x0000000200137212 */ /* 0x000fce00078efe13 */
.L_x_7755:
[----:B------:R-:W-:Y:S05]  /*1f40*/  BSYNC B0 ;  /* 0x0000000000007941 */ /* 0x000fea0003800000 */
.L_x_7754:
[----:B------:R-:W2:Y:S01]  /*1f50*/  F2I.FTZ.TRUNC.NTZ R19, R19 ;  /* 0x0000001300137305 */ /* 0x000ea2000021f100 */
[----:B------:R-:W-:Y:S05]  /*1f60*/  BRA `(.L_x_7735) ;  /* 0x0000000000987947 */ /* 0x000fea0003800000 */
.L_x_7747:
        /* <DEDUP_REMOVED lines=14> */
.L_x_7761:
[----:B------:R-:W-:Y:S05]  /*2050*/  BSYNC B0 ;  /* 0x0000000000007941 */ /* 0x000fea0003800000 */
.L_x_7760:
[----:B------:R-:W4:Y:S01]  /*2060*/  F2I.FTZ.TRUNC.NTZ R19, R19 ;  /* 0x0000001300137305 */ /* 0x000f22000021f100 */
[----:B------:R-:W-:Y:S05]  /*2070*/  BRA `(.L_x_7735) ;  /* 0x0000000000547947 */ /* 0x000fea0003800000 */
.L_x_7734:
        /* <DEDUP_REMOVED lines=13> */
[----:B------:R-:W-:Y:S02]  /*2150*/  IMAD.MOV.U32 R13, RZ, RZ, RZ ;  /* 0x000000ffff0d7224 */ /* 0x000fe400078e00ff */
[----:B------:R-:W-:-:S07]  /*2160*/  IMAD.MOV.U32 R19, RZ, RZ, RZ ;  /* 0x000000ffff137224 */ /* 0x000fce00078e00ff */
[----:B------:R-:W-:-:S07]  /*2170*/  LEPC R20, `(.L_x_7762) ;  /* 0x000000001014794e */ /* 0x000fce0000000000 */
[----:B0-----:R-:W-:Y:S05]  /*2180*/  CALL.ABS.NOINC R2 ;  /* 0x0000000002007343 */ /* 0x001fea0003c00000 */
.L_x_7762:
[----:B------:R-:W-:Y:S05]  /*2190*/  BRA `(.L_x_7735) ;  /* 0x00000000000c7947 */ /* 0x000fea0003800000 */
.L_x_7759:
[----:B------:R0:W5:Y:S01]  /*21a0*/  LDG.E R19, desc[UR36][R2.64] ;  /* 0x0000002402137981 */ /* 0x000162000c1e1900 */
[----:B------:R-:W-:Y:S05]  /*21b0*/  BRA `(.L_x_7735) ;  /* 0x0000000000047947 */ /* 0x000fea0003800000 */
.L_x_7758:
[----:B------:R3:W5:Y:S02]  /*21c0*/  LDG.E R19, desc[UR36][R2.64] ;  /* 0x0000002402137981 */ /* 0x000764000c1e1900 */
.L_x_7735:
[----:B0--3--:R-:W0:Y:S01]  /*21d0*/  LDC.U8 R3, c[0x0][0x430] ;  /* 0x00010c00ff037b82 */ /* 0x009e220000000000 */
[----:B------:R-:W-:Y:S02]  /*21e0*/  ULDC UR4, c[0x0][0x420] ;  /* 0x0001080000047ab9 */ /* 0x000fe40000000800 */
[----:B-12-45:R-:W-:Y:S02]  /*21f0*/  VIMNMX R2, R19, UR4, PT ;  /* 0x0000000413027c48 */ /* 0x036fe4000bfe0100 */
        /* <DEDUP_REMOVED lines=13> */
.L_x_7766:
[----:B------:R3:W-:Y:S01]  /*22d0*/  STG.E.U8 desc[UR36][R16.64], R2 ;  /* 0x0000000210007986 */ /* 0x0007e2000c101124 */
[----:B------:R-:W-:Y:S05]  /*22e0*/  BRA `(.L_x_7768) ;  /* 0x0000000c00507947 */ /* 0x000fea0003800000 */
.L_x_7765:
[----:B------:R-:W-:-:S13]  /*22f0*/  ISETP.NE.AND P0, PT, R0, 0x2, PT ;  /* 0x000000020000780c */ /* 0x000fda0003f05270 */
[----:B------:R-:W-:Y:S05]  /*2300*/  @!P0 BRA `(.L_x_7769) ;  /* 0x0000000000248947 */ /* 0x000fea0003800000 */
[----:B------:R-:W-:-:S13]  /*2310*/  ISETP.NE.AND P0, PT, R0, 0x3, PT ;  /* 0x000000030000780c */ /* 0x000fda0003f05270 */
[----:B------:R-:W-:Y:S05]  /*2320*/  @!P0 BRA `(.L_x_7770) ;  /* 0x0000000000148947 */ /* 0x000fea0003800000 */
[----:B------:R-:W-:-:S13]  /*2330*/  ISETP.NE.AND P0, PT, R0, 0x4, PT ;  /* 0x000000040000780c */ /* 0x000fda0003f05270 */
[----:B------:R-:W-:Y:S05]  /*2340*/  @P0 BRA `(.L_x_7767) ;  /* 0x0000000800e40947 */ /* 0x000fea0003800000 */
[----:B------:R-:W-:-:S05]  /*2350*/  SHF.R.S32.HI R3, RZ, 0x1f, R2 ;  /* 0x0000001fff037819 */ /* 0x000fca0000011402 */
[----:B------:R0:W-:Y:S01]  /*2360*/  STG.E.64 desc[UR36][R16.64], R2 ;  /* 0x0000000210007986 */ /* 0x0001e2000c101b24 */
[----:B------:R-:W-:Y:S05]  /*2370*/  BRA `(.L_x_7768) ;  /* 0x0000000c002c7947 */ /* 0x000fea0003800000 */
.L_x_7770:
[----:B------:R1:W-:Y:S01]  /*2380*/  STG.E desc[UR36][R16.64], R2 ;  /* 0x0000000210007986 */ /* 0x0003e2000c101924 */
[----:B------:R-:W-:Y:S05]  /*2390*/  BRA `(.L_x_7768) ;  /* 0x0000000c00247947 */ /* 0x000fea0003800000 */
.L_x_7769:
[----:B------:R2:W-:Y:S01]  /*23a0*/  STG.E.U16 desc[UR36][R16.64], R2 ;  /* 0x0000000210007986 */ /* 0x0005e2000c101524 */
[----:B------:R-:W-:Y:S05]  /*23b0*/  BRA `(.L_x_7768) ;  /* 0x0000000c001c7947 */ /* 0x000fea0003800000 */
.L_x_7764:
[----:B------:R-:W-:-:S13]  /*23c0*/  ISETP.GT.AND P0, PT, R0, 0x6, PT ;  /* 0x000000060000780c */ /* 0x000fda0003f04270 */
[----:B------:R-:W-:Y:S05]  /*23d0*/  @P0 BRA `(.L_x_7771) ;  /* 0x00000000002c0947 */ /* 0x000fea0003800000 */
[----:B------:R-:W-:-:S13]  /*23e0*/  ISETP.NE.AND P0, PT, R0, 0x5, PT ;  /* 0x000000050000780c */ /* 0x000fda0003f05270 */
[----:B------:R-:W-:Y:S05]  /*23f0*/  @!P0 BRA `(.L_x_7772) ;  /* 0x0000000000148947 */ /* 0x000fea0003800000 */
[----:B------:R-:W-:-:S13]  /*2400*/  ISETP.NE.AND P0, PT, R0, 0x6, PT ;  /* 0x000000060000780c */ /* 0x000fda0003f05270 */
[----:B------:R-:W-:Y:S05]  /*2410*/  @P0 BRA `(.L_x_7767) ;  /* 0x0000000800b00947 */ /* 0x000fea0003800000 */
[----:B------:R-:W-:-:S05]  /*2420*/  I2FP.F32.S32 R3, R2 ;  /* 0x0000000200037245 */ /* 0x000fca0000201400 */
[----:B------:R0:W-:Y:S01]  /*2430*/  STG.E desc[UR36][R16.64], R3 ;  /* 0x0000000310007986 */ /* 0x0001e2000c101924 */
[----:B------:R-:W-:Y:S05]  /*2440*/  BRA `(.L_x_7768) ;  /* 0x0000000800f87947 */ /* 0x000fea0003800000 */
.L_x_7772:
[----:B------:R-:W-:-:S04]  /*2450*/  I2FP.F32.S32 R0, R2 ;  /* 0x0000000200007245 */ /* 0x000fc80000201400 */
[----:B------:R-:W-:-:S05]  /*2460*/  F2FP.F16.F32.PACK_AB R0, RZ, R0 ;  /* 0x00000000ff00723e */ /* 0x000fca00000000ff */
[----:B------:R0:W-:Y:S01]  /*2470*/  STG.E.U16 desc[UR36][R16.64], R0 ;  /* 0x0000000010007986 */ /* 0x0001e2000c101524 */
[----:B------:R-:W-:Y:S05]  /*2480*/  BRA `(.L_x_7768) ;  /* 0x0000000800e87947 */ /* 0x000fea0003800000 */
.L_x_7771:
[----:B------:R-:W-:-:S13]  /*2490*/  ISETP.NE.AND P0, PT, R0, 0x7, PT ;  /* 0x000000070000780c */ /* 0x000fda0003f05270 */
[----:B------:R-:W-:Y:S05]  /*24a0*/  @!P0 BRA `(.L_x_7773) ;  /* 0x0000000000348947 */ /* 0x000fea0003800000 */
[----:B------:R-:W-:-:S13]  /*24b0*/  ISETP.NE.AND P0, PT, R0, 0x8, PT ;  /* 0x000000080000780c */ /* 0x000fda0003f05270 */
[----:B------:R-:W-:Y:S05]  /*24c0*/  @!P0 BRA `(.L_x_7774) ;  /* 0x0000000000188947 */ /* 0x000fea0003800000 */
[----:B------:R-:W-:-:S13]  /*24d0*/  ISETP.NE.AND P0, PT, R0, 0x9, PT ;  /* 0x000000090000780c */ /* 0x000fda0003f05270 */
[----:B------:R-:W-:Y:S05]  /*24e0*/  @P0 BRA `(.L_x_7767) ;  /* 0x00000008007c0947 */ /* 0x000fea0003800000 */
[----:B------:R-:W-:Y:S01]  /*24f0*/  I2FP.F32.S32 R2, R2 ;  /* 0x0000000200027245 */ /* 0x000fe20000201400 */
[----:B------:R-:W-:-:S05]  /*2500*/  IMAD.MOV.U32 R3, RZ, RZ, RZ ;  /* 0x000000ffff037224 */ /* 0x000fca00078e00ff */
[----:B------:R0:W-:Y:S01]  /*2510*/  STG.E.64 desc[UR36][R16.64], R2 ;  /* 0x0000000210007986 */ /* 0x0001e2000c101b24 */
[----:B------:R-:W-:Y:S05]  /*2520*/  BRA `(.L_x_7768) ;  /* 0x0000000800c07947 */ /* 0x000fea0003800000 */
.L_x_7774:
[----:B------:R-:W-:-:S04]  /*2530*/  I2FP.F32.S32 R2, R2 ;  /* 0x0000000200027245 */ /* 0x000fc80000201400 */
[----:B------:R-:W-:-:S04]  /*2540*/  F2FP.F16.F32.PACK_AB R3, RZ, R2 ;  /* 0x00000002ff03723e */ /* 0x000fc800000000ff */
[----:B------:R-:W-:-:S05]  /*2550*/  PRMT R3, R3, 0x5410, RZ ;  /* 0x0000541003037816 */ /* 0x000fca00000000ff */
[----:B------:R0:W-:Y:S01]  /*2560*/  STG.E desc[UR36][R16.64], R3 ;  /* 0x0000000310007986 */ /* 0x0001e2000c101924 */
[----:B------:R-:W-:Y:S05]  /*2570*/  BRA `(.L_x_7768) ;  /* 0x0000000800ac7947 */ /* 0x000fea0003800000 */
.L_x_7773:
[----:B------:R-:W0:Y:S02]  /*2580*/  I2F.F64 R2, R2 ;  /* 0x0000000200027312 */ /* 0x000e240000201c00 */
[----:B0-----:R0:W-:Y:S01]  /*2590*/  STG.E.64 desc[UR36][R16.64], R2 ;  /* 0x0000000210007986 */ /* 0x0011e2000c101b24 */
[----:B------:R-:W-:Y:S05]  /*25a0*/  BRA `(.L_x_7768) ;  /* 0x0000000800a07947 */ /* 0x000fea0003800000 */
.L_x_7763:
        /* <DEDUP_REMOVED lines=8> */
[----:B------:R-:W-:-:S04]  /*2630*/  ISETP.NE.AND P0, PT, R2, RZ, PT ;  /* 0x000000ff0200720c */ /* 0x000fc80003f05270 */
[----:B------:R-:W-:-:S05]  /*2640*/  SEL R3, RZ, 0x1, !P0 ;  /* 0x00000001ff037807 */ /* 0x000fca0004000000 */
[----:B------:R0:W-:Y:S01]  /*2650*/  STG.E.U8 desc[UR36][R16.64], R3 ;  /* 0x0000000310007986 */ /* 0x0001e2000c101124 */
[----:B------:R-:W-:Y:S05]  /*2660*/  BRA `(.L_x_7768) ;  /* 0x0000000800707947 */ /* 0x000fea0003800000 */
.L_x_7777:
[----:B------:R-:W0:Y:S01]  /*2670*/  I2F.F64 R4, R2 ;  /* 0x0000000200047312 */ /* 0x000e220000201c00 */
[----:B------:R-:W-:-:S05]  /*2680*/  CS2R R6, SRZ ;  /* 0x0000000000067805 */ /* 0x000fca000001ff00 */
[----:B0-----:R0:W-:Y:S01]  /*2690*/  STG.E.128 desc[UR36][R16.64], R4 ;  /* 0x0000000410007986 */ /* 0x0011e2000c101d24 */
[----:B------:R-:W-:Y:S05]  /*26a0*/  BRA `(.L_x_7768) ;  /* 0x0000000800607947 */ /* 0x000fea0003800000 */
.L_x_7776:
[----:B------:R-:W-:-:S13]  /*26b0*/  ISETP.NE.AND P0, PT, R0, 0xf, PT ;  /* 0x0000000f0000780c */ /* 0x000fda0003f05270 */
[----:B------:R-:W-:Y:S05]  /*26c0*/  @!P0 BRA `(.L_x_7778) ;  /* 0x0000000000b48947 */ /* 0x000fea0003800000 */
[----:B------:R-:W-:-:S13]  /*26d0*/  ISETP.NE.AND P0, PT, R0, 0x17, PT ;  /* 0x000000170000780c */ /* 0x000fda0003f05270 */
[----:B------:R-:W-:Y:S05]  /*26e0*/  @!P0 BRA `(.L_x_7779) ;  /* 0x0000000000548947 */ /* 0x000fea0003800000 */
[----:B------:R-:W-:-:S13]  /*26f0*/  ISETP.NE.AND P0, PT, R0, 0x18, PT ;  /* 0x000000180000780c */ /* 0x000fda0003f05270 */
[----:B------:R-:W-:Y:S05]  /*2700*/  @P0 BRA `(.L_x_7767) ;  /* 0x0000000400f40947 */ /* 0x000fea0003800000 */
[----:B------:R-:W-:Y:S01]  /*2710*/  I2FP.F32.S32 R5, R2 ;  /* 0x0000000200057245 */ /* 0x000fe20000201400 */
[----:B------:R-:W-:Y:S03]  /*2720*/  BSSY B0, `(.L_x_7780) ;  /* 0x000000e000007945 */ /* 0x000fe60003800000 */
        /* <DEDUP_REMOVED lines=13> */
.L_x_7781:
[----:B------:R-:W-:Y:S05]  /*2800*/  BSYNC B0 ;  /* 0x0000000000007941 */ /* 0x000fea0003800000 */
.L_x_7780:
[----:B------:R-:W-:-:S05]  /*2810*/  LOP3.LUT R3, R0, R3, RZ, 0xfc, !PT ;  /* 0x0000000300037212 */ /* 0x000fca00078efcff */
[----:B------:R0:W-:Y:S01]  /*2820*/  STG.E.U8 desc[UR36][R16.64], R3 ;  /* 0x0000000310007986 */ /* 0x0001e2000c101124 */
[----:B------:R-:W-:Y:S05]  /*2830*/  BRA `(.L_x_7768) ;  /* 0x0000000400fc7947 */ /* 0x000fea0003800000 */
.L_x_7779:
[----:B------:R-:W-:Y:S01]  /*2840*/  I2FP.F32.S32 R3, R2 ;  /* 0x0000000200037245 */ /* 0x000fe20000201400 */
[----:B------:R-:W-:Y:S03]  /*2850*/  BSSY B0, `(.L_x_7782) ;  /* 0x000000f000007945 */ /* 0x000fe60003800000 */
        /* <DEDUP_REMOVED lines=11> */
.L_x_7783:
[----:B------:R-:W-:Y:S01]  /*2910*/  IMAD.MOV.U32 R0, RZ, RZ, 0x7f ;  /* 0x0000007fff007424 */ /* 0x000fe200078e00ff */
[----:B------:R-:W-:-:S04]  /*2920*/  ISETP.GT.U32.AND P0, PT, R2, 0x7f800000, PT ;  /* 0x7f8000000200780c */ /* 0x000fc80003f04070 */
[----:B------:R-:W-:-:S09]  /*2930*/  SEL R0, R0, 0x7c, P0 ;  /* 0x0000007c00007807 */ /* 0x000fd20000000000 */
.L_x_7784:
[----:B------:R-:W-:Y:S05]  /*2940*/  BSYNC B0 ;  /* 0x0000000000007941 */ /* 0x000fea0003800000 */
.L_x_7782:
[----:B------:R-:W-:-:S04]  /*2950*/  LOP3.LUT R2, R3, 0x80000000, RZ, 0xc0, !PT ;  /* 0x8000000003027812 */ /* 0x000fc800078ec0ff */
[----:B------:R-:W-:-:S04]  /*2960*/  SHF.R.U32.HI R3, RZ, 0x18, R2 ;  /* 0x00000018ff037819 */ /* 0x000fc80000011602 */
[----:B------:R-:W-:-:S05]  /*2970*/  LOP3.LUT R3, R0, R3, RZ, 0xfc, !PT ;  /* 0x0000000300037212 */ /* 0x000fca00078efcff */
[----:B------:R0:W-:Y:S01]  /*2980*/  STG.E.U8 desc[UR36][R16.64], R3 ;  /* 0x0000000310007986 */ /* 0x0001e2000c101124 */
[----:B------:R-:W-:Y:S05]  /*2990*/  BRA `(.L_x_7768) ;  /* 0x0000000400a47947 */ /* 0x000fea0003800000 */
.L_x_7778:
[----:B------:R-:W-:-:S04]  /*29a0*/  I2FP.F32.S32 R0, R2 ;  /* 0x0000000200007245 */ /* 0x000fc80000201400 */
[----:B------:R-:W-:-:S05]  /*29b0*/  F2FP.BF16.F32.PACK_AB R0, RZ, R0 ;  /* 0x00000000ff00723e */ /* 0x000fca00000010ff */
[----:B------:R0:W-:Y:S01]  /*29c0*/  STG.E.U16 desc[UR36][R16.64], R0 ;  /* 0x0000000010007986 */ /* 0x0001e2000c101524 */
[----:B------:R-:W-:Y:S05]  /*29d0*/  BRA `(.L_x_7768) ;  /* 0x0000000400947947 */ /* 0x000fea0003800000 */
.L_x_7775:
        /* <DEDUP_REMOVED lines=10> */
.L_x_7787:
[----:B------:R-:W-:Y:S01]  /*2a80*/  I2FP.F32.S32 R3, R2 ;  /* 0x0000000200037245 */ /* 0x000fe20000201400 */
[----:B------:R-:W-:Y:S01]  /*2a90*/  BSSY B0, `(.L_x_7788) ;  /* 0x0000014000007945 */ /* 0x000fe20003800000 */
[----:B------:R-:W-:Y:S02]  /*2aa0*/  IMAD.MOV.U32 R8, RZ, RZ, 0x80 ;  /* 0x00000080ff087424 */ /* 0x000fe400078e00ff */
        /* <DEDUP_REMOVED lines=14> */
.L_x_7790:
[----:B------:R-:W-:-:S04]  /*2b90*/  LOP3.LUT R2, R3, 0x80000000, RZ, 0xc0, !PT ;  /* 0x8000000003027812 */ /* 0x000fc800078ec0ff */
[----:B------:R-:W-:-:S04]  /*2ba0*/  SHF.R.U32.HI R3, RZ, 0x18, R2 ;  /* 0x00000018ff037819 */ /* 0x000fc80000011602 */
[----:B------:R-:W-:-:S04]  /*2bb0*/  LOP3.LUT R0, R0, R3, RZ, 0xfc, !PT ;  /* 0x0000000300007212 */ /* 0x000fc800078efcff */
[----:B------:R-:W-:-:S07]  /*2bc0*/  PRMT R8, R0, 0x7610, R8 ;  /* 0x0000761000087816 */ /* 0x000fce0000000008 */
.L_x_7789:
[----:B------:R-:W-:Y:S05]  /*2bd0*/  BSYNC B0 ;  /* 0x0000000000007941 */ /* 0x000fea0003800000 */
.L_x_7788:
[----:B------:R0:W-:Y:S01]  /*2be0*/  STG.E.U8 desc[UR36][R16.64], R8 ;  /* 0x0000000810007986 */ /* 0x0001e2000c101124 */
[----:B------:R-:W-:Y:S05]  /*2bf0*/  BRA `(.L_x_7768) ;  /* 0x00000004000c7947 */ /* 0x000fea0003800000 */
.L_x_7786:
        /* <DEDUP_REMOVED lines=17> */
.L_x_7793:
[----:B------:R-:W-:-:S04]  /*2d10*/  LOP3.LUT R2, R3, 0x80000000, RZ, 0xc0, !PT ;  /* 0x8000000003027812 */ /* 0x000fc800078ec0ff */
[----:B------:R-:W-:-:S04]  /*2d20*/  SHF.R.U32.HI R3, RZ, 0x18, R2 ;  /* 0x00000018ff037819 */ /* 0x000fc80000011602 */
[----:B------:R-:W-:-:S04]  /*2d30*/  LOP3.LUT R0, R0, R3, RZ, 0xfc, !PT ;  /* 0x0000000300007212 */ /* 0x000fc800078efcff */
[----:B------:R-:W-:-:S07]  /*2d40*/  PRMT R8, R0, 0x7610, R8 ;  /* 0x0000761000087816 */ /* 0x000fce0000000008 */
.L_x_7792:
[----:B------:R-:W-:Y:S05]  /*2d50*/  BSYNC B0 ;  /* 0x0000000000007941 */ /* 0x000fea0003800000 */
.L_x_7791:
[----:B------:R0:W-:Y:S01]  /*2d60*/  STG.E.U8 desc[UR36][R16.64], R8 ;  /* 0x0000000810007986 */ /* 0x0001e2000c101124 */
[----:B------:R-:W-:Y:S05]  /*2d70*/  BRA `(.L_x_7768) ;  /* 0x0000000000ac7947 */ /* 0x000fea0003800000 */
.L_x_7785:
[----:B------:R-:W-:-:S13]  /*2d80*/  ISETP.NE.AND P0, PT, R0, 0x1c, PT ;  /* 0x0000001c0000780c */ /* 0x000fda0003f05270 */
[----:B------:R-:W-:Y:S05]  /*2d90*/  @!P0 BRA `(.L_x_7794) ;  /* 0x0000000000a08947 */ /* 0x000fea0003800000 */
[----:B------:R-:W-:-:S13]  /*2da0*/  ISETP.NE.AND P0, PT, R0, 0x1d, PT ;  /* 0x0000001d0000780c */ /* 0x000fda0003f05270 */
[----:B------:R-:W-:Y:S05]  /*2db0*/  @!P0 BRA `(.L_x_7795) ;  /* 0x00000000008c8947 */ /* 0x000fea0003800000 */
[----:B------:R-:W-:-:S13]  /*2dc0*/  ISETP.NE.AND P0, PT, R0, 0x2c, PT ;  /* 0x0000002c0000780c */ /* 0x000fda0003f05270 */
[----:B------:R-:W-:Y:S05]  /*2dd0*/  @P0 BRA `(.L_x_7767) ;  /* 0x0000000000400947 */ /* 0x000fea0003800000 */
[----:B------:R-:W-:-:S04]  /*2de0*/  I2FP.F32.S32 R3, R2 ;  /* 0x0000000200037245 */ /* 0x000fc80000201400 */
        /* <DEDUP_REMOVED lines=15> */
.L_x_7767:
        /* <DEDUP_REMOVED lines=16> */
.L_x_7796:
[----:B------:R-:W-:Y:S05]  /*2fe0*/  BRA `(.L_x_7768) ;  /* 0x0000000000107947 */ /* 0x000fea0003800000 */
.L_x_7795:
[----:B------:R-:W-:-:S05]  /*2ff0*/  SHF.R.S32.HI R3, RZ, 0x1f, R2 ;  /* 0x0000001fff037819 */ /* 0x000fca0000011402 */
[----:B------:R0:W-:Y:S01]  /*3000*/  STG.E.64 desc[UR36][R16.64], R2 ;  /* 0x0000000210007986 */ /* 0x0001e2000c101b24 */
[----:B------:R-:W-:Y:S05]  /*3010*/  BRA `(.L_x_7768) ;  /* 0x0000000000047947 */ /* 0x000fea0003800000 */
.L_x_7794:
[----:B------:R0:W-:Y:S02]  /*3020*/  STG.E desc[UR36][R16.64], R2 ;  /* 0x0000000210007986 */ /* 0x0001e4000c101924 */
.L_x_7768:
[----:B------:R-:W-:-:S04]  /*3030*/  IMAD R18, R23, 0x200, R18 ;  /* 0x0000020017127824 */ /* 0x000fc800078e0212 */
[----:B------:R-:W-:-:S07]  /*3040*/  VIADD R19, R18, 0x80 ;  /* 0x0000008012137836 */ /* 0x000fce0000000000 */
.L_x_7728:
[----:B------:R-:W-:Y:S05]  /*3050*/  BSYNC B6 ;  /* 0x0000000000067941 */ /* 0x000fea0003800000 */
.L_x_7727:
        /* <DEDUP_REMOVED lines=307> */
.L_x_7799:
        /* <DEDUP_REMOVED lines=20> */
.L_x_7803:
[----:B------:R0:W5:Y:S01]  /*44d0*/  LDG.E.U8 R18, desc[UR36][R2.64] ;  /* 0x0000002402127981 */ /* 0x000162000c1e1100 */
[----:B------:R-:W-:Y:S05]  /*44e0*/  BRA `(.L_x_7805) ;  /* 0x0000000c00347947 */ /* 0x000fea0003800000 */
.L_x_7802:
        /* <DEDUP_REMOVED lines=8> */
.L_x_7807:
[----:B------:R0:W5:Y:S01]  /*4570*/  LDG.E R18, desc[UR36][R2.64] ;  /* 0x0000002402127981 */ /* 0x000162000c1e1900 */
[----:B------:R-:W-:Y:S05]  /*4580*/  BRA `(.L_x_7805) ;  /* 0x0000000c000c7947 */ /* 0x000fea0003800000 */
.L_x_7806:
[----:B------:R0:W5:Y:S01]  /*4590*/  LDG.E.S16 R18, desc[UR36][R2.64] ;  /* 0x0000002402127981 */ /* 0x000162000c1e1700 */
[----:B------:R-:W-:Y:S05]  /*45a0*/  BRA `(.L_x_7805) ;  /* 0x0000000c00047947 */ /* 0x000fea0003800000 */
.L_x_7801:
        /* <DEDUP_REMOVED lines=9> */
.L_x_7809:
[----:B------:R-:W2:Y:S02]  /*4640*/  LDG.E.U16 R2, desc[UR36][R2.64] ;  /* 0x0000002402027981 */ /* 0x000ea4000c1e1500 */
[----:B--2---:R-:W-:-:S06]  /*4650*/  HADD2.F32 R18, -RZ, R2.H0_H0 ;  /* 0x20000002ff127230 */ /* 0x004fcc0000004100 */
[----:B------:R-:W0:Y:S01]  /*4660*/  F2I.FTZ.TRUNC.NTZ R18, R18 ;  /* 0x0000001200127305 */ /* 0x000e22000021f100 */
[----:B------:R-:W-:Y:S05]  /*4670*/  BRA `(.L_x_7805) ;  /* 0x0000000800d07947 */ /* 0x000fea0003800000 */
.L_x_7808:
        /* <DEDUP_REMOVED lines=9> */
.L_x_7811:
[----:B------:R-:W2:Y:S02]  /*4710*/  LDG.E.U16 R2, desc[UR36][R2.64] ;  /* 0x0000002402027981 */ /* 0x000ea4000c1e1500 */
[----:B--2---:R-:W-:-:S06]  /*4720*/  HADD2.F32 R18, -RZ, R2.H0_H0 ;  /* 0x20000002ff127230 */ /* 0x004fcc0000004100 */
[----:B------:R-:W0:Y:S01]  /*4730*/  F2I.FTZ.TRUNC.NTZ R18, R18 ;  /* 0x0000001200127305 */ /* 0x000e22000021f100 */
[----:B------:R-:W-:Y:S05]  /*4740*/  BRA `(.L_x_7805) ;  /* 0x00000008009c7947 */ /* 0x000fea0003800000 */
.L_x_7810:
[----:B------:R-:W2:Y:S02]  /*4750*/  LDG.E.64 R2, desc[UR36][R2.64] ;  /* 0x0000002402027981 */ /* 0x000ea4000c1e1b00 */
[----:B--2---:R0:W1:Y:S01]  /*4760*/  F2I.F64.TRUNC R18, R2 ;  /* 0x0000000200127311 */ /* 0x004062000030d100 */
[----:B------:R-:W-:Y:S05]  /*4770*/  BRA `(.L_x_7805) ;  /* 0x0000000800907947 */ /* 0x000fea0003800000 */
.L_x_7800:
        /* <DEDUP_REMOVED lines=12> */
.L_x_7814:
[----:B------:R-:W2:Y:S02]  /*4840*/  LDG.E.64 R2, desc[UR36][R2.64] ;  /* 0x0000002402027981 */ /* 0x000ea4000c1e1b00 */
[----:B--2---:R0:W1:Y:S01]  /*4850*/  F2I.F64.TRUNC R18, R2 ;  /* 0x0000000200127311 */ /* 0x004062000030d100 */
[----:B------:R-:W-:Y:S05]  /*4860*/  BRA `(.L_x_7805) ;  /* 0x0000000800547947 */ /* 0x000fea0003800000 */
.L_x_7813:
        /* <DEDUP_REMOVED lines=27> */
.L_x_7816:
        /* <DEDUP_REMOVED lines=14> */
.L_x_7815:
[----:B------:R-:W2:Y:S02]  /*4b00*/  LDG.E.U16 R18, desc[UR36][R2.64] ;  /* 0x0000002402127981 */ /* 0x000ea4000c1e1500 */
[----:B--2---:R-:W-:-:S06]  /*4b10*/  IMAD.U32 R18, R18, 0x10000, RZ ;  /* 0x0001000012127824 */ /* 0x004fcc00078e00ff */
[----:B------:R-:W0:Y:S01]  /*4b20*/  F2I.FTZ.TRUNC.NTZ R18, R18 ;  /* 0x0000001200127305 */ /* 0x000e22000021f100 */
[----:B------:R-:W-:Y:S05]  /*4b30*/  BRA `(.L_x_7805) ;  /* 0x0000000400a07947 */ /* 0x000fea0003800000 */
.L_x_7812:
        /* <DEDUP_REMOVED lines=10> */
.L_x_7819:
        /* <DEDUP_REMOVED lines=21> */
.L_x_7823:
[----:B------:R-:W-:Y:S05]  /*4d30*/  BSYNC B1 ;  /* 0x0000000000017941 */ /* 0x000fea0003800000 */
.L_x_7822:
[----:B------:R-:W-:Y:S01]  /*4d40*/  IMAD.SHL.U32 R2, R2, 0x100000, RZ ;  /* 0x0010000002027824 */ /* 0x000fe200078e00ff */
[----:B------:R-:W-:-:S04]  /*4d50*/  LEA R3, R0, 0x3b800000, 0x17 ;  /* 0x3b80000000037811 */ /* 0x000fc800078eb8ff */
[----:B------:R-:W-:-:S07]  /*4d60*/  LOP3.LUT R18, R3, R2, R18, 0xfe, !PT ;  /* 0x0000000203127212 */ /* 0x000fce00078efe12 */
.L_x_7821:
[----:B------:R-:W-:Y:S05]  /*4d70*/  BSYNC B0 ;  /* 0x0000000000007941 */ /* 0x000fea0003800000 */
.L_x_7820:
[----:B------:R-:W1:Y:S01]  /*4d80*/  F2I.FTZ.TRUNC.NTZ R18, R18 ;  /* 0x0000001200127305 */ /* 0x000e62000021f100 */
[----:B------:R-:W-:Y:S05]  /*4d90*/  BRA `(.L_x_7805) ;  /* 0x0000000400087947 */ /* 0x000fea0003800000 */
.L_x_7818:
        /* <DEDUP_REMOVED lines=21> */
.L_x_7827:
[----:B------:R-:W-:Y:S05]  /*4ef0*/  BSYNC B1 ;  /* 0x0000000000017941 */ /* 0x000fea0003800000 */
.L_x_7826:
[----:B------:R-:W-:Y:S01]  /*4f00*/  IMAD.SHL.U32 R2, R2, 0x200000, RZ ;  /* 0x0020000002027824 */ /* 0x000fe200078e00ff */
[----:B------:R-:W-:-:S04]  /*4f10*/  LEA R3, R0, 0x37800000, 0x17 ;  /* 0x3780000000037811 */ /* 0x000fc800078eb8ff */
[----:B------:R-:W-:-:S07]  /*4f20*/  LOP3.LUT R18, R3, R2, R18, 0xfe, !PT ;  /* 0x0000000203127212 */ /* 0x000fce00078efe12 */
.L_x_7825:
[----:B------:R-:W-:Y:S05]  /*4f30*/  BSYNC B0 ;  /* 0x0000000000007941 */ /* 0x000fea0003800000 */
.L_x_7824:
[----:B------:R-:W2:Y:S01]  /*4f40*/  F2I.FTZ.TRUNC.NTZ R18, R18 ;  /* 0x0000001200127305 */ /* 0x000ea2000021f100 */
[----:B------:R-:W-:Y:S05]  /*4f50*/  BRA `(.L_x_7805) ;  /* 0x0000000000987947 */ /* 0x000fea0003800000 */
.L_x_7817:
        /* <DEDUP_REMOVED lines=14> */
.L_x_7831:
[----:B------:R-:W-:Y:S05]  /*5040*/  BSYNC B0 ;  /* 0x0000000000007941 */ /* 0x000fea0003800000 */
.L_x_7830:
[----:B------:R-:W0:Y:S01]  /*5050*/  F2I.FTZ.TRUNC.NTZ R18, R18 ;  /* 0x0000001200127305 */ /* 0x000e22000021f100 */
[----:B------:R-:W-:Y:S05]  /*5060*/  BRA `(.L_x_7805) ;  /* 0x0000000000547947 */ /* 0x000fea0003800000 */
.L_x_7804:
        /* <DEDUP_REMOVED lines=17> */
.L_x_7832:
[----:B------:R-:W-:Y:S05]  /*5180*/  BRA `(.L_x_7805) ;  /* 0x00000000000c7947 */ /* 0x000fea0003800000 */
.L_x_7829:
[----:B------:R4:W5:Y:S01]  /*5190*/  LDG.E R18, desc[UR36][R2.64] ;  /* 0x0000002402127981 */ /* 0x000962000c1e1900 */
[----:B------:R-:W-:Y:S05]  /*51a0*/  BRA `(.L_x_7805) ;  /* 0x0000000000047947 */ /* 0x000fea0003800000 */
.L_x_7828:
[----:B------:R3:W5:Y:S02]  /*51b0*/  LDG.E R18, desc[UR36][R2.64] ;  /* 0x0000002402127981 */ /* 0x000764000c1e1900 */
.L_x_7805:
[----:B0--34-:R-:W0:Y:S01]  /*51c0*/  LDC.U8 R3, c[0x0][0x430] ;  /* 0x00010c00ff037b82 */ /* 0x019e220000000000 */
[----:B------:R-:W-:Y:S02]  /*51d0*/  ULDC UR4, c[0x0][0x420] ;  /* 0x0001080000047ab9 */ /* 0x000fe40000000800 */
[----:B-12--5:R-:W-:Y:S02]  /*51e0*/  VIMNMX R2, R18, UR4, PT ;  /* 0x0000000412027c48 */ /* 0x026fe4000bfe0100 */
        /* <DEDUP_REMOVED lines=13> */
.L_x_7836:
[----:B------:R0:W-:Y:S01]  /*52c0*/  STG.E.U8 desc[UR36][R16.64], R2 ;  /* 0x0000000210007986 */ /* 0x0001e2000c101124 */
[----:B------:R-:W-:Y:S05]  /*52d0*/  BRA `(.L_x_7838) ;  /* 0x0000000c00507947 */ /* 0x000fea0003800000 */
.L_x_7835:
        /* <DEDUP_REMOVED lines=9> */
.L_x_7840:
[----:B------:R0:W-:Y:S01]  /*5370*/  STG.E desc[UR36][R16.64], R2 ;  /* 0x0000000210007986 */ /* 0x0001e2000c101924 */
[----:B------:R-:W-:Y:S05]  /*5380*/  BRA `(.L_x_7838) ;  /* 0x0000000c00247947 */ /* 0x000fea0003800000 */
.L_x_7839:
[----:B------:R0:W-:Y:S01]  /*5390*/  STG.E.U16 desc[UR36][R16.64], R2 ;  /* 0x0000000210007986 */ /* 0x0001e2000c101524 */
[----:B------:R-:W-:Y:S05]  /*53a0*/  BRA `(.L_x_7838) ;  /* 0x0000000c001c7947 */ /* 0x000fea0003800000 */
.L_x_7834:
        /* <DEDUP_REMOVED lines=9> */
.L_x_7842:
[----:B------:R-:W-:-:S04]  /*5440*/  I2FP.F32.S32 R0, R2 ;  /* 0x0000000200007245 */ /* 0x000fc80000201400 */
[----:B------:R-:W-:-:S05]  /*5450*/  F2FP.F16.F32.PACK_AB R0, RZ, R0 ;  /* 0x00000000ff00723e */ /* 0x000fca00000000ff */
[----:B------:R0:W-:Y:S01]  /*5460*/  STG.E.U16 desc[UR36][R16.64], R0 ;  /* 0x0000000010007986 */ /* 0x0001e2000c101524 */
[----:B------:R-:W-:Y:S05]  /*5470*/  BRA `(.L_x_7838) ;  /* 0x0000000800e87947 */ /* 0x000fea0003800000 */
.L_x_7841:
        /* <DEDUP_REMOVED lines=10> */
.L_x_7844:
[----:B------:R-:W-:-:S04]  /*5520*/  I2FP.F32.S32 R2, R2 ;  /* 0x0000000200027245 */ /* 0x000fc80000201400 */
[----:B------:R-:W-:-:S04]  /*5530*/  F2FP.F16.F32.PACK_AB R3, RZ, R2 ;  /* 0x00000002ff03723e */ /* 0x000fc800000000ff */
[----:B------:R-:W-:-:S05]  /*5540*/  PRMT R3, R3, 0x5410, RZ ;  /* 0x0000541003037816 */ /* 0x000fca00000000ff */
[----:B------:R0:W-:Y:S01]  /*5550*/  STG.E desc[UR36][R16.64], R3 ;  /* 0x0000000310007986 */ /* 0x0001e2000c101924 */
[----:B------:R-:W-:Y:S05]  /*5560*/  BRA `(.L_x_7838) ;  /* 0x0000000800ac7947 */ /* 0x000fea0003800000 */
.L_x_7843:
[----:B------:R-:W0:Y:S02]  /*5570*/  I2F.F64 R2, R2 ;  /* 0x0000000200027312 */ /* 0x000e240000201c00 */
[----:B0-----:R0:W-:Y:S01]  /*5580*/  STG.E.64 desc[UR36][R16.64], R2 ;  /* 0x0000000210007986 */ /* 0x0011e2000c101b24 */
[----:B------:R-:W-:Y:S05]  /*5590*/  BRA `(.L_x_7838) ;  /* 0x0000000800a07947 */ /* 0x000fea0003800000 */
.L_x_7833:
        /* <DEDUP_REMOVED lines=12> */
.L_x_7847:
[----:B------:R-:W0:Y:S01]  /*5660*/  I2F.F64 R4, R2 ;  /* 0x0000000200047312 */ /* 0x000e220000201c00 */
[----:B------:R-:W-:-:S05]  /*5670*/  CS2R R6, SRZ ;  /* 0x0000000000067805 */ /* 0x000fca000001ff00 */
[----:B0-----:R0:W-:Y:S01]  /*5680*/  STG.E.128 desc[UR36][R16.64], R4 ;  /* 0x0000000410007986 */ /* 0x0011e2000c101d24 */
[----:B------:R-:W-:Y:S05]  /*5690*/  BRA `(.L_x_7838) ;  /* 0x0000000800607947 */ /* 0x000fea0003800000 */
.L_x_7846:
        /* <DEDUP_REMOVED lines=21> */
.L_x_7851:
[----:B------:R-:W-:Y:S05]  /*57f0*/  BSYNC B0 ;  /* 0x0000000000007941 */ /* 0x000fea0003800000 */
.L_x_7850:
[----:B------:R-:W-:-:S05]  /*5800*/  LOP3.LUT R3, R0, R3, RZ, 0xfc, !PT ;  /* 0x0000000300037212 */ /* 0x000fca00078efcff */
[----:B------:R0:W-:Y:S01]  /*5810*/  STG.E.U8 desc[UR36][R16.64], R3 ;  /* 0x0000000310007986 */ /* 0x0001e2000c101124 */
[----:B------:R-:W-:Y:S05]  /*5820*/  BRA `(.L_x_7838) ;  /* 0x0000000400fc7947 */ /* 0x000fea0003800000 */
.L_x_7849:
        /* <DEDUP_REMOVED lines=13> */
.L_x_7853:
[----:B------:R-:W-:Y:S01]  /*5900*/  IMAD.MOV.U32 R0, RZ, RZ, 0x7f ;  /* 0x0000007fff007424 */ /* 0x000fe200078e00ff */
[----:B------:R-:W-:-:S04]  /*5910*/  ISETP.GT.U32.AND P0, PT, R2, 0x7f800000, PT ;  /* 0x7f8000000200780c */ /* 0x000fc80003f04070 */
[----:B------:R-:W-:-:S09]  /*5920*/  SEL R0, R0, 0x7c, P0 ;  /* 0x0000007c00007807 */ /* 0x000fd20000000000 */
.L_x_7854:
[----:B------:R-:W-:Y:S05]  /*5930*/  BSYNC B0 ;  /* 0x0000000000007941 */ /* 0x000fea0003800000 */
.L_x_7852:
[----:B------:R-:W-:-:S04]  /*5940*/  LOP3.LUT R2, R3, 0x80000000, RZ, 0xc0, !PT ;  /* 0x8000000003027812 */ /* 0x000fc800078ec0ff */
[----:B------:R-:W-:-:S04]  /*5950*/  SHF.R.U32.HI R3, RZ, 0x18, R2 ;  /* 0x00000018ff037819 */ /* 0x000fc80000011602 */
[----:B------:R-:W-:-:S05]  /*5960*/  LOP3.LUT R3, R0, R3, RZ, 0xfc, !PT ;  /* 0x0000000300037212 */ /* 0x000fca00078efcff */
[----:B------:R0:W-:Y:S01]  /*5970*/  STG.E.U8 desc[UR36][R16.64], R3 ;  /* 0x0000000310007986 */ /* 0x0001e2000c101124 */
[----:B------:R-:W-:Y:S05]  /*5980*/  BRA `(.L_x_7838) ;  /* 0x0000000400a47947 */ /* 0x000fea0003800000 */
.L_x_7848:
[----:B------:R-:W-:-:S04]  /*5990*/  I2FP.F32.S32 R0, R2 ;  /* 0x0000000200007245 */ /* 0x000fc80000201400 */
[----:B------:R-:W-:-:S05]  /*59a0*/  F2FP.BF16.F32.PACK_AB R0, RZ, R0 ;  /* 0x00000000ff00723e */ /* 0x000fca00000010ff */
[----:B------:R0:W-:Y:S01]  /*59b0*/  STG.E.U16 desc[UR36][R16.64], R0 ;  /* 0x0000000010007986 */ /* 0x0001e2000c101524 */
[----:B------:R-:W-:Y:S05]  /*59c0*/  BRA `(.L_x_7838) ;  /* 0x0000000400947947 */ /* 0x000fea0003800000 */
.L_x_7845:
        /* <DEDUP_REMOVED lines=10> */
.L_x_7857:
        /* <DEDUP_REMOVED lines=17> */
.L_x_7860:
[----:B------:R-:W-:-:S04]  /*5b80*/  LOP3.LUT R2, R3, 0x80000000, RZ, 0xc0, !PT ;  /* 0x8000000003027812 */ /* 0x000fc800078ec0ff */
[----:B------:R-:W-:-:S04]  /*5b90*/  SHF.R.U32.HI R3, RZ, 0x18, R2 ;  /* 0x00000018ff037819 */ /* 0x000fc80000011602 */
[----:B------:R-:W-:-:S04]  /*5ba0*/  LOP3.LUT R0, R0, R3, RZ, 0xfc, !PT ;  /* 0x0000000300007212 */ /* 0x000fc800078efcff */
[----:B------:R-:W-:-:S07]  /*5bb0*/  PRMT R8, R0, 0x7610, R8 ;  /* 0x0000761000087816 */ /* 0x000fce0000000008 */
.L_x_7859:
[----:B------:R-:W-:Y:S05]  /*5bc0*/  BSYNC B0 ;  /* 0x0000000000007941 */ /* 0x000fea0003800000 */
.L_x_7858:
[----:B------:R3:W-:Y:S01]  /*5bd0*/  STG.E.U8 desc[UR36][R16.64], R8 ;  /* 0x0000000810007986 */ /* 0x0007e2000c101124 */
[----:B------:R-:W-:Y:S05]  /*5be0*/  BRA `(.L_x_7838) ;  /* 0x00000004000c7947 */ /* 0x000fea0003800000 */
.L_x_7856:
        /* <DEDUP_REMOVED lines=17> */
.L_x_7863:
[----:B------:R-:W-:-:S04]  /*5d00*/  LOP3.LUT R2, R3, 0x80000000, RZ, 0xc0, !PT ;  /* 0x8000000003027812 */ /* 0x000fc800078ec0ff */
[----:B------:R-:W-:-:S04]  /*5d10*/  SHF.R.U32.HI R3, RZ, 0x18, R2 ;  /* 0x00000018ff037819 */ /* 0x000fc80000011602 */
[----:B------:R-:W-:-:S04]  /*5d20*/  LOP3.LUT R0, R0, R3, RZ, 0xfc, !PT ;  /* 0x0000000300007212 */ /* 0x000fc800078efcff */
[----:B------:R-:W-:-:S07]  /*5d30*/  PRMT R8, R0, 0x7610, R8 ;  /* 0x0000761000087816 */ /* 0x000fce0000000008 */
.L_x_7862:
[----:B------:R-:W-:Y:S05]  /*5d40*/  BSYNC B0 ;  /* 0x0000000000007941 */ /* 0x000fea0003800000 */
.L_x_7861:
[----:B------:R0:W-:Y:S01]  /*5d50*/  STG.E.U8 desc[UR36][R16.64], R8 ;  /* 0x0000000810007986 */ /* 0x0001e2000c101124 */
[----:B------:R-:W-:Y:S05]  /*5d60*/  BRA `(.L_x_7838) ;  /* 0x0000000000ac7947 */ /* 0x000fea0003800000 */
.L_x_7855:
        /* <DEDUP_REMOVED lines=22> */
.L_x_7837:
        /* <DEDUP_REMOVED lines=16> */
.L_x_7866:
[----:B------:R-:W-:Y:S05]  /*5fd0*/  BRA `(.L_x_7838) ;  /* 0x0000000000107947 */ /* 0x000fea0003800000 */
.L_x_7865:
[----:B------:R-:W-:-:S05]  /*5fe0*/  SHF.R.S32.HI R3, RZ, 0x1f, R2 ;  /* 0x0000001fff037819 */ /* 0x000fca0000011402 */
[----:B------:R2:W-:Y:S01]  /*5ff0*/  STG.E.64 desc[UR36][R16.64], R2 ;  /* 0x0000000210007986 */ /* 0x0005e2000c101b24 */
[----:B------:R-:W-:Y:S05]  /*6000*/  BRA `(.L_x_7838) ;  /* 0x0000000000047947 */ /* 0x000fea0003800000 */
.L_x_7864:
[----:B------:R0:W-:Y:S02]  /*6010*/  STG.E desc[UR36][R16.64], R2 ;  /* 0x0000000210007986 */ /* 0x0001e4000c101924 */
.L_x_7838:
[----:B------:R-:W-:-:S07]  /*6020*/  VIADD R19, R19, 0x80 ;  /* 0x0000008013137836 */ /* 0x000fce0000000000 */
.L_x_7798:
[----:B------:R-:W-:Y:S05]  /*6030*/  BSYNC B6 ;  /* 0x0000000000067941 */ /* 0x000fea0003800000 */
.L_x_7797:
        /* <DEDUP_REMOVED lines=307> */
.L_x_7869:
        /* <DEDUP_REMOVED lines=20> */
.L_x_7873:
[----:B------:R0:W5:Y:S01]  /*74b0*/  LDG.E.U8 R18, desc[UR36][R2.64] ;  /* 0x0000002402127981 */ /* 0x000162000c1e1100 */
[----:B------:R-:W-:Y:S05]  /*74c0*/  BRA `(.L_x_7875) ;  /* 0x0000000c00347947 */ /* 0x000fea0003800000 */
.L_x_7872:
        /* <DEDUP_REMOVED lines=8> */
.L_x_7877:
[----:B------:R0:W5:Y:S01]  /*7550*/  LDG.E R18, desc[UR36][R2.64] ;  /* 0x0000002402127981 */ /* 0x000162000c1e1900 */
[----:B------:R-:W-:Y:S05]  /*7560*/  BRA `(.L_x_7875) ;  /* 0x0000000c000c7947 */ /* 0x000fea0003800000 */
.L_x_7876:
[----:B------:R0:W5:Y:S01]  /*7570*/  LDG.E.S16 R18, desc[UR36][R2.64] ;  /* 0x0000002402127981 */ /* 0x000162000c1e1700 */
[----:B------:R-:W-:Y:S05]  /*7580*/  BRA `(.L_x_7875) ;  /* 0x0000000c00047947 */ /* 0x000fea0003800000 */
.L_x_7871:
        /* <DEDUP_REMOVED lines=9> */
.L_x_7879:
[----:B------:R-:W2:Y:S02]  /*7620*/  LDG.E.U16 R2, desc[UR36][R2.64] ;  /* 0x0000002402027981 */ /* 0x000ea4000c1e1500 */
[----:B--2---:R-:W-:-:S06]  /*7630*/  HADD2.F32 R18, -RZ, R2.H0_H0 ;  /* 0x20000002ff127230 */ /* 0x004fcc0000004100 */
[----:B------:R-:W0:Y:S01]  /*7640*/  F2I.FTZ.TRUNC.NTZ R18, R18 ;  /* 0x0000001200127305 */ /* 0x000e22000021f100 */
[----:B------:R-:W-:Y:S05]  /*7650*/  BRA `(.L_x_7875) ;  /* 0x0000000800d07947 */ /* 0x000fea0003800000 */
.L_x_7878:
        /* <DEDUP_REMOVED lines=9> */
.L_x_7881:
[----:B------:R-:W2:Y:S02]  /*76f0*/  LDG.E.U16 R2, desc[UR36][R2.64] ;  /* 0x0000002402027981 */ /* 0x000ea4000c1e1500 */
[----:B--2---:R-:W-:-:S06]  /*7700*/  HADD2.F32 R18, -RZ, R2.H0_H0 ;  /* 0x20000002ff127230 */ /* 0x004fcc0000004100 */
[----:B------:R-:W0:Y:S01]  /*7710*/  F2I.FTZ.TRUNC.NTZ R18, R18 ;  /* 0x0000001200127305 */ /* 0x000e22000021f100 */
[----:B------:R-:W-:Y:S05]  /*7720*/  BRA `(.L_x_7875) ;  /* 0x00000008009c7947 */ /* 0x000fea0003800000 */
.L_x_7880:
[----:B------:R-:W2:Y:S02]  /*7730*/  LDG.E.64 R2, desc[UR36][R2.64] ;  /* 0x0000002402027981 */ /* 0x000ea4000c1e1b00 */
[----:B--2---:R0:W1:Y:S01]  /*7740*/  F2I.F64.TRUNC R18, R2 ;  /* 0x0000000200127311 */ /* 0x004062000030d100 */
[----:B------:R-:W-:Y:S05]  /*7750*/  BRA `(.L_x_7875) ;  /* 0x0000000800907947 */ /* 0x000fea0003800000 */
.L_x_7870:
        /* <DEDUP_REMOVED lines=12> */
.L_x_7884:
[----:B------:R-:W2:Y:S02]  /*7820*/  LDG.E.64 R2, desc[UR36][R2.64] ;  /* 0x0000002402027981 */ /* 0x000ea4000c1e1b00 */
[----:B--2---:R0:W1:Y:S01]  /*7830*/  F2I.F64.TRUNC R18, R2 ;  /* 0x0000000200127311 */ /* 0x004062000030d100 */
[----:B------:R-:W-:Y:S05]  /*7840*/  BRA `(.L_x_7875) ;  /* 0x0000000800547947 */ /* 0x000fea0003800000 */
.L_x_7883:
        /* <DEDUP_REMOVED lines=27> */
.L_x_7886:
        /* <DEDUP_REMOVED lines=14> */
.L_x_7885:
[----:B------:R-:W2:Y:S02]  /*7ae0*/  LDG.E.U16 R18, desc[UR36][R2.64] ;  /* 0x0000002402127981 */ /* 0x000ea4000c1e1500 */
[----:B--2---:R-:W-:-:S06]  /*7af0*/  IMAD.U32 R18, R18, 0x10000, RZ ;  /* 0x0001000012127824 */ /* 0x004fcc00078e00ff */
[----:B------:R-:W0:Y:S01]  /*7b00*/  F2I.FTZ.TRUNC.NTZ R18, R18 ;  /* 0x0000001200127305 */ /* 0x000e22000021f100 */
[----:B------:R-:W-:Y:S05]  /*7b10*/  BRA `(.L_x_7875) ;  /* 0x0000000400a07947 */ /* 0x000fea0003800000 */
.L_x_7882:
        /* <DEDUP_REMOVED lines=10> */
.L_x_7889:
        /* <DEDUP_REMOVED lines=21> */
.L_x_7893:
[----:B------:R-:W-:Y:S05]  /*7d10*/  BSYNC B1 ;  /* 0x0000000000017941 */ /* 0x000fea0003800000 */
.L_x_7892:
[----:B------:R-:W-:Y:S01]  /*7d20*/  IMAD.SHL.U32 R2, R2, 0x100000, RZ ;  /* 0x0010000002027824 */ /* 0x000fe200078e00ff */
[----:B------:R-:W-:-:S04]  /*7d30*/  LEA R3, R0, 0x3b800000, 0x17 ;  /* 0x3b80000000037811 */ /* 0x000fc800078eb8ff */
[----:B------:R-:W-:-:S07]  /*7d40*/  LOP3.LUT R18, R3, R2, R18, 0xfe, !PT ;  /* 0x0000000203127212 */ /* 0x000fce00078efe12 */
.L_x_7891:
[----:B------:R-:W-:Y:S05]  /*7d50*/  BSYNC B0 ;  /* 0x0000000000007941 */ /* 0x000fea0003800000 */
.L_x_7890:
[----:B------:R-:W1:Y:S01]  /*7d60*/  F2I.FTZ.TRUNC.NTZ R18, R18 ;  /* 0x0000001200127305 */ /* 0x000e62000021f100 */
[----:B------:R-:W-:Y:S05]  /*7d70*/  BRA `(.L_x_7875) ;  /* 0x0000000400087947 */ /* 0x000fea0003800000 */
.L_x_7888:
        /* <DEDUP_REMOVED lines=21> */
.L_x_7897:
[----:B------:R-:W-:Y:S05]  /*7ed0*/  BSYNC B1 ;  /* 0x0000000000017941 */ /* 0x000fea0003800000 */
.L_x_7896:
[----:B------:R-:W-:Y:S01]  /*7ee0*/  IMAD.SHL.U32 R2, R2, 0x200000, RZ ;  /* 0x0020000002027824 */ /* 0x000fe200078e00ff */
[----:B------:R-:W-:-:S04]  /*7ef0*/  LEA R3, R0, 0x37800000, 0x17 ;  /* 0x3780000000037811 */ /* 0x000fc800078eb8ff */
[----:B------:R-:W-:-:S07]  /*7f00*/  LOP3.LUT R18, R3, R2, R18, 0xfe, !PT ;  /* 0x0000000203127212 */ /* 0x000fce00078efe12 */
.L_x_7895:
[----:B------:R-:W-:Y:S05]  /*7f10*/  BSYNC B0 ;  /* 0x0000000000007941 */ /* 0x000fea0003800000 */
.L_x_7894:
[----:B------:R-:W2:Y:S01]  /*7f20*/  F2I.FTZ.TRUNC.NTZ R18, R18 ;  /* 0x0000001200127305 */ /* 0x000ea2000021f100 */
[----:B------:R-:W-:Y:S05]  /*7f30*/  BRA `(.L_x_7875) ;  /* 0x0000000000987947 */ /* 0x000fea0003800000 */
.L_x_7887:
        /* <DEDUP_REMOVED lines=14> */
.L_x_7901:
[----:B------:R-:W-:Y:S05]  /*8020*/  BSYNC B0 ;  /* 0x0000000000007941 */ /* 0x000fea0003800000 */
.L_x_7900:
[----:B------:R-:W4:Y:S01]  /*8030*/  F2I.FTZ.TRUNC.NTZ R18, R18 ;  /* 0x0000001200127305 */ /* 0x000f22000021f100 */
[----:B------:R-:W-:Y:S05]  /*8040*/  BRA `(.L_x_7875) ;  /* 0x0000000000547947 */ /* 0x000fea0003800000 */
.L_x_7874:
        /* <DEDUP_REMOVED lines=17> */
.L_x_7902:
[----:B------:R-:W-:Y:S05]  /*8160*/  BRA `(.L_x_7875) ;  /* 0x00000000000c7947 */ /* 0x000fea0003800000 */
.L_x_7899:
[----:B------:R3:W5:Y:S01]  /*8170*/  LDG.E R18, desc[UR36][R2.64] ;  /* 0x0000002402127981 */ /* 0x000762000c1e1900 */
[----:B------:R-:W-:Y:S05]  /*8180*/  BRA `(.L_x_7875) ;  /* 0x0000000000047947 */ /* 0x000fea0003800000 */
.L_x_7898:
[----:B------:R0:W5:Y:S02]  /*8190*/  LDG.E R18, desc[UR36][R2.64] ;  /* 0x0000002402127981 */ /* 0x000164000c1e1900 */
.L_x_7875:
        /* <DEDUP_REMOVED lines=16> */
.L_x_7906:
[----:B------:R3:W-:Y:S01]  /*82a0*/  STG.E.U8 desc[UR36][R16.64], R2 ;  /* 0x0000000210007986 */ /* 0x0007e2000c101124 */
[----:B------:R-:W-:Y:S05]  /*82b0*/  BRA `(.L_x_7908) ;  /* 0x0000000c00507947 */ /* 0x000fea0003800000 */
.L_x_7905:
        /* <DEDUP_REMOVED lines=9> */
.L_x_7910:
[----:B------:R2:W-:Y:S01]  /*8350*/  STG.E desc[UR36][R16.64], R2 ;  /* 0x0000000210007986 */ /* 0x0005e2000c101924 */
[----:B------:R-:W-:Y:S05]  /*8360*/  BRA `(.L_x_7908) ;  /* 0x0000000c00247947 */ /* 0x000fea0003800000 */
.L_x_7909:
[----:B------:R0:W-:Y:S01]  /*8370*/  STG.E.U16 desc[UR36][R16.64], R2 ;  /* 0x0000000210007986 */ /* 0x0001e2000c101524 */
[----:B------:R-:W-:Y:S05]  /*8380*/  BRA `(.L_x_7908) ;  /* 0x0000000c001c7947 */ /* 0x000fea0003800000 */
.L_x_7904:
        /* <DEDUP_REMOVED lines=9> */
.L_x_7912:
[----:B------:R-:W-:-:S04]  /*8420*/  I2FP.F32.S32 R0, R2 ;  /* 0x0000000200007245 */ /* 0x000fc80000201400 */
[----:B------:R-:W-:-:S05]  /*8430*/  F2FP.F16.F32.PACK_AB R0, RZ, R0 ;  /* 0x00000000ff00723e */ /* 0x000fca00000000ff */
[----:B------:R0:W-:Y:S01]  /*8440*/  STG.E.U16 desc[UR36][R16.64], R0 ;  /* 0x0000000010007986 */ /* 0x0001e2000c101524 */
[----:B------:R-:W-:Y:S05]  /*8450*/  BRA `(.L_x_7908) ;  /* 0x0000000800e87947 */ /* 0x000fea0003800000 */
.L_x_7911:
        /* <DEDUP_REMOVED lines=10> */
.L_x_7914:
[----:B------:R-:W-:-:S04]  /*8500*/  I2FP.F32.S32 R2, R2 ;  /* 0x0000000200027245 */ /* 0x000fc80000201400 */
[----:B------:R-:W-:-:S04]  /*8510*/  F2FP.F16.F32.PACK_AB R3, RZ, R2 ;  /* 0x00000002ff03723e */ /* 0x000fc800000000ff */
[----:B------:R-:W-:-:S05]  /*8520*/  PRMT R3, R3, 0x5410, RZ ;  /* 0x0000541003037816 */ /* 0x000fca00000000ff */
[----:B------:R0:W-:Y:S01]  /*8530*/  STG.E desc[UR36][R16.64], R3 ;  /* 0x0000000310007986 */ /* 0x0001e2000c101924 */
[----:B------:R-:W-:Y:S05]  /*8540*/  BRA `(.L_x_7908) ;  /* 0x0000000800ac7947 */ /* 0x000fea0003800000 */
.L_x_7913:
[----:B------:R-:W0:Y:S02]  /*8550*/  I2F.F64 R2, R2 ;  /* 0x0000000200027312 */ /* 0x000e240000201c00 */
[----:B0-----:R0:W-:Y:S01]  /*8560*/  STG.E.64 desc[UR36][R16.64], R2 ;  /* 0x0000000210007986 */ /* 0x0011e2000c101b24 */
[----:B------:R-:W-:Y:S05]  /*8570*/  BRA `(.L_x_7908) ;  /* 0x0000000800a07947 */ /* 0x000fea0003800000 */
.L_x_7903:
        /* <DEDUP_REMOVED lines=12> */
.L_x_7917:
[----:B------:R-:W0:Y:S01]  /*8640*/  I2F.F64 R4, R2 ;  /* 0x0000000200047312 */ /* 0x000e220000201c00 */
[----:B------:R-:W-:-:S05]  /*8650*/  CS2R R6, SRZ ;  /* 0x0000000000067805 */ /* 0x000fca000001ff00 */
[----:B0-----:R0:W-:Y:S01]  /*8660*/  STG.E.128 desc[UR36][R16.64], R4 ;  /* 0x0000000410007986 */ /* 0x0011e2000c101d24 */
[----:B------:R-:W-:Y:S05]  /*8670*/  BRA `(.L_x_7908) ;  /* 0x0000000800607947 */ /* 0x000fea0003800000 */
.L_x_7916:
        /* <DEDUP_REMOVED lines=21> */
.L_x_7921:
[----:B------:R-:W-:Y:S05]  /*87d0*/  BSYNC B0 ;  /* 0x0000000000007941 */ /* 0x000fea0003800000 */
.L_x_7920:
[----:B------:R-:W-:-:S05]  /*87e0*/  LOP3.LUT R3, R0, R3, RZ, 0xfc, !PT ;  /* 0x0000000300037212 */ /* 0x000fca00078efcff */
[----:B------:R0:W-:Y:S01]  /*87f0*/  STG.E.U8 desc[UR36][R16.64], R3 ;  /* 0x0000000310007986 */ /* 0x0001e2000c101124 */
[----:B------:R-:W-:Y:S05]  /*8800*/  BRA `(.L_x_7908) ;  /* 0x0000000400fc7947 */ /* 0x000fea0003800000 */
.L_x_7919:
        /* <DEDUP_REMOVED lines=13> */
.L_x_7923:
[----:B------:R-:W-:Y:S01]  /*88e0*/  IMAD.MOV.U32 R0, RZ, RZ, 0x7f ;  /* 0x0000007fff007424 */ /* 0x000fe200078e00ff */
[----:B------:R-:W-:-:S04]  /*88f0*/  ISETP.GT.U32.AND P0, PT, R2, 0x7f800000, PT ;  /* 0x7f8000000200780c */ /* 0x000fc80003f04070 */
[----:B------:R-:W-:-:S09]  /*8900*/  SEL R0, R0, 0x7c, P0 ;  /* 0x0000007c00007807 */ /* 0x000fd20000000000 */
.L_x_7924:
[----:B------:R-:W-:Y:S05]  /*8910*/  BSYNC B0 ;  /* 0x0000000000007941 */ /* 0x000fea0003800000 */
.L_x_7922:
[----:B------:R-:W-:-:S04]  /*8920*/  LOP3.LUT R2, R3, 0x80000000, RZ, 0xc0, !PT ;  /* 0x8000000003027812 */ /* 0x000fc800078ec0ff */
[----:B------:R-:W-:-:S04]  /*8930*/  SHF.R.U32.HI R3, RZ, 0x18, R2 ;  /* 0x00000018ff037819 */ /* 0x000fc80000011602 */
[----:B------:R-:W-:-:S05]  /*8940*/  LOP3.LUT R3, R0, R3, RZ, 0xfc, !PT ;  /* 0x0000000300037212 */ /* 0x000fca00078efcff */
[----:B------:R0:W-:Y:S01]  /*8950*/  STG.E.U8 desc[UR36][R16.64], R3 ;  /* 0x0000000310007986 */ /* 0x0001e2000c101124 */
[----:B------:R-:W-:Y:S05]  /*8960*/  BRA `(.L_x_7908) ;  /* 0x0000000400a47947 */ /* 0x000fea0003800000 */
.L_x_7918:
[----:B------:R-:W-:-:S04]  /*8970*/  I2FP.F32.S32 R0, R2 ;  /* 0x0000000200007245 */ /* 0x000fc80000201400 */
[----:B------:R-:W-:-:S05]  /*8980*/  F2FP.BF16.F32.PACK_AB R0, RZ, R0 ;  /* 0x00000000ff00723e */ /* 0x000fca00000010ff */
[----:B------:R0:W-:Y:S01]  /*8990*/  STG.E.U16 desc[UR36][R16.64], R0 ;  /* 0x0000000010007986 */ /* 0x0001e2000c101524 */
[----:B------:R-:W-:Y:S05]  /*89a0*/  BRA `(.L_x_7908) ;  /* 0x0000000400947947 */ /* 0x000fea0003800000 */
.L_x_7915:
        /* <DEDUP_REMOVED lines=10> */
.L_x_7927:
        /* <DEDUP_REMOVED lines=17> */
.L_x_7930:
[----:B------:R-:W-:-:S04]  /*8b60*/  LOP3.LUT R2, R3, 0x80000000, RZ, 0xc0, !PT ;  /* 0x8000000003027812 */ /* 0x000fc800078ec0ff */
[----:B------:R-:W-:-:S04]  /*8b70*/  SHF.R.U32.HI R3, RZ, 0x18, R2 ;  /* 0x00000018ff037819 */ /* 0x000fc80000011602 */
[----:B------:R-:W-:-:S04]  /*8b80*/  LOP3.LUT R0, R0, R3, RZ, 0xfc, !PT ;  /* 0x0000000300007212 */ /* 0x000fc800078efcff */
[----:B------:R-:W-:-:S07]  /*8b90*/  PRMT R8, R0, 0x7610, R8 ;  /* 0x0000761000087816 */ /* 0x000fce0000000008 */
.L_x_7929:
[----:B------:R-:W-:Y:S05]  /*8ba0*/  BSYNC B0 ;  /* 0x0000000000007941 */ /* 0x000fea0003800000 */
.L_x_7928:
[----:B------:R0:W-:Y:S01]  /*8bb0*/  STG.E.U8 desc[UR36][R16.64], R8 ;  /* 0x0000000810007986 */ /* 0x0001e2000c101124 */
[----:B------:R-:W-:Y:S05]  /*8bc0*/  BRA `(.L_x_7908) ;  /* 0x00000004000c7947 */ /* 0x000fea0003800000 */
.L_x_7926:
        /* <DEDUP_REMOVED lines=17> */
.L_x_7933:
[----:B------:R-:W-:-:S04]  /*8ce0*/  LOP3.LUT R2, R3, 0x80000000, RZ, 0xc0, !PT ;  /* 0x8000000003027812 */ /* 0x000fc800078ec0ff */
[----:B------:R-:W-:-:S04]  /*8cf0*/  SHF.R.U32.HI R3, RZ, 0x18, R2 ;  /* 0x00000018ff037819 */ /* 0x000fc80000011602 */
[----:B------:R-:W-:-:S04]  /*8d00*/  LOP3.LUT R0, R0, R3, RZ, 0xfc, !PT ;  /* 0x0000000300007212 */ /* 0x000fc800078efcff */
[----:B------:R-:W-:-:S07]  /*8d10*/  PRMT R8, R0, 0x7610, R8 ;  /* 0x0000761000087816 */ /* 0x000fce0000000008 */
.L_x_7932:
[----:B------:R-:W-:Y:S05]  /*8d20*/  BSYNC B0 ;  /* 0x0000000000007941 */ /* 0x000fea0003800000 */
.L_x_7931:
[----:B------:R0:W-:Y:S01]  /*8d30*/  STG.E.U8 desc[UR36][R16.64], R8 ;  /* 0x0000000810007986 */ /* 0x0001e2000c101124 */
[----:B------:R-:W-:Y:S05]  /*8d40*/  BRA `(.L_x_7908) ;  /* 0x0000000000ac7947 */ /* 0x000fea0003800000 */
.L_x_7925:
        /* <DEDUP_REMOVED lines=22> */
.L_x_7907:
        /* <DEDUP_REMOVED lines=16> */
.L_x_7936:
[----:B------:R-:W-:Y:S05]  /*8fb0*/  BRA `(.L_x_7908) ;  /* 0x0000000000107947 */ /* 0x000fea0003800000 */
.L_x_7935:
[----:B------:R-:W-:-:S05]  /*8fc0*/  SHF.R.S32.HI R3, RZ, 0x1f, R2 ;  /* 0x0000001fff037819 */ /* 0x000fca0000011402 */
[----:B------:R0:W-:Y:S01]  /*8fd0*/  STG.E.64 desc[UR36][R16.64], R2 ;  /* 0x0000000210007986 */ /* 0x0001e2000c101b24 */
[----:B------:R-:W-:Y:S05]  /*8fe0*/  BRA `(.L_x_7908) ;  /* 0x0000000000047947 */ /* 0x000fea0003800000 */
.L_x_7934:
[----:B------:R0:W-:Y:S02]  /*8ff0*/  STG.E desc[UR36][R16.64], R2 ;  /* 0x0000000210007986 */ /* 0x0001e4000c101924 */
.L_x_7908:
[----:B------:R-:W-:-:S07]  /*9000*/  VIADD R19, R19, 0x80 ;  /* 0x0000008013137836 */ /* 0x000fce0000000000 */
.L_x_7868:
[----:B------:R-:W-:Y:S05]  /*9010*/  BSYNC B6 ;  /* 0x0000000000067941 */ /* 0x000fea0003800000 */
.L_x_7867:
        /* <DEDUP_REMOVED lines=306> */
.L_x_7937:
        /* <DEDUP_REMOVED lines=20> */
.L_x_7941:
[----:B------:R4:W5:Y:S01]  /*a480*/  LDG.E.U8 R18, desc[UR36][R2.64] ;  /* 0x0000002402127981 */ /* 0x000962000c1e1100 */
[----:B------:R-:W-:Y:S05]  /*a490*/  BRA `(.L_x_7943) ;  /* 0x0000000c00347947 */ /* 0x000fea0003800000 */
.L_x_7940:
        /* <DEDUP_REMOVED lines=8> */
.L_x_7945:
[----:B------:R2:W5:Y:S01]  /*a520*/  LDG.E R18, desc[UR36][R2.64] ;  /* 0x0000002402127981 */ /* 0x000562000c1e1900 */
[----:B------:R-:W-:Y:S05]  /*a530*/  BRA `(.L_x_7943) ;  /* 0x0000000c000c7947 */ /* 0x000fea0003800000 */
.L_x_7944:
[----:B------:R0:W5:Y:S01]  /*a540*/  LDG.E.S16 R18, desc[UR36][R2.64] ;  /* 0x0000002402127981 */ /* 0x000162000c1e1700 */
[----:B------:R-:W-:Y:S05]  /*a550*/  BRA `(.L_x_7943) ;  /* 0x0000000c00047947 */ /* 0x000fea0003800000 */
.L_x_7939:
        /* <DEDUP_REMOVED lines=9> */
.L_x_7947:
[----:B------:R-:W2:Y:S02]  /*a5f0*/  LDG.E.U16 R2, desc[UR36][R2.64] ;  /* 0x0000002402027981 */ /* 0x000ea4000c1e1500 */
[----:B--2---:R-:W-:-:S06]  /*a600*/  HADD2.F32 R18, -RZ, R2.H0_H0 ;  /* 0x20000002ff127230 */ /* 0x004fcc0000004100 */
[----:B------:R-:W0:Y:S01]  /*a610*/  F2I.FTZ.TRUNC.NTZ R18, R18 ;  /* 0x0000001200127305 */ /* 0x000e22000021f100 */
[----:B------:R-:W-:Y:S05]  /*a620*/  BRA `(.L_x_7943) ;  /* 0x0000000800d07947 */ /* 0x000fea0003800000 */
.L_x_7946:
        /* <DEDUP_REMOVED lines=9> */
.L_x_7949:
[----:B------:R-:W2:Y:S02]  /*a6c0*/  LDG.E.U16 R2, desc[UR36][R2.64] ;  /* 0x0000002402027981 */ /* 0x000ea4000c1e1500 */
[----:B--2---:R-:W-:-:S06]  /*a6d0*/  HADD2.F32 R18, -RZ, R2.H0_H0 ;  /* 0x20000002ff127230 */ /* 0x004fcc0000004100 */
[----:B------:R-:W0:Y:S01]  /*a6e0*/  F2I.FTZ.TRUNC.NTZ R18, R18 ;  /* 0x0000001200127305 */ /* 0x000e22000021f100 */
[----:B------:R-:W-:Y:S05]  /*a6f0*/  BRA `(.L_x_7943) ;  /* 0x00000008009c7947 */ /* 0x000fea0003800000 */
.L_x_7948:
[----:B------:R-:W2:Y:S02]  /*a700*/  LDG.E.64 R2, desc[UR36][R2.64] ;  /* 0x0000002402027981 */ /* 0x000ea4000c1e1b00 */
[----:B--2---:R0:W1:Y:S01]  /*a710*/  F2I.F64.TRUNC R18, R2 ;  /* 0x0000000200127311 */ /* 0x004062000030d100 */
[----:B------:R-:W-:Y:S05]  /*a720*/  BRA `(.L_x_7943) ;  /* 0x0000000800907947 */ /* 0x000fea0003800000 */
.L_x_7938:
        /* <DEDUP_REMOVED lines=12> */
.L_x_7952:
[----:B------:R-:W2:Y:S02]  /*a7f0*/  LDG.E.64 R2, desc[UR36][R2.64] ;  /* 0x0000002402027981 */ /* 0x000ea4000c1e1b00 */
[----:B--2---:R0:W1:Y:S01]  /*a800*/  F2I.F64.TRUNC R18, R2 ;  /* 0x0000000200127311 */ /* 0x004062000030d100 */
[----:B------:R-:W-:Y:S05]  /*a810*/  BRA `(.L_x_7943) ;  /* 0x0000000800547947 */ /* 0x000fea0003800000 */
.L_x_7951:
        /* <DEDUP_REMOVED lines=27> */
.L_x_7954:
        /* <DEDUP_REMOVED lines=14> */
.L_x_7953:
[----:B------:R-:W2:Y:S02]  /*aab0*/  LDG.E.U16 R18, desc[UR36][R2.64] ;  /* 0x0000002402127981 */ /* 0x000ea4000c1e1500 */
[----:B--2---:R-:W-:-:S06]  /*aac0*/  IMAD.U32 R18, R18, 0x10000, RZ ;  /* 0x0001000012127824 */ /* 0x004fcc00078e00ff */
[----:B------:R-:W0:Y:S01]  /*aad0*/  F2I.FTZ.TRUNC.NTZ R18, R18 ;  /* 0x0000001200127305 */ /* 0x000e22000021f100 */
[----:B------:R-:W-:Y:S05]  /*aae0*/  BRA `(.L_x_7943) ;  /* 0x0000000400a07947 */ /* 0x000fea0003800000 */
.L_x_7950:
        /* <DEDUP_REMOVED lines=10> */
.L_x_7957:
        /* <DEDUP_REMOVED lines=21> */
.L_x_7961:
[----:B------:R-:W-:Y:S05]  /*ace0*/  BSYNC B1 ;  /* 0x0000000000017941 */ /* 0x000fea0003800000 */
.L_x_7960:
[----:B------:R-:W-:Y:S01]  /*acf0*/  IMAD.SHL.U32 R2, R2, 0x100000, RZ ;  /* 0x0010000002027824 */ /* 0x000fe200078e00ff */
[----:B------:R-:W-:-:S04]  /*ad00*/  LEA R3, R0, 0x3b800000, 0x17 ;  /* 0x3b80000000037811 */ /* 0x000fc800078eb8ff */
[----:B------:R-:W-:-:S07]  /*ad10*/  LOP3.LUT R18, R3, R2, R18, 0xfe, !PT ;  /* 0x0000000203127212 */ /* 0x000fce00078efe12 */
.L_x_7959:
[----:B------:R-:W-:Y:S05]  /*ad20*/  BSYNC B0 ;  /* 0x0000000000007941 */ /* 0x000fea0003800000 */
.L_x_7958:
[----:B------:R-:W0:Y:S01]  /*ad30*/  F2I.FTZ.TRUNC.NTZ R18, R18 ;  /* 0x0000001200127305 */ /* 0x000e22000021f100 */
[----:B------:R-:W-:Y:S05]  /*ad40*/  BRA `(.L_x_7943) ;  /* 0x0000000400087947 */ /* 0x000fea0003800000 */
.L_x_7956:
        /* <DEDUP_REMOVED lines=21> */
.L_x_7965:
[----:B------:R-:W-:Y:S05]  /*aea0*/  BSYNC B1 ;  /* 0x0000000000017941 */ /* 0x000fea0003800000 */
.L_x_7964:
[----:B------:R-:W-:Y:S01]  /*aeb0*/  IMAD.SHL.U32 R2, R2, 0x200000, RZ ;  /* 0x0020000002027824 */ /* 0x000fe200078e00ff */
[----:B------:R-:W-:-:S04]  /*aec0*/  LEA R3, R0, 0x37800000, 0x17 ;  /* 0x3780000000037811 */ /* 0x000fc800078eb8ff */
[----:B------:R-:W-:-:S07]  /*aed0*/  LOP3.LUT R18, R3, R2, R18, 0xfe, !PT ;  /* 0x0000000203127212 */ /* 0x000fce00078efe12 */
.L_x_7963:
[----:B------:R-:W-:Y:S05]  /*aee0*/  BSYNC B0 ;  /* 0x0000000000007941 */ /* 0x000fea0003800000 */
.L_x_7962:
[----:B------:R-:W0:Y:S01]  /*aef0*/  F2I.FTZ.TRUNC.NTZ R18, R18 ;  /* 0x0000001200127305 */ /* 0x000e22000021f100 */
[----:B------:R-:W-:Y:S05]  /*af00*/  BRA `(.L_x_7943) ;  /* 0x0000000000987947 */ /* 0x000fea0003800000 */
.L_x_7955:
        /* <DEDUP_REMOVED lines=14> */
.L_x_7969:
[----:B------:R-:W-:Y:S05]  /*aff0*/  BSYNC B0 ;  /* 0x0000000000007941 */ /* 0x000fea0003800000 */
.L_x_7968:
[----:B------:R-:W0:Y:S01]  /*b000*/  F2I.FTZ.TRUNC.NTZ R18, R18 ;  /* 0x0000001200127305 */ /* 0x000e22000021f100 */
[----:B------:R-:W-:Y:S05]  /*b010*/  BRA `(.L_x_7943) ;  /* 0x0000000000547947 */ /* 0x000fea0003800000 */
.L_x_7942:
        /* <DEDUP_REMOVED lines=17> */
.L_x_7970:
[----:B------:R-:W-:Y:S05]  /*b130*/  BRA `(.L_x_7943) ;  /* 0x00000000000c7947 */ /* 0x000fea0003800000 */
.L_x_7967:
[----:B------:R0:W5:Y:S01]  /*b140*/  LDG.E R18, desc[UR36][R2.64] ;  /* 0x0000002402127981 */ /* 0x000162000c1e1900 */
[----:B------:R-:W-:Y:S05]  /*b150*/  BRA `(.L_x_7943) ;  /* 0x0000000000047947 */ /* 0x000fea0003800000 */
.L_x_7966:
[----:B------:R0:W5:Y:S02]  /*b160*/  LDG.E R18, desc[UR36][R2.64] ;  /* 0x0000002402127981 */ /* 0x000164000c1e1900 */
.L_x_7943:
[----:B01234-:R-:W0:Y:S01]  /*b170*/  LDC.U8 R3, c[0x0][0x430] ;  /* 0x00010c00ff037b82 */ /* 0x01fe220000000000 */
[----:B------:R-:W-:Y:S02]  /*b180*/  ULDC UR4, c[0x0][0x420] ;  /* 0x0001080000047ab9 */ /* 0x000fe40000000800 */
[----:B-----5:R-:W-:Y:S02]  /*b190*/  VIMNMX R2, R18, UR4, PT ;  /* 0x0000000412027c48 */ /* 0x020fe4000bfe0100 */
        /* <DEDUP_REMOVED lines=13> */
.L_x_7974:
[----:B------:R-:W-:Y:S01]  /*b270*/  STG.E.U8 desc[UR36][R16.64], R2 ;  /* 0x0000000210007986 */ /* 0x000fe2000c101124 */
[----:B------:R-:W-:Y:S05]  /*b280*/  EXIT ;  /* 0x000000000000794d */ /* 0x000fea0003800000 */
.L_x_7973:
[----:B------:R-:W-:-:S13]  /*b290*/  ISETP.NE.AND P0, PT, R0, 0x2, PT ;  /* 0x000000020000780c */ /* 0x000fda0003f05270 */
[----:B------:R-:W-:Y:S05]  /*b2a0*/  @!P0 BRA `(.L_x_7976) ;  /* 0x0000000000248947 */ /* 0x000fea0003800000 */
[----:B------:R-:W-:-:S13]  /*b2b0*/  ISETP.NE.AND P0, PT, R0, 0x3, PT ;  /* 0x000000030000780c */ /* 0x000fda0003f05270 */
[----:B------:R-:W-:Y:S05]  /*b2c0*/  @!P0 BRA `(.L_x_7977) ;  /* 0x0000000000148947 */ /* 0x000fea0003800000 */
[----:B------:R-:W-:-:S13]  /*b2d0*/  ISETP.NE.AND P0, PT, R0, 0x4, PT ;  /* 0x000000040000780c */ /* 0x000fda0003f05270 */
[----:B------:R-:W-:Y:S05]  /*b2e0*/  @P0 BRA `(.L_x_7975) ;  /* 0x0000000800e40947 */ /* 0x000fea0003800000 */
[----:B------:R-:W-:-:S05]  /*b2f0*/  SHF.R.S32.HI R3, RZ, 0x1f, R2 ;  /* 0x0000001fff037819 */ /* 0x000fca0000011402 */
[----:B------:R-:W-:Y:S01]  /*b300*/  STG.E.64 desc[UR36][R16.64], R2 ;  /* 0x0000000210007986 */ /* 0x000fe2000c101b24 */
[----:B------:R-:W-:Y:S05]  /*b310*/  EXIT ;  /* 0x000000000000794d */ /* 0x000fea0003800000 */
.L_x_7977:
[----:B------:R-:W-:Y:S01]  /*b320*/  STG.E desc[UR36][R16.64], R2 ;  /* 0x0000000210007986 */ /* 0x000fe2000c101924 */
[----:B------:R-:W-:Y:S05]  /*b330*/  EXIT ;  /* 0x000000000000794d */ /* 0x000fea0003800000 */
.L_x_7976:
[----:B------:R-:W-:Y:S01]  /*b340*/  STG.E.U16 desc[UR36][R16.64], R2 ;  /* 0x0000000210007986 */ /* 0x000fe2000c101524 */
[----:B------:R-:W-:Y:S05]  /*b350*/  EXIT ;  /* 0x000000000000794d */ /* 0x000fea0003800000 */
.L_x_7972:
[----:B------:R-:W-:-:S13]  /*b360*/  ISETP.GT.AND P0, PT, R0, 0x6, PT ;  /* 0x000000060000780c */ /* 0x000fda0003f04270 */
[----:B------:R-:W-:Y:S05]  /*b370*/  @P0 BRA `(.L_x_7978) ;  /* 0x00000000002c0947 */ /* 0x000fea0003800000 */
[----:B------:R-:W-:-:S13]  /*b380*/  ISETP.NE.AND P0, PT, R0, 0x5, PT ;  /* 0x000000050000780c */ /* 0x000fda0003f05270 */
[----:B------:R-:W-:Y:S05]  /*b390*/  @!P0 BRA `(.L_x_7979) ;  /* 0x0000000000148947 */ /* 0x000fea0003800000 */
[----:B------:R-:W-:-:S13]  /*b3a0*/  ISETP.NE.AND P0, PT, R0, 0x6, PT ;  /* 0x000000060000780c */ /* 0x000fda0003f05270 */
[----:B------:R-:W-:Y:S05]  /*b3b0*/  @P0 BRA `(.L_x_7975) ;  /* 0x0000000800b00947 */ /* 0x000fea0003800000 */
[----:B------:R-:W-:-:S05]  /*b3c0*/  I2FP.F32.S32 R3, R2 ;  /* 0x0000000200037245 */ /* 0x000fca0000201400 */
[----:B------:R-:W-:Y:S01]  /*b3d0*/  STG.E desc[UR36][R16.64], R3 ;  /* 0x0000000310007986 */ /* 0x000fe2000c101924 */
[----:B------:R-:W-:Y:S05]  /*b3e0*/  EXIT ;  /* 0x000000000000794d */ /* 0x000fea0003800000 */
.L_x_7979:
[----:B------:R-:W-:-:S04]  /*b3f0*/  I2FP.F32.S32 R0, R2 ;  /* 0x0000000200007245 */ /* 0x000fc80000201400 */
[----:B------:R-:W-:-:S05]  /*b400*/  F2FP.F16.F32.PACK_AB R0, RZ, R0 ;  /* 0x00000000ff00723e */ /* 0x000fca00000000ff */
[----:B------:R-:W-:Y:S01]  /*b410*/  STG.E.U16 desc[UR36][R16.64], R0 ;  /* 0x0000000010007986 */ /* 0x000fe2000c101524 */
[----:B------:R-:W-:Y:S05]  /*b420*/  EXIT ;  /* 0x000000000000794d */ /* 0x000fea0003800000 */
.L_x_7978:
        /* <DEDUP_REMOVED lines=8> */
[----:B------:R-:W-:Y:S01]  /*b4b0*/  STG.E.64 desc[UR36][R16.64], R2 ;  /* 0x0000000210007986 */ /* 0x000fe2000c101b24 */
[----:B------:R-:W-:Y:S05]  /*b4c0*/  EXIT ;  /* 0x000000000000794d */ /* 0x000fea0003800000 */
.L_x_7981:
[----:B------:R-:W-:-:S04]  /*b4d0*/  I2FP.F32.S32 R2, R2 ;  /* 0x0000000200027245 */ /* 0x000fc80000201400 */
[----:B------:R-:W-:-:S04]  /*b4e0*/  F2FP.F16.F32.PACK_AB R3, RZ, R2 ;  /* 0x00000002ff03723e */ /* 0x000fc800000000ff */
[----:B------:R-:W-:-:S05]  /*b4f0*/  PRMT R3, R3, 0x5410, RZ ;  /* 0x0000541003037816 */ /* 0x000fca00000000ff */
[----:B------:R-:W-:Y:S01]  /*b500*/  STG.E desc[UR36][R16.64], R3 ;  /* 0x0000000310007986 */ /* 0x000fe2000c101924 */
[----:B------:R-:W-:Y:S05]  /*b510*/  EXIT ;  /* 0x000000000000794d */ /* 0x000fea0003800000 */
.L_x_7980:
[----:B------:R-:W0:Y:S02]  /*b520*/  I2F.F64 R2, R2 ;  /* 0x0000000200027312 */ /* 0x000e240000201c00 */
[----:B0-----:R-:W-:Y:S01]  /*b530*/  STG.E.64 desc[UR36][R16.64], R2 ;  /* 0x0000000210007986 */ /* 0x001fe2000c101b24 */
[----:B------:R-:W-:Y:S05]  /*b540*/  EXIT ;  /* 0x000000000000794d */ /* 0x000fea0003800000 */
.L_x_7971:
        /* <DEDUP_REMOVED lines=10> */
[----:B------:R-:W-:Y:S01]  /*b5f0*/  STG.E.U8 desc[UR36][R16.64], R3 ;  /* 0x0000000310007986 */ /* 0x000fe2000c101124 */
[----:B------:R-:W-:Y:S05]  /*b600*/  EXIT ;  /* 0x000000000000794d */ /* 0x000fea0003800000 */
.L_x_7984:
[----:B------:R-:W0:Y:S01]  /*b610*/  I2F.F64 R4, R2 ;  /* 0x0000000200047312 */ /* 0x000e220000201c00 */
[----:B------:R-:W-:-:S05]  /*b620*/  CS2R R6, SRZ ;  /* 0x0000000000067805 */ /* 0x000fca000001ff00 */
[----:B0-----:R-:W-:Y:S01]  /*b630*/  STG.E.128 desc[UR36][R16.64], R4 ;  /* 0x0000000410007986 */ /* 0x001fe2000c101d24 */
[----:B------:R-:W-:Y:S05]  /*b640*/  EXIT ;  /* 0x000000000000794d */ /* 0x000fea0003800000 */
.L_x_7983:
        /* <DEDUP_REMOVED lines=21> */
.L_x_7988:
[----:B------:R-:W-:Y:S05]  /*b7a0*/  BSYNC B0 ;  /* 0x0000000000007941 */ /* 0x000fea0003800000 */
.L_x_7987:
[----:B------:R-:W-:-:S05]  /*b7b0*/  LOP3.LUT R3, R0, R3, RZ, 0xfc, !PT ;  /* 0x0000000300037212 */ /* 0x000fca00078efcff */
[----:B------:R-:W-:Y:S01]  /*b7c0*/  STG.E.U8 desc[UR36][R16.64], R3 ;  /* 0x0000000310007986 */ /* 0x000fe2000c101124 */
[----:B------:R-:W-:Y:S05]  /*b7d0*/  EXIT ;  /* 0x000000000000794d */ /* 0x000fea0003800000 */
.L_x_7986:
        /* <DEDUP_REMOVED lines=13> */
.L_x_7990:
[----:B------:R-:W-:Y:S01]  /*b8b0*/  IMAD.MOV.U32 R0, RZ, RZ, 0x7f ;  /* 0x0000007fff007424 */ /* 0x000fe200078e00ff */
[----:B------:R-:W-:-:S04]  /*b8c0*/  ISETP.GT.U32.AND P0, PT, R2, 0x7f800000, PT ;  /* 0x7f8000000200780c */ /* 0x000fc80003f04070 */
[----:B------:R-:W-:-:S09]  /*b8d0*/  SEL R0, R0, 0x7c, P0 ;  /* 0x0000007c00007807 */ /* 0x000fd20000000000 */
.L_x_7991:
[----:B------:R-:W-:Y:S05]  /*b8e0*/  BSYNC B0 ;  /* 0x0000000000007941 */ /* 0x000fea0003800000 */
.L_x_7989:
[----:B------:R-:W-:-:S04]  /*b8f0*/  LOP3.LUT R2, R3, 0x80000000, RZ, 0xc0, !PT ;  /* 0x8000000003027812 */ /* 0x000fc800078ec0ff */
[----:B------:R-:W-:-:S04]  /*b900*/  SHF.R.U32.HI R3, RZ, 0x18, R2 ;  /* 0x00000018ff037819 */ /* 0x000fc80000011602 */
[----:B------:R-:W-:-:S05]  /*b910*/  LOP3.LUT R3, R0, R3, RZ, 0xfc, !PT ;  /* 0x0000000300037212 */ /* 0x000fca00078efcff */
[----:B------:R-:W-:Y:S01]  /*b920*/  STG.E.U8 desc[UR36][R16.64], R3 ;  /* 0x0000000310007986 */ /* 0x000fe2000c101124 */
[----:B------:R-:W-:Y:S05]  /*b930*/  EXIT ;  /* 0x000000000000794d */ /* 0x000fea0003800000 */
.L_x_7985:
[----:B------:R-:W-:-:S04]  /*b940*/  I2FP.F32.S32 R0, R2 ;  /* 0x0000000200007245 */ /* 0x000fc80000201400 */
[----:B------:R-:W-:-:S05]  /*b950*/  F2FP.BF16.F32.PACK_AB R0, RZ, R0 ;  /* 0x00000000ff00723e */ /* 0x000fca00000010ff */
[----:B------:R-:W-:Y:S01]  /*b960*/  STG.E.U16 desc[UR36][R16.64], R0 ;  /* 0x0000000010007986 */ /* 0x000fe2000c101524 */
[----:B------:R-:W-:Y:S05]  /*b970*/  EXIT ;  /* 0x000000000000794d */ /* 0x000fea0003800000 */
.L_x_7982:
        /* <DEDUP_REMOVED lines=10> */
.L_x_7994:
        /* <DEDUP_REMOVED lines=17> */
.L_x_7997:
[----:B------:R-:W-:-:S04]  /*bb30*/  LOP3.LUT R2, R3, 0x80000000, RZ, 0xc0, !PT ;  /* 0x8000000003027812 */ /* 0x000fc800078ec0ff */
[----:B------:R-:W-:-:S04]  /*bb40*/  SHF.R.U32.HI R3, RZ, 0x18, R2 ;  /* 0x00000018ff037819 */ /* 0x000fc80000011602 */
[----:B------:R-:W-:-:S04]  /*bb50*/  LOP3.LUT R0, R0, R3, RZ, 0xfc, !PT ;  /* 0x0000000300007212 */ /* 0x000fc800078efcff */
[----:B------:R-:W-:-:S07]  /*bb60*/  PRMT R8, R0, 0x7610, R8 ;  /* 0x0000761000087816 */ /* 0x000fce0000000008 */
.L_x_7996:
[----:B------:R-:W-:Y:S05]  /*bb70*/  BSYNC B0 ;  /* 0x0000000000007941 */ /* 0x000fea0003800000 */
.L_x_7995:
[----:B------:R-:W-:Y:S01]  /*bb80*/  STG.E.U8 desc[UR36][R16.64], R8 ;  /* 0x0000000810007986 */ /* 0x000fe2000c101124 */
[----:B------:R-:W-:Y:S05]  /*bb90*/  EXIT ;  /* 0x000000000000794d */ /* 0x000fea0003800000 */
.L_x_7993:
        /* <DEDUP_REMOVED lines=17> */
.L_x_8000:
[----:B------:R-:W-:-:S04]  /*bcb0*/  LOP3.LUT R2, R3, 0x80000000, RZ, 0xc0, !PT ;  /* 0x8000000003027812 */ /* 0x000fc800078ec0ff */
[----:B------:R-:W-:-:S04]  /*bcc0*/  SHF.R.U32.HI R3, RZ, 0x18, R2 ;  /* 0x00000018ff037819 */ /* 0x000fc80000011602 */
[----:B------:R-:W-:-:S04]  /*bcd0*/  LOP3.LUT R0, R0, R3, RZ, 0xfc, !PT ;  /* 0x0000000300007212 */ /* 0x000fc800078efcff */
[----:B------:R-:W-:-:S07]  /*bce0*/  PRMT R8, R0, 0x7610, R8 ;  /* 0x0000761000087816 */ /* 0x000fce0000000008 */
.L_x_7999:
[----:B------:R-:W-:Y:S05]  /*bcf0*/  BSYNC B0 ;  /* 0x0000000000007941 */ /* 0x000fea0003800000 */
.L_x_7998:
[----:B------:R-:W-:Y:S01]  /*bd00*/  STG.E.U8 desc[UR36][R16.64], R8 ;  /* 0x0000000810007986 */ /* 0x000fe2000c101124 */
[----:B------:R-:W-:Y:S05]  /*bd10*/  EXIT ;  /* 0x000000000000794d */ /* 0x000fea0003800000 */
.L_x_7992:
        /* <DEDUP_REMOVED lines=22> */
.L_x_7975:
        /* <DEDUP_REMOVED lines=16> */
.L_x_8003:
[----:B------:R-:W-:Y:S05]  /*bf80*/  EXIT ;  /* 0x000000000000794d */ /* 0x000fea0003800000 */
.L_x_8002:
[----:B------:R-:W-:-:S05]  /*bf90*/  SHF.R.S32.HI R3, RZ, 0x1f, R2 ;  /* 0x0000001fff037819 */ /* 0x000fca0000011402 */
[----:B------:R-:W-:Y:S01]  /*bfa0*/  STG.E.64 desc[UR36][R16.64], R2 ;  /* 0x0000000210007986 */ /* 0x000fe2000c101b24 */
[----:B------:R-:W-:Y:S05]  /*bfb0*/  EXIT ;  /* 0x000000000000794d */ /* 0x000fea0003800000 */
.L_x_8001:
[----:B------:R-:W-:Y:S01]  /*bfc0*/  STG.E desc[UR36][R16.64], R2 ;  /* 0x0000000210007986 */ /* 0x000fe2000c101924 */
[----:B------:R-:W-:Y:S05]  /*bfd0*/  EXIT ;  /* 0x000000000000794d */ /* 0x000fea0003800000 */
.L_x_8004:
        /* <DEDUP_REMOVED lines=10> */
.L_x_36200:


//--------------------- .text._ZN2at6native27unrolled_elementwise_kernelIZZZNS0_21clamp_max_kernel_cudaERNS_18TensorIteratorBaseERKN3c106ScalarEENKUlvE_clEvENKUlvE1_clEvEUliE_St5arrayIPcLm2EELi4E23TrivialOffsetCalculatorILi1EjESF_NS0_6memory12LoadWithCastILi1EEENSG_13StoreWithCastILi1EEEEEviT_T0_T2_T3_T4_T5_ --------------------------
	.section	.text._ZN2at6native27unrolled_elementwise_kernelIZZZNS0_21clamp_max_kernel_cudaERNS_18TensorIteratorBaseERKN3c106ScalarEENKUlvE_clEvENKUlvE1_clEvEUliE_St5arrayIPcLm2EELi4E23TrivialOffsetCalculatorILi1EjESF_NS0_6memory12LoadWithCastILi1EEENSG_13StoreWithCastILi1EEEEEviT_T0_T2_T3_T4_T5_,"ax",@progbits
	.align	128
        .global         _ZN2at6native27unrolled_elementwise_kernelIZZZNS0_21clamp_max_kernel_cudaERNS_18TensorIteratorBaseERKN3c106ScalarEENKUlvE_clEvENKUlvE1_clEvEUliE_St5arrayIPcLm2EELi4E23TrivialOffsetCalculatorILi1EjESF_NS0_6memory12LoadWithCastILi1EEENSG_13StoreWithCastILi1EEEEEviT_T0_T2_T3_T4_T5_
        .type           _ZN2at6native27unrolled_elementwise_kernelIZZZNS0_21clamp_max_kernel_cudaERNS_18TensorIteratorBaseERKN3c106ScalarEENKUlvE_clEvENKUlvE1_clEvEUliE_St5arrayIPcLm2EELi4E23TrivialOffsetCalculatorILi1EjESF_NS0_6memory12LoadWithCastILi1EEENSG_13StoreWithCastILi1EEEEEviT_T0_T2_T3_T4_T5_,@function
        .size           _ZN2at6native27unrolled_elementwise_kernelIZZZNS0_21clamp_max_kernel_cudaERNS_18TensorIteratorBaseERKN3c106ScalarEENKUlvE_clEvENKUlvE1_clEvEUliE_St5arrayIPcLm2EELi4E23TrivialOffsetCalculatorILi1EjESF_NS0_6memory12LoadWithCastILi1EEENSG_13StoreWithCastILi1EEEEEviT_T0_T2_T3_T4_T5_,(.L_x_36201 - _ZN2at6native27unrolled_elementwise_kernelIZZZNS0_21clamp_max_kernel_cudaERNS_18TensorIteratorBaseERKN3c106ScalarEENKUlvE_clEvENKUlvE1_clEvEUliE_St5arrayIPcLm2EELi4E23TrivialOffsetCalculatorILi1EjESF_NS0_6memory12LoadWithCastILi1EEENSG_13StoreWithCastILi1EEEEEviT_T0_T2_T3_T4_T5_)
        .other          _ZN2at6native27unrolled_elementwise_kernelIZZZNS0_21clamp_max_kernel_cudaERNS_18TensorIteratorBaseERKN3c106ScalarEENKUlvE_clEvENKUlvE1_clEvEUliE_St5arrayIPcLm2EELi4E23TrivialOffsetCalculatorILi1EjESF_NS0_6memory12LoadWithCastILi1EEENSG_13StoreWithCastILi1EEEEEviT_T0_T2_T3_T4_T5_,@"STO_CUDA_ENTRY STV_DEFAULT"
_ZN2at6native27unrolled_elementwise_kernelIZZZNS0_21clamp_max_kernel_cudaERNS_18TensorIteratorBaseERKN3c106ScalarEENKUlvE_clEvENKUlvE1_clEvEUliE_St5arrayIPcLm2EELi4E23TrivialOffsetCalculatorILi1EjESF_NS0_6memory12LoadWithCastILi1EEENSG_13StoreWithCastILi1EEEEEviT_T0_T2_T3_T4_T5_:
.text._ZN2at6native27unrolled_elementwise_kernelIZZZNS0_21clamp_max_kernel_cudaERNS_18TensorIteratorBaseERKN3c106ScalarEENKUlvE_clEvENKUlvE1_clEvEUliE_St5arrayIPcLm2EELi4E23TrivialOffsetCalculatorILi1EjESF_NS0_6memory12LoadWithCastILi1EEENSG_13StoreWithCastILi1EEEEEviT_T0_T2_T3_T4_T5_:
        /* <DEDUP_REMOVED lines=31> */
.L_x_8010:
[----:B------:R3:W5:Y:S01]  /*01f0*/  LDG.E.U8 R24, desc[UR36][R2.64] ;  /* 0x0000002402187981 */ /* 0x000762000c1e1100 */
[----:B------:R-:W-:Y:S05]  /*0200*/  BRA `(.L_x_8012) ;  /* 0x0000000c00387947 */ /* 0x000fea0003800000 */
.L_x_8009:
        /* <DEDUP_REMOVED lines=8> */
.L_x_8014:
[----:B------:R1:W5:Y:S01]  /*0290*/  LDG.E R24, desc[UR36][R2.64] ;  /* 0x0000002402187981 */ /* 0x000362000c1e1900 */
[----:B------:R-:W-:Y:S05]  /*02a0*/  BRA `(.L_x_8012) ;  /* 0x0000000c00107947 */ /* 0x000fea0003800000 */
.L_x_8013:
[----:B------:R2:W5:Y:S01]  /*02b0*/  LDG.E.S16 R24, desc[UR36][R2.64] ;  /* 0x0000002402187981 */ /* 0x000562000c1e1700 */
[----:B------:R-:W-:Y:S05]  /*02c0*/  BRA `(.L_x_8012) ;  /* 0x0000000c00087947 */ /* 0x000fea0003800000 */
.L_x_8008:
        /* <DEDUP_REMOVED lines=9> */
.L_x_8016:
[----:B------:R-:W2:Y:S02]  /*0360*/  LDG.E.U16 R2, desc[UR36][R2.64] ;  /* 0x0000002402027981 */ /* 0x000ea4000c1e1500 */
[----:B--2---:R-:W-:-:S06]  /*0370*/  HADD2.F32 R24, -RZ, R2.H0_H0 ;  /* 0x20000002ff187230 */ /* 0x004fcc0000004100 */
[----:B------:R-:W0:Y:S01]  /*0380*/  F2I.FTZ.TRUNC.NTZ R24, R24 ;  /* 0x0000001800187305 */ /* 0x000e22000021f100 */
[----:B------:R-:W-:Y:S05]  /*0390*/  BRA `(.L_x_8012) ;  /* 0x0000000800d47947 */ /* 0x000fea0003800000 */
.L_x_8015:
        /* <DEDUP_REMOVED lines=9> */
.L_x_8018:
[----:B------:R-:W2:Y:S02]  /*0430*/  LDG.E.U16 R2, desc[UR36][R2.64] ;  /* 0x0000002402027981 */ /* 0x000ea4000c1e1500 */
[----:B--2---:R-:W-:-:S06]  /*0440*/  HADD2.F32 R24, -RZ, R2.H0_H0 ;  /* 0x20000002ff187230 */ /* 0x004fcc0000004100 */
[----:B------:R-:W0:Y:S01]  /*0450*/  F2I.FTZ.TRUNC.NTZ R24, R24 ;  /* 0x0000001800187305 */ /* 0x000e22000021f100 */
[----:B------:R-:W-:Y:S05]  /*0460*/  BRA `(.L_x_8012) ;  /* 0x0000000800a07947 */ /* 0x000fea0003800000 */
.L_x_8017:
[----:B------:R-:W2:Y:S02]  /*0470*/  LDG.E.64 R24, desc[UR36][R2.64] ;  /* 0x0000002402187981 */ /* 0x000ea4000c1e1b00 */
[----:B--2---:R0:W1:Y:S01]  /*0480*/  F2I.F64.TRUNC R24, R24 ;  /* 0x0000001800187311 */ /* 0x004062000030d100 */
[----:B------:R-:W-:Y:S05]  /*0490*/  BRA `(.L_x_8012) ;  /* 0x0000000800947947 */ /* 0x000fea0003800000 */
.L_x_8007:
        /* <DEDUP_REMOVED lines=12> */
.L_x_8021:
[----:B------:R-:W2:Y:S02]  /*0560*/  LDG.E.64 R2, desc[UR36][R2.64] ;  /* 0x0000002402027981 */ /* 0x000ea4000c1e1b00 */
[----:B--2---:R0:W1:Y:S01]  /*0570*/  F2I.F64.TRUNC R24, R2 ;  /* 0x0000000200187311 */ /* 0x004062000030d100 */
[----:B------:R-:W-:Y:S05]  /*0580*/  BRA `(.L_x_8012) ;  /* 0x0000000800587947 */ /* 0x000fea0003800000 */
.L_x_8020:
        /* <DEDUP_REMOVED lines=27> */
.L_x_8023:
        /* <DEDUP_REMOVED lines=15> */
.L_x_8022:
[----:B------:R-:W2:Y:S02]  /*0830*/  LDG.E.U16 R24, desc[UR36][R2.64] ;  /* 0x0000002402187981 */ /* 0x000ea4000c1e1500 */
[----:B--2---:R-:W-:-:S06]  /*0840*/  IMAD.U32 R24, R24, 0x10000, RZ ;  /* 0x0001000018187824 */ /* 0x004fcc00078e00ff */
[----:B------:R-:W0:Y:S01]  /*0850*/  F2I.FTZ.TRUNC.NTZ R24, R24 ;  /* 0x0000001800187305 */ /* 0x000e22000021f100 */
[----:B------:R-:W-:Y:S05]  /*0860*/  BRA `(.L_x_8012) ;  /* 0x0000000400a07947 */ /* 0x000fea0003800000 */
.L_x_8019:
        /* <DEDUP_REMOVED lines=10> */
.L_x_8026:
        /* <DEDUP_REMOVED lines=21> */
.L_x_8030:
[----:B------:R-:W-:Y:S05]  /*0a60*/  BSYNC B1 ;  /* 0x0000000000017941 */ /* 0x000fea0003800000 */
.L_x_8029:
[----:B------:R-:W-:Y:S01]  /*0a70*/  IMAD.SHL.U32 R2, R2, 0x100000, RZ ;  /* 0x0010000002027824 */ /* 0x000fe200078e00ff */
[----:B------:R-:W-:-:S04]  /*0a80*/  LEA R3, R0, 0x3b800000, 0x17 ;  /* 0x3b80000000037811 */ /* 0x000fc800078eb8ff */
[----:B------:R-:W-:-:S07]  /*0a90*/  LOP3.LUT R24, R3, R2, R24, 0xfe, !PT ;  /* 0x0000000203187212 */ /* 0x000fce00078efe18 */
.L_x_8028:
[----:B------:R-:W-:Y:S05]  /*0aa0*/  BSYNC B0 ;  /* 0x0000000000007941 */ /* 0x000fea0003800000 */
.L_x_8027:
[----:B------:R-:W0:Y:S01]  /*0ab0*/  F2I.FTZ.TRUNC.NTZ R24, R24 ;  /* 0x0000001800187305 */ /* 0x000e22000021f100 */
[----:B------:R-:W-:Y:S05]  /*0ac0*/  BRA `(.L_x_8012) ;  /* 0x0000000400087947 */ /* 0x000fea0003800000 */
.L_x_8025:
        /* <DEDUP_REMOVED lines=21> */
.L_x_8034:
[----:B------:R-:W-:Y:S05]  /*0c20*/  BSYNC B1 ;  /* 0x0000000000017941 */ /* 0x000fea0003800000 */
.L_x_8033:
[----:B------:R-:W-:Y:S01]  /*0c30*/  IMAD.SHL.U32 R2, R2, 0x200000, RZ ;  /* 0x0020000002027824 */ /* 0x000fe200078e00ff */
[----:B------:R-:W-:-:S04]  /*0c40*/  LEA R3, R0, 0x37800000, 0x17 ;  /* 0x3780000000037811 */ /* 0x000fc800078eb8ff */
[----:B------:R-:W-:-:S07]  /*0c50*/  LOP3.LUT R24, R3, R2, R24, 0xfe, !PT ;  /* 0x0000000203187212 */ /* 0x000fce00078efe18 */
.L_x_8032:
[----:B------:R-:W-:Y:S05]  /*0c60*/  BSYNC B0 ;  /* 0x0000000000007941 */ /* 0x000fea0003800000 */
.L_x_8031:
[----:B------:R-:W0:Y:S01]  /*0c70*/  F2I.FTZ.TRUNC.NTZ R24, R24 ;  /* 0x0000001800187305 */ /* 0x000e22000021f100 */
[----:B------:R-:W-:Y:S05]  /*0c80*/  BRA `(.L_x_8012) ;  /* 0x0000000000987947 */ /* 0x000fea0003800000 */
.L_x_8024:
        /* <DEDUP_REMOVED lines=14> */
.L_x_8038:
[----:B------:R-:W-:Y:S05]  /*0d70*/  BSYNC B0 ;  /* 0x0000000000007941 */ /* 0x000fea0003800000 */
.L_x_8037:
[----:B------:R-:W0:Y:S01]  /*0d80*/  F2I.FTZ.TRUNC.NTZ R24, R24 ;  /* 0x0000001800187305 */ /* 0x000e22000021f100 */
[----:B------:R-:W-:Y:S05]  /*0d90*/  BRA `(.L_x_8012) ;  /* 0x0000000000547947 */ /* 0x000fea0003800000 */
.L_x_8011:
        /* <DEDUP_REMOVED lines=17> */
.L_x_8039:
[----:B------:R-:W-:Y:S05]  /*0eb0*/  BRA `(.L_x_8012) ;  /* 0x00000000000c7947 */ /* 0x000fea0003800000 */
.L_x_8036:
[----:B------:R0:W5:Y:S01]  /*0ec0*/  LDG.E R24, desc[UR36][R2.64] ;  /* 0x0000002402187981 */ /* 0x000162000c1e1900 */
[----:B------:R-:W-:Y:S05]  /*0ed0*/  BRA `(.L_x_8012) ;  /* 0x0000000000047947 */ /* 0x000fea0003800000 */
.L_x_8035:
[----:B------:R0:W5:Y:S02]  /*0ee0*/  LDG.E R24, desc[UR36][R2.64] ;  /* 0x0000002402187981 */ /* 0x000164000c1e1900 */
.L_x_8012:
[----:B------:R-:W2:Y:S02]  /*0ef0*/  S2R R26, SR_TID.X ;  /* 0x00000000001a7919 */ /* 0x000ea40000002100 */
[----:B--2---:R-:W-:-:S07]  /*0f00*/  VIADD R26, R26, 0x80 ;  /* 0x000000801a1a7836 */ /* 0x004fce0000000000 */
.L_x_8006:
[----:B------:R-:W-:Y:S05]  /*0f10*/  BSYNC B6 ;  /* 0x0000000000067941 */ /* 0x000fea0003800000 */
.L_x_8005:
        /* <DEDUP_REMOVED lines=23> */
.L_x_8045:
[----:B------:R0:W5:Y:S01]  /*1090*/  LDG.E.U8 R22, desc[UR36][R2.64] ;  /* 0x0000002402167981 */ /* 0x000162000c1e1100 */
[----:B------:R-:W-:Y:S05]  /*10a0*/  BRA `(.L_x_8047) ;  /* 0x0000000c00347947 */ /* 0x000fea0003800000 */
.L_x_8044:
        /* <DEDUP_REMOVED lines=8> */
.L_x_8049:
[----:B------:R0:W5:Y:S01]  /*1130*/  LDG.E R22, desc[UR36][R2.64] ;  /* 0x0000002402167981 */ /* 0x000162000c1e1900 */
[----:B------:R-:W-:Y:S05]  /*1140*/  BRA `(.L_x_8047) ;  /* 0x0000000c000c7947 */ /* 0x000fea0003800000 */
.L_x_8048:
[----:B------:R0:W5:Y:S01]  /*1150*/  LDG.E.S16 R22, desc[UR36][R2.64] ;  /* 0x0000002402167981 */ /* 0x000162000c1e1700 */
[----:B------:R-:W-:Y:S05]  /*1160*/  BRA `(.L_x_8047) ;  /* 0x0000000c00047947 */ /* 0x000fea0003800000 */
.L_x_8043:
        /* <DEDUP_REMOVED lines=9> */
.L_x_8051:
[----:B------:R-:W2:Y:S02]  /*1200*/  LDG.E.U16 R2, desc[UR36][R2.64] ;  /* 0x0000002402027981 */ /* 0x000ea4000c1e1500 */
[----:B--2---:R-:W-:-:S06]  /*1210*/  HADD2.F32 R22, -RZ, R2.H0_H0 ;  /* 0x20000002ff167230 */ /* 0x004fcc0000004100 */
[----:B------:R-:W0:Y:S01]  /*1220*/  F2I.FTZ.TRUNC.NTZ R22, R22 ;  /* 0x0000001600167305 */ /* 0x000e22000021f100 */
[----:B------:R-:W-:Y:S05]  /*1230*/  BRA `(.L_x_8047) ;  /* 0x0000000800d07947 */ /* 0x000fea0003800000 */
.L_x_8050:
        /* <DEDUP_REMOVED lines=9> */
.L_x_8053:
[----:B------:R-:W2:Y:S02]  /*12d0*/  LDG.E.U16 R2, desc[UR36][R2.64] ;  /* 0x0000002402027981 */ /* 0x000ea4000c1e1500 */
[----:B--2---:R-:W-:-:S06]  /*12e0*/  HADD2.F32 R22, -RZ, R2.H0_H0 ;  /* 0x20000002ff167230 */ /* 0x004fcc0000004100 */
[----:B------:R-:W0:Y:S01]  /*12f0*/  F2I.FTZ.TRUNC.NTZ R22, R22 ;  /* 0x0000001600167305 */ /* 0x000e22000021f100 */
[----:B------:R-:W-:Y:S05]  /*1300*/  BRA `(.L_x_8047) ;  /* 0x00000008009c7947 */ /* 0x000fea0003800000 */
.L_x_8052:
[----:B------:R-:W2:Y:S02]  /*1310*/  LDG.E.64 R2, desc[UR36][R2.64] ;  /* 0x0000002402027981 */ /* 0x000ea4000c1e1b00 */
[----:B--2---:R0:W1:Y:S01]  /*1320*/  F2I.F64.TRUNC R22, R2 ;  /* 0x0000000200167311 */ /* 0x004062000030d100 */
[----:B------:R-:W-:Y:S05]  /*1330*/  BRA `(.L_x_8047) ;  /* 0x0000000800907947 */ /* 0x000fea0003800000 */
.L_x_8042:
        /* <DEDUP_REMOVED lines=12> */
.L_x_8056:
[----:B------:R-:W2:Y:S02]  /*1400*/  LDG.E.64 R2, desc[UR36][R2.64] ;  /* 0x0000002402027981 */ /* 0x000ea4000c1e1b00 */
[----:B--2---:R0:W1:Y:S01]  /*1410*/  F2I.F64.TRUNC R22, R2 ;  /* 0x0000000200167311 */ /* 0x004062000030d100 */
[----:B------:R-:W-:Y:S05]  /*1420*/  BRA `(.L_x_8047) ;  /* 0x0000000800547947 */ /* 0x000fea0003800000 */
.L_x_8055:
        /* <DEDUP_REMOVED lines=27> */
.L_x_8058:
        /* <DEDUP_REMOVED lines=12> */
[----:B------:R2:W3:Y:S01]  /*16a0*/  F2I.FTZ.TRUNC.NTZ R22, R4 ;  /* 0x0000000400167305 */ /* 0x0004e2000021f100 */
[----:B------:R-:W-:Y:S05]  /*16b0*/  BRA `(.L_x_8047) ;  /* 0x0000000400b07947 */ /* 0x000fea0003800000 */
.L_x_8057:
[----:B------:R-:W2:Y:S02]  /*16c0*/  LDG.E.U16 R22, desc[UR36][R2.64] ;  /* 0x0000002402167981 */ /* 0x000ea4000c1e1500 */
[----:B--2---:R-:W-:-:S06]  /*16d0*/  IMAD.U32 R22, R22, 0x10000, RZ ;  /* 0x0001000016167824 */ /* 0x004fcc00078e00ff */
[----:B------:R-:W4:Y:S01]  /*16e0*/  F2I.FTZ.TRUNC.NTZ R22, R22 ;  /* 0x0000001600167305 */ /* 0x000f22000021f100 */
[----:B------:R-:W-:Y:S05]  /*16f0*/  BRA `(.L_x_8047) ;  /* 0x0000000400a07947 */ /* 0x000fea0003800000 */
.L_x_8054:
        /* <DEDUP_REMOVED lines=10> */
.L_x_8061:
        /* <DEDUP_REMOVED lines=21> */
.L_x_8065:
[----:B------:R-:W-:Y:S05]  /*18f0*/  BSYNC B1 ;  /* 0x0000000000017941 */ /* 0x000fea0003800000 */
.L_x_8064:
[----:B------:R-:W-:Y:S01]  /*1900*/  IMAD.SHL.U32 R2, R2, 0x100000, RZ ;  /* 0x0010000002027824 */ /* 0x000fe200078e00ff */
[----:B------:R-:W-:-:S04]  /*1910*/  LEA R3, R0, 0x3b800000, 0x17 ;  /* 0x3b80000000037811 */ /* 0x000fc800078eb8ff */
[----:B------:R-:W-:-:S07]  /*1920*/  LOP3.LUT R22, R3, R2, R22, 0xfe, !PT ;  /* 0x0000000203167212 */ /* 0x000fce00078efe16 */
.L_x_8063:
[----:B------:R-:W-:Y:S05]  /*1930*/  BSYNC B0 ;  /* 0x0000000000007941 */ /* 0x000fea0003800000 */
.L_x_8062:
[----:B------:R-:W0:Y:S01]  /*1940*/  F2I.FTZ.TRUNC.NTZ R22, R22 ;  /* 0x0000001600167305 */ /* 0x000e22000021f100 */
[----:B------:R-:W-:Y:S05]  /*1950*/  BRA `(.L_x_8047) ;  /* 0x0000000400087947 */ /* 0x000fea0003800000 */
.L_x_8060:
        /* <DEDUP_REMOVED lines=21> */
.L_x_8069:
[----:B------:R-:W-:Y:S05]  /*1ab0*/  BSYNC B1 ;  /* 0x0000000000017941 */ /* 0x000fea0003800000 */
.L_x_8068:
[----:B------:R-:W-:Y:S01]  /*1ac0*/  IMAD.SHL.U32 R2, R2, 0x200000, RZ ;  /* 0x0020000002027824 */ /* 0x000fe200078e00ff */
[----:B------:R-:W-:-:S04]  /*1ad0*/  LEA R3, R0, 0x37800000, 0x17 ;  /* 0x3780000000037811 */ /* 0x000fc800078eb8ff */
[----:B------:R-:W-:-:S07]  /*1ae0*/  LOP3.LUT R22, R3, R2, R22, 0xfe, !PT ;  /* 0x0000000203167212 */ /* 0x000fce00078efe16 */
.L_x_8067:
[----:B------:R-:W-:Y:S05]  /*1af0*/  BSYNC B0 ;  /* 0x0000000000007941 */ /* 0x000fea0003800000 */
.L_x_8066:
[----:B------:R-:W0:Y:S01]  /*1b00*/  F2I.FTZ.TRUNC.NTZ R22, R22 ;  /* 0x0000001600167305 */ /* 0x000e22000021f100 */
[----:B------:R-:W-:Y:S05]  /*1b10*/  BRA `(.L_x_8047) ;  /* 0x0000000000987947 */ /* 0x000fea0003800000 */
.L_x_8059:
        /* <DEDUP_REMOVED lines=14> */
.L_x_8073:
[----:B------:R-:W-:Y:S05]  /*1c00*/  BSYNC B0 ;  /* 0x0000000000007941 */ /* 0x000fea0003800000 */
.L_x_8072:
[----:B------:R-:W0:Y:S01]  /*1c10*/  F2I.FTZ.TRUNC.NTZ R22, R22 ;  /* 0x0000001600167305 */ /* 0x000e22000021f100 */
[----:B------:R-:W-:Y:S05]  /*1c20*/  BRA `(.L_x_8047) ;  /* 0x0000000000547947 */ /* 0x000fea0003800000 */
.L_x_8046:
        /* <DEDUP_REMOVED lines=16> */
[----:B0----5:R-:W-:Y:S05]  /*1d30*/  CALL.ABS.NOINC R2 ;  /* 0x0000000002007343 */ /* 0x021fea0003c00000 */
.L_x_8074:
[----:B------:R-:W-:Y:S05]  /*1d40*/  BRA `(.L_x_8047) ;  /* 0x00000000000c7947 */ /* 0x000fea0003800000 */
.L_x_8071:
[----:B------:R0:W5:Y:S01]  /*1d50*/  LDG.E R22, desc[UR36][R2.64] ;  /* 0x0000002402167981 */ /* 0x000162000c1e1900 */
[----:B------:R-:W-:Y:S05]  /*1d60*/  BRA `(.L_x_8047) ;  /* 0x0000000000047947 */ /* 0x000fea0003800000 */
.L_x_8070:
[----:B------:R0:W5:Y:S02]  /*1d70*/  LDG.E R22, desc[UR36][R2.64] ;  /* 0x0000002402167981 */ /* 0x000164000c1e1900 */
.L_x_8047:
[----:B------:R-:W-:-:S07]  /*1d80*/  VIADD R26, R26, 0x80 ;  /* 0x000000801a1a7836 */ /* 0x000fce0000000000 */
.L_x_8041:
[----:B------:R-:W-:Y:S05]  /*1d90*/  BSYNC B6 ;  /* 0x0000000000067941 */ /* 0x000fea0003800000 */
.L_x_8040:
[----:B------:R-:W-:Y:S01]  /*1da0*/  ISETP.GE.AND P0, PT, R26, R19, PT ;  /* 0x000000131a00720c */ /* 0x000fe20003f06270 */
[----:B------:R-:W-:Y:S01]  /*1db0*/  BSSY B6, `(.L_x_8075) ;  /* 0x00000e8000067945 */ /* 0x000fe20003800000 */
[----:B------:R-:W-:Y:S02]  /*1dc0*/  IMAD.MOV.U32 R16, RZ, RZ, RZ ;  /* 0x000000ffff107224 */ /* 0x000fe400078e00ff */
[----:B------:R-:W-:-:S09]  /*1dd0*/  IMAD.MOV.U32 R18, RZ, RZ, RZ ;  /* 0x000000ffff127224 */ /* 0x000fd200078e00ff */
        /* <DEDUP_REMOVED lines=21> */
.L_x_8080:
[----:B------:R0:W5:Y:S01]  /*1f30*/  LDG.E.U8 R18, desc[UR36][R2.64] ;  /* 0x0000002402127981 */ /* 0x000162000c1e1100 */
[----:B------:R-:W-:Y:S05]  /*1f40*/  BRA `(.L_x_8082) ;  /* 0x0000000c00347947 */ /* 0x000fea0003800000 */
.L_x_8079:
        /* <DEDUP_REMOVED lines=8> */
.L_x_8084:
[----:B------:R0:W5:Y:S01]  /*1fd0*/  LDG.E R18, desc[UR36][R2.64] ;  /* 0x0000002402127981 */ /* 0x000162000c1e1900 */
[----:B------:R-:W-:Y:S05]  /*1fe0*/  BRA `(.L_x_8082) ;  /* 0x0000000c000c7947 */ /* 0x000fea0003800000 */
.L_x_8083:
[----:B------:R0:W5:Y:S01]  /*1ff0*/  LDG.E.S16 R18, desc[UR36][R2.64] ;  /* 0x0000002402127981 */ /* 0x000162000c1e1700 */
[----:B------:R-:W-:Y:S05]  /*2000*/  BRA `(.L_x_8082) ;  /* 0x0000000c00047947 */ /* 0x000fea0003800000 */
.L_x_8078:
        /* <DEDUP_REMOVED lines=9> */
.L_x_8086:
[----:B------:R-:W2:Y:S02]  /*20a0*/  LDG.E.U16 R2, desc[UR36][R2.64] ;  /* 0x0000002402027981 */ /* 0x000ea4000c1e1500 */
[----:B--2---:R-:W-:-:S06]  /*20b0*/  HADD2.F32 R18, -RZ, R2.H0_H0 ;  /* 0x20000002ff127230 */ /* 0x004fcc0000004100 */
[----:B------:R-:W0:Y:S01]  /*20c0*/  F2I.FTZ.TRUNC.NTZ R18, R18 ;  /* 0x0000001200127305 */ /* 0x000e22000021f100 */
[----:B------:R-:W-:Y:S05]  /*20d0*/  BRA `(.L_x_8082) ;  /* 0x0000000800d07947 */ /* 0x000fea0003800000 */
.L_x_8085:
        /* <DEDUP_REMOVED lines=9> */
.L_x_8088:
[----:B------:R-:W2:Y:S02]  /*2170*/  LDG.E.U16 R2, desc[UR36][R2.64] ;  /* 0x0000002402027981 */ /* 0x000ea4000c1e1500 */
[----:B--2---:R-:W-:-:S06]  /*2180*/  HADD2.F32 R18, -RZ, R2.H0_H0 ;  /* 0x20000002ff127230 */ /* 0x004fcc0000004100 */
[----:B------:R-:W0:Y:S01]  /*2190*/  F2I.FTZ.TRUNC.NTZ R18, R18 ;  /* 0x0000001200127305 */ /* 0x000e22000021f100 */
[----:B------:R-:W-:Y:S05]  /*21a0*/  BRA `(.L_x_8082) ;  /* 0x00000008009c7947 */ /* 0x000fea0003800000 */
.L_x_8087:
[----:B------:R-:W2:Y:S02]  /*21b0*/  LDG.E.64 R2, desc[UR36][R2.64] ;  /* 0x0000002402027981 */ /* 0x000ea4000c1e1b00 */
[----:B--2---:R0:W1:Y:S01]  /*21c0*/  F2I.F64.TRUNC R18, R2 ;  /* 0x0000000200127311 */ /* 0x004062000030d100 */
[----:B------:R-:W-:Y:S05]  /*21d0*/  BRA `(.L_x_8082) ;  /* 0x0000000800907947 */ /* 0x000fea0003800000 */
.L_x_8077:
        /* <DEDUP_REMOVED lines=12> */
.L_x_8091:
[----:B------:R-:W2:Y:S02]  /*22a0*/  LDG.E.64 R2, desc[UR36][R2.64] ;  /* 0x0000002402027981 */ /* 0x000ea4000c1e1b00 */
[----:B--2---:R0:W1:Y:S01]  /*22b0*/  F2I.F64.TRUNC R18, R2 ;  /* 0x0000000200127311 */ /* 0x004062000030d100 */
[----:B------:R-:W-:Y:S05]  /*22c0*/  BRA `(.L_x_8082) ;  /* 0x0000000800547947 */ /* 0x000fea0003800000 */
.L_x_8090:
        /* <DEDUP_REMOVED lines=27> */
.L_x_8093:
        /* <DEDUP_REMOVED lines=14> */
.L_x_8092:
[----:B------:R-:W2:Y:S02]  /*2560*/  LDG.E.U16 R18, desc[UR36][R2.64] ;  /* 0x0000002402127981 */ /* 0x000ea4000c1e1500 */
[----:B--2---:R-:W-:-:S06]  /*2570*/  IMAD.U32 R18, R18, 0x10000, RZ ;  /* 0x0001000012127824 */ /* 0x004fcc00078e00ff */
[----:B------:R-:W0:Y:S01]  /*2580*/  F2I.FTZ.TRUNC.NTZ R18, R18 ;  /* 0x0000001200127305 */ /* 0x000e22000021f100 */
[----:B------:R-:W-:Y:S05]  /*2590*/  BRA `(.L_x_8082) ;  /* 0x0000000400a07947 */ /* 0x000fea0003800000 */
.L_x_8089:
        /* <DEDUP_REMOVED lines=10> */
.L_x_8096:
        /* <DEDUP_REMOVED lines=21> */
.L_x_8100:
[----:B------:R-:W-:Y:S05]  /*2790*/  BSYNC B1 ;  /* 0x0000000000017941 */ /* 0x000fea0003800000 */
.L_x_8099:
[----:B------:R-:W-:Y:S01]  /*27a0*/  IMAD.SHL.U32 R2, R2, 0x100000, RZ ;  /* 0x0010000002027824 */ /* 0x000fe200078e00ff */
[----:B------:R-:W-:-:S04]  /*27b0*/  LEA R3, R0, 0x3b800000, 0x17 ;  /* 0x3b80000000037811 */ /* 0x000fc800078eb8ff */
[----:B------:R-:W-:-:S07]  /*27c0*/  LOP3.LUT R18, R3, R2, R18, 0xfe, !PT ;  /* 0x0000000203127212 */ /* 0x000fce00078efe12 */
.L_x_8098:
[----:B------:R-:W-:Y:S05]  /*27d0*/  BSYNC B0 ;  /* 0x0000000000007941 */ /* 0x000fea0003800000 */
.L_x_8097:
[----:B------:R-:W1:Y:S01]  /*27e0*/  F2I.FTZ.TRUNC.NTZ R18, R18 ;  /* 0x0000001200127305 */ /* 0x000e62000021f100 */
[----:B------:R-:W-:Y:S05]  /*27f0*/  BRA `(.L_x_8082) ;  /* 0x0000000400087947 */ /* 0x000fea0003800000 */
.L_x_8095:
        /* <DEDUP_REMOVED lines=21> */
.L_x_8104:
[----:B------:R-:W-:Y:S05]  /*2950*/  BSYNC B1 ;  /* 0x0000000000017941 */ /* 0x000fea0003800000 */
.L_x_8103:
[----:B------:R-:W-:Y:S01]  /*2960*/  IMAD.SHL.U32 R2, R2, 0x200000, RZ ;  /* 0x0020000002027824 */ /* 0x000fe200078e00ff */
[----:B------:R-:W-:-:S04]  /*2970*/  LEA R3, R0, 0x37800000, 0x17 ;  /* 0x3780000000037811 */ /* 0x000fc800078eb8ff */
[----:B------:R-:W-:-:S07]  /*2980*/  LOP3.LUT R18, R3, R2, R18, 0xfe, !PT ;  /* 0x0000000203127212 */ /* 0x000fce00078efe12 */
.L_x_8102:
[----:B------:R-:W-:Y:S05]  /*2990*/  BSYNC B0 ;  /* 0x0000000000007941 */ /* 0x000fea0003800000 */
.L_x_8101:
[----:B------:R-:W2:Y:S01]  /*29a0*/  F2I.FTZ.TRUNC.NTZ R18, R18 ;  /* 0x0000001200127305 */ /* 0x000ea2000021f100 */
[----:B------:R-:W-:Y:S05]  /*29b0*/  BRA `(.L_x_8082) ;  /* 0x0000000000987947 */ /* 0x000fea0003800000 */
.L_x_8094:
        /* <DEDUP_REMOVED lines=14> */
.L_x_8108:
[----:B------:R-:W-:Y:S05]  /*2aa0*/  BSYNC B0 ;  /* 0x0000000000007941 */ /* 0x000fea0003800000 */
.L_x_8107:
[----:B------:R-:W4:Y:S01]  /*2ab0*/  F2I.FTZ.TRUNC.NTZ R18, R18 ;  /* 0x0000001200127305 */ /* 0x000f22000021f100 */
[----:B------:R-:W-:Y:S05]  /*2ac0*/  BRA `(.L_x_8082) ;  /* 0x0000000000547947 */ /* 0x000fea0003800000 */
.L_x_8081:
        /* <DEDUP_REMOVED lines=17> */
.L_x_8109:
[----:B------:R-:W-:Y:S05]  /*2be0*/  BRA `(.L_x_8082) ;  /* 0x00000000000c7947 */ /* 0x000fea0003800000 */
.L_x_8106:
[----:B------:R0:W5:Y:S01]  /*2bf0*/  LDG.E R18, desc[UR36][R2.64] ;  /* 0x0000002402127981 */ /* 0x000162000c1e1900 */
[----:B------:R-:W-:Y:S05]  /*2c00*/  BRA `(.L_x_8082) ;  /* 0x0000000000047947 */ /* 0x000fea0003800000 */
.L_x_8105:
[----:B------:R3:W5:Y:S02]  /*2c10*/  LDG.E R18, desc[UR36][R2.64] ;  /* 0x0000002402127981 */ /* 0x000764000c1e1900 */
.L_x_8082:
[----:B------:R-:W-:-:S07]  /*2c20*/  VIADD R26, R26, 0x80 ;  /* 0x000000801a1a7836 */ /* 0x000fce0000000000 */
.L_x_8076:
[----:B------:R-:W-:Y:S05]  /*2c30*/  BSYNC B6 ;  /* 0x0000000000067941 */ /* 0x000fea0003800000 */
.L_x_8075:
[----:B------:R-:W-:Y:S01]  /*2c40*/  ISETP.GE.AND P0, PT, R26, R19, PT ;  /* 0x000000131a00720c */ /* 0x000fe20003f06270 */
[----:B------:R-:W-:-:S12]  /*2c50*/  BSSY B6, `(.L_x_8110) ;  /* 0x00000e3000067945 */ /* 0x000fd80003800000 */
[----:B------:R-:W-:Y:S05]  /*2c60*/  @P0 BRA `(.L_x_8111) ;  /* 0x0000000c00840947 */ /* 0x000fea0003800000 */
[----:B01-34-:R-:W0:Y:S01]  /*2c70*/  LDC.64 R2, c[0x0][0x230] ;  /* 0x00008c00ff027b82 */ /* 0x01be220000000a00 */
        /* <DEDUP_REMOVED lines=18> */
.L_x_8115:
[----:B------:R0:W5:Y:S01]  /*2da0*/  LDG.E.U8 R16, desc[UR36][R2.64] ;  /* 0x0000002402107981 */ /* 0x000162000c1e1100 */
[----:B------:R-:W-:Y:S05]  /*2db0*/  BRA `(.L_x_8111) ;  /* 0x0000000c00307947 */ /* 0x000fea0003800000 */
.L_x_8114:
        /* <DEDUP_REMOVED lines=8> */
.L_x_8118:
[----:B------:R0:W5:Y:S01]  /*2e40*/  LDG.E R16, desc[UR36][R2.64] ;  /* 0x0000002402107981 */ /* 0x000162000c1e1900 */
[----:B------:R-:W-:Y:S05]  /*2e50*/  BRA `(.L_x_8111) ;  /* 0x0000000c00087947 */ /* 0x000fea0003800000 */
.L_x_8117:
[----:B------:R0:W5:Y:S01]  /*2e60*/  LDG.E.S16 R16, desc[UR36][R2.64] ;  /* 0x0000002402107981 */ /* 0x000162000c1e1700 */
[----:B------:R-:W-:Y:S05]  /*2e70*/  BRA `(.L_x_8111) ;  /* 0x0000000c00007947 */ /* 0x000fea0003800000 */
.L_x_8113:
[----:B------:R-:W-:-:S13]  /*2e80*/  ISETP.GT.AND P0, PT, R0, 0x6, PT ;  /* 0x000000060000780c */ /* 0x000fda0003f04270 */
[----:B------:R-:W-:Y:S05]  /*2e90*/  @P0 BRA `(.L_x_8119) ;  /* 0x00000000002c0947 */ /* 0x000fea0003800000 */
[----:B------:R-:W-:-:S13]  /*2ea0*/  ISETP.NE.AND P0, PT, R0, 0x5, PT ;  /* 0x000000050000780c */ /* 0x000fda0003f05270 */
[----:B------:R-:W-:Y:S05]  /*2eb0*/  @!P0 BRA `(.L_x_8120) ;  /* 0x0000000000148947 */ /* 0x000fea0003800000 */
[----:B------:R-:W-:-:S13]  /*2ec0*/  ISETP.NE.AND P0, PT, R0, 0x6, PT ;  /* 0x000000060000780c */ /* 0x000fda0003f05270 */
[----:B------:R-:W-:Y:S05]  /*2ed0*/  @P0 BRA `(.L_x_8116) ;  /* 0x0000000800980947 */ /* 0x000fea0003800000 */
[----:B------:R-:W3:Y:S02]  /*2ee0*/  LDG.E R2, desc[UR36][R2.64] ;  /* 0x0000002402027981 */ /* 0x000ee4000c1e1900 */
[----:B---3--:R0:W1:Y:S01]  /*2ef0*/  F2I.FTZ.TRUNC.NTZ R16, R2 ;  /* 0x0000000200107305 */ /* 0x008062000021f100 */
[----:B------:R-:W-:Y:S05]  /*2f00*/  BRA `(.L_x_8111) ;  /* 0x0000000800dc7947 */ /* 0x000fea0003800000 */
.L_x_8120:
[----:B------:R-:W3:Y:S02]  /*2f10*/  LDG.E.U16 R2, desc[UR36][R2.64] ;  /* 0x0000002402027981 */ /* 0x000ee4000c1e1500 */
[----:B---3--:R-:W-:-:S06]  /*2f20*/  HADD2.F32 R16, -RZ, R2.H0_H0 ;  /* 0x20000002ff107230 */ /* 0x008fcc0000004100 */
[----:B------:R-:W0:Y:S01]  /*2f30*/  F2I.FTZ.TRUNC.NTZ R16, R16 ;  /* 0x0000001000107305 */ /* 0x000e22000021f100 */
[----:B------:R-:W-:Y:S05]  /*2f40*/  BRA `(.L_x_8111) ;  /* 0x0000000800cc7947 */ /* 0x000fea0003800000 */
.L_x_8119:
[----:B------:R-:W-:-:S13]  /*2f50*/  ISETP.NE.AND P0, PT, R0, 0x7, PT ;  /* 0x000000070000780c */ /* 0x000fda0003f05270 */
[----:B------:R-:W-:Y:S05]  /*2f60*/  @!P0 BRA `(.L_x_8121) ;  /* 0x00000000002c8947 */ /* 0x000fea0003800000 */
[----:B------:R-:W-:-:S13]  /*2f70*/  ISETP.NE.AND P0, PT, R0, 0x8, PT ;  /* 0x000000080000780c */ /* 0x000fda0003f05270 */
[----:B------:R-:W-:Y:S05]  /*2f80*/  @!P0 BRA `(.L_x_8122) ;  /* 0x0000000000148947 */ /* 0x000fea0003800000 */
[----:B------:R-:W-:-:S13]  /*2f90*/  ISETP.NE.AND P0, PT, R0, 0x9, PT ;  /* 0x000000090000780c */ /* 0x000fda0003f05270 */
[----:B------:R-:W-:Y:S05]  /*2fa0*/  @P0 BRA `(.L_x_8116) ;  /* 0x0000000800640947 */ /* 0x000fea0003800000 */
[----:B------:R-:W3:Y:S02]  /*2fb0*/  LDG.E R2, desc[UR36][R2.64] ;  /* 0x0000002402027981 */ /* 0x000ee4000c1e1900 */
[----:B---3--:R0:W1:Y:S01]  /*2fc0*/  F2I.FTZ.TRUNC.NTZ R16, R2 ;  /* 0x0000000200107305 */ /* 0x008062000021f100 */
[----:B------:R-:W-:Y:S05]  /*2fd0*/  BRA `(.L_x_8111) ;  /* 0x0000000800a87947 */ /* 0x000fea0003800000 */
.L_x_8122:
[----:B------:R-:W3:Y:S02]  /*2fe0*/  LDG.E.U16 R2, desc[UR36][R2.64] ;  /* 0x0000002402027981 */ /* 0x000ee4000c1e1500 */
[----:B---3--:R-:W-:-:S06]  /*2ff0*/  HADD2.F32 R16, -RZ, R2.H0_H0 ;  /* 0x20000002ff107230 */ /* 0x008fcc0000004100 */
[----:B------:R-:W0:Y:S01]  /*3000*/  F2I.FTZ.TRUNC.NTZ R16, R16 ;  /* 0x0000001000107305 */ /* 0x000e22000021f100 */
[----:B------:R-:W-:Y:S05]  /*3010*/  BRA `(.L_x_8111) ;  /* 0x0000000800987947 */ /* 0x000fea0003800000 */
.L_x_8121:
[----:B------:R-:W3:Y:S02]  /*3020*/  LDG.E.64 R16, desc[UR36][R2.64] ;  /* 0x0000002402107981 */ /* 0x000ee4000c1e1b00 */
[----:B---3--:R0:W1:Y:S01]  /*3030*/  F2I.F64.TRUNC R16, R16 ;  /* 0x0000001000107311 */ /* 0x008062000030d100 */
[----:B------:R-:W-:Y:S05]  /*3040*/  BRA `(.L_x_8111) ;  /* 0x00000008008c7947 */ /* 0x000fea0003800000 */
.L_x_8112:
        /* <DEDUP_REMOVED lines=8> */
[----:B------:R-:W3:Y:S02]  /*30d0*/  LDG.E.U8 R2, desc[UR36][R2.64] ;  /* 0x0000002402027981 */ /* 0x000ee4000c1e1100 */
[----:B---3--:R-:W-:-:S04]  /*30e0*/  ISETP.NE.AND P0, PT, R2, RZ, PT ;  /* 0x000000ff0200720c */ /* 0x008fc80003f05270 */
[----:B------:R-:W-:Y:S01]  /*30f0*/  SEL R16, RZ, 0x1, !P0 ;  /* 0x00000001ff107807 */ /* 0x000fe20004000000 */
[----:B------:R-:W-:Y:S08]  /*3100*/  BRA `(.L_x_8111) ;  /* 0x00000008005c7947 */ /* 0x000ff00003800000 */
.L_x_8125:
[----:B------:R-:W3:Y:S02]  /*3110*/  LDG.E.64 R2, desc[UR36][R2.64] ;  /* 0x0000002402027981 */ /* 0x000ee4000c1e1b00 */
[----:B---3--:R0:W1:Y:S01]  /*3120*/  F2I.F64.TRUNC R16, R2 ;  /* 0x0000000200107311 */ /* 0x008062000030d100 */
[----:B------:R-:W-:Y:S05]  /*3130*/  BRA `(.L_x_8111) ;  /* 0x0000000800507947 */ /* 0x000fea0003800000 */
.L_x_8124:
        /* <DEDUP_REMOVED lines=9> */
[----:B--2---:R-:W-:-:S04]  /*31d0*/  LOP3.LUT R4, R0, 0x7f000000, RZ, 0xc0, !PT ;  /* 0x7f00000000047812 */ /* 0x004fc800078ec0ff */
        /* <DEDUP_REMOVED lines=17> */
.L_x_8127:
[----:B------:R-:W3:Y:S02]  /*32f0*/  LDG.E.U8 R2, desc[UR36][R2.64] ;  /* 0x0000002402027981 */ /* 0x000ee4000c1e1100 */
[C---:B---3--:R-:W-:Y:S02]  /*3300*/  IMAD.SHL.U32 R0, R2.reuse, 0x2000000, RZ ;  /* 0x0200000002007824 */ /* 0x048fe400078e00ff */
[----:B------:R-:W-:-:S03]  /*3310*/  IMAD.SHL.U32 R5, R2, 0x1000000, RZ ;  /* 0x0100000002057824 */ /* 0x000fc600078e00ff */
[----:B------:R-:W-:-:S13]  /*3320*/  ISETP.GE.U32.AND P0, PT, R0, 0x8000000, PT ;  /* 0x080000000000780c */ /* 0x000fda0003f06070 */
[C---:B------:R-:W-:Y:S02]  /*3330*/  @!P0 IMAD.SHL.U32 R0, R2.reuse, 0x100, RZ ;  /* 0x0000010002008824 */ /* 0x040fe400078e00ff */
[----:B--2---:R-:W-:-:S03]  /*3340*/  @P0 IMAD.SHL.U32 R4, R2, 0x200000, RZ ;  /* 0x0020000002040824 */ /* 0x004fc600078e00ff */
        /* <DEDUP_REMOVED lines=8> */
.L_x_8126:
[----:B------:R-:W3:Y:S02]  /*33d0*/  LDG.E.U16 R16, desc[UR36][R2.64] ;  /* 0x0000002402107981 */ /* 0x000ee4000c1e1500 */
[----:B---3--:R-:W-:-:S06]  /*33e0*/  IMAD.U32 R16, R16, 0x10000, RZ ;  /* 0x0001000010107824 */ /* 0x008fcc00078e00ff */
[----:B------:R-:W0:Y:S01]  /*33f0*/  F2I.FTZ.TRUNC.NTZ R16, R16 ;  /* 0x0000001000107305 */ /* 0x000e22000021f100 */
[----:B------:R-:W-:Y:S05]  /*3400*/  BRA `(.L_x_8111) ;  /* 0x00000004009c7947 */ /* 0x000fea0003800000 */
.L_x_8123:
        /* <DEDUP_REMOVED lines=10> */
.L_x_8130:
        /* <DEDUP_REMOVED lines=21> */
.L_x_8134:
[----:B------:R-:W-:Y:S05]  /*3600*/  BSYNC B1 ;  /* 0x0000000000017941 */ /* 0x000fea0003800000 */
.L_x_8133:
[----:B------:R-:W-:Y:S01]  /*3610*/  IMAD.SHL.U32 R2, R2, 0x100000, RZ ;  /* 0x0010000002027824 */ /* 0x000fe200078e00ff */
[----:B------:R-:W-:-:S04]  /*3620*/  LEA R3, R0, 0x3b800000, 0x17 ;  /* 0x3b80000000037811 */ /* 0x000fc800078eb8ff */
[----:B------:R-:W-:-:S07]  /*3630*/  LOP3.LUT R16, R3, R2, R16, 0xfe, !PT ;  /* 0x0000000203107212 */ /* 0x000fce00078efe10 */
.L_x_8132:
[----:B------:R-:W-:Y:S05]  /*3640*/  BSYNC B0 ;  /* 0x0000000000007941 */ /* 0x000fea0003800000 */
.L_x_8131:
[----:B------:R-:W0:Y:S01]  /*3650*/  F2I.FTZ.TRUNC.NTZ R16, R16 ;  /* 0x0000001000107305 */ /* 0x000e22000021f100 */
[----:B------:R-:W-:Y:S05]  /*3660*/  BRA `(.L_x_8111) ;  /* 0x0000000400047947 */ /* 0x000fea0003800000 */
.L_x_8129:
        /* <DEDUP_REMOVED lines=21> */
.L_x_8138:
[----:B------:R-:W-:Y:S05]  /*37c0*/  BSYNC B1 ;  /* 0x0000000000017941 */ /* 0x000fea0003800000 */
.L_x_8137:
[----:B------:R-:W-:Y:S01]  /*37d0*/  IMAD.SHL.U32 R2, R2, 0x200000, RZ ;  /* 0x0020000002027824 */ /* 0x000fe200078e00ff */
[----:B------:R-:W-:-:S04]  /*37e0*/  LEA R3, R0, 0x37800000, 0x17 ;  /* 0x3780000000037811 */ /* 0x000fc800078eb8ff */
[----:B------:R-:W-:-:S07]  /*37f0*/  LOP3.LUT R16, R3, R2, R16, 0xfe, !PT ;  /* 0x0000000203107212 */ /* 0x000fce00078efe10 */
.L_x_8136:
[----:B------:R-:W-:Y:S05]  /*3800*/  BSYNC B0 ;  /* 0x0000000000007941 */ /* 0x000fea0003800000 */
.L_x_8135:
[----:B------:R-:W0:Y:S01]  /*3810*/  F2I.FTZ.TRUNC.NTZ R16, R16 ;  /* 0x0000001000107305 */ /* 0x000e22000021f100 */
[----:B------:R-:W-:Y:S05]  /*3820*/  BRA `(.L_x_8111) ;  /* 0x0000000000947947 */ /* 0x000fea0003800000 */
.L_x_8128:
        /* <DEDUP_REMOVED lines=14> */
.L_x_8142:
[----:B------:R-:W-:Y:S05]  /*3910*/  BSYNC B0 ;  /* 0x0000000000007941 */ /* 0x000fea0003800000 */
.L_x_8141:
[----:B------:R-:W0:Y:S01]  /*3920*/  F2I.FTZ.TRUNC.NTZ R16, R16 ;  /* 0x0000001000107305 */ /* 0x000e22000021f100 */
[----:B------:R-:W-:Y:S05]  /*3930*/  BRA `(.L_x_8111) ;  /* 0x0000000000507947 */ /* 0x000fea0003800000 */
.L_x_8116:
[----:B------:R-:W-:Y:S01]  /*3940*/  MOV R2, 0x1c0 ;  /* 0x000001c000027802 */ /* 0x000fe20000000f00 */
[----:B------:R-:W-:Y:S01]  /*3950*/  ULDC.64 UR4, c[0x4][0x1a0] ;  /* 0x0100680000047ab9 */ /* 0x000fe20000000a00 */
[----:B------:R-:W-:Y:S01]  /*3960*/  ULDC.64 UR6, c[0x4][0x30] ;  /* 0x01000c0000067ab9 */ /* 0x000fe20000000a00 */
[----:B--2---:R-:W-:Y:S02]  /*3970*/  IMAD.U32 R4, RZ, RZ, UR4 ;  /* 0x00000004ff047e24 */ /* 0x004fe4000f8e00ff */
        /* <DEDUP_REMOVED lines=12> */
.L_x_8143:
[----:B------:R-:W-:Y:S05]  /*3a40*/  BRA `(.L_x_8111) ;  /* 0x00000000000c7947 */ /* 0x000fea0003800000 */
.L_x_8140:
[----:B------:R0:W5:Y:S01]  /*3a50*/  LDG.E R16, desc[UR36][R2.64] ;  /* 0x0000002402107981 */ /* 0x000162000c1e1900 */
[----:B------:R-:W-:Y:S05]  /*3a60*/  BRA `(.L_x_8111) ;  /* 0x0000000000047947 */ /* 0x000fea0003800000 */
.L_x_8139:
[----:B------:R0:W5:Y:S02]  /*3a70*/  LDG.E R16, desc[UR36][R2.64] ;  /* 0x0000002402107981 */ /* 0x000164000c1e1900 */
.L_x_8111:
[----:B------:R-:W-:Y:S05]  /*3a80*/  BSYNC B6 ;  /* 0x0000000000067941 */ /* 0x000fea0003800000 */
.L_x_8110:
[----:B01-34-:R-:W0:Y:S01]  /*3a90*/  S2R R2, SR_TID.X ;  /* 0x0000000000027919 */ /* 0x01be220000002100 */
[----:B------:R-:W1:Y:S01]  /*3aa0*/  LDC.U8 R17, c[0x0][0x244] ;  /* 0x00009100ff117b82 */ /* 0x000e620000000000 */
[----:B------:R-:W-:Y:S01]  /*3ab0*/  ULDC UR4, c[0x0][0x218] ;  /* 0x0000860000047ab9 */ /* 0x000fe20000000800 */
[----:B------:R-:W-:Y:S01]  /*3ac0*/  BSSY B6, `(.L_x_8144) ;  /* 0x00000f2000067945 */ /* 0x000fe20003800000 */
[----:B--2--5:R-:W-:Y:S02]  /*3ad0*/  VIMNMX R4, R24, UR4, PT ;  /* 0x0000000418047c48 */ /* 0x024fe4000bfe0100 */
[----:B------:R-:W-:Y:S02]  /*3ae0*/  VIMNMX R22, R22, UR4, PT ;  /* 0x0000000416167c48 */ /* 0x000fe4000bfe0100 */
[----:B------:R-:W-:Y:S02]  /*3af0*/  VIMNMX R18, R18, UR4, PT ;  /* 0x0000000412127c48 */ /* 0x000fe4000bfe0100 */
[----:B------:R-:W-:-:S02]  /*3b00*/  VIMNMX R16, R16, UR4, PT ;  /* 0x0000000410107c48 */ /* 0x000fc4000bfe0100 */
        /* <DEDUP_REMOVED lines=23> */
.L_x_8149:
[----:B------:R0:W-:Y:S01]  /*3c80*/  STG.E.U8 desc[UR36][R8.64], R4 ;  /* 0x0000000408007986 */ /* 0x0001e2000c101124 */
[----:B------:R-:W-:Y:S05]  /*3c90*/  BRA `(.L_x_8145) ;  /* 0x0000000c00507947 */ /* 0x000fea0003800000 */
.L_x_8148:
        /* <DEDUP_REMOVED lines=9> */
.L_x_8152:
[----:B------:R0:W-:Y:S01]  /*3d30*/  STG.E desc[UR36][R8.64], R4 ;  /* 0x0000000408007986 */ /* 0x0001e2000c101924 */
[----:B------:R-:W-:Y:S05]  /*3d40*/  BRA `(.L_x_8145) ;  /* 0x0000000c00247947 */ /* 0x000fea0003800000 */
.L_x_8151:
[----:B------:R0:W-:Y:S01]  /*3d50*/  STG.E.U16 desc[UR36][R8.64], R4 ;  /* 0x0000000408007986 */ /* 0x0001e2000c101524 */
[----:B------:R-:W-:Y:S05]  /*3d60*/  BRA `(.L_x_8145) ;  /* 0x0000000c001c7947 */ /* 0x000fea0003800000 */
.L_x_8147:
        /* <DEDUP_REMOVED lines=9> */
.L_x_8154:
[----:B------:R-:W-:-:S04]  /*3e00*/  I2FP.F32.S32 R0, R4 ;  /* 0x0000000400007245 */ /* 0x000fc80000201400 */
[----:B------:R-:W-:-:S05]  /*3e10*/  F2FP.F16.F32.PACK_AB R0, RZ, R0 ;  /* 0x00000000ff00723e */ /* 0x000fca00000000ff */
[----:B------:R0:W-:Y:S01]  /*3e20*/  STG.E.U16 desc[UR36][R8.64], R0 ;  /* 0x0000000008007986 */ /* 0x0001e2000c101524 */
[----:B------:R-:W-:Y:S05]  /*3e30*/  BRA `(.L_x_8145) ;  /* 0x0000000800e87947 */ /* 0x000fea0003800000 */
.L_x_8153:
        /* <DEDUP_REMOVED lines=10> */
.L_x_8156:
[----:B------:R-:W-:-:S04]  /*3ee0*/  I2FP.F32.S32 R4, R4 ;  /* 0x0000000400047245 */ /* 0x000fc80000201400 */
[----:B------:R-:W-:-:S04]  /*3ef0*/  F2FP.F16.F32.PACK_AB R3, RZ, R4 ;  /* 0x00000004ff03723e */ /* 0x000fc800000000ff */
[----:B------:R-:W-:-:S05]  /*3f00*/  PRMT R3, R3, 0x5410, RZ ;  /* 0x0000541003037816 */ /* 0x000fca00000000ff */
[----:B------:R0:W-:Y:S01]  /*3f10*/  STG.E desc[UR36][R8.64], R3 ;  /* 0x0000000308007986 */ /* 0x0001e2000c101924 */
[----:B------:R-:W-:Y:S05]  /*3f20*/  BRA `(.L_x_8145) ;  /* 0x0000000800ac7947 */ /* 0x000fea0003800000 */
.L_x_8155:
[----:B------:R-:W0:Y:S02]  /*3f30*/  I2F.F64 R4, R4 ;  /* 0x0000000400047312 */ /* 0x000e240000201c00 */
[----:B0-----:R0:W-:Y:S01]  /*3f40*/  STG.E.64 desc[UR36][R8.64], R4 ;  /* 0x0000000408007986 */ /* 0x0011e2000c101b24 */
[----:B------:R-:W-:Y:S05]  /*3f50*/  BRA `(.L_x_8145) ;  /* 0x0000000800a07947 */ /* 0x000fea0003800000 */
.L_x_8146:
        /* <DEDUP_REMOVED lines=12> */
.L_x_8159:
[----:B------:R-:W0:Y:S01]  /*4020*/  I2F.F64 R4, R4 ;  /* 0x0000000400047312 */ /* 0x000e220000201c00 */
[----:B------:R-:W-:-:S05]  /*4030*/  CS2R R6, SRZ ;  /* 0x0000000000067805 */ /* 0x000fca000001ff00 */
[----:B0-----:R0:W-:Y:S01]  /*4040*/  STG.E.128 desc[UR36][R8.64], R4 ;  /* 0x0000000408007986 */ /* 0x0011e2000c101d24 */
[----:B------:R-:W-:Y:S05]  /*4050*/  BRA `(.L_x_8145) ;  /* 0x0000000800607947 */ /* 0x000fea0003800000 */
.L_x_8158:
        /* <DEDUP_REMOVED lines=21> */
.L_x_8163:
[----:B------:R-:W-:Y:S05]  /*41b0*/  BSYNC B0 ;  /* 0x0000000000007941 */ /* 0x000fea0003800000 */
.L_x_8162:
[----:B------:R-:W-:-:S05]  /*41c0*/  LOP3.LUT R5, R0, R5, RZ, 0xfc, !PT ;  /* 0x0000000500057212 */ /* 0x000fca00078efcff */
[----:B------:R0:W-:Y:S01]  /*41d0*/  STG.E.U8 desc[UR36][R8.64], R5 ;  /* 0x0000000508007986 */ /* 0x0001e2000c101124 */
[----:B------:R-:W-:Y:S05]  /*41e0*/  BRA `(.L_x_8145) ;  /* 0x0000000400fc7947 */ /* 0x000fea0003800000 */
.L_x_8161:
        /* <DEDUP_REMOVED lines=13> */
.L_x_8165:
[----:B------:R-:W-:Y:S01]  /*42c0*/  IMAD.MOV.U32 R0, RZ, RZ, 0x7f ;  /* 0x0000007fff007424 */ /* 0x000fe200078e00ff */
[----:B------:R-:W-:-:S04]  /*42d0*/  ISETP.GT.U32.AND P0, PT, R3, 0x7f800000, PT ;  /* 0x7f8000000300780c */ /* 0x000fc80003f04070 */
[----:B------:R-:W-:-:S09]  /*42e0*/  SEL R0, R0, 0x7c, P0 ;  /* 0x0000007c00007807 */ /* 0x000fd20000000000 */
.L_x_8166:
[----:B------:R-:W-:Y:S05]  /*42f0*/  BSYNC B0 ;  /* 0x0000000000007941 */ /* 0x000fea0003800000 */
.L_x_8164:
[----:B------:R-:W-:-:S04]  /*4300*/  LOP3.LUT R3, R5, 0x80000000, RZ, 0xc0, !PT ;  /* 0x8000000005037812 */ /* 0x000fc800078ec0ff */
[----:B------:R-:W-:-:S04]  /*4310*/  SHF.R.U32.HI R3, RZ, 0x18, R3 ;  /* 0x00000018ff037819 */ /* 0x000fc80000011603 */
[----:B------:R-:W-:-:S05]  /*4320*/  LOP3.LUT R3, R0, R3, RZ, 0xfc, !PT ;  /* 0x0000000300037212 */ /* 0x000fca00078efcff */
[----:B------:R0:W-:Y:S01]  /*4330*/  STG.E.U8 desc[UR36][R8.64], R3 ;  /* 0x0000000308007986 */ /* 0x0001e2000c101124 */
[----:B------:R-:W-:Y:S05]  /*4340*/  BRA `(.L_x_8145) ;  /* 0x0000000400a47947 */ /* 0x000fea0003800000 */
.L_x_8160:
[----:B------:R-:W-:-:S04]  /*4350*/  I2FP.F32.S32 R0, R4 ;  /* 0x0000000400007245 */ /* 0x000fc80000201400 */
[----:B------:R-:W-:-:S05]  /*4360*/  F2FP.BF16.F32.PACK_AB R0, RZ, R0 ;  /* 0x00000000ff00723e */ /* 0x000fca00000010ff */
[----:B------:R0:W-:Y:S01]  /*4370*/  STG.E.U16 desc[UR36][R8.64], R0 ;  /* 0x0000000008007986 */ /* 0x0001e2000c101524 */
[----:B------:R-:W-:Y:S05]  /*4380*/  BRA `(.L_x_8145) ;  /* 0x0000000400947947 */ /* 0x000fea0003800000 */
.L_x_8157:
        /* <DEDUP_REMOVED lines=10> */
.L_x_8169:
        /* <DEDUP_REMOVED lines=17> */
.L_x_8172:
[----:B------:R-:W-:-:S04]  /*4540*/  LOP3.LUT R3, R5, 0x80000000, RZ, 0xc0, !PT ;  /* 0x8000000005037812 */ /* 0x000fc800078ec0ff */
[----:B------:R-:W-:-:S04]  /*4550*/  SHF.R.U32.HI R3, RZ, 0x18, R3 ;  /* 0x00000018ff037819 */ /* 0x000fc80000011603 */
[----:B------:R-:W-:-:S04]  /*4560*/  LOP3.LUT R0, R0, R3, RZ, 0xfc, !PT ;  /* 0x0000000300007212 */ /* 0x000fc800078efcff */
[----:B------:R-:W-:-:S07]  /*4570*/  PRMT R4, R0, 0x7610, R4 ;  /* 0x0000761000047816 */ /* 0x000fce0000000004 */
.L_x_8171:
[----:B------:R-:W-:Y:S05]  /*4580*/  BSYNC B0 ;  /* 0x0000000000007941 */ /* 0x000fea0003800000 */
.L_x_8170:
[----:B------:R4:W-:Y:S01]  /*4590*/  STG.E.U8 desc[UR36][R8.64], R4 ;  /* 0x0000000408007986 */ /* 0x0009e2000c101124 */
[----:B------:R-:W-:Y:S05]  /*45a0*/  BRA `(.L_x_8145) ;  /* 0x00000004000c7947 */ /* 0x000fea0003800000 */
.L_x_8168:
        /* <DEDUP_REMOVED lines=17> */
.L_x_8175:
[----:B------:R-:W-:-:S04]  /*46c0*/  LOP3.LUT R3, R5, 0x80000000, RZ, 0xc0, !PT ;  /* 0x8000000005037812 */ /* 0x000fc800078ec0ff */
[----:B------:R-:W-:-:S04]  /*46d0*/  SHF.R.U32.HI R3, RZ, 0x18, R3 ;  /* 0x00000018ff037819 */ /* 0x000fc80000011603 */
[----:B------:R-:W-:-:S04]  /*46e0*/  LOP3.LUT R0, R0, R3, RZ, 0xfc, !PT ;  /* 0x0000000300007212 */ /* 0x000fc800078efcff */
[----:B------:R-:W-:-:S07]  /*46f0*/  PRMT R4, R0, 0x7610, R4 ;  /* 0x0000761000047816 */ /* 0x000fce0000000004 */
.L_x_8174:
[----:B------:R-:W-:Y:S05]  /*4700*/  BSYNC B0 ;  /* 0x0000000000007941 */ /* 0x000fea0003800000 */
.L_x_8173:
[----:B------:R0:W-:Y:S01]  /*4710*/  STG.E.U8 desc[UR36][R8.64], R4 ;  /* 0x0000000408007986 */ /* 0x0001e2000c101124 */
[----:B------:R-:W-:Y:S05]  /*4720*/  BRA `(.L_x_8145) ;  /* 0x0000000000ac7947 */ /* 0x000fea0003800000 */
.L_x_8167:
        /* <DEDUP_REMOVED lines=22> */
.L_x_8150:
        /* <DEDUP_REMOVED lines=16> */
.L_x_8178:
[----:B------:R-:W-:Y:S05]  /*4990*/  BRA `(.L_x_8145) ;  /* 0x0000000000107947 */ /* 0x000fea0003800000 */
.L_x_8177:
[----:B------:R-:W-:-:S05]  /*49a0*/  SHF.R.S32.HI R5, RZ, 0x1f, R4 ;  /* 0x0000001fff057819 */ /* 0x000fca0000011404 */
[----:B------:R3:W-:Y:S01]  /*49b0*/  STG.E.64 desc[UR36][R8.64], R4 ;  /* 0x0000000408007986 */ /* 0x0007e2000c101b24 */
[----:B------:R-:W-:Y:S05]  /*49c0*/  BRA `(.L_x_8145) ;  /* 0x0000000000047947 */ /* 0x000fea0003800000 */
.L_x_8176:
[----:B------:R0:W-:Y:S02]  /*49d0*/  STG.E desc[UR36][R8.64], R4 ;  /* 0x0000000408007986 */ /* 0x0001e4000c101924 */
.L_x_8145:
[----:B------:R-:W-:Y:S05]  /*49e0*/  BSYNC B6 ;  /* 0x0000000000067941 */ /* 0x000fea0003800000 */
.L_x_8144:
        /* <DEDUP_REMOVED lines=23> */
.L_x_8184:
[----:B------:R0:W-:Y:S01]  /*4b60*/  STG.E.U8 desc[UR36][R8.64], R22 ;  /* 0x0000001608007986 */ /* 0x0001e2000c101124 */
[----:B------:R-:W-:Y:S05]  /*4b70*/  BRA `(.L_x_8186) ;  /* 0x0000000c00587947 */ /* 0x000fea0003800000 */
.L_x_8183:
[----:B------:R-:W-:-:S13]  /*4b80*/  ISETP.NE.AND P0, PT, R0, 0x2, PT ;  /* 0x000000020000780c */ /* 0x000fda0003f05270 */
[----:B------:R-:W-:Y:S05]  /*4b90*/  @!P0 BRA `(.L_x_8187) ;  /* 0x0000000000288947 */ /* 0x000fea0003800000 */
[----:B------:R-:W-:-:S13]  /*4ba0*/  ISETP.NE.AND P0, PT, R0, 0x3, PT ;  /* 0x000000030000780c */ /* 0x000fda0003f05270 */
[----:B------:R-:W-:Y:S05]  /*4bb0*/  @!P0 BRA `(.L_x_8188) ;  /* 0x0000000000188947 */ /* 0x000fea0003800000 */
[----:B------:R-:W-:-:S13]  /*4bc0*/  ISETP.NE.AND P0, PT, R0, 0x4, PT ;  /* 0x000000040000780c */ /* 0x000fda0003f05270 */
[----:B------:R-:W-:Y:S05]  /*4bd0*/  @P0 BRA `(.L_x_8185) ;  /* 0x0000000800e80947 */ /* 0x000fea0003800000 */
[--C-:B------:R-:W-:Y:S01]  /*4be0*/  SHF.R.S32.HI R5, RZ, 0x1f, R22.reuse ;  /* 0x0000001fff057819 */ /* 0x100fe20000011416 */
[----:B------:R-:W-:-:S05]  /*4bf0*/  IMAD.MOV.U32 R4, RZ, RZ, R22 ;  /* 0x000000ffff047224 */ /* 0x000fca00078e0016 */
[----:B------:R0:W-:Y:S01]  /*4c00*/  STG.E.64 desc[UR36][R8.64], R4 ;  /* 0x0000000408007986 */ /* 0x0001e2000c101b24 */
[----:B------:R-:W-:Y:S05]  /*4c10*/  BRA `(.L_x_8186) ;  /* 0x0000000c00307947 */ /* 0x000fea0003800000 */
.L_x_8188:
[----:B------:R0:W-:Y:S01]  /*4c20*/  STG.E desc[UR36][R8.64], R22 ;  /* 0x0000001608007986 */ /* 0x0001e2000c101924 */
[----:B------:R-:W-:Y:S05]  /*4c30*/  BRA `(.L_x_8186) ;  /* 0x0000000c00287947 */ /* 0x000fea0003800000 */
.L_x_8187:
[----:B------:R0:W-:Y:S01]  /*4c40*/  STG.E.U16 desc[UR36][R8.64], R22 ;  /* 0x0000001608007986 */ /* 0x0001e2000c101524 */
[----:B------:R-:W-:Y:S05]  /*4c50*/  BRA `(.L_x_8186) ;  /* 0x0000000c00207947 */ /* 0x000fea0003800000 */
.L_x_8182:
        /* <DEDUP_REMOVED lines=9> */
.L_x_8190:
[----:B------:R-:W-:-:S04]  /*4cf0*/  I2FP.F32.S32 R0, R22 ;  /* 0x0000001600007245 */ /* 0x000fc80000201400 */
[----:B------:R-:W-:-:S05]  /*4d00*/  F2FP.F16.F32.PACK_AB R0, RZ, R0 ;  /* 0x00000000ff00723e */ /* 0x000fca00000000ff */
[----:B------:R0:W-:Y:S01]  /*4d10*/  STG.E.U16 desc[UR36][R8.64], R0 ;  /* 0x0000000008007986 */ /* 0x0001e2000c101524 */
[----:B------:R-:W-:Y:S05]  /*4d20*/  BRA `(.L_x_8186) ;  /* 0x0000000800ec7947 */ /* 0x000fea0003800000 */
.L_x_8189:
        /* <DEDUP_REMOVED lines=10> */
.L_x_8192:
[----:B------:R-:W-:-:S04]  /*4dd0*/  I2FP.F32.S32 R22, R22 ;  /* 0x0000001600167245 */ /* 0x000fc80000201400 */
[----:B------:R-:W-:-:S04]  /*4de0*/  F2FP.F16.F32.PACK_AB R3, RZ, R22 ;  /* 0x00000016ff03723e */ /* 0x000fc800000000ff */
[----:B------:R-:W-:-:S05]  /*4df0*/  PRMT R3, R3, 0x5410, RZ ;  /* 0x0000541003037816 */ /* 0x000fca00000000ff */
[----:B------:R0:W-:Y:S01]  /*4e00*/  STG.E desc[UR36][R8.64], R3 ;  /* 0x0000000308007986 */ /* 0x0001e2000c101924 */
[----:B------:R-:W-:Y:S05]  /*4e10*/  BRA `(.L_x_8186) ;  /* 0x0000000800b07947 */ /* 0x000fea0003800000 */
.L_x_8191:
[----:B------:R-:W0:Y:S02]  /*4e20*/  I2F.F64 R4, R22 ;  /* 0x0000001600047312 */ /* 0x000e240000201c00 */
[----:B0-----:R0:W-:Y:S01]  /*4e30*/  STG.E.64 desc[UR36][R8.64], R4 ;  /* 0x0000000408007986 */ /* 0x0011e2000c101b24 */
[----:B------:R-:W-:Y:S05]  /*4e40*/  BRA `(.L_x_8186) ;  /* 0x0000000800a47947 */ /* 0x000fea0003800000 */
.L_x_8181:
        /* <DEDUP_REMOVED lines=12> */
.L_x_8195:
[----:B------:R-:W0:Y:S01]  /*4f10*/  I2F.F64 R4, R22 ;  /* 0x0000001600047312 */ /* 0x000e220000201c00 */
[----:B------:R-:W-:-:S05]  /*4f20*/  CS2R R6, SRZ ;  /* 0x0000000000067805 */ /* 0x000fca000001ff00 */
[----:B0-----:R0:W-:Y:S01]  /*4f30*/  STG.E.128 desc[UR36][R8.64], R4 ;  /* 0x0000000408007986 */ /* 0x0011e2000c101d24 */
[----:B------:R-:W-:Y:S05]  /*4f40*/  BRA `(.L_x_8186) ;  /* 0x0000000800647947 */ /* 0x000fea0003800000 */
.L_x_8194:
        /* <DEDUP_REMOVED lines=21> */
.L_x_8199:
[----:B------:R-:W-:Y:S05]  /*50a0*/  BSYNC B0 ;  /* 0x0000000000007941 */ /* 0x000fea0003800000 */
.L_x_8198:
[----:B------:R-:W-:-:S05]  /*50b0*/  LOP3.LUT R5, R0, R5, RZ, 0xfc, !PT ;  /* 0x0000000500057212 */ /* 0x000fca00078efcff */
[----:B------:R0:W-:Y:S01]  /*50c0*/  STG.E.U8 desc[UR36][R8.64], R5 ;  /* 0x0000000508007986 */ /* 0x0001e2000c101124 */
[----:B------:R-:W-:Y:S05]  /*50d0*/  BRA `(.L_x_8186) ;  /* 0x0000000800007947 */ /* 0x000fea0003800000 */
.L_x_8197:
        /* <DEDUP_REMOVED lines=13> */
.L_x_8201:
[----:B------:R-:W-:Y:S01]  /*51b0*/  IMAD.MOV.U32 R0, RZ, RZ, 0x7f ;  /* 0x0000007fff007424 */ /* 0x000fe200078e00ff */
[----:B------:R-:W-:-:S04]  /*51c0*/  ISETP.GT.U32.AND P0, PT, R3, 0x7f800000, PT ;  /* 0x7f8000000300780c */ /* 0x000fc80003f04070 */
[----:B------:R-:W-:-:S09]  /*51d0*/  SEL R0, R0, 0x7c, P0 ;  /* 0x0000007c00007807 */ /* 0x000fd20000000000 */
.L_x_8202:
[----:B------:R-:W-:Y:S05]  /*51e0*/  BSYNC B0 ;  /* 0x0000000000007941 */ /* 0x000fea0003800000 */
.L_x_8200:
[----:B------:R-:W-:-:S04]  /*51f0*/  LOP3.LUT R3, R5, 0x80000000, RZ, 0xc0, !PT ;  /* 0x8000000005037812 */ /* 0x000fc800078ec0ff */
[----:B------:R-:W-:-:S04]  /*5200*/  SHF.R.U32.HI R3, RZ, 0x18, R3 ;  /* 0x00000018ff037819 */ /* 0x000fc80000011603 */
[----:B------:R-:W-:-:S05]  /*5210*/  LOP3.LUT R3, R0, R3, RZ, 0xfc, !PT ;  /* 0x0000000300037212 */ /* 0x000fca00078efcff */
[----:B------:R0:W-:Y:S01]  /*5220*/  STG.E.U8 desc[UR36][R8.64], R3 ;  /* 0x0000000308007986 */ /* 0x0001e2000c101124 */
[----:B------:R-:W-:Y:S05]  /*5230*/  BRA `(.L_x_8186) ;  /* 0x0000000400a87947 */ /* 0x000fea0003800000 */
.L_x_8196:
[----:B------:R-:W-:-:S04]  /*5240*/  I2FP.F32.S32 R0, R22 ;  /* 0x0000001600007245 */ /* 0x000fc80000201400 */
[----:B------:R-:W-:-:S05]  /*5250*/  F2FP.BF16.F32.PACK_AB R0, RZ, R0 ;  /* 0x00000000ff00723e */ /* 0x000fca00000010ff */
[----:B------:R0:W-:Y:S01]  /*5260*/  STG.E.U16 desc[UR36][R8.64], R0 ;  /* 0x0000000008007986 */ /* 0x0001e2000c101524 */
[----:B------:R-:W-:Y:S05]  /*5270*/  BRA `(.L_x_8186) ;  /* 0x0000000400987947 */ /* 0x000fea0003800000 */
.L_x_8193:
        /* <DEDUP_REMOVED lines=10> */
.L_x_8205:
        /* <DEDUP_REMOVED lines=17> */
.L_x_8208:
[----:B------:R-:W-:-:S04]  /*5430*/  LOP3.LUT R3, R5, 0x80000000, RZ, 0xc0, !PT ;  /* 0x8000000005037812 */ /* 0x000fc800078ec0ff */
[----:B------:R-:W-:-:S04]  /*5440*/  SHF.R.U32.HI R3, RZ, 0x18, R3 ;  /* 0x00000018ff037819 */ /* 0x000fc80000011603 */
[----:B------:R-:W-:-:S04]  /*5450*/  LOP3.LUT R0, R0, R3, RZ, 0xfc, !PT ;  /* 0x0000000300007212 */ /* 0x000fc800078efcff */
[----:B------:R-:W-:-:S07]  /*5460*/  PRMT R4, R0, 0x7610, R4 ;  /* 0x0000761000047816 */ /* 0x000fce0000000004 */
.L_x_8207:
[----:B------:R-:W-:Y:S05]  /*5470*/  BSYNC B0 ;  /* 0x0000000000007941 */ /* 0x000fea0003800000 */
.L_x_8206:
[----:B------:R3:W-:Y:S01]  /*5480*/  STG.E.U8 desc[UR36][R8.64], R4 ;  /* 0x0000000408007986 */ /* 0x0007e2000c101124 */
[----:B------:R-:W-:Y:S05]  /*5490*/  BRA `(.L_x_8186) ;  /* 0x0000000400107947 */ /* 0x000fea0003800000 */
.L_x_8204:
        /* <DEDUP_REMOVED lines=17> */
.L_x_8211:
[----:B------:R-:W-:-:S04]  /*55b0*/  LOP3.LUT R3, R5, 0x80000000, RZ, 0xc0, !PT ;  /* 0x8000000005037812 */ /* 0x000fc800078ec0ff */
[----:B------:R-:W-:-:S04]  /*55c0*/  SHF.R.U32.HI R3, RZ, 0x18, R3 ;  /* 0x00000018ff037819 */ /* 0x000fc80000011603 */
[----:B------:R-:W-:-:S04]  /*55d0*/  LOP3.LUT R0, R0, R3, RZ, 0xfc, !PT ;  /* 0x0000000300007212 */ /* 0x000fc800078efcff */
[----:B------:R-:W-:-:S07]  /*55e0*/  PRMT R4, R0, 0x7610, R4 ;  /* 0x0000761000047816 */ /* 0x000fce0000000004 */
.L_x_8210:
[----:B------:R-:W-:Y:S05]  /*55f0*/  BSYNC B0 ;  /* 0x0000000000007941 */ /* 0x000fea0003800000 */
.L_x_8209:
[----:B------:R0:W-:Y:S01]  /*5600*/  STG.E.U8 desc[UR36][R8.64], R4 ;  /* 0x0000000408007986 */ /* 0x0001e2000c101124 */
[----:B------:R-:W-:Y:S05]  /*5610*/  BRA `(.L_x_8186) ;  /* 0x0000000000b07947 */ /* 0x000fea0003800000 */
.L_x_8203:
        /* <DEDUP_REMOVED lines=22> */
.L_x_8185:
        /* <DEDUP_REMOVED lines=16> */
.L_x_8214:
[----:B------:R-:W-:Y:S05]  /*5880*/  BRA `(.L_x_8186) ;  /* 0x0000000000147947 */ /* 0x000fea0003800000 */
.L_x_8213:
[--C-:B------:R-:W-:Y:S01]  /*5890*/  SHF.R.S32.HI R5, RZ, 0x1f, R22.reuse ;  /* 0x0000001fff057819 */ /* 0x100fe20000011416 */
[----:B------:R-:W-:-:S05]  /*58a0*/  IMAD.MOV.U32 R4, RZ, RZ, R22 ;  /* 0x000000ffff047224 */ /* 0x000fca00078e0016 */
[----:B------:R2:W-:Y:S01]  /*58b0*/  STG.E.64 desc[UR36][R8.64], R4 ;  /* 0x0000000408007986 */ /* 0x0005e2000c101b24 */
[----:B------:R-:W-:Y:S05]  /*58c0*/  BRA `(.L_x_8186) ;  /* 0x0000000000047947 */ /* 0x000fea0003800000 */
.L_x_8212:
[----:B------:R0:W-:Y:S02]  /*58d0*/  STG.E desc[UR36][R8.64], R22 ;  /* 0x0000001608007986 */ /* 0x0001e4000c101924 */
.L_x_8186:
        /* <DEDUP_REMOVED lines=23> */
.L_x_8218:
[----:B------:R3:W-:Y:S01]  /*5a50*/  STG.E.U8 desc[UR36][R8.64], R18 ;  /* 0x0000001208007986 */ /* 0x0007e2000c101124 */
[----:B------:R-:W-:Y:S05]  /*5a60*/  BRA `(.L_x_8220) ;  /* 0x0000000c00587947 */ /* 0x000fea0003800000 */
.L_x_8217:
        /* <DEDUP_REMOVED lines=10> */
.L_x_8222:
[----:B------:R2:W-:Y:S01]  /*5b10*/  STG.E desc[UR36][R8.64], R18 ;  /* 0x0000001208007986 */ /* 0x0005e2000c101924 */
[----:B------:R-:W-:Y:S05]  /*5b20*/  BRA `(.L_x_8220) ;  /* 0x0000000c00287947 */ /* 0x000fea0003800000 */
.L_x_8221:
[----:B------:R0:W-:Y:S01]  /*5b30*/  STG.E.U16 desc[UR36][R8.64], R18 ;  /* 0x0000001208007986 */ /* 0x0001e2000c101524 */
[----:B------:R-:W-:Y:S05]  /*5b40*/  BRA `(.L_x_8220) ;  /* 0x0000000c00207947 */ /* 0x000fea0003800000 */
.L_x_8216:
        /* <DEDUP_REMOVED lines=9> */
.L_x_8224:
[----:B------:R-:W-:-:S04]  /*5be0*/  I2FP.F32.S32 R0, R18 ;  /* 0x0000001200007245 */ /* 0x000fc80000201400 */
[----:B------:R-:W-:-:S05]  /*5bf0*/  F2FP.F16.F32.PACK_AB R0, RZ, R0 ;  /* 0x00000000ff00723e */ /* 0x000fca00000000ff */
[----:B------:R0:W-:Y:S01]  /*5c00*/  STG.E.U16 desc[UR36][R8.64], R0 ;  /* 0x0000000008007986 */ /* 0x0001e2000c101524 */
[----:B------:R-:W-:Y:S05]  /*5c10*/  BRA `(.L_x_8220) ;  /* 0x0000000800ec7947 */ /* 0x000fea0003800000 */
.L_x_8223:
        /* <DEDUP_REMOVED lines=10> */
.L_x_8226:
[----:B------:R-:W-:-:S04]  /*5cc0*/  I2FP.F32.S32 R18, R18 ;  /* 0x0000001200127245 */ /* 0x000fc80000201400 */
[----:B------:R-:W-:-:S04]  /*5cd0*/  F2FP.F16.F32.PACK_AB R3, RZ, R18 ;  /* 0x00000012ff03723e */ /* 0x000fc800000000ff */
[----:B------:R-:W-:-:S05]  /*5ce0*/  PRMT R3, R3, 0x5410, RZ ;  /* 0x0000541003037816 */ /* 0x000fca00000000ff */
[----:B------:R0:W-:Y:S01]  /*5cf0*/  STG.E desc[UR36][R8.64], R3 ;  /* 0x0000000308007986 */ /* 0x0001e2000c101924 */
[----:B------:R-:W-:Y:S05]  /*5d00*/  BRA `(.L_x_8220) ;  /* 0x0000000800b07947 */ /* 0x000fea0003800000 */
.L_x_8225:
[----:B------:R-:W0:Y:S02]  /*5d10*/  I2F.F64 R4, R18 ;  /* 0x0000001200047312 */ /* 0x000e240000201c00 */
[----:B0-----:R0:W-:Y:S01]  /*5d20*/  STG.E.64 desc[UR36][R8.64], R4 ;  /* 0x0000000408007986 */ /* 0x0011e2000c101b24 */
[----:B------:R-:W-:Y:S05]  /*5d30*/  BRA `(.L_x_8220) ;  /* 0x0000000800a47947 */ /* 0x000fea0003800000 */
.L_x_8215:
        /* <DEDUP_REMOVED lines=12> */
.L_x_8229:
[----:B------:R-:W0:Y:S01]  /*5e00*/  I2F.F64 R4, R18 ;  /* 0x0000001200047312 */ /* 0x000e220000201c00 */
[----:B------:R-:W-:-:S05]  /*5e10*/  CS2R R6, SRZ ;  /* 0x0000000000067805 */ /* 0x000fca000001ff00 */
[----:B0-----:R0:W-:Y:S01]  /*5e20*/  STG.E.128 desc[UR36][R8.64], R4 ;  /* 0x0000000408007986 */ /* 0x0011e2000c101d24 */
[----:B------:R-:W-:Y:S05]  /*5e30*/  BRA `(.L_x_8220) ;  /* 0x0000000800647947 */ /* 0x000fea0003800000 */
.L_x_8228:
        /* <DEDUP_REMOVED lines=21> */
.L_x_8233:
[----:B------:R-:W-:Y:S05]  /*5f90*/  BSYNC B0 ;  /* 0x0000000000007941 */ /* 0x000fea0003800000 */
.L_x_8232:
[----:B------:R-:W-:-:S05]  /*5fa0*/  LOP3.LUT R5, R0, R5, RZ, 0xfc, !PT ;  /* 0x0000000500057212 */ /* 0x000fca00078efcff */
[----:B------:R0:W-:Y:S01]  /*5fb0*/  STG.E.U8 desc[UR36][R8.64], R5 ;  /* 0x0000000508007986 */ /* 0x0001e2000c101124 */
[----:B------:R-:W-:Y:S05]  /*5fc0*/  BRA `(.L_x_8220) ;  /* 0x0000000800007947 */ /* 0x000fea0003800000 */
.L_x_8231:
        /* <DEDUP_REMOVED lines=13> */
.L_x_8235:
[----:B------:R-:W-:Y:S01]  /*60a0*/  IMAD.MOV.U32 R0, RZ, RZ, 0x7f ;  /* 0x0000007fff007424 */ /* 0x000fe200078e00ff */
[----:B------:R-:W-:-:S04]  /*60b0*/  ISETP.GT.U32.AND P0, PT, R3, 0x7f800000, PT ;  /* 0x7f8000000300780c */ /* 0x000fc80003f04070 */
[----:B------:R-:W-:-:S09]  /*60c0*/  SEL R0, R0, 0x7c, P0 ;  /* 0x0000007c00007807 */ /* 0x000fd20000000000 */
.L_x_8236:
[----:B------:R-:W-:Y:S05]  /*60d0*/  BSYNC B0 ;  /* 0x0000000000007941 */ /* 0x000fea0003800000 */
.L_x_8234:
[----:B------:R-:W-:-:S04]  /*60e0*/  LOP3.LUT R3, R5, 0x80000000, RZ, 0xc0, !PT ;  /* 0x8000000005037812 */ /* 0x000fc800078ec0ff */
[----:B------:R-:W-:-:S04]  /*60f0*/  SHF.R.U32.HI R3, RZ, 0x18, R3 ;  /* 0x00000018ff037819 */ /* 0x000fc80000011603 */
[----:B------:R-:W-:-:S05]  /*6100*/  LOP3.LUT R3, R0, R3, RZ, 0xfc, !PT ;  /* 0x0000000300037212 */ /* 0x000fca00078efcff */
[----:B------:R0:W-:Y:S01]  /*6110*/  STG.E.U8 desc[UR36][R8.64], R3 ;  /* 0x0000000308007986 */ /* 0x0001e2000c101124 */
[----:B------:R-:W-:Y:S05]  /*6120*/  BRA `(.L_x_8220) ;  /* 0x0000000400a87947 */ /* 0x000fea0003800000 */
.L_x_8230:
[----:B------:R-:W-:-:S04]  /*6130*/  I2FP.F32.S32 R0, R18 ;  /* 0x0000001200007245 */ /* 0x000fc80000201400 */
[----:B------:R-:W-:-:S05]  /*6140*/  F2FP.BF16.F32.PACK_AB R0, RZ, R0 ;  /* 0x00000000ff00723e */ /* 0x000fca00000010ff */
[----:B------:R0:W-:Y:S01]  /*6150*/  STG.E.U16 desc[UR36][R8.64], R0 ;  /* 0x0000000008007986 */ /* 0x0001e2000c101524 */
[----:B------:R-:W-:Y:S05]  /*6160*/  BRA `(.L_x_8220) ;  /* 0x0000000400987947 */ /* 0x000fea0003800000 */
.L_x_8227:
        /* <DEDUP_REMOVED lines=10> */
.L_x_8239:
        /* <DEDUP_REMOVED lines=17> */
.L_x_8242:
[----:B------:R-:W-:-:S04]  /*6320*/  LOP3.LUT R3, R5, 0x80000000, RZ, 0xc0, !PT ;  /* 0x8000000005037812 */ /* 0x000fc800078ec0ff */
[----:B------:R-:W-:-:S04]  /*6330*/  SHF.R.U32.HI R3, RZ, 0x18, R3 ;  /* 0x00000018ff037819 */ /* 0x000fc80000011603 */
[----:B------:R-:W-:-:S04]  /*6340*/  LOP3.LUT R0, R0, R3, RZ, 0xfc, !PT ;  /* 0x0000000300007212 */ /* 0x000fc800078efcff */
[----:B------:R-:W-:-:S07]  /*6350*/  PRMT R4, R0, 0x7610, R4 ;  /* 0x0000761000047816 */ /* 0x000fce0000000004 */
.L_x_8241:
[----:B------:R-:W-:Y:S05]  /*6360*/  BSYNC B0 ;  /* 0x0000000000007941 */ /* 0x000fea0003800000 */
.L_x_8240:
[----:B------:R0:W-:Y:S01]  /*6370*/  STG.E.U8 desc[UR36][R8.64], R4 ;  /* 0x0000000408007986 */ /* 0x0001e2000c101124 */
[----:B------:R-:W-:Y:S05]  /*6380*/  BRA `(.L_x_8220) ;  /* 0x0000000400107947 */ /* 0x000fea0003800000 */
.L_x_8238:
        /* <DEDUP_REMOVED lines=17> */
.L_x_8245:
[----:B------:R-:W-:-:S04]  /*64a0*/  LOP3.LUT R3, R5, 0x80000000, RZ, 0xc0, !PT ;  /* 0x8000000005037812 */ /* 0x000fc800078ec0ff */
[----:B------:R-:W-:-:S04]  /*64b0*/  SHF.R.U32.HI R3, RZ, 0x18, R3 ;  /* 0x00000018ff037819 */ /* 0x000fc80000011603 */
[----:B------:R-:W-:-:S04]  /*64c0*/  LOP3.LUT R0, R0, R3, RZ, 0xfc, !PT ;  /* 0x0000000300007212 */ /* 0x000fc800078efcff */
[----:B------:R-:W-:-:S07]  /*64d0*/  PRMT R4, R0, 0x7610, R4 ;  /* 0x0000761000047816 */ /* 0x000fce0000000004 */
.L_x_8244:
[----:B------:R-:W-:Y:S05]  /*64e0*/  BSYNC B0 ;  /* 0x0000000000007941 */ /* 0x000fea0003800000 */
.L_x_8243:
[----:B------:R0:W-:Y:S01]  /*64f0*/  STG.E.U8 desc[UR36][R8.64], R4 ;  /* 0x0000000408007986 */ /* 0x0001e2000c101124 */
[----:B------:R-:W-:Y:S05]  /*6500*/  BRA `(.L_x_8220) ;  /* 0x0000000000b07947 */ /* 0x000fea0003800000 */
.L_x_8237:
        /* <DEDUP_REMOVED lines=22> */
.L_x_8219:
        /* <DEDUP_REMOVED lines=16> */
.L_x_8248:
[----:B------:R-:W-:Y:S05]  /*6770*/  BRA `(.L_x_8220) ;  /* 0x0000000000147947 */ /* 0x000fea0003800000 */
.L_x_8247:
[--C-:B------:R-:W-:Y:S01]  /*6780*/  SHF.R.S32.HI R5, RZ, 0x1f, R18.reuse ;  /* 0x0000001fff057819 */ /* 0x100fe20000011412 */
[----:B------:R-:W-:-:S05]  /*6790*/  IMAD.MOV.U32 R4, RZ, RZ, R18 ;  /* 0x000000ffff047224 */ /* 0x000fca00078e0012 */
[----:B------:R0:W-:Y:S01]  /*67a0*/  STG.E.64 desc[UR36][R8.64], R4 ;  /* 0x0000000408007986 */ /* 0x0001e2000c101b24 */
[----:B------:R-:W-:Y:S05]  /*67b0*/  BRA `(.L_x_8220) ;  /* 0x0000000000047947 */ /* 0x000fea0003800000 */
.L_x_8246:
[----:B------:R0:W-:Y:S02]  /*67c0*/  STG.E desc[UR36][R8.64], R18 ;  /* 0x0000001208007986 */ /* 0x0001e4000c101924 */
.L_x_8220:
[----:B------:R-:W-:-:S07]  /*67d0*/  VIADD R2, R2, 0x80 ;  /* 0x0000008002027836 */ /* 0x000fce0000000000 */
.L_x_8180:
[----:B------:R-:W-:Y:S05]  /*67e0*/  BSYNC B6 ;  /* 0x0000000000067941 */ /* 0x000fea0003800000 */
.L_x_8179:
        /* <DEDUP_REMOVED lines=21> */
.L_x_8252:
[----:B------:R-:W-:Y:S01]  /*6940*/  STG.E.U8 desc[UR36][R2.64], R16 ;  /* 0x0000001002007986 */ /* 0x000fe2000c101124 */
[----:B------:R-:W-:Y:S05]  /*6950*/  EXIT ;  /* 0x000000000000794d */ /* 0x000fea0003800000 */
.L_x_8251:
        /* <DEDUP_REMOVED lines=9> */
.L_x_8255:
[----:B------:R-:W-:Y:S01]  /*69f0*/  STG.E desc[UR36][R2.64], R16 ;  /* 0x0000001002007986 */ /* 0x000fe2000c101924 */
[----:B------:R-:W-:Y:S05]  /*6a00*/  EXIT ;  /* 0x000000000000794d */ /* 0x000fea0003800000 */
.L_x_8254:
[----:B------:R-:W-:Y:S01]  /*6a10*/  STG.E.U16 desc[UR36][R2.64], R16 ;  /* 0x0000001002007986 */ /* 0x000fe2000c101524 */
[----:B------:R-:W-:Y:S05]  /*6a20*/  EXIT ;  /* 0x000000000000794d */ /* 0x000fea0003800000 */
.L_x_8250:
        /* <DEDUP_REMOVED lines=9> */
.L_x_8257:
[----:B------:R-:W-:-:S04]  /*6ac0*/  I2FP.F32.S32 R0, R16 ;  /* 0x0000001000007245 */ /* 0x000fc80000201400 */
[----:B------:R-:W-:-:S05]  /*6ad0*/  F2FP.F16.F32.PACK_AB R0, RZ, R0 ;  /* 0x00000000ff00723e */ /* 0x000fca00000000ff */
[----:B------:R-:W-:Y:S01]  /*6ae0*/  STG.E.U16 desc[UR36][R2.64], R0 ;  /* 0x0000000002007986 */ /* 0x000fe2000c101524 */
[----:B------:R-:W-:Y:S05]  /*6af0*/  EXIT ;  /* 0x000000000000794d */ /* 0x000fea0003800000 */
.L_x_8256:
        /* <DEDUP_REMOVED lines=10> */
.L_x_8259:
[----:B------:R-:W-:-:S04]  /*6ba0*/  I2FP.F32.S32 R16, R16 ;  /* 0x0000001000107245 */ /* 0x000fc80000201400 */
[----:B------:R-:W-:-:S04]  /*6bb0*/  F2FP.F16.F32.PACK_AB R5, RZ, R16 ;  /* 0x00000010ff05723e */ /* 0x000fc800000000ff */
[----:B------:R-:W-:-:S05]  /*6bc0*/  PRMT R5, R5, 0x5410, RZ ;  /* 0x0000541005057816 */ /* 0x000fca00000000ff */
[----:B------:R-:W-:Y:S01]  /*6bd0*/  STG.E desc[UR36][R2.64], R5 ;  /* 0x0000000502007986 */ /* 0x000fe2000c101924 */
[----:B------:R-:W-:Y:S05]  /*6be0*/  EXIT ;  /* 0x000000000000794d */ /* 0x000fea0003800000 */
.L_x_8258:
[----:B------:R-:W0:Y:S02]  /*6bf0*/  I2F.F64 R16, R16 ;  /* 0x0000001000107312 */ /* 0x000e240000201c00 */
[----:B0-----:R-:W-:Y:S01]  /*6c00*/  STG.E.64 desc[UR36][R2.64], R16 ;  /* 0x0000001002007986 */ /* 0x001fe2000c101b24 */
[----:B------:R-:W-:Y:S05]  /*6c10*/  EXIT ;  /* 0x000000000000794d */ /* 0x000fea0003800000 */
.L_x_8249:
        /* <DEDUP_REMOVED lines=12> */
.L_x_8262:
[----:B------:R-:W0:Y:S01]  /*6ce0*/  I2F.F64 R16, R16 ;  /* 0x0000001000107312 */ /* 0x000e220000201c00 */
[----:B------:R-:W-:-:S05]  /*6cf0*/  CS2R R18, SRZ ;  /* 0x0000000000127805 */ /* 0x000fca000001ff00 */
[----:B0-----:R-:W-:Y:S01]  /*6d00*/  STG.E.128 desc[UR36][R2.64], R16 ;  /* 0x0000001002007986 */ /* 0x001fe2000c101d24 */
[----:B------:R-:W-:Y:S05]  /*6d10*/  EXIT ;  /* 0x000000000000794d */ /* 0x000fea0003800000 */
.L_x_8261:
        /* <DEDUP_REMOVED lines=21> */
.L_x_8266:
[----:B------:R-:W-:Y:S05]  /*6e70*/  BSYNC B0 ;  /* 0x0000000000007941 */ /* 0x000fea0003800000 */
.L_x_8265:
[----:B------:R-:W-:-:S05]  /*6e80*/  LOP3.LUT R5, R0, R5, RZ, 0xfc, !PT ;  /* 0x0000000500057212 */ /* 0x000fca00078efcff */
[----:B------:R-:W-:Y:S01]  /*6e90*/  STG.E.U8 desc[UR36][R2.64], R5 ;  /* 0x0000000502007986 */ /* 0x000fe2000c101124 */
[----:B------:R-:W-:Y:S05]  /*6ea0*/  EXIT ;  /* 0x000000000000794d */ /* 0x000fea0003800000 */
.L_x_8264:
        /* <DEDUP_REMOVED lines=13> */
.L_x_8268:
[----:B------:R-:W-:Y:S01]  /*6f80*/  IMAD.MOV.U32 R0, RZ, RZ, 0x7f ;  /* 0x0000007fff007424 */ /* 0x000fe200078e00ff */
[----:B------:R-:W-:-:S04]  /*6f90*/  ISETP.GT.U32.AND P0, PT, R4, 0x7f800000, PT ;  /* 0x7f8000000400780c */ /* 0x000fc80003f04070 */
[----:B------:R-:W-:-:S09]  /*6fa0*/  SEL R0, R0, 0x7c, P0 ;  /* 0x0000007c00007807 */ /* 0x000fd20000000000 */
.L_x_8269:
[----:B------:R-:W-:Y:S05]  /*6fb0*/  BSYNC B0 ;  /* 0x0000000000007941 */ /* 0x000fea0003800000 */
.L_x_8267:
[----:B------:R-:W-:-:S04]  /*6fc0*/  LOP3.LUT R4, R5, 0x80000000, RZ, 0xc0, !PT ;  /* 0x8000000005047812 */ /* 0x000fc800078ec0ff */
[----:B------:R-:W-:-:S04]  /*6fd0*/  SHF.R.U32.HI R5, RZ, 0x18, R4 ;  /* 0x00000018ff057819 */ /* 0x000fc80000011604 */
[----:B------:R-:W-:-:S05]  /*6fe0*/  LOP3.LUT R5, R0, R5, RZ, 0xfc, !PT ;  /* 0x0000000500057212 */ /* 0x000fca00078efcff */
[----:B------:R-:W-:Y:S01]  /*6ff0*/  STG.E.U8 desc[UR36][R2.64], R5 ;  /* 0x0000000502007986 */ /* 0x000fe2000c101124 */
[----:B------:R-:W-:Y:S05]  /*7000*/  EXIT ;  /* 0x000000000000794d */ /* 0x000fea0003800000 */
.L_x_8263:
[----:B------:R-:W-:-:S04]  /*7010*/  I2FP.F32.S32 R0, R16 ;  /* 0x0000001000007245 */ /* 0x000fc80000201400 */
[----:B------:R-:W-:-:S05]  /*7020*/  F2FP.BF16.F32.PACK_AB R0, RZ, R0 ;  /* 0x00000000ff00723e */ /* 0x000fca00000010ff */
[----:B------:R-:W-:Y:S01]  /*7030*/  STG.E.U16 desc[UR36][R2.64], R0 ;  /* 0x0000000002007986 */ /* 0x000fe2000c101524 */
[----:B------:R-:W-:Y:S05]  /*7040*/  EXIT ;  /* 0x000000000000794d */ /* 0x000fea0003800000 */
.L_x_8260:
        /* <DEDUP_REMOVED lines=10> */
.L_x_8272:
        /* <DEDUP_REMOVED lines=17> */
.L_x_8275:
[----:B------:R-:W-:-:S04]  /*7200*/  LOP3.LUT R0, R7, 0x80000000, RZ, 0xc0, !PT ;  /* 0x8000000007007812 */ /* 0x000fc800078ec0ff */
[----:B------:R-:W-:-:S04]  /*7210*/  SHF.R.U32.HI R5, RZ, 0x18, R0 ;  /* 0x00000018ff057819 */ /* 0x000fc80000011600 */
[----:B------:R-:W-:-:S04]  /*7220*/  LOP3.LUT R4, R4, R5, RZ, 0xfc, !PT ;  /* 0x0000000504047212 */ /* 0x000fc800078efcff */
[----:B------:R-:W-:-:S07]  /*7230*/  PRMT R0, R4, 0x7610, R0 ;  /* 0x0000761004007816 */ /* 0x000fce0000000000 */
.L_x_8274:
[----:B------:R-:W-:Y:S05]  /*7240*/  BSYNC B0 ;  /* 0x0000000000007941 */ /* 0x000fea0003800000 */
.L_x_8273:
[----:B------:R-:W-:Y:S01]  /*7250*/  STG.E.U8 desc[UR36][R2.64], R0 ;  /* 0x0000000002007986 */ /* 0x000fe2000c101124 */
[----:B------:R-:W-:Y:S05]  /*7260*/  EXIT ;  /* 0x000000000000794d */ /* 0x000fea0003800000 */
.L_x_8271:
        /* <DEDUP_REMOVED lines=17> */
.L_x_8278:
[----:B------:R-:W-:-:S04]  /*7380*/  LOP3.LUT R0, R7, 0x80000000, RZ, 0xc0, !PT ;  /* 0x8000000007007812 */ /* 0x000fc800078ec0ff */
[----:B------:R-:W-:-:S04]  /*7390*/  SHF.R.U32.HI R5, RZ, 0x18, R0 ;  /* 0x00000018ff057819 */ /* 0x000fc80000011600 */
[----:B------:R-:W-:-:S04]  /*73a0*/  LOP3.LUT R4, R4, R5, RZ, 0xfc, !PT ;  /* 0x0000000504047212 */ /* 0x000fc800078efcff */
[----:B------:R-:W-:-:S07]  /*73b0*/  PRMT R0, R4, 0x7610, R0 ;  /* 0x0000761004007816 */ /* 0x000fce0000000000 */
.L_x_8277:
[----:B------:R-:W-:Y:S05]  /*73c0*/  BSYNC B0 ;  /* 0x0000000000007941 */ /* 0x000fea0003800000 */
.L_x_8276:
[----:B------:R-:W-:Y:S01]  /*73d0*/  STG.E.U8 desc[UR36][R2.64], R0 ;  /* 0x0000000002007986 */ /* 0x000fe2000c101124 */
[----:B------:R-:W-:Y:S05]  /*73e0*/  EXIT ;  /* 0x000000000000794d */ /* 0x000fea0003800000 */
.L_x_8270:
        /* <DEDUP_REMOVED lines=22> */
.L_x_8253:
        /* <DEDUP_REMOVED lines=16> */
.L_x_8281:
[----:B------:R-:W-:Y:S05]  /*7650*/  EXIT ;  /* 0x000000000000794d */ /* 0x000fea0003800000 */
.L_x_8280:
[----:B------:R-:W-:-:S05]  /*7660*/  SHF.R.S32.HI R17, RZ, 0x1f, R16 ;  /* 0x0000001fff117819 */ /* 0x000fca0000011410 */
[----:B------:R-:W-:Y:S01]  /*7670*/  STG.E.64 desc[UR36][R2.64], R16 ;  /* 0x0000001002007986 */ /* 0x000fe2000c101b24 */
[----:B------:R-:W-:Y:S05]  /*7680*/  EXIT ;  /* 0x000000000000794d */ /* 0x000fea0003800000 */
.L_x_8279:
[----:B------:R-:W-:Y:S01]  /*7690*/  STG.E desc[UR36][R2.64], R16 ;  /* 0x0000001002007986 */ /* 0x000fe2000c101924 */
[----:B------:R-:W-:Y:S05]  /*76a0*/  EXIT ;  /* 0x000000000000794d */ /* 0x000fea0003800000 */
.L_x_8282:
        /* <DEDUP_REMOVED lines=13> */
.L_x_36201:


//--------------------- .text._ZN2at6native18elementwise_kernelILi128ELi2EZNS0_22gpu_kernel_impl_nocastIZZZNS0_21clamp_max_kernel_cudaERNS_18TensorIteratorBaseERKN3c106ScalarEENKUlvE_clEvENKUlvE1_clEvEUliE_EEvS4_RKT_EUliE_EEviT1_ --------------------------
	.section	.text._ZN2at6native18elementwise_kernelILi128ELi2EZNS0_22gpu_kernel_impl_nocastIZZZNS0_21clamp_max_kernel_cudaERNS_18TensorIteratorBaseERKN3c106ScalarEENKUlvE_clEvENKUlvE1_clEvEUliE_EEvS4_RKT_EUliE_EEviT1_,"ax",@progbits
	.align	128
        .global         _ZN2at6native18elementwise_kernelILi128ELi2EZNS0_22gpu_kernel_impl_nocastIZZZNS0_21clamp_max_kernel_cudaERNS_18TensorIteratorBaseERKN3c106ScalarEENKUlvE_clEvENKUlvE1_clEvEUliE_EEvS4_RKT_EUliE_EEviT1_
        .type           _ZN2at6native18elementwise_kernelILi128ELi2EZNS0_22gpu_kernel_impl_nocastIZZZNS0_21clamp_max_kernel_cudaERNS_18TensorIteratorBaseERKN3c106ScalarEENKUlvE_clEvENKUlvE1_clEvEUliE_EEvS4_RKT_EUliE_EEviT1_,@function
        .size           _ZN2at6native18elementwise_kernelILi128ELi2EZNS0_22gpu_kernel_impl_nocastIZZZNS0_21clamp_max_kernel_cudaERNS_18TensorIteratorBaseERKN3c106ScalarEENKUlvE_clEvENKUlvE1_clEvEUliE_EEvS4_RKT_EUliE_EEviT1_,(.L_x_36202 - _ZN2at6native18elementwise_kernelILi128ELi2EZNS0_22gpu_kernel_impl_nocastIZZZNS0_21clamp_max_kernel_cudaERNS_18TensorIteratorBaseERKN3c106ScalarEENKUlvE_clEvENKUlvE1_clEvEUliE_EEvS4_RKT_EUliE_EEviT1_)
        .other          _ZN2at6native18elementwise_kernelILi128ELi2EZNS0_22gpu_kernel_impl_nocastIZZZNS0_21clamp_max_kernel_cudaERNS_18TensorIteratorBaseERKN3c106ScalarEENKUlvE_clEvENKUlvE1_clEvEUliE_EEvS4_RKT_EUliE_EEviT1_,@"STO_CUDA_ENTRY STV_DEFAULT"
_ZN2at6native18elementwise_kernelILi128ELi2EZNS0_22gpu_kernel_impl_nocastIZZZNS0_21clamp_max_kernel_cudaERNS_18TensorIteratorBaseERKN3c106ScalarEENKUlvE_clEvENKUlvE1_clEvEUliE_EEvS4_RKT_EUliE_EEviT1_:
.text._ZN2at6native18elementwise_kernelILi128ELi2EZNS0_22gpu_kernel_impl_nocastIZZZNS0_21clamp_max_kernel_cudaERNS_18TensorIteratorBaseERKN3c106ScalarEENKUlvE_clEvENKUlvE1_clEvEUliE_EEvS4_RKT_EUliE_EEviT1_:
        /* <DEDUP_REMOVED lines=298> */
[----:B------:R-:W-:-:S03]  /*12a0*/  @P0 IMAD.MOV.U32 R8, RZ, RZ, RZ ;  /* 0x000000ffff080224 */ /* 0x000fc600078e00ff */
        /* <DEDUP_REMOVED lines=13> */
.L_x_8285:
[----:B------:R-:W-:Y:S01]  /*1380*/  ULDC.64 UR8, c[0x0][0x418] ;  /* 0x0001060000087ab9 */ /* 0x000fe20000000a00 */
[----:B------:R-:W-:Y:S01]  /*1390*/  ULDC UR7, c[0x0][0x420] ;  /* 0x0001080000077ab9 */ /* 0x000fe20000000800 */
[----:B------:R-:W-:-:S04]  /*13a0*/  IADD3 R4, P0, R2, UR8, RZ ;  /* 0x0000000802047c10 */ /* 0x000fc8000ff1e0ff */
[----:B------:R-:W-:Y:S01]  /*13b0*/  IADD3.X R5, RZ, UR9, RZ, P0, !PT ;  /* 0x00000009ff057c10 */ /* 0x000fe200087fe4ff */
[----:B------:R-:W-:-:S04]  /*13c0*/  ULDC.64 UR8, c[0x0][0x410] ;  /* 0x0001040000087ab9 */ /* 0x000fc80000000a00 */
[----:B------:R-:W2:Y:S01]  /*13d0*/  LDG.E R4, desc[UR4][R4.64] ;  /* 0x0000000404047981 */ /* 0x000ea2000c1e1900 */
[----:B------:R-:W-:Y:S02]  /*13e0*/  IADD3 R2, P0, R3, UR8, RZ ;  /* 0x0000000803027c10 */ /* 0x000fe4000ff1e0ff */
[----:B------:R-:W-:Y:S02]  /*13f0*/  IADD3 R7, R0, 0x80, RZ ;  /* 0x0000008000077810 */ /* 0x000fe40007ffe0ff */
[----:B------:R-:W-:Y:S02]  /*1400*/  IADD3.X R3, RZ, UR9, RZ, P0, !PT ;  /* 0x00000009ff037c10 */ /* 0x000fe400087fe4ff */
[----:B--2---:R-:W-:-:S05]  /*1410*/  VIMNMX R9, R4, UR7, PT ;  /* 0x0000000704097c48 */ /* 0x004fca000bfe0100 */
[----:B------:R0:W-:Y:S02]  /*1420*/  STG.E desc[UR4][R2.64], R9 ;  /* 0x0000000902007986 */ /* 0x0001e4000c101904 */
.L_x_8284:
[----:B------:R-:W-:Y:S05]  /*1430*/  BSYNC B0 ;  /* 0x0000000000007941 */ /* 0x000fea0003800000 */
.L_x_8283:
[----:B------:R-:W-:-:S13]  /*1440*/  ISETP.GE.AND P0, PT, R7, UR6, PT ;  /* 0x0000000607007c0c */ /* 0x000fda000bf06270 */
[----:B------:R-:W-:Y:S05]  /*1450*/  @P0 EXIT ;  /* 0x000000000000094d */ /* 0x000fea0003800000 */
[----:B------:R-:W1:Y:S01]  /*1460*/  LDC R8, c[0x0][0x218] ;  /* 0x00008600ff087b82 */ /* 0x000e620000000800 */
[----:B0-----:R-:W-:Y:S01]  /*1470*/  HFMA2.MMA R3, -RZ, RZ, 0, 0 ;  /* 0x00000000ff037435 */ /* 0x001fe200000001ff */
[----:B------:R-:W-:Y:S02]  /*1480*/  MOV R0, RZ ;  /* 0x000000ff00007202 */ /* 0x000fe40000000f00 */
        /* <DEDUP_REMOVED lines=300> */
.L_x_8286:
[----:B------:R-:W-:Y:S02]  /*2750*/  ULDC.64 UR6, c[0x0][0x418] ;  /* 0x0001060000067ab9 */ /* 0x000fe40000000a00 */
[----:B------:R-:W-:-:S04]  /*2760*/  IADD3 R4, P0, R0, UR6, RZ ;  /* 0x0000000600047c10 */ /* 0x000fc8000ff1e0ff */
[----:B------:R-:W-:Y:S01]  /*2770*/  IADD3.X R5, RZ, UR7, RZ, P0, !PT ;  /* 0x00000007ff057c10 */ /* 0x000fe200087fe4ff */
[----:B------:R-:W-:-:S04]  /*2780*/  ULDC.64 UR6, c[0x0][0x410] ;  /* 0x0001040000067ab9 */ /* 0x000fc80000000a00 */
[----:B------:R-:W2:Y:S01]  /*2790*/  LDG.E R4, desc[UR4][R4.64] ;  /* 0x0000000404047981 */ /* 0x000ea2000c1e1900 */
[----:B------:R-:W-:Y:S01]  /*27a0*/  IADD3 R2, P0, R3, UR6, RZ ;  /* 0x0000000603027c10 */ /* 0x000fe2000ff1e0ff */
[----:B------:R-:W-:-:S03]  /*27b0*/  ULDC UR6, c[0x0][0x420] ;  /* 0x0001080000067ab9 */ /* 0x000fc60000000800 */
[----:B------:R-:W-:Y:S02]  /*27c0*/  IADD3.X R3, RZ, UR7, RZ, P0, !PT ;  /* 0x00000007ff037c10 */ /* 0x000fe400087fe4ff */
[----:B--2---:R-:W-:-:S05]  /*27d0*/  VIMNMX R7, R4, UR6, PT ;  /* 0x0000000604077c48 */ /* 0x004fca000bfe0100 */
[----:B------:R-:W-:Y:S01]  /*27e0*/  STG.E desc[UR4][R2.64], R7 ;  /* 0x0000000702007986 */ /* 0x000fe2000c101904 */
[----:B------:R-:W-:Y:S05]  /*27f0*/  EXIT ;  /* 0x000000000000794d */ /* 0x000fea0003800000 */
.L_x_8287:
        /* <DEDUP_REMOVED lines=16> */
.L_x_36202:


//--------------------- .text._ZN2at6native27unrolled_elementwise_kernelIZZZNS0_21clamp_max_kernel_cudaERNS_18TensorIteratorBaseERKN3c106ScalarEENKUlvE_clEvENKUlvE1_clEvEUliE_St5arrayIPcLm2EELi4E23TrivialOffsetCalculatorILi1EjESF_NS0_6memory15LoadWithoutCastENSG_16StoreWithoutCastEEEviT_T0_T2_T3_T4_T5_ --------------------------
	.section	.text._ZN2at6native27unrolled_elementwise_kernelIZZZNS0_21clamp_max_kernel_cudaERNS_18TensorIteratorBaseERKN3c106ScalarEENKUlvE_clEvENKUlvE1_clEvEUliE_St5arrayIPcLm2EELi4E23TrivialOffsetCalculatorILi1EjESF_NS0_6memory15LoadWithoutCastENSG_16StoreWithoutCastEEEviT_T0_T2_T3_T4_T5_,"ax",@progbits
	.align	128
        .global         _ZN2at6native27unrolled_elementwise_kernelIZZZNS0_21clamp_max_kernel_cudaERNS_18TensorIteratorBaseERKN3c106ScalarEENKUlvE_clEvENKUlvE1_clEvEUliE_St5arrayIPcLm2EELi4E23TrivialOffsetCalculatorILi1EjESF_NS0_6memory15LoadWithoutCastENSG_16StoreWithoutCastEEEviT_T0_T2_T3_T4_T5_
        .type           _ZN2at6native27unrolled_elementwise_kernelIZZZNS0_21clamp_max_kernel_cudaERNS_18TensorIteratorBaseERKN3c106ScalarEENKUlvE_clEvENKUlvE1_clEvEUliE_St5arrayIPcLm2EELi4E23TrivialOffsetCalculatorILi1EjESF_NS0_6memory15LoadWithoutCastENSG_16StoreWithoutCastEEEviT_T0_T2_T3_T4_T5_,@function
        .size           _ZN2at6native27unrolled_elementwise_kernelIZZZNS0_21clamp_max_kernel_cudaERNS_18TensorIteratorBaseERKN3c106ScalarEENKUlvE_clEvENKUlvE1_clEvEUliE_St5arrayIPcLm2EELi4E23TrivialOffsetCalculatorILi1EjESF_NS0_6memory15LoadWithoutCastENSG_16StoreWithoutCastEEEviT_T0_T2_T3_T4_T5_,(.L_x_36203 - _ZN2at6native27unrolled_elementwise_kernelIZZZNS0_21clamp_max_kernel_cudaERNS_18TensorIteratorBaseERKN3c106ScalarEENKUlvE_clEvENKUlvE1_clEvEUliE_St5arrayIPcLm2EELi4E23TrivialOffsetCalculatorILi1EjESF_NS0_6memory15LoadWithoutCastENSG_16StoreWithoutCastEEEviT_T0_T2_T3_T4_T5_)
        .other          _ZN2at6native27unrolled_elementwise_kernelIZZZNS0_21clamp_max_kernel_cudaERNS_18TensorIteratorBaseERKN3c106ScalarEENKUlvE_clEvENKUlvE1_clEvEUliE_St5arrayIPcLm2EELi4E23TrivialOffsetCalculatorILi1EjESF_NS0_6memory15LoadWithoutCastENSG_16StoreWithoutCastEEEviT_T0_T2_T3_T4_T5_,@"STO_CUDA_ENTRY STV_DEFAULT"
_ZN2at6native27unrolled_elementwise_kernelIZZZNS0_21clamp_max_kernel_cudaERNS_18TensorIteratorBaseERKN3c106ScalarEENKUlvE_clEvENKUlvE1_clEvEUliE_St5arrayIPcLm2EELi4E23TrivialOffsetCalculatorILi1EjESF_NS0_6memory15LoadWithoutCastENSG_16StoreWithoutCastEEEviT_T0_T2_T3_T4_T5_:
.text._ZN2at6native27unrolled_elementwise_kernelIZZZNS0_21clamp_max_kernel_cudaERNS_18TensorIteratorBaseERKN3c106ScalarEENKUlvE_clEvENKUlvE1_clEvEUliE_St5arrayIPcLm2EELi4E23TrivialOffsetCalculatorILi1EjESF_NS0_6memory15LoadWithoutCastENSG_16StoreWithoutCastEEEviT_T0_T2_T3_T4_T5_:
[----:B------:R-:W-:Y:S01]  /*0000*/  LDC R1, c[0x0][0x28] ;  /* 0x00000a00ff017b82 */ /* 0x000fe20000000800 */
[----:B------:R-:W0:Y:S07]  /*0010*/  S2R R0, SR_CTAID.X ;  /* 0x0000000000007919 */ /* 0x000e2e0000002500 */
[----:B------:R-:W0:Y:S01]  /*0020*/  LDC R3, c[0x0][0x210] ;  /* 0x00008400ff037b82 */ /* 0x000e220000000800 */
[----:B------:R-:W-:Y:S01]  /*0030*/  ULDC.64 UR4, c[0x0][0x208] ;  /* 0x0000820000047ab9 */ /* 0x000fe20000000a00 */
[----:B------:R-:W1:Y:S01]  /*0040*/  S2R R7, SR_TID.X ;  /* 0x0000000000077919 */ /* 0x000e620000002100 */
[----:B------:R-:W-:Y:S01]  /*0050*/  IMAD.MOV.U32 R18, RZ, RZ, RZ ;  /* 0x000000ffff127224 */ /* 0x000fe200078e00ff */
[----:B------:R-:W-:Y:S01]  /*0060*/  ULDC UR6, c[0x0][0x218] ;  /* 0x0000860000067ab9 */ /* 0x000fe20000000800 */
        /* <DEDUP_REMOVED lines=16> */
[----:B------:R2:W3:Y:S02]  /*0170*/  @!P0 LDG.E R3, desc[UR4][R10.64] ;  /* 0x000000040a038981 */ /* 0x0004e4000c1e1900 */
[----:B------:R-:W-:-:S13]  /*0180*/  ISETP.GE.AND P2, PT, R15, R2, PT ;  /* 0x000000020f00720c */ /* 0x000fda0003f46270 */
[----:B------:R-:W4:Y:S01]  /*0190*/  @!P2 LDC.64 R4, c[0x0][0x230] ;  /* 0x00008c00ff04ab82 */ /* 0x000f220000000a00 */
[----:B------:R-:W-:Y:S01]  /*01a0*/  @!P2 LEA R17, R0, R15, 0x9 ;  /* 0x0000000f0011a211 */ /* 0x000fe200078e48ff */
[----:B-1----:R-:W-:-:S04]  /*01b0*/  @!P1 IMAD.WIDE.U32 R12, R19, 0x4, R12 ;  /* 0x00000004130c9825 */ /* 0x002fc800078e000c */
[----:B0-----:R-:W-:Y:S02]  /*01c0*/  @!P3 IMAD.WIDE.U32 R14, R21, 0x4, R8 ;  /* 0x00000004150eb825 */ /* 0x001fe400078e0008 */
[----:B------:R-:W0:Y:S03]  /*01d0*/  @!P0 LDC.64 R8, c[0x0][0x228] ;  /* 0x00008a00ff088b82 */ /* 0x000e260000000a00 */
[----:B------:R-:W5:Y:S01]  /*01e0*/  @!P3 LDG.E R18, desc[UR4][R14.64] ;  /* 0x000000040e12b981 */ /* 0x000f62000c1e1900 */
[----:B----4-:R-:W-:Y:S01]  /*01f0*/  @!P2 IMAD.WIDE.U32 R4, R17, 0x4, R4 ;  /* 0x000000041104a825 */ /* 0x010fe200078e0004 */
[----:B------:R-:W-:-:S06]  /*0200*/  CS2R R16, SRZ ;  /* 0x0000000000107805 */ /* 0x000fcc000001ff00 */
[----:B------:R5:W4:Y:S04]  /*0210*/  @!P1 LDG.E R16, desc[UR4][R12.64] ;  /* 0x000000040c109981 */ /* 0x000b28000c1e1900 */
[----:B------:R-:W4:Y:S01]  /*0220*/  @!P2 LDG.E R17, desc[UR4][R4.64] ;  /* 0x000000040411a981 */ /* 0x000f22000c1e1900 */
        /* <DEDUP_REMOVED lines=8> */
[----:B------:R0:W-:Y:S01]  /*02b0*/  @!P0 STG.E desc[UR4][R6.64], R3 ;  /* 0x0000000306008986 */ /* 0x0001e2000c101904 */
        /* <DEDUP_REMOVED lines=12> */
[----:B------:R0:W-:Y:S04]  /*0380*/  STG.E desc[UR4][R4.64], R9 ;  /* 0x0000000904007986 */ /* 0x0001e8000c101904 */
[----:B------:R0:W-:Y:S02]  /*0390*/  @!P0 STG.E desc[UR4][R6.64], R13 ;  /* 0x0000000d06008986 */ /* 0x0001e4000c101904 */
.L_x_8289:
[----:B------:R-:W-:Y:S05]  /*03a0*/  BSYNC B0 ;  /* 0x0000000000007941 */ /* 0x000fea0003800000 */
.L_x_8288:
[----:B------:R-:W-:-:S13]  /*03b0*/  ISETP.GE.AND P0, PT, R11, R2, PT ;  /* 0x000000020b00720c */ /* 0x000fda0003f06270 */
[----:B------:R-:W-:Y:S05]  /*03c0*/  @P0 EXIT ;  /* 0x000000000000094d */ /* 0x000fea0003800000 */
[----:B------:R-:W1:Y:S01]  /*03d0*/  LDC.64 R2, c[0x0][0x228] ;  /* 0x00008a00ff027b82 */ /* 0x000e620000000a00 */
[----:B------:R-:W-:-:S05]  /*03e0*/  LEA R11, R0, R11, 0x9 ;  /* 0x0000000b000b7211 */ /* 0x000fca00078e48ff */
[----:B-1----:R-:W-:-:S05]  /*03f0*/  IMAD.WIDE.U32 R2, R11, 0x4, R2 ;  /* 0x000000040b027825 */ /* 0x002fca00078e0002 */
[----:B------:R-:W-:Y:S01]  /*0400*/  STG.E desc[UR4][R2.64], R17 ;  /* 0x0000001102007986 */ /* 0x000fe2000c101904 */
[----:B------:R-:W-:Y:S05]  /*0410*/  EXIT ;  /* 0x000000000000794d */ /* 0x000fea0003800000 */
.L_x_8290:
        /* <DEDUP_REMOVED lines=14> */
.L_x_36203:


//--------------------- .text._ZN2at6native29vectorized_elementwise_kernelILi2EZZZNS0_21clamp_max_kernel_cudaERNS_18TensorIteratorBaseERKN3c106ScalarEENKUlvE_clEvENKUlvE1_clEvEUliE_St5arrayIPcLm2EEEEviT0_T1_ --------------------------
	.section	.text._ZN2at6native29vectorized_elementwise_kernelILi2EZZZNS0_21clamp_max_kernel_cudaERNS_18TensorIteratorBaseERKN3c106ScalarEENKUlvE_clEvENKUlvE1_clEvEUliE_St5arrayIPcLm2EEEEviT0_T1_,"ax",@progbits
	.align	128
        .global         _ZN2at6native29vectorized_elementwise_kernelILi2EZZZNS0_21clamp_max_kernel_cudaERNS_18TensorIteratorBaseERKN3c106ScalarEENKUlvE_clEvENKUlvE1_clEvEUliE_St5arrayIPcLm2EEEEviT0_T1_
        .type           _ZN2at6native29vectorized_elementwise_kernelILi2EZZZNS0_21clamp_max_kernel_cudaERNS_18TensorIteratorBaseERKN3c106ScalarEENKUlvE_clEvENKUlvE1_clEvEUliE_St5arrayIPcLm2EEEEviT0_T1_,@function
        .size           _ZN2at6native29vectorized_elementwise_kernelILi2EZZZNS0_21clamp_max_kernel_cudaERNS_18TensorIteratorBaseERKN3c106ScalarEENKUlvE_clEvENKUlvE1_clEvEUliE_St5arrayIPcLm2EEEEviT0_T1_,(.L_x_36204 - _ZN2at6native29vectorized_elementwise_kernelILi2EZZZNS0_21clamp_max_kernel_cudaERNS_18TensorIteratorBaseERKN3c106ScalarEENKUlvE_clEvENKUlvE1_clEvEUliE_St5arrayIPcLm2EEEEviT0_T1_)
        .other          _ZN2at6native29vectorized_elementwise_kernelILi2EZZZNS0_21clamp_max_kernel_cudaERNS_18TensorIteratorBaseERKN3c106ScalarEENKUlvE_clEvENKUlvE1_clEvEUliE_St5arrayIPcLm2EEEEviT0_T1_,@"STO_CUDA_ENTRY STV_DEFAULT"
_ZN2at6native29vectorized_elementwise_kernelILi2EZZZNS0_21clamp_max_kernel_cudaERNS_18TensorIteratorBaseERKN3c106ScalarEENKUlvE_clEvENKUlvE1_clEvEUliE_St5arrayIPcLm2EEEEviT0_T1_:
.text._ZN2at6native29vectorized_elementwise_kernelILi2EZZZNS0_21clamp_max_kernel_cudaERNS_18TensorIteratorBaseERKN3c106ScalarEENKUlvE_clEvENKUlvE1_clEvEUliE_St5arrayIPcLm2EEEEviT0_T1_:
        /* <DEDUP_REMOVED lines=14> */
[----:B------:R-:W3:Y:S04]  /*00e0*/  LDG.E.64 R6, desc[UR4][R2.64] ;  /* 0x0000000402067981 */ /* 0x000ee8000c1e1b00 */
[----:B------:R-:W4:Y:S04]  /*00f0*/  LDG.E.64 R8, desc[UR4][R2.64+0x400] ;  /* 0x0004000402087981 */ /* 0x000f28000c1e1b00 */
[----:B------:R-:W5:Y:S04]  /*0100*/  LDG.E.64 R10, desc[UR4][R2.64+0x800] ;  /* 0x00080004020a7981 */ /* 0x000f68000c1e1b00 */
[----:B------:R-:W5:Y:S01]  /*0110*/  LDG.E.64 R12, desc[UR4][R2.64+0xc00] ;  /* 0x000c0004020c7981 */ /* 0x000f62000c1e1b00 */
[----:B--2---:R-:W-:-:S04]  /*0120*/  IMAD.WIDE.U32 R4, R0, 0x4, R4 ;  /* 0x0000000400047825 */ /* 0x004fc800078e0004 */
[----:B------:R-:W-:Y:S01]  /*0130*/  IMAD.WIDE R4, R15, 0x8, R4 ;  /* 0x000000080f047825 */ /* 0x000fe200078e0204 */
[----:B---3--:R-:W-:Y:S02]  /*0140*/  VIMNMX R7, R7, UR6, PT ;  /* 0x0000000607077c48 */ /* 0x008fe4000bfe0100 */
[----:B------:R-:W-:Y:S02]  /*0150*/  VIMNMX R6, R6, UR6, PT ;  /* 0x0000000606067c48 */ /* 0x000fe4000bfe0100 */
[----:B----4-:R-:W-:Y:S02]  /*0160*/  VIMNMX R9, R9, UR6, PT ;  /* 0x0000000609097c48 */ /* 0x010fe4000bfe0100 */
[----:B------:R-:W-:Y:S01]  /*0170*/  VIMNMX R8, R8, UR6, PT ;  /* 0x0000000608087c48 */ /* 0x000fe2000bfe0100 */
[----:B------:R-:W-:Y:S01]  /*0180*/  STG.E.64 desc[UR4][R4.64], R6 ;  /* 0x0000000604007986 */ /* 0x000fe2000c101b04 */
[----:B-----5:R-:W-:Y:S02]  /*0190*/  VIMNMX R11, R11, UR6, PT ;  /* 0x000000060b0b7c48 */ /* 0x020fe4000bfe0100 */
[----:B------:R-:W-:Y:S01]  /*01a0*/  VIMNMX R10, R10, UR6, PT ;  /* 0x000000060a0a7c48 */ /* 0x000fe2000bfe0100 */
[----:B------:R-:W-:Y:S01]  /*01b0*/  STG.E.64 desc[UR4][R4.64+0x400], R8 ;  /* 0x0004000804007986 */ /* 0x000fe2000c101b04 */
[----:B------:R-:W-:-:S02]  /*01c0*/  VIMNMX R13, R13, UR6, PT ;  /* 0x000000060d0d7c48 */ /* 0x000fc4000bfe0100 */
[----:B------:R-:W-:Y:S01]  /*01d0*/  VIMNMX R12, R12, UR6, PT ;  /* 0x000000060c0c7c48 */ /* 0x000fe2000bfe0100 */
[----:B------:R-:W-:Y:S04]  /*01e0*/  STG.E.64 desc[UR4][R4.64+0x800], R10 ;  /* 0x0008000a04007986 */ /* 0x000fe8000c101b04 */
[----:B------:R-:W-:Y:S01]  /*01f0*/  STG.E.64 desc[UR4][R4.64+0xc00], R12 ;  /* 0x000c000c04007986 */ /* 0x000fe2000c101b04 */
[----:B------:R-:W-:Y:S05]  /*0200*/  EXIT ;  /* 0x000000000000794d */ /* 0x000fea0003800000 */
.L_x_8291:
[----:B------:R-:W0:Y:S01]  /*0210*/  S2R R19, SR_TID.X ;  /* 0x0000000000137919 */ /* 0x000e220000002100 */
[----:B------:R-:W-:Y:S01]  /*0220*/  HFMA2.MMA R17, -RZ, RZ, 0, 0 ;  /* 0x00000000ff117435 */ /* 0x000fe200000001ff */
[----:B------:R-:W-:Y:S01]  /*0230*/  ULDC UR6, c[0x0][0x218] ;  /* 0x0000860000067ab9 */ /* 0x000fe20000000800 */
[C---:B0-----:R-:W-:Y:S01]  /*0240*/  ISETP.GE.AND P0, PT, R19.reuse, R16, PT ;  /* 0x000000101300720c */ /* 0x041fe20003f06270 */
[----:B------:R-:W-:Y:S01]  /*0250*/  IMAD.MOV.U32 R29, RZ, RZ, R19 ;  /* 0x000000ffff1d7224 */ /* 0x000fe200078e0013 */
[----:B------:R-:W-:-:S11]  /*0260*/  IADD3 R20, R19, 0x80, RZ ;  /* 0x0000008013147810 */ /* 0x000fd60007ffe0ff */
[----:B------:R-:W-:Y:S01]  /*0270*/  @!P0 IMAD.MOV.U32 R29, RZ, RZ, R20 ;  /* 0x000000ffff1d8224 */ /* 0x000fe200078e0014 */
[----:B------:R-:W0:Y:S04]  /*0280*/  @!P0 LDC.64 R14, c[0x0][0x230] ;  /* 0x00008c00ff0e8b82 */ /* 0x000e280000000a00 */
[----:B------:R-:W-:-:S13]  /*0290*/  ISETP.GE.AND P6, PT, R29, R16, PT ;  /* 0x000000101d00720c */ /* 0x000fda0003fc6270 */
[----:B------:R-:W-:Y:S01]  /*02a0*/  @!P6 IMAD.IADD R5, R0, 0x1, R29 ;  /* 0x000000010005e824 */ /* 0x000fe200078e021d */
[----:B------:R-:W-:Y:S01]  /*02b0*/  @!P6 IADD3 R29, R29, 0x80, RZ ;  /* 0x000000801d1de810 */ /* 0x000fe20007ffe0ff */
[----:B------:R-:W1:Y:S03]  /*02c0*/  @!P6 LDC.64 R2, c[0x0][0x230] ;  /* 0x00008c00ff02eb82 */ /* 0x000e660000000a00 */
[----:B------:R-:W-:-:S13]  /*02d0*/  ISETP.GE.AND P5, PT, R29, R16, PT ;  /* 0x000000101d00720c */ /* 0x000fda0003fa6270 */
[----:B------:R-:W-:Y:S01]  /*02e0*/  @!P5 IMAD.IADD R22, R0, 0x1, R29 ;  /* 0x000000010016d824 */ /* 0x000fe200078e021d */
[----:B------:R-:W2:Y:S01]  /*02f0*/  @!P5 LDC.64 R12, c[0x0][0x230] ;  /* 0x00008c00ff0cdb82 */ /* 0x000ea20000000a00 */
[----:B------:R-:W-:-:S05]  /*0300*/  @!P5 VIADD R29, R29, 0x80 ;  /* 0x000000801d1dd836 */ /* 0x000fca0000000000 */
[----:B------:R-:W-:Y:S01]  /*0310*/  ISETP.GE.AND P4, PT, R29, R16, PT ;  /* 0x000000101d00720c */ /* 0x000fe20003f86270 */
[----:B-1----:R-:W-:-:S05]  /*0320*/  @!P6 IMAD.WIDE.U32 R2, R5, 0x4, R2 ;  /* 0x000000040502e825 */ /* 0x002fca00078e0002 */
[----:B------:R1:W3:Y:S07]  /*0330*/  @!P6 LDG.E R17, desc[UR4][R2.64] ;  /* 0x000000040211e981 */ /* 0x0002ee000c1e1900 */
[C---:B------:R-:W-:Y:S01]  /*0340*/  @!P4 IADD3 R27, R0.reuse, R29, RZ ;  /* 0x0000001d001bc210 */ /* 0x040fe20007ffe0ff */
[----:B------:R-:W-:Y:S01]  /*0350*/  @!P4 VIADD R29, R29, 0x80 ;  /* 0x000000801d1dc836 */ /* 0x000fe20000000000 */
[----:B------:R-:W-:Y:S01]  /*0360*/  @!P0 IADD3 R18, R0, R19, RZ ;  /* 0x0000001300128210 */ /* 0x000fe20007ffe0ff */
[----:B-1----:R-:W1:Y:S03]  /*0370*/  @!P4 LDC.64 R2, c[0x0][0x230] ;  /* 0x00008c00ff02cb82 */ /* 0x002e660000000a00 */
[----:B------:R-:W-:-:S13]  /*0380*/  ISETP.GE.AND P3, PT, R29, R16, PT ;  /* 0x000000101d00720c */ /* 0x000fda0003f66270 */
[----:B------:R-:W-:Y:S01]  /*0390*/  @!P3 IMAD.IADD R25, R0, 0x1, R29 ;  /* 0x000000010019b824 */ /* 0x000fe200078e021d */
[----:B------:R-:W-:Y:S01]  /*03a0*/  @!P3 IADD3 R29, R29, 0x80, RZ ;  /* 0x000000801d1db810 */ /* 0x000fe20007ffe0ff */
[----:B------:R-:W4:Y:S03]  /*03b0*/  @!P3 LDC.64 R4, c[0x0][0x230] ;  /* 0x00008c00ff04bb82 */ /* 0x000f260000000a00 */
        /* <DEDUP_REMOVED lines=9> */
[----:B0-----:R-:W-:-:S04]  /*0450*/  @!P0 IMAD.WIDE.U32 R14, R18, 0x4, R14 ;  /* 0x00000004120e8825 */ /* 0x001fc800078e000e */
[----:B------:R-:W-:Y:S02]  /*0460*/  IMAD.MOV.U32 R18, RZ, RZ, RZ ;  /* 0x000000ffff127224 */ /* 0x000fe400078e00ff */
[----:B--2---:R-:W-:-:S04]  /*0470*/  @!P5 IMAD.WIDE.U32 R12, R22, 0x4, R12 ;  /* 0x00000004160cd825 */ /* 0x004fc800078e000c */
[----:B------:R0:W2:Y:S02]  /*0480*/  @!P0 LDG.E R18, desc[UR4][R14.64] ;  /* 0x000000040e128981 */ /* 0x0000a4000c1e1900 */
[----:B------:R-:W4:Y:S01]  /*0490*/  @!P6 LDC.64 R10, c[0x0][0x230] ;  /* 0x00008c00ff0aeb82 */ /* 0x000f220000000a00 */
[----:B------:R-:W-:Y:S01]  /*04a0*/  IMAD.MOV.U32 R22, RZ, RZ, RZ ;  /* 0x000000ffff167224 */ /* 0x000fe200078e00ff */
[----:B------:R-:W-:Y:S01]  /*04b0*/  @!P6 IADD3 R29, R0, R29, RZ ;  /* 0x0000001d001de210 */ /* 0x000fe20007ffe0ff */
[----:B-----5:R-:W-:-:S04]  /*04c0*/  @!P2 IMAD.WIDE.U32 R6, R23, 0x4, R6 ;  /* 0x000000041706a825 */ /* 0x020fc800078e0006 */
[----:B------:R5:W2:Y:S01]  /*04d0*/  @!P5 LDG.E R22, desc[UR4][R12.64] ;  /* 0x000000040c16d981 */ /* 0x000aa2000c1e1900 */
[----:B-1----:R-:W-:Y:S01]  /*04e0*/  @!P1 IMAD.WIDE.U32 R8, R21, 0x4, R8 ;  /* 0x0000000415089825 */ /* 0x002fe200078e0008 */
[----:B0-----:R-:W-:-:S03]  /*04f0*/  CS2R R14, SRZ ;  /* 0x00000000000e7805 */ /* 0x001fc6000001ff00 */
[----:B------:R-:W-:Y:S02]  /*0500*/  IMAD.MOV.U32 R21, RZ, RZ, RZ ;  /* 0x000000ffff157224 */ /* 0x000fe400078e00ff */
[----:B------:R-:W-:Y:S01]  /*0510*/  IMAD.MOV.U32 R23, RZ, RZ, RZ ;  /* 0x000000ffff177224 */ /* 0x000fe200078e00ff */
[----:B------:R-:W2:Y:S01]  /*0520*/  @!P2 LDG.E R15, desc[UR4][R6.64] ;  /* 0x00000004060fa981 */ /* 0x000ea2000c1e1900 */
[----:B------:R-:W-:Y:S01]  /*0530*/  @!P4 IMAD.WIDE.U32 R2, R27, 0x4, R2 ;  /* 0x000000041b02c825 */ /* 0x000fe200078e0002 */
[----:B-----5:R-:W-:Y:S02]  /*0540*/  MOV R12, RZ ;  /* 0x000000ff000c7202 */ /* 0x020fe40000000f00 */
[----:B------:R0:W5:Y:S01]  /*0550*/  @!P1 LDG.E R14, desc[UR4][R8.64] ;  /* 0x00000004080e9981 */ /* 0x000162000c1e1900 */
[----:B----4-:R-:W-:Y:S02]  /*0560*/  @!P3 IMAD.WIDE.U32 R4, R25, 0x4, R4 ;  /* 0x000000041904b825 */ /* 0x010fe400078e0004 */
[----:B------:R-:W1:Y:S01]  /*0570*/  @!P0 LDC.64 R24, c[0x0][0x228] ;  /* 0x00008a00ff188b82 */ /* 0x000e620000000a00 */
[----:B------:R4:W5:Y:S01]  /*0580*/  @!P4 LDG.E R21, desc[UR4][R2.64] ;  /* 0x000000040215c981 */ /* 0x000962000c1e1900 */
[----:B------:R-:W-:-:S03]  /*0590*/  @!P6 IMAD.WIDE.U32 R10, R29, 0x4, R10 ;  /* 0x000000041d0ae825 */ /* 0x000fc600078e000a */
[----:B------:R-:W5:Y:S04]  /*05a0*/  @!P3 LDG.E R23, desc[UR4][R4.64] ;  /* 0x000000040417b981 */ /* 0x000f68000c1e1900 */
[----:B------:R-:W5:Y:S01]  /*05b0*/  @!P6 LDG.E R12, desc[UR4][R10.64] ;  /* 0x000000040a0ce981 */ /* 0x000f62000c1e1900 */
[----:B------:R-:W-:Y:S02]  /*05c0*/  @!P0 IMAD.IADD R13, R0, 0x1, R19 ;  /* 0x00000001000d8824 */ /* 0x000fe400078e0213 */
[----:B------:R-:W-:Y:S02]  /*05d0*/  @!P0 IMAD.MOV.U32 R19, RZ, RZ, R20 ;  /* 0x000000ffff138224 */ /* 0x000fe400078e0014 */
[----:B-1----:R-:W-:Y:S01]  /*05e0*/  @!P0 IMAD.WIDE.U32 R24, R13, 0x4, R24 ;  /* 0x000000040d188825 */ /* 0x002fe200078e0018 */
[----:B------:R-:W-:Y:S04]  /*05f0*/  BSSY B0, `(.L_x_8292) ;  /* 0x0000036000007945 */ /* 0x000fe80003800000 */
[----:B------:R-:W-:Y:S01]  /*0600*/  BSSY B1, `(.L_x_8293) ;  /* 0x000002e000017945 */ /* 0x000fe20003800000 */
[----:B---3--:R-:W-:-:S02]  /*0610*/  VIMNMX R17, R17, UR6, PT ;  /* 0x0000000611117c48 */ /* 0x008fc4000bfe0100 */
[----:B--2---:R-:W-:-:S05]  /*0620*/  VIMNMX R13, R18, UR6, PT ;  /* 0x00000006120d7c48 */ /* 0x004fca000bfe0100 */
[----:B------:R1:W-:Y:S01]  /*0630*/  @!P0 STG.E desc[UR4][R24.64], R13 ;  /* 0x0000000d18008986 */ /* 0x0003e2000c101904 */
[----:B------:R-:W-:Y:S02]  /*0640*/  ISETP.GE.AND P0, PT, R19, R16, PT ;  /* 0x000000101300720c */ /* 0x000fe40003f06270 */
[----:B0-----:R-:W-:Y:S02]  /*0650*/  VIMNMX R9, R22, UR6, PT ;  /* 0x0000000616097c48 */ /* 0x001fe4000bfe0100 */
[----:B----4-:R-:W-:Y:S02]  /*0660*/  VIMNMX R3, R15, UR6, PT ;  /* 0x000000060f037c48 */ /* 0x010fe4000bfe0100 */
[----:B-----5:R-:W-:Y:S02]  /*0670*/  VIMNMX R2, R14, UR6, PT ;  /* 0x000000060e027c48 */ /* 0x020fe4000bfe0100 */
[----:B------:R-:W-:Y:S02]  /*0680*/  VIMNMX R21, R21, UR6, PT ;  /* 0x0000000615157c48 */ /* 0x000fe4000bfe0100 */
[----:B------:R-:W-:-:S02]  /*0690*/  VIMNMX R23, R23, UR6, PT ;  /* 0x0000000617177c48 */ /* 0x000fc4000bfe0100 */
[----:B------:R-:W-:Y:S01]  /*06a0*/  VIMNMX R12, R12, UR6, PT ;  /* 0x000000060c0c7c48 */ /* 0x000fe2000bfe0100 */
[----:B-1----:R-:W-:Y:S06]  /*06b0*/  @P0 BRA `(.L_x_8294) ;  /* 0x0000000000300947 */ /* 0x002fec0003800000 */
        /* <DEDUP_REMOVED lines=8> */
[----:B------:R-:W-:Y:S01]  /*0740*/  IMAD.IADD R7, R0, 0x1, R19 ;  /* 0x0000000100077824 */ /* 0x000fe200078e0213 */
[----:B------:R-:W-:-:S03]  /*0750*/  IADD3 R19, R19, 0x80, RZ ;  /* 0x0000008013137810 */ /* 0x000fc60007ffe0ff */
[----:B0-----:R-:W-:-:S05]  /*0760*/  IMAD.WIDE.U32 R4, R7, 0x4, R4 ;  /* 0x0000000407047825 */ /* 0x001fca00078e0004 */
[----:B------:R0:W-:Y:S02]  /*0770*/  STG.E desc[UR4][R4.64], R9 ;  /* 0x0000000904007986 */ /* 0x0001e4000c101904 */
.L_x_8294:
[----:B------:R-:W-:-:S13]  /*0780*/  ISETP.GE.AND P0, PT, R19, R16, PT ;  /* 0x000000101300720c */ /* 0x000fda0003f06270 */
[----:B------:R-:W-:Y:S05]  /*0790*/  @P0 BRA `(.L_x_8296) ;  /* 0x0000000000300947 */ /* 0x000fea0003800000 */
[----:B0-----:R-:W0:Y:S01]  /*07a0*/  LDC.64 R4, c[0x0][0x228] ;  /* 0x00008a00ff047b82 */ /* 0x001e220000000a00 */
[----:B------:R-:W-:Y:S02]  /*07b0*/  IMAD.IADD R7, R0, 0x1, R19 ;  /* 0x0000000100077824 */ /* 0x000fe400078e0213 */
[----:B------:R-:W-:Y:S02]  /*07c0*/  VIADD R19, R19, 0x80 ;  /* 0x0000008013137836 */ /* 0x000fe40000000000 */
[----:B0-----:R-:W-:-:S05]  /*07d0*/  IMAD.WIDE.U32 R4, R7, 0x4, R4 ;  /* 0x0000000407047825 */ /* 0x001fca00078e0004 */
[----:B------:R1:W-:Y:S02]  /*07e0*/  STG.E desc[UR4][R4.64], R21 ;  /* 0x0000001504007986 */ /* 0x0003e4000c101904 */
.L_x_8295:
[----:B------:R-:W-:-:S13]  /*07f0*/  ISETP.GE.AND P0, PT, R19, R16, PT ;  /* 0x000000101300720c */ /* 0x000fda0003f06270 */
[----:B------:R-:W-:Y:S05]  /*0800*/  @P0 BRA `(.L_x_8297) ;  /* 0x0000000000340947 */ /* 0x000fea0003800000 */
[----:B01----:R-:W0:Y:S01]  /*0810*/  LDC.64 R4, c[0x0][0x228] ;  /* 0x00008a00ff047b82 */ /* 0x003e220000000a00 */
[----:B------:R-:W-:Y:S01]  /*0820*/  IADD3 R7, R0, R19, RZ ;  /* 0x0000001300077210 */ /* 0x000fe20007ffe0ff */
[----:B------:R-:W-:-:S04]  /*0830*/  VIADD R19, R19, 0x80 ;  /* 0x0000008013137836 */ /* 0x000fc80000000000 */
[----:B0-----:R-:W-:-:S05]  /*0840*/  IMAD.WIDE.U32 R4, R7, 0x4, R4 ;  /* 0x0000000407047825 */ /* 0x001fca00078e0004 */
[----:B------:R1:W-:Y:S02]  /*0850*/  STG.E desc[UR4][R4.64], R23 ;  /* 0x0000001704007986 */ /* 0x0003e4000c101904 */
.L_x_8296:
[----:B------:R-:W-:-:S13]  /*0860*/  ISETP.GE.AND P0, PT, R19, R16, PT ;  /* 0x000000101300720c */ /* 0x000fda0003f06270 */
[----:B------:R-:W-:Y:S05]  /*0870*/  @P0 BREAK B1 ;  /* 0x0000000000010942 */ /* 0x000fea0003800000 */
[----:B------:R-:W-:Y:S05]  /*0880*/  @P0 BRA `(.L_x_8298) ;  /* 0x0000000000300947 */ /* 0x000fea0003800000 */
[----:B01----:R-:W0:Y:S01]  /*0890*/  LDC.64 R4, c[0x0][0x228] ;  /* 0x00008a00ff047b82 */ /* 0x003e220000000a00 */
[----:B------:R-:W-:Y:S01]  /*08a0*/  IADD3 R7, R0, R19, RZ ;  /* 0x0000001300077210 */ /* 0x000fe20007ffe0ff */
[----:B------:R-:W-:-:S04]  /*08b0*/  VIADD R19, R19, 0x80 ;  /* 0x0000008013137836 */ /* 0x000fc80000000000 */
[----:B0-----:R-:W-:-:S05]  /*08c0*/  IMAD.WIDE.U32 R4, R7, 0x4, R4 ;  /* 0x0000000407047825 */ /* 0x001fca00078e0004 */
[----:B------:R2:W-:Y:S02]  /*08d0*/  STG.E desc[UR4][R4.64], R3 ;  /* 0x0000000304007986 */ /* 0x0005e4000c101904 */
.L_x_8297:
[----:B------:R-:W-:Y:S05]  /*08e0*/  BSYNC B1 ;  /* 0x0000000000017941 */ /* 0x000fea0003800000 */
.L_x_8293:
[----:B------:R-:W-:-:S13]  /*08f0*/  ISETP.GE.AND P0, PT, R19, R16, PT ;  /* 0x000000101300720c */ /* 0x000fda0003f06270 */
[----:B012---:R-:W0:Y:S01]  /*0900*/  @!P0 LDC.64 R4, c[0x0][0x228] ;  /* 0x00008a00ff048b82 */ /* 0x007e220000000a00 */
[----:B------:R-:W-:Y:S01]  /*0910*/  @!P0 IADD3 R3, R0, R19, RZ ;  /* 0x0000001300038210 */ /* 0x000fe20007ffe0ff */
[----:B------:R-:W-:-:S04]  /*0920*/  @!P0 VIADD R19, R19, 0x80 ;  /* 0x0000008013138836 */ /* 0x000fc80000000000 */
[----:B0-----:R-:W-:-:S05]  /*0930*/  @!P0 IMAD.WIDE.U32 R4, R3, 0x4, R4 ;  /* 0x0000000403048825 */ /* 0x001fca00078e0004 */
[----:B------:R2:W-:Y:S02]  /*0940*/  @!P0 STG.E desc[UR4][R4.64], R2 ;  /* 0x0000000204008986 */ /* 0x0005e4000c101904 */
.L_x_8298:
[----:B------:R-:W-:Y:S05]  /*0950*/  BSYNC B0 ;  /* 0x0000000000007941 */ /* 0x000fea0003800000 */
.L_x_8292:
[----:B------:R-:W-:Y:S05]  /*0960*/  WARPSYNC.ALL ;  /* 0x0000000000007948 */ /* 0x000fea0003800000 */
[----:B------:R-:W-:-:S13]  /*0970*/  ISETP.GE.AND P0, PT, R19, R16, PT ;  /* 0x000000101300720c */ /* 0x000fda0003f06270 */
[----:B------:R-:W-:Y:S05]  /*0980*/  @P0 EXIT ;  /* 0x000000000000094d */ /* 0x000fea0003800000 */
[----:B--2---:R-:W2:Y:S01]  /*0990*/  LDC.64 R2, c[0x0][0x228] ;  /* 0x00008a00ff027b82 */ /* 0x004ea20000000a00 */
[----:B------:R-:W-:-:S05]  /*09a0*/  IADD3 R19, R0, R19, RZ ;  /* 0x0000001300137210 */ /* 0x000fca0007ffe0ff */
[----:B--2---:R-:W-:-:S05]  /*09b0*/  IMAD.WIDE.U32 R2, R19, 0x4, R2 ;  /* 0x0000000413027825 */ /* 0x004fca00078e0002 */
[----:B------:R-:W-:Y:S01]  /*09c0*/  STG.E desc[UR4][R2.64], R12 ;  /* 0x0000000c02007986 */ /* 0x000fe2000c101904 */
[----:B------:R-:W-:Y:S05]  /*09d0*/  EXIT ;  /* 0x000000000000794d */ /* 0x000fea0003800000 */
.L_x_8299:
        /* <DEDUP_REMOVED lines=10> */
.L_x_36204:


//--------------------- .text._ZN2at6native29vectorized_elementwise_kernelILi4EZZZNS0_21clamp_max_kernel_cudaERNS_18TensorIteratorBaseERKN3c106ScalarEENKUlvE_clEvENKUlvE1_clEvEUliE_St5arrayIPcLm2EEEEviT0_T1_ --------------------------
	.section	.text._ZN2at6native29vectorized_elementwise_kernelILi4EZZZNS0_21clamp_max_kernel_cudaERNS_18TensorIteratorBaseERKN3c106ScalarEENKUlvE_clEvENKUlvE1_clEvEUliE_St5arrayIPcLm2EEEEviT0_T1_,"ax",@progbits
	.align	128
        .global         _ZN2at6native29vectorized_elementwise_kernelILi4EZZZNS0_21clamp_max_kernel_cudaERNS_18TensorIteratorBaseERKN3c106ScalarEENKUlvE_clEvENKUlvE1_clEvEUliE_St5arrayIPcLm2EEEEviT0_T1_
        .type           _ZN2at6native29vectorized_elementwise_kernelILi4EZZZNS0_21clamp_max_kernel_cudaERNS_18TensorIteratorBaseERKN3c106ScalarEENKUlvE_clEvENKUlvE1_clEvEUliE_St5arrayIPcLm2EEEEviT0_T1_,@function
        .size           _ZN2at6native29vectorized_elementwise_kernelILi4EZZZNS0_21clamp_max_kernel_cudaERNS_18TensorIteratorBaseERKN3c106ScalarEENKUlvE_clEvENKUlvE1_clEvEUliE_St5arrayIPcLm2EEEEviT0_T1_,(.L_x_36205 - _ZN2at6native29vectorized_elementwise_kernelILi4EZZZNS0_21clamp_max_kernel_cudaERNS_18TensorIteratorBaseERKN3c106ScalarEENKUlvE_clEvENKUlvE1_clEvEUliE_St5arrayIPcLm2EEEEviT0_T1_)
        .other          _ZN2at6native29vectorized_elementwise_kernelILi4EZZZNS0_21clamp_max_kernel_cudaERNS_18TensorIteratorBaseERKN3c106ScalarEENKUlvE_clEvENKUlvE1_clEvEUliE_St5arrayIPcLm2EEEEviT0_T1_,@"STO_CUDA_ENTRY STV_DEFAULT"
_ZN2at6native29vectorized_elementwise_kernelILi4EZZZNS0_21clamp_max_kernel_cudaERNS_18TensorIteratorBaseERKN3c106ScalarEENKUlvE_clEvENKUlvE1_clEvEUliE_St5arrayIPcLm2EEEEviT0_T1_:
.text._ZN2at6native29vectorized_elementwise_kernelILi4EZZZNS0_21clamp_max_kernel_cudaERNS_18TensorIteratorBaseERKN3c106ScalarEENKUlvE_clEvENKUlvE1_clEvEUliE_St5arrayIPcLm2EEEEviT0_T1_:
        /* <DEDUP_REMOVED lines=15> */
[----:B------:R-:W4:Y:S01]  /*00f0*/  LDG.E.128 R8, desc[UR4][R2.64+0x800] ;  /* 0x0008000402087981 */ /* 0x000f22000c1e1d00 */
[----:B--2---:R-:W-:-:S04]  /*0100*/  IMAD.WIDE.U32 R12, R0, 0x4, R12 ;  /* 0x00000004000c7825 */ /* 0x004fc800078e000c */
[----:B------:R-:W-:Y:S01]  /*0110*/  IMAD.WIDE R12, R15, 0x10, R12 ;  /* 0x000000100f0c7825 */ /* 0x000fe200078e020c */
[----:B---3--:R-:W-:Y:S02]  /*0120*/  VIMNMX R7, R7, UR6, PT ;  /* 0x0000000607077c48 */ /* 0x008fe4000bfe0100 */
[----:B------:R-:W-:Y:S02]  /*0130*/  VIMNMX R6, R6, UR6, PT ;  /* 0x0000000606067c48 */ /* 0x000fe4000bfe0100 */
[----:B------:R-:W-:Y:S02]  /*0140*/  VIMNMX R5, R5, UR6, PT ;  /* 0x0000000605057c48 */ /* 0x000fe4000bfe0100 */
[----:B------:R-:W-:Y:S02]  /*0150*/  VIMNMX R4, R4, UR6, PT ;  /* 0x0000000604047c48 */ /* 0x000fe4000bfe0100 */
[----:B----4-:R-:W-:Y:S02]  /*0160*/  VIMNMX R11, R11, UR6, PT ;  /* 0x000000060b0b7c48 */ /* 0x010fe4000bfe0100 */
[----:B------:R-:W-:Y:S01]  /*0170*/  VIMNMX R10, R10, UR6, PT ;  /* 0x000000060a0a7c48 */ /* 0x000fe2000bfe0100 */
[----:B------:R-:W-:Y:S01]  /*0180*/  STG.E.128 desc[UR4][R12.64], R4 ;  /* 0x000000040c007986 */ /* 0x000fe2000c101d04 */
[----:B------:R-:W-:-:S02]  /*0190*/  VIMNMX R9, R9, UR6, PT ;  /* 0x0000000609097c48 */ /* 0x000fc4000bfe0100 */
[----:B------:R-:W-:-:S05]  /*01a0*/  VIMNMX R8, R8, UR6, PT ;  /* 0x0000000608087c48 */ /* 0x000fca000bfe0100 */
[----:B------:R-:W-:Y:S01]  /*01b0*/  STG.E.128 desc[UR4][R12.64+0x800], R8 ;  /* 0x000800080c007986 */ /* 0x000fe2000c101d04 */
[----:B------:R-:W-:Y:S05]  /*01c0*/  EXIT ;  /* 0x000000000000794d */ /* 0x000fea0003800000 */
.L_x_8300:
        /* <DEDUP_REMOVED lines=87> */
.L_x_8303:
[----:B------:R-:W-:-:S13]  /*0740*/  ISETP.GE.AND P0, PT, R19, R16, PT ;  /* 0x000000101300720c */ /* 0x000fda0003f06270 */
[----:B------:R-:W-:Y:S05]  /*0750*/  @P0 BRA `(.L_x_8305) ;  /* 0x0000000000300947 */ /* 0x000fea0003800000 */
[----:B0-----:R-:W0:Y:S01]  /*0760*/  LDC.64 R4, c[0x0][0x228] ;  /* 0x00008a00ff047b82 */ /* 0x001e220000000a00 */
[----:B------:R-:W-:Y:S02]  /*0770*/  IMAD.IADD R7, R0, 0x1, R19 ;  /* 0x0000000100077824 */ /* 0x000fe400078e0213 */
[----:B------:R-:W-:Y:S02]  /*0780*/  VIADD R19, R19, 0x80 ;  /* 0x0000008013137836 */ /* 0x000fe40000000000 */
[----:B0-----:R-:W-:-:S05]  /*0790*/  IMAD.WIDE.U32 R4, R7, 0x4, R4 ;  /* 0x0000000407047825 */ /* 0x001fca00078e0004 */
[----:B------:R1:W-:Y:S02]  /*07a0*/  STG.E desc[UR4][R4.64], R21 ;  /* 0x0000001504007986 */ /* 0x0003e4000c101904 */
.L_x_8304:
[----:B------:R-:W-:-:S13]  /*07b0*/  ISETP.GE.AND P0, PT, R19, R16, PT ;  /* 0x000000101300720c */ /* 0x000fda0003f06270 */
[----:B------:R-:W-:Y:S05]  /*07c0*/  @P0 BRA `(.L_x_8306) ;  /* 0x0000000000340947 */ /* 0x000fea0003800000 */
[----:B01----:R-:W0:Y:S01]  /*07d0*/  LDC.64 R4, c[0x0][0x228] ;  /* 0x00008a00ff047b82 */ /* 0x003e220000000a00 */
[----:B------:R-:W-:Y:S01]  /*07e0*/  IADD3 R7, R0, R19, RZ ;  /* 0x0000001300077210 */ /* 0x000fe20007ffe0ff */
[----:B------:R-:W-:-:S04]  /*07f0*/  VIADD R19, R19, 0x80 ;  /* 0x0000008013137836 */ /* 0x000fc80000000000 */
[----:B0-----:R-:W-:-:S05]  /*0800*/  IMAD.WIDE.U32 R4, R7, 0x4, R4 ;  /* 0x0000000407047825 */ /* 0x001fca00078e0004 */
[----:B------:R1:W-:Y:S02]  /*0810*/  STG.E desc[UR4][R4.64], R23 ;  /* 0x0000001704007986 */ /* 0x0003e4000c101904 */
.L_x_8305:
        /* <DEDUP_REMOVED lines=8> */
.L_x_8306:
[----:B------:R-:W-:Y:S05]  /*08a0*/  BSYNC B1 ;  /* 0x0000000000017941 */ /* 0x000fea0003800000 */
.L_x_8302:
[----:B------:R-:W-:-:S13]  /*08b0*/  ISETP.GE.AND P0, PT, R19, R16, PT ;  /* 0x000000101300720c */ /* 0x000fda0003f06270 */
[----:B012---:R-:W0:Y:S01]  /*08c0*/  @!P0 LDC.64 R4, c[0x0][0x228] ;  /* 0x00008a00ff048b82 */ /* 0x007e220000000a00 */
[----:B------:R-:W-:Y:S01]  /*08d0*/  @!P0 IADD3 R3, R0, R19, RZ ;  /* 0x0000001300038210 */ /* 0x000fe20007ffe0ff */
[----:B------:R-:W-:-:S04]  /*08e0*/  @!P0 VIADD R19, R19, 0x80 ;  /* 0x0000008013138836 */ /* 0x000fc80000000000 */
[----:B0-----:R-:W-:-:S05]  /*08f0*/  @!P0 IMAD.WIDE.U32 R4, R3, 0x4, R4 ;  /* 0x0000000403048825 */ /* 0x001fca00078e0004 */
[----:B------:R2:W-:Y:S02]  /*0900*/  @!P0 STG.E desc[UR4][R4.64], R2 ;  /* 0x0000000204008986 */ /* 0x0005e4000c101904 */
.L_x_8307:
[----:B------:R-:W-:Y:S05]  /*0910*/  BSYNC B0 ;  /* 0x0000000000007941 */ /* 0x000fea0003800000 */
.L_x_8301:
        /* <DEDUP_REMOVED lines=8> */
.L_x_8308:
        /* <DEDUP_REMOVED lines=14> */
.L_x_36205:


//--------------------- .text._ZN2at6native29vectorized_elementwise_kernelILi8EZZZNS0_21clamp_max_kernel_cudaERNS_18TensorIteratorBaseERKN3c106ScalarEENKUlvE_clEvENKUlvE1_clEvEUliE_St5arrayIPcLm2EEEEviT0_T1_ --------------------------
	.section	.text._ZN2at6native29vectorized_elementwise_kernelILi8EZZZNS0_21clamp_max_kernel_cudaERNS_18TensorIteratorBaseERKN3c106ScalarEENKUlvE_clEvENKUlvE1_clEvEUliE_St5arrayIPcLm2EEEEviT0_T1_,"ax",@progbits
	.align	128
        .global         _ZN2at6native29vectorized_elementwise_kernelILi8EZZZNS0_21clamp_max_kernel_cudaERNS_18TensorIteratorBaseERKN3c106ScalarEENKUlvE_clEvENKUlvE1_clEvEUliE_St5arrayIPcLm2EEEEviT0_T1_
        .type           _ZN2at6native29vectorized_elementwise_kernelILi8EZZZNS0_21clamp_max_kernel_cudaERNS_18TensorIteratorBaseERKN3c106ScalarEENKUlvE_clEvENKUlvE1_clEvEUliE_St5arrayIPcLm2EEEEviT0_T1_,@function
        .size           _ZN2at6native29vectorized_elementwise_kernelILi8EZZZNS0_21clamp_max_kernel_cudaERNS_18TensorIteratorBaseERKN3c106ScalarEENKUlvE_clEvENKUlvE1_clEvEUliE_St5arrayIPcLm2EEEEviT0_T1_,(.L_x_36206 - _ZN2at6native29vectorized_elementwise_kernelILi8EZZZNS0_21clamp_max_kernel_cudaERNS_18TensorIteratorBaseERKN3c106ScalarEENKUlvE_clEvENKUlvE1_clEvEUliE_St5arrayIPcLm2EEEEviT0_T1_)
        .other          _ZN2at6native29vectorized_elementwise_kernelILi8EZZZNS0_21clamp_max_kernel_cudaERNS_18TensorIteratorBaseERKN3c106ScalarEENKUlvE_clEvENKUlvE1_clEvEUliE_St5arrayIPcLm2EEEEviT0_T1_,@"STO_CUDA_ENTRY STV_DEFAULT"
_ZN2at6native29vectorized_elementwise_kernelILi8EZZZNS0_21clamp_max_kernel_cudaERNS_18TensorIteratorBaseERKN3c106ScalarEENKUlvE_clEvENKUlvE1_clEvEUliE_St5arrayIPcLm2EEEEviT0_T1_:
.text._ZN2at6native29vectorized_elementwise_kernelILi8EZZZNS0_21clamp_max_kernel_cudaERNS_18TensorIteratorBaseERKN3c106ScalarEENKUlvE_clEvENKUlvE1_clEvEUliE_St5arrayIPcLm2EEEEviT0_T1_:
        /* <DEDUP_REMOVED lines=29> */
.L_x_8309:
        /* <DEDUP_REMOVED lines=87> */
.L_x_8312:
[----:B------:R-:W-:-:S13]  /*0740*/  ISETP.GE.AND P0, PT, R19, R16, PT ;  /* 0x000000101300720c */ /* 0x000fda0003f06270 */
[----:B------:R-:W-:Y:S05]  /*0750*/  @P0 BRA `(.L_x_8314) ;  /* 0x0000000000300947 */ /* 0x000fea0003800000 */
[----:B0-----:R-:W0:Y:S01]  /*0760*/  LDC.64 R4, c[0x0][0x228] ;  /* 0x00008a00ff047b82 */ /* 0x001e220000000a00 */
[----:B------:R-:W-:Y:S02]  /*0770*/  IMAD.IADD R7, R0, 0x1, R19 ;  /* 0x0000000100077824 */ /* 0x000fe400078e0213 */
[----:B------:R-:W-:Y:S02]  /*0780*/  VIADD R19, R19, 0x80 ;  /* 0x0000008013137836 */ /* 0x000fe40000000000 */
[----:B0-----:R-:W-:-:S05]  /*0790*/  IMAD.WIDE.U32 R4, R7, 0x4, R4 ;  /* 0x0000000407047825 */ /* 0x001fca00078e0004 */
[----:B------:R1:W-:Y:S02]  /*07a0*/  STG.E desc[UR4][R4.64], R21 ;  /* 0x0000001504007986 */ /* 0x0003e4000c101904 */
.L_x_8313:
[----:B------:R-:W-:-:S13]  /*07b0*/  ISETP.GE.AND P0, PT, R19, R16, PT ;  /* 0x000000101300720c */ /* 0x000fda0003f06270 */
[----:B------:R-:W-:Y:S05]  /*07c0*/  @P0 BRA `(.L_x_8315) ;  /* 0x0000000000340947 */ /* 0x000fea0003800000 */
[----:B01----:R-:W0:Y:S01]  /*07d0*/  LDC.64 R4, c[0x0][0x228] ;  /* 0x00008a00ff047b82 */ /* 0x003e220000000a00 */
[----:B------:R-:W-:Y:S01]  /*07e0*/  IADD3 R7, R0, R19, RZ ;  /* 0x0000001300077210 */ /* 0x000fe20007ffe0ff */
[----:B------:R-:W-:-:S04]  /*07f0*/  VIADD R19, R19, 0x80 ;  /* 0x0000008013137836 */ /* 0x000fc80000000000 */
[----:B0-----:R-:W-:-:S05]  /*0800*/  IMAD.WIDE.U32 R4, R7, 0x4, R4 ;  /* 0x0000000407047825 */ /* 0x001fca00078e0004 */
[----:B------:R1:W-:Y:S02]  /*0810*/  STG.E desc[UR4][R4.64], R23 ;  /* 0x0000001704007986 */ /* 0x0003e4000c101904 */
.L_x_8314:
        /* <DEDUP_REMOVED lines=8> */
.L_x_8315:
[----:B------:R-:W-:Y:S05]  /*08a0*/  BSYNC B1 ;  /* 0x0000000000017941 */ /* 0x000fea0003800000 */
.L_x_8311:
[----:B------:R-:W-:-:S13]  /*08b0*/  ISETP.GE.AND P0, PT, R19, R16, PT ;  /* 0x000000101300720c */ /* 0x000fda0003f06270 */
[----:B012---:R-:W0:Y:S01]  /*08c0*/  @!P0 LDC.64 R4, c[0x0][0x228] ;  /* 0x00008a00ff048b82 */ /* 0x007e220000000a00 */
[----:B------:R-:W-:Y:S01]  /*08d0*/  @!P0 IADD3 R3, R0, R19, RZ ;  /* 0x0000001300038210 */ /* 0x000fe20007ffe0ff */
[----:B------:R-:W-:-:S04]  /*08e0*/  @!P0 VIADD R19, R19, 0x80 ;  /* 0x0000008013138836 */ /* 0x000fc80000000000 */
[----:B0-----:R-:W-:-:S05]  /*08f0*/  @!P0 IMAD.WIDE.U32 R4, R3, 0x4, R4 ;  /* 0x0000000403048825 */ /* 0x001fca00078e0004 */
[----:B------:R2:W-:Y:S02]  /*0900*/  @!P0 STG.E desc[UR4][R4.64], R2 ;  /* 0x0000000204008986 */ /* 0x0005e4000c101904 */
.L_x_8316:
[----:B------:R-:W-:Y:S05]  /*0910*/  BSYNC B0 ;  /* 0x0000000000007941 */ /* 0x000fea0003800000 */
.L_x_8310:
        /* <DEDUP_REMOVED lines=8> */
.L_x_8317:
        /* <DEDUP_REMOVED lines=14> */
.L_x_36206:


//--------------------- .text._ZN2at6native18elementwise_kernelILi128ELi4EZNS0_15gpu_kernel_implIZZZNS0_21clamp_max_kernel_cudaERNS_18TensorIteratorBaseERKN3c106ScalarEENKUlvE_clEvENKUlvE0_clEvEUlaE_EEvS4_RKT_EUliE_EEviT1_ --------------------------
	.section	.text._ZN2at6native18elementwise_kernelILi128ELi4EZNS0_15gpu_kernel_implIZZZNS0_21clamp_max_kernel_cudaERNS_18TensorIteratorBaseERKN3c106ScalarEENKUlvE_clEvENKUlvE0_clEvEUlaE_EEvS4_RKT_EUliE_EEviT1_,"ax",@progbits
	.align	128
        .global         _ZN2at6native18elementwise_kernelILi128ELi4EZNS0_15gpu_kernel_implIZZZNS0_21clamp_max_kernel_cudaERNS_18TensorIteratorBaseERKN3c106ScalarEENKUlvE_clEvENKUlvE0_clEvEUlaE_EEvS4_RKT_EUliE_EEviT1_
        .type           _ZN2at6native18elementwise_kernelILi128ELi4EZNS0_15gpu_kernel_implIZZZNS0_21clamp_max_kernel_cudaERNS_18TensorIteratorBaseERKN3c106ScalarEENKUlvE_clEvENKUlvE0_clEvEUlaE_EEvS4_RKT_EUliE_EEviT1_,@function
        .size           _ZN2at6native18elementwise_kernelILi128ELi4EZNS0_15gpu_kernel_implIZZZNS0_21clamp_max_kernel_cudaERNS_18TensorIteratorBaseERKN3c106ScalarEENKUlvE_clEvENKUlvE0_clEvEUlaE_EEvS4_RKT_EUliE_EEviT1_,(.L_x_36207 - _ZN2at6native18elementwise_kernelILi128ELi4EZNS0_15gpu_kernel_implIZZZNS0_21clamp_max_kernel_cudaERNS_18TensorIteratorBaseERKN3c106ScalarEENKUlvE_clEvENKUlvE0_clEvEUlaE_EEvS4_RKT_EUliE_EEviT1_)
        .other          _ZN2at6native18elementwise_kernelILi128ELi4EZNS0_15gpu_kernel_implIZZZNS0_21clamp_max_kernel_cudaERNS_18TensorIteratorBaseERKN3c106ScalarEENKUlvE_clEvENKUlvE0_clEvEUlaE_EEvS4_RKT_EUliE_EEviT1_,@"STO_CUDA_ENTRY STV_DEFAULT"
_ZN2at6native18elementwise_kernelILi128ELi4EZNS0_15gpu_kernel_implIZZZNS0_21clamp_max_kernel_cudaERNS_18TensorIteratorBaseERKN3c106ScalarEENKUlvE_clEvENKUlvE0_clEvEUlaE_EEvS4_RKT_EUliE_EEviT1_:
.text._ZN2at6native18elementwise_kernelILi128ELi4EZNS0_15gpu_kernel_implIZZZNS0_21clamp_max_kernel_cudaERNS_18TensorIteratorBaseERKN3c106ScalarEENKUlvE_clEvENKUlvE0_clEvEUlaE_EEvS4_RKT_EUliE_EEviT1_:
        /* <DEDUP_REMOVED lines=315> */
.L_x_8320:
        /* <DEDUP_REMOVED lines=18> */
[----:B------:R0:W5:Y:S01]  /*14d0*/  LDG.E.U8 R0, desc[UR36][R2.64] ;  /* 0x0000002402007981 */ /* 0x000162000c1e1100 */
[----:B------:R-:W-:Y:S05]  /*14e0*/  BRA `(.L_x_8326) ;  /* 0x0000000c005c7947 */ /* 0x000fea0003800000 */
.L_x_8324:
[----:B------:R0:W5:Y:S01]  /*14f0*/  LDG.E.U8 R0, desc[UR36][R2.64] ;  /* 0x0000002402007981 */ /* 0x000162000c1e1100 */
[----:B------:R-:W-:Y:S05]  /*1500*/  BRA `(.L_x_8326) ;  /* 0x0000000c00547947 */ /* 0x000fea0003800000 */
.L_x_8323:
[----:B------:R-:W-:-:S13]  /*1510*/  ISETP.NE.AND P0, PT, R4, 0x2, PT ;  /* 0x000000020400780c */ /* 0x000fda0003f05270 */
[----:B------:R-:W-:Y:S05]  /*1520*/  @!P0 BRA `(.L_x_8327) ;  /* 0x0000000000208947 */ /* 0x000fea0003800000 */
[----:B------:R-:W-:-:S13]  /*1530*/  ISETP.NE.AND P0, PT, R4, 0x3, PT ;  /* 0x000000030400780c */ /* 0x000fda0003f05270 */
[----:B------:R-:W-:Y:S05]  /*1540*/  @!P0 BRA `(.L_x_8328) ;  /* 0x0000000000108947 */ /* 0x000fea0003800000 */
[----:B------:R-:W-:-:S13]  /*1550*/  ISETP.NE.AND P0, PT, R4, 0x4, PT ;  /* 0x000000040400780c */ /* 0x000fda0003f05270 */
[----:B------:R-:W-:Y:S05]  /*1560*/  @P0 BRA `(.L_x_8325) ;  /* 0x0000000800e80947 */ /* 0x000fea0003800000 */
[----:B------:R0:W5:Y:S01]  /*1570*/  LDG.E.U8 R0, desc[UR36][R2.64] ;  /* 0x0000002402007981 */ /* 0x000162000c1e1100 */
[----:B------:R-:W-:Y:S05]  /*1580*/  BRA `(.L_x_8326) ;  /* 0x0000000c00347947 */ /* 0x000fea0003800000 */
.L_x_8328:
[----:B------:R0:W5:Y:S01]  /*1590*/  LDG.E.U8 R0, desc[UR36][R2.64] ;  /* 0x0000002402007981 */ /* 0x000162000c1e1100 */
[----:B------:R-:W-:Y:S05]  /*15a0*/  BRA `(.L_x_8326) ;  /* 0x0000000c002c7947 */ /* 0x000fea0003800000 */
.L_x_8327:
[----:B------:R0:W5:Y:S01]  /*15b0*/  LDG.E.U16 R0, desc[UR36][R2.64] ;  /* 0x0000002402007981 */ /* 0x000162000c1e1500 */
[----:B------:R-:W-:Y:S05]  /*15c0*/  BRA `(.L_x_8326) ;  /* 0x0000000c00247947 */ /* 0x000fea0003800000 */
.L_x_8322:
        /* <DEDUP_REMOVED lines=9> */
.L_x_8330:
[----:B------:R-:W2:Y:S02]  /*1660*/  LDG.E.U16 R4, desc[UR36][R2.64] ;  /* 0x0000002402047981 */ /* 0x000ea4000c1e1500 */
[----:B--2---:R-:W-:-:S06]  /*1670*/  HADD2.F32 R4, -RZ, R4.H0_H0 ;  /* 0x20000004ff047230 */ /* 0x004fcc0000004100 */
[----:B------:R-:W0:Y:S02]  /*1680*/  F2I.FTZ.TRUNC.NTZ R4, R4 ;  /* 0x0000000400047305 */ /* 0x000e24000021f100 */
[----:B0-----:R-:W-:Y:S01]  /*1690*/  PRMT R0, R4, 0x7610, R0 ;  /* 0x0000761004007816 */ /* 0x001fe20000000000 */
[----:B------:R-:W-:Y:S06]  /*16a0*/  BRA `(.L_x_8326) ;  /* 0x0000000800ec7947 */ /* 0x000fec0003800000 */
.L_x_8329:
        /* <DEDUP_REMOVED lines=9> */
.L_x_8332:
[----:B------:R-:W2:Y:S02]  /*1740*/  LDG.E.U16 R2, desc[UR36][R2.64] ;  /* 0x0000002402027981 */ /* 0x000ea4000c1e1500 */
[----:B--2---:R-:W-:-:S06]  /*1750*/  HADD2.F32 R4, -RZ, R2.H0_H0 ;  /* 0x20000002ff047230 */ /* 0x004fcc0000004100 */
[----:B------:R-:W0:Y:S02]  /*1760*/  F2I.FTZ.TRUNC.NTZ R4, R4 ;  /* 0x0000000400047305 */ /* 0x000e24000021f100 */
[----:B0-----:R-:W-:Y:S01]  /*1770*/  PRMT R0, R4, 0x7610, R0 ;  /* 0x0000761004007816 */ /* 0x001fe20000000000 */
[----:B------:R-:W-:Y:S06]  /*1780*/  BRA `(.L_x_8326) ;  /* 0x0000000800b47947 */ /* 0x000fec0003800000 */
.L_x_8331:
[----:B------:R-:W2:Y:S02]  /*1790*/  LDG.E.64 R2, desc[UR36][R2.64] ;  /* 0x0000002402027981 */ /* 0x000ea4000c1e1b00 */
[----:B--2---:R0:W1:Y:S01]  /*17a0*/  F2I.F64.TRUNC R0, R2 ;  /* 0x0000000200007311 */ /* 0x004062000030d100 */
[----:B------:R-:W-:Y:S05]  /*17b0*/  BRA `(.L_x_8326) ;  /* 0x0000000800a87947 */ /* 0x000fea0003800000 */
.L_x_8321:
        /* <DEDUP_REMOVED lines=12> */
.L_x_8335:
[----:B------:R-:W2:Y:S02]  /*1880*/  LDG.E.64 R2, desc[UR36][R2.64] ;  /* 0x0000002402027981 */ /* 0x000ea4000c1e1b00 */
[----:B--2---:R3:W4:Y:S01]  /*1890*/  F2I.F64.TRUNC R0, R2 ;  /* 0x0000000200007311 */ /* 0x004722000030d100 */
[----:B------:R-:W-:Y:S05]  /*18a0*/  BRA `(.L_x_8326) ;  /* 0x00000008006c7947 */ /* 0x000fea0003800000 */
.L_x_8334:
        /* <DEDUP_REMOVED lines=28> */
.L_x_8337:
        /* <DEDUP_REMOVED lines=15> */
.L_x_8336:
[----:B------:R-:W2:Y:S02]  /*1b60*/  LDG.E.U16 R4, desc[UR36][R2.64] ;  /* 0x0000002402047981 */ /* 0x000ea4000c1e1500 */
[----:B--2---:R-:W-:-:S06]  /*1b70*/  IMAD.U32 R4, R4, 0x10000, RZ ;  /* 0x0001000004047824 */ /* 0x004fcc00078e00ff */
[----:B------:R-:W0:Y:S02]  /*1b80*/  F2I.FTZ.TRUNC.NTZ R4, R4 ;  /* 0x0000000400047305 */ /* 0x000e24000021f100 */
[----:B0-----:R-:W-:Y:S01]  /*1b90*/  PRMT R0, R4, 0x7610, R0 ;  /* 0x0000761004007816 */ /* 0x001fe20000000000 */
[----:B------:R-:W-:Y:S06]  /*1ba0*/  BRA `(.L_x_8326) ;  /* 0x0000000400ac7947 */ /* 0x000fec0003800000 */
.L_x_8333:
        /* <DEDUP_REMOVED lines=10> */
.L_x_8340:
        /* <DEDUP_REMOVED lines=21> */
.L_x_8344:
[----:B------:R-:W-:Y:S05]  /*1da0*/  BSYNC B1 ;  /* 0x0000000000017941 */ /* 0x000fea0003800000 */
.L_x_8343:
[----:B------:R-:W-:Y:S01]  /*1db0*/  IMAD.SHL.U32 R2, R2, 0x100000, RZ ;  /* 0x0010000002027824 */ /* 0x000fe200078e00ff */
[----:B------:R-:W-:-:S04]  /*1dc0*/  LEA R3, R0, 0x3b800000, 0x17 ;  /* 0x3b80000000037811 */ /* 0x000fc800078eb8ff */
[----:B------:R-:W-:-:S07]  /*1dd0*/  LOP3.LUT R4, R3, R2, R4, 0xfe, !PT ;  /* 0x0000000203047212 */ /* 0x000fce00078efe04 */
.L_x_8342:
[----:B------:R-:W-:Y:S05]  /*1de0*/  BSYNC B0 ;  /* 0x0000000000007941 */ /* 0x000fea0003800000 */
.L_x_8341:
[----:B------:R-:W0:Y:S02]  /*1df0*/  F2I.FTZ.TRUNC.NTZ R4, R4 ;  /* 0x0000000400047305 */ /* 0x000e24000021f100 */
[----:B0-----:R-:W-:Y:S01]  /*1e00*/  PRMT R0, R4, 0x7610, R0 ;  /* 0x0000761004007816 */ /* 0x001fe20000000000 */
[----:B------:R-:W-:Y:S06]  /*1e10*/  BRA `(.L_x_8326) ;  /* 0x0000000400107947 */ /* 0x000fec0003800000 */
.L_x_8339:
        /* <DEDUP_REMOVED lines=21> */
.L_x_8348:
[----:B------:R-:W-:Y:S05]  /*1f70*/  BSYNC B1 ;  /* 0x0000000000017941 */ /* 0x000fea0003800000 */
.L_x_8347:
[----:B------:R-:W-:Y:S01]  /*1f80*/  IMAD.SHL.U32 R2, R2, 0x200000, RZ ;  /* 0x0020000002027824 */ /* 0x000fe200078e00ff */
[----:B------:R-:W-:-:S04]  /*1f90*/  LEA R3, R0, 0x37800000, 0x17 ;  /* 0x3780000000037811 */ /* 0x000fc800078eb8ff */
[----:B------:R-:W-:-:S07]  /*1fa0*/  LOP3.LUT R4, R3, R2, R4, 0xfe, !PT ;  /* 0x0000000203047212 */ /* 0x000fce00078efe04 */
.L_x_8346:
[----:B------:R-:W-:Y:S05]  /*1fb0*/  BSYNC B0 ;  /* 0x0000000000007941 */ /* 0x000fea0003800000 */
.L_x_8345:
[----:B------:R-:W0:Y:S02]  /*1fc0*/  F2I.FTZ.TRUNC.NTZ R4, R4 ;  /* 0x0000000400047305 */ /* 0x000e24000021f100 */
[----:B0-----:R-:W-:Y:S01]  /*1fd0*/  PRMT R0, R4, 0x7610, R0 ;  /* 0x0000761004007816 */ /* 0x001fe20000000000 */
[----:B------:R-:W-:Y:S06]  /*1fe0*/  BRA `(.L_x_8326) ;  /* 0x00000000009c7947 */ /* 0x000fec0003800000 */
.L_x_8338:
        /* <DEDUP_REMOVED lines=14> */
.L_x_8352:
[----:B------:R-:W-:Y:S05]  /*20d0*/  BSYNC B0 ;  /* 0x0000000000007941 */ /* 0x000fea0003800000 */
.L_x_8351:
[----:B------:R-:W0:Y:S02]  /*20e0*/  F2I.FTZ.TRUNC.NTZ R4, R4 ;  /* 0x0000000400047305 */ /* 0x000e24000021f100 */
[----:B0-----:R-:W-:Y:S01]  /*20f0*/  PRMT R0, R4, 0x7610, R0 ;  /* 0x0000761004007816 */ /* 0x001fe20000000000 */
[----:B------:R-:W-:Y:S06]  /*2100*/  BRA `(.L_x_8326) ;  /* 0x0000000000547947 */ /* 0x000fec0003800000 */
.L_x_8325:
        /* <DEDUP_REMOVED lines=16> */
.L_x_8353:
[----:B------:R-:W-:Y:S01]  /*2210*/  PRMT R0, RZ, 0x7610, R0 ;  /* 0x00007610ff007816 */ /* 0x000fe20000000000 */
[----:B------:R-:W-:Y:S06]  /*2220*/  BRA `(.L_x_8326) ;  /* 0x00000000000c7947 */ /* 0x000fec0003800000 */
.L_x_8350:
[----:B------:R2:W5:Y:S01]  /*2230*/  LDG.E.U8 R0, desc[UR36][R2.64] ;  /* 0x0000002402007981 */ /* 0x000562000c1e1100 */
[----:B------:R-:W-:Y:S05]  /*2240*/  BRA `(.L_x_8326) ;  /* 0x0000000000047947 */ /* 0x000fea0003800000 */
.L_x_8349:
[----:B------:R1:W5:Y:S02]  /*2250*/  LDG.E.U8 R0, desc[UR36][R2.64] ;  /* 0x0000002402007981 */ /* 0x000364000c1e1100 */
.L_x_8326:
[----:B0123--:R-:W0:Y:S01]  /*2260*/  LDC.U8 R3, c[0x0][0x430] ;  /* 0x00010c00ff037b82 */ /* 0x00fe220000000000 */
[----:B----45:R-:W-:Y:S01]  /*2270*/  LOP3.LUT R0, R0, 0xffff, RZ, 0xc0, !PT ;  /* 0x0000ffff00007812 */ /* 0x030fe200078ec0ff */
[----:B------:R-:W-:Y:S02]  /*2280*/  ULDC.U8 UR4, c[0x0][0x420] ;  /* 0x0001080000047ab9 */ /* 0x000fe40000000000 */
[----:B------:R-:W-:Y:S01]  /*2290*/  UPRMT UR4, UR4, 0x8880, URZ ;  /* 0x0000888004047896 */ /* 0x000fe2000800003f */
[----:B------:R-:W-:-:S05]  /*22a0*/  PRMT R0, R0, 0x8880, RZ ;  /* 0x0000888000007816 */ /* 0x000fca00000000ff */
        /* <DEDUP_REMOVED lines=14> */
.L_x_8357:
[----:B------:R3:W-:Y:S01]  /*2390*/  STG.E.U8 desc[UR36][R16.64], R5 ;  /* 0x0000000510007986 */ /* 0x0007e2000c101124 */
[----:B------:R-:W-:Y:S05]  /*23a0*/  BRA `(.L_x_8359) ;  /* 0x0000000c005c7947 */ /* 0x000fea0003800000 */
.L_x_8356:
        /* <DEDUP_REMOVED lines=10> */
.L_x_8361:
[----:B------:R1:W-:Y:S01]  /*2450*/  STG.E desc[UR36][R16.64], R5 ;  /* 0x0000000510007986 */ /* 0x0003e2000c101924 */
[----:B------:R-:W-:Y:S05]  /*2460*/  BRA `(.L_x_8359) ;  /* 0x0000000c002c7947 */ /* 0x000fea0003800000 */
.L_x_8360:
[----:B------:R2:W-:Y:S01]  /*2470*/  STG.E.U16 desc[UR36][R16.64], R5 ;  /* 0x0000000510007986 */ /* 0x0005e2000c101524 */
[----:B------:R-:W-:Y:S05]  /*2480*/  BRA `(.L_x_8359) ;  /* 0x0000000c00247947 */ /* 0x000fea0003800000 */
.L_x_8355:
        /* <DEDUP_REMOVED lines=9> */
.L_x_8363:
[----:B------:R-:W0:Y:S02]  /*2520*/  I2F.S16 R0, R5 ;  /* 0x0000000500007306 */ /* 0x000e240000101400 */
[----:B0-----:R-:W-:-:S05]  /*2530*/  F2FP.F16.F32.PACK_AB R0, RZ, R0 ;  /* 0x00000000ff00723e */ /* 0x001fca00000000ff */
[----:B------:R0:W-:Y:S01]  /*2540*/  STG.E.U16 desc[UR36][R16.64], R0 ;  /* 0x0000000010007986 */ /* 0x0001e2000c101524 */
[----:B------:R-:W-:Y:S05]  /*2550*/  BRA `(.L_x_8359) ;  /* 0x0000000800f07947 */ /* 0x000fea0003800000 */
.L_x_8362:
        /* <DEDUP_REMOVED lines=10> */
.L_x_8365:
[----:B------:R-:W0:Y:S02]  /*2600*/  I2F.S16 R5, R5 ;  /* 0x0000000500057306 */ /* 0x000e240000101400 */
[----:B0-----:R-:W-:-:S04]  /*2610*/  F2FP.F16.F32.PACK_AB R3, RZ, R5 ;  /* 0x00000005ff03723e */ /* 0x001fc800000000ff */
[----:B------:R-:W-:-:S05]  /*2620*/  PRMT R3, R3, 0x5410, RZ ;  /* 0x0000541003037816 */ /* 0x000fca00000000ff */
[----:B------:R0:W-:Y:S01]  /*2630*/  STG.E desc[UR36][R16.64], R3 ;  /* 0x0000000310007986 */ /* 0x0001e2000c101924 */
[----:B------:R-:W-:Y:S05]  /*2640*/  BRA `(.L_x_8359) ;  /* 0x0000000800b47947 */ /* 0x000fea0003800000 */
.L_x_8364:
[----:B------:R-:W0:Y:S02]  /*2650*/  I2F.F64.S16 R2, R5 ;  /* 0x0000000500027312 */ /* 0x000e240000101c00 */
[----:B0-----:R0:W-:Y:S01]  /*2660*/  STG.E.64 desc[UR36][R16.64], R2 ;  /* 0x0000000210007986 */ /* 0x0011e2000c101b24 */
[----:B------:R-:W-:Y:S05]  /*2670*/  BRA `(.L_x_8359) ;  /* 0x0000000800a87947 */ /* 0x000fea0003800000 */
.L_x_8354:
        /* <DEDUP_REMOVED lines=13> */
.L_x_8368:
[----:B------:R-:W0:Y:S01]  /*2750*/  I2F.F64.S16 R4, R5 ;  /* 0x0000000500047312 */ /* 0x000e220000101c00 */
[----:B------:R-:W-:-:S05]  /*2760*/  CS2R R6, SRZ ;  /* 0x0000000000067805 */ /* 0x000fca000001ff00 */
[----:B0-----:R0:W-:Y:S01]  /*2770*/  STG.E.128 desc[UR36][R16.64], R4 ;  /* 0x0000000410007986 */ /* 0x0011e2000c101d24 */
[----:B------:R-:W-:Y:S05]  /*2780*/  BRA `(.L_x_8359) ;  /* 0x0000000800647947 */ /* 0x000fea0003800000 */
.L_x_8367:
        /* <DEDUP_REMOVED lines=21> */
.L_x_8372:
[----:B------:R-:W-:Y:S05]  /*28e0*/  BSYNC B0 ;  /* 0x0000000000007941 */ /* 0x000fea0003800000 */
.L_x_8371:
[----:B------:R-:W-:-:S05]  /*28f0*/  LOP3.LUT R3, R0, R3, RZ, 0xfc, !PT ;  /* 0x0000000300037212 */ /* 0x000fca00078efcff */
[----:B------:R0:W-:Y:S01]  /*2900*/  STG.E.U8 desc[UR36][R16.64], R3 ;  /* 0x0000000310007986 */ /* 0x0001e2000c101124 */
[----:B------:R-:W-:Y:S05]  /*2910*/  BRA `(.L_x_8359) ;  /* 0x0000000800007947 */ /* 0x000fea0003800000 */
.L_x_8370:
        /* <DEDUP_REMOVED lines=13> */
.L_x_8374:
[----:B------:R-:W-:Y:S01]  /*29f0*/  IMAD.MOV.U32 R0, RZ, RZ, 0x7f ;  /* 0x0000007fff007424 */ /* 0x000fe200078e00ff */
[----:B------:R-:W-:-:S04]  /*2a00*/  ISETP.GT.U32.AND P0, PT, R2, 0x7f800000, PT ;  /* 0x7f8000000200780c */ /* 0x000fc80003f04070 */
[----:B------:R-:W-:-:S09]  /*2a10*/  SEL R0, R0, 0x7c, P0 ;  /* 0x0000007c00007807 */ /* 0x000fd20000000000 */
.L_x_8375:
[----:B------:R-:W-:Y:S05]  /*2a20*/  BSYNC B0 ;  /* 0x0000000000007941 */ /* 0x000fea0003800000 */
.L_x_8373:
[----:B------:R-:W-:-:S04]  /*2a30*/  LOP3.LUT R2, R5, 0x80000000, RZ, 0xc0, !PT ;  /* 0x8000000005027812 */ /* 0x000fc800078ec0ff */
[----:B------:R-:W-:-:S04]  /*2a40*/  SHF.R.U32.HI R3, RZ, 0x18, R2 ;  /* 0x00000018ff037819 */ /* 0x000fc80000011602 */
[----:B------:R-:W-:-:S05]  /*2a50*/  LOP3.LUT R3, R0, R3, RZ, 0xfc, !PT ;  /* 0x0000000300037212 */ /* 0x000fca00078efcff */
[----:B------:R0:W-:Y:S01]  /*2a60*/  STG.E.U8 desc[UR36][R16.64], R3 ;  /* 0x0000000310007986 */ /* 0x0001e2000c101124 */
[----:B------:R-:W-:Y:S05]  /*2a70*/  BRA `(.L_x_8359) ;  /* 0x0000000400a87947 */ /* 0x000fea0003800000 */
.L_x_8369:
[----:B------:R-:W0:Y:S02]  /*2a80*/  I2F.S16 R0, R5 ;  /* 0x0000000500007306 */ /* 0x000e240000101400 */
[----:B0-----:R-:W-:-:S05]  /*2a90*/  F2FP.BF16.F32.PACK_AB R0, RZ, R0 ;  /* 0x00000000ff00723e */ /* 0x001fca00000010ff */
[----:B------:R0:W-:Y:S01]  /*2aa0*/  STG.E.U16 desc[UR36][R16.64], R0 ;  /* 0x0000000010007986 */ /* 0x0001e2000c101524 */
[----:B------:R-:W-:Y:S05]  /*2ab0*/  BRA `(.L_x_8359) ;  /* 0x0000000400987947 */ /* 0x000fea0003800000 */
.L_x_8366:
        /* <DEDUP_REMOVED lines=10> */
.L_x_8378:
        /* <DEDUP_REMOVED lines=17> */
.L_x_8381:
[----:B------:R-:W-:-:S04]  /*2c70*/  LOP3.LUT R2, R5, 0x80000000, RZ, 0xc0, !PT ;  /* 0x8000000005027812 */ /* 0x000fc800078ec0ff */
[----:B------:R-:W-:-:S04]  /*2c80*/  SHF.R.U32.HI R3, RZ, 0x18, R2 ;  /* 0x00000018ff037819 */ /* 0x000fc80000011602 */
[----:B------:R-:W-:-:S04]  /*2c90*/  LOP3.LUT R0, R0, R3, RZ, 0xfc, !PT ;  /* 0x0000000300007212 */ /* 0x000fc800078efcff */
[----:B------:R-:W-:-:S07]  /*2ca0*/  PRMT R8, R0, 0x7610, R8 ;  /* 0x0000761000087816 */ /* 0x000fce0000000008 */
.L_x_8380:
[----:B------:R-:W-:Y:S05]  /*2cb0*/  BSYNC B0 ;  /* 0x0000000000007941 */ /* 0x000fea0003800000 */
.L_x_8379:
[----:B------:R0:W-:Y:S01]  /*2cc0*/  STG.E.U8 desc[UR36][R16.64], R8 ;  /* 0x0000000810007986 */ /* 0x0001e2000c101124 */
[----:B------:R-:W-:Y:S05]  /*2cd0*/  BRA `(.L_x_8359) ;  /* 0x0000000400107947 */ /* 0x000fea0003800000 */
.L_x_8377:
        /* <DEDUP_REMOVED lines=17> */
.L_x_8384:
[----:B------:R-:W-:-:S04]  /*2df0*/  LOP3.LUT R2, R5, 0x80000000, RZ, 0xc0, !PT ;  /* 0x8000000005027812 */ /* 0x000fc800078ec0ff */
[----:B------:R-:W-:-:S04]  /*2e00*/  SHF.R.U32.HI R3, RZ, 0x18, R2 ;  /* 0x00000018ff037819 */ /* 0x000fc80000011602 */
[----:B------:R-:W-:-:S04]  /*2e10*/  LOP3.LUT R0, R0, R3, RZ, 0xfc, !PT ;  /* 0x0000000300007212 */ /* 0x000fc800078efcff */
[----:B------:R-:W-:-:S07]  /*2e20*/  PRMT R8, R0, 0x7610, R8 ;  /* 0x0000761000087816 */ /* 0x000fce0000000008 */
.L_x_8383:
[----:B------:R-:W-:Y:S05]  /*2e30*/  BSYNC B0 ;  /* 0x0000000000007941 */ /* 0x000fea0003800000 */
.L_x_8382:
[----:B------:R0:W-:Y:S01]  /*2e40*/  STG.E.U8 desc[UR36][R16.64], R8 ;  /* 0x0000000810007986 */ /* 0x0001e2000c101124 */
[----:B------:R-:W-:Y:S05]  /*2e50*/  BRA `(.L_x_8359) ;  /* 0x0000000000b07947 */ /* 0x000fea0003800000 */
.L_x_8376:
        /* <DEDUP_REMOVED lines=22> */
.L_x_8358:
        /* <DEDUP_REMOVED lines=16> */
.L_x_8387:
[----:B------:R-:W-:Y:S05]  /*30c0*/  BRA `(.L_x_8359) ;  /* 0x0000000000147947 */ /* 0x000fea0003800000 */
.L_x_8386:
[----:B------:R-:W-:-:S04]  /*30d0*/  PRMT R2, R5, 0x9910, RZ ;  /* 0x0000991005027816 */ /* 0x000fc800000000ff */
[----:B------:R-:W-:-:S05]  /*30e0*/  SHF.R.S32.HI R3, RZ, 0x1f, R2 ;  /* 0x0000001fff037819 */ /* 0x000fca0000011402 */
[----:B------:R0:W-:Y:S01]  /*30f0*/  STG.E.64 desc[UR36][R16.64], R2 ;  /* 0x0000000210007986 */ /* 0x0001e2000c101b24 */
[----:B------:R-:W-:Y:S05]  /*3100*/  BRA `(.L_x_8359) ;  /* 0x0000000000047947 */ /* 0x000fea0003800000 */
.L_x_8385:
[----:B------:R0:W-:Y:S02]  /*3110*/  STG.E desc[UR36][R16.64], R5 ;  /* 0x0000000510007986 */ /* 0x0001e4000c101924 */
.L_x_8359:
[----:B------:R-:W-:-:S04]  /*3120*/  IMAD R18, R23, 0x200, R18 ;  /* 0x0000020017127824 */ /* 0x000fc800078e0212 */
[----:B------:R-:W-:-:S07]  /*3130*/  VIADD R19, R18, 0x80 ;  /* 0x0000008012137836 */ /* 0x000fce0000000000 */
.L_x_8319:
[----:B------:R-:W-:Y:S05]  /*3140*/  BSYNC B6 ;  /* 0x0000000000067941 */ /* 0x000fea0003800000 */
.L_x_8318:
        /* <DEDUP_REMOVED lines=307> */
.L_x_8390:
        /* <DEDUP_REMOVED lines=20> */
.L_x_8394:
[----:B------:R0:W5:Y:S01]  /*45c0*/  LDG.E.U8 R0, desc[UR36][R2.64] ;  /* 0x0000002402007981 */ /* 0x000162000c1e1100 */
[----:B------:R-:W-:Y:S05]  /*45d0*/  BRA `(.L_x_8396) ;  /* 0x0000000c00547947 */ /* 0x000fea0003800000 */
.L_x_8393:
        /* <DEDUP_REMOVED lines=8> */
.L_x_8398:
[----:B------:R0:W5:Y:S01]  /*4660*/  LDG.E.U8 R0, desc[UR36][R2.64] ;  /* 0x0000002402007981 */ /* 0x000162000c1e1100 */
[----:B------:R-:W-:Y:S05]  /*4670*/  BRA `(.L_x_8396) ;  /* 0x0000000c002c7947 */ /* 0x000fea0003800000 */
.L_x_8397:
[----:B------:R0:W5:Y:S01]  /*4680*/  LDG.E.U16 R0, desc[UR36][R2.64] ;  /* 0x0000002402007981 */ /* 0x000162000c1e1500 */
[----:B------:R-:W-:Y:S05]  /*4690*/  BRA `(.L_x_8396) ;  /* 0x0000000c00247947 */ /* 0x000fea0003800000 */
.L_x_8392:
        /* <DEDUP_REMOVED lines=9> */
.L_x_8400:
[----:B------:R-:W2:Y:S02]  /*4730*/  LDG.E.U16 R4, desc[UR36][R2.64] ;  /* 0x0000002402047981 */ /* 0x000ea4000c1e1500 */
[----:B--2---:R-:W-:-:S06]  /*4740*/  HADD2.F32 R4, -RZ, R4.H0_H0 ;  /* 0x20000004ff047230 */ /* 0x004fcc0000004100 */
[----:B------:R-:W0:Y:S02]  /*4750*/  F2I.FTZ.TRUNC.NTZ R4, R4 ;  /* 0x0000000400047305 */ /* 0x000e24000021f100 */
[----:B0-----:R-:W-:Y:S01]  /*4760*/  PRMT R0, R4, 0x7610, R0 ;  /* 0x0000761004007816 */ /* 0x001fe20000000000 */
[----:B------:R-:W-:Y:S06]  /*4770*/  BRA `(.L_x_8396) ;  /* 0x0000000800ec7947 */ /* 0x000fec0003800000 */
.L_x_8399:
        /* <DEDUP_REMOVED lines=9> */
.L_x_8402:
[----:B------:R-:W2:Y:S02]  /*4810*/  LDG.E.U16 R2, desc[UR36][R2.64] ;  /* 0x0000002402027981 */ /* 0x000ea4000c1e1500 */
[----:B--2---:R-:W-:-:S06]  /*4820*/  HADD2.F32 R4, -RZ, R2.H0_H0 ;  /* 0x20000002ff047230 */ /* 0x004fcc0000004100 */
[----:B------:R-:W0:Y:S02]  /*4830*/  F2I.FTZ.TRUNC.NTZ R4, R4 ;  /* 0x0000000400047305 */ /* 0x000e24000021f100 */
[----:B0-----:R-:W-:Y:S01]  /*4840*/  PRMT R0, R4, 0x7610, R0 ;  /* 0x0000761004007816 */ /* 0x001fe20000000000 */
[----:B------:R-:W-:Y:S06]  /*4850*/  BRA `(.L_x_8396) ;  /* 0x0000000800b47947 */ /* 0x000fec0003800000 */
.L_x_8401:
[----:B------:R-:W2:Y:S02]  /*4860*/  LDG.E.64 R2, desc[UR36][R2.64] ;  /* 0x0000002402027981 */ /* 0x000ea4000c1e1b00 */
[----:B--2---:R0:W1:Y:S01]  /*4870*/  F2I.F64.TRUNC R0, R2 ;  /* 0x0000000200007311 */ /* 0x004062000030d100 */
[----:B------:R-:W-:Y:S05]  /*4880*/  BRA `(.L_x_8396) ;  /* 0x0000000800a87947 */ /* 0x000fea0003800000 */
.L_x_8391:
        /* <DEDUP_REMOVED lines=12> */
.L_x_8405:
[----:B------:R-:W2:Y:S02]  /*4950*/  LDG.E.64 R2, desc[UR36][R2.64] ;  /* 0x0000002402027981 */ /* 0x000ea4000c1e1b00 */
[----:B--2---:R3:W4:Y:S01]  /*4960*/  F2I.F64.TRUNC R0, R2 ;  /* 0x0000000200007311 */ /* 0x004722000030d100 */
[----:B------:R-:W-:Y:S05]  /*4970*/  BRA `(.L_x_8396) ;  /* 0x00000008006c7947 */ /* 0x000fea0003800000 */
.L_x_8404:
        /* <DEDUP_REMOVED lines=28> */
.L_x_8407:
        /* <DEDUP_REMOVED lines=15> */
.L_x_8406:
[----:B------:R-:W2:Y:S02]  /*4c30*/  LDG.E.U16 R4, desc[UR36][R2.64] ;  /* 0x0000002402047981 */ /* 0x000ea4000c1e1500 */
[----:B--2---:R-:W-:-:S06]  /*4c40*/  IMAD.U32 R4, R4, 0x10000, RZ ;  /* 0x0001000004047824 */ /* 0x004fcc00078e00ff */
[----:B------:R-:W0:Y:S02]  /*4c50*/  F2I.FTZ.TRUNC.NTZ R4, R4 ;  /* 0x0000000400047305 */ /* 0x000e24000021f100 */
[----:B0-----:R-:W-:Y:S01]  /*4c60*/  PRMT R0, R4, 0x7610, R0 ;  /* 0x0000761004007816 */ /* 0x001fe20000000000 */
[----:B------:R-:W-:Y:S06]  /*4c70*/  BRA `(.L_x_8396) ;  /* 0x0000000400ac7947 */ /* 0x000fec0003800000 */
.L_x_8403:
        /* <DEDUP_REMOVED lines=10> */
.L_x_8410:
        /* <DEDUP_REMOVED lines=21> */
.L_x_8414:
[----:B------:R-:W-:Y:S05]  /*4e70*/  BSYNC B1 ;  /* 0x0000000000017941 */ /* 0x000fea0003800000 */
.L_x_8413:
[----:B------:R-:W-:Y:S01]  /*4e80*/  IMAD.SHL.U32 R2, R2, 0x100000, RZ ;  /* 0x0010000002027824 */ /* 0x000fe200078e00ff */
[----:B------:R-:W-:-:S04]  /*4e90*/  LEA R3, R0, 0x3b800000, 0x17 ;  /* 0x3b80000000037811 */ /* 0x000fc800078eb8ff */
[----:B------:R-:W-:-:S07]  /*4ea0*/  LOP3.LUT R4, R3, R2, R4, 0xfe, !PT ;  /* 0x0000000203047212 */ /* 0x000fce00078efe04 */
.L_x_8412:
[----:B------:R-:W-:Y:S05]  /*4eb0*/  BSYNC B0 ;  /* 0x0000000000007941 */ /* 0x000fea0003800000 */
.L_x_8411:
[----:B------:R-:W0:Y:S02]  /*4ec0*/  F2I.FTZ.TRUNC.NTZ R4, R4 ;  /* 0x0000000400047305 */ /* 0x000e24000021f100 */
[----:B0-----:R-:W-:Y:S01]  /*4ed0*/  PRMT R0, R4, 0x7610, R0 ;  /* 0x0000761004007816 */ /* 0x001fe20000000000 */
[----:B------:R-:W-:Y:S06]  /*4ee0*/  BRA `(.L_x_8396) ;  /* 0x0000000400107947 */ /* 0x000fec0003800000 */
.L_x_8409:
        /* <DEDUP_REMOVED lines=21> */
.L_x_8418:
[----:B------:R-:W-:Y:S05]  /*5040*/  BSYNC B1 ;  /* 0x0000000000017941 */ /* 0x000fea0003800000 */
.L_x_8417:
[----:B------:R-:W-:Y:S01]  /*5050*/  IMAD.SHL.U32 R2, R2, 0x200000, RZ ;  /* 0x0020000002027824 */ /* 0x000fe200078e00ff */
[----:B------:R-:W-:-:S04]  /*5060*/  LEA R3, R0, 0x37800000, 0x17 ;  /* 0x3780000000037811 */ /* 0x000fc800078eb8ff */
[----:B------:R-:W-:-:S07]  /*5070*/  LOP3.LUT R4, R3, R2, R4, 0xfe, !PT ;  /* 0x0000000203047212 */ /* 0x000fce00078efe04 */
.L_x_8416:
[----:B------:R-:W-:Y:S05]  /*5080*/  BSYNC B0 ;  /* 0x0000000000007941 */ /* 0x000fea0003800000 */
.L_x_8415:
[----:B------:R-:W0:Y:S02]  /*5090*/  F2I.FTZ.TRUNC.NTZ R4, R4 ;  /* 0x0000000400047305 */ /* 0x000e24000021f100 */
[----:B0-----:R-:W-:Y:S01]  /*50a0*/  PRMT R0, R4, 0x7610, R0 ;  /* 0x0000761004007816 */ /* 0x001fe20000000000 */
[----:B------:R-:W-:Y:S06]  /*50b0*/  BRA `(.L_x_8396) ;  /* 0x00000000009c7947 */ /* 0x000fec0003800000 */
.L_x_8408:
        /* <DEDUP_REMOVED lines=14> */
.L_x_8422:
[----:B------:R-:W-:Y:S05]  /*51a0*/  BSYNC B0 ;  /* 0x0000000000007941 */ /* 0x000fea0003800000 */
.L_x_8421:
[----:B------:R-:W0:Y:S02]  /*51b0*/  F2I.FTZ.TRUNC.NTZ R4, R4 ;  /* 0x0000000400047305 */ /* 0x000e24000021f100 */
[----:B0-----:R-:W-:Y:S01]  /*51c0*/  PRMT R0, R4, 0x7610, R0 ;  /* 0x0000761004007816 */ /* 0x001fe20000000000 */
[----:B------:R-:W-:Y:S06]  /*51d0*/  BRA `(.L_x_8396) ;  /* 0x0000000000547947 */ /* 0x000fec0003800000 */
.L_x_8395:
        /* <DEDUP_REMOVED lines=16> */
.L_x_8423:
[----:B------:R-:W-:Y:S01]  /*52e0*/  PRMT R0, RZ, 0x7610, R0 ;  /* 0x00007610ff007816 */ /* 0x000fe20000000000 */
[----:B------:R-:W-:Y:S06]  /*52f0*/  BRA `(.L_x_8396) ;  /* 0x00000000000c7947 */ /* 0x000fec0003800000 */
.L_x_8420:
[----:B------:R2:W5:Y:S01]  /*5300*/  LDG.E.U8 R0, desc[UR36][R2.64] ;  /* 0x0000002402007981 */ /* 0x000562000c1e1100 */
[----:B------:R-:W-:Y:S05]  /*5310*/  BRA `(.L_x_8396) ;  /* 0x0000000000047947 */ /* 0x000fea0003800000 */
.L_x_8419:
[----:B------:R1:W5:Y:S02]  /*5320*/  LDG.E.U8 R0, desc[UR36][R2.64] ;  /* 0x0000002402007981 */ /* 0x000364000c1e1100 */
.L_x_8396:
        /* <DEDUP_REMOVED lines=19> */
.L_x_8427:
[----:B------:R0:W-:Y:S01]  /*5460*/  STG.E.U8 desc[UR36][R16.64], R5 ;  /* 0x0000000510007986 */ /* 0x0001e2000c101124 */
[----:B------:R-:W-:Y:S05]  /*5470*/  BRA `(.L_x_8429) ;  /* 0x0000000c005c7947 */ /* 0x000fea0003800000 */
.L_x_8426:
        /* <DEDUP_REMOVED lines=10> */
.L_x_8431:
[----:B------:R0:W-:Y:S01]  /*5520*/  STG.E desc[UR36][R16.64], R5 ;  /* 0x0000000510007986 */ /* 0x0001e2000c101924 */
[----:B------:R-:W-:Y:S05]  /*5530*/  BRA `(.L_x_8429) ;  /* 0x0000000c002c7947 */ /* 0x000fea0003800000 */
.L_x_8430:
[----:B------:R0:W-:Y:S01]  /*5540*/  STG.E.U16 desc[UR36][R16.64], R5 ;  /* 0x0000000510007986 */ /* 0x0001e2000c101524 */
[----:B------:R-:W-:Y:S05]  /*5550*/  BRA `(.L_x_8429) ;  /* 0x0000000c00247947 */ /* 0x000fea0003800000 */
.L_x_8425:
        /* <DEDUP_REMOVED lines=9> */
.L_x_8433:
[----:B------:R-:W0:Y:S02]  /*55f0*/  I2F.S16 R0, R5 ;  /* 0x0000000500007306 */ /* 0x000e240000101400 */
[----:B0-----:R-:W-:-:S05]  /*5600*/  F2FP.F16.F32.PACK_AB R0, RZ, R0 ;  /* 0x00000000ff00723e */ /* 0x001fca00000000ff */
[----:B------:R0:W-:Y:S01]  /*5610*/  STG.E.U16 desc[UR36][R16.64], R0 ;  /* 0x0000000010007986 */ /* 0x0001e2000c101524 */
[----:B------:R-:W-:Y:S05]  /*5620*/  BRA `(.L_x_8429) ;  /* 0x0000000800f07947 */ /* 0x000fea0003800000 */
.L_x_8432:
        /* <DEDUP_REMOVED lines=10> */
.L_x_8435:
[----:B------:R-:W0:Y:S02]  /*56d0*/  I2F.S16 R5, R5 ;  /* 0x0000000500057306 */ /* 0x000e240000101400 */
[----:B0-----:R-:W-:-:S04]  /*56e0*/  F2FP.F16.F32.PACK_AB R3, RZ, R5 ;  /* 0x00000005ff03723e */ /* 0x001fc800000000ff */
[----:B------:R-:W-:-:S05]  /*56f0*/  PRMT R3, R3, 0x5410, RZ ;  /* 0x0000541003037816 */ /* 0x000fca00000000ff */
[----:B------:R0:W-:Y:S01]  /*5700*/  STG.E desc[UR36][R16.64], R3 ;  /* 0x0000000310007986 */ /* 0x0001e2000c101924 */
[----:B------:R-:W-:Y:S05]  /*5710*/  BRA `(.L_x_8429) ;  /* 0x0000000800b47947 */ /* 0x000fea0003800000 */
.L_x_8434:
[----:B------:R-:W0:Y:S02]  /*5720*/  I2F.F64.S16 R2, R5 ;  /* 0x0000000500027312 */ /* 0x000e240000101c00 */
[----:B0-----:R0:W-:Y:S01]  /*5730*/  STG.E.64 desc[UR36][R16.64], R2 ;  /* 0x0000000210007986 */ /* 0x0011e2000c101b24 */
[----:B------:R-:W-:Y:S05]  /*5740*/  BRA `(.L_x_8429) ;  /* 0x0000000800a87947 */ /* 0x000fea0003800000 */
.L_x_8424:
        /* <DEDUP_REMOVED lines=13> */
.L_x_8438:
[----:B------:R-:W0:Y:S01]  /*5820*/  I2F.F64.S16 R4, R5 ;  /* 0x0000000500047312 */ /* 0x000e220000101c00 */
[----:B------:R-:W-:-:S05]  /*5830*/  CS2R R6, SRZ ;  /* 0x0000000000067805 */ /* 0x000fca000001ff00 */
[----:B0-----:R0:W-:Y:S01]  /*5840*/  STG.E.128 desc[UR36][R16.64], R4 ;  /* 0x0000000410007986 */ /* 0x0011e2000c101d24 */
[----:B------:R-:W-:Y:S05]  /*5850*/  BRA `(.L_x_8429) ;  /* 0x0000000800647947 */ /* 0x000fea0003800000 */
.L_x_8437:
        /* <DEDUP_REMOVED lines=21> */
.L_x_8442:
[----:B------:R-:W-:Y:S05]  /*59b0*/  BSYNC B0 ;  /* 0x0000000000007941 */ /* 0x000fea0003800000 */
.L_x_8441:
[----:B------:R-:W-:-:S05]  /*59c0*/  LOP3.LUT R3, R0, R3, RZ, 0xfc, !PT ;  /* 0x0000000300037212 */ /* 0x000fca00078efcff */
[----:B------:R0:W-:Y:S01]  /*59d0*/  STG.E.U8 desc[UR36][R16.64], R3 ;  /* 0x0000000310007986 */ /* 0x0001e2000c101124 */
[----:B------:R-:W-:Y:S05]  /*59e0*/  BRA `(.L_x_8429) ;  /* 0x0000000800007947 */ /* 0x000fea0003800000 */
.L_x_8440:
        /* <DEDUP_REMOVED lines=13> */
.L_x_8444:
[----:B------:R-:W-:Y:S01]  /*5ac0*/  IMAD.MOV.U32 R0, RZ, RZ, 0x7f ;  /* 0x0000007fff007424 */ /* 0x000fe200078e00ff */
[----:B------:R-:W-:-:S04]  /*5ad0*/  ISETP.GT.U32.AND P0, PT, R2, 0x7f800000, PT ;  /* 0x7f8000000200780c */ /* 0x000fc80003f04070 */
[----:B------:R-:W-:-:S09]  /*5ae0*/  SEL R0, R0, 0x7c, P0 ;  /* 0x0000007c00007807 */ /* 0x000fd20000000000 */
.L_x_8445:
[----:B------:R-:W-:Y:S05]  /*5af0*/  BSYNC B0 ;  /* 0x0000000000007941 */ /* 0x000fea0003800000 */
.L_x_8443:
[----:B------:R-:W-:-:S04]  /*5b00*/  LOP3.LUT R2, R5, 0x80000000, RZ, 0xc0, !PT ;  /* 0x8000000005027812 */ /* 0x000fc800078ec0ff */
[----:B------:R-:W-:-:S04]  /*5b10*/  SHF.R.U32.HI R3, RZ, 0x18, R2 ;  /* 0x00000018ff037819 */ /* 0x000fc80000011602 */
[----:B------:R-:W-:-:S05]  /*5b20*/  LOP3.LUT R3, R0, R3, RZ, 0xfc, !PT ;  /* 0x0000000300037212 */ /* 0x000fca00078efcff */
[----:B------:R0:W-:Y:S01]  /*5b30*/  STG.E.U8 desc[UR36][R16.64], R3 ;  /* 0x0000000310007986 */ /* 0x0001e2000c101124 */
[----:B------:R-:W-:Y:S05]  /*5b40*/  BRA `(.L_x_8429) ;  /* 0x0000000400a87947 */ /* 0x000fea0003800000 */
.L_x_8439:
[----:B------:R-:W0:Y:S02]  /*5b50*/  I2F.S16 R0, R5 ;  /* 0x0000000500007306 */ /* 0x000e240000101400 */
[----:B0-----:R-:W-:-:S05]  /*5b60*/  F2FP.BF16.F32.PACK_AB R0, RZ, R0 ;  /* 0x00000000ff00723e */ /* 0x001fca00000010ff */
[----:B------:R0:W-:Y:S01]  /*5b70*/  STG.E.U16 desc[UR36][R16.64], R0 ;  /* 0x0000000010007986 */ /* 0x0001e2000c101524 */
[----:B------:R-:W-:Y:S05]  /*5b80*/  BRA `(.L_x_8429) ;  /* 0x0000000400987947 */ /* 0x000fea0003800000 */
.L_x_8436:
        /* <DEDUP_REMOVED lines=10> */
.L_x_8448:
        /* <DEDUP_REMOVED lines=17> */
.L_x_8451:
[----:B------:R-:W-:-:S04]  /*5d40*/  LOP3.LUT R2, R5, 0x80000000, RZ, 0xc0, !PT ;  /* 0x8000000005027812 */ /* 0x000fc800078ec0ff */
[----:B------:R-:W-:-:S04]  /*5d50*/  SHF.R.U32.HI R3, RZ, 0x18, R2 ;  /* 0x00000018ff037819 */ /* 0x000fc80000011602 */
[----:B------:R-:W-:-:S04]  /*5d60*/  LOP3.LUT R0, R0, R3, RZ, 0xfc, !PT ;  /* 0x0000000300007212 */ /* 0x000fc800078efcff */
[----:B------:R-:W-:-:S07]  /*5d70*/  PRMT R8, R0, 0x7610, R8 ;  /* 0x0000761000087816 */ /* 0x000fce0000000008 */
.L_x_8450:
[----:B------:R-:W-:Y:S05]  /*5d80*/  BSYNC B0 ;  /* 0x0000000000007941 */ /* 0x000fea0003800000 */
.L_x_8449:
[----:B------:R3:W-:Y:S01]  /*5d90*/  STG.E.U8 desc[UR36][R16.64], R8 ;  /* 0x0000000810007986 */ /* 0x0007e2000c101124 */
[----:B------:R-:W-:Y:S05]  /*5da0*/  BRA `(.L_x_8429) ;  /* 0x0000000400107947 */ /* 0x000fea0003800000 */
.L_x_8447:
        /* <DEDUP_REMOVED lines=17> */
.L_x_8454:
[----:B------:R-:W-:-:S04]  /*5ec0*/  LOP3.LUT R2, R5, 0x80000000, RZ, 0xc0, !PT ;  /* 0x8000000005027812 */ /* 0x000fc800078ec0ff */
[----:B------:R-:W-:-:S04]  /*5ed0*/  SHF.R.U32.HI R3, RZ, 0x18, R2 ;  /* 0x00000018ff037819 */ /* 0x000fc80000011602 */
[----:B------:R-:W-:-:S04]  /*5ee0*/  LOP3.LUT R0, R0, R3, RZ, 0xfc, !PT ;  /* 0x0000000300007212 */ /* 0x000fc800078efcff */
[----:B------:R-:W-:-:S07]  /*5ef0*/  PRMT R8, R0, 0x7610, R8 ;  /* 0x0000761000087816 */ /* 0x000fce0000000008 */
.L_x_8453:
[----:B------:R-:W-:Y:S05]  /*5f00*/  BSYNC B0 ;  /* 0x0000000000007941 */ /* 0x000fea0003800000 */
.L_x_8452:
[----:B------:R0:W-:Y:S01]  /*5f10*/  STG.E.U8 desc[UR36][R16.64], R8 ;  /* 0x0000000810007986 */ /* 0x0001e2000c101124 */
[----:B------:R-:W-:Y:S05]  /*5f20*/  BRA `(.L_x_8429) ;  /* 0x0000000000b07947 */ /* 0x000fea0003800000 */
.L_x_8446:
        /* <DEDUP_REMOVED lines=22> */
.L_x_8428:
        /* <DEDUP_REMOVED lines=16> */
.L_x_8457:
[----:B------:R-:W-:Y:S05]  /*6190*/  BRA `(.L_x_8429) ;  /* 0x0000000000147947 */ /* 0x000fea0003800000 */
.L_x_8456:
[----:B------:R-:W-:-:S04]  /*61a0*/  PRMT R2, R5, 0x9910, RZ ;  /* 0x0000991005027816 */ /* 0x000fc800000000ff */
[----:B------:R-:W-:-:S05]  /*61b0*/  SHF.R.S32.HI R3, RZ, 0x1f, R2 ;  /* 0x0000001fff037819 */ /* 0x000fca0000011402 */
[----:B------:R2:W-:Y:S01]  /*61c0*/  STG.E.64 desc[UR36][R16.64], R2 ;  /* 0x0000000210007986 */ /* 0x0005e2000c101b24 */
[----:B------:R-:W-:Y:S05]  /*61d0*/  BRA `(.L_x_8429) ;  /* 0x0000000000047947 */ /* 0x000fea0003800000 */
.L_x_8455:
[----:B------:R0:W-:Y:S02]  /*61e0*/  STG.E desc[UR36][R16.64], R5 ;  /* 0x0000000510007986 */ /* 0x0001e4000c101924 */
.L_x_8429:
[----:B------:R-:W-:-:S07]  /*61f0*/  VIADD R19, R19, 0x80 ;  /* 0x0000008013137836 */ /* 0x000fce0000000000 */
.L_x_8389:
[----:B------:R-:W-:Y:S05]  /*6200*/  BSYNC B6 ;  /* 0x0000000000067941 */ /* 0x000fea0003800000 */
.L_x_8388:
        /* <DEDUP_REMOVED lines=307> */
.L_x_8460:
        /* <DEDUP_REMOVED lines=20> */
.L_x_8464:
[----:B------:R0:W5:Y:S01]  /*7680*/  LDG.E.U8 R0, desc[UR36][R2.64] ;  /* 0x0000002402007981 */ /* 0x000162000c1e1100 */
[----:B------:R-:W-:Y:S05]  /*7690*/  BRA `(.L_x_8466) ;  /* 0x0000000c00547947 */ /* 0x000fea0003800000 */
.L_x_8463:
        /* <DEDUP_REMOVED lines=8> */
.L_x_8468:
[----:B------:R0:W5:Y:S01]  /*7720*/  LDG.E.U8 R0, desc[UR36][R2.64] ;  /* 0x0000002402007981 */ /* 0x000162000c1e1100 */
[----:B------:R-:W-:Y:S05]  /*7730*/  BRA `(.L_x_8466) ;  /* 0x0000000c002c7947 */ /* 0x000fea0003800000 */
.L_x_8467:
[----:B------:R0:W5:Y:S01]  /*7740*/  LDG.E.U16 R0, desc[UR36][R2.64] ;  /* 0x0000002402007981 */ /* 0x000162000c1e1500 */
[----:B------:R-:W-:Y:S05]  /*7750*/  BRA `(.L_x_8466) ;  /* 0x0000000c00247947 */ /* 0x000fea0003800000 */
.L_x_8462:
        /* <DEDUP_REMOVED lines=9> */
.L_x_8470:
[----:B------:R-:W2:Y:S02]  /*77f0*/  LDG.E.U16 R4, desc[UR36][R2.64] ;  /* 0x0000002402047981 */ /* 0x000ea4000c1e1500 */
[----:B--2---:R-:W-:-:S06]  /*7800*/  HADD2.F32 R4, -RZ, R4.H0_H0 ;  /* 0x20000004ff047230 */ /* 0x004fcc0000004100 */
[----:B------:R-:W0:Y:S02]  /*7810*/  F2I.FTZ.TRUNC.NTZ R4, R4 ;  /* 0x0000000400047305 */ /* 0x000e24000021f100 */
[----:B0-----:R-:W-:Y:S01]  /*7820*/  PRMT R0, R4, 0x7610, R0 ;  /* 0x0000761004007816 */ /* 0x001fe20000000000 */
[----:B------:R-:W-:Y:S06]  /*7830*/  BRA `(.L_x_8466) ;  /* 0x0000000800ec7947 */ /* 0x000fec0003800000 */
.L_x_8469:
        /* <DEDUP_REMOVED lines=9> */
.L_x_8472:
[----:B------:R-:W2:Y:S02]  /*78d0*/  LDG.E.U16 R2, desc[UR36][R2.64] ;  /* 0x0000002402027981 */ /* 0x000ea4000c1e1500 */
[----:B--2---:R-:W-:-:S06]  /*78e0*/  HADD2.F32 R4, -RZ, R2.H0_H0 ;  /* 0x20000002ff047230 */ /* 0x004fcc0000004100 */
[----:B------:R-:W0:Y:S02]  /*78f0*/  F2I.FTZ.TRUNC.NTZ R4, R4 ;  /* 0x0000000400047305 */ /* 0x000e24000021f100 */
[----:B0-----:R-:W-:Y:S01]  /*7900*/  PRMT R0, R4, 0x7610, R0 ;  /* 0x0000761004007816 */ /* 0x001fe20000000000 */
[----:B------:R-:W-:Y:S06]  /*7910*/  BRA `(.L_x_8466) ;  /* 0x0000000800b47947 */ /* 0x000fec0003800000 */
.L_x_8471:
[----:B------:R-:W2:Y:S02]  /*7920*/  LDG.E.64 R2, desc[UR36][R2.64] ;  /* 0x0000002402027981 */ /* 0x000ea4000c1e1b00 */
[----:B--2---:R0:W1:Y:S01]  /*7930*/  F2I.F64.TRUNC R0, R2 ;  /* 0x0000000200007311 */ /* 0x004062000030d100 */
[----:B------:R-:W-:Y:S05]  /*7940*/  BRA `(.L_x_8466) ;  /* 0x0000000800a87947 */ /* 0x000fea0003800000 */
.L_x_8461:
        /* <DEDUP_REMOVED lines=12> */
.L_x_8475:
[----:B------:R-:W2:Y:S02]  /*7a10*/  LDG.E.64 R2, desc[UR36][R2.64] ;  /* 0x0000002402027981 */ /* 0x000ea4000c1e1b00 */
[----:B--2---:R3:W4:Y:S01]  /*7a20*/  F2I.F64.TRUNC R0, R2 ;  /* 0x0000000200007311 */ /* 0x004722000030d100 */
[----:B------:R-:W-:Y:S05]  /*7a30*/  BRA `(.L_x_8466) ;  /* 0x00000008006c7947 */ /* 0x000fea0003800000 */
.L_x_8474:
        /* <DEDUP_REMOVED lines=28> */
.L_x_8477:
        /* <DEDUP_REMOVED lines=15> */
.L_x_8476:
[----:B------:R-:W2:Y:S02]  /*7cf0*/  LDG.E.U16 R4, desc[UR36][R2.64] ;  /* 0x0000002402047981 */ /* 0x000ea4000c1e1500 */
[----:B--2---:R-:W-:-:S06]  /*7d00*/  IMAD.U32 R4, R4, 0x10000, RZ ;  /* 0x0001000004047824 */ /* 0x004fcc00078e00ff */
[----:B------:R-:W0:Y:S02]  /*7d10*/  F2I.FTZ.TRUNC.NTZ R4, R4 ;  /* 0x0000000400047305 */ /* 0x000e24000021f100 */
[----:B0-----:R-:W-:Y:S01]  /*7d20*/  PRMT R0, R4, 0x7610, R0 ;  /* 0x0000761004007816 */ /* 0x001fe20000000000 */
[----:B------:R-:W-:Y:S06]  /*7d30*/  BRA `(.L_x_8466) ;  /* 0x0000000400ac7947 */ /* 0x000fec0003800000 */
.L_x_8473:
        /* <DEDUP_REMOVED lines=10> */
.L_x_8480:
        /* <DEDUP_REMOVED lines=21> */
.L_x_8484:
[----:B------:R-:W-:Y:S05]  /*7f30*/  BSYNC B1 ;  /* 0x0000000000017941 */ /* 0x000fea0003800000 */
.L_x_8483:
[----:B------:R-:W-:Y:S01]  /*7f40*/  IMAD.SHL.U32 R2, R2, 0x100000, RZ ;  /* 0x0010000002027824 */ /* 0x000fe200078e00ff */
[----:B------:R-:W-:-:S04]  /*7f50*/  LEA R3, R0, 0x3b800000, 0x17 ;  /* 0x3b80000000037811 */ /* 0x000fc800078eb8ff */
[----:B------:R-:W-:-:S07]  /*7f60*/  LOP3.LUT R4, R3, R2, R4, 0xfe, !PT ;  /* 0x0000000203047212 */ /* 0x000fce00078efe04 */
.L_x_8482:
[----:B------:R-:W-:Y:S05]  /*7f70*/  BSYNC B0 ;  /* 0x0000000000007941 */ /* 0x000fea0003800000 */
.L_x_8481:
[----:B------:R-:W0:Y:S02]  /*7f80*/  F2I.FTZ.TRUNC.NTZ R4, R4 ;  /* 0x0000000400047305 */ /* 0x000e24000021f100 */
[----:B0-----:R-:W-:Y:S01]  /*7f90*/  PRMT R0, R4, 0x7610, R0 ;  /* 0x0000761004007816 */ /* 0x001fe20000000000 */
[----:B------:R-:W-:Y:S06]  /*7fa0*/  BRA `(.L_x_8466) ;  /* 0x0000000400107947 */ /* 0x000fec0003800000 */
.L_x_8479:
        /* <DEDUP_REMOVED lines=21> */
.L_x_8488:
[----:B------:R-:W-:Y:S05]  /*8100*/  BSYNC B1 ;  /* 0x0000000000017941 */ /* 0x000fea0003800000 */
.L_x_8487:
[----:B------:R-:W-:Y:S01]  /*8110*/  IMAD.SHL.U32 R2, R2, 0x200000, RZ ;  /* 0x0020000002027824 */ /* 0x000fe200078e00ff */
[----:B------:R-:W-:-:S04]  /*8120*/  LEA R3, R0, 0x37800000, 0x17 ;  /* 0x3780000000037811 */ /* 0x000fc800078eb8ff */
[----:B------:R-:W-:-:S07]  /*8130*/  LOP3.LUT R4, R3, R2, R4, 0xfe, !PT ;  /* 0x0000000203047212 */ /* 0x000fce00078efe04 */
.L_x_8486:
[----:B------:R-:W-:Y:S05]  /*8140*/  BSYNC B0 ;  /* 0x0000000000007941 */ /* 0x000fea0003800000 */
.L_x_8485:
[----:B------:R-:W0:Y:S02]  /*8150*/  F2I.FTZ.TRUNC.NTZ R4, R4 ;  /* 0x0000000400047305 */ /* 0x000e24000021f100 */
[----:B0-----:R-:W-:Y:S01]  /*8160*/  PRMT R0, R4, 0x7610, R0 ;  /* 0x0000761004007816 */ /* 0x001fe20000000000 */
[----:B------:R-:W-:Y:S06]  /*8170*/  BRA `(.L_x_8466) ;  /* 0x00000000009c7947 */ /* 0x000fec0003800000 */
.L_x_8478:
        /* <DEDUP_REMOVED lines=14> */
.L_x_8492:
[----:B------:R-:W-:Y:S05]  /*8260*/  BSYNC B0 ;  /* 0x0000000000007941 */ /* 0x000fea0003800000 */
.L_x_8491:
[----:B------:R-:W0:Y:S02]  /*8270*/  F2I.FTZ.TRUNC.NTZ R4, R4 ;  /* 0x0000000400047305 */ /* 0x000e24000021f100 */
[----:B0-----:R-:W-:Y:S01]  /*8280*/  PRMT R0, R4, 0x7610, R0 ;  /* 0x0000761004007816 */ /* 0x001fe20000000000 */
[----:B------:R-:W-:Y:S06]  /*8290*/  BRA `(.L_x_8466) ;  /* 0x0000000000547947 */ /* 0x000fec0003800000 */
.L_x_8465:
        /* <DEDUP_REMOVED lines=16> */
.L_x_8493:
[----:B------:R-:W-:Y:S01]  /*83a0*/  PRMT R0, RZ, 0x7610, R0 ;  /* 0x00007610ff007816 */ /* 0x000fe20000000000 */
[----:B------:R-:W-:Y:S06]  /*83b0*/  BRA `(.L_x_8466) ;  /* 0x00000000000c7947 */ /* 0x000fec0003800000 */
.L_x_8490:
[----:B------:R1:W5:Y:S01]  /*83c0*/  LDG.E.U8 R0, desc[UR36][R2.64] ;  /* 0x0000002402007981 */ /* 0x000362000c1e1100 */
[----:B------:R-:W-:Y:S05]  /*83d0*/  BRA `(.L_x_8466) ;  /* 0x0000000000047947 */ /* 0x000fea0003800000 */
.L_x_8489:
[----:B------:R2:W5:Y:S02]  /*83e0*/  LDG.E.U8 R0, desc[UR36][R2.64] ;  /* 0x0000002402007981 */ /* 0x000564000c1e1100 */
.L_x_8466:
        /* <DEDUP_REMOVED lines=19> */
.L_x_8497:
[----:B------:R3:W-:Y:S01]  /*8520*/  STG.E.U8 desc[UR36][R16.64], R5 ;  /* 0x0000000510007986 */ /* 0x0007e2000c101124 */
[----:B------:R-:W-:Y:S05]  /*8530*/  BRA `(.L_x_8499) ;  /* 0x0000000c005c7947 */ /* 0x000fea0003800000 */
.L_x_8496:
        /* <DEDUP_REMOVED lines=10> */
.L_x_8501:
[----:B------:R2:W-:Y:S01]  /*85e0*/  STG.E desc[UR36][R16.64], R5 ;  /* 0x0000000510007986 */ /* 0x0005e2000c101924 */
[----:B------:R-:W-:Y:S05]  /*85f0*/  BRA `(.L_x_8499) ;  /* 0x0000000c002c7947 */ /* 0x000fea0003800000 */
.L_x_8500:
[----:B------:R0:W-:Y:S01]  /*8600*/  STG.E.U16 desc[UR36][R16.64], R5 ;  /* 0x0000000510007986 */ /* 0x0001e2000c101524 */
[----:B------:R-:W-:Y:S05]  /*8610*/  BRA `(.L_x_8499) ;  /* 0x0000000c00247947 */ /* 0x000fea0003800000 */
.L_x_8495:
        /* <DEDUP_REMOVED lines=9> */
.L_x_8503:
[----:B------:R-:W0:Y:S02]  /*86b0*/  I2F.S16 R0, R5 ;  /* 0x0000000500007306 */ /* 0x000e240000101400 */
[----:B0-----:R-:W-:-:S05]  /*86c0*/  F2FP.F16.F32.PACK_AB R0, RZ, R0 ;  /* 0x00000000ff00723e */ /* 0x001fca00000000ff */
[----:B------:R0:W-:Y:S01]  /*86d0*/  STG.E.U16 desc[UR36][R16.64], R0 ;  /* 0x0000000010007986 */ /* 0x0001e2000c101524 */
[----:B------:R-:W-:Y:S05]  /*86e0*/  BRA `(.L_x_8499) ;  /* 0x0000000800f07947 */ /* 0x000fea0003800000 */
.L_x_8502:
        /* <DEDUP_REMOVED lines=10> */
.L_x_8505:
[----:B------:R-:W0:Y:S02]  /*8790*/  I2F.S16 R5, R5 ;  /* 0x0000000500057306 */ /* 0x000e240000101400 */
[----:B0-----:R-:W-:-:S04]  /*87a0*/  F2FP.F16.F32.PACK_AB R3, RZ, R5 ;  /* 0x00000005ff03723e */ /* 0x001fc800000000ff */
[----:B------:R-:W-:-:S05]  /*87b0*/  PRMT R3, R3, 0x5410, RZ ;  /* 0x0000541003037816 */ /* 0x000fca00000000ff */
[----:B------:R0:W-:Y:S01]  /*87c0*/  STG.E desc[UR36][R16.64], R3 ;  /* 0x0000000310007986 */ /* 0x0001e2000c101924 */
[----:B------:R-:W-:Y:S05]  /*87d0*/  BRA `(.L_x_8499) ;  /* 0x0000000800b47947 */ /* 0x000fea0003800000 */
.L_x_8504:
[----:B------:R-:W0:Y:S02]  /*87e0*/  I2F.F64.S16 R2, R5 ;  /* 0x0000000500027312 */ /* 0x000e240000101c00 */
[----:B0-----:R0:W-:Y:S01]  /*87f0*/  STG.E.64 desc[UR36][R16.64], R2 ;  /* 0x0000000210007986 */ /* 0x0011e2000c101b24 */
[----:B------:R-:W-:Y:S05]  /*8800*/  BRA `(.L_x_8499) ;  /* 0x0000000800a87947 */ /* 0x000fea0003800000 */
.L_x_8494:
        /* <DEDUP_REMOVED lines=13> */
.L_x_8508:
[----:B------:R-:W0:Y:S01]  /*88e0*/  I2F.F64.S16 R4, R5 ;  /* 0x0000000500047312 */ /* 0x000e220000101c00 */
[----:B------:R-:W-:-:S05]  /*88f0*/  CS2R R6, SRZ ;  /* 0x0000000000067805 */ /* 0x000fca000001ff00 */
[----:B0-----:R0:W-:Y:S01]  /*8900*/  STG.E.128 desc[UR36][R16.64], R4 ;  /* 0x0000000410007986 */ /* 0x0011e2000c101d24 */
[----:B------:R-:W-:Y:S05]  /*8910*/  BRA `(.L_x_8499) ;  /* 0x0000000800647947 */ /* 0x000fea0003800000 */
.L_x_8507:
        /* <DEDUP_REMOVED lines=21> */
.L_x_8512:
[----:B------:R-:W-:Y:S05]  /*8a70*/  BSYNC B0 ;  /* 0x0000000000007941 */ /* 0x000fea0003800000 */
.L_x_8511:
[----:B------:R-:W-:-:S05]  /*8a80*/  LOP3.LUT R3, R0, R3, RZ, 0xfc, !PT ;  /* 0x0000000300037212 */ /* 0x000fca00078efcff */
[----:B------:R0:W-:Y:S01]  /*8a90*/  STG.E.U8 desc[UR36][R16.64], R3 ;  /* 0x0000000310007986 */ /* 0x0001e2000c101124 */
[----:B------:R-:W-:Y:S05]  /*8aa0*/  BRA `(.L_x_8499) ;  /* 0x0000000800007947 */ /* 0x000fea0003800000 */
.L_x_8510:
        /* <DEDUP_REMOVED lines=13> */
.L_x_8514:
[----:B------:R-:W-:Y:S01]  /*8b80*/  IMAD.MOV.U32 R0, RZ, RZ, 0x7f ;  /* 0x0000007fff007424 */ /* 0x000fe200078e00ff */
[----:B------:R-:W-:-:S04]  /*8b90*/  ISETP.GT.U32.AND P0, PT, R2, 0x7f800000, PT ;  /* 0x7f8000000200780c */ /* 0x000fc80003f04070 */
[----:B------:R-:W-:-:S09]  /*8ba0*/  SEL R0, R0, 0x7c, P0 ;  /* 0x0000007c00007807 */ /* 0x000fd20000000000 */
.L_x_8515:
[----:B------:R-:W-:Y:S05]  /*8bb0*/  BSYNC B0 ;  /* 0x0000000000007941 */ /* 0x000fea0003800000 */
.L_x_8513:
[----:B------:R-:W-:-:S04]  /*8bc0*/  LOP3.LUT R2, R5, 0x80000000, RZ, 0xc0, !PT ;  /* 0x8000000005027812 */ /* 0x000fc800078ec0ff */
[----:B------:R-:W-:-:S04]  /*8bd0*/  SHF.R.U32.HI R3, RZ, 0x18, R2 ;  /* 0x00000018ff037819 */ /* 0x000fc80000011602 */
[----:B------:R-:W-:-:S05]  /*8be0*/  LOP3.LUT R3, R0, R3, RZ, 0xfc, !PT ;  /* 0x0000000300037212 */ /* 0x000fca00078efcff */
[----:B------:R0:W-:Y:S01]  /*8bf0*/  STG.E.U8 desc[UR36][R16.64], R3 ;  /* 0x0000000310007986 */ /* 0x0001e2000c101124 */
[----:B------:R-:W-:Y:S05]  /*8c00*/  BRA `(.L_x_8499) ;  /* 0x0000000400a87947 */ /* 0x000fea0003800000 */
.L_x_8509:
[----:B------:R-:W0:Y:S02]  /*8c10*/  I2F.S16 R0, R5 ;  /* 0x0000000500007306 */ /* 0x000e240000101400 */
[----:B0-----:R-:W-:-:S05]  /*8c20*/  F2FP.BF16.F32.PACK_AB R0, RZ, R0 ;  /* 0x00000000ff00723e */ /* 0x001fca00000010ff */
[----:B------:R0:W-:Y:S01]  /*8c30*/  STG.E.U16 desc[UR36][R16.64], R0 ;  /* 0x0000000010007986 */ /* 0x0001e2000c101524 */
[----:B------:R-:W-:Y:S05]  /*8c40*/  BRA `(.L_x_8499) ;  /* 0x0000000400987947 */ /* 0x000fea0003800000 */
.L_x_8506:
        /* <DEDUP_REMOVED lines=10> */
.L_x_8518:
        /* <DEDUP_REMOVED lines=17> */
.L_x_8521:
[----:B------:R-:W-:-:S04]  /*8e00*/  LOP3.LUT R2, R5, 0x80000000, RZ, 0xc0, !PT ;  /* 0x8000000005027812 */ /* 0x000fc800078ec0ff */
[----:B------:R-:W-:-:S04]  /*8e10*/  SHF.R.U32.HI R3, RZ, 0x18, R2 ;  /* 0x00000018ff037819 */ /* 0x000fc80000011602 */
[----:B------:R-:W-:-:S04]  /*8e20*/  LOP3.LUT R0, R0, R3, RZ, 0xfc, !PT ;  /* 0x0000000300007212 */ /* 0x000fc800078efcff */
[----:B------:R-:W-:-:S07]  /*8e30*/  PRMT R8, R0, 0x7610, R8 ;  /* 0x0000761000087816 */ /* 0x000fce0000000008 */
.L_x_8520:
[----:B------:R-:W-:Y:S05]  /*8e40*/  BSYNC B0 ;  /* 0x0000000000007941 */ /* 0x000fea0003800000 */
.L_x_8519:
[----:B------:R0:W-:Y:S01]  /*8e50*/  STG.E.U8 desc[UR36][R16.64], R8 ;  /* 0x0000000810007986 */ /* 0x0001e2000c101124 */
[----:B------:R-:W-:Y:S05]  /*8e60*/  BRA `(.L_x_8499) ;  /* 0x0000000400107947 */ /* 0x000fea0003800000 */
.L_x_8517:
        /* <DEDUP_REMOVED lines=17> */
.L_x_8524:
[----:B------:R-:W-:-:S04]  /*8f80*/  LOP3.LUT R2, R5, 0x80000000, RZ, 0xc0, !PT ;  /* 0x8000000005027812 */ /* 0x000fc800078ec0ff */
[----:B------:R-:W-:-:S04]  /*8f90*/  SHF.R.U32.HI R3, RZ, 0x18, R2 ;  /* 0x00000018ff037819 */ /* 0x000fc80000011602 */
[----:B------:R-:W-:-:S04]  /*8fa0*/  LOP3.LUT R0, R0, R3, RZ, 0xfc, !PT ;  /* 0x0000000300007212 */ /* 0x000fc800078efcff */
[----:B------:R-:W-:-:S07]  /*8fb0*/  PRMT R8, R0, 0x7610, R8 ;  /* 0x0000761000087816 */ /* 0x000fce0000000008 */
.L_x_8523:
[----:B------:R-:W-:Y:S05]  /*8fc0*/  BSYNC B0 ;  /* 0x0000000000007941 */ /* 0x000fea0003800000 */
.L_x_8522:
[----:B------:R0:W-:Y:S01]  /*8fd0*/  STG.E.U8 desc[UR36][R16.64], R8 ;  /* 0x0000000810007986 */ /* 0x0001e2000c101124 */
[----:B------:R-:W-:Y:S05]  /*8fe0*/  BRA `(.L_x_8499) ;  /* 0x0000000000b07947 */ /* 0x000fea0003800000 */
.L_x_8516:
        /* <DEDUP_REMOVED lines=22> */
.L_x_8498:
        /* <DEDUP_REMOVED lines=16> */
.L_x_8527:
[----:B------:R-:W-:Y:S05]  /*9250*/  BRA `(.L_x_8499) ;  /* 0x0000000000147947 */ /* 0x000fea0003800000 */
.L_x_8526:
[----:B------:R-:W-:-:S04]  /*9260*/  PRMT R2, R5, 0x9910, RZ ;  /* 0x0000991005027816 */ /* 0x000fc800000000ff */
[----:B------:R-:W-:-:S05]  /*9270*/  SHF.R.S32.HI R3, RZ, 0x1f, R2 ;  /* 0x0000001fff037819 */ /* 0x000fca0000011402 */
[----:B------:R0:W-:Y:S01]  /*9280*/  STG.E.64 desc[UR36][R16.64], R2 ;  /* 0x0000000210007986 */ /* 0x0001e2000c101b24 */
[----:B------:R-:W-:Y:S05]  /*9290*/  BRA `(.L_x_8499) ;  /* 0x0000000000047947 */ /* 0x000fea0003800000 */
.L_x_8525:
[----:B------:R0:W-:Y:S02]  /*92a0*/  STG.E desc[UR36][R16.64], R5 ;  /* 0x0000000510007986 */ /* 0x0001e4000c101924 */
.L_x_8499:
[----:B------:R-:W-:-:S07]  /*92b0*/  VIADD R19, R19, 0x80 ;  /* 0x0000008013137836 */ /* 0x000fce0000000000 */
.L_x_8459:
[----:B------:R-:W-:Y:S05]  /*92c0*/  BSYNC B6 ;  /* 0x0000000000067941 */ /* 0x000fea0003800000 */
.L_x_8458:
        /* <DEDUP_REMOVED lines=306> */
.L_x_8528:
        /* <DEDUP_REMOVED lines=20> */
.L_x_8532:
[----:B------:R4:W5:Y:S01]  /*a730*/  LDG.E.U8 R0, desc[UR36][R2.64] ;  /* 0x0000002402007981 */ /* 0x000962000c1e1100 */
[----:B------:R-:W-:Y:S05]  /*a740*/  BRA `(.L_x_8534) ;  /* 0x0000000c00547947 */ /* 0x000fea0003800000 */
.L_x_8531:
        /* <DEDUP_REMOVED lines=8> */
.L_x_8536:
[----:B------:R2:W5:Y:S01]  /*a7d0*/  LDG.E.U8 R0, desc[UR36][R2.64] ;  /* 0x0000002402007981 */ /* 0x000562000c1e1100 */
[----:B------:R-:W-:Y:S05]  /*a7e0*/  BRA `(.L_x_8534) ;  /* 0x0000000c002c7947 */ /* 0x000fea0003800000 */
.L_x_8535:
[----:B------:R0:W5:Y:S01]  /*a7f0*/  LDG.E.U16 R0, desc[UR36][R2.64] ;  /* 0x0000002402007981 */ /* 0x000162000c1e1500 */
[----:B------:R-:W-:Y:S05]  /*a800*/  BRA `(.L_x_8534) ;  /* 0x0000000c00247947 */ /* 0x000fea0003800000 */
.L_x_8530:
        /* <DEDUP_REMOVED lines=9> */
.L_x_8538:
[----:B------:R-:W2:Y:S02]  /*a8a0*/  LDG.E.U16 R4, desc[UR36][R2.64] ;  /* 0x0000002402047981 */ /* 0x000ea4000c1e1500 */
[----:B--2---:R-:W-:-:S06]  /*a8b0*/  HADD2.F32 R4, -RZ, R4.H0_H0 ;  /* 0x20000004ff047230 */ /* 0x004fcc0000004100 */
[----:B------:R-:W0:Y:S02]  /*a8c0*/  F2I.FTZ.TRUNC.NTZ R4, R4 ;  /* 0x0000000400047305 */ /* 0x000e24000021f100 */
[----:B0-----:R-:W-:Y:S01]  /*a8d0*/  PRMT R0, R4, 0x7610, R0 ;  /* 0x0000761004007816 */ /* 0x001fe20000000000 */
[----:B------:R-:W-:Y:S06]  /*a8e0*/  BRA `(.L_x_8534) ;  /* 0x0000000800ec7947 */ /* 0x000fec0003800000 */
.L_x_8537:
        /* <DEDUP_REMOVED lines=9> */
.L_x_8540:
[----:B------:R-:W2:Y:S02]  /*a980*/  LDG.E.U16 R2, desc[UR36][R2.64] ;  /* 0x0000002402027981 */ /* 0x000ea4000c1e1500 */
[----:B--2---:R-:W-:-:S06]  /*a990*/  HADD2.F32 R4, -RZ, R2.H0_H0 ;  /* 0x20000002ff047230 */ /* 0x004fcc0000004100 */
[----:B------:R-:W0:Y:S02]  /*a9a0*/  F2I.FTZ.TRUNC.NTZ R4, R4 ;  /* 0x0000000400047305 */ /* 0x000e24000021f100 */
[----:B0-----:R-:W-:Y:S01]  /*a9b0*/  PRMT R0, R4, 0x7610, R0 ;  /* 0x0000761004007816 */ /* 0x001fe20000000000 */
[----:B------:R-:W-:Y:S06]  /*a9c0*/  BRA `(.L_x_8534) ;  /* 0x0000000800b47947 */ /* 0x000fec0003800000 */
.L_x_8539:
[----:B------:R-:W2:Y:S02]  /*a9d0*/  LDG.E.64 R2, desc[UR36][R2.64] ;  /* 0x0000002402027981 */ /* 0x000ea4000c1e1b00 */
[----:B--2---:R0:W1:Y:S01]  /*a9e0*/  F2I.F64.TRUNC R0, R2 ;  /* 0x0000000200007311 */ /* 0x004062000030d100 */
[----:B------:R-:W-:Y:S05]  /*a9f0*/  BRA `(.L_x_8534) ;  /* 0x0000000800a87947 */ /* 0x000fea0003800000 */
.L_x_8529:
        /* <DEDUP_REMOVED lines=12> */
.L_x_8543:
[----:B------:R-:W2:Y:S02]  /*aac0*/  LDG.E.64 R2, desc[UR36][R2.64] ;  /* 0x0000002402027981 */ /* 0x000ea4000c1e1b00 */
[----:B--2---:R0:W1:Y:S01]  /*aad0*/  F2I.F64.TRUNC R0, R2 ;  /* 0x0000000200007311 */ /* 0x004062000030d100 */
[----:B------:R-:W-:Y:S05]  /*aae0*/  BRA `(.L_x_8534) ;  /* 0x00000008006c7947 */ /* 0x000fea0003800000 */
.L_x_8542:
        /* <DEDUP_REMOVED lines=28> */
.L_x_8545:
        /* <DEDUP_REMOVED lines=15> */
.L_x_8544:
[----:B------:R-:W2:Y:S02]  /*ada0*/  LDG.E.U16 R4, desc[UR36][R2.64] ;  /* 0x0000002402047981 */ /* 0x000ea4000c1e1500 */
[----:B--2---:R-:W-:-:S06]  /*adb0*/  IMAD.U32 R4, R4, 0x10000, RZ ;  /* 0x0001000004047824 */ /* 0x004fcc00078e00ff */
[----:B------:R-:W0:Y:S02]  /*adc0*/  F2I.FTZ.TRUNC.NTZ R4, R4 ;  /* 0x0000000400047305 */ /* 0x000e24000021f100 */
[----:B0-----:R-:W-:Y:S01]  /*add0*/  PRMT R0, R4, 0x7610, R0 ;  /* 0x0000761004007816 */ /* 0x001fe20000000000 */
[----:B------:R-:W-:Y:S06]  /*ade0*/  BRA `(.L_x_8534) ;  /* 0x0000000400ac7947 */ /* 0x000fec0003800000 */
.L_x_8541:
        /* <DEDUP_REMOVED lines=10> */
.L_x_8548:
        /* <DEDUP_REMOVED lines=21> */
.L_x_8552:
[----:B------:R-:W-:Y:S05]  /*afe0*/  BSYNC B1 ;  /* 0x0000000000017941 */ /* 0x000fea0003800000 */
.L_x_8551:
[----:B------:R-:W-:Y:S01]  /*aff0*/  IMAD.SHL.U32 R2, R2, 0x100000, RZ ;  /* 0x0010000002027824 */ /* 0x000fe200078e00ff */
[----:B------:R-:W-:-:S04]  /*b000*/  LEA R3, R0, 0x3b800000, 0x17 ;  /* 0x3b80000000037811 */ /* 0x000fc800078eb8ff */
[----:B------:R-:W-:-:S07]  /*b010*/  LOP3.LUT R4, R3, R2, R4, 0xfe, !PT ;  /* 0x0000000203047212 */ /* 0x000fce00078efe04 */
.L_x_8550:
[----:B------:R-:W-:Y:S05]  /*b020*/  BSYNC B0 ;  /* 0x0000000000007941 */ /* 0x000fea0003800000 */
.L_x_8549:
[----:B------:R-:W0:Y:S02]  /*b030*/  F2I.FTZ.TRUNC.NTZ R4, R4 ;  /* 0x0000000400047305 */ /* 0x000e24000021f100 */
[----:B0-----:R-:W-:Y:S01]  /*b040*/  PRMT R0, R4, 0x7610, R0 ;  /* 0x0000761004007816 */ /* 0x001fe20000000000 */
[----:B------:R-:W-:Y:S06]  /*b050*/  BRA `(.L_x_8534) ;  /* 0x0000000400107947 */ /* 0x000fec0003800000 */
.L_x_8547:
        /* <DEDUP_REMOVED lines=21> */
.L_x_8556:
[----:B------:R-:W-:Y:S05]  /*b1b0*/  BSYNC B1 ;  /* 0x0000000000017941 */ /* 0x000fea0003800000 */
.L_x_8555:
[----:B------:R-:W-:Y:S01]  /*b1c0*/  IMAD.SHL.U32 R2, R2, 0x200000, RZ ;  /* 0x0020000002027824 */ /* 0x000fe200078e00ff */
[----:B------:R-:W-:-:S04]  /*b1d0*/  LEA R3, R0, 0x37800000, 0x17 ;  /* 0x3780000000037811 */ /* 0x000fc800078eb8ff */
[----:B------:R-:W-:-:S07]  /*b1e0*/  LOP3.LUT R4, R3, R2, R4, 0xfe, !PT ;  /* 0x0000000203047212 */ /* 0x000fce00078efe04 */
.L_x_8554:
[----:B------:R-:W-:Y:S05]  /*b1f0*/  BSYNC B0 ;  /* 0x0000000000007941 */ /* 0x000fea0003800000 */
.L_x_8553:
[----:B------:R-:W0:Y:S02]  /*b200*/  F2I.FTZ.TRUNC.NTZ R4, R4 ;  /* 0x0000000400047305 */ /* 0x000e24000021f100 */
[----:B0-----:R-:W-:Y:S01]  /*b210*/  PRMT R0, R4, 0x7610, R0 ;  /* 0x0000761004007816 */ /* 0x001fe20000000000 */
[----:B------:R-:W-:Y:S06]  /*b220*/  BRA `(.L_x_8534) ;  /* 0x00000000009c7947 */ /* 0x000fec0003800000 */
.L_x_8546:
        /* <DEDUP_REMOVED lines=14> */
.L_x_8560:
[----:B------:R-:W-:Y:S05]  /*b310*/  BSYNC B0 ;  /* 0x0000000000007941 */ /* 0x000fea0003800000 */
.L_x_8559:
[----:B------:R-:W0:Y:S02]  /*b320*/  F2I.FTZ.TRUNC.NTZ R4, R4 ;  /* 0x0000000400047305 */ /* 0x000e24000021f100 */
[----:B0-----:R-:W-:Y:S01]  /*b330*/  PRMT R0, R4, 0x7610, R0 ;  /* 0x0000761004007816 */ /* 0x001fe20000000000 */
[----:B------:R-:W-:Y:S06]  /*b340*/  BRA `(.L_x_8534) ;  /* 0x0000000000547947 */ /* 0x000fec0003800000 */
.L_x_8533:
        /* <DEDUP_REMOVED lines=16> */
.L_x_8561:
[----:B------:R-:W-:Y:S01]  /*b450*/  PRMT R0, RZ, 0x7610, R0 ;  /* 0x00007610ff007816 */ /* 0x000fe20000000000 */
[----:B------:R-:W-:Y:S06]  /*b460*/  BRA `(.L_x_8534) ;  /* 0x00000000000c7947 */ /* 0x000fec0003800000 */
.L_x_8558:
[----:B------:R0:W5:Y:S01]  /*b470*/  LDG.E.U8 R0, desc[UR36][R2.64] ;  /* 0x0000002402007981 */ /* 0x000162000c1e1100 */
[----:B------:R-:W-:Y:S05]  /*b480*/  BRA `(.L_x_8534) ;  /* 0x0000000000047947 */ /* 0x000fea0003800000 */
.L_x_8557:
[----:B------:R0:W5:Y:S02]  /*b490*/  LDG.E.U8 R0, desc[UR36][R2.64] ;  /* 0x0000002402007981 */ /* 0x000164000c1e1100 */
.L_x_8534:
[----:B01234-:R-:W0:Y:S01]  /*b4a0*/  LDC.U8 R3, c[0x0][0x430] ;  /* 0x00010c00ff037b82 */ /* 0x01fe220000000000 */
[----:B-----5:R-:W-:Y:S01]  /*b4b0*/  LOP3.LUT R0, R0, 0xffff, RZ, 0xc0, !PT ;  /* 0x0000ffff00007812 */ /* 0x020fe200078ec0ff */
        /* <DEDUP_REMOVED lines=17> */
.L_x_8565:
[----:B------:R-:W-:Y:S01]  /*b5d0*/  STG.E.U8 desc[UR36][R16.64], R5 ;  /* 0x0000000510007986 */ /* 0x000fe2000c101124 */
[----:B------:R-:W-:Y:S05]  /*b5e0*/  EXIT ;  /* 0x000000000000794d */ /* 0x000fea0003800000 */
.L_x_8564:
        /* <DEDUP_REMOVED lines=10> */
.L_x_8568:
[----:B------:R-:W-:Y:S01]  /*b690*/  STG.E desc[UR36][R16.64], R5 ;  /* 0x0000000510007986 */ /* 0x000fe2000c101924 */
[----:B------:R-:W-:Y:S05]  /*b6a0*/  EXIT ;  /* 0x000000000000794d */ /* 0x000fea0003800000 */
.L_x_8567:
[----:B------:R-:W-:Y:S01]  /*b6b0*/  STG.E.U16 desc[UR36][R16.64], R5 ;  /* 0x0000000510007986 */ /* 0x000fe2000c101524 */
[----:B------:R-:W-:Y:S05]  /*b6c0*/  EXIT ;  /* 0x000000000000794d */ /* 0x000fea0003800000 */
.L_x_8563:
        /* <DEDUP_REMOVED lines=9> */
.L_x_8570:
[----:B------:R-:W0:Y:S02]  /*b760*/  I2F.S16 R0, R5 ;  /* 0x0000000500007306 */ /* 0x000e240000101400 */
[----:B0-----:R-:W-:-:S05]  /*b770*/  F2FP.F16.F32.PACK_AB R0, RZ, R0 ;  /* 0x00000000ff00723e */ /* 0x001fca00000000ff */
[----:B------:R-:W-:Y:S01]  /*b780*/  STG.E.U16 desc[UR36][R16.64], R0 ;  /* 0x0000000010007986 */ /* 0x000fe2000c101524 */
[----:B------:R-:W-:Y:S05]  /*b790*/  EXIT ;  /* 0x000000000000794d */ /* 0x000fea0003800000 */
.L_x_8569:
        /* <DEDUP_REMOVED lines=10> */
.L_x_8572:
[----:B------:R-:W0:Y:S02]  /*b840*/  I2F.S16 R5, R5 ;  /* 0x0000000500057306 */ /* 0x000e240000101400 */
[----:B0-----:R-:W-:-:S04]  /*b850*/  F2FP.F16.F32.PACK_AB R3, RZ, R5 ;  /* 0x00000005ff03723e */ /* 0x001fc800000000ff */
[----:B------:R-:W-:-:S05]  /*b860*/  PRMT R3, R3, 0x5410, RZ ;  /* 0x0000541003037816 */ /* 0x000fca00000000ff */
[----:B------:R-:W-:Y:S01]  /*b870*/  STG.E desc[UR36][R16.64], R3 ;  /* 0x0000000310007986 */ /* 0x000fe2000c101924 */
[----:B------:R-:W-:Y:S05]  /*b880*/  EXIT ;  /* 0x000000000000794d */ /* 0x000fea0003800000 */
.L_x_8571:
[----:B------:R-:W0:Y:S02]  /*b890*/  I2F.F64.S16 R2, R5 ;  /* 0x0000000500027312 */ /* 0x000e240000101c00 */
[----:B0-----:R-:W-:Y:S01]  /*b8a0*/  STG.E.64 desc[UR36][R16.64], R2 ;  /* 0x0000000210007986 */ /* 0x001fe2000c101b24 */
[----:B------:R-:W-:Y:S05]  /*b8b0*/  EXIT ;  /* 0x000000000000794d */ /* 0x000fea0003800000 */
.L_x_8562:
        /* <DEDUP_REMOVED lines=13> */
.L_x_8575:
[----:B------:R-:W0:Y:S01]  /*b990*/  I2F.F64.S16 R4, R5 ;  /* 0x0000000500047312 */ /* 0x000e220000101c00 */
[----:B------:R-:W-:-:S05]  /*b9a0*/  CS2R R6, SRZ ;  /* 0x0000000000067805 */ /* 0x000fca000001ff00 */
[----:B0-----:R-:W-:Y:S01]  /*b9b0*/  STG.E.128 desc[UR36][R16.64], R4 ;  /* 0x0000000410007986 */ /* 0x001fe2000c101d24 */
[----:B------:R-:W-:Y:S05]  /*b9c0*/  EXIT ;  /* 0x000000000000794d */ /* 0x000fea0003800000 */
.L_x_8574:
        /* <DEDUP_REMOVED lines=21> */
.L_x_8579:
[----:B------:R-:W-:Y:S05]  /*bb20*/  BSYNC B0 ;  /* 0x0000000000007941 */ /* 0x000fea0003800000 */
.L_x_8578:
[----:B------:R-:W-:-:S05]  /*bb30*/  LOP3.LUT R3, R0, R3, RZ, 0xfc, !PT ;  /* 0x0000000300037212 */ /* 0x000fca00078efcff */
[----:B------:R-:W-:Y:S01]  /*bb40*/  STG.E.U8 desc[UR36][R16.64], R3 ;  /* 0x0000000310007986 */ /* 0x000fe2000c101124 */
[----:B------:R-:W-:Y:S05]  /*bb50*/  EXIT ;  /* 0x000000000000794d */ /* 0x000fea0003800000 */
.L_x_8577:
        /* <DEDUP_REMOVED lines=13> */
.L_x_8581:
[----:B------:R-:W-:Y:S01]  /*bc30*/  IMAD.MOV.U32 R0, RZ, RZ, 0x7f ;  /* 0x0000007fff007424 */ /* 0x000fe200078e00ff */
[----:B------:R-:W-:-:S04]  /*bc40*/  ISETP.GT.U32.AND P0, PT, R2, 0x7f800000, PT ;  /* 0x7f8000000200780c */ /* 0x000fc80003f04070 */
[----:B------:R-:W-:-:S09]  /*bc50*/  SEL R0, R0, 0x7c, P0 ;  /* 0x0000007c00007807 */ /* 0x000fd20000000000 */
.L_x_8582:
[----:B------:R-:W-:Y:S05]  /*bc60*/  BSYNC B0 ;  /* 0x0000000000007941 */ /* 0x000fea0003800000 */
.L_x_8580:
[----:B------:R-:W-:-:S04]  /*bc70*/  LOP3.LUT R2, R5, 0x80000000, RZ, 0xc0, !PT ;  /* 0x8000000005027812 */ /* 0x000fc800078ec0ff */
[----:B------:R-:W-:-:S04]  /*bc80*/  SHF.R.U32.HI R3, RZ, 0x18, R2 ;  /* 0x00000018ff037819 */ /* 0x000fc80000011602 */
[----:B------:R-:W-:-:S05]  /*bc90*/  LOP3.LUT R3, R0, R3, RZ, 0xfc, !PT ;  /* 0x0000000300037212 */ /* 0x000fca00078efcff */
[----:B------:R-:W-:Y:S01]  /*bca0*/  STG.E.U8 desc[UR36][R16.64], R3 ;  /* 0x0000000310007986 */ /* 0x000fe2000c101124 */
[----:B------:R-:W-:Y:S05]  /*bcb0*/  EXIT ;  /* 0x000000000000794d */ /* 0x000fea0003800000 */
.L_x_8576:
[----:B------:R-:W0:Y:S02]  /*bcc0*/  I2F.S16 R0, R5 ;  /* 0x0000000500007306 */ /* 0x000e240000101400 */
[----:B0-----:R-:W-:-:S05]  /*bcd0*/  F2FP.BF16.F32.PACK_AB R0, RZ, R0 ;  /* 0x00000000ff00723e */ /* 0x001fca00000010ff */
[----:B------:R-:W-:Y:S01]  /*bce0*/  STG.E.U16 desc[UR36][R16.64], R0 ;  /* 0x0000000010007986 */ /* 0x000fe2000c101524 */
[----:B------:R-:W-:Y:S05]  /*bcf0*/  EXIT ;  /* 0x000000000000794d */ /* 0x000fea0003800000 */
.L_x_8573:
        /* <DEDUP_REMOVED lines=10> */
.L_x_8585:
        /* <DEDUP_REMOVED lines=17> */
.L_x_8588:
[----:B------:R-:W-:-:S04]  /*beb0*/  LOP3.LUT R2, R5, 0x80000000, RZ, 0xc0, !PT ;  /* 0x8000000005027812 */ /* 0x000fc800078ec0ff */
[----:B------:R-:W-:-:S04]  /*bec0*/  SHF.R.U32.HI R3, RZ, 0x18, R2 ;  /* 0x00000018ff037819 */ /* 0x000fc80000011602 */
[----:B------:R-:W-:-:S04]  /*bed0*/  LOP3.LUT R0, R0, R3, RZ, 0xfc, !PT ;  /* 0x0000000300007212 */ /* 0x000fc800078efcff */
[----:B------:R-:W-:-:S07]  /*bee0*/  PRMT R8, R0, 0x7610, R8 ;  /* 0x0000761000087816 */ /* 0x000fce0000000008 */
.L_x_8587:
[----:B------:R-:W-:Y:S05]  /*bef0*/  BSYNC B0 ;  /* 0x0000000000007941 */ /* 0x000fea0003800000 */
.L_x_8586:
[----:B------:R-:W-:Y:S01]  /*bf00*/  STG.E.U8 desc[UR36][R16.64], R8 ;  /* 0x0000000810007986 */ /* 0x000fe2000c101124 */
[----:B------:R-:W-:Y:S05]  /*bf10*/  EXIT ;  /* 0x000000000000794d */ /* 0x000fea0003800000 */
.L_x_8584:
        /* <DEDUP_REMOVED lines=17> */
.L_x_8591:
[----:B------:R-:W-:-:S04]  /*c030*/  LOP3.LUT R2, R5, 0x80000000, RZ, 0xc0, !PT ;  /* 0x8000000005027812 */ /* 0x000fc800078ec0ff */
[----:B------:R-:W-:-:S04]  /*c040*/  SHF.R.U32.HI R3, RZ, 0x18, R2 ;  /* 0x00000018ff037819 */ /* 0x000fc80000011602 */
[----:B------:R-:W-:-:S04]  /*c050*/  LOP3.LUT R0, R0, R3, RZ, 0xfc, !PT ;  /* 0x0000000300007212 */ /* 0x000fc800078efcff */
[----:B------:R-:W-:-:S07]  /*c060*/  PRMT R8, R0, 0x7610, R8 ;  /* 0x0000761000087816 */ /* 0x000fce0000000008 */
.L_x_8590:
[----:B------:R-:W-:Y:S05]  /*c070*/  BSYNC B0 ;  /* 0x0000000000007941 */ /* 0x000fea0003800000 */
.L_x_8589:
[----:B------:R-:W-:Y:S01]  /*c080*/  STG.E.U8 desc[UR36][R16.64], R8 ;  /* 0x0000000810007986 */ /* 0x000fe2000c101124 */
[----:B------:R-:W-:Y:S05]  /*c090*/  EXIT ;  /* 0x000000000000794d */ /* 0x000fea0003800000 */
.L_x_8583:
        /* <DEDUP_REMOVED lines=22> */
.L_x_8566:
        /* <DEDUP_REMOVED lines=16> */
.L_x_8594:
[----:B------:R-:W-:Y:S05]  /*c300*/  EXIT ;  /* 0x000000000000794d */ /* 0x000fea0003800000 */
.L_x_8593:
[----:B------:R-:W-:-:S04]  /*c310*/  PRMT R2, R5, 0x9910, RZ ;  /* 0x0000991005027816 */ /* 0x000fc800000000ff */
[----:B------:R-:W-:-:S05]  /*c320*/  SHF.R.S32.HI R3, RZ, 0x1f, R2 ;  /* 0x0000001fff037819 */ /* 0x000fca0000011402 */
[----:B------:R-:W-:Y:S01]  /*c330*/  STG.E.64 desc[UR36][R16.64], R2 ;  /* 0x0000000210007986 */ /* 0x000fe2000c101b24 */
[----:B------:R-:W-:Y:S05]  /*c340*/  EXIT ;  /* 0x000000000000794d */ /* 0x000fea0003800000 */
.L_x_8592:
[----:B------:R-:W-:Y:S01]  /*c350*/  STG.E desc[UR36][R16.64], R5 ;  /* 0x0000000510007986 */ /* 0x000fe2000c101924 */
[----:B------:R-:W-:Y:S05]  /*c360*/  EXIT ;  /* 0x000000000000794d */ /* 0x000fea0003800000 */
.L_x_8595:
        /* <DEDUP_REMOVED lines=9> */
.L_x_36207:


//--------------------- .text._ZN2at6native27unrolled_elementwise_kernelIZZZNS0_21clamp_max_kernel_cudaERNS_18TensorIteratorBaseERKN3c106ScalarEENKUlvE_clEvENKUlvE0_clEvEUlaE_St5arrayIPcLm2EELi4E23TrivialOffsetCalculatorILi1EjESF_NS0_6memory12LoadWithCastILi1EEENSG_13StoreWithCastILi1EEEEEviT_T0_T2_T3_T4_T5_ --------------------------
	.section	.text._ZN2at6native27unrolled_elementwise_kernelIZZZNS0_21clamp_max_kernel_cudaERNS_18TensorIteratorBaseERKN3c106ScalarEENKUlvE_clEvENKUlvE0_clEvEUlaE_St5arrayIPcLm2EELi4E23TrivialOffsetCalculatorILi1EjESF_NS0_6memory12LoadWithCastILi1EEENSG_13StoreWithCastILi1EEEEEviT_T0_T2_T3_T4_T5_,"ax",@progbits
	.align	128
        .global         _ZN2at6native27unrolled_elementwise_kernelIZZZNS0_21clamp_max_kernel_cudaERNS_18TensorIteratorBaseERKN3c106ScalarEENKUlvE_clEvENKUlvE0_clEvEUlaE_St5arrayIPcLm2EELi4E23TrivialOffsetCalculatorILi1EjESF_NS0_6memory12LoadWithCastILi1EEENSG_13StoreWithCastILi1EEEEEviT_T0_T2_T3_T4_T5_
        .type           _ZN2at6native27unrolled_elementwise_kernelIZZZNS0_21clamp_max_kernel_cudaERNS_18TensorIteratorBaseERKN3c106ScalarEENKUlvE_clEvENKUlvE0_clEvEUlaE_St5arrayIPcLm2EELi4E23TrivialOffsetCalculatorILi1EjESF_NS0_6memory12LoadWithCastILi1EEENSG_13StoreWithCastILi1EEEEEviT_T0_T2_T3_T4_T5_,@function
        .size           _ZN2at6native27unrolled_elementwise_kernelIZZZNS0_21clamp_max_kernel_cudaERNS_18TensorIteratorBaseERKN3c106ScalarEENKUlvE_clEvENKUlvE0_clEvEUlaE_St5arrayIPcLm2EELi4E23TrivialOffsetCalculatorILi1EjESF_NS0_6memory12LoadWithCastILi1EEENSG_13StoreWithCastILi1EEEEEviT_T0_T2_T3_T4_T5_,(.L_x_36208 - _ZN2at6native27unrolled_elementwise_kernelIZZZNS0_21clamp_max_kernel_cudaERNS_18TensorIteratorBaseERKN3c106ScalarEENKUlvE_clEvENKUlvE0_clEvEUlaE_St5arrayIPcLm2EELi4E23TrivialOffsetCalculatorILi1EjESF_NS0_6memory12LoadWithCastILi1EEENSG_13StoreWithCastILi1EEEEEviT_T0_T2_T3_T4_T5_)
        .other          _ZN2at6native27unrolled_elementwise_kernelIZZZNS0_21clamp_max_kernel_cudaERNS_18TensorIteratorBaseERKN3c106ScalarEENKUlvE_clEvENKUlvE0_clEvEUlaE_St5arrayIPcLm2EELi4E23TrivialOffsetCalculatorILi1EjESF_NS0_6memory12LoadWithCastILi1EEENSG_13StoreWithCastILi1EEEEEviT_T0_T2_T3_T4_T5_,@"STO_CUDA_ENTRY STV_DEFAULT"
_ZN2at6native27unrolled_elementwise_kernelIZZZNS0_21clamp_max_kernel_cudaERNS_18TensorIteratorBaseERKN3c106ScalarEENKUlvE_clEvENKUlvE0_clEvEUlaE_St5arrayIPcLm2EELi4E23TrivialOffsetCalculatorILi1EjESF_NS0_6memory12LoadWithCastILi1EEENSG_13StoreWithCastILi1EEEEEviT_T0_T2_T3_T4_T5_:
.text._ZN2at6native27unrolled_elementwise_kernelIZZZNS0_21clamp_max_kernel_cudaERNS_18TensorIteratorBaseERKN3c106ScalarEENKUlvE_clEvENKUlvE0_clEvEUlaE_St5arrayIPcLm2EELi4E23TrivialOffsetCalculatorILi1EjESF_NS0_6memory12LoadWithCastILi1EEENSG_13StoreWithCastILi1EEEEEviT_T0_T2_T3_T4_T5_:
        /* <DEDUP_REMOVED lines=31> */
.L_x_8601:
[----:B------:R3:W5:Y:S01]  /*01f0*/  LDG.E.U8 R19, desc[UR36][R2.64] ;  /* 0x0000002402137981 */ /* 0x000762000c1e1100 */
[----:B------:R-:W-:Y:S05]  /*0200*/  BRA `(.L_x_8603) ;  /* 0x0000000c00587947 */ /* 0x000fea0003800000 */
.L_x_8600:
        /* <DEDUP_REMOVED lines=8> */
.L_x_8605:
[----:B------:R1:W5:Y:S01]  /*0290*/  LDG.E.U8 R19, desc[UR36][R2.64] ;  /* 0x0000002402137981 */ /* 0x000362000c1e1100 */
[----:B------:R-:W-:Y:S05]  /*02a0*/  BRA `(.L_x_8603) ;  /* 0x0000000c00307947 */ /* 0x000fea0003800000 */
.L_x_8604:
[----:B------:R2:W5:Y:S01]  /*02b0*/  LDG.E.U16 R19, desc[UR36][R2.64] ;  /* 0x0000002402137981 */ /* 0x000562000c1e1500 */
[----:B------:R-:W-:Y:S05]  /*02c0*/  BRA `(.L_x_8603) ;  /* 0x0000000c00287947 */ /* 0x000fea0003800000 */
.L_x_8599:
        /* <DEDUP_REMOVED lines=9> */
.L_x_8607:
[----:B------:R-:W2:Y:S02]  /*0360*/  LDG.E.U16 R0, desc[UR36][R2.64] ;  /* 0x0000002402007981 */ /* 0x000ea4000c1e1500 */
[----:B--2---:R-:W-:-:S06]  /*0370*/  HADD2.F32 R0, -RZ, R0.H0_H0 ;  /* 0x20000000ff007230 */ /* 0x004fcc0000004100 */
[----:B------:R-:W0:Y:S02]  /*0380*/  F2I.FTZ.TRUNC.NTZ R0, R0 ;  /* 0x0000000000007305 */ /* 0x000e24000021f100 */
[----:B0-----:R-:W-:Y:S01]  /*0390*/  PRMT R19, R0, 0x7610, R19 ;  /* 0x0000761000137816 */ /* 0x001fe20000000013 */
[----:B------:R-:W-:Y:S06]  /*03a0*/  BRA `(.L_x_8603) ;  /* 0x0000000800f07947 */ /* 0x000fec0003800000 */
.L_x_8606:
        /* <DEDUP_REMOVED lines=9> */
.L_x_8609:
[----:B------:R-:W2:Y:S02]  /*0440*/  LDG.E.U16 R2, desc[UR36][R2.64] ;  /* 0x0000002402027981 */ /* 0x000ea4000c1e1500 */
[----:B--2---:R-:W-:-:S06]  /*0450*/  HADD2.F32 R0, -RZ, R2.H0_H0 ;  /* 0x20000002ff007230 */ /* 0x004fcc0000004100 */
[----:B------:R-:W0:Y:S02]  /*0460*/  F2I.FTZ.TRUNC.NTZ R0, R0 ;  /* 0x0000000000007305 */ /* 0x000e24000021f100 */
[----:B0-----:R-:W-:Y:S01]  /*0470*/  PRMT R19, R0, 0x7610, R19 ;  /* 0x0000761000137816 */ /* 0x001fe20000000013 */
[----:B------:R-:W-:Y:S06]  /*0480*/  BRA `(.L_x_8603) ;  /* 0x0000000800b87947 */ /* 0x000fec0003800000 */
.L_x_8608:
[----:B------:R-:W2:Y:S02]  /*0490*/  LDG.E.64 R2, desc[UR36][R2.64] ;  /* 0x0000002402027981 */ /* 0x000ea4000c1e1b00 */
[----:B--2---:R0:W1:Y:S01]  /*04a0*/  F2I.F64.TRUNC R19, R2 ;  /* 0x0000000200137311 */ /* 0x004062000030d100 */
[----:B------:R-:W-:Y:S05]  /*04b0*/  BRA `(.L_x_8603) ;  /* 0x0000000800ac7947 */ /* 0x000fea0003800000 */
.L_x_8598:
        /* <DEDUP_REMOVED lines=12> */
.L_x_8612:
[----:B------:R-:W2:Y:S02]  /*0580*/  LDG.E.64 R2, desc[UR36][R2.64] ;  /* 0x0000002402027981 */ /* 0x000ea4000c1e1b00 */
[----:B--2---:R0:W1:Y:S01]  /*0590*/  F2I.F64.TRUNC R19, R2 ;  /* 0x0000000200137311 */ /* 0x004062000030d100 */
[----:B------:R-:W-:Y:S05]  /*05a0*/  BRA `(.L_x_8603) ;  /* 0x0000000800707947 */ /* 0x000fea0003800000 */
.L_x_8611:
        /* <DEDUP_REMOVED lines=28> */
.L_x_8614:
        /* <DEDUP_REMOVED lines=16> */
.L_x_8613:
[----:B------:R-:W2:Y:S02]  /*0870*/  LDG.E.U16 R0, desc[UR36][R2.64] ;  /* 0x0000002402007981 */ /* 0x000ea4000c1e1500 */
[----:B--2---:R-:W-:-:S06]  /*0880*/  IMAD.U32 R0, R0, 0x10000, RZ ;  /* 0x0001000000007824 */ /* 0x004fcc00078e00ff */
[----:B------:R-:W0:Y:S02]  /*0890*/  F2I.FTZ.TRUNC.NTZ R0, R0 ;  /* 0x0000000000007305 */ /* 0x000e24000021f100 */
[----:B0-----:R-:W-:Y:S01]  /*08a0*/  PRMT R19, R0, 0x7610, R19 ;  /* 0x0000761000137816 */ /* 0x001fe20000000013 */
[----:B------:R-:W-:Y:S06]  /*08b0*/  BRA `(.L_x_8603) ;  /* 0x0000000400ac7947 */ /* 0x000fec0003800000 */
.L_x_8610:
        /* <DEDUP_REMOVED lines=10> */
.L_x_8617:
        /* <DEDUP_REMOVED lines=21> */
.L_x_8621:
[----:B------:R-:W-:Y:S05]  /*0ab0*/  BSYNC B1 ;  /* 0x0000000000017941 */ /* 0x000fea0003800000 */
.L_x_8620:
[----:B------:R-:W-:Y:S01]  /*0ac0*/  LEA R3, R0, 0x3b800000, 0x17 ;  /* 0x3b80000000037811 */ /* 0x000fe200078eb8ff */
[----:B------:R-:W-:-:S05]  /*0ad0*/  IMAD.SHL.U32 R0, R2, 0x100000, RZ ;  /* 0x0010000002007824 */ /* 0x000fca00078e00ff */
[----:B------:R-:W-:-:S07]  /*0ae0*/  LOP3.LUT R0, R3, R0, R4, 0xfe, !PT ;  /* 0x0000000003007212 */ /* 0x000fce00078efe04 */
.L_x_8619:
[----:B------:R-:W-:Y:S05]  /*0af0*/  BSYNC B0 ;  /* 0x0000000000007941 */ /* 0x000fea0003800000 */
.L_x_8618:
[----:B------:R-:W0:Y:S02]  /*0b00*/  F2I.FTZ.TRUNC.NTZ R0, R0 ;  /* 0x0000000000007305 */ /* 0x000e24000021f100 */
[----:B0-----:R-:W-:Y:S01]  /*0b10*/  PRMT R19, R0, 0x7610, R19 ;  /* 0x0000761000137816 */ /* 0x001fe20000000013 */
[----:B------:R-:W-:Y:S06]  /*0b20*/  BRA `(.L_x_8603) ;  /* 0x0000000400107947 */ /* 0x000fec0003800000 */
.L_x_8616:
        /* <DEDUP_REMOVED lines=21> */
.L_x_8625:
[----:B------:R-:W-:Y:S05]  /*0c80*/  BSYNC B1 ;  /* 0x0000000000017941 */ /* 0x000fea0003800000 */
.L_x_8624:
[----:B------:R-:W-:Y:S01]  /*0c90*/  LEA R3, R0, 0x37800000, 0x17 ;  /* 0x3780000000037811 */ /* 0x000fe200078eb8ff */
[----:B------:R-:W-:-:S05]  /*0ca0*/  IMAD.SHL.U32 R0, R2, 0x200000, RZ ;  /* 0x0020000002007824 */ /* 0x000fca00078e00ff */
[----:B------:R-:W-:-:S07]  /*0cb0*/  LOP3.LUT R0, R3, R0, R4, 0xfe, !PT ;  /* 0x0000000003007212 */ /* 0x000fce00078efe04 */
.L_x_8623:
[----:B------:R-:W-:Y:S05]  /*0cc0*/  BSYNC B0 ;  /* 0x0000000000007941 */ /* 0x000fea0003800000 */
.L_x_8622:
[----:B------:R-:W0:Y:S02]  /*0cd0*/  F2I.FTZ.TRUNC.NTZ R0, R0 ;  /* 0x0000000000007305 */ /* 0x000e24000021f100 */
[----:B0-----:R-:W-:Y:S01]  /*0ce0*/  PRMT R19, R0, 0x7610, R19 ;  /* 0x0000761000137816 */ /* 0x001fe20000000013 */
[----:B------:R-:W-:Y:S06]  /*0cf0*/  BRA `(.L_x_8603) ;  /* 0x00000000009c7947 */ /* 0x000fec0003800000 */
.L_x_8615:
        /* <DEDUP_REMOVED lines=14> */
.L_x_8629:
[----:B------:R-:W-:Y:S05]  /*0de0*/  BSYNC B0 ;  /* 0x0000000000007941 */ /* 0x000fea0003800000 */
.L_x_8628:
[----:B------:R-:W0:Y:S02]  /*0df0*/  F2I.FTZ.TRUNC.NTZ R0, R0 ;  /* 0x0000000000007305 */ /* 0x000e24000021f100 */
[----:B0-----:R-:W-:Y:S01]  /*0e00*/  PRMT R19, R0, 0x7610, R19 ;  /* 0x0000761000137816 */ /* 0x001fe20000000013 */
[----:B------:R-:W-:Y:S06]  /*0e10*/  BRA `(.L_x_8603) ;  /* 0x0000000000547947 */ /* 0x000fec0003800000 */
.L_x_8602:
        /* <DEDUP_REMOVED lines=16> */
.L_x_8630:
[----:B------:R-:W-:Y:S01]  /*0f20*/  PRMT R19, RZ, 0x7610, R19 ;  /* 0x00007610ff137816 */ /* 0x000fe20000000013 */
[----:B------:R-:W-:Y:S06]  /*0f30*/  BRA `(.L_x_8603) ;  /* 0x00000000000c7947 */ /* 0x000fec0003800000 */
.L_x_8627:
[----:B------:R0:W5:Y:S01]  /*0f40*/  LDG.E.U8 R19, desc[UR36][R2.64] ;  /* 0x0000002402137981 */ /* 0x000162000c1e1100 */
[----:B------:R-:W-:Y:S05]  /*0f50*/  BRA `(.L_x_8603) ;  /* 0x0000000000047947 */ /* 0x000fea0003800000 */
.L_x_8626:
[----:B------:R0:W5:Y:S02]  /*0f60*/  LDG.E.U8 R19, desc[UR36][R2.64] ;  /* 0x0000002402137981 */ /* 0x000164000c1e1100 */
.L_x_8603:
[----:B------:R-:W2:Y:S02]  /*0f70*/  S2R R25, SR_TID.X ;  /* 0x0000000000197919 */ /* 0x000ea40000002100 */
[----:B--2---:R-:W-:-:S07]  /*0f80*/  VIADD R25, R25, 0x80 ;  /* 0x0000008019197836 */ /* 0x004fce0000000000 */
.L_x_8597:
[----:B------:R-:W-:Y:S05]  /*0f90*/  BSYNC B6 ;  /* 0x0000000000067941 */ /* 0x000fea0003800000 */
.L_x_8596:
        /* <DEDUP_REMOVED lines=23> */
.L_x_8636:
[----:B------:R0:W5:Y:S01]  /*1110*/  LDG.E.U8 R16, desc[UR36][R2.64] ;  /* 0x0000002402107981 */ /* 0x000162000c1e1100 */
[----:B------:R-:W-:Y:S05]  /*1120*/  BRA `(.L_x_8638) ;  /* 0x0000000c00547947 */ /* 0x000fea0003800000 */
.L_x_8635:
        /* <DEDUP_REMOVED lines=8> */
.L_x_8640:
[----:B------:R0:W5:Y:S01]  /*11b0*/  LDG.E.U8 R16, desc[UR36][R2.64] ;  /* 0x0000002402107981 */ /* 0x000162000c1e1100 */
[----:B------:R-:W-:Y:S05]  /*11c0*/  BRA `(.L_x_8638) ;  /* 0x0000000c002c7947 */ /* 0x000fea0003800000 */
.L_x_8639:
[----:B------:R0:W5:Y:S01]  /*11d0*/  LDG.E.U16 R16, desc[UR36][R2.64] ;  /* 0x0000002402107981 */ /* 0x000162000c1e1500 */
[----:B------:R-:W-:Y:S05]  /*11e0*/  BRA `(.L_x_8638) ;  /* 0x0000000c00247947 */ /* 0x000fea0003800000 */
.L_x_8634:
        /* <DEDUP_REMOVED lines=9> */
.L_x_8642:
[----:B------:R-:W2:Y:S02]  /*1280*/  LDG.E.U16 R0, desc[UR36][R2.64] ;  /* 0x0000002402007981 */ /* 0x000ea4000c1e1500 */
[----:B--2---:R-:W-:-:S06]  /*1290*/  HADD2.F32 R0, -RZ, R0.H0_H0 ;  /* 0x20000000ff007230 */ /* 0x004fcc0000004100 */
[----:B------:R-:W0:Y:S02]  /*12a0*/  F2I.FTZ.TRUNC.NTZ R0, R0 ;  /* 0x0000000000007305 */ /* 0x000e24000021f100 */
[----:B0-----:R-:W-:Y:S01]  /*12b0*/  PRMT R16, R0, 0x7610, R16 ;  /* 0x0000761000107816 */ /* 0x001fe20000000010 */
[----:B------:R-:W-:Y:S06]  /*12c0*/  BRA `(.L_x_8638) ;  /* 0x0000000800ec7947 */ /* 0x000fec0003800000 */
.L_x_8641:
        /* <DEDUP_REMOVED lines=9> */
.L_x_8644:
[----:B------:R-:W2:Y:S02]  /*1360*/  LDG.E.U16 R2, desc[UR36][R2.64] ;  /* 0x0000002402027981 */ /* 0x000ea4000c1e1500 */
[----:B--2---:R-:W-:-:S06]  /*1370*/  HADD2.F32 R0, -RZ, R2.H0_H0 ;  /* 0x20000002ff007230 */ /* 0x004fcc0000004100 */
[----:B------:R-:W0:Y:S02]  /*1380*/  F2I.FTZ.TRUNC.NTZ R0, R0 ;  /* 0x0000000000007305 */ /* 0x000e24000021f100 */
[----:B0-----:R-:W-:Y:S01]  /*1390*/  PRMT R16, R0, 0x7610, R16 ;  /* 0x0000761000107816 */ /* 0x001fe20000000010 */
[----:B------:R-:W-:Y:S06]  /*13a0*/  BRA `(.L_x_8638) ;  /* 0x0000000800b47947 */ /* 0x000fec0003800000 */
.L_x_8643:
[----:B------:R-:W2:Y:S02]  /*13b0*/  LDG.E.64 R2, desc[UR36][R2.64] ;  /* 0x0000002402027981 */ /* 0x000ea4000c1e1b00 */
[----:B--2---:R0:W1:Y:S01]  /*13c0*/  F2I.F64.TRUNC R16, R2 ;  /* 0x0000000200107311 */ /* 0x004062000030d100 */
[----:B------:R-:W-:Y:S05]  /*13d0*/  BRA `(.L_x_8638) ;  /* 0x0000000800a87947 */ /* 0x000fea0003800000 */
.L_x_8633:
        /* <DEDUP_REMOVED lines=12> */
.L_x_8647:
[----:B------:R-:W2:Y:S02]  /*14a0*/  LDG.E.64 R2, desc[UR36][R2.64] ;  /* 0x0000002402027981 */ /* 0x000ea4000c1e1b00 */
[----:B--2---:R0:W1:Y:S01]  /*14b0*/  F2I.F64.TRUNC R16, R2 ;  /* 0x0000000200107311 */ /* 0x004062000030d100 */
[----:B------:R-:W-:Y:S05]  /*14c0*/  BRA `(.L_x_8638) ;  /* 0x00000008006c7947 */ /* 0x000fea0003800000 */
.L_x_8646:
        /* <DEDUP_REMOVED lines=28> */
.L_x_8649:
        /* <DEDUP_REMOVED lines=15> */
.L_x_8648:
[----:B------:R-:W2:Y:S02]  /*1780*/  LDG.E.U16 R0, desc[UR36][R2.64] ;  /* 0x0000002402007981 */ /* 0x000ea4000c1e1500 */
[----:B--2---:R-:W-:-:S06]  /*1790*/  IMAD.U32 R0, R0, 0x10000, RZ ;  /* 0x0001000000007824 */ /* 0x004fcc00078e00ff */
[----:B------:R-:W0:Y:S02]  /*17a0*/  F2I.FTZ.TRUNC.NTZ R0, R0 ;  /* 0x0000000000007305 */ /* 0x000e24000021f100 */
[----:B0-----:R-:W-:Y:S01]  /*17b0*/  PRMT R16, R0, 0x7610, R16 ;  /* 0x0000761000107816 */ /* 0x001fe20000000010 */
[----:B------:R-:W-:Y:S06]  /*17c0*/  BRA `(.L_x_8638) ;  /* 0x0000000400ac7947 */ /* 0x000fec0003800000 */
.L_x_8645:
        /* <DEDUP_REMOVED lines=10> */
.L_x_8652:
        /* <DEDUP_REMOVED lines=21> */
.L_x_8656:
[----:B------:R-:W-:Y:S05]  /*19c0*/  BSYNC B1 ;  /* 0x0000000000017941 */ /* 0x000fea0003800000 */
.L_x_8655:
[----:B------:R-:W-:Y:S01]  /*19d0*/  LEA R3, R0, 0x3b800000, 0x17 ;  /* 0x3b80000000037811 */ /* 0x000fe200078eb8ff */
[----:B------:R-:W-:-:S05]  /*19e0*/  IMAD.SHL.U32 R0, R2, 0x100000, RZ ;  /* 0x0010000002007824 */ /* 0x000fca00078e00ff */
[----:B------:R-:W-:-:S07]  /*19f0*/  LOP3.LUT R0, R3, R0, R4, 0xfe, !PT ;  /* 0x0000000003007212 */ /* 0x000fce00078efe04 */
.L_x_8654:
[----:B------:R-:W-:Y:S05]  /*1a00*/  BSYNC B0 ;  /* 0x0000000000007941 */ /* 0x000fea0003800000 */
.L_x_8653:
[----:B------:R-:W0:Y:S02]  /*1a10*/  F2I.FTZ.TRUNC.NTZ R0, R0 ;  /* 0x0000000000007305 */ /* 0x000e24000021f100 */
[----:B0-----:R-:W-:Y:S01]  /*1a20*/  PRMT R16, R0, 0x7610, R16 ;  /* 0x0000761000107816 */ /* 0x001fe20000000010 */
[----:B------:R-:W-:Y:S06]  /*1a30*/  BRA `(.L_x_8638) ;  /* 0x0000000400107947 */ /* 0x000fec0003800000 */
.L_x_8651:
        /* <DEDUP_REMOVED lines=21> */
.L_x_8660:
[----:B------:R-:W-:Y:S05]  /*1b90*/  BSYNC B1 ;  /* 0x0000000000017941 */ /* 0x000fea0003800000 */
.L_x_8659:
[----:B------:R-:W-:Y:S01]  /*1ba0*/  LEA R3, R0, 0x37800000, 0x17 ;  /* 0x3780000000037811 */ /* 0x000fe200078eb8ff */
[----:B------:R-:W-:-:S05]  /*1bb0*/  IMAD.SHL.U32 R0, R2, 0x200000, RZ ;  /* 0x0020000002007824 */ /* 0x000fca00078e00ff */
[----:B------:R-:W-:-:S07]  /*1bc0*/  LOP3.LUT R0, R3, R0, R4, 0xfe, !PT ;  /* 0x0000000003007212 */ /* 0x000fce00078efe04 */
.L_x_8658:
[----:B------:R-:W-:Y:S05]  /*1bd0*/  BSYNC B0 ;  /* 0x0000000000007941 */ /* 0x000fea0003800000 */
.L_x_8657:
[----:B------:R-:W0:Y:S02]  /*1be0*/  F2I.FTZ.TRUNC.NTZ R0, R0 ;  /* 0x0000000000007305 */ /* 0x000e24000021f100 */
[----:B0-----:R-:W-:Y:S01]  /*1bf0*/  PRMT R16, R0, 0x7610, R16 ;  /* 0x0000761000107816 */ /* 0x001fe20000000010 */
[----:B------:R-:W-:Y:S06]  /*1c00*/  BRA `(.L_x_8638) ;  /* 0x00000000009c7947 */ /* 0x000fec0003800000 */
.L_x_8650:
        /* <DEDUP_REMOVED lines=14> */
.L_x_8664:
[----:B------:R-:W-:Y:S05]  /*1cf0*/  BSYNC B0 ;  /* 0x0000000000007941 */ /* 0x000fea0003800000 */
.L_x_8663:
[----:B------:R-:W0:Y:S02]  /*1d00*/  F2I.FTZ.TRUNC.NTZ R0, R0 ;  /* 0x0000000000007305 */ /* 0x000e24000021f100 */
[----:B0-----:R-:W-:Y:S01]  /*1d10*/  PRMT R16, R0, 0x7610, R16 ;  /* 0x0000761000107816 */ /* 0x001fe20000000010 */
[----:B------:R-:W-:Y:S06]  /*1d20*/  BRA `(.L_x_8638) ;  /* 0x0000000000547947 */ /* 0x000fec0003800000 */
.L_x_8637:
        /* <DEDUP_REMOVED lines=16> */
.L_x_8665:
[----:B------:R-:W-:Y:S01]  /*1e30*/  PRMT R16, RZ, 0x7610, R16 ;  /* 0x00007610ff107816 */ /* 0x000fe20000000010 */
[----:B------:R-:W-:Y:S06]  /*1e40*/  BRA `(.L_x_8638) ;  /* 0x00000000000c7947 */ /* 0x000fec0003800000 */
.L_x_8662:
[----:B------:R3:W5:Y:S01]  /*1e50*/  LDG.E.U8 R16, desc[UR36][R2.64] ;  /* 0x0000002402107981 */ /* 0x000762000c1e1100 */
[----:B------:R-:W-:Y:S05]  /*1e60*/  BRA `(.L_x_8638) ;  /* 0x0000000000047947 */ /* 0x000fea0003800000 */
.L_x_8661:
[----:B------:R2:W5:Y:S02]  /*1e70*/  LDG.E.U8 R16, desc[UR36][R2.64] ;  /* 0x0000002402107981 */ /* 0x000564000c1e1100 */
.L_x_8638:
[----:B------:R-:W-:-:S07]  /*1e80*/  VIADD R25, R25, 0x80 ;  /* 0x0000008019197836 */ /* 0x000fce0000000000 */
.L_x_8632:
[----:B------:R-:W-:Y:S05]  /*1e90*/  BSYNC B6 ;  /* 0x0000000000067941 */ /* 0x000fea0003800000 */
.L_x_8631:
        /* <DEDUP_REMOVED lines=25> */
.L_x_8671:
[----:B------:R0:W5:Y:S01]  /*2030*/  LDG.E.U8 R18, desc[UR36][R2.64] ;  /* 0x0000002402127981 */ /* 0x000162000c1e1100 */
[----:B------:R-:W-:Y:S05]  /*2040*/  BRA `(.L_x_8673) ;  /* 0x0000000c00547947 */ /* 0x000fea0003800000 */
.L_x_8670:
        /* <DEDUP_REMOVED lines=8> */
.L_x_8675:
[----:B------:R0:W5:Y:S01]  /*20d0*/  LDG.E.U8 R18, desc[UR36][R2.64] ;  /* 0x0000002402127981 */ /* 0x000162000c1e1100 */
[----:B------:R-:W-:Y:S05]  /*20e0*/  BRA `(.L_x_8673) ;  /* 0x0000000c002c7947 */ /* 0x000fea0003800000 */
.L_x_8674:
[----:B------:R0:W5:Y:S01]  /*20f0*/  LDG.E.U16 R18, desc[UR36][R2.64] ;  /* 0x0000002402127981 */ /* 0x000162000c1e1500 */
[----:B------:R-:W-:Y:S05]  /*2100*/  BRA `(.L_x_8673) ;  /* 0x0000000c00247947 */ /* 0x000fea0003800000 */
.L_x_8669:
        /* <DEDUP_REMOVED lines=9> */
.L_x_8677:
[----:B------:R-:W2:Y:S02]  /*21a0*/  LDG.E.U16 R0, desc[UR36][R2.64] ;  /* 0x0000002402007981 */ /* 0x000ea4000c1e1500 */
[----:B--2---:R-:W-:-:S06]  /*21b0*/  HADD2.F32 R0, -RZ, R0.H0_H0 ;  /* 0x20000000ff007230 */ /* 0x004fcc0000004100 */
[----:B------:R-:W0:Y:S02]  /*21c0*/  F2I.FTZ.TRUNC.NTZ R0, R0 ;  /* 0x0000000000007305 */ /* 0x000e24000021f100 */
[----:B0-----:R-:W-:Y:S01]  /*21d0*/  PRMT R18, R0, 0x7610, R18 ;  /* 0x0000761000127816 */ /* 0x001fe20000000012 */
[----:B------:R-:W-:Y:S06]  /*21e0*/  BRA `(.L_x_8673) ;  /* 0x0000000800ec7947 */ /* 0x000fec0003800000 */
.L_x_8676:
        /* <DEDUP_REMOVED lines=9> */
.L_x_8679:
[----:B------:R-:W2:Y:S02]  /*2280*/  LDG.E.U16 R2, desc[UR36][R2.64] ;  /* 0x0000002402027981 */ /* 0x000ea4000c1e1500 */
[----:B--2---:R-:W-:-:S06]  /*2290*/  HADD2.F32 R0, -RZ, R2.H0_H0 ;  /* 0x20000002ff007230 */ /* 0x004fcc0000004100 */
[----:B------:R-:W0:Y:S02]  /*22a0*/  F2I.FTZ.TRUNC.NTZ R0, R0 ;  /* 0x0000000000007305 */ /* 0x000e24000021f100 */
[----:B0-----:R-:W-:Y:S01]  /*22b0*/  PRMT R18, R0, 0x7610, R18 ;  /* 0x0000761000127816 */ /* 0x001fe20000000012 */
[----:B------:R-:W-:Y:S06]  /*22c0*/  BRA `(.L_x_8673) ;  /* 0x0000000800b47947 */ /* 0x000fec0003800000 */
.L_x_8678:
[----:B------:R-:W2:Y:S02]  /*22d0*/  LDG.E.64 R2, desc[UR36][R2.64] ;  /* 0x0000002402027981 */ /* 0x000ea4000c1e1b00 */
[----:B--2---:R0:W1:Y:S01]  /*22e0*/  F2I.F64.TRUNC R18, R2 ;  /* 0x0000000200127311 */ /* 0x004062000030d100 */
[----:B------:R-:W-:Y:S05]  /*22f0*/  BRA `(.L_x_8673) ;  /* 0x0000000800a87947 */ /* 0x000fea0003800000 */
.L_x_8668:
        /* <DEDUP_REMOVED lines=12> */
.L_x_8682:
[----:B------:R-:W2:Y:S02]  /*23c0*/  LDG.E.64 R2, desc[UR36][R2.64] ;  /* 0x0000002402027981 */ /* 0x000ea4000c1e1b00 */
[----:B--2---:R3:W4:Y:S01]  /*23d0*/  F2I.F64.TRUNC R18, R2 ;  /* 0x0000000200127311 */ /* 0x004722000030d100 */
[----:B------:R-:W-:Y:S05]  /*23e0*/  BRA `(.L_x_8673) ;  /* 0x00000008006c7947 */ /* 0x000fea0003800000 */
.L_x_8681:
        /* <DEDUP_REMOVED lines=28> */
.L_x_8684:
        /* <DEDUP_REMOVED lines=15> */
.L_x_8683:
[----:B------:R-:W2:Y:S02]  /*26a0*/  LDG.E.U16 R0, desc[UR36][R2.64] ;  /* 0x0000002402007981 */ /* 0x000ea4000c1e1500 */
[----:B--2---:R-:W-:-:S06]  /*26b0*/  IMAD.U32 R0, R0, 0x10000, RZ ;  /* 0x0001000000007824 */ /* 0x004fcc00078e00ff */
[----:B------:R-:W0:Y:S02]  /*26c0*/  F2I.FTZ.TRUNC.NTZ R0, R0 ;  /* 0x0000000000007305 */ /* 0x000e24000021f100 */
[----:B0-----:R-:W-:Y:S01]  /*26d0*/  PRMT R18, R0, 0x7610, R18 ;  /* 0x0000761000127816 */ /* 0x001fe20000000012 */
[----:B------:R-:W-:Y:S06]  /*26e0*/  BRA `(.L_x_8673) ;  /* 0x0000000400ac7947 */ /* 0x000fec0003800000 */
.L_x_8680:
        /* <DEDUP_REMOVED lines=10> */
.L_x_8687:
        /* <DEDUP_REMOVED lines=21> */
.L_x_8691:
[----:B------:R-:W-:Y:S05]  /*28e0*/  BSYNC B1 ;  /* 0x0000000000017941 */ /* 0x000fea0003800000 */
.L_x_8690:
[----:B------:R-:W-:Y:S01]  /*28f0*/  LEA R3, R0, 0x3b800000, 0x17 ;  /* 0x3b80000000037811 */ /* 0x000fe200078eb8ff */
[----:B------:R-:W-:-:S05]  /*2900*/  IMAD.SHL.U32 R0, R2, 0x100000, RZ ;  /* 0x0010000002007824 */ /* 0x000fca00078e00ff */
[----:B------:R-:W-:-:S07]  /*2910*/  LOP3.LUT R0, R3, R0, R4, 0xfe, !PT ;  /* 0x0000000003007212 */ /* 0x000fce00078efe04 */
.L_x_8689:
[----:B------:R-:W-:Y:S05]  /*2920*/  BSYNC B0 ;  /* 0x0000000000007941 */ /* 0x000fea0003800000 */
.L_x_8688:
[----:B------:R-:W0:Y:S02]  /*2930*/  F2I.FTZ.TRUNC.NTZ R0, R0 ;  /* 0x0000000000007305 */ /* 0x000e24000021f100 */
[----:B0-----:R-:W-:Y:S01]  /*2940*/  PRMT R18, R0, 0x7610, R18 ;  /* 0x0000761000127816 */ /* 0x001fe20000000012 */
[----:B------:R-:W-:Y:S06]  /*2950*/  BRA `(.L_x_8673) ;  /* 0x0000000400107947 */ /* 0x000fec0003800000 */
.L_x_8686:
        /* <DEDUP_REMOVED lines=21> */
.L_x_8695:
[----:B------:R-:W-:Y:S05]  /*2ab0*/  BSYNC B1 ;  /* 0x0000000000017941 */ /* 0x000fea0003800000 */
.L_x_8694:
[----:B------:R-:W-:Y:S01]  /*2ac0*/  LEA R3, R0, 0x37800000, 0x17 ;  /* 0x3780000000037811 */ /* 0x000fe200078eb8ff */
[----:B------:R-:W-:-:S05]  /*2ad0*/  IMAD.SHL.U32 R0, R2, 0x200000, RZ ;  /* 0x0020000002007824 */ /* 0x000fca00078e00ff */
[----:B------:R-:W-:-:S07]  /*2ae0*/  LOP3.LUT R0, R3, R0, R4, 0xfe, !PT ;  /* 0x0000000003007212 */ /* 0x000fce00078efe04 */
.L_x_8693:
[----:B------:R-:W-:Y:S05]  /*2af0*/  BSYNC B0 ;  /* 0x0000000000007941 */ /* 0x000fea0003800000 */
.L_x_8692:
[----:B------:R-:W0:Y:S02]  /*2b00*/  F2I.FTZ.TRUNC.NTZ R0, R0 ;  /* 0x0000000000007305 */ /* 0x000e24000021f100 */
[----:B0-----:R-:W-:Y:S01]  /*2b10*/  PRMT R18, R0, 0x7610, R18 ;  /* 0x0000761000127816 */ /* 0x001fe20000000012 */
[----:B------:R-:W-:Y:S06]  /*2b20*/  BRA `(.L_x_8673) ;  /* 0x00000000009c7947 */ /* 0x000fec0003800000 */
.L_x_8685:
        /* <DEDUP_REMOVED lines=14> */
.L_x_8699:
[----:B------:R-:W-:Y:S05]  /*2c10*/  BSYNC B0 ;  /* 0x0000000000007941 */ /* 0x000fea0003800000 */
.L_x_8698:
[----:B------:R-:W0:Y:S02]  /*2c20*/  F2I.FTZ.TRUNC.NTZ R0, R0 ;  /* 0x0000000000007305 */ /* 0x000e24000021f100 */
[----:B0-----:R-:W-:Y:S01]  /*2c30*/  PRMT R18, R0, 0x7610, R18 ;  /* 0x0000761000127816 */ /* 0x001fe20000000012 */
[----:B------:R-:W-:Y:S06]  /*2c40*/  BRA `(.L_x_8673) ;  /* 0x0000000000547947 */ /* 0x000fec0003800000 */
.L_x_8672:
        /* <DEDUP_REMOVED lines=16> */
.L_x_8700:
[----:B------:R-:W-:Y:S01]  /*2d50*/  PRMT R18, RZ, 0x7610, R18 ;  /* 0x00007610ff127816 */ /* 0x000fe20000000012 */
[----:B------:R-:W-:Y:S06]  /*2d60*/  BRA `(.L_x_8673) ;  /* 0x00000000000c7947 */ /* 0x000fec0003800000 */
.L_x_8697:
[----:B------:R2:W5:Y:S01]  /*2d70*/  LDG.E.U8 R18, desc[UR36][R2.64] ;  /* 0x0000002402127981 */ /* 0x000562000c1e1100 */
[----:B------:R-:W-:Y:S05]  /*2d80*/  BRA `(.L_x_8673) ;  /* 0x0000000000047947 */ /* 0x000fea0003800000 */
.L_x_8696:
[----:B------:R1:W5:Y:S02]  /*2d90*/  LDG.E.U8 R18, desc[UR36][R2.64] ;  /* 0x0000002402127981 */ /* 0x000364000c1e1100 */
.L_x_8673:
[----:B------:R-:W-:-:S07]  /*2da0*/  VIADD R25, R25, 0x80 ;  /* 0x0000008019197836 */ /* 0x000fce0000000000 */
.L_x_8667:
[----:B------:R-:W-:Y:S05]  /*2db0*/  BSYNC B6 ;  /* 0x0000000000067941 */ /* 0x000fea0003800000 */
.L_x_8666:
[----:B------:R-:W0:Y:S01]  /*2dc0*/  LDC.U8 R24, c[0x0][0x218] ;  /* 0x00008600ff187b82 */ /* 0x000e220000000000 */
        /* <DEDUP_REMOVED lines=22> */
.L_x_8706:
[----:B------:R0:W5:Y:S01]  /*2f30*/  LDG.E.U8 R17, desc[UR36][R2.64] ;  /* 0x0000002402117981 */ /* 0x000162000c1e1100 */
[----:B------:R-:W-:Y:S05]  /*2f40*/  BRA `(.L_x_8702) ;  /* 0x0000000c00507947 */ /* 0x000fea0003800000 */
.L_x_8705:
        /* <DEDUP_REMOVED lines=8> */
.L_x_8709:
[----:B------:R0:W5:Y:S01]  /*2fd0*/  LDG.E.U8 R17, desc[UR36][R2.64] ;  /* 0x0000002402117981 */ /* 0x000162000c1e1100 */
[----:B------:R-:W-:Y:S05]  /*2fe0*/  BRA `(.L_x_8702) ;  /* 0x0000000c00287947 */ /* 0x000fea0003800000 */
.L_x_8708:
[----:B------:R0:W5:Y:S01]  /*2ff0*/  LDG.E.U16 R17, desc[UR36][R2.64] ;  /* 0x0000002402117981 */ /* 0x000162000c1e1500 */
[----:B------:R-:W-:Y:S05]  /*3000*/  BRA `(.L_x_8702) ;  /* 0x0000000c00207947 */ /* 0x000fea0003800000 */
.L_x_8704:
        /* <DEDUP_REMOVED lines=9> */
.L_x_8711:
[----:B------:R-:W2:Y:S02]  /*30a0*/  LDG.E.U16 R0, desc[UR36][R2.64] ;  /* 0x0000002402007981 */ /* 0x000ea4000c1e1500 */
[----:B--2---:R-:W-:-:S06]  /*30b0*/  HADD2.F32 R0, -RZ, R0.H0_H0 ;  /* 0x20000000ff007230 */ /* 0x004fcc0000004100 */
[----:B------:R-:W0:Y:S02]  /*30c0*/  F2I.FTZ.TRUNC.NTZ R0, R0 ;  /* 0x0000000000007305 */ /* 0x000e24000021f100 */
[----:B0-----:R-:W-:Y:S01]  /*30d0*/  PRMT R17, R0, 0x7610, R17 ;  /* 0x0000761000117816 */ /* 0x001fe20000000011 */
[----:B------:R-:W-:Y:S06]  /*30e0*/  BRA `(.L_x_8702) ;  /* 0x0000000800e87947 */ /* 0x000fec0003800000 */
.L_x_8710:
        /* <DEDUP_REMOVED lines=9> */
.L_x_8713:
[----:B------:R-:W2:Y:S02]  /*3180*/  LDG.E.U16 R2, desc[UR36][R2.64] ;  /* 0x0000002402027981 */ /* 0x000ea4000c1e1500 */
[----:B--2---:R-:W-:-:S06]  /*3190*/  HADD2.F32 R0, -RZ, R2.H0_H0 ;  /* 0x20000002ff007230 */ /* 0x004fcc0000004100 */
[----:B------:R-:W0:Y:S02]  /*31a0*/  F2I.FTZ.TRUNC.NTZ R0, R0 ;  /* 0x0000000000007305 */ /* 0x000e24000021f100 */
[----:B0-----:R-:W-:Y:S01]  /*31b0*/  PRMT R17, R0, 0x7610, R17 ;  /* 0x0000761000117816 */ /* 0x001fe20000000011 */
[----:B------:R-:W-:Y:S06]  /*31c0*/  BRA `(.L_x_8702) ;  /* 0x0000000800b07947 */ /* 0x000fec0003800000 */
.L_x_8712:
[----:B------:R-:W2:Y:S02]  /*31d0*/  LDG.E.64 R2, desc[UR36][R2.64] ;  /* 0x0000002402027981 */ /* 0x000ea4000c1e1b00 */
[----:B--2---:R0:W1:Y:S01]  /*31e0*/  F2I.F64.TRUNC R17, R2 ;  /* 0x0000000200117311 */ /* 0x004062000030d100 */
[----:B------:R-:W-:Y:S05]  /*31f0*/  BRA `(.L_x_8702) ;  /* 0x0000000800a47947 */ /* 0x000fea0003800000 */
.L_x_8703:
        /* <DEDUP_REMOVED lines=12> */
.L_x_8716:
[----:B------:R-:W2:Y:S02]  /*32c0*/  LDG.E.64 R2, desc[UR36][R2.64] ;  /* 0x0000002402027981 */ /* 0x000ea4000c1e1b00 */
[----:B--2---:R0:W1:Y:S01]  /*32d0*/  F2I.F64.TRUNC R17, R2 ;  /* 0x0000000200117311 */ /* 0x004062000030d100 */
[----:B------:R-:W-:Y:S05]  /*32e0*/  BRA `(.L_x_8702) ;  /* 0x0000000800687947 */ /* 0x000fea0003800000 */
.L_x_8715:
        /* <DEDUP_REMOVED lines=28> */
.L_x_8718:
        /* <DEDUP_REMOVED lines=15> */
.L_x_8717:
[----:B------:R-:W2:Y:S02]  /*35a0*/  LDG.E.U16 R0, desc[UR36][R2.64] ;  /* 0x0000002402007981 */ /* 0x000ea4000c1e1500 */
[----:B--2---:R-:W-:-:S06]  /*35b0*/  IMAD.U32 R0, R0, 0x10000, RZ ;  /* 0x0001000000007824 */ /* 0x004fcc00078e00ff */
[----:B------:R-:W0:Y:S02]  /*35c0*/  F2I.FTZ.TRUNC.NTZ R0, R0 ;  /* 0x0000000000007305 */ /* 0x000e24000021f100 */
[----:B0-----:R-:W-:Y:S01]  /*35d0*/  PRMT R17, R0, 0x7610, R17 ;  /* 0x0000761000117816 */ /* 0x001fe20000000011 */
[----:B------:R-:W-:Y:S06]  /*35e0*/  BRA `(.L_x_8702) ;  /* 0x0000000400a87947 */ /* 0x000fec0003800000 */
.L_x_8714:
        /* <DEDUP_REMOVED lines=10> */
.L_x_8721:
        /* <DEDUP_REMOVED lines=21> */
.L_x_8725:
[----:B------:R-:W-:Y:S05]  /*37e0*/  BSYNC B1 ;  /* 0x0000000000017941 */ /* 0x000fea0003800000 */
.L_x_8724:
[----:B------:R-:W-:Y:S01]  /*37f0*/  LEA R3, R0, 0x3b800000, 0x17 ;  /* 0x3b80000000037811 */ /* 0x000fe200078eb8ff */
[----:B------:R-:W-:-:S05]  /*3800*/  IMAD.SHL.U32 R0, R2, 0x100000, RZ ;  /* 0x0010000002007824 */ /* 0x000fca00078e00ff */
[----:B------:R-:W-:-:S07]  /*3810*/  LOP3.LUT R0, R3, R0, R4, 0xfe, !PT ;  /* 0x0000000003007212 */ /* 0x000fce00078efe04 */
.L_x_8723:
[----:B------:R-:W-:Y:S05]  /*3820*/  BSYNC B0 ;  /* 0x0000000000007941 */ /* 0x000fea0003800000 */
.L_x_8722:
[----:B------:R-:W0:Y:S02]  /*3830*/  F2I.FTZ.TRUNC.NTZ R0, R0 ;  /* 0x0000000000007305 */ /* 0x000e24000021f100 */
[----:B0-----:R-:W-:Y:S01]  /*3840*/  PRMT R17, R0, 0x7610, R17 ;  /* 0x0000761000117816 */ /* 0x001fe20000000011 */
[----:B------:R-:W-:Y:S06]  /*3850*/  BRA `(.L_x_8702) ;  /* 0x00000004000c7947 */ /* 0x000fec0003800000 */
.L_x_8720:
        /* <DEDUP_REMOVED lines=21> */
.L_x_8729:
[----:B------:R-:W-:Y:S05]  /*39b0*/  BSYNC B1 ;  /* 0x0000000000017941 */ /* 0x000fea0003800000 */
.L_x_8728:
[----:B------:R-:W-:Y:S01]  /*39c0*/  LEA R3, R0, 0x37800000, 0x17 ;  /* 0x3780000000037811 */ /* 0x000fe200078eb8ff */
[----:B------:R-:W-:-:S05]  /*39d0*/  IMAD.SHL.U32 R0, R2, 0x200000, RZ ;  /* 0x0020000002007824 */ /* 0x000fca00078e00ff */
[----:B------:R-:W-:-:S07]  /*39e0*/  LOP3.LUT R0, R3, R0, R4, 0xfe, !PT ;  /* 0x0000000003007212 */ /* 0x000fce00078efe04 */
.L_x_8727:
[----:B------:R-:W-:Y:S05]  /*39f0*/  BSYNC B0 ;  /* 0x0000000000007941 */ /* 0x000fea0003800000 */
.L_x_8726:
[----:B------:R-:W0:Y:S02]  /*3a00*/  F2I.FTZ.TRUNC.NTZ R0, R0 ;  /* 0x0000000000007305 */ /* 0x000e24000021f100 */
[----:B0-----:R-:W-:Y:S01]  /*3a10*/  PRMT R17, R0, 0x7610, R17 ;  /* 0x0000761000117816 */ /* 0x001fe20000000011 */
[----:B------:R-:W-:Y:S06]  /*3a20*/  BRA `(.L_x_8702) ;  /* 0x0000000000987947 */ /* 0x000fec0003800000 */
.L_x_8719:
        /* <DEDUP_REMOVED lines=14> */
.L_x_8733:
[----:B------:R-:W-:Y:S05]  /*3b10*/  BSYNC B0 ;  /* 0x0000000000007941 */ /* 0x000fea0003800000 */
.L_x_8732:
[----:B------:R-:W0:Y:S02]  /*3b20*/  F2I.FTZ.TRUNC.NTZ R0, R0 ;  /* 0x0000000000007305 */ /* 0x000e24000021f100 */
[----:B0-----:R-:W-:Y:S01]  /*3b30*/  PRMT R17, R0, 0x7610, R17 ;  /* 0x0000761000117816 */ /* 0x001fe20000000011 */
[----:B------:R-:W-:Y:S06]  /*3b40*/  BRA `(.L_x_8702) ;  /* 0x0000000000507947 */ /* 0x000fec0003800000 */
.L_x_8707:
        /* <DEDUP_REMOVED lines=16> */
.L_x_8734:
[----:B------:R-:W-:Y:S05]  /*3c50*/  BRA `(.L_x_8702) ;  /* 0x00000000000c7947 */ /* 0x000fea0003800000 */
.L_x_8731:
[----:B------:R0:W5:Y:S01]  /*3c60*/  LDG.E.U8 R17, desc[UR36][R2.64] ;  /* 0x0000002402117981 */ /* 0x000162000c1e1100 */
[----:B------:R-:W-:Y:S05]  /*3c70*/  BRA `(.L_x_8702) ;  /* 0x0000000000047947 */ /* 0x000fea0003800000 */
.L_x_8730:
[----:B------:R0:W5:Y:S02]  /*3c80*/  LDG.E.U8 R17, desc[UR36][R2.64] ;  /* 0x0000002402117981 */ /* 0x000164000c1e1100 */
.L_x_8702:
[----:B------:R-:W-:Y:S05]  /*3c90*/  BSYNC B6 ;  /* 0x0000000000067941 */ /* 0x000fea0003800000 */
.L_x_8701:
[----:B01234-:R-:W0:Y:S01]  /*3ca0*/  S2R R2, SR_TID.X ;  /* 0x0000000000027919 */ /* 0x01fe220000002100 */
[----:B-----5:R-:W-:Y:S01]  /*3cb0*/  LOP3.LUT R0, R19, 0xffff, RZ, 0xc0, !PT ;  /* 0x0000ffff13007812 */ /* 0x020fe200078ec0ff */
[----:B------:R-:W-:Y:S01]  /*3cc0*/  BSSY B6, `(.L_x_8735) ;  /* 0x0000106000067945 */ /* 0x000fe20003800000 */
[----:B------:R-:W1:Y:S01]  /*3cd0*/  LDC.U8 R19, c[0x0][0x244] ;  /* 0x00009100ff137b82 */ /* 0x000e620000000000 */
[----:B------:R-:W-:Y:S02]  /*3ce0*/  LOP3.LUT R18, R18, 0xffff, RZ, 0xc0, !PT ;  /* 0x0000ffff12127812 */ /* 0x000fe400078ec0ff */
[----:B------:R-:W-:Y:S02]  /*3cf0*/  PRMT R24, R24, 0x8880, RZ ;  /* 0x0000888018187816 */ /* 0x000fe400000000ff */
[----:B------:R-:W-:Y:S02]  /*3d00*/  LOP3.LUT R3, R16, 0xffff, RZ, 0xc0, !PT ;  /* 0x0000ffff10037812 */ /* 0x000fe400078ec0ff */
[----:B------:R-:W-:Y:S01]  /*3d10*/  LOP3.LUT R17, R17, 0xffff, RZ, 0xc0, !PT ;  /* 0x0000ffff11117812 */ /* 0x000fe200078ec0ff */
[----:B------:R-:W-:Y:S01]  /*3d20*/  IMAD.MOV.U32 R16, RZ, RZ, R24 ;  /* 0x000000ffff107224 */ /* 0x000fe200078e0018 */
[----:B------:R-:W-:-:S02]  /*3d30*/  PRMT R0, R0, 0x8880, RZ ;  /* 0x0000888000007816 */ /* 0x000fc400000000ff */
[----:B------:R-:W-:Y:S02]  /*3d40*/  PRMT R18, R18, 0x8880, RZ ;  /* 0x0000888012127816 */ /* 0x000fe400000000ff */
[----:B------:R-:W-:Y:S01]  /*3d50*/  PRMT R5, R3, 0x8880, RZ ;  /* 0x0000888003057816 */ /* 0x000fe200000000ff */
[----:B------:R-:W-:Y:S01]  /*3d60*/  IMAD.MOV.U32 R3, RZ, RZ, R0 ;  /* 0x000000ffff037224 */ /* 0x000fe200078e0000 */
[----:B------:R-:W-:Y:S01]  /*3d70*/  PRMT R7, R17, 0x8880, RZ ;  /* 0x0000888011077816 */ /* 0x000fe200000000ff */
[----:B------:R-:W-:Y:S01]  /*3d80*/  IMAD.MOV.U32 R17, RZ, RZ, R18 ;  /* 0x000000ffff117224 */ /* 0x000fe200078e0012 */
[C---:B------:R-:W-:Y:S02]  /*3d90*/  VIMNMX R18, R16.reuse, R5, PT ;  /* 0x0000000510127248 */ /* 0x040fe40003fe0100 */
[C---:B------:R-:W-:Y:S02]  /*3da0*/  VIMNMX R3, R16.reuse, R3, PT ;  /* 0x0000000310037248 */ /* 0x040fe40003fe0100 */
[----:B------:R-:W-:-:S02]  /*3db0*/  VIMNMX R17, R16, R17, PT ;  /* 0x0000001110117248 */ /* 0x000fc40003fe0100 */
[----:B------:R-:W-:Y:S02]  /*3dc0*/  VIMNMX R16, R16, R7, PT ;  /* 0x0000000710107248 */ /* 0x000fe40003fe0100 */
        /* <DEDUP_REMOVED lines=23> */
.L_x_8740:
[----:B------:R0:W-:Y:S01]  /*3f40*/  STG.E.U8 desc[UR36][R8.64], R3 ;  /* 0x0000000308007986 */ /* 0x0001e2000c101124 */
[----:B------:R-:W-:Y:S05]  /*3f50*/  BRA `(.L_x_8736) ;  /* 0x0000000c00707947 */ /* 0x000fea0003800000 */
.L_x_8739:
        /* <DEDUP_REMOVED lines=11> */
.L_x_8743:
[----:B------:R-:W-:-:S05]  /*4010*/  PRMT R3, R3, 0x9910, RZ ;  /* 0x0000991003037816 */ /* 0x000fca00000000ff */
[----:B------:R0:W-:Y:S01]  /*4020*/  STG.E desc[UR36][R8.64], R3 ;  /* 0x0000000308007986 */ /* 0x0001e2000c101924 */
[----:B------:R-:W-:Y:S05]  /*4030*/  BRA `(.L_x_8736) ;  /* 0x0000000c00387947 */ /* 0x000fea0003800000 */
.L_x_8742:
[----:B------:R0:W-:Y:S01]  /*4040*/  STG.E.U16 desc[UR36][R8.64], R3 ;  /* 0x0000000308007986 */ /* 0x0001e2000c101524 */
[----:B------:R-:W-:Y:S05]  /*4050*/  BRA `(.L_x_8736) ;  /* 0x0000000c00307947 */ /* 0x000fea0003800000 */
.L_x_8738:
        /* <DEDUP_REMOVED lines=9> */
.L_x_8745:
[----:B------:R-:W0:Y:S02]  /*40f0*/  I2F.S16 R0, R3 ;  /* 0x0000000300007306 */ /* 0x000e240000101400 */
[----:B0-----:R-:W-:-:S05]  /*4100*/  F2FP.F16.F32.PACK_AB R0, RZ, R0 ;  /* 0x00000000ff00723e */ /* 0x001fca00000000ff */
[----:B------:R0:W-:Y:S01]  /*4110*/  STG.E.U16 desc[UR36][R8.64], R0 ;  /* 0x0000000008007986 */ /* 0x0001e2000c101524 */
[----:B------:R-:W-:Y:S05]  /*4120*/  BRA `(.L_x_8736) ;  /* 0x0000000800fc7947 */ /* 0x000fea0003800000 */
.L_x_8744:
        /* <DEDUP_REMOVED lines=10> */
.L_x_8747:
[----:B------:R-:W0:Y:S02]  /*41d0*/  I2F.S16 R3, R3 ;  /* 0x0000000300037306 */ /* 0x000e240000101400 */
[----:B0-----:R-:W-:-:S04]  /*41e0*/  F2FP.F16.F32.PACK_AB R3, RZ, R3 ;  /* 0x00000003ff03723e */ /* 0x001fc800000000ff */
[----:B------:R-:W-:-:S05]  /*41f0*/  PRMT R3, R3, 0x5410, RZ ;  /* 0x0000541003037816 */ /* 0x000fca00000000ff */
[----:B------:R0:W-:Y:S01]  /*4200*/  STG.E desc[UR36][R8.64], R3 ;  /* 0x0000000308007986 */ /* 0x0001e2000c101924 */
[----:B------:R-:W-:Y:S05]  /*4210*/  BRA `(.L_x_8736) ;  /* 0x0000000800c07947 */ /* 0x000fea0003800000 */
.L_x_8746:
[----:B------:R-:W0:Y:S02]  /*4220*/  I2F.F64.S16 R4, R3 ;  /* 0x0000000300047312 */ /* 0x000e240000101c00 */
[----:B0-----:R0:W-:Y:S01]  /*4230*/  STG.E.64 desc[UR36][R8.64], R4 ;  /* 0x0000000408007986 */ /* 0x0011e2000c101b24 */
[----:B------:R-:W-:Y:S05]  /*4240*/  BRA `(.L_x_8736) ;  /* 0x0000000800b47947 */ /* 0x000fea0003800000 */
.L_x_8737:
        /* <DEDUP_REMOVED lines=13> */
.L_x_8750:
[----:B------:R-:W0:Y:S01]  /*4320*/  I2F.F64.S16 R4, R3 ;  /* 0x0000000300047312 */ /* 0x000e220000101c00 */
[----:B------:R-:W-:-:S05]  /*4330*/  CS2R R6, SRZ ;  /* 0x0000000000067805 */ /* 0x000fca000001ff00 */
[----:B0-----:R0:W-:Y:S01]  /*4340*/  STG.E.128 desc[UR36][R8.64], R4 ;  /* 0x0000000408007986 */ /* 0x0011e2000c101d24 */
[----:B------:R-:W-:Y:S05]  /*4350*/  BRA `(.L_x_8736) ;  /* 0x0000000800707947 */ /* 0x000fea0003800000 */
.L_x_8749:
        /* <DEDUP_REMOVED lines=21> */
.L_x_8754:
[----:B------:R-:W-:Y:S05]  /*44b0*/  BSYNC B0 ;  /* 0x0000000000007941 */ /* 0x000fea0003800000 */
.L_x_8753:
[----:B------:R-:W-:-:S05]  /*44c0*/  LOP3.LUT R5, R0, R5, RZ, 0xfc, !PT ;  /* 0x0000000500057212 */ /* 0x000fca00078efcff */
[----:B------:R0:W-:Y:S01]  /*44d0*/  STG.E.U8 desc[UR36][R8.64], R5 ;  /* 0x0000000508007986 */ /* 0x0001e2000c101124 */
[----:B------:R-:W-:Y:S05]  /*44e0*/  BRA `(.L_x_8736) ;  /* 0x00000008000c7947 */ /* 0x000fea0003800000 */
.L_x_8752:
        /* <DEDUP_REMOVED lines=13> */
.L_x_8756:
[----:B------:R-:W-:Y:S01]  /*45c0*/  IMAD.MOV.U32 R0, RZ, RZ, 0x7f ;  /* 0x0000007fff007424 */ /* 0x000fe200078e00ff */
[----:B------:R-:W-:-:S04]  /*45d0*/  ISETP.GT.U32.AND P0, PT, R4, 0x7f800000, PT ;  /* 0x7f8000000400780c */ /* 0x000fc80003f04070 */
[----:B------:R-:W-:-:S09]  /*45e0*/  SEL R0, R0, 0x7c, P0 ;  /* 0x0000007c00007807 */ /* 0x000fd20000000000 */
.L_x_8757:
[----:B------:R-:W-:Y:S05]  /*45f0*/  BSYNC B0 ;  /* 0x0000000000007941 */ /* 0x000fea0003800000 */
.L_x_8755:
[----:B------:R-:W-:-:S04]  /*4600*/  LOP3.LUT R3, R5, 0x80000000, RZ, 0xc0, !PT ;  /* 0x8000000005037812 */ /* 0x000fc800078ec0ff */
[----:B------:R-:W-:-:S04]  /*4610*/  SHF.R.U32.HI R3, RZ, 0x18, R3 ;  /* 0x00000018ff037819 */ /* 0x000fc80000011603 */
[----:B------:R-:W-:-:S05]  /*4620*/  LOP3.LUT R3, R0, R3, RZ, 0xfc, !PT ;  /* 0x0000000300037212 */ /* 0x000fca00078efcff */
[----:B------:R0:W-:Y:S01]  /*4630*/  STG.E.U8 desc[UR36][R8.64], R3 ;  /* 0x0000000308007986 */ /* 0x0001e2000c101124 */
[----:B------:R-:W-:Y:S05]  /*4640*/  BRA `(.L_x_8736) ;  /* 0x0000000400b47947 */ /* 0x000fea0003800000 */
.L_x_8751:
[----:B------:R-:W0:Y:S02]  /*4650*/  I2F.S16 R0, R3 ;  /* 0x0000000300007306 */ /* 0x000e240000101400 */
[----:B0-----:R-:W-:-:S05]  /*4660*/  F2FP.BF16.F32.PACK_AB R0, RZ, R0 ;  /* 0x00000000ff00723e */ /* 0x001fca00000010ff */
[----:B------:R0:W-:Y:S01]  /*4670*/  STG.E.U16 desc[UR36][R8.64], R0 ;  /* 0x0000000008007986 */ /* 0x0001e2000c101524 */
[----:B------:R-:W-:Y:S05]  /*4680*/  BRA `(.L_x_8736) ;  /* 0x0000000400a47947 */ /* 0x000fea0003800000 */
.L_x_8748:
        /* <DEDUP_REMOVED lines=10> */
.L_x_8760:
        /* <DEDUP_REMOVED lines=17> */
.L_x_8763:
[----:B------:R-:W-:-:S04]  /*4840*/  LOP3.LUT R3, R3, 0x80000000, RZ, 0xc0, !PT ;  /* 0x8000000003037812 */ /* 0x000fc800078ec0ff */
[----:B------:R-:W-:-:S04]  /*4850*/  SHF.R.U32.HI R3, RZ, 0x18, R3 ;  /* 0x00000018ff037819 */ /* 0x000fc80000011603 */
[----:B------:R-:W-:-:S04]  /*4860*/  LOP3.LUT R0, R0, R3, RZ, 0xfc, !PT ;  /* 0x0000000300007212 */ /* 0x000fc800078efcff */
[----:B------:R-:W-:-:S07]  /*4870*/  PRMT R4, R0, 0x7610, R4 ;  /* 0x0000761000047816 */ /* 0x000fce0000000004 */
.L_x_8762:
[----:B------:R-:W-:Y:S05]  /*4880*/  BSYNC B0 ;  /* 0x0000000000007941 */ /* 0x000fea0003800000 */
.L_x_8761:
[----:B------:R4:W-:Y:S01]  /*4890*/  STG.E.U8 desc[UR36][R8.64], R4 ;  /* 0x0000000408007986 */ /* 0x0009e2000c101124 */
[----:B------:R-:W-:Y:S05]  /*48a0*/  BRA `(.L_x_8736) ;  /* 0x00000004001c7947 */ /* 0x000fea0003800000 */
.L_x_8759:
        /* <DEDUP_REMOVED lines=17> */
.L_x_8766:
[----:B------:R-:W-:-:S04]  /*49c0*/  LOP3.LUT R3, R3, 0x80000000, RZ, 0xc0, !PT ;  /* 0x8000000003037812 */ /* 0x000fc800078ec0ff */
[----:B------:R-:W-:-:S04]  /*49d0*/  SHF.R.U32.HI R3, RZ, 0x18, R3 ;  /* 0x00000018ff037819 */ /* 0x000fc80000011603 */
[----:B------:R-:W-:-:S04]  /*49e0*/  LOP3.LUT R0, R0, R3, RZ, 0xfc, !PT ;  /* 0x0000000300007212 */ /* 0x000fc800078efcff */
[----:B------:R-:W-:-:S07]  /*49f0*/  PRMT R4, R0, 0x7610, R4 ;  /* 0x0000761000047816 */ /* 0x000fce0000000004 */
.L_x_8765:
[----:B------:R-:W-:Y:S05]  /*4a00*/  BSYNC B0 ;  /* 0x0000000000007941 */ /* 0x000fea0003800000 */
.L_x_8764:
[----:B------:R0:W-:Y:S01]  /*4a10*/  STG.E.U8 desc[UR36][R8.64], R4 ;  /* 0x0000000408007986 */ /* 0x0001e2000c101124 */
[----:B------:R-:W-:Y:S05]  /*4a20*/  BRA `(.L_x_8736) ;  /* 0x0000000000bc7947 */ /* 0x000fea0003800000 */
.L_x_8758:
        /* <DEDUP_REMOVED lines=23> */
.L_x_8741:
        /* <DEDUP_REMOVED lines=16> */
.L_x_8769:
[----:B------:R-:W-:Y:S05]  /*4ca0*/  BRA `(.L_x_8736) ;  /* 0x00000000001c7947 */ /* 0x000fea0003800000 */
.L_x_8768:
[----:B------:R-:W-:-:S05]  /*4cb0*/  PRMT R3, R3, 0x9910, RZ ;  /* 0x0000991003037816 */ /* 0x000fca00000000ff */
[----:B------:R-:W-:-:S05]  /*4cc0*/  IMAD.MOV.U32 R4, RZ, RZ, R3 ;  /* 0x000000ffff047224 */ /* 0x000fca00078e0003 */
[----:B------:R-:W-:-:S05]  /*4cd0*/  SHF.R.S32.HI R5, RZ, 0x1f, R4 ;  /* 0x0000001fff057819 */ /* 0x000fca0000011404 */
[----:B------:R3:W-:Y:S01]  /*4ce0*/  STG.E.64 desc[UR36][R8.64], R4 ;  /* 0x0000000408007986 */ /* 0x0007e2000c101b24 */
[----:B------:R-:W-:Y:S05]  /*4cf0*/  BRA `(.L_x_8736) ;  /* 0x0000000000087947 */ /* 0x000fea0003800000 */
.L_x_8767:
[----:B------:R-:W-:-:S05]  /*4d00*/  PRMT R3, R3, 0x9910, RZ ;  /* 0x0000991003037816 */ /* 0x000fca00000000ff */
[----:B------:R0:W-:Y:S02]  /*4d10*/  STG.E desc[UR36][R8.64], R3 ;  /* 0x0000000308007986 */ /* 0x0001e4000c101924 */
.L_x_8736:
[----:B------:R-:W-:Y:S05]  /*4d20*/  BSYNC B6 ;  /* 0x0000000000067941 */ /* 0x000fea0003800000 */
.L_x_8735:
        /* <DEDUP_REMOVED lines=23> */
.L_x_8775:
[----:B------:R0:W-:Y:S01]  /*4ea0*/  STG.E.U8 desc[UR36][R8.64], R18 ;  /* 0x0000001208007986 */ /* 0x0001e2000c101124 */
[----:B------:R-:W-:Y:S05]  /*4eb0*/  BRA `(.L_x_8777) ;  /* 0x0000000c00647947 */ /* 0x000fea0003800000 */
.L_x_8774:
        /* <DEDUP_REMOVED lines=10> */
.L_x_8779:
[----:B------:R-:W-:-:S05]  /*4f60*/  PRMT R3, R18, 0x9910, RZ ;  /* 0x0000991012037816 */ /* 0x000fca00000000ff */
[----:B------:R0:W-:Y:S01]  /*4f70*/  STG.E desc[UR36][R8.64], R3 ;  /* 0x0000000308007986 */ /* 0x0001e2000c101924 */
[----:B------:R-:W-:Y:S05]  /*4f80*/  BRA `(.L_x_8777) ;  /* 0x0000000c00307947 */ /* 0x000fea0003800000 */
.L_x_8778:
[----:B------:R0:W-:Y:S01]  /*4f90*/  STG.E.U16 desc[UR36][R8.64], R18 ;  /* 0x0000001208007986 */ /* 0x0001e2000c101524 */
[----:B------:R-:W-:Y:S05]  /*4fa0*/  BRA `(.L_x_8777) ;  /* 0x0000000c00287947 */ /* 0x000fea0003800000 */
.L_x_8773:
        /* <DEDUP_REMOVED lines=9> */
.L_x_8781:
[----:B------:R-:W0:Y:S02]  /*5040*/  I2F.S16 R0, R18 ;  /* 0x0000001200007306 */ /* 0x000e240000101400 */
[----:B0-----:R-:W-:-:S05]  /*5050*/  F2FP.F16.F32.PACK_AB R0, RZ, R0 ;  /* 0x00000000ff00723e */ /* 0x001fca00000000ff */
[----:B------:R0:W-:Y:S01]  /*5060*/  STG.E.U16 desc[UR36][R8.64], R0 ;  /* 0x0000000008007986 */ /* 0x0001e2000c101524 */
[----:B------:R-:W-:Y:S05]  /*5070*/  BRA `(.L_x_8777) ;  /* 0x0000000800f47947 */ /* 0x000fea0003800000 */
.L_x_8780:
        /* <DEDUP_REMOVED lines=10> */
.L_x_8783:
[----:B------:R-:W0:Y:S02]  /*5120*/  I2F.S16 R18, R18 ;  /* 0x0000001200127306 */ /* 0x000e240000101400 */
[----:B0-----:R-:W-:-:S04]  /*5130*/  F2FP.F16.F32.PACK_AB R3, RZ, R18 ;  /* 0x00000012ff03723e */ /* 0x001fc800000000ff */
[----:B------:R-:W-:-:S05]  /*5140*/  PRMT R3, R3, 0x5410, RZ ;  /* 0x0000541003037816 */ /* 0x000fca00000000ff */
[----:B------:R0:W-:Y:S01]  /*5150*/  STG.E desc[UR36][R8.64], R3 ;  /* 0x0000000308007986 */ /* 0x0001e2000c101924 */
[----:B------:R-:W-:Y:S05]  /*5160*/  BRA `(.L_x_8777) ;  /* 0x0000000800b87947 */ /* 0x000fea0003800000 */
.L_x_8782:
[----:B------:R-:W0:Y:S02]  /*5170*/  I2F.F64.S16 R4, R18 ;  /* 0x0000001200047312 */ /* 0x000e240000101c00 */
[----:B0-----:R0:W-:Y:S01]  /*5180*/  STG.E.64 desc[UR36][R8.64], R4 ;  /* 0x0000000408007986 */ /* 0x0011e2000c101b24 */
[----:B------:R-:W-:Y:S05]  /*5190*/  BRA `(.L_x_8777) ;  /* 0x0000000800ac7947 */ /* 0x000fea0003800000 */
.L_x_8772:
        /* <DEDUP_REMOVED lines=13> */
.L_x_8786:
[----:B------:R-:W0:Y:S01]  /*5270*/  I2F.F64.S16 R4, R18 ;  /* 0x0000001200047312 */ /* 0x000e220000101c00 */
[----:B------:R-:W-:-:S05]  /*5280*/  CS2R R6, SRZ ;  /* 0x0000000000067805 */ /* 0x000fca000001ff00 */
[----:B0-----:R0:W-:Y:S01]  /*5290*/  STG.E.128 desc[UR36][R8.64], R4 ;  /* 0x0000000408007986 */ /* 0x0011e2000c101d24 */
[----:B------:R-:W-:Y:S05]  /*52a0*/  BRA `(.L_x_8777) ;  /* 0x0000000800687947 */ /* 0x000fea0003800000 */
.L_x_8785:
        /* <DEDUP_REMOVED lines=21> */
.L_x_8790:
[----:B------:R-:W-:Y:S05]  /*5400*/  BSYNC B0 ;  /* 0x0000000000007941 */ /* 0x000fea0003800000 */
.L_x_8789:
[----:B------:R-:W-:-:S05]  /*5410*/  LOP3.LUT R5, R0, R5, RZ, 0xfc, !PT ;  /* 0x0000000500057212 */ /* 0x000fca00078efcff */
[----:B------:R0:W-:Y:S01]  /*5420*/  STG.E.U8 desc[UR36][R8.64], R5 ;  /* 0x0000000508007986 */ /* 0x0001e2000c101124 */
[----:B------:R-:W-:Y:S05]  /*5430*/  BRA `(.L_x_8777) ;  /* 0x0000000800047947 */ /* 0x000fea0003800000 */
.L_x_8788:
        /* <DEDUP_REMOVED lines=13> */
.L_x_8792:
[----:B------:R-:W-:Y:S01]  /*5510*/  IMAD.MOV.U32 R0, RZ, RZ, 0x7f ;  /* 0x0000007fff007424 */ /* 0x000fe200078e00ff */
[----:B------:R-:W-:-:S04]  /*5520*/  ISETP.GT.U32.AND P0, PT, R3, 0x7f800000, PT ;  /* 0x7f8000000300780c */ /* 0x000fc80003f04070 */
[----:B------:R-:W-:-:S09]  /*5530*/  SEL R0, R0, 0x7c, P0 ;  /* 0x0000007c00007807 */ /* 0x000fd20000000000 */
.L_x_8793:
[----:B------:R-:W-:Y:S05]  /*5540*/  BSYNC B0 ;  /* 0x0000000000007941 */ /* 0x000fea0003800000 */
.L_x_8791:
[----:B------:R-:W-:-:S04]  /*5550*/  LOP3.LUT R3, R5, 0x80000000, RZ, 0xc0, !PT ;  /* 0x8000000005037812 */ /* 0x000fc800078ec0ff */
[----:B------:R-:W-:-:S04]  /*5560*/  SHF.R.U32.HI R3, RZ, 0x18, R3 ;  /* 0x00000018ff037819 */ /* 0x000fc80000011603 */
[----:B------:R-:W-:-:S05]  /*5570*/  LOP3.LUT R3, R0, R3, RZ, 0xfc, !PT ;  /* 0x0000000300037212 */ /* 0x000fca00078efcff */
[----:B------:R0:W-:Y:S01]  /*5580*/  STG.E.U8 desc[UR36][R8.64], R3 ;  /* 0x0000000308007986 */ /* 0x0001e2000c101124 */
[----:B------:R-:W-:Y:S05]  /*5590*/  BRA `(.L_x_8777) ;  /* 0x0000000400ac7947 */ /* 0x000fea0003800000 */
.L_x_8787:
[----:B------:R-:W0:Y:S02]  /*55a0*/  I2F.S16 R0, R18 ;  /* 0x0000001200007306 */ /* 0x000e240000101400 */
[----:B0-----:R-:W-:-:S05]  /*55b0*/  F2FP.BF16.F32.PACK_AB R0, RZ, R0 ;  /* 0x00000000ff00723e */ /* 0x001fca00000010ff */
[----:B------:R0:W-:Y:S01]  /*55c0*/  STG.E.U16 desc[UR36][R8.64], R0 ;  /* 0x0000000008007986 */ /* 0x0001e2000c101524 */
[----:B------:R-:W-:Y:S05]  /*55d0*/  BRA `(.L_x_8777) ;  /* 0x00000004009c7947 */ /* 0x000fea0003800000 */
.L_x_8784:
        /* <DEDUP_REMOVED lines=10> */
.L_x_8796:
        /* <DEDUP_REMOVED lines=17> */
.L_x_8799:
[----:B------:R-:W-:-:S04]  /*5790*/  LOP3.LUT R3, R5, 0x80000000, RZ, 0xc0, !PT ;  /* 0x8000000005037812 */ /* 0x000fc800078ec0ff */
[----:B------:R-:W-:-:S04]  /*57a0*/  SHF.R.U32.HI R3, RZ, 0x18, R3 ;  /* 0x00000018ff037819 */ /* 0x000fc80000011603 */
[----:B------:R-:W-:-:S04]  /*57b0*/  LOP3.LUT R0, R0, R3, RZ, 0xfc, !PT ;  /* 0x0000000300007212 */ /* 0x000fc800078efcff */
[----:B------:R-:W-:-:S07]  /*57c0*/  PRMT R4, R0, 0x7610, R4 ;  /* 0x0000761000047816 */ /* 0x000fce0000000004 */
.L_x_8798:
[----:B------:R-:W-:Y:S05]  /*57d0*/  BSYNC B0 ;  /* 0x0000000000007941 */ /* 0x000fea0003800000 */
.L_x_8797:
[----:B------:R3:W-:Y:S01]  /*57e0*/  STG.E.U8 desc[UR36][R8.64], R4 ;  /* 0x0000000408007986 */ /* 0x0007e2000c101124 */
[----:B------:R-:W-:Y:S05]  /*57f0*/  BRA `(.L_x_8777) ;  /* 0x0000000400147947 */ /* 0x000fea0003800000 */
.L_x_8795:
        /* <DEDUP_REMOVED lines=17> */
.L_x_8802:
[----:B------:R-:W-:-:S04]  /*5910*/  LOP3.LUT R3, R5, 0x80000000, RZ, 0xc0, !PT ;  /* 0x8000000005037812 */ /* 0x000fc800078ec0ff */
[----:B------:R-:W-:-:S04]  /*5920*/  SHF.R.U32.HI R3, RZ, 0x18, R3 ;  /* 0x00000018ff037819 */ /* 0x000fc80000011603 */
[----:B------:R-:W-:-:S04]  /*5930*/  LOP3.LUT R0, R0, R3, RZ, 0xfc, !PT ;  /* 0x0000000300007212 */ /* 0x000fc800078efcff */
[----:B------:R-:W-:-:S07]  /*5940*/  PRMT R4, R0, 0x7610, R4 ;  /* 0x0000761000047816 */ /* 0x000fce0000000004 */
.L_x_8801:
[----:B------:R-:W-:Y:S05]  /*5950*/  BSYNC B0 ;  /* 0x0000000000007941 */ /* 0x000fea0003800000 */
.L_x_8800:
[----:B------:R0:W-:Y:S01]  /*5960*/  STG.E.U8 desc[UR36][R8.64], R4 ;  /* 0x0000000408007986 */ /* 0x0001e2000c101124 */
[----:B------:R-:W-:Y:S05]  /*5970*/  BRA `(.L_x_8777) ;  /* 0x0000000000b47947 */ /* 0x000fea0003800000 */
.L_x_8794:
        /* <DEDUP_REMOVED lines=22> */
.L_x_8776:
        /* <DEDUP_REMOVED lines=16> */
.L_x_8805:
[----:B------:R-:W-:Y:S05]  /*5be0*/  BRA `(.L_x_8777) ;  /* 0x0000000000187947 */ /* 0x000fea0003800000 */
.L_x_8804:
[----:B------:R-:W-:-:S04]  /*5bf0*/  PRMT R4, R18, 0x9910, RZ ;  /* 0x0000991012047816 */ /* 0x000fc800000000ff */
[----:B------:R-:W-:-:S05]  /*5c00*/  SHF.R.S32.HI R5, RZ, 0x1f, R4 ;  /* 0x0000001fff057819 */ /* 0x000fca0000011404 */
[----:B------:R2:W-:Y:S01]  /*5c10*/  STG.E.64 desc[UR36][R8.64], R4 ;  /* 0x0000000408007986 */ /* 0x0005e2000c101b24 */
[----:B------:R-:W-:Y:S05]  /*5c20*/  BRA `(.L_x_8777) ;  /* 0x0000000000087947 */ /* 0x000fea0003800000 */
.L_x_8803:
[----:B------:R-:W-:-:S05]  /*5c30*/  PRMT R3, R18, 0x9910, RZ ;  /* 0x0000991012037816 */ /* 0x000fca00000000ff */
[----:B------:R0:W-:Y:S02]  /*5c40*/  STG.E desc[UR36][R8.64], R3 ;  /* 0x0000000308007986 */ /* 0x0001e4000c101924 */
.L_x_8777:
        /* <DEDUP_REMOVED lines=23> */
.L_x_8809:
[----:B------:R3:W-:Y:S01]  /*5dc0*/  STG.E.U8 desc[UR36][R8.64], R17 ;  /* 0x0000001108007986 */ /* 0x0007e2000c101124 */
[----:B------:R-:W-:Y:S05]  /*5dd0*/  BRA `(.L_x_8811) ;  /* 0x0000000c00647947 */ /* 0x000fea0003800000 */
.L_x_8808:
        /* <DEDUP_REMOVED lines=10> */
.L_x_8813:
[----:B------:R-:W-:-:S05]  /*5e80*/  PRMT R3, R17, 0x9910, RZ ;  /* 0x0000991011037816 */ /* 0x000fca00000000ff */
[----:B------:R2:W-:Y:S01]  /*5e90*/  STG.E desc[UR36][R8.64], R3 ;  /* 0x0000000308007986 */ /* 0x0005e2000c101924 */
[----:B------:R-:W-:Y:S05]  /*5ea0*/  BRA `(.L_x_8811) ;  /* 0x0000000c00307947 */ /* 0x000fea0003800000 */
.L_x_8812:
[----:B------:R0:W-:Y:S01]  /*5eb0*/  STG.E.U16 desc[UR36][R8.64], R17 ;  /* 0x0000001108007986 */ /* 0x0001e2000c101524 */
[----:B------:R-:W-:Y:S05]  /*5ec0*/  BRA `(.L_x_8811) ;  /* 0x0000000c00287947 */ /* 0x000fea0003800000 */
.L_x_8807:
        /* <DEDUP_REMOVED lines=9> */
.L_x_8815:
[----:B------:R-:W0:Y:S02]  /*5f60*/  I2F.S16 R0, R17 ;  /* 0x0000001100007306 */ /* 0x000e240000101400 */
[----:B0-----:R-:W-:-:S05]  /*5f70*/  F2FP.F16.F32.PACK_AB R0, RZ, R0 ;  /* 0x00000000ff00723e */ /* 0x001fca00000000ff */
[----:B------:R0:W-:Y:S01]  /*5f80*/  STG.E.U16 desc[UR36][R8.64], R0 ;  /* 0x0000000008007986 */ /* 0x0001e2000c101524 */
[----:B------:R-:W-:Y:S05]  /*5f90*/  BRA `(.L_x_8811) ;  /* 0x0000000800f47947 */ /* 0x000fea0003800000 */
.L_x_8814:
        /* <DEDUP_REMOVED lines=10> */
.L_x_8817:
[----:B------:R-:W0:Y:S02]  /*6040*/  I2F.S16 R17, R17 ;  /* 0x0000001100117306 */ /* 0x000e240000101400 */
[----:B0-----:R-:W-:-:S04]  /*6050*/  F2FP.F16.F32.PACK_AB R3, RZ, R17 ;  /* 0x00000011ff03723e */ /* 0x001fc800000000ff */
[----:B------:R-:W-:-:S05]  /*6060*/  PRMT R3, R3, 0x5410, RZ ;  /* 0x0000541003037816 */ /* 0x000fca00000000ff */
[----:B------:R0:W-:Y:S01]  /*6070*/  STG.E desc[UR36][R8.64], R3 ;  /* 0x0000000308007986 */ /* 0x0001e2000c101924 */
[----:B------:R-:W-:Y:S05]  /*6080*/  BRA `(.L_x_8811) ;  /* 0x0000000800b87947 */ /* 0x000fea0003800000 */
.L_x_8816:
[----:B------:R-:W0:Y:S02]  /*6090*/  I2F.F64.S16 R4, R17 ;  /* 0x0000001100047312 */ /* 0x000e240000101c00 */
[----:B0-----:R0:W-:Y:S01]  /*60a0*/  STG.E.64 desc[UR36][R8.64], R4 ;  /* 0x0000000408007986 */ /* 0x0011e2000c101b24 */
[----:B------:R-:W-:Y:S05]  /*60b0*/  BRA `(.L_x_8811) ;  /* 0x0000000800ac7947 */ /* 0x000fea0003800000 */
.L_x_8806:
        /* <DEDUP_REMOVED lines=13> */
.L_x_8820:
[----:B------:R-:W0:Y:S01]  /*6190*/  I2F.F64.S16 R4, R17 ;  /* 0x0000001100047312 */ /* 0x000e220000101c00 */
[----:B------:R-:W-:-:S05]  /*61a0*/  CS2R R6, SRZ ;  /* 0x0000000000067805 */ /* 0x000fca000001ff00 */
[----:B0-----:R0:W-:Y:S01]  /*61b0*/  STG.E.128 desc[UR36][R8.64], R4 ;  /* 0x0000000408007986 */ /* 0x0011e2000c101d24 */
[----:B------:R-:W-:Y:S05]  /*61c0*/  BRA `(.L_x_8811) ;  /* 0x0000000800687947 */ /* 0x000fea0003800000 */
.L_x_8819:
        /* <DEDUP_REMOVED lines=21> */
.L_x_8824:
[----:B------:R-:W-:Y:S05]  /*6320*/  BSYNC B0 ;  /* 0x0000000000007941 */ /* 0x000fea0003800000 */
.L_x_8823:
[----:B------:R-:W-:-:S05]  /*6330*/  LOP3.LUT R5, R0, R5, RZ, 0xfc, !PT ;  /* 0x0000000500057212 */ /* 0x000fca00078efcff */
[----:B------:R0:W-:Y:S01]  /*6340*/  STG.E.U8 desc[UR36][R8.64], R5 ;  /* 0x0000000508007986 */ /* 0x0001e2000c101124 */
[----:B------:R-:W-:Y:S05]  /*6350*/  BRA `(.L_x_8811) ;  /* 0x0000000800047947 */ /* 0x000fea0003800000 */
.L_x_8822:
        /* <DEDUP_REMOVED lines=13> */
.L_x_8826:
[----:B------:R-:W-:Y:S01]  /*6430*/  IMAD.MOV.U32 R0, RZ, RZ, 0x7f ;  /* 0x0000007fff007424 */ /* 0x000fe200078e00ff */
[----:B------:R-:W-:-:S04]  /*6440*/  ISETP.GT.U32.AND P0, PT, R3, 0x7f800000, PT ;  /* 0x7f8000000300780c */ /* 0x000fc80003f04070 */
[----:B------:R-:W-:-:S09]  /*6450*/  SEL R0, R0, 0x7c, P0 ;  /* 0x0000007c00007807 */ /* 0x000fd20000000000 */
.L_x_8827:
[----:B------:R-:W-:Y:S05]  /*6460*/  BSYNC B0 ;  /* 0x0000000000007941 */ /* 0x000fea0003800000 */
.L_x_8825:
[----:B------:R-:W-:-:S04]  /*6470*/  LOP3.LUT R3, R17, 0x80000000, RZ, 0xc0, !PT ;  /* 0x8000000011037812 */ /* 0x000fc800078ec0ff */
[----:B------:R-:W-:-:S04]  /*6480*/  SHF.R.U32.HI R3, RZ, 0x18, R3 ;  /* 0x00000018ff037819 */ /* 0x000fc80000011603 */
[----:B------:R-:W-:-:S05]  /*6490*/  LOP3.LUT R3, R0, R3, RZ, 0xfc, !PT ;  /* 0x0000000300037212 */ /* 0x000fca00078efcff */
[----:B------:R0:W-:Y:S01]  /*64a0*/  STG.E.U8 desc[UR36][R8.64], R3 ;  /* 0x0000000308007986 */ /* 0x0001e2000c101124 */
[----:B------:R-:W-:Y:S05]  /*64b0*/  BRA `(.L_x_8811) ;  /* 0x0000000400ac7947 */ /* 0x000fea0003800000 */
.L_x_8821:
[----:B------:R-:W0:Y:S02]  /*64c0*/  I2F.S16 R0, R17 ;  /* 0x0000001100007306 */ /* 0x000e240000101400 */
[----:B0-----:R-:W-:-:S05]  /*64d0*/  F2FP.BF16.F32.PACK_AB R0, RZ, R0 ;  /* 0x00000000ff00723e */ /* 0x001fca00000010ff */
[----:B------:R0:W-:Y:S01]  /*64e0*/  STG.E.U16 desc[UR36][R8.64], R0 ;  /* 0x0000000008007986 */ /* 0x0001e2000c101524 */
[----:B------:R-:W-:Y:S05]  /*64f0*/  BRA `(.L_x_8811) ;  /* 0x00000004009c7947 */ /* 0x000fea0003800000 */
.L_x_8818:
        /* <DEDUP_REMOVED lines=10> */
.L_x_8830:
        /* <DEDUP_REMOVED lines=17> */
.L_x_8833:
[----:B------:R-:W-:-:S04]  /*66b0*/  LOP3.LUT R3, R17, 0x80000000, RZ, 0xc0, !PT ;  /* 0x8000000011037812 */ /* 0x000fc800078ec0ff */
[----:B------:R-:W-:-:S04]  /*66c0*/  SHF.R.U32.HI R3, RZ, 0x18, R3 ;  /* 0x00000018ff037819 */ /* 0x000fc80000011603 */
[----:B------:R-:W-:-:S04]  /*66d0*/  LOP3.LUT R0, R0, R3, RZ, 0xfc, !PT ;  /* 0x0000000300007212 */ /* 0x000fc800078efcff */
[----:B------:R-:W-:-:S07]  /*66e0*/  PRMT R4, R0, 0x7610, R4 ;  /* 0x0000761000047816 */ /* 0x000fce0000000004 */
.L_x_8832:
[----:B------:R-:W-:Y:S05]  /*66f0*/  BSYNC B0 ;  /* 0x0000000000007941 */ /* 0x000fea0003800000 */
.L_x_8831:
[----:B------:R0:W-:Y:S01]  /*6700*/  STG.E.U8 desc[UR36][R8.64], R4 ;  /* 0x0000000408007986 */ /* 0x0001e2000c101124 */
[----:B------:R-:W-:Y:S05]  /*6710*/  BRA `(.L_x_8811) ;  /* 0x0000000400147947 */ /* 0x000fea0003800000 */
.L_x_8829:
        /* <DEDUP_REMOVED lines=17> */
.L_x_8836:
[----:B------:R-:W-:-:S04]  /*6830*/  LOP3.LUT R3, R17, 0x80000000, RZ, 0xc0, !PT ;  /* 0x8000000011037812 */ /* 0x000fc800078ec0ff */
[----:B------:R-:W-:-:S04]  /*6840*/  SHF.R.U32.HI R3, RZ, 0x18, R3 ;  /* 0x00000018ff037819 */ /* 0x000fc80000011603 */
[----:B------:R-:W-:-:S04]  /*6850*/  LOP3.LUT R0, R0, R3, RZ, 0xfc, !PT ;  /* 0x0000000300007212 */ /* 0x000fc800078efcff */
[----:B------:R-:W-:-:S07]  /*6860*/  PRMT R4, R0, 0x7610, R4 ;  /* 0x0000761000047816 */ /* 0x000fce0000000004 */
.L_x_8835:
[----:B------:R-:W-:Y:S05]  /*6870*/  BSYNC B0 ;  /* 0x0000000000007941 */ /* 0x000fea0003800000 */
.L_x_8834:
[----:B------:R0:W-:Y:S01]  /*6880*/  STG.E.U8 desc[UR36][R8.64], R4 ;  /* 0x0000000408007986 */ /* 0x0001e2000c101124 */
[----:B------:R-:W-:Y:S05]  /*6890*/  BRA `(.L_x_8811) ;  /* 0x0000000000b47947 */ /* 0x000fea0003800000 */
.L_x_8828:
        /* <DEDUP_REMOVED lines=22> */
.L_x_8810:
        /* <DEDUP_REMOVED lines=16> */
.L_x_8839:
[----:B------:R-:W-:Y:S05]  /*6b00*/  BRA `(.L_x_8811) ;  /* 0x0000000000187947 */ /* 0x000fea0003800000 */
.L_x_8838:
[----:B------:R-:W-:-:S04]  /*6b10*/  PRMT R4, R17, 0x9910, RZ ;  /* 0x0000991011047816 */ /* 0x000fc800000000ff */
[----:B------:R-:W-:-:S05]  /*6b20*/  SHF.R.S32.HI R5, RZ, 0x1f, R4 ;  /* 0x0000001fff057819 */ /* 0x000fca0000011404 */
[----:B------:R0:W-:Y:S01]  /*6b30*/  STG.E.64 desc[UR36][R8.64], R4 ;  /* 0x0000000408007986 */ /* 0x0001e2000c101b24 */
[----:B------:R-:W-:Y:S05]  /*6b40*/  BRA `(.L_x_8811) ;  /* 0x0000000000087947 */ /* 0x000fea0003800000 */
.L_x_8837:
[----:B------:R-:W-:-:S05]  /*6b50*/  PRMT R3, R17, 0x9910, RZ ;  /* 0x0000991011037816 */ /* 0x000fca00000000ff */
[----:B------:R0:W-:Y:S02]  /*6b60*/  STG.E desc[UR36][R8.64], R3 ;  /* 0x0000000308007986 */ /* 0x0001e4000c101924 */
.L_x_8811:
[----:B------:R-:W-:-:S07]  /*6b70*/  VIADD R2, R2, 0x80 ;  /* 0x0000008002027836 */ /* 0x000fce0000000000 */
.L_x_8771:
[----:B------:R-:W-:Y:S05]  /*6b80*/  BSYNC B6 ;  /* 0x0000000000067941 */ /* 0x000fea0003800000 */
.L_x_8770:
        /* <DEDUP_REMOVED lines=21> */
.L_x_8843:
[----:B------:R-:W-:Y:S01]  /*6ce0*/  STG.E.U8 desc[UR36][R2.64], R16 ;  /* 0x0000001002007986 */ /* 0x000fe2000c101124 */
[----:B------:R-:W-:Y:S05]  /*6cf0*/  EXIT ;  /* 0x000000000000794d */ /* 0x000fea0003800000 */
.L_x_8842:
        /* <DEDUP_REMOVED lines=10> */
.L_x_8846:
[----:B------:R-:W-:-:S05]  /*6da0*/  PRMT R5, R16, 0x9910, RZ ;  /* 0x0000991010057816 */ /* 0x000fca00000000ff */
[----:B------:R-:W-:Y:S01]  /*6db0*/  STG.E desc[UR36][R2.64], R5 ;  /* 0x0000000502007986 */ /* 0x000fe2000c101924 */
[----:B------:R-:W-:Y:S05]  /*6dc0*/  EXIT ;  /* 0x000000000000794d */ /* 0x000fea0003800000 */
.L_x_8845:
[----:B------:R-:W-:Y:S01]  /*6dd0*/  STG.E.U16 desc[UR36][R2.64], R16 ;  /* 0x0000001002007986 */ /* 0x000fe2000c101524 */
[----:B------:R-:W-:Y:S05]  /*6de0*/  EXIT ;  /* 0x000000000000794d */ /* 0x000fea0003800000 */
.L_x_8841:
        /* <DEDUP_REMOVED lines=9> */
.L_x_8848:
[----:B------:R-:W0:Y:S02]  /*6e80*/  I2F.S16 R0, R16 ;  /* 0x0000001000007306 */ /* 0x000e240000101400 */
[----:B0-----:R-:W-:-:S05]  /*6e90*/  F2FP.F16.F32.PACK_AB R0, RZ, R0 ;  /* 0x00000000ff00723e */ /* 0x001fca00000000ff */
[----:B------:R-:W-:Y:S01]  /*6ea0*/  STG.E.U16 desc[UR36][R2.64], R0 ;  /* 0x0000000002007986 */ /* 0x000fe2000c101524 */
[----:B------:R-:W-:Y:S05]  /*6eb0*/  EXIT ;  /* 0x000000000000794d */ /* 0x000fea0003800000 */
.L_x_8847:
        /* <DEDUP_REMOVED lines=10> */
.L_x_8850:
[----:B------:R-:W0:Y:S02]  /*6f60*/  I2F.S16 R16, R16 ;  /* 0x0000001000107306 */ /* 0x000e240000101400 */
[----:B0-----:R-:W-:-:S04]  /*6f70*/  F2FP.F16.F32.PACK_AB R5, RZ, R16 ;  /* 0x00000010ff05723e */ /* 0x001fc800000000ff */
[----:B------:R-:W-:-:S05]  /*6f80*/  PRMT R5, R5, 0x5410, RZ ;  /* 0x0000541005057816 */ /* 0x000fca00000000ff */
[----:B------:R-:W-:Y:S01]  /*6f90*/  STG.E desc[UR36][R2.64], R5 ;  /* 0x0000000502007986 */ /* 0x000fe2000c101924 */
[----:B------:R-:W-:Y:S05]  /*6fa0*/  EXIT ;  /* 0x000000000000794d */ /* 0x000fea0003800000 */
.L_x_8849:
[----:B------:R-:W0:Y:S02]  /*6fb0*/  I2F.F64.S16 R16, R16 ;  /* 0x0000001000107312 */ /* 0x000e240000101c00 */
[----:B0-----:R-:W-:Y:S01]  /*6fc0*/  STG.E.64 desc[UR36][R2.64], R16 ;  /* 0x0000001002007986 */ /* 0x001fe2000c101b24 */
[----:B------:R-:W-:Y:S05]  /*6fd0*/  EXIT ;  /* 0x000000000000794d */ /* 0x000fea0003800000 */
.L_x_8840:
        /* <DEDUP_REMOVED lines=13> */
.L_x_8853:
[----:B------:R-:W0:Y:S01]  /*70b0*/  I2F.F64.S16 R16, R16 ;  /* 0x0000001000107312 */ /* 0x000e220000101c00 */
[----:B------:R-:W-:-:S05]  /*70c0*/  CS2R R18, SRZ ;  /* 0x0000000000127805 */ /* 0x000fca000001ff00 */
[----:B0-----:R-:W-:Y:S01]  /*70d0*/  STG.E.128 desc[UR36][R2.64], R16 ;  /* 0x0000001002007986 */ /* 0x001fe2000c101d24 */
[----:B------:R-:W-:Y:S05]  /*70e0*/  EXIT ;  /* 0x000000000000794d */ /* 0x000fea0003800000 */
.L_x_8852:
        /* <DEDUP_REMOVED lines=21> */
.L_x_8857:
[----:B------:R-:W-:Y:S05]  /*7240*/  BSYNC B0 ;  /* 0x0000000000007941 */ /* 0x000fea0003800000 */
.L_x_8856:
[----:B------:R-:W-:-:S05]  /*7250*/  LOP3.LUT R5, R0, R5, RZ, 0xfc, !PT ;  /* 0x0000000500057212 */ /* 0x000fca00078efcff */
[----:B------:R-:W-:Y:S01]  /*7260*/  STG.E.U8 desc[UR36][R2.64], R5 ;  /* 0x0000000502007986 */ /* 0x000fe2000c101124 */
[----:B------:R-:W-:Y:S05]  /*7270*/  EXIT ;  /* 0x000000000000794d */ /* 0x000fea0003800000 */
.L_x_8855:
        /* <DEDUP_REMOVED lines=13> */
.L_x_8859:
[----:B------:R-:W-:Y:S01]  /*7350*/  IMAD.MOV.U32 R0, RZ, RZ, 0x7f ;  /* 0x0000007fff007424 */ /* 0x000fe200078e00ff */
[----:B------:R-:W-:-:S04]  /*7360*/  ISETP.GT.U32.AND P0, PT, R4, 0x7f800000, PT ;  /* 0x7f8000000400780c */ /* 0x000fc80003f04070 */
[----:B------:R-:W-:-:S09]  /*7370*/  SEL R0, R0, 0x7c, P0 ;  /* 0x0000007c00007807 */ /* 0x000fd20000000000 */
.L_x_8860:
[----:B------:R-:W-:Y:S05]  /*7380*/  BSYNC B0 ;  /* 0x0000000000007941 */ /* 0x000fea0003800000 */
.L_x_8858:
[----:B------:R-:W-:-:S04]  /*7390*/  LOP3.LUT R4, R5, 0x80000000, RZ, 0xc0, !PT ;  /* 0x8000000005047812 */ /* 0x000fc800078ec0ff */
[----:B------:R-:W-:-:S04]  /*73a0*/  SHF.R.U32.HI R5, RZ, 0x18, R4 ;  /* 0x00000018ff057819 */ /* 0x000fc80000011604 */
[----:B------:R-:W-:-:S05]  /*73b0*/  LOP3.LUT R5, R0, R5, RZ, 0xfc, !PT ;  /* 0x0000000500057212 */ /* 0x000fca00078efcff */
[----:B------:R-:W-:Y:S01]  /*73c0*/  STG.E.U8 desc[UR36][R2.64], R5 ;  /* 0x0000000502007986 */ /* 0x000fe2000c101124 */
[----:B------:R-:W-:Y:S05]  /*73d0*/  EXIT ;  /* 0x000000000000794d */ /* 0x000fea0003800000 */
.L_x_8854:
[----:B------:R-:W0:Y:S02]  /*73e0*/  I2F.S16 R0, R16 ;  /* 0x0000001000007306 */ /* 0x000e240000101400 */
[----:B0-----:R-:W-:-:S05]  /*73f0*/  F2FP.BF16.F32.PACK_AB R0, RZ, R0 ;  /* 0x00000000ff00723e */ /* 0x001fca00000010ff */
[----:B------:R-:W-:Y:S01]  /*7400*/  STG.E.U16 desc[UR36][R2.64], R0 ;  /* 0x0000000002007986 */ /* 0x000fe2000c101524 */
[----:B------:R-:W-:Y:S05]  /*7410*/  EXIT ;  /* 0x000000000000794d */ /* 0x000fea0003800000 */
.L_x_8851:
        /* <DEDUP_REMOVED lines=10> */
.L_x_8863:
        /* <DEDUP_REMOVED lines=17> */
.L_x_8866:
[----:B------:R-:W-:-:S04]  /*75d0*/  LOP3.LUT R0, R7, 0x80000000, RZ, 0xc0, !PT ;  /* 0x8000000007007812 */ /* 0x000fc800078ec0ff */
[----:B------:R-:W-:-:S04]  /*75e0*/  SHF.R.U32.HI R5, RZ, 0x18, R0 ;  /* 0x00000018ff057819 */ /* 0x000fc80000011600 */
[----:B------:R-:W-:-:S04]  /*75f0*/  LOP3.LUT R4, R4, R5, RZ, 0xfc, !PT ;  /* 0x0000000504047212 */ /* 0x000fc800078efcff */
[----:B------:R-:W-:-:S07]  /*7600*/  PRMT R0, R4, 0x7610, R0 ;  /* 0x0000761004007816 */ /* 0x000fce0000000000 */
.L_x_8865:
[----:B------:R-:W-:Y:S05]  /*7610*/  BSYNC B0 ;  /* 0x0000000000007941 */ /* 0x000fea0003800000 */
.L_x_8864:
[----:B------:R-:W-:Y:S01]  /*7620*/  STG.E.U8 desc[UR36][R2.64], R0 ;  /* 0x0000000002007986 */ /* 0x000fe2000c101124 */
[----:B------:R-:W-:Y:S05]  /*7630*/  EXIT ;  /* 0x000000000000794d */ /* 0x000fea0003800000 */
.L_x_8862:
        /* <DEDUP_REMOVED lines=17> */
.L_x_8869:
[----:B------:R-:W-:-:S04]  /*7750*/  LOP3.LUT R0, R7, 0x80000000, RZ, 0xc0, !PT ;  /* 0x8000000007007812 */ /* 0x000fc800078ec0ff */
[----:B------:R-:W-:-:S04]  /*7760*/  SHF.R.U32.HI R5, RZ, 0x18, R0 ;  /* 0x00000018ff057819 */ /* 0x000fc80000011600 */
[----:B------:R-:W-:-:S04]  /*7770*/  LOP3.LUT R4, R4, R5, RZ, 0xfc, !PT ;  /* 0x0000000504047212 */ /* 0x000fc800078efcff */
[----:B------:R-:W-:-:S07]  /*7780*/  PRMT R0, R4, 0x7610, R0 ;  /* 0x0000761004007816 */ /* 0x000fce0000000000 */
.L_x_8868:
[----:B------:R-:W-:Y:S05]  /*7790*/  BSYNC B0 ;  /* 0x0000000000007941 */ /* 0x000fea0003800000 */
.L_x_8867:
[----:B------:R-:W-:Y:S01]  /*77a0*/  STG.E.U8 desc[UR36][R2.64], R0 ;  /* 0x0000000002007986 */ /* 0x000fe2000c101124 */
[----:B------:R-:W-:Y:S05]  /*77b0*/  EXIT ;  /* 0x000000000000794d */ /* 0x000fea0003800000 */
.L_x_8861:
        /* <DEDUP_REMOVED lines=22> */
.L_x_8844:
        /* <DEDUP_REMOVED lines=16> */
.L_x_8872:
[----:B------:R-:W-:Y:S05]  /*7a20*/  EXIT ;  /* 0x000000000000794d */ /* 0x000fea0003800000 */
.L_x_8871:
[----:B------:R-:W-:-:S04]  /*7a30*/  PRMT R4, R16, 0x9910, RZ ;  /* 0x0000991010047816 */ /* 0x000fc800000000ff */
[----:B------:R-:W-:-:S05]  /*7a40*/  SHF.R.S32.HI R5, RZ, 0x1f, R4 ;  /* 0x0000001fff057819 */ /* 0x000fca0000011404 */
[----:B------:R-:W-:Y:S01]  /*7a50*/  STG.E.64 desc[UR36][R2.64], R4 ;  /* 0x0000000402007986 */ /* 0x000fe2000c101b24 */
[----:B------:R-:W-:Y:S05]  /*7a60*/  EXIT ;  /* 0x000000000000794d */ /* 0x000fea0003800000 */
.L_x_8870:
[----:B------:R-:W-:-:S05]  /*7a70*/  PRMT R5, R16, 0x9910, RZ ;  /* 0x0000991010057816 */ /* 0x000fca00000000ff */
[----:B------:R-:W-:Y:S01]  /*7a80*/  STG.E desc[UR36][R2.64], R5 ;  /* 0x0000000502007986 */ /* 0x000fe2000c101924 */
[----:B------:R-:W-:Y:S05]  /*7a90*/  EXIT ;  /* 0x000000000000794d */ /* 0x000fea0003800000 */
.L_x_8873:
        /* <DEDUP_REMOVED lines=14> */
.L_x_36208:


//--------------------- .text._ZN2at6native18elementwise_kernelILi128ELi4EZNS0_22gpu_kernel_impl_nocastIZZZNS0_21clamp_max_kernel_cudaERNS_18TensorIteratorBaseERKN3c106ScalarEENKUlvE_clEvENKUlvE0_clEvEUlaE_EEvS4_RKT_EUliE_EEviT1_ --------------------------
	.section	.text._ZN2at6native18elementwise_kernelILi128ELi4EZNS0_22gpu_kernel_impl_nocastIZZZNS0_21clamp_max_kernel_cudaERNS_18TensorIteratorBaseERKN3c106ScalarEENKUlvE_clEvENKUlvE0_clEvEUlaE_EEvS4_RKT_EUliE_EEviT1_,"ax",@progbits
	.align	128
        .global         _ZN2at6native18elementwise_kernelILi128ELi4EZNS0_22gpu_kernel_impl_nocastIZZZNS0_21clamp_max_kernel_cudaERNS_18TensorIteratorBaseERKN3c106ScalarEENKUlvE_clEvENKUlvE0_clEvEUlaE_EEvS4_RKT_EUliE_EEviT1_
        .type           _ZN2at6native18elementwise_kernelILi128ELi4EZNS0_22gpu_kernel_impl_nocastIZZZNS0_21clamp_max_kernel_cudaERNS_18TensorIteratorBaseERKN3c106ScalarEENKUlvE_clEvENKUlvE0_clEvEUlaE_EEvS4_RKT_EUliE_EEviT1_,@function
        .size           _ZN2at6native18elementwise_kernelILi128ELi4EZNS0_22gpu_kernel_impl_nocastIZZZNS0_21clamp_max_kernel_cudaERNS_18TensorIteratorBaseERKN3c106ScalarEENKUlvE_clEvENKUlvE0_clEvEUlaE_EEvS4_RKT_EUliE_EEviT1_,(.L_x_36209 - _ZN2at6native18elementwise_kernelILi128ELi4EZNS0_22gpu_kernel_impl_nocastIZZZNS0_21clamp_max_kernel_cudaERNS_18TensorIteratorBaseERKN3c106ScalarEENKUlvE_clEvENKUlvE0_clEvEUlaE_EEvS4_RKT_EUliE_EEviT1_)
        .other          _ZN2at6native18elementwise_kernelILi128ELi4EZNS0_22gpu_kernel_impl_nocastIZZZNS0_21clamp_max_kernel_cudaERNS_18TensorIteratorBaseERKN3c106ScalarEENKUlvE_clEvENKUlvE0_clEvEUlaE_EEvS4_RKT_EUliE_EEviT1_,@"STO_CUDA_ENTRY STV_DEFAULT"
_ZN2at6native18elementwise_kernelILi128ELi4EZNS0_22gpu_kernel_impl_nocastIZZZNS0_21clamp_max_kernel_cudaERNS_18TensorIteratorBaseERKN3c106ScalarEENKUlvE_clEvENKUlvE0_clEvEUlaE_EEvS4_RKT_EUliE_EEviT1_:
.text._ZN2at6native18elementwise_kernelILi128ELi4EZNS0_22gpu_kernel_impl_nocastIZZZNS0_21clamp_max_kernel_cudaERNS_18TensorIteratorBaseERKN3c106ScalarEENKUlvE_clEvENKUlvE0_clEvEUlaE_EEvS4_RKT_EUliE_EEviT1_:
[----:B------:R-:W-:Y:S01]  /*0000*/  LDC R1, c[0x0][0x28] ;  /* 0x00000a00ff017b82 */ /* 0x000fe20000000800 */
[----:B------:R-:W0:Y:S01]  /*0010*/  S2R R0, SR_CTAID.X ;  /* 0x0000000000007919 */ /* 0x000e220000002500 */
[----:B------:R-:W-:Y:S01]  /*0020*/  ULDC UR8, c[0x0][0x210] ;  /* 0x0000840000087ab9 */ /* 0x000fe20000000800 */
[----:B------:R-:W-:Y:S01]  /*0030*/  ULDC.64 UR6, c[0x0][0x208] ;  /* 0x0000820000067ab9 */ /* 0x000fe20000000a00 */
[----:B------:R-:W-:Y:S01]  /*0040*/  ULDC.U8 UR5, c[0x0][0x420] ;  /* 0x0001080000057ab9 */ /* 0x000fe20000000000 */
[----:B------:R-:W0:Y:S01]  /*0050*/  S2R R3, SR_TID.X ;  /* 0x0000000000037919 */ /* 0x000e220000002100 */
[----:B------:R-:W-:Y:S01]  /*0060*/  BSSY B0, `(.L_x_8874) ;  /* 0x000013d000007945 */ /* 0x000fe20003800000 */
        /* <DEDUP_REMOVED lines=305> */
.L_x_8876:
[----:B------:R-:W-:Y:S02]  /*1380*/  ULDC.64 UR10, c[0x0][0x418] ;  /* 0x00010600000a7ab9 */ /* 0x000fe40000000a00 */
[----:B------:R-:W-:-:S04]  /*1390*/  IADD3 R4, P0, R2, UR10, RZ ;  /* 0x0000000a02047c10 */ /* 0x000fc8000ff1e0ff */
[----:B------:R-:W-:Y:S01]  /*13a0*/  IADD3.X R5, RZ, UR11, RZ, P0, !PT ;  /* 0x0000000bff057c10 */ /* 0x000fe200087fe4ff */
[----:B------:R-:W-:Y:S01]  /*13b0*/  UPRMT UR4, UR5, 0x8880, URZ ;  /* 0x0000888005047896 */ /* 0x000fe2000800003f */
[----:B------:R-:W-:-:S03]  /*13c0*/  ULDC.64 UR10, c[0x0][0x410] ;  /* 0x00010400000a7ab9 */ /* 0x000fc60000000a00 */
[----:B------:R-:W2:Y:S01]  /*13d0*/  LDG.E.S8 R4, desc[UR6][R4.64] ;  /* 0x0000000604047981 */ /* 0x000ea2000c1e1300 */
[----:B------:R-:W-:Y:S02]  /*13e0*/  IADD3 R2, P0, R3, UR10, RZ ;  /* 0x0000000a03027c10 */ /* 0x000fe4000ff1e0ff */
[----:B------:R-:W-:Y:S02]  /*13f0*/  IADD3 R0, R0, 0x80, RZ ;  /* 0x0000008000007810 */ /* 0x000fe40007ffe0ff */
[----:B------:R-:W-:Y:S02]  /*1400*/  IADD3.X R3, RZ, UR11, RZ, P0, !PT ;  /* 0x0000000bff037c10 */ /* 0x000fe400087fe4ff */
[----:B--2---:R-:W-:-:S05]  /*1410*/  VIMNMX R7, R4, UR4, PT ;  /* 0x0000000404077c48 */ /* 0x004fca000bfe0100 */
[----:B------:R0:W-:Y:S02]  /*1420*/  STG.E.U8 desc[UR6][R2.64], R7 ;  /* 0x0000000702007986 */ /* 0x0001e4000c101106 */
.L_x_8875:
[----:B------:R-:W-:Y:S05]  /*1430*/  BSYNC B0 ;  /* 0x0000000000007941 */ /* 0x000fea0003800000 */
.L_x_8874:
        /* <DEDUP_REMOVED lines=305> */
.L_x_8879:
        /* <DEDUP_REMOVED lines=9> */
[----:B------:R-:W-:Y:S02]  /*27e0*/  ISETP.GE.AND P0, PT, R0, UR8, PT ;  /* 0x0000000800007c0c */ /* 0x000fe4000bf06270 */
[----:B--2---:R-:W-:-:S05]  /*27f0*/  VIMNMX R7, R4, UR4, PT ;  /* 0x0000000404077c48 */ /* 0x004fca000bfe0100 */
[----:B------:R1:W-:Y:S06]  /*2800*/  STG.E.U8 desc[UR6][R2.64], R7 ;  /* 0x0000000702007986 */ /* 0x0003ec000c101106 */
        /* <DEDUP_REMOVED lines=303> */
.L_x_8880:
        /* <DEDUP_REMOVED lines=11> */
.L_x_8878:
[----:B------:R-:W-:Y:S05]  /*3bb0*/  BSYNC B0 ;  /* 0x0000000000007941 */ /* 0x000fea0003800000 */
.L_x_8877:
        /* <DEDUP_REMOVED lines=304> */
.L_x_8881:
[----:B------:R-:W-:Y:S02]  /*4ec0*/  ULDC.64 UR8, c[0x0][0x418] ;  /* 0x0001060000087ab9 */ /* 0x000fe40000000a00 */
[----:B------:R-:W-:-:S04]  /*4ed0*/  IADD3 R4, P0, R2, UR8, RZ ;  /* 0x0000000802047c10 */ /* 0x000fc8000ff1e0ff */
[----:B------:R-:W-:Y:S01]  /*4ee0*/  IADD3.X R5, RZ, UR9, RZ, P0, !PT ;  /* 0x00000009ff057c10 */ /* 0x000fe200087fe4ff */
[----:B------:R-:W-:Y:S01]  /*4ef0*/  UPRMT UR4, UR5, 0x8880, URZ ;  /* 0x0000888005047896 */ /* 0x000fe2000800003f */
[----:B------:R-:W-:-:S03]  /*4f00*/  ULDC.64 UR8, c[0x0][0x410] ;  /* 0x0001040000087ab9 */ /* 0x000fc60000000a00 */
[----:B------:R-:W2:Y:S01]  /*4f10*/  LDG.E.S8 R4, desc[UR6][R4.64] ;  /* 0x0000000604047981 */ /* 0x000ea2000c1e1300 */
[----:B------:R-:W-:-:S04]  /*4f20*/  IADD3 R2, P0, R3, UR8, RZ ;  /* 0x0000000803027c10 */ /* 0x000fc8000ff1e0ff */
[----:B------:R-:W-:Y:S02]  /*4f30*/  IADD3.X R3, RZ, UR9, RZ, P0, !PT ;  /* 0x00000009ff037c10 */ /* 0x000fe400087fe4ff */
[----:B--2---:R-:W-:-:S05]  /*4f40*/  VIMNMX R7, R4, UR4, PT ;  /* 0x0000000404077c48 */ /* 0x004fca000bfe0100 */
[----:B------:R-:W-:Y:S01]  /*4f50*/  STG.E.U8 desc[UR6][R2.64], R7 ;  /* 0x0000000702007986 */ /* 0x000fe2000c101106 */
[----:B------:R-:W-:Y:S05]  /*4f60*/  EXIT ;  /* 0x000000000000794d */ /* 0x000fea0003800000 */
.L_x_8882:
        /* <DEDUP_REMOVED lines=9> */
.L_x_36209:


//--------------------- .text._ZN2at6native27unrolled_elementwise_kernelIZZZNS0_21clamp_max_kernel_cudaERNS_18TensorIteratorBaseERKN3c106ScalarEENKUlvE_clEvENKUlvE0_clEvEUlaE_St5arrayIPcLm2EELi4E23TrivialOffsetCalculatorILi1EjESF_NS0_6memory15LoadWithoutCastENSG_16StoreWithoutCastEEEviT_T0_T2_T3_T4_T5_ --------------------------
	.section	.text._ZN2at6native27unrolled_elementwise_kernelIZZZNS0_21clamp_max_kernel_cudaERNS_18TensorIteratorBaseERKN3c106ScalarEENKUlvE_clEvENKUlvE0_clEvEUlaE_St5arrayIPcLm2EELi4E23TrivialOffsetCalculatorILi1EjESF_NS0_6memory15LoadWithoutCastENSG_16StoreWithoutCastEEEviT_T0_T2_T3_T4_T5_,"ax",@progbits
	.align	128
        .global         _ZN2at6native27unrolled_elementwise_kernelIZZZNS0_21clamp_max_kernel_cudaERNS_18TensorIteratorBaseERKN3c106ScalarEENKUlvE_clEvENKUlvE0_clEvEUlaE_St5arrayIPcLm2EELi4E23TrivialOffsetCalculatorILi1EjESF_NS0_6memory15LoadWithoutCastENSG_16StoreWithoutCastEEEviT_T0_T2_T3_T4_T5_
        .type           _ZN2at6native27unrolled_elementwise_kernelIZZZNS0_21clamp_max_kernel_cudaERNS_18TensorIteratorBaseERKN3c106ScalarEENKUlvE_clEvENKUlvE0_clEvEUlaE_St5arrayIPcLm2EELi4E23TrivialOffsetCalculatorILi1EjESF_NS0_6memory15LoadWithoutCastENSG_16StoreWithoutCastEEEviT_T0_T2_T3_T4_T5_,@function
        .size           _ZN2at6native27unrolled_elementwise_kernelIZZZNS0_21clamp_max_kernel_cudaERNS_18TensorIteratorBaseERKN3c106ScalarEENKUlvE_clEvENKUlvE0_clEvEUlaE_St5arrayIPcLm2EELi4E23TrivialOffsetCalculatorILi1EjESF_NS0_6memory15LoadWithoutCastENSG_16StoreWithoutCastEEEviT_T0_T2_T3_T4_T5_,(.L_x_36210 - _ZN2at6native27unrolled_elementwise_kernelIZZZNS0_21clamp_max_kernel_cudaERNS_18TensorIteratorBaseERKN3c106ScalarEENKUlvE_clEvENKUlvE0_clEvEUlaE_St5arrayIPcLm2EELi4E23TrivialOffsetCalculatorILi1EjESF_NS0_6memory15LoadWithoutCastENSG_16StoreWithoutCastEEEviT_T0_T2_T3_T4_T5_)
        .other          _ZN2at6native27unrolled_elementwise_kernelIZZZNS0_21clamp_max_kernel_cudaERNS_18TensorIteratorBaseERKN3c106ScalarEENKUlvE_clEvENKUlvE0_clEvEUlaE_St5arrayIPcLm2EELi4E23TrivialOffsetCalculatorILi1EjESF_NS0_6memory15LoadWithoutCastENSG_16StoreWithoutCastEEEviT_T0_T2_T3_T4_T5_,@"STO_CUDA_ENTRY STV_DEFAULT"
_ZN2at6native27unrolled_elementwise_kernelIZZZNS0_21clamp_max_kernel_cudaERNS_18TensorIteratorBaseERKN3c106ScalarEENKUlvE_clEvENKUlvE0_clEvEUlaE_St5arrayIPcLm2EELi4E23TrivialOffsetCalculatorILi1EjESF_NS0_6memory15LoadWithoutCastENSG_16StoreWithoutCastEEEviT_T0_T2_T3_T4_T5_:
.text._ZN2at6native27unrolled_elementwise_kernelIZZZNS0_21clamp_max_kernel_cudaERNS_18TensorIteratorBaseERKN3c106ScalarEENKUlvE_clEvENKUlvE0_clEvEUlaE_St5arrayIPcLm2EELi4E23TrivialOffsetCalculatorILi1EjESF_NS0_6memory15LoadWithoutCastENSG_16StoreWithoutCastEEEviT_T0_T2_T3_T4_T5_:
[----:B------:R-:W-:Y:S01]  /*0000*/  LDC R1, c[0x0][0x28] ;  /* 0x00000a00ff017b82 */ /* 0x000fe20000000800 */
[----:B------:R-:W0:Y:S07]  /*0010*/  S2R R0, SR_CTAID.X ;  /* 0x0000000000007919 */ /* 0x000e2e0000002500 */
[----:B------:R-:W0:Y:S01]  /*0020*/  LDC R3, c[0x0][0x210] ;  /* 0x00008400ff037b82 */ /* 0x000e220000000800 */
[----:B------:R-:W-:Y:S01]  /*0030*/  IMAD.MOV.U32 R12, RZ, RZ, RZ ;  /* 0x000000ffff0c7224 */ /* 0x000fe200078e00ff */
[----:B------:R-:W-:Y:S01]  /*0040*/  ULDC.64 UR6, c[0x0][0x208] ;  /* 0x0000820000067ab9 */ /* 0x000fe20000000a00 */
[----:B------:R-:W1:Y:S01]  /*0050*/  S2R R7, SR_TID.X ;  /* 0x0000000000077919 */ /* 0x000e620000002100 */
[----:B------:R-:W-:Y:S01]  /*0060*/  ULDC.U8 UR4, c[0x0][0x218] ;  /* 0x0000860000047ab9 */ /* 0x000fe20000000000 */
        /* <DEDUP_REMOVED lines=9> */
[----:B------:R-:W-:Y:S01]  /*0100*/  @!P3 VIADD R13, R13, 0x80 ;  /* 0x000000800d0db836 */ /* 0x000fe20000000000 */
[----:B0-----:R-:W-:-:S04]  /*0110*/  @!P0 IADD3 R10, P5, R11, R14, RZ ;  /* 0x0000000e0b0a8210 */ /* 0x001fc80007fbe0ff */
[----:B------:R-:W-:Y:S01]  /*0120*/  ISETP.GE.AND P2, PT, R13, R6, PT ;  /* 0x000000060d00720c */ /* 0x000fe20003f46270 */
[----:B------:R-:W-:-:S05]  /*0130*/  @!P0 IMAD.X R11, RZ, RZ, R15, P5 ;  /* 0x000000ffff0b8224 */ /* 0x000fca00028e060f */
[----:B------:R0:W2:Y:S07]  /*0140*/  @!P0 LDG.E.S8 R12, desc[UR6][R10.64] ;  /* 0x000000060a0c8981 */ /* 0x0000ae000c1e1300 */
[----:B------:R-:W-:Y:S01]  /*0150*/  @!P2 LEA R19, R0, R13, 0x9 ;  /* 0x0000000d0013a211 */ /* 0x000fe200078e48ff */
[----:B------:R-:W-:Y:S01]  /*0160*/  @!P2 VIADD R13, R13, 0x80 ;  /* 0x000000800d0da836 */ /* 0x000fe20000000000 */
[----:B------:R-:W3:Y:S01]  /*0170*/  @!P2 LDC.64 R4, c[0x0][0x230] ;  /* 0x00008c00ff04ab82 */ /* 0x000ee20000000a00 */
[----:B-1----:R-:W-:-:S03]  /*0180*/  @!P3 IADD3 R2, P4, R17, R2, RZ ;  /* 0x000000021102b210 */ /* 0x002fc60007f9e0ff */
[----:B------:R-:W-:-:S13]  /*0190*/  ISETP.GE.AND P1, PT, R13, R6, PT ;  /* 0x000000060d00720c */ /* 0x000fda0003f26270 */
[----:B------:R-:W1:Y:S01]  /*01a0*/  @!P1 LDC.64 R8, c[0x0][0x230] ;  /* 0x00008c00ff089b82 */ /* 0x000e620000000a00 */
[----:B------:R-:W-:Y:S01]  /*01b0*/  @!P1 IMAD R13, R0, 0x200, R13 ;  /* 0x00000200000d9824 */ /* 0x000fe200078e020d */
[----:B------:R-:W-:Y:S02]  /*01c0*/  CS2R R14, SRZ ;  /* 0x00000000000e7805 */ /* 0x000fe4000001ff00 */
[----:B---3--:R-:W-:Y:S02]  /*01d0*/  @!P2 IADD3 R4, P6, R19, R4, RZ ;  /* 0x000000041304a210 */ /* 0x008fe40007fde0ff */
[----:B------:R-:W-:Y:S02]  /*01e0*/  @!P3 IADD3.X R3, RZ, R3, RZ, P4, !PT ;  /* 0x00000003ff03b210 */ /* 0x000fe400027fe4ff */
[----:B------:R-:W3:Y:S01]  /*01f0*/  @!P0 LDC.64 R18, c[0x0][0x228] ;  /* 0x00008a00ff128b82 */ /* 0x000ee20000000a00 */
[----:B------:R-:W-:-:S05]  /*0200*/  @!P2 IMAD.X R5, RZ, RZ, R5, P6 ;  /* 0x000000ffff05a224 */ /* 0x000fca00030e0605 */
[----:B------:R-:W4:Y:S01]  /*0210*/  @!P2 LDG.E.S8 R15, desc[UR6][R4.64] ;  /* 0x00000006040fa981 */ /* 0x000f22000c1e1300 */
[----:B-1----:R-:W-:Y:S01]  /*0220*/  @!P1 IADD3 R8, P5, R13, R8, RZ ;  /* 0x000000080d089210 */ /* 0x002fe20007fbe0ff */
[----:B------:R-:W-:-:S04]  /*0230*/  IMAD.MOV.U32 R13, RZ, RZ, RZ ;  /* 0x000000ffff0d7224 */ /* 0x000fc800078e00ff */
[----:B------:R-:W-:Y:S02]  /*0240*/  @!P1 IMAD.X R9, RZ, RZ, R9, P5 ;  /* 0x000000ffff099224 */ /* 0x000fe400028e0609 */
[----:B------:R2:W5:Y:S04]  /*0250*/  @!P3 LDG.E.S8 R13, desc[UR6][R2.64] ;  /* 0x00000006020db981 */ /* 0x000568000c1e1300 */
[----:B------:R-:W5:Y:S01]  /*0260*/  @!P1 LDG.E.S8 R14, desc[UR6][R8.64] ;  /* 0x00000006080e9981 */ /* 0x000f62000c1e1300 */
[----:B------:R-:W-:Y:S01]  /*0270*/  @!P0 IMAD R17, R0, 0x200, R7 ;  /* 0x0000020000118824 */ /* 0x000fe200078e0207 */
[----:B------:R-:W-:Y:S01]  /*0280*/  UPRMT UR4, UR4, 0x8880, URZ ;  /* 0x0000888004047896 */ /* 0x000fe2000800003f */
[----:B0-----:R-:W-:-:S03]  /*0290*/  IADD3 R11, R7, 0x80, RZ ;  /* 0x00000080070b7810 */ /* 0x001fc60007ffe0ff */
[----:B---3--:R-:W-:Y:S02]  /*02a0*/  @!P0 IADD3 R10, P1, R17, R18, RZ ;  /* 0x00000012110a8210 */ /* 0x008fe40007f3e0ff */
[----:B------:R-:W-:-:S03]  /*02b0*/  @!P0 IMAD.MOV.U32 R7, RZ, RZ, R11 ;  /* 0x000000ffff078224 */ /* 0x000fc600078e000b */
[----:B------:R-:W-:Y:S02]  /*02c0*/  @!P0 IMAD.X R11, RZ, RZ, R19, P1 ;  /* 0x000000ffff0b8224 */ /* 0x000fe400008e0613 */
[----:B------:R-:W-:Y:S01]  /*02d0*/  ISETP.GE.AND P1, PT, R7, R6, PT ;  /* 0x000000060700720c */ /* 0x000fe20003f26270 */
[----:B------:R-:W-:Y:S01]  /*02e0*/  BSSY B0, `(.L_x_8883) ;  /* 0x0000013000007945 */ /* 0x000fe20003800000 */
[----:B--2---:R-:W-:-:S05]  /*02f0*/  VIMNMX R3, R12, UR4, PT ;  /* 0x000000040c037c48 */ /* 0x004fca000bfe0100 */
[----:B------:R0:W-:Y:S01]  /*0300*/  @!P0 STG.E.U8 desc[UR6][R10.64], R3 ;  /* 0x000000030a008986 */ /* 0x0001e2000c101106 */
[----:B----4-:R-:W-:Y:S02]  /*0310*/  VIMNMX R15, R15, UR4, PT ;  /* 0x000000040f0f7c48 */ /* 0x010fe4000bfe0100 */
[----:B-----5:R-:W-:Y:S02]  /*0320*/  VIMNMX R13, R13, UR4, PT ;  /* 0x000000040d0d7c48 */ /* 0x020fe4000bfe0100 */
[----:B------:R-:W-:Y:S01]  /*0330*/  VIMNMX R9, R14, UR4, PT ;  /* 0x000000040e097c48 */ /* 0x000fe2000bfe0100 */
[----:B0-----:R-:W-:Y:S06]  /*0340*/  @P1 BRA `(.L_x_8884) ;  /* 0x0000000000301947 */ /* 0x001fec0003800000 */
[----:B------:R-:W-:Y:S01]  /*0350*/  IMAD R2, R0, 0x200, R7 ;  /* 0x0000020000027824 */ /* 0x000fe200078e0207 */
[----:B------:R-:W-:Y:S01]  /*0360*/  IADD3 R7, R7, 0x80, RZ ;  /* 0x0000008007077810 */ /* 0x000fe20007ffe0ff */
[----:B------:R-:W-:-:S03]  /*0370*/  ULDC.64 UR4, c[0x0][0x228] ;  /* 0x00008a0000047ab9 */ /* 0x000fc60000000a00 */
[----:B------:R-:W-:Y:S02]  /*0380*/  ISETP.GE.AND P1, PT, R7, R6, PT ;  /* 0x000000060700720c */ /* 0x000fe40003f26270 */
[----:B------:R-:W-:-:S05]  /*0390*/  IADD3 R2, P0, R2, UR4, RZ ;  /* 0x0000000402027c10 */ /* 0x000fca000ff1e0ff */
[----:B------:R-:W-:-:S05]  /*03a0*/  IMAD.X R3, RZ, RZ, UR5, P0 ;  /* 0x00000005ff037e24 */ /* 0x000fca00080e06ff */
[----:B------:R0:W-:Y:S01]  /*03b0*/  STG.E.U8 desc[UR6][R2.64], R13 ;  /* 0x0000000d02007986 */ /* 0x0001e2000c101106 */
[----:B------:R-:W-:Y:S01]  /*03c0*/  @!P1 IMAD R4, R0, 0x200, R7 ;  /* 0x0000020000049824 */ /* 0x000fe200078e0207 */
[----:B------:R-:W-:-:S04]  /*03d0*/  @!P1 IADD3 R7, R7, 0x80, RZ ;  /* 0x0000008007079810 */ /* 0x000fc80007ffe0ff */
[----:B------:R-:W-:-:S05]  /*03e0*/  @!P1 IADD3 R4, P2, R4, UR4, RZ ;  /* 0x0000000404049c10 */ /* 0x000fca000ff5e0ff */
[----:B------:R-:W-:-:S05]  /*03f0*/  @!P1 IMAD.X R5, RZ, RZ, UR5, P2 ;  /* 0x00000005ff059e24 */ /* 0x000fca00090e06ff */
[----:B------:R0:W-:Y:S03]  /*0400*/  @!P1 STG.E.U8 desc[UR6][R4.64], R15 ;  /* 0x0000000f04009986 */ /* 0x0001e6000c101106 */
.L_x_8884:
[----:B------:R-:W-:Y:S05]  /*0410*/  BSYNC B0 ;  /* 0x0000000000007941 */ /* 0x000fea0003800000 */
.L_x_8883:
[----:B------:R-:W-:-:S13]  /*0420*/  ISETP.GE.AND P0, PT, R7, R6, PT ;  /* 0x000000060700720c */ /* 0x000fda0003f06270 */
[----:B------:R-:W-:Y:S05]  /*0430*/  @P0 EXIT ;  /* 0x000000000000094d */ /* 0x000fea0003800000 */
[----:B------:R-:W-:Y:S01]  /*0440*/  IMAD R0, R0, 0x200, R7 ;  /* 0x0000020000007824 */ /* 0x000fe200078e0207 */
[----:B------:R-:W-:-:S04]  /*0450*/  ULDC.64 UR4, c[0x0][0x228] ;  /* 0x00008a0000047ab9 */ /* 0x000fc80000000a00 */
[----:B0-----:R-:W-:-:S05]  /*0460*/  IADD3 R2, P0, R0, UR4, RZ ;  /* 0x0000000400027c10 */ /* 0x001fca000ff1e0ff */
[----:B------:R-:W-:-:S05]  /*0470*/  IMAD.X R3, RZ, RZ, UR5, P0 ;  /* 0x00000005ff037e24 */ /* 0x000fca00080e06ff */
[----:B------:R-:W-:Y:S01]  /*0480*/  STG.E.U8 desc[UR6][R2.64], R9 ;  /* 0x0000000902007986 */ /* 0x000fe2000c101106 */
[----:B------:R-:W-:Y:S05]  /*0490*/  EXIT ;  /* 0x000000000000794d */ /* 0x000fea0003800000 */
.L_x_8885:
        /* <DEDUP_REMOVED lines=14> */
.L_x_36210:


//--------------------- .text._ZN2at6native29vectorized_elementwise_kernelILi2EZZZNS0_21clamp_max_kernel_cudaERNS_18TensorIteratorBaseERKN3c106ScalarEENKUlvE_clEvENKUlvE0_clEvEUlaE_St5arrayIPcLm2EEEEviT0_T1_ --------------------------
	.section	.text._ZN2at6native29vectorized_elementwise_kernelILi2EZZZNS0_21clamp_max_kernel_cudaERNS_18TensorIteratorBaseERKN3c106ScalarEENKUlvE_clEvENKUlvE0_clEvEUlaE_St5arrayIPcLm2EEEEviT0_T1_,"ax",@progbits
	.align	128
        .global         _ZN2at6native29vectorized_elementwise_kernelILi2EZZZNS0_21clamp_max_kernel_cudaERNS_18TensorIteratorBaseERKN3c106ScalarEENKUlvE_clEvENKUlvE0_clEvEUlaE_St5arrayIPcLm2EEEEviT0_T1_
        .type           _ZN2at6native29vectorized_elementwise_kernelILi2EZZZNS0_21clamp_max_kernel_cudaERNS_18TensorIteratorBaseERKN3c106ScalarEENKUlvE_clEvENKUlvE0_clEvEUlaE_St5arrayIPcLm2EEEEviT0_T1_,@function
        .size           _ZN2at6native29vectorized_elementwise_kernelILi2EZZZNS0_21clamp_max_kernel_cudaERNS_18TensorIteratorBaseERKN3c106ScalarEENKUlvE_clEvENKUlvE0_clEvEUlaE_St5arrayIPcLm2EEEEviT0_T1_,(.L_x_36211 - _ZN2at6native29vectorized_elementwise_kernelILi2EZZZNS0_21clamp_max_kernel_cudaERNS_18TensorIteratorBaseERKN3c106ScalarEENKUlvE_clEvENKUlvE0_clEvEUlaE_St5arrayIPcLm2EEEEviT0_T1_)
        .other          _ZN2at6native29vectorized_elementwise_kernelILi2EZZZNS0_21clamp_max_kernel_cudaERNS_18TensorIteratorBaseERKN3c106ScalarEENKUlvE_clEvENKUlvE0_clEvEUlaE_St5arrayIPcLm2EEEEviT0_T1_,@"STO_CUDA_ENTRY STV_DEFAULT"
_ZN2at6native29vectorized_elementwise_kernelILi2EZZZNS0_21clamp_max_kernel_cudaERNS_18TensorIteratorBaseERKN3c106ScalarEENKUlvE_clEvENKUlvE0_clEvEUlaE_St5arrayIPcLm2EEEEviT0_T1_:
.text._ZN2at6native29vectorized_elementwise_kernelILi2EZZZNS0_21clamp_max_kernel_cudaERNS_18TensorIteratorBaseERKN3c106ScalarEENKUlvE_clEvENKUlvE0_clEvEUlaE_St5arrayIPcLm2EEEEviT0_T1_:
[----:B------:R-:W-:Y:S08]  /*0000*/  LDC R1, c[0x0][0x28] ;  /* 0x00000a00ff017b82 */ /* 0x000ff00000000800 */
[----:B------:R-:W0:Y:S01]  /*0010*/  S2UR UR4, SR_CTAID.X ;  /* 0x00000000000479c3 */ /* 0x000e220000002500 */
[----:B------:R-:W-:Y:S01]  /*0020*/  ULDC.64 UR10, c[0x0][0x208] ;  /* 0x00008200000a7ab9 */ /* 0x000fe20000000a00 */
[----:B------:R-:W-:-:S06]  /*0030*/  ULDC.U8 UR7, c[0x0][0x218] ;  /* 0x0000860000077ab9 */ /* 0x000fcc0000000000 */
[----:B------:R-:W1:Y:S01]  /*0040*/  LDC R15, c[0x0][0x210] ;  /* 0x00008400ff0f7b82 */ /* 0x000e620000000800 */
[----:B0-----:R-:W-:-:S06]  /*0050*/  USHF.L.U32 UR4, UR4, 0xa, URZ ;  /* 0x0000000a04047899 */ /* 0x001fcc000800063f */
[----:B-1----:R-:W-:-:S05]  /*0060*/  VIADD R15, R15, -UR4 ;  /* 0x800000040f0f7c36 */ /* 0x002fca0008000000 */
[----:B------:R-:W-:-:S13]  /*0070*/  ISETP.GE.U32.AND P0, PT, R15, 0x400, PT ;  /* 0x000004000f00780c */ /* 0x000fda0003f06070 */
[----:B------:R-:W-:Y:S05]  /*0080*/  @!P0 BRA `(.L_x_8886) ;  /* 0x0000000000cc8947 */ /* 0x000fea0003800000 */
[----:B------:R-:W0:Y:S01]  /*0090*/  S2R R9, SR_TID.X ;  /* 0x0000000000097919 */ /* 0x000e220000002100 */
[----:B------:R-:W-:Y:S02]  /*00a0*/  ULDC.64 UR8, c[0x0][0x230] ;  /* 0x00008c0000087ab9 */ /* 0x000fe40000000a00 */
[----:B------:R-:W-:-:S04]  /*00b0*/  UIADD3 UR5, UP0, UR4, UR8, URZ ;  /* 0x0000000804057290 */ /* 0x000fc8000ff1e03f */
[----:B------:R-:W-:Y:S02]  /*00c0*/  ULEA.HI.X.SX32 UR6, UR4, UR9, 0x1, UP0 ;  /* 0x0000000904067291 */ /* 0x000fe400080f0e3f */
[----:B------:R-:W-:Y:S01]  /*00d0*/  IMAD.U32 R4, RZ, RZ, UR5 ;  /* 0x00000005ff047e24 */ /* 0x000fe2000f8e00ff */
[----:B------:R-:W-:-:S03]  /*00e0*/  ULDC.64 UR8, c[0x0][0x228] ;  /* 0x00008a0000087ab9 */ /* 0x000fc60000000a00 */
[----:B------:R-:W-:Y:S02]  /*00f0*/  IMAD.U32 R5, RZ, RZ, UR6 ;  /* 0x00000006ff057e24 */ /* 0x000fe4000f8e00ff */
[----:B0-----:R-:W-:-:S05]  /*0100*/  IMAD.WIDE.U32 R4, R9, 0x2, R4 ;  /* 0x0000000209047825 */ /* 0x001fca00078e0004 */
[----:B------:R-:W2:Y:S04]  /*0110*/  LDG.E.U16 R0, desc[UR10][R4.64] ;  /* 0x0000000a04007981 */ /* 0x000ea8000c1e1500 */
[----:B------:R-:W3:Y:S04]  /*0120*/  LDG.E.U16 R6, desc[UR10][R4.64+0x100] ;  /* 0x0001000a04067981 */ /* 0x000ee8000c1e1500 */
[----:B------:R-:W4:Y:S04]  /*0130*/  LDG.E.U16 R7, desc[UR10][R4.64+0x200] ;  /* 0x0002000a04077981 */ /* 0x000f28000c1e1500 */
[----:B------:R0:W5:Y:S01]  /*0140*/  LDG.E.U16 R8, desc[UR10][R4.64+0x300] ;  /* 0x0003000a04087981 */ /* 0x000162000c1e1500 */
[----:B------:R-:W-:-:S02]  /*0150*/  UIADD3 UR5, UP0, UR4, UR8, URZ ;  /* 0x0000000804057290 */ /* 0x000fc4000ff1e03f */
[----:B------:R-:W-:Y:S02]  /*0160*/  UPRMT UR7, UR7, 0x8880, URZ ;  /* 0x0000888007077896 */ /* 0x000fe4000800003f */
[----:B------:R-:W-:Y:S02]  /*0170*/  UIADD3.X UR6, URZ, UR9, URZ, UP0, !UPT ;  /* 0x000000093f067290 */ /* 0x000fe400087fe43f */
[----:B------:R-:W-:-:S03]  /*0180*/  IMAD.U32 R2, RZ, RZ, UR5 ;  /* 0x00000005ff027e24 */ /* 0x000fc6000f8e00ff */
[----:B------:R-:W-:Y:S01]  /*0190*/  UMOV UR5, UR7 ;  /* 0x0000000700057c82 */ /* 0x000fe20008000000 */
[----:B------:R-:W-:Y:S02]  /*01a0*/  IMAD.U32 R3, RZ, RZ, UR6 ;  /* 0x00000006ff037e24 */ /* 0x000fe4000f8e00ff */
[----:B------:R-:W-:Y:S01]  /*01b0*/  IMAD.WIDE R2, R9, 0x2, R2 ;  /* 0x0000000209027825 */ /* 0x000fe200078e0202 */
[C---:B--2---:R-:W-:Y:S02]  /*01c0*/  PRMT R9, R0.reuse, 0x8880, RZ ;  /* 0x0000888000097816 */ /* 0x044fe400000000ff */
[----:B0-----:R-:W-:Y:S02]  /*01d0*/  PRMT R4, R0, 0x9991, RZ ;  /* 0x0000999100047816 */ /* 0x001fe400000000ff */
[C---:B---3--:R-:W-:Y:S01]  /*01e0*/  PRMT R10, R6.reuse, 0x9991, RZ ;  /* 0x00009991060a7816 */ /* 0x048fe200000000ff */
[----:B------:R-:W-:Y:S01]  /*01f0*/  IMAD.MOV.U32 R0, RZ, RZ, R9 ;  /* 0x000000ffff007224 */ /* 0x000fe200078e0009 */
[----:B------:R-:W-:-:S02]  /*0200*/  PRMT R5, R6, 0x8880, RZ ;  /* 0x0000888006057816 */ /* 0x000fc400000000ff */
[C---:B----4-:R-:W-:Y:S02]  /*0210*/  PRMT R11, R7.reuse, 0x8880, RZ ;  /* 0x00008880070b7816 */ /* 0x050fe400000000ff */
[----:B------:R-:W-:Y:S01]  /*0220*/  PRMT R12, R7, 0x9991, RZ ;  /* 0x00009991070c7816 */ /* 0x000fe200000000ff */
[----:B------:R-:W-:Y:S01]  /*0230*/  IMAD.MOV.U32 R7, RZ, RZ, R10 ;  /* 0x000000ffff077224 */ /* 0x000fe200078e000a */
[C---:B-----5:R-:W-:Y:S01]  /*0240*/  PRMT R13, R8.reuse, 0x8880, RZ ;  /* 0x00008880080d7816 */ /* 0x060fe200000000ff */
[----:B------:R-:W-:Y:S01]  /*0250*/  IMAD.MOV.U32 R6, RZ, RZ, R5 ;  /* 0x000000ffff067224 */ /* 0x000fe200078e0005 */
[----:B------:R-:W-:Y:S01]  /*0260*/  PRMT R14, R8, 0x9991, RZ ;  /* 0x00009991080e7816 */ /* 0x000fe200000000ff */
[----:B------:R-:W-:Y:S01]  /*0270*/  IMAD.MOV.U32 R8, RZ, RZ, R11 ;  /* 0x000000ffff087224 */ /* 0x000fe200078e000b */
[----:B------:R-:W-:Y:S01]  /*0280*/  VIMNMX R0, R0, UR5, PT ;  /* 0x0000000500007c48 */ /* 0x000fe2000bfe0100 */
[----:B------:R-:W-:Y:S01]  /*0290*/  IMAD.MOV.U32 R9, RZ, RZ, R12 ;  /* 0x000000ffff097224 */ /* 0x000fe200078e000c */
[----:B------:R-:W-:Y:S01]  /*02a0*/  VIMNMX R5, R4, UR5, PT ;  /* 0x0000000504057c48 */ /* 0x000fe2000bfe0100 */
[----:B------:R-:W-:Y:S01]  /*02b0*/  IMAD.MOV.U32 R10, RZ, RZ, R13 ;  /* 0x000000ffff0a7224 */ /* 0x000fe200078e000d */
[----:B------:R-:W-:Y:S01]  /*02c0*/  VIMNMX R6, R6, UR5, PT ;  /* 0x0000000506067c48 */ /* 0x000fe2000bfe0100 */
[----:B------:R-:W-:Y:S01]  /*02d0*/  IMAD.MOV.U32 R11, RZ, RZ, R14 ;  /* 0x000000ffff0b7224 */ /* 0x000fe200078e000e */
[----:B------:R-:W-:-:S02]  /*02e0*/  VIMNMX R7, R7, UR5, PT ;  /* 0x0000000507077c48 */ /* 0x000fc4000bfe0100 */
[----:B------:R-:W-:Y:S02]  /*02f0*/  VIMNMX R8, R8, UR5, PT ;  /* 0x0000000508087c48 */ /* 0x000fe4000bfe0100 */
[----:B------:R-:W-:Y:S02]  /*0300*/  VIMNMX R9, R9, UR5, PT ;  /* 0x0000000509097c48 */ /* 0x000fe4000bfe0100 */
[----:B------:R-:W-:Y:S02]  /*0310*/  VIMNMX R10, R10, UR5, PT ;  /* 0x000000050a0a7c48 */ /* 0x000fe4000bfe0100 */
[----:B------:R-:W-:Y:S02]  /*0320*/  VIMNMX R11, R11, UR5, PT ;  /* 0x000000050b0b7c48 */ /* 0x000fe4000bfe0100 */
[----:B------:R-:W-:Y:S02]  /*0330*/  PRMT R5, R5, 0x7604, R0 ;  /* 0x0000760405057816 */ /* 0x000fe40000000000 */
[----:B------:R-:W-:-:S02]  /*0340*/  PRMT R7, R7, 0x7604, R6 ;  /* 0x0000760407077816 */ /* 0x000fc40000000006 */
[----:B------:R-:W-:Y:S01]  /*0350*/  PRMT R9, R9, 0x7604, R8 ;  /* 0x0000760409097816 */ /* 0x000fe20000000008 */
[----:B------:R-:W-:Y:S01]  /*0360*/  STG.E.U16 desc[UR10][R2.64], R5 ;  /* 0x0000000502007986 */ /* 0x000fe2000c10150a */
[----:B------:R-:W-:-:S03]  /*0370*/  PRMT R11, R11, 0x7604, R10 ;  /* 0x000076040b0b7816 */ /* 0x000fc6000000000a */
[----:B------:R-:W-:Y:S04]  /*0380*/  STG.E.U16 desc[UR10][R2.64+0x100], R7 ;  /* 0x0001000702007986 */ /* 0x000fe8000c10150a */
[----:B------:R-:W-:Y:S04]  /*0390*/  STG.E.U16 desc[UR10][R2.64+0x200], R9 ;  /* 0x0002000902007986 */ /* 0x000fe8000c10150a */
[----:B------:R-:W-:Y:S01]  /*03a0*/  STG.E.U16 desc[UR10][R2.64+0x300], R11 ;  /* 0x0003000b02007986 */ /* 0x000fe2000c10150a */
[----:B------:R-:W-:Y:S05]  /*03b0*/  EXIT ;  /* 0x000000000000794d */ /* 0x000fea0003800000 */
.L_x_8886:
[----:B------:R-:W0:Y:S01]  /*03c0*/  S2R R14, SR_TID.X ;  /* 0x00000000000e7919 */ /* 0x000e220000002100 */
[----:B------:R-:W-:Y:S01]  /*03d0*/  IMAD.MOV.U32 R16, RZ, RZ, RZ ;  /* 0x000000ffff107224 */ /* 0x000fe200078e00ff */
[C---:B0-----:R-:W-:Y:S01]  /*03e0*/  ISETP.GE.AND P0, PT, R14.reuse, R15, PT ;  /* 0x0000000f0e00720c */ /* 0x041fe20003f06270 */
[----:B------:R-:W-:Y:S01]  /*03f0*/  IMAD.MOV.U32 R0, RZ, RZ, R14 ;  /* 0x000000ffff007224 */ /* 0x000fe200078e000e */
[----:B------:R-:W-:-:S11]  /*0400*/  IADD3 R23, R14, 0x80, RZ ;  /* 0x000000800e177810 */ /* 0x000fd60007ffe0ff */
[----:B------:R-:W-:Y:S01]  /*0410*/  @!P0 IMAD.MOV.U32 R0, RZ, RZ, R23 ;  /* 0x000000ffff008224 */ /* 0x000fe200078e0017 */
[----:B------:R-:W0:Y:S01]  /*0420*/  @!P0 LDC.64 R6, c[0x0][0x230] ;  /* 0x00008c00ff068b82 */ /* 0x000e220000000a00 */
[----:B------:R-:W-:-:S03]  /*0430*/  @!P0 VIADD R3, R14, UR4 ;  /* 0x000000040e038c36 */ /* 0x000fc60008000000 */
[----:B------:R-:W-:-:S13]  /*0440*/  ISETP.GE.AND P6, PT, R0, R15, PT ;  /* 0x0000000f0000720c */ /* 0x000fda0003fc6270 */
[C---:B------:R-:W-:Y:S01]  /*0450*/  @!P6 VIADD R11, R0.reuse, UR4 ;  /* 0x00000004000bec36 */ /* 0x040fe20008000000 */
[----:B------:R-:W1:Y:S01]  /*0460*/  @!P6 LDC.64 R4, c[0x0][0x230] ;  /* 0x00008c00ff04eb82 */ /* 0x000e620000000a00 */
[----:B------:R-:W-:-:S05]  /*0470*/  @!P6 VIADD R0, R0, 0x80 ;  /* 0x000000800000e836 */ /* 0x000fca0000000000 */
[----:B------:R-:W-:Y:S02]  /*0480*/  ISETP.GE.AND P1, PT, R0, R15, PT ;  /* 0x0000000f0000720c */ /* 0x000fe40003f26270 */
[----:B0-----:R-:W-:-:S04]  /*0490*/  @!P0 IADD3 R2, P5, R3, R6, RZ ;  /* 0x0000000603028210 */ /* 0x001fc80007fbe0ff */
[----:B------:R-:W-:-:S07]  /*04a0*/  @!P0 IADD3.X R3, RZ, R7, RZ, P5, !PT ;  /* 0x00000007ff038210 */ /* 0x000fce0002ffe4ff */
[C---:B------:R-:W-:Y:S01]  /*04b0*/  @!P1 VIADD R9, R0.reuse, UR4 ;  /* 0x0000000400099c36 */ /* 0x040fe20008000000 */
[----:B------:R-:W0:Y:S01]  /*04c0*/  @!P1 LDC.64 R18, c[0x0][0x230] ;  /* 0x00008c00ff129b82 */ /* 0x000e220000000a00 */
[----:B------:R-:W-:Y:S01]  /*04d0*/  @!P1 VIADD R0, R0, 0x80 ;  /* 0x0000008000009836 */ /* 0x000fe20000000000 */
[----:B-1----:R-:W-:-:S04]  /*04e0*/  @!P6 IADD3 R10, P5, R11, R4, RZ ;  /* 0x000000040b0ae210 */ /* 0x002fc80007fbe0ff */
[----:B------:R-:W-:Y:S01]  /*04f0*/  ISETP.GE.AND P2, PT, R0, R15, PT ;  /* 0x0000000f0000720c */ /* 0x000fe20003f46270 */
[----:B------:R-:W-:-:S05]  /*0500*/  @!P6 IMAD.X R11, RZ, RZ, R5, P5 ;  /* 0x000000ffff0be224 */ /* 0x000fca00028e0605 */
[----:B------:R1:W2:Y:S07]  /*0510*/  @!P6 LDG.E.S8 R16, desc[UR10][R10.64] ;  /* 0x0000000a0a10e981 */ /* 0x0002ae000c1e1300 */
[C---:B------:R-:W-:Y:S01]  /*0520*/  @!P2 VIADD R21, R0.reuse, UR4 ;  /* 0x000000040015ac36 */ /* 0x040fe20008000000 */
[----:B------:R-:W3:Y:S01]  /*0530*/  @!P2 LDC.64 R12, c[0x0][0x230] ;  /* 0x00008c00ff0cab82 */ /* 0x000ee20000000a00 */
[----:B------:R-:W-:-:S05]  /*0540*/  @!P2 VIADD R0, R0, 0x80 ;  /* 0x000000800000a836 */ /* 0x000fca0000000000 */
[----:B------:R-:W-:-:S13]  /*0550*/  ISETP.GE.AND P3, PT, R0, R15, PT ;  /* 0x0000000f0000720c */ /* 0x000fda0003f66270 */
[C---:B------:R-:W-:Y:S02]  /*0560*/  @!P3 VIADD R27, R0.reuse, UR4 ;  /* 0x00000004001bbc36 */ /* 0x040fe40008000000 */
[----:B------:R-:W-:-:S05]  /*0570*/  @!P3 VIADD R0, R0, 0x80 ;  /* 0x000000800000b836 */ /* 0x000fca0000000000 */
[----:B------:R-:W-:-:S13]  /*0580*/  ISETP.GE.AND P4, PT, R0, R15, PT ;  /* 0x0000000f0000720c */ /* 0x000fda0003f86270 */
[C---:B------:R-:W-:Y:S01]  /*0590*/  @!P4 VIADD R25, R0.reuse, UR4 ;  /* 0x000000040019cc36 */ /* 0x040fe20008000000 */
[----:B0-----:R-:W-:Y:S01]  /*05a0*/  @!P1 IADD3 R18, P6, R9, R18, RZ ;  /* 0x0000001209129210 */ /* 0x001fe20007fde0ff */
[----:B------:R-:W-:Y:S01]  /*05b0*/  @!P4 VIADD R0, R0, 0x80 ;  /* 0x000000800000c836 */ /* 0x000fe20000000000 */
[----:B------:R-:W0:Y:S04]  /*05c0*/  @!P3 LDC.64 R8, c[0x0][0x230] ;  /* 0x00008c00ff08bb82 */ /* 0x000e280000000a00 */
[C---:B------:R-:W-:Y:S01]  /*05d0*/  ISETP.GE.AND P5, PT, R0.reuse, R15, PT ;  /* 0x0000000f0000720c */ /* 0x040fe20003fa6270 */
[----:B------:R-:W-:Y:S02]  /*05e0*/  @!P1 IMAD.X R19, RZ, RZ, R19, P6 ;  /* 0x000000ffff139224 */ /* 0x000fe400030e0613 */
[----:B------:R-:W-:Y:S01]  /*05f0*/  IMAD.MOV.U32 R20, RZ, RZ, RZ ;  /* 0x000000ffff147224 */ /* 0x000fe200078e00ff */
[----:B------:R-:W4:Y:S05]  /*0600*/  @!P4 LDC.64 R4, c[0x0][0x230] ;  /* 0x00008c00ff04cb82 */ /* 0x000f2a0000000a00 */
[----:B------:R5:W2:Y:S04]  /*0610*/  @!P1 LDG.E.S8 R20, desc[UR10][R18.64] ;  /* 0x0000000a12149981 */ /* 0x000aa8000c1e1300 */
[C---:B------:R-:W-:Y:S01]  /*0620*/  @!P5 VIADD R17, R0.reuse, UR4 ;  /* 0x000000040011dc36 */ /* 0x040fe20008000000 */
[----:B------:R-:W4:Y:S01]  /*0630*/  @!P5 LDC.64 R6, c[0x0][0x230] ;  /* 0x00008c00ff06db82 */ /* 0x000f220000000a00 */
[----:B------:R-:W-:-:S05]  /*0640*/  @!P5 VIADD R0, R0, 0x80 ;  /* 0x000000800000d836 */ /* 0x000fca0000000000 */
[----:B------:R-:W-:Y:S02]  /*0650*/  ISETP.GE.AND P6, PT, R0, R15, PT ;  /* 0x0000000f0000720c */ /* 0x000fe40003fc6270 */
[----:B---3--:R-:W-:Y:S01]  /*0660*/  @!P2 IADD3 R12, P1, R21, R12, RZ ;  /* 0x0000000c150ca210 */ /* 0x008fe20007f3e0ff */
[----:B------:R-:W-:-:S10]  /*0670*/  IMAD.MOV.U32 R21, RZ, RZ, RZ ;  /* 0x000000ffff157224 */ /* 0x000fd400078e00ff */
[----:B-1----:R-:W1:Y:S01]  /*0680*/  @!P6 LDC.64 R10, c[0x0][0x230] ;  /* 0x00008c00ff0aeb82 */ /* 0x002e620000000a00 */
[----:B------:R-:W-:Y:S01]  /*0690*/  @!P2 IMAD.X R13, RZ, RZ, R13, P1 ;  /* 0x000000ffff0da224 */ /* 0x000fe200008e060d */
[----:B------:R-:W-:Y:S01]  /*06a0*/  HFMA2.MMA R22, -RZ, RZ, 0, 0 ;  /* 0x00000000ff167435 */ /* 0x000fe200000001ff */
[----:B0-----:R-:W-:Y:S01]  /*06b0*/  @!P3 IADD3 R8, P1, R27, R8, RZ ;  /* 0x000000081b08b210 */ /* 0x001fe20007f3e0ff */
[----:B------:R0:W3:Y:S01]  /*06c0*/  @!P0 LDG.E.S8 R21, desc[UR10][R2.64] ;  /* 0x0000000a02158981 */ /* 0x0000e2000c1e1300 */
[----:B------:R-:W-:Y:S02]  /*06d0*/  IMAD.MOV.U32 R24, RZ, RZ, RZ ;  /* 0x000000ffff187224 */ /* 0x000fe400078e00ff */
[----:B-----5:R-:W-:Y:S02]  /*06e0*/  @!P6 VIADD R19, R0, UR4 ;  /* 0x000000040013ec36 */ /* 0x020fe40008000000 */
[----:B------:R-:W-:Y:S01]  /*06f0*/  @!P3 IMAD.X R9, RZ, RZ, R9, P1 ;  /* 0x000000ffff09b224 */ /* 0x000fe200008e0609 */
[----:B----4-:R-:W-:-:S02]  /*0700*/  @!P5 IADD3 R6, P1, R17, R6, RZ ;  /* 0x000000061106d210 */ /* 0x010fc40007f3e0ff */
[----:B------:R4:W5:Y:S01]  /*0710*/  @!P2 LDG.E.S8 R22, desc[UR10][R12.64] ;  /* 0x0000000a0c16a981 */ /* 0x000962000c1e1300 */
[----:B------:R-:W-:-:S03]  /*0720*/  @!P4 IADD3 R4, P2, R25, R4, RZ ;  /* 0x000000041904c210 */ /* 0x000fc60007f5e0ff */
[----:B------:R4:W5:Y:S01]  /*0730*/  @!P3 LDG.E.S8 R24, desc[UR10][R8.64] ;  /* 0x0000000a0818b981 */ /* 0x000962000c1e1300 */
[----:B0-----:R-:W-:Y:S01]  /*0740*/  CS2R R2, SRZ ;  /* 0x0000000000027805 */ /* 0x001fe2000001ff00 */
[----:B------:R-:W-:Y:S02]  /*0750*/  @!P4 IMAD.X R5, RZ, RZ, R5, P2 ;  /* 0x000000ffff05c224 */ /* 0x000fe400010e0605 */
[----:B------:R-:W-:Y:S02]  /*0760*/  IMAD.MOV.U32 R0, RZ, RZ, RZ ;  /* 0x000000ffff007224 */ /* 0x000fe400078e00ff */
[----:B------:R-:W-:Y:S01]  /*0770*/  @!P5 IMAD.X R7, RZ, RZ, R7, P1 ;  /* 0x000000ffff07d224 */ /* 0x000fe200008e0607 */
[----:B------:R-:W5:Y:S01]  /*0780*/  @!P4 LDG.E.S8 R2, desc[UR10][R4.64] ;  /* 0x0000000a0402c981 */ /* 0x000f62000c1e1300 */
[----:B-1----:R-:W-:Y:S01]  /*0790*/  @!P6 IADD3 R10, P3, R19, R10, RZ ;  /* 0x0000000a130ae210 */ /* 0x002fe20007f7e0ff */
[----:B----4-:R-:W0:Y:S02]  /*07a0*/  @!P0 LDC.64 R12, c[0x0][0x228] ;  /* 0x00008a00ff0c8b82 */ /* 0x010e240000000a00 */
[----:B------:R2:W4:Y:S02]  /*07b0*/  @!P5 LDG.E.S8 R3, desc[UR10][R6.64] ;  /* 0x0000000a0603d981 */ /* 0x000524000c1e1300 */
[----:B------:R-:W-:-:S05]  /*07c0*/  @!P6 IMAD.X R11, RZ, RZ, R11, P3 ;  /* 0x000000ffff0be224 */ /* 0x000fca00018e060b */
[----:B------:R1:W4:Y:S01]  /*07d0*/  @!P6 LDG.E.S8 R0, desc[UR10][R10.64] ;  /* 0x0000000a0a00e981 */ /* 0x000322000c1e1300 */
[----:B------:R-:W-:Y:S01]  /*07e0*/  @!P0 VIADD R9, R14, UR4 ;  /* 0x000000040e098c36 */ /* 0x000fe20008000000 */
[----:B------:R-:W-:Y:S01]  /*07f0*/  UPRMT UR5, UR7, 0x8880, URZ ;  /* 0x0000888007057896 */ /* 0x000fe2000800003f */
[----:B------:R-:W-:-:S03]  /*0800*/  @!P0 IMAD.MOV.U32 R14, RZ, RZ, R23 ;  /* 0x000000ffff0e8224 */ /* 0x000fc600078e0017 */
[----:B0-----:R-:W-:-:S05]  /*0810*/  @!P0 IADD3 R8, P1, R9, R12, RZ ;  /* 0x0000000c09088210 */ /* 0x001fca0007f3e0ff */
[----:B------:R-:W-:Y:S01]  /*0820*/  @!P0 IMAD.X R9, RZ, RZ, R13, P1 ;  /* 0x000000ffff098224 */ /* 0x000fe200008e060d */
[----:B------:R-:W-:Y:S04]  /*0830*/  BSSY B0, `(.L_x_8887) ;  /* 0x000003c000007945 */ /* 0x000fe80003800000 */
[----:B------:R-:W-:Y:S01]  /*0840*/  BSSY B1, `(.L_x_8888) ;  /* 0x0000033000017945 */ /* 0x000fe20003800000 */
[----:B--2---:R-:W-:Y:S02]  /*0850*/  VIMNMX R7, R16, UR5, PT ;  /* 0x0000000510077c48 */ /* 0x004fe4000bfe0100 */
[----:B-1----:R-:W-:Y:S02]  /*0860*/  VIMNMX R11, R20, UR5, PT ;  /* 0x00000005140b7c48 */ /* 0x002fe4000bfe0100 */
[----:B---3--:R-:W-:-:S05]  /*0870*/  VIMNMX R21, R21, UR5, PT ;  /* 0x0000000515157c48 */ /* 0x008fca000bfe0100 */
[----:B------:R0:W-:Y:S01]  /*0880*/  @!P0 STG.E.U8 desc[UR10][R8.64], R21 ;  /* 0x0000001508008986 */ /* 0x0001e2000c10110a */
[----:B------:R-:W-:Y:S02]  /*0890*/  ISETP.GE.AND P0, PT, R14, R15, PT ;  /* 0x0000000f0e00720c */ /* 0x000fe40003f06270 */
[----:B-----5:R-:W-:Y:S02]  /*08a0*/  VIMNMX R13, R22, UR5, PT ;  /* 0x00000005160d7c48 */ /* 0x020fe4000bfe0100 */
[----:B------:R-:W-:Y:S02]  /*08b0*/  VIMNMX R17, R24, UR5, PT ;  /* 0x0000000518117c48 */ /* 0x000fe4000bfe0100 */
[----:B------:R-:W-:Y:S02]  /*08c0*/  VIMNMX R19, R2, UR5, PT ;  /* 0x0000000502137c48 */ /* 0x000fe4000bfe0100 */
[----:B----4-:R-:W-:Y:S02]  /*08d0*/  VIMNMX R2, R3, UR5, PT ;  /* 0x0000000503027c48 */ /* 0x010fe4000bfe0100 */
[----:B------:R-:W-:-:S03]  /*08e0*/  VIMNMX R0, R0, UR5, PT ;  /* 0x0000000500007c48 */ /* 0x000fc6000bfe0100 */
[----:B0-----:R-:W-:Y:S05]  /*08f0*/  @P0 BRA `(.L_x_8889) ;  /* 0x0000000000380947 */ /* 0x001fea0003800000 */
[C---:B------:R-:W-:Y:S01]  /*0900*/  IADD3 R4, R14.reuse, UR4, RZ ;  /* 0x000000040e047c10 */ /* 0x040fe2000fffe0ff */
[----:B------:R-:W-:Y:S01]  /*0910*/  ULDC.64 UR6, c[0x0][0x228] ;  /* 0x00008a0000067ab9 */ /* 0x000fe20000000a00 */
[----:B------:R-:W-:Y:S02]  /*0920*/  VIADD R14, R14, 0x80 ;  /* 0x000000800e0e7836 */ /* 0x000fe40000000000 */
[----:B------:R-:W-:-:S05]  /*0930*/  IADD3 R4, P0, R4, UR6, RZ ;  /* 0x0000000604047c10 */ /* 0x000fca000ff1e0ff */
[----:B------:R-:W-:Y:S01]  /*0940*/  IMAD.X R5, RZ, RZ, UR7, P0 ;  /* 0x00000007ff057e24 */ /* 0x000fe200080e06ff */
[----:B------:R-:W-:-:S04]  /*0950*/  ISETP.GE.AND P0, PT, R14, R15, PT ;  /* 0x0000000f0e00720c */ /* 0x000fc80003f06270 */
[----:B------:R0:W-:Y:S09]  /*0960*/  STG.E.U8 desc[UR10][R4.64], R7 ;  /* 0x0000000704007986 */ /* 0x0001f2000c10110a */
[----:B------:R-:W-:Y:S05]  /*0970*/  @P0 BRA `(.L_x_8890) ;  /* 0x0000000000380947 */ /* 0x000fea0003800000 */
[C---:B0-----:R-:W-:Y:S01]  /*0980*/  VIADD R4, R14.reuse, UR4 ;  /* 0x000000040e047c36 */ /* 0x041fe20008000000 */
[----:B------:R-:W-:Y:S01]  /*0990*/  ULDC.64 UR6, c[0x0][0x228] ;  /* 0x00008a0000067ab9 */ /* 0x000fe20000000a00 */
[----:B------:R-:W-:-:S03]  /*09a0*/  VIADD R14, R14, 0x80 ;  /* 0x000000800e0e7836 */ /* 0x000fc60000000000 */
[----:B------:R-:W-:-:S05]  /*09b0*/  IADD3 R4, P0, R4, UR6, RZ ;  /* 0x0000000604047c10 */ /* 0x000fca000ff1e0ff */
[----:B------:R-:W-:-:S05]  /*09c0*/  IMAD.X R5, RZ, RZ, UR7, P0 ;  /* 0x00000007ff057e24 */ /* 0x000fca00080e06ff */
[----:B------:R0:W-:Y:S03]  /*09d0*/  STG.E.U8 desc[UR10][R4.64], R11 ;  /* 0x0000000b04007986 */ /* 0x0001e6000c10110a */
.L_x_8889:
[----:B------:R-:W-:-:S13]  /*09e0*/  ISETP.GE.AND P0, PT, R14, R15, PT ;  /* 0x0000000f0e00720c */ /* 0x000fda0003f06270 */
[----:B------:R-:W-:Y:S05]  /*09f0*/  @P0 BRA `(.L_x_8891) ;  /* 0x0000000000380947 */ /* 0x000fea0003800000 */
[C---:B0-----:R-:W-:Y:S01]  /*0a00*/  VIADD R4, R14.reuse, UR4 ;  /* 0x000000040e047c36 */ /* 0x041fe20008000000 */
[----:B------:R-:W-:Y:S01]  /*0a10*/  ULDC.64 UR6, c[0x0][0x228] ;  /* 0x00008a0000067ab9 */ /* 0x000fe20000000a00 */
[----:B------:R-:W-:-:S03]  /*0a20*/  VIADD R14, R14, 0x80 ;  /* 0x000000800e0e7836 */ /* 0x000fc60000000000 */
[----:B------:R-:W-:-:S05]  /*0a30*/  IADD3 R4, P0, R4, UR6, RZ ;  /* 0x0000000604047c10 */ /* 0x000fca000ff1e0ff */
[----:B------:R-:W-:-:S05]  /*0a40*/  IMAD.X R5, RZ, RZ, UR7, P0 ;  /* 0x00000007ff057e24 */ /* 0x000fca00080e06ff */
[----:B------:R1:W-:Y:S03]  /*0a50*/  STG.E.U8 desc[UR10][R4.64], R13 ;  /* 0x0000000d04007986 */ /* 0x0003e6000c10110a */
.L_x_8890:
[----:B------:R-:W-:-:S13]  /*0a60*/  ISETP.GE.AND P0, PT, R14, R15, PT ;  /* 0x0000000f0e00720c */ /* 0x000fda0003f06270 */
[----:B------:R-:W-:Y:S05]  /*0a70*/  @P0 BRA `(.L_x_8892) ;  /* 0x00000000003c0947 */ /* 0x000fea0003800000 */
[C---:B01----:R-:W-:Y:S01]  /*0a80*/  VIADD R4, R14.reuse, UR4 ;  /* 0x000000040e047c36 */ /* 0x043fe20008000000 */
[----:B------:R-:W-:Y:S01]  /*0a90*/  ULDC.64 UR6, c[0x0][0x228] ;  /* 0x00008a0000067ab9 */ /* 0x000fe20000000a00 */
[----:B------:R-:W-:-:S03]  /*0aa0*/  IADD3 R14, R14, 0x80, RZ ;  /* 0x000000800e0e7810 */ /* 0x000fc60007ffe0ff */
[----:B------:R-:W-:-:S05]  /*0ab0*/  IADD3 R4, P0, R4, UR6, RZ ;  /* 0x0000000604047c10 */ /* 0x000fca000ff1e0ff */
[----:B------:R-:W-:-:S05]  /*0ac0*/  IMAD.X R5, RZ, RZ, UR7, P0 ;  /* 0x00000007ff057e24 */ /* 0x000fca00080e06ff */
[----:B------:R1:W-:Y:S03]  /*0ad0*/  STG.E.U8 desc[UR10][R4.64], R17 ;  /* 0x0000001104007986 */ /* 0x0003e6000c10110a */
.L_x_8891:
[----:B------:R-:W-:-:S13]  /*0ae0*/  ISETP.GE.AND P0, PT, R14, R15, PT ;  /* 0x0000000f0e00720c */ /* 0x000fda0003f06270 */
[----:B------:R-:W-:Y:S05]  /*0af0*/  @P0 BREAK B1 ;  /* 0x0000000000010942 */ /* 0x000fea0003800000 */
[----:B------:R-:W-:Y:S05]  /*0b00*/  @P0 BRA `(.L_x_8893) ;  /* 0x0000000000380947 */ /* 0x000fea0003800000 */
[C---:B01----:R-:W-:Y:S01]  /*0b10*/  VIADD R4, R14.reuse, UR4 ;  /* 0x000000040e047c36 */ /* 0x043fe20008000000 */
[----:B------:R-:W-:Y:S01]  /*0b20*/  ULDC.64 UR6, c[0x0][0x228] ;  /* 0x00008a0000067ab9 */ /* 0x000fe20000000a00 */
[----:B------:R-:W-:-:S03]  /*0b30*/  VIADD R14, R14, 0x80 ;  /* 0x000000800e0e7836 */ /* 0x000fc60000000000 */
[----:B------:R-:W-:-:S05]  /*0b40*/  IADD3 R4, P0, R4, UR6, RZ ;  /* 0x0000000604047c10 */ /* 0x000fca000ff1e0ff */
[----:B------:R-:W-:-:S05]  /*0b50*/  IMAD.X R5, RZ, RZ, UR7, P0 ;  /* 0x00000007ff057e24 */ /* 0x000fca00080e06ff */
[----:B------:R2:W-:Y:S03]  /*0b60*/  STG.E.U8 desc[UR10][R4.64], R19 ;  /* 0x0000001304007986 */ /* 0x0005e6000c10110a */
.L_x_8892:
[----:B------:R-:W-:Y:S05]  /*0b70*/  BSYNC B1 ;  /* 0x0000000000017941 */ /* 0x000fea0003800000 */
.L_x_8888:
[----:B------:R-:W-:-:S13]  /*0b80*/  ISETP.GE.AND P0, PT, R14, R15, PT ;  /* 0x0000000f0e00720c */ /* 0x000fda0003f06270 */
[----:B0-----:R-:W0:Y:S01]  /*0b90*/  @!P0 LDC.64 R6, c[0x0][0x228] ;  /* 0x00008a00ff068b82 */ /* 0x001e220000000a00 */
[C---:B-12---:R-:W-:Y:S02]  /*0ba0*/  @!P0 VIADD R5, R14.reuse, UR4 ;  /* 0x000000040e058c36 */ /* 0x046fe40008000000 */
[----:B------:R-:W-:-:S03]  /*0bb0*/  @!P0 VIADD R14, R14, 0x80 ;  /* 0x000000800e0e8836 */ /* 0x000fc60000000000 */
[----:B0-----:R-:W-:-:S05]  /*0bc0*/  @!P0 IADD3 R4, P1, R5, R6, RZ ;  /* 0x0000000605048210 */ /* 0x001fca0007f3e0ff */
[----:B------:R-:W-:-:S05]  /*0bd0*/  @!P0 IMAD.X R5, RZ, RZ, R7, P1 ;  /* 0x000000ffff058224 */ /* 0x000fca00008e0607 */
[----:B------:R2:W-:Y:S03]  /*0be0*/  @!P0 STG.E.U8 desc[UR10][R4.64], R2 ;  /* 0x0000000204008986 */ /* 0x0005e6000c10110a */
.L_x_8893:
[----:B------:R-:W-:Y:S05]  /*0bf0*/  BSYNC B0 ;  /* 0x0000000000007941 */ /* 0x000fea0003800000 */
.L_x_8887:
[----:B------:R-:W-:Y:S05]  /*0c00*/  WARPSYNC.ALL ;  /* 0x0000000000007948 */ /* 0x000fea0003800000 */
[----:B------:R-:W-:-:S13]  /*0c10*/  ISETP.GE.AND P0, PT, R14, R15, PT ;  /* 0x0000000f0e00720c */ /* 0x000fda0003f06270 */
[----:B------:R-:W-:Y:S05]  /*0c20*/  @P0 EXIT ;  /* 0x000000000000094d */ /* 0x000fea0003800000 */
[----:B--2---:R-:W-:Y:S01]  /*0c30*/  VIADD R2, R14, UR4 ;  /* 0x000000040e027c36 */ /* 0x004fe20008000000 */
[----:B------:R-:W-:-:S04]  /*0c40*/  ULDC.64 UR6, c[0x0][0x228] ;  /* 0x00008a0000067ab9 */ /* 0x000fc80000000a00 */
[----:B------:R-:W-:-:S05]  /*0c50*/  IADD3 R2, P0, R2, UR6, RZ ;  /* 0x0000000602027c10 */ /* 0x000fca000ff1e0ff */
[----:B------:R-:W-:-:S05]  /*0c60*/  IMAD.X R3, RZ, RZ, UR7, P0 ;  /* 0x00000007ff037e24 */ /* 0x000fca00080e06ff */
[----:B------:R-:W-:Y:S01]  /*0c70*/  STG.E.U8 desc[UR10][R2.64], R0 ;  /* 0x0000000002007986 */ /* 0x000fe2000c10110a */
[----:B------:R-:W-:Y:S05]  /*0c80*/  EXIT ;  /* 0x000000000000794d */ /* 0x000fea0003800000 */
.L_x_8894:
        /* <DEDUP_REMOVED lines=15> */
.L_x_36211:


//--------------------- .text._ZN2at6native29vectorized_elementwise_kernelILi4EZZZNS0_21clamp_max_kernel_cudaERNS_18TensorIteratorBaseERKN3c106ScalarEENKUlvE_clEvENKUlvE0_clEvEUlaE_St5arrayIPcLm2EEEEviT0_T1_ --------------------------
	.section	.text._ZN2at6native29vectorized_elementwise_kernelILi4EZZZNS0_21clamp_max_kernel_cudaERNS_18TensorIteratorBaseERKN3c106ScalarEENKUlvE_clEvENKUlvE0_clEvEUlaE_St5arrayIPcLm2EEEEviT0_T1_,"ax",@progbits
	.align	128
        .global         _ZN2at6native29vectorized_elementwise_kernelILi4EZZZNS0_21clamp_max_kernel_cudaERNS_18TensorIteratorBaseERKN3c106ScalarEENKUlvE_clEvENKUlvE0_clEvEUlaE_St5arrayIPcLm2EEEEviT0_T1_
        .type           _ZN2at6native29vectorized_elementwise_kernelILi4EZZZNS0_21clamp_max_kernel_cudaERNS_18TensorIteratorBaseERKN3c106ScalarEENKUlvE_clEvENKUlvE0_clEvEUlaE_St5arrayIPcLm2EEEEviT0_T1_,@function
        .size           _ZN2at6native29vectorized_elementwise_kernelILi4EZZZNS0_21clamp_max_kernel_cudaERNS_18TensorIteratorBaseERKN3c106ScalarEENKUlvE_clEvENKUlvE0_clEvEUlaE_St5arrayIPcLm2EEEEviT0_T1_,(.L_x_36212 - _ZN2at6native29vectorized_elementwise_kernelILi4EZZZNS0_21clamp_max_kernel_cudaERNS_18TensorIteratorBaseERKN3c106ScalarEENKUlvE_clEvENKUlvE0_clEvEUlaE_St5arrayIPcLm2EEEEviT0_T1_)
        .other          _ZN2at6native29vectorized_elementwise_kernelILi4EZZZNS0_21clamp_max_kernel_cudaERNS_18TensorIteratorBaseERKN3c106ScalarEENKUlvE_clEvENKUlvE0_clEvEUlaE_St5arrayIPcLm2EEEEviT0_T1_,@"STO_CUDA_ENTRY STV_DEFAULT"
_ZN2at6native29vectorized_elementwise_kernelILi4EZZZNS0_21clamp_max_kernel_cudaERNS_18TensorIteratorBaseERKN3c106ScalarEENKUlvE_clEvENKUlvE0_clEvEUlaE_St5arrayIPcLm2EEEEviT0_T1_:
.text._ZN2at6native29vectorized_elementwise_kernelILi4EZZZNS0_21clamp_max_kernel_cudaERNS_18TensorIteratorBaseERKN3c106ScalarEENKUlvE_clEvENKUlvE0_clEvEUlaE_St5arrayIPcLm2EEEEviT0_T1_:
        /* <DEDUP_REMOVED lines=13> */
[----:B------:R-:W-:-:S04]  /*00d0*/  IMAD.U32 R2, RZ, RZ, UR5 ;  /* 0x00000005ff027e24 */ /* 0x000fc8000f8e00ff */
[----:B------:R-:W-:Y:S02]  /*00e0*/  IMAD.U32 R3, RZ, RZ, UR6 ;  /* 0x00000006ff037e24 */ /* 0x000fe4000f8e00ff */
[----:B0-----:R-:W-:-:S05]  /*00f0*/  IMAD.WIDE.U32 R2, R5, 0x4, R2 ;  /* 0x0000000405027825 */ /* 0x001fca00078e0002 */
[----:B------:R-:W2:Y:S04]  /*0100*/  LDG.E R8, desc[UR10][R2.64] ;  /* 0x0000000a02087981 */ /* 0x000ea8000c1e1900 */
[----:B------:R-:W3:Y:S01]  /*0110*/  LDG.E R9, desc[UR10][R2.64+0x200] ;  /* 0x0002000a02097981 */ /* 0x000ee2000c1e1900 */
[----:B------:R-:W-:-:S03]  /*0120*/  UPRMT UR5, UR7, 0x8880, URZ ;  /* 0x0000888007057896 */ /* 0x000fc6000800003f */
[----:B------:R-:W-:Y:S02]  /*0130*/  ULDC.64 UR6, c[0x0][0x228] ;  /* 0x00008a0000067ab9 */ /* 0x000fe40000000a00 */
[----:B------:R-:W-:-:S04]  /*0140*/  UIADD3 UR6, UP0, UR4, UR6, URZ ;  /* 0x0000000604067290 */ /* 0x000fc8000ff1e03f */
[----:B------:R-:W-:Y:S01]  /*0150*/  UIADD3.X UR7, URZ, UR7, URZ, UP0, !UPT ;  /* 0x000000073f077290 */ /* 0x000fe200087fe43f */
[C---:B--2---:R-:W-:Y:S02]  /*0160*/  PRMT R0, R8.reuse, 0x8880, RZ ;  /* 0x0000888008007816 */ /* 0x044fe400000000ff */
[----:B------:R-:W-:Y:S02]  /*0170*/  PRMT R4, R8, 0x9991, RZ ;  /* 0x0000999108047816 */ /* 0x000fe400000000ff */
[C---:B---3--:R-:W-:Y:S02]  /*0180*/  PRMT R6, R9.reuse, 0x8880, RZ ;  /* 0x0000888009067816 */ /* 0x048fe400000000ff */
[C---:B------:R-:W-:Y:S02]  /*0190*/  PRMT R7, R9.reuse, 0x9991, RZ ;  /* 0x0000999109077816 */ /* 0x040fe400000000ff */
[----:B------:R-:W-:Y:S01]  /*01a0*/  VIMNMX R0, R0, UR5, PT ;  /* 0x0000000500007c48 */ /* 0x000fe2000bfe0100 */
[----:B------:R-:W-:Y:S01]  /*01b0*/  IMAD.MOV.U32 R2, RZ, RZ, R6 ;  /* 0x000000ffff027224 */ /* 0x000fe200078e0006 */
[----:B------:R-:W-:Y:S01]  /*01c0*/  VIMNMX R3, R4, UR5, PT ;  /* 0x0000000504037c48 */ /* 0x000fe2000bfe0100 */
[----:B------:R-:W-:Y:S01]  /*01d0*/  IMAD.MOV.U32 R6, RZ, RZ, R7 ;  /* 0x000000ffff067224 */ /* 0x000fe200078e0007 */
[----:B------:R-:W-:-:S02]  /*01e0*/  PRMT R4, R9, 0xaaa2, RZ ;  /* 0x0000aaa209047816 */ /* 0x000fc400000000ff */
[----:B------:R-:W-:Y:S01]  /*01f0*/  PRMT R11, R3, 0x7604, R0 ;  /* 0x00007604030b7816 */ /* 0x000fe20000000000 */
[----:B------:R-:W-:Y:S01]  /*0200*/  IMAD.U32 R3, RZ, RZ, UR7 ;  /* 0x00000007ff037e24 */ /* 0x000fe2000f8e00ff */
[C---:B------:R-:W-:Y:S02]  /*0210*/  PRMT R0, R8.reuse, 0xaaa2, RZ ;  /* 0x0000aaa208007816 */ /* 0x040fe400000000ff */
[----:B------:R-:W-:Y:S02]  /*0220*/  PRMT R8, R8, 0xbbb3, RZ ;  /* 0x0000bbb308087816 */ /* 0x000fe400000000ff */
[----:B------:R-:W-:Y:S02]  /*0230*/  VIMNMX R2, R2, UR5, PT ;  /* 0x0000000502027c48 */ /* 0x000fe4000bfe0100 */
[----:B------:R-:W-:Y:S02]  /*0240*/  VIMNMX R7, R6, UR5, PT ;  /* 0x0000000506077c48 */ /* 0x000fe4000bfe0100 */
[----:B------:R-:W-:Y:S01]  /*0250*/  VIMNMX R6, R4, UR5, PT ;  /* 0x0000000504067c48 */ /* 0x000fe2000bfe0100 */
[----:B------:R-:W-:Y:S01]  /*0260*/  IMAD.MOV.U32 R4, RZ, RZ, R8 ;  /* 0x000000ffff047224 */ /* 0x000fe200078e0008 */
[----:B------:R-:W-:Y:S01]  /*0270*/  PRMT R13, R7, 0x7604, R2 ;  /* 0x00007604070d7816 */ /* 0x000fe20000000002 */
[----:B------:R-:W-:Y:S01]  /*0280*/  IMAD.U32 R2, RZ, RZ, UR6 ;  /* 0x00000006ff027e24 */ /* 0x000fe2000f8e00ff */
[----:B------:R-:W-:-:S02]  /*0290*/  PRMT R7, R9, 0xbbb3, RZ ;  /* 0x0000bbb309077816 */ /* 0x000fc400000000ff */
[----:B------:R-:W-:Y:S01]  /*02a0*/  VIMNMX R0, R0, UR5, PT ;  /* 0x0000000500007c48 */ /* 0x000fe2000bfe0100 */
[----:B------:R-:W-:Y:S01]  /*02b0*/  IMAD.WIDE R2, R5, 0x4, R2 ;  /* 0x0000000405027825 */ /* 0x000fe200078e0202 */
[----:B------:R-:W-:Y:S02]  /*02c0*/  PRMT R6, R6, 0x7054, R13 ;  /* 0x0000705406067816 */ /* 0x000fe4000000000d */
[----:B------:R-:W-:Y:S02]  /*02d0*/  PRMT R11, R0, 0x7054, R11 ;  /* 0x00007054000b7816 */ /* 0x000fe4000000000b */
[----:B------:R-:W-:Y:S02]  /*02e0*/  VIMNMX R4, R4, UR5, PT ;  /* 0x0000000504047c48 */ /* 0x000fe4000bfe0100 */
[----:B------:R-:W-:Y:S02]  /*02f0*/  VIMNMX R7, R7, UR5, PT ;  /* 0x0000000507077c48 */ /* 0x000fe4000bfe0100 */
[----:B------:R-:W-:-:S02]  /*0300*/  PRMT R11, R4, 0x654, R11 ;  /* 0x00000654040b7816 */ /* 0x000fc4000000000b */
[----:B------:R-:W-:-:S03]  /*0310*/  PRMT R7, R7, 0x654, R6 ;  /* 0x0000065407077816 */ /* 0x000fc60000000006 */
[----:B------:R-:W-:Y:S04]  /*0320*/  STG.E desc[UR10][R2.64], R11 ;  /* 0x0000000b02007986 */ /* 0x000fe8000c10190a */
[----:B------:R-:W-:Y:S01]  /*0330*/  STG.E desc[UR10][R2.64+0x200], R7 ;  /* 0x0002000702007986 */ /* 0x000fe2000c10190a */
[----:B------:R-:W-:Y:S05]  /*0340*/  EXIT ;  /* 0x000000000000794d */ /* 0x000fea0003800000 */
.L_x_8895:
[----:B------:R-:W0:Y:S01]  /*0350*/  S2R R14, SR_TID.X ;  /* 0x00000000000e7919 */ /* 0x000e220000002100 */
[----:B------:R-:W-:Y:S01]  /*0360*/  IMAD.MOV.U32 R16, RZ, RZ, RZ ;  /* 0x000000ffff107224 */ /* 0x000fe200078e00ff */
[C---:B0-----:R-:W-:Y:S01]  /*0370*/  ISETP.GE.AND P0, PT, R14.reuse, R15, PT ;  /* 0x0000000f0e00720c */ /* 0x041fe20003f06270 */
[----:B------:R-:W-:Y:S02]  /*0380*/  VIADD R23, R14, 0x80 ;  /* 0x000000800e177836 */ /* 0x000fe40000000000 */
[----:B------:R-:W-:-:S10]  /*0390*/  IMAD.MOV.U32 R0, RZ, RZ, R14 ;  /* 0x000000ffff007224 */ /* 0x000fd400078e000e */
        /* <DEDUP_REMOVED lines=8> */
[----:B0-----:R-:W-:-:S05]  /*0420*/  @!P0 IADD3 R2, P5, R3, R6, RZ ;  /* 0x0000000603028210 */ /* 0x001fca0007fbe0ff */
[----:B------:R-:W-:-:S06]  /*0430*/  @!P0 IMAD.X R3, RZ, RZ, R7, P5 ;  /* 0x000000ffff038224 */ /* 0x000fcc00028e0607 */
        /* <DEDUP_REMOVED lines=69> */
[C---:B------:R-:W-:Y:S01]  /*0890*/  VIADD R4, R14.reuse, UR4 ;  /* 0x000000040e047c36 */ /* 0x040fe20008000000 */
[----:B------:R-:W-:Y:S01]  /*08a0*/  ULDC.64 UR6, c[0x0][0x228] ;  /* 0x00008a0000067ab9 */ /* 0x000fe20000000a00 */
[----:B------:R-:W-:-:S03]  /*08b0*/  VIADD R14, R14, 0x80 ;  /* 0x000000800e0e7836 */ /* 0x000fc60000000000 */
[----:B------:R-:W-:-:S05]  /*08c0*/  IADD3 R4, P0, R4, UR6, RZ ;  /* 0x0000000604047c10 */ /* 0x000fca000ff1e0ff */
[----:B------:R-:W-:Y:S01]  /*08d0*/  IMAD.X R5, RZ, RZ, UR7, P0 ;  /* 0x00000007ff057e24 */ /* 0x000fe200080e06ff */
[----:B------:R-:W-:-:S04]  /*08e0*/  ISETP.GE.AND P0, PT, R14, R15, PT ;  /* 0x0000000f0e00720c */ /* 0x000fc80003f06270 */
[----:B------:R0:W-:Y:S09]  /*08f0*/  STG.E.U8 desc[UR10][R4.64], R7 ;  /* 0x0000000704007986 */ /* 0x0001f2000c10110a */
[----:B------:R-:W-:Y:S05]  /*0900*/  @P0 BRA `(.L_x_8899) ;  /* 0x0000000000380947 */ /* 0x000fea0003800000 */
[C---:B0-----:R-:W-:Y:S01]  /*0910*/  VIADD R4, R14.reuse, UR4 ;  /* 0x000000040e047c36 */ /* 0x041fe20008000000 */
[----:B------:R-:W-:Y:S01]  /*0920*/  ULDC.64 UR6, c[0x0][0x228] ;  /* 0x00008a0000067ab9 */ /* 0x000fe20000000a00 */
[----:B------:R-:W-:-:S03]  /*0930*/  IADD3 R14, R14, 0x80, RZ ;  /* 0x000000800e0e7810 */ /* 0x000fc60007ffe0ff */
[----:B------:R-:W-:-:S05]  /*0940*/  IADD3 R4, P0, R4, UR6, RZ ;  /* 0x0000000604047c10 */ /* 0x000fca000ff1e0ff */
[----:B------:R-:W-:-:S05]  /*0950*/  IMAD.X R5, RZ, RZ, UR7, P0 ;  /* 0x00000007ff057e24 */ /* 0x000fca00080e06ff */
[----:B------:R0:W-:Y:S03]  /*0960*/  STG.E.U8 desc[UR10][R4.64], R11 ;  /* 0x0000000b04007986 */ /* 0x0001e6000c10110a */
.L_x_8898:
        /* <DEDUP_REMOVED lines=8> */
.L_x_8899:
[----:B------:R-:W-:-:S13]  /*09f0*/  ISETP.GE.AND P0, PT, R14, R15, PT ;  /* 0x0000000f0e00720c */ /* 0x000fda0003f06270 */
[----:B------:R-:W-:Y:S05]  /*0a00*/  @P0 BRA `(.L_x_8901) ;  /* 0x00000000003c0947 */ /* 0x000fea0003800000 */
[C---:B01----:R-:W-:Y:S01]  /*0a10*/  VIADD R4, R14.reuse, UR4 ;  /* 0x000000040e047c36 */ /* 0x043fe20008000000 */
[----:B------:R-:W-:Y:S01]  /*0a20*/  ULDC.64 UR6, c[0x0][0x228] ;  /* 0x00008a0000067ab9 */ /* 0x000fe20000000a00 */
[----:B------:R-:W-:-:S03]  /*0a30*/  VIADD R14, R14, 0x80 ;  /* 0x000000800e0e7836 */ /* 0x000fc60000000000 */
[----:B------:R-:W-:-:S05]  /*0a40*/  IADD3 R4, P0, R4, UR6, RZ ;  /* 0x0000000604047c10 */ /* 0x000fca000ff1e0ff */
[----:B------:R-:W-:-:S05]  /*0a50*/  IMAD.X R5, RZ, RZ, UR7, P0 ;  /* 0x00000007ff057e24 */ /* 0x000fca00080e06ff */
[----:B------:R1:W-:Y:S03]  /*0a60*/  STG.E.U8 desc[UR10][R4.64], R17 ;  /* 0x0000001104007986 */ /* 0x0003e6000c10110a */
.L_x_8900:
        /* <DEDUP_REMOVED lines=9> */
.L_x_8901:
[----:B------:R-:W-:Y:S05]  /*0b00*/  BSYNC B1 ;  /* 0x0000000000017941 */ /* 0x000fea0003800000 */
.L_x_8897:
[----:B------:R-:W-:-:S13]  /*0b10*/  ISETP.GE.AND P0, PT, R14, R15, PT ;  /* 0x0000000f0e00720c */ /* 0x000fda0003f06270 */
[----:B0-----:R-:W0:Y:S01]  /*0b20*/  @!P0 LDC.64 R6, c[0x0][0x228] ;  /* 0x00008a00ff068b82 */ /* 0x001e220000000a00 */
[C---:B-12---:R-:W-:Y:S02]  /*0b30*/  @!P0 VIADD R5, R14.reuse, UR4 ;  /* 0x000000040e058c36 */ /* 0x046fe40008000000 */
[----:B------:R-:W-:-:S03]  /*0b40*/  @!P0 VIADD R14, R14, 0x80 ;  /* 0x000000800e0e8836 */ /* 0x000fc60000000000 */
[----:B0-----:R-:W-:-:S05]  /*0b50*/  @!P0 IADD3 R4, P1, R5, R6, RZ ;  /* 0x0000000605048210 */ /* 0x001fca0007f3e0ff */
[----:B------:R-:W-:-:S05]  /*0b60*/  @!P0 IMAD.X R5, RZ, RZ, R7, P1 ;  /* 0x000000ffff058224 */ /* 0x000fca00008e0607 */
[----:B------:R2:W-:Y:S03]  /*0b70*/  @!P0 STG.E.U8 desc[UR10][R4.64], R2 ;  /* 0x0000000204008986 */ /* 0x0005e6000c10110a */
.L_x_8902:
[----:B------:R-:W-:Y:S05]  /*0b80*/  BSYNC B0 ;  /* 0x0000000000007941 */ /* 0x000fea0003800000 */
.L_x_8896:
        /* <DEDUP_REMOVED lines=9> */
.L_x_8903:
        /* <DEDUP_REMOVED lines=14> */
.L_x_36212:


//--------------------- .text._ZN2at6native29vectorized_elementwise_kernelILi8EZZZNS0_21clamp_max_kernel_cudaERNS_18TensorIteratorBaseERKN3c106ScalarEENKUlvE_clEvENKUlvE0_clEvEUlaE_St5arrayIPcLm2EEEEviT0_T1_ --------------------------
	.section	.text._ZN2at6native29vectorized_elementwise_kernelILi8EZZZNS0_21clamp_max_kernel_cudaERNS_18TensorIteratorBaseERKN3c106ScalarEENKUlvE_clEvENKUlvE0_clEvEUlaE_St5arrayIPcLm2EEEEviT0_T1_,"ax",@progbits
	.align	128
        .global         _ZN2at6native29vectorized_elementwise_kernelILi8EZZZNS0_21clamp_max_kernel_cudaERNS_18TensorIteratorBaseERKN3c106ScalarEENKUlvE_clEvENKUlvE0_clEvEUlaE_St5arrayIPcLm2EEEEviT0_T1_
        .type           _ZN2at6native29vectorized_elementwise_kernelILi8EZZZNS0_21clamp_max_kernel_cudaERNS_18TensorIteratorBaseERKN3c106ScalarEENKUlvE_clEvENKUlvE0_clEvEUlaE_St5arrayIPcLm2EEEEviT0_T1_,@function
        .size           _ZN2at6native29vectorized_elementwise_kernelILi8EZZZNS0_21clamp_max_kernel_cudaERNS_18TensorIteratorBaseERKN3c106ScalarEENKUlvE_clEvENKUlvE0_clEvEUlaE_St5arrayIPcLm2EEEEviT0_T1_,(.L_x_36213 - _ZN2at6native29vectorized_elementwise_kernelILi8EZZZNS0_21clamp_max_kernel_cudaERNS_18TensorIteratorBaseERKN3c106ScalarEENKUlvE_clEvENKUlvE0_clEvEUlaE_St5arrayIPcLm2EEEEviT0_T1_)
        .other          _ZN2at6native29vectorized_elementwise_kernelILi8EZZZNS0_21clamp_max_kernel_cudaERNS_18TensorIteratorBaseERKN3c106ScalarEENKUlvE_clEvENKUlvE0_clEvEUlaE_St5arrayIPcLm2EEEEviT0_T1_,@"STO_CUDA_ENTRY STV_DEFAULT"
_ZN2at6native29vectorized_elementwise_kernelILi8EZZZNS0_21clamp_max_kernel_cudaERNS_18TensorIteratorBaseERKN3c106ScalarEENKUlvE_clEvENKUlvE0_clEvEUlaE_St5arrayIPcLm2EEEEviT0_T1_:
.text._ZN2at6native29vectorized_elementwise_kernelILi8EZZZNS0_21clamp_max_kernel_cudaERNS_18TensorIteratorBaseERKN3c106ScalarEENKUlvE_clEvENKUlvE0_clEvEUlaE_St5arrayIPcLm2EEEEviT0_T1_:
        /* <DEDUP_REMOVED lines=16> */
[----:B0-----:R-:W-:-:S06]  /*0100*/  IMAD.WIDE.U32 R6, R5, 0x8, R6 ;  /* 0x0000000805067825 */ /* 0x001fcc00078e0006 */
[----:B------:R-:W2:Y:S01]  /*0110*/  LDG.E.64 R6, desc[UR10][R6.64] ;  /* 0x0000000a06067981 */ /* 0x000ea2000c1e1b00 */
[----:B------:R-:W-:Y:S02]  /*0120*/  UPRMT UR5, UR7, 0x8880, URZ ;  /* 0x0000888007057896 */ /* 0x000fe4000800003f */
[----:B------:R-:W-:-:S04]  /*0130*/  UIADD3 UR6, UP0, UR4, UR8, URZ ;  /* 0x0000000804067290 */ /* 0x000fc8000ff1e03f */
[----:B------:R-:W-:Y:S02]  /*0140*/  UIADD3.X UR7, URZ, UR9, URZ, UP0, !UPT ;  /* 0x000000093f077290 */ /* 0x000fe400087fe43f */
[----:B------:R-:W-:-:S04]  /*0150*/  IMAD.U32 R2, RZ, RZ, UR6 ;  /* 0x00000006ff027e24 */ /* 0x000fc8000f8e00ff */
[----:B------:R-:W-:Y:S02]  /*0160*/  IMAD.U32 R3, RZ, RZ, UR7 ;  /* 0x00000007ff037e24 */ /* 0x000fe4000f8e00ff */
[----:B------:R-:W-:Y:S01]  /*0170*/  IMAD.WIDE R2, R5, 0x8, R2 ;  /* 0x0000000805027825 */ /* 0x000fe200078e0202 */
[C---:B--2---:R-:W-:Y:S02]  /*0180*/  LOP3.LUT R4, R6.reuse, 0xffff, RZ, 0xc0, !PT ;  /* 0x0000ffff06047812 */ /* 0x044fe400078ec0ff */
[----:B------:R-:W-:Y:S02]  /*0190*/  LOP3.LUT R9, R7, 0xffff, RZ, 0xc0, !PT ;  /* 0x0000ffff07097812 */ /* 0x000fe400078ec0ff */
[----:B------:R-:W-:Y:S02]  /*01a0*/  PRMT R8, R6, 0x7732, RZ ;  /* 0x0000773206087816 */ /* 0x000fe400000000ff */
[----:B------:R-:W-:Y:S02]  /*01b0*/  SHF.R.U32.HI R0, RZ, 0x8, R4 ;  /* 0x00000008ff007819 */ /* 0x000fe40000011604 */
[----:B------:R-:W-:-:S02]  /*01c0*/  PRMT R6, R4, 0x8880, RZ ;  /* 0x0000888004067816 */ /* 0x000fc400000000ff */
[----:B------:R-:W-:Y:S02]  /*01d0*/  SHF.R.U32.HI R4, RZ, 0x8, R9 ;  /* 0x00000008ff047819 */ /* 0x000fe40000011609 */
[----:B------:R-:W-:Y:S02]  /*01e0*/  PRMT R11, R7, 0x7732, RZ ;  /* 0x00007732070b7816 */ /* 0x000fe400000000ff */
[----:B------:R-:W-:Y:S02]  /*01f0*/  LOP3.LUT R7, R0, 0xffff, RZ, 0xc0, !PT ;  /* 0x0000ffff00077812 */ /* 0x000fe400078ec0ff */
[----:B------:R-:W-:Y:S02]  /*0200*/  SHF.R.U32.HI R0, RZ, 0x8, R8 ;  /* 0x00000008ff007819 */ /* 0x000fe40000011608 */
[----:B------:R-:W-:Y:S02]  /*0210*/  PRMT R8, R8, 0x8880, RZ ;  /* 0x0000888008087816 */ /* 0x000fe400000000ff */
[----:B------:R-:W-:-:S02]  /*0220*/  LOP3.LUT R10, R4, 0xffff, RZ, 0xc0, !PT ;  /* 0x0000ffff040a7812 */ /* 0x000fc400078ec0ff */
[----:B------:R-:W-:Y:S02]  /*0230*/  SHF.R.U32.HI R4, RZ, 0x8, R11 ;  /* 0x00000008ff047819 */ /* 0x000fe4000001160b */
[----:B------:R-:W-:Y:S02]  /*0240*/  PRMT R13, R11, 0x8880, RZ ;  /* 0x000088800b0d7816 */ /* 0x000fe400000000ff */
[----:B------:R-:W-:Y:S02]  /*0250*/  VIMNMX R6, R6, UR5, PT ;  /* 0x0000000506067c48 */ /* 0x000fe4000bfe0100 */
[----:B------:R-:W-:Y:S01]  /*0260*/  PRMT R11, R7, 0x8880, RZ ;  /* 0x00008880070b7816 */ /* 0x000fe200000000ff */
[----:B------:R-:W-:Y:S01]  /*0270*/  IMAD.MOV.U32 R7, RZ, RZ, R8 ;  /* 0x000000ffff077224 */ /* 0x000fe200078e0008 */
[----:B------:R-:W-:Y:S01]  /*0280*/  PRMT R12, R10, 0x8880, RZ ;  /* 0x000088800a0c7816 */ /* 0x000fe200000000ff */
[----:B------:R-:W-:Y:S01]  /*0290*/  IMAD.MOV.U32 R10, RZ, RZ, R13 ;  /* 0x000000ffff0a7224 */ /* 0x000fe200078e000d */
[----:B------:R-:W-:Y:S01]  /*02a0*/  LOP3.LUT R8, R0, 0xffff, RZ, 0xc0, !PT ;  /* 0x0000ffff00087812 */ /* 0x000fe200078ec0ff */
[----:B------:R-:W-:Y:S01]  /*02b0*/  IMAD.MOV.U32 R0, RZ, RZ, R11 ;  /* 0x000000ffff007224 */ /* 0x000fe200078e000b */
[----:B------:R-:W-:-:S02]  /*02c0*/  LOP3.LUT R4, R4, 0xffff, RZ, 0xc0, !PT ;  /* 0x0000ffff04047812 */ /* 0x000fc400078ec0ff */
[----:B------:R-:W-:Y:S01]  /*02d0*/  LOP3.LUT R13, R6, 0xff, RZ, 0xc0, !PT ;  /* 0x000000ff060d7812 */ /* 0x000fe200078ec0ff */
[----:B------:R-:W-:Y:S01]  /*02e0*/  IMAD.MOV.U32 R6, RZ, RZ, R12 ;  /* 0x000000ffff067224 */ /* 0x000fe200078e000c */
[----:B------:R-:W-:Y:S02]  /*02f0*/  VIMNMX R7, R7, UR5, PT ;  /* 0x0000000507077c48 */ /* 0x000fe4000bfe0100 */
[----:B------:R-:W-:Y:S02]  /*0300*/  PRMT R8, R8, 0x8880, RZ ;  /* 0x0000888008087816 */ /* 0x000fe400000000ff */
[----:B------:R-:W-:Y:S02]  /*0310*/  PRMT R12, R4, 0x8880, RZ ;  /* 0x00008880040c7816 */ /* 0x000fe400000000ff */
[----:B------:R-:W-:Y:S01]  /*0320*/  PRMT R9, R9, 0x8880, RZ ;  /* 0x0000888009097816 */ /* 0x000fe200000000ff */
[----:B------:R-:W-:Y:S01]  /*0330*/  IMAD.MOV.U32 R4, RZ, RZ, R8 ;  /* 0x000000ffff047224 */ /* 0x000fe200078e0008 */
[----:B------:R-:W-:Y:S01]  /*0340*/  LOP3.LUT R11, R7, 0xff, RZ, 0xc0, !PT ;  /* 0x000000ff070b7812 */ /* 0x000fe200078ec0ff */
[----:B------:R-:W-:Y:S01]  /*0350*/  IMAD.MOV.U32 R7, RZ, RZ, R12 ;  /* 0x000000ffff077224 */ /* 0x000fe200078e000c */
[----:B------:R-:W-:-:S02]  /*0360*/  VIMNMX R9, R9, UR5, PT ;  /* 0x0000000509097c48 */ /* 0x000fc4000bfe0100 */
[----:B------:R-:W-:Y:S02]  /*0370*/  VIMNMX R10, R10, UR5, PT ;  /* 0x000000050a0a7c48 */ /* 0x000fe4000bfe0100 */
[----:B------:R-:W-:Y:S02]  /*0380*/  LOP3.LUT R9, R9, 0xff, RZ, 0xc0, !PT ;  /* 0x000000ff09097812 */ /* 0x000fe400078ec0ff */
[----:B------:R-:W-:Y:S02]  /*0390*/  VIMNMX R0, R0, UR5, PT ;  /* 0x0000000500007c48 */ /* 0x000fe4000bfe0100 */
[----:B------:R-:W-:Y:S02]  /*03a0*/  VIMNMX R6, R6, UR5, PT ;  /* 0x0000000506067c48 */ /* 0x000fe4000bfe0100 */
[----:B------:R-:W-:Y:S02]  /*03b0*/  LOP3.LUT R10, R10, 0xff, RZ, 0xc0, !PT ;  /* 0x000000ff0a0a7812 */ /* 0x000fe400078ec0ff */
[----:B------:R-:W-:-:S02]  /*03c0*/  VIMNMX R4, R4, UR5, PT ;  /* 0x0000000504047c48 */ /* 0x000fc4000bfe0100 */
[----:B------:R-:W-:Y:S02]  /*03d0*/  VIMNMX R7, R7, UR5, PT ;  /* 0x0000000507077c48 */ /* 0x000fe4000bfe0100 */
[----:B------:R-:W-:Y:S02]  /*03e0*/  PRMT R13, R0, 0x7604, R13 ;  /* 0x00007604000d7816 */ /* 0x000fe4000000000d */
[----:B------:R-:W-:Y:S02]  /*03f0*/  PRMT R6, R6, 0x7604, R9 ;  /* 0x0000760406067816 */ /* 0x000fe40000000009 */
[----:B------:R-:W-:Y:S02]  /*0400*/  PRMT R4, R4, 0x7604, R11 ;  /* 0x0000760404047816 */ /* 0x000fe4000000000b */
[----:B------:R-:W-:Y:S02]  /*0410*/  PRMT R7, R7, 0x7604, R10 ;  /* 0x0000760407077816 */ /* 0x000fe4000000000a */
[----:B------:R-:W-:-:S02]  /*0420*/  PRMT R4, R13, 0x5410, R4 ;  /* 0x000054100d047816 */ /* 0x000fc40000000004 */
[----:B------:R-:W-:-:S05]  /*0430*/  PRMT R5, R6, 0x5410, R7 ;  /* 0x0000541006057816 */ /* 0x000fca0000000007 */
[----:B------:R-:W-:Y:S01]  /*0440*/  STG.E.64 desc[UR10][R2.64], R4 ;  /* 0x0000000402007986 */ /* 0x000fe2000c101b0a */
[----:B------:R-:W-:Y:S05]  /*0450*/  EXIT ;  /* 0x000000000000794d */ /* 0x000fea0003800000 */
.L_x_8904:
        /* <DEDUP_REMOVED lines=46> */
[----:B0-----:R-:W-:Y:S01]  /*0740*/  @!P3 IADD3 R8, P1, R27, R8, RZ ;  /* 0x000000081b08b210 */ /* 0x001fe20007f3e0ff */
[----:B------:R-:W-:Y:S01]  /*0750*/  IMAD.MOV.U32 R22, RZ, RZ, RZ ;  /* 0x000000ffff167224 */ /* 0x000fe200078e00ff */
[----:B------:R0:W3:Y:S01]  /*0760*/  @!P0 LDG.E.S8 R21, desc[UR10][R2.64] ;  /* 0x0000000a02158981 */ /* 0x0000e2000c1e1300 */
[----:B------:R-:W-:Y:S02]  /*0770*/  IMAD.MOV.U32 R24, RZ, RZ, RZ ;  /* 0x000000ffff187224 */ /* 0x000fe400078e00ff */
[----:B------:R-:W-:Y:S02]  /*0780*/  @!P3 IMAD.X R9, RZ, RZ, R9, P1 ;  /* 0x000000ffff09b224 */ /* 0x000fe400008e0609 */
[----:B-----5:R-:W-:Y:S01]  /*0790*/  @!P6 VIADD R19, R0, UR4 ;  /* 0x000000040013ec36 */ /* 0x020fe20008000000 */
[----:B------:R5:W3:Y:S01]  /*07a0*/  @!P2 LDG.E.S8 R22, desc[UR10][R12.64] ;  /* 0x0000000a0c16a981 */ /* 0x000ae2000c1e1300 */
[----:B----4-:R-:W-:-:S02]  /*07b0*/  @!P4 IADD3 R4, P2, R25, R4, RZ ;  /* 0x000000041904c210 */ /* 0x010fc40007f5e0ff */
[----:B------:R-:W-:Y:S01]  /*07c0*/  @!P5 IADD3 R6, P1, R17, R6, RZ ;  /* 0x000000061106d210 */ /* 0x000fe20007f3e0ff */
[----:B------:R4:W3:Y:S01]  /*07d0*/  @!P3 LDG.E.S8 R24, desc[UR10][R8.64] ;  /* 0x0000000a0818b981 */ /* 0x0008e2000c1e1300 */
[----:B0-----:R-:W-:Y:S01]  /*07e0*/  CS2R R2, SRZ ;  /* 0x0000000000027805 */ /* 0x001fe2000001ff00 */
[----:B------:R-:W-:Y:S02]  /*07f0*/  @!P4 IMAD.X R5, RZ, RZ, R5, P2 ;  /* 0x000000ffff05c224 */ /* 0x000fe400010e0605 */
[----:B------:R-:W-:Y:S02]  /*0800*/  IMAD.MOV.U32 R0, RZ, RZ, RZ ;  /* 0x000000ffff007224 */ /* 0x000fe400078e00ff */
[----:B------:R-:W-:Y:S01]  /*0810*/  @!P5 IMAD.X R7, RZ, RZ, R7, P1 ;  /* 0x000000ffff07d224 */ /* 0x000fe200008e0607 */
[----:B------:R-:W3:Y:S01]  /*0820*/  @!P4 LDG.E.S8 R2, desc[UR10][R4.64] ;  /* 0x0000000a0402c981 */ /* 0x000ee2000c1e1300 */
[----:B-----5:R-:W0:Y:S01]  /*0830*/  @!P0 LDC.64 R12, c[0x0][0x228] ;  /* 0x00008a00ff0c8b82 */ /* 0x020e220000000a00 */
[----:B-1----:R-:W-:-:S02]  /*0840*/  @!P6 IADD3 R10, P3, R19, R10, RZ ;  /* 0x0000000a130ae210 */ /* 0x002fc40007f7e0ff */
[----:B------:R2:W5:Y:S03]  /*0850*/  @!P5 LDG.E.S8 R3, desc[UR10][R6.64] ;  /* 0x0000000a0603d981 */ /* 0x000566000c1e1300 */
[----:B------:R-:W-:-:S05]  /*0860*/  @!P6 IMAD.X R11, RZ, RZ, R11, P3 ;  /* 0x000000ffff0be224 */ /* 0x000fca00018e060b */
[----:B------:R1:W5:Y:S01]  /*0870*/  @!P6 LDG.E.S8 R0, desc[UR10][R10.64] ;  /* 0x0000000a0a00e981 */ /* 0x000362000c1e1300 */
[----:B----4-:R-:W-:Y:S01]  /*0880*/  @!P0 VIADD R9, R14, UR4 ;  /* 0x000000040e098c36 */ /* 0x010fe20008000000 */
        /* <DEDUP_REMOVED lines=11> */
[----:B------:R-:W-:Y:S02]  /*0940*/  VIMNMX R13, R22, UR5, PT ;  /* 0x00000005160d7c48 */ /* 0x000fe4000bfe0100 */
[----:B------:R-:W-:Y:S02]  /*0950*/  VIMNMX R17, R24, UR5, PT ;  /* 0x0000000518117c48 */ /* 0x000fe4000bfe0100 */
[----:B------:R-:W-:Y:S02]  /*0960*/  VIMNMX R19, R2, UR5, PT ;  /* 0x0000000502137c48 */ /* 0x000fe4000bfe0100 */
[----:B-----5:R-:W-:Y:S02]  /*0970*/  VIMNMX R2, R3, UR5, PT ;  /* 0x0000000503027c48 */ /* 0x020fe4000bfe0100 */
        /* <DEDUP_REMOVED lines=16> */
.L_x_8907:
        /* <DEDUP_REMOVED lines=8> */
.L_x_8908:
        /* <DEDUP_REMOVED lines=8> */
.L_x_8909:
        /* <DEDUP_REMOVED lines=9> */
.L_x_8910:
[----:B------:R-:W-:Y:S05]  /*0c10*/  BSYNC B1 ;  /* 0x0000000000017941 */ /* 0x000fea0003800000 */
.L_x_8906:
[----:B------:R-:W-:-:S13]  /*0c20*/  ISETP.GE.AND P0, PT, R14, R15, PT ;  /* 0x0000000f0e00720c */ /* 0x000fda0003f06270 */
[----:B0-----:R-:W0:Y:S01]  /*0c30*/  @!P0 LDC.64 R6, c[0x0][0x228] ;  /* 0x00008a00ff068b82 */ /* 0x001e220000000a00 */
[C---:B-12---:R-:W-:Y:S02]  /*0c40*/  @!P0 VIADD R5, R14.reuse, UR4 ;  /* 0x000000040e058c36 */ /* 0x046fe40008000000 */
[----:B------:R-:W-:-:S03]  /*0c50*/  @!P0 VIADD R14, R14, 0x80 ;  /* 0x000000800e0e8836 */ /* 0x000fc60000000000 */
[----:B0-----:R-:W-:-:S05]  /*0c60*/  @!P0 IADD3 R4, P1, R5, R6, RZ ;  /* 0x0000000605048210 */ /* 0x001fca0007f3e0ff */
[----:B------:R-:W-:-:S05]  /*0c70*/  @!P0 IMAD.X R5, RZ, RZ, R7, P1 ;  /* 0x000000ffff058224 */ /* 0x000fca00008e0607 */
[----:B------:R2:W-:Y:S03]  /*0c80*/  @!P0 STG.E.U8 desc[UR10][R4.64], R2 ;  /* 0x0000000204008986 */ /* 0x0005e6000c10110a */
.L_x_8911:
[----:B------:R-:W-:Y:S05]  /*0c90*/  BSYNC B0 ;  /* 0x0000000000007941 */ /* 0x000fea0003800000 */
.L_x_8905:
        /* <DEDUP_REMOVED lines=9> */
.L_x_8912:
        /* <DEDUP_REMOVED lines=13> */
.L_x_36213:


//--------------------- .text._ZN2at6native18elementwise_kernelILi128ELi4EZNS0_15gpu_kernel_implIZZZNS0_21clamp_max_kernel_cudaERNS_18TensorIteratorBaseERKN3c106ScalarEENKUlvE_clEvENKUlvE_clEvEUlhE_EEvS4_RKT_EUliE_EEviT1_ --------------------------
	.section	.text._ZN2at6native18elementwise_kernelILi128ELi4EZNS0_15gpu_kernel_implIZZZNS0_21clamp_max_kernel_cudaERNS_18TensorIteratorBaseERKN3c106ScalarEENKUlvE_clEvENKUlvE_clEvEUlhE_EEvS4_RKT_EUliE_EEviT1_,"ax",@progbits
	.align	128
        .global         _ZN2at6native18elementwise_kernelILi128ELi4EZNS0_15gpu_kernel_implIZZZNS0_21clamp_max_kernel_cudaERNS_18TensorIteratorBaseERKN3c106ScalarEENKUlvE_clEvENKUlvE_clEvEUlhE_EEvS4_RKT_EUliE_EEviT1_
        .type           _ZN2at6native18elementwise_kernelILi128ELi4EZNS0_15gpu_kernel_implIZZZNS0_21clamp_max_kernel_cudaERNS_18TensorIteratorBaseERKN3c106ScalarEENKUlvE_clEvENKUlvE_clEvEUlhE_EEvS4_RKT_EUliE_EEviT1_,@function
        .size           _ZN2at6native18elementwise_kernelILi128ELi4EZNS0_15gpu_kernel_implIZZZNS0_21clamp_max_kernel_cudaERNS_18TensorIteratorBaseERKN3c106ScalarEENKUlvE_clEvENKUlvE_clEvEUlhE_EEvS4_RKT_EUliE_EEviT1_,(.L_x_36214 - _ZN2at6native18elementwise_kernelILi128ELi4EZNS0_15gpu_kernel_implIZZZNS0_21clamp_max_kernel_cudaERNS_18TensorIteratorBaseERKN3c106ScalarEENKUlvE_clEvENKUlvE_clEvEUlhE_EEvS4_RKT_EUliE_EEviT1_)
        .other          _ZN2at6native18elementwise_kernelILi128ELi4EZNS0_15gpu_kernel_implIZZZNS0_21clamp_max_kernel_cudaERNS_18TensorIteratorBaseERKN3c106ScalarEENKUlvE_clEvENKUlvE_clEvEUlhE_EEvS4_RKT_EUliE_EEviT1_,@"STO_CUDA_ENTRY STV_DEFAULT"
_ZN2at6native18elementwise_kernelILi128ELi4EZNS0_15gpu_kernel_implIZZZNS0_21clamp_max_kernel_cudaERNS_18TensorIteratorBaseERKN3c106ScalarEENKUlvE_clEvENKUlvE_clEvEUlhE_EEvS4_RKT_EUliE_EEviT1_:
.text._ZN2at6native18elementwise_kernelILi128ELi4EZNS0_15gpu_kernel_implIZZZNS0_21clamp_max_kernel_cudaERNS_18TensorIteratorBaseERKN3c106ScalarEENKUlvE_clEvENKUlvE_clEvEUlhE_EEvS4_RKT_EUliE_EEviT1_:
        /* <DEDUP_REMOVED lines=315> */
.L_x_8915:
        /* <DEDUP_REMOVED lines=20> */
.L_x_8919:
[----:B------:R0:W5:Y:S01]  /*14f0*/  LDG.E.U8 R0, desc[UR36][R4.64] ;  /* 0x0000002404007981 */ /* 0x000162000c1e1100 */
[----:B------:R-:W-:Y:S05]  /*1500*/  BRA `(.L_x_8921) ;  /* 0x0000000c00647947 */ /* 0x000fea0003800000 */
.L_x_8918:
        /* <DEDUP_REMOVED lines=8> */
.L_x_8923:
[----:B------:R3:W5:Y:S01]  /*1590*/  LDG.E.U8 R0, desc[UR36][R4.64] ;  /* 0x0000002404007981 */ /* 0x000762000c1e1100 */
[----:B------:R-:W-:Y:S05]  /*15a0*/  BRA `(.L_x_8921) ;  /* 0x0000000c003c7947 */ /* 0x000fea0003800000 */
.L_x_8922:
[----:B------:R0:W5:Y:S01]  /*15b0*/  LDG.E.U16 R0, desc[UR36][R4.64] ;  /* 0x0000002404007981 */ /* 0x000162000c1e1500 */
[----:B------:R-:W-:Y:S05]  /*15c0*/  BRA `(.L_x_8921) ;  /* 0x0000000c00347947 */ /* 0x000fea0003800000 */
.L_x_8917:
[----:B------:R-:W-:-:S13]  /*15d0*/  ISETP.GT.AND P0, PT, R2, 0x6, PT ;  /* 0x000000060200780c */ /* 0x000fda0003f04270 */
[----:B------:R-:W-:Y:S05]  /*15e0*/  @P0 BRA `(.L_x_8924) ;  /* 0x0000000000340947 */ /* 0x000fea0003800000 */
[----:B------:R-:W-:-:S13]  /*15f0*/  ISETP.NE.AND P0, PT, R2, 0x5, PT ;  /* 0x000000050200780c */ /* 0x000fda0003f05270 */
[----:B------:R-:W-:Y:S05]  /*1600*/  @!P0 BRA `(.L_x_8925) ;  /* 0x0000000000188947 */ /* 0x000fea0003800000 */
[----:B------:R-:W-:-:S13]  /*1610*/  ISETP.NE.AND P0, PT, R2, 0x6, PT ;  /* 0x000000060200780c */ /* 0x000fda0003f05270 */
[----:B------:R-:W-:Y:S05]  /*1620*/  @P0 BRA `(.L_x_8920) ;  /* 0x0000000800c80947 */ /* 0x000fea0003800000 */
[----:B------:R-:W2:Y:S02]  /*1630*/  LDG.E R2, desc[UR36][R4.64] ;  /* 0x0000002404027981 */ /* 0x000ea4000c1e1900 */
[----:B--2---:R-:W0:Y:S02]  /*1640*/  F2I.S64.TRUNC R2, R2 ;  /* 0x0000000200027311 */ /* 0x004e24000020d900 */
[----:B0-----:R-:W-:Y:S01]  /*1650*/  PRMT R0, R2, 0x7610, R0 ;  /* 0x0000761002007816 */ /* 0x001fe20000000000 */
[----:B------:R-:W-:Y:S06]  /*1660*/  BRA `(.L_x_8921) ;  /* 0x0000000c000c7947 */ /* 0x000fec0003800000 */
.L_x_8925:
[----:B------:R-:W2:Y:S02]  /*1670*/  LDG.E.U16 R2, desc[UR36][R4.64] ;  /* 0x0000002404027981 */ /* 0x000ea4000c1e1500 */
[----:B--2---:R-:W-:-:S06]  /*1680*/  HADD2.F32 R2, -RZ, R2.H0_H0 ;  /* 0x20000002ff027230 */ /* 0x004fcc0000004100 */
[----:B------:R-:W0:Y:S02]  /*1690*/  F2I.S64.TRUNC R2, R2 ;  /* 0x0000000200027311 */ /* 0x000e24000020d900 */
[----:B0-----:R-:W-:Y:S01]  /*16a0*/  PRMT R0, R2, 0x7610, R0 ;  /* 0x0000761002007816 */ /* 0x001fe20000000000 */
[----:B------:R-:W-:Y:S06]  /*16b0*/  BRA `(.L_x_8921) ;  /* 0x0000000800f87947 */ /* 0x000fec0003800000 */
.L_x_8924:
[----:B------:R-:W-:-:S13]  /*16c0*/  ISETP.NE.AND P0, PT, R2, 0x7, PT ;  /* 0x000000070200780c */ /* 0x000fda0003f05270 */
[----:B------:R-:W-:Y:S05]  /*16d0*/  @!P0 BRA `(.L_x_8926) ;  /* 0x0000000000348947 */ /* 0x000fea0003800000 */
        /* <DEDUP_REMOVED lines=8> */
.L_x_8927:
[----:B------:R-:W2:Y:S02]  /*1760*/  LDG.E.U16 R4, desc[UR36][R4.64] ;  /* 0x0000002404047981 */ /* 0x000ea4000c1e1500 */
[----:B--2---:R-:W-:-:S06]  /*1770*/  HADD2.F32 R2, -RZ, R4.H0_H0 ;  /* 0x20000004ff027230 */ /* 0x004fcc0000004100 */
[----:B------:R-:W0:Y:S02]  /*1780*/  F2I.S64.TRUNC R2, R2 ;  /* 0x0000000200027311 */ /* 0x000e24000020d900 */
[----:B0-----:R-:W-:Y:S01]  /*1790*/  PRMT R0, R2, 0x7610, R0 ;  /* 0x0000761002007816 */ /* 0x001fe20000000000 */
[----:B------:R-:W-:Y:S06]  /*17a0*/  BRA `(.L_x_8921) ;  /* 0x0000000800bc7947 */ /* 0x000fec0003800000 */
.L_x_8926:
[----:B------:R-:W2:Y:S02]  /*17b0*/  LDG.E.64 R2, desc[UR36][R4.64] ;  /* 0x0000002404027981 */ /* 0x000ea4000c1e1b00 */
[----:B--2---:R-:W0:Y:S02]  /*17c0*/  F2I.S64.F64.TRUNC R2, R2 ;  /* 0x0000000200027311 */ /* 0x004e24000030d900 */
[----:B0-----:R-:W-:Y:S01]  /*17d0*/  PRMT R0, R2, 0x7610, R0 ;  /* 0x0000761002007816 */ /* 0x001fe20000000000 */
[----:B------:R-:W-:Y:S06]  /*17e0*/  BRA `(.L_x_8921) ;  /* 0x0000000800ac7947 */ /* 0x000fec0003800000 */
.L_x_8916:
        /* <DEDUP_REMOVED lines=12> */
.L_x_8930:
[----:B------:R-:W2:Y:S02]  /*18b0*/  LDG.E.64 R4, desc[UR36][R4.64] ;  /* 0x0000002404047981 */ /* 0x000ea4000c1e1b00 */
[----:B--2---:R-:W0:Y:S02]  /*18c0*/  F2I.S64.F64.TRUNC R2, R4 ;  /* 0x0000000400027311 */ /* 0x004e24000030d900 */
[----:B0-----:R-:W-:Y:S01]  /*18d0*/  PRMT R0, R2, 0x7610, R0 ;  /* 0x0000761002007816 */ /* 0x001fe20000000000 */
[----:B------:R-:W-:Y:S06]  /*18e0*/  BRA `(.L_x_8921) ;  /* 0x00000008006c7947 */ /* 0x000fec0003800000 */
.L_x_8929:
        /* <DEDUP_REMOVED lines=25> */
[----:B------:R-:W0:Y:S02]  /*1a80*/  F2I.S64.TRUNC R2, R3 ;  /* 0x0000000300027311 */ /* 0x000e24000020d900 */
[----:B0-----:R-:W-:Y:S01]  /*1a90*/  PRMT R0, R2, 0x7610, R0 ;  /* 0x0000761002007816 */ /* 0x001fe20000000000 */
[----:B------:R-:W-:Y:S06]  /*1aa0*/  BRA `(.L_x_8921) ;  /* 0x0000000400fc7947 */ /* 0x000fec0003800000 */
.L_x_8932:
        /* <DEDUP_REMOVED lines=12> */
[----:B------:R-:W0:Y:S02]  /*1b70*/  F2I.S64.TRUNC R2, R2 ;  /* 0x0000000200027311 */ /* 0x000e24000020d900 */
[----:B0-----:R-:W-:Y:S01]  /*1b80*/  PRMT R0, R2, 0x7610, R0 ;  /* 0x0000761002007816 */ /* 0x001fe20000000000 */
[----:B------:R-:W-:Y:S06]  /*1b90*/  BRA `(.L_x_8921) ;  /* 0x0000000400c07947 */ /* 0x000fec0003800000 */
.L_x_8931:
[----:B------:R-:W2:Y:S02]  /*1ba0*/  LDG.E.U16 R2, desc[UR36][R4.64] ;  /* 0x0000002404027981 */ /* 0x000ea4000c1e1500 */
[----:B--2---:R-:W-:-:S06]  /*1bb0*/  IMAD.U32 R2, R2, 0x10000, RZ ;  /* 0x0001000002027824 */ /* 0x004fcc00078e00ff */
[----:B------:R-:W0:Y:S02]  /*1bc0*/  F2I.S64.TRUNC R2, R2 ;  /* 0x0000000200027311 */ /* 0x000e24000020d900 */
[----:B0-----:R-:W-:Y:S01]  /*1bd0*/  PRMT R0, R2, 0x7610, R0 ;  /* 0x0000761002007816 */ /* 0x001fe20000000000 */
[----:B------:R-:W-:Y:S06]  /*1be0*/  BRA `(.L_x_8921) ;  /* 0x0000000400ac7947 */ /* 0x000fec0003800000 */
.L_x_8928:
        /* <DEDUP_REMOVED lines=10> */
.L_x_8935:
        /* <DEDUP_REMOVED lines=21> */
.L_x_8939:
[----:B------:R-:W-:Y:S05]  /*1de0*/  BSYNC B1 ;  /* 0x0000000000017941 */ /* 0x000fea0003800000 */
.L_x_8938:
[----:B------:R-:W-:Y:S01]  /*1df0*/  IMAD.SHL.U32 R2, R2, 0x100000, RZ ;  /* 0x0010000002027824 */ /* 0x000fe200078e00ff */
[----:B------:R-:W-:-:S04]  /*1e00*/  LEA R3, R0, 0x3b800000, 0x17 ;  /* 0x3b80000000037811 */ /* 0x000fc800078eb8ff */
[----:B------:R-:W-:-:S07]  /*1e10*/  LOP3.LUT R2, R3, R2, R4, 0xfe, !PT ;  /* 0x0000000203027212 */ /* 0x000fce00078efe04 */
.L_x_8937:
[----:B------:R-:W-:Y:S05]  /*1e20*/  BSYNC B0 ;  /* 0x0000000000007941 */ /* 0x000fea0003800000 */
.L_x_8936:
[----:B------:R-:W0:Y:S02]  /*1e30*/  F2I.S64.TRUNC R2, R2 ;  /* 0x0000000200027311 */ /* 0x000e24000020d900 */
[----:B0-----:R-:W-:Y:S01]  /*1e40*/  PRMT R0, R2, 0x7610, R0 ;  /* 0x0000761002007816 */ /* 0x001fe20000000000 */
[----:B------:R-:W-:Y:S06]  /*1e50*/  BRA `(.L_x_8921) ;  /* 0x0000000400107947 */ /* 0x000fec0003800000 */
.L_x_8934:
        /* <DEDUP_REMOVED lines=21> */
.L_x_8943:
[----:B------:R-:W-:Y:S05]  /*1fb0*/  BSYNC B1 ;  /* 0x0000000000017941 */ /* 0x000fea0003800000 */
.L_x_8942:
[----:B------:R-:W-:Y:S01]  /*1fc0*/  IMAD.SHL.U32 R2, R2, 0x200000, RZ ;  /* 0x0020000002027824 */ /* 0x000fe200078e00ff */
[----:B------:R-:W-:-:S04]  /*1fd0*/  LEA R3, R0, 0x37800000, 0x17 ;  /* 0x3780000000037811 */ /* 0x000fc800078eb8ff */
[----:B------:R-:W-:-:S07]  /*1fe0*/  LOP3.LUT R2, R3, R2, R4, 0xfe, !PT ;  /* 0x0000000203027212 */ /* 0x000fce00078efe04 */
.L_x_8941:
[----:B------:R-:W-:Y:S05]  /*1ff0*/  BSYNC B0 ;  /* 0x0000000000007941 */ /* 0x000fea0003800000 */
.L_x_8940:
[----:B------:R-:W0:Y:S02]  /*2000*/  F2I.S64.TRUNC R2, R2 ;  /* 0x0000000200027311 */ /* 0x000e24000020d900 */
[----:B0-----:R-:W-:Y:S01]  /*2010*/  PRMT R0, R2, 0x7610, R0 ;  /* 0x0000761002007816 */ /* 0x001fe20000000000 */
[----:B------:R-:W-:Y:S06]  /*2020*/  BRA `(.L_x_8921) ;  /* 0x00000000009c7947 */ /* 0x000fec0003800000 */
.L_x_8933:
        /* <DEDUP_REMOVED lines=14> */
.L_x_8947:
[----:B------:R-:W-:Y:S05]  /*2110*/  BSYNC B0 ;  /* 0x0000000000007941 */ /* 0x000fea0003800000 */
.L_x_8946:
[----:B------:R-:W0:Y:S02]  /*2120*/  F2I.S64.TRUNC R2, R2 ;  /* 0x0000000200027311 */ /* 0x000e24000020d900 */
[----:B0-----:R-:W-:Y:S01]  /*2130*/  PRMT R0, R2, 0x7610, R0 ;  /* 0x0000761002007816 */ /* 0x001fe20000000000 */
[----:B------:R-:W-:Y:S06]  /*2140*/  BRA `(.L_x_8921) ;  /* 0x0000000000547947 */ /* 0x000fec0003800000 */
.L_x_8920:
        /* <DEDUP_REMOVED lines=16> */
.L_x_8948:
[----:B------:R-:W-:Y:S01]  /*2250*/  PRMT R0, RZ, 0x7610, R0 ;  /* 0x00007610ff007816 */ /* 0x000fe20000000000 */
[----:B------:R-:W-:Y:S06]  /*2260*/  BRA `(.L_x_8921) ;  /* 0x00000000000c7947 */ /* 0x000fec0003800000 */
.L_x_8945:
[----:B------:R2:W5:Y:S01]  /*2270*/  LDG.E.U8 R0, desc[UR36][R4.64] ;  /* 0x0000002404007981 */ /* 0x000562000c1e1100 */
[----:B------:R-:W-:Y:S05]  /*2280*/  BRA `(.L_x_8921) ;  /* 0x0000000000047947 */ /* 0x000fea0003800000 */
.L_x_8944:
[----:B------:R1:W5:Y:S02]  /*2290*/  LDG.E.U8 R0, desc[UR36][R4.64] ;  /* 0x0000002404007981 */ /* 0x000364000c1e1100 */
.L_x_8921:
[----:B------:R-:W0:Y:S01]  /*22a0*/  LDC.U8 R3, c[0x0][0x430] ;  /* 0x00010c00ff037b82 */ /* 0x000e220000000000 */
[----:B------:R-:W-:Y:S01]  /*22b0*/  ULDC UR4, c[0x0][0x420] ;  /* 0x0001080000047ab9 */ /* 0x000fe20000000800 */
[----:B-----5:R-:W-:Y:S01]  /*22c0*/  LOP3.LUT R0, R0, 0xff, RZ, 0xc0, !PT ;  /* 0x000000ff00007812 */ /* 0x020fe200078ec0ff */
[----:B------:R-:W-:-:S06]  /*22d0*/  ULOP3.LUT UR4, UR4, 0xff, URZ, 0xc0, !UPT ;  /* 0x000000ff04047892 */ /* 0x000fcc000f8ec03f */
[----:B01234-:R-:W-:Y:S02]  /*22e0*/  VIMNMX.U32 R5, R0, UR4, PT ;  /* 0x0000000400057c48 */ /* 0x01ffe4000bfe0000 */
[----:B------:R-:W-:-:S04]  /*22f0*/  PRMT R2, R3, 0x9910, RZ ;  /* 0x0000991003027816 */ /* 0x000fc800000000ff */
        /* <DEDUP_REMOVED lines=12> */
.L_x_8952:
[----:B------:R3:W-:Y:S01]  /*23c0*/  STG.E.U8 desc[UR36][R16.64], R5 ;  /* 0x0000000510007986 */ /* 0x0007e2000c101124 */
[----:B------:R-:W-:Y:S05]  /*23d0*/  BRA `(.L_x_8954) ;  /* 0x0000000c005c7947 */ /* 0x000fea0003800000 */
.L_x_8951:
[----:B------:R-:W-:-:S13]  /*23e0*/  ISETP.NE.AND P0, PT, R2, 0x2, PT ;  /* 0x000000020200780c */ /* 0x000fda0003f05270 */
[----:B------:R-:W-:Y:S05]  /*23f0*/  @!P0 BRA `(.L_x_8955) ;  /* 0x0000000000288947 */ /* 0x000fea0003800000 */
[----:B------:R-:W-:-:S13]  /*2400*/  ISETP.NE.AND P0, PT, R2, 0x3, PT ;  /* 0x000000030200780c */ /* 0x000fda0003f05270 */
[----:B------:R-:W-:Y:S05]  /*2410*/  @!P0 BRA `(.L_x_8956) ;  /* 0x0000000000188947 */ /* 0x000fea0003800000 */
[----:B------:R-:W-:-:S13]  /*2420*/  ISETP.NE.AND P0, PT, R2, 0x4, PT ;  /* 0x000000040200780c */ /* 0x000fda0003f05270 */
[----:B------:R-:W-:Y:S05]  /*2430*/  @P0 BRA `(.L_x_8953) ;  /* 0x0000000800ec0947 */ /* 0x000fea0003800000 */
[----:B------:R-:W-:Y:S02]  /*2440*/  IMAD.MOV.U32 R2, RZ, RZ, R5 ;  /* 0x000000ffff027224 */ /* 0x000fe400078e0005 */
[----:B------:R-:W-:-:S05]  /*2450*/  IMAD.MOV.U32 R3, RZ, RZ, RZ ;  /* 0x000000ffff037224 */ /* 0x000fca00078e00ff */
[----:B------:R0:W-:Y:S01]  /*2460*/  STG.E.64 desc[UR36][R16.64], R2 ;  /* 0x0000000210007986 */ /* 0x0001e2000c101b24 */
[----:B------:R-:W-:Y:S05]  /*2470*/  BRA `(.L_x_8954) ;  /* 0x0000000c00347947 */ /* 0x000fea0003800000 */
.L_x_8956:
[----:B------:R1:W-:Y:S01]  /*2480*/  STG.E desc[UR36][R16.64], R5 ;  /* 0x0000000510007986 */ /* 0x0003e2000c101924 */
[----:B------:R-:W-:Y:S05]  /*2490*/  BRA `(.L_x_8954) ;  /* 0x0000000c002c7947 */ /* 0x000fea0003800000 */
.L_x_8955:
[----:B------:R2:W-:Y:S01]  /*24a0*/  STG.E.U16 desc[UR36][R16.64], R5 ;  /* 0x0000000510007986 */ /* 0x0005e2000c101524 */
[----:B------:R-:W-:Y:S05]  /*24b0*/  BRA `(.L_x_8954) ;  /* 0x0000000c00247947 */ /* 0x000fea0003800000 */
.L_x_8950:
[----:B------:R-:W-:-:S13]  /*24c0*/  ISETP.GT.AND P0, PT, R2, 0x6, PT ;  /* 0x000000060200780c */ /* 0x000fda0003f04270 */
[----:B------:R-:W-:Y:S05]  /*24d0*/  @P0 BRA `(.L_x_8957) ;  /* 0x00000000002c0947 */ /* 0x000fea0003800000 */
[----:B------:R-:W-:-:S13]  /*24e0*/  ISETP.NE.AND P0, PT, R2, 0x5, PT ;  /* 0x000000050200780c */ /* 0x000fda0003f05270 */
[----:B------:R-:W-:Y:S05]  /*24f0*/  @!P0 BRA `(.L_x_8958) ;  /* 0x0000000000148947 */ /* 0x000fea0003800000 */
[----:B------:R-:W-:-:S13]  /*2500*/  ISETP.NE.AND P0, PT, R2, 0x6, PT ;  /* 0x000000060200780c */ /* 0x000fda0003f05270 */
[----:B------:R-:W-:Y:S05]  /*2510*/  @P0 BRA `(.L_x_8953) ;  /* 0x0000000800b40947 */ /* 0x000fea0003800000 */
[----:B------:R-:W0:Y:S02]  /*2520*/  I2F.U16 R3, R5 ;  /* 0x0000000500037306 */ /* 0x000e240000101000 */
[----:B0-----:R0:W-:Y:S01]  /*2530*/  STG.E desc[UR36][R16.64], R3 ;  /* 0x0000000310007986 */ /* 0x0011e2000c101924 */
[----:B------:R-:W-:Y:S05]  /*2540*/  BRA `(.L_x_8954) ;  /* 0x0000000c00007947 */ /* 0x000fea0003800000 */
.L_x_8958:
[----:B------:R-:W0:Y:S02]  /*2550*/  I2F.U16 R0, R5 ;  /* 0x0000000500007306 */ /* 0x000e240000101000 */
[----:B0-----:R-:W-:-:S05]  /*2560*/  F2FP.F16.F32.PACK_AB R0, RZ, R0 ;  /* 0x00000000ff00723e */ /* 0x001fca00000000ff */
[----:B------:R0:W-:Y:S01]  /*2570*/  STG.E.U16 desc[UR36][R16.64], R0 ;  /* 0x0000000010007986 */ /* 0x0001e2000c101524 */
[----:B------:R-:W-:Y:S05]  /*2580*/  BRA `(.L_x_8954) ;  /* 0x0000000800f07947 */ /* 0x000fea0003800000 */
.L_x_8957:
[----:B------:R-:W-:-:S13]  /*2590*/  ISETP.NE.AND P0, PT, R2, 0x7, PT ;  /* 0x000000070200780c */ /* 0x000fda0003f05270 */
[----:B------:R-:W-:Y:S05]  /*25a0*/  @!P0 BRA `(.L_x_8959) ;  /* 0x0000000000348947 */ /* 0x000fea0003800000 */
[----:B------:R-:W-:-:S13]  /*25b0*/  ISETP.NE.AND P0, PT, R2, 0x8, PT ;  /* 0x000000080200780c */ /* 0x000fda0003f05270 */
[----:B------:R-:W-:Y:S05]  /*25c0*/  @!P0 BRA `(.L_x_8960) ;  /* 0x0000000000188947 */ /* 0x000fea0003800000 */
[----:B------:R-:W-:-:S13]  /*25d0*/  ISETP.NE.AND P0, PT, R2, 0x9, PT ;  /* 0x000000090200780c */ /* 0x000fda0003f05270 */
[----:B------:R-:W-:Y:S05]  /*25e0*/  @P0 BRA `(.L_x_8953) ;  /* 0x0000000800800947 */ /* 0x000fea0003800000 */
[----:B------:R-:W0:Y:S01]  /*25f0*/  I2F.U16 R2, R5 ;  /* 0x0000000500027306 */ /* 0x000e220000101000 */
[----:B------:R-:W-:-:S05]  /*2600*/  IMAD.MOV.U32 R3, RZ, RZ, RZ ;  /* 0x000000ffff037224 */ /* 0x000fca00078e00ff */
[----:B0-----:R0:W-:Y:S01]  /*2610*/  STG.E.64 desc[UR36][R16.64], R2 ;  /* 0x0000000210007986 */ /* 0x0011e2000c101b24 */
[----:B------:R-:W-:Y:S05]  /*2620*/  BRA `(.L_x_8954) ;  /* 0x0000000800c87947 */ /* 0x000fea0003800000 */
.L_x_8960:
[----:B------:R-:W0:Y:S02]  /*2630*/  I2F.U16 R5, R5 ;  /* 0x0000000500057306 */ /* 0x000e240000101000 */
[----:B0-----:R-:W-:-:S04]  /*2640*/  F2FP.F16.F32.PACK_AB R3, RZ, R5 ;  /* 0x00000005ff03723e */ /* 0x001fc800000000ff */
[----:B------:R-:W-:-:S05]  /*2650*/  PRMT R3, R3, 0x5410, RZ ;  /* 0x0000541003037816 */ /* 0x000fca00000000ff */
[----:B------:R0:W-:Y:S01]  /*2660*/  STG.E desc[UR36][R16.64], R3 ;  /* 0x0000000310007986 */ /* 0x0001e2000c101924 */
[----:B------:R-:W-:Y:S05]  /*2670*/  BRA `(.L_x_8954) ;  /* 0x0000000800b47947 */ /* 0x000fea0003800000 */
.L_x_8959:
[----:B------:R-:W0:Y:S02]  /*2680*/  I2F.F64.U16 R2, R5 ;  /* 0x0000000500027312 */ /* 0x000e240000101800 */
[----:B0-----:R0:W-:Y:S01]  /*2690*/  STG.E.64 desc[UR36][R16.64], R2 ;  /* 0x0000000210007986 */ /* 0x0011e2000c101b24 */
[----:B------:R-:W-:Y:S05]  /*26a0*/  BRA `(.L_x_8954) ;  /* 0x0000000800a87947 */ /* 0x000fea0003800000 */
.L_x_8949:
        /* <DEDUP_REMOVED lines=13> */
.L_x_8963:
[----:B------:R-:W0:Y:S01]  /*2780*/  I2F.F64.U16 R4, R5 ;  /* 0x0000000500047312 */ /* 0x000e220000101800 */
[----:B------:R-:W-:-:S05]  /*2790*/  CS2R R6, SRZ ;  /* 0x0000000000067805 */ /* 0x000fca000001ff00 */
[----:B0-----:R0:W-:Y:S01]  /*27a0*/  STG.E.128 desc[UR36][R16.64], R4 ;  /* 0x0000000410007986 */ /* 0x0011e2000c101d24 */
[----:B------:R-:W-:Y:S05]  /*27b0*/  BRA `(.L_x_8954) ;  /* 0x0000000800647947 */ /* 0x000fea0003800000 */
.L_x_8962:
[----:B------:R-:W-:-:S13]  /*27c0*/  ISETP.NE.AND P0, PT, R2, 0xf, PT ;  /* 0x0000000f0200780c */ /* 0x000fda0003f05270 */
[----:B------:R-:W-:Y:S05]  /*27d0*/  @!P0 BRA `(.L_x_8964) ;  /* 0x0000000000b48947 */ /* 0x000fea0003800000 */
[----:B------:R-:W-:-:S13]  /*27e0*/  ISETP.NE.AND P0, PT, R2, 0x17, PT ;  /* 0x000000170200780c */ /* 0x000fda0003f05270 */
[----:B------:R-:W-:Y:S05]  /*27f0*/  @!P0 BRA `(.L_x_8965) ;  /* 0x0000000000548947 */ /* 0x000fea0003800000 */
[----:B------:R-:W-:-:S13]  /*2800*/  ISETP.NE.AND P0, PT, R2, 0x18, PT ;  /* 0x000000180200780c */ /* 0x000fda0003f05270 */
[----:B------:R-:W-:Y:S05]  /*2810*/  @P0 BRA `(.L_x_8953) ;  /* 0x0000000400f40947 */ /* 0x000fea0003800000 */
[----:B------:R-:W0:Y:S01]  /*2820*/  I2F.U16 R5, R5 ;  /* 0x0000000500057306 */ /* 0x000e220000101000 */
        /* <DEDUP_REMOVED lines=14> */
.L_x_8967:
[----:B------:R-:W-:Y:S05]  /*2910*/  BSYNC B0 ;  /* 0x0000000000007941 */ /* 0x000fea0003800000 */
.L_x_8966:
[----:B------:R-:W-:-:S05]  /*2920*/  LOP3.LUT R3, R0, R3, RZ, 0xfc, !PT ;  /* 0x0000000300037212 */ /* 0x000fca00078efcff */
[----:B------:R0:W-:Y:S01]  /*2930*/  STG.E.U8 desc[UR36][R16.64], R3 ;  /* 0x0000000310007986 */ /* 0x0001e2000c101124 */
[----:B------:R-:W-:Y:S05]  /*2940*/  BRA `(.L_x_8954) ;  /* 0x0000000800007947 */ /* 0x000fea0003800000 */
.L_x_8965:
[----:B------:R-:W0:Y:S01]  /*2950*/  I2F.U16 R5, R5 ;  /* 0x0000000500057306 */ /* 0x000e220000101000 */
        /* <DEDUP_REMOVED lines=12> */
.L_x_8969:
[----:B------:R-:W-:Y:S01]  /*2a20*/  IMAD.MOV.U32 R0, RZ, RZ, 0x7f ;  /* 0x0000007fff007424 */ /* 0x000fe200078e00ff */
[----:B------:R-:W-:-:S04]  /*2a30*/  ISETP.GT.U32.AND P0, PT, R2, 0x7f800000, PT ;  /* 0x7f8000000200780c */ /* 0x000fc80003f04070 */
[----:B------:R-:W-:-:S09]  /*2a40*/  SEL R0, R0, 0x7c, P0 ;  /* 0x0000007c00007807 */ /* 0x000fd20000000000 */
.L_x_8970:
[----:B------:R-:W-:Y:S05]  /*2a50*/  BSYNC B0 ;  /* 0x0000000000007941 */ /* 0x000fea0003800000 */
.L_x_8968:
[----:B------:R-:W-:-:S04]  /*2a60*/  LOP3.LUT R2, R5, 0x80000000, RZ, 0xc0, !PT ;  /* 0x8000000005027812 */ /* 0x000fc800078ec0ff */
[----:B------:R-:W-:-:S04]  /*2a70*/  SHF.R.U32.HI R3, RZ, 0x18, R2 ;  /* 0x00000018ff037819 */ /* 0x000fc80000011602 */
[----:B------:R-:W-:-:S05]  /*2a80*/  LOP3.LUT R3, R0, R3, RZ, 0xfc, !PT ;  /* 0x0000000300037212 */ /* 0x000fca00078efcff */
[----:B------:R0:W-:Y:S01]  /*2a90*/  STG.E.U8 desc[UR36][R16.64], R3 ;  /* 0x0000000310007986 */ /* 0x0001e2000c101124 */
[----:B------:R-:W-:Y:S05]  /*2aa0*/  BRA `(.L_x_8954) ;  /* 0x0000000400a87947 */ /* 0x000fea0003800000 */
.L_x_8964:
[----:B------:R-:W0:Y:S02]  /*2ab0*/  I2F.U16 R0, R5 ;  /* 0x0000000500007306 */ /* 0x000e240000101000 */
[----:B0-----:R-:W-:-:S05]  /*2ac0*/  F2FP.BF16.F32.PACK_AB R0, RZ, R0 ;  /* 0x00000000ff00723e */ /* 0x001fca00000010ff */
[----:B------:R0:W-:Y:S01]  /*2ad0*/  STG.E.U16 desc[UR36][R16.64], R0 ;  /* 0x0000000010007986 */ /* 0x0001e2000c101524 */
[----:B------:R-:W-:Y:S05]  /*2ae0*/  BRA `(.L_x_8954) ;  /* 0x0000000400987947 */ /* 0x000fea0003800000 */
.L_x_8961:
        /* <DEDUP_REMOVED lines=10> */
.L_x_8973:
[----:B------:R-:W0:Y:S01]  /*2b90*/  I2F.U16 R5, R5 ;  /* 0x0000000500057306 */ /* 0x000e220000101000 */
        /* <DEDUP_REMOVED lines=16> */
.L_x_8976:
[----:B------:R-:W-:-:S04]  /*2ca0*/  LOP3.LUT R2, R5, 0x80000000, RZ, 0xc0, !PT ;  /* 0x8000000005027812 */ /* 0x000fc800078ec0ff */
[----:B------:R-:W-:-:S04]  /*2cb0*/  SHF.R.U32.HI R3, RZ, 0x18, R2 ;  /* 0x00000018ff037819 */ /* 0x000fc80000011602 */
[----:B------:R-:W-:-:S04]  /*2cc0*/  LOP3.LUT R0, R0, R3, RZ, 0xfc, !PT ;  /* 0x0000000300007212 */ /* 0x000fc800078efcff */
[----:B------:R-:W-:-:S07]  /*2cd0*/  PRMT R8, R0, 0x7610, R8 ;  /* 0x0000761000087816 */ /* 0x000fce0000000008 */
.L_x_8975:
[----:B------:R-:W-:Y:S05]  /*2ce0*/  BSYNC B0 ;  /* 0x0000000000007941 */ /* 0x000fea0003800000 */
.L_x_8974:
[----:B------:R0:W-:Y:S01]  /*2cf0*/  STG.E.U8 desc[UR36][R16.64], R8 ;  /* 0x0000000810007986 */ /* 0x0001e2000c101124 */
[----:B------:R-:W-:Y:S05]  /*2d00*/  BRA `(.L_x_8954) ;  /* 0x0000000400107947 */ /* 0x000fea0003800000 */
.L_x_8972:
        /* <DEDUP_REMOVED lines=17> */
.L_x_8979:
[----:B------:R-:W-:-:S04]  /*2e20*/  LOP3.LUT R2, R5, 0x80000000, RZ, 0xc0, !PT ;  /* 0x8000000005027812 */ /* 0x000fc800078ec0ff */
[----:B------:R-:W-:-:S04]  /*2e30*/  SHF.R.U32.HI R3, RZ, 0x18, R2 ;  /* 0x00000018ff037819 */ /* 0x000fc80000011602 */
[----:B------:R-:W-:-:S04]  /*2e40*/  LOP3.LUT R0, R0, R3, RZ, 0xfc, !PT ;  /* 0x0000000300007212 */ /* 0x000fc800078efcff */
[----:B------:R-:W-:-:S07]  /*2e50*/  PRMT R8, R0, 0x7610, R8 ;  /* 0x0000761000087816 */ /* 0x000fce0000000008 */
.L_x_8978:
[----:B------:R-:W-:Y:S05]  /*2e60*/  BSYNC B0 ;  /* 0x0000000000007941 */ /* 0x000fea0003800000 */
.L_x_8977:
[----:B------:R0:W-:Y:S01]  /*2e70*/  STG.E.U8 desc[UR36][R16.64], R8 ;  /* 0x0000000810007986 */ /* 0x0001e2000c101124 */
[----:B------:R-:W-:Y:S05]  /*2e80*/  BRA `(.L_x_8954) ;  /* 0x0000000000b07947 */ /* 0x000fea0003800000 */
.L_x_8971:
[----:B------:R-:W-:-:S13]  /*2e90*/  ISETP.NE.AND P0, PT, R2, 0x1c, PT ;  /* 0x0000001c0200780c */ /* 0x000fda0003f05270 */
[----:B------:R-:W-:Y:S05]  /*2ea0*/  @!P0 BRA `(.L_x_8980) ;  /* 0x0000000000a48947 */ /* 0x000fea0003800000 */
[----:B------:R-:W-:-:S13]  /*2eb0*/  ISETP.NE.AND P0, PT, R2, 0x1d, PT ;  /* 0x0000001d0200780c */ /* 0x000fda0003f05270 */
[----:B------:R-:W-:Y:S05]  /*2ec0*/  @!P0 BRA `(.L_x_8981) ;  /* 0x00000000008c8947 */ /* 0x000fea0003800000 */
[----:B------:R-:W-:-:S13]  /*2ed0*/  ISETP.NE.AND P0, PT, R2, 0x2c, PT ;  /* 0x0000002c0200780c */ /* 0x000fda0003f05270 */
[----:B------:R-:W-:Y:S05]  /*2ee0*/  @P0 BRA `(.L_x_8953) ;  /* 0x0000000000400947 */ /* 0x000fea0003800000 */
[----:B------:R-:W0:Y:S02]  /*2ef0*/  I2F.U16 R4, R5 ;  /* 0x0000000500047306 */ /* 0x000e240000101000 */
        /* <DEDUP_REMOVED lines=15> */
.L_x_8953:
        /* <DEDUP_REMOVED lines=16> */
.L_x_8982:
[----:B------:R-:W-:Y:S05]  /*30f0*/  BRA `(.L_x_8954) ;  /* 0x0000000000147947 */ /* 0x000fea0003800000 */
.L_x_8981:
[----:B------:R-:W-:Y:S02]  /*3100*/  IMAD.MOV.U32 R2, RZ, RZ, R5 ;  /* 0x000000ffff027224 */ /* 0x000fe400078e0005 */
[----:B------:R-:W-:-:S05]  /*3110*/  IMAD.MOV.U32 R3, RZ, RZ, RZ ;  /* 0x000000ffff037224 */ /* 0x000fca00078e00ff */
[----:B------:R0:W-:Y:S01]  /*3120*/  STG.E.64 desc[UR36][R16.64], R2 ;  /* 0x0000000210007986 */ /* 0x0001e2000c101b24 */
[----:B------:R-:W-:Y:S05]  /*3130*/  BRA `(.L_x_8954) ;  /* 0x0000000000047947 */ /* 0x000fea0003800000 */
.L_x_8980:
[----:B------:R0:W-:Y:S02]  /*3140*/  STG.E desc[UR36][R16.64], R5 ;  /* 0x0000000510007986 */ /* 0x0001e4000c101924 */
.L_x_8954:
[----:B------:R-:W-:-:S04]  /*3150*/  IMAD R18, R23, 0x200, R18 ;  /* 0x0000020017127824 */ /* 0x000fc800078e0212 */
[----:B------:R-:W-:-:S07]  /*3160*/  VIADD R19, R18, 0x80 ;  /* 0x0000008012137836 */ /* 0x000fce0000000000 */
.L_x_8914:
[----:B------:R-:W-:Y:S05]  /*3170*/  BSYNC B6 ;  /* 0x0000000000067941 */ /* 0x000fea0003800000 */
.L_x_8913:
        /* <DEDUP_REMOVED lines=307> */
.L_x_8985:
        /* <DEDUP_REMOVED lines=20> */
.L_x_8989:
[----:B------:R0:W5:Y:S01]  /*45f0*/  LDG.E.U8 R0, desc[UR36][R4.64] ;  /* 0x0000002404007981 */ /* 0x000162000c1e1100 */
[----:B------:R-:W-:Y:S05]  /*4600*/  BRA `(.L_x_8991) ;  /* 0x0000000c00647947 */ /* 0x000fea0003800000 */
.L_x_8988:
        /* <DEDUP_REMOVED lines=8> */
.L_x_8993:
[----:B------:R4:W5:Y:S01]  /*4690*/  LDG.E.U8 R0, desc[UR36][R4.64] ;  /* 0x0000002404007981 */ /* 0x000962000c1e1100 */
[----:B------:R-:W-:Y:S05]  /*46a0*/  BRA `(.L_x_8991) ;  /* 0x0000000c003c7947 */ /* 0x000fea0003800000 */
.L_x_8992:
[----:B------:R3:W5:Y:S01]  /*46b0*/  LDG.E.U16 R0, desc[UR36][R4.64] ;  /* 0x0000002404007981 */ /* 0x000762000c1e1500 */
[----:B------:R-:W-:Y:S05]  /*46c0*/  BRA `(.L_x_8991) ;  /* 0x0000000c00347947 */ /* 0x000fea0003800000 */
.L_x_8987:
        /* <DEDUP_REMOVED lines=10> */
.L_x_8995:
[----:B------:R-:W2:Y:S02]  /*4770*/  LDG.E.U16 R2, desc[UR36][R4.64] ;  /* 0x0000002404027981 */ /* 0x000ea4000c1e1500 */
[----:B--2---:R-:W-:-:S06]  /*4780*/  HADD2.F32 R2, -RZ, R2.H0_H0 ;  /* 0x20000002ff027230 */ /* 0x004fcc0000004100 */
[----:B------:R-:W0:Y:S02]  /*4790*/  F2I.S64.TRUNC R2, R2 ;  /* 0x0000000200027311 */ /* 0x000e24000020d900 */
[----:B0-----:R-:W-:Y:S01]  /*47a0*/  PRMT R0, R2, 0x7610, R0 ;  /* 0x0000761002007816 */ /* 0x001fe20000000000 */
[----:B------:R-:W-:Y:S06]  /*47b0*/  BRA `(.L_x_8991) ;  /* 0x0000000800f87947 */ /* 0x000fec0003800000 */
.L_x_8994:
        /* <DEDUP_REMOVED lines=10> */
.L_x_8997:
[----:B------:R-:W2:Y:S02]  /*4860*/  LDG.E.U16 R4, desc[UR36][R4.64] ;  /* 0x0000002404047981 */ /* 0x000ea4000c1e1500 */
[----:B--2---:R-:W-:-:S06]  /*4870*/  HADD2.F32 R2, -RZ, R4.H0_H0 ;  /* 0x20000004ff027230 */ /* 0x004fcc0000004100 */
[----:B------:R-:W0:Y:S02]  /*4880*/  F2I.S64.TRUNC R2, R2 ;  /* 0x0000000200027311 */ /* 0x000e24000020d900 */
[----:B0-----:R-:W-:Y:S01]  /*4890*/  PRMT R0, R2, 0x7610, R0 ;  /* 0x0000761002007816 */ /* 0x001fe20000000000 */
[----:B------:R-:W-:Y:S06]  /*48a0*/  BRA `(.L_x_8991) ;  /* 0x0000000800bc7947 */ /* 0x000fec0003800000 */
.L_x_8996:
[----:B------:R-:W2:Y:S02]  /*48b0*/  LDG.E.64 R2, desc[UR36][R4.64] ;  /* 0x0000002404027981 */ /* 0x000ea4000c1e1b00 */
[----:B--2---:R-:W0:Y:S02]  /*48c0*/  F2I.S64.F64.TRUNC R2, R2 ;  /* 0x0000000200027311 */ /* 0x004e24000030d900 */
[----:B0-----:R-:W-:Y:S01]  /*48d0*/  PRMT R0, R2, 0x7610, R0 ;  /* 0x0000761002007816 */ /* 0x001fe20000000000 */
[----:B------:R-:W-:Y:S06]  /*48e0*/  BRA `(.L_x_8991) ;  /* 0x0000000800ac7947 */ /* 0x000fec0003800000 */
.L_x_8986:
        /* <DEDUP_REMOVED lines=12> */
.L_x_9000:
[----:B------:R-:W2:Y:S02]  /*49b0*/  LDG.E.64 R4, desc[UR36][R4.64] ;  /* 0x0000002404047981 */ /* 0x000ea4000c1e1b00 */
[----:B--2---:R-:W0:Y:S02]  /*49c0*/  F2I.S64.F64.TRUNC R2, R4 ;  /* 0x0000000400027311 */ /* 0x004e24000030d900 */
[----:B0-----:R-:W-:Y:S01]  /*49d0*/  PRMT R0, R2, 0x7610, R0 ;  /* 0x0000761002007816 */ /* 0x001fe20000000000 */
[----:B------:R-:W-:Y:S06]  /*49e0*/  BRA `(.L_x_8991) ;  /* 0x00000008006c7947 */ /* 0x000fec0003800000 */
.L_x_8999:
        /* <DEDUP_REMOVED lines=28> */
.L_x_9002:
        /* <DEDUP_REMOVED lines=15> */
.L_x_9001:
[----:B------:R-:W2:Y:S02]  /*4ca0*/  LDG.E.U16 R2, desc[UR36][R4.64] ;  /* 0x0000002404027981 */ /* 0x000ea4000c1e1500 */
[----:B--2---:R-:W-:-:S06]  /*4cb0*/  IMAD.U32 R2, R2, 0x10000, RZ ;  /* 0x0001000002027824 */ /* 0x004fcc00078e00ff */
[----:B------:R-:W0:Y:S02]  /*4cc0*/  F2I.S64.TRUNC R2, R2 ;  /* 0x0000000200027311 */ /* 0x000e24000020d900 */
[----:B0-----:R-:W-:Y:S01]  /*4cd0*/  PRMT R0, R2, 0x7610, R0 ;  /* 0x0000761002007816 */ /* 0x001fe20000000000 */
[----:B------:R-:W-:Y:S06]  /*4ce0*/  BRA `(.L_x_8991) ;  /* 0x0000000400ac7947 */ /* 0x000fec0003800000 */
.L_x_8998:
        /* <DEDUP_REMOVED lines=10> */
.L_x_9005:
        /* <DEDUP_REMOVED lines=21> */
.L_x_9009:
[----:B------:R-:W-:Y:S05]  /*4ee0*/  BSYNC B1 ;  /* 0x0000000000017941 */ /* 0x000fea0003800000 */
.L_x_9008:
[----:B------:R-:W-:Y:S01]  /*4ef0*/  IMAD.SHL.U32 R2, R2, 0x100000, RZ ;  /* 0x0010000002027824 */ /* 0x000fe200078e00ff */
[----:B------:R-:W-:-:S04]  /*4f00*/  LEA R3, R0, 0x3b800000, 0x17 ;  /* 0x3b80000000037811 */ /* 0x000fc800078eb8ff */
[----:B------:R-:W-:-:S07]  /*4f10*/  LOP3.LUT R2, R3, R2, R4, 0xfe, !PT ;  /* 0x0000000203027212 */ /* 0x000fce00078efe04 */
.L_x_9007:
[----:B------:R-:W-:Y:S05]  /*4f20*/  BSYNC B0 ;  /* 0x0000000000007941 */ /* 0x000fea0003800000 */
.L_x_9006:
[----:B------:R-:W0:Y:S02]  /*4f30*/  F2I.S64.TRUNC R2, R2 ;  /* 0x0000000200027311 */ /* 0x000e24000020d900 */
[----:B0-----:R-:W-:Y:S01]  /*4f40*/  PRMT R0, R2, 0x7610, R0 ;  /* 0x0000761002007816 */ /* 0x001fe20000000000 */
[----:B------:R-:W-:Y:S06]  /*4f50*/  BRA `(.L_x_8991) ;  /* 0x0000000400107947 */ /* 0x000fec0003800000 */
.L_x_9004:
        /* <DEDUP_REMOVED lines=21> */
.L_x_9013:
[----:B------:R-:W-:Y:S05]  /*50b0*/  BSYNC B1 ;  /* 0x0000000000017941 */ /* 0x000fea0003800000 */
.L_x_9012:
[----:B------:R-:W-:Y:S01]  /*50c0*/  IMAD.SHL.U32 R2, R2, 0x200000, RZ ;  /* 0x0020000002027824 */ /* 0x000fe200078e00ff */
[----:B------:R-:W-:-:S04]  /*50d0*/  LEA R3, R0, 0x37800000, 0x17 ;  /* 0x3780000000037811 */ /* 0x000fc800078eb8ff */
[----:B------:R-:W-:-:S07]  /*50e0*/  LOP3.LUT R2, R3, R2, R4, 0xfe, !PT ;  /* 0x0000000203027212 */ /* 0x000fce00078efe04 */
.L_x_9011:
[----:B------:R-:W-:Y:S05]  /*50f0*/  BSYNC B0 ;  /* 0x0000000000007941 */ /* 0x000fea0003800000 */
.L_x_9010:
[----:B------:R-:W0:Y:S02]  /*5100*/  F2I.S64.TRUNC R2, R2 ;  /* 0x0000000200027311 */ /* 0x000e24000020d900 */
[----:B0-----:R-:W-:Y:S01]  /*5110*/  PRMT R0, R2, 0x7610, R0 ;  /* 0x0000761002007816 */ /* 0x001fe20000000000 */
[----:B------:R-:W-:Y:S06]  /*5120*/  BRA `(.L_x_8991) ;  /* 0x00000000009c7947 */ /* 0x000fec0003800000 */
.L_x_9003:
        /* <DEDUP_REMOVED lines=14> */
.L_x_9017:
[----:B------:R-:W-:Y:S05]  /*5210*/  BSYNC B0 ;  /* 0x0000000000007941 */ /* 0x000fea0003800000 */
.L_x_9016:
[----:B------:R-:W0:Y:S02]  /*5220*/  F2I.S64.TRUNC R2, R2 ;  /* 0x0000000200027311 */ /* 0x000e24000020d900 */
[----:B0-----:R-:W-:Y:S01]  /*5230*/  PRMT R0, R2, 0x7610, R0 ;  /* 0x0000761002007816 */ /* 0x001fe20000000000 */
[----:B------:R-:W-:Y:S06]  /*5240*/  BRA `(.L_x_8991) ;  /* 0x0000000000547947 */ /* 0x000fec0003800000 */
.L_x_8990:
        /* <DEDUP_REMOVED lines=16> */
.L_x_9018:
[----:B------:R-:W-:Y:S01]  /*5350*/  PRMT R0, RZ, 0x7610, R0 ;  /* 0x00007610ff007816 */ /* 0x000fe20000000000 */
[----:B------:R-:W-:Y:S06]  /*5360*/  BRA `(.L_x_8991) ;  /* 0x00000000000c7947 */ /* 0x000fec0003800000 */
.L_x_9015:
[----:B------:R2:W5:Y:S01]  /*5370*/  LDG.E.U8 R0, desc[UR36][R4.64] ;  /* 0x0000002404007981 */ /* 0x000562000c1e1100 */
[----:B------:R-:W-:Y:S05]  /*5380*/  BRA `(.L_x_8991) ;  /* 0x0000000000047947 */ /* 0x000fea0003800000 */
.L_x_9014:
[----:B------:R1:W5:Y:S02]  /*5390*/  LDG.E.U8 R0, desc[UR36][R4.64] ;  /* 0x0000002404007981 */ /* 0x000364000c1e1100 */
.L_x_8991:
[----:B01234-:R-:W0:Y:S01]  /*53a0*/  LDC.U8 R4, c[0x0][0x430] ;  /* 0x00010c00ff047b82 */ /* 0x01fe220000000000 */
[----:B------:R-:W-:Y:S01]  /*53b0*/  ULDC UR4, c[0x0][0x420] ;  /* 0x0001080000047ab9 */ /* 0x000fe20000000800 */
[----:B-----5:R-:W-:Y:S01]  /*53c0*/  LOP3.LUT R0, R0, 0xff, RZ, 0xc0, !PT ;  /* 0x000000ff00007812 */ /* 0x020fe200078ec0ff */
[----:B------:R-:W-:-:S06]  /*53d0*/  ULOP3.LUT UR4, UR4, 0xff, URZ, 0xc0, !UPT ;  /* 0x000000ff04047892 */ /* 0x000fcc000f8ec03f */
[----:B------:R-:W-:Y:S02]  /*53e0*/  VIMNMX.U32 R2, R0, UR4, PT ;  /* 0x0000000400027c48 */ /* 0x000fe4000bfe0000 */
        /* <DEDUP_REMOVED lines=13> */
.L_x_9022:
[----:B------:R0:W-:Y:S01]  /*54c0*/  STG.E.U8 desc[UR36][R16.64], R2 ;  /* 0x0000000210007986 */ /* 0x0001e2000c101124 */
[----:B------:R-:W-:Y:S05]  /*54d0*/  BRA `(.L_x_9024) ;  /* 0x0000000c00547947 */ /* 0x000fea0003800000 */
.L_x_9021:
        /* <DEDUP_REMOVED lines=9> */
.L_x_9026:
[----:B------:R0:W-:Y:S01]  /*5570*/  STG.E desc[UR36][R16.64], R2 ;  /* 0x0000000210007986 */ /* 0x0001e2000c101924 */
[----:B------:R-:W-:Y:S05]  /*5580*/  BRA `(.L_x_9024) ;  /* 0x0000000c00287947 */ /* 0x000fea0003800000 */
.L_x_9025:
[----:B------:R0:W-:Y:S01]  /*5590*/  STG.E.U16 desc[UR36][R16.64], R2 ;  /* 0x0000000210007986 */ /* 0x0001e2000c101524 */
[----:B------:R-:W-:Y:S05]  /*55a0*/  BRA `(.L_x_9024) ;  /* 0x0000000c00207947 */ /* 0x000fea0003800000 */
.L_x_9020:
        /* <DEDUP_REMOVED lines=9> */
.L_x_9028:
[----:B------:R-:W0:Y:S02]  /*5640*/  I2F.U16 R0, R2 ;  /* 0x0000000200007306 */ /* 0x000e240000101000 */
[----:B0-----:R-:W-:-:S05]  /*5650*/  F2FP.F16.F32.PACK_AB R0, RZ, R0 ;  /* 0x00000000ff00723e */ /* 0x001fca00000000ff */
[----:B------:R0:W-:Y:S01]  /*5660*/  STG.E.U16 desc[UR36][R16.64], R0 ;  /* 0x0000000010007986 */ /* 0x0001e2000c101524 */
[----:B------:R-:W-:Y:S05]  /*5670*/  BRA `(.L_x_9024) ;  /* 0x0000000800ec7947 */ /* 0x000fea0003800000 */
.L_x_9027:
        /* <DEDUP_REMOVED lines=10> */
.L_x_9030:
[----:B------:R-:W0:Y:S02]  /*5720*/  I2F.U16 R2, R2 ;  /* 0x0000000200027306 */ /* 0x000e240000101000 */
[----:B0-----:R-:W-:-:S04]  /*5730*/  F2FP.F16.F32.PACK_AB R3, RZ, R2 ;  /* 0x00000002ff03723e */ /* 0x001fc800000000ff */
[----:B------:R-:W-:-:S05]  /*5740*/  PRMT R3, R3, 0x5410, RZ ;  /* 0x0000541003037816 */ /* 0x000fca00000000ff */
[----:B------:R0:W-:Y:S01]  /*5750*/  STG.E desc[UR36][R16.64], R3 ;  /* 0x0000000310007986 */ /* 0x0001e2000c101924 */
[----:B------:R-:W-:Y:S05]  /*5760*/  BRA `(.L_x_9024) ;  /* 0x0000000800b07947 */ /* 0x000fea0003800000 */
.L_x_9029:
[----:B------:R-:W0:Y:S02]  /*5770*/  I2F.F64.U16 R2, R2 ;  /* 0x0000000200027312 */ /* 0x000e240000101800 */
[----:B0-----:R0:W-:Y:S01]  /*5780*/  STG.E.64 desc[UR36][R16.64], R2 ;  /* 0x0000000210007986 */ /* 0x0011e2000c101b24 */
[----:B------:R-:W-:Y:S05]  /*5790*/  BRA `(.L_x_9024) ;  /* 0x0000000800a47947 */ /* 0x000fea0003800000 */
.L_x_9019:
        /* <DEDUP_REMOVED lines=13> */
.L_x_9033:
[----:B------:R-:W0:Y:S01]  /*5870*/  I2F.F64.U16 R4, R2 ;  /* 0x0000000200047312 */ /* 0x000e220000101800 */
[----:B------:R-:W-:-:S05]  /*5880*/  CS2R R6, SRZ ;  /* 0x0000000000067805 */ /* 0x000fca000001ff00 */
[----:B0-----:R0:W-:Y:S01]  /*5890*/  STG.E.128 desc[UR36][R16.64], R4 ;  /* 0x0000000410007986 */ /* 0x0011e2000c101d24 */
[----:B------:R-:W-:Y:S05]  /*58a0*/  BRA `(.L_x_9024) ;  /* 0x0000000800607947 */ /* 0x000fea0003800000 */
.L_x_9032:
        /* <DEDUP_REMOVED lines=21> */
.L_x_9037:
[----:B------:R-:W-:Y:S05]  /*5a00*/  BSYNC B0 ;  /* 0x0000000000007941 */ /* 0x000fea0003800000 */
.L_x_9036:
[----:B------:R-:W-:-:S05]  /*5a10*/  LOP3.LUT R3, R0, R3, RZ, 0xfc, !PT ;  /* 0x0000000300037212 */ /* 0x000fca00078efcff */
[----:B------:R0:W-:Y:S01]  /*5a20*/  STG.E.U8 desc[UR36][R16.64], R3 ;  /* 0x0000000310007986 */ /* 0x0001e2000c101124 */
[----:B------:R-:W-:Y:S05]  /*5a30*/  BRA `(.L_x_9024) ;  /* 0x0000000400fc7947 */ /* 0x000fea0003800000 */
.L_x_9035:
        /* <DEDUP_REMOVED lines=13> */
.L_x_9039:
[----:B------:R-:W-:Y:S01]  /*5b10*/  IMAD.MOV.U32 R0, RZ, RZ, 0x7f ;  /* 0x0000007fff007424 */ /* 0x000fe200078e00ff */
[----:B------:R-:W-:-:S04]  /*5b20*/  ISETP.GT.U32.AND P0, PT, R3, 0x7f800000, PT ;  /* 0x7f8000000300780c */ /* 0x000fc80003f04070 */
[----:B------:R-:W-:-:S09]  /*5b30*/  SEL R0, R0, 0x7c, P0 ;  /* 0x0000007c00007807 */ /* 0x000fd20000000000 */
.L_x_9040:
[----:B------:R-:W-:Y:S05]  /*5b40*/  BSYNC B0 ;  /* 0x0000000000007941 */ /* 0x000fea0003800000 */
.L_x_9038:
[----:B------:R-:W-:-:S04]  /*5b50*/  LOP3.LUT R2, R5, 0x80000000, RZ, 0xc0, !PT ;  /* 0x8000000005027812 */ /* 0x000fc800078ec0ff */
[----:B------:R-:W-:-:S04]  /*5b60*/  SHF.R.U32.HI R3, RZ, 0x18, R2 ;  /* 0x00000018ff037819 */ /* 0x000fc80000011602 */
[----:B------:R-:W-:-:S05]  /*5b70*/  LOP3.LUT R3, R0, R3, RZ, 0xfc, !PT ;  /* 0x0000000300037212 */ /* 0x000fca00078efcff */
[----:B------:R0:W-:Y:S01]  /*5b80*/  STG.E.U8 desc[UR36][R16.64], R3 ;  /* 0x0000000310007986 */ /* 0x0001e2000c101124 */
[----:B------:R-:W-:Y:S05]  /*5b90*/  BRA `(.L_x_9024) ;  /* 0x0000000400a47947 */ /* 0x000fea0003800000 */
.L_x_9034:
[----:B------:R-:W0:Y:S02]  /*5ba0*/  I2F.U16 R0, R2 ;  /* 0x0000000200007306 */ /* 0x000e240000101000 */
[----:B0-----:R-:W-:-:S05]  /*5bb0*/  F2FP.BF16.F32.PACK_AB R0, RZ, R0 ;  /* 0x00000000ff00723e */ /* 0x001fca00000010ff */
[----:B------:R0:W-:Y:S01]  /*5bc0*/  STG.E.U16 desc[UR36][R16.64], R0 ;  /* 0x0000000010007986 */ /* 0x0001e2000c101524 */
[----:B------:R-:W-:Y:S05]  /*5bd0*/  BRA `(.L_x_9024) ;  /* 0x0000000400947947 */ /* 0x000fea0003800000 */
.L_x_9031:
        /* <DEDUP_REMOVED lines=10> */
.L_x_9043:
        /* <DEDUP_REMOVED lines=17> */
.L_x_9046:
[----:B------:R-:W-:-:S04]  /*5d90*/  LOP3.LUT R2, R5, 0x80000000, RZ, 0xc0, !PT ;  /* 0x8000000005027812 */ /* 0x000fc800078ec0ff */
[----:B------:R-:W-:-:S04]  /*5da0*/  SHF.R.U32.HI R3, RZ, 0x18, R2 ;  /* 0x00000018ff037819 */ /* 0x000fc80000011602 */
[----:B------:R-:W-:-:S04]  /*5db0*/  LOP3.LUT R0, R0, R3, RZ, 0xfc, !PT ;  /* 0x0000000300007212 */ /* 0x000fc800078efcff */
[----:B------:R-:W-:-:S07]  /*5dc0*/  PRMT R8, R0, 0x7610, R8 ;  /* 0x0000761000087816 */ /* 0x000fce0000000008 */
.L_x_9045:
[----:B------:R-:W-:Y:S05]  /*5dd0*/  BSYNC B0 ;  /* 0x0000000000007941 */ /* 0x000fea0003800000 */
.L_x_9044:
[----:B------:R3:W-:Y:S01]  /*5de0*/  STG.E.U8 desc[UR36][R16.64], R8 ;  /* 0x0000000810007986 */ /* 0x0007e2000c101124 */
[----:B------:R-:W-:Y:S05]  /*5df0*/  BRA `(.L_x_9024) ;  /* 0x00000004000c7947 */ /* 0x000fea0003800000 */
.L_x_9042:
        /* <DEDUP_REMOVED lines=17> */
.L_x_9049:
[----:B------:R-:W-:-:S04]  /*5f10*/  LOP3.LUT R2, R5, 0x80000000, RZ, 0xc0, !PT ;  /* 0x8000000005027812 */ /* 0x000fc800078ec0ff */
[----:B------:R-:W-:-:S04]  /*5f20*/  SHF.R.U32.HI R3, RZ, 0x18, R2 ;  /* 0x00000018ff037819 */ /* 0x000fc80000011602 */
[----:B------:R-:W-:-:S04]  /*5f30*/  LOP3.LUT R0, R0, R3, RZ, 0xfc, !PT ;  /* 0x0000000300007212 */ /* 0x000fc800078efcff */
[----:B------:R-:W-:-:S07]  /*5f40*/  PRMT R8, R0, 0x7610, R8 ;  /* 0x0000761000087816 */ /* 0x000fce0000000008 */
.L_x_9048:
[----:B------:R-:W-:Y:S05]  /*5f50*/  BSYNC B0 ;  /* 0x0000000000007941 */ /* 0x000fea0003800000 */
.L_x_9047:
[----:B------:R0:W-:Y:S01]  /*5f60*/  STG.E.U8 desc[UR36][R16.64], R8 ;  /* 0x0000000810007986 */ /* 0x0001e2000c101124 */
[----:B------:R-:W-:Y:S05]  /*5f70*/  BRA `(.L_x_9024) ;  /* 0x0000000000ac7947 */ /* 0x000fea0003800000 */
.L_x_9041:
        /* <DEDUP_REMOVED lines=22> */
.L_x_9023:
        /* <DEDUP_REMOVED lines=16> */
.L_x_9052:
[----:B------:R-:W-:Y:S05]  /*61e0*/  BRA `(.L_x_9024) ;  /* 0x0000000000107947 */ /* 0x000fea0003800000 */
.L_x_9051:
[----:B------:R-:W-:-:S05]  /*61f0*/  IMAD.MOV.U32 R3, RZ, RZ, RZ ;  /* 0x000000ffff037224 */ /* 0x000fca00078e00ff */
[----:B------:R2:W-:Y:S01]  /*6200*/  STG.E.64 desc[UR36][R16.64], R2 ;  /* 0x0000000210007986 */ /* 0x0005e2000c101b24 */
[----:B------:R-:W-:Y:S05]  /*6210*/  BRA `(.L_x_9024) ;  /* 0x0000000000047947 */ /* 0x000fea0003800000 */
.L_x_9050:
[----:B------:R0:W-:Y:S02]  /*6220*/  STG.E desc[UR36][R16.64], R2 ;  /* 0x0000000210007986 */ /* 0x0001e4000c101924 */
.L_x_9024:
[----:B------:R-:W-:-:S07]  /*6230*/  VIADD R19, R19, 0x80 ;  /* 0x0000008013137836 */ /* 0x000fce0000000000 */
.L_x_8984:
[----:B------:R-:W-:Y:S05]  /*6240*/  BSYNC B6 ;  /* 0x0000000000067941 */ /* 0x000fea0003800000 */
.L_x_8983:
        /* <DEDUP_REMOVED lines=307> */
.L_x_9055:
        /* <DEDUP_REMOVED lines=20> */
.L_x_9059:
[----:B------:R0:W5:Y:S01]  /*76c0*/  LDG.E.U8 R0, desc[UR36][R4.64] ;  /* 0x0000002404007981 */ /* 0x000162000c1e1100 */
[----:B------:R-:W-:Y:S05]  /*76d0*/  BRA `(.L_x_9061) ;  /* 0x0000000c00647947 */ /* 0x000fea0003800000 */
.L_x_9058:
        /* <DEDUP_REMOVED lines=8> */
.L_x_9063:
[----:B------:R4:W5:Y:S01]  /*7760*/  LDG.E.U8 R0, desc[UR36][R4.64] ;  /* 0x0000002404007981 */ /* 0x000962000c1e1100 */
[----:B------:R-:W-:Y:S05]  /*7770*/  BRA `(.L_x_9061) ;  /* 0x0000000c003c7947 */ /* 0x000fea0003800000 */
.L_x_9062:
[----:B------:R3:W5:Y:S01]  /*7780*/  LDG.E.U16 R0, desc[UR36][R4.64] ;  /* 0x0000002404007981 */ /* 0x000762000c1e1500 */
[----:B------:R-:W-:Y:S05]  /*7790*/  BRA `(.L_x_9061) ;  /* 0x0000000c00347947 */ /* 0x000fea0003800000 */
.L_x_9057:
        /* <DEDUP_REMOVED lines=10> */
.L_x_9065:
[----:B------:R-:W2:Y:S02]  /*7840*/  LDG.E.U16 R2, desc[UR36][R4.64] ;  /* 0x0000002404027981 */ /* 0x000ea4000c1e1500 */
[----:B--2---:R-:W-:-:S06]  /*7850*/  HADD2.F32 R2, -RZ, R2.H0_H0 ;  /* 0x20000002ff027230 */ /* 0x004fcc0000004100 */
[----:B------:R-:W0:Y:S02]  /*7860*/  F2I.S64.TRUNC R2, R2 ;  /* 0x0000000200027311 */ /* 0x000e24000020d900 */
[----:B0-----:R-:W-:Y:S01]  /*7870*/  PRMT R0, R2, 0x7610, R0 ;  /* 0x0000761002007816 */ /* 0x001fe20000000000 */
[----:B------:R-:W-:Y:S06]  /*7880*/  BRA `(.L_x_9061) ;  /* 0x0000000800f87947 */ /* 0x000fec0003800000 */
.L_x_9064:
        /* <DEDUP_REMOVED lines=10> */
.L_x_9067:
[----:B------:R-:W2:Y:S02]  /*7930*/  LDG.E.U16 R4, desc[UR36][R4.64] ;  /* 0x0000002404047981 */ /* 0x000ea4000c1e1500 */
[----:B--2---:R-:W-:-:S06]  /*7940*/  HADD2.F32 R2, -RZ, R4.H0_H0 ;  /* 0x20000004ff027230 */ /* 0x004fcc0000004100 */
[----:B------:R-:W0:Y:S02]  /*7950*/  F2I.S64.TRUNC R2, R2 ;  /* 0x0000000200027311 */ /* 0x000e24000020d900 */
[----:B0-----:R-:W-:Y:S01]  /*7960*/  PRMT R0, R2, 0x7610, R0 ;  /* 0x0000761002007816 */ /* 0x001fe20000000000 */
[----:B------:R-:W-:Y:S06]  /*7970*/  BRA `(.L_x_9061) ;  /* 0x0000000800bc7947 */ /* 0x000fec0003800000 */
.L_x_9066:
[----:B------:R-:W2:Y:S02]  /*7980*/  LDG.E.64 R2, desc[UR36][R4.64] ;  /* 0x0000002404027981 */ /* 0x000ea4000c1e1b00 */
[----:B--2---:R-:W0:Y:S02]  /*7990*/  F2I.S64.F64.TRUNC R2, R2 ;  /* 0x0000000200027311 */ /* 0x004e24000030d900 */
[----:B0-----:R-:W-:Y:S01]  /*79a0*/  PRMT R0, R2, 0x7610, R0 ;  /* 0x0000761002007816 */ /* 0x001fe20000000000 */
[----:B------:R-:W-:Y:S06]  /*79b0*/  BRA `(.L_x_9061) ;  /* 0x0000000800ac7947 */ /* 0x000fec0003800000 */
.L_x_9056:
        /* <DEDUP_REMOVED lines=12> */
.L_x_9070:
[----:B------:R-:W2:Y:S02]  /*7a80*/  LDG.E.64 R4, desc[UR36][R4.64] ;  /* 0x0000002404047981 */ /* 0x000ea4000c1e1b00 */
[----:B--2---:R-:W0:Y:S02]  /*7a90*/  F2I.S64.F64.TRUNC R2, R4 ;  /* 0x0000000400027311 */ /* 0x004e24000030d900 */
[----:B0-----:R-:W-:Y:S01]  /*7aa0*/  PRMT R0, R2, 0x7610, R0 ;  /* 0x0000761002007816 */ /* 0x001fe20000000000 */
[----:B------:R-:W-:Y:S06]  /*7ab0*/  BRA `(.L_x_9061) ;  /* 0x00000008006c7947 */ /* 0x000fec0003800000 */
.L_x_9069:
        /* <DEDUP_REMOVED lines=28> */
.L_x_9072:
        /* <DEDUP_REMOVED lines=15> */
.L_x_9071:
[----:B------:R-:W2:Y:S02]  /*7d70*/  LDG.E.U16 R2, desc[UR36][R4.64] ;  /* 0x0000002404027981 */ /* 0x000ea4000c1e1500 */
[----:B--2---:R-:W-:-:S06]  /*7d80*/  IMAD.U32 R2, R2, 0x10000, RZ ;  /* 0x0001000002027824 */ /* 0x004fcc00078e00ff */
[----:B------:R-:W0:Y:S02]  /*7d90*/  F2I.S64.TRUNC R2, R2 ;  /* 0x0000000200027311 */ /* 0x000e24000020d900 */
[----:B0-----:R-:W-:Y:S01]  /*7da0*/  PRMT R0, R2, 0x7610, R0 ;  /* 0x0000761002007816 */ /* 0x001fe20000000000 */
[----:B------:R-:W-:Y:S06]  /*7db0*/  BRA `(.L_x_9061) ;  /* 0x0000000400ac7947 */ /* 0x000fec0003800000 */
.L_x_9068:
        /* <DEDUP_REMOVED lines=10> */
.L_x_9075:
        /* <DEDUP_REMOVED lines=21> */
.L_x_9079:
[----:B------:R-:W-:Y:S05]  /*7fb0*/  BSYNC B1 ;  /* 0x0000000000017941 */ /* 0x000fea0003800000 */
.L_x_9078:
[----:B------:R-:W-:Y:S01]  /*7fc0*/  IMAD.SHL.U32 R2, R2, 0x100000, RZ ;  /* 0x0010000002027824 */ /* 0x000fe200078e00ff */
[----:B------:R-:W-:-:S04]  /*7fd0*/  LEA R3, R0, 0x3b800000, 0x17 ;  /* 0x3b80000000037811 */ /* 0x000fc800078eb8ff */
[----:B------:R-:W-:-:S07]  /*7fe0*/  LOP3.LUT R2, R3, R2, R4, 0xfe, !PT ;  /* 0x0000000203027212 */ /* 0x000fce00078efe04 */
.L_x_9077:
[----:B------:R-:W-:Y:S05]  /*7ff0*/  BSYNC B0 ;  /* 0x0000000000007941 */ /* 0x000fea0003800000 */
.L_x_9076:
[----:B------:R-:W0:Y:S02]  /*8000*/  F2I.S64.TRUNC R2, R2 ;  /* 0x0000000200027311 */ /* 0x000e24000020d900 */
[----:B0-----:R-:W-:Y:S01]  /*8010*/  PRMT R0, R2, 0x7610, R0 ;  /* 0x0000761002007816 */ /* 0x001fe20000000000 */
[----:B------:R-:W-:Y:S06]  /*8020*/  BRA `(.L_x_9061) ;  /* 0x0000000400107947 */ /* 0x000fec0003800000 */
.L_x_9074:
        /* <DEDUP_REMOVED lines=21> */
.L_x_9083:
[----:B------:R-:W-:Y:S05]  /*8180*/  BSYNC B1 ;  /* 0x0000000000017941 */ /* 0x000fea0003800000 */
.L_x_9082:
[----:B------:R-:W-:Y:S01]  /*8190*/  IMAD.SHL.U32 R2, R2, 0x200000, RZ ;  /* 0x0020000002027824 */ /* 0x000fe200078e00ff */
[----:B------:R-:W-:-:S04]  /*81a0*/  LEA R3, R0, 0x37800000, 0x17 ;  /* 0x3780000000037811 */ /* 0x000fc800078eb8ff */
[----:B------:R-:W-:-:S07]  /*81b0*/  LOP3.LUT R2, R3, R2, R4, 0xfe, !PT ;  /* 0x0000000203027212 */ /* 0x000fce00078efe04 */
.L_x_9081:
[----:B------:R-:W-:Y:S05]  /*81c0*/  BSYNC B0 ;  /* 0x0000000000007941 */ /* 0x000fea0003800000 */
.L_x_9080:
[----:B------:R-:W0:Y:S02]  /*81d0*/  F2I.S64.TRUNC R2, R2 ;  /* 0x0000000200027311 */ /* 0x000e24000020d900 */
[----:B0-----:R-:W-:Y:S01]  /*81e0*/  PRMT R0, R2, 0x7610, R0 ;  /* 0x0000761002007816 */ /* 0x001fe20000000000 */
[----:B------:R-:W-:Y:S06]  /*81f0*/  BRA `(.L_x_9061) ;  /* 0x00000000009c7947 */ /* 0x000fec0003800000 */
.L_x_9073:
        /* <DEDUP_REMOVED lines=14> */
.L_x_9087:
[----:B------:R-:W-:Y:S05]  /*82e0*/  BSYNC B0 ;  /* 0x0000000000007941 */ /* 0x000fea0003800000 */
.L_x_9086:
[----:B------:R-:W0:Y:S02]  /*82f0*/  F2I.S64.TRUNC R2, R2 ;  /* 0x0000000200027311 */ /* 0x000e24000020d900 */
[----:B0-----:R-:W-:Y:S01]  /*8300*/  PRMT R0, R2, 0x7610, R0 ;  /* 0x0000761002007816 */ /* 0x001fe20000000000 */
[----:B------:R-:W-:Y:S06]  /*8310*/  BRA `(.L_x_9061) ;  /* 0x0000000000547947 */ /* 0x000fec0003800000 */
.L_x_9060:
        /* <DEDUP_REMOVED lines=16> */
.L_x_9088:
[----:B------:R-:W-:Y:S01]  /*8420*/  PRMT R0, RZ, 0x7610, R0 ;  /* 0x00007610ff007816 */ /* 0x000fe20000000000 */
[----:B------:R-:W-:Y:S06]  /*8430*/  BRA `(.L_x_9061) ;  /* 0x00000000000c7947 */ /* 0x000fec0003800000 */
.L_x_9085:
[----:B------:R1:W5:Y:S01]  /*8440*/  LDG.E.U8 R0, desc[UR36][R4.64] ;  /* 0x0000002404007981 */ /* 0x000362000c1e1100 */
[----:B------:R-:W-:Y:S05]  /*8450*/  BRA `(.L_x_9061) ;  /* 0x0000000000047947 */ /* 0x000fea0003800000 */
.L_x_9084:
[----:B------:R2:W5:Y:S02]  /*8460*/  LDG.E.U8 R0, desc[UR36][R4.64] ;  /* 0x0000002404007981 */ /* 0x000564000c1e1100 */
.L_x_9061:
        /* <DEDUP_REMOVED lines=18> */
.L_x_9092:
[----:B------:R3:W-:Y:S01]  /*8590*/  STG.E.U8 desc[UR36][R16.64], R2 ;  /* 0x0000000210007986 */ /* 0x0007e2000c101124 */
[----:B------:R-:W-:Y:S05]  /*85a0*/  BRA `(.L_x_9094) ;  /* 0x0000000c00547947 */ /* 0x000fea0003800000 */
.L_x_9091:
        /* <DEDUP_REMOVED lines=9> */
.L_x_9096:
[----:B------:R2:W-:Y:S01]  /*8640*/  STG.E desc[UR36][R16.64], R2 ;  /* 0x0000000210007986 */ /* 0x0005e2000c101924 */
[----:B------:R-:W-:Y:S05]  /*8650*/  BRA `(.L_x_9094) ;  /* 0x0000000c00287947 */ /* 0x000fea0003800000 */
.L_x_9095:
[----:B------:R0:W-:Y:S01]  /*8660*/  STG.E.U16 desc[UR36][R16.64], R2 ;  /* 0x0000000210007986 */ /* 0x0001e2000c101524 */
[----:B------:R-:W-:Y:S05]  /*8670*/  BRA `(.L_x_9094) ;  /* 0x0000000c00207947 */ /* 0x000fea0003800000 */
.L_x_9090:
        /* <DEDUP_REMOVED lines=9> */
.L_x_9098:
[----:B------:R-:W0:Y:S02]  /*8710*/  I2F.U16 R0, R2 ;  /* 0x0000000200007306 */ /* 0x000e240000101000 */
[----:B0-----:R-:W-:-:S05]  /*8720*/  F2FP.F16.F32.PACK_AB R0, RZ, R0 ;  /* 0x00000000ff00723e */ /* 0x001fca00000000ff */
[----:B------:R0:W-:Y:S01]  /*8730*/  STG.E.U16 desc[UR36][R16.64], R0 ;  /* 0x0000000010007986 */ /* 0x0001e2000c101524 */
[----:B------:R-:W-:Y:S05]  /*8740*/  BRA `(.L_x_9094) ;  /* 0x0000000800ec7947 */ /* 0x000fea0003800000 */
.L_x_9097:
        /* <DEDUP_REMOVED lines=10> */
.L_x_9100:
[----:B------:R-:W0:Y:S02]  /*87f0*/  I2F.U16 R2, R2 ;  /* 0x0000000200027306 */ /* 0x000e240000101000 */
[----:B0-----:R-:W-:-:S04]  /*8800*/  F2FP.F16.F32.PACK_AB R3, RZ, R2 ;  /* 0x00000002ff03723e */ /* 0x001fc800000000ff */
[----:B------:R-:W-:-:S05]  /*8810*/  PRMT R3, R3, 0x5410, RZ ;  /* 0x0000541003037816 */ /* 0x000fca00000000ff */
[----:B------:R0:W-:Y:S01]  /*8820*/  STG.E desc[UR36][R16.64], R3 ;  /* 0x0000000310007986 */ /* 0x0001e2000c101924 */
[----:B------:R-:W-:Y:S05]  /*8830*/  BRA `(.L_x_9094) ;  /* 0x0000000800b07947 */ /* 0x000fea0003800000 */
.L_x_9099:
[----:B------:R-:W0:Y:S02]  /*8840*/  I2F.F64.U16 R2, R2 ;  /* 0x0000000200027312 */ /* 0x000e240000101800 */
[----:B0-----:R0:W-:Y:S01]  /*8850*/  STG.E.64 desc[UR36][R16.64], R2 ;  /* 0x0000000210007986 */ /* 0x0011e2000c101b24 */
[----:B------:R-:W-:Y:S05]  /*8860*/  BRA `(.L_x_9094) ;  /* 0x0000000800a47947 */ /* 0x000fea0003800000 */
.L_x_9089:
        /* <DEDUP_REMOVED lines=13> */
.L_x_9103:
[----:B------:R-:W0:Y:S01]  /*8940*/  I2F.F64.U16 R4, R2 ;  /* 0x0000000200047312 */ /* 0x000e220000101800 */
[----:B------:R-:W-:-:S05]  /*8950*/  CS2R R6, SRZ ;  /* 0x0000000000067805 */ /* 0x000fca000001ff00 */
[----:B0-----:R0:W-:Y:S01]  /*8960*/  STG.E.128 desc[UR36][R16.64], R4 ;  /* 0x0000000410007986 */ /* 0x0011e2000c101d24 */
[----:B------:R-:W-:Y:S05]  /*8970*/  BRA `(.L_x_9094) ;  /* 0x0000000800607947 */ /* 0x000fea0003800000 */
.L_x_9102:
        /* <DEDUP_REMOVED lines=21> */
.L_x_9107:
[----:B------:R-:W-:Y:S05]  /*8ad0*/  BSYNC B0 ;  /* 0x0000000000007941 */ /* 0x000fea0003800000 */
.L_x_9106:
[----:B------:R-:W-:-:S05]  /*8ae0*/  LOP3.LUT R3, R0, R3, RZ, 0xfc, !PT ;  /* 0x0000000300037212 */ /* 0x000fca00078efcff */
[----:B------:R0:W-:Y:S01]  /*8af0*/  STG.E.U8 desc[UR36][R16.64], R3 ;  /* 0x0000000310007986 */ /* 0x0001e2000c101124 */
[----:B------:R-:W-:Y:S05]  /*8b00*/  BRA `(.L_x_9094) ;  /* 0x0000000400fc7947 */ /* 0x000fea0003800000 */
.L_x_9105:
        /* <DEDUP_REMOVED lines=13> */
.L_x_9109:
[----:B------:R-:W-:Y:S01]  /*8be0*/  IMAD.MOV.U32 R0, RZ, RZ, 0x7f ;  /* 0x0000007fff007424 */ /* 0x000fe200078e00ff */
[----:B------:R-:W-:-:S04]  /*8bf0*/  ISETP.GT.U32.AND P0, PT, R3, 0x7f800000, PT ;  /* 0x7f8000000300780c */ /* 0x000fc80003f04070 */
[----:B------:R-:W-:-:S09]  /*8c00*/  SEL R0, R0, 0x7c, P0 ;  /* 0x0000007c00007807 */ /* 0x000fd20000000000 */
.L_x_9110:
[----:B------:R-:W-:Y:S05]  /*8c10*/  BSYNC B0 ;  /* 0x0000000000007941 */ /* 0x000fea0003800000 */
.L_x_9108:
[----:B------:R-:W-:-:S04]  /*8c20*/  LOP3.LUT R2, R5, 0x80000000, RZ, 0xc0, !PT ;  /* 0x8000000005027812 */ /* 0x000fc800078ec0ff */
[----:B------:R-:W-:-:S04]  /*8c30*/  SHF.R.U32.HI R3, RZ, 0x18, R2 ;  /* 0x00000018ff037819 */ /* 0x000fc80000011602 */
[----:B------:R-:W-:-:S05]  /*8c40*/  LOP3.LUT R3, R0, R3, RZ, 0xfc, !PT ;  /* 0x0000000300037212 */ /* 0x000fca00078efcff */
[----:B------:R0:W-:Y:S01]  /*8c50*/  STG.E.U8 desc[UR36][R16.64], R3 ;  /* 0x0000000310007986 */ /* 0x0001e2000c101124 */
[----:B------:R-:W-:Y:S05]  /*8c60*/  BRA `(.L_x_9094) ;  /* 0x0000000400a47947 */ /* 0x000fea0003800000 */
.L_x_9104:
[----:B------:R-:W0:Y:S02]  /*8c70*/  I2F.U16 R0, R2 ;  /* 0x0000000200007306 */ /* 0x000e240000101000 */
[----:B0-----:R-:W-:-:S05]  /*8c80*/  F2FP.BF16.F32.PACK_AB R0, RZ, R0 ;  /* 0x00000000ff00723e */ /* 0x001fca00000010ff */
[----:B------:R0:W-:Y:S01]  /*8c90*/  STG.E.U16 desc[UR36][R16.64], R0 ;  /* 0x0000000010007986 */ /* 0x0001e2000c101524 */
[----:B------:R-:W-:Y:S05]  /*8ca0*/  BRA `(.L_x_9094) ;  /* 0x0000000400947947 */ /* 0x000fea0003800000 */
.L_x_9101:
        /* <DEDUP_REMOVED lines=10> */
.L_x_9113:
        /* <DEDUP_REMOVED lines=17> */
.L_x_9116:
[----:B------:R-:W-:-:S04]  /*8e60*/  LOP3.LUT R2, R5, 0x80000000, RZ, 0xc0, !PT ;  /* 0x8000000005027812 */ /* 0x000fc800078ec0ff */
[----:B------:R-:W-:-:S04]  /*8e70*/  SHF.R.U32.HI R3, RZ, 0x18, R2 ;  /* 0x00000018ff037819 */ /* 0x000fc80000011602 */
[----:B------:R-:W-:-:S04]  /*8e80*/  LOP3.LUT R0, R0, R3, RZ, 0xfc, !PT ;  /* 0x0000000300007212 */ /* 0x000fc800078efcff */
[----:B------:R-:W-:-:S07]  /*8e90*/  PRMT R8, R0, 0x7610, R8 ;  /* 0x0000761000087816 */ /* 0x000fce0000000008 */
.L_x_9115:
[----:B------:R-:W-:Y:S05]  /*8ea0*/  BSYNC B0 ;  /* 0x0000000000007941 */ /* 0x000fea0003800000 */
.L_x_9114:
[----:B------:R0:W-:Y:S01]  /*8eb0*/  STG.E.U8 desc[UR36][R16.64], R8 ;  /* 0x0000000810007986 */ /* 0x0001e2000c101124 */
[----:B------:R-:W-:Y:S05]  /*8ec0*/  BRA `(.L_x_9094) ;  /* 0x00000004000c7947 */ /* 0x000fea0003800000 */
.L_x_9112:
        /* <DEDUP_REMOVED lines=17> */
.L_x_9119:
[----:B------:R-:W-:-:S04]  /*8fe0*/  LOP3.LUT R2, R5, 0x80000000, RZ, 0xc0, !PT ;  /* 0x8000000005027812 */ /* 0x000fc800078ec0ff */
[----:B------:R-:W-:-:S04]  /*8ff0*/  SHF.R.U32.HI R3, RZ, 0x18, R2 ;  /* 0x00000018ff037819 */ /* 0x000fc80000011602 */
[----:B------:R-:W-:-:S04]  /*9000*/  LOP3.LUT R0, R0, R3, RZ, 0xfc, !PT ;  /* 0x0000000300007212 */ /* 0x000fc800078efcff */
[----:B------:R-:W-:-:S07]  /*9010*/  PRMT R8, R0, 0x7610, R8 ;  /* 0x0000761000087816 */ /* 0x000fce0000000008 */
.L_x_9118:
[----:B------:R-:W-:Y:S05]  /*9020*/  BSYNC B0 ;  /* 0x0000000000007941 */ /* 0x000fea0003800000 */
.L_x_9117:
[----:B------:R0:W-:Y:S01]  /*9030*/  STG.E.U8 desc[UR36][R16.64], R8 ;  /* 0x0000000810007986 */ /* 0x0001e2000c101124 */
[----:B------:R-:W-:Y:S05]  /*9040*/  BRA `(.L_x_9094) ;  /* 0x0000000000ac7947 */ /* 0x000fea0003800000 */
.L_x_9111:
        /* <DEDUP_REMOVED lines=22> */
.L_x_9093:
        /* <DEDUP_REMOVED lines=16> */
.L_x_9122:
[----:B------:R-:W-:Y:S05]  /*92b0*/  BRA `(.L_x_9094) ;  /* 0x0000000000107947 */ /* 0x000fea0003800000 */
.L_x_9121:
[----:B------:R-:W-:-:S05]  /*92c0*/  IMAD.MOV.U32 R3, RZ, RZ, RZ ;  /* 0x000000ffff037224 */ /* 0x000fca00078e00ff */
[----:B------:R0:W-:Y:S01]  /*92d0*/  STG.E.64 desc[UR36][R16.64], R2 ;  /* 0x0000000210007986 */ /* 0x0001e2000c101b24 */
[----:B------:R-:W-:Y:S05]  /*92e0*/  BRA `(.L_x_9094) ;  /* 0x0000000000047947 */ /* 0x000fea0003800000 */
.L_x_9120:
[----:B------:R0:W-:Y:S02]  /*92f0*/  STG.E desc[UR36][R16.64], R2 ;  /* 0x0000000210007986 */ /* 0x0001e4000c101924 */
.L_x_9094:
[----:B------:R-:W-:-:S07]  /*9300*/  VIADD R19, R19, 0x80 ;  /* 0x0000008013137836 */ /* 0x000fce0000000000 */
.L_x_9054:
[----:B------:R-:W-:Y:S05]  /*9310*/  BSYNC B6 ;  /* 0x0000000000067941 */ /* 0x000fea0003800000 */
.L_x_9053:
        /* <DEDUP_REMOVED lines=306> */
.L_x_9123:
        /* <DEDUP_REMOVED lines=20> */
.L_x_9127:
[----:B------:R4:W5:Y:S01]  /*a780*/  LDG.E.U8 R0, desc[UR36][R4.64] ;  /* 0x0000002404007981 */ /* 0x000962000c1e1100 */
[----:B------:R-:W-:Y:S05]  /*a790*/  BRA `(.L_x_9129) ;  /* 0x0000000c00647947 */ /* 0x000fea0003800000 */
.L_x_9126:
        /* <DEDUP_REMOVED lines=8> */
.L_x_9131:
[----:B------:R2:W5:Y:S01]  /*a820*/  LDG.E.U8 R0, desc[UR36][R4.64] ;  /* 0x0000002404007981 */ /* 0x000562000c1e1100 */
[----:B------:R-:W-:Y:S05]  /*a830*/  BRA `(.L_x_9129) ;  /* 0x0000000c003c7947 */ /* 0x000fea0003800000 */
.L_x_9130:
[----:B------:R0:W5:Y:S01]  /*a840*/  LDG.E.U16 R0, desc[UR36][R4.64] ;  /* 0x0000002404007981 */ /* 0x000162000c1e1500 */
[----:B------:R-:W-:Y:S05]  /*a850*/  BRA `(.L_x_9129) ;  /* 0x0000000c00347947 */ /* 0x000fea0003800000 */
.L_x_9125:
        /* <DEDUP_REMOVED lines=10> */
.L_x_9133:
[----:B------:R-:W2:Y:S02]  /*a900*/  LDG.E.U16 R2, desc[UR36][R4.64] ;  /* 0x0000002404027981 */ /* 0x000ea4000c1e1500 */
[----:B--2---:R-:W-:-:S06]  /*a910*/  HADD2.F32 R2, -RZ, R2.H0_H0 ;  /* 0x20000002ff027230 */ /* 0x004fcc0000004100 */
[----:B------:R-:W0:Y:S02]  /*a920*/  F2I.S64.TRUNC R2, R2 ;  /* 0x0000000200027311 */ /* 0x000e24000020d900 */
[----:B0-----:R-:W-:Y:S01]  /*a930*/  PRMT R0, R2, 0x7610, R0 ;  /* 0x0000761002007816 */ /* 0x001fe20000000000 */
[----:B------:R-:W-:Y:S06]  /*a940*/  BRA `(.L_x_9129) ;  /* 0x0000000800f87947 */ /* 0x000fec0003800000 */
.L_x_9132:
        /* <DEDUP_REMOVED lines=10> */
.L_x_9135:
[----:B------:R-:W2:Y:S02]  /*a9f0*/  LDG.E.U16 R4, desc[UR36][R4.64] ;  /* 0x0000002404047981 */ /* 0x000ea4000c1e1500 */
[----:B--2---:R-:W-:-:S06]  /*aa00*/  HADD2.F32 R2, -RZ, R4.H0_H0 ;  /* 0x20000004ff027230 */ /* 0x004fcc0000004100 */
[----:B------:R-:W0:Y:S02]  /*aa10*/  F2I.S64.TRUNC R2, R2 ;  /* 0x0000000200027311 */ /* 0x000e24000020d900 */
[----:B0-----:R-:W-:Y:S01]  /*aa20*/  PRMT R0, R2, 0x7610, R0 ;  /* 0x0000761002007816 */ /* 0x001fe20000000000 */
[----:B------:R-:W-:Y:S06]  /*aa30*/  BRA `(.L_x_9129) ;  /* 0x0000000800bc7947 */ /* 0x000fec0003800000 */
.L_x_9134:
[----:B------:R-:W2:Y:S02]  /*aa40*/  LDG.E.64 R2, desc[UR36][R4.64] ;  /* 0x0000002404027981 */ /* 0x000ea4000c1e1b00 */
[----:B--2---:R-:W0:Y:S02]  /*aa50*/  F2I.S64.F64.TRUNC R2, R2 ;  /* 0x0000000200027311 */ /* 0x004e24000030d900 */
[----:B0-----:R-:W-:Y:S01]  /*aa60*/  PRMT R0, R2, 0x7610, R0 ;  /* 0x0000761002007816 */ /* 0x001fe20000000000 */
[----:B------:R-:W-:Y:S06]  /*aa70*/  BRA `(.L_x_9129) ;  /* 0x0000000800ac7947 */ /* 0x000fec0003800000 */
.L_x_9124:
        /* <DEDUP_REMOVED lines=12> */
.L_x_9138:
[----:B------:R-:W2:Y:S02]  /*ab40*/  LDG.E.64 R4, desc[UR36][R4.64] ;  /* 0x0000002404047981 */ /* 0x000ea4000c1e1b00 */
[----:B--2---:R-:W0:Y:S02]  /*ab50*/  F2I.S64.F64.TRUNC R2, R4 ;  /* 0x0000000400027311 */ /* 0x004e24000030d900 */
[----:B0-----:R-:W-:Y:S01]  /*ab60*/  PRMT R0, R2, 0x7610, R0 ;  /* 0x0000761002007816 */ /* 0x001fe20000000000 */
[----:B------:R-:W-:Y:S06]  /*ab70*/  BRA `(.L_x_9129) ;  /* 0x00000008006c7947 */ /* 0x000fec0003800000 */
.L_x_9137:
        /* <DEDUP_REMOVED lines=28> */
.L_x_9140:
        /* <DEDUP_REMOVED lines=15> */
.L_x_9139:
[----:B------:R-:W2:Y:S02]  /*ae30*/  LDG.E.U16 R2, desc[UR36][R4.64] ;  /* 0x0000002404027981 */ /* 0x000ea4000c1e1500 */
[----:B--2---:R-:W-:-:S06]  /*ae40*/  IMAD.U32 R2, R2, 0x10000, RZ ;  /* 0x0001000002027824 */ /* 0x004fcc00078e00ff */
[----:B------:R-:W0:Y:S02]  /*ae50*/  F2I.S64.TRUNC R2, R2 ;  /* 0x0000000200027311 */ /* 0x000e24000020d900 */
[----:B0-----:R-:W-:Y:S01]  /*ae60*/  PRMT R0, R2, 0x7610, R0 ;  /* 0x0000761002007816 */ /* 0x001fe20000000000 */
[----:B------:R-:W-:Y:S06]  /*ae70*/  BRA `(.L_x_9129) ;  /* 0x0000000400ac7947 */ /* 0x000fec0003800000 */
.L_x_9136:
        /* <DEDUP_REMOVED lines=10> */
.L_x_9143:
        /* <DEDUP_REMOVED lines=21> */
.L_x_9147:
[----:B------:R-:W-:Y:S05]  /*b070*/  BSYNC B1 ;  /* 0x0000000000017941 */ /* 0x000fea0003800000 */
.L_x_9146:
[----:B------:R-:W-:Y:S01]  /*b080*/  IMAD.SHL.U32 R2, R2, 0x100000, RZ ;  /* 0x0010000002027824 */ /* 0x000fe200078e00ff */
[----:B------:R-:W-:-:S04]  /*b090*/  LEA R3, R0, 0x3b800000, 0x17 ;  /* 0x3b80000000037811 */ /* 0x000fc800078eb8ff */
[----:B------:R-:W-:-:S07]  /*b0a0*/  LOP3.LUT R2, R3, R2, R4, 0xfe, !PT ;  /* 0x0000000203027212 */ /* 0x000fce00078efe04 */
.L_x_9145:
[----:B------:R-:W-:Y:S05]  /*b0b0*/  BSYNC B0 ;  /* 0x0000000000007941 */ /* 0x000fea0003800000 */
.L_x_9144:
[----:B------:R-:W0:Y:S02]  /*b0c0*/  F2I.S64.TRUNC R2, R2 ;  /* 0x0000000200027311 */ /* 0x000e24000020d900 */
[----:B0-----:R-:W-:Y:S01]  /*b0d0*/  PRMT R0, R2, 0x7610, R0 ;  /* 0x0000761002007816 */ /* 0x001fe20000000000 */
[----:B------:R-:W-:Y:S06]  /*b0e0*/  BRA `(.L_x_9129) ;  /* 0x0000000400107947 */ /* 0x000fec0003800000 */
.L_x_9142:
        /* <DEDUP_REMOVED lines=21> */
.L_x_9151:
[----:B------:R-:W-:Y:S05]  /*b240*/  BSYNC B1 ;  /* 0x0000000000017941 */ /* 0x000fea0003800000 */
.L_x_9150:
[----:B------:R-:W-:Y:S01]  /*b250*/  IMAD.SHL.U32 R2, R2, 0x200000, RZ ;  /* 0x0020000002027824 */ /* 0x000fe200078e00ff */
[----:B------:R-:W-:-:S04]  /*b260*/  LEA R3, R0, 0x37800000, 0x17 ;  /* 0x3780000000037811 */ /* 0x000fc800078eb8ff */
[----:B------:R-:W-:-:S07]  /*b270*/  LOP3.LUT R2, R3, R2, R4, 0xfe, !PT ;  /* 0x0000000203027212 */ /* 0x000fce00078efe04 */
.L_x_9149:
[----:B------:R-:W-:Y:S05]  /*b280*/  BSYNC B0 ;  /* 0x0000000000007941 */ /* 0x000fea0003800000 */
.L_x_9148:
[----:B------:R-:W0:Y:S02]  /*b290*/  F2I.S64.TRUNC R2, R2 ;  /* 0x0000000200027311 */ /* 0x000e24000020d900 */
[----:B0-----:R-:W-:Y:S01]  /*b2a0*/  PRMT R0, R2, 0x7610, R0 ;  /* 0x0000761002007816 */ /* 0x001fe20000000000 */
[----:B------:R-:W-:Y:S06]  /*b2b0*/  BRA `(.L_x_9129) ;  /* 0x00000000009c7947 */ /* 0x000fec0003800000 */
.L_x_9141:
        /* <DEDUP_REMOVED lines=14> */
.L_x_9155:
[----:B------:R-:W-:Y:S05]  /*b3a0*/  BSYNC B0 ;  /* 0x0000000000007941 */ /* 0x000fea0003800000 */
.L_x_9154:
[----:B------:R-:W0:Y:S02]  /*b3b0*/  F2I.S64.TRUNC R2, R2 ;  /* 0x0000000200027311 */ /* 0x000e24000020d900 */
[----:B0-----:R-:W-:Y:S01]  /*b3c0*/  PRMT R0, R2, 0x7610, R0 ;  /* 0x0000761002007816 */ /* 0x001fe20000000000 */
[----:B------:R-:W-:Y:S06]  /*b3d0*/  BRA `(.L_x_9129) ;  /* 0x0000000000547947 */ /* 0x000fec0003800000 */
.L_x_9128:
        /* <DEDUP_REMOVED lines=16> */
.L_x_9156:
[----:B------:R-:W-:Y:S01]  /*b4e0*/  PRMT R0, RZ, 0x7610, R0 ;  /* 0x00007610ff007816 */ /* 0x000fe20000000000 */
[----:B------:R-:W-:Y:S06]  /*b4f0*/  BRA `(.L_x_9129) ;  /* 0x00000000000c7947 */ /* 0x000fec0003800000 */
.L_x_9153:
[----:B------:R0:W5:Y:S01]  /*b500*/  LDG.E.U8 R0, desc[UR36][R4.64] ;  /* 0x0000002404007981 */ /* 0x000162000c1e1100 */
[----:B------:R-:W-:Y:S05]  /*b510*/  BRA `(.L_x_9129) ;  /* 0x0000000000047947 */ /* 0x000fea0003800000 */
.L_x_9152:
[----:B------:R0:W5:Y:S02]  /*b520*/  LDG.E.U8 R0, desc[UR36][R4.64] ;  /* 0x0000002404007981 */ /* 0x000164000c1e1100 */
.L_x_9129:
        /* <DEDUP_REMOVED lines=18> */
.L_x_9160:
[----:B------:R-:W-:Y:S01]  /*b650*/  STG.E.U8 desc[UR36][R16.64], R2 ;  /* 0x0000000210007986 */ /* 0x000fe2000c101124 */
[----:B------:R-:W-:Y:S05]  /*b660*/  EXIT ;  /* 0x000000000000794d */ /* 0x000fea0003800000 */
.L_x_9159:
        /* <DEDUP_REMOVED lines=9> */
.L_x_9163:
[----:B------:R-:W-:Y:S01]  /*b700*/  STG.E desc[UR36][R16.64], R2 ;  /* 0x0000000210007986 */ /* 0x000fe2000c101924 */
[----:B------:R-:W-:Y:S05]  /*b710*/  EXIT ;  /* 0x000000000000794d */ /* 0x000fea0003800000 */
.L_x_9162:
[----:B------:R-:W-:Y:S01]  /*b720*/  STG.E.U16 desc[UR36][R16.64], R2 ;  /* 0x0000000210007986 */ /* 0x000fe2000c101524 */
[----:B------:R-:W-:Y:S05]  /*b730*/  EXIT ;  /* 0x000000000000794d */ /* 0x000fea0003800000 */
.L_x_9158:
[----:B------:R-:W-:-:S13]  /*b740*/  ISETP.GT.AND P0, PT, R3, 0x6, PT ;  /* 0x000000060300780c */ /* 0x000fda0003f04270 */
[----:B------:R-:W-:Y:S05]  /*b750*/  @P0 BRA `(.L_x_9164) ;  /* 0x00000000002c0947 */ /* 0x000fea0003800000 */
[----:B------:R-:W-:-:S13]  /*b760*/  ISETP.NE.AND P0, PT, R3, 0x5, PT ;  /* 0x000000050300780c */ /* 0x000fda0003f05270 */
[----:B------:R-:W-:Y:S05]  /*b770*/  @!P0 BRA `(.L_x_9165) ;  /* 0x0000000000148947 */ /* 0x000fea0003800000 */
[----:B------:R-:W-:-:S13]  /*b780*/  ISETP.NE.AND P0, PT, R3, 0x6, PT ;  /* 0x000000060300780c */ /* 0x000fda0003f05270 */
[----:B------:R-:W-:Y:S05]  /*b790*/  @P0 BRA `(.L_x_9161) ;  /* 0x0000000800b40947 */ /* 0x000fea0003800000 */
[----:B------:R-:W0:Y:S02]  /*b7a0*/  I2F.U16 R3, R2 ;  /* 0x0000000200037306 */ /* 0x000e240000101000 */
[----:B0-----:R-:W-:Y:S01]  /*b7b0*/  STG.E desc[UR36][R16.64], R3 ;  /* 0x0000000310007986 */ /* 0x001fe2000c101924 */
[----:B------:R-:W-:Y:S05]  /*b7c0*/  EXIT ;  /* 0x000000000000794d */ /* 0x000fea0003800000 */
.L_x_9165:
[----:B------:R-:W0:Y:S02]  /*b7d0*/  I2F.U16 R0, R2 ;  /* 0x0000000200007306 */ /* 0x000e240000101000 */
[----:B0-----:R-:W-:-:S05]  /*b7e0*/  F2FP.F16.F32.PACK_AB R0, RZ, R0 ;  /* 0x00000000ff00723e */ /* 0x001fca00000000ff */
[----:B------:R-:W-:Y:S01]  /*b7f0*/  STG.E.U16 desc[UR36][R16.64], R0 ;  /* 0x0000000010007986 */ /* 0x000fe2000c101524 */
[----:B------:R-:W-:Y:S05]  /*b800*/  EXIT ;  /* 0x000000000000794d */ /* 0x000fea0003800000 */
.L_x_9164:
        /* <DEDUP_REMOVED lines=8> */
[----:B0-----:R-:W-:Y:S01]  /*b890*/  STG.E.64 desc[UR36][R16.64], R2 ;  /* 0x0000000210007986 */ /* 0x001fe2000c101b24 */
[----:B------:R-:W-:Y:S05]  /*b8a0*/  EXIT ;  /* 0x000000000000794d */ /* 0x000fea0003800000 */
.L_x_9167:
[----:B------:R-:W0:Y:S02]  /*b8b0*/  I2F.U16 R2, R2 ;  /* 0x0000000200027306 */ /* 0x000e240000101000 */
[----:B0-----:R-:W-:-:S04]  /*b8c0*/  F2FP.F16.F32.PACK_AB R3, RZ, R2 ;  /* 0x00000002ff03723e */ /* 0x001fc800000000ff */
[----:B------:R-:W-:-:S05]  /*b8d0*/  PRMT R3, R3, 0x5410, RZ ;  /* 0x0000541003037816 */ /* 0x000fca00000000ff */
[----:B------:R-:W-:Y:S01]  /*b8e0*/  STG.E desc[UR36][R16.64], R3 ;  /* 0x0000000310007986 */ /* 0x000fe2000c101924 */
[----:B------:R-:W-:Y:S05]  /*b8f0*/  EXIT ;  /* 0x000000000000794d */ /* 0x000fea0003800000 */
.L_x_9166:
[----:B------:R-:W0:Y:S02]  /*b900*/  I2F.F64.U16 R2, R2 ;  /* 0x0000000200027312 */ /* 0x000e240000101800 */
[----:B0-----:R-:W-:Y:S01]  /*b910*/  STG.E.64 desc[UR36][R16.64], R2 ;  /* 0x0000000210007986 */ /* 0x001fe2000c101b24 */
[----:B------:R-:W-:Y:S05]  /*b920*/  EXIT ;  /* 0x000000000000794d */ /* 0x000fea0003800000 */
.L_x_9157:
        /* <DEDUP_REMOVED lines=13> */
.L_x_9170:
[----:B------:R-:W0:Y:S01]  /*ba00*/  I2F.F64.U16 R4, R2 ;  /* 0x0000000200047312 */ /* 0x000e220000101800 */
[----:B------:R-:W-:-:S05]  /*ba10*/  CS2R R6, SRZ ;  /* 0x0000000000067805 */ /* 0x000fca000001ff00 */
[----:B0-----:R-:W-:Y:S01]  /*ba20*/  STG.E.128 desc[UR36][R16.64], R4 ;  /* 0x0000000410007986 */ /* 0x001fe2000c101d24 */
[----:B------:R-:W-:Y:S05]  /*ba30*/  EXIT ;  /* 0x000000000000794d */ /* 0x000fea0003800000 */
.L_x_9169:
        /* <DEDUP_REMOVED lines=21> */
.L_x_9174:
[----:B------:R-:W-:Y:S05]  /*bb90*/  BSYNC B0 ;  /* 0x0000000000007941 */ /* 0x000fea0003800000 */
.L_x_9173:
[----:B------:R-:W-:-:S05]  /*bba0*/  LOP3.LUT R3, R0, R3, RZ, 0xfc, !PT ;  /* 0x0000000300037212 */ /* 0x000fca00078efcff */
[----:B------:R-:W-:Y:S01]  /*bbb0*/  STG.E.U8 desc[UR36][R16.64], R3 ;  /* 0x0000000310007986 */ /* 0x000fe2000c101124 */
[----:B------:R-:W-:Y:S05]  /*bbc0*/  EXIT ;  /* 0x000000000000794d */ /* 0x000fea0003800000 */
.L_x_9172:
        /* <DEDUP_REMOVED lines=13> */
.L_x_9176:
[----:B------:R-:W-:Y:S01]  /*bca0*/  IMAD.MOV.U32 R0, RZ, RZ, 0x7f ;  /* 0x0000007fff007424 */ /* 0x000fe200078e00ff */
[----:B------:R-:W-:-:S04]  /*bcb0*/  ISETP.GT.U32.AND P0, PT, R3, 0x7f800000, PT ;  /* 0x7f8000000300780c */ /* 0x000fc80003f04070 */
[----:B------:R-:W-:-:S09]  /*bcc0*/  SEL R0, R0, 0x7c, P0 ;  /* 0x0000007c00007807 */ /* 0x000fd20000000000 */
.L_x_9177:
[----:B------:R-:W-:Y:S05]  /*bcd0*/  BSYNC B0 ;  /* 0x0000000000007941 */ /* 0x000fea0003800000 */
.L_x_9175:
[----:B------:R-:W-:-:S04]  /*bce0*/  LOP3.LUT R2, R5, 0x80000000, RZ, 0xc0, !PT ;  /* 0x8000000005027812 */ /* 0x000fc800078ec0ff */
[----:B------:R-:W-:-:S04]  /*bcf0*/  SHF.R.U32.HI R3, RZ, 0x18, R2 ;  /* 0x00000018ff037819 */ /* 0x000fc80000011602 */
[----:B------:R-:W-:-:S05]  /*bd00*/  LOP3.LUT R3, R0, R3, RZ, 0xfc, !PT ;  /* 0x0000000300037212 */ /* 0x000fca00078efcff */
[----:B------:R-:W-:Y:S01]  /*bd10*/  STG.E.U8 desc[UR36][R16.64], R3 ;  /* 0x0000000310007986 */ /* 0x000fe2000c101124 */
[----:B------:R-:W-:Y:S05]  /*bd20*/  EXIT ;  /* 0x000000000000794d */ /* 0x000fea0003800000 */
.L_x_9171:
[----:B------:R-:W0:Y:S02]  /*bd30*/  I2F.U16 R0, R2 ;  /* 0x0000000200007306 */ /* 0x000e240000101000 */
[----:B0-----:R-:W-:-:S05]  /*bd40*/  F2FP.BF16.F32.PACK_AB R0, RZ, R0 ;  /* 0x00000000ff00723e */ /* 0x001fca00000010ff */
[----:B------:R-:W-:Y:S01]  /*bd50*/  STG.E.U16 desc[UR36][R16.64], R0 ;  /* 0x0000000010007986 */ /* 0x000fe2000c101524 */
[----:B------:R-:W-:Y:S05]  /*bd60*/  EXIT ;  /* 0x000000000000794d */ /* 0x000fea0003800000 */
.L_x_9168:
        /* <DEDUP_REMOVED lines=10> */
.L_x_9180:
        /* <DEDUP_REMOVED lines=17> */
.L_x_9183:
[----:B------:R-:W-:-:S04]  /*bf20*/  LOP3.LUT R2, R5, 0x80000000, RZ, 0xc0, !PT ;  /* 0x8000000005027812 */ /* 0x000fc800078ec0ff */
[----:B------:R-:W-:-:S04]  /*bf30*/  SHF.R.U32.HI R3, RZ, 0x18, R2 ;  /* 0x00000018ff037819 */ /* 0x000fc80000011602 */
[----:B------:R-:W-:-:S04]  /*bf40*/  LOP3.LUT R0, R0, R3, RZ, 0xfc, !PT ;  /* 0x0000000300007212 */ /* 0x000fc800078efcff */
[----:B------:R-:W-:-:S07]  /*bf50*/  PRMT R8, R0, 0x7610, R8 ;  /* 0x0000761000087816 */ /* 0x000fce0000000008 */
.L_x_9182:
[----:B------:R-:W-:Y:S05]  /*bf60*/  BSYNC B0 ;  /* 0x0000000000007941 */ /* 0x000fea0003800000 */
.L_x_9181:
[----:B------:R-:W-:Y:S01]  /*bf70*/  STG.E.U8 desc[UR36][R16.64], R8 ;  /* 0x0000000810007986 */ /* 0x000fe2000c101124 */
[----:B------:R-:W-:Y:S05]  /*bf80*/  EXIT ;  /* 0x000000000000794d */ /* 0x000fea0003800000 */
.L_x_9179:
        /* <DEDUP_REMOVED lines=17> */
.L_x_9186:
[----:B------:R-:W-:-:S04]  /*c0a0*/  LOP3.LUT R2, R5, 0x80000000, RZ, 0xc0, !PT ;  /* 0x8000000005027812 */ /* 0x000fc800078ec0ff */
[----:B------:R-:W-:-:S04]  /*c0b0*/  SHF.R.U32.HI R3, RZ, 0x18, R2 ;  /* 0x00000018ff037819 */ /* 0x000fc80000011602 */
[----:B------:R-:W-:-:S04]  /*c0c0*/  LOP3.LUT R0, R0, R3, RZ, 0xfc, !PT ;  /* 0x0000000300007212 */ /* 0x000fc800078efcff */
[----:B------:R-:W-:-:S07]  /*c0d0*/  PRMT R8, R0, 0x7610, R8 ;  /* 0x0000761000087816 */ /* 0x000fce0000000008 */
.L_x_9185:
[----:B------:R-:W-:Y:S05]  /*c0e0*/  BSYNC B0 ;  /* 0x0000000000007941 */ /* 0x000fea0003800000 */
.L_x_9184:
[----:B------:R-:W-:Y:S01]  /*c0f0*/  STG.E.U8 desc[UR36][R16.64], R8 ;  /* 0x0000000810007986 */ /* 0x000fe2000c101124 */
[----:B------:R-:W-:Y:S05]  /*c100*/  EXIT ;  /* 0x000000000000794d */ /* 0x000fea0003800000 */
.L_x_9178:
        /* <DEDUP_REMOVED lines=22> */
.L_x_9161:
        /* <DEDUP_REMOVED lines=16> */
.L_x_9189:
[----:B------:R-:W-:Y:S05]  /*c370*/  EXIT ;  /* 0x000000000000794d */ /* 0x000fea0003800000 */
.L_x_9188:
[----:B------:R-:W-:-:S05]  /*c380*/  IMAD.MOV.U32 R3, RZ, RZ, RZ ;  /* 0x000000ffff037224 */ /* 0x000fca00078e00ff */
[----:B------:R-:W-:Y:S01]  /*c390*/  STG.E.64 desc[UR36][R16.64], R2 ;  /* 0x0000000210007986 */ /* 0x000fe2000c101b24 */
[----:B------:R-:W-:Y:S05]  /*c3a0*/  EXIT ;  /* 0x000000000000794d */ /* 0x000fea0003800000 */
.L_x_9187:
[----:B------:R-:W-:Y:S01]  /*c3b0*/  STG.E desc[UR36][R16.64], R2 ;  /* 0x0000000210007986 */ /* 0x000fe2000c101924 */
[----:B------:R-:W-:Y:S05]  /*c3c0*/  EXIT ;  /* 0x000000000000794d */ /* 0x000fea0003800000 */
.L_x_9190:
        /* <DEDUP_REMOVED lines=11> */
.L_x_36214:


//--------------------- .text._ZN2at6native27unrolled_elementwise_kernelIZZZNS0_21clamp_max_kernel_cudaERNS_18TensorIteratorBaseERKN3c106ScalarEENKUlvE_clEvENKUlvE_clEvEUlhE_St5arrayIPcLm2EELi4E23TrivialOffsetCalculatorILi1EjESF_NS0_6memory12LoadWithCastILi1EEENSG_13StoreWithCastILi1EEEEEviT_T0_T2_T3_T4_T5_ --------------------------
	.section	.text._ZN2at6native27unrolled_elementwise_kernelIZZZNS0_21clamp_max_kernel_cudaERNS_18TensorIteratorBaseERKN3c106ScalarEENKUlvE_clEvENKUlvE_clEvEUlhE_St5arrayIPcLm2EELi4E23TrivialOffsetCalculatorILi1EjESF_NS0_6memory12LoadWithCastILi1EEENSG_13StoreWithCastILi1EEEEEviT_T0_T2_T3_T4_T5_,"ax",@progbits
	.align	128
        .global         _ZN2at6native27unrolled_elementwise_kernelIZZZNS0_21clamp_max_kernel_cudaERNS_18TensorIteratorBaseERKN3c106ScalarEENKUlvE_clEvENKUlvE_clEvEUlhE_St5arrayIPcLm2EELi4E23TrivialOffsetCalculatorILi1EjESF_NS0_6memory12LoadWithCastILi1EEENSG_13StoreWithCastILi1EEEEEviT_T0_T2_T3_T4_T5_
        .type           _ZN2at6native27unrolled_elementwise_kernelIZZZNS0_21clamp_max_kernel_cudaERNS_18TensorIteratorBaseERKN3c106ScalarEENKUlvE_clEvENKUlvE_clEvEUlhE_St5arrayIPcLm2EELi4E23TrivialOffsetCalculatorILi1EjESF_NS0_6memory12LoadWithCastILi1EEENSG_13StoreWithCastILi1EEEEEviT_T0_T2_T3_T4_T5_,@function
        .size           _ZN2at6native27unrolled_elementwise_kernelIZZZNS0_21clamp_max_kernel_cudaERNS_18TensorIteratorBaseERKN3c106ScalarEENKUlvE_clEvENKUlvE_clEvEUlhE_St5arrayIPcLm2EELi4E23TrivialOffsetCalculatorILi1EjESF_NS0_6memory12LoadWithCastILi1EEENSG_13StoreWithCastILi1EEEEEviT_T0_T2_T3_T4_T5_,(.L_x_36215 - _ZN2at6native27unrolled_elementwise_kernelIZZZNS0_21clamp_max_kernel_cudaERNS_18TensorIteratorBaseERKN3c106ScalarEENKUlvE_clEvENKUlvE_clEvEUlhE_St5arrayIPcLm2EELi4E23TrivialOffsetCalculatorILi1EjESF_NS0_6memory12LoadWithCastILi1EEENSG_13StoreWithCastILi1EEEEEviT_T0_T2_T3_T4_T5_)
        .other          _ZN2at6native27unrolled_elementwise_kernelIZZZNS0_21clamp_max_kernel_cudaERNS_18TensorIteratorBaseERKN3c106ScalarEENKUlvE_clEvENKUlvE_clEvEUlhE_St5arrayIPcLm2EELi4E23TrivialOffsetCalculatorILi1EjESF_NS0_6memory12LoadWithCastILi1EEENSG_13StoreWithCastILi1EEEEEviT_T0_T2_T3_T4_T5_,@"STO_CUDA_ENTRY STV_DEFAULT"
_ZN2at6native27unrolled_elementwise_kernelIZZZNS0_21clamp_max_kernel_cudaERNS_18TensorIteratorBaseERKN3c106ScalarEENKUlvE_clEvENKUlvE_clEvEUlhE_St5arrayIPcLm2EELi4E23TrivialOffsetCalculatorILi1EjESF_NS0_6memory12LoadWithCastILi1EEENSG_13StoreWithCastILi1EEEEEviT_T0_T2_T3_T4_T5_:
.text._ZN2at6native27unrolled_elementwise_kernelIZZZNS0_21clamp_max_kernel_cudaERNS_18TensorIteratorBaseERKN3c106ScalarEENKUlvE_clEvENKUlvE_clEvEUlhE_St5arrayIPcLm2EELi4E23TrivialOffsetCalculatorILi1EjESF_NS0_6memory12LoadWithCastILi1EEENSG_13StoreWithCastILi1EEEEEviT_T0_T2_T3_T4_T5_:
        /* <DEDUP_REMOVED lines=31> */
.L_x_9196:
[----:B------:R3:W5:Y:S01]  /*01f0*/  LDG.E.U8 R18, desc[UR36][R4.64] ;  /* 0x0000002404127981 */ /* 0x000762000c1e1100 */
[----:B------:R-:W-:Y:S05]  /*0200*/  BRA `(.L_x_9198) ;  /* 0x0000000c00687947 */ /* 0x000fea0003800000 */
.L_x_9195:
        /* <DEDUP_REMOVED lines=8> */
.L_x_9200:
[----:B------:R1:W5:Y:S01]  /*0290*/  LDG.E.U8 R18, desc[UR36][R4.64] ;  /* 0x0000002404127981 */ /* 0x000362000c1e1100 */
[----:B------:R-:W-:Y:S05]  /*02a0*/  BRA `(.L_x_9198) ;  /* 0x0000000c00407947 */ /* 0x000fea0003800000 */
.L_x_9199:
[----:B------:R2:W5:Y:S01]  /*02b0*/  LDG.E.U16 R18, desc[UR36][R4.64] ;  /* 0x0000002404127981 */ /* 0x000562000c1e1500 */
[----:B------:R-:W-:Y:S05]  /*02c0*/  BRA `(.L_x_9198) ;  /* 0x0000000c00387947 */ /* 0x000fea0003800000 */
.L_x_9194:
        /* <DEDUP_REMOVED lines=10> */
.L_x_9202:
[----:B------:R-:W2:Y:S02]  /*0370*/  LDG.E.U16 R2, desc[UR36][R4.64] ;  /* 0x0000002404027981 */ /* 0x000ea4000c1e1500 */
[----:B--2---:R-:W-:-:S06]  /*0380*/  HADD2.F32 R2, -RZ, R2.H0_H0 ;  /* 0x20000002ff027230 */ /* 0x004fcc0000004100 */
[----:B------:R-:W0:Y:S02]  /*0390*/  F2I.S64.TRUNC R2, R2 ;  /* 0x0000000200027311 */ /* 0x000e24000020d900 */
[----:B0-----:R-:W-:Y:S01]  /*03a0*/  PRMT R18, R2, 0x7610, R18 ;  /* 0x0000761002127816 */ /* 0x001fe20000000012 */
[----:B------:R-:W-:Y:S06]  /*03b0*/  BRA `(.L_x_9198) ;  /* 0x0000000800fc7947 */ /* 0x000fec0003800000 */
.L_x_9201:
        /* <DEDUP_REMOVED lines=10> */
.L_x_9204:
[----:B------:R-:W2:Y:S02]  /*0460*/  LDG.E.U16 R4, desc[UR36][R4.64] ;  /* 0x0000002404047981 */ /* 0x000ea4000c1e1500 */
[----:B--2---:R-:W-:-:S06]  /*0470*/  HADD2.F32 R2, -RZ, R4.H0_H0 ;  /* 0x20000004ff027230 */ /* 0x004fcc0000004100 */
[----:B------:R-:W0:Y:S02]  /*0480*/  F2I.S64.TRUNC R2, R2 ;  /* 0x0000000200027311 */ /* 0x000e24000020d900 */
[----:B0-----:R-:W-:Y:S01]  /*0490*/  PRMT R18, R2, 0x7610, R18 ;  /* 0x0000761002127816 */ /* 0x001fe20000000012 */
[----:B------:R-:W-:Y:S06]  /*04a0*/  BRA `(.L_x_9198) ;  /* 0x0000000800c07947 */ /* 0x000fec0003800000 */
.L_x_9203:
[----:B------:R-:W2:Y:S02]  /*04b0*/  LDG.E.64 R2, desc[UR36][R4.64] ;  /* 0x0000002404027981 */ /* 0x000ea4000c1e1b00 */
[----:B--2---:R-:W0:Y:S02]  /*04c0*/  F2I.S64.F64.TRUNC R2, R2 ;  /* 0x0000000200027311 */ /* 0x004e24000030d900 */
[----:B0-----:R-:W-:Y:S01]  /*04d0*/  PRMT R18, R2, 0x7610, R18 ;  /* 0x0000761002127816 */ /* 0x001fe20000000012 */
[----:B------:R-:W-:Y:S06]  /*04e0*/  BRA `(.L_x_9198) ;  /* 0x0000000800b07947 */ /* 0x000fec0003800000 */
.L_x_9193:
        /* <DEDUP_REMOVED lines=12> */
.L_x_9207:
[----:B------:R-:W2:Y:S02]  /*05b0*/  LDG.E.64 R4, desc[UR36][R4.64] ;  /* 0x0000002404047981 */ /* 0x000ea4000c1e1b00 */
[----:B--2---:R-:W0:Y:S02]  /*05c0*/  F2I.S64.F64.TRUNC R2, R4 ;  /* 0x0000000400027311 */ /* 0x004e24000030d900 */
[----:B0-----:R-:W-:Y:S01]  /*05d0*/  PRMT R18, R2, 0x7610, R18 ;  /* 0x0000761002127816 */ /* 0x001fe20000000012 */
[----:B------:R-:W-:Y:S06]  /*05e0*/  BRA `(.L_x_9198) ;  /* 0x0000000800707947 */ /* 0x000fec0003800000 */
.L_x_9206:
        /* <DEDUP_REMOVED lines=28> */
.L_x_9209:
        /* <DEDUP_REMOVED lines=16> */
.L_x_9208:
[----:B------:R-:W2:Y:S02]  /*08b0*/  LDG.E.U16 R2, desc[UR36][R4.64] ;  /* 0x0000002404027981 */ /* 0x000ea4000c1e1500 */
[----:B--2---:R-:W-:-:S06]  /*08c0*/  IMAD.U32 R2, R2, 0x10000, RZ ;  /* 0x0001000002027824 */ /* 0x004fcc00078e00ff */
[----:B------:R-:W0:Y:S02]  /*08d0*/  F2I.S64.TRUNC R2, R2 ;  /* 0x0000000200027311 */ /* 0x000e24000020d900 */
[----:B0-----:R-:W-:Y:S01]  /*08e0*/  PRMT R18, R2, 0x7610, R18 ;  /* 0x0000761002127816 */ /* 0x001fe20000000012 */
[----:B------:R-:W-:Y:S06]  /*08f0*/  BRA `(.L_x_9198) ;  /* 0x0000000400ac7947 */ /* 0x000fec0003800000 */
.L_x_9205:
        /* <DEDUP_REMOVED lines=10> */
.L_x_9212:
        /* <DEDUP_REMOVED lines=21> */
.L_x_9216:
[----:B------:R-:W-:Y:S05]  /*0af0*/  BSYNC B1 ;  /* 0x0000000000017941 */ /* 0x000fea0003800000 */
.L_x_9215:
[----:B------:R-:W-:Y:S01]  /*0b00*/  IMAD.SHL.U32 R2, R2, 0x100000, RZ ;  /* 0x0010000002027824 */ /* 0x000fe200078e00ff */
[----:B------:R-:W-:-:S04]  /*0b10*/  LEA R3, R0, 0x3b800000, 0x17 ;  /* 0x3b80000000037811 */ /* 0x000fc800078eb8ff */
[----:B------:R-:W-:-:S07]  /*0b20*/  LOP3.LUT R2, R3, R2, R4, 0xfe, !PT ;  /* 0x0000000203027212 */ /* 0x000fce00078efe04 */
.L_x_9214:
[----:B------:R-:W-:Y:S05]  /*0b30*/  BSYNC B0 ;  /* 0x0000000000007941 */ /* 0x000fea0003800000 */
.L_x_9213:
[----:B------:R-:W0:Y:S02]  /*0b40*/  F2I.S64.TRUNC R2, R2 ;  /* 0x0000000200027311 */ /* 0x000e24000020d900 */
[----:B0-----:R-:W-:Y:S01]  /*0b50*/  PRMT R18, R2, 0x7610, R18 ;  /* 0x0000761002127816 */ /* 0x001fe20000000012 */
[----:B------:R-:W-:Y:S06]  /*0b60*/  BRA `(.L_x_9198) ;  /* 0x0000000400107947 */ /* 0x000fec0003800000 */
.L_x_9211:
        /* <DEDUP_REMOVED lines=21> */
.L_x_9220:
[----:B------:R-:W-:Y:S05]  /*0cc0*/  BSYNC B1 ;  /* 0x0000000000017941 */ /* 0x000fea0003800000 */
.L_x_9219:
[----:B------:R-:W-:Y:S01]  /*0cd0*/  IMAD.SHL.U32 R2, R2, 0x200000, RZ ;  /* 0x0020000002027824 */ /* 0x000fe200078e00ff */
[----:B------:R-:W-:-:S04]  /*0ce0*/  LEA R3, R0, 0x37800000, 0x17 ;  /* 0x3780000000037811 */ /* 0x000fc800078eb8ff */
[----:B------:R-:W-:-:S07]  /*0cf0*/  LOP3.LUT R2, R3, R2, R4, 0xfe, !PT ;  /* 0x0000000203027212 */ /* 0x000fce00078efe04 */
.L_x_9218:
[----:B------:R-:W-:Y:S05]  /*0d00*/  BSYNC B0 ;  /* 0x0000000000007941 */ /* 0x000fea0003800000 */
.L_x_9217:
[----:B------:R-:W0:Y:S02]  /*0d10*/  F2I.S64.TRUNC R2, R2 ;  /* 0x0000000200027311 */ /* 0x000e24000020d900 */
[----:B0-----:R-:W-:Y:S01]  /*0d20*/  PRMT R18, R2, 0x7610, R18 ;  /* 0x0000761002127816 */ /* 0x001fe20000000012 */
[----:B------:R-:W-:Y:S06]  /*0d30*/  BRA `(.L_x_9198) ;  /* 0x00000000009c7947 */ /* 0x000fec0003800000 */
.L_x_9210:
        /* <DEDUP_REMOVED lines=14> */
.L_x_9224:
[----:B------:R-:W-:Y:S05]  /*0e20*/  BSYNC B0 ;  /* 0x0000000000007941 */ /* 0x000fea0003800000 */
.L_x_9223:
[----:B------:R-:W0:Y:S02]  /*0e30*/  F2I.S64.TRUNC R2, R2 ;  /* 0x0000000200027311 */ /* 0x000e24000020d900 */
[----:B0-----:R-:W-:Y:S01]  /*0e40*/  PRMT R18, R2, 0x7610, R18 ;  /* 0x0000761002127816 */ /* 0x001fe20000000012 */
[----:B------:R-:W-:Y:S06]  /*0e50*/  BRA `(.L_x_9198) ;  /* 0x0000000000547947 */ /* 0x000fec0003800000 */
.L_x_9197:
        /* <DEDUP_REMOVED lines=16> */
.L_x_9225:
[----:B------:R-:W-:Y:S01]  /*0f60*/  PRMT R18, RZ, 0x7610, R18 ;  /* 0x00007610ff127816 */ /* 0x000fe20000000012 */
[----:B------:R-:W-:Y:S06]  /*0f70*/  BRA `(.L_x_9198) ;  /* 0x00000000000c7947 */ /* 0x000fec0003800000 */
.L_x_9222:
[----:B------:R0:W5:Y:S01]  /*0f80*/  LDG.E.U8 R18, desc[UR36][R4.64] ;  /* 0x0000002404127981 */ /* 0x000162000c1e1100 */
[----:B------:R-:W-:Y:S05]  /*0f90*/  BRA `(.L_x_9198) ;  /* 0x0000000000047947 */ /* 0x000fea0003800000 */
.L_x_9221:
[----:B------:R0:W5:Y:S02]  /*0fa0*/  LDG.E.U8 R18, desc[UR36][R4.64] ;  /* 0x0000002404127981 */ /* 0x000164000c1e1100 */
.L_x_9198:
[----:B------:R-:W1:Y:S02]  /*0fb0*/  S2R R19, SR_TID.X ;  /* 0x0000000000137919 */ /* 0x000e640000002100 */
[----:B-1----:R-:W-:-:S07]  /*0fc0*/  VIADD R19, R19, 0x80 ;  /* 0x0000008013137836 */ /* 0x002fce0000000000 */
.L_x_9192:
[----:B------:R-:W-:Y:S05]  /*0fd0*/  BSYNC B6 ;  /* 0x0000000000067941 */ /* 0x000fea0003800000 */
.L_x_9191:
        /* <DEDUP_REMOVED lines=23> */
.L_x_9231:
[----:B------:R0:W5:Y:S01]  /*1150*/  LDG.E.U8 R17, desc[UR36][R4.64] ;  /* 0x0000002404117981 */ /* 0x000162000c1e1100 */
[----:B------:R-:W-:Y:S05]  /*1160*/  BRA `(.L_x_9233) ;  /* 0x0000000c00647947 */ /* 0x000fea0003800000 */
.L_x_9230:
        /* <DEDUP_REMOVED lines=8> */
.L_x_9235:
[----:B------:R4:W5:Y:S01]  /*11f0*/  LDG.E.U8 R17, desc[UR36][R4.64] ;  /* 0x0000002404117981 */ /* 0x000962000c1e1100 */
[----:B------:R-:W-:Y:S05]  /*1200*/  BRA `(.L_x_9233) ;  /* 0x0000000c003c7947 */ /* 0x000fea0003800000 */
.L_x_9234:
[----:B------:R0:W5:Y:S01]  /*1210*/  LDG.E.U16 R17, desc[UR36][R4.64] ;  /* 0x0000002404117981 */ /* 0x000162000c1e1500 */
[----:B------:R-:W-:Y:S05]  /*1220*/  BRA `(.L_x_9233) ;  /* 0x0000000c00347947 */ /* 0x000fea0003800000 */
.L_x_9229:
        /* <DEDUP_REMOVED lines=10> */
.L_x_9237:
[----:B------:R-:W2:Y:S02]  /*12d0*/  LDG.E.U16 R2, desc[UR36][R4.64] ;  /* 0x0000002404027981 */ /* 0x000ea4000c1e1500 */
[----:B--2---:R-:W-:-:S06]  /*12e0*/  HADD2.F32 R2, -RZ, R2.H0_H0 ;  /* 0x20000002ff027230 */ /* 0x004fcc0000004100 */
[----:B------:R-:W0:Y:S02]  /*12f0*/  F2I.S64.TRUNC R2, R2 ;  /* 0x0000000200027311 */ /* 0x000e24000020d900 */
[----:B0-----:R-:W-:Y:S01]  /*1300*/  PRMT R17, R2, 0x7610, R17 ;  /* 0x0000761002117816 */ /* 0x001fe20000000011 */
[----:B------:R-:W-:Y:S06]  /*1310*/  BRA `(.L_x_9233) ;  /* 0x0000000800f87947 */ /* 0x000fec0003800000 */
.L_x_9236:
        /* <DEDUP_REMOVED lines=10> */
.L_x_9239:
[----:B------:R-:W2:Y:S02]  /*13c0*/  LDG.E.U16 R4, desc[UR36][R4.64] ;  /* 0x0000002404047981 */ /* 0x000ea4000c1e1500 */
[----:B--2---:R-:W-:-:S06]  /*13d0*/  HADD2.F32 R2, -RZ, R4.H0_H0 ;  /* 0x20000004ff027230 */ /* 0x004fcc0000004100 */
[----:B------:R-:W0:Y:S02]  /*13e0*/  F2I.S64.TRUNC R2, R2 ;  /* 0x0000000200027311 */ /* 0x000e24000020d900 */
[----:B0-----:R-:W-:Y:S01]  /*13f0*/  PRMT R17, R2, 0x7610, R17 ;  /* 0x0000761002117816 */ /* 0x001fe20000000011 */
[----:B------:R-:W-:Y:S06]  /*1400*/  BRA `(.L_x_9233) ;  /* 0x0000000800bc7947 */ /* 0x000fec0003800000 */
.L_x_9238:
[----:B------:R-:W2:Y:S02]  /*1410*/  LDG.E.64 R2, desc[UR36][R4.64] ;  /* 0x0000002404027981 */ /* 0x000ea4000c1e1b00 */
[----:B--2---:R-:W0:Y:S02]  /*1420*/  F2I.S64.F64.TRUNC R2, R2 ;  /* 0x0000000200027311 */ /* 0x004e24000030d900 */
[----:B0-----:R-:W-:Y:S01]  /*1430*/  PRMT R17, R2, 0x7610, R17 ;  /* 0x0000761002117816 */ /* 0x001fe20000000011 */
[----:B------:R-:W-:Y:S06]  /*1440*/  BRA `(.L_x_9233) ;  /* 0x0000000800ac7947 */ /* 0x000fec0003800000 */
.L_x_9228:
        /* <DEDUP_REMOVED lines=12> */
.L_x_9242:
[----:B------:R-:W2:Y:S02]  /*1510*/  LDG.E.64 R4, desc[UR36][R4.64] ;  /* 0x0000002404047981 */ /* 0x000ea4000c1e1b00 */
[----:B--2---:R-:W0:Y:S02]  /*1520*/  F2I.S64.F64.TRUNC R2, R4 ;  /* 0x0000000400027311 */ /* 0x004e24000030d900 */
[----:B0-----:R-:W-:Y:S01]  /*1530*/  PRMT R17, R2, 0x7610, R17 ;  /* 0x0000761002117816 */ /* 0x001fe20000000011 */
[----:B------:R-:W-:Y:S06]  /*1540*/  BRA `(.L_x_9233) ;  /* 0x00000008006c7947 */ /* 0x000fec0003800000 */
.L_x_9241:
        /* <DEDUP_REMOVED lines=28> */
.L_x_9244:
        /* <DEDUP_REMOVED lines=15> */
.L_x_9243:
[----:B------:R-:W2:Y:S02]  /*1800*/  LDG.E.U16 R2, desc[UR36][R4.64] ;  /* 0x0000002404027981 */ /* 0x000ea4000c1e1500 */
[----:B--2---:R-:W-:-:S06]  /*1810*/  IMAD.U32 R2, R2, 0x10000, RZ ;  /* 0x0001000002027824 */ /* 0x004fcc00078e00ff */
[----:B------:R-:W0:Y:S02]  /*1820*/  F2I.S64.TRUNC R2, R2 ;  /* 0x0000000200027311 */ /* 0x000e24000020d900 */
[----:B0-----:R-:W-:Y:S01]  /*1830*/  PRMT R17, R2, 0x7610, R17 ;  /* 0x0000761002117816 */ /* 0x001fe20000000011 */
[----:B------:R-:W-:Y:S06]  /*1840*/  BRA `(.L_x_9233) ;  /* 0x0000000400ac7947 */ /* 0x000fec0003800000 */
.L_x_9240:
        /* <DEDUP_REMOVED lines=10> */
.L_x_9247:
        /* <DEDUP_REMOVED lines=21> */
.L_x_9251:
[----:B------:R-:W-:Y:S05]  /*1a40*/  BSYNC B1 ;  /* 0x0000000000017941 */ /* 0x000fea0003800000 */
.L_x_9250:
[----:B------:R-:W-:Y:S01]  /*1a50*/  IMAD.SHL.U32 R2, R2, 0x100000, RZ ;  /* 0x0010000002027824 */ /* 0x000fe200078e00ff */
[----:B------:R-:W-:-:S04]  /*1a60*/  LEA R3, R0, 0x3b800000, 0x17 ;  /* 0x3b80000000037811 */ /* 0x000fc800078eb8ff */
[----:B------:R-:W-:-:S07]  /*1a70*/  LOP3.LUT R2, R3, R2, R4, 0xfe, !PT ;  /* 0x0000000203027212 */ /* 0x000fce00078efe04 */
.L_x_9249:
[----:B------:R-:W-:Y:S05]  /*1a80*/  BSYNC B0 ;  /* 0x0000000000007941 */ /* 0x000fea0003800000 */
.L_x_9248:
[----:B------:R-:W0:Y:S02]  /*1a90*/  F2I.S64.TRUNC R2, R2 ;  /* 0x0000000200027311 */ /* 0x000e24000020d900 */
[----:B0-----:R-:W-:Y:S01]  /*1aa0*/  PRMT R17, R2, 0x7610, R17 ;  /* 0x0000761002117816 */ /* 0x001fe20000000011 */
[----:B------:R-:W-:Y:S06]  /*1ab0*/  BRA `(.L_x_9233) ;  /* 0x0000000400107947 */ /* 0x000fec0003800000 */
.L_x_9246:
        /* <DEDUP_REMOVED lines=21> */
.L_x_9255:
[----:B------:R-:W-:Y:S05]  /*1c10*/  BSYNC B1 ;  /* 0x0000000000017941 */ /* 0x000fea0003800000 */
.L_x_9254:
[----:B------:R-:W-:Y:S01]  /*1c20*/  IMAD.SHL.U32 R2, R2, 0x200000, RZ ;  /* 0x0020000002027824 */ /* 0x000fe200078e00ff */
[----:B------:R-:W-:-:S04]  /*1c30*/  LEA R3, R0, 0x37800000, 0x17 ;  /* 0x3780000000037811 */ /* 0x000fc800078eb8ff */
[----:B------:R-:W-:-:S07]  /*1c40*/  LOP3.LUT R2, R3, R2, R4, 0xfe, !PT ;  /* 0x0000000203027212 */ /* 0x000fce00078efe04 */
.L_x_9253:
[----:B------:R-:W-:Y:S05]  /*1c50*/  BSYNC B0 ;  /* 0x0000000000007941 */ /* 0x000fea0003800000 */
.L_x_9252:
[----:B------:R-:W0:Y:S02]  /*1c60*/  F2I.S64.TRUNC R2, R2 ;  /* 0x0000000200027311 */ /* 0x000e24000020d900 */
[----:B0-----:R-:W-:Y:S01]  /*1c70*/  PRMT R17, R2, 0x7610, R17 ;  /* 0x0000761002117816 */ /* 0x001fe20000000011 */
[----:B------:R-:W-:Y:S06]  /*1c80*/  BRA `(.L_x_9233) ;  /* 0x00000000009c7947 */ /* 0x000fec0003800000 */
.L_x_9245:
        /* <DEDUP_REMOVED lines=14> */
.L_x_9259:
[----:B------:R-:W-:Y:S05]  /*1d70*/  BSYNC B0 ;  /* 0x0000000000007941 */ /* 0x000fea0003800000 */
.L_x_9258:
[----:B------:R-:W0:Y:S02]  /*1d80*/  F2I.S64.TRUNC R2, R2 ;  /* 0x0000000200027311 */ /* 0x000e24000020d900 */
[----:B0-----:R-:W-:Y:S01]  /*1d90*/  PRMT R17, R2, 0x7610, R17 ;  /* 0x0000761002117816 */ /* 0x001fe20000000011 */
[----:B------:R-:W-:Y:S06]  /*1da0*/  BRA `(.L_x_9233) ;  /* 0x0000000000547947 */ /* 0x000fec0003800000 */
.L_x_9232:
        /* <DEDUP_REMOVED lines=16> */
.L_x_9260:
[----:B------:R-:W-:Y:S01]  /*1eb0*/  PRMT R17, RZ, 0x7610, R17 ;  /* 0x00007610ff117816 */ /* 0x000fe20000000011 */
[----:B------:R-:W-:Y:S06]  /*1ec0*/  BRA `(.L_x_9233) ;  /* 0x00000000000c7947 */ /* 0x000fec0003800000 */
.L_x_9257:
[----:B------:R1:W5:Y:S01]  /*1ed0*/  LDG.E.U8 R17, desc[UR36][R4.64] ;  /* 0x0000002404117981 */ /* 0x000362000c1e1100 */
[----:B------:R-:W-:Y:S05]  /*1ee0*/  BRA `(.L_x_9233) ;  /* 0x0000000000047947 */ /* 0x000fea0003800000 */
.L_x_9256:
[----:B------:R0:W5:Y:S02]  /*1ef0*/  LDG.E.U8 R17, desc[UR36][R4.64] ;  /* 0x0000002404117981 */ /* 0x000164000c1e1100 */
.L_x_9233:
[----:B------:R-:W-:-:S07]  /*1f00*/  VIADD R19, R19, 0x80 ;  /* 0x0000008013137836 */ /* 0x000fce0000000000 */
.L_x_9227:
[----:B------:R-:W-:Y:S05]  /*1f10*/  BSYNC B6 ;  /* 0x0000000000067941 */ /* 0x000fea0003800000 */
.L_x_9226:
        /* <DEDUP_REMOVED lines=25> */
.L_x_9266:
[----:B------:R0:W5:Y:S01]  /*20b0*/  LDG.E.U8 R25, desc[UR36][R4.64] ;  /* 0x0000002404197981 */ /* 0x000162000c1e1100 */
[----:B------:R-:W-:Y:S05]  /*20c0*/  BRA `(.L_x_9268) ;  /* 0x0000000c00647947 */ /* 0x000fea0003800000 */
.L_x_9265:
        /* <DEDUP_REMOVED lines=8> */
.L_x_9270:
[----:B------:R3:W5:Y:S01]  /*2150*/  LDG.E.U8 R25, desc[UR36][R4.64] ;  /* 0x0000002404197981 */ /* 0x000762000c1e1100 */
[----:B------:R-:W-:Y:S05]  /*2160*/  BRA `(.L_x_9268) ;  /* 0x0000000c003c7947 */ /* 0x000fea0003800000 */
.L_x_9269:
[----:B------:R0:W5:Y:S01]  /*2170*/  LDG.E.U16 R25, desc[UR36][R4.64] ;  /* 0x0000002404197981 */ /* 0x000162000c1e1500 */
[----:B------:R-:W-:Y:S05]  /*2180*/  BRA `(.L_x_9268) ;  /* 0x0000000c00347947 */ /* 0x000fea0003800000 */
.L_x_9264:
        /* <DEDUP_REMOVED lines=10> */
.L_x_9272:
[----:B------:R-:W2:Y:S02]  /*2230*/  LDG.E.U16 R2, desc[UR36][R4.64] ;  /* 0x0000002404027981 */ /* 0x000ea4000c1e1500 */
[----:B--2---:R-:W-:-:S06]  /*2240*/  HADD2.F32 R2, -RZ, R2.H0_H0 ;  /* 0x20000002ff027230 */ /* 0x004fcc0000004100 */
[----:B------:R-:W0:Y:S02]  /*2250*/  F2I.S64.TRUNC R2, R2 ;  /* 0x0000000200027311 */ /* 0x000e24000020d900 */
[----:B0-----:R-:W-:Y:S01]  /*2260*/  PRMT R25, R2, 0x7610, R25 ;  /* 0x0000761002197816 */ /* 0x001fe20000000019 */
[----:B------:R-:W-:Y:S06]  /*2270*/  BRA `(.L_x_9268) ;  /* 0x0000000800f87947 */ /* 0x000fec0003800000 */
.L_x_9271:
        /* <DEDUP_REMOVED lines=10> */
.L_x_9274:
[----:B------:R-:W2:Y:S02]  /*2320*/  LDG.E.U16 R4, desc[UR36][R4.64] ;  /* 0x0000002404047981 */ /* 0x000ea4000c1e1500 */
[----:B--2---:R-:W-:-:S06]  /*2330*/  HADD2.F32 R2, -RZ, R4.H0_H0 ;  /* 0x20000004ff027230 */ /* 0x004fcc0000004100 */
[----:B------:R-:W0:Y:S02]  /*2340*/  F2I.S64.TRUNC R2, R2 ;  /* 0x0000000200027311 */ /* 0x000e24000020d900 */
[----:B0-----:R-:W-:Y:S01]  /*2350*/  PRMT R25, R2, 0x7610, R25 ;  /* 0x0000761002197816 */ /* 0x001fe20000000019 */
[----:B------:R-:W-:Y:S06]  /*2360*/  BRA `(.L_x_9268) ;  /* 0x0000000800bc7947 */ /* 0x000fec0003800000 */
.L_x_9273:
[----:B------:R-:W2:Y:S02]  /*2370*/  LDG.E.64 R2, desc[UR36][R4.64] ;  /* 0x0000002404027981 */ /* 0x000ea4000c1e1b00 */
[----:B--2---:R-:W0:Y:S02]  /*2380*/  F2I.S64.F64.TRUNC R2, R2 ;  /* 0x0000000200027311 */ /* 0x004e24000030d900 */
[----:B0-----:R-:W-:Y:S01]  /*2390*/  PRMT R25, R2, 0x7610, R25 ;  /* 0x0000761002197816 */ /* 0x001fe20000000019 */
[----:B------:R-:W-:Y:S06]  /*23a0*/  BRA `(.L_x_9268) ;  /* 0x0000000800ac7947 */ /* 0x000fec0003800000 */
.L_x_9263:
        /* <DEDUP_REMOVED lines=12> */
.L_x_9277:
[----:B------:R-:W2:Y:S02]  /*2470*/  LDG.E.64 R4, desc[UR36][R4.64] ;  /* 0x0000002404047981 */ /* 0x000ea4000c1e1b00 */
[----:B--2---:R-:W0:Y:S02]  /*2480*/  F2I.S64.F64.TRUNC R2, R4 ;  /* 0x0000000400027311 */ /* 0x004e24000030d900 */
[----:B0-----:R-:W-:Y:S01]  /*2490*/  PRMT R25, R2, 0x7610, R25 ;  /* 0x0000761002197816 */ /* 0x001fe20000000019 */
[----:B------:R-:W-:Y:S06]  /*24a0*/  BRA `(.L_x_9268) ;  /* 0x00000008006c7947 */ /* 0x000fec0003800000 */
.L_x_9276:
        /* <DEDUP_REMOVED lines=28> */
.L_x_9279:
        /* <DEDUP_REMOVED lines=15> */
.L_x_9278:
[----:B------:R-:W2:Y:S02]  /*2760*/  LDG.E.U16 R2, desc[UR36][R4.64] ;  /* 0x0000002404027981 */ /* 0x000ea4000c1e1500 */
[----:B--2---:R-:W-:-:S06]  /*2770*/  IMAD.U32 R2, R2, 0x10000, RZ ;  /* 0x0001000002027824 */ /* 0x004fcc00078e00ff */
[----:B------:R-:W0:Y:S02]  /*2780*/  F2I.S64.TRUNC R2, R2 ;  /* 0x0000000200027311 */ /* 0x000e24000020d900 */
[----:B0-----:R-:W-:Y:S01]  /*2790*/  PRMT R25, R2, 0x7610, R25 ;  /* 0x0000761002197816 */ /* 0x001fe20000000019 */
[----:B------:R-:W-:Y:S06]  /*27a0*/  BRA `(.L_x_9268) ;  /* 0x0000000400ac7947 */ /* 0x000fec0003800000 */
.L_x_9275:
        /* <DEDUP_REMOVED lines=10> */
.L_x_9282:
        /* <DEDUP_REMOVED lines=21> */
.L_x_9286:
[----:B------:R-:W-:Y:S05]  /*29a0*/  BSYNC B1 ;  /* 0x0000000000017941 */ /* 0x000fea0003800000 */
.L_x_9285:
[----:B------:R-:W-:Y:S01]  /*29b0*/  IMAD.SHL.U32 R2, R2, 0x100000, RZ ;  /* 0x0010000002027824 */ /* 0x000fe200078e00ff */
[----:B------:R-:W-:-:S04]  /*29c0*/  LEA R3, R0, 0x3b800000, 0x17 ;  /* 0x3b80000000037811 */ /* 0x000fc800078eb8ff */
[----:B------:R-:W-:-:S07]  /*29d0*/  LOP3.LUT R2, R3, R2, R4, 0xfe, !PT ;  /* 0x0000000203027212 */ /* 0x000fce00078efe04 */
.L_x_9284:
[----:B------:R-:W-:Y:S05]  /*29e0*/  BSYNC B0 ;  /* 0x0000000000007941 */ /* 0x000fea0003800000 */
.L_x_9283:
[----:B------:R-:W0:Y:S02]  /*29f0*/  F2I.S64.TRUNC R2, R2 ;  /* 0x0000000200027311 */ /* 0x000e24000020d900 */
[----:B0-----:R-:W-:Y:S01]  /*2a00*/  PRMT R25, R2, 0x7610, R25 ;  /* 0x0000761002197816 */ /* 0x001fe20000000019 */
[----:B------:R-:W-:Y:S06]  /*2a10*/  BRA `(.L_x_9268) ;  /* 0x0000000400107947 */ /* 0x000fec0003800000 */
.L_x_9281:
        /* <DEDUP_REMOVED lines=21> */
.L_x_9290:
[----:B------:R-:W-:Y:S05]  /*2b70*/  BSYNC B1 ;  /* 0x0000000000017941 */ /* 0x000fea0003800000 */
.L_x_9289:
[----:B------:R-:W-:Y:S01]  /*2b80*/  IMAD.SHL.U32 R2, R2, 0x200000, RZ ;  /* 0x0020000002027824 */ /* 0x000fe200078e00ff */
[----:B------:R-:W-:-:S04]  /*2b90*/  LEA R3, R0, 0x37800000, 0x17 ;  /* 0x3780000000037811 */ /* 0x000fc800078eb8ff */
[----:B------:R-:W-:-:S07]  /*2ba0*/  LOP3.LUT R2, R3, R2, R4, 0xfe, !PT ;  /* 0x0000000203027212 */ /* 0x000fce00078efe04 */
.L_x_9288:
[----:B------:R-:W-:Y:S05]  /*2bb0*/  BSYNC B0 ;  /* 0x0000000000007941 */ /* 0x000fea0003800000 */
.L_x_9287:
[----:B------:R-:W0:Y:S02]  /*2bc0*/  F2I.S64.TRUNC R2, R2 ;  /* 0x0000000200027311 */ /* 0x000e24000020d900 */
[----:B0-----:R-:W-:Y:S01]  /*2bd0*/  PRMT R25, R2, 0x7610, R25 ;  /* 0x0000761002197816 */ /* 0x001fe20000000019 */
[----:B------:R-:W-:Y:S06]  /*2be0*/  BRA `(.L_x_9268) ;  /* 0x00000000009c7947 */ /* 0x000fec0003800000 */
.L_x_9280:
        /* <DEDUP_REMOVED lines=14> */
.L_x_9294:
[----:B------:R-:W-:Y:S05]  /*2cd0*/  BSYNC B0 ;  /* 0x0000000000007941 */ /* 0x000fea0003800000 */
.L_x_9293:
[----:B------:R-:W0:Y:S02]  /*2ce0*/  F2I.S64.TRUNC R2, R2 ;  /* 0x0000000200027311 */ /* 0x000e24000020d900 */
[----:B0-----:R-:W-:Y:S01]  /*2cf0*/  PRMT R25, R2, 0x7610, R25 ;  /* 0x0000761002197816 */ /* 0x001fe20000000019 */
[----:B------:R-:W-:Y:S06]  /*2d00*/  BRA `(.L_x_9268) ;  /* 0x0000000000547947 */ /* 0x000fec0003800000 */
.L_x_9267:
        /* <DEDUP_REMOVED lines=16> */
.L_x_9295:
[----:B------:R-:W-:Y:S01]  /*2e10*/  PRMT R25, RZ, 0x7610, R25 ;  /* 0x00007610ff197816 */ /* 0x000fe20000000019 */
[----:B------:R-:W-:Y:S06]  /*2e20*/  BRA `(.L_x_9268) ;  /* 0x00000000000c7947 */ /* 0x000fec0003800000 */
.L_x_9292:
[----:B------:R2:W5:Y:S01]  /*2e30*/  LDG.E.U8 R25, desc[UR36][R4.64] ;  /* 0x0000002404197981 */ /* 0x000562000c1e1100 */
[----:B------:R-:W-:Y:S05]  /*2e40*/  BRA `(.L_x_9268) ;  /* 0x0000000000047947 */ /* 0x000fea0003800000 */
.L_x_9291:
[----:B------:R1:W5:Y:S02]  /*2e50*/  LDG.E.U8 R25, desc[UR36][R4.64] ;  /* 0x0000002404197981 */ /* 0x000364000c1e1100 */
.L_x_9268:
[----:B------:R-:W-:-:S07]  /*2e60*/  VIADD R19, R19, 0x80 ;  /* 0x0000008013137836 */ /* 0x000fce0000000000 */
.L_x_9262:
[----:B------:R-:W-:Y:S05]  /*2e70*/  BSYNC B6 ;  /* 0x0000000000067941 */ /* 0x000fea0003800000 */
.L_x_9261:
[----:B------:R-:W0:Y:S01]  /*2e80*/  LDC.U8 R16, c[0x0][0x218] ;  /* 0x00008600ff107b82 */ /* 0x000e220000000000 */
[----:B------:R-:W-:Y:S01]  /*2e90*/  ISETP.GE.AND P0, PT, R19, R22, PT ;  /* 0x000000161300720c */ /* 0x000fe20003f06270 */
[----:B------:R-:W-:-:S12]  /*2ea0*/  BSSY B6, `(.L_x_9296) ;  /* 0x00000ef000067945 */ /* 0x000fd80003800000 */
[----:B------:R-:W-:Y:S05]  /*2eb0*/  @P0 BRA `(.L_x_9297) ;  /* 0x0000000c00b40947 */ /* 0x000fea0003800000 */
[----:B------:R-:W0:Y:S01]  /*2ec0*/  LDC.64 R2, c[0x0][0x230] ;  /* 0x00008c00ff027b82 */ /* 0x000e220000000a00 */
[----:B------:R-:W-:Y:S01]  /*2ed0*/  PRMT R0, R26, 0x9910, RZ ;  /* 0x000099101a007816 */ /* 0x000fe200000000ff */
[----:B------:R-:W-:Y:S01]  /*2ee0*/  IMAD R19, R23, 0x200, R19 ;  /* 0x0000020017137824 */ /* 0x000fe200078e0213 */
[----:B------:R-:W-:Y:S02]  /*2ef0*/  ULDC UR4, c[0x0][0x240] ;  /* 0x0000900000047ab9 */ /* 0x000fe40000000800 */
[----:B------:R-:W-:Y:S01]  /*2f00*/  ISETP.GT.AND P1, PT, R0, 0x9, PT ;  /* 0x000000090000780c */ /* 0x000fe20003f24270 */
[----:B------:R-:W-:-:S05]  /*2f10*/  IMAD R19, R19, UR4, RZ ;  /* 0x0000000413137c24 */ /* 0x000fca000f8e02ff */
[----:B01234-:R-:W-:-:S05]  /*2f20*/  IADD3 R4, P0, R19, R2, RZ ;  /* 0x0000000213047210 */ /* 0x01ffca0007f1e0ff */
        /* <DEDUP_REMOVED lines=12> */
.L_x_9301:
[----:B------:R0:W5:Y:S01]  /*2ff0*/  LDG.E.U8 R24, desc[UR36][R4.64] ;  /* 0x0000002404187981 */ /* 0x000162000c1e1100 */
[----:B------:R-:W-:Y:S05]  /*3000*/  BRA `(.L_x_9297) ;  /* 0x0000000c00607947 */ /* 0x000fea0003800000 */
.L_x_9300:
        /* <DEDUP_REMOVED lines=8> */
.L_x_9304:
[----:B------:R0:W5:Y:S01]  /*3090*/  LDG.E.U8 R24, desc[UR36][R4.64] ;  /* 0x0000002404187981 */ /* 0x000162000c1e1100 */
[----:B------:R-:W-:Y:S05]  /*30a0*/  BRA `(.L_x_9297) ;  /* 0x0000000c00387947 */ /* 0x000fea0003800000 */
.L_x_9303:
[----:B------:R0:W5:Y:S01]  /*30b0*/  LDG.E.U16 R24, desc[UR36][R4.64] ;  /* 0x0000002404187981 */ /* 0x000162000c1e1500 */
[----:B------:R-:W-:Y:S05]  /*30c0*/  BRA `(.L_x_9297) ;  /* 0x0000000c00307947 */ /* 0x000fea0003800000 */
.L_x_9299:
        /* <DEDUP_REMOVED lines=10> */
.L_x_9306:
[----:B------:R-:W2:Y:S02]  /*3170*/  LDG.E.U16 R2, desc[UR36][R4.64] ;  /* 0x0000002404027981 */ /* 0x000ea4000c1e1500 */
[----:B--2---:R-:W-:-:S06]  /*3180*/  HADD2.F32 R2, -RZ, R2.H0_H0 ;  /* 0x20000002ff027230 */ /* 0x004fcc0000004100 */
[----:B------:R-:W0:Y:S02]  /*3190*/  F2I.S64.TRUNC R2, R2 ;  /* 0x0000000200027311 */ /* 0x000e24000020d900 */
[----:B0-----:R-:W-:Y:S01]  /*31a0*/  PRMT R24, R2, 0x7610, R24 ;  /* 0x0000761002187816 */ /* 0x001fe20000000018 */
[----:B------:R-:W-:Y:S06]  /*31b0*/  BRA `(.L_x_9297) ;  /* 0x0000000800f47947 */ /* 0x000fec0003800000 */
.L_x_9305:
        /* <DEDUP_REMOVED lines=10> */
.L_x_9308:
[----:B------:R-:W2:Y:S02]  /*3260*/  LDG.E.U16 R4, desc[UR36][R4.64] ;  /* 0x0000002404047981 */ /* 0x000ea4000c1e1500 */
[----:B--2---:R-:W-:-:S06]  /*3270*/  HADD2.F32 R2, -RZ, R4.H0_H0 ;  /* 0x20000004ff027230 */ /* 0x004fcc0000004100 */
[----:B------:R-:W0:Y:S02]  /*3280*/  F2I.S64.TRUNC R2, R2 ;  /* 0x0000000200027311 */ /* 0x000e24000020d900 */
[----:B0-----:R-:W-:Y:S01]  /*3290*/  PRMT R24, R2, 0x7610, R24 ;  /* 0x0000761002187816 */ /* 0x001fe20000000018 */
[----:B------:R-:W-:Y:S06]  /*32a0*/  BRA `(.L_x_9297) ;  /* 0x0000000800b87947 */ /* 0x000fec0003800000 */
.L_x_9307:
[----:B------:R-:W2:Y:S02]  /*32b0*/  LDG.E.64 R2, desc[UR36][R4.64] ;  /* 0x0000002404027981 */ /* 0x000ea4000c1e1b00 */
[----:B--2---:R-:W0:Y:S02]  /*32c0*/  F2I.S64.F64.TRUNC R2, R2 ;  /* 0x0000000200027311 */ /* 0x004e24000030d900 */
[----:B0-----:R-:W-:Y:S01]  /*32d0*/  PRMT R24, R2, 0x7610, R24 ;  /* 0x0000761002187816 */ /* 0x001fe20000000018 */
[----:B------:R-:W-:Y:S06]  /*32e0*/  BRA `(.L_x_9297) ;  /* 0x0000000800a87947 */ /* 0x000fec0003800000 */
.L_x_9298:
        /* <DEDUP_REMOVED lines=12> */
.L_x_9311:
[----:B------:R-:W2:Y:S02]  /*33b0*/  LDG.E.64 R4, desc[UR36][R4.64] ;  /* 0x0000002404047981 */ /* 0x000ea4000c1e1b00 */
[----:B--2---:R-:W0:Y:S02]  /*33c0*/  F2I.S64.F64.TRUNC R2, R4 ;  /* 0x0000000400027311 */ /* 0x004e24000030d900 */
[----:B0-----:R-:W-:Y:S01]  /*33d0*/  PRMT R24, R2, 0x7610, R24 ;  /* 0x0000761002187816 */ /* 0x001fe20000000018 */
[----:B------:R-:W-:Y:S06]  /*33e0*/  BRA `(.L_x_9297) ;  /* 0x0000000800687947 */ /* 0x000fec0003800000 */
.L_x_9310:
        /* <DEDUP_REMOVED lines=28> */
.L_x_9313:
        /* <DEDUP_REMOVED lines=15> */
.L_x_9312:
[----:B------:R-:W2:Y:S02]  /*36a0*/  LDG.E.U16 R2, desc[UR36][R4.64] ;  /* 0x0000002404027981 */ /* 0x000ea4000c1e1500 */
[----:B--2---:R-:W-:-:S06]  /*36b0*/  IMAD.U32 R2, R2, 0x10000, RZ ;  /* 0x0001000002027824 */ /* 0x004fcc00078e00ff */
[----:B------:R-:W0:Y:S02]  /*36c0*/  F2I.S64.TRUNC R2, R2 ;  /* 0x0000000200027311 */ /* 0x000e24000020d900 */
[----:B0-----:R-:W-:Y:S01]  /*36d0*/  PRMT R24, R2, 0x7610, R24 ;  /* 0x0000761002187816 */ /* 0x001fe20000000018 */
[----:B------:R-:W-:Y:S06]  /*36e0*/  BRA `(.L_x_9297) ;  /* 0x0000000400a87947 */ /* 0x000fec0003800000 */
.L_x_9309:
        /* <DEDUP_REMOVED lines=10> */
.L_x_9316:
        /* <DEDUP_REMOVED lines=21> */
.L_x_9320:
[----:B------:R-:W-:Y:S05]  /*38e0*/  BSYNC B1 ;  /* 0x0000000000017941 */ /* 0x000fea0003800000 */
.L_x_9319:
[----:B------:R-:W-:Y:S01]  /*38f0*/  IMAD.SHL.U32 R2, R2, 0x100000, RZ ;  /* 0x0010000002027824 */ /* 0x000fe200078e00ff */
[----:B------:R-:W-:-:S04]  /*3900*/  LEA R3, R0, 0x3b800000, 0x17 ;  /* 0x3b80000000037811 */ /* 0x000fc800078eb8ff */
[----:B------:R-:W-:-:S07]  /*3910*/  LOP3.LUT R2, R3, R2, R4, 0xfe, !PT ;  /* 0x0000000203027212 */ /* 0x000fce00078efe04 */
.L_x_9318:
[----:B------:R-:W-:Y:S05]  /*3920*/  BSYNC B0 ;  /* 0x0000000000007941 */ /* 0x000fea0003800000 */
.L_x_9317:
[----:B------:R-:W0:Y:S02]  /*3930*/  F2I.S64.TRUNC R2, R2 ;  /* 0x0000000200027311 */ /* 0x000e24000020d900 */
[----:B0-----:R-:W-:Y:S01]  /*3940*/  PRMT R24, R2, 0x7610, R24 ;  /* 0x0000761002187816 */ /* 0x001fe20000000018 */
[----:B------:R-:W-:Y:S06]  /*3950*/  BRA `(.L_x_9297) ;  /* 0x00000004000c7947 */ /* 0x000fec0003800000 */
.L_x_9315:
        /* <DEDUP_REMOVED lines=21> */
.L_x_9324:
[----:B------:R-:W-:Y:S05]  /*3ab0*/  BSYNC B1 ;  /* 0x0000000000017941 */ /* 0x000fea0003800000 */
.L_x_9323:
[----:B------:R-:W-:Y:S01]  /*3ac0*/  IMAD.SHL.U32 R2, R2, 0x200000, RZ ;  /* 0x0020000002027824 */ /* 0x000fe200078e00ff */
[----:B------:R-:W-:-:S04]  /*3ad0*/  LEA R3, R0, 0x37800000, 0x17 ;  /* 0x3780000000037811 */ /* 0x000fc800078eb8ff */
[----:B------:R-:W-:-:S07]  /*3ae0*/  LOP3.LUT R2, R3, R2, R4, 0xfe, !PT ;  /* 0x0000000203027212 */ /* 0x000fce00078efe04 */
.L_x_9322:
[----:B------:R-:W-:Y:S05]  /*3af0*/  BSYNC B0 ;  /* 0x0000000000007941 */ /* 0x000fea0003800000 */
.L_x_9321:
[----:B------:R-:W0:Y:S02]  /*3b00*/  F2I.S64.TRUNC R2, R2 ;  /* 0x0000000200027311 */ /* 0x000e24000020d900 */
[----:B0-----:R-:W-:Y:S01]  /*3b10*/  PRMT R24, R2, 0x7610, R24 ;  /* 0x0000761002187816 */ /* 0x001fe20000000018 */
[----:B------:R-:W-:Y:S06]  /*3b20*/  BRA `(.L_x_9297) ;  /* 0x0000000000987947 */ /* 0x000fec0003800000 */
.L_x_9314:
        /* <DEDUP_REMOVED lines=14> */
.L_x_9328:
[----:B------:R-:W-:Y:S05]  /*3c10*/  BSYNC B0 ;  /* 0x0000000000007941 */ /* 0x000fea0003800000 */
.L_x_9327:
[----:B------:R-:W0:Y:S02]  /*3c20*/  F2I.S64.TRUNC R2, R2 ;  /* 0x0000000200027311 */ /* 0x000e24000020d900 */
[----:B0-----:R-:W-:Y:S01]  /*3c30*/  PRMT R24, R2, 0x7610, R24 ;  /* 0x0000761002187816 */ /* 0x001fe20000000018 */
[----:B------:R-:W-:Y:S06]  /*3c40*/  BRA `(.L_x_9297) ;  /* 0x0000000000507947 */ /* 0x000fec0003800000 */
.L_x_9302:
        /* <DEDUP_REMOVED lines=16> */
.L_x_9329:
[----:B------:R-:W-:Y:S05]  /*3d50*/  BRA `(.L_x_9297) ;  /* 0x00000000000c7947 */ /* 0x000fea0003800000 */
.L_x_9326:
[----:B------:R0:W5:Y:S01]  /*3d60*/  LDG.E.U8 R24, desc[UR36][R4.64] ;  /* 0x0000002404187981 */ /* 0x000162000c1e1100 */
[----:B------:R-:W-:Y:S05]  /*3d70*/  BRA `(.L_x_9297) ;  /* 0x0000000000047947 */ /* 0x000fea0003800000 */
.L_x_9325:
[----:B------:R0:W5:Y:S02]  /*3d80*/  LDG.E.U8 R24, desc[UR36][R4.64] ;  /* 0x0000002404187981 */ /* 0x000164000c1e1100 */
.L_x_9297:
[----:B------:R-:W-:Y:S05]  /*3d90*/  BSYNC B6 ;  /* 0x0000000000067941 */ /* 0x000fea0003800000 */
.L_x_9296:
[----:B------:R-:W0:Y:S01]  /*3da0*/  S2R R2, SR_TID.X ;  /* 0x0000000000027919 */ /* 0x000e220000002100 */
[----:B------:R-:W0:Y:S01]  /*3db0*/  LDC.U8 R19, c[0x0][0x244] ;  /* 0x00009100ff137b82 */ /* 0x000e220000000000 */
[----:B-----5:R-:W-:Y:S01]  /*3dc0*/  LOP3.LUT R17, R17, 0xff, RZ, 0xc0, !PT ;  /* 0x000000ff11117812 */ /* 0x020fe200078ec0ff */
[----:B------:R-:W-:Y:S01]  /*3dd0*/  BSSY B6, `(.L_x_9330) ;  /* 0x00000f9000067945 */ /* 0x000fe20003800000 */
[----:B------:R-:W-:Y:S02]  /*3de0*/  LOP3.LUT R3, R18, 0xff, RZ, 0xc0, !PT ;  /* 0x000000ff12037812 */ /* 0x000fe400078ec0ff */
[----:B------:R-:W-:Y:S02]  /*3df0*/  LOP3.LUT R25, R25, 0xff, RZ, 0xc0, !PT ;  /* 0x000000ff19197812 */ /* 0x000fe400078ec0ff */
[----:B01234-:R-:W-:Y:S02]  /*3e00*/  LOP3.LUT R5, R24, 0xff, RZ, 0xc0, !PT ;  /* 0x000000ff18057812 */ /* 0x01ffe400078ec0ff */
[----:B------:R-:W-:-:S02]  /*3e10*/  VIMNMX.U32 R18, R17, R16, PT ;  /* 0x0000001011127248 */ /* 0x000fc40003fe0000 */
[-C--:B------:R-:W-:Y:S02]  /*3e20*/  VIMNMX.U32 R3, R3, R16.reuse, PT ;  /* 0x0000001003037248 */ /* 0x080fe40003fe0000 */
[-C--:B------:R-:W-:Y:S02]  /*3e30*/  VIMNMX.U32 R17, R25, R16.reuse, PT ;  /* 0x0000001019117248 */ /* 0x080fe40003fe0000 */
[----:B------:R-:W-:Y:S02]  /*3e40*/  VIMNMX.U32 R16, R5, R16, PT ;  /* 0x0000001005107248 */ /* 0x000fe40003fe0000 */
[----:B------:R-:W-:-:S13]  /*3e50*/  ISETP.GE.AND P0, PT, R2, R22, PT ;  /* 0x000000160200720c */ /* 0x000fda0003f06270 */
[----:B------:R-:W-:Y:S05]  /*3e60*/  @P0 BRA `(.L_x_9331) ;  /* 0x0000000c00bc0947 */ /* 0x000fea0003800000 */
[----:B------:R-:W0:Y:S01]  /*3e70*/  LDC.64 R8, c[0x0][0x228] ;  /* 0x00008a00ff087b82 */ /* 0x000e220000000a00 */
[----:B------:R-:W-:Y:S01]  /*3e80*/  IMAD R0, R23, 0x200, R2 ;  /* 0x0000020017007824 */ /* 0x000fe200078e0202 */
[----:B------:R-:W-:Y:S01]  /*3e90*/  PRMT R4, R19, 0x9910, RZ ;  /* 0x0000991013047816 */ /* 0x000fe200000000ff */
        /* <DEDUP_REMOVED lines=18> */
.L_x_9335:
[----:B------:R0:W-:Y:S01]  /*3fc0*/  STG.E.U8 desc[UR36][R8.64], R3 ;  /* 0x0000000308007986 */ /* 0x0001e2000c101124 */
[----:B------:R-:W-:Y:S05]  /*3fd0*/  BRA `(.L_x_9331) ;  /* 0x0000000c00607947 */ /* 0x000fea0003800000 */
.L_x_9334:
[----:B------:R-:W-:-:S13]  /*3fe0*/  ISETP.NE.AND P0, PT, R0, 0x2, PT ;  /* 0x000000020000780c */ /* 0x000fda0003f05270 */
[----:B------:R-:W-:Y:S05]  /*3ff0*/  @!P0 BRA `(.L_x_9337) ;  /* 0x0000000000288947 */ /* 0x000fea0003800000 */
[----:B------:R-:W-:-:S13]  /*4000*/  ISETP.NE.AND P0, PT, R0, 0x3, PT ;  /* 0x000000030000780c */ /* 0x000fda0003f05270 */
[----:B------:R-:W-:Y:S05]  /*4010*/  @!P0 BRA `(.L_x_9338) ;  /* 0x0000000000188947 */ /* 0x000fea0003800000 */
[----:B------:R-:W-:-:S13]  /*4020*/  ISETP.NE.AND P0, PT, R0, 0x4, PT ;  /* 0x000000040000780c */ /* 0x000fda0003f05270 */
[----:B------:R-:W-:Y:S05]  /*4030*/  @P0 BRA `(.L_x_9336) ;  /* 0x0000000800f00947 */ /* 0x000fea0003800000 */
[----:B------:R-:W-:Y:S01]  /*4040*/  LOP3.LUT R4, R3, 0xffff, RZ, 0xc0, !PT ;  /* 0x0000ffff03047812 */ /* 0x000fe200078ec0ff */
[----:B------:R-:W-:-:S05]  /*4050*/  IMAD.MOV.U32 R5, RZ, RZ, RZ ;  /* 0x000000ffff057224 */ /* 0x000fca00078e00ff */
[----:B------:R0:W-:Y:S01]  /*4060*/  STG.E.64 desc[UR36][R8.64], R4 ;  /* 0x0000000408007986 */ /* 0x0001e2000c101b24 */
[----:B------:R-:W-:Y:S05]  /*4070*/  BRA `(.L_x_9331) ;  /* 0x0000000c00387947 */ /* 0x000fea0003800000 */
.L_x_9338:
[----:B------:R0:W-:Y:S01]  /*4080*/  STG.E desc[UR36][R8.64], R3 ;  /* 0x0000000308007986 */ /* 0x0001e2000c101924 */
[----:B------:R-:W-:Y:S05]  /*4090*/  BRA `(.L_x_9331) ;  /* 0x0000000c00307947 */ /* 0x000fea0003800000 */
.L_x_9337:
[----:B------:R0:W-:Y:S01]  /*40a0*/  STG.E.U16 desc[UR36][R8.64], R3 ;  /* 0x0000000308007986 */ /* 0x0001e2000c101524 */
[----:B------:R-:W-:Y:S05]  /*40b0*/  BRA `(.L_x_9331) ;  /* 0x0000000c00287947 */ /* 0x000fea0003800000 */
.L_x_9333:
        /* <DEDUP_REMOVED lines=9> */
.L_x_9340:
[----:B------:R-:W0:Y:S02]  /*4150*/  I2F.U16 R0, R3 ;  /* 0x0000000300007306 */ /* 0x000e240000101000 */
[----:B0-----:R-:W-:-:S05]  /*4160*/  F2FP.F16.F32.PACK_AB R0, RZ, R0 ;  /* 0x00000000ff00723e */ /* 0x001fca00000000ff */
[----:B------:R0:W-:Y:S01]  /*4170*/  STG.E.U16 desc[UR36][R8.64], R0 ;  /* 0x0000000008007986 */ /* 0x0001e2000c101524 */
[----:B------:R-:W-:Y:S05]  /*4180*/  BRA `(.L_x_9331) ;  /* 0x0000000800f47947 */ /* 0x000fea0003800000 */
.L_x_9339:
        /* <DEDUP_REMOVED lines=10> */
.L_x_9342:
[----:B------:R-:W0:Y:S02]  /*4230*/  I2F.U16 R3, R3 ;  /* 0x0000000300037306 */ /* 0x000e240000101000 */
[----:B0-----:R-:W-:-:S04]  /*4240*/  F2FP.F16.F32.PACK_AB R3, RZ, R3 ;  /* 0x00000003ff03723e */ /* 0x001fc800000000ff */
[----:B------:R-:W-:-:S05]  /*4250*/  PRMT R3, R3, 0x5410, RZ ;  /* 0x0000541003037816 */ /* 0x000fca00000000ff */
[----:B------:R0:W-:Y:S01]  /*4260*/  STG.E desc[UR36][R8.64], R3 ;  /* 0x0000000308007986 */ /* 0x0001e2000c101924 */
[----:B------:R-:W-:Y:S05]  /*4270*/  BRA `(.L_x_9331) ;  /* 0x0000000800b87947 */ /* 0x000fea0003800000 */
.L_x_9341:
[----:B------:R-:W0:Y:S02]  /*4280*/  I2F.F64.U16 R4, R3 ;  /* 0x0000000300047312 */ /* 0x000e240000101800 */
[----:B0-----:R0:W-:Y:S01]  /*4290*/  STG.E.64 desc[UR36][R8.64], R4 ;  /* 0x0000000408007986 */ /* 0x0011e2000c101b24 */
[----:B------:R-:W-:Y:S05]  /*42a0*/  BRA `(.L_x_9331) ;  /* 0x0000000800ac7947 */ /* 0x000fea0003800000 */
.L_x_9332:
        /* <DEDUP_REMOVED lines=13> */
.L_x_9345:
[----:B------:R-:W0:Y:S01]  /*4380*/  I2F.F64.U16 R4, R3 ;  /* 0x0000000300047312 */ /* 0x000e220000101800 */
[----:B------:R-:W-:-:S05]  /*4390*/  CS2R R6, SRZ ;  /* 0x0000000000067805 */ /* 0x000fca000001ff00 */
[----:B0-----:R0:W-:Y:S01]  /*43a0*/  STG.E.128 desc[UR36][R8.64], R4 ;  /* 0x0000000408007986 */ /* 0x0011e2000c101d24 */
[----:B------:R-:W-:Y:S05]  /*43b0*/  BRA `(.L_x_9331) ;  /* 0x0000000800687947 */ /* 0x000fea0003800000 */
.L_x_9344:
        /* <DEDUP_REMOVED lines=21> */
.L_x_9349:
[----:B------:R-:W-:Y:S05]  /*4510*/  BSYNC B0 ;  /* 0x0000000000007941 */ /* 0x000fea0003800000 */
.L_x_9348:
[----:B------:R-:W-:-:S05]  /*4520*/  LOP3.LUT R5, R0, R5, RZ, 0xfc, !PT ;  /* 0x0000000500057212 */ /* 0x000fca00078efcff */
[----:B------:R0:W-:Y:S01]  /*4530*/  STG.E.U8 desc[UR36][R8.64], R5 ;  /* 0x0000000508007986 */ /* 0x0001e2000c101124 */
[----:B------:R-:W-:Y:S05]  /*4540*/  BRA `(.L_x_9331) ;  /* 0x0000000800047947 */ /* 0x000fea0003800000 */
.L_x_9347:
        /* <DEDUP_REMOVED lines=13> */
.L_x_9351:
[----:B------:R-:W-:Y:S01]  /*4620*/  IMAD.MOV.U32 R0, RZ, RZ, 0x7f ;  /* 0x0000007fff007424 */ /* 0x000fe200078e00ff */
[----:B------:R-:W-:-:S04]  /*4630*/  ISETP.GT.U32.AND P0, PT, R4, 0x7f800000, PT ;  /* 0x7f8000000400780c */ /* 0x000fc80003f04070 */
[----:B------:R-:W-:-:S09]  /*4640*/  SEL R0, R0, 0x7c, P0 ;  /* 0x0000007c00007807 */ /* 0x000fd20000000000 */
.L_x_9352:
[----:B------:R-:W-:Y:S05]  /*4650*/  BSYNC B0 ;  /* 0x0000000000007941 */ /* 0x000fea0003800000 */
.L_x_9350:
[----:B------:R-:W-:-:S04]  /*4660*/  LOP3.LUT R3, R5, 0x80000000, RZ, 0xc0, !PT ;  /* 0x8000000005037812 */ /* 0x000fc800078ec0ff */
[----:B------:R-:W-:-:S04]  /*4670*/  SHF.R.U32.HI R3, RZ, 0x18, R3 ;  /* 0x00000018ff037819 */ /* 0x000fc80000011603 */
[----:B------:R-:W-:-:S05]  /*4680*/  LOP3.LUT R3, R0, R3, RZ, 0xfc, !PT ;  /* 0x0000000300037212 */ /* 0x000fca00078efcff */
[----:B------:R0:W-:Y:S01]  /*4690*/  STG.E.U8 desc[UR36][R8.64], R3 ;  /* 0x0000000308007986 */ /* 0x0001e2000c101124 */
[----:B------:R-:W-:Y:S05]  /*46a0*/  BRA `(.L_x_9331) ;  /* 0x0000000400ac7947 */ /* 0x000fea0003800000 */
.L_x_9346:
[----:B------:R-:W0:Y:S02]  /*46b0*/  I2F.U16 R0, R3 ;  /* 0x0000000300007306 */ /* 0x000e240000101000 */
[----:B0-----:R-:W-:-:S05]  /*46c0*/  F2FP.BF16.F32.PACK_AB R0, RZ, R0 ;  /* 0x00000000ff00723e */ /* 0x001fca00000010ff */
[----:B------:R0:W-:Y:S01]  /*46d0*/  STG.E.U16 desc[UR36][R8.64], R0 ;  /* 0x0000000008007986 */ /* 0x0001e2000c101524 */
[----:B------:R-:W-:Y:S05]  /*46e0*/  BRA `(.L_x_9331) ;  /* 0x00000004009c7947 */ /* 0x000fea0003800000 */
.L_x_9343:
        /* <DEDUP_REMOVED lines=10> */
.L_x_9355:
        /* <DEDUP_REMOVED lines=17> */
.L_x_9358:
[----:B------:R-:W-:-:S04]  /*48a0*/  LOP3.LUT R3, R3, 0x80000000, RZ, 0xc0, !PT ;  /* 0x8000000003037812 */ /* 0x000fc800078ec0ff */
[----:B------:R-:W-:-:S04]  /*48b0*/  SHF.R.U32.HI R3, RZ, 0x18, R3 ;  /* 0x00000018ff037819 */ /* 0x000fc80000011603 */
[----:B------:R-:W-:-:S04]  /*48c0*/  LOP3.LUT R0, R0, R3, RZ, 0xfc, !PT ;  /* 0x0000000300007212 */ /* 0x000fc800078efcff */
[----:B------:R-:W-:-:S07]  /*48d0*/  PRMT R4, R0, 0x7610, R4 ;  /* 0x0000761000047816 */ /* 0x000fce0000000004 */
.L_x_9357:
[----:B------:R-:W-:Y:S05]  /*48e0*/  BSYNC B0 ;  /* 0x0000000000007941 */ /* 0x000fea0003800000 */
.L_x_9356:
[----:B------:R3:W-:Y:S01]  /*48f0*/  STG.E.U8 desc[UR36][R8.64], R4 ;  /* 0x0000000408007986 */ /* 0x0007e2000c101124 */
[----:B------:R-:W-:Y:S05]  /*4900*/  BRA `(.L_x_9331) ;  /* 0x0000000400147947 */ /* 0x000fea0003800000 */
.L_x_9354:
        /* <DEDUP_REMOVED lines=17> */
.L_x_9361:
[----:B------:R-:W-:-:S04]  /*4a20*/  LOP3.LUT R3, R3, 0x80000000, RZ, 0xc0, !PT ;  /* 0x8000000003037812 */ /* 0x000fc800078ec0ff */
[----:B------:R-:W-:-:S04]  /*4a30*/  SHF.R.U32.HI R3, RZ, 0x18, R3 ;  /* 0x00000018ff037819 */ /* 0x000fc80000011603 */
[----:B------:R-:W-:-:S04]  /*4a40*/  LOP3.LUT R0, R0, R3, RZ, 0xfc, !PT ;  /* 0x0000000300007212 */ /* 0x000fc800078efcff */
[----:B------:R-:W-:-:S07]  /*4a50*/  PRMT R4, R0, 0x7610, R4 ;  /* 0x0000761000047816 */ /* 0x000fce0000000004 */
.L_x_9360:
[----:B------:R-:W-:Y:S05]  /*4a60*/  BSYNC B0 ;  /* 0x0000000000007941 */ /* 0x000fea0003800000 */
.L_x_9359:
[----:B------:R0:W-:Y:S01]  /*4a70*/  STG.E.U8 desc[UR36][R8.64], R4 ;  /* 0x0000000408007986 */ /* 0x0001e2000c101124 */
[----:B------:R-:W-:Y:S05]  /*4a80*/  BRA `(.L_x_9331) ;  /* 0x0000000000b47947 */ /* 0x000fea0003800000 */
.L_x_9353:
        /* <DEDUP_REMOVED lines=23> */
.L_x_9336:
        /* <DEDUP_REMOVED lines=16> */
.L_x_9364:
[----:B------:R-:W-:Y:S05]  /*4d00*/  BRA `(.L_x_9331) ;  /* 0x0000000000147947 */ /* 0x000fea0003800000 */
.L_x_9363:
[----:B------:R-:W-:Y:S01]  /*4d10*/  LOP3.LUT R4, R3, 0xffff, RZ, 0xc0, !PT ;  /* 0x0000ffff03047812 */ /* 0x000fe200078ec0ff */
[----:B------:R-:W-:-:S05]  /*4d20*/  IMAD.MOV.U32 R5, RZ, RZ, RZ ;  /* 0x000000ffff057224 */ /* 0x000fca00078e00ff */
[----:B------:R2:W-:Y:S01]  /*4d30*/  STG.E.64 desc[UR36][R8.64], R4 ;  /* 0x0000000408007986 */ /* 0x0005e2000c101b24 */
[----:B------:R-:W-:Y:S05]  /*4d40*/  BRA `(.L_x_9331) ;  /* 0x0000000000047947 */ /* 0x000fea0003800000 */
.L_x_9362:
[----:B------:R0:W-:Y:S02]  /*4d50*/  STG.E desc[UR36][R8.64], R3 ;  /* 0x0000000308007986 */ /* 0x0001e4000c101924 */
.L_x_9331:
[----:B------:R-:W-:Y:S05]  /*4d60*/  BSYNC B6 ;  /* 0x0000000000067941 */ /* 0x000fea0003800000 */
.L_x_9330:
        /* <DEDUP_REMOVED lines=23> */
.L_x_9370:
[----:B------:R0:W-:Y:S01]  /*4ee0*/  STG.E.U8 desc[UR36][R8.64], R18 ;  /* 0x0000001208007986 */ /* 0x0001e2000c101124 */
[----:B------:R-:W-:Y:S05]  /*4ef0*/  BRA `(.L_x_9372) ;  /* 0x0000000c005c7947 */ /* 0x000fea0003800000 */
.L_x_9369:
        /* <DEDUP_REMOVED lines=10> */
.L_x_9374:
[----:B------:R0:W-:Y:S01]  /*4fa0*/  STG.E desc[UR36][R8.64], R18 ;  /* 0x0000001208007986 */ /* 0x0001e2000c101924 */
[----:B------:R-:W-:Y:S05]  /*4fb0*/  BRA `(.L_x_9372) ;  /* 0x0000000c002c7947 */ /* 0x000fea0003800000 */
.L_x_9373:
[----:B------:R0:W-:Y:S01]  /*4fc0*/  STG.E.U16 desc[UR36][R8.64], R18 ;  /* 0x0000001208007986 */ /* 0x0001e2000c101524 */
[----:B------:R-:W-:Y:S05]  /*4fd0*/  BRA `(.L_x_9372) ;  /* 0x0000000c00247947 */ /* 0x000fea0003800000 */
.L_x_9368:
        /* <DEDUP_REMOVED lines=9> */
.L_x_9376:
[----:B------:R-:W0:Y:S02]  /*5070*/  I2F.U16 R0, R18 ;  /* 0x0000001200007306 */ /* 0x000e240000101000 */
[----:B0-----:R-:W-:-:S05]  /*5080*/  F2FP.F16.F32.PACK_AB R0, RZ, R0 ;  /* 0x00000000ff00723e */ /* 0x001fca00000000ff */
[----:B------:R0:W-:Y:S01]  /*5090*/  STG.E.U16 desc[UR36][R8.64], R0 ;  /* 0x0000000008007986 */ /* 0x0001e2000c101524 */
[----:B------:R-:W-:Y:S05]  /*50a0*/  BRA `(.L_x_9372) ;  /* 0x0000000800f07947 */ /* 0x000fea0003800000 */
.L_x_9375:
        /* <DEDUP_REMOVED lines=10> */
.L_x_9378:
[----:B------:R-:W0:Y:S02]  /*5150*/  I2F.U16 R18, R18 ;  /* 0x0000001200127306 */ /* 0x000e240000101000 */
[----:B0-----:R-:W-:-:S04]  /*5160*/  F2FP.F16.F32.PACK_AB R3, RZ, R18 ;  /* 0x00000012ff03723e */ /* 0x001fc800000000ff */
[----:B------:R-:W-:-:S05]  /*5170*/  PRMT R3, R3, 0x5410, RZ ;  /* 0x0000541003037816 */ /* 0x000fca00000000ff */
[----:B------:R0:W-:Y:S01]  /*5180*/  STG.E desc[UR36][R8.64], R3 ;  /* 0x0000000308007986 */ /* 0x0001e2000c101924 */
[----:B------:R-:W-:Y:S05]  /*5190*/  BRA `(.L_x_9372) ;  /* 0x0000000800b47947 */ /* 0x000fea0003800000 */
.L_x_9377:
[----:B------:R-:W0:Y:S02]  /*51a0*/  I2F.F64.U16 R4, R18 ;  /* 0x0000001200047312 */ /* 0x000e240000101800 */
[----:B0-----:R0:W-:Y:S01]  /*51b0*/  STG.E.64 desc[UR36][R8.64], R4 ;  /* 0x0000000408007986 */ /* 0x0011e2000c101b24 */
[----:B------:R-:W-:Y:S05]  /*51c0*/  BRA `(.L_x_9372) ;  /* 0x0000000800a87947 */ /* 0x000fea0003800000 */
.L_x_9367:
        /* <DEDUP_REMOVED lines=13> */
.L_x_9381:
[----:B------:R-:W0:Y:S01]  /*52a0*/  I2F.F64.U16 R4, R18 ;  /* 0x0000001200047312 */ /* 0x000e220000101800 */
[----:B------:R-:W-:-:S05]  /*52b0*/  CS2R R6, SRZ ;  /* 0x0000000000067805 */ /* 0x000fca000001ff00 */
[----:B0-----:R0:W-:Y:S01]  /*52c0*/  STG.E.128 desc[UR36][R8.64], R4 ;  /* 0x0000000408007986 */ /* 0x0011e2000c101d24 */
[----:B------:R-:W-:Y:S05]  /*52d0*/  BRA `(.L_x_9372) ;  /* 0x0000000800647947 */ /* 0x000fea0003800000 */
.L_x_9380:
        /* <DEDUP_REMOVED lines=21> */
.L_x_9385:
[----:B------:R-:W-:Y:S05]  /*5430*/  BSYNC B0 ;  /* 0x0000000000007941 */ /* 0x000fea0003800000 */
.L_x_9384:
[----:B------:R-:W-:-:S05]  /*5440*/  LOP3.LUT R5, R0, R5, RZ, 0xfc, !PT ;  /* 0x0000000500057212 */ /* 0x000fca00078efcff */
[----:B------:R0:W-:Y:S01]  /*5450*/  STG.E.U8 desc[UR36][R8.64], R5 ;  /* 0x0000000508007986 */ /* 0x0001e2000c101124 */
[----:B------:R-:W-:Y:S05]  /*5460*/  BRA `(.L_x_9372) ;  /* 0x0000000800007947 */ /* 0x000fea0003800000 */
.L_x_9383:
        /* <DEDUP_REMOVED lines=13> */
.L_x_9387:
[----:B------:R-:W-:Y:S01]  /*5540*/  IMAD.MOV.U32 R0, RZ, RZ, 0x7f ;  /* 0x0000007fff007424 */ /* 0x000fe200078e00ff */
[----:B------:R-:W-:-:S04]  /*5550*/  ISETP.GT.U32.AND P0, PT, R3, 0x7f800000, PT ;  /* 0x7f8000000300780c */ /* 0x000fc80003f04070 */
[----:B------:R-:W-:-:S09]  /*5560*/  SEL R0, R0, 0x7c, P0 ;  /* 0x0000007c00007807 */ /* 0x000fd20000000000 */
.L_x_9388:
[----:B------:R-:W-:Y:S05]  /*5570*/  BSYNC B0 ;  /* 0x0000000000007941 */ /* 0x000fea0003800000 */
.L_x_9386:
[----:B------:R-:W-:-:S04]  /*5580*/  LOP3.LUT R3, R5, 0x80000000, RZ, 0xc0, !PT ;  /* 0x8000000005037812 */ /* 0x000fc800078ec0ff */
[----:B------:R-:W-:-:S04]  /*5590*/  SHF.R.U32.HI R3, RZ, 0x18, R3 ;  /* 0x00000018ff037819 */ /* 0x000fc80000011603 */
[----:B------:R-:W-:-:S05]  /*55a0*/  LOP3.LUT R3, R0, R3, RZ, 0xfc, !PT ;  /* 0x0000000300037212 */ /* 0x000fca00078efcff */
[----:B------:R0:W-:Y:S01]  /*55b0*/  STG.E.U8 desc[UR36][R8.64], R3 ;  /* 0x0000000308007986 */ /* 0x0001e2000c101124 */
[----:B------:R-:W-:Y:S05]  /*55c0*/  BRA `(.L_x_9372) ;  /* 0x0000000400a87947 */ /* 0x000fea0003800000 */
.L_x_9382:
[----:B------:R-:W0:Y:S02]  /*55d0*/  I2F.U16 R0, R18 ;  /* 0x0000001200007306 */ /* 0x000e240000101000 */
[----:B0-----:R-:W-:-:S05]  /*55e0*/  F2FP.BF16.F32.PACK_AB R0, RZ, R0 ;  /* 0x00000000ff00723e */ /* 0x001fca00000010ff */
[----:B------:R0:W-:Y:S01]  /*55f0*/  STG.E.U16 desc[UR36][R8.64], R0 ;  /* 0x0000000008007986 */ /* 0x0001e2000c101524 */
[----:B------:R-:W-:Y:S05]  /*5600*/  BRA `(.L_x_9372) ;  /* 0x0000000400987947 */ /* 0x000fea0003800000 */
.L_x_9379:
        /* <DEDUP_REMOVED lines=10> */
.L_x_9391:
        /* <DEDUP_REMOVED lines=17> */
.L_x_9394:
[----:B------:R-:W-:-:S04]  /*57c0*/  LOP3.LUT R3, R5, 0x80000000, RZ, 0xc0, !PT ;  /* 0x8000000005037812 */ /* 0x000fc800078ec0ff */
[----:B------:R-:W-:-:S04]  /*57d0*/  SHF.R.U32.HI R3, RZ, 0x18, R3 ;  /* 0x00000018ff037819 */ /* 0x000fc80000011603 */
[----:B------:R-:W-:-:S04]  /*57e0*/  LOP3.LUT R0, R0, R3, RZ, 0xfc, !PT ;  /* 0x0000000300007212 */ /* 0x000fc800078efcff */
[----:B------:R-:W-:-:S07]  /*57f0*/  PRMT R4, R0, 0x7610, R4 ;  /* 0x0000761000047816 */ /* 0x000fce0000000004 */
.L_x_9393:
[----:B------:R-:W-:Y:S05]  /*5800*/  BSYNC B0 ;  /* 0x0000000000007941 */ /* 0x000fea0003800000 */
.L_x_9392:
[----:B------:R3:W-:Y:S01]  /*5810*/  STG.E.U8 desc[UR36][R8.64], R4 ;  /* 0x0000000408007986 */ /* 0x0007e2000c101124 */
[----:B------:R-:W-:Y:S05]  /*5820*/  BRA `(.L_x_9372) ;  /* 0x0000000400107947 */ /* 0x000fea0003800000 */
.L_x_9390:
        /* <DEDUP_REMOVED lines=17> */
.L_x_9397:
[----:B------:R-:W-:-:S04]  /*5940*/  LOP3.LUT R3, R5, 0x80000000, RZ, 0xc0, !PT ;  /* 0x8000000005037812 */ /* 0x000fc800078ec0ff */
[----:B------:R-:W-:-:S04]  /*5950*/  SHF.R.U32.HI R3, RZ, 0x18, R3 ;  /* 0x00000018ff037819 */ /* 0x000fc80000011603 */
[----:B------:R-:W-:-:S04]  /*5960*/  LOP3.LUT R0, R0, R3, RZ, 0xfc, !PT ;  /* 0x0000000300007212 */ /* 0x000fc800078efcff */
[----:B------:R-:W-:-:S07]  /*5970*/  PRMT R4, R0, 0x7610, R4 ;  /* 0x0000761000047816 */ /* 0x000fce0000000004 */
.L_x_9396:
[----:B------:R-:W-:Y:S05]  /*5980*/  BSYNC B0 ;  /* 0x0000000000007941 */ /* 0x000fea0003800000 */
.L_x_9395:
[----:B------:R0:W-:Y:S01]  /*5990*/  STG.E.U8 desc[UR36][R8.64], R4 ;  /* 0x0000000408007986 */ /* 0x0001e2000c101124 */
[----:B------:R-:W-:Y:S05]  /*59a0*/  BRA `(.L_x_9372) ;  /* 0x0000000000b07947 */ /* 0x000fea0003800000 */
.L_x_9389:
        /* <DEDUP_REMOVED lines=22> */
.L_x_9371:
        /* <DEDUP_REMOVED lines=16> */
.L_x_9400:
[----:B------:R-:W-:Y:S05]  /*5c10*/  BRA `(.L_x_9372) ;  /* 0x0000000000147947 */ /* 0x000fea0003800000 */
.L_x_9399:
[----:B------:R-:W-:Y:S01]  /*5c20*/  LOP3.LUT R4, R18, 0xffff, RZ, 0xc0, !PT ;  /* 0x0000ffff12047812 */ /* 0x000fe200078ec0ff */
[----:B------:R-:W-:-:S05]  /*5c30*/  IMAD.MOV.U32 R5, RZ, RZ, RZ ;  /* 0x000000ffff057224 */ /* 0x000fca00078e00ff */
[----:B------:R2:W-:Y:S01]  /*5c40*/  STG.E.64 desc[UR36][R8.64], R4 ;  /* 0x0000000408007986 */ /* 0x0005e2000c101b24 */
[----:B------:R-:W-:Y:S05]  /*5c50*/  BRA `(.L_x_9372) ;  /* 0x0000000000047947 */ /* 0x000fea0003800000 */
.L_x_9398:
[----:B------:R0:W-:Y:S02]  /*5c60*/  STG.E desc[UR36][R8.64], R18 ;  /* 0x0000001208007986 */ /* 0x0001e4000c101924 */
.L_x_9372:
        /* <DEDUP_REMOVED lines=23> */
.L_x_9404:
[----:B------:R3:W-:Y:S01]  /*5de0*/  STG.E.U8 desc[UR36][R8.64], R17 ;  /* 0x0000001108007986 */ /* 0x0007e2000c101124 */
[----:B------:R-:W-:Y:S05]  /*5df0*/  BRA `(.L_x_9406) ;  /* 0x0000000c005c7947 */ /* 0x000fea0003800000 */
.L_x_9403:
        /* <DEDUP_REMOVED lines=10> */
.L_x_9408:
[----:B------:R2:W-:Y:S01]  /*5ea0*/  STG.E desc[UR36][R8.64], R17 ;  /* 0x0000001108007986 */ /* 0x0005e2000c101924 */
[----:B------:R-:W-:Y:S05]  /*5eb0*/  BRA `(.L_x_9406) ;  /* 0x0000000c002c7947 */ /* 0x000fea0003800000 */
.L_x_9407:
[----:B------:R0:W-:Y:S01]  /*5ec0*/  STG.E.U16 desc[UR36][R8.64], R17 ;  /* 0x0000001108007986 */ /* 0x0001e2000c101524 */
[----:B------:R-:W-:Y:S05]  /*5ed0*/  BRA `(.L_x_9406) ;  /* 0x0000000c00247947 */ /* 0x000fea0003800000 */
.L_x_9402:
        /* <DEDUP_REMOVED lines=9> */
.L_x_9410:
[----:B------:R-:W0:Y:S02]  /*5f70*/  I2F.U16 R0, R17 ;  /* 0x0000001100007306 */ /* 0x000e240000101000 */
[----:B0-----:R-:W-:-:S05]  /*5f80*/  F2FP.F16.F32.PACK_AB R0, RZ, R0 ;  /* 0x00000000ff00723e */ /* 0x001fca00000000ff */
[----:B------:R0:W-:Y:S01]  /*5f90*/  STG.E.U16 desc[UR36][R8.64], R0 ;  /* 0x0000000008007986 */ /* 0x0001e2000c101524 */
[----:B------:R-:W-:Y:S05]  /*5fa0*/  BRA `(.L_x_9406) ;  /* 0x0000000800f07947 */ /* 0x000fea0003800000 */
.L_x_9409:
        /* <DEDUP_REMOVED lines=10> */
.L_x_9412:
[----:B------:R-:W0:Y:S02]  /*6050*/  I2F.U16 R17, R17 ;  /* 0x0000001100117306 */ /* 0x000e240000101000 */
[----:B0-----:R-:W-:-:S04]  /*6060*/  F2FP.F16.F32.PACK_AB R3, RZ, R17 ;  /* 0x00000011ff03723e */ /* 0x001fc800000000ff */
[----:B------:R-:W-:-:S05]  /*6070*/  PRMT R3, R3, 0x5410, RZ ;  /* 0x0000541003037816 */ /* 0x000fca00000000ff */
[----:B------:R0:W-:Y:S01]  /*6080*/  STG.E desc[UR36][R8.64], R3 ;  /* 0x0000000308007986 */ /* 0x0001e2000c101924 */
[----:B------:R-:W-:Y:S05]  /*6090*/  BRA `(.L_x_9406) ;  /* 0x0000000800b47947 */ /* 0x000fea0003800000 */
.L_x_9411:
[----:B------:R-:W0:Y:S02]  /*60a0*/  I2F.F64.U16 R4, R17 ;  /* 0x0000001100047312 */ /* 0x000e240000101800 */
[----:B0-----:R0:W-:Y:S01]  /*60b0*/  STG.E.64 desc[UR36][R8.64], R4 ;  /* 0x0000000408007986 */ /* 0x0011e2000c101b24 */
[----:B------:R-:W-:Y:S05]  /*60c0*/  BRA `(.L_x_9406) ;  /* 0x0000000800a87947 */ /* 0x000fea0003800000 */
.L_x_9401:
        /* <DEDUP_REMOVED lines=13> */
.L_x_9415:
[----:B------:R-:W0:Y:S01]  /*61a0*/  I2F.F64.U16 R4, R17 ;  /* 0x0000001100047312 */ /* 0x000e220000101800 */
[----:B------:R-:W-:-:S05]  /*61b0*/  CS2R R6, SRZ ;  /* 0x0000000000067805 */ /* 0x000fca000001ff00 */
[----:B0-----:R0:W-:Y:S01]  /*61c0*/  STG.E.128 desc[UR36][R8.64], R4 ;  /* 0x0000000408007986 */ /* 0x0011e2000c101d24 */
[----:B------:R-:W-:Y:S05]  /*61d0*/  BRA `(.L_x_9406) ;  /* 0x0000000800647947 */ /* 0x000fea0003800000 */
.L_x_9414:
        /* <DEDUP_REMOVED lines=21> */
.L_x_9419:
[----:B------:R-:W-:Y:S05]  /*6330*/  BSYNC B0 ;  /* 0x0000000000007941 */ /* 0x000fea0003800000 */
.L_x_9418:
[----:B------:R-:W-:-:S05]  /*6340*/  LOP3.LUT R5, R0, R5, RZ, 0xfc, !PT ;  /* 0x0000000500057212 */ /* 0x000fca00078efcff */
[----:B------:R0:W-:Y:S01]  /*6350*/  STG.E.U8 desc[UR36][R8.64], R5 ;  /* 0x0000000508007986 */ /* 0x0001e2000c101124 */
[----:B------:R-:W-:Y:S05]  /*6360*/  BRA `(.L_x_9406) ;  /* 0x0000000800007947 */ /* 0x000fea0003800000 */
.L_x_9417:
        /* <DEDUP_REMOVED lines=13> */
.L_x_9421:
[----:B------:R-:W-:Y:S01]  /*6440*/  IMAD.MOV.U32 R0, RZ, RZ, 0x7f ;  /* 0x0000007fff007424 */ /* 0x000fe200078e00ff */
[----:B------:R-:W-:-:S04]  /*6450*/  ISETP.GT.U32.AND P0, PT, R3, 0x7f800000, PT ;  /* 0x7f8000000300780c */ /* 0x000fc80003f04070 */
[----:B------:R-:W-:-:S09]  /*6460*/  SEL R0, R0, 0x7c, P0 ;  /* 0x0000007c00007807 */ /* 0x000fd20000000000 */
.L_x_9422:
[----:B------:R-:W-:Y:S05]  /*6470*/  BSYNC B0 ;  /* 0x0000000000007941 */ /* 0x000fea0003800000 */
.L_x_9420:
[----:B------:R-:W-:-:S04]  /*6480*/  LOP3.LUT R3, R17, 0x80000000, RZ, 0xc0, !PT ;  /* 0x8000000011037812 */ /* 0x000fc800078ec0ff */
[----:B------:R-:W-:-:S04]  /*6490*/  SHF.R.U32.HI R3, RZ, 0x18, R3 ;  /* 0x00000018ff037819 */ /* 0x000fc80000011603 */
[----:B------:R-:W-:-:S05]  /*64a0*/  LOP3.LUT R3, R0, R3, RZ, 0xfc, !PT ;  /* 0x0000000300037212 */ /* 0x000fca00078efcff */
[----:B------:R0:W-:Y:S01]  /*64b0*/  STG.E.U8 desc[UR36][R8.64], R3 ;  /* 0x0000000308007986 */ /* 0x0001e2000c101124 */
[----:B------:R-:W-:Y:S05]  /*64c0*/  BRA `(.L_x_9406) ;  /* 0x0000000400a87947 */ /* 0x000fea0003800000 */
.L_x_9416:
[----:B------:R-:W0:Y:S02]  /*64d0*/  I2F.U16 R0, R17 ;  /* 0x0000001100007306 */ /* 0x000e240000101000 */
[----:B0-----:R-:W-:-:S05]  /*64e0*/  F2FP.BF16.F32.PACK_AB R0, RZ, R0 ;  /* 0x00000000ff00723e */ /* 0x001fca00000010ff */
[----:B------:R0:W-:Y:S01]  /*64f0*/  STG.E.U16 desc[UR36][R8.64], R0 ;  /* 0x0000000008007986 */ /* 0x0001e2000c101524 */
[----:B------:R-:W-:Y:S05]  /*6500*/  BRA `(.L_x_9406) ;  /* 0x0000000400987947 */ /* 0x000fea0003800000 */
.L_x_9413:
        /* <DEDUP_REMOVED lines=10> */
.L_x_9425:
        /* <DEDUP_REMOVED lines=17> */
.L_x_9428:
[----:B------:R-:W-:-:S04]  /*66c0*/  LOP3.LUT R3, R17, 0x80000000, RZ, 0xc0, !PT ;  /* 0x8000000011037812 */ /* 0x000fc800078ec0ff */
[----:B------:R-:W-:-:S04]  /*66d0*/  SHF.R.U32.HI R3, RZ, 0x18, R3 ;  /* 0x00000018ff037819 */ /* 0x000fc80000011603 */
[----:B------:R-:W-:-:S04]  /*66e0*/  LOP3.LUT R0, R0, R3, RZ, 0xfc, !PT ;  /* 0x0000000300007212 */ /* 0x000fc800078efcff */
[----:B------:R-:W-:-:S07]  /*66f0*/  PRMT R4, R0, 0x7610, R4 ;  /* 0x0000761000047816 */ /* 0x000fce0000000004 */
.L_x_9427:
[----:B------:R-:W-:Y:S05]  /*6700*/  BSYNC B0 ;  /* 0x0000000000007941 */ /* 0x000fea0003800000 */
.L_x_9426:
[----:B------:R0:W-:Y:S01]  /*6710*/  STG.E.U8 desc[UR36][R8.64], R4 ;  /* 0x0000000408007986 */ /* 0x0001e2000c101124 */
[----:B------:R-:W-:Y:S05]  /*6720*/  BRA `(.L_x_9406) ;  /* 0x0000000400107947 */ /* 0x000fea0003800000 */
.L_x_9424:
        /* <DEDUP_REMOVED lines=17> */
.L_x_9431:
[----:B------:R-:W-:-:S04]  /*6840*/  LOP3.LUT R3, R17, 0x80000000, RZ, 0xc0, !PT ;  /* 0x8000000011037812 */ /* 0x000fc800078ec0ff */
[----:B------:R-:W-:-:S04]  /*6850*/  SHF.R.U32.HI R3, RZ, 0x18, R3 ;  /* 0x00000018ff037819 */ /* 0x000fc80000011603 */
[----:B------:R-:W-:-:S04]  /*6860*/  LOP3.LUT R0, R0, R3, RZ, 0xfc, !PT ;  /* 0x0000000300007212 */ /* 0x000fc800078efcff */
[----:B------:R-:W-:-:S07]  /*6870*/  PRMT R4, R0, 0x7610, R4 ;  /* 0x0000761000047816 */ /* 0x000fce0000000004 */
.L_x_9430:
[----:B------:R-:W-:Y:S05]  /*6880*/  BSYNC B0 ;  /* 0x0000000000007941 */ /* 0x000fea0003800000 */
.L_x_9429:
[----:B------:R0:W-:Y:S01]  /*6890*/  STG.E.U8 desc[UR36][R8.64], R4 ;  /* 0x0000000408007986 */ /* 0x0001e2000c101124 */
[----:B------:R-:W-:Y:S05]  /*68a0*/  BRA `(.L_x_9406) ;  /* 0x0000000000b07947 */ /* 0x000fea0003800000 */
.L_x_9423:
        /* <DEDUP_REMOVED lines=22> */
.L_x_9405:
        /* <DEDUP_REMOVED lines=16> */
.L_x_9434:
[----:B------:R-:W-:Y:S05]  /*6b10*/  BRA `(.L_x_9406) ;  /* 0x0000000000147947 */ /* 0x000fea0003800000 */
.L_x_9433:
[----:B------:R-:W-:Y:S01]  /*6b20*/  LOP3.LUT R4, R17, 0xffff, RZ, 0xc0, !PT ;  /* 0x0000ffff11047812 */ /* 0x000fe200078ec0ff */
[----:B------:R-:W-:-:S05]  /*6b30*/  IMAD.MOV.U32 R5, RZ, RZ, RZ ;  /* 0x000000ffff057224 */ /* 0x000fca00078e00ff */
[----:B------:R0:W-:Y:S01]  /*6b40*/  STG.E.64 desc[UR36][R8.64], R4 ;  /* 0x0000000408007986 */ /* 0x0001e2000c101b24 */
[----:B------:R-:W-:Y:S05]  /*6b50*/  BRA `(.L_x_9406) ;  /* 0x0000000000047947 */ /* 0x000fea0003800000 */
.L_x_9432:
[----:B------:R0:W-:Y:S02]  /*6b60*/  STG.E desc[UR36][R8.64], R17 ;  /* 0x0000001108007986 */ /* 0x0001e4000c101924 */
.L_x_9406:
[----:B------:R-:W-:-:S07]  /*6b70*/  VIADD R2, R2, 0x80 ;  /* 0x0000008002027836 */ /* 0x000fce0000000000 */
.L_x_9366:
[----:B------:R-:W-:Y:S05]  /*6b80*/  BSYNC B6 ;  /* 0x0000000000067941 */ /* 0x000fea0003800000 */
.L_x_9365:
        /* <DEDUP_REMOVED lines=21> */
.L_x_9438:
[----:B------:R-:W-:Y:S01]  /*6ce0*/  STG.E.U8 desc[UR36][R2.64], R16 ;  /* 0x0000001002007986 */ /* 0x000fe2000c101124 */
[----:B------:R-:W-:Y:S05]  /*6cf0*/  EXIT ;  /* 0x000000000000794d */ /* 0x000fea0003800000 */
.L_x_9437:
        /* <DEDUP_REMOVED lines=8> */
[----:B------:R-:W-:Y:S01]  /*6d80*/  STG.E.64 desc[UR36][R2.64], R16 ;  /* 0x0000001002007986 */ /* 0x000fe2000c101b24 */
[----:B------:R-:W-:Y:S05]  /*6d90*/  EXIT ;  /* 0x000000000000794d */ /* 0x000fea0003800000 */
.L_x_9441:
[----:B------:R-:W-:Y:S01]  /*6da0*/  STG.E desc[UR36][R2.64], R16 ;  /* 0x0000001002007986 */ /* 0x000fe2000c101924 */
[----:B------:R-:W-:Y:S05]  /*6db0*/  EXIT ;  /* 0x000000000000794d */ /* 0x000fea0003800000 */
.L_x_9440:
[----:B------:R-:W-:Y:S01]  /*6dc0*/  STG.E.U16 desc[UR36][R2.64], R16 ;  /* 0x0000001002007986 */ /* 0x000fe2000c101524 */
[----:B------:R-:W-:Y:S05]  /*6dd0*/  EXIT ;  /* 0x000000000000794d */ /* 0x000fea0003800000 */
.L_x_9436:
        /* <DEDUP_REMOVED lines=9> */
.L_x_9443:
[----:B------:R-:W0:Y:S02]  /*6e70*/  I2F.U16 R0, R16 ;  /* 0x0000001000007306 */ /* 0x000e240000101000 */
[----:B0-----:R-:W-:-:S05]  /*6e80*/  F2FP.F16.F32.PACK_AB R0, RZ, R0 ;  /* 0x00000000ff00723e */ /* 0x001fca00000000ff */
[----:B------:R-:W-:Y:S01]  /*6e90*/  STG.E.U16 desc[UR36][R2.64], R0 ;  /* 0x0000000002007986 */ /* 0x000fe2000c101524 */
[----:B------:R-:W-:Y:S05]  /*6ea0*/  EXIT ;  /* 0x000000000000794d */ /* 0x000fea0003800000 */
.L_x_9442:
        /* <DEDUP_REMOVED lines=10> */
.L_x_9445:
[----:B------:R-:W0:Y:S02]  /*6f50*/  I2F.U16 R16, R16 ;  /* 0x0000001000107306 */ /* 0x000e240000101000 */
[----:B0-----:R-:W-:-:S04]  /*6f60*/  F2FP.F16.F32.PACK_AB R5, RZ, R16 ;  /* 0x00000010ff05723e */ /* 0x001fc800000000ff */
[----:B------:R-:W-:-:S05]  /*6f70*/  PRMT R5, R5, 0x5410, RZ ;  /* 0x0000541005057816 */ /* 0x000fca00000000ff */
[----:B------:R-:W-:Y:S01]  /*6f80*/  STG.E desc[UR36][R2.64], R5 ;  /* 0x0000000502007986 */ /* 0x000fe2000c101924 */
[----:B------:R-:W-:Y:S05]  /*6f90*/  EXIT ;  /* 0x000000000000794d */ /* 0x000fea0003800000 */
.L_x_9444:
[----:B------:R-:W0:Y:S02]  /*6fa0*/  I2F.F64.U16 R16, R16 ;  /* 0x0000001000107312 */ /* 0x000e240000101800 */
[----:B0-----:R-:W-:Y:S01]  /*6fb0*/  STG.E.64 desc[UR36][R2.64], R16 ;  /* 0x0000001002007986 */ /* 0x001fe2000c101b24 */
[----:B------:R-:W-:Y:S05]  /*6fc0*/  EXIT ;  /* 0x000000000000794d */ /* 0x000fea0003800000 */
.L_x_9435:
        /* <DEDUP_REMOVED lines=13> */
.L_x_9448:
[----:B------:R-:W0:Y:S01]  /*70a0*/  I2F.F64.U16 R16, R16 ;  /* 0x0000001000107312 */ /* 0x000e220000101800 */
[----:B------:R-:W-:-:S05]  /*70b0*/  CS2R R18, SRZ ;  /* 0x0000000000127805 */ /* 0x000fca000001ff00 */
[----:B0-----:R-:W-:Y:S01]  /*70c0*/  STG.E.128 desc[UR36][R2.64], R16 ;  /* 0x0000001002007986 */ /* 0x001fe2000c101d24 */
[----:B------:R-:W-:Y:S05]  /*70d0*/  EXIT ;  /* 0x000000000000794d */ /* 0x000fea0003800000 */
.L_x_9447:
        /* <DEDUP_REMOVED lines=21> */
.L_x_9452:
[----:B------:R-:W-:Y:S05]  /*7230*/  BSYNC B0 ;  /* 0x0000000000007941 */ /* 0x000fea0003800000 */
.L_x_9451:
[----:B------:R-:W-:-:S05]  /*7240*/  LOP3.LUT R5, R0, R5, RZ, 0xfc, !PT ;  /* 0x0000000500057212 */ /* 0x000fca00078efcff */
[----:B------:R-:W-:Y:S01]  /*7250*/  STG.E.U8 desc[UR36][R2.64], R5 ;  /* 0x0000000502007986 */ /* 0x000fe2000c101124 */
[----:B------:R-:W-:Y:S05]  /*7260*/  EXIT ;  /* 0x000000000000794d */ /* 0x000fea0003800000 */
.L_x_9450:
        /* <DEDUP_REMOVED lines=13> */
.L_x_9454:
[----:B------:R-:W-:Y:S01]  /*7340*/  IMAD.MOV.U32 R0, RZ, RZ, 0x7f ;  /* 0x0000007fff007424 */ /* 0x000fe200078e00ff */
[----:B------:R-:W-:-:S04]  /*7350*/  ISETP.GT.U32.AND P0, PT, R4, 0x7f800000, PT ;  /* 0x7f8000000400780c */ /* 0x000fc80003f04070 */
[----:B------:R-:W-:-:S09]  /*7360*/  SEL R0, R0, 0x7c, P0 ;  /* 0x0000007c00007807 */ /* 0x000fd20000000000 */
.L_x_9455:
[----:B------:R-:W-:Y:S05]  /*7370*/  BSYNC B0 ;  /* 0x0000000000007941 */ /* 0x000fea0003800000 */
.L_x_9453:
[----:B------:R-:W-:-:S04]  /*7380*/  LOP3.LUT R4, R5, 0x80000000, RZ, 0xc0, !PT ;  /* 0x8000000005047812 */ /* 0x000fc800078ec0ff */
[----:B------:R-:W-:-:S04]  /*7390*/  SHF.R.U32.HI R5, RZ, 0x18, R4 ;  /* 0x00000018ff057819 */ /* 0x000fc80000011604 */
[----:B------:R-:W-:-:S05]  /*73a0*/  LOP3.LUT R5, R0, R5, RZ, 0xfc, !PT ;  /* 0x0000000500057212 */ /* 0x000fca00078efcff */
[----:B------:R-:W-:Y:S01]  /*73b0*/  STG.E.U8 desc[UR36][R2.64], R5 ;  /* 0x0000000502007986 */ /* 0x000fe2000c101124 */
[----:B------:R-:W-:Y:S05]  /*73c0*/  EXIT ;  /* 0x000000000000794d */ /* 0x000fea0003800000 */
.L_x_9449:
[----:B------:R-:W0:Y:S02]  /*73d0*/  I2F.U16 R0, R16 ;  /* 0x0000001000007306 */ /* 0x000e240000101000 */
[----:B0-----:R-:W-:-:S05]  /*73e0*/  F2FP.BF16.F32.PACK_AB R0, RZ, R0 ;  /* 0x00000000ff00723e */ /* 0x001fca00000010ff */
[----:B------:R-:W-:Y:S01]  /*73f0*/  STG.E.U16 desc[UR36][R2.64], R0 ;  /* 0x0000000002007986 */ /* 0x000fe2000c101524 */
[----:B------:R-:W-:Y:S05]  /*7400*/  EXIT ;  /* 0x000000000000794d */ /* 0x000fea0003800000 */
.L_x_9446:
        /* <DEDUP_REMOVED lines=10> */
.L_x_9458:
        /* <DEDUP_REMOVED lines=17> */
.L_x_9461:
[----:B------:R-:W-:-:S04]  /*75c0*/  LOP3.LUT R0, R7, 0x80000000, RZ, 0xc0, !PT ;  /* 0x8000000007007812 */ /* 0x000fc800078ec0ff */
[----:B------:R-:W-:-:S04]  /*75d0*/  SHF.R.U32.HI R5, RZ, 0x18, R0 ;  /* 0x00000018ff057819 */ /* 0x000fc80000011600 */
[----:B------:R-:W-:-:S04]  /*75e0*/  LOP3.LUT R4, R4, R5, RZ, 0xfc, !PT ;  /* 0x0000000504047212 */ /* 0x000fc800078efcff */
[----:B------:R-:W-:-:S07]  /*75f0*/  PRMT R0, R4, 0x7610, R0 ;  /* 0x0000761004007816 */ /* 0x000fce0000000000 */
.L_x_9460:
[----:B------:R-:W-:Y:S05]  /*7600*/  BSYNC B0 ;  /* 0x0000000000007941 */ /* 0x000fea0003800000 */
.L_x_9459:
[----:B------:R-:W-:Y:S01]  /*7610*/  STG.E.U8 desc[UR36][R2.64], R0 ;  /* 0x0000000002007986 */ /* 0x000fe2000c101124 */
[----:B------:R-:W-:Y:S05]  /*7620*/  EXIT ;  /* 0x000000000000794d */ /* 0x000fea0003800000 */
.L_x_9457:
        /* <DEDUP_REMOVED lines=17> */
.L_x_9464:
[----:B------:R-:W-:-:S04]  /*7740*/  LOP3.LUT R0, R7, 0x80000000, RZ, 0xc0, !PT ;  /* 0x8000000007007812 */ /* 0x000fc800078ec0ff */
[----:B------:R-:W-:-:S04]  /*7750*/  SHF.R.U32.HI R5, RZ, 0x18, R0 ;  /* 0x00000018ff057819 */ /* 0x000fc80000011600 */
[----:B------:R-:W-:-:S04]  /*7760*/  LOP3.LUT R4, R4, R5, RZ, 0xfc, !PT ;  /* 0x0000000504047212 */ /* 0x000fc800078efcff */
[----:B------:R-:W-:-:S07]  /*7770*/  PRMT R0, R4, 0x7610, R0 ;  /* 0x0000761004007816 */ /* 0x000fce0000000000 */
.L_x_9463:
[----:B------:R-:W-:Y:S05]  /*7780*/  BSYNC B0 ;  /* 0x0000000000007941 */ /* 0x000fea0003800000 */
.L_x_9462:
[----:B------:R-:W-:Y:S01]  /*7790*/  STG.E.U8 desc[UR36][R2.64], R0 ;  /* 0x0000000002007986 */ /* 0x000fe2000c101124 */
[----:B------:R-:W-:Y:S05]  /*77a0*/  EXIT ;  /* 0x000000000000794d */ /* 0x000fea0003800000 */
.L_x_9456:
        /* <DEDUP_REMOVED lines=22> */
.L_x_9439:
        /* <DEDUP_REMOVED lines=16> */
.L_x_9467:
[----:B------:R-:W-:Y:S05]  /*7a10*/  EXIT ;  /* 0x000000000000794d */ /* 0x000fea0003800000 */
.L_x_9466:
[----:B------:R-:W-:Y:S01]  /*7a20*/  LOP3.LUT R16, R16, 0xffff, RZ, 0xc0, !PT ;  /* 0x0000ffff10107812 */ /* 0x000fe200078ec0ff */
[----:B------:R-:W-:-:S05]  /*7a30*/  IMAD.MOV.U32 R17, RZ, RZ, RZ ;  /* 0x000000ffff117224 */ /* 0x000fca00078e00ff */
[----:B------:R-:W-:Y:S01]  /*7a40*/  STG.E.64 desc[UR36][R2.64], R16 ;  /* 0x0000001002007986 */ /* 0x000fe2000c101b24 */
[----:B------:R-:W-:Y:S05]  /*7a50*/  EXIT ;  /* 0x000000000000794d */ /* 0x000fea0003800000 */
.L_x_9465:
[----:B------:R-:W-:Y:S01]  /*7a60*/  STG.E desc[UR36][R2.64], R16 ;  /* 0x0000001002007986 */ /* 0x000fe2000c101924 */
[----:B------:R-:W-:Y:S05]  /*7a70*/  EXIT ;  /* 0x000000000000794d */ /* 0x000fea0003800000 */
.L_x_9468:
        /* <DEDUP_REMOVED lines=16> */
.L_x_36215:


//--------------------- .text._ZN2at6native18elementwise_kernelILi128ELi4EZNS0_22gpu_kernel_impl_nocastIZZZNS0_21clamp_max_kernel_cudaERNS_18TensorIteratorBaseERKN3c106ScalarEENKUlvE_clEvENKUlvE_clEvEUlhE_EEvS4_RKT_EUliE_EEviT1_ --------------------------
	.section	.text._ZN2at6native18elementwise_kernelILi128ELi4EZNS0_22gpu_kernel_impl_nocastIZZZNS0_21clamp_max_kernel_cudaERNS_18TensorIteratorBaseERKN3c106ScalarEENKUlvE_clEvENKUlvE_clEvEUlhE_EEvS4_RKT_EUliE_EEviT1_,"ax",@progbits
	.align	128
        .global         _ZN2at6native18elementwise_kernelILi128ELi4EZNS0_22gpu_kernel_impl_nocastIZZZNS0_21clamp_max_kernel_cudaERNS_18TensorIteratorBaseERKN3c106ScalarEENKUlvE_clEvENKUlvE_clEvEUlhE_EEvS4_RKT_EUliE_EEviT1_
        .type           _ZN2at6native18elementwise_kernelILi128ELi4EZNS0_22gpu_kernel_impl_nocastIZZZNS0_21clamp_max_kernel_cudaERNS_18TensorIteratorBaseERKN3c106ScalarEENKUlvE_clEvENKUlvE_clEvEUlhE_EEvS4_RKT_EUliE_EEviT1_,@function
        .size           _ZN2at6native18elementwise_kernelILi128ELi4EZNS0_22gpu_kernel_impl_nocastIZZZNS0_21clamp_max_kernel_cudaERNS_18TensorIteratorBaseERKN3c106ScalarEENKUlvE_clEvENKUlvE_clEvEUlhE_EEvS4_RKT_EUliE_EEviT1_,(.L_x_36216 - _ZN2at6native18elementwise_kernelILi128ELi4EZNS0_22gpu_kernel_impl_nocastIZZZNS0_21clamp_max_kernel_cudaERNS_18TensorIteratorBaseERKN3c106ScalarEENKUlvE_clEvENKUlvE_clEvEUlhE_EEvS4_RKT_EUliE_EEviT1_)
        .other          _ZN2at6native18elementwise_kernelILi128ELi4EZNS0_22gpu_kernel_impl_nocastIZZZNS0_21clamp_max_kernel_cudaERNS_18TensorIteratorBaseERKN3c106ScalarEENKUlvE_clEvENKUlvE_clEvEUlhE_EEvS4_RKT_EUliE_EEviT1_,@"STO_CUDA_ENTRY STV_DEFAULT"
_ZN2at6native18elementwise_kernelILi128ELi4EZNS0_22gpu_kernel_impl_nocastIZZZNS0_21clamp_max_kernel_cudaERNS_18TensorIteratorBaseERKN3c106ScalarEENKUlvE_clEvENKUlvE_clEvEUlhE_EEvS4_RKT_EUliE_EEviT1_:
.text._ZN2at6native18elementwise_kernelILi128ELi4EZNS0_22gpu_kernel_impl_nocastIZZZNS0_21clamp_max_kernel_cudaERNS_18TensorIteratorBaseERKN3c106ScalarEENKUlvE_clEvENKUlvE_clEvEUlhE_EEvS4_RKT_EUliE_EEviT1_:
        /* <DEDUP_REMOVED lines=312> */
.L_x_9471:
[----:B------:R-:W-:Y:S02]  /*1380*/  ULDC.64 UR8, c[0x0][0x418] ;  /* 0x0001060000087ab9 */ /* 0x000fe40000000a00 */
[----:B------:R-:W-:-:S04]  /*1390*/  IADD3 R4, P0, R2, UR8, RZ ;  /* 0x0000000802047c10 */ /* 0x000fc8000ff1e0ff */
[----:B------:R-:W-:Y:S01]  /*13a0*/  IADD3.X R5, RZ, UR9, RZ, P0, !PT ;  /* 0x00000009ff057c10 */ /* 0x000fe200087fe4ff */
[----:B------:R-:W-:-:S04]  /*13b0*/  ULDC.64 UR8, c[0x0][0x410] ;  /* 0x0001040000087ab9 */ /* 0x000fc80000000a00 */
[----:B------:R-:W2:Y:S01]  /*13c0*/  LDG.E.U8 R4, desc[UR4][R4.64] ;  /* 0x0000000404047981 */ /* 0x000ea2000c1e1100 */
[----:B------:R-:W-:Y:S02]  /*13d0*/  IADD3 R2, P0, R3, UR8, RZ ;  /* 0x0000000803027c10 */ /* 0x000fe4000ff1e0ff */
[----:B------:R-:W-:Y:S02]  /*13e0*/  IADD3 R0, R0, 0x80, RZ ;  /* 0x0000008000007810 */ /* 0x000fe40007ffe0ff */
[----:B------:R-:W-:Y:S02]  /*13f0*/  IADD3.X R3, RZ, UR9, RZ, P0, !PT ;  /* 0x00000009ff037c10 */ /* 0x000fe400087fe4ff */
[----:B--2---:R-:W-:-:S05]  /*1400*/  VIMNMX.U32 R7, R4, UR7, PT ;  /* 0x0000000704077c48 */ /* 0x004fca000bfe0000 */
[----:B------:R0:W-:Y:S02]  /*1410*/  STG.E.U8 desc[UR4][R2.64], R7 ;  /* 0x0000000702007986 */ /* 0x0001e4000c101104 */
.L_x_9470:
[----:B------:R-:W-:Y:S05]  /*1420*/  BSYNC B0 ;  /* 0x0000000000007941 */ /* 0x000fea0003800000 */
.L_x_9469:
        /* <DEDUP_REMOVED lines=305> */
.L_x_9474:
        /* <DEDUP_REMOVED lines=8> */
[----:B------:R-:W-:Y:S02]  /*27c0*/  ISETP.GE.AND P0, PT, R0, UR6, PT ;  /* 0x0000000600007c0c */ /* 0x000fe4000bf06270 */
[----:B--2---:R-:W-:-:S05]  /*27d0*/  VIMNMX.U32 R7, R4, UR7, PT ;  /* 0x0000000704077c48 */ /* 0x004fca000bfe0000 */
        /* <DEDUP_REMOVED lines=304> */
.L_x_9475:
        /* <DEDUP_REMOVED lines=10> */
.L_x_9473:
[----:B------:R-:W-:Y:S05]  /*3b80*/  BSYNC B0 ;  /* 0x0000000000007941 */ /* 0x000fea0003800000 */
.L_x_9472:
        /* <DEDUP_REMOVED lines=304> */
.L_x_9476:
[----:B------:R-:W-:Y:S02]  /*4e90*/  ULDC.64 UR8, c[0x0][0x418] ;  /* 0x0001060000087ab9 */ /* 0x000fe40000000a00 */
[----:B------:R-:W-:-:S04]  /*4ea0*/  IADD3 R4, P0, R2, UR8, RZ ;  /* 0x0000000802047c10 */ /* 0x000fc8000ff1e0ff */
[----:B------:R-:W-:Y:S01]  /*4eb0*/  IADD3.X R5, RZ, UR9, RZ, P0, !PT ;  /* 0x00000009ff057c10 */ /* 0x000fe200087fe4ff */
[----:B------:R-:W-:-:S04]  /*4ec0*/  ULDC.64 UR8, c[0x0][0x410] ;  /* 0x0001040000087ab9 */ /* 0x000fc80000000a00 */
[----:B------:R-:W2:Y:S01]  /*4ed0*/  LDG.E.U8 R4, desc[UR4][R4.64] ;  /* 0x0000000404047981 */ /* 0x000ea2000c1e1100 */
[----:B------:R-:W-:-:S04]  /*4ee0*/  IADD3 R2, P0, R3, UR8, RZ ;  /* 0x0000000803027c10 */ /* 0x000fc8000ff1e0ff */
[----:B------:R-:W-:Y:S02]  /*4ef0*/  IADD3.X R3, RZ, UR9, RZ, P0, !PT ;  /* 0x00000009ff037c10 */ /* 0x000fe400087fe4ff */
[----:B--2---:R-:W-:-:S05]  /*4f00*/  VIMNMX.U32 R7, R4, UR7, PT ;  /* 0x0000000704077c48 */ /* 0x004fca000bfe0000 */
[----:B------:R-:W-:Y:S01]  /*4f10*/  STG.E.U8 desc[UR4][R2.64], R7 ;  /* 0x0000000702007986 */ /* 0x000fe2000c101104 */
[----:B------:R-:W-:Y:S05]  /*4f20*/  EXIT ;  /* 0x000000000000794d */ /* 0x000fea0003800000 */
.L_x_9477:
        /* <DEDUP_REMOVED lines=13> */
.L_x_36216:


//--------------------- .text._ZN2at6native27unrolled_elementwise_kernelIZZZNS0_21clamp_max_kernel_cudaERNS_18TensorIteratorBaseERKN3c106ScalarEENKUlvE_clEvENKUlvE_clEvEUlhE_St5arrayIPcLm2EELi4E23TrivialOffsetCalculatorILi1EjESF_NS0_6memory15LoadWithoutCastENSG_16StoreWithoutCastEEEviT_T0_T2_T3_T4_T5_ --------------------------
	.section	.text._ZN2at6native27unrolled_elementwise_kernelIZZZNS0_21clamp_max_kernel_cudaERNS_18TensorIteratorBaseERKN3c106ScalarEENKUlvE_clEvENKUlvE_clEvEUlhE_St5arrayIPcLm2EELi4E23TrivialOffsetCalculatorILi1EjESF_NS0_6memory15LoadWithoutCastENSG_16StoreWithoutCastEEEviT_T0_T2_T3_T4_T5_,"ax",@progbits
	.align	128
        .global         _ZN2at6native27unrolled_elementwise_kernelIZZZNS0_21clamp_max_kernel_cudaERNS_18TensorIteratorBaseERKN3c106ScalarEENKUlvE_clEvENKUlvE_clEvEUlhE_St5arrayIPcLm2EELi4E23TrivialOffsetCalculatorILi1EjESF_NS0_6memory15LoadWithoutCastENSG_16StoreWithoutCastEEEviT_T0_T2_T3_T4_T5_
        .type           _ZN2at6native27unrolled_elementwise_kernelIZZZNS0_21clamp_max_kernel_cudaERNS_18TensorIteratorBaseERKN3c106ScalarEENKUlvE_clEvENKUlvE_clEvEUlhE_St5arrayIPcLm2EELi4E23TrivialOffsetCalculatorILi1EjESF_NS0_6memory15LoadWithoutCastENSG_16StoreWithoutCastEEEviT_T0_T2_T3_T4_T5_,@function
        .size           _ZN2at6native27unrolled_elementwise_kernelIZZZNS0_21clamp_max_kernel_cudaERNS_18TensorIteratorBaseERKN3c106ScalarEENKUlvE_clEvENKUlvE_clEvEUlhE_St5arrayIPcLm2EELi4E23TrivialOffsetCalculatorILi1EjESF_NS0_6memory15LoadWithoutCastENSG_16StoreWithoutCastEEEviT_T0_T2_T3_T4_T5_,(.L_x_36217 - _ZN2at6native27unrolled_elementwise_kernelIZZZNS0_21clamp_max_kernel_cudaERNS_18TensorIteratorBaseERKN3c106ScalarEENKUlvE_clEvENKUlvE_clEvEUlhE_St5arrayIPcLm2EELi4E23TrivialOffsetCalculatorILi1EjESF_NS0_6memory15LoadWithoutCastENSG_16StoreWithoutCastEEEviT_T0_T2_T3_T4_T5_)
        .other          _ZN2at6native27unrolled_elementwise_kernelIZZZNS0_21clamp_max_kernel_cudaERNS_18TensorIteratorBaseERKN3c106ScalarEENKUlvE_clEvENKUlvE_clEvEUlhE_St5arrayIPcLm2EELi4E23TrivialOffsetCalculatorILi1EjESF_NS0_6memory15LoadWithoutCastENSG_16StoreWithoutCastEEEviT_T0_T2_T3_T4_T5_,@"STO_CUDA_ENTRY STV_DEFAULT"
_ZN2at6native27unrolled_elementwise_kernelIZZZNS0_21clamp_max_kernel_cudaERNS_18TensorIteratorBaseERKN3c106ScalarEENKUlvE_clEvENKUlvE_clEvEUlhE_St5arrayIPcLm2EELi4E23TrivialOffsetCalculatorILi1EjESF_NS0_6memory15LoadWithoutCastENSG_16StoreWithoutCastEEEviT_T0_T2_T3_T4_T5_:
.text._ZN2at6native27unrolled_elementwise_kernelIZZZNS0_21clamp_max_kernel_cudaERNS_18TensorIteratorBaseERKN3c106ScalarEENKUlvE_clEvENKUlvE_clEvEUlhE_St5arrayIPcLm2EELi4E23TrivialOffsetCalculatorILi1EjESF_NS0_6memory15LoadWithoutCastENSG_16StoreWithoutCastEEEviT_T0_T2_T3_T4_T5_:
        /* <DEDUP_REMOVED lines=20> */
[----:B------:R0:W2:Y:S07]  /*0140*/  @!P0 LDG.E.U8 R12, desc[UR4][R10.64] ;  /* 0x000000040a0c8981 */ /* 0x0000ae000c1e1100 */
        /* <DEDUP_REMOVED lines=12> */
[----:B------:R-:W4:Y:S01]  /*0210*/  @!P2 LDG.E.U8 R15, desc[UR4][R4.64] ;  /* 0x00000004040fa981 */ /* 0x000f22000c1e1100 */
[----:B-1----:R-:W-:Y:S01]  /*0220*/  @!P1 IADD3 R8, P5, R13, R8, RZ ;  /* 0x000000080d089210 */ /* 0x002fe20007fbe0ff */
[----:B------:R-:W-:-:S04]  /*0230*/  IMAD.MOV.U32 R13, RZ, RZ, RZ ;  /* 0x000000ffff0d7224 */ /* 0x000fc800078e00ff */
[----:B------:R-:W-:Y:S02]  /*0240*/  @!P1 IMAD.X R9, RZ, RZ, R9, P5 ;  /* 0x000000ffff099224 */ /* 0x000fe400028e0609 */
[----:B------:R2:W5:Y:S04]  /*0250*/  @!P3 LDG.E.U8 R13, desc[UR4][R2.64] ;  /* 0x00000004020db981 */ /* 0x000568000c1e1100 */
[----:B------:R-:W5:Y:S01]  /*0260*/  @!P1 LDG.E.U8 R14, desc[UR4][R8.64] ;  /* 0x00000004080e9981 */ /* 0x000f62000c1e1100 */
[----:B------:R-:W-:Y:S01]  /*0270*/  @!P0 IMAD R17, R0, 0x200, R7 ;  /* 0x0000020000118824 */ /* 0x000fe200078e0207 */
[----:B0-----:R-:W-:-:S04]  /*0280*/  IADD3 R11, R7, 0x80, RZ ;  /* 0x00000080070b7810 */ /* 0x001fc80007ffe0ff */
[----:B---3--:R-:W-:Y:S01]  /*0290*/  @!P0 IADD3 R10, P1, R17, R18, RZ ;  /* 0x00000012110a8210 */ /* 0x008fe20007f3e0ff */
[----:B------:R-:W-:-:S04]  /*02a0*/  @!P0 IMAD.MOV.U32 R7, RZ, RZ, R11 ;  /* 0x000000ffff078224 */ /* 0x000fc800078e000b */
[----:B------:R-:W-:Y:S01]  /*02b0*/  @!P0 IMAD.X R11, RZ, RZ, R19, P1 ;  /* 0x000000ffff0b8224 */ /* 0x000fe200008e0613 */
[----:B------:R-:W-:Y:S01]  /*02c0*/  ISETP.GE.AND P1, PT, R7, R6, PT ;  /* 0x000000060700720c */ /* 0x000fe20003f26270 */
[----:B------:R-:W-:Y:S01]  /*02d0*/  BSSY B0, `(.L_x_9478) ;  /* 0x0000013000007945 */ /* 0x000fe20003800000 */
[----:B--2---:R-:W-:-:S05]  /*02e0*/  VIMNMX.U32 R3, R12, UR6, PT ;  /* 0x000000060c037c48 */ /* 0x004fca000bfe0000 */
[----:B------:R0:W-:Y:S01]  /*02f0*/  @!P0 STG.E.U8 desc[UR4][R10.64], R3 ;  /* 0x000000030a008986 */ /* 0x0001e2000c101104 */
[----:B----4-:R-:W-:Y:S02]  /*0300*/  VIMNMX.U32 R15, R15, UR6, PT ;  /* 0x000000060f0f7c48 */ /* 0x010fe4000bfe0000 */
[----:B-----5:R-:W-:Y:S02]  /*0310*/  VIMNMX.U32 R13, R13, UR6, PT ;  /* 0x000000060d0d7c48 */ /* 0x020fe4000bfe0000 */
[----:B------:R-:W-:Y:S01]  /*0320*/  VIMNMX.U32 R9, R14, UR6, PT ;  /* 0x000000060e097c48 */ /* 0x000fe2000bfe0000 */
        /* <DEDUP_REMOVED lines=13> */
.L_x_9479:
[----:B------:R-:W-:Y:S05]  /*0400*/  BSYNC B0 ;  /* 0x0000000000007941 */ /* 0x000fea0003800000 */
.L_x_9478:
        /* <DEDUP_REMOVED lines=8> */
.L_x_9480:
        /* <DEDUP_REMOVED lines=15> */
.L_x_36217:


//--------------------- .text._ZN2at6native29vectorized_elementwise_kernelILi2EZZZNS0_21clamp_max_kernel_cudaERNS_18TensorIteratorBaseERKN3c106ScalarEENKUlvE_clEvENKUlvE_clEvEUlhE_St5arrayIPcLm2EEEEviT0_T1_ --------------------------
	.section	.text._ZN2at6native29vectorized_elementwise_kernelILi2EZZZNS0_21clamp_max_kernel_cudaERNS_18TensorIteratorBaseERKN3c106ScalarEENKUlvE_clEvENKUlvE_clEvEUlhE_St5arrayIPcLm2EEEEviT0_T1_,"ax",@progbits
	.align	128
        .global         _ZN2at6native29vectorized_elementwise_kernelILi2EZZZNS0_21clamp_max_kernel_cudaERNS_18TensorIteratorBaseERKN3c106ScalarEENKUlvE_clEvENKUlvE_clEvEUlhE_St5arrayIPcLm2EEEEviT0_T1_
        .type           _ZN2at6native29vectorized_elementwise_kernelILi2EZZZNS0_21clamp_max_kernel_cudaERNS_18TensorIteratorBaseERKN3c106ScalarEENKUlvE_clEvENKUlvE_clEvEUlhE_St5arrayIPcLm2EEEEviT0_T1_,@function
        .size           _ZN2at6native29vectorized_elementwise_kernelILi2EZZZNS0_21clamp_max_kernel_cudaERNS_18TensorIteratorBaseERKN3c106ScalarEENKUlvE_clEvENKUlvE_clEvEUlhE_St5arrayIPcLm2EEEEviT0_T1_,(.L_x_36218 - _ZN2at6native29vectorized_elementwise_kernelILi2EZZZNS0_21clamp_max_kernel_cudaERNS_18TensorIteratorBaseERKN3c106ScalarEENKUlvE_clEvENKUlvE_clEvEUlhE_St5arrayIPcLm2EEEEviT0_T1_)
        .other          _ZN2at6native29vectorized_elementwise_kernelILi2EZZZNS0_21clamp_max_kernel_cudaERNS_18TensorIteratorBaseERKN3c106ScalarEENKUlvE_clEvENKUlvE_clEvEUlhE_St5arrayIPcLm2EEEEviT0_T1_,@"STO_CUDA_ENTRY STV_DEFAULT"
_ZN2at6native29vectorized_elementwise_kernelILi2EZZZNS0_21clamp_max_kernel_cudaERNS_18TensorIteratorBaseERKN3c106ScalarEENKUlvE_clEvENKUlvE_clEvEUlhE_St5arrayIPcLm2EEEEviT0_T1_:
.text._ZN2at6native29vectorized_elementwise_kernelILi2EZZZNS0_21clamp_max_kernel_cudaERNS_18TensorIteratorBaseERKN3c106ScalarEENKUlvE_clEvENKUlvE_clEvEUlhE_St5arrayIPcLm2EEEEviT0_T1_:
        /* <DEDUP_REMOVED lines=14> */
[----:B------:R-:W-:Y:S01]  /*00e0*/  IMAD.U32 R5, RZ, RZ, UR6 ;  /* 0x00000006ff057e24 */ /* 0x000fe2000f8e00ff */
[----:B------:R-:W-:Y:S01]  /*00f0*/  ULDC.64 UR6, c[0x0][0x228] ;  /* 0x00008a0000067ab9 */ /* 0x000fe20000000a00 */
[----:B0-----:R-:W-:-:S05]  /*0100*/  IMAD.WIDE.U32 R4, R7, 0x2, R4 ;  /* 0x0000000207047825 */ /* 0x001fca00078e0004 */
[----:B------:R-:W2:Y:S04]  /*0110*/  LDG.E.U16 R9, desc[UR8][R4.64+0x200] ;  /* 0x0002000804097981 */ /* 0x000ea8000c1e1500 */
[----:B------:R-:W3:Y:S04]  /*0120*/  LDG.E.U16 R6, desc[UR8][R4.64] ;  /* 0x0000000804067981 */ /* 0x000ee8000c1e1500 */
[----:B------:R-:W4:Y:S04]  /*0130*/  LDG.E.U16 R8, desc[UR8][R4.64+0x100] ;  /* 0x0001000804087981 */ /* 0x000f28000c1e1500 */
[----:B------:R2:W5:Y:S01]  /*0140*/  LDG.E.U16 R10, desc[UR8][R4.64+0x300] ;  /* 0x00030008040a7981 */ /* 0x000562000c1e1500 */
[----:B------:R-:W-:-:S04]  /*0150*/  UIADD3 UR5, UP0, UR4, UR6, URZ ;  /* 0x0000000604057290 */ /* 0x000fc8000ff1e03f */
[----:B------:R-:W-:Y:S02]  /*0160*/  UIADD3.X UR6, URZ, UR7, URZ, UP0, !UPT ;  /* 0x000000073f067290 */ /* 0x000fe400087fe43f */
[----:B------:R-:W-:-:S04]  /*0170*/  IMAD.U32 R2, RZ, RZ, UR5 ;  /* 0x00000005ff027e24 */ /* 0x000fc8000f8e00ff */
[----:B------:R-:W-:Y:S02]  /*0180*/  IMAD.U32 R3, RZ, RZ, UR6 ;  /* 0x00000006ff037e24 */ /* 0x000fe4000f8e00ff */
[----:B------:R-:W-:Y:S01]  /*0190*/  IMAD.WIDE R2, R7, 0x2, R2 ;  /* 0x0000000207027825 */ /* 0x000fe200078e0202 */
[C---:B--2---:R-:W-:Y:S02]  /*01a0*/  PRMT R4, R9.reuse, 0x7770, RZ ;  /* 0x0000777009047816 */ /* 0x044fe400000000ff */
[----:B------:R-:W-:Y:S02]  /*01b0*/  PRMT R5, R9, 0x7771, RZ ;  /* 0x0000777109057816 */ /* 0x000fe400000000ff */
[C---:B---3--:R-:W-:Y:S02]  /*01c0*/  PRMT R0, R6.reuse, 0x7770, RZ ;  /* 0x0000777006007816 */ /* 0x048fe400000000ff */
[----:B------:R-:W-:Y:S02]  /*01d0*/  PRMT R6, R6, 0x7771, RZ ;  /* 0x0000777106067816 */ /* 0x000fe400000000ff */
[----:B----4-:R-:W-:-:S02]  /*01e0*/  PRMT R7, R8, 0x7770, RZ ;  /* 0x0000777008077816 */ /* 0x010fc400000000ff */
[----:B------:R-:W-:Y:S02]  /*01f0*/  PRMT R8, R8, 0x7771, RZ ;  /* 0x0000777108087816 */ /* 0x000fe400000000ff */
[C---:B-----5:R-:W-:Y:S02]  /*0200*/  PRMT R9, R10.reuse, 0x7770, RZ ;  /* 0x000077700a097816 */ /* 0x060fe400000000ff */
[----:B------:R-:W-:Y:S02]  /*0210*/  PRMT R10, R10, 0x7771, RZ ;  /* 0x000077710a0a7816 */ /* 0x000fe400000000ff */
[----:B------:R-:W-:Y:S02]  /*0220*/  VIMNMX.U32 R0, R0, UR10, PT ;  /* 0x0000000a00007c48 */ /* 0x000fe4000bfe0000 */
[----:B------:R-:W-:Y:S02]  /*0230*/  VIMNMX.U32 R11, R6, UR10, PT ;  /* 0x0000000a060b7c48 */ /* 0x000fe4000bfe0000 */
[----:B------:R-:W-:-:S02]  /*0240*/  VIMNMX.U32 R7, R7, UR10, PT ;  /* 0x0000000a07077c48 */ /* 0x000fc4000bfe0000 */
[----:B------:R-:W-:Y:S02]  /*0250*/  VIMNMX.U32 R8, R8, UR10, PT ;  /* 0x0000000a08087c48 */ /* 0x000fe4000bfe0000 */
[----:B------:R-:W-:Y:S02]  /*0260*/  VIMNMX.U32 R4, R4, UR10, PT ;  /* 0x0000000a04047c48 */ /* 0x000fe4000bfe0000 */
[----:B------:R-:W-:Y:S02]  /*0270*/  VIMNMX.U32 R5, R5, UR10, PT ;  /* 0x0000000a05057c48 */ /* 0x000fe4000bfe0000 */
[----:B------:R-:W-:Y:S02]  /*0280*/  VIMNMX.U32 R9, R9, UR10, PT ;  /* 0x0000000a09097c48 */ /* 0x000fe4000bfe0000 */
[----:B------:R-:W-:Y:S02]  /*0290*/  VIMNMX.U32 R10, R10, UR10, PT ;  /* 0x0000000a0a0a7c48 */ /* 0x000fe4000bfe0000 */
[----:B------:R-:W-:-:S02]  /*02a0*/  PRMT R11, R11, 0x7604, R0 ;  /* 0x000076040b0b7816 */ /* 0x000fc40000000000 */
[----:B------:R-:W-:Y:S02]  /*02b0*/  PRMT R7, R8, 0x7604, R7 ;  /* 0x0000760408077816 */ /* 0x000fe40000000007 */
[----:B------:R-:W-:Y:S02]  /*02c0*/  PRMT R5, R5, 0x7604, R4 ;  /* 0x0000760405057816 */ /* 0x000fe40000000004 */
[----:B------:R-:W-:Y:S01]  /*02d0*/  PRMT R9, R10, 0x7604, R9 ;  /* 0x000076040a097816 */ /* 0x000fe20000000009 */
[----:B------:R-:W-:Y:S04]  /*02e0*/  STG.E.U16 desc[UR8][R2.64], R11 ;  /* 0x0000000b02007986 */ /* 0x000fe8000c101508 */
[----:B------:R-:W-:Y:S04]  /*02f0*/  STG.E.U16 desc[UR8][R2.64+0x100], R7 ;  /* 0x0001000702007986 */ /* 0x000fe8000c101508 */
[----:B------:R-:W-:Y:S04]  /*0300*/  STG.E.U16 desc[UR8][R2.64+0x200], R5 ;  /* 0x0002000502007986 */ /* 0x000fe8000c101508 */
[----:B------:R-:W-:Y:S01]  /*0310*/  STG.E.U16 desc[UR8][R2.64+0x300], R9 ;  /* 0x0003000902007986 */ /* 0x000fe2000c101508 */
[----:B------:R-:W-:Y:S05]  /*0320*/  EXIT ;  /* 0x000000000000794d */ /* 0x000fea0003800000 */
.L_x_9481:
        /* <DEDUP_REMOVED lines=21> */
[----:B------:R1:W2:Y:S07]  /*0480*/  @!P6 LDG.E.U8 R16, desc[UR8][R10.64] ;  /* 0x000000080a10e981 */ /* 0x0002ae000c1e1100 */
        /* <DEDUP_REMOVED lines=15> */
[----:B------:R5:W2:Y:S04]  /*0580*/  @!P1 LDG.E.U8 R20, desc[UR8][R18.64] ;  /* 0x0000000812149981 */ /* 0x000aa8000c1e1100 */
        /* <DEDUP_REMOVED lines=10> */
[----:B------:R0:W3:Y:S01]  /*0630*/  @!P0 LDG.E.U8 R21, desc[UR8][R2.64] ;  /* 0x0000000802158981 */ /* 0x0000e2000c1e1100 */
[----:B------:R-:W-:Y:S02]  /*0640*/  IMAD.MOV.U32 R24, RZ, RZ, RZ ;  /* 0x000000ffff187224 */ /* 0x000fe400078e00ff */
[----:B------:R-:W-:Y:S02]  /*0650*/  @!P3 IMAD.X R9, RZ, RZ, R9, P1 ;  /* 0x000000ffff09b224 */ /* 0x000fe400008e0609 */
[----:B-----5:R-:W-:Y:S01]  /*0660*/  @!P6 VIADD R19, R0, UR4 ;  /* 0x000000040013ec36 */ /* 0x020fe20008000000 */
[----:B------:R5:W3:Y:S01]  /*0670*/  @!P2 LDG.E.U8 R22, desc[UR8][R12.64] ;  /* 0x000000080c16a981 */ /* 0x000ae2000c1e1100 */
[----:B----4-:R-:W-:-:S02]  /*0680*/  @!P4 IADD3 R4, P2, R25, R4, RZ ;  /* 0x000000041904c210 */ /* 0x010fc40007f5e0ff */
[----:B------:R-:W-:Y:S01]  /*0690*/  @!P5 IADD3 R6, P1, R17, R6, RZ ;  /* 0x000000061106d210 */ /* 0x000fe20007f3e0ff */
[----:B------:R4:W3:Y:S01]  /*06a0*/  @!P3 LDG.E.U8 R24, desc[UR8][R8.64] ;  /* 0x000000080818b981 */ /* 0x0008e2000c1e1100 */
[----:B0-----:R-:W-:Y:S01]  /*06b0*/  CS2R R2, SRZ ;  /* 0x0000000000027805 */ /* 0x001fe2000001ff00 */
[----:B------:R-:W-:Y:S02]  /*06c0*/  @!P4 IMAD.X R5, RZ, RZ, R5, P2 ;  /* 0x000000ffff05c224 */ /* 0x000fe400010e0605 */
[----:B------:R-:W-:Y:S02]  /*06d0*/  IMAD.MOV.U32 R0, RZ, RZ, RZ ;  /* 0x000000ffff007224 */ /* 0x000fe400078e00ff */
[----:B------:R-:W-:Y:S01]  /*06e0*/  @!P5 IMAD.X R7, RZ, RZ, R7, P1 ;  /* 0x000000ffff07d224 */ /* 0x000fe200008e0607 */
[----:B------:R-:W3:Y:S01]  /*06f0*/  @!P4 LDG.E.U8 R2, desc[UR8][R4.64] ;  /* 0x000000080402c981 */ /* 0x000ee2000c1e1100 */
[----:B-----5:R-:W0:Y:S01]  /*0700*/  @!P0 LDC.64 R12, c[0x0][0x228] ;  /* 0x00008a00ff0c8b82 */ /* 0x020e220000000a00 */
[----:B-1----:R-:W-:-:S02]  /*0710*/  @!P6 IADD3 R10, P3, R19, R10, RZ ;  /* 0x0000000a130ae210 */ /* 0x002fc40007f7e0ff */
[----:B------:R2:W5:Y:S03]  /*0720*/  @!P5 LDG.E.U8 R3, desc[UR8][R6.64] ;  /* 0x000000080603d981 */ /* 0x000566000c1e1100 */
[----:B------:R-:W-:-:S05]  /*0730*/  @!P6 IMAD.X R11, RZ, RZ, R11, P3 ;  /* 0x000000ffff0be224 */ /* 0x000fca00018e060b */
[----:B------:R1:W5:Y:S01]  /*0740*/  @!P6 LDG.E.U8 R0, desc[UR8][R10.64] ;  /* 0x000000080a00e981 */ /* 0x000362000c1e1100 */
[----:B----4-:R-:W-:Y:S02]  /*0750*/  @!P0 VIADD R9, R14, UR4 ;  /* 0x000000040e098c36 */ /* 0x010fe40008000000 */
[----:B------:R-:W-:-:S03]  /*0760*/  @!P0 IMAD.MOV.U32 R14, RZ, RZ, R23 ;  /* 0x000000ffff0e8224 */ /* 0x000fc600078e0017 */
[----:B0-----:R-:W-:-:S05]  /*0770*/  @!P0 IADD3 R8, P1, R9, R12, RZ ;  /* 0x0000000c09088210 */ /* 0x001fca0007f3e0ff */
[----:B------:R-:W-:Y:S01]  /*0780*/  @!P0 IMAD.X R9, RZ, RZ, R13, P1 ;  /* 0x000000ffff098224 */ /* 0x000fe200008e060d */
[----:B------:R-:W-:Y:S04]  /*0790*/  BSSY B0, `(.L_x_9482) ;  /* 0x000003c000007945 */ /* 0x000fe80003800000 */
[----:B------:R-:W-:Y:S01]  /*07a0*/  BSSY B1, `(.L_x_9483) ;  /* 0x0000033000017945 */ /* 0x000fe20003800000 */
[----:B--2---:R-:W-:Y:S02]  /*07b0*/  VIMNMX.U32 R7, R16, UR10, PT ;  /* 0x0000000a10077c48 */ /* 0x004fe4000bfe0000 */
[----:B-1----:R-:W-:Y:S02]  /*07c0*/  VIMNMX.U32 R11, R20, UR10, PT ;  /* 0x0000000a140b7c48 */ /* 0x002fe4000bfe0000 */
[----:B---3--:R-:W-:-:S05]  /*07d0*/  VIMNMX.U32 R21, R21, UR10, PT ;  /* 0x0000000a15157c48 */ /* 0x008fca000bfe0000 */
[----:B------:R0:W-:Y:S01]  /*07e0*/  @!P0 STG.E.U8 desc[UR8][R8.64], R21 ;  /* 0x0000001508008986 */ /* 0x0001e2000c101108 */
[----:B------:R-:W-:Y:S02]  /*07f0*/  ISETP.GE.AND P0, PT, R14, R15, PT ;  /* 0x0000000f0e00720c */ /* 0x000fe40003f06270 */
[----:B------:R-:W-:Y:S02]  /*0800*/  VIMNMX.U32 R13, R22, UR10, PT ;  /* 0x0000000a160d7c48 */ /* 0x000fe4000bfe0000 */
[----:B------:R-:W-:Y:S02]  /*0810*/  VIMNMX.U32 R17, R24, UR10, PT ;  /* 0x0000000a18117c48 */ /* 0x000fe4000bfe0000 */
[----:B------:R-:W-:Y:S02]  /*0820*/  VIMNMX.U32 R19, R2, UR10, PT ;  /* 0x0000000a02137c48 */ /* 0x000fe4000bfe0000 */
[----:B-----5:R-:W-:Y:S02]  /*0830*/  VIMNMX.U32 R2, R3, UR10, PT ;  /* 0x0000000a03027c48 */ /* 0x020fe4000bfe0000 */
[----:B------:R-:W-:-:S03]  /*0840*/  VIMNMX.U32 R0, R0, UR10, PT ;  /* 0x0000000a00007c48 */ /* 0x000fc6000bfe0000 */
        /* <DEDUP_REMOVED lines=15> */
.L_x_9484:
        /* <DEDUP_REMOVED lines=8> */
.L_x_9485:
        /* <DEDUP_REMOVED lines=8> */
.L_x_9486:
        /* <DEDUP_REMOVED lines=9> */
.L_x_9487:
[----:B------:R-:W-:Y:S05]  /*0ad0*/  BSYNC B1 ;  /* 0x0000000000017941 */ /* 0x000fea0003800000 */
.L_x_9483:
[----:B------:R-:W-:-:S13]  /*0ae0*/  ISETP.GE.AND P0, PT, R14, R15, PT ;  /* 0x0000000f0e00720c */ /* 0x000fda0003f06270 */
[----:B0-----:R-:W0:Y:S01]  /*0af0*/  @!P0 LDC.64 R6, c[0x0][0x228] ;  /* 0x00008a00ff068b82 */ /* 0x001e220000000a00 */
[C---:B-12---:R-:W-:Y:S02]  /*0b00*/  @!P0 VIADD R5, R14.reuse, UR4 ;  /* 0x000000040e058c36 */ /* 0x046fe40008000000 */
[----:B------:R-:W-:-:S03]  /*0b10*/  @!P0 VIADD R14, R14, 0x80 ;  /* 0x000000800e0e8836 */ /* 0x000fc60000000000 */
[----:B0-----:R-:W-:-:S05]  /*0b20*/  @!P0 IADD3 R4, P1, R5, R6, RZ ;  /* 0x0000000605048210 */ /* 0x001fca0007f3e0ff */
[----:B------:R-:W-:-:S05]  /*0b30*/  @!P0 IMAD.X R5, RZ, RZ, R7, P1 ;  /* 0x000000ffff058224 */ /* 0x000fca00008e0607 */
[----:B------:R2:W-:Y:S03]  /*0b40*/  @!P0 STG.E.U8 desc[UR8][R4.64], R2 ;  /* 0x0000000204008986 */ /* 0x0005e6000c101108 */
.L_x_9488:
[----:B------:R-:W-:Y:S05]  /*0b50*/  BSYNC B0 ;  /* 0x0000000000007941 */ /* 0x000fea0003800000 */
.L_x_9482:
        /* <DEDUP_REMOVED lines=9> */
.L_x_9489:
        /* <DEDUP_REMOVED lines=9> */
.L_x_36218:


//--------------------- .text._ZN2at6native29vectorized_elementwise_kernelILi4EZZZNS0_21clamp_max_kernel_cudaERNS_18TensorIteratorBaseERKN3c106ScalarEENKUlvE_clEvENKUlvE_clEvEUlhE_St5arrayIPcLm2EEEEviT0_T1_ --------------------------
	.section	.text._ZN2at6native29vectorized_elementwise_kernelILi4EZZZNS0_21clamp_max_kernel_cudaERNS_18TensorIteratorBaseERKN3c106ScalarEENKUlvE_clEvENKUlvE_clEvEUlhE_St5arrayIPcLm2EEEEviT0_T1_,"ax",@progbits
	.align	128
        .global         _ZN2at6native29vectorized_elementwise_kernelILi4EZZZNS0_21clamp_max_kernel_cudaERNS_18TensorIteratorBaseERKN3c106ScalarEENKUlvE_clEvENKUlvE_clEvEUlhE_St5arrayIPcLm2EEEEviT0_T1_
        .type           _ZN2at6native29vectorized_elementwise_kernelILi4EZZZNS0_21clamp_max_kernel_cudaERNS_18TensorIteratorBaseERKN3c106ScalarEENKUlvE_clEvENKUlvE_clEvEUlhE_St5arrayIPcLm2EEEEviT0_T1_,@function
        .size           _ZN2at6native29vectorized_elementwise_kernelILi4EZZZNS0_21clamp_max_kernel_cudaERNS_18TensorIteratorBaseERKN3c106ScalarEENKUlvE_clEvENKUlvE_clEvEUlhE_St5arrayIPcLm2EEEEviT0_T1_,(.L_x_36219 - _ZN2at6native29vectorized_elementwise_kernelILi4EZZZNS0_21clamp_max_kernel_cudaERNS_18TensorIteratorBaseERKN3c106ScalarEENKUlvE_clEvENKUlvE_clEvEUlhE_St5arrayIPcLm2EEEEviT0_T1_)
        .other          _ZN2at6native29vectorized_elementwise_kernelILi4EZZZNS0_21clamp_max_kernel_cudaERNS_18TensorIteratorBaseERKN3c106ScalarEENKUlvE_clEvENKUlvE_clEvEUlhE_St5arrayIPcLm2EEEEviT0_T1_,@"STO_CUDA_ENTRY STV_DEFAULT"
_ZN2at6native29vectorized_elementwise_kernelILi4EZZZNS0_21clamp_max_kernel_cudaERNS_18TensorIteratorBaseERKN3c106ScalarEENKUlvE_clEvENKUlvE_clEvEUlhE_St5arrayIPcLm2EEEEviT0_T1_:
.text._ZN2at6native29vectorized_elementwise_kernelILi4EZZZNS0_21clamp_max_kernel_cudaERNS_18TensorIteratorBaseERKN3c106ScalarEENKUlvE_clEvENKUlvE_clEvEUlhE_St5arrayIPcLm2EEEEviT0_T1_:
        /* <DEDUP_REMOVED lines=17> */
[----:B------:R-:W2:Y:S04]  /*0110*/  LDG.E R8, desc[UR8][R2.64] ;  /* 0x0000000802087981 */ /* 0x000ea8000c1e1900 */
[----:B------:R0:W3:Y:S01]  /*0120*/  LDG.E R9, desc[UR8][R2.64+0x200] ;  /* 0x0002000802097981 */ /* 0x0000e2000c1e1900 */
[----:B------:R-:W-:-:S04]  /*0130*/  UIADD3 UR5, UP0, UR4, UR6, URZ ;  /* 0x0000000604057290 */ /* 0x000fc8000ff1e03f */
[----:B------:R-:W-:Y:S02]  /*0140*/  UIADD3.X UR6, URZ, UR7, URZ, UP0, !UPT ;  /* 0x000000073f067290 */ /* 0x000fe400087fe43f */
[----:B0-----:R-:W-:-:S04]  /*0150*/  IMAD.U32 R2, RZ, RZ, UR5 ;  /* 0x00000005ff027e24 */ /* 0x001fc8000f8e00ff */
[----:B------:R-:W-:Y:S02]  /*0160*/  IMAD.U32 R3, RZ, RZ, UR6 ;  /* 0x00000006ff037e24 */ /* 0x000fe4000f8e00ff */
[----:B------:R-:W-:Y:S01]  /*0170*/  IMAD.WIDE R2, R11, 0x4, R2 ;  /* 0x000000040b027825 */ /* 0x000fe200078e0202 */
[C---:B--2---:R-:W-:Y:S02]  /*0180*/  PRMT R0, R8.reuse, 0x7770, RZ ;  /* 0x0000777008007816 */ /* 0x044fe400000000ff */
[----:B------:R-:W-:Y:S02]  /*0190*/  PRMT R4, R8, 0x7771, RZ ;  /* 0x0000777108047816 */ /* 0x000fe400000000ff */
[C---:B---3--:R-:W-:Y:S02]  /*01a0*/  PRMT R5, R9.reuse, 0x7770, RZ ;  /* 0x0000777009057816 */ /* 0x048fe400000000ff */
[----:B------:R-:W-:Y:S02]  /*01b0*/  PRMT R6, R9, 0x7771, RZ ;  /* 0x0000777109067816 */ /* 0x000fe400000000ff */
[----:B------:R-:W-:-:S02]  /*01c0*/  VIMNMX.U32 R0, R0, UR10, PT ;  /* 0x0000000a00007c48 */ /* 0x000fc4000bfe0000 */
[----:B------:R-:W-:Y:S02]  /*01d0*/  VIMNMX.U32 R7, R4, UR10, PT ;  /* 0x0000000a04077c48 */ /* 0x000fe4000bfe0000 */
[----:B------:R-:W-:Y:S02]  /*01e0*/  VIMNMX.U32 R5, R5, UR10, PT ;  /* 0x0000000a05057c48 */ /* 0x000fe4000bfe0000 */
[----:B------:R-:W-:Y:S02]  /*01f0*/  VIMNMX.U32 R6, R6, UR10, PT ;  /* 0x0000000a06067c48 */ /* 0x000fe4000bfe0000 */
[----:B------:R-:W-:Y:S02]  /*0200*/  PRMT R10, R7, 0x7604, R0 ;  /* 0x00007604070a7816 */ /* 0x000fe40000000000 */
[----:B------:R-:W-:Y:S02]  /*0210*/  PRMT R0, R8, 0x7772, RZ ;  /* 0x0000777208007816 */ /* 0x000fe400000000ff */
[----:B------:R-:W-:-:S02]  /*0220*/  PRMT R4, R9, 0x7772, RZ ;  /* 0x0000777209047816 */ /* 0x000fc400000000ff */
[----:B------:R-:W-:Y:S02]  /*0230*/  PRMT R7, R6, 0x7604, R5 ;  /* 0x0000760406077816 */ /* 0x000fe40000000005 */
[----:B------:R-:W-:Y:S02]  /*0240*/  VIMNMX.U32 R5, R0, UR10, PT ;  /* 0x0000000a00057c48 */ /* 0x000fe4000bfe0000 */
[----:B------:R-:W-:Y:S02]  /*0250*/  VIMNMX.U32 R6, R4, UR10, PT ;  /* 0x0000000a04067c48 */ /* 0x000fe4000bfe0000 */
[----:B------:R-:W-:Y:S02]  /*0260*/  PRMT R0, R8, 0x7773, RZ ;  /* 0x0000777308007816 */ /* 0x000fe400000000ff */
[----:B------:R-:W-:Y:S02]  /*0270*/  PRMT R4, R9, 0x7773, RZ ;  /* 0x0000777309047816 */ /* 0x000fe400000000ff */
[----:B------:R-:W-:-:S02]  /*0280*/  PRMT R5, R5, 0x7054, R10 ;  /* 0x0000705405057816 */ /* 0x000fc4000000000a */
[----:B------:R-:W-:Y:S02]  /*0290*/  PRMT R7, R6, 0x7054, R7 ;  /* 0x0000705406077816 */ /* 0x000fe40000000007 */
[----:B------:R-:W-:Y:S02]  /*02a0*/  VIMNMX.U32 R0, R0, UR10, PT ;  /* 0x0000000a00007c48 */ /* 0x000fe4000bfe0000 */
[----:B------:R-:W-:Y:S02]  /*02b0*/  VIMNMX.U32 R4, R4, UR10, PT ;  /* 0x0000000a04047c48 */ /* 0x000fe4000bfe0000 */
[----:B------:R-:W-:Y:S02]  /*02c0*/  PRMT R5, R0, 0x654, R5 ;  /* 0x0000065400057816 */ /* 0x000fe40000000005 */
[----:B------:R-:W-:-:S03]  /*02d0*/  PRMT R7, R4, 0x654, R7 ;  /* 0x0000065404077816 */ /* 0x000fc60000000007 */
[----:B------:R-:W-:Y:S04]  /*02e0*/  STG.E desc[UR8][R2.64], R5 ;  /* 0x0000000502007986 */ /* 0x000fe8000c101908 */
[----:B------:R-:W-:Y:S01]  /*02f0*/  STG.E desc[UR8][R2.64+0x200], R7 ;  /* 0x0002000702007986 */ /* 0x000fe2000c101908 */
[----:B------:R-:W-:Y:S05]  /*0300*/  EXIT ;  /* 0x000000000000794d */ /* 0x000fea0003800000 */
.L_x_9490:
        /* <DEDUP_REMOVED lines=97> */
.L_x_9493:
        /* <DEDUP_REMOVED lines=8> */
.L_x_9494:
        /* <DEDUP_REMOVED lines=8> */
.L_x_9495:
        /* <DEDUP_REMOVED lines=9> */
.L_x_9496:
[----:B------:R-:W-:Y:S05]  /*0ab0*/  BSYNC B1 ;  /* 0x0000000000017941 */ /* 0x000fea0003800000 */
.L_x_9492:
[----:B------:R-:W-:-:S13]  /*0ac0*/  ISETP.GE.AND P0, PT, R14, R15, PT ;  /* 0x0000000f0e00720c */ /* 0x000fda0003f06270 */
[----:B0-----:R-:W0:Y:S01]  /*0ad0*/  @!P0 LDC.64 R6, c[0x0][0x228] ;  /* 0x00008a00ff068b82 */ /* 0x001e220000000a00 */
[C---:B-12---:R-:W-:Y:S02]  /*0ae0*/  @!P0 VIADD R5, R14.reuse, UR4 ;  /* 0x000000040e058c36 */ /* 0x046fe40008000000 */
[----:B------:R-:W-:-:S03]  /*0af0*/  @!P0 VIADD R14, R14, 0x80 ;  /* 0x000000800e0e8836 */ /* 0x000fc60000000000 */
[----:B0-----:R-:W-:-:S05]  /*0b00*/  @!P0 IADD3 R4, P1, R5, R6, RZ ;  /* 0x0000000605048210 */ /* 0x001fca0007f3e0ff */
[----:B------:R-:W-:-:S05]  /*0b10*/  @!P0 IMAD.X R5, RZ, RZ, R7, P1 ;  /* 0x000000ffff058224 */ /* 0x000fca00008e0607 */
[----:B------:R2:W-:Y:S03]  /*0b20*/  @!P0 STG.E.U8 desc[UR8][R4.64], R2 ;  /* 0x0000000204008986 */ /* 0x0005e6000c101108 */
.L_x_9497:
[----:B------:R-:W-:Y:S05]  /*0b30*/  BSYNC B0 ;  /* 0x0000000000007941 */ /* 0x000fea0003800000 */
.L_x_9491:
        /* <DEDUP_REMOVED lines=9> */
.L_x_9498:
        /* <DEDUP_REMOVED lines=11> */
.L_x_36219:


//--------------------- .text._ZN2at6native29vectorized_elementwise_kernelILi8EZZZNS0_21clamp_max_kernel_cudaERNS_18TensorIteratorBaseERKN3c106ScalarEENKUlvE_clEvENKUlvE_clEvEUlhE_St5arrayIPcLm2EEEEviT0_T1_ --------------------------
	.section	.text._ZN2at6native29vectorized_elementwise_kernelILi8EZZZNS0_21clamp_max_kernel_cudaERNS_18TensorIteratorBaseERKN3c106ScalarEENKUlvE_clEvENKUlvE_clEvEUlhE_St5arrayIPcLm2EEEEviT0_T1_,"ax",@progbits
	.align	128
        .global         _ZN2at6native29vectorized_elementwise_kernelILi8EZZZNS0_21clamp_max_kernel_cudaERNS_18TensorIteratorBaseERKN3c106ScalarEENKUlvE_clEvENKUlvE_clEvEUlhE_St5arrayIPcLm2EEEEviT0_T1_
        .type           _ZN2at6native29vectorized_elementwise_kernelILi8EZZZNS0_21clamp_max_kernel_cudaERNS_18TensorIteratorBaseERKN3c106ScalarEENKUlvE_clEvENKUlvE_clEvEUlhE_St5arrayIPcLm2EEEEviT0_T1_,@function
        .size           _ZN2at6native29vectorized_elementwise_kernelILi8EZZZNS0_21clamp_max_kernel_cudaERNS_18TensorIteratorBaseERKN3c106ScalarEENKUlvE_clEvENKUlvE_clEvEUlhE_St5arrayIPcLm2EEEEviT0_T1_,(.L_x_36220 - _ZN2at6native29vectorized_elementwise_kernelILi8EZZZNS0_21clamp_max_kernel_cudaERNS_18TensorIteratorBaseERKN3c106ScalarEENKUlvE_clEvENKUlvE_clEvEUlhE_St5arrayIPcLm2EEEEviT0_T1_)
        .other          _ZN2at6native29vectorized_elementwise_kernelILi8EZZZNS0_21clamp_max_kernel_cudaERNS_18TensorIteratorBaseERKN3c106ScalarEENKUlvE_clEvENKUlvE_clEvEUlhE_St5arrayIPcLm2EEEEviT0_T1_,@"STO_CUDA_ENTRY STV_DEFAULT"
_ZN2at6native29vectorized_elementwise_kernelILi8EZZZNS0_21clamp_max_kernel_cudaERNS_18TensorIteratorBaseERKN3c106ScalarEENKUlvE_clEvENKUlvE_clEvEUlhE_St5arrayIPcLm2EEEEviT0_T1_:
.text._ZN2at6native29vectorized_elementwise_kernelILi8EZZZNS0_21clamp_max_kernel_cudaERNS_18TensorIteratorBaseERKN3c106ScalarEENKUlvE_clEvENKUlvE_clEvEUlhE_St5arrayIPcLm2EEEEviT0_T1_:
        /* <DEDUP_REMOVED lines=16> */
[----:B0-----:R-:W-:-:S06]  /*0100*/  IMAD.WIDE.U32 R6, R5, 0x8, R6 ;  /* 0x0000000805067825 */ /* 0x001fcc00078e0006 */
[----:B------:R-:W2:Y:S01]  /*0110*/  LDG.E.64 R6, desc[UR8][R6.64] ;  /* 0x0000000806067981 */ /* 0x000ea2000c1e1b00 */
        /* <DEDUP_REMOVED lines=9> */
[----:B------:R-:W-:-:S02]  /*01b0*/  LOP3.LUT R6, R4, 0xff, RZ, 0xc0, !PT ;  /* 0x000000ff04067812 */ /* 0x000fc400078ec0ff */
[----:B------:R-:W-:Y:S02]  /*01c0*/  SHF.R.U32.HI R4, RZ, 0x8, R9 ;  /* 0x00000008ff047819 */ /* 0x000fe40000011609 */
[----:B------:R-:W-:Y:S02]  /*01d0*/  PRMT R11, R7, 0x7732, RZ ;  /* 0x00007732070b7816 */ /* 0x000fe400000000ff */
[----:B------:R-:W-:Y:S02]  /*01e0*/  LOP3.LUT R7, R0, 0xffff, RZ, 0xc0, !PT ;  /* 0x0000ffff00077812 */ /* 0x000fe400078ec0ff */
[----:B------:R-:W-:Y:S02]  /*01f0*/  LOP3.LUT R10, R4, 0xffff, RZ, 0xc0, !PT ;  /* 0x0000ffff040a7812 */ /* 0x000fe400078ec0ff */
[----:B------:R-:W-:Y:S02]  /*0200*/  SHF.R.U32.HI R0, RZ, 0x8, R8 ;  /* 0x00000008ff007819 */ /* 0x000fe40000011608 */
[----:B------:R-:W-:-:S02]  /*0210*/  SHF.R.U32.HI R4, RZ, 0x8, R11 ;  /* 0x00000008ff047819 */ /* 0x000fc4000001160b */
[----:B------:R-:W-:Y:S02]  /*0220*/  LOP3.LUT R0, R0, 0xffff, RZ, 0xc0, !PT ;  /* 0x0000ffff00007812 */ /* 0x000fe400078ec0ff */
[----:B------:R-:W-:Y:S02]  /*0230*/  LOP3.LUT R4, R4, 0xffff, RZ, 0xc0, !PT ;  /* 0x0000ffff04047812 */ /* 0x000fe400078ec0ff */
[----:B------:R-:W-:Y:S02]  /*0240*/  VIMNMX.U32 R7, R7, UR10, PT ;  /* 0x0000000a07077c48 */ /* 0x000fe4000bfe0000 */
[----:B------:R-:W-:Y:S02]  /*0250*/  VIMNMX.U32 R10, R10, UR10, PT ;  /* 0x0000000a0a0a7c48 */ /* 0x000fe4000bfe0000 */
[----:B------:R-:W-:Y:S01]  /*0260*/  VIMNMX.U32 R0, R0, UR10, PT ;  /* 0x0000000a00007c48 */ /* 0x000fe2000bfe0000 */
[----:B------:R-:W-:Y:S01]  /*0270*/  IMAD.SHL.U32 R7, R7, 0x100, RZ ;  /* 0x0000010007077824 */ /* 0x000fe200078e00ff */
[----:B------:R-:W-:Y:S01]  /*0280*/  VIMNMX.U32 R4, R4, UR10, PT ;  /* 0x0000000a04047c48 */ /* 0x000fe2000bfe0000 */
[----:B------:R-:W-:Y:S01]  /*0290*/  IMAD.SHL.U32 R10, R10, 0x100, RZ ;  /* 0x000001000a0a7824 */ /* 0x000fe200078e00ff */
[----:B------:R-:W-:Y:S01]  /*02a0*/  LOP3.LUT R9, R9, 0xff, RZ, 0xc0, !PT ;  /* 0x000000ff09097812 */ /* 0x000fe200078ec0ff */
[----:B------:R-:W-:Y:S01]  /*02b0*/  IMAD.SHL.U32 R13, R0, 0x100, RZ ;  /* 0x00000100000d7824 */ /* 0x000fe200078e00ff */
[----:B------:R-:W-:Y:S01]  /*02c0*/  LOP3.LUT R8, R8, 0xff, RZ, 0xc0, !PT ;  /* 0x000000ff08087812 */ /* 0x000fe200078ec0ff */
[----:B------:R-:W-:Y:S01]  /*02d0*/  IMAD.SHL.U32 R4, R4, 0x100, RZ ;  /* 0x0000010004047824 */ /* 0x000fe200078e00ff */
[----:B------:R-:W-:-:S02]  /*02e0*/  LOP3.LUT R11, R11, 0xff, RZ, 0xc0, !PT ;  /* 0x000000ff0b0b7812 */ /* 0x000fc400078ec0ff */
[----:B------:R-:W-:Y:S02]  /*02f0*/  VIMNMX.U32 R6, R6, UR10, PT ;  /* 0x0000000a06067c48 */ /* 0x000fe4000bfe0000 */
[----:B------:R-:W-:Y:S02]  /*0300*/  VIMNMX.U32 R9, R9, UR10, PT ;  /* 0x0000000a09097c48 */ /* 0x000fe4000bfe0000 */
[----:B------:R-:W-:Y:S02]  /*0310*/  VIMNMX.U32 R8, R8, UR10, PT ;  /* 0x0000000a08087c48 */ /* 0x000fe4000bfe0000 */
[----:B------:R-:W-:Y:S02]  /*0320*/  VIMNMX.U32 R11, R11, UR10, PT ;  /* 0x0000000a0b0b7c48 */ /* 0x000fe4000bfe0000 */
[----:B------:R-:W-:Y:S02]  /*0330*/  LOP3.LUT R7, R6, R7, RZ, 0xfc, !PT ;  /* 0x0000000706077212 */ /* 0x000fe400078efcff */
[----:B------:R-:W-:-:S02]  /*0340*/  LOP3.LUT R9, R9, R10, RZ, 0xfc, !PT ;  /* 0x0000000a09097212 */ /* 0x000fc400078efcff */
[----:B------:R-:W-:Y:S02]  /*0350*/  LOP3.LUT R8, R8, R13, RZ, 0xfc, !PT ;  /* 0x0000000d08087212 */ /* 0x000fe400078efcff */
[----:B------:R-:W-:Y:S02]  /*0360*/  LOP3.LUT R4, R11, R4, RZ, 0xfc, !PT ;  /* 0x000000040b047212 */ /* 0x000fe400078efcff */
[----:B------:R-:W-:Y:S02]  /*0370*/  PRMT R8, R7, 0x5410, R8 ;  /* 0x0000541007087816 */ /* 0x000fe40000000008 */
[----:B------:R-:W-:-:S05]  /*0380*/  PRMT R9, R9, 0x5410, R4 ;  /* 0x0000541009097816 */ /* 0x000fca0000000004 */
[----:B------:R-:W-:Y:S01]  /*0390*/  STG.E.64 desc[UR8][R2.64], R8 ;  /* 0x0000000802007986 */ /* 0x000fe2000c101b08 */
[----:B------:R-:W-:Y:S05]  /*03a0*/  EXIT ;  /* 0x000000000000794d */ /* 0x000fea0003800000 */
.L_x_9499:
        /* <DEDUP_REMOVED lines=97> */
.L_x_9502:
        /* <DEDUP_REMOVED lines=8> */
.L_x_9503:
        /* <DEDUP_REMOVED lines=8> */
.L_x_9504:
        /* <DEDUP_REMOVED lines=9> */
.L_x_9505:
[----:B------:R-:W-:Y:S05]  /*0b50*/  BSYNC B1 ;  /* 0x0000000000017941 */ /* 0x000fea0003800000 */
.L_x_9501:
[----:B------:R-:W-:-:S13]  /*0b60*/  ISETP.GE.AND P0, PT, R14, R15, PT ;  /* 0x0000000f0e00720c */ /* 0x000fda0003f06270 */
[----:B0-----:R-:W0:Y:S01]  /*0b70*/  @!P0 LDC.64 R6, c[0x0][0x228] ;  /* 0x00008a00ff068b82 */ /* 0x001e220000000a00 */
[C---:B-12---:R-:W-:Y:S02]  /*0b80*/  @!P0 VIADD R5, R14.reuse, UR4 ;  /* 0x000000040e058c36 */ /* 0x046fe40008000000 */
[----:B------:R-:W-:-:S03]  /*0b90*/  @!P0 VIADD R14, R14, 0x80 ;  /* 0x000000800e0e8836 */ /* 0x000fc60000000000 */
[----:B0-----:R-:W-:-:S05]  /*0ba0*/  @!P0 IADD3 R4, P1, R5, R6, RZ ;  /* 0x0000000605048210 */ /* 0x001fca0007f3e0ff */
[----:B------:R-:W-:-:S05]  /*0bb0*/  @!P0 IMAD.X R5, RZ, RZ, R7, P1 ;  /* 0x000000ffff058224 */ /* 0x000fca00008e0607 */
[----:B------:R2:W-:Y:S03]  /*0bc0*/  @!P0 STG.E.U8 desc[UR8][R4.64], R2 ;  /* 0x0000000204008986 */ /* 0x0005e6000c101108 */
.L_x_9506:
[----:B------:R-:W-:Y:S05]  /*0bd0*/  BSYNC B0 ;  /* 0x0000000000007941 */ /* 0x000fea0003800000 */
.L_x_9500:
        /* <DEDUP_REMOVED lines=9> */
.L_x_9507:
        /* <DEDUP_REMOVED lines=9> */
.L_x_36220:


//--------------------- .text._ZN2at6native18elementwise_kernelILi128ELi4EZNS0_15gpu_kernel_implIZZZNS0_21clamp_min_kernel_cudaERNS_18TensorIteratorBaseERKN3c106ScalarEENKUlvE_clEvENKUlvE7_clEvEUlNS5_8BFloat16EE_EEvS4_RKT_EUliE_EEviT1_ --------------------------
	.section	.text._ZN2at6native18elementwise_kernelILi128ELi4EZNS0_15gpu_kernel_implIZZZNS0_21clamp_min_kernel_cudaERNS_18TensorIteratorBaseERKN3c106ScalarEENKUlvE_clEvENKUlvE7_clEvEUlNS5_8BFloat16EE_EEvS4_RKT_EUliE_EEviT1_,"ax",@progbits
	.align	128
        .global         _ZN2at6native18elementwise_kernelILi128ELi4EZNS0_15gpu_kernel_implIZZZNS0_21clamp_min_kernel_cudaERNS_18TensorIteratorBaseERKN3c106ScalarEENKUlvE_clEvENKUlvE7_clEvEUlNS5_8BFloat16EE_EEvS4_RKT_EUliE_EEviT1_
        .type           _ZN2at6native18elementwise_kernelILi128ELi4EZNS0_15gpu_kernel_implIZZZNS0_21clamp_min_kernel_cudaERNS_18TensorIteratorBaseERKN3c106ScalarEENKUlvE_clEvENKUlvE7_clEvEUlNS5_8BFloat16EE_EEvS4_RKT_EUliE_EEviT1_,@function
        .size           _ZN2at6native18elementwise_kernelILi128ELi4EZNS0_15gpu_kernel_implIZZZNS0_21clamp_min_kernel_cudaERNS_18TensorIteratorBaseERKN3c106ScalarEENKUlvE_clEvENKUlvE7_clEvEUlNS5_8BFloat16EE_EEvS4_RKT_EUliE_EEviT1_,(.L_x_36221 - _ZN2at6native18elementwise_kernelILi128ELi4EZNS0_15gpu_kernel_implIZZZNS0_21clamp_min_kernel_cudaERNS_18TensorIteratorBaseERKN3c106ScalarEENKUlvE_clEvENKUlvE7_clEvEUlNS5_8BFloat16EE_EEvS4_RKT_EUliE_EEviT1_)
        .other          _ZN2at6native18elementwise_kernelILi128ELi4EZNS0_15gpu_kernel_implIZZZNS0_21clamp_min_kernel_cudaERNS_18TensorIteratorBaseERKN3c106ScalarEENKUlvE_clEvENKUlvE7_clEvEUlNS5_8BFloat16EE_EEvS4_RKT_EUliE_EEviT1_,@"STO_CUDA_ENTRY STV_DEFAULT"
_ZN2at6native18elementwise_kernelILi128ELi4EZNS0_15gpu_kernel_implIZZZNS0_21clamp_min_kernel_cudaERNS_18TensorIteratorBaseERKN3c106ScalarEENKUlvE_clEvENKUlvE7_clEvEUlNS5_8BFloat16EE_EEvS4_RKT_EUliE_EEviT1_:
.text._ZN2at6native18elementwise_kernelILi128ELi4EZNS0_15gpu_kernel_implIZZZNS0_21clamp_min_kernel_cudaERNS_18TensorIteratorBaseERKN3c106ScalarEENKUlvE_clEvENKUlvE7_clEvEUlNS5_8BFloat16EE_EEvS4_RKT_EUliE_EEviT1_:
        /* <DEDUP_REMOVED lines=313> */
.L_x_9510:
        /* <DEDUP_REMOVED lines=23> */
.L_x_9514:
[----:B------:R-:W2:Y:S02]  /*1500*/  LDG.E.U8 R2, desc[UR36][R2.64] ;  /* 0x0000002402027981 */ /* 0x000ea4000c1e1100 */
[----:B--2---:R-:W-:-:S04]  /*1510*/  I2FP.F32.U32 R0, R2 ;  /* 0x0000000200007245 */ /* 0x004fc80000201000 */
[----:B------:R-:W-:-:S04]  /*1520*/  F2FP.BF16.F32.PACK_AB R0, RZ, R0 ;  /* 0x00000000ff00723e */ /* 0x000fc800000010ff */
[----:B------:R-:W-:Y:S01]  /*1530*/  PRMT R5, R0, 0x7610, R5 ;  /* 0x0000761000057816 */ /* 0x000fe20000000005 */
[----:B------:R-:W-:Y:S06]  /*1540*/  BRA `(.L_x_9516) ;  /* 0x0000000c00c47947 */ /* 0x000fec0003800000 */
.L_x_9513:
        /* <DEDUP_REMOVED lines=11> */
.L_x_9518:
[----:B------:R-:W2:Y:S02]  /*1600*/  LDG.E R2, desc[UR36][R2.64] ;  /* 0x0000002402027981 */ /* 0x000ea4000c1e1900 */
[----:B--2---:R-:W-:-:S04]  /*1610*/  I2FP.F32.S32 R0, R2 ;  /* 0x0000000200007245 */ /* 0x004fc80000201400 */
[----:B------:R-:W-:-:S04]  /*1620*/  F2FP.BF16.F32.PACK_AB R0, RZ, R0 ;  /* 0x00000000ff00723e */ /* 0x000fc800000010ff */
[----:B------:R-:W-:Y:S01]  /*1630*/  PRMT R5, R0, 0x7610, R5 ;  /* 0x0000761000057816 */ /* 0x000fe20000000005 */
[----:B------:R-:W-:Y:S06]  /*1640*/  BRA `(.L_x_9516) ;  /* 0x0000000c00847947 */ /* 0x000fec0003800000 */
.L_x_9517:
[----:B------:R-:W2:Y:S02]  /*1650*/  LDG.E.U16 R2, desc[UR36][R2.64] ;  /* 0x0000002402027981 */ /* 0x000ea4000c1e1500 */
[----:B--2---:R-:W0:Y:S02]  /*1660*/  I2F.S16 R0, R2 ;  /* 0x0000000200007306 */ /* 0x004e240000101400 */
[----:B0-----:R-:W-:-:S04]  /*1670*/  F2FP.BF16.F32.PACK_AB R0, RZ, R0 ;  /* 0x00000000ff00723e */ /* 0x001fc800000010ff */
[----:B------:R-:W-:Y:S01]  /*1680*/  PRMT R5, R0, 0x7610, R5 ;  /* 0x0000761000057816 */ /* 0x000fe20000000005 */
[----:B------:R-:W-:Y:S06]  /*1690*/  BRA `(.L_x_9516) ;  /* 0x0000000c00707947 */ /* 0x000fec0003800000 */
.L_x_9512:
        /* <DEDUP_REMOVED lines=9> */
.L_x_9520:
[----:B------:R-:W2:Y:S02]  /*1730*/  LDG.E.U16 R0, desc[UR36][R2.64] ;  /* 0x0000002402007981 */ /* 0x000ea4000c1e1500 */
[----:B--2---:R-:W-:-:S05]  /*1740*/  HADD2.F32 R0, -RZ, R0.H0_H0 ;  /* 0x20000000ff007230 */ /* 0x004fca0000004100 */
[----:B------:R-:W-:-:S04]  /*1750*/  F2FP.BF16.F32.PACK_AB R0, RZ, R0 ;  /* 0x00000000ff00723e */ /* 0x000fc800000010ff */
[----:B------:R-:W-:Y:S01]  /*1760*/  PRMT R5, R0, 0x7610, R5 ;  /* 0x0000761000057816 */ /* 0x000fe20000000005 */
[----:B------:R-:W-:Y:S06]  /*1770*/  BRA `(.L_x_9516) ;  /* 0x0000000c00387947 */ /* 0x000fec0003800000 */
.L_x_9519:
        /* <DEDUP_REMOVED lines=9> */
.L_x_9522:
[----:B------:R-:W2:Y:S02]  /*1810*/  LDG.E.U16 R2, desc[UR36][R2.64] ;  /* 0x0000002402027981 */ /* 0x000ea4000c1e1500 */
[----:B--2---:R-:W-:-:S05]  /*1820*/  HADD2.F32 R0, -RZ, R2.H0_H0 ;  /* 0x20000002ff007230 */ /* 0x004fca0000004100 */
[----:B------:R-:W-:-:S04]  /*1830*/  F2FP.BF16.F32.PACK_AB R0, RZ, R0 ;  /* 0x00000000ff00723e */ /* 0x000fc800000010ff */
[----:B------:R-:W-:Y:S01]  /*1840*/  PRMT R5, R0, 0x7610, R5 ;  /* 0x0000761000057816 */ /* 0x000fe20000000005 */
[----:B------:R-:W-:Y:S06]  /*1850*/  BRA `(.L_x_9516) ;  /* 0x0000000c00007947 */ /* 0x000fec0003800000 */
.L_x_9521:
        /* <DEDUP_REMOVED lines=9> */
.L_x_9511:
        /* <DEDUP_REMOVED lines=14> */
.L_x_9525:
        /* <DEDUP_REMOVED lines=9> */
.L_x_9524:
        /* <DEDUP_REMOVED lines=27> */
.L_x_9527:
        /* <DEDUP_REMOVED lines=15> */
.L_x_9526:
[----:B------:R0:W5:Y:S01]  /*1d00*/  LDG.E.U16 R5, desc[UR36][R2.64] ;  /* 0x0000002402057981 */ /* 0x000162000c1e1500 */
[----:B------:R-:W-:Y:S05]  /*1d10*/  BRA `(.L_x_9516) ;  /* 0x0000000400d07947 */ /* 0x000fea0003800000 */
.L_x_9523:
        /* <DEDUP_REMOVED lines=13> */
.L_x_9530:
        /* <DEDUP_REMOVED lines=21> */
.L_x_9534:
[----:B------:R-:W-:Y:S05]  /*1f40*/  BSYNC B1 ;  /* 0x0000000000017941 */ /* 0x000fea0003800000 */
.L_x_9533:
[----:B------:R-:W-:Y:S01]  /*1f50*/  LEA R3, R0, 0x3b800000, 0x17 ;  /* 0x3b80000000037811 */ /* 0x000fe200078eb8ff */
[----:B------:R-:W-:-:S05]  /*1f60*/  IMAD.SHL.U32 R0, R2, 0x100000, RZ ;  /* 0x0010000002007824 */ /* 0x000fca00078e00ff */
[----:B------:R-:W-:-:S07]  /*1f70*/  LOP3.LUT R0, R3, R0, R4, 0xfe, !PT ;  /* 0x0000000003007212 */ /* 0x000fce00078efe04 */
.L_x_9532:
[----:B------:R-:W-:Y:S05]  /*1f80*/  BSYNC B0 ;  /* 0x0000000000007941 */ /* 0x000fea0003800000 */
.L_x_9531:
[----:B------:R-:W-:-:S04]  /*1f90*/  F2FP.BF16.F32.PACK_AB R0, RZ, R0 ;  /* 0x00000000ff00723e */ /* 0x000fc800000010ff */
[----:B------:R-:W-:Y:S01]  /*1fa0*/  PRMT R5, R0, 0x7610, R5 ;  /* 0x0000761000057816 */ /* 0x000fe20000000005 */
[----:B------:R-:W-:Y:S06]  /*1fb0*/  BRA `(.L_x_9516) ;  /* 0x0000000400287947 */ /* 0x000fec0003800000 */
.L_x_9529:
        /* <DEDUP_REMOVED lines=21> */
.L_x_9538:
[----:B------:R-:W-:Y:S05]  /*2110*/  BSYNC B1 ;  /* 0x0000000000017941 */ /* 0x000fea0003800000 */
.L_x_9537:
[----:B------:R-:W-:Y:S01]  /*2120*/  LEA R3, R0, 0x37800000, 0x17 ;  /* 0x3780000000037811 */ /* 0x000fe200078eb8ff */
[----:B------:R-:W-:-:S05]  /*2130*/  IMAD.SHL.U32 R0, R2, 0x200000, RZ ;  /* 0x0020000002007824 */ /* 0x000fca00078e00ff */
[----:B------:R-:W-:-:S07]  /*2140*/  LOP3.LUT R0, R3, R0, R4, 0xfe, !PT ;  /* 0x0000000003007212 */ /* 0x000fce00078efe04 */
.L_x_9536:
[----:B------:R-:W-:Y:S05]  /*2150*/  BSYNC B0 ;  /* 0x0000000000007941 */ /* 0x000fea0003800000 */
.L_x_9535:
[----:B------:R-:W-:-:S04]  /*2160*/  F2FP.BF16.F32.PACK_AB R0, RZ, R0 ;  /* 0x00000000ff00723e */ /* 0x000fc800000010ff */
[----:B------:R-:W-:Y:S01]  /*2170*/  PRMT R5, R0, 0x7610, R5 ;  /* 0x0000761000057816 */ /* 0x000fe20000000005 */
[----:B------:R-:W-:Y:S06]  /*2180*/  BRA `(.L_x_9516) ;  /* 0x0000000000b47947 */ /* 0x000fec0003800000 */
.L_x_9528:
        /* <DEDUP_REMOVED lines=14> */
.L_x_9542:
[----:B------:R-:W-:Y:S05]  /*2270*/  BSYNC B0 ;  /* 0x0000000000007941 */ /* 0x000fea0003800000 */
.L_x_9541:
[----:B------:R-:W-:-:S04]  /*2280*/  F2FP.BF16.F32.PACK_AB R0, RZ, R0 ;  /* 0x00000000ff00723e */ /* 0x000fc800000010ff */
[----:B------:R-:W-:Y:S01]  /*2290*/  PRMT R5, R0, 0x7610, R5 ;  /* 0x0000761000057816 */ /* 0x000fe20000000005 */
[----:B------:R-:W-:Y:S06]  /*22a0*/  BRA `(.L_x_9516) ;  /* 0x00000000006c7947 */ /* 0x000fec0003800000 */
.L_x_9515:
        /* <DEDUP_REMOVED lines=16> */
.L_x_9543:
[----:B------:R-:W-:Y:S01]  /*23b0*/  PRMT R5, RZ, 0x7610, R5 ;  /* 0x00007610ff057816 */ /* 0x000fe20000000005 */
[----:B------:R-:W-:Y:S06]  /*23c0*/  BRA `(.L_x_9516) ;  /* 0x0000000000247947 */ /* 0x000fec0003800000 */
.L_x_9540:
[----:B------:R-:W2:Y:S02]  /*23d0*/  LDG.E.64 R2, desc[UR36][R2.64] ;  /* 0x0000002402027981 */ /* 0x000ea4000c1e1b00 */
[----:B--2---:R-:W0:Y:S02]  /*23e0*/  I2F.U64 R0, R2 ;  /* 0x0000000200007312 */ /* 0x004e240000301000 */
[----:B0-----:R-:W-:-:S04]  /*23f0*/  F2FP.BF16.F32.PACK_AB R0, RZ, R0 ;  /* 0x00000000ff00723e */ /* 0x001fc800000010ff */
[----:B------:R-:W-:Y:S01]  /*2400*/  PRMT R5, R0, 0x7610, R5 ;  /* 0x0000761000057816 */ /* 0x000fe20000000005 */
[----:B------:R-:W-:Y:S06]  /*2410*/  BRA `(.L_x_9516) ;  /* 0x0000000000107947 */ /* 0x000fec0003800000 */
.L_x_9539:
[----:B------:R-:W2:Y:S02]  /*2420*/  LDG.E R2, desc[UR36][R2.64] ;  /* 0x0000002402027981 */ /* 0x000ea4000c1e1900 */
[----:B--2---:R-:W-:-:S04]  /*2430*/  I2FP.F32.U32 R0, R2 ;  /* 0x0000000200007245 */ /* 0x004fc80000201000 */
[----:B------:R-:W-:-:S04]  /*2440*/  F2FP.BF16.F32.PACK_AB R0, RZ, R0 ;  /* 0x00000000ff00723e */ /* 0x000fc800000010ff */
[----:B------:R-:W-:-:S07]  /*2450*/  PRMT R5, R0, 0x7610, R5 ;  /* 0x0000761000057816 */ /* 0x000fce0000000005 */
.L_x_9516:
[----:B-----5:R-:W-:Y:S01]  /*2460*/  IMAD.U32 R0, R5, 0x10000, RZ ;  /* 0x0001000005007824 */ /* 0x020fe200078e00ff */
[----:B------:R-:W1:Y:S04]  /*2470*/  LDC.U8 R6, c[0x0][0x430] ;  /* 0x00010c00ff067b82 */ /* 0x000e680000000000 */
[----:B------:R-:W-:-:S13]  /*2480*/  FSETP.GTU.FTZ.AND P0, PT, |R0|, +INF , PT ;  /* 0x7f8000000000780b */ /* 0x000fda0003f1c200 */
[----:B0-----:R-:W0:Y:S01]  /*2490*/  @!P0 LDC.U16 R2, c[0x0][0x420] ;  /* 0x00010800ff028b82 */ /* 0x001e220000000400 */
[----:B-1----:R-:W-:Y:S01]  /*24a0*/  PRMT R4, R6, 0x9910, RZ ;  /* 0x0000991006047816 */ /* 0x002fe200000000ff */
[----:B0-----:R-:W-:-:S04]  /*24b0*/  @!P0 IMAD.U32 R3, R2, 0x10000, RZ ;  /* 0x0001000002038824 */ /* 0x001fc800078e00ff */
[----:B------:R-:W-:Y:S01]  /*24c0*/  IMAD.MOV.U32 R2, RZ, RZ, R4 ;  /* 0x000000ffff027224 */ /* 0x000fe200078e0004 */
[----:B------:R-:W-:-:S04]  /*24d0*/  @!P0 FMNMX.FTZ R3, R0, R3, !PT ;  /* 0x0000000300038209 */ /* 0x000fc80007810000 */
        /* <DEDUP_REMOVED lines=16> */
.L_x_9547:
[----:B------:R-:W-:-:S06]  /*25e0*/  IMAD.U32 R3, R5, 0x10000, RZ ;  /* 0x0001000005037824 */ /* 0x000fcc00078e00ff */
[----:B------:R-:W0:Y:S02]  /*25f0*/  F2I.S64.TRUNC R2, R3 ;  /* 0x0000000300027311 */ /* 0x000e24000020d900 */
[----:B0-----:R3:W-:Y:S01]  /*2600*/  STG.E.U8 desc[UR36][R16.64], R2 ;  /* 0x0000000210007986 */ /* 0x0017e2000c101124 */
[----:B------:R-:W-:Y:S05]  /*2610*/  BRA `(.L_x_9549) ;  /* 0x0000000c00847947 */ /* 0x000fea0003800000 */
.L_x_9546:
        /* <DEDUP_REMOVED lines=10> */
.L_x_9551:
[----:B------:R-:W-:-:S06]  /*26c0*/  IMAD.U32 R5, R5, 0x10000, RZ ;  /* 0x0001000005057824 */ /* 0x000fcc00078e00ff */
[----:B------:R-:W0:Y:S02]  /*26d0*/  F2I.FTZ.TRUNC.NTZ R5, R5 ;  /* 0x0000000500057305 */ /* 0x000e24000021f100 */
[----:B0-----:R1:W-:Y:S01]  /*26e0*/  STG.E desc[UR36][R16.64], R5 ;  /* 0x0000000510007986 */ /* 0x0013e2000c101924 */
[----:B------:R-:W-:Y:S05]  /*26f0*/  BRA `(.L_x_9549) ;  /* 0x0000000c004c7947 */ /* 0x000fea0003800000 */
.L_x_9550:
[----:B------:R-:W-:-:S06]  /*2700*/  IMAD.U32 R5, R5, 0x10000, RZ ;  /* 0x0001000005057824 */ /* 0x000fcc00078e00ff */
[----:B------:R-:W0:Y:S02]  /*2710*/  F2I.FTZ.TRUNC.NTZ R5, R5 ;  /* 0x0000000500057305 */ /* 0x000e24000021f100 */
[----:B0-----:R2:W-:Y:S01]  /*2720*/  STG.E.U16 desc[UR36][R16.64], R5 ;  /* 0x0000000510007986 */ /* 0x0015e2000c101524 */
[----:B------:R-:W-:Y:S05]  /*2730*/  BRA `(.L_x_9549) ;  /* 0x0000000c003c7947 */ /* 0x000fea0003800000 */
.L_x_9545:
        /* <DEDUP_REMOVED lines=9> */
.L_x_9553:
[----:B------:R-:W-:-:S05]  /*27d0*/  IMAD.U32 R0, R5, 0x10000, RZ ;  /* 0x0001000005007824 */ /* 0x000fca00078e00ff */
[----:B------:R-:W-:-:S05]  /*27e0*/  F2FP.F16.F32.PACK_AB R0, RZ, R0 ;  /* 0x00000000ff00723e */ /* 0x000fca00000000ff */
[----:B------:R0:W-:Y:S01]  /*27f0*/  STG.E.U16 desc[UR36][R16.64], R0 ;  /* 0x0000000010007986 */ /* 0x0001e2000c101524 */
[----:B------:R-:W-:Y:S05]  /*2800*/  BRA `(.L_x_9549) ;  /* 0x0000000c00087947 */ /* 0x000fea0003800000 */
.L_x_9552:
        /* <DEDUP_REMOVED lines=10> */
.L_x_9555:
[----:B------:R-:W-:-:S05]  /*28b0*/  IMAD.U32 R5, R5, 0x10000, RZ ;  /* 0x0001000005057824 */ /* 0x000fca00078e00ff */
[----:B------:R-:W-:-:S04]  /*28c0*/  F2FP.F16.F32.PACK_AB R3, RZ, R5 ;  /* 0x00000005ff03723e */ /* 0x000fc800000000ff */
[----:B------:R-:W-:-:S05]  /*28d0*/  PRMT R3, R3, 0x5410, RZ ;  /* 0x0000541003037816 */ /* 0x000fca00000000ff */
[----:B------:R0:W-:Y:S01]  /*28e0*/  STG.E desc[UR36][R16.64], R3 ;  /* 0x0000000310007986 */ /* 0x0001e2000c101924 */
[----:B------:R-:W-:Y:S05]  /*28f0*/  BRA `(.L_x_9549) ;  /* 0x0000000800cc7947 */ /* 0x000fea0003800000 */
.L_x_9554:
[----:B------:R-:W-:-:S04]  /*2900*/  IMAD.U32 R2, R5, 0x10000, RZ ;  /* 0x0001000005027824 */ /* 0x000fc800078e00ff */
[----:B------:R-:W-:-:S06]  /*2910*/  FMUL.FTZ R2, R2, 1 ;  /* 0x3f80000002027820 */ /* 0x000fcc0000410000 */
[----:B------:R-:W0:Y:S02]  /*2920*/  F2F.F64.F32 R2, R2 ;  /* 0x0000000200027310 */ /* 0x000e240000201800 */
[----:B0-----:R0:W-:Y:S01]  /*2930*/  STG.E.64 desc[UR36][R16.64], R2 ;  /* 0x0000000210007986 */ /* 0x0011e2000c101b24 */
[----:B------:R-:W-:Y:S05]  /*2940*/  BRA `(.L_x_9549) ;  /* 0x0000000800b87947 */ /* 0x000fea0003800000 */
.L_x_9544:
        /* <DEDUP_REMOVED lines=13> */
.L_x_9558:
[----:B------:R-:W-:Y:S01]  /*2a20*/  IMAD.U32 R5, R5, 0x10000, RZ ;  /* 0x0001000005057824 */ /* 0x000fe200078e00ff */
[----:B------:R-:W-:-:S03]  /*2a30*/  CS2R R6, SRZ ;  /* 0x0000000000067805 */ /* 0x000fc6000001ff00 */
[----:B------:R-:W-:-:S06]  /*2a40*/  FMUL.FTZ R5, R5, 1 ;  /* 0x3f80000005057820 */ /* 0x000fcc0000410000 */
[----:B------:R-:W0:Y:S02]  /*2a50*/  F2F.F64.F32 R4, R5 ;  /* 0x0000000500047310 */ /* 0x000e240000201800 */
[----:B0-----:R0:W-:Y:S01]  /*2a60*/  STG.E.128 desc[UR36][R16.64], R4 ;  /* 0x0000000410007986 */ /* 0x0011e2000c101d24 */
[----:B------:R-:W-:Y:S05]  /*2a70*/  BRA `(.L_x_9549) ;  /* 0x00000008006c7947 */ /* 0x000fea0003800000 */
.L_x_9557:
        /* <DEDUP_REMOVED lines=21> */
.L_x_9562:
[----:B------:R-:W-:Y:S05]  /*2bd0*/  BSYNC B0 ;  /* 0x0000000000007941 */ /* 0x000fea0003800000 */
.L_x_9561:
[----:B------:R-:W-:-:S05]  /*2be0*/  LOP3.LUT R3, R0, R3, RZ, 0xfc, !PT ;  /* 0x0000000300037212 */ /* 0x000fca00078efcff */
[----:B------:R0:W-:Y:S01]  /*2bf0*/  STG.E.U8 desc[UR36][R16.64], R3 ;  /* 0x0000000310007986 */ /* 0x0001e2000c101124 */
[----:B------:R-:W-:Y:S05]  /*2c00*/  BRA `(.L_x_9549) ;  /* 0x0000000800087947 */ /* 0x000fea0003800000 */
.L_x_9560:
        /* <DEDUP_REMOVED lines=13> */
.L_x_9564:
[----:B------:R-:W-:Y:S01]  /*2ce0*/  IMAD.MOV.U32 R0, RZ, RZ, 0x7f ;  /* 0x0000007fff007424 */ /* 0x000fe200078e00ff */
[----:B------:R-:W-:-:S04]  /*2cf0*/  ISETP.GT.U32.AND P0, PT, R2, 0x7f800000, PT ;  /* 0x7f8000000200780c */ /* 0x000fc80003f04070 */
[----:B------:R-:W-:-:S09]  /*2d00*/  SEL R0, R0, 0x7c, P0 ;  /* 0x0000007c00007807 */ /* 0x000fd20000000000 */
.L_x_9565:
[----:B------:R-:W-:Y:S05]  /*2d10*/  BSYNC B0 ;  /* 0x0000000000007941 */ /* 0x000fea0003800000 */
.L_x_9563:
[----:B------:R-:W-:-:S04]  /*2d20*/  LOP3.LUT R2, R5, 0x80000000, RZ, 0xc0, !PT ;  /* 0x8000000005027812 */ /* 0x000fc800078ec0ff */
[----:B------:R-:W-:-:S04]  /*2d30*/  SHF.R.U32.HI R3, RZ, 0x18, R2 ;  /* 0x00000018ff037819 */ /* 0x000fc80000011602 */
[----:B------:R-:W-:-:S05]  /*2d40*/  LOP3.LUT R3, R0, R3, RZ, 0xfc, !PT ;  /* 0x0000000300037212 */ /* 0x000fca00078efcff */
[----:B------:R0:W-:Y:S01]  /*2d50*/  STG.E.U8 desc[UR36][R16.64], R3 ;  /* 0x0000000310007986 */ /* 0x0001e2000c101124 */
[----:B------:R-:W-:Y:S05]  /*2d60*/  BRA `(.L_x_9549) ;  /* 0x0000000400b07947 */ /* 0x000fea0003800000 */
.L_x_9559:
[----:B------:R0:W-:Y:S01]  /*2d70*/  STG.E.U16 desc[UR36][R16.64], R5 ;  /* 0x0000000510007986 */ /* 0x0001e2000c101524 */
[----:B------:R-:W-:Y:S05]  /*2d80*/  BRA `(.L_x_9549) ;  /* 0x0000000400a87947 */ /* 0x000fea0003800000 */
.L_x_9556:
        /* <DEDUP_REMOVED lines=12> */
.L_x_9568:
        /* <DEDUP_REMOVED lines=17> */
.L_x_9571:
[----:B------:R-:W-:-:S04]  /*2f60*/  LOP3.LUT R2, R5, 0x80000000, RZ, 0xc0, !PT ;  /* 0x8000000005027812 */ /* 0x000fc800078ec0ff */
[----:B------:R-:W-:-:S04]  /*2f70*/  SHF.R.U32.HI R3, RZ, 0x18, R2 ;  /* 0x00000018ff037819 */ /* 0x000fc80000011602 */
[----:B------:R-:W-:-:S04]  /*2f80*/  LOP3.LUT R0, R0, R3, RZ, 0xfc, !PT ;  /* 0x0000000300007212 */ /* 0x000fc800078efcff */
[----:B------:R-:W-:-:S07]  /*2f90*/  PRMT R8, R0, 0x7610, R8 ;  /* 0x0000761000087816 */ /* 0x000fce0000000008 */
.L_x_9570:
[----:B------:R-:W-:Y:S05]  /*2fa0*/  BSYNC B0 ;  /* 0x0000000000007941 */ /* 0x000fea0003800000 */
.L_x_9569:
[----:B------:R0:W-:Y:S01]  /*2fb0*/  STG.E.U8 desc[UR36][R16.64], R8 ;  /* 0x0000000810007986 */ /* 0x0001e2000c101124 */
[----:B------:R-:W-:Y:S05]  /*2fc0*/  BRA `(.L_x_9549) ;  /* 0x0000000400187947 */ /* 0x000fea0003800000 */
.L_x_9567:
        /* <DEDUP_REMOVED lines=17> */
.L_x_9574:
[----:B------:R-:W-:-:S04]  /*30e0*/  LOP3.LUT R2, R5, 0x80000000, RZ, 0xc0, !PT ;  /* 0x8000000005027812 */ /* 0x000fc800078ec0ff */
[----:B------:R-:W-:-:S04]  /*30f0*/  SHF.R.U32.HI R3, RZ, 0x18, R2 ;  /* 0x00000018ff037819 */ /* 0x000fc80000011602 */
[----:B------:R-:W-:-:S04]  /*3100*/  LOP3.LUT R0, R0, R3, RZ, 0xfc, !PT ;  /* 0x0000000300007212 */ /* 0x000fc800078efcff */
[----:B------:R-:W-:-:S07]  /*3110*/  PRMT R8, R0, 0x7610, R8 ;  /* 0x0000761000087816 */ /* 0x000fce0000000008 */
.L_x_9573:
[----:B------:R-:W-:Y:S05]  /*3120*/  BSYNC B0 ;  /* 0x0000000000007941 */ /* 0x000fea0003800000 */
.L_x_9572:
[----:B------:R0:W-:Y:S01]  /*3130*/  STG.E.U8 desc[UR36][R16.64], R8 ;  /* 0x0000000810007986 */ /* 0x0001e2000c101124 */
[----:B------:R-:W-:Y:S05]  /*3140*/  BRA `(.L_x_9549) ;  /* 0x0000000000b87947 */ /* 0x000fea0003800000 */
.L_x_9566:
        /* <DEDUP_REMOVED lines=22> */
.L_x_9548:
        /* <DEDUP_REMOVED lines=16> */
.L_x_9577:
[----:B------:R-:W-:Y:S05]  /*33b0*/  BRA `(.L_x_9549) ;  /* 0x00000000001c7947 */ /* 0x000fea0003800000 */
.L_x_9576:
[----:B------:R-:W-:-:S06]  /*33c0*/  IMAD.U32 R2, R5, 0x10000, RZ ;  /* 0x0001000005027824 */ /* 0x000fcc00078e00ff */
[----:B------:R-:W0:Y:S02]  /*33d0*/  F2I.U64.TRUNC R2, R2 ;  /* 0x0000000200027311 */ /* 0x000e24000020d800 */
[----:B0-----:R0:W-:Y:S01]  /*33e0*/  STG.E.64 desc[UR36][R16.64], R2 ;  /* 0x0000000210007986 */ /* 0x0011e2000c101b24 */
[----:B------:R-:W-:Y:S05]  /*33f0*/  BRA `(.L_x_9549) ;  /* 0x00000000000c7947 */ /* 0x000fea0003800000 */
.L_x_9575:
[----:B------:R-:W-:-:S06]  /*3400*/  IMAD.U32 R5, R5, 0x10000, RZ ;  /* 0x0001000005057824 */ /* 0x000fcc00078e00ff */
[----:B------:R-:W0:Y:S02]  /*3410*/  F2I.FTZ.U32.TRUNC.NTZ R5, R5 ;  /* 0x0000000500057305 */ /* 0x000e24000021f000 */
[----:B0-----:R0:W-:Y:S02]  /*3420*/  STG.E desc[UR36][R16.64], R5 ;  /* 0x0000000510007986 */ /* 0x0011e4000c101924 */
.L_x_9549:
[----:B------:R-:W-:-:S04]  /*3430*/  IMAD R18, R23, 0x200, R18 ;  /* 0x0000020017127824 */ /* 0x000fc800078e0212 */
[----:B------:R-:W-:-:S07]  /*3440*/  VIADD R19, R18, 0x80 ;  /* 0x0000008012137836 */ /* 0x000fce0000000000 */
.L_x_9509:
[----:B------:R-:W-:Y:S05]  /*3450*/  BSYNC B6 ;  /* 0x0000000000067941 */ /* 0x000fea0003800000 */
.L_x_9508:
        /* <DEDUP_REMOVED lines=307> */
.L_x_9580:
        /* <DEDUP_REMOVED lines=23> */
.L_x_9584:
[----:B------:R-:W2:Y:S02]  /*4900*/  LDG.E.U8 R2, desc[UR36][R2.64] ;  /* 0x0000002402027981 */ /* 0x000ea4000c1e1100 */
[----:B--2---:R-:W-:-:S04]  /*4910*/  I2FP.F32.U32 R0, R2 ;  /* 0x0000000200007245 */ /* 0x004fc80000201000 */
[----:B------:R-:W-:-:S04]  /*4920*/  F2FP.BF16.F32.PACK_AB R0, RZ, R0 ;  /* 0x00000000ff00723e */ /* 0x000fc800000010ff */
[----:B------:R-:W-:Y:S01]  /*4930*/  PRMT R5, R0, 0x7610, R5 ;  /* 0x0000761000057816 */ /* 0x000fe20000000005 */
[----:B------:R-:W-:Y:S06]  /*4940*/  BRA `(.L_x_9586) ;  /* 0x0000000c00c47947 */ /* 0x000fec0003800000 */
.L_x_9583:
        /* <DEDUP_REMOVED lines=11> */
.L_x_9588:
[----:B------:R-:W2:Y:S02]  /*4a00*/  LDG.E R2, desc[UR36][R2.64] ;  /* 0x0000002402027981 */ /* 0x000ea4000c1e1900 */
[----:B--2---:R-:W-:-:S04]  /*4a10*/  I2FP.F32.S32 R0, R2 ;  /* 0x0000000200007245 */ /* 0x004fc80000201400 */
[----:B------:R-:W-:-:S04]  /*4a20*/  F2FP.BF16.F32.PACK_AB R0, RZ, R0 ;  /* 0x00000000ff00723e */ /* 0x000fc800000010ff */
[----:B------:R-:W-:Y:S01]  /*4a30*/  PRMT R5, R0, 0x7610, R5 ;  /* 0x0000761000057816 */ /* 0x000fe20000000005 */
[----:B------:R-:W-:Y:S06]  /*4a40*/  BRA `(.L_x_9586) ;  /* 0x0000000c00847947 */ /* 0x000fec0003800000 */
.L_x_9587:
[----:B------:R-:W2:Y:S02]  /*4a50*/  LDG.E.U16 R2, desc[UR36][R2.64] ;  /* 0x0000002402027981 */ /* 0x000ea4000c1e1500 */
[----:B--2---:R-:W0:Y:S02]  /*4a60*/  I2F.S16 R0, R2 ;  /* 0x0000000200007306 */ /* 0x004e240000101400 */
[----:B0-----:R-:W-:-:S04]  /*4a70*/  F2FP.BF16.F32.PACK_AB R0, RZ, R0 ;  /* 0x00000000ff00723e */ /* 0x001fc800000010ff */
[----:B------:R-:W-:Y:S01]  /*4a80*/  PRMT R5, R0, 0x7610, R5 ;  /* 0x0000761000057816 */ /* 0x000fe20000000005 */
[----:B------:R-:W-:Y:S06]  /*4a90*/  BRA `(.L_x_9586) ;  /* 0x0000000c00707947 */ /* 0x000fec0003800000 */
.L_x_9582:
        /* <DEDUP_REMOVED lines=9> */
.L_x_9590:
[----:B------:R-:W2:Y:S02]  /*4b30*/  LDG.E.U16 R0, desc[UR36][R2.64] ;  /* 0x0000002402007981 */ /* 0x000ea4000c1e1500 */
[----:B--2---:R-:W-:-:S05]  /*4b40*/  HADD2.F32 R0, -RZ, R0.H0_H0 ;  /* 0x20000000ff007230 */ /* 0x004fca0000004100 */
[----:B------:R-:W-:-:S04]  /*4b50*/  F2FP.BF16.F32.PACK_AB R0, RZ, R0 ;  /* 0x00000000ff00723e */ /* 0x000fc800000010ff */
[----:B------:R-:W-:Y:S01]  /*4b60*/  PRMT R5, R0, 0x7610, R5 ;  /* 0x0000761000057816 */ /* 0x000fe20000000005 */
[----:B------:R-:W-:Y:S06]  /*4b70*/  BRA `(.L_x_9586) ;  /* 0x0000000c00387947 */ /* 0x000fec0003800000 */
.L_x_9589:
        /* <DEDUP_REMOVED lines=9> */
.L_x_9592:
[----:B------:R-:W2:Y:S02]  /*4c10*/  LDG.E.U16 R2, desc[UR36][R2.64] ;  /* 0x0000002402027981 */ /* 0x000ea4000c1e1500 */
[----:B--2---:R-:W-:-:S05]  /*4c20*/  HADD2.F32 R0, -RZ, R2.H0_H0 ;  /* 0x20000002ff007230 */ /* 0x004fca0000004100 */
[----:B------:R-:W-:-:S04]  /*4c30*/  F2FP.BF16.F32.PACK_AB R0, RZ, R0 ;  /* 0x00000000ff00723e */ /* 0x000fc800000010ff */
[----:B------:R-:W-:Y:S01]  /*4c40*/  PRMT R5, R0, 0x7610, R5 ;  /* 0x0000761000057816 */ /* 0x000fe20000000005 */
[----:B------:R-:W-:Y:S06]  /*4c50*/  BRA `(.L_x_9586) ;  /* 0x0000000c00007947 */ /* 0x000fec0003800000 */
.L_x_9591:
        /* <DEDUP_REMOVED lines=9> */
.L_x_9581:
        /* <DEDUP_REMOVED lines=14> */
.L_x_9595:
        /* <DEDUP_REMOVED lines=9> */
.L_x_9594:
        /* <DEDUP_REMOVED lines=27> */
.L_x_9597:
        /* <DEDUP_REMOVED lines=15> */
.L_x_9596:
[----:B------:R0:W5:Y:S01]  /*5100*/  LDG.E.U16 R5, desc[UR36][R2.64] ;  /* 0x0000002402057981 */ /* 0x000162000c1e1500 */
[----:B------:R-:W-:Y:S05]  /*5110*/  BRA `(.L_x_9586) ;  /* 0x0000000400d07947 */ /* 0x000fea0003800000 */
.L_x_9593:
        /* <DEDUP_REMOVED lines=13> */
.L_x_9600:
        /* <DEDUP_REMOVED lines=21> */
.L_x_9604:
[----:B------:R-:W-:Y:S05]  /*5340*/  BSYNC B1 ;  /* 0x0000000000017941 */ /* 0x000fea0003800000 */
.L_x_9603:
[----:B------:R-:W-:Y:S01]  /*5350*/  LEA R3, R0, 0x3b800000, 0x17 ;  /* 0x3b80000000037811 */ /* 0x000fe200078eb8ff */
[----:B------:R-:W-:-:S05]  /*5360*/  IMAD.SHL.U32 R0, R2, 0x100000, RZ ;  /* 0x0010000002007824 */ /* 0x000fca00078e00ff */
[----:B------:R-:W-:-:S07]  /*5370*/  LOP3.LUT R0, R3, R0, R4, 0xfe, !PT ;  /* 0x0000000003007212 */ /* 0x000fce00078efe04 */
.L_x_9602:
[----:B------:R-:W-:Y:S05]  /*5380*/  BSYNC B0 ;  /* 0x0000000000007941 */ /* 0x000fea0003800000 */
.L_x_9601:
[----:B------:R-:W-:-:S04]  /*5390*/  F2FP.BF16.F32.PACK_AB R0, RZ, R0 ;  /* 0x00000000ff00723e */ /* 0x000fc800000010ff */
[----:B------:R-:W-:Y:S01]  /*53a0*/  PRMT R5, R0, 0x7610, R5 ;  /* 0x0000761000057816 */ /* 0x000fe20000000005 */
[----:B------:R-:W-:Y:S06]  /*53b0*/  BRA `(.L_x_9586) ;  /* 0x0000000400287947 */ /* 0x000fec0003800000 */
.L_x_9599:
        /* <DEDUP_REMOVED lines=21> */
.L_x_9608:
[----:B------:R-:W-:Y:S05]  /*5510*/  BSYNC B1 ;  /* 0x0000000000017941 */ /* 0x000fea0003800000 */
.L_x_9607:
[----:B------:R-:W-:Y:S01]  /*5520*/  LEA R3, R0, 0x37800000, 0x17 ;  /* 0x3780000000037811 */ /* 0x000fe200078eb8ff */
[----:B------:R-:W-:-:S05]  /*5530*/  IMAD.SHL.U32 R0, R2, 0x200000, RZ ;  /* 0x0020000002007824 */ /* 0x000fca00078e00ff */
[----:B------:R-:W-:-:S07]  /*5540*/  LOP3.LUT R0, R3, R0, R4, 0xfe, !PT ;  /* 0x0000000003007212 */ /* 0x000fce00078efe04 */
.L_x_9606:
[----:B------:R-:W-:Y:S05]  /*5550*/  BSYNC B0 ;  /* 0x0000000000007941 */ /* 0x000fea0003800000 */
.L_x_9605:
[----:B------:R-:W-:-:S04]  /*5560*/  F2FP.BF16.F32.PACK_AB R0, RZ, R0 ;  /* 0x00000000ff00723e */ /* 0x000fc800000010ff */
[----:B------:R-:W-:Y:S01]  /*5570*/  PRMT R5, R0, 0x7610, R5 ;  /* 0x0000761000057816 */ /* 0x000fe20000000005 */
[----:B------:R-:W-:Y:S06]  /*5580*/  BRA `(.L_x_9586) ;  /* 0x0000000000b47947 */ /* 0x000fec0003800000 */
.L_x_9598:
        /* <DEDUP_REMOVED lines=14> */
.L_x_9612:
[----:B------:R-:W-:Y:S05]  /*5670*/  BSYNC B0 ;  /* 0x0000000000007941 */ /* 0x000fea0003800000 */
.L_x_9611:
[----:B------:R-:W-:-:S04]  /*5680*/  F2FP.BF16.F32.PACK_AB R0, RZ, R0 ;  /* 0x00000000ff00723e */ /* 0x000fc800000010ff */
[----:B------:R-:W-:Y:S01]  /*5690*/  PRMT R5, R0, 0x7610, R5 ;  /* 0x0000761000057816 */ /* 0x000fe20000000005 */
[----:B------:R-:W-:Y:S06]  /*56a0*/  BRA `(.L_x_9586) ;  /* 0x00000000006c7947 */ /* 0x000fec0003800000 */
.L_x_9585:
        /* <DEDUP_REMOVED lines=16> */
.L_x_9613:
[----:B------:R-:W-:Y:S01]  /*57b0*/  PRMT R5, RZ, 0x7610, R5 ;  /* 0x00007610ff057816 */ /* 0x000fe20000000005 */
[----:B------:R-:W-:Y:S06]  /*57c0*/  BRA `(.L_x_9586) ;  /* 0x0000000000247947 */ /* 0x000fec0003800000 */
.L_x_9610:
[----:B------:R-:W2:Y:S02]  /*57d0*/  LDG.E.64 R2, desc[UR36][R2.64] ;  /* 0x0000002402027981 */ /* 0x000ea4000c1e1b00 */
[----:B--2---:R-:W0:Y:S02]  /*57e0*/  I2F.U64 R0, R2 ;  /* 0x0000000200007312 */ /* 0x004e240000301000 */
[----:B0-----:R-:W-:-:S04]  /*57f0*/  F2FP.BF16.F32.PACK_AB R0, RZ, R0 ;  /* 0x00000000ff00723e */ /* 0x001fc800000010ff */
[----:B------:R-:W-:Y:S01]  /*5800*/  PRMT R5, R0, 0x7610, R5 ;  /* 0x0000761000057816 */ /* 0x000fe20000000005 */
[----:B------:R-:W-:Y:S06]  /*5810*/  BRA `(.L_x_9586) ;  /* 0x0000000000107947 */ /* 0x000fec0003800000 */
.L_x_9609:
[----:B------:R-:W2:Y:S02]  /*5820*/  LDG.E R2, desc[UR36][R2.64] ;  /* 0x0000002402027981 */ /* 0x000ea4000c1e1900 */
[----:B--2---:R-:W-:-:S04]  /*5830*/  I2FP.F32.U32 R0, R2 ;  /* 0x0000000200007245 */ /* 0x004fc80000201000 */
[----:B------:R-:W-:-:S04]  /*5840*/  F2FP.BF16.F32.PACK_AB R0, RZ, R0 ;  /* 0x00000000ff00723e */ /* 0x000fc800000010ff */
[----:B------:R-:W-:-:S07]  /*5850*/  PRMT R5, R0, 0x7610, R5 ;  /* 0x0000761000057816 */ /* 0x000fce0000000005 */
.L_x_9586:
        /* <DEDUP_REMOVED lines=24> */
.L_x_9617:
[----:B------:R-:W-:-:S06]  /*59e0*/  IMAD.U32 R3, R5, 0x10000, RZ ;  /* 0x0001000005037824 */ /* 0x000fcc00078e00ff */
[----:B------:R-:W0:Y:S02]  /*59f0*/  F2I.S64.TRUNC R2, R3 ;  /* 0x0000000300027311 */ /* 0x000e24000020d900 */
[----:B0-----:R0:W-:Y:S01]  /*5a00*/  STG.E.U8 desc[UR36][R16.64], R2 ;  /* 0x0000000210007986 */ /* 0x0011e2000c101124 */
[----:B------:R-:W-:Y:S05]  /*5a10*/  BRA `(.L_x_9619) ;  /* 0x0000000c00847947 */ /* 0x000fea0003800000 */
.L_x_9616:
        /* <DEDUP_REMOVED lines=10> */
.L_x_9621:
[----:B------:R-:W-:-:S06]  /*5ac0*/  IMAD.U32 R5, R5, 0x10000, RZ ;  /* 0x0001000005057824 */ /* 0x000fcc00078e00ff */
[----:B------:R-:W0:Y:S02]  /*5ad0*/  F2I.FTZ.TRUNC.NTZ R5, R5 ;  /* 0x0000000500057305 */ /* 0x000e24000021f100 */
[----:B0-----:R0:W-:Y:S01]  /*5ae0*/  STG.E desc[UR36][R16.64], R5 ;  /* 0x0000000510007986 */ /* 0x0011e2000c101924 */
[----:B------:R-:W-:Y:S05]  /*5af0*/  BRA `(.L_x_9619) ;  /* 0x0000000c004c7947 */ /* 0x000fea0003800000 */
.L_x_9620:
[----:B------:R-:W-:-:S06]  /*5b00*/  IMAD.U32 R5, R5, 0x10000, RZ ;  /* 0x0001000005057824 */ /* 0x000fcc00078e00ff */
[----:B------:R-:W0:Y:S02]  /*5b10*/  F2I.FTZ.TRUNC.NTZ R5, R5 ;  /* 0x0000000500057305 */ /* 0x000e24000021f100 */
[----:B0-----:R0:W-:Y:S01]  /*5b20*/  STG.E.U16 desc[UR36][R16.64], R5 ;  /* 0x0000000510007986 */ /* 0x0011e2000c101524 */
[----:B------:R-:W-:Y:S05]  /*5b30*/  BRA `(.L_x_9619) ;  /* 0x0000000c003c7947 */ /* 0x000fea0003800000 */
.L_x_9615:
        /* <DEDUP_REMOVED lines=9> */
.L_x_9623:
[----:B------:R-:W-:-:S05]  /*5bd0*/  IMAD.U32 R0, R5, 0x10000, RZ ;  /* 0x0001000005007824 */ /* 0x000fca00078e00ff */
[----:B------:R-:W-:-:S05]  /*5be0*/  F2FP.F16.F32.PACK_AB R0, RZ, R0 ;  /* 0x00000000ff00723e */ /* 0x000fca00000000ff */
[----:B------:R0:W-:Y:S01]  /*5bf0*/  STG.E.U16 desc[UR36][R16.64], R0 ;  /* 0x0000000010007986 */ /* 0x0001e2000c101524 */
[----:B------:R-:W-:Y:S05]  /*5c00*/  BRA `(.L_x_9619) ;  /* 0x0000000c00087947 */ /* 0x000fea0003800000 */
.L_x_9622:
        /* <DEDUP_REMOVED lines=10> */
.L_x_9625:
[----:B------:R-:W-:-:S05]  /*5cb0*/  IMAD.U32 R5, R5, 0x10000, RZ ;  /* 0x0001000005057824 */ /* 0x000fca00078e00ff */
[----:B------:R-:W-:-:S04]  /*5cc0*/  F2FP.F16.F32.PACK_AB R3, RZ, R5 ;  /* 0x00000005ff03723e */ /* 0x000fc800000000ff */
[----:B------:R-:W-:-:S05]  /*5cd0*/  PRMT R3, R3, 0x5410, RZ ;  /* 0x0000541003037816 */ /* 0x000fca00000000ff */
[----:B------:R0:W-:Y:S01]  /*5ce0*/  STG.E desc[UR36][R16.64], R3 ;  /* 0x0000000310007986 */ /* 0x0001e2000c101924 */
[----:B------:R-:W-:Y:S05]  /*5cf0*/  BRA `(.L_x_9619) ;  /* 0x0000000800cc7947 */ /* 0x000fea0003800000 */
.L_x_9624:
[----:B------:R-:W-:-:S04]  /*5d00*/  IMAD.U32 R2, R5, 0x10000, RZ ;  /* 0x0001000005027824 */ /* 0x000fc800078e00ff */
[----:B------:R-:W-:-:S06]  /*5d10*/  FMUL.FTZ R2, R2, 1 ;  /* 0x3f80000002027820 */ /* 0x000fcc0000410000 */
[----:B------:R-:W0:Y:S02]  /*5d20*/  F2F.F64.F32 R2, R2 ;  /* 0x0000000200027310 */ /* 0x000e240000201800 */
[----:B0-----:R0:W-:Y:S01]  /*5d30*/  STG.E.64 desc[UR36][R16.64], R2 ;  /* 0x0000000210007986 */ /* 0x0011e2000c101b24 */
[----:B------:R-:W-:Y:S05]  /*5d40*/  BRA `(.L_x_9619) ;  /* 0x0000000800b87947 */ /* 0x000fea0003800000 */
.L_x_9614:
        /* <DEDUP_REMOVED lines=13> */
.L_x_9628:
[----:B------:R-:W-:Y:S01]  /*5e20*/  IMAD.U32 R5, R5, 0x10000, RZ ;  /* 0x0001000005057824 */ /* 0x000fe200078e00ff */
[----:B------:R-:W-:-:S03]  /*5e30*/  CS2R R6, SRZ ;  /* 0x0000000000067805 */ /* 0x000fc6000001ff00 */
[----:B------:R-:W-:-:S06]  /*5e40*/  FMUL.FTZ R5, R5, 1 ;  /* 0x3f80000005057820 */ /* 0x000fcc0000410000 */
[----:B------:R-:W0:Y:S02]  /*5e50*/  F2F.F64.F32 R4, R5 ;  /* 0x0000000500047310 */ /* 0x000e240000201800 */
[----:B0-----:R0:W-:Y:S01]  /*5e60*/  STG.E.128 desc[UR36][R16.64], R4 ;  /* 0x0000000410007986 */ /* 0x0011e2000c101d24 */
[----:B------:R-:W-:Y:S05]  /*5e70*/  BRA `(.L_x_9619) ;  /* 0x00000008006c7947 */ /* 0x000fea0003800000 */
.L_x_9627:
        /* <DEDUP_REMOVED lines=21> */
.L_x_9632:
[----:B------:R-:W-:Y:S05]  /*5fd0*/  BSYNC B0 ;  /* 0x0000000000007941 */ /* 0x000fea0003800000 */
.L_x_9631:
[----:B------:R-:W-:-:S05]  /*5fe0*/  LOP3.LUT R3, R0, R3, RZ, 0xfc, !PT ;  /* 0x0000000300037212 */ /* 0x000fca00078efcff */
[----:B------:R0:W-:Y:S01]  /*5ff0*/  STG.E.U8 desc[UR36][R16.64], R3 ;  /* 0x0000000310007986 */ /* 0x0001e2000c101124 */
[----:B------:R-:W-:Y:S05]  /*6000*/  BRA `(.L_x_9619) ;  /* 0x0000000800087947 */ /* 0x000fea0003800000 */
.L_x_9630:
        /* <DEDUP_REMOVED lines=13> */
.L_x_9634:
[----:B------:R-:W-:Y:S01]  /*60e0*/  IMAD.MOV.U32 R0, RZ, RZ, 0x7f ;  /* 0x0000007fff007424 */ /* 0x000fe200078e00ff */
[----:B------:R-:W-:-:S04]  /*60f0*/  ISETP.GT.U32.AND P0, PT, R2, 0x7f800000, PT ;  /* 0x7f8000000200780c */ /* 0x000fc80003f04070 */
[----:B------:R-:W-:-:S09]  /*6100*/  SEL R0, R0, 0x7c, P0 ;  /* 0x0000007c00007807 */ /* 0x000fd20000000000 */
.L_x_9635:
[----:B------:R-:W-:Y:S05]  /*6110*/  BSYNC B0 ;  /* 0x0000000000007941 */ /* 0x000fea0003800000 */
.L_x_9633:
[----:B------:R-:W-:-:S04]  /*6120*/  LOP3.LUT R2, R5, 0x80000000, RZ, 0xc0, !PT ;  /* 0x8000000005027812 */ /* 0x000fc800078ec0ff */
[----:B------:R-:W-:-:S04]  /*6130*/  SHF.R.U32.HI R3, RZ, 0x18, R2 ;  /* 0x00000018ff037819 */ /* 0x000fc80000011602 */
[----:B------:R-:W-:-:S05]  /*6140*/  LOP3.LUT R3, R0, R3, RZ, 0xfc, !PT ;  /* 0x0000000300037212 */ /* 0x000fca00078efcff */
[----:B------:R0:W-:Y:S01]  /*6150*/  STG.E.U8 desc[UR36][R16.64], R3 ;  /* 0x0000000310007986 */ /* 0x0001e2000c101124 */
[----:B------:R-:W-:Y:S05]  /*6160*/  BRA `(.L_x_9619) ;  /* 0x0000000400b07947 */ /* 0x000fea0003800000 */
.L_x_9629:
[----:B------:R0:W-:Y:S01]  /*6170*/  STG.E.U16 desc[UR36][R16.64], R5 ;  /* 0x0000000510007986 */ /* 0x0001e2000c101524 */
[----:B------:R-:W-:Y:S05]  /*6180*/  BRA `(.L_x_9619) ;  /* 0x0000000400a87947 */ /* 0x000fea0003800000 */
.L_x_9626:
        /* <DEDUP_REMOVED lines=12> */
.L_x_9638:
        /* <DEDUP_REMOVED lines=17> */
.L_x_9641:
[----:B------:R-:W-:-:S04]  /*6360*/  LOP3.LUT R2, R5, 0x80000000, RZ, 0xc0, !PT ;  /* 0x8000000005027812 */ /* 0x000fc800078ec0ff */
[----:B------:R-:W-:-:S04]  /*6370*/  SHF.R.U32.HI R3, RZ, 0x18, R2 ;  /* 0x00000018ff037819 */ /* 0x000fc80000011602 */
[----:B------:R-:W-:-:S04]  /*6380*/  LOP3.LUT R0, R0, R3, RZ, 0xfc, !PT ;  /* 0x0000000300007212 */ /* 0x000fc800078efcff */
[----:B------:R-:W-:-:S07]  /*6390*/  PRMT R8, R0, 0x7610, R8 ;  /* 0x0000761000087816 */ /* 0x000fce0000000008 */
.L_x_9640:
[----:B------:R-:W-:Y:S05]  /*63a0*/  BSYNC B0 ;  /* 0x0000000000007941 */ /* 0x000fea0003800000 */
.L_x_9639:
[----:B------:R3:W-:Y:S01]  /*63b0*/  STG.E.U8 desc[UR36][R16.64], R8 ;  /* 0x0000000810007986 */ /* 0x0007e2000c101124 */
[----:B------:R-:W-:Y:S05]  /*63c0*/  BRA `(.L_x_9619) ;  /* 0x0000000400187947 */ /* 0x000fea0003800000 */
.L_x_9637:
        /* <DEDUP_REMOVED lines=17> */
.L_x_9644:
[----:B------:R-:W-:-:S04]  /*64e0*/  LOP3.LUT R2, R5, 0x80000000, RZ, 0xc0, !PT ;  /* 0x8000000005027812 */ /* 0x000fc800078ec0ff */
[----:B------:R-:W-:-:S04]  /*64f0*/  SHF.R.U32.HI R3, RZ, 0x18, R2 ;  /* 0x00000018ff037819 */ /* 0x000fc80000011602 */
[----:B------:R-:W-:-:S04]  /*6500*/  LOP3.LUT R0, R0, R3, RZ, 0xfc, !PT ;  /* 0x0000000300007212 */ /* 0x000fc800078efcff */
[----:B------:R-:W-:-:S07]  /*6510*/  PRMT R8, R0, 0x7610, R8 ;  /* 0x0000761000087816 */ /* 0x000fce0000000008 */
.L_x_9643:
[----:B------:R-:W-:Y:S05]  /*6520*/  BSYNC B0 ;  /* 0x0000000000007941 */ /* 0x000fea0003800000 */
.L_x_9642:
[----:B------:R0:W-:Y:S01]  /*6530*/  STG.E.U8 desc[UR36][R16.64], R8 ;  /* 0x0000000810007986 */ /* 0x0001e2000c101124 */
[----:B------:R-:W-:Y:S05]  /*6540*/  BRA `(.L_x_9619) ;  /* 0x0000000000b87947 */ /* 0x000fea0003800000 */
.L_x_9636:
        /* <DEDUP_REMOVED lines=22> */
.L_x_9618:
        /* <DEDUP_REMOVED lines=16> */
.L_x_9647:
[----:B------:R-:W-:Y:S05]  /*67b0*/  BRA `(.L_x_9619) ;  /* 0x00000000001c7947 */ /* 0x000fea0003800000 */
.L_x_9646:
[----:B------:R-:W-:-:S06]  /*67c0*/  IMAD.U32 R2, R5, 0x10000, RZ ;  /* 0x0001000005027824 */ /* 0x000fcc00078e00ff */
[----:B------:R-:W0:Y:S02]  /*67d0*/  F2I.U64.TRUNC R2, R2 ;  /* 0x0000000200027311 */ /* 0x000e24000020d800 */
[----:B0-----:R2:W-:Y:S01]  /*67e0*/  STG.E.64 desc[UR36][R16.64], R2 ;  /* 0x0000000210007986 */ /* 0x0015e2000c101b24 */
[----:B------:R-:W-:Y:S05]  /*67f0*/  BRA `(.L_x_9619) ;  /* 0x00000000000c7947 */ /* 0x000fea0003800000 */
.L_x_9645:
[----:B------:R-:W-:-:S06]  /*6800*/  IMAD.U32 R5, R5, 0x10000, RZ ;  /* 0x0001000005057824 */ /* 0x000fcc00078e00ff */
[----:B------:R-:W0:Y:S02]  /*6810*/  F2I.FTZ.U32.TRUNC.NTZ R5, R5 ;  /* 0x0000000500057305 */ /* 0x000e24000021f000 */
[----:B0-----:R0:W-:Y:S02]  /*6820*/  STG.E desc[UR36][R16.64], R5 ;  /* 0x0000000510007986 */ /* 0x0011e4000c101924 */
.L_x_9619:
[----:B------:R-:W-:-:S07]  /*6830*/  VIADD R19, R19, 0x80 ;  /* 0x0000008013137836 */ /* 0x000fce0000000000 */
.L_x_9579:
[----:B------:R-:W-:Y:S05]  /*6840*/  BSYNC B6 ;  /* 0x0000000000067941 */ /* 0x000fea0003800000 */
.L_x_9578:
        /* <DEDUP_REMOVED lines=307> */
.L_x_9650:
        /* <DEDUP_REMOVED lines=23> */
.L_x_9654:
[----:B------:R-:W2:Y:S02]  /*7cf0*/  LDG.E.U8 R2, desc[UR36][R2.64] ;  /* 0x0000002402027981 */ /* 0x000ea4000c1e1100 */
[----:B--2---:R-:W-:-:S04]  /*7d00*/  I2FP.F32.U32 R0, R2 ;  /* 0x0000000200007245 */ /* 0x004fc80000201000 */
[----:B------:R-:W-:-:S04]  /*7d10*/  F2FP.BF16.F32.PACK_AB R0, RZ, R0 ;  /* 0x00000000ff00723e */ /* 0x000fc800000010ff */
[----:B------:R-:W-:Y:S01]  /*7d20*/  PRMT R5, R0, 0x7610, R5 ;  /* 0x0000761000057816 */ /* 0x000fe20000000005 */
[----:B------:R-:W-:Y:S06]  /*7d30*/  BRA `(.L_x_9656) ;  /* 0x0000000c00c47947 */ /* 0x000fec0003800000 */
.L_x_9653:
        /* <DEDUP_REMOVED lines=11> */
.L_x_9658:
[----:B------:R-:W2:Y:S02]  /*7df0*/  LDG.E R2, desc[UR36][R2.64] ;  /* 0x0000002402027981 */ /* 0x000ea4000c1e1900 */
[----:B--2---:R-:W-:-:S04]  /*7e00*/  I2FP.F32.S32 R0, R2 ;  /* 0x0000000200007245 */ /* 0x004fc80000201400 */
[----:B------:R-:W-:-:S04]  /*7e10*/  F2FP.BF16.F32.PACK_AB R0, RZ, R0 ;  /* 0x00000000ff00723e */ /* 0x000fc800000010ff */
[----:B------:R-:W-:Y:S01]  /*7e20*/  PRMT R5, R0, 0x7610, R5 ;  /* 0x0000761000057816 */ /* 0x000fe20000000005 */
[----:B------:R-:W-:Y:S06]  /*7e30*/  BRA `(.L_x_9656) ;  /* 0x0000000c00847947 */ /* 0x000fec0003800000 */
.L_x_9657:
[----:B------:R-:W2:Y:S02]  /*7e40*/  LDG.E.U16 R2, desc[UR36][R2.64] ;  /* 0x0000002402027981 */ /* 0x000ea4000c1e1500 */
[----:B--2---:R-:W0:Y:S02]  /*7e50*/  I2F.S16 R0, R2 ;  /* 0x0000000200007306 */ /* 0x004e240000101400 */
[----:B0-----:R-:W-:-:S04]  /*7e60*/  F2FP.BF16.F32.PACK_AB R0, RZ, R0 ;  /* 0x00000000ff00723e */ /* 0x001fc800000010ff */
[----:B------:R-:W-:Y:S01]  /*7e70*/  PRMT R5, R0, 0x7610, R5 ;  /* 0x0000761000057816 */ /* 0x000fe20000000005 */
[----:B------:R-:W-:Y:S06]  /*7e80*/  BRA `(.L_x_9656) ;  /* 0x0000000c00707947 */ /* 0x000fec0003800000 */
.L_x_9652:
        /* <DEDUP_REMOVED lines=9> */
.L_x_9660:
[----:B------:R-:W2:Y:S02]  /*7f20*/  LDG.E.U16 R0, desc[UR36][R2.64] ;  /* 0x0000002402007981 */ /* 0x000ea4000c1e1500 */
[----:B--2---:R-:W-:-:S05]  /*7f30*/  HADD2.F32 R0, -RZ, R0.H0_H0 ;  /* 0x20000000ff007230 */ /* 0x004fca0000004100 */
[----:B------:R-:W-:-:S04]  /*7f40*/  F2FP.BF16.F32.PACK_AB R0, RZ, R0 ;  /* 0x00000000ff00723e */ /* 0x000fc800000010ff */
[----:B------:R-:W-:Y:S01]  /*7f50*/  PRMT R5, R0, 0x7610, R5 ;  /* 0x0000761000057816 */ /* 0x000fe20000000005 */
[----:B------:R-:W-:Y:S06]  /*7f60*/  BRA `(.L_x_9656) ;  /* 0x0000000c00387947 */ /* 0x000fec0003800000 */
.L_x_9659:
        /* <DEDUP_REMOVED lines=9> */
.L_x_9662:
[----:B------:R-:W2:Y:S02]  /*8000*/  LDG.E.U16 R2, desc[UR36][R2.64] ;  /* 0x0000002402027981 */ /* 0x000ea4000c1e1500 */
[----:B--2---:R-:W-:-:S05]  /*8010*/  HADD2.F32 R0, -RZ, R2.H0_H0 ;  /* 0x20000002ff007230 */ /* 0x004fca0000004100 */
[----:B------:R-:W-:-:S04]  /*8020*/  F2FP.BF16.F32.PACK_AB R0, RZ, R0 ;  /* 0x00000000ff00723e */ /* 0x000fc800000010ff */
[----:B------:R-:W-:Y:S01]  /*8030*/  PRMT R5, R0, 0x7610, R5 ;  /* 0x0000761000057816 */ /* 0x000fe20000000005 */
[----:B------:R-:W-:Y:S06]  /*8040*/  BRA `(.L_x_9656) ;  /* 0x0000000c00007947 */ /* 0x000fec0003800000 */
.L_x_9661:
        /* <DEDUP_REMOVED lines=9> */
.L_x_9651:
        /* <DEDUP_REMOVED lines=14> */
.L_x_9665:
        /* <DEDUP_REMOVED lines=9> */
.L_x_9664:
        /* <DEDUP_REMOVED lines=27> */
.L_x_9667:
        /* <DEDUP_REMOVED lines=15> */
.L_x_9666:
[----:B------:R0:W5:Y:S01]  /*84f0*/  LDG.E.U16 R5, desc[UR36][R2.64] ;  /* 0x0000002402057981 */ /* 0x000162000c1e1500 */
[----:B------:R-:W-:Y:S05]  /*8500*/  BRA `(.L_x_9656) ;  /* 0x0000000400d07947 */ /* 0x000fea0003800000 */
.L_x_9663:
        /* <DEDUP_REMOVED lines=13> */
.L_x_9670:
        /* <DEDUP_REMOVED lines=21> */
.L_x_9674:
[----:B------:R-:W-:Y:S05]  /*8730*/  BSYNC B1 ;  /* 0x0000000000017941 */ /* 0x000fea0003800000 */
.L_x_9673:
[----:B------:R-:W-:Y:S01]  /*8740*/  LEA R3, R0, 0x3b800000, 0x17 ;  /* 0x3b80000000037811 */ /* 0x000fe200078eb8ff */
[----:B------:R-:W-:-:S05]  /*8750*/  IMAD.SHL.U32 R0, R2, 0x100000, RZ ;  /* 0x0010000002007824 */ /* 0x000fca00078e00ff */
[----:B------:R-:W-:-:S07]  /*8760*/  LOP3.LUT R0, R3, R0, R4, 0xfe, !PT ;  /* 0x0000000003007212 */ /* 0x000fce00078efe04 */
.L_x_9672:
[----:B------:R-:W-:Y:S05]  /*8770*/  BSYNC B0 ;  /* 0x0000000000007941 */ /* 0x000fea0003800000 */
.L_x_9671:
[----:B------:R-:W-:-:S04]  /*8780*/  F2FP.BF16.F32.PACK_AB R0, RZ, R0 ;  /* 0x00000000ff00723e */ /* 0x000fc800000010ff */
[----:B------:R-:W-:Y:S01]  /*8790*/  PRMT R5, R0, 0x7610, R5 ;  /* 0x0000761000057816 */ /* 0x000fe20000000005 */
[----:B------:R-:W-:Y:S06]  /*87a0*/  BRA `(.L_x_9656) ;  /* 0x0000000400287947 */ /* 0x000fec0003800000 */
.L_x_9669:
        /* <DEDUP_REMOVED lines=21> */
.L_x_9678:
[----:B------:R-:W-:Y:S05]  /*8900*/  BSYNC B1 ;  /* 0x0000000000017941 */ /* 0x000fea0003800000 */
.L_x_9677:
[----:B------:R-:W-:Y:S01]  /*8910*/  LEA R3, R0, 0x37800000, 0x17 ;  /* 0x3780000000037811 */ /* 0x000fe200078eb8ff */
[----:B------:R-:W-:-:S05]  /*8920*/  IMAD.SHL.U32 R0, R2, 0x200000, RZ ;  /* 0x0020000002007824 */ /* 0x000fca00078e00ff */
[----:B------:R-:W-:-:S07]  /*8930*/  LOP3.LUT R0, R3, R0, R4, 0xfe, !PT ;  /* 0x0000000003007212 */ /* 0x000fce00078efe04 */
.L_x_9676:
[----:B------:R-:W-:Y:S05]  /*8940*/  BSYNC B0 ;  /* 0x0000000000007941 */ /* 0x000fea0003800000 */
.L_x_9675:
[----:B------:R-:W-:-:S04]  /*8950*/  F2FP.BF16.F32.PACK_AB R0, RZ, R0 ;  /* 0x00000000ff00723e */ /* 0x000fc800000010ff */
[----:B------:R-:W-:Y:S01]  /*8960*/  PRMT R5, R0, 0x7610, R5 ;  /* 0x0000761000057816 */ /* 0x000fe20000000005 */
[----:B------:R-:W-:Y:S06]  /*8970*/  BRA `(.L_x_9656) ;  /* 0x0000000000b47947 */ /* 0x000fec0003800000 */
.L_x_9668:
        /* <DEDUP_REMOVED lines=14> */
.L_x_9682:
[----:B------:R-:W-:Y:S05]  /*8a60*/  BSYNC B0 ;  /* 0x0000000000007941 */ /* 0x000fea0003800000 */
.L_x_9681:
[----:B------:R-:W-:-:S04]  /*8a70*/  F2FP.BF16.F32.PACK_AB R0, RZ, R0 ;  /* 0x00000000ff00723e */ /* 0x000fc800000010ff */
[----:B------:R-:W-:Y:S01]  /*8a80*/  PRMT R5, R0, 0x7610, R5 ;  /* 0x0000761000057816 */ /* 0x000fe20000000005 */
[----:B------:R-:W-:Y:S06]  /*8a90*/  BRA `(.L_x_9656) ;  /* 0x00000000006c7947 */ /* 0x000fec0003800000 */
.L_x_9655:
        /* <DEDUP_REMOVED lines=16> */
.L_x_9683:
[----:B------:R-:W-:Y:S01]  /*8ba0*/  PRMT R5, RZ, 0x7610, R5 ;  /* 0x00007610ff057816 */ /* 0x000fe20000000005 */
[----:B------:R-:W-:Y:S06]  /*8bb0*/  BRA `(.L_x_9656) ;  /* 0x0000000000247947 */ /* 0x000fec0003800000 */
.L_x_9680:
[----:B------:R-:W2:Y:S02]  /*8bc0*/  LDG.E.64 R2, desc[UR36][R2.64] ;  /* 0x0000002402027981 */ /* 0x000ea4000c1e1b00 */
[----:B--2---:R-:W0:Y:S02]  /*8bd0*/  I2F.U64 R0, R2 ;  /* 0x0000000200007312 */ /* 0x004e240000301000 */
[----:B0-----:R-:W-:-:S04]  /*8be0*/  F2FP.BF16.F32.PACK_AB R0, RZ, R0 ;  /* 0x00000000ff00723e */ /* 0x001fc800000010ff */
[----:B------:R-:W-:Y:S01]  /*8bf0*/  PRMT R5, R0, 0x7610, R5 ;  /* 0x0000761000057816 */ /* 0x000fe20000000005 */
[----:B------:R-:W-:Y:S06]  /*8c00*/  BRA `(.L_x_9656) ;  /* 0x0000000000107947 */ /* 0x000fec0003800000 */
.L_x_9679:
[----:B------:R-:W2:Y:S02]  /*8c10*/  LDG.E R2, desc[UR36][R2.64] ;  /* 0x0000002402027981 */ /* 0x000ea4000c1e1900 */
[----:B--2---:R-:W-:-:S04]  /*8c20*/  I2FP.F32.U32 R0, R2 ;  /* 0x0000000200007245 */ /* 0x004fc80000201000 */
[----:B------:R-:W-:-:S04]  /*8c30*/  F2FP.BF16.F32.PACK_AB R0, RZ, R0 ;  /* 0x00000000ff00723e */ /* 0x000fc800000010ff */
[----:B------:R-:W-:-:S07]  /*8c40*/  PRMT R5, R0, 0x7610, R5 ;  /* 0x0000761000057816 */ /* 0x000fce0000000005 */
.L_x_9656:
        /* <DEDUP_REMOVED lines=24> */
.L_x_9687:
[----:B------:R-:W-:-:S06]  /*8dd0*/  IMAD.U32 R3, R5, 0x10000, RZ ;  /* 0x0001000005037824 */ /* 0x000fcc00078e00ff */
[----:B------:R-:W0:Y:S02]  /*8de0*/  F2I.S64.TRUNC R2, R3 ;  /* 0x0000000300027311 */ /* 0x000e24000020d900 */
[----:B0-----:R3:W-:Y:S01]  /*8df0*/  STG.E.U8 desc[UR36][R16.64], R2 ;  /* 0x0000000210007986 */ /* 0x0017e2000c101124 */
[----:B------:R-:W-:Y:S05]  /*8e00*/  BRA `(.L_x_9689) ;  /* 0x0000000c00847947 */ /* 0x000fea0003800000 */
.L_x_9686:
        /* <DEDUP_REMOVED lines=10> */
.L_x_9691:
[----:B------:R-:W-:-:S06]  /*8eb0*/  IMAD.U32 R5, R5, 0x10000, RZ ;  /* 0x0001000005057824 */ /* 0x000fcc00078e00ff */
[----:B------:R-:W0:Y:S02]  /*8ec0*/  F2I.FTZ.TRUNC.NTZ R5, R5 ;  /* 0x0000000500057305 */ /* 0x000e24000021f100 */
[----:B0-----:R2:W-:Y:S01]  /*8ed0*/  STG.E desc[UR36][R16.64], R5 ;  /* 0x0000000510007986 */ /* 0x0015e2000c101924 */
[----:B------:R-:W-:Y:S05]  /*8ee0*/  BRA `(.L_x_9689) ;  /* 0x0000000c004c7947 */ /* 0x000fea0003800000 */
.L_x_9690:
[----:B------:R-:W-:-:S06]  /*8ef0*/  IMAD.U32 R5, R5, 0x10000, RZ ;  /* 0x0001000005057824 */ /* 0x000fcc00078e00ff */
[----:B------:R-:W0:Y:S02]  /*8f00*/  F2I.FTZ.TRUNC.NTZ R5, R5 ;  /* 0x0000000500057305 */ /* 0x000e24000021f100 */
[----:B0-----:R0:W-:Y:S01]  /*8f10*/  STG.E.U16 desc[UR36][R16.64], R5 ;  /* 0x0000000510007986 */ /* 0x0011e2000c101524 */
[----:B------:R-:W-:Y:S05]  /*8f20*/  BRA `(.L_x_9689) ;  /* 0x0000000c003c7947 */ /* 0x000fea0003800000 */
.L_x_9685:
        /* <DEDUP_REMOVED lines=9> */
.L_x_9693:
[----:B------:R-:W-:-:S05]  /*8fc0*/  IMAD.U32 R0, R5, 0x10000, RZ ;  /* 0x0001000005007824 */ /* 0x000fca00078e00ff */
[----:B------:R-:W-:-:S05]  /*8fd0*/  F2FP.F16.F32.PACK_AB R0, RZ, R0 ;  /* 0x00000000ff00723e */ /* 0x000fca00000000ff */
[----:B------:R0:W-:Y:S01]  /*8fe0*/  STG.E.U16 desc[UR36][R16.64], R0 ;  /* 0x0000000010007986 */ /* 0x0001e2000c101524 */
[----:B------:R-:W-:Y:S05]  /*8ff0*/  BRA `(.L_x_9689) ;  /* 0x0000000c00087947 */ /* 0x000fea0003800000 */
.L_x_9692:
        /* <DEDUP_REMOVED lines=10> */
.L_x_9695:
[----:B------:R-:W-:-:S05]  /*90a0*/  IMAD.U32 R5, R5, 0x10000, RZ ;  /* 0x0001000005057824 */ /* 0x000fca00078e00ff */
[----:B------:R-:W-:-:S04]  /*90b0*/  F2FP.F16.F32.PACK_AB R3, RZ, R5 ;  /* 0x00000005ff03723e */ /* 0x000fc800000000ff */
[----:B------:R-:W-:-:S05]  /*90c0*/  PRMT R3, R3, 0x5410, RZ ;  /* 0x0000541003037816 */ /* 0x000fca00000000ff */
[----:B------:R0:W-:Y:S01]  /*90d0*/  STG.E desc[UR36][R16.64], R3 ;  /* 0x0000000310007986 */ /* 0x0001e2000c101924 */
[----:B------:R-:W-:Y:S05]  /*90e0*/  BRA `(.L_x_9689) ;  /* 0x0000000800cc7947 */ /* 0x000fea0003800000 */
.L_x_9694:
[----:B------:R-:W-:-:S04]  /*90f0*/  IMAD.U32 R2, R5, 0x10000, RZ ;  /* 0x0001000005027824 */ /* 0x000fc800078e00ff */
[----:B------:R-:W-:-:S06]  /*9100*/  FMUL.FTZ R2, R2, 1 ;  /* 0x3f80000002027820 */ /* 0x000fcc0000410000 */
[----:B------:R-:W0:Y:S02]  /*9110*/  F2F.F64.F32 R2, R2 ;  /* 0x0000000200027310 */ /* 0x000e240000201800 */
[----:B0-----:R0:W-:Y:S01]  /*9120*/  STG.E.64 desc[UR36][R16.64], R2 ;  /* 0x0000000210007986 */ /* 0x0011e2000c101b24 */
[----:B------:R-:W-:Y:S05]  /*9130*/  BRA `(.L_x_9689) ;  /* 0x0000000800b87947 */ /* 0x000fea0003800000 */
.L_x_9684:
        /* <DEDUP_REMOVED lines=13> */
.L_x_9698:
[----:B------:R-:W-:Y:S01]  /*9210*/  IMAD.U32 R5, R5, 0x10000, RZ ;  /* 0x0001000005057824 */ /* 0x000fe200078e00ff */
[----:B------:R-:W-:-:S03]  /*9220*/  CS2R R6, SRZ ;  /* 0x0000000000067805 */ /* 0x000fc6000001ff00 */
[----:B------:R-:W-:-:S06]  /*9230*/  FMUL.FTZ R5, R5, 1 ;  /* 0x3f80000005057820 */ /* 0x000fcc0000410000 */
[----:B------:R-:W0:Y:S02]  /*9240*/  F2F.F64.F32 R4, R5 ;  /* 0x0000000500047310 */ /* 0x000e240000201800 */
[----:B0-----:R0:W-:Y:S01]  /*9250*/  STG.E.128 desc[UR36][R16.64], R4 ;  /* 0x0000000410007986 */ /* 0x0011e2000c101d24 */
[----:B------:R-:W-:Y:S05]  /*9260*/  BRA `(.L_x_9689) ;  /* 0x00000008006c7947 */ /* 0x000fea0003800000 */
.L_x_9697:
        /* <DEDUP_REMOVED lines=21> */
.L_x_9702:
[----:B------:R-:W-:Y:S05]  /*93c0*/  BSYNC B0 ;  /* 0x0000000000007941 */ /* 0x000fea0003800000 */
.L_x_9701:
[----:B------:R-:W-:-:S05]  /*93d0*/  LOP3.LUT R3, R0, R3, RZ, 0xfc, !PT ;  /* 0x0000000300037212 */ /* 0x000fca00078efcff */
[----:B------:R0:W-:Y:S01]  /*93e0*/  STG.E.U8 desc[UR36][R16.64], R3 ;  /* 0x0000000310007986 */ /* 0x0001e2000c101124 */
[----:B------:R-:W-:Y:S05]  /*93f0*/  BRA `(.L_x_9689) ;  /* 0x0000000800087947 */ /* 0x000fea0003800000 */
.L_x_9700:
        /* <DEDUP_REMOVED lines=13> */
.L_x_9704:
[----:B------:R-:W-:Y:S01]  /*94d0*/  IMAD.MOV.U32 R0, RZ, RZ, 0x7f ;  /* 0x0000007fff007424 */ /* 0x000fe200078e00ff */
[----:B------:R-:W-:-:S04]  /*94e0*/  ISETP.GT.U32.AND P0, PT, R2, 0x7f800000, PT ;  /* 0x7f8000000200780c */ /* 0x000fc80003f04070 */
[----:B------:R-:W-:-:S09]  /*94f0*/  SEL R0, R0, 0x7c, P0 ;  /* 0x0000007c00007807 */ /* 0x000fd20000000000 */
.L_x_9705:
[----:B------:R-:W-:Y:S05]  /*9500*/  BSYNC B0 ;  /* 0x0000000000007941 */ /* 0x000fea0003800000 */
.L_x_9703:
[----:B------:R-:W-:-:S04]  /*9510*/  LOP3.LUT R2, R5, 0x80000000, RZ, 0xc0, !PT ;  /* 0x8000000005027812 */ /* 0x000fc800078ec0ff */
[----:B------:R-:W-:-:S04]  /*9520*/  SHF.R.U32.HI R3, RZ, 0x18, R2 ;  /* 0x00000018ff037819 */ /* 0x000fc80000011602 */
[----:B------:R-:W-:-:S05]  /*9530*/  LOP3.LUT R3, R0, R3, RZ, 0xfc, !PT ;  /* 0x0000000300037212 */ /* 0x000fca00078efcff */
[----:B------:R0:W-:Y:S01]  /*9540*/  STG.E.U8 desc[UR36][R16.64], R3 ;  /* 0x0000000310007986 */ /* 0x0001e2000c101124 */
[----:B------:R-:W-:Y:S05]  /*9550*/  BRA `(.L_x_9689) ;  /* 0x0000000400b07947 */ /* 0x000fea0003800000 */
.L_x_9699:
[----:B------:R0:W-:Y:S01]  /*9560*/  STG.E.U16 desc[UR36][R16.64], R5 ;  /* 0x0000000510007986 */ /* 0x0001e2000c101524 */
[----:B------:R-:W-:Y:S05]  /*9570*/  BRA `(.L_x_9689) ;  /* 0x0000000400a87947 */ /* 0x000fea0003800000 */
.L_x_9696:
        /* <DEDUP_REMOVED lines=12> */
.L_x_9708:
        /* <DEDUP_REMOVED lines=17> */
.L_x_9711:
[----:B------:R-:W-:-:S04]  /*9750*/  LOP3.LUT R2, R5, 0x80000000, RZ, 0xc0, !PT ;  /* 0x8000000005027812 */ /* 0x000fc800078ec0ff */
[----:B------:R-:W-:-:S04]  /*9760*/  SHF.R.U32.HI R3, RZ, 0x18, R2 ;  /* 0x00000018ff037819 */ /* 0x000fc80000011602 */
[----:B------:R-:W-:-:S04]  /*9770*/  LOP3.LUT R0, R0, R3, RZ, 0xfc, !PT ;  /* 0x0000000300007212 */ /* 0x000fc800078efcff */
[----:B------:R-:W-:-:S07]  /*9780*/  PRMT R8, R0, 0x7610, R8 ;  /* 0x0000761000087816 */ /* 0x000fce0000000008 */
.L_x_9710:
[----:B------:R-:W-:Y:S05]  /*9790*/  BSYNC B0 ;  /* 0x0000000000007941 */ /* 0x000fea0003800000 */
.L_x_9709:
[----:B------:R0:W-:Y:S01]  /*97a0*/  STG.E.U8 desc[UR36][R16.64], R8 ;  /* 0x0000000810007986 */ /* 0x0001e2000c101124 */
[----:B------:R-:W-:Y:S05]  /*97b0*/  BRA `(.L_x_9689) ;  /* 0x0000000400187947 */ /* 0x000fea0003800000 */
.L_x_9707:
        /* <DEDUP_REMOVED lines=17> */
.L_x_9714:
[----:B------:R-:W-:-:S04]  /*98d0*/  LOP3.LUT R2, R5, 0x80000000, RZ, 0xc0, !PT ;  /* 0x8000000005027812 */ /* 0x000fc800078ec0ff */
[----:B------:R-:W-:-:S04]  /*98e0*/  SHF.R.U32.HI R3, RZ, 0x18, R2 ;  /* 0x00000018ff037819 */ /* 0x000fc80000011602 */
[----:B------:R-:W-:-:S04]  /*98f0*/  LOP3.LUT R0, R0, R3, RZ, 0xfc, !PT ;  /* 0x0000000300007212 */ /* 0x000fc800078efcff */
[----:B------:R-:W-:-:S07]  /*9900*/  PRMT R8, R0, 0x7610, R8 ;  /* 0x0000761000087816 */ /* 0x000fce0000000008 */
.L_x_9713:
[----:B------:R-:W-:Y:S05]  /*9910*/  BSYNC B0 ;  /* 0x0000000000007941 */ /* 0x000fea0003800000 */
.L_x_9712:
[----:B------:R0:W-:Y:S01]  /*9920*/  STG.E.U8 desc[UR36][R16.64], R8 ;  /* 0x0000000810007986 */ /* 0x0001e2000c101124 */
[----:B------:R-:W-:Y:S05]  /*9930*/  BRA `(.L_x_9689) ;  /* 0x0000000000b87947 */ /* 0x000fea0003800000 */
.L_x_9706:
        /* <DEDUP_REMOVED lines=22> */
.L_x_9688:
        /* <DEDUP_REMOVED lines=16> */
.L_x_9717:
[----:B------:R-:W-:Y:S05]  /*9ba0*/  BRA `(.L_x_9689) ;  /* 0x00000000001c7947 */ /* 0x000fea0003800000 */
.L_x_9716:
[----:B------:R-:W-:-:S06]  /*9bb0*/  IMAD.U32 R2, R5, 0x10000, RZ ;  /* 0x0001000005027824 */ /* 0x000fcc00078e00ff */
[----:B------:R-:W0:Y:S02]  /*9bc0*/  F2I.U64.TRUNC R2, R2 ;  /* 0x0000000200027311 */ /* 0x000e24000020d800 */
[----:B0-----:R0:W-:Y:S01]  /*9bd0*/  STG.E.64 desc[UR36][R16.64], R2 ;  /* 0x0000000210007986 */ /* 0x0011e2000c101b24 */
[----:B------:R-:W-:Y:S05]  /*9be0*/  BRA `(.L_x_9689) ;  /* 0x00000000000c7947 */ /* 0x000fea0003800000 */
.L_x_9715:
[----:B------:R-:W-:-:S06]  /*9bf0*/  IMAD.U32 R5, R5, 0x10000, RZ ;  /* 0x0001000005057824 */ /* 0x000fcc00078e00ff */
[----:B------:R-:W0:Y:S02]  /*9c00*/  F2I.FTZ.U32.TRUNC.NTZ R5, R5 ;  /* 0x0000000500057305 */ /* 0x000e24000021f000 */
[----:B0-----:R0:W-:Y:S02]  /*9c10*/  STG.E desc[UR36][R16.64], R5 ;  /* 0x0000000510007986 */ /* 0x0011e4000c101924 */
.L_x_9689:
[----:B------:R-:W-:-:S07]  /*9c20*/  VIADD R19, R19, 0x80 ;  /* 0x0000008013137836 */ /* 0x000fce0000000000 */
.L_x_9649:
[----:B------:R-:W-:Y:S05]  /*9c30*/  BSYNC B6 ;  /* 0x0000000000067941 */ /* 0x000fea0003800000 */
.L_x_9648:
        /* <DEDUP_REMOVED lines=306> */
.L_x_9718:
        /* <DEDUP_REMOVED lines=23> */
.L_x_9722:
[----:B------:R-:W2:Y:S02]  /*b0d0*/  LDG.E.U8 R2, desc[UR36][R2.64] ;  /* 0x0000002402027981 */ /* 0x000ea4000c1e1100 */
[----:B--2---:R-:W-:-:S04]  /*b0e0*/  I2FP.F32.U32 R0, R2 ;  /* 0x0000000200007245 */ /* 0x004fc80000201000 */
[----:B------:R-:W-:-:S04]  /*b0f0*/  F2FP.BF16.F32.PACK_AB R0, RZ, R0 ;  /* 0x00000000ff00723e */ /* 0x000fc800000010ff */
[----:B------:R-:W-:Y:S01]  /*b100*/  PRMT R5, R0, 0x7610, R5 ;  /* 0x0000761000057816 */ /* 0x000fe20000000005 */
[----:B------:R-:W-:Y:S06]  /*b110*/  BRA `(.L_x_9724) ;  /* 0x0000000c00c47947 */ /* 0x000fec0003800000 */
.L_x_9721:
        /* <DEDUP_REMOVED lines=11> */
.L_x_9726:
[----:B------:R-:W2:Y:S02]  /*b1d0*/  LDG.E R2, desc[UR36][R2.64] ;  /* 0x0000002402027981 */ /* 0x000ea4000c1e1900 */
[----:B--2---:R-:W-:-:S04]  /*b1e0*/  I2FP.F32.S32 R0, R2 ;  /* 0x0000000200007245 */ /* 0x004fc80000201400 */
[----:B------:R-:W-:-:S04]  /*b1f0*/  F2FP.BF16.F32.PACK_AB R0, RZ, R0 ;  /* 0x00000000ff00723e */ /* 0x000fc800000010ff */
[----:B------:R-:W-:Y:S01]  /*b200*/  PRMT R5, R0, 0x7610, R5 ;  /* 0x0000761000057816 */ /* 0x000fe20000000005 */
[----:B------:R-:W-:Y:S06]  /*b210*/  BRA `(.L_x_9724) ;  /* 0x0000000c00847947 */ /* 0x000fec0003800000 */
.L_x_9725:
[----:B------:R-:W2:Y:S02]  /*b220*/  LDG.E.U16 R2, desc[UR36][R2.64] ;  /* 0x0000002402027981 */ /* 0x000ea4000c1e1500 */
[----:B--2---:R-:W0:Y:S02]  /*b230*/  I2F.S16 R0, R2 ;  /* 0x0000000200007306 */ /* 0x004e240000101400 */
[----:B0-----:R-:W-:-:S04]  /*b240*/  F2FP.BF16.F32.PACK_AB R0, RZ, R0 ;  /* 0x00000000ff00723e */ /* 0x001fc800000010ff */
[----:B------:R-:W-:Y:S01]  /*b250*/  PRMT R5, R0, 0x7610, R5 ;  /* 0x0000761000057816 */ /* 0x000fe20000000005 */
[----:B------:R-:W-:Y:S06]  /*b260*/  BRA `(.L_x_9724) ;  /* 0x0000000c00707947 */ /* 0x000fec0003800000 */
.L_x_9720:
        /* <DEDUP_REMOVED lines=9> */
.L_x_9728:
[----:B------:R-:W2:Y:S02]  /*b300*/  LDG.E.U16 R0, desc[UR36][R2.64] ;  /* 0x0000002402007981 */ /* 0x000ea4000c1e1500 */
[----:B--2---:R-:W-:-:S05]  /*b310*/  HADD2.F32 R0, -RZ, R0.H0_H0 ;  /* 0x20000000ff007230 */ /* 0x004fca0000004100 */
[----:B------:R-:W-:-:S04]  /*b320*/  F2FP.BF16.F32.PACK_AB R0, RZ, R0 ;  /* 0x00000000ff00723e */ /* 0x000fc800000010ff */
[----:B------:R-:W-:Y:S01]  /*b330*/  PRMT R5, R0, 0x7610, R5 ;  /* 0x0000761000057816 */ /* 0x000fe20000000005 */
[----:B------:R-:W-:Y:S06]  /*b340*/  BRA `(.L_x_9724) ;  /* 0x0000000c00387947 */ /* 0x000fec0003800000 */
.L_x_9727:
        /* <DEDUP_REMOVED lines=9> */
.L_x_9730:
[----:B------:R-:W2:Y:S02]  /*b3e0*/  LDG.E.U16 R2, desc[UR36][R2.64] ;  /* 0x0000002402027981 */ /* 0x000ea4000c1e1500 */
[----:B--2---:R-:W-:-:S05]  /*b3f0*/  HADD2.F32 R0, -RZ, R2.H0_H0 ;  /* 0x20000002ff007230 */ /* 0x004fca0000004100 */
[----:B------:R-:W-:-:S04]  /*b400*/  F2FP.BF16.F32.PACK_AB R0, RZ, R0 ;  /* 0x00000000ff00723e */ /* 0x000fc800000010ff */
[----:B------:R-:W-:Y:S01]  /*b410*/  PRMT R5, R0, 0x7610, R5 ;  /* 0x0000761000057816 */ /* 0x000fe20000000005 */
[----:B------:R-:W-:Y:S06]  /*b420*/  BRA `(.L_x_9724) ;  /* 0x0000000c00007947 */ /* 0x000fec0003800000 */
.L_x_9729:
        /* <DEDUP_REMOVED lines=9> */
.L_x_9719:
        /* <DEDUP_REMOVED lines=14> */
.L_x_9733:
        /* <DEDUP_REMOVED lines=9> */
.L_x_9732:
        /* <DEDUP_REMOVED lines=27> */
.L_x_9735:
        /* <DEDUP_REMOVED lines=15> */
.L_x_9734:
[----:B------:R0:W5:Y:S01]  /*b8d0*/  LDG.E.U16 R5, desc[UR36][R2.64] ;  /* 0x0000002402057981 */ /* 0x000162000c1e1500 */
[----:B------:R-:W-:Y:S05]  /*b8e0*/  BRA `(.L_x_9724) ;  /* 0x0000000400d07947 */ /* 0x000fea0003800000 */
.L_x_9731:
        /* <DEDUP_REMOVED lines=13> */
.L_x_9738:
        /* <DEDUP_REMOVED lines=21> */
.L_x_9742:
[----:B------:R-:W-:Y:S05]  /*bb10*/  BSYNC B1 ;  /* 0x0000000000017941 */ /* 0x000fea0003800000 */
.L_x_9741:
[----:B------:R-:W-:Y:S01]  /*bb20*/  LEA R3, R0, 0x3b800000, 0x17 ;  /* 0x3b80000000037811 */ /* 0x000fe200078eb8ff */
[----:B------:R-:W-:-:S05]  /*bb30*/  IMAD.SHL.U32 R0, R2, 0x100000, RZ ;  /* 0x0010000002007824 */ /* 0x000fca00078e00ff */
[----:B------:R-:W-:-:S07]  /*bb40*/  LOP3.LUT R0, R3, R0, R4, 0xfe, !PT ;  /* 0x0000000003007212 */ /* 0x000fce00078efe04 */
.L_x_9740:
[----:B------:R-:W-:Y:S05]  /*bb50*/  BSYNC B0 ;  /* 0x0000000000007941 */ /* 0x000fea0003800000 */
.L_x_9739:
[----:B------:R-:W-:-:S04]  /*bb60*/  F2FP.BF16.F32.PACK_AB R0, RZ, R0 ;  /* 0x00000000ff00723e */ /* 0x000fc800000010ff */
[----:B------:R-:W-:Y:S01]  /*bb70*/  PRMT R5, R0, 0x7610, R5 ;  /* 0x0000761000057816 */ /* 0x000fe20000000005 */
[----:B------:R-:W-:Y:S06]  /*bb80*/  BRA `(.L_x_9724) ;  /* 0x0000000400287947 */ /* 0x000fec0003800000 */
.L_x_9737:
        /* <DEDUP_REMOVED lines=21> */
.L_x_9746:
[----:B------:R-:W-:Y:S05]  /*bce0*/  BSYNC B1 ;  /* 0x0000000000017941 */ /* 0x000fea0003800000 */
.L_x_9745:
[----:B------:R-:W-:Y:S01]  /*bcf0*/  LEA R3, R0, 0x37800000, 0x17 ;  /* 0x3780000000037811 */ /* 0x000fe200078eb8ff */
[----:B------:R-:W-:-:S05]  /*bd00*/  IMAD.SHL.U32 R0, R2, 0x200000, RZ ;  /* 0x0020000002007824 */ /* 0x000fca00078e00ff */
[----:B------:R-:W-:-:S07]  /*bd10*/  LOP3.LUT R0, R3, R0, R4, 0xfe, !PT ;  /* 0x0000000003007212 */ /* 0x000fce00078efe04 */
.L_x_9744:
[----:B------:R-:W-:Y:S05]  /*bd20*/  BSYNC B0 ;  /* 0x0000000000007941 */ /* 0x000fea0003800000 */
.L_x_9743:
[----:B------:R-:W-:-:S04]  /*bd30*/  F2FP.BF16.F32.PACK_AB R0, RZ, R0 ;  /* 0x00000000ff00723e */ /* 0x000fc800000010ff */
[----:B------:R-:W-:Y:S01]  /*bd40*/  PRMT R5, R0, 0x7610, R5 ;  /* 0x0000761000057816 */ /* 0x000fe20000000005 */
[----:B------:R-:W-:Y:S06]  /*bd50*/  BRA `(.L_x_9724) ;  /* 0x0000000000b47947 */ /* 0x000fec0003800000 */
.L_x_9736:
        /* <DEDUP_REMOVED lines=14> */
.L_x_9750:
[----:B------:R-:W-:Y:S05]  /*be40*/  BSYNC B0 ;  /* 0x0000000000007941 */ /* 0x000fea0003800000 */
.L_x_9749:
[----:B------:R-:W-:-:S04]  /*be50*/  F2FP.BF16.F32.PACK_AB R0, RZ, R0 ;  /* 0x00000000ff00723e */ /* 0x000fc800000010ff */
[----:B------:R-:W-:Y:S01]  /*be60*/  PRMT R5, R0, 0x7610, R5 ;  /* 0x0000761000057816 */ /* 0x000fe20000000005 */
[----:B------:R-:W-:Y:S06]  /*be70*/  BRA `(.L_x_9724) ;  /* 0x00000000006c7947 */ /* 0x000fec0003800000 */
.L_x_9723:
        /* <DEDUP_REMOVED lines=16> */
.L_x_9751:
[----:B------:R-:W-:Y:S01]  /*bf80*/  PRMT R5, RZ, 0x7610, R5 ;  /* 0x00007610ff057816 */ /* 0x000fe20000000005 */
[----:B------:R-:W-:Y:S06]  /*bf90*/  BRA `(.L_x_9724) ;  /* 0x0000000000247947 */ /* 0x000fec0003800000 */
.L_x_9748:
[----:B------:R-:W2:Y:S02]  /*bfa0*/  LDG.E.64 R2, desc[UR36][R2.64] ;  /* 0x0000002402027981 */ /* 0x000ea4000c1e1b00 */
[----:B--2---:R-:W0:Y:S02]  /*bfb0*/  I2F.U64 R0, R2 ;  /* 0x0000000200007312 */ /* 0x004e240000301000 */
[----:B0-----:R-:W-:-:S04]  /*bfc0*/  F2FP.BF16.F32.PACK_AB R0, RZ, R0 ;  /* 0x00000000ff00723e */ /* 0x001fc800000010ff */
[----:B------:R-:W-:Y:S01]  /*bfd0*/  PRMT R5, R0, 0x7610, R5 ;  /* 0x0000761000057816 */ /* 0x000fe20000000005 */
[----:B------:R-:W-:Y:S06]  /*bfe0*/  BRA `(.L_x_9724) ;  /* 0x0000000000107947 */ /* 0x000fec0003800000 */
.L_x_9747:
[----:B------:R-:W2:Y:S02]  /*bff0*/  LDG.E R2, desc[UR36][R2.64] ;  /* 0x0000002402027981 */ /* 0x000ea4000c1e1900 */
[----:B--2---:R-:W-:-:S04]  /*c000*/  I2FP.F32.U32 R0, R2 ;  /* 0x0000000200007245 */ /* 0x004fc80000201000 */
[----:B------:R-:W-:-:S04]  /*c010*/  F2FP.BF16.F32.PACK_AB R0, RZ, R0 ;  /* 0x00000000ff00723e */ /* 0x000fc800000010ff */
[----:B------:R-:W-:-:S07]  /*c020*/  PRMT R5, R0, 0x7610, R5 ;  /* 0x0000761000057816 */ /* 0x000fce0000000005 */
.L_x_9724:
        /* <DEDUP_REMOVED lines=24> */
.L_x_9755:
[----:B------:R-:W-:-:S06]  /*c1b0*/  IMAD.U32 R3, R5, 0x10000, RZ ;  /* 0x0001000005037824 */ /* 0x000fcc00078e00ff */
[----:B------:R-:W0:Y:S02]  /*c1c0*/  F2I.S64.TRUNC R2, R3 ;  /* 0x0000000300027311 */ /* 0x000e24000020d900 */
[----:B0-----:R-:W-:Y:S01]  /*c1d0*/  STG.E.U8 desc[UR36][R16.64], R2 ;  /* 0x0000000210007986 */ /* 0x001fe2000c101124 */
[----:B------:R-:W-:Y:S05]  /*c1e0*/  EXIT ;  /* 0x000000000000794d */ /* 0x000fea0003800000 */
.L_x_9754:
        /* <DEDUP_REMOVED lines=10> */
.L_x_9758:
[----:B------:R-:W-:-:S06]  /*c290*/  IMAD.U32 R5, R5, 0x10000, RZ ;  /* 0x0001000005057824 */ /* 0x000fcc00078e00ff */
[----:B------:R-:W0:Y:S02]  /*c2a0*/  F2I.FTZ.TRUNC.NTZ R5, R5 ;  /* 0x0000000500057305 */ /* 0x000e24000021f100 */
[----:B0-----:R-:W-:Y:S01]  /*c2b0*/  STG.E desc[UR36][R16.64], R5 ;  /* 0x0000000510007986 */ /* 0x001fe2000c101924 */
[----:B------:R-:W-:Y:S05]  /*c2c0*/  EXIT ;  /* 0x000000000000794d */ /* 0x000fea0003800000 */
.L_x_9757:
[----:B------:R-:W-:-:S06]  /*c2d0*/  IMAD.U32 R5, R5, 0x10000, RZ ;  /* 0x0001000005057824 */ /* 0x000fcc00078e00ff */
[----:B------:R-:W0:Y:S02]  /*c2e0*/  F2I.FTZ.TRUNC.NTZ R5, R5 ;  /* 0x0000000500057305 */ /* 0x000e24000021f100 */
[----:B0-----:R-:W-:Y:S01]  /*c2f0*/  STG.E.U16 desc[UR36][R16.64], R5 ;  /* 0x0000000510007986 */ /* 0x001fe2000c101524 */
[----:B------:R-:W-:Y:S05]  /*c300*/  EXIT ;  /* 0x000000000000794d */ /* 0x000fea0003800000 */
.L_x_9753:
        /* <DEDUP_REMOVED lines=9> */
.L_x_9760:
[----:B------:R-:W-:-:S05]  /*c3a0*/  IMAD.U32 R0, R5, 0x10000, RZ ;  /* 0x0001000005007824 */ /* 0x000fca00078e00ff */
[----:B------:R-:W-:-:S05]  /*c3b0*/  F2FP.F16.F32.PACK_AB R0, RZ, R0 ;  /* 0x00000000ff00723e */ /* 0x000fca00000000ff */
[----:B------:R-:W-:Y:S01]  /*c3c0*/  STG.E.U16 desc[UR36][R16.64], R0 ;  /* 0x0000000010007986 */ /* 0x000fe2000c101524 */
[----:B------:R-:W-:Y:S05]  /*c3d0*/  EXIT ;  /* 0x000000000000794d */ /* 0x000fea0003800000 */
.L_x_9759:
        /* <DEDUP_REMOVED lines=10> */
.L_x_9762:
[----:B------:R-:W-:-:S05]  /*c480*/  IMAD.U32 R5, R5, 0x10000, RZ ;  /* 0x0001000005057824 */ /* 0x000fca00078e00ff */
[----:B------:R-:W-:-:S04]  /*c490*/  F2FP.F16.F32.PACK_AB R3, RZ, R5 ;  /* 0x00000005ff03723e */ /* 0x000fc800000000ff */
[----:B------:R-:W-:-:S05]  /*c4a0*/  PRMT R3, R3, 0x5410, RZ ;  /* 0x0000541003037816 */ /* 0x000fca00000000ff */
[----:B------:R-:W-:Y:S01]  /*c4b0*/  STG.E desc[UR36][R16.64], R3 ;  /* 0x0000000310007986 */ /* 0x000fe2000c101924 */
[----:B------:R-:W-:Y:S05]  /*c4c0*/  EXIT ;  /* 0x000000000000794d */ /* 0x000fea0003800000 */
.L_x_9761:
[----:B------:R-:W-:-:S04]  /*c4d0*/  IMAD.U32 R2, R5, 0x10000, RZ ;  /* 0x0001000005027824 */ /* 0x000fc800078e00ff */
[----:B------:R-:W-:-:S06]  /*c4e0*/  FMUL.FTZ R2, R2, 1 ;  /* 0x3f80000002027820 */ /* 0x000fcc0000410000 */
[----:B------:R-:W0:Y:S02]  /*c4f0*/  F2F.F64.F32 R2, R2 ;  /* 0x0000000200027310 */ /* 0x000e240000201800 */
[----:B0-----:R-:W-:Y:S01]  /*c500*/  STG.E.64 desc[UR36][R16.64], R2 ;  /* 0x0000000210007986 */ /* 0x001fe2000c101b24 */
[----:B------:R-:W-:Y:S05]  /*c510*/  EXIT ;  /* 0x000000000000794d */ /* 0x000fea0003800000 */
.L_x_9752:
        /* <DEDUP_REMOVED lines=13> */
.L_x_9765:
[----:B------:R-:W-:Y:S01]  /*c5f0*/  IMAD.U32 R5, R5, 0x10000, RZ ;  /* 0x0001000005057824 */ /* 0x000fe200078e00ff */
[----:B------:R-:W-:-:S03]  /*c600*/  CS2R R6, SRZ ;  /* 0x0000000000067805 */ /* 0x000fc6000001ff00 */
[----:B------:R-:W-:-:S06]  /*c610*/  FMUL.FTZ R5, R5, 1 ;  /* 0x3f80000005057820 */ /* 0x000fcc0000410000 */
[----:B------:R-:W0:Y:S02]  /*c620*/  F2F.F64.F32 R4, R5 ;  /* 0x0000000500047310 */ /* 0x000e240000201800 */
[----:B0-----:R-:W-:Y:S01]  /*c630*/  STG.E.128 desc[UR36][R16.64], R4 ;  /* 0x0000000410007986 */ /* 0x001fe2000c101d24 */
[----:B------:R-:W-:Y:S05]  /*c640*/  EXIT ;  /* 0x000000000000794d */ /* 0x000fea0003800000 */
.L_x_9764:
        /* <DEDUP_REMOVED lines=21> */
.L_x_9769:
[----:B------:R-:W-:Y:S05]  /*c7a0*/  BSYNC B0 ;  /* 0x0000000000007941 */ /* 0x000fea0003800000 */
.L_x_9768:
[----:B------:R-:W-:-:S05]  /*c7b0*/  LOP3.LUT R3, R0, R3, RZ, 0xfc, !PT ;  /* 0x0000000300037212 */ /* 0x000fca00078efcff */
[----:B------:R-:W-:Y:S01]  /*c7c0*/  STG.E.U8 desc[UR36][R16.64], R3 ;  /* 0x0000000310007986 */ /* 0x000fe2000c101124 */
[----:B------:R-:W-:Y:S05]  /*c7d0*/  EXIT ;  /* 0x000000000000794d */ /* 0x000fea0003800000 */
.L_x_9767:
        /* <DEDUP_REMOVED lines=13> */
.L_x_9771:
[----:B------:R-:W-:Y:S01]  /*c8b0*/  IMAD.MOV.U32 R0, RZ, RZ, 0x7f ;  /* 0x0000007fff007424 */ /* 0x000fe200078e00ff */
[----:B------:R-:W-:-:S04]  /*c8c0*/  ISETP.GT.U32.AND P0, PT, R2, 0x7f800000, PT ;  /* 0x7f8000000200780c */ /* 0x000fc80003f04070 */
[----:B------:R-:W-:-:S09]  /*c8d0*/  SEL R0, R0, 0x7c, P0 ;  /* 0x0000007c00007807 */ /* 0x000fd20000000000 */
.L_x_9772:
[----:B------:R-:W-:Y:S05]  /*c8e0*/  BSYNC B0 ;  /* 0x0000000000007941 */ /* 0x000fea0003800000 */
.L_x_9770:
[----:B------:R-:W-:-:S04]  /*c8f0*/  LOP3.LUT R2, R5, 0x80000000, RZ, 0xc0, !PT ;  /* 0x8000000005027812 */ /* 0x000fc800078ec0ff */
[----:B------:R-:W-:-:S04]  /*c900*/  SHF.R.U32.HI R3, RZ, 0x18, R2 ;  /* 0x00000018ff037819 */ /* 0x000fc80000011602 */
[----:B------:R-:W-:-:S05]  /*c910*/  LOP3.LUT R3, R0, R3, RZ, 0xfc, !PT ;  /* 0x0000000300037212 */ /* 0x000fca00078efcff */
[----:B------:R-:W-:Y:S01]  /*c920*/  STG.E.U8 desc[UR36][R16.64], R3 ;  /* 0x0000000310007986 */ /* 0x000fe2000c101124 */
[----:B------:R-:W-:Y:S05]  /*c930*/  EXIT ;  /* 0x000000000000794d */ /* 0x000fea0003800000 */
.L_x_9766:
[----:B------:R-:W-:Y:S01]  /*c940*/  STG.E.U16 desc[UR36][R16.64], R5 ;  /* 0x0000000510007986 */ /* 0x000fe2000c101524 */
[----:B------:R-:W-:Y:S05]  /*c950*/  EXIT ;  /* 0x000000000000794d */ /* 0x000fea0003800000 */
.L_x_9763:
        /* <DEDUP_REMOVED lines=12> */
.L_x_9775:
        /* <DEDUP_REMOVED lines=17> */
.L_x_9778:
[----:B------:R-:W-:-:S04]  /*cb30*/  LOP3.LUT R2, R5, 0x80000000, RZ, 0xc0, !PT ;  /* 0x8000000005027812 */ /* 0x000fc800078ec0ff */
[----:B------:R-:W-:-:S04]  /*cb40*/  SHF.R.U32.HI R3, RZ, 0x18, R2 ;  /* 0x00000018ff037819 */ /* 0x000fc80000011602 */
[----:B------:R-:W-:-:S04]  /*cb50*/  LOP3.LUT R0, R0, R3, RZ, 0xfc, !PT ;  /* 0x0000000300007212 */ /* 0x000fc800078efcff */
[----:B------:R-:W-:-:S07]  /*cb60*/  PRMT R8, R0, 0x7610, R8 ;  /* 0x0000761000087816 */ /* 0x000fce0000000008 */
.L_x_9777:
[----:B------:R-:W-:Y:S05]  /*cb70*/  BSYNC B0 ;  /* 0x0000000000007941 */ /* 0x000fea0003800000 */
.L_x_9776:
[----:B------:R-:W-:Y:S01]  /*cb80*/  STG.E.U8 desc[UR36][R16.64], R8 ;  /* 0x0000000810007986 */ /* 0x000fe2000c101124 */
[----:B------:R-:W-:Y:S05]  /*cb90*/  EXIT ;  /* 0x000000000000794d */ /* 0x000fea0003800000 */
.L_x_9774:
        /* <DEDUP_REMOVED lines=17> */
.L_x_9781:
[----:B------:R-:W-:-:S04]  /*ccb0*/  LOP3.LUT R2, R5, 0x80000000, RZ, 0xc0, !PT ;  /* 0x8000000005027812 */ /* 0x000fc800078ec0ff */
[----:B------:R-:W-:-:S04]  /*ccc0*/  SHF.R.U32.HI R3, RZ, 0x18, R2 ;  /* 0x00000018ff037819 */ /* 0x000fc80000011602 */
[----:B------:R-:W-:-:S04]  /*ccd0*/  LOP3.LUT R0, R0, R3, RZ, 0xfc, !PT ;  /* 0x0000000300007212 */ /* 0x000fc800078efcff */
[----:B------:R-:W-:-:S07]  /*cce0*/  PRMT R8, R0, 0x7610, R8 ;  /* 0x0000761000087816 */ /* 0x000fce0000000008 */
.L_x_9780:
[----:B------:R-:W-:Y:S05]  /*ccf0*/  BSYNC B0 ;  /* 0x0000000000007941 */ /* 0x000fea0003800000 */
.L_x_9779:
[----:B------:R-:W-:Y:S01]  /*cd00*/  STG.E.U8 desc[UR36][R16.64], R8 ;  /* 0x0000000810007986 */ /* 0x000fe2000c101124 */
[----:B------:R-:W-:Y:S05]  /*cd10*/  EXIT ;  /* 0x000000000000794d */ /* 0x000fea0003800000 */
.L_x_9773:
        /* <DEDUP_REMOVED lines=22> */
.L_x_9756:
        /* <DEDUP_REMOVED lines=16> */
.L_x_9784:
[----:B------:R-:W-:Y:S05]  /*cf80*/  EXIT ;  /* 0x000000000000794d */ /* 0x000fea0003800000 */
.L_x_9783:
[----:B------:R-:W-:-:S06]  /*cf90*/  IMAD.U32 R2, R5, 0x10000, RZ ;  /* 0x0001000005027824 */ /* 0x000fcc00078e00ff */
[----:B------:R-:W0:Y:S02]  /*cfa0*/  F2I.U64.TRUNC R2, R2 ;  /* 0x0000000200027311 */ /* 0x000e24000020d800 */
[----:B0-----:R-:W-:Y:S01]  /*cfb0*/  STG.E.64 desc[UR36][R16.64], R2 ;  /* 0x0000000210007986 */ /* 0x001fe2000c101b24 */
[----:B------:R-:W-:Y:S05]  /*cfc0*/  EXIT ;  /* 0x000000000000794d */ /* 0x000fea0003800000 */
.L_x_9782:
[----:B------:R-:W-:-:S06]  /*cfd0*/  IMAD.U32 R5, R5, 0x10000, RZ ;  /* 0x0001000005057824 */ /* 0x000fcc00078e00ff */
[----:B------:R-:W0:Y:S02]  /*cfe0*/  F2I.FTZ.U32.TRUNC.NTZ R5, R5 ;  /* 0x0000000500057305 */ /* 0x000e24000021f000 */
[----:B0-----:R-:W-:Y:S01]  /*cff0*/  STG.E desc[UR36][R16.64], R5 ;  /* 0x0000000510007986 */ /* 0x001fe2000c101924 */
[----:B------:R-:W-:Y:S05]  /*d000*/  EXIT ;  /* 0x000000000000794d */ /* 0x000fea0003800000 */
.L_x_9785:
        /* <DEDUP_REMOVED lines=15> */
.L_x_36221:


//--------------------- .text._ZN2at6native27unrolled_elementwise_kernelIZZZNS0_21clamp_min_kernel_cudaERNS_18TensorIteratorBaseERKN3c106ScalarEENKUlvE_clEvENKUlvE7_clEvEUlNS4_8BFloat16EE_St5arrayIPcLm2EELi4E23TrivialOffsetCalculatorILi1EjESG_NS0_6memory12LoadWithCastILi1EEENSH_13StoreWithCastILi1EEEEEviT_T0_T2_T3_T4_T5_ --------------------------
	.section	.text._ZN2at6native27unrolled_elementwise_kernelIZZZNS0_21clamp_min_kernel_cudaERNS_18TensorIteratorBaseERKN3c106ScalarEENKUlvE_clEvENKUlvE7_clEvEUlNS4_8BFloat16EE_St5arrayIPcLm2EELi4E23TrivialOffsetCalculatorILi1EjESG_NS0_6memory12LoadWithCastILi1EEENSH_13StoreWithCastILi1EEEEEviT_T0_T2_T3_T4_T5_,"ax",@progbits
	.align	128
        .global         _ZN2at6native27unrolled_elementwise_kernelIZZZNS0_21clamp_min_kernel_cudaERNS_18TensorIteratorBaseERKN3c106ScalarEENKUlvE_clEvENKUlvE7_clEvEUlNS4_8BFloat16EE_St5arrayIPcLm2EELi4E23TrivialOffsetCalculatorILi1EjESG_NS0_6memory12LoadWithCastILi1EEENSH_13StoreWithCastILi1EEEEEviT_T0_T2_T3_T4_T5_
        .type           _ZN2at6native27unrolled_elementwise_kernelIZZZNS0_21clamp_min_kernel_cudaERNS_18TensorIteratorBaseERKN3c106ScalarEENKUlvE_clEvENKUlvE7_clEvEUlNS4_8BFloat16EE_St5arrayIPcLm2EELi4E23TrivialOffsetCalculatorILi1EjESG_NS0_6memory12LoadWithCastILi1EEENSH_13StoreWithCastILi1EEEEEviT_T0_T2_T3_T4_T5_,@function
        .size           _ZN2at6native27unrolled_elementwise_kernelIZZZNS0_21clamp_min_kernel_cudaERNS_18TensorIteratorBaseERKN3c106ScalarEENKUlvE_clEvENKUlvE7_clEvEUlNS4_8BFloat16EE_St5arrayIPcLm2EELi4E23TrivialOffsetCalculatorILi1EjESG_NS0_6memory12LoadWithCastILi1EEENSH_13StoreWithCastILi1EEEEEviT_T0_T2_T3_T4_T5_,(.L_x_36222 - _ZN2at6native27unrolled_elementwise_kernelIZZZNS0_21clamp_min_kernel_cudaERNS_18TensorIteratorBaseERKN3c106ScalarEENKUlvE_clEvENKUlvE7_clEvEUlNS4_8BFloat16EE_St5arrayIPcLm2EELi4E23TrivialOffsetCalculatorILi1EjESG_NS0_6memory12LoadWithCastILi1EEENSH_13StoreWithCastILi1EEEEEviT_T0_T2_T3_T4_T5_)
        .other          _ZN2at6native27unrolled_elementwise_kernelIZZZNS0_21clamp_min_kernel_cudaERNS_18TensorIteratorBaseERKN3c106ScalarEENKUlvE_clEvENKUlvE7_clEvEUlNS4_8BFloat16EE_St5arrayIPcLm2EELi4E23TrivialOffsetCalculatorILi1EjESG_NS0_6memory12LoadWithCastILi1EEENSH_13StoreWithCastILi1EEEEEviT_T0_T2_T3_T4_T5_,@"STO_CUDA_ENTRY STV_DEFAULT"
_ZN2at6native27unrolled_elementwise_kernelIZZZNS0_21clamp_min_kernel_cudaERNS_18TensorIteratorBaseERKN3c106ScalarEENKUlvE_clEvENKUlvE7_clEvEUlNS4_8BFloat16EE_St5arrayIPcLm2EELi4E23TrivialOffsetCalculatorILi1EjESG_NS0_6memory12LoadWithCastILi1EEENSH_13StoreWithCastILi1EEEEEviT_T0_T2_T3_T4_T5_:
.text._ZN2at6native27unrolled_elementwise_kernelIZZZNS0_21clamp_min_kernel_cudaERNS_18TensorIteratorBaseERKN3c106ScalarEENKUlvE_clEvENKUlvE7_clEvEUlNS4_8BFloat16EE_St5arrayIPcLm2EELi4E23TrivialOffsetCalculatorILi1EjESG_NS0_6memory12LoadWithCastILi1EEENSH_13StoreWithCastILi1EEEEEviT_T0_T2_T3_T4_T5_:
        /* <DEDUP_REMOVED lines=34> */
.L_x_9791:
[----:B------:R-:W2:Y:S02]  /*0220*/  LDG.E.U8 R4, desc[UR36][R4.64] ;  /* 0x0000002404047981 */ /* 0x000ea4000c1e1100 */
[----:B--2---:R-:W-:-:S04]  /*0230*/  I2FP.F32.U32 R0, R4 ;  /* 0x0000000400007245 */ /* 0x004fc80000201000 */
[----:B------:R-:W-:-:S04]  /*0240*/  F2FP.BF16.F32.PACK_AB R0, RZ, R0 ;  /* 0x00000000ff00723e */ /* 0x000fc800000010ff */
[----:B------:R-:W-:Y:S01]  /*0250*/  PRMT R24, R0, 0x7610, R24 ;  /* 0x0000761000187816 */ /* 0x000fe20000000018 */
[----:B------:R-:W-:Y:S06]  /*0260*/  BRA `(.L_x_9793) ;  /* 0x0000000c00cc7947 */ /* 0x000fec0003800000 */
.L_x_9790:
        /* <DEDUP_REMOVED lines=11> */
.L_x_9795:
[----:B------:R-:W2:Y:S02]  /*0320*/  LDG.E R4, desc[UR36][R4.64] ;  /* 0x0000002404047981 */ /* 0x000ea4000c1e1900 */
[----:B--2---:R-:W-:-:S04]  /*0330*/  I2FP.F32.S32 R0, R4 ;  /* 0x0000000400007245 */ /* 0x004fc80000201400 */
[----:B------:R-:W-:-:S04]  /*0340*/  F2FP.BF16.F32.PACK_AB R0, RZ, R0 ;  /* 0x00000000ff00723e */ /* 0x000fc800000010ff */
[----:B------:R-:W-:Y:S01]  /*0350*/  PRMT R24, R0, 0x7610, R24 ;  /* 0x0000761000187816 */ /* 0x000fe20000000018 */
[----:B------:R-:W-:Y:S06]  /*0360*/  BRA `(.L_x_9793) ;  /* 0x0000000c008c7947 */ /* 0x000fec0003800000 */
.L_x_9794:
[----:B------:R-:W2:Y:S02]  /*0370*/  LDG.E.U16 R4, desc[UR36][R4.64] ;  /* 0x0000002404047981 */ /* 0x000ea4000c1e1500 */
[----:B--2---:R-:W0:Y:S02]  /*0380*/  I2F.S16 R0, R4 ;  /* 0x0000000400007306 */ /* 0x004e240000101400 */
[----:B0-----:R-:W-:-:S04]  /*0390*/  F2FP.BF16.F32.PACK_AB R0, RZ, R0 ;  /* 0x00000000ff00723e */ /* 0x001fc800000010ff */
[----:B------:R-:W-:Y:S01]  /*03a0*/  PRMT R24, R0, 0x7610, R24 ;  /* 0x0000761000187816 */ /* 0x000fe20000000018 */
[----:B------:R-:W-:Y:S06]  /*03b0*/  BRA `(.L_x_9793) ;  /* 0x0000000c00787947 */ /* 0x000fec0003800000 */
.L_x_9789:
        /* <DEDUP_REMOVED lines=9> */
.L_x_9797:
[----:B------:R-:W2:Y:S02]  /*0450*/  LDG.E.U16 R0, desc[UR36][R4.64] ;  /* 0x0000002404007981 */ /* 0x000ea4000c1e1500 */
[----:B--2---:R-:W-:-:S05]  /*0460*/  HADD2.F32 R0, -RZ, R0.H0_H0 ;  /* 0x20000000ff007230 */ /* 0x004fca0000004100 */
[----:B------:R-:W-:-:S04]  /*0470*/  F2FP.BF16.F32.PACK_AB R0, RZ, R0 ;  /* 0x00000000ff00723e */ /* 0x000fc800000010ff */
[----:B------:R-:W-:Y:S01]  /*0480*/  PRMT R24, R0, 0x7610, R24 ;  /* 0x0000761000187816 */ /* 0x000fe20000000018 */
[----:B------:R-:W-:Y:S06]  /*0490*/  BRA `(.L_x_9793) ;  /* 0x0000000c00407947 */ /* 0x000fec0003800000 */
.L_x_9796:
        /* <DEDUP_REMOVED lines=9> */
.L_x_9799:
[----:B------:R-:W2:Y:S02]  /*0530*/  LDG.E.U16 R4, desc[UR36][R4.64] ;  /* 0x0000002404047981 */ /* 0x000ea4000c1e1500 */
[----:B--2---:R-:W-:-:S05]  /*0540*/  HADD2.F32 R0, -RZ, R4.H0_H0 ;  /* 0x20000004ff007230 */ /* 0x004fca0000004100 */
[----:B------:R-:W-:-:S04]  /*0550*/  F2FP.BF16.F32.PACK_AB R0, RZ, R0 ;  /* 0x00000000ff00723e */ /* 0x000fc800000010ff */
[----:B------:R-:W-:Y:S01]  /*0560*/  PRMT R24, R0, 0x7610, R24 ;  /* 0x0000761000187816 */ /* 0x000fe20000000018 */
[----:B------:R-:W-:Y:S06]  /*0570*/  BRA `(.L_x_9793) ;  /* 0x0000000c00087947 */ /* 0x000fec0003800000 */
.L_x_9798:
        /* <DEDUP_REMOVED lines=9> */
.L_x_9788:
        /* <DEDUP_REMOVED lines=14> */
.L_x_9802:
        /* <DEDUP_REMOVED lines=9> */
.L_x_9801:
        /* <DEDUP_REMOVED lines=28> */
.L_x_9804:
        /* <DEDUP_REMOVED lines=16> */
.L_x_9803:
[----:B------:R0:W5:Y:S01]  /*0a40*/  LDG.E.U16 R24, desc[UR36][R4.64] ;  /* 0x0000002404187981 */ /* 0x000162000c1e1500 */
[----:B------:R-:W-:Y:S05]  /*0a50*/  BRA `(.L_x_9793) ;  /* 0x0000000400d07947 */ /* 0x000fea0003800000 */
.L_x_9800:
        /* <DEDUP_REMOVED lines=13> */
.L_x_9807:
        /* <DEDUP_REMOVED lines=21> */
.L_x_9811:
[----:B------:R-:W-:Y:S05]  /*0c80*/  BSYNC B1 ;  /* 0x0000000000017941 */ /* 0x000fea0003800000 */
.L_x_9810:
[----:B------:R-:W-:Y:S01]  /*0c90*/  LEA R5, R0, 0x3b800000, 0x17 ;  /* 0x3b80000000057811 */ /* 0x000fe200078eb8ff */
[----:B------:R-:W-:-:S05]  /*0ca0*/  IMAD.SHL.U32 R0, R3, 0x100000, RZ ;  /* 0x0010000003007824 */ /* 0x000fca00078e00ff */
[----:B------:R-:W-:-:S07]  /*0cb0*/  LOP3.LUT R0, R5, R0, R6, 0xfe, !PT ;  /* 0x0000000005007212 */ /* 0x000fce00078efe06 */
.L_x_9809:
[----:B------:R-:W-:Y:S05]  /*0cc0*/  BSYNC B0 ;  /* 0x0000000000007941 */ /* 0x000fea0003800000 */
.L_x_9808:
[----:B------:R-:W-:-:S04]  /*0cd0*/  F2FP.BF16.F32.PACK_AB R0, RZ, R0 ;  /* 0x00000000ff00723e */ /* 0x000fc800000010ff */
[----:B------:R-:W-:Y:S01]  /*0ce0*/  PRMT R24, R0, 0x7610, R24 ;  /* 0x0000761000187816 */ /* 0x000fe20000000018 */
[----:B------:R-:W-:Y:S06]  /*0cf0*/  BRA `(.L_x_9793) ;  /* 0x0000000400287947 */ /* 0x000fec0003800000 */
.L_x_9806:
        /* <DEDUP_REMOVED lines=21> */
.L_x_9815:
[----:B------:R-:W-:Y:S05]  /*0e50*/  BSYNC B1 ;  /* 0x0000000000017941 */ /* 0x000fea0003800000 */
.L_x_9814:
[----:B------:R-:W-:Y:S01]  /*0e60*/  LEA R5, R0, 0x37800000, 0x17 ;  /* 0x3780000000057811 */ /* 0x000fe200078eb8ff */
[----:B------:R-:W-:-:S05]  /*0e70*/  IMAD.SHL.U32 R0, R3, 0x200000, RZ ;  /* 0x0020000003007824 */ /* 0x000fca00078e00ff */
[----:B------:R-:W-:-:S07]  /*0e80*/  LOP3.LUT R0, R5, R0, R6, 0xfe, !PT ;  /* 0x0000000005007212 */ /* 0x000fce00078efe06 */
.L_x_9813:
[----:B------:R-:W-:Y:S05]  /*0e90*/  BSYNC B0 ;  /* 0x0000000000007941 */ /* 0x000fea0003800000 */
.L_x_9812:
[----:B------:R-:W-:-:S04]  /*0ea0*/  F2FP.BF16.F32.PACK_AB R0, RZ, R0 ;  /* 0x00000000ff00723e */ /* 0x000fc800000010ff */
[----:B------:R-:W-:Y:S01]  /*0eb0*/  PRMT R24, R0, 0x7610, R24 ;  /* 0x0000761000187816 */ /* 0x000fe20000000018 */
[----:B------:R-:W-:Y:S06]  /*0ec0*/  BRA `(.L_x_9793) ;  /* 0x0000000000b47947 */ /* 0x000fec0003800000 */
.L_x_9805:
        /* <DEDUP_REMOVED lines=14> */
.L_x_9819:
[----:B------:R-:W-:Y:S05]  /*0fb0*/  BSYNC B0 ;  /* 0x0000000000007941 */ /* 0x000fea0003800000 */
.L_x_9818:
[----:B------:R-:W-:-:S04]  /*0fc0*/  F2FP.BF16.F32.PACK_AB R0, RZ, R0 ;  /* 0x00000000ff00723e */ /* 0x000fc800000010ff */
[----:B------:R-:W-:Y:S01]  /*0fd0*/  PRMT R24, R0, 0x7610, R24 ;  /* 0x0000761000187816 */ /* 0x000fe20000000018 */
[----:B------:R-:W-:Y:S06]  /*0fe0*/  BRA `(.L_x_9793) ;  /* 0x00000000006c7947 */ /* 0x000fec0003800000 */
.L_x_9792:
        /* <DEDUP_REMOVED lines=16> */
.L_x_9820:
[----:B------:R-:W-:Y:S01]  /*10f0*/  PRMT R24, RZ, 0x7610, R24 ;  /* 0x00007610ff187816 */ /* 0x000fe20000000018 */
[----:B------:R-:W-:Y:S06]  /*1100*/  BRA `(.L_x_9793) ;  /* 0x0000000000247947 */ /* 0x000fec0003800000 */
.L_x_9817:
[----:B------:R-:W2:Y:S02]  /*1110*/  LDG.E.64 R4, desc[UR36][R4.64] ;  /* 0x0000002404047981 */ /* 0x000ea4000c1e1b00 */
[----:B--2---:R-:W0:Y:S02]  /*1120*/  I2F.U64 R0, R4 ;  /* 0x0000000400007312 */ /* 0x004e240000301000 */
[----:B0-----:R-:W-:-:S04]  /*1130*/  F2FP.BF16.F32.PACK_AB R0, RZ, R0 ;  /* 0x00000000ff00723e */ /* 0x001fc800000010ff */
[----:B------:R-:W-:Y:S01]  /*1140*/  PRMT R24, R0, 0x7610, R24 ;  /* 0x0000761000187816 */ /* 0x000fe20000000018 */
[----:B------:R-:W-:Y:S06]  /*1150*/  BRA `(.L_x_9793) ;  /* 0x0000000000107947 */ /* 0x000fec0003800000 */
.L_x_9816:
[----:B------:R-:W2:Y:S02]  /*1160*/  LDG.E R4, desc[UR36][R4.64] ;  /* 0x0000002404047981 */ /* 0x000ea4000c1e1900 */
[----:B--2---:R-:W-:-:S04]  /*1170*/  I2FP.F32.U32 R0, R4 ;  /* 0x0000000400007245 */ /* 0x004fc80000201000 */
[----:B------:R-:W-:-:S04]  /*1180*/  F2FP.BF16.F32.PACK_AB R0, RZ, R0 ;  /* 0x00000000ff00723e */ /* 0x000fc800000010ff */
[----:B------:R-:W-:-:S07]  /*1190*/  PRMT R24, R0, 0x7610, R24 ;  /* 0x0000761000187816 */ /* 0x000fce0000000018 */
.L_x_9793:
[----:B------:R-:W1:Y:S02]  /*11a0*/  S2R R19, SR_TID.X ;  /* 0x0000000000137919 */ /* 0x000e640000002100 */
[----:B-1----:R-:W-:-:S07]  /*11b0*/  VIADD R19, R19, 0x80 ;  /* 0x0000008013137836 */ /* 0x002fce0000000000 */
.L_x_9787:
[----:B------:R-:W-:Y:S05]  /*11c0*/  BSYNC B6 ;  /* 0x0000000000067941 */ /* 0x000fea0003800000 */
.L_x_9786:
        /* <DEDUP_REMOVED lines=26> */
.L_x_9826:
[----:B------:R-:W2:Y:S02]  /*1370*/  LDG.E.U8 R4, desc[UR36][R4.64] ;  /* 0x0000002404047981 */ /* 0x000ea4000c1e1100 */
[----:B--2---:R-:W-:-:S04]  /*1380*/  I2FP.F32.U32 R0, R4 ;  /* 0x0000000400007245 */ /* 0x004fc80000201000 */
[----:B------:R-:W-:-:S04]  /*1390*/  F2FP.BF16.F32.PACK_AB R0, RZ, R0 ;  /* 0x00000000ff00723e */ /* 0x000fc800000010ff */
[----:B------:R-:W-:Y:S01]  /*13a0*/  PRMT R22, R0, 0x7610, R22 ;  /* 0x0000761000167816 */ /* 0x000fe20000000016 */
[----:B------:R-:W-:Y:S06]  /*13b0*/  BRA `(.L_x_9828) ;  /* 0x0000000c00c87947 */ /* 0x000fec0003800000 */
.L_x_9825:
        /* <DEDUP_REMOVED lines=11> */
.L_x_9830:
[----:B------:R-:W2:Y:S02]  /*1470*/  LDG.E R4, desc[UR36][R4.64] ;  /* 0x0000002404047981 */ /* 0x000ea4000c1e1900 */
[----:B--2---:R-:W-:-:S04]  /*1480*/  I2FP.F32.S32 R0, R4 ;  /* 0x0000000400007245 */ /* 0x004fc80000201400 */
[----:B------:R-:W-:-:S04]  /*1490*/  F2FP.BF16.F32.PACK_AB R0, RZ, R0 ;  /* 0x00000000ff00723e */ /* 0x000fc800000010ff */
[----:B------:R-:W-:Y:S01]  /*14a0*/  PRMT R22, R0, 0x7610, R22 ;  /* 0x0000761000167816 */ /* 0x000fe20000000016 */
[----:B------:R-:W-:Y:S06]  /*14b0*/  BRA `(.L_x_9828) ;  /* 0x0000000c00887947 */ /* 0x000fec0003800000 */
.L_x_9829:
[----:B------:R-:W2:Y:S02]  /*14c0*/  LDG.E.U16 R4, desc[UR36][R4.64] ;  /* 0x0000002404047981 */ /* 0x000ea4000c1e1500 */
[----:B--2---:R-:W0:Y:S02]  /*14d0*/  I2F.S16 R0, R4 ;  /* 0x0000000400007306 */ /* 0x004e240000101400 */
[----:B0-----:R-:W-:-:S04]  /*14e0*/  F2FP.BF16.F32.PACK_AB R0, RZ, R0 ;  /* 0x00000000ff00723e */ /* 0x001fc800000010ff */
[----:B------:R-:W-:Y:S01]  /*14f0*/  PRMT R22, R0, 0x7610, R22 ;  /* 0x0000761000167816 */ /* 0x000fe20000000016 */
[----:B------:R-:W-:Y:S06]  /*1500*/  BRA `(.L_x_9828) ;  /* 0x0000000c00747947 */ /* 0x000fec0003800000 */
.L_x_9824:
        /* <DEDUP_REMOVED lines=9> */
.L_x_9832:
[----:B------:R-:W2:Y:S02]  /*15a0*/  LDG.E.U16 R0, desc[UR36][R4.64] ;  /* 0x0000002404007981 */ /* 0x000ea4000c1e1500 */
[----:B--2---:R-:W-:-:S05]  /*15b0*/  HADD2.F32 R0, -RZ, R0.H0_H0 ;  /* 0x20000000ff007230 */ /* 0x004fca0000004100 */
[----:B------:R-:W-:-:S04]  /*15c0*/  F2FP.BF16.F32.PACK_AB R0, RZ, R0 ;  /* 0x00000000ff00723e */ /* 0x000fc800000010ff */
[----:B------:R-:W-:Y:S01]  /*15d0*/  PRMT R22, R0, 0x7610, R22 ;  /* 0x0000761000167816 */ /* 0x000fe20000000016 */
[----:B------:R-:W-:Y:S06]  /*15e0*/  BRA `(.L_x_9828) ;  /* 0x0000000c003c7947 */ /* 0x000fec0003800000 */
.L_x_9831:
        /* <DEDUP_REMOVED lines=9> */
.L_x_9834:
[----:B------:R-:W2:Y:S02]  /*1680*/  LDG.E.U16 R4, desc[UR36][R4.64] ;  /* 0x0000002404047981 */ /* 0x000ea4000c1e1500 */
[----:B--2---:R-:W-:-:S05]  /*1690*/  HADD2.F32 R0, -RZ, R4.H0_H0 ;  /* 0x20000004ff007230 */ /* 0x004fca0000004100 */
[----:B------:R-:W-:-:S04]  /*16a0*/  F2FP.BF16.F32.PACK_AB R0, RZ, R0 ;  /* 0x00000000ff00723e */ /* 0x000fc800000010ff */
[----:B------:R-:W-:Y:S01]  /*16b0*/  PRMT R22, R0, 0x7610, R22 ;  /* 0x0000761000167816 */ /* 0x000fe20000000016 */
[----:B------:R-:W-:Y:S06]  /*16c0*/  BRA `(.L_x_9828) ;  /* 0x0000000c00047947 */ /* 0x000fec0003800000 */
.L_x_9833:
        /* <DEDUP_REMOVED lines=9> */
.L_x_9823:
        /* <DEDUP_REMOVED lines=14> */
.L_x_9837:
        /* <DEDUP_REMOVED lines=9> */
.L_x_9836:
        /* <DEDUP_REMOVED lines=28> */
.L_x_9839:
        /* <DEDUP_REMOVED lines=15> */
.L_x_9838:
[----:B------:R0:W5:Y:S01]  /*1b80*/  LDG.E.U16 R22, desc[UR36][R4.64] ;  /* 0x0000002404167981 */ /* 0x000162000c1e1500 */
[----:B------:R-:W-:Y:S05]  /*1b90*/  BRA `(.L_x_9828) ;  /* 0x0000000400d07947 */ /* 0x000fea0003800000 */
.L_x_9835:
        /* <DEDUP_REMOVED lines=13> */
.L_x_9842:
        /* <DEDUP_REMOVED lines=21> */
.L_x_9846:
[----:B------:R-:W-:Y:S05]  /*1dc0*/  BSYNC B1 ;  /* 0x0000000000017941 */ /* 0x000fea0003800000 */
.L_x_9845:
[----:B------:R-:W-:Y:S01]  /*1dd0*/  LEA R5, R0, 0x3b800000, 0x17 ;  /* 0x3b80000000057811 */ /* 0x000fe200078eb8ff */
[----:B------:R-:W-:-:S05]  /*1de0*/  IMAD.SHL.U32 R0, R3, 0x100000, RZ ;  /* 0x0010000003007824 */ /* 0x000fca00078e00ff */
[----:B------:R-:W-:-:S07]  /*1df0*/  LOP3.LUT R0, R5, R0, R6, 0xfe, !PT ;  /* 0x0000000005007212 */ /* 0x000fce00078efe06 */
.L_x_9844:
[----:B------:R-:W-:Y:S05]  /*1e00*/  BSYNC B0 ;  /* 0x0000000000007941 */ /* 0x000fea0003800000 */
.L_x_9843:
[----:B------:R-:W-:-:S04]  /*1e10*/  F2FP.BF16.F32.PACK_AB R0, RZ, R0 ;  /* 0x00000000ff00723e */ /* 0x000fc800000010ff */
[----:B------:R-:W-:Y:S01]  /*1e20*/  PRMT R22, R0, 0x7610, R22 ;  /* 0x0000761000167816 */ /* 0x000fe20000000016 */
[----:B------:R-:W-:Y:S06]  /*1e30*/  BRA `(.L_x_9828) ;  /* 0x0000000400287947 */ /* 0x000fec0003800000 */
.L_x_9841:
        /* <DEDUP_REMOVED lines=21> */
.L_x_9850:
[----:B------:R-:W-:Y:S05]  /*1f90*/  BSYNC B1 ;  /* 0x0000000000017941 */ /* 0x000fea0003800000 */
.L_x_9849:
[----:B------:R-:W-:Y:S01]  /*1fa0*/  LEA R5, R0, 0x37800000, 0x17 ;  /* 0x3780000000057811 */ /* 0x000fe200078eb8ff */
[----:B------:R-:W-:-:S05]  /*1fb0*/  IMAD.SHL.U32 R0, R3, 0x200000, RZ ;  /* 0x0020000003007824 */ /* 0x000fca00078e00ff */
[----:B------:R-:W-:-:S07]  /*1fc0*/  LOP3.LUT R0, R5, R0, R6, 0xfe, !PT ;  /* 0x0000000005007212 */ /* 0x000fce00078efe06 */
.L_x_9848:
[----:B------:R-:W-:Y:S05]  /*1fd0*/  BSYNC B0 ;  /* 0x0000000000007941 */ /* 0x000fea0003800000 */
.L_x_9847:
[----:B------:R-:W-:-:S04]  /*1fe0*/  F2FP.BF16.F32.PACK_AB R0, RZ, R0 ;  /* 0x00000000ff00723e */ /* 0x000fc800000010ff */
[----:B------:R-:W-:Y:S01]  /*1ff0*/  PRMT R22, R0, 0x7610, R22 ;  /* 0x0000761000167816 */ /* 0x000fe20000000016 */
[----:B------:R-:W-:Y:S06]  /*2000*/  BRA `(.L_x_9828) ;  /* 0x0000000000b47947 */ /* 0x000fec0003800000 */
.L_x_9840:
        /* <DEDUP_REMOVED lines=14> */
.L_x_9854:
[----:B------:R-:W-:Y:S05]  /*20f0*/  BSYNC B0 ;  /* 0x0000000000007941 */ /* 0x000fea0003800000 */
.L_x_9853:
[----:B------:R-:W-:-:S04]  /*2100*/  F2FP.BF16.F32.PACK_AB R0, RZ, R0 ;  /* 0x00000000ff00723e */ /* 0x000fc800000010ff */
[----:B------:R-:W-:Y:S01]  /*2110*/  PRMT R22, R0, 0x7610, R22 ;  /* 0x0000761000167816 */ /* 0x000fe20000000016 */
[----:B------:R-:W-:Y:S06]  /*2120*/  BRA `(.L_x_9828) ;  /* 0x00000000006c7947 */ /* 0x000fec0003800000 */
.L_x_9827:
        /* <DEDUP_REMOVED lines=16> */
.L_x_9855:
[----:B------:R-:W-:Y:S01]  /*2230*/  PRMT R22, RZ, 0x7610, R22 ;  /* 0x00007610ff167816 */ /* 0x000fe20000000016 */
[----:B------:R-:W-:Y:S06]  /*2240*/  BRA `(.L_x_9828) ;  /* 0x0000000000247947 */ /* 0x000fec0003800000 */
.L_x_9852:
[----:B------:R-:W2:Y:S02]  /*2250*/  LDG.E.64 R4, desc[UR36][R4.64] ;  /* 0x0000002404047981 */ /* 0x000ea4000c1e1b00 */
[----:B--2---:R-:W0:Y:S02]  /*2260*/  I2F.U64 R0, R4 ;  /* 0x0000000400007312 */ /* 0x004e240000301000 */
[----:B0-----:R-:W-:-:S04]  /*2270*/  F2FP.BF16.F32.PACK_AB R0, RZ, R0 ;  /* 0x00000000ff00723e */ /* 0x001fc800000010ff */
[----:B------:R-:W-:Y:S01]  /*2280*/  PRMT R22, R0, 0x7610, R22 ;  /* 0x0000761000167816 */ /* 0x000fe20000000016 */
[----:B------:R-:W-:Y:S06]  /*2290*/  BRA `(.L_x_9828) ;  /* 0x0000000000107947 */ /* 0x000fec0003800000 */
.L_x_9851:
[----:B------:R-:W2:Y:S02]  /*22a0*/  LDG.E R4, desc[UR36][R4.64] ;  /* 0x0000002404047981 */ /* 0x000ea4000c1e1900 */
[----:B--2---:R-:W-:-:S04]  /*22b0*/  I2FP.F32.U32 R0, R4 ;  /* 0x0000000400007245 */ /* 0x004fc80000201000 */
[----:B------:R-:W-:-:S04]  /*22c0*/  F2FP.BF16.F32.PACK_AB R0, RZ, R0 ;  /* 0x00000000ff00723e */ /* 0x000fc800000010ff */
[----:B------:R-:W-:-:S07]  /*22d0*/  PRMT R22, R0, 0x7610, R22 ;  /* 0x0000761000167816 */ /* 0x000fce0000000016 */
.L_x_9828:
[----:B------:R-:W-:-:S07]  /*22e0*/  VIADD R19, R19, 0x80 ;  /* 0x0000008013137836 */ /* 0x000fce0000000000 */
.L_x_9822:
[----:B------:R-:W-:Y:S05]  /*22f0*/  BSYNC B6 ;  /* 0x0000000000067941 */ /* 0x000fea0003800000 */
.L_x_9821:
        /* <DEDUP_REMOVED lines=28> */
.L_x_9861:
[----:B------:R-:W2:Y:S02]  /*24c0*/  LDG.E.U8 R4, desc[UR36][R4.64] ;  /* 0x0000002404047981 */ /* 0x000ea4000c1e1100 */
[----:B--2---:R-:W-:-:S04]  /*24d0*/  I2FP.F32.U32 R0, R4 ;  /* 0x0000000400007245 */ /* 0x004fc80000201000 */
[----:B------:R-:W-:-:S04]  /*24e0*/  F2FP.BF16.F32.PACK_AB R0, RZ, R0 ;  /* 0x00000000ff00723e */ /* 0x000fc800000010ff */
[----:B------:R-:W-:Y:S01]  /*24f0*/  PRMT R18, R0, 0x7610, R18 ;  /* 0x0000761000127816 */ /* 0x000fe20000000012 */
[----:B------:R-:W-:Y:S06]  /*2500*/  BRA `(.L_x_9863) ;  /* 0x0000000c00c87947 */ /* 0x000fec0003800000 */
.L_x_9860:
        /* <DEDUP_REMOVED lines=11> */
.L_x_9865:
[----:B------:R-:W2:Y:S02]  /*25c0*/  LDG.E R4, desc[UR36][R4.64] ;  /* 0x0000002404047981 */ /* 0x000ea4000c1e1900 */
[----:B--2---:R-:W-:-:S04]  /*25d0*/  I2FP.F32.S32 R0, R4 ;  /* 0x0000000400007245 */ /* 0x004fc80000201400 */
[----:B------:R-:W-:-:S04]  /*25e0*/  F2FP.BF16.F32.PACK_AB R0, RZ, R0 ;  /* 0x00000000ff00723e */ /* 0x000fc800000010ff */
[----:B------:R-:W-:Y:S01]  /*25f0*/  PRMT R18, R0, 0x7610, R18 ;  /* 0x0000761000127816 */ /* 0x000fe20000000012 */
[----:B------:R-:W-:Y:S06]  /*2600*/  BRA `(.L_x_9863) ;  /* 0x0000000c00887947 */ /* 0x000fec0003800000 */
.L_x_9864:
[----:B------:R-:W2:Y:S02]  /*2610*/  LDG.E.U16 R4, desc[UR36][R4.64] ;  /* 0x0000002404047981 */ /* 0x000ea4000c1e1500 */
[----:B--2---:R-:W0:Y:S02]  /*2620*/  I2F.S16 R0, R4 ;  /* 0x0000000400007306 */ /* 0x004e240000101400 */
[----:B0-----:R-:W-:-:S04]  /*2630*/  F2FP.BF16.F32.PACK_AB R0, RZ, R0 ;  /* 0x00000000ff00723e */ /* 0x001fc800000010ff */
[----:B------:R-:W-:Y:S01]  /*2640*/  PRMT R18, R0, 0x7610, R18 ;  /* 0x0000761000127816 */ /* 0x000fe20000000012 */
[----:B------:R-:W-:Y:S06]  /*2650*/  BRA `(.L_x_9863) ;  /* 0x0000000c00747947 */ /* 0x000fec0003800000 */
.L_x_9859:
        /* <DEDUP_REMOVED lines=9> */
.L_x_9867:
[----:B------:R-:W2:Y:S02]  /*26f0*/  LDG.E.U16 R0, desc[UR36][R4.64] ;  /* 0x0000002404007981 */ /* 0x000ea4000c1e1500 */
[----:B--2---:R-:W-:-:S05]  /*2700*/  HADD2.F32 R0, -RZ, R0.H0_H0 ;  /* 0x20000000ff007230 */ /* 0x004fca0000004100 */
[----:B------:R-:W-:-:S04]  /*2710*/  F2FP.BF16.F32.PACK_AB R0, RZ, R0 ;  /* 0x00000000ff00723e */ /* 0x000fc800000010ff */
[----:B------:R-:W-:Y:S01]  /*2720*/  PRMT R18, R0, 0x7610, R18 ;  /* 0x0000761000127816 */ /* 0x000fe20000000012 */
[----:B------:R-:W-:Y:S06]  /*2730*/  BRA `(.L_x_9863) ;  /* 0x0000000c003c7947 */ /* 0x000fec0003800000 */
.L_x_9866:
        /* <DEDUP_REMOVED lines=9> */
.L_x_9869:
[----:B------:R-:W2:Y:S02]  /*27d0*/  LDG.E.U16 R4, desc[UR36][R4.64] ;  /* 0x0000002404047981 */ /* 0x000ea4000c1e1500 */
[----:B--2---:R-:W-:-:S05]  /*27e0*/  HADD2.F32 R0, -RZ, R4.H0_H0 ;  /* 0x20000004ff007230 */ /* 0x004fca0000004100 */
[----:B------:R-:W-:-:S04]  /*27f0*/  F2FP.BF16.F32.PACK_AB R0, RZ, R0 ;  /* 0x00000000ff00723e */ /* 0x000fc800000010ff */
[----:B------:R-:W-:Y:S01]  /*2800*/  PRMT R18, R0, 0x7610, R18 ;  /* 0x0000761000127816 */ /* 0x000fe20000000012 */
[----:B------:R-:W-:Y:S06]  /*2810*/  BRA `(.L_x_9863) ;  /* 0x0000000c00047947 */ /* 0x000fec0003800000 */
.L_x_9868:
        /* <DEDUP_REMOVED lines=9> */
.L_x_9858:
        /* <DEDUP_REMOVED lines=14> */
.L_x_9872:
        /* <DEDUP_REMOVED lines=9> */
.L_x_9871:
        /* <DEDUP_REMOVED lines=28> */
.L_x_9874:
        /* <DEDUP_REMOVED lines=15> */
.L_x_9873:
[----:B------:R0:W5:Y:S01]  /*2cd0*/  LDG.E.U16 R18, desc[UR36][R4.64] ;  /* 0x0000002404127981 */ /* 0x000162000c1e1500 */
[----:B------:R-:W-:Y:S05]  /*2ce0*/  BRA `(.L_x_9863) ;  /* 0x0000000400d07947 */ /* 0x000fea0003800000 */
.L_x_9870:
        /* <DEDUP_REMOVED lines=13> */
.L_x_9877:
        /* <DEDUP_REMOVED lines=21> */
.L_x_9881:
[----:B------:R-:W-:Y:S05]  /*2f10*/  BSYNC B1 ;  /* 0x0000000000017941 */ /* 0x000fea0003800000 */
.L_x_9880:
[----:B------:R-:W-:Y:S01]  /*2f20*/  LEA R5, R0, 0x3b800000, 0x17 ;  /* 0x3b80000000057811 */ /* 0x000fe200078eb8ff */
[----:B------:R-:W-:-:S05]  /*2f30*/  IMAD.SHL.U32 R0, R3, 0x100000, RZ ;  /* 0x0010000003007824 */ /* 0x000fca00078e00ff */
[----:B------:R-:W-:-:S07]  /*2f40*/  LOP3.LUT R0, R5, R0, R6, 0xfe, !PT ;  /* 0x0000000005007212 */ /* 0x000fce00078efe06 */
.L_x_9879:
[----:B------:R-:W-:Y:S05]  /*2f50*/  BSYNC B0 ;  /* 0x0000000000007941 */ /* 0x000fea0003800000 */
.L_x_9878:
[----:B------:R-:W-:-:S04]  /*2f60*/  F2FP.BF16.F32.PACK_AB R0, RZ, R0 ;  /* 0x00000000ff00723e */ /* 0x000fc800000010ff */
[----:B------:R-:W-:Y:S01]  /*2f70*/  PRMT R18, R0, 0x7610, R18 ;  /* 0x0000761000127816 */ /* 0x000fe20000000012 */
[----:B------:R-:W-:Y:S06]  /*2f80*/  BRA `(.L_x_9863) ;  /* 0x0000000400287947 */ /* 0x000fec0003800000 */
.L_x_9876:
        /* <DEDUP_REMOVED lines=21> */
.L_x_9885:
[----:B------:R-:W-:Y:S05]  /*30e0*/  BSYNC B1 ;  /* 0x0000000000017941 */ /* 0x000fea0003800000 */
.L_x_9884:
[----:B------:R-:W-:Y:S01]  /*30f0*/  LEA R5, R0, 0x37800000, 0x17 ;  /* 0x3780000000057811 */ /* 0x000fe200078eb8ff */
[----:B------:R-:W-:-:S05]  /*3100*/  IMAD.SHL.U32 R0, R3, 0x200000, RZ ;  /* 0x0020000003007824 */ /* 0x000fca00078e00ff */
[----:B------:R-:W-:-:S07]  /*3110*/  LOP3.LUT R0, R5, R0, R6, 0xfe, !PT ;  /* 0x0000000005007212 */ /* 0x000fce00078efe06 */
.L_x_9883:
[----:B------:R-:W-:Y:S05]  /*3120*/  BSYNC B0 ;  /* 0x0000000000007941 */ /* 0x000fea0003800000 */
.L_x_9882:
[----:B------:R-:W-:-:S04]  /*3130*/  F2FP.BF16.F32.PACK_AB R0, RZ, R0 ;  /* 0x00000000ff00723e */ /* 0x000fc800000010ff */
[----:B------:R-:W-:Y:S01]  /*3140*/  PRMT R18, R0, 0x7610, R18 ;  /* 0x0000761000127816 */ /* 0x000fe20000000012 */
[----:B------:R-:W-:Y:S06]  /*3150*/  BRA `(.L_x_9863) ;  /* 0x0000000000b47947 */ /* 0x000fec0003800000 */
.L_x_9875:
        /* <DEDUP_REMOVED lines=14> */
.L_x_9889:
[----:B------:R-:W-:Y:S05]  /*3240*/  BSYNC B0 ;  /* 0x0000000000007941 */ /* 0x000fea0003800000 */
.L_x_9888:
[----:B------:R-:W-:-:S04]  /*3250*/  F2FP.BF16.F32.PACK_AB R0, RZ, R0 ;  /* 0x00000000ff00723e */ /* 0x000fc800000010ff */
[----:B------:R-:W-:Y:S01]  /*3260*/  PRMT R18, R0, 0x7610, R18 ;  /* 0x0000761000127816 */ /* 0x000fe20000000012 */
[----:B------:R-:W-:Y:S06]  /*3270*/  BRA `(.L_x_9863) ;  /* 0x00000000006c7947 */ /* 0x000fec0003800000 */
.L_x_9862:
        /* <DEDUP_REMOVED lines=16> */
.L_x_9890:
[----:B------:R-:W-:Y:S01]  /*3380*/  PRMT R18, RZ, 0x7610, R18 ;  /* 0x00007610ff127816 */ /* 0x000fe20000000012 */
[----:B------:R-:W-:Y:S06]  /*3390*/  BRA `(.L_x_9863) ;  /* 0x0000000000247947 */ /* 0x000fec0003800000 */
.L_x_9887:
[----:B------:R-:W2:Y:S02]  /*33a0*/  LDG.E.64 R4, desc[UR36][R4.64] ;  /* 0x0000002404047981 */ /* 0x000ea4000c1e1b00 */
[----:B--2---:R-:W0:Y:S02]  /*33b0*/  I2F.U64 R0, R4 ;  /* 0x0000000400007312 */ /* 0x004e240000301000 */
[----:B0-----:R-:W-:-:S04]  /*33c0*/  F2FP.BF16.F32.PACK_AB R0, RZ, R0 ;  /* 0x00000000ff00723e */ /* 0x001fc800000010ff */
[----:B------:R-:W-:Y:S01]  /*33d0*/  PRMT R18, R0, 0x7610, R18 ;  /* 0x0000761000127816 */ /* 0x000fe20000000012 */
[----:B------:R-:W-:Y:S06]  /*33e0*/  BRA `(.L_x_9863) ;  /* 0x0000000000107947 */ /* 0x000fec0003800000 */
.L_x_9886:
[----:B------:R-:W2:Y:S02]  /*33f0*/  LDG.E R4, desc[UR36][R4.64] ;  /* 0x0000002404047981 */ /* 0x000ea4000c1e1900 */
[----:B--2---:R-:W-:-:S04]  /*3400*/  I2FP.F32.U32 R0, R4 ;  /* 0x0000000400007245 */ /* 0x004fc80000201000 */
[----:B------:R-:W-:-:S04]  /*3410*/  F2FP.BF16.F32.PACK_AB R0, RZ, R0 ;  /* 0x00000000ff00723e */ /* 0x000fc800000010ff */
[----:B------:R-:W-:-:S07]  /*3420*/  PRMT R18, R0, 0x7610, R18 ;  /* 0x0000761000127816 */ /* 0x000fce0000000012 */
.L_x_9863:
[----:B------:R-:W-:-:S07]  /*3430*/  VIADD R19, R19, 0x80 ;  /* 0x0000008013137836 */ /* 0x000fce0000000000 */
.L_x_9857:
[----:B------:R-:W-:Y:S05]  /*3440*/  BSYNC B6 ;  /* 0x0000000000067941 */ /* 0x000fea0003800000 */
.L_x_9856:
        /* <DEDUP_REMOVED lines=25> */
.L_x_9896:
[----:B------:R-:W2:Y:S02]  /*35e0*/  LDG.E.U8 R4, desc[UR36][R4.64] ;  /* 0x0000002404047981 */ /* 0x000ea4000c1e1100 */
[----:B--2---:R-:W-:-:S04]  /*35f0*/  I2FP.F32.U32 R0, R4 ;  /* 0x0000000400007245 */ /* 0x004fc80000201000 */
[----:B------:R-:W-:-:S04]  /*3600*/  F2FP.BF16.F32.PACK_AB R0, RZ, R0 ;  /* 0x00000000ff00723e */ /* 0x000fc800000010ff */
[----:B------:R-:W-:Y:S01]  /*3610*/  PRMT R17, R0, 0x7610, R17 ;  /* 0x0000761000117816 */ /* 0x000fe20000000011 */
[----:B------:R-:W-:Y:S06]  /*3620*/  BRA `(.L_x_9892) ;  /* 0x0000000c00c87947 */ /* 0x000fec0003800000 */
.L_x_9895:
        /* <DEDUP_REMOVED lines=11> */
.L_x_9899:
[----:B------:R-:W2:Y:S02]  /*36e0*/  LDG.E R4, desc[UR36][R4.64] ;  /* 0x0000002404047981 */ /* 0x000ea4000c1e1900 */
[----:B--2---:R-:W-:-:S04]  /*36f0*/  I2FP.F32.S32 R0, R4 ;  /* 0x0000000400007245 */ /* 0x004fc80000201400 */
[----:B------:R-:W-:-:S04]  /*3700*/  F2FP.BF16.F32.PACK_AB R0, RZ, R0 ;  /* 0x00000000ff00723e */ /* 0x000fc800000010ff */
[----:B------:R-:W-:Y:S01]  /*3710*/  PRMT R17, R0, 0x7610, R17 ;  /* 0x0000761000117816 */ /* 0x000fe20000000011 */
[----:B------:R-:W-:Y:S06]  /*3720*/  BRA `(.L_x_9892) ;  /* 0x0000000c00887947 */ /* 0x000fec0003800000 */
.L_x_9898:
[----:B------:R-:W2:Y:S02]  /*3730*/  LDG.E.U16 R4, desc[UR36][R4.64] ;  /* 0x0000002404047981 */ /* 0x000ea4000c1e1500 */
[----:B--2---:R-:W0:Y:S02]  /*3740*/  I2F.S16 R0, R4 ;  /* 0x0000000400007306 */ /* 0x004e240000101400 */
[----:B0-----:R-:W-:-:S04]  /*3750*/  F2FP.BF16.F32.PACK_AB R0, RZ, R0 ;  /* 0x00000000ff00723e */ /* 0x001fc800000010ff */
[----:B------:R-:W-:Y:S01]  /*3760*/  PRMT R17, R0, 0x7610, R17 ;  /* 0x0000761000117816 */ /* 0x000fe20000000011 */
[----:B------:R-:W-:Y:S06]  /*3770*/  BRA `(.L_x_9892) ;  /* 0x0000000c00747947 */ /* 0x000fec0003800000 */
.L_x_9894:
        /* <DEDUP_REMOVED lines=9> */
.L_x_9901:
[----:B------:R-:W2:Y:S02]  /*3810*/  LDG.E.U16 R0, desc[UR36][R4.64] ;  /* 0x0000002404007981 */ /* 0x000ea4000c1e1500 */
[----:B--2---:R-:W-:-:S05]  /*3820*/  HADD2.F32 R0, -RZ, R0.H0_H0 ;  /* 0x20000000ff007230 */ /* 0x004fca0000004100 */
[----:B------:R-:W-:-:S04]  /*3830*/  F2FP.BF16.F32.PACK_AB R0, RZ, R0 ;  /* 0x00000000ff00723e */ /* 0x000fc800000010ff */
[----:B------:R-:W-:Y:S01]  /*3840*/  PRMT R17, R0, 0x7610, R17 ;  /* 0x0000761000117816 */ /* 0x000fe20000000011 */
[----:B------:R-:W-:Y:S06]  /*3850*/  BRA `(.L_x_9892) ;  /* 0x0000000c003c7947 */ /* 0x000fec0003800000 */
.L_x_9900:
        /* <DEDUP_REMOVED lines=9> */
.L_x_9903:
[----:B------:R-:W2:Y:S02]  /*38f0*/  LDG.E.U16 R4, desc[UR36][R4.64] ;  /* 0x0000002404047981 */ /* 0x000ea4000c1e1500 */
[----:B--2---:R-:W-:-:S05]  /*3900*/  HADD2.F32 R0, -RZ, R4.H0_H0 ;  /* 0x20000004ff007230 */ /* 0x004fca0000004100 */
[----:B------:R-:W-:-:S04]  /*3910*/  F2FP.BF16.F32.PACK_AB R0, RZ, R0 ;  /* 0x00000000ff00723e */ /* 0x000fc800000010ff */
[----:B------:R-:W-:Y:S01]  /*3920*/  PRMT R17, R0, 0x7610, R17 ;  /* 0x0000761000117816 */ /* 0x000fe20000000011 */
[----:B------:R-:W-:Y:S06]  /*3930*/  BRA `(.L_x_9892) ;  /* 0x0000000c00047947 */ /* 0x000fec0003800000 */
.L_x_9902:
        /* <DEDUP_REMOVED lines=9> */
.L_x_9893:
        /* <DEDUP_REMOVED lines=14> */
.L_x_9906:
        /* <DEDUP_REMOVED lines=9> */
.L_x_9905:
        /* <DEDUP_REMOVED lines=28> */
.L_x_9908:
        /* <DEDUP_REMOVED lines=15> */
.L_x_9907:
[----:B------:R1:W5:Y:S01]  /*3df0*/  LDG.E.U16 R17, desc[UR36][R4.64] ;  /* 0x0000002404117981 */ /* 0x000362000c1e1500 */
[----:B------:R-:W-:Y:S05]  /*3e00*/  BRA `(.L_x_9892) ;  /* 0x0000000400d07947 */ /* 0x000fea0003800000 */
.L_x_9904:
        /* <DEDUP_REMOVED lines=13> */
.L_x_9911:
        /* <DEDUP_REMOVED lines=21> */
.L_x_9915:
[----:B------:R-:W-:Y:S05]  /*4030*/  BSYNC B1 ;  /* 0x0000000000017941 */ /* 0x000fea0003800000 */
.L_x_9914:
[----:B------:R-:W-:Y:S01]  /*4040*/  LEA R5, R0, 0x3b800000, 0x17 ;  /* 0x3b80000000057811 */ /* 0x000fe200078eb8ff */
[----:B------:R-:W-:-:S05]  /*4050*/  IMAD.SHL.U32 R0, R3, 0x100000, RZ ;  /* 0x0010000003007824 */ /* 0x000fca00078e00ff */
[----:B------:R-:W-:-:S07]  /*4060*/  LOP3.LUT R0, R5, R0, R6, 0xfe, !PT ;  /* 0x0000000005007212 */ /* 0x000fce00078efe06 */
.L_x_9913:
[----:B------:R-:W-:Y:S05]  /*4070*/  BSYNC B0 ;  /* 0x0000000000007941 */ /* 0x000fea0003800000 */
.L_x_9912:
[----:B------:R-:W-:-:S04]  /*4080*/  F2FP.BF16.F32.PACK_AB R0, RZ, R0 ;  /* 0x00000000ff00723e */ /* 0x000fc800000010ff */
[----:B------:R-:W-:Y:S01]  /*4090*/  PRMT R17, R0, 0x7610, R17 ;  /* 0x0000761000117816 */ /* 0x000fe20000000011 */
[----:B------:R-:W-:Y:S06]  /*40a0*/  BRA `(.L_x_9892) ;  /* 0x0000000400287947 */ /* 0x000fec0003800000 */
.L_x_9910:
        /* <DEDUP_REMOVED lines=21> */
.L_x_9919:
[----:B------:R-:W-:Y:S05]  /*4200*/  BSYNC B1 ;  /* 0x0000000000017941 */ /* 0x000fea0003800000 */
.L_x_9918:
[----:B------:R-:W-:Y:S01]  /*4210*/  LEA R5, R0, 0x37800000, 0x17 ;  /* 0x3780000000057811 */ /* 0x000fe200078eb8ff */
[----:B------:R-:W-:-:S05]  /*4220*/  IMAD.SHL.U32 R0, R3, 0x200000, RZ ;  /* 0x0020000003007824 */ /* 0x000fca00078e00ff */
[----:B------:R-:W-:-:S07]  /*4230*/  LOP3.LUT R0, R5, R0, R6, 0xfe, !PT ;  /* 0x0000000005007212 */ /* 0x000fce00078efe06 */
.L_x_9917:
[----:B------:R-:W-:Y:S05]  /*4240*/  BSYNC B0 ;  /* 0x0000000000007941 */ /* 0x000fea0003800000 */
.L_x_9916:
[----:B------:R-:W-:-:S04]  /*4250*/  F2FP.BF16.F32.PACK_AB R0, RZ, R0 ;  /* 0x00000000ff00723e */ /* 0x000fc800000010ff */
[----:B------:R-:W-:Y:S01]  /*4260*/  PRMT R17, R0, 0x7610, R17 ;  /* 0x0000761000117816 */ /* 0x000fe20000000011 */
[----:B------:R-:W-:Y:S06]  /*4270*/  BRA `(.L_x_9892) ;  /* 0x0000000000b47947 */ /* 0x000fec0003800000 */
.L_x_9909:
        /* <DEDUP_REMOVED lines=14> */
.L_x_9923:
[----:B------:R-:W-:Y:S05]  /*4360*/  BSYNC B0 ;  /* 0x0000000000007941 */ /* 0x000fea0003800000 */
.L_x_9922:
[----:B------:R-:W-:-:S04]  /*4370*/  F2FP.BF16.F32.PACK_AB R0, RZ, R0 ;  /* 0x00000000ff00723e */ /* 0x000fc800000010ff */
[----:B------:R-:W-:Y:S01]  /*4380*/  PRMT R17, R0, 0x7610, R17 ;  /* 0x0000761000117816 */ /* 0x000fe20000000011 */
[----:B------:R-:W-:Y:S06]  /*4390*/  BRA `(.L_x_9892) ;  /* 0x00000000006c7947 */ /* 0x000fec0003800000 */
.L_x_9897:
        /* <DEDUP_REMOVED lines=16> */
.L_x_9924:
[----:B------:R-:W-:Y:S01]  /*44a0*/  PRMT R17, RZ, 0x7610, R17 ;  /* 0x00007610ff117816 */ /* 0x000fe20000000011 */
[----:B------:R-:W-:Y:S06]  /*44b0*/  BRA `(.L_x_9892) ;  /* 0x0000000000247947 */ /* 0x000fec0003800000 */
.L_x_9921:
[----:B------:R-:W2:Y:S02]  /*44c0*/  LDG.E.64 R4, desc[UR36][R4.64] ;  /* 0x0000002404047981 */ /* 0x000ea4000c1e1b00 */
[----:B--2---:R-:W0:Y:S02]  /*44d0*/  I2F.U64 R0, R4 ;  /* 0x0000000400007312 */ /* 0x004e240000301000 */
[----:B0-----:R-:W-:-:S04]  /*44e0*/  F2FP.BF16.F32.PACK_AB R0, RZ, R0 ;  /* 0x00000000ff00723e */ /* 0x001fc800000010ff */
[----:B------:R-:W-:Y:S01]  /*44f0*/  PRMT R17, R0, 0x7610, R17 ;  /* 0x0000761000117816 */ /* 0x000fe20000000011 */
[----:B------:R-:W-:Y:S06]  /*4500*/  BRA `(.L_x_9892) ;  /* 0x0000000000107947 */ /* 0x000fec0003800000 */
.L_x_9920:
[----:B------:R-:W2:Y:S02]  /*4510*/  LDG.E R4, desc[UR36][R4.64] ;  /* 0x0000002404047981 */ /* 0x000ea4000c1e1900 */
[----:B--2---:R-:W-:-:S04]  /*4520*/  I2FP.F32.U32 R0, R4 ;  /* 0x0000000400007245 */ /* 0x004fc80000201000 */
[----:B------:R-:W-:-:S04]  /*4530*/  F2FP.BF16.F32.PACK_AB R0, RZ, R0 ;  /* 0x00000000ff00723e */ /* 0x000fc800000010ff */
[----:B------:R-:W-:-:S07]  /*4540*/  PRMT R17, R0, 0x7610, R17 ;  /* 0x0000761000117816 */ /* 0x000fce0000000011 */
.L_x_9892:
[----:B------:R-:W-:Y:S05]  /*4550*/  BSYNC B6 ;  /* 0x0000000000067941 */ /* 0x000fea0003800000 */
.L_x_9891:
        /* <DEDUP_REMOVED lines=22> */
[----:B------:R-:W-:Y:S01]  /*46c0*/  @!P2 FMNMX.FTZ R3, R0, R3, !PT ;  /* 0x000000030003a209 */ /* 0x000fe20007810000 */
[C---:B------:R-:W-:Y:S02]  /*46d0*/  @!P1 IMAD.U32 R7, R8.reuse, 0x10000, RZ ;  /* 0x0001000008079824 */ /* 0x040fe400078e00ff */
[----:B------:R-:W-:Y:S01]  /*46e0*/  @!P0 IMAD.U32 R9, R8, 0x10000, RZ ;  /* 0x0001000008098824 */ /* 0x000fe200078e00ff */
[----:B------:R-:W-:Y:S02]  /*46f0*/  @!P3 FMNMX.FTZ R5, R10, R5, !PT ;  /* 0x000000050a05b209 */ /* 0x000fe40007810000 */
[----:B------:R-:W-:Y:S02]  /*4700*/  @!P1 FMNMX.FTZ R4, R7, R4, !PT ;  /* 0x0000000407049209 */ /* 0x000fe40007810000 */
[----:B------:R-:W-:Y:S02]  /*4710*/  @!P0 FMNMX.FTZ R6, R9, R6, !PT ;  /* 0x0000000609068209 */ /* 0x000fe40007810000 */
        /* <DEDUP_REMOVED lines=31> */
.L_x_9930:
[----:B------:R-:W-:Y:S02]  /*4910*/  IMAD.U32 R5, R24, 0x10000, RZ ;  /* 0x0001000018057824 */ /* 0x000fe400078e00ff */
[----:B------:R-:W-:-:S04]  /*4920*/  IMAD.MOV.U32 R23, RZ, RZ, R25 ;  /* 0x000000ffff177224 */ /* 0x000fc800078e0019 */
[----:B------:R-:W0:Y:S02]  /*4930*/  F2I.S64.TRUNC R4, R5 ;  /* 0x0000000500047311 */ /* 0x000e24000020d900 */
[----:B0-----:R0:W-:Y:S01]  /*4940*/  STG.E.U8 desc[UR36][R8.64], R4 ;  /* 0x0000000408007986 */ /* 0x0011e2000c101124 */
[----:B------:R-:W-:Y:S05]  /*4950*/  BRA `(.L_x_9926) ;  /* 0x0000000c00d47947 */ /* 0x000fea0003800000 */
.L_x_9929:
        /* <DEDUP_REMOVED lines=11> */
.L_x_9933:
[----:B------:R-:W-:Y:S02]  /*4a10*/  IMAD.U32 R24, R24, 0x10000, RZ ;  /* 0x0001000018187824 */ /* 0x000fe400078e00ff */
[----:B------:R-:W-:Y:S02]  /*4a20*/  IMAD.MOV.U32 R23, RZ, RZ, R25 ;  /* 0x000000ffff177224 */ /* 0x000fe400078e0019 */
[----:B------:R-:W0:Y:S02]  /*4a30*/  F2I.FTZ.TRUNC.NTZ R3, R24 ;  /* 0x0000001800037305 */ /* 0x000e24000021f100 */
[----:B0-----:R0:W-:Y:S01]  /*4a40*/  STG.E desc[UR36][R8.64], R3 ;  /* 0x0000000308007986 */ /* 0x0011e2000c101924 */
[----:B------:R-:W-:Y:S05]  /*4a50*/  BRA `(.L_x_9926) ;  /* 0x0000000c00947947 */ /* 0x000fea0003800000 */
.L_x_9932:
[----:B------:R-:W-:Y:S02]  /*4a60*/  IMAD.U32 R24, R24, 0x10000, RZ ;  /* 0x0001000018187824 */ /* 0x000fe400078e00ff */
[----:B------:R-:W-:Y:S02]  /*4a70*/  IMAD.MOV.U32 R23, RZ, RZ, R25 ;  /* 0x000000ffff177224 */ /* 0x000fe400078e0019 */
[----:B------:R-:W0:Y:S02]  /*4a80*/  F2I.FTZ.TRUNC.NTZ R3, R24 ;  /* 0x0000001800037305 */ /* 0x000e24000021f100 */
[----:B0-----:R0:W-:Y:S01]  /*4a90*/  STG.E.U16 desc[UR36][R8.64], R3 ;  /* 0x0000000308007986 */ /* 0x0011e2000c101524 */
[----:B------:R-:W-:Y:S05]  /*4aa0*/  BRA `(.L_x_9926) ;  /* 0x0000000c00807947 */ /* 0x000fea0003800000 */
.L_x_9928:
        /* <DEDUP_REMOVED lines=10> */
.L_x_9935:
[----:B------:R-:W-:Y:S02]  /*4b50*/  IMAD.U32 R0, R24, 0x10000, RZ ;  /* 0x0001000018007824 */ /* 0x000fe400078e00ff */
[----:B------:R-:W-:-:S03]  /*4b60*/  IMAD.MOV.U32 R23, RZ, RZ, R25 ;  /* 0x000000ffff177224 */ /* 0x000fc600078e0019 */
[----:B------:R-:W-:-:S05]  /*4b70*/  F2FP.F16.F32.PACK_AB R0, RZ, R0 ;  /* 0x00000000ff00723e */ /* 0x000fca00000000ff */
[----:B------:R0:W-:Y:S01]  /*4b80*/  STG.E.U16 desc[UR36][R8.64], R0 ;  /* 0x0000000008007986 */ /* 0x0001e2000c101524 */
[----:B------:R-:W-:Y:S05]  /*4b90*/  BRA `(.L_x_9926) ;  /* 0x0000000c00447947 */ /* 0x000fea0003800000 */
.L_x_9934:
        /* <DEDUP_REMOVED lines=11> */
.L_x_9937:
[----:B------:R-:W-:Y:S02]  /*4c50*/  IMAD.U32 R24, R24, 0x10000, RZ ;  /* 0x0001000018187824 */ /* 0x000fe400078e00ff */
[----:B------:R-:W-:-:S03]  /*4c60*/  IMAD.MOV.U32 R23, RZ, RZ, R25 ;  /* 0x000000ffff177224 */ /* 0x000fc600078e0019 */
[----:B------:R-:W-:-:S04]  /*4c70*/  F2FP.F16.F32.PACK_AB R3, RZ, R24 ;  /* 0x00000018ff03723e */ /* 0x000fc800000000ff */
[----:B------:R-:W-:-:S05]  /*4c80*/  PRMT R3, R3, 0x5410, RZ ;  /* 0x0000541003037816 */ /* 0x000fca00000000ff */
[----:B------:R0:W-:Y:S01]  /*4c90*/  STG.E desc[UR36][R8.64], R3 ;  /* 0x0000000308007986 */ /* 0x0001e2000c101924 */
[----:B------:R-:W-:Y:S05]  /*4ca0*/  BRA `(.L_x_9926) ;  /* 0x0000000c00007947 */ /* 0x000fea0003800000 */
.L_x_9936:
[----:B------:R-:W-:Y:S02]  /*4cb0*/  IMAD.U32 R4, R24, 0x10000, RZ ;  /* 0x0001000018047824 */ /* 0x000fe400078e00ff */
[----:B------:R-:W-:Y:S02]  /*4cc0*/  IMAD.MOV.U32 R23, RZ, RZ, R25 ;  /* 0x000000ffff177224 */ /* 0x000fe400078e0019 */
[----:B------:R-:W-:-:S06]  /*4cd0*/  FMUL.FTZ R4, R4, 1 ;  /* 0x3f80000004047820 */ /* 0x000fcc0000410000 */
[----:B------:R-:W0:Y:S02]  /*4ce0*/  F2F.F64.F32 R4, R4 ;  /* 0x0000000400047310 */ /* 0x000e240000201800 */
[----:B0-----:R0:W-:Y:S01]  /*4cf0*/  STG.E.64 desc[UR36][R8.64], R4 ;  /* 0x0000000408007986 */ /* 0x0011e2000c101b24 */
[----:B------:R-:W-:Y:S05]  /*4d00*/  BRA `(.L_x_9926) ;  /* 0x0000000800e87947 */ /* 0x000fea0003800000 */
.L_x_9927:
        /* <DEDUP_REMOVED lines=14> */
.L_x_9940:
[----:B------:R-:W-:Y:S01]  /*4df0*/  IMAD.U32 R24, R24, 0x10000, RZ ;  /* 0x0001000018187824 */ /* 0x000fe200078e00ff */
[----:B------:R-:W-:Y:S01]  /*4e00*/  CS2R R6, SRZ ;  /* 0x0000000000067805 */ /* 0x000fe2000001ff00 */
[----:B------:R-:W-:Y:S02]  /*4e10*/  IMAD.MOV.U32 R23, RZ, RZ, R25 ;  /* 0x000000ffff177224 */ /* 0x000fe400078e0019 */
[----:B------:R-:W-:-:S06]  /*4e20*/  FMUL.FTZ R4, R24, 1 ;  /* 0x3f80000018047820 */ /* 0x000fcc0000410000 */
[----:B------:R-:W0:Y:S02]  /*4e30*/  F2F.F64.F32 R4, R4 ;  /* 0x0000000400047310 */ /* 0x000e240000201800 */
[----:B0-----:R0:W-:Y:S01]  /*4e40*/  STG.E.128 desc[UR36][R8.64], R4 ;  /* 0x0000000408007986 */ /* 0x0011e2000c101d24 */
[----:B------:R-:W-:Y:S05]  /*4e50*/  BRA `(.L_x_9926) ;  /* 0x0000000800947947 */ /* 0x000fea0003800000 */
.L_x_9939:
        /* <DEDUP_REMOVED lines=21> */
.L_x_9944:
[----:B------:R-:W-:Y:S05]  /*4fb0*/  BSYNC B0 ;  /* 0x0000000000007941 */ /* 0x000fea0003800000 */
.L_x_9943:
[----:B------:R-:W-:Y:S01]  /*4fc0*/  LOP3.LUT R5, R0, R5, RZ, 0xfc, !PT ;  /* 0x0000000500057212 */ /* 0x000fe200078efcff */
[----:B------:R-:W-:-:S04]  /*4fd0*/  IMAD.MOV.U32 R23, RZ, RZ, R25 ;  /* 0x000000ffff177224 */ /* 0x000fc800078e0019 */
[----:B------:R0:W-:Y:S01]  /*4fe0*/  STG.E.U8 desc[UR36][R8.64], R5 ;  /* 0x0000000508007986 */ /* 0x0001e2000c101124 */
[----:B------:R-:W-:Y:S05]  /*4ff0*/  BRA `(.L_x_9926) ;  /* 0x00000008002c7947 */ /* 0x000fea0003800000 */
.L_x_9942:
        /* <DEDUP_REMOVED lines=13> */
.L_x_9946:
[----:B------:R-:W-:Y:S01]  /*50d0*/  IMAD.MOV.U32 R0, RZ, RZ, 0x7f ;  /* 0x0000007fff007424 */ /* 0x000fe200078e00ff */
[----:B------:R-:W-:-:S04]  /*50e0*/  ISETP.GT.U32.AND P0, PT, R3, 0x7f800000, PT ;  /* 0x7f8000000300780c */ /* 0x000fc80003f04070 */
[----:B------:R-:W-:-:S09]  /*50f0*/  SEL R0, R0, 0x7c, P0 ;  /* 0x0000007c00007807 */ /* 0x000fd20000000000 */
.L_x_9947:
[----:B------:R-:W-:Y:S05]  /*5100*/  BSYNC B0 ;  /* 0x0000000000007941 */ /* 0x000fea0003800000 */
.L_x_9945:
[----:B------:R-:W-:Y:S01]  /*5110*/  LOP3.LUT R3, R5, 0x80000000, RZ, 0xc0, !PT ;  /* 0x8000000005037812 */ /* 0x000fe200078ec0ff */
[----:B------:R-:W-:-:S03]  /*5120*/  IMAD.MOV.U32 R23, RZ, RZ, R25 ;  /* 0x000000ffff177224 */ /* 0x000fc600078e0019 */
[----:B------:R-:W-:-:S04]  /*5130*/  SHF.R.U32.HI R3, RZ, 0x18, R3 ;  /* 0x00000018ff037819 */ /* 0x000fc80000011603 */
[----:B------:R-:W-:-:S05]  /*5140*/  LOP3.LUT R3, R0, R3, RZ, 0xfc, !PT ;  /* 0x0000000300037212 */ /* 0x000fca00078efcff */
[----:B------:R0:W-:Y:S01]  /*5150*/  STG.E.U8 desc[UR36][R8.64], R3 ;  /* 0x0000000308007986 */ /* 0x0001e2000c101124 */
[----:B------:R-:W-:Y:S05]  /*5160*/  BRA `(.L_x_9926) ;  /* 0x0000000400d07947 */ /* 0x000fea0003800000 */
.L_x_9941:
[----:B------:R0:W-:Y:S01]  /*5170*/  STG.E.U16 desc[UR36][R8.64], R24 ;  /* 0x0000001808007986 */ /* 0x0001e2000c101524 */
[----:B------:R-:W-:Y:S01]  /*5180*/  IMAD.MOV.U32 R23, RZ, RZ, R25 ;  /* 0x000000ffff177224 */ /* 0x000fe200078e0019 */
[----:B------:R-:W-:Y:S06]  /*5190*/  BRA `(.L_x_9926) ;  /* 0x0000000400c47947 */ /* 0x000fec0003800000 */
.L_x_9938:
        /* <DEDUP_REMOVED lines=13> */
.L_x_9950:
        /* <DEDUP_REMOVED lines=17> */
.L_x_9953:
[----:B------:R-:W-:-:S04]  /*5380*/  LOP3.LUT R3, R5, 0x80000000, RZ, 0xc0, !PT ;  /* 0x8000000005037812 */ /* 0x000fc800078ec0ff */
[----:B------:R-:W-:-:S04]  /*5390*/  SHF.R.U32.HI R3, RZ, 0x18, R3 ;  /* 0x00000018ff037819 */ /* 0x000fc80000011603 */
[----:B------:R-:W-:-:S04]  /*53a0*/  LOP3.LUT R0, R0, R3, RZ, 0xfc, !PT ;  /* 0x0000000300007212 */ /* 0x000fc800078efcff */
[----:B------:R-:W-:-:S07]  /*53b0*/  PRMT R4, R0, 0x7610, R4 ;  /* 0x0000761000047816 */ /* 0x000fce0000000004 */
.L_x_9952:
[----:B------:R-:W-:Y:S05]  /*53c0*/  BSYNC B0 ;  /* 0x0000000000007941 */ /* 0x000fea0003800000 */
.L_x_9951:
[----:B------:R3:W-:Y:S01]  /*53d0*/  STG.E.U8 desc[UR36][R8.64], R4 ;  /* 0x0000000408007986 */ /* 0x0007e2000c101124 */
[----:B------:R-:W-:Y:S01]  /*53e0*/  IMAD.MOV.U32 R23, RZ, RZ, R25 ;  /* 0x000000ffff177224 */ /* 0x000fe200078e0019 */
[----:B------:R-:W-:Y:S06]  /*53f0*/  BRA `(.L_x_9926) ;  /* 0x00000004002c7947 */ /* 0x000fec0003800000 */
.L_x_9949:
        /* <DEDUP_REMOVED lines=17> */
.L_x_9956:
[----:B------:R-:W-:-:S04]  /*5510*/  LOP3.LUT R3, R5, 0x80000000, RZ, 0xc0, !PT ;  /* 0x8000000005037812 */ /* 0x000fc800078ec0ff */
[----:B------:R-:W-:-:S04]  /*5520*/  SHF.R.U32.HI R3, RZ, 0x18, R3 ;  /* 0x00000018ff037819 */ /* 0x000fc80000011603 */
[----:B------:R-:W-:-:S04]  /*5530*/  LOP3.LUT R0, R0, R3, RZ, 0xfc, !PT ;  /* 0x0000000300007212 */ /* 0x000fc800078efcff */
[----:B------:R-:W-:-:S07]  /*5540*/  PRMT R4, R0, 0x7610, R4 ;  /* 0x0000761000047816 */ /* 0x000fce0000000004 */
.L_x_9955:
[----:B------:R-:W-:Y:S05]  /*5550*/  BSYNC B0 ;  /* 0x0000000000007941 */ /* 0x000fea0003800000 */
.L_x_9954:
[----:B------:R0:W-:Y:S01]  /*5560*/  STG.E.U8 desc[UR36][R8.64], R4 ;  /* 0x0000000408007986 */ /* 0x0001e2000c101124 */
[----:B------:R-:W-:Y:S01]  /*5570*/  IMAD.MOV.U32 R23, RZ, RZ, R25 ;  /* 0x000000ffff177224 */ /* 0x000fe200078e0019 */
[----:B------:R-:W-:Y:S06]  /*5580*/  BRA `(.L_x_9926) ;  /* 0x0000000000c87947 */ /* 0x000fec0003800000 */
.L_x_9948:
        /* <DEDUP_REMOVED lines=23> */
.L_x_9931:
        /* <DEDUP_REMOVED lines=16> */
.L_x_9959:
[----:B------:R-:W-:Y:S01]  /*5800*/  IMAD.MOV.U32 R23, RZ, RZ, R25 ;  /* 0x000000ffff177224 */ /* 0x000fe200078e0019 */
[----:B------:R-:W-:Y:S06]  /*5810*/  BRA `(.L_x_9926) ;  /* 0x0000000000247947 */ /* 0x000fec0003800000 */
.L_x_9958:
[----:B------:R-:W-:Y:S02]  /*5820*/  IMAD.U32 R4, R24, 0x10000, RZ ;  /* 0x0001000018047824 */ /* 0x000fe400078e00ff */
[----:B------:R-:W-:-:S04]  /*5830*/  IMAD.MOV.U32 R23, RZ, RZ, R25 ;  /* 0x000000ffff177224 */ /* 0x000fc800078e0019 */
[----:B------:R-:W0:Y:S02]  /*5840*/  F2I.U64.TRUNC R4, R4 ;  /* 0x0000000400047311 */ /* 0x000e24000020d800 */
[----:B0-----:R2:W-:Y:S01]  /*5850*/  STG.E.64 desc[UR36][R8.64], R4 ;  /* 0x0000000408007986 */ /* 0x0015e2000c101b24 */
[----:B------:R-:W-:Y:S05]  /*5860*/  BRA `(.L_x_9926) ;  /* 0x0000000000107947 */ /* 0x000fea0003800000 */
.L_x_9957:
[----:B------:R-:W-:Y:S02]  /*5870*/  IMAD.U32 R24, R24, 0x10000, RZ ;  /* 0x0001000018187824 */ /* 0x000fe400078e00ff */
[----:B------:R-:W-:Y:S02]  /*5880*/  IMAD.MOV.U32 R23, RZ, RZ, R25 ;  /* 0x000000ffff177224 */ /* 0x000fe400078e0019 */
[----:B------:R-:W0:Y:S02]  /*5890*/  F2I.FTZ.U32.TRUNC.NTZ R3, R24 ;  /* 0x0000001800037305 */ /* 0x000e24000021f000 */
[----:B0-----:R0:W-:Y:S03]  /*58a0*/  STG.E desc[UR36][R8.64], R3 ;  /* 0x0000000308007986 */ /* 0x0011e6000c101924 */
.L_x_9926:
[----:B------:R-:W-:Y:S05]  /*58b0*/  BSYNC B6 ;  /* 0x0000000000067941 */ /* 0x000fea0003800000 */
.L_x_9925:
        /* <DEDUP_REMOVED lines=25> */
.L_x_9965:
[----:B------:R-:W-:-:S06]  /*5a50*/  IMAD.U32 R5, R22, 0x10000, RZ ;  /* 0x0001000016057824 */ /* 0x000fcc00078e00ff */
[----:B------:R-:W0:Y:S02]  /*5a60*/  F2I.S64.TRUNC R4, R5 ;  /* 0x0000000500047311 */ /* 0x000e24000020d900 */
[----:B0-----:R0:W-:Y:S01]  /*5a70*/  STG.E.U8 desc[UR36][R8.64], R4 ;  /* 0x0000000408007986 */ /* 0x0011e2000c101124 */
[----:B------:R-:W-:Y:S05]  /*5a80*/  BRA `(.L_x_9967) ;  /* 0x0000000c00847947 */ /* 0x000fea0003800000 */
.L_x_9964:
        /* <DEDUP_REMOVED lines=10> */
.L_x_9969:
[----:B------:R-:W-:-:S04]  /*5b30*/  IMAD.U32 R22, R22, 0x10000, RZ ;  /* 0x0001000016167824 */ /* 0x000fc800078e00ff */
[----:B------:R-:W0:Y:S02]  /*5b40*/  F2I.FTZ.TRUNC.NTZ R3, R22 ;  /* 0x0000001600037305 */ /* 0x000e24000021f100 */
[----:B0-----:R0:W-:Y:S01]  /*5b50*/  STG.E desc[UR36][R8.64], R3 ;  /* 0x0000000308007986 */ /* 0x0011e2000c101924 */
[----:B------:R-:W-:Y:S05]  /*5b60*/  BRA `(.L_x_9967) ;  /* 0x0000000c004c7947 */ /* 0x000fea0003800000 */
.L_x_9968:
[----:B------:R-:W-:-:S04]  /*5b70*/  IMAD.U32 R22, R22, 0x10000, RZ ;  /* 0x0001000016167824 */ /* 0x000fc800078e00ff */
[----:B------:R-:W0:Y:S02]  /*5b80*/  F2I.FTZ.TRUNC.NTZ R3, R22 ;  /* 0x0000001600037305 */ /* 0x000e24000021f100 */
[----:B0-----:R0:W-:Y:S01]  /*5b90*/  STG.E.U16 desc[UR36][R8.64], R3 ;  /* 0x0000000308007986 */ /* 0x0011e2000c101524 */
[----:B------:R-:W-:Y:S05]  /*5ba0*/  BRA `(.L_x_9967) ;  /* 0x0000000c003c7947 */ /* 0x000fea0003800000 */
.L_x_9963:
        /* <DEDUP_REMOVED lines=9> */
.L_x_9971:
[----:B------:R-:W-:-:S05]  /*5c40*/  IMAD.U32 R0, R22, 0x10000, RZ ;  /* 0x0001000016007824 */ /* 0x000fca00078e00ff */
[----:B------:R-:W-:-:S05]  /*5c50*/  F2FP.F16.F32.PACK_AB R0, RZ, R0 ;  /* 0x00000000ff00723e */ /* 0x000fca00000000ff */
[----:B------:R0:W-:Y:S01]  /*5c60*/  STG.E.U16 desc[UR36][R8.64], R0 ;  /* 0x0000000008007986 */ /* 0x0001e2000c101524 */
[----:B------:R-:W-:Y:S05]  /*5c70*/  BRA `(.L_x_9967) ;  /* 0x0000000c00087947 */ /* 0x000fea0003800000 */
.L_x_9970:
        /* <DEDUP_REMOVED lines=10> */
.L_x_9973:
[----:B------:R-:W-:-:S05]  /*5d20*/  IMAD.U32 R22, R22, 0x10000, RZ ;  /* 0x0001000016167824 */ /* 0x000fca00078e00ff */
[----:B------:R-:W-:-:S04]  /*5d30*/  F2FP.F16.F32.PACK_AB R3, RZ, R22 ;  /* 0x00000016ff03723e */ /* 0x000fc800000000ff */
[----:B------:R-:W-:-:S05]  /*5d40*/  PRMT R3, R3, 0x5410, RZ ;  /* 0x0000541003037816 */ /* 0x000fca00000000ff */
[----:B------:R0:W-:Y:S01]  /*5d50*/  STG.E desc[UR36][R8.64], R3 ;  /* 0x0000000308007986 */ /* 0x0001e2000c101924 */
[----:B------:R-:W-:Y:S05]  /*5d60*/  BRA `(.L_x_9967) ;  /* 0x0000000800cc7947 */ /* 0x000fea0003800000 */
.L_x_9972:
[----:B------:R-:W-:-:S04]  /*5d70*/  IMAD.U32 R4, R22, 0x10000, RZ ;  /* 0x0001000016047824 */ /* 0x000fc800078e00ff */
[----:B------:R-:W-:-:S06]  /*5d80*/  FMUL.FTZ R4, R4, 1 ;  /* 0x3f80000004047820 */ /* 0x000fcc0000410000 */
[----:B------:R-:W0:Y:S02]  /*5d90*/  F2F.F64.F32 R4, R4 ;  /* 0x0000000400047310 */ /* 0x000e240000201800 */
[----:B0-----:R0:W-:Y:S01]  /*5da0*/  STG.E.64 desc[UR36][R8.64], R4 ;  /* 0x0000000408007986 */ /* 0x0011e2000c101b24 */
[----:B------:R-:W-:Y:S05]  /*5db0*/  BRA `(.L_x_9967) ;  /* 0x0000000800b87947 */ /* 0x000fea0003800000 */
.L_x_9962:
        /* <DEDUP_REMOVED lines=13> */
.L_x_9976:
[----:B------:R-:W-:Y:S01]  /*5e90*/  IMAD.U32 R22, R22, 0x10000, RZ ;  /* 0x0001000016167824 */ /* 0x000fe200078e00ff */
[----:B------:R-:W-:-:S03]  /*5ea0*/  CS2R R6, SRZ ;  /* 0x0000000000067805 */ /* 0x000fc6000001ff00 */
[----:B------:R-:W-:-:S06]  /*5eb0*/  FMUL.FTZ R4, R22, 1 ;  /* 0x3f80000016047820 */ /* 0x000fcc0000410000 */
[----:B------:R-:W0:Y:S02]  /*5ec0*/  F2F.F64.F32 R4, R4 ;  /* 0x0000000400047310 */ /* 0x000e240000201800 */
[----:B0-----:R0:W-:Y:S01]  /*5ed0*/  STG.E.128 desc[UR36][R8.64], R4 ;  /* 0x0000000408007986 */ /* 0x0011e2000c101d24 */
[----:B------:R-:W-:Y:S05]  /*5ee0*/  BRA `(.L_x_9967) ;  /* 0x00000008006c7947 */ /* 0x000fea0003800000 */
.L_x_9975:
        /* <DEDUP_REMOVED lines=21> */
.L_x_9980:
[----:B------:R-:W-:Y:S05]  /*6040*/  BSYNC B0 ;  /* 0x0000000000007941 */ /* 0x000fea0003800000 */
.L_x_9979:
[----:B------:R-:W-:-:S05]  /*6050*/  LOP3.LUT R5, R0, R5, RZ, 0xfc, !PT ;  /* 0x0000000500057212 */ /* 0x000fca00078efcff */
[----:B------:R0:W-:Y:S01]  /*6060*/  STG.E.U8 desc[UR36][R8.64], R5 ;  /* 0x0000000508007986 */ /* 0x0001e2000c101124 */
[----:B------:R-:W-:Y:S05]  /*6070*/  BRA `(.L_x_9967) ;  /* 0x0000000800087947 */ /* 0x000fea0003800000 */
.L_x_9978:
        /* <DEDUP_REMOVED lines=13> */
.L_x_9982:
[----:B------:R-:W-:Y:S01]  /*6150*/  IMAD.MOV.U32 R0, RZ, RZ, 0x7f ;  /* 0x0000007fff007424 */ /* 0x000fe200078e00ff */
[----:B------:R-:W-:-:S04]  /*6160*/  ISETP.GT.U32.AND P0, PT, R3, 0x7f800000, PT ;  /* 0x7f8000000300780c */ /* 0x000fc80003f04070 */
[----:B------:R-:W-:-:S09]  /*6170*/  SEL R0, R0, 0x7c, P0 ;  /* 0x0000007c00007807 */ /* 0x000fd20000000000 */
.L_x_9983:
[----:B------:R-:W-:Y:S05]  /*6180*/  BSYNC B0 ;  /* 0x0000000000007941 */ /* 0x000fea0003800000 */
.L_x_9981:
[----:B------:R-:W-:-:S04]  /*6190*/  LOP3.LUT R3, R5, 0x80000000, RZ, 0xc0, !PT ;  /* 0x8000000005037812 */ /* 0x000fc800078ec0ff */
[----:B------:R-:W-:-:S04]  /*61a0*/  SHF.R.U32.HI R3, RZ, 0x18, R3 ;  /* 0x00000018ff037819 */ /* 0x000fc80000011603 */
[----:B------:R-:W-:-:S05]  /*61b0*/  LOP3.LUT R3, R0, R3, RZ, 0xfc, !PT ;  /* 0x0000000300037212 */ /* 0x000fca00078efcff */
[----:B------:R0:W-:Y:S01]  /*61c0*/  STG.E.U8 desc[UR36][R8.64], R3 ;  /* 0x0000000308007986 */ /* 0x0001e2000c101124 */
[----:B------:R-:W-:Y:S05]  /*61d0*/  BRA `(.L_x_9967) ;  /* 0x0000000400b07947 */ /* 0x000fea0003800000 */
.L_x_9977:
[----:B------:R0:W-:Y:S01]  /*61e0*/  STG.E.U16 desc[UR36][R8.64], R22 ;  /* 0x0000001608007986 */ /* 0x0001e2000c101524 */
[----:B------:R-:W-:Y:S05]  /*61f0*/  BRA `(.L_x_9967) ;  /* 0x0000000400a87947 */ /* 0x000fea0003800000 */
.L_x_9974:
        /* <DEDUP_REMOVED lines=12> */
.L_x_9986:
        /* <DEDUP_REMOVED lines=17> */
.L_x_9989:
[----:B------:R-:W-:-:S04]  /*63d0*/  LOP3.LUT R3, R5, 0x80000000, RZ, 0xc0, !PT ;  /* 0x8000000005037812 */ /* 0x000fc800078ec0ff */
[----:B------:R-:W-:-:S04]  /*63e0*/  SHF.R.U32.HI R3, RZ, 0x18, R3 ;  /* 0x00000018ff037819 */ /* 0x000fc80000011603 */
[----:B------:R-:W-:-:S04]  /*63f0*/  LOP3.LUT R0, R0, R3, RZ, 0xfc, !PT ;  /* 0x0000000300007212 */ /* 0x000fc800078efcff */
[----:B------:R-:W-:-:S07]  /*6400*/  PRMT R4, R0, 0x7610, R4 ;  /* 0x0000761000047816 */ /* 0x000fce0000000004 */
.L_x_9988:
[----:B------:R-:W-:Y:S05]  /*6410*/  BSYNC B0 ;  /* 0x0000000000007941 */ /* 0x000fea0003800000 */
.L_x_9987:
[----:B------:R3:W-:Y:S01]  /*6420*/  STG.E.U8 desc[UR36][R8.64], R4 ;  /* 0x0000000408007986 */ /* 0x0007e2000c101124 */
[----:B------:R-:W-:Y:S05]  /*6430*/  BRA `(.L_x_9967) ;  /* 0x0000000400187947 */ /* 0x000fea0003800000 */
.L_x_9985:
        /* <DEDUP_REMOVED lines=17> */
.L_x_9992:
[----:B------:R-:W-:-:S04]  /*6550*/  LOP3.LUT R3, R5, 0x80000000, RZ, 0xc0, !PT ;  /* 0x8000000005037812 */ /* 0x000fc800078ec0ff */
[----:B------:R-:W-:-:S04]  /*6560*/  SHF.R.U32.HI R3, RZ, 0x18, R3 ;  /* 0x00000018ff037819 */ /* 0x000fc80000011603 */
[----:B------:R-:W-:-:S04]  /*6570*/  LOP3.LUT R0, R0, R3, RZ, 0xfc, !PT ;  /* 0x0000000300007212 */ /* 0x000fc800078efcff */
[----:B------:R-:W-:-:S07]  /*6580*/  PRMT R4, R0, 0x7610, R4 ;  /* 0x0000761000047816 */ /* 0x000fce0000000004 */
.L_x_9991:
[----:B------:R-:W-:Y:S05]  /*6590*/  BSYNC B0 ;  /* 0x0000000000007941 */ /* 0x000fea0003800000 */
.L_x_9990:
[----:B------:R0:W-:Y:S01]  /*65a0*/  STG.E.U8 desc[UR36][R8.64], R4 ;  /* 0x0000000408007986 */ /* 0x0001e2000c101124 */
[----:B------:R-:W-:Y:S05]  /*65b0*/  BRA `(.L_x_9967) ;  /* 0x0000000000b87947 */ /* 0x000fea0003800000 */
.L_x_9984:
        /* <DEDUP_REMOVED lines=22> */
.L_x_9966:
        /* <DEDUP_REMOVED lines=16> */
.L_x_9995:
[----:B------:R-:W-:Y:S05]  /*6820*/  BRA `(.L_x_9967) ;  /* 0x00000000001c7947 */ /* 0x000fea0003800000 */
.L_x_9994:
[----:B------:R-:W-:-:S06]  /*6830*/  IMAD.U32 R4, R22, 0x10000, RZ ;  /* 0x0001000016047824 */ /* 0x000fcc00078e00ff */
[----:B------:R-:W0:Y:S02]  /*6840*/  F2I.U64.TRUNC R4, R4 ;  /* 0x0000000400047311 */ /* 0x000e24000020d800 */
[----:B0-----:R2:W-:Y:S01]  /*6850*/  STG.E.64 desc[UR36][R8.64], R4 ;  /* 0x0000000408007986 */ /* 0x0015e2000c101b24 */
[----:B------:R-:W-:Y:S05]  /*6860*/  BRA `(.L_x_9967) ;  /* 0x00000000000c7947 */ /* 0x000fea0003800000 */
.L_x_9993:
[----:B------:R-:W-:-:S04]  /*6870*/  IMAD.U32 R22, R22, 0x10000, RZ ;  /* 0x0001000016167824 */ /* 0x000fc800078e00ff */
[----:B------:R-:W0:Y:S02]  /*6880*/  F2I.FTZ.U32.TRUNC.NTZ R3, R22 ;  /* 0x0000001600037305 */ /* 0x000e24000021f000 */
[----:B0-----:R0:W-:Y:S02]  /*6890*/  STG.E desc[UR36][R8.64], R3 ;  /* 0x0000000308007986 */ /* 0x0011e4000c101924 */
.L_x_9967:
        /* <DEDUP_REMOVED lines=25> */
.L_x_9999:
[----:B------:R-:W-:-:S06]  /*6a30*/  IMAD.U32 R5, R18, 0x10000, RZ ;  /* 0x0001000012057824 */ /* 0x000fcc00078e00ff */
[----:B------:R-:W0:Y:S02]  /*6a40*/  F2I.S64.TRUNC R4, R5 ;  /* 0x0000000500047311 */ /* 0x000e24000020d900 */
[----:B0-----:R3:W-:Y:S01]  /*6a50*/  STG.E.U8 desc[UR36][R8.64], R4 ;  /* 0x0000000408007986 */ /* 0x0017e2000c101124 */
[----:B------:R-:W-:Y:S05]  /*6a60*/  BRA `(.L_x_10001) ;  /* 0x0000000c00847947 */ /* 0x000fea0003800000 */
.L_x_9998:
        /* <DEDUP_REMOVED lines=10> */
.L_x_10003:
[----:B------:R-:W-:-:S04]  /*6b10*/  IMAD.U32 R18, R18, 0x10000, RZ ;  /* 0x0001000012127824 */ /* 0x000fc800078e00ff */
[----:B------:R-:W0:Y:S02]  /*6b20*/  F2I.FTZ.TRUNC.NTZ R3, R18 ;  /* 0x0000001200037305 */ /* 0x000e24000021f100 */
[----:B0-----:R2:W-:Y:S01]  /*6b30*/  STG.E desc[UR36][R8.64], R3 ;  /* 0x0000000308007986 */ /* 0x0015e2000c101924 */
[----:B------:R-:W-:Y:S05]  /*6b40*/  BRA `(.L_x_10001) ;  /* 0x0000000c004c7947 */ /* 0x000fea0003800000 */
.L_x_10002:
[----:B------:R-:W-:-:S04]  /*6b50*/  IMAD.U32 R18, R18, 0x10000, RZ ;  /* 0x0001000012127824 */ /* 0x000fc800078e00ff */
[----:B------:R-:W0:Y:S02]  /*6b60*/  F2I.FTZ.TRUNC.NTZ R3, R18 ;  /* 0x0000001200037305 */ /* 0x000e24000021f100 */
[----:B0-----:R0:W-:Y:S01]  /*6b70*/  STG.E.U16 desc[UR36][R8.64], R3 ;  /* 0x0000000308007986 */ /* 0x0011e2000c101524 */
[----:B------:R-:W-:Y:S05]  /*6b80*/  BRA `(.L_x_10001) ;  /* 0x0000000c003c7947 */ /* 0x000fea0003800000 */
.L_x_9997:
        /* <DEDUP_REMOVED lines=9> */
.L_x_10005:
[----:B------:R-:W-:-:S05]  /*6c20*/  IMAD.U32 R0, R18, 0x10000, RZ ;  /* 0x0001000012007824 */ /* 0x000fca00078e00ff */
[----:B------:R-:W-:-:S05]  /*6c30*/  F2FP.F16.F32.PACK_AB R0, RZ, R0 ;  /* 0x00000000ff00723e */ /* 0x000fca00000000ff */
[----:B------:R0:W-:Y:S01]  /*6c40*/  STG.E.U16 desc[UR36][R8.64], R0 ;  /* 0x0000000008007986 */ /* 0x0001e2000c101524 */
[----:B------:R-:W-:Y:S05]  /*6c50*/  BRA `(.L_x_10001) ;  /* 0x0000000c00087947 */ /* 0x000fea0003800000 */
.L_x_10004:
        /* <DEDUP_REMOVED lines=10> */
.L_x_10007:
[----:B------:R-:W-:-:S05]  /*6d00*/  IMAD.U32 R18, R18, 0x10000, RZ ;  /* 0x0001000012127824 */ /* 0x000fca00078e00ff */
[----:B------:R-:W-:-:S04]  /*6d10*/  F2FP.F16.F32.PACK_AB R3, RZ, R18 ;  /* 0x00000012ff03723e */ /* 0x000fc800000000ff */
[----:B------:R-:W-:-:S05]  /*6d20*/  PRMT R3, R3, 0x5410, RZ ;  /* 0x0000541003037816 */ /* 0x000fca00000000ff */
[----:B------:R0:W-:Y:S01]  /*6d30*/  STG.E desc[UR36][R8.64], R3 ;  /* 0x0000000308007986 */ /* 0x0001e2000c101924 */
[----:B------:R-:W-:Y:S05]  /*6d40*/  BRA `(.L_x_10001) ;  /* 0x0000000800cc7947 */ /* 0x000fea0003800000 */
.L_x_10006:
[----:B------:R-:W-:-:S04]  /*6d50*/  IMAD.U32 R4, R18, 0x10000, RZ ;  /* 0x0001000012047824 */ /* 0x000fc800078e00ff */
[----:B------:R-:W-:-:S06]  /*6d60*/  FMUL.FTZ R4, R4, 1 ;  /* 0x3f80000004047820 */ /* 0x000fcc0000410000 */
[----:B------:R-:W0:Y:S02]  /*6d70*/  F2F.F64.F32 R4, R4 ;  /* 0x0000000400047310 */ /* 0x000e240000201800 */
[----:B0-----:R0:W-:Y:S01]  /*6d80*/  STG.E.64 desc[UR36][R8.64], R4 ;  /* 0x0000000408007986 */ /* 0x0011e2000c101b24 */
[----:B------:R-:W-:Y:S05]  /*6d90*/  BRA `(.L_x_10001) ;  /* 0x0000000800b87947 */ /* 0x000fea0003800000 */
.L_x_9996:
        /* <DEDUP_REMOVED lines=13> */
.L_x_10010:
[----:B------:R-:W-:Y:S01]  /*6e70*/  IMAD.U32 R18, R18, 0x10000, RZ ;  /* 0x0001000012127824 */ /* 0x000fe200078e00ff */
[----:B------:R-:W-:-:S03]  /*6e80*/  CS2R R6, SRZ ;  /* 0x0000000000067805 */ /* 0x000fc6000001ff00 */
[----:B------:R-:W-:-:S06]  /*6e90*/  FMUL.FTZ R4, R18, 1 ;  /* 0x3f80000012047820 */ /* 0x000fcc0000410000 */
[----:B------:R-:W0:Y:S02]  /*6ea0*/  F2F.F64.F32 R4, R4 ;  /* 0x0000000400047310 */ /* 0x000e240000201800 */
[----:B0-----:R0:W-:Y:S01]  /*6eb0*/  STG.E.128 desc[UR36][R8.64], R4 ;  /* 0x0000000408007986 */ /* 0x0011e2000c101d24 */
[----:B------:R-:W-:Y:S05]  /*6ec0*/  BRA `(.L_x_10001) ;  /* 0x00000008006c7947 */ /* 0x000fea0003800000 */
.L_x_10009:
        /* <DEDUP_REMOVED lines=21> */
.L_x_10014:
[----:B------:R-:W-:Y:S05]  /*7020*/  BSYNC B0 ;  /* 0x0000000000007941 */ /* 0x000fea0003800000 */
.L_x_10013:
[----:B------:R-:W-:-:S05]  /*7030*/  LOP3.LUT R5, R0, R5, RZ, 0xfc, !PT ;  /* 0x0000000500057212 */ /* 0x000fca00078efcff */
[----:B------:R0:W-:Y:S01]  /*7040*/  STG.E.U8 desc[UR36][R8.64], R5 ;  /* 0x0000000508007986 */ /* 0x0001e2000c101124 */
[----:B------:R-:W-:Y:S05]  /*7050*/  BRA `(.L_x_10001) ;  /* 0x0000000800087947 */ /* 0x000fea0003800000 */
.L_x_10012:
        /* <DEDUP_REMOVED lines=13> */
.L_x_10016:
[----:B------:R-:W-:Y:S01]  /*7130*/  IMAD.MOV.U32 R0, RZ, RZ, 0x7f ;  /* 0x0000007fff007424 */ /* 0x000fe200078e00ff */
[----:B------:R-:W-:-:S04]  /*7140*/  ISETP.GT.U32.AND P0, PT, R3, 0x7f800000, PT ;  /* 0x7f8000000300780c */ /* 0x000fc80003f04070 */
[----:B------:R-:W-:-:S09]  /*7150*/  SEL R0, R0, 0x7c, P0 ;  /* 0x0000007c00007807 */ /* 0x000fd20000000000 */
.L_x_10017:
[----:B------:R-:W-:Y:S05]  /*7160*/  BSYNC B0 ;  /* 0x0000000000007941 */ /* 0x000fea0003800000 */
.L_x_10015:
[----:B------:R-:W-:-:S04]  /*7170*/  LOP3.LUT R3, R5, 0x80000000, RZ, 0xc0, !PT ;  /* 0x8000000005037812 */ /* 0x000fc800078ec0ff */
[----:B------:R-:W-:-:S04]  /*7180*/  SHF.R.U32.HI R3, RZ, 0x18, R3 ;  /* 0x00000018ff037819 */ /* 0x000fc80000011603 */
[----:B------:R-:W-:-:S05]  /*7190*/  LOP3.LUT R3, R0, R3, RZ, 0xfc, !PT ;  /* 0x0000000300037212 */ /* 0x000fca00078efcff */
[----:B------:R0:W-:Y:S01]  /*71a0*/  STG.E.U8 desc[UR36][R8.64], R3 ;  /* 0x0000000308007986 */ /* 0x0001e2000c101124 */
[----:B------:R-:W-:Y:S05]  /*71b0*/  BRA `(.L_x_10001) ;  /* 0x0000000400b07947 */ /* 0x000fea0003800000 */
.L_x_10011:
[----:B------:R0:W-:Y:S01]  /*71c0*/  STG.E.U16 desc[UR36][R8.64], R18 ;  /* 0x0000001208007986 */ /* 0x0001e2000c101524 */
[----:B------:R-:W-:Y:S05]  /*71d0*/  BRA `(.L_x_10001) ;  /* 0x0000000400a87947 */ /* 0x000fea0003800000 */
.L_x_10008:
        /* <DEDUP_REMOVED lines=12> */
.L_x_10020:
        /* <DEDUP_REMOVED lines=17> */
.L_x_10023:
[----:B------:R-:W-:-:S04]  /*73b0*/  LOP3.LUT R3, R5, 0x80000000, RZ, 0xc0, !PT ;  /* 0x8000000005037812 */ /* 0x000fc800078ec0ff */
[----:B------:R-:W-:-:S04]  /*73c0*/  SHF.R.U32.HI R3, RZ, 0x18, R3 ;  /* 0x00000018ff037819 */ /* 0x000fc80000011603 */
[----:B------:R-:W-:-:S04]  /*73d0*/  LOP3.LUT R0, R0, R3, RZ, 0xfc, !PT ;  /* 0x0000000300007212 */ /* 0x000fc800078efcff */
[----:B------:R-:W-:-:S07]  /*73e0*/  PRMT R4, R0, 0x7610, R4 ;  /* 0x0000761000047816 */ /* 0x000fce0000000004 */
.L_x_10022:
[----:B------:R-:W-:Y:S05]  /*73f0*/  BSYNC B0 ;  /* 0x0000000000007941 */ /* 0x000fea0003800000 */
.L_x_10021:
[----:B------:R0:W-:Y:S01]  /*7400*/  STG.E.U8 desc[UR36][R8.64], R4 ;  /* 0x0000000408007986 */ /* 0x0001e2000c101124 */
[----:B------:R-:W-:Y:S05]  /*7410*/  BRA `(.L_x_10001) ;  /* 0x0000000400187947 */ /* 0x000fea0003800000 */
.L_x_10019:
        /* <DEDUP_REMOVED lines=17> */
.L_x_10026:
[----:B------:R-:W-:-:S04]  /*7530*/  LOP3.LUT R3, R5, 0x80000000, RZ, 0xc0, !PT ;  /* 0x8000000005037812 */ /* 0x000fc800078ec0ff */
[----:B------:R-:W-:-:S04]  /*7540*/  SHF.R.U32.HI R3, RZ, 0x18, R3 ;  /* 0x00000018ff037819 */ /* 0x000fc80000011603 */
[----:B------:R-:W-:-:S04]  /*7550*/  LOP3.LUT R0, R0, R3, RZ, 0xfc, !PT ;  /* 0x0000000300007212 */ /* 0x000fc800078efcff */
[----:B------:R-:W-:-:S07]  /*7560*/  PRMT R4, R0, 0x7610, R4 ;  /* 0x0000761000047816 */ /* 0x000fce0000000004 */
.L_x_10025:
[----:B------:R-:W-:Y:S05]  /*7570*/  BSYNC B0 ;  /* 0x0000000000007941 */ /* 0x000fea0003800000 */
.L_x_10024:
[----:B------:R0:W-:Y:S01]  /*7580*/  STG.E.U8 desc[UR36][R8.64], R4 ;  /* 0x0000000408007986 */ /* 0x0001e2000c101124 */
[----:B------:R-:W-:Y:S05]  /*7590*/  BRA `(.L_x_10001) ;  /* 0x0000000000b87947 */ /* 0x000fea0003800000 */
.L_x_10018:
        /* <DEDUP_REMOVED lines=22> */
.L_x_10000:
        /* <DEDUP_REMOVED lines=16> */
.L_x_10029:
[----:B------:R-:W-:Y:S05]  /*7800*/  BRA `(.L_x_10001) ;  /* 0x00000000001c7947 */ /* 0x000fea0003800000 */
.L_x_10028:
[----:B------:R-:W-:-:S06]  /*7810*/  IMAD.U32 R4, R18, 0x10000, RZ ;  /* 0x0001000012047824 */ /* 0x000fcc00078e00ff */
[----:B------:R-:W0:Y:S02]  /*7820*/  F2I.U64.TRUNC R4, R4 ;  /* 0x0000000400047311 */ /* 0x000e24000020d800 */
[----:B0-----:R0:W-:Y:S01]  /*7830*/  STG.E.64 desc[UR36][R8.64], R4 ;  /* 0x0000000408007986 */ /* 0x0011e2000c101b24 */
[----:B------:R-:W-:Y:S05]  /*7840*/  BRA `(.L_x_10001) ;  /* 0x00000000000c7947 */ /* 0x000fea0003800000 */
.L_x_10027:
[----:B------:R-:W-:-:S04]  /*7850*/  IMAD.U32 R18, R18, 0x10000, RZ ;  /* 0x0001000012127824 */ /* 0x000fc800078e00ff */
[----:B------:R-:W0:Y:S02]  /*7860*/  F2I.FTZ.U32.TRUNC.NTZ R3, R18 ;  /* 0x0000001200037305 */ /* 0x000e24000021f000 */
[----:B0-----:R0:W-:Y:S02]  /*7870*/  STG.E desc[UR36][R8.64], R3 ;  /* 0x0000000308007986 */ /* 0x0011e4000c101924 */
.L_x_10001:
[----:B------:R-:W-:-:S07]  /*7880*/  VIADD R23, R23, 0x80 ;  /* 0x0000008017177836 */ /* 0x000fce0000000000 */
.L_x_9961:
[----:B------:R-:W-:Y:S05]  /*7890*/  BSYNC B6 ;  /* 0x0000000000067941 */ /* 0x000fea0003800000 */
.L_x_9960:
        /* <DEDUP_REMOVED lines=23> */
.L_x_10033:
[----:B------:R-:W-:-:S06]  /*7a10*/  IMAD.U32 R5, R17, 0x10000, RZ ;  /* 0x0001000011057824 */ /* 0x000fcc00078e00ff */
[----:B------:R-:W0:Y:S02]  /*7a20*/  F2I.S64.TRUNC R4, R5 ;  /* 0x0000000500047311 */ /* 0x000e24000020d900 */
[----:B0-----:R-:W-:Y:S01]  /*7a30*/  STG.E.U8 desc[UR36][R2.64], R4 ;  /* 0x0000000402007986 */ /* 0x001fe2000c101124 */
[----:B------:R-:W-:Y:S05]  /*7a40*/  EXIT ;  /* 0x000000000000794d */ /* 0x000fea0003800000 */
.L_x_10032:
        /* <DEDUP_REMOVED lines=10> */
.L_x_10036:
[----:B------:R-:W-:-:S06]  /*7af0*/  IMAD.U32 R17, R17, 0x10000, RZ ;  /* 0x0001000011117824 */ /* 0x000fcc00078e00ff */
[----:B------:R-:W0:Y:S02]  /*7b00*/  F2I.FTZ.TRUNC.NTZ R17, R17 ;  /* 0x0000001100117305 */ /* 0x000e24000021f100 */
[----:B0-----:R-:W-:Y:S01]  /*7b10*/  STG.E desc[UR36][R2.64], R17 ;  /* 0x0000001102007986 */ /* 0x001fe2000c101924 */
[----:B------:R-:W-:Y:S05]  /*7b20*/  EXIT ;  /* 0x000000000000794d */ /* 0x000fea0003800000 */
.L_x_10035:
[----:B------:R-:W-:-:S06]  /*7b30*/  IMAD.U32 R17, R17, 0x10000, RZ ;  /* 0x0001000011117824 */ /* 0x000fcc00078e00ff */
[----:B------:R-:W0:Y:S02]  /*7b40*/  F2I.FTZ.TRUNC.NTZ R17, R17 ;  /* 0x0000001100117305 */ /* 0x000e24000021f100 */
[----:B0-----:R-:W-:Y:S01]  /*7b50*/  STG.E.U16 desc[UR36][R2.64], R17 ;  /* 0x0000001102007986 */ /* 0x001fe2000c101524 */
[----:B------:R-:W-:Y:S05]  /*7b60*/  EXIT ;  /* 0x000000000000794d */ /* 0x000fea0003800000 */
.L_x_10031:
        /* <DEDUP_REMOVED lines=9> */
.L_x_10038:
[----:B------:R-:W-:-:S05]  /*7c00*/  IMAD.U32 R0, R17, 0x10000, RZ ;  /* 0x0001000011007824 */ /* 0x000fca00078e00ff */
[----:B------:R-:W-:-:S05]  /*7c10*/  F2FP.F16.F32.PACK_AB R0, RZ, R0 ;  /* 0x00000000ff00723e */ /* 0x000fca00000000ff */
[----:B------:R-:W-:Y:S01]  /*7c20*/  STG.E.U16 desc[UR36][R2.64], R0 ;  /* 0x0000000002007986 */ /* 0x000fe2000c101524 */
[----:B------:R-:W-:Y:S05]  /*7c30*/  EXIT ;  /* 0x000000000000794d */ /* 0x000fea0003800000 */
.L_x_10037:
        /* <DEDUP_REMOVED lines=10> */
.L_x_10040:
[----:B------:R-:W-:-:S05]  /*7ce0*/  IMAD.U32 R17, R17, 0x10000, RZ ;  /* 0x0001000011117824 */ /* 0x000fca00078e00ff */
[----:B------:R-:W-:-:S04]  /*7cf0*/  F2FP.F16.F32.PACK_AB R5, RZ, R17 ;  /* 0x00000011ff05723e */ /* 0x000fc800000000ff */
[----:B------:R-:W-:-:S05]  /*7d00*/  PRMT R5, R5, 0x5410, RZ ;  /* 0x0000541005057816 */ /* 0x000fca00000000ff */
[----:B------:R-:W-:Y:S01]  /*7d10*/  STG.E desc[UR36][R2.64], R5 ;  /* 0x0000000502007986 */ /* 0x000fe2000c101924 */
[----:B------:R-:W-:Y:S05]  /*7d20*/  EXIT ;  /* 0x000000000000794d */ /* 0x000fea0003800000 */
.L_x_10039:
[----:B------:R-:W-:-:S04]  /*7d30*/  IMAD.U32 R4, R17, 0x10000, RZ ;  /* 0x0001000011047824 */ /* 0x000fc800078e00ff */
[----:B------:R-:W-:-:S06]  /*7d40*/  FMUL.FTZ R4, R4, 1 ;  /* 0x3f80000004047820 */ /* 0x000fcc0000410000 */
[----:B------:R-:W0:Y:S02]  /*7d50*/  F2F.F64.F32 R4, R4 ;  /* 0x0000000400047310 */ /* 0x000e240000201800 */
[----:B0-----:R-:W-:Y:S01]  /*7d60*/  STG.E.64 desc[UR36][R2.64], R4 ;  /* 0x0000000402007986 */ /* 0x001fe2000c101b24 */
[----:B------:R-:W-:Y:S05]  /*7d70*/  EXIT ;  /* 0x000000000000794d */ /* 0x000fea0003800000 */
.L_x_10030:
        /* <DEDUP_REMOVED lines=13> */
.L_x_10043:
[----:B------:R-:W-:Y:S01]  /*7e50*/  IMAD.U32 R17, R17, 0x10000, RZ ;  /* 0x0001000011117824 */ /* 0x000fe200078e00ff */
[----:B------:R-:W-:-:S03]  /*7e60*/  CS2R R6, SRZ ;  /* 0x0000000000067805 */ /* 0x000fc6000001ff00 */
[----:B------:R-:W-:-:S06]  /*7e70*/  FMUL.FTZ R4, R17, 1 ;  /* 0x3f80000011047820 */ /* 0x000fcc0000410000 */
[----:B------:R-:W0:Y:S02]  /*7e80*/  F2F.F64.F32 R4, R4 ;  /* 0x0000000400047310 */ /* 0x000e240000201800 */
[----:B0-----:R-:W-:Y:S01]  /*7e90*/  STG.E.128 desc[UR36][R2.64], R4 ;  /* 0x0000000402007986 */ /* 0x001fe2000c101d24 */
[----:B------:R-:W-:Y:S05]  /*7ea0*/  EXIT ;  /* 0x000000000000794d */ /* 0x000fea0003800000 */
.L_x_10042:
        /* <DEDUP_REMOVED lines=21> */
.L_x_10047:
[----:B------:R-:W-:Y:S05]  /*8000*/  BSYNC B0 ;  /* 0x0000000000007941 */ /* 0x000fea0003800000 */
.L_x_10046:
[----:B------:R-:W-:-:S05]  /*8010*/  LOP3.LUT R5, R0, R5, RZ, 0xfc, !PT ;  /* 0x0000000500057212 */ /* 0x000fca00078efcff */
[----:B------:R-:W-:Y:S01]  /*8020*/  STG.E.U8 desc[UR36][R2.64], R5 ;  /* 0x0000000502007986 */ /* 0x000fe2000c101124 */
[----:B------:R-:W-:Y:S05]  /*8030*/  EXIT ;  /* 0x000000000000794d */ /* 0x000fea0003800000 */
.L_x_10045:
        /* <DEDUP_REMOVED lines=13> */
.L_x_10049:
[----:B------:R-:W-:Y:S01]  /*8110*/  IMAD.MOV.U32 R0, RZ, RZ, 0x7f ;  /* 0x0000007fff007424 */ /* 0x000fe200078e00ff */
[----:B------:R-:W-:-:S04]  /*8120*/  ISETP.GT.U32.AND P0, PT, R4, 0x7f800000, PT ;  /* 0x7f8000000400780c */ /* 0x000fc80003f04070 */
[----:B------:R-:W-:-:S09]  /*8130*/  SEL R0, R0, 0x7c, P0 ;  /* 0x0000007c00007807 */ /* 0x000fd20000000000 */
.L_x_10050:
[----:B------:R-:W-:Y:S05]  /*8140*/  BSYNC B0 ;  /* 0x0000000000007941 */ /* 0x000fea0003800000 */
.L_x_10048:
[----:B------:R-:W-:-:S04]  /*8150*/  LOP3.LUT R4, R17, 0x80000000, RZ, 0xc0, !PT ;  /* 0x8000000011047812 */ /* 0x000fc800078ec0ff */
[----:B------:R-:W-:-:S04]  /*8160*/  SHF.R.U32.HI R5, RZ, 0x18, R4 ;  /* 0x00000018ff057819 */ /* 0x000fc80000011604 */
[----:B------:R-:W-:-:S05]  /*8170*/  LOP3.LUT R5, R0, R5, RZ, 0xfc, !PT ;  /* 0x0000000500057212 */ /* 0x000fca00078efcff */
[----:B------:R-:W-:Y:S01]  /*8180*/  STG.E.U8 desc[UR36][R2.64], R5 ;  /* 0x0000000502007986 */ /* 0x000fe2000c101124 */
[----:B------:R-:W-:Y:S05]  /*8190*/  EXIT ;  /* 0x000000000000794d */ /* 0x000fea0003800000 */
.L_x_10044:
[----:B------:R-:W-:Y:S01]  /*81a0*/  STG.E.U16 desc[UR36][R2.64], R17 ;  /* 0x0000001102007986 */ /* 0x000fe2000c101524 */
[----:B------:R-:W-:Y:S05]  /*81b0*/  EXIT ;  /* 0x000000000000794d */ /* 0x000fea0003800000 */
.L_x_10041:
        /* <DEDUP_REMOVED lines=12> */
.L_x_10053:
        /* <DEDUP_REMOVED lines=17> */
.L_x_10056:
[----:B------:R-:W-:-:S04]  /*8390*/  LOP3.LUT R0, R17, 0x80000000, RZ, 0xc0, !PT ;  /* 0x8000000011007812 */ /* 0x000fc800078ec0ff */
[----:B------:R-:W-:-:S04]  /*83a0*/  SHF.R.U32.HI R5, RZ, 0x18, R0 ;  /* 0x00000018ff057819 */ /* 0x000fc80000011600 */
[----:B------:R-:W-:-:S04]  /*83b0*/  LOP3.LUT R4, R4, R5, RZ, 0xfc, !PT ;  /* 0x0000000504047212 */ /* 0x000fc800078efcff */
[----:B------:R-:W-:-:S07]  /*83c0*/  PRMT R0, R4, 0x7610, R0 ;  /* 0x0000761004007816 */ /* 0x000fce0000000000 */
.L_x_10055:
[----:B------:R-:W-:Y:S05]  /*83d0*/  BSYNC B0 ;  /* 0x0000000000007941 */ /* 0x000fea0003800000 */
.L_x_10054:
[----:B------:R-:W-:Y:S01]  /*83e0*/  STG.E.U8 desc[UR36][R2.64], R0 ;  /* 0x0000000002007986 */ /* 0x000fe2000c101124 */
[----:B------:R-:W-:Y:S05]  /*83f0*/  EXIT ;  /* 0x000000000000794d */ /* 0x000fea0003800000 */
.L_x_10052:
        /* <DEDUP_REMOVED lines=17> */
.L_x_10059:
[----:B------:R-:W-:-:S04]  /*8510*/  LOP3.LUT R0, R17, 0x80000000, RZ, 0xc0, !PT ;  /* 0x8000000011007812 */ /* 0x000fc800078ec0ff */
[----:B------:R-:W-:-:S04]  /*8520*/  SHF.R.U32.HI R5, RZ, 0x18, R0 ;  /* 0x00000018ff057819 */ /* 0x000fc80000011600 */
[----:B------:R-:W-:-:S04]  /*8530*/  LOP3.LUT R4, R4, R5, RZ, 0xfc, !PT ;  /* 0x0000000504047212 */ /* 0x000fc800078efcff */
[----:B------:R-:W-:-:S07]  /*8540*/  PRMT R0, R4, 0x7610, R0 ;  /* 0x0000761004007816 */ /* 0x000fce0000000000 */
.L_x_10058:
[----:B------:R-:W-:Y:S05]  /*8550*/  BSYNC B0 ;  /* 0x0000000000007941 */ /* 0x000fea0003800000 */
.L_x_10057:
[----:B------:R-:W-:Y:S01]  /*8560*/  STG.E.U8 desc[UR36][R2.64], R0 ;  /* 0x0000000002007986 */ /* 0x000fe2000c101124 */
[----:B------:R-:W-:Y:S05]  /*8570*/  EXIT ;  /* 0x000000000000794d */ /* 0x000fea0003800000 */
.L_x_10051:
        /* <DEDUP_REMOVED lines=22> */
.L_x_10034:
        /* <DEDUP_REMOVED lines=16> */
.L_x_10062:
[----:B------:R-:W-:Y:S05]  /*87e0*/  EXIT ;  /* 0x000000000000794d */ /* 0x000fea0003800000 */
.L_x_10061:
[----:B------:R-:W-:-:S06]  /*87f0*/  IMAD.U32 R4, R17, 0x10000, RZ ;  /* 0x0001000011047824 */ /* 0x000fcc00078e00ff */
[----:B------:R-:W0:Y:S02]  /*8800*/  F2I.U64.TRUNC R4, R4 ;  /* 0x0000000400047311 */ /* 0x000e24000020d800 */
[----:B0-----:R-:W-:Y:S01]  /*8810*/  STG.E.64 desc[UR36][R2.64], R4 ;  /* 0x0000000402007986 */ /* 0x001fe2000c101b24 */
[----:B------:R-:W-:Y:S05]  /*8820*/  EXIT ;  /* 0x000000000000794d */ /* 0x000fea0003800000 */
.L_x_10060:
[----:B------:R-:W-:-:S06]  /*8830*/  IMAD.U32 R17, R17, 0x10000, RZ ;  /* 0x0001000011117824 */ /* 0x000fcc00078e00ff */
[----:B------:R-:W0:Y:S02]  /*8840*/  F2I.FTZ.U32.TRUNC.NTZ R17, R17 ;  /* 0x0000001100117305 */ /* 0x000e24000021f000 */
[----:B0-----:R-:W-:Y:S01]  /*8850*/  STG.E desc[UR36][R2.64], R17 ;  /* 0x0000001102007986 */ /* 0x001fe2000c101924 */
[----:B------:R-:W-:Y:S05]  /*8860*/  EXIT ;  /* 0x000000000000794d */ /* 0x000fea0003800000 */
.L_x_10063:
        /* <DEDUP_REMOVED lines=9> */
.L_x_36222:


//--------------------- .text._ZN2at6native18elementwise_kernelILi128ELi4EZNS0_22gpu_kernel_impl_nocastIZZZNS0_21clamp_min_kernel_cudaERNS_18TensorIteratorBaseERKN3c106ScalarEENKUlvE_clEvENKUlvE7_clEvEUlNS5_8BFloat16EE_EEvS4_RKT_EUliE_EEviT1_ --------------------------
	.section	.text._ZN2at6native18elementwise_kernelILi128ELi4EZNS0_22gpu_kernel_impl_nocastIZZZNS0_21clamp_min_kernel_cudaERNS_18TensorIteratorBaseERKN3c106ScalarEENKUlvE_clEvENKUlvE7_clEvEUlNS5_8BFloat16EE_EEvS4_RKT_EUliE_EEviT1_,"ax",@progbits
	.align	128
        .global         _ZN2at6native18elementwise_kernelILi128ELi4EZNS0_22gpu_kernel_impl_nocastIZZZNS0_21clamp_min_kernel_cudaERNS_18TensorIteratorBaseERKN3c106ScalarEENKUlvE_clEvENKUlvE7_clEvEUlNS5_8BFloat16EE_EEvS4_RKT_EUliE_EEviT1_
        .type           _ZN2at6native18elementwise_kernelILi128ELi4EZNS0_22gpu_kernel_impl_nocastIZZZNS0_21clamp_min_kernel_cudaERNS_18TensorIteratorBaseERKN3c106ScalarEENKUlvE_clEvENKUlvE7_clEvEUlNS5_8BFloat16EE_EEvS4_RKT_EUliE_EEviT1_,@function
        .size           _ZN2at6native18elementwise_kernelILi128ELi4EZNS0_22gpu_kernel_impl_nocastIZZZNS0_21clamp_min_kernel_cudaERNS_18TensorIteratorBaseERKN3c106ScalarEENKUlvE_clEvENKUlvE7_clEvEUlNS5_8BFloat16EE_EEvS4_RKT_EUliE_EEviT1_,(.L_x_36223 - _ZN2at6native18elementwise_kernelILi128ELi4EZNS0_22gpu_kernel_impl_nocastIZZZNS0_21clamp_min_kernel_cudaERNS_18TensorIteratorBaseERKN3c106ScalarEENKUlvE_clEvENKUlvE7_clEvEUlNS5_8BFloat16EE_EEvS4_RKT_EUliE_EEviT1_)
        .other          _ZN2at6native18elementwise_kernelILi128ELi4EZNS0_22gpu_kernel_impl_nocastIZZZNS0_21clamp_min_kernel_cudaERNS_18TensorIteratorBaseERKN3c106ScalarEENKUlvE_clEvENKUlvE7_clEvEUlNS5_8BFloat16EE_EEvS4_RKT_EUliE_EEviT1_,@"STO_CUDA_ENTRY STV_DEFAULT"
_ZN2at6native18elementwise_kernelILi128ELi4EZNS0_22gpu_kernel_impl_nocastIZZZNS0_21clamp_min_kernel_cudaERNS_18TensorIteratorBaseERKN3c106ScalarEENKUlvE_clEvENKUlvE7_clEvEUlNS5_8BFloat16EE_EEvS4_RKT_EUliE_EEviT1_:
.text._ZN2at6native18elementwise_kernelILi128ELi4EZNS0_22gpu_kernel_impl_nocastIZZZNS0_21clamp_min_kernel_cudaERNS_18TensorIteratorBaseERKN3c106ScalarEENKUlvE_clEvENKUlvE7_clEvEUlNS5_8BFloat16EE_EEvS4_RKT_EUliE_EEviT1_:
        /* <DEDUP_REMOVED lines=313> */
.L_x_10066:
        /* <DEDUP_REMOVED lines=12> */
[----:B------:R-:W-:-:S04]  /*1450*/  @!P0 FMNMX.FTZ R2, R2, R11, !PT ;  /* 0x0000000b02028209 */ /* 0x000fc80007810000 */
[----:B------:R-:W-:-:S04]  /*1460*/  @!P0 F2FP.BF16.F32.PACK_AB R2, RZ, R2 ;  /* 0x00000002ff02823e */ /* 0x000fc800000010ff */
[----:B------:R-:W-:-:S05]  /*1470*/  @!P0 PRMT R9, R2, 0x7610, R9 ;  /* 0x0000761002098816 */ /* 0x000fca0000000009 */
[----:B------:R0:W-:Y:S02]  /*1480*/  STG.E.U16 desc[UR4][R4.64], R9 ;  /* 0x0000000904007986 */ /* 0x0001e4000c101504 */
.L_x_10065:
[----:B------:R-:W-:Y:S05]  /*1490*/  BSYNC B0 ;  /* 0x0000000000007941 */ /* 0x000fea0003800000 */
.L_x_10064:
        /* <DEDUP_REMOVED lines=305> */
.L_x_10069:
        /* <DEDUP_REMOVED lines=320> */
.L_x_10070:
        /* <DEDUP_REMOVED lines=12> */
[----:B------:R-:W-:-:S04]  /*3c70*/  @!P0 FMNMX.FTZ R2, R11, R2, !PT ;  /* 0x000000020b028209 */ /* 0x000fc80007810000 */
[----:B------:R-:W-:-:S04]  /*3c80*/  @!P0 F2FP.BF16.F32.PACK_AB R2, RZ, R2 ;  /* 0x00000002ff02823e */ /* 0x000fc800000010ff */
[----:B------:R-:W-:-:S05]  /*3c90*/  @!P0 PRMT R9, R2, 0x7610, R9 ;  /* 0x0000761002098816 */ /* 0x000fca0000000009 */
[----:B------:R2:W-:Y:S02]  /*3ca0*/  STG.E.U16 desc[UR4][R4.64], R9 ;  /* 0x0000000904007986 */ /* 0x0005e4000c101504 */
.L_x_10068:
[----:B------:R-:W-:Y:S05]  /*3cb0*/  BSYNC B0 ;  /* 0x0000000000007941 */ /* 0x000fea0003800000 */
.L_x_10067:
        /* <DEDUP_REMOVED lines=304> */
.L_x_10071:
        /* <DEDUP_REMOVED lines=11> */
[----:B------:R-:W-:-:S04]  /*5070*/  @!P0 FMNMX.FTZ R0, R9, R0, !PT ;  /* 0x0000000009008209 */ /* 0x000fc80007810000 */
[----:B------:R-:W-:-:S04]  /*5080*/  @!P0 F2FP.BF16.F32.PACK_AB R0, RZ, R0 ;  /* 0x00000000ff00823e */ /* 0x000fc800000010ff */
[----:B------:R-:W-:-:S05]  /*5090*/  @!P0 PRMT R7, R0, 0x7610, R7 ;  /* 0x0000761000078816 */ /* 0x000fca0000000007 */
[----:B------:R-:W-:Y:S01]  /*50a0*/  STG.E.U16 desc[UR4][R4.64], R7 ;  /* 0x0000000704007986 */ /* 0x000fe2000c101504 */
[----:B------:R-:W-:Y:S05]  /*50b0*/  EXIT ;  /* 0x000000000000794d */ /* 0x000fea0003800000 */
.L_x_10072:
        /* <DEDUP_REMOVED lines=12> */
.L_x_36223:


//--------------------- .text._ZN2at6native27unrolled_elementwise_kernelIZZZNS0_21clamp_min_kernel_cudaERNS_18TensorIteratorBaseERKN3c106ScalarEENKUlvE_clEvENKUlvE7_clEvEUlNS4_8BFloat16EE_St5arrayIPcLm2EELi4E23TrivialOffsetCalculatorILi1EjESG_NS0_6memory15LoadWithoutCastENSH_16StoreWithoutCastEEEviT_T0_T2_T3_T4_T5_ --------------------------
	.section	.text._ZN2at6native27unrolled_elementwise_kernelIZZZNS0_21clamp_min_kernel_cudaERNS_18TensorIteratorBaseERKN3c106ScalarEENKUlvE_clEvENKUlvE7_clEvEUlNS4_8BFloat16EE_St5arrayIPcLm2EELi4E23TrivialOffsetCalculatorILi1EjESG_NS0_6memory15LoadWithoutCastENSH_16StoreWithoutCastEEEviT_T0_T2_T3_T4_T5_,"ax",@progbits
	.align	128
        .global         _ZN2at6native27unrolled_elementwise_kernelIZZZNS0_21clamp_min_kernel_cudaERNS_18TensorIteratorBaseERKN3c106ScalarEENKUlvE_clEvENKUlvE7_clEvEUlNS4_8BFloat16EE_St5arrayIPcLm2EELi4E23TrivialOffsetCalculatorILi1EjESG_NS0_6memory15LoadWithoutCastENSH_16StoreWithoutCastEEEviT_T0_T2_T3_T4_T5_
        .type           _ZN2at6native27unrolled_elementwise_kernelIZZZNS0_21clamp_min_kernel_cudaERNS_18TensorIteratorBaseERKN3c106ScalarEENKUlvE_clEvENKUlvE7_clEvEUlNS4_8BFloat16EE_St5arrayIPcLm2EELi4E23TrivialOffsetCalculatorILi1EjESG_NS0_6memory15LoadWithoutCastENSH_16StoreWithoutCastEEEviT_T0_T2_T3_T4_T5_,@function
        .size           _ZN2at6native27unrolled_elementwise_kernelIZZZNS0_21clamp_min_kernel_cudaERNS_18TensorIteratorBaseERKN3c106ScalarEENKUlvE_clEvENKUlvE7_clEvEUlNS4_8BFloat16EE_St5arrayIPcLm2EELi4E23TrivialOffsetCalculatorILi1EjESG_NS0_6memory15LoadWithoutCastENSH_16StoreWithoutCastEEEviT_T0_T2_T3_T4_T5_,(.L_x_36224 - _ZN2at6native27unrolled_elementwise_kernelIZZZNS0_21clamp_min_kernel_cudaERNS_18TensorIteratorBaseERKN3c106ScalarEENKUlvE_clEvENKUlvE7_clEvEUlNS4_8BFloat16EE_St5arrayIPcLm2EELi4E23TrivialOffsetCalculatorILi1EjESG_NS0_6memory15LoadWithoutCastENSH_16StoreWithoutCastEEEviT_T0_T2_T3_T4_T5_)
        .other          _ZN2at6native27unrolled_elementwise_kernelIZZZNS0_21clamp_min_kernel_cudaERNS_18TensorIteratorBaseERKN3c106ScalarEENKUlvE_clEvENKUlvE7_clEvEUlNS4_8BFloat16EE_St5arrayIPcLm2EELi4E23TrivialOffsetCalculatorILi1EjESG_NS0_6memory15LoadWithoutCastENSH_16StoreWithoutCastEEEviT_T0_T2_T3_T4_T5_,@"STO_CUDA_ENTRY STV_DEFAULT"
_ZN2at6native27unrolled_elementwise_kernelIZZZNS0_21clamp_min_kernel_cudaERNS_18TensorIteratorBaseERKN3c106ScalarEENKUlvE_clEvENKUlvE7_clEvEUlNS4_8BFloat16EE_St5arrayIPcLm2EELi4E23TrivialOffsetCalculatorILi1EjESG_NS0_6memory15LoadWithoutCastENSH_16StoreWithoutCastEEEviT_T0_T2_T3_T4_T5_:
.text._ZN2at6native27unrolled_elementwise_kernelIZZZNS0_21clamp_min_kernel_cudaERNS_18TensorIteratorBaseERKN3c106ScalarEENKUlvE_clEvENKUlvE7_clEvEUlNS4_8BFloat16EE_St5arrayIPcLm2EELi4E23TrivialOffsetCalculatorILi1EjESG_NS0_6memory15LoadWithoutCastENSH_16StoreWithoutCastEEEviT_T0_T2_T3_T4_T5_:
        /* <DEDUP_REMOVED lines=51> */
[----:B------:R-:W-:Y:S02]  /*0330*/  @!P0 FMNMX.FTZ R13, R14, R13, !PT ;  /* 0x0000000d0e0d8209 */ /* 0x000fe40007810000 */
[----:B------:R-:W-:Y:S02]  /*0340*/  @!P1 FMNMX.FTZ R15, R12, R15, !PT ;  /* 0x0000000f0c0f9209 */ /* 0x000fe40007810000 */
        /* <DEDUP_REMOVED lines=10> */
[----:B------:R-:W-:-:S04]  /*03f0*/  @!P2 FMNMX.FTZ R16, R17, R16, !PT ;  /* 0x000000101110a209 */ /* 0x000fc80007810000 */
        /* <DEDUP_REMOVED lines=15> */
.L_x_10074:
[----:B------:R-:W-:Y:S05]  /*04f0*/  BSYNC B0 ;  /* 0x0000000000007941 */ /* 0x000fea0003800000 */
.L_x_10073:
[----:B------:R-:W-:Y:S02]  /*0500*/  ISETP.GE.AND P1, PT, R11, R2, PT ;  /* 0x000000020b00720c */ /* 0x000fe40003f26270 */
[----:B------:R-:W-:-:S04]  /*0510*/  FSETP.GTU.FTZ.AND P0, PT, |R5|, +INF , PT ;  /* 0x7f8000000500780b */ /* 0x000fc80003f1c200 */
[----:B------:R-:W-:-:S07]  /*0520*/  ISETP.GE.OR P0, PT, R13, R2, P0 ;  /* 0x000000020d00720c */ /* 0x000fce0000706670 */
[----:B------:R-:W-:Y:S06]  /*0530*/  @P1 EXIT ;  /* 0x000000000000194d */ /* 0x000fec0003800000 */
[----:B0-----:R-:W0:Y:S01]  /*0540*/  LDC.64 R2, c[0x0][0x228] ;  /* 0x00008a00ff027b82 */ /* 0x001e220000000a00 */
[----:B------:R-:W-:Y:S02]  /*0550*/  @!P0 IMAD.U32 R10, R10, 0x10000, RZ ;  /* 0x000100000a0a8824 */ /* 0x000fe400078e00ff */
[----:B------:R-:W-:-:S03]  /*0560*/  IMAD R11, R0, 0x200, R11 ;  /* 0x00000200000b7824 */ /* 0x000fc600078e020b */
[----:B------:R-:W-:-:S04]  /*0570*/  @!P0 FMNMX.FTZ R5, R10, R5, !PT ;  /* 0x000000050a058209 */ /* 0x000fc80007810000 */
[----:B------:R-:W-:-:S04]  /*0580*/  @!P0 F2FP.BF16.F32.PACK_AB R5, RZ, R5 ;  /* 0x00000005ff05823e */ /* 0x000fc800000010ff */
[----:B------:R-:W-:Y:S01]  /*0590*/  @!P0 PRMT R7, R5, 0x7610, R7 ;  /* 0x0000761005078816 */ /* 0x000fe20000000007 */
[----:B0-----:R-:W-:-:S05]  /*05a0*/  IMAD.WIDE.U32 R2, R11, 0x2, R2 ;  /* 0x000000020b027825 */ /* 0x001fca00078e0002 */
[----:B------:R-:W-:Y:S01]  /*05b0*/  STG.E.U16 desc[UR4][R2.64], R7 ;  /* 0x0000000702007986 */ /* 0x000fe2000c101504 */
[----:B------:R-:W-:Y:S05]  /*05c0*/  EXIT ;  /* 0x000000000000794d */ /* 0x000fea0003800000 */
.L_x_10075:
        /* <DEDUP_REMOVED lines=11> */
.L_x_36224:


//--------------------- .text._ZN2at6native29vectorized_elementwise_kernelILi2EZZZNS0_21clamp_min_kernel_cudaERNS_18TensorIteratorBaseERKN3c106ScalarEENKUlvE_clEvENKUlvE7_clEvEUlNS4_8BFloat16EE_St5arrayIPcLm2EEEEviT0_T1_ --------------------------
	.section	.text._ZN2at6native29vectorized_elementwise_kernelILi2EZZZNS0_21clamp_min_kernel_cudaERNS_18TensorIteratorBaseERKN3c106ScalarEENKUlvE_clEvENKUlvE7_clEvEUlNS4_8BFloat16EE_St5arrayIPcLm2EEEEviT0_T1_,"ax",@progbits
	.align	128
        .global         _ZN2at6native29vectorized_elementwise_kernelILi2EZZZNS0_21clamp_min_kernel_cudaERNS_18TensorIteratorBaseERKN3c106ScalarEENKUlvE_clEvENKUlvE7_clEvEUlNS4_8BFloat16EE_St5arrayIPcLm2EEEEviT0_T1_
        .type           _ZN2at6native29vectorized_elementwise_kernelILi2EZZZNS0_21clamp_min_kernel_cudaERNS_18TensorIteratorBaseERKN3c106ScalarEENKUlvE_clEvENKUlvE7_clEvEUlNS4_8BFloat16EE_St5arrayIPcLm2EEEEviT0_T1_,@function
        .size           _ZN2at6native29vectorized_elementwise_kernelILi2EZZZNS0_21clamp_min_kernel_cudaERNS_18TensorIteratorBaseERKN3c106ScalarEENKUlvE_clEvENKUlvE7_clEvEUlNS4_8BFloat16EE_St5arrayIPcLm2EEEEviT0_T1_,(.L_x_36225 - _ZN2at6native29vectorized_elementwise_kernelILi2EZZZNS0_21clamp_min_kernel_cudaERNS_18TensorIteratorBaseERKN3c106ScalarEENKUlvE_clEvENKUlvE7_clEvEUlNS4_8BFloat16EE_St5arrayIPcLm2EEEEviT0_T1_)
        .other          _ZN2at6native29vectorized_elementwise_kernelILi2EZZZNS0_21clamp_min_kernel_cudaERNS_18TensorIteratorBaseERKN3c106ScalarEENKUlvE_clEvENKUlvE7_clEvEUlNS4_8BFloat16EE_St5arrayIPcLm2EEEEviT0_T1_,@"STO_CUDA_ENTRY STV_DEFAULT"
_ZN2at6native29vectorized_elementwise_kernelILi2EZZZNS0_21clamp_min_kernel_cudaERNS_18TensorIteratorBaseERKN3c106ScalarEENKUlvE_clEvENKUlvE7_clEvEUlNS4_8BFloat16EE_St5arrayIPcLm2EEEEviT0_T1_:
.text._ZN2at6native29vectorized_elementwise_kernelILi2EZZZNS0_21clamp_min_kernel_cudaERNS_18TensorIteratorBaseERKN3c106ScalarEENKUlvE_clEvENKUlvE7_clEvEUlNS4_8BFloat16EE_St5arrayIPcLm2EEEEviT0_T1_:
        /* <DEDUP_REMOVED lines=33> */
[----:B------:R-:W-:Y:S01]  /*0210*/  @!P3 FMNMX.FTZ R8, R11, R8, !PT ;  /* 0x000000080b08b209 */ /* 0x000fe20007810000 */
[----:B------:R-:W-:Y:S01]  /*0220*/  @!P1 IMAD.U32 R11, R0, 0x10000, RZ ;  /* 0x00010000000b9824 */ /* 0x000fe200078e00ff */
[----:B------:R-:W-:Y:S02]  /*0230*/  @!P2 FMNMX.FTZ R20, R15, R12, !PT ;  /* 0x0000000c0f14a209 */ /* 0x000fe40007810000 */
[----:B------:R-:W-:Y:S01]  /*0240*/  @!P3 F2FP.BF16.F32.PACK_AB R16, RZ, R8 ;  /* 0x00000008ff10b23e */ /* 0x000fe200000010ff */
[----:B------:R-:W-:Y:S01]  /*0250*/  @!P1 IMAD.U32 R8, R9, 0x10000, RZ ;  /* 0x0001000009089824 */ /* 0x000fe200078e00ff */
[----:B-----5:R-:W-:Y:S02]  /*0260*/  PRMT R12, R14, 0x7632, R12 ;  /* 0x000076320e0c7816 */ /* 0x020fe4000000000c */
[----:B------:R-:W-:Y:S01]  /*0270*/  @!P3 PRMT R7, R16, 0x7610, R7 ;  /* 0x000076101007b816 */ /* 0x000fe20000000007 */
[----:B------:R-:W-:Y:S01]  /*0280*/  @!P0 IMAD.U32 R22, R0, 0x10000, RZ ;  /* 0x0001000000168824 */ /* 0x000fe200078e00ff */
[----:B------:R-:W-:-:S02]  /*0290*/  @!P1 FMNMX.FTZ R18, R8, R11, !PT ;  /* 0x0000000b08129209 */ /* 0x000fc40007810000 */
[C---:B----4-:R-:W-:Y:S02]  /*02a0*/  PRMT R8, R13.reuse, 0x7610, R8 ;  /* 0x000076100d087816 */ /* 0x050fe40000000008 */
[----:B------:R-:W-:Y:S02]  /*02b0*/  PRMT R11, R13, 0x7632, R11 ;  /* 0x000076320d0b7816 */ /* 0x000fe4000000000b */
[----:B------:R-:W-:Y:S01]  /*02c0*/  PRMT R13, R14, 0x7610, R13 ;  /* 0x000076100e0d7816 */ /* 0x000fe2000000000d */
[----:B------:R-:W-:Y:S01]  /*02d0*/  IMAD.U32 R17, R8, 0x10000, RZ ;  /* 0x0001000008117824 */ /* 0x000fe200078e00ff */
[----:B------:R-:W-:Y:S01]  /*02e0*/  @!P0 FMNMX.FTZ R19, R22, R19, !PT ;  /* 0x0000001316138209 */ /* 0x000fe20007810000 */
        /* <DEDUP_REMOVED lines=16> */
[----:B------:R-:W-:Y:S01]  /*03f0*/  @!P3 FMNMX.FTZ R17, R10, R17, !PT ;  /* 0x000000110a11b209 */ /* 0x000fe20007810000 */
[----:B------:R-:W-:Y:S01]  /*0400*/  @!P6 IMAD.U32 R21, R0, 0x10000, RZ ;  /* 0x000100000015e824 */ /* 0x000fe200078e00ff */
[----:B------:R-:W-:Y:S01]  /*0410*/  @!P4 FMNMX.FTZ R16, R19, R16, !PT ;  /* 0x000000101310c209 */ /* 0x000fe20007810000 */
[----:B------:R-:W-:Y:S01]  /*0420*/  STG.E desc[UR4][R2.64], R9 ;  /* 0x0000000902007986 */ /* 0x000fe2000c101904 */
[----:B------:R-:W-:-:S02]  /*0430*/  @!P5 FMNMX.FTZ R15, R18, R15, !PT ;  /* 0x0000000f120fd209 */ /* 0x000fc40007810000 */
[----:B------:R-:W-:Y:S02]  /*0440*/  @!P6 FMNMX.FTZ R14, R21, R14, !PT ;  /* 0x0000000e150ee209 */ /* 0x000fe40007810000 */
        /* <DEDUP_REMOVED lines=16> */
.L_x_10076:
        /* <DEDUP_REMOVED lines=23> */
.L_x_10078:
[----:B------:R-:W-:Y:S05]  /*06c0*/  BSYNC B0 ;  /* 0x0000000000007941 */ /* 0x000fea0003800000 */
.L_x_10077:
        /* <DEDUP_REMOVED lines=15> */
.L_x_10080:
[----:B------:R-:W-:Y:S05]  /*07c0*/  BSYNC B0 ;  /* 0x0000000000007941 */ /* 0x000fea0003800000 */
.L_x_10079:
        /* <DEDUP_REMOVED lines=32> */
[----:B------:R-:W-:Y:S01]  /*09d0*/  @!P2 FMNMX.FTZ R19, R19, R2, !PT ;  /* 0x000000021313a209 */ /* 0x000fe20007810000 */
[----:B------:R-:W-:Y:S02]  /*09e0*/  @!P3 IMAD.U32 R3, R0, 0x10000, RZ ;  /* 0x000100000003b824 */ /* 0x000fe400078e00ff */
[----:B------:R-:W-:Y:S01]  /*09f0*/  VIADD R2, R18, 0x200 ;  /* 0x0000020012027836 */ /* 0x000fe20000000000 */
[----:B------:R-:W-:Y:S01]  /*0a00*/  @!P2 F2FP.BF16.F32.PACK_AB R19, RZ, R19 ;  /* 0x00000013ff13a23e */ /* 0x000fe200000010ff */
[----:B------:R-:W-:Y:S01]  /*0a10*/  IMAD.U32 R8, R14, 0x10000, RZ ;  /* 0x000100000e087824 */ /* 0x000fe200078e00ff */
[----:B------:R-:W-:Y:S02]  /*0a20*/  @!P3 FMNMX.FTZ R20, R20, R3, !PT ;  /* 0x000000031414b209 */ /* 0x000fe40007810000 */
        /* <DEDUP_REMOVED lines=11> */
[----:B------:R-:W-:Y:S01]  /*0ae0*/  @!P1 FMNMX.FTZ R4, R4, R23, !PT ;  /* 0x0000001704049209 */ /* 0x000fe20007810000 */
[----:B0-----:R-:W-:-:S04]  /*0af0*/  @!P5 IMAD.WIDE.U32 R2, R21, 0x2, R2 ;  /* 0x000000021502d825 */ /* 0x001fc800078e0002 */
[----:B------:R-:W-:Y:S01]  /*0b00*/  @!P2 IMAD.U32 R21, R0, 0x10000, RZ ;  /* 0x000100000015a824 */ /* 0x000fe200078e00ff */
[----:B------:R-:W-:Y:S04]  /*0b10*/  BSSY B0, `(.L_x_10081) ;  /* 0x0000052000007945 */ /* 0x000fe80003800000 */
[----:B------:R-:W-:Y:S01]  /*0b20*/  @!P2 FMNMX.FTZ R8, R8, R21, !PT ;  /* 0x000000150808a209 */ /* 0x000fe20007810000 */
        /* <DEDUP_REMOVED lines=11> */
[----:B------:R-:W-:Y:S01]  /*0be0*/  @!P0 FMNMX.FTZ R20, R9, R24, !PT ;  /* 0x0000001809148209 */ /* 0x000fe20007810000 */
        /* <DEDUP_REMOVED lines=13> */
[----:B------:R-:W-:Y:S02]  /*0cc0*/  @!P3 FMNMX.FTZ R19, R19, R20, !PT ;  /* 0x000000141313b209 */ /* 0x000fe40007810000 */
[----:B0-----:R-:W-:Y:S01]  /*0cd0*/  @!P1 F2FP.BF16.F32.PACK_AB R3, RZ, R4 ;  /* 0x00000004ff03923e */ /* 0x001fe200000010ff */
[C---:B------:R-:W-:Y:S02]  /*0ce0*/  @!P4 IMAD.U32 R4, R0.reuse, 0x10000, RZ ;  /* 0x000100000004c824 */ /* 0x040fe400078e00ff */
[----:B------:R-:W-:-:S03]  /*0cf0*/  @!P6 IMAD.U32 R0, R0, 0x10000, RZ ;  /* 0x000100000000e824 */ /* 0x000fc600078e00ff */
[----:B------:R-:W-:Y:S02]  /*0d00*/  @!P4 FMNMX.FTZ R5, R5, R4, !PT ;  /* 0x000000040505c209 */ /* 0x000fe40007810000 */
[----:B------:R-:W-:Y:S02]  /*0d10*/  @!P6 FMNMX.FTZ R9, R9, R0, !PT ;  /* 0x000000000909e209 */ /* 0x000fe40007810000 */
        /* <DEDUP_REMOVED lines=20> */
.L_x_10083:
[----:B------:R-:W-:-:S13]  /*0e60*/  ISETP.GE.AND P0, PT, R18, R11, PT ;  /* 0x0000000b1200720c */ /* 0x000fda0003f06270 */
[----:B------:R-:W-:Y:S05]  /*0e70*/  @P0 BRA `(.L_x_10085) ;  /* 0x0000000000300947 */ /* 0x000fea0003800000 */
[----:B0-----:R-:W0:Y:S01]  /*0e80*/  LDC.64 R2, c[0x0][0x228] ;  /* 0x00008a00ff027b82 */ /* 0x001e220000000a00 */
[----:B------:R-:W-:Y:S02]  /*0e90*/  IMAD.IADD R5, R10, 0x1, R18 ;  /* 0x000000010a057824 */ /* 0x000fe400078e0212 */
[----:B------:R-:W-:Y:S02]  /*0ea0*/  VIADD R18, R18, 0x80 ;  /* 0x0000008012127836 */ /* 0x000fe40000000000 */
[----:B0-----:R-:W-:-:S05]  /*0eb0*/  IMAD.WIDE.U32 R2, R5, 0x2, R2 ;  /* 0x0000000205027825 */ /* 0x001fca00078e0002 */
[----:B------:R1:W-:Y:S02]  /*0ec0*/  STG.E.U16 desc[UR4][R2.64], R12 ;  /* 0x0000000c02007986 */ /* 0x0003e4000c101504 */
.L_x_10084:
[----:B------:R-:W-:-:S13]  /*0ed0*/  ISETP.GE.AND P0, PT, R18, R11, PT ;  /* 0x0000000b1200720c */ /* 0x000fda0003f06270 */
[----:B------:R-:W-:Y:S05]  /*0ee0*/  @P0 BRA `(.L_x_10086) ;  /* 0x0000000000340947 */ /* 0x000fea0003800000 */
[----:B01----:R-:W0:Y:S01]  /*0ef0*/  LDC.64 R2, c[0x0][0x228] ;  /* 0x00008a00ff027b82 */ /* 0x003e220000000a00 */
[----:B------:R-:W-:Y:S02]  /*0f00*/  IMAD.IADD R5, R10, 0x1, R18 ;  /* 0x000000010a057824 */ /* 0x000fe400078e0212 */
[----:B------:R-:W-:Y:S02]  /*0f10*/  VIADD R18, R18, 0x80 ;  /* 0x0000008012127836 */ /* 0x000fe40000000000 */
[----:B0-----:R-:W-:-:S05]  /*0f20*/  IMAD.WIDE.U32 R2, R5, 0x2, R2 ;  /* 0x0000000205027825 */ /* 0x001fca00078e0002 */
[----:B------:R1:W-:Y:S02]  /*0f30*/  STG.E.U16 desc[UR4][R2.64], R15 ;  /* 0x0000000f02007986 */ /* 0x0003e4000c101504 */
.L_x_10085:
        /* <DEDUP_REMOVED lines=8> */
.L_x_10086:
[----:B------:R-:W-:Y:S05]  /*0fc0*/  BSYNC B1 ;  /* 0x0000000000017941 */ /* 0x000fea0003800000 */
.L_x_10082:
[----:B------:R-:W-:-:S13]  /*0fd0*/  ISETP.GE.AND P0, PT, R18, R11, PT ;  /* 0x0000000b1200720c */ /* 0x000fda0003f06270 */
[----:B012---:R-:W0:Y:S01]  /*0fe0*/  @!P0 LDC.64 R2, c[0x0][0x228] ;  /* 0x00008a00ff028b82 */ /* 0x007e220000000a00 */
[----:B------:R-:W-:Y:S02]  /*0ff0*/  @!P0 IMAD.IADD R5, R10, 0x1, R18 ;  /* 0x000000010a058824 */ /* 0x000fe400078e0212 */
[----:B------:R-:W-:Y:S02]  /*1000*/  @!P0 VIADD R18, R18, 0x80 ;  /* 0x0000008012128836 */ /* 0x000fe40000000000 */
[----:B0-----:R-:W-:-:S05]  /*1010*/  @!P0 IMAD.WIDE.U32 R2, R5, 0x2, R2 ;  /* 0x0000000205028825 */ /* 0x001fca00078e0002 */
[----:B------:R2:W-:Y:S02]  /*1020*/  @!P0 STG.E.U16 desc[UR4][R2.64], R17 ;  /* 0x0000001102008986 */ /* 0x0005e4000c101504 */
.L_x_10087:
[----:B------:R-:W-:Y:S05]  /*1030*/  BSYNC B0 ;  /* 0x0000000000007941 */ /* 0x000fea0003800000 */
.L_x_10081:
        /* <DEDUP_REMOVED lines=8> */
.L_x_10088:
        /* <DEDUP_REMOVED lines=12> */
.L_x_36225:


//--------------------- .text._ZN2at6native29vectorized_elementwise_kernelILi4EZZZNS0_21clamp_min_kernel_cudaERNS_18TensorIteratorBaseERKN3c106ScalarEENKUlvE_clEvENKUlvE7_clEvEUlNS4_8BFloat16EE_St5arrayIPcLm2EEEEviT0_T1_ --------------------------
	.section	.text._ZN2at6native29vectorized_elementwise_kernelILi4EZZZNS0_21clamp_min_kernel_cudaERNS_18TensorIteratorBaseERKN3c106ScalarEENKUlvE_clEvENKUlvE7_clEvEUlNS4_8BFloat16EE_St5arrayIPcLm2EEEEviT0_T1_,"ax",@progbits
	.align	128
        .global         _ZN2at6native29vectorized_elementwise_kernelILi4EZZZNS0_21clamp_min_kernel_cudaERNS_18TensorIteratorBaseERKN3c106ScalarEENKUlvE_clEvENKUlvE7_clEvEUlNS4_8BFloat16EE_St5arrayIPcLm2EEEEviT0_T1_
        .type           _ZN2at6native29vectorized_elementwise_kernelILi4EZZZNS0_21clamp_min_kernel_cudaERNS_18TensorIteratorBaseERKN3c106ScalarEENKUlvE_clEvENKUlvE7_clEvEUlNS4_8BFloat16EE_St5arrayIPcLm2EEEEviT0_T1_,@function
        .size           _ZN2at6native29vectorized_elementwise_kernelILi4EZZZNS0_21clamp_min_kernel_cudaERNS_18TensorIteratorBaseERKN3c106ScalarEENKUlvE_clEvENKUlvE7_clEvEUlNS4_8BFloat16EE_St5arrayIPcLm2EEEEviT0_T1_,(.L_x_36226 - _ZN2at6native29vectorized_elementwise_kernelILi4EZZZNS0_21clamp_min_kernel_cudaERNS_18TensorIteratorBaseERKN3c106ScalarEENKUlvE_clEvENKUlvE7_clEvEUlNS4_8BFloat16EE_St5arrayIPcLm2EEEEviT0_T1_)
        .other          _ZN2at6native29vectorized_elementwise_kernelILi4EZZZNS0_21clamp_min_kernel_cudaERNS_18TensorIteratorBaseERKN3c106ScalarEENKUlvE_clEvENKUlvE7_clEvEUlNS4_8BFloat16EE_St5arrayIPcLm2EEEEviT0_T1_,@"STO_CUDA_ENTRY STV_DEFAULT"
_ZN2at6native29vectorized_elementwise_kernelILi4EZZZNS0_21clamp_min_kernel_cudaERNS_18TensorIteratorBaseERKN3c106ScalarEENKUlvE_clEvENKUlvE7_clEvEUlNS4_8BFloat16EE_St5arrayIPcLm2EEEEviT0_T1_:
.text._ZN2at6native29vectorized_elementwise_kernelILi4EZZZNS0_21clamp_min_kernel_cudaERNS_18TensorIteratorBaseERKN3c106ScalarEENKUlvE_clEvENKUlvE7_clEvEUlNS4_8BFloat16EE_St5arrayIPcLm2EEEEviT0_T1_:
        /* <DEDUP_REMOVED lines=29> */
[----:B------:R-:W-:Y:S01]  /*01d0*/  @!P3 FMNMX.FTZ R9, R9, R12, !PT ;  /* 0x0000000c0909b209 */ /* 0x000fe20007810000 */
[C---:B------:R-:W-:Y:S02]  /*01e0*/  @!P2 IMAD.U32 R12, R0.reuse, 0x10000, RZ ;  /* 0x00010000000ca824 */ /* 0x040fe400078e00ff */
[----:B------:R-:W-:Y:S01]  /*01f0*/  @!P1 IMAD.U32 R13, R0, 0x10000, RZ ;  /* 0x00010000000d9824 */ /* 0x000fe200078e00ff */
[----:B------:R-:W-:Y:S02]  /*0200*/  @!P3 F2FP.BF16.F32.PACK_AB R9, RZ, R9 ;  /* 0x00000009ff09b23e */ /* 0x000fe400000010ff */
[----:B------:R-:W-:Y:S01]  /*0210*/  @!P2 FMNMX.FTZ R17, R12, R11, !PT ;  /* 0x0000000b0c11a209 */ /* 0x000fe20007810000 */
[----:B------:R-:W-:Y:S01]  /*0220*/  @!P0 IMAD.U32 R22, R0, 0x10000, RZ ;  /* 0x0001000000168824 */ /* 0x000fe200078e00ff */
[----:B------:R-:W-:Y:S02]  /*0230*/  @!P1 FMNMX.FTZ R18, R13, R14, !PT ;  /* 0x0000000e0d129209 */ /* 0x000fe40007810000 */
        /* <DEDUP_REMOVED lines=14> */
[----:B------:R-:W-:Y:S02]  /*0320*/  @!P0 FMNMX.FTZ R19, R22, R19, !PT ;  /* 0x0000001316138209 */ /* 0x000fe40007810000 */
        /* <DEDUP_REMOVED lines=9> */
[----:B------:R-:W-:Y:S01]  /*03c0*/  @!P3 FMNMX.FTZ R20, R17, R20, !PT ;  /* 0x000000141114b209 */ /* 0x000fe20007810000 */
[----:B------:R-:W-:Y:S01]  /*03d0*/  @!P6 IMAD.U32 R0, R0, 0x10000, RZ ;  /* 0x000100000000e824 */ /* 0x000fe200078e00ff */
[----:B------:R-:W-:Y:S01]  /*03e0*/  @!P5 FMNMX.FTZ R15, R18, R15, !PT ;  /* 0x0000000f120fd209 */ /* 0x000fe20007810000 */
[----:B0-----:R-:W-:Y:S01]  /*03f0*/  IMAD.WIDE.U32 R2, R10, 0x2, R2 ;  /* 0x000000020a027825 */ /* 0x001fe200078e0002 */
[----:B------:R-:W-:-:S02]  /*0400*/  @!P4 FMNMX.FTZ R16, R19, R16, !PT ;  /* 0x000000101310c209 */ /* 0x000fc40007810000 */
[----:B------:R-:W-:Y:S02]  /*0410*/  @!P6 FMNMX.FTZ R13, R0, R13, !PT ;  /* 0x0000000d000de209 */ /* 0x000fe40007810000 */
        /* <DEDUP_REMOVED lines=16> */
.L_x_10089:
        /* <DEDUP_REMOVED lines=23> */
.L_x_10091:
[----:B------:R-:W-:Y:S05]  /*0690*/  BSYNC B0 ;  /* 0x0000000000007941 */ /* 0x000fea0003800000 */
.L_x_10090:
        /* <DEDUP_REMOVED lines=15> */
.L_x_10093:
[----:B------:R-:W-:Y:S05]  /*0790*/  BSYNC B0 ;  /* 0x0000000000007941 */ /* 0x000fea0003800000 */
.L_x_10092:
        /* <DEDUP_REMOVED lines=105> */
.L_x_10096:
[----:B------:R-:W-:-:S13]  /*0e30*/  ISETP.GE.AND P0, PT, R18, R11, PT ;  /* 0x0000000b1200720c */ /* 0x000fda0003f06270 */
[----:B------:R-:W-:Y:S05]  /*0e40*/  @P0 BRA `(.L_x_10098) ;  /* 0x0000000000300947 */ /* 0x000fea0003800000 */
[----:B0-----:R-:W0:Y:S01]  /*0e50*/  LDC.64 R2, c[0x0][0x228] ;  /* 0x00008a00ff027b82 */ /* 0x001e220000000a00 */
[----:B------:R-:W-:Y:S02]  /*0e60*/  IMAD.IADD R5, R10, 0x1, R18 ;  /* 0x000000010a057824 */ /* 0x000fe400078e0212 */
[----:B------:R-:W-:Y:S02]  /*0e70*/  VIADD R18, R18, 0x80 ;  /* 0x0000008012127836 */ /* 0x000fe40000000000 */
[----:B0-----:R-:W-:-:S05]  /*0e80*/  IMAD.WIDE.U32 R2, R5, 0x2, R2 ;  /* 0x0000000205027825 */ /* 0x001fca00078e0002 */
[----:B------:R1:W-:Y:S02]  /*0e90*/  STG.E.U16 desc[UR4][R2.64], R12 ;  /* 0x0000000c02007986 */ /* 0x0003e4000c101504 */
.L_x_10097:
[----:B------:R-:W-:-:S13]  /*0ea0*/  ISETP.GE.AND P0, PT, R18, R11, PT ;  /* 0x0000000b1200720c */ /* 0x000fda0003f06270 */
[----:B------:R-:W-:Y:S05]  /*0eb0*/  @P0 BRA `(.L_x_10099) ;  /* 0x0000000000340947 */ /* 0x000fea0003800000 */
[----:B01----:R-:W0:Y:S01]  /*0ec0*/  LDC.64 R2, c[0x0][0x228] ;  /* 0x00008a00ff027b82 */ /* 0x003e220000000a00 */
[----:B------:R-:W-:Y:S02]  /*0ed0*/  IMAD.IADD R5, R10, 0x1, R18 ;  /* 0x000000010a057824 */ /* 0x000fe400078e0212 */
[----:B------:R-:W-:Y:S02]  /*0ee0*/  VIADD R18, R18, 0x80 ;  /* 0x0000008012127836 */ /* 0x000fe40000000000 */
[----:B0-----:R-:W-:-:S05]  /*0ef0*/  IMAD.WIDE.U32 R2, R5, 0x2, R2 ;  /* 0x0000000205027825 */ /* 0x001fca00078e0002 */
[----:B------:R1:W-:Y:S02]  /*0f00*/  STG.E.U16 desc[UR4][R2.64], R15 ;  /* 0x0000000f02007986 */ /* 0x0003e4000c101504 */
.L_x_10098:
        /* <DEDUP_REMOVED lines=8> */
.L_x_10099:
[----:B------:R-:W-:Y:S05]  /*0f90*/  BSYNC B1 ;  /* 0x0000000000017941 */ /* 0x000fea0003800000 */
.L_x_10095:
[----:B------:R-:W-:-:S13]  /*0fa0*/  ISETP.GE.AND P0, PT, R18, R11, PT ;  /* 0x0000000b1200720c */ /* 0x000fda0003f06270 */
[----:B012---:R-:W0:Y:S01]  /*0fb0*/  @!P0 LDC.64 R2, c[0x0][0x228] ;  /* 0x00008a00ff028b82 */ /* 0x007e220000000a00 */
[----:B------:R-:W-:Y:S02]  /*0fc0*/  @!P0 IMAD.IADD R5, R10, 0x1, R18 ;  /* 0x000000010a058824 */ /* 0x000fe400078e0212 */
[----:B------:R-:W-:Y:S02]  /*0fd0*/  @!P0 VIADD R18, R18, 0x80 ;  /* 0x0000008012128836 */ /* 0x000fe40000000000 */
[----:B0-----:R-:W-:-:S05]  /*0fe0*/  @!P0 IMAD.WIDE.U32 R2, R5, 0x2, R2 ;  /* 0x0000000205028825 */ /* 0x001fca00078e0002 */
[----:B------:R2:W-:Y:S02]  /*0ff0*/  @!P0 STG.E.U16 desc[UR4][R2.64], R17 ;  /* 0x0000001102008986 */ /* 0x0005e4000c101504 */
.L_x_10100:
[----:B------:R-:W-:Y:S05]  /*1000*/  BSYNC B0 ;  /* 0x0000000000007941 */ /* 0x000fea0003800000 */
.L_x_10094:
        /* <DEDUP_REMOVED lines=8> */
.L_x_10101:
        /* <DEDUP_REMOVED lines=15> */
.L_x_36226:


//--------------------- .text._ZN2at6native29vectorized_elementwise_kernelILi8EZZZNS0_21clamp_min_kernel_cudaERNS_18TensorIteratorBaseERKN3c106ScalarEENKUlvE_clEvENKUlvE7_clEvEUlNS4_8BFloat16EE_St5arrayIPcLm2EEEEviT0_T1_ --------------------------
	.section	.text._ZN2at6native29vectorized_elementwise_kernelILi8EZZZNS0_21clamp_min_kernel_cudaERNS_18TensorIteratorBaseERKN3c106ScalarEENKUlvE_clEvENKUlvE7_clEvEUlNS4_8BFloat16EE_St5arrayIPcLm2EEEEviT0_T1_,"ax",@progbits
	.align	128
        .global         _ZN2at6native29vectorized_elementwise_kernelILi8EZZZNS0_21clamp_min_kernel_cudaERNS_18TensorIteratorBaseERKN3c106ScalarEENKUlvE_clEvENKUlvE7_clEvEUlNS4_8BFloat16EE_St5arrayIPcLm2EEEEviT0_T1_
        .type           _ZN2at6native29vectorized_elementwise_kernelILi8EZZZNS0_21clamp_min_kernel_cudaERNS_18TensorIteratorBaseERKN3c106ScalarEENKUlvE_clEvENKUlvE7_clEvEUlNS4_8BFloat16EE_St5arrayIPcLm2EEEEviT0_T1_,@function
        .size           _ZN2at6native29vectorized_elementwise_kernelILi8EZZZNS0_21clamp_min_kernel_cudaERNS_18TensorIteratorBaseERKN3c106ScalarEENKUlvE_clEvENKUlvE7_clEvEUlNS4_8BFloat16EE_St5arrayIPcLm2EEEEviT0_T1_,(.L_x_36227 - _ZN2at6native29vectorized_elementwise_kernelILi8EZZZNS0_21clamp_min_kernel_cudaERNS_18TensorIteratorBaseERKN3c106ScalarEENKUlvE_clEvENKUlvE7_clEvEUlNS4_8BFloat16EE_St5arrayIPcLm2EEEEviT0_T1_)
        .other          _ZN2at6native29vectorized_elementwise_kernelILi8EZZZNS0_21clamp_min_kernel_cudaERNS_18TensorIteratorBaseERKN3c106ScalarEENKUlvE_clEvENKUlvE7_clEvEUlNS4_8BFloat16EE_St5arrayIPcLm2EEEEviT0_T1_,@"STO_CUDA_ENTRY STV_DEFAULT"
_ZN2at6native29vectorized_elementwise_kernelILi8EZZZNS0_21clamp_min_kernel_cudaERNS_18TensorIteratorBaseERKN3c106ScalarEENKUlvE_clEvENKUlvE7_clEvEUlNS4_8BFloat16EE_St5arrayIPcLm2EEEEviT0_T1_:
.text._ZN2at6native29vectorized_elementwise_kernelILi8EZZZNS0_21clamp_min_kernel_cudaERNS_18TensorIteratorBaseERKN3c106ScalarEENKUlvE_clEvENKUlvE7_clEvEUlNS4_8BFloat16EE_St5arrayIPcLm2EEEEviT0_T1_:
        /* <DEDUP_REMOVED lines=31> */
[----:B------:R-:W-:Y:S01]  /*01f0*/  @!P6 FMNMX.FTZ R14, R11, R12, !PT ;  /* 0x0000000c0b0ee209 */ /* 0x000fe20007810000 */
        /* <DEDUP_REMOVED lines=8> */
[----:B------:R-:W-:Y:S01]  /*0280*/  @!P5 FMNMX.FTZ R17, R22, R17, !PT ;  /* 0x000000111611d209 */ /* 0x000fe20007810000 */
        /* <DEDUP_REMOVED lines=8> */
[----:B------:R-:W-:Y:S02]  /*0310*/  @!P4 FMNMX.FTZ R19, R24, R19, !PT ;  /* 0x000000131813c209 */ /* 0x000fe40007810000 */
[----:B------:R-:W-:Y:S02]  /*0320*/  @!P2 FMNMX.FTZ R18, R23, R18, !PT ;  /* 0x000000121712a209 */ /* 0x000fe40007810000 */
[C---:B------:R-:W-:Y:S01]  /*0330*/  @!P3 IMAD.U32 R21, R2.reuse, 0x10000, RZ ;  /* 0x000100000215b824 */ /* 0x040fe200078e00ff */
[----:B------:R-:W-:Y:S02]  /*0340*/  @!P1 FMNMX.FTZ R16, R25, R16, !PT ;  /* 0x0000001019109209 */ /* 0x000fe40007810000 */
[----:B------:R-:W-:Y:S02]  /*0350*/  @!P5 F2FP.BF16.F32.PACK_AB R17, RZ, R17 ;  /* 0x00000011ff11d23e */ /* 0x000fe400000010ff */
[----:B------:R-:W-:Y:S01]  /*0360*/  @!P3 FMNMX.FTZ R20, R21, R20, !PT ;  /* 0x000000141514b209 */ /* 0x000fe20007810000 */
[C---:B------:R-:W-:Y:S01]  /*0370*/  @!P0 IMAD.U32 R22, R2.reuse, 0x10000, RZ ;  /* 0x0001000002168824 */ /* 0x040fe200078e00ff */
[----:B------:R-:W-:Y:S01]  /*0380*/  @!P4 F2FP.BF16.F32.PACK_AB R19, RZ, R19 ;  /* 0x00000013ff13c23e */ /* 0x000fe200000010ff */
[----:B------:R-:W-:Y:S01]  /*0390*/  @!P6 IMAD.U32 R21, R2, 0x10000, RZ ;  /* 0x000100000215e824 */ /* 0x000fe200078e00ff */
[----:B------:R-:W-:-:S02]  /*03a0*/  @!P3 F2FP.BF16.F32.PACK_AB R20, RZ, R20 ;  /* 0x00000014ff14b23e */ /* 0x000fc400000010ff */
[----:B------:R-:W-:Y:S02]  /*03b0*/  @!P0 FMNMX.FTZ R15, R22, R15, !PT ;  /* 0x0000000f160f8209 */ /* 0x000fe40007810000 */
[----:B------:R-:W-:Y:S02]  /*03c0*/  @!P6 FMNMX.FTZ R14, R21, R14, !PT ;  /* 0x0000000e150ee209 */ /* 0x000fe40007810000 */
        /* <DEDUP_REMOVED lines=19> */
.L_x_10102:
        /* <DEDUP_REMOVED lines=23> */
.L_x_10104:
[----:B------:R-:W-:Y:S05]  /*0670*/  BSYNC B0 ;  /* 0x0000000000007941 */ /* 0x000fea0003800000 */
.L_x_10103:
        /* <DEDUP_REMOVED lines=15> */
.L_x_10106:
[----:B------:R-:W-:Y:S05]  /*0770*/  BSYNC B0 ;  /* 0x0000000000007941 */ /* 0x000fea0003800000 */
.L_x_10105:
        /* <DEDUP_REMOVED lines=105> */
.L_x_10109:
[----:B------:R-:W-:-:S13]  /*0e10*/  ISETP.GE.AND P0, PT, R18, R3, PT ;  /* 0x000000031200720c */ /* 0x000fda0003f06270 */
[----:B------:R-:W-:Y:S05]  /*0e20*/  @P0 BRA `(.L_x_10111) ;  /* 0x0000000000300947 */ /* 0x000fea0003800000 */
[----:B0-----:R-:W0:Y:S01]  /*0e30*/  LDC.64 R4, c[0x0][0x228] ;  /* 0x00008a00ff047b82 */ /* 0x001e220000000a00 */
[----:B------:R-:W-:Y:S02]  /*0e40*/  IMAD.IADD R7, R0, 0x1, R18 ;  /* 0x0000000100077824 */ /* 0x000fe400078e0212 */
[----:B------:R-:W-:Y:S02]  /*0e50*/  VIADD R18, R18, 0x80 ;  /* 0x0000008012127836 */ /* 0x000fe40000000000 */
[----:B0-----:R-:W-:-:S05]  /*0e60*/  IMAD.WIDE.U32 R4, R7, 0x2, R4 ;  /* 0x0000000207047825 */ /* 0x001fca00078e0004 */
[----:B------:R1:W-:Y:S02]  /*0e70*/  STG.E.U16 desc[UR4][R4.64], R12 ;  /* 0x0000000c04007986 */ /* 0x0003e4000c101504 */
.L_x_10110:
[----:B------:R-:W-:-:S13]  /*0e80*/  ISETP.GE.AND P0, PT, R18, R3, PT ;  /* 0x000000031200720c */ /* 0x000fda0003f06270 */
[----:B------:R-:W-:Y:S05]  /*0e90*/  @P0 BRA `(.L_x_10112) ;  /* 0x0000000000340947 */ /* 0x000fea0003800000 */
[----:B01----:R-:W0:Y:S01]  /*0ea0*/  LDC.64 R4, c[0x0][0x228] ;  /* 0x00008a00ff047b82 */ /* 0x003e220000000a00 */
[----:B------:R-:W-:Y:S02]  /*0eb0*/  IMAD.IADD R7, R0, 0x1, R18 ;  /* 0x0000000100077824 */ /* 0x000fe400078e0212 */
[----:B------:R-:W-:Y:S02]  /*0ec0*/  VIADD R18, R18, 0x80 ;  /* 0x0000008012127836 */ /* 0x000fe40000000000 */
[----:B0-----:R-:W-:-:S05]  /*0ed0*/  IMAD.WIDE.U32 R4, R7, 0x2, R4 ;  /* 0x0000000207047825 */ /* 0x001fca00078e0004 */
[----:B------:R1:W-:Y:S02]  /*0ee0*/  STG.E.U16 desc[UR4][R4.64], R15 ;  /* 0x0000000f04007986 */ /* 0x0003e4000c101504 */
.L_x_10111:
        /* <DEDUP_REMOVED lines=8> */
.L_x_10112:
[----:B------:R-:W-:Y:S05]  /*0f70*/  BSYNC B1 ;  /* 0x0000000000017941 */ /* 0x000fea0003800000 */
.L_x_10108:
[----:B------:R-:W-:-:S13]  /*0f80*/  ISETP.GE.AND P0, PT, R18, R3, PT ;  /* 0x000000031200720c */ /* 0x000fda0003f06270 */
[----:B012---:R-:W0:Y:S01]  /*0f90*/  @!P0 LDC.64 R4, c[0x0][0x228] ;  /* 0x00008a00ff048b82 */ /* 0x007e220000000a00 */
[----:B------:R-:W-:Y:S02]  /*0fa0*/  @!P0 IMAD.IADD R7, R0, 0x1, R18 ;  /* 0x0000000100078824 */ /* 0x000fe400078e0212 */
[----:B------:R-:W-:Y:S02]  /*0fb0*/  @!P0 VIADD R18, R18, 0x80 ;  /* 0x0000008012128836 */ /* 0x000fe40000000000 */
[----:B0-----:R-:W-:-:S05]  /*0fc0*/  @!P0 IMAD.WIDE.U32 R4, R7, 0x2, R4 ;  /* 0x0000000207048825 */ /* 0x001fca00078e0004 */
[----:B------:R2:W-:Y:S02]  /*0fd0*/  @!P0 STG.E.U16 desc[UR4][R4.64], R17 ;  /* 0x0000001104008986 */ /* 0x0005e4000c101504 */
.L_x_10113:
[----:B------:R-:W-:Y:S05]  /*0fe0*/  BSYNC B0 ;  /* 0x0000000000007941 */ /* 0x000fea0003800000 */
.L_x_10107:
        /* <DEDUP_REMOVED lines=8> */
.L_x_10114:
        /* <DEDUP_REMOVED lines=9> */
.L_x_36227:


//--------------------- .text._ZN2at6native18elementwise_kernelILi128ELi4EZNS0_15gpu_kernel_implIZZZNS0_21clamp_min_kernel_cudaERNS_18TensorIteratorBaseERKN3c106ScalarEENKUlvE_clEvENKUlvE6_clEvEUlNS5_4HalfEE_EEvS4_RKT_EUliE_EEviT1_ --------------------------
	.section	.text._ZN2at6native18elementwise_kernelILi128ELi4EZNS0_15gpu_kernel_implIZZZNS0_21clamp_min_kernel_cudaERNS_18TensorIteratorBaseERKN3c106ScalarEENKUlvE_clEvENKUlvE6_clEvEUlNS5_4HalfEE_EEvS4_RKT_EUliE_EEviT1_,"ax",@progbits
	.align	128
        .global         _ZN2at6native18elementwise_kernelILi128ELi4EZNS0_15gpu_kernel_implIZZZNS0_21clamp_min_kernel_cudaERNS_18TensorIteratorBaseERKN3c106ScalarEENKUlvE_clEvENKUlvE6_clEvEUlNS5_4HalfEE_EEvS4_RKT_EUliE_EEviT1_
        .type           _ZN2at6native18elementwise_kernelILi128ELi4EZNS0_15gpu_kernel_implIZZZNS0_21clamp_min_kernel_cudaERNS_18TensorIteratorBaseERKN3c106ScalarEENKUlvE_clEvENKUlvE6_clEvEUlNS5_4HalfEE_EEvS4_RKT_EUliE_EEviT1_,@function
        .size           _ZN2at6native18elementwise_kernelILi128ELi4EZNS0_15gpu_kernel_implIZZZNS0_21clamp_min_kernel_cudaERNS_18TensorIteratorBaseERKN3c106ScalarEENKUlvE_clEvENKUlvE6_clEvEUlNS5_4HalfEE_EEvS4_RKT_EUliE_EEviT1_,(.L_x_36228 - _ZN2at6native18elementwise_kernelILi128ELi4EZNS0_15gpu_kernel_implIZZZNS0_21clamp_min_kernel_cudaERNS_18TensorIteratorBaseERKN3c106ScalarEENKUlvE_clEvENKUlvE6_clEvEUlNS5_4HalfEE_EEvS4_RKT_EUliE_EEviT1_)
        .other          _ZN2at6native18elementwise_kernelILi128ELi4EZNS0_15gpu_kernel_implIZZZNS0_21clamp_min_kernel_cudaERNS_18TensorIteratorBaseERKN3c106ScalarEENKUlvE_clEvENKUlvE6_clEvEUlNS5_4HalfEE_EEvS4_RKT_EUliE_EEviT1_,@"STO_CUDA_ENTRY STV_DEFAULT"
_ZN2at6native18elementwise_kernelILi128ELi4EZNS0_15gpu_kernel_implIZZZNS0_21clamp_min_kernel_cudaERNS_18TensorIteratorBaseERKN3c106ScalarEENKUlvE_clEvENKUlvE6_clEvEUlNS5_4HalfEE_EEvS4_RKT_EUliE_EEviT1_:
.text._ZN2at6native18elementwise_kernelILi128ELi4EZNS0_15gpu_kernel_implIZZZNS0_21clamp_min_kernel_cudaERNS_18TensorIteratorBaseERKN3c106ScalarEENKUlvE_clEvENKUlvE6_clEvEUlNS5_4HalfEE_EEvS4_RKT_EUliE_EEviT1_:
        /* <DEDUP_REMOVED lines=313> */
.L_x_10117:
        /* <DEDUP_REMOVED lines=23> */
.L_x_10121:
[----:B------:R-:W2:Y:S02]  /*1500*/  LDG.E.U8 R2, desc[UR36][R2.64] ;  /* 0x0000002402027981 */ /* 0x000ea4000c1e1100 */
[----:B--2---:R-:W-:-:S04]  /*1510*/  I2FP.F32.U32 R0, R2 ;  /* 0x0000000200007245 */ /* 0x004fc80000201000 */
[----:B------:R-:W-:-:S04]  /*1520*/  F2FP.F16.F32.PACK_AB R0, RZ, R0 ;  /* 0x00000000ff00723e */ /* 0x000fc800000000ff */
[----:B------:R-:W-:Y:S01]  /*1530*/  PRMT R5, R0, 0x7610, R5 ;  /* 0x0000761000057816 */ /* 0x000fe20000000005 */
[----:B------:R-:W-:Y:S06]  /*1540*/  BRA `(.L_x_10123) ;  /* 0x0000000c00b87947 */ /* 0x000fec0003800000 */
.L_x_10120:
        /* <DEDUP_REMOVED lines=11> */
.L_x_10125:
[----:B------:R-:W2:Y:S02]  /*1600*/  LDG.E R2, desc[UR36][R2.64] ;  /* 0x0000002402027981 */ /* 0x000ea4000c1e1900 */
[----:B--2---:R-:W-:-:S04]  /*1610*/  I2FP.F32.S32 R0, R2 ;  /* 0x0000000200007245 */ /* 0x004fc80000201400 */
[----:B------:R-:W-:-:S04]  /*1620*/  F2FP.F16.F32.PACK_AB R0, RZ, R0 ;  /* 0x00000000ff00723e */ /* 0x000fc800000000ff */
[----:B------:R-:W-:Y:S01]  /*1630*/  PRMT R5, R0, 0x7610, R5 ;  /* 0x0000761000057816 */ /* 0x000fe20000000005 */
[----:B------:R-:W-:Y:S06]  /*1640*/  BRA `(.L_x_10123) ;  /* 0x0000000c00787947 */ /* 0x000fec0003800000 */
.L_x_10124:
[----:B------:R-:W2:Y:S02]  /*1650*/  LDG.E.U16 R2, desc[UR36][R2.64] ;  /* 0x0000002402027981 */ /* 0x000ea4000c1e1500 */
[----:B--2---:R-:W0:Y:S02]  /*1660*/  I2F.S16 R0, R2 ;  /* 0x0000000200007306 */ /* 0x004e240000101400 */
[----:B0-----:R-:W-:-:S04]  /*1670*/  F2FP.F16.F32.PACK_AB R0, RZ, R0 ;  /* 0x00000000ff00723e */ /* 0x001fc800000000ff */
[----:B------:R-:W-:Y:S01]  /*1680*/  PRMT R5, R0, 0x7610, R5 ;  /* 0x0000761000057816 */ /* 0x000fe20000000005 */
[----:B------:R-:W-:Y:S06]  /*1690*/  BRA `(.L_x_10123) ;  /* 0x0000000c00647947 */ /* 0x000fec0003800000 */
.L_x_10119:
        /* <DEDUP_REMOVED lines=9> */
.L_x_10127:
[----:B------:R0:W5:Y:S01]  /*1730*/  LDG.E.U16 R5, desc[UR36][R2.64] ;  /* 0x0000002402057981 */ /* 0x000162000c1e1500 */
[----:B------:R-:W-:Y:S05]  /*1740*/  BRA `(.L_x_10123) ;  /* 0x0000000c00387947 */ /* 0x000fea0003800000 */
.L_x_10126:
        /* <DEDUP_REMOVED lines=9> */
.L_x_10129:
[----:B------:R1:W5:Y:S01]  /*17e0*/  LDG.E.U16 R5, desc[UR36][R2.64] ;  /* 0x0000002402057981 */ /* 0x000362000c1e1500 */
[----:B------:R-:W-:Y:S05]  /*17f0*/  BRA `(.L_x_10123) ;  /* 0x0000000c000c7947 */ /* 0x000fea0003800000 */
.L_x_10128:
        /* <DEDUP_REMOVED lines=9> */
.L_x_10118:
        /* <DEDUP_REMOVED lines=14> */
.L_x_10132:
        /* <DEDUP_REMOVED lines=9> */
.L_x_10131:
        /* <DEDUP_REMOVED lines=27> */
.L_x_10134:
        /* <DEDUP_REMOVED lines=15> */
.L_x_10133:
[----:B------:R-:W2:Y:S02]  /*1ca0*/  LDG.E.U16 R0, desc[UR36][R2.64] ;  /* 0x0000002402007981 */ /* 0x000ea4000c1e1500 */
[----:B--2---:R-:W-:-:S05]  /*1cb0*/  IMAD.U32 R0, R0, 0x10000, RZ ;  /* 0x0001000000007824 */ /* 0x004fca00078e00ff */
[----:B------:R-:W-:-:S04]  /*1cc0*/  F2FP.F16.F32.PACK_AB R0, RZ, R0 ;  /* 0x00000000ff00723e */ /* 0x000fc800000000ff */
[----:B------:R-:W-:Y:S01]  /*1cd0*/  PRMT R5, R0, 0x7610, R5 ;  /* 0x0000761000057816 */ /* 0x000fe20000000005 */
[----:B------:R-:W-:Y:S06]  /*1ce0*/  BRA `(.L_x_10123) ;  /* 0x0000000400d07947 */ /* 0x000fec0003800000 */
.L_x_10130:
        /* <DEDUP_REMOVED lines=13> */
.L_x_10137:
        /* <DEDUP_REMOVED lines=21> */
.L_x_10141:
[----:B------:R-:W-:Y:S05]  /*1f10*/  BSYNC B1 ;  /* 0x0000000000017941 */ /* 0x000fea0003800000 */
.L_x_10140:
[----:B------:R-:W-:Y:S01]  /*1f20*/  LEA R3, R0, 0x3b800000, 0x17 ;  /* 0x3b80000000037811 */ /* 0x000fe200078eb8ff */
[----:B------:R-:W-:-:S05]  /*1f30*/  IMAD.SHL.U32 R0, R2, 0x100000, RZ ;  /* 0x0010000002007824 */ /* 0x000fca00078e00ff */
[----:B------:R-:W-:-:S07]  /*1f40*/  LOP3.LUT R0, R3, R0, R4, 0xfe, !PT ;  /* 0x0000000003007212 */ /* 0x000fce00078efe04 */
.L_x_10139:
[----:B------:R-:W-:Y:S05]  /*1f50*/  BSYNC B0 ;  /* 0x0000000000007941 */ /* 0x000fea0003800000 */
.L_x_10138:
[----:B------:R-:W-:-:S04]  /*1f60*/  F2FP.F16.F32.PACK_AB R0, RZ, R0 ;  /* 0x00000000ff00723e */ /* 0x000fc800000000ff */
[----:B------:R-:W-:Y:S01]  /*1f70*/  PRMT R5, R0, 0x7610, R5 ;  /* 0x0000761000057816 */ /* 0x000fe20000000005 */
[----:B------:R-:W-:Y:S06]  /*1f80*/  BRA `(.L_x_10123) ;  /* 0x0000000400287947 */ /* 0x000fec0003800000 */
.L_x_10136:
        /* <DEDUP_REMOVED lines=21> */
.L_x_10145:
[----:B------:R-:W-:Y:S05]  /*20e0*/  BSYNC B1 ;  /* 0x0000000000017941 */ /* 0x000fea0003800000 */
.L_x_10144:
[----:B------:R-:W-:Y:S01]  /*20f0*/  LEA R3, R0, 0x37800000, 0x17 ;  /* 0x3780000000037811 */ /* 0x000fe200078eb8ff */
[----:B------:R-:W-:-:S05]  /*2100*/  IMAD.SHL.U32 R0, R2, 0x200000, RZ ;  /* 0x0020000002007824 */ /* 0x000fca00078e00ff */
[----:B------:R-:W-:-:S07]  /*2110*/  LOP3.LUT R0, R3, R0, R4, 0xfe, !PT ;  /* 0x0000000003007212 */ /* 0x000fce00078efe04 */
.L_x_10143:
[----:B------:R-:W-:Y:S05]  /*2120*/  BSYNC B0 ;  /* 0x0000000000007941 */ /* 0x000fea0003800000 */
.L_x_10142:
[----:B------:R-:W-:-:S04]  /*2130*/  F2FP.F16.F32.PACK_AB R0, RZ, R0 ;  /* 0x00000000ff00723e */ /* 0x000fc800000000ff */
[----:B------:R-:W-:Y:S01]  /*2140*/  PRMT R5, R0, 0x7610, R5 ;  /* 0x0000761000057816 */ /* 0x000fe20000000005 */
[----:B------:R-:W-:Y:S06]  /*2150*/  BRA `(.L_x_10123) ;  /* 0x0000000000b47947 */ /* 0x000fec0003800000 */
.L_x_10135:
        /* <DEDUP_REMOVED lines=14> */
.L_x_10149:
[----:B------:R-:W-:Y:S05]  /*2240*/  BSYNC B0 ;  /* 0x0000000000007941 */ /* 0x000fea0003800000 */
.L_x_10148:
[----:B------:R-:W-:-:S04]  /*2250*/  F2FP.F16.F32.PACK_AB R0, RZ, R0 ;  /* 0x00000000ff00723e */ /* 0x000fc800000000ff */
[----:B------:R-:W-:Y:S01]  /*2260*/  PRMT R5, R0, 0x7610, R5 ;  /* 0x0000761000057816 */ /* 0x000fe20000000005 */
[----:B------:R-:W-:Y:S06]  /*2270*/  BRA `(.L_x_10123) ;  /* 0x00000000006c7947 */ /* 0x000fec0003800000 */
.L_x_10122:
        /* <DEDUP_REMOVED lines=16> */
.L_x_10150:
[----:B------:R-:W-:Y:S01]  /*2380*/  PRMT R5, RZ, 0x7610, R5 ;  /* 0x00007610ff057816 */ /* 0x000fe20000000005 */
[----:B------:R-:W-:Y:S06]  /*2390*/  BRA `(.L_x_10123) ;  /* 0x0000000000247947 */ /* 0x000fec0003800000 */
.L_x_10147:
[----:B------:R-:W2:Y:S02]  /*23a0*/  LDG.E.64 R2, desc[UR36][R2.64] ;  /* 0x0000002402027981 */ /* 0x000ea4000c1e1b00 */
[----:B--2---:R-:W0:Y:S02]  /*23b0*/  I2F.U64 R0, R2 ;  /* 0x0000000200007312 */ /* 0x004e240000301000 */
[----:B0-----:R-:W-:-:S04]  /*23c0*/  F2FP.F16.F32.PACK_AB R0, RZ, R0 ;  /* 0x00000000ff00723e */ /* 0x001fc800000000ff */
[----:B------:R-:W-:Y:S01]  /*23d0*/  PRMT R5, R0, 0x7610, R5 ;  /* 0x0000761000057816 */ /* 0x000fe20000000005 */
[----:B------:R-:W-:Y:S06]  /*23e0*/  BRA `(.L_x_10123) ;  /* 0x0000000000107947 */ /* 0x000fec0003800000 */
.L_x_10146:
[----:B------:R-:W2:Y:S02]  /*23f0*/  LDG.E R2, desc[UR36][R2.64] ;  /* 0x0000002402027981 */ /* 0x000ea4000c1e1900 */
[----:B--2---:R-:W-:-:S04]  /*2400*/  I2FP.F32.U32 R0, R2 ;  /* 0x0000000200007245 */ /* 0x004fc80000201000 */
[----:B------:R-:W-:-:S04]  /*2410*/  F2FP.F16.F32.PACK_AB R0, RZ, R0 ;  /* 0x00000000ff00723e */ /* 0x000fc800000000ff */
[----:B------:R-:W-:-:S07]  /*2420*/  PRMT R5, R0, 0x7610, R5 ;  /* 0x0000761000057816 */ /* 0x000fce0000000005 */
.L_x_10123:
[----:B-----5:R-:W-:Y:S01]  /*2430*/  HADD2.F32 R0, -RZ, R5.H0_H0 ;  /* 0x20000005ff007230 */ /* 0x020fe20000004100 */
[----:B------:R-:W2:Y:S04]  /*2440*/  LDC.U8 R4, c[0x0][0x430] ;  /* 0x00010c00ff047b82 */ /* 0x000ea80000000000 */
[----:B------:R-:W-:-:S13]  /*2450*/  FSETP.GTU.FTZ.AND P0, PT, |R0|, +INF , PT ;  /* 0x7f8000000000780b */ /* 0x000fda0003f1c200 */
[----:B01----:R-:W0:Y:S01]  /*2460*/  @!P0 LDC.U16 R3, c[0x0][0x420] ;  /* 0x00010800ff038b82 */ /* 0x003e220000000400 */
[----:B--2---:R-:W-:-:S04]  /*2470*/  PRMT R2, R4, 0x9910, RZ ;  /* 0x0000991004027816 */ /* 0x004fc800000000ff */
[----:B------:R-:W-:Y:S01]  /*2480*/  ISETP.GT.AND P1, PT, R2, 0x9, PT ;  /* 0x000000090200780c */ /* 0x000fe20003f24270 */
[----:B0-----:R-:W-:-:S05]  /*2490*/  @!P0 HADD2.F32 R3, -RZ, R3.H0_H0 ;  /* 0x20000003ff038230 */ /* 0x001fca0000004100 */
[----:B------:R-:W-:-:S04]  /*24a0*/  @!P0 FMNMX.FTZ R3, R0, R3, !PT ;  /* 0x0000000300038209 */ /* 0x000fc80007810000 */
        /* <DEDUP_REMOVED lines=15> */
.L_x_10154:
[----:B------:R-:W-:-:S06]  /*25a0*/  HADD2.F32 R3, -RZ, R5.H0_H0 ;  /* 0x20000005ff037230 */ /* 0x000fcc0000004100 */
[----:B------:R-:W0:Y:S02]  /*25b0*/  F2I.S64.TRUNC R2, R3 ;  /* 0x0000000300027311 */ /* 0x000e24000020d900 */
[----:B0-----:R3:W-:Y:S01]  /*25c0*/  STG.E.U8 desc[UR36][R16.64], R2 ;  /* 0x0000000210007986 */ /* 0x0017e2000c101124 */
[----:B------:R-:W-:Y:S05]  /*25d0*/  BRA `(.L_x_10156) ;  /* 0x0000000c00847947 */ /* 0x000fea0003800000 */
.L_x_10153:
        /* <DEDUP_REMOVED lines=10> */
.L_x_10158:
[----:B------:R-:W-:-:S06]  /*2680*/  HADD2.F32 R5, -RZ, R5.H0_H0 ;  /* 0x20000005ff057230 */ /* 0x000fcc0000004100 */
[----:B------:R-:W0:Y:S02]  /*2690*/  F2I.FTZ.TRUNC.NTZ R5, R5 ;  /* 0x0000000500057305 */ /* 0x000e24000021f100 */
[----:B0-----:R1:W-:Y:S01]  /*26a0*/  STG.E desc[UR36][R16.64], R5 ;  /* 0x0000000510007986 */ /* 0x0013e2000c101924 */
[----:B------:R-:W-:Y:S05]  /*26b0*/  BRA `(.L_x_10156) ;  /* 0x0000000c004c7947 */ /* 0x000fea0003800000 */
.L_x_10157:
[----:B------:R-:W-:-:S06]  /*26c0*/  HADD2.F32 R5, -RZ, R5.H0_H0 ;  /* 0x20000005ff057230 */ /* 0x000fcc0000004100 */
[----:B------:R-:W0:Y:S02]  /*26d0*/  F2I.FTZ.TRUNC.NTZ R5, R5 ;  /* 0x0000000500057305 */ /* 0x000e24000021f100 */
[----:B0-----:R2:W-:Y:S01]  /*26e0*/  STG.E.U16 desc[UR36][R16.64], R5 ;  /* 0x0000000510007986 */ /* 0x0015e2000c101524 */
[----:B------:R-:W-:Y:S05]  /*26f0*/  BRA `(.L_x_10156) ;  /* 0x0000000c003c7947 */ /* 0x000fea0003800000 */
.L_x_10152:
        /* <DEDUP_REMOVED lines=9> */
.L_x_10160:
[----:B------:R0:W-:Y:S01]  /*2790*/  STG.E.U16 desc[UR36][R16.64], R5 ;  /* 0x0000000510007986 */ /* 0x0001e2000c101524 */
[----:B------:R-:W-:Y:S05]  /*27a0*/  BRA `(.L_x_10156) ;  /* 0x0000000c00107947 */ /* 0x000fea0003800000 */
.L_x_10159:
        /* <DEDUP_REMOVED lines=10> */
.L_x_10162:
[----:B------:R-:W-:-:S05]  /*2850*/  HADD2.F32 R0, -RZ, R5.H0_H0 ;  /* 0x20000005ff007230 */ /* 0x000fca0000004100 */
[----:B------:R-:W-:-:S04]  /*2860*/  F2FP.F16.F32.PACK_AB R0, RZ, R0 ;  /* 0x00000000ff00723e */ /* 0x000fc800000000ff */
[----:B------:R-:W-:-:S05]  /*2870*/  PRMT R0, R0, 0x5410, RZ ;  /* 0x0000541000007816 */ /* 0x000fca00000000ff */
[----:B------:R0:W-:Y:S01]  /*2880*/  STG.E desc[UR36][R16.64], R0 ;  /* 0x0000000010007986 */ /* 0x0001e2000c101924 */
[----:B------:R-:W-:Y:S05]  /*2890*/  BRA `(.L_x_10156) ;  /* 0x0000000800d47947 */ /* 0x000fea0003800000 */
.L_x_10161:
[----:B------:R-:W-:-:S05]  /*28a0*/  HADD2.F32 R2, -RZ, R5.H0_H0 ;  /* 0x20000005ff027230 */ /* 0x000fca0000004100 */
[----:B------:R-:W-:-:S06]  /*28b0*/  FMUL.FTZ R2, R2, 1 ;  /* 0x3f80000002027820 */ /* 0x000fcc0000410000 */
[----:B------:R-:W0:Y:S02]  /*28c0*/  F2F.F64.F32 R2, R2 ;  /* 0x0000000200027310 */ /* 0x000e240000201800 */
[----:B0-----:R0:W-:Y:S01]  /*28d0*/  STG.E.64 desc[UR36][R16.64], R2 ;  /* 0x0000000210007986 */ /* 0x0011e2000c101b24 */
[----:B------:R-:W-:Y:S05]  /*28e0*/  BRA `(.L_x_10156) ;  /* 0x0000000800c07947 */ /* 0x000fea0003800000 */
.L_x_10151:
        /* <DEDUP_REMOVED lines=13> */
.L_x_10165:
[----:B------:R-:W-:Y:S01]  /*29c0*/  HADD2.F32 R5, -RZ, R5.H0_H0 ;  /* 0x20000005ff057230 */ /* 0x000fe20000004100 */
[----:B------:R-:W-:-:S04]  /*29d0*/  CS2R R6, SRZ ;  /* 0x0000000000067805 */ /* 0x000fc8000001ff00 */
[----:B------:R-:W-:-:S06]  /*29e0*/  FMUL.FTZ R5, R5, 1 ;  /* 0x3f80000005057820 */ /* 0x000fcc0000410000 */
[----:B------:R-:W0:Y:S02]  /*29f0*/  F2F.F64.F32 R4, R5 ;  /* 0x0000000500047310 */ /* 0x000e240000201800 */
[----:B0-----:R0:W-:Y:S01]  /*2a00*/  STG.E.128 desc[UR36][R16.64], R4 ;  /* 0x0000000410007986 */ /* 0x0011e2000c101d24 */
[----:B------:R-:W-:Y:S05]  /*2a10*/  BRA `(.L_x_10156) ;  /* 0x0000000800747947 */ /* 0x000fea0003800000 */
.L_x_10164:
        /* <DEDUP_REMOVED lines=21> */
.L_x_10169:
[----:B------:R-:W-:Y:S05]  /*2b70*/  BSYNC B0 ;  /* 0x0000000000007941 */ /* 0x000fea0003800000 */
.L_x_10168:
[----:B------:R-:W-:-:S05]  /*2b80*/  LOP3.LUT R3, R0, R3, RZ, 0xfc, !PT ;  /* 0x0000000300037212 */ /* 0x000fca00078efcff */
[----:B------:R0:W-:Y:S01]  /*2b90*/  STG.E.U8 desc[UR36][R16.64], R3 ;  /* 0x0000000310007986 */ /* 0x0001e2000c101124 */
[----:B------:R-:W-:Y:S05]  /*2ba0*/  BRA `(.L_x_10156) ;  /* 0x0000000800107947 */ /* 0x000fea0003800000 */
.L_x_10167:
        /* <DEDUP_REMOVED lines=13> */
.L_x_10171:
[----:B------:R-:W-:Y:S01]  /*2c80*/  IMAD.MOV.U32 R0, RZ, RZ, 0x7f ;  /* 0x0000007fff007424 */ /* 0x000fe200078e00ff */
[----:B------:R-:W-:-:S04]  /*2c90*/  ISETP.GT.U32.AND P0, PT, R2, 0x7f800000, PT ;  /* 0x7f8000000200780c */ /* 0x000fc80003f04070 */
[----:B------:R-:W-:-:S09]  /*2ca0*/  SEL R0, R0, 0x7c, P0 ;  /* 0x0000007c00007807 */ /* 0x000fd20000000000 */
.L_x_10172:
[----:B------:R-:W-:Y:S05]  /*2cb0*/  BSYNC B0 ;  /* 0x0000000000007941 */ /* 0x000fea0003800000 */
.L_x_10170:
[----:B------:R-:W-:-:S04]  /*2cc0*/  LOP3.LUT R2, R5, 0x80000000, RZ, 0xc0, !PT ;  /* 0x8000000005027812 */ /* 0x000fc800078ec0ff */
[----:B------:R-:W-:-:S04]  /*2cd0*/  SHF.R.U32.HI R3, RZ, 0x18, R2 ;  /* 0x00000018ff037819 */ /* 0x000fc80000011602 */
[----:B------:R-:W-:-:S05]  /*2ce0*/  LOP3.LUT R3, R0, R3, RZ, 0xfc, !PT ;  /* 0x0000000300037212 */ /* 0x000fca00078efcff */
[----:B------:R0:W-:Y:S01]  /*2cf0*/  STG.E.U8 desc[UR36][R16.64], R3 ;  /* 0x0000000310007986 */ /* 0x0001e2000c101124 */
[----:B------:R-:W-:Y:S05]  /*2d00*/  BRA `(.L_x_10156) ;  /* 0x0000000400b87947 */ /* 0x000fea0003800000 */
.L_x_10166:
[----:B------:R-:W-:-:S05]  /*2d10*/  HADD2.F32 R0, -RZ, R5.H0_H0 ;  /* 0x20000005ff007230 */ /* 0x000fca0000004100 */
[----:B------:R-:W-:-:S05]  /*2d20*/  F2FP.BF16.F32.PACK_AB R0, RZ, R0 ;  /* 0x00000000ff00723e */ /* 0x000fca00000010ff */
[----:B------:R0:W-:Y:S01]  /*2d30*/  STG.E.U16 desc[UR36][R16.64], R0 ;  /* 0x0000000010007986 */ /* 0x0001e2000c101524 */
[----:B------:R-:W-:Y:S05]  /*2d40*/  BRA `(.L_x_10156) ;  /* 0x0000000400a87947 */ /* 0x000fea0003800000 */
.L_x_10163:
        /* <DEDUP_REMOVED lines=12> */
.L_x_10175:
        /* <DEDUP_REMOVED lines=17> */
.L_x_10178:
[----:B------:R-:W-:-:S04]  /*2f20*/  LOP3.LUT R2, R5, 0x80000000, RZ, 0xc0, !PT ;  /* 0x8000000005027812 */ /* 0x000fc800078ec0ff */
[----:B------:R-:W-:-:S04]  /*2f30*/  SHF.R.U32.HI R3, RZ, 0x18, R2 ;  /* 0x00000018ff037819 */ /* 0x000fc80000011602 */
[----:B------:R-:W-:-:S04]  /*2f40*/  LOP3.LUT R0, R0, R3, RZ, 0xfc, !PT ;  /* 0x0000000300007212 */ /* 0x000fc800078efcff */
[----:B------:R-:W-:-:S07]  /*2f50*/  PRMT R8, R0, 0x7610, R8 ;  /* 0x0000761000087816 */ /* 0x000fce0000000008 */
.L_x_10177:
[----:B------:R-:W-:Y:S05]  /*2f60*/  BSYNC B0 ;  /* 0x0000000000007941 */ /* 0x000fea0003800000 */
.L_x_10176:
[----:B------:R0:W-:Y:S01]  /*2f70*/  STG.E.U8 desc[UR36][R16.64], R8 ;  /* 0x0000000810007986 */ /* 0x0001e2000c101124 */
[----:B------:R-:W-:Y:S05]  /*2f80*/  BRA `(.L_x_10156) ;  /* 0x0000000400187947 */ /* 0x000fea0003800000 */
.L_x_10174:
        /* <DEDUP_REMOVED lines=17> */
.L_x_10181:
[----:B------:R-:W-:-:S04]  /*30a0*/  LOP3.LUT R2, R5, 0x80000000, RZ, 0xc0, !PT ;  /* 0x8000000005027812 */ /* 0x000fc800078ec0ff */
[----:B------:R-:W-:-:S04]  /*30b0*/  SHF.R.U32.HI R3, RZ, 0x18, R2 ;  /* 0x00000018ff037819 */ /* 0x000fc80000011602 */
[----:B------:R-:W-:-:S04]  /*30c0*/  LOP3.LUT R0, R0, R3, RZ, 0xfc, !PT ;  /* 0x0000000300007212 */ /* 0x000fc800078efcff */
[----:B------:R-:W-:-:S07]  /*30d0*/  PRMT R8, R0, 0x7610, R8 ;  /* 0x0000761000087816 */ /* 0x000fce0000000008 */
.L_x_10180:
[----:B------:R-:W-:Y:S05]  /*30e0*/  BSYNC B0 ;  /* 0x0000000000007941 */ /* 0x000fea0003800000 */
.L_x_10179:
[----:B------:R0:W-:Y:S01]  /*30f0*/  STG.E.U8 desc[UR36][R16.64], R8 ;  /* 0x0000000810007986 */ /* 0x0001e2000c101124 */
[----:B------:R-:W-:Y:S05]  /*3100*/  BRA `(.L_x_10156) ;  /* 0x0000000000b87947 */ /* 0x000fea0003800000 */
.L_x_10173:
        /* <DEDUP_REMOVED lines=22> */
.L_x_10155:
        /* <DEDUP_REMOVED lines=16> */
.L_x_10184:
[----:B------:R-:W-:Y:S05]  /*3370*/  BRA `(.L_x_10156) ;  /* 0x00000000001c7947 */ /* 0x000fea0003800000 */
.L_x_10183:
[----:B------:R-:W-:-:S06]  /*3380*/  HADD2.F32 R2, -RZ, R5.H0_H0 ;  /* 0x20000005ff027230 */ /* 0x000fcc0000004100 */
[----:B------:R-:W0:Y:S02]  /*3390*/  F2I.U64.TRUNC R2, R2 ;  /* 0x0000000200027311 */ /* 0x000e24000020d800 */
[----:B0-----:R0:W-:Y:S01]  /*33a0*/  STG.E.64 desc[UR36][R16.64], R2 ;  /* 0x0000000210007986 */ /* 0x0011e2000c101b24 */
[----:B------:R-:W-:Y:S05]  /*33b0*/  BRA `(.L_x_10156) ;  /* 0x00000000000c7947 */ /* 0x000fea0003800000 */
.L_x_10182:
[----:B------:R-:W-:-:S06]  /*33c0*/  HADD2.F32 R5, -RZ, R5.H0_H0 ;  /* 0x20000005ff057230 */ /* 0x000fcc0000004100 */
[----:B------:R-:W0:Y:S02]  /*33d0*/  F2I.FTZ.U32.TRUNC.NTZ R5, R5 ;  /* 0x0000000500057305 */ /* 0x000e24000021f000 */
[----:B0-----:R0:W-:Y:S02]  /*33e0*/  STG.E desc[UR36][R16.64], R5 ;  /* 0x0000000510007986 */ /* 0x0011e4000c101924 */
.L_x_10156:
[----:B------:R-:W-:-:S04]  /*33f0*/  IMAD R18, R23, 0x200, R18 ;  /* 0x0000020017127824 */ /* 0x000fc800078e0212 */
[----:B------:R-:W-:-:S07]  /*3400*/  VIADD R19, R18, 0x80 ;  /* 0x0000008012137836 */ /* 0x000fce0000000000 */
.L_x_10116:
[----:B------:R-:W-:Y:S05]  /*3410*/  BSYNC B6 ;  /* 0x0000000000067941 */ /* 0x000fea0003800000 */
.L_x_10115:
        /* <DEDUP_REMOVED lines=307> */
.L_x_10187:
        /* <DEDUP_REMOVED lines=23> */
.L_x_10191:
[----:B------:R-:W2:Y:S02]  /*48c0*/  LDG.E.U8 R2, desc[UR36][R2.64] ;  /* 0x0000002402027981 */ /* 0x000ea4000c1e1100 */
[----:B--2---:R-:W-:-:S04]  /*48d0*/  I2FP.F32.U32 R0, R2 ;  /* 0x0000000200007245 */ /* 0x004fc80000201000 */
[----:B------:R-:W-:-:S04]  /*48e0*/  F2FP.F16.F32.PACK_AB R0, RZ, R0 ;  /* 0x00000000ff00723e */ /* 0x000fc800000000ff */
[----:B------:R-:W-:Y:S01]  /*48f0*/  PRMT R5, R0, 0x7610, R5 ;  /* 0x0000761000057816 */ /* 0x000fe20000000005 */
[----:B------:R-:W-:Y:S06]  /*4900*/  BRA `(.L_x_10193) ;  /* 0x0000000c00b87947 */ /* 0x000fec0003800000 */
.L_x_10190:
        /* <DEDUP_REMOVED lines=11> */
.L_x_10195:
[----:B------:R-:W2:Y:S02]  /*49c0*/  LDG.E R2, desc[UR36][R2.64] ;  /* 0x0000002402027981 */ /* 0x000ea4000c1e1900 */
[----:B--2---:R-:W-:-:S04]  /*49d0*/  I2FP.F32.S32 R0, R2 ;  /* 0x0000000200007245 */ /* 0x004fc80000201400 */
[----:B------:R-:W-:-:S04]  /*49e0*/  F2FP.F16.F32.PACK_AB R0, RZ, R0 ;  /* 0x00000000ff00723e */ /* 0x000fc800000000ff */
[----:B------:R-:W-:Y:S01]  /*49f0*/  PRMT R5, R0, 0x7610, R5 ;  /* 0x0000761000057816 */ /* 0x000fe20000000005 */
[----:B------:R-:W-:Y:S06]  /*4a00*/  BRA `(.L_x_10193) ;  /* 0x0000000c00787947 */ /* 0x000fec0003800000 */
.L_x_10194:
[----:B------:R-:W2:Y:S02]  /*4a10*/  LDG.E.U16 R2, desc[UR36][R2.64] ;  /* 0x0000002402027981 */ /* 0x000ea4000c1e1500 */
[----:B--2---:R-:W0:Y:S02]  /*4a20*/  I2F.S16 R0, R2 ;  /* 0x0000000200007306 */ /* 0x004e240000101400 */
[----:B0-----:R-:W-:-:S04]  /*4a30*/  F2FP.F16.F32.PACK_AB R0, RZ, R0 ;  /* 0x00000000ff00723e */ /* 0x001fc800000000ff */
[----:B------:R-:W-:Y:S01]  /*4a40*/  PRMT R5, R0, 0x7610, R5 ;  /* 0x0000761000057816 */ /* 0x000fe20000000005 */
[----:B------:R-:W-:Y:S06]  /*4a50*/  BRA `(.L_x_10193) ;  /* 0x0000000c00647947 */ /* 0x000fec0003800000 */
.L_x_10189:
        /* <DEDUP_REMOVED lines=9> */
.L_x_10197:
[----:B------:R0:W5:Y:S01]  /*4af0*/  LDG.E.U16 R5, desc[UR36][R2.64] ;  /* 0x0000002402057981 */ /* 0x000162000c1e1500 */
[----:B------:R-:W-:Y:S05]  /*4b00*/  BRA `(.L_x_10193) ;  /* 0x0000000c00387947 */ /* 0x000fea0003800000 */
.L_x_10196:
        /* <DEDUP_REMOVED lines=9> */
.L_x_10199:
[----:B------:R1:W5:Y:S01]  /*4ba0*/  LDG.E.U16 R5, desc[UR36][R2.64] ;  /* 0x0000002402057981 */ /* 0x000362000c1e1500 */
[----:B------:R-:W-:Y:S05]  /*4bb0*/  BRA `(.L_x_10193) ;  /* 0x0000000c000c7947 */ /* 0x000fea0003800000 */
.L_x_10198:
        /* <DEDUP_REMOVED lines=9> */
.L_x_10188:
        /* <DEDUP_REMOVED lines=14> */
.L_x_10202:
        /* <DEDUP_REMOVED lines=9> */
.L_x_10201:
        /* <DEDUP_REMOVED lines=27> */
.L_x_10204:
        /* <DEDUP_REMOVED lines=15> */
.L_x_10203:
[----:B------:R-:W2:Y:S02]  /*5060*/  LDG.E.U16 R0, desc[UR36][R2.64] ;  /* 0x0000002402007981 */ /* 0x000ea4000c1e1500 */
[----:B--2---:R-:W-:-:S05]  /*5070*/  IMAD.U32 R0, R0, 0x10000, RZ ;  /* 0x0001000000007824 */ /* 0x004fca00078e00ff */
[----:B------:R-:W-:-:S04]  /*5080*/  F2FP.F16.F32.PACK_AB R0, RZ, R0 ;  /* 0x00000000ff00723e */ /* 0x000fc800000000ff */
[----:B------:R-:W-:Y:S01]  /*5090*/  PRMT R5, R0, 0x7610, R5 ;  /* 0x0000761000057816 */ /* 0x000fe20000000005 */
[----:B------:R-:W-:Y:S06]  /*50a0*/  BRA `(.L_x_10193) ;  /* 0x0000000400d07947 */ /* 0x000fec0003800000 */
.L_x_10200:
        /* <DEDUP_REMOVED lines=13> */
.L_x_10207:
        /* <DEDUP_REMOVED lines=21> */
.L_x_10211:
[----:B------:R-:W-:Y:S05]  /*52d0*/  BSYNC B1 ;  /* 0x0000000000017941 */ /* 0x000fea0003800000 */
.L_x_10210:
[----:B------:R-:W-:Y:S01]  /*52e0*/  LEA R3, R0, 0x3b800000, 0x17 ;  /* 0x3b80000000037811 */ /* 0x000fe200078eb8ff */
[----:B------:R-:W-:-:S05]  /*52f0*/  IMAD.SHL.U32 R0, R2, 0x100000, RZ ;  /* 0x0010000002007824 */ /* 0x000fca00078e00ff */
[----:B------:R-:W-:-:S07]  /*5300*/  LOP3.LUT R0, R3, R0, R4, 0xfe, !PT ;  /* 0x0000000003007212 */ /* 0x000fce00078efe04 */
.L_x_10209:
[----:B------:R-:W-:Y:S05]  /*5310*/  BSYNC B0 ;  /* 0x0000000000007941 */ /* 0x000fea0003800000 */
.L_x_10208:
[----:B------:R-:W-:-:S04]  /*5320*/  F2FP.F16.F32.PACK_AB R0, RZ, R0 ;  /* 0x00000000ff00723e */ /* 0x000fc800000000ff */
[----:B------:R-:W-:Y:S01]  /*5330*/  PRMT R5, R0, 0x7610, R5 ;  /* 0x0000761000057816 */ /* 0x000fe20000000005 */
[----:B------:R-:W-:Y:S06]  /*5340*/  BRA `(.L_x_10193) ;  /* 0x0000000400287947 */ /* 0x000fec0003800000 */
.L_x_10206:
        /* <DEDUP_REMOVED lines=21> */
.L_x_10215:
[----:B------:R-:W-:Y:S05]  /*54a0*/  BSYNC B1 ;  /* 0x0000000000017941 */ /* 0x000fea0003800000 */
.L_x_10214:
[----:B------:R-:W-:Y:S01]  /*54b0*/  LEA R3, R0, 0x37800000, 0x17 ;  /* 0x3780000000037811 */ /* 0x000fe200078eb8ff */
[----:B------:R-:W-:-:S05]  /*54c0*/  IMAD.SHL.U32 R0, R2, 0x200000, RZ ;  /* 0x0020000002007824 */ /* 0x000fca00078e00ff */
[----:B------:R-:W-:-:S07]  /*54d0*/  LOP3.LUT R0, R3, R0, R4, 0xfe, !PT ;  /* 0x0000000003007212 */ /* 0x000fce00078efe04 */
.L_x_10213:
[----:B------:R-:W-:Y:S05]  /*54e0*/  BSYNC B0 ;  /* 0x0000000000007941 */ /* 0x000fea0003800000 */
.L_x_10212:
[----:B------:R-:W-:-:S04]  /*54f0*/  F2FP.F16.F32.PACK_AB R0, RZ, R0 ;  /* 0x00000000ff00723e */ /* 0x000fc800000000ff */
[----:B------:R-:W-:Y:S01]  /*5500*/  PRMT R5, R0, 0x7610, R5 ;  /* 0x0000761000057816 */ /* 0x000fe20000000005 */
[----:B------:R-:W-:Y:S06]  /*5510*/  BRA `(.L_x_10193) ;  /* 0x0000000000b47947 */ /* 0x000fec0003800000 */
.L_x_10205:
        /* <DEDUP_REMOVED lines=14> */
.L_x_10219:
[----:B------:R-:W-:Y:S05]  /*5600*/  BSYNC B0 ;  /* 0x0000000000007941 */ /* 0x000fea0003800000 */
.L_x_10218:
[----:B------:R-:W-:-:S04]  /*5610*/  F2FP.F16.F32.PACK_AB R0, RZ, R0 ;  /* 0x00000000ff00723e */ /* 0x000fc800000000ff */
[----:B------:R-:W-:Y:S01]  /*5620*/  PRMT R5, R0, 0x7610, R5 ;  /* 0x0000761000057816 */ /* 0x000fe20000000005 */
[----:B------:R-:W-:Y:S06]  /*5630*/  BRA `(.L_x_10193) ;  /* 0x00000000006c7947 */ /* 0x000fec0003800000 */
.L_x_10192:
        /* <DEDUP_REMOVED lines=16> */
.L_x_10220:
[----:B------:R-:W-:Y:S01]  /*5740*/  PRMT R5, RZ, 0x7610, R5 ;  /* 0x00007610ff057816 */ /* 0x000fe20000000005 */
[----:B------:R-:W-:Y:S06]  /*5750*/  BRA `(.L_x_10193) ;  /* 0x0000000000247947 */ /* 0x000fec0003800000 */
.L_x_10217:
[----:B------:R-:W2:Y:S02]  /*5760*/  LDG.E.64 R2, desc[UR36][R2.64] ;  /* 0x0000002402027981 */ /* 0x000ea4000c1e1b00 */
[----:B--2---:R-:W0:Y:S02]  /*5770*/  I2F.U64 R0, R2 ;  /* 0x0000000200007312 */ /* 0x004e240000301000 */
[----:B0-----:R-:W-:-:S04]  /*5780*/  F2FP.F16.F32.PACK_AB R0, RZ, R0 ;  /* 0x00000000ff00723e */ /* 0x001fc800000000ff */
[----:B------:R-:W-:Y:S01]  /*5790*/  PRMT R5, R0, 0x7610, R5 ;  /* 0x0000761000057816 */ /* 0x000fe20000000005 */
[----:B------:R-:W-:Y:S06]  /*57a0*/  BRA `(.L_x_10193) ;  /* 0x0000000000107947 */ /* 0x000fec0003800000 */
.L_x_10216:
[----:B------:R-:W2:Y:S02]  /*57b0*/  LDG.E R2, desc[UR36][R2.64] ;  /* 0x0000002402027981 */ /* 0x000ea4000c1e1900 */
[----:B--2---:R-:W-:-:S04]  /*57c0*/  I2FP.F32.U32 R0, R2 ;  /* 0x0000000200007245 */ /* 0x004fc80000201000 */
[----:B------:R-:W-:-:S04]  /*57d0*/  F2FP.F16.F32.PACK_AB R0, RZ, R0 ;  /* 0x00000000ff00723e */ /* 0x000fc800000000ff */
[----:B------:R-:W-:-:S07]  /*57e0*/  PRMT R5, R0, 0x7610, R5 ;  /* 0x0000761000057816 */ /* 0x000fce0000000005 */
.L_x_10193:
[----:B-----5:R-:W-:Y:S01]  /*57f0*/  HADD2.F32 R0, -RZ, R5.H0_H0 ;  /* 0x20000005ff007230 */ /* 0x020fe20000004100 */
[----:B------:R-:W2:Y:S04]  /*5800*/  LDC.U8 R6, c[0x0][0x430] ;  /* 0x00010c00ff067b82 */ /* 0x000ea80000000000 */
[----:B------:R-:W-:-:S13]  /*5810*/  FSETP.GTU.FTZ.AND P0, PT, |R0|, +INF , PT ;  /* 0x7f8000000000780b */ /* 0x000fda0003f1c200 */
[----:B01----:R-:W0:Y:S01]  /*5820*/  @!P0 LDC.U16 R2, c[0x0][0x420] ;  /* 0x00010800ff028b82 */ /* 0x003e220000000400 */
[----:B--2---:R-:W-:Y:S01]  /*5830*/  PRMT R4, R6, 0x9910, RZ ;  /* 0x0000991006047816 */ /* 0x004fe200000000ff */
[----:B0-----:R-:W-:-:S04]  /*5840*/  @!P0 HADD2.F32 R3, -RZ, R2.H0_H0 ;  /* 0x20000002ff038230 */ /* 0x001fc80000004100 */
[----:B------:R-:W-:Y:S01]  /*5850*/  IMAD.MOV.U32 R2, RZ, RZ, R4 ;  /* 0x000000ffff027224 */ /* 0x000fe200078e0004 */
[----:B------:R-:W-:-:S04]  /*5860*/  @!P0 FMNMX.FTZ R0, R3, R0, !PT ;  /* 0x0000000003008209 */ /* 0x000fc80007810000 */
        /* <DEDUP_REMOVED lines=16> */
.L_x_10224:
[----:B------:R-:W-:-:S06]  /*5970*/  HADD2.F32 R3, -RZ, R5.H0_H0 ;  /* 0x20000005ff037230 */ /* 0x000fcc0000004100 */
[----:B------:R-:W0:Y:S02]  /*5980*/  F2I.S64.TRUNC R2, R3 ;  /* 0x0000000300027311 */ /* 0x000e24000020d900 */
[----:B0-----:R0:W-:Y:S01]  /*5990*/  STG.E.U8 desc[UR36][R16.64], R2 ;  /* 0x0000000210007986 */ /* 0x0011e2000c101124 */
[----:B------:R-:W-:Y:S05]  /*59a0*/  BRA `(.L_x_10226) ;  /* 0x0000000c00847947 */ /* 0x000fea0003800000 */
.L_x_10223:
        /* <DEDUP_REMOVED lines=10> */
.L_x_10228:
[----:B------:R-:W-:-:S06]  /*5a50*/  HADD2.F32 R5, -RZ, R5.H0_H0 ;  /* 0x20000005ff057230 */ /* 0x000fcc0000004100 */
[----:B------:R-:W0:Y:S02]  /*5a60*/  F2I.FTZ.TRUNC.NTZ R5, R5 ;  /* 0x0000000500057305 */ /* 0x000e24000021f100 */
[----:B0-----:R0:W-:Y:S01]  /*5a70*/  STG.E desc[UR36][R16.64], R5 ;  /* 0x0000000510007986 */ /* 0x0011e2000c101924 */
[----:B------:R-:W-:Y:S05]  /*5a80*/  BRA `(.L_x_10226) ;  /* 0x0000000c004c7947 */ /* 0x000fea0003800000 */
.L_x_10227:
[----:B------:R-:W-:-:S06]  /*5a90*/  HADD2.F32 R5, -RZ, R5.H0_H0 ;  /* 0x20000005ff057230 */ /* 0x000fcc0000004100 */
[----:B------:R-:W0:Y:S02]  /*5aa0*/  F2I.FTZ.TRUNC.NTZ R5, R5 ;  /* 0x0000000500057305 */ /* 0x000e24000021f100 */
[----:B0-----:R0:W-:Y:S01]  /*5ab0*/  STG.E.U16 desc[UR36][R16.64], R5 ;  /* 0x0000000510007986 */ /* 0x0011e2000c101524 */
[----:B------:R-:W-:Y:S05]  /*5ac0*/  BRA `(.L_x_10226) ;  /* 0x0000000c003c7947 */ /* 0x000fea0003800000 */
.L_x_10222:
        /* <DEDUP_REMOVED lines=9> */
.L_x_10230:
[----:B------:R0:W-:Y:S01]  /*5b60*/  STG.E.U16 desc[UR36][R16.64], R5 ;  /* 0x0000000510007986 */ /* 0x0001e2000c101524 */
[----:B------:R-:W-:Y:S05]  /*5b70*/  BRA `(.L_x_10226) ;  /* 0x0000000c00107947 */ /* 0x000fea0003800000 */
.L_x_10229:
        /* <DEDUP_REMOVED lines=10> */
.L_x_10232:
[----:B------:R-:W-:-:S05]  /*5c20*/  HADD2.F32 R0, -RZ, R5.H0_H0 ;  /* 0x20000005ff007230 */ /* 0x000fca0000004100 */
[----:B------:R-:W-:-:S04]  /*5c30*/  F2FP.F16.F32.PACK_AB R0, RZ, R0 ;  /* 0x00000000ff00723e */ /* 0x000fc800000000ff */
[----:B------:R-:W-:-:S05]  /*5c40*/  PRMT R0, R0, 0x5410, RZ ;  /* 0x0000541000007816 */ /* 0x000fca00000000ff */
[----:B------:R0:W-:Y:S01]  /*5c50*/  STG.E desc[UR36][R16.64], R0 ;  /* 0x0000000010007986 */ /* 0x0001e2000c101924 */
[----:B------:R-:W-:Y:S05]  /*5c60*/  BRA `(.L_x_10226) ;  /* 0x0000000800d47947 */ /* 0x000fea0003800000 */
.L_x_10231:
[----:B------:R-:W-:-:S05]  /*5c70*/  HADD2.F32 R2, -RZ, R5.H0_H0 ;  /* 0x20000005ff027230 */ /* 0x000fca0000004100 */
[----:B------:R-:W-:-:S06]  /*5c80*/  FMUL.FTZ R2, R2, 1 ;  /* 0x3f80000002027820 */ /* 0x000fcc0000410000 */
[----:B------:R-:W0:Y:S02]  /*5c90*/  F2F.F64.F32 R2, R2 ;  /* 0x0000000200027310 */ /* 0x000e240000201800 */
[----:B0-----:R0:W-:Y:S01]  /*5ca0*/  STG.E.64 desc[UR36][R16.64], R2 ;  /* 0x0000000210007986 */ /* 0x0011e2000c101b24 */
[----:B------:R-:W-:Y:S05]  /*5cb0*/  BRA `(.L_x_10226) ;  /* 0x0000000800c07947 */ /* 0x000fea0003800000 */
.L_x_10221:
        /* <DEDUP_REMOVED lines=13> */
.L_x_10235:
[----:B------:R-:W-:Y:S01]  /*5d90*/  HADD2.F32 R5, -RZ, R5.H0_H0 ;  /* 0x20000005ff057230 */ /* 0x000fe20000004100 */
[----:B------:R-:W-:-:S04]  /*5da0*/  CS2R R6, SRZ ;  /* 0x0000000000067805 */ /* 0x000fc8000001ff00 */
[----:B------:R-:W-:-:S06]  /*5db0*/  FMUL.FTZ R5, R5, 1 ;  /* 0x3f80000005057820 */ /* 0x000fcc0000410000 */
[----:B------:R-:W0:Y:S02]  /*5dc0*/  F2F.F64.F32 R4, R5 ;  /* 0x0000000500047310 */ /* 0x000e240000201800 */
[----:B0-----:R0:W-:Y:S01]  /*5dd0*/  STG.E.128 desc[UR36][R16.64], R4 ;  /* 0x0000000410007986 */ /* 0x0011e2000c101d24 */
[----:B------:R-:W-:Y:S05]  /*5de0*/  BRA `(.L_x_10226) ;  /* 0x0000000800747947 */ /* 0x000fea0003800000 */
.L_x_10234:
        /* <DEDUP_REMOVED lines=21> */
.L_x_10239:
[----:B------:R-:W-:Y:S05]  /*5f40*/  BSYNC B0 ;  /* 0x0000000000007941 */ /* 0x000fea0003800000 */
.L_x_10238:
[----:B------:R-:W-:-:S05]  /*5f50*/  LOP3.LUT R3, R0, R3, RZ, 0xfc, !PT ;  /* 0x0000000300037212 */ /* 0x000fca00078efcff */
[----:B------:R0:W-:Y:S01]  /*5f60*/  STG.E.U8 desc[UR36][R16.64], R3 ;  /* 0x0000000310007986 */ /* 0x0001e2000c101124 */
[----:B------:R-:W-:Y:S05]  /*5f70*/  BRA `(.L_x_10226) ;  /* 0x0000000800107947 */ /* 0x000fea0003800000 */
.L_x_10237:
        /* <DEDUP_REMOVED lines=13> */
.L_x_10241:
[----:B------:R-:W-:Y:S01]  /*6050*/  IMAD.MOV.U32 R0, RZ, RZ, 0x7f ;  /* 0x0000007fff007424 */ /* 0x000fe200078e00ff */
[----:B------:R-:W-:-:S04]  /*6060*/  ISETP.GT.U32.AND P0, PT, R2, 0x7f800000, PT ;  /* 0x7f8000000200780c */ /* 0x000fc80003f04070 */
[----:B------:R-:W-:-:S09]  /*6070*/  SEL R0, R0, 0x7c, P0 ;  /* 0x0000007c00007807 */ /* 0x000fd20000000000 */
.L_x_10242:
[----:B------:R-:W-:Y:S05]  /*6080*/  BSYNC B0 ;  /* 0x0000000000007941 */ /* 0x000fea0003800000 */
.L_x_10240:
[----:B------:R-:W-:-:S04]  /*6090*/  LOP3.LUT R2, R5, 0x80000000, RZ, 0xc0, !PT ;  /* 0x8000000005027812 */ /* 0x000fc800078ec0ff */
[----:B------:R-:W-:-:S04]  /*60a0*/  SHF.R.U32.HI R3, RZ, 0x18, R2 ;  /* 0x00000018ff037819 */ /* 0x000fc80000011602 */
[----:B------:R-:W-:-:S05]  /*60b0*/  LOP3.LUT R3, R0, R3, RZ, 0xfc, !PT ;  /* 0x0000000300037212 */ /* 0x000fca00078efcff */
[----:B------:R0:W-:Y:S01]  /*60c0*/  STG.E.U8 desc[UR36][R16.64], R3 ;  /* 0x0000000310007986 */ /* 0x0001e2000c101124 */
[----:B------:R-:W-:Y:S05]  /*60d0*/  BRA `(.L_x_10226) ;  /* 0x0000000400b87947 */ /* 0x000fea0003800000 */
.L_x_10236:
[----:B------:R-:W-:-:S05]  /*60e0*/  HADD2.F32 R0, -RZ, R5.H0_H0 ;  /* 0x20000005ff007230 */ /* 0x000fca0000004100 */
[----:B------:R-:W-:-:S05]  /*60f0*/  F2FP.BF16.F32.PACK_AB R0, RZ, R0 ;  /* 0x00000000ff00723e */ /* 0x000fca00000010ff */
[----:B------:R0:W-:Y:S01]  /*6100*/  STG.E.U16 desc[UR36][R16.64], R0 ;  /* 0x0000000010007986 */ /* 0x0001e2000c101524 */
[----:B------:R-:W-:Y:S05]  /*6110*/  BRA `(.L_x_10226) ;  /* 0x0000000400a87947 */ /* 0x000fea0003800000 */
.L_x_10233:
        /* <DEDUP_REMOVED lines=12> */
.L_x_10245:
        /* <DEDUP_REMOVED lines=17> */
.L_x_10248:
[----:B------:R-:W-:-:S04]  /*62f0*/  LOP3.LUT R2, R5, 0x80000000, RZ, 0xc0, !PT ;  /* 0x8000000005027812 */ /* 0x000fc800078ec0ff */
[----:B------:R-:W-:-:S04]  /*6300*/  SHF.R.U32.HI R3, RZ, 0x18, R2 ;  /* 0x00000018ff037819 */ /* 0x000fc80000011602 */
[----:B------:R-:W-:-:S04]  /*6310*/  LOP3.LUT R0, R0, R3, RZ, 0xfc, !PT ;  /* 0x0000000300007212 */ /* 0x000fc800078efcff */
[----:B------:R-:W-:-:S07]  /*6320*/  PRMT R8, R0, 0x7610, R8 ;  /* 0x0000761000087816 */ /* 0x000fce0000000008 */
.L_x_10247:
[----:B------:R-:W-:Y:S05]  /*6330*/  BSYNC B0 ;  /* 0x0000000000007941 */ /* 0x000fea0003800000 */
.L_x_10246:
[----:B------:R3:W-:Y:S01]  /*6340*/  STG.E.U8 desc[UR36][R16.64], R8 ;  /* 0x0000000810007986 */ /* 0x0007e2000c101124 */
[----:B------:R-:W-:Y:S05]  /*6350*/  BRA `(.L_x_10226) ;  /* 0x0000000400187947 */ /* 0x000fea0003800000 */
.L_x_10244:
        /* <DEDUP_REMOVED lines=17> */
.L_x_10251:
[----:B------:R-:W-:-:S04]  /*6470*/  LOP3.LUT R2, R5, 0x80000000, RZ, 0xc0, !PT ;  /* 0x8000000005027812 */ /* 0x000fc800078ec0ff */
[----:B------:R-:W-:-:S04]  /*6480*/  SHF.R.U32.HI R3, RZ, 0x18, R2 ;  /* 0x00000018ff037819 */ /* 0x000fc80000011602 */
[----:B------:R-:W-:-:S04]  /*6490*/  LOP3.LUT R0, R0, R3, RZ, 0xfc, !PT ;  /* 0x0000000300007212 */ /* 0x000fc800078efcff */
[----:B------:R-:W-:-:S07]  /*64a0*/  PRMT R8, R0, 0x7610, R8 ;  /* 0x0000761000087816 */ /* 0x000fce0000000008 */
.L_x_10250:
[----:B------:R-:W-:Y:S05]  /*64b0*/  BSYNC B0 ;  /* 0x0000000000007941 */ /* 0x000fea0003800000 */
.L_x_10249:
[----:B------:R0:W-:Y:S01]  /*64c0*/  STG.E.U8 desc[UR36][R16.64], R8 ;  /* 0x0000000810007986 */ /* 0x0001e2000c101124 */
[----:B------:R-:W-:Y:S05]  /*64d0*/  BRA `(.L_x_10226) ;  /* 0x0000000000b87947 */ /* 0x000fea0003800000 */
.L_x_10243:
        /* <DEDUP_REMOVED lines=22> */
.L_x_10225:
        /* <DEDUP_REMOVED lines=16> */
.L_x_10254:
[----:B------:R-:W-:Y:S05]  /*6740*/  BRA `(.L_x_10226) ;  /* 0x00000000001c7947 */ /* 0x000fea0003800000 */
.L_x_10253:
[----:B------:R-:W-:-:S06]  /*6750*/  HADD2.F32 R2, -RZ, R5.H0_H0 ;  /* 0x20000005ff027230 */ /* 0x000fcc0000004100 */
[----:B------:R-:W0:Y:S02]  /*6760*/  F2I.U64.TRUNC R2, R2 ;  /* 0x0000000200027311 */ /* 0x000e24000020d800 */
[----:B0-----:R2:W-:Y:S01]  /*6770*/  STG.E.64 desc[UR36][R16.64], R2 ;  /* 0x0000000210007986 */ /* 0x0015e2000c101b24 */
[----:B------:R-:W-:Y:S05]  /*6780*/  BRA `(.L_x_10226) ;  /* 0x00000000000c7947 */ /* 0x000fea0003800000 */
.L_x_10252:
[----:B------:R-:W-:-:S06]  /*6790*/  HADD2.F32 R5, -RZ, R5.H0_H0 ;  /* 0x20000005ff057230 */ /* 0x000fcc0000004100 */
[----:B------:R-:W0:Y:S02]  /*67a0*/  F2I.FTZ.U32.TRUNC.NTZ R5, R5 ;  /* 0x0000000500057305 */ /* 0x000e24000021f000 */
[----:B0-----:R0:W-:Y:S02]  /*67b0*/  STG.E desc[UR36][R16.64], R5 ;  /* 0x0000000510007986 */ /* 0x0011e4000c101924 */
.L_x_10226:
[----:B------:R-:W-:-:S07]  /*67c0*/  VIADD R19, R19, 0x80 ;  /* 0x0000008013137836 */ /* 0x000fce0000000000 */
.L_x_10186:
[----:B------:R-:W-:Y:S05]  /*67d0*/  BSYNC B6 ;  /* 0x0000000000067941 */ /* 0x000fea0003800000 */
.L_x_10185:
        /* <DEDUP_REMOVED lines=307> */
.L_x_10257:
        /* <DEDUP_REMOVED lines=23> */
.L_x_10261:
[----:B------:R-:W2:Y:S02]  /*7c80*/  LDG.E.U8 R2, desc[UR36][R2.64] ;  /* 0x0000002402027981 */ /* 0x000ea4000c1e1100 */
[----:B--2---:R-:W-:-:S04]  /*7c90*/  I2FP.F32.U32 R0, R2 ;  /* 0x0000000200007245 */ /* 0x004fc80000201000 */
[----:B------:R-:W-:-:S04]  /*7ca0*/  F2FP.F16.F32.PACK_AB R0, RZ, R0 ;  /* 0x00000000ff00723e */ /* 0x000fc800000000ff */
[----:B------:R-:W-:Y:S01]  /*7cb0*/  PRMT R5, R0, 0x7610, R5 ;  /* 0x0000761000057816 */ /* 0x000fe20000000005 */
[----:B------:R-:W-:Y:S06]  /*7cc0*/  BRA `(.L_x_10263) ;  /* 0x0000000c00b87947 */ /* 0x000fec0003800000 */
.L_x_10260:
        /* <DEDUP_REMOVED lines=11> */
.L_x_10265:
[----:B------:R-:W2:Y:S02]  /*7d80*/  LDG.E R2, desc[UR36][R2.64] ;  /* 0x0000002402027981 */ /* 0x000ea4000c1e1900 */
[----:B--2---:R-:W-:-:S04]  /*7d90*/  I2FP.F32.S32 R0, R2 ;  /* 0x0000000200007245 */ /* 0x004fc80000201400 */
[----:B------:R-:W-:-:S04]  /*7da0*/  F2FP.F16.F32.PACK_AB R0, RZ, R0 ;  /* 0x00000000ff00723e */ /* 0x000fc800000000ff */
[----:B------:R-:W-:Y:S01]  /*7db0*/  PRMT R5, R0, 0x7610, R5 ;  /* 0x0000761000057816 */ /* 0x000fe20000000005 */
[----:B------:R-:W-:Y:S06]  /*7dc0*/  BRA `(.L_x_10263) ;  /* 0x0000000c00787947 */ /* 0x000fec0003800000 */
.L_x_10264:
[----:B------:R-:W2:Y:S02]  /*7dd0*/  LDG.E.U16 R2, desc[UR36][R2.64] ;  /* 0x0000002402027981 */ /* 0x000ea4000c1e1500 */
[----:B--2---:R-:W0:Y:S02]  /*7de0*/  I2F.S16 R0, R2 ;  /* 0x0000000200007306 */ /* 0x004e240000101400 */
[----:B0-----:R-:W-:-:S04]  /*7df0*/  F2FP.F16.F32.PACK_AB R0, RZ, R0 ;  /* 0x00000000ff00723e */ /* 0x001fc800000000ff */
[----:B------:R-:W-:Y:S01]  /*7e00*/  PRMT R5, R0, 0x7610, R5 ;  /* 0x0000761000057816 */ /* 0x000fe20000000005 */
[----:B------:R-:W-:Y:S06]  /*7e10*/  BRA `(.L_x_10263) ;  /* 0x0000000c00647947 */ /* 0x000fec0003800000 */
.L_x_10259:
        /* <DEDUP_REMOVED lines=9> */
.L_x_10267:
[----:B------:R1:W5:Y:S01]  /*7eb0*/  LDG.E.U16 R5, desc[UR36][R2.64] ;  /* 0x0000002402057981 */ /* 0x000362000c1e1500 */
[----:B------:R-:W-:Y:S05]  /*7ec0*/  BRA `(.L_x_10263) ;  /* 0x0000000c00387947 */ /* 0x000fea0003800000 */
.L_x_10266:
        /* <DEDUP_REMOVED lines=9> */
.L_x_10269:
[----:B------:R0:W5:Y:S01]  /*7f60*/  LDG.E.U16 R5, desc[UR36][R2.64] ;  /* 0x0000002402057981 */ /* 0x000162000c1e1500 */
[----:B------:R-:W-:Y:S05]  /*7f70*/  BRA `(.L_x_10263) ;  /* 0x0000000c000c7947 */ /* 0x000fea0003800000 */
.L_x_10268:
        /* <DEDUP_REMOVED lines=9> */
.L_x_10258:
        /* <DEDUP_REMOVED lines=14> */
.L_x_10272:
        /* <DEDUP_REMOVED lines=9> */
.L_x_10271:
        /* <DEDUP_REMOVED lines=27> */
.L_x_10274:
        /* <DEDUP_REMOVED lines=15> */
.L_x_10273:
[----:B------:R-:W2:Y:S02]  /*8420*/  LDG.E.U16 R0, desc[UR36][R2.64] ;  /* 0x0000002402007981 */ /* 0x000ea4000c1e1500 */
[----:B--2---:R-:W-:-:S05]  /*8430*/  IMAD.U32 R0, R0, 0x10000, RZ ;  /* 0x0001000000007824 */ /* 0x004fca00078e00ff */
[----:B------:R-:W-:-:S04]  /*8440*/  F2FP.F16.F32.PACK_AB R0, RZ, R0 ;  /* 0x00000000ff00723e */ /* 0x000fc800000000ff */
[----:B------:R-:W-:Y:S01]  /*8450*/  PRMT R5, R0, 0x7610, R5 ;  /* 0x0000761000057816 */ /* 0x000fe20000000005 */
[----:B------:R-:W-:Y:S06]  /*8460*/  BRA `(.L_x_10263) ;  /* 0x0000000400d07947 */ /* 0x000fec0003800000 */
.L_x_10270:
        /* <DEDUP_REMOVED lines=13> */
.L_x_10277:
        /* <DEDUP_REMOVED lines=21> */
.L_x_10281:
[----:B------:R-:W-:Y:S05]  /*8690*/  BSYNC B1 ;  /* 0x0000000000017941 */ /* 0x000fea0003800000 */
.L_x_10280:
[----:B------:R-:W-:Y:S01]  /*86a0*/  LEA R3, R0, 0x3b800000, 0x17 ;  /* 0x3b80000000037811 */ /* 0x000fe200078eb8ff */
[----:B------:R-:W-:-:S05]  /*86b0*/  IMAD.SHL.U32 R0, R2, 0x100000, RZ ;  /* 0x0010000002007824 */ /* 0x000fca00078e00ff */
[----:B------:R-:W-:-:S07]  /*86c0*/  LOP3.LUT R0, R3, R0, R4, 0xfe, !PT ;  /* 0x0000000003007212 */ /* 0x000fce00078efe04 */
.L_x_10279:
[----:B------:R-:W-:Y:S05]  /*86d0*/  BSYNC B0 ;  /* 0x0000000000007941 */ /* 0x000fea0003800000 */
.L_x_10278:
[----:B------:R-:W-:-:S04]  /*86e0*/  F2FP.F16.F32.PACK_AB R0, RZ, R0 ;  /* 0x00000000ff00723e */ /* 0x000fc800000000ff */
[----:B------:R-:W-:Y:S01]  /*86f0*/  PRMT R5, R0, 0x7610, R5 ;  /* 0x0000761000057816 */ /* 0x000fe20000000005 */
[----:B------:R-:W-:Y:S06]  /*8700*/  BRA `(.L_x_10263) ;  /* 0x0000000400287947 */ /* 0x000fec0003800000 */
.L_x_10276:
        /* <DEDUP_REMOVED lines=21> */
.L_x_10285:
[----:B------:R-:W-:Y:S05]  /*8860*/  BSYNC B1 ;  /* 0x0000000000017941 */ /* 0x000fea0003800000 */
.L_x_10284:
[----:B------:R-:W-:Y:S01]  /*8870*/  LEA R3, R0, 0x37800000, 0x17 ;  /* 0x3780000000037811 */ /* 0x000fe200078eb8ff */
[----:B------:R-:W-:-:S05]  /*8880*/  IMAD.SHL.U32 R0, R2, 0x200000, RZ ;  /* 0x0020000002007824 */ /* 0x000fca00078e00ff */
[----:B------:R-:W-:-:S07]  /*8890*/  LOP3.LUT R0, R3, R0, R4, 0xfe, !PT ;  /* 0x0000000003007212 */ /* 0x000fce00078efe04 */
.L_x_10283:
[----:B------:R-:W-:Y:S05]  /*88a0*/  BSYNC B0 ;  /* 0x0000000000007941 */ /* 0x000fea0003800000 */
.L_x_10282:
[----:B------:R-:W-:-:S04]  /*88b0*/  F2FP.F16.F32.PACK_AB R0, RZ, R0 ;  /* 0x00000000ff00723e */ /* 0x000fc800000000ff */
[----:B------:R-:W-:Y:S01]  /*88c0*/  PRMT R5, R0, 0x7610, R5 ;  /* 0x0000761000057816 */ /* 0x000fe20000000005 */
[----:B------:R-:W-:Y:S06]  /*88d0*/  BRA `(.L_x_10263) ;  /* 0x0000000000b47947 */ /* 0x000fec0003800000 */
.L_x_10275:
        /* <DEDUP_REMOVED lines=14> */
.L_x_10289:
[----:B------:R-:W-:Y:S05]  /*89c0*/  BSYNC B0 ;  /* 0x0000000000007941 */ /* 0x000fea0003800000 */
.L_x_10288:
[----:B------:R-:W-:-:S04]  /*89d0*/  F2FP.F16.F32.PACK_AB R0, RZ, R0 ;  /* 0x00000000ff00723e */ /* 0x000fc800000000ff */
[----:B------:R-:W-:Y:S01]  /*89e0*/  PRMT R5, R0, 0x7610, R5 ;  /* 0x0000761000057816 */ /* 0x000fe20000000005 */
[----:B------:R-:W-:Y:S06]  /*89f0*/  BRA `(.L_x_10263) ;  /* 0x00000000006c7947 */ /* 0x000fec0003800000 */
.L_x_10262:
        /* <DEDUP_REMOVED lines=16> */
.L_x_10290:
[----:B------:R-:W-:Y:S01]  /*8b00*/  PRMT R5, RZ, 0x7610, R5 ;  /* 0x00007610ff057816 */ /* 0x000fe20000000005 */
[----:B------:R-:W-:Y:S06]  /*8b10*/  BRA `(.L_x_10263) ;  /* 0x0000000000247947 */ /* 0x000fec0003800000 */
.L_x_10287:
[----:B------:R-:W2:Y:S02]  /*8b20*/  LDG.E.64 R2, desc[UR36][R2.64] ;  /* 0x0000002402027981 */ /* 0x000ea4000c1e1b00 */
[----:B--2---:R-:W0:Y:S02]  /*8b30*/  I2F.U64 R0, R2 ;  /* 0x0000000200007312 */ /* 0x004e240000301000 */
[----:B0-----:R-:W-:-:S04]  /*8b40*/  F2FP.F16.F32.PACK_AB R0, RZ, R0 ;  /* 0x00000000ff00723e */ /* 0x001fc800000000ff */
[----:B------:R-:W-:Y:S01]  /*8b50*/  PRMT R5, R0, 0x7610, R5 ;  /* 0x0000761000057816 */ /* 0x000fe20000000005 */
[----:B------:R-:W-:Y:S06]  /*8b60*/  BRA `(.L_x_10263) ;  /* 0x0000000000107947 */ /* 0x000fec0003800000 */
.L_x_10286:
[----:B------:R-:W2:Y:S02]  /*8b70*/  LDG.E R2, desc[UR36][R2.64] ;  /* 0x0000002402027981 */ /* 0x000ea4000c1e1900 */
[----:B--2---:R-:W-:-:S04]  /*8b80*/  I2FP.F32.U32 R0, R2 ;  /* 0x0000000200007245 */ /* 0x004fc80000201000 */
[----:B------:R-:W-:-:S04]  /*8b90*/  F2FP.F16.F32.PACK_AB R0, RZ, R0 ;  /* 0x00000000ff00723e */ /* 0x000fc800000000ff */
[----:B------:R-:W-:-:S07]  /*8ba0*/  PRMT R5, R0, 0x7610, R5 ;  /* 0x0000761000057816 */ /* 0x000fce0000000005 */
.L_x_10263:
        /* <DEDUP_REMOVED lines=24> */
.L_x_10294:
[----:B------:R-:W-:-:S06]  /*8d30*/  HADD2.F32 R3, -RZ, R5.H0_H0 ;  /* 0x20000005ff037230 */ /* 0x000fcc0000004100 */
[----:B------:R-:W0:Y:S02]  /*8d40*/  F2I.S64.TRUNC R2, R3 ;  /* 0x0000000300027311 */ /* 0x000e24000020d900 */
[----:B0-----:R3:W-:Y:S01]  /*8d50*/  STG.E.U8 desc[UR36][R16.64], R2 ;  /* 0x0000000210007986 */ /* 0x0017e2000c101124 */
[----:B------:R-:W-:Y:S05]  /*8d60*/  BRA `(.L_x_10296) ;  /* 0x0000000c00847947 */ /* 0x000fea0003800000 */
.L_x_10293:
        /* <DEDUP_REMOVED lines=10> */
.L_x_10298:
[----:B------:R-:W-:-:S06]  /*8e10*/  HADD2.F32 R5, -RZ, R5.H0_H0 ;  /* 0x20000005ff057230 */ /* 0x000fcc0000004100 */
[----:B------:R-:W0:Y:S02]  /*8e20*/  F2I.FTZ.TRUNC.NTZ R5, R5 ;  /* 0x0000000500057305 */ /* 0x000e24000021f100 */
[----:B0-----:R2:W-:Y:S01]  /*8e30*/  STG.E desc[UR36][R16.64], R5 ;  /* 0x0000000510007986 */ /* 0x0015e2000c101924 */
[----:B------:R-:W-:Y:S05]  /*8e40*/  BRA `(.L_x_10296) ;  /* 0x0000000c004c7947 */ /* 0x000fea0003800000 */
.L_x_10297:
[----:B------:R-:W-:-:S06]  /*8e50*/  HADD2.F32 R5, -RZ, R5.H0_H0 ;  /* 0x20000005ff057230 */ /* 0x000fcc0000004100 */
[----:B------:R-:W0:Y:S02]  /*8e60*/  F2I.FTZ.TRUNC.NTZ R5, R5 ;  /* 0x0000000500057305 */ /* 0x000e24000021f100 */
[----:B0-----:R0:W-:Y:S01]  /*8e70*/  STG.E.U16 desc[UR36][R16.64], R5 ;  /* 0x0000000510007986 */ /* 0x0011e2000c101524 */
[----:B------:R-:W-:Y:S05]  /*8e80*/  BRA `(.L_x_10296) ;  /* 0x0000000c003c7947 */ /* 0x000fea0003800000 */
.L_x_10292:
        /* <DEDUP_REMOVED lines=9> */
.L_x_10300:
[----:B------:R0:W-:Y:S01]  /*8f20*/  STG.E.U16 desc[UR36][R16.64], R5 ;  /* 0x0000000510007986 */ /* 0x0001e2000c101524 */
[----:B------:R-:W-:Y:S05]  /*8f30*/  BRA `(.L_x_10296) ;  /* 0x0000000c00107947 */ /* 0x000fea0003800000 */
.L_x_10299:
        /* <DEDUP_REMOVED lines=10> */
.L_x_10302:
[----:B------:R-:W-:-:S05]  /*8fe0*/  HADD2.F32 R0, -RZ, R5.H0_H0 ;  /* 0x20000005ff007230 */ /* 0x000fca0000004100 */
[----:B------:R-:W-:-:S04]  /*8ff0*/  F2FP.F16.F32.PACK_AB R0, RZ, R0 ;  /* 0x00000000ff00723e */ /* 0x000fc800000000ff */
[----:B------:R-:W-:-:S05]  /*9000*/  PRMT R0, R0, 0x5410, RZ ;  /* 0x0000541000007816 */ /* 0x000fca00000000ff */
[----:B------:R0:W-:Y:S01]  /*9010*/  STG.E desc[UR36][R16.64], R0 ;  /* 0x0000000010007986 */ /* 0x0001e2000c101924 */
[----:B------:R-:W-:Y:S05]  /*9020*/  BRA `(.L_x_10296) ;  /* 0x0000000800d47947 */ /* 0x000fea0003800000 */
.L_x_10301:
[----:B------:R-:W-:-:S05]  /*9030*/  HADD2.F32 R2, -RZ, R5.H0_H0 ;  /* 0x20000005ff027230 */ /* 0x000fca0000004100 */
[----:B------:R-:W-:-:S06]  /*9040*/  FMUL.FTZ R2, R2, 1 ;  /* 0x3f80000002027820 */ /* 0x000fcc0000410000 */
[----:B------:R-:W0:Y:S02]  /*9050*/  F2F.F64.F32 R2, R2 ;  /* 0x0000000200027310 */ /* 0x000e240000201800 */
[----:B0-----:R0:W-:Y:S01]  /*9060*/  STG.E.64 desc[UR36][R16.64], R2 ;  /* 0x0000000210007986 */ /* 0x0011e2000c101b24 */
[----:B------:R-:W-:Y:S05]  /*9070*/  BRA `(.L_x_10296) ;  /* 0x0000000800c07947 */ /* 0x000fea0003800000 */
.L_x_10291:
        /* <DEDUP_REMOVED lines=13> */
.L_x_10305:
[----:B------:R-:W-:Y:S01]  /*9150*/  HADD2.F32 R5, -RZ, R5.H0_H0 ;  /* 0x20000005ff057230 */ /* 0x000fe20000004100 */
[----:B------:R-:W-:-:S04]  /*9160*/  CS2R R6, SRZ ;  /* 0x0000000000067805 */ /* 0x000fc8000001ff00 */
[----:B------:R-:W-:-:S06]  /*9170*/  FMUL.FTZ R5, R5, 1 ;  /* 0x3f80000005057820 */ /* 0x000fcc0000410000 */
[----:B------:R-:W0:Y:S02]  /*9180*/  F2F.F64.F32 R4, R5 ;  /* 0x0000000500047310 */ /* 0x000e240000201800 */
[----:B0-----:R0:W-:Y:S01]  /*9190*/  STG.E.128 desc[UR36][R16.64], R4 ;  /* 0x0000000410007986 */ /* 0x0011e2000c101d24 */
[----:B------:R-:W-:Y:S05]  /*91a0*/  BRA `(.L_x_10296) ;  /* 0x0000000800747947 */ /* 0x000fea0003800000 */
.L_x_10304:
        /* <DEDUP_REMOVED lines=21> */
.L_x_10309:
[----:B------:R-:W-:Y:S05]  /*9300*/  BSYNC B0 ;  /* 0x0000000000007941 */ /* 0x000fea0003800000 */
.L_x_10308:
[----:B------:R-:W-:-:S05]  /*9310*/  LOP3.LUT R3, R0, R3, RZ, 0xfc, !PT ;  /* 0x0000000300037212 */ /* 0x000fca00078efcff */
[----:B------:R0:W-:Y:S01]  /*9320*/  STG.E.U8 desc[UR36][R16.64], R3 ;  /* 0x0000000310007986 */ /* 0x0001e2000c101124 */
[----:B------:R-:W-:Y:S05]  /*9330*/  BRA `(.L_x_10296) ;  /* 0x0000000800107947 */ /* 0x000fea0003800000 */
.L_x_10307:
        /* <DEDUP_REMOVED lines=13> */
.L_x_10311:
[----:B------:R-:W-:Y:S01]  /*9410*/  IMAD.MOV.U32 R0, RZ, RZ, 0x7f ;  /* 0x0000007fff007424 */ /* 0x000fe200078e00ff */
[----:B------:R-:W-:-:S04]  /*9420*/  ISETP.GT.U32.AND P0, PT, R2, 0x7f800000, PT ;  /* 0x7f8000000200780c */ /* 0x000fc80003f04070 */
[----:B------:R-:W-:-:S09]  /*9430*/  SEL R0, R0, 0x7c, P0 ;  /* 0x0000007c00007807 */ /* 0x000fd20000000000 */
.L_x_10312:
[----:B------:R-:W-:Y:S05]  /*9440*/  BSYNC B0 ;  /* 0x0000000000007941 */ /* 0x000fea0003800000 */
.L_x_10310:
[----:B------:R-:W-:-:S04]  /*9450*/  LOP3.LUT R2, R5, 0x80000000, RZ, 0xc0, !PT ;  /* 0x8000000005027812 */ /* 0x000fc800078ec0ff */
[----:B------:R-:W-:-:S04]  /*9460*/  SHF.R.U32.HI R3, RZ, 0x18, R2 ;  /* 0x00000018ff037819 */ /* 0x000fc80000011602 */
[----:B------:R-:W-:-:S05]  /*9470*/  LOP3.LUT R3, R0, R3, RZ, 0xfc, !PT ;  /* 0x0000000300037212 */ /* 0x000fca00078efcff */
[----:B------:R0:W-:Y:S01]  /*9480*/  STG.E.U8 desc[UR36][R16.64], R3 ;  /* 0x0000000310007986 */ /* 0x0001e2000c101124 */
[----:B------:R-:W-:Y:S05]  /*9490*/  BRA `(.L_x_10296) ;  /* 0x0000000400b87947 */ /* 0x000fea0003800000 */
.L_x_10306:
[----:B------:R-:W-:-:S05]  /*94a0*/  HADD2.F32 R0, -RZ, R5.H0_H0 ;  /* 0x20000005ff007230 */ /* 0x000fca0000004100 */
[----:B------:R-:W-:-:S05]  /*94b0*/  F2FP.BF16.F32.PACK_AB R0, RZ, R0 ;  /* 0x00000000ff00723e */ /* 0x000fca00000010ff */
[----:B------:R0:W-:Y:S01]  /*94c0*/  STG.E.U16 desc[UR36][R16.64], R0 ;  /* 0x0000000010007986 */ /* 0x0001e2000c101524 */
[----:B------:R-:W-:Y:S05]  /*94d0*/  BRA `(.L_x_10296) ;  /* 0x0000000400a87947 */ /* 0x000fea0003800000 */
.L_x_10303:
        /* <DEDUP_REMOVED lines=12> */
.L_x_10315:
        /* <DEDUP_REMOVED lines=17> */
.L_x_10318:
[----:B------:R-:W-:-:S04]  /*96b0*/  LOP3.LUT R2, R5, 0x80000000, RZ, 0xc0, !PT ;  /* 0x8000000005027812 */ /* 0x000fc800078ec0ff */
[----:B------:R-:W-:-:S04]  /*96c0*/  SHF.R.U32.HI R3, RZ, 0x18, R2 ;  /* 0x00000018ff037819 */ /* 0x000fc80000011602 */
[----:B------:R-:W-:-:S04]  /*96d0*/  LOP3.LUT R0, R0, R3, RZ, 0xfc, !PT ;  /* 0x0000000300007212 */ /* 0x000fc800078efcff */
[----:B------:R-:W-:-:S07]  /*96e0*/  PRMT R8, R0, 0x7610, R8 ;  /* 0x0000761000087816 */ /* 0x000fce0000000008 */
.L_x_10317:
[----:B------:R-:W-:Y:S05]  /*96f0*/  BSYNC B0 ;  /* 0x0000000000007941 */ /* 0x000fea0003800000 */
.L_x_10316:
[----:B------:R0:W-:Y:S01]  /*9700*/  STG.E.U8 desc[UR36][R16.64], R8 ;  /* 0x0000000810007986 */ /* 0x0001e2000c101124 */
[----:B------:R-:W-:Y:S05]  /*9710*/  BRA `(.L_x_10296) ;  /* 0x0000000400187947 */ /* 0x000fea0003800000 */
.L_x_10314:
        /* <DEDUP_REMOVED lines=17> */
.L_x_10321:
[----:B------:R-:W-:-:S04]  /*9830*/  LOP3.LUT R2, R5, 0x80000000, RZ, 0xc0, !PT ;  /* 0x8000000005027812 */ /* 0x000fc800078ec0ff */
[----:B------:R-:W-:-:S04]  /*9840*/  SHF.R.U32.HI R3, RZ, 0x18, R2 ;  /* 0x00000018ff037819 */ /* 0x000fc80000011602 */
[----:B------:R-:W-:-:S04]  /*9850*/  LOP3.LUT R0, R0, R3, RZ, 0xfc, !PT ;  /* 0x0000000300007212 */ /* 0x000fc800078efcff */
[----:B------:R-:W-:-:S07]  /*9860*/  PRMT R8, R0, 0x7610, R8 ;  /* 0x0000761000087816 */ /* 0x000fce0000000008 */
.L_x_10320:
[----:B------:R-:W-:Y:S05]  /*9870*/  BSYNC B0 ;  /* 0x0000000000007941 */ /* 0x000fea0003800000 */
.L_x_10319:
[----:B------:R0:W-:Y:S01]  /*9880*/  STG.E.U8 desc[UR36][R16.64], R8 ;  /* 0x0000000810007986 */ /* 0x0001e2000c101124 */
[----:B------:R-:W-:Y:S05]  /*9890*/  BRA `(.L_x_10296) ;  /* 0x0000000000b87947 */ /* 0x000fea0003800000 */
.L_x_10313:
        /* <DEDUP_REMOVED lines=22> */
.L_x_10295:
        /* <DEDUP_REMOVED lines=16> */
.L_x_10324:
[----:B------:R-:W-:Y:S05]  /*9b00*/  BRA `(.L_x_10296) ;  /* 0x00000000001c7947 */ /* 0x000fea0003800000 */
.L_x_10323:
[----:B------:R-:W-:-:S06]  /*9b10*/  HADD2.F32 R2, -RZ, R5.H0_H0 ;  /* 0x20000005ff027230 */ /* 0x000fcc0000004100 */
[----:B------:R-:W0:Y:S02]  /*9b20*/  F2I.U64.TRUNC R2, R2 ;  /* 0x0000000200027311 */ /* 0x000e24000020d800 */
[----:B0-----:R0:W-:Y:S01]  /*9b30*/  STG.E.64 desc[UR36][R16.64], R2 ;  /* 0x0000000210007986 */ /* 0x0011e2000c101b24 */
[----:B------:R-:W-:Y:S05]  /*9b40*/  BRA `(.L_x_10296) ;  /* 0x00000000000c7947 */ /* 0x000fea0003800000 */
.L_x_10322:
[----:B------:R-:W-:-:S06]  /*9b50*/  HADD2.F32 R5, -RZ, R5.H0_H0 ;  /* 0x20000005ff057230 */ /* 0x000fcc0000004100 */
[----:B------:R-:W0:Y:S02]  /*9b60*/  F2I.FTZ.U32.TRUNC.NTZ R5, R5 ;  /* 0x0000000500057305 */ /* 0x000e24000021f000 */
[----:B0-----:R0:W-:Y:S02]  /*9b70*/  STG.E desc[UR36][R16.64], R5 ;  /* 0x0000000510007986 */ /* 0x0011e4000c101924 */
.L_x_10296:
[----:B------:R-:W-:-:S07]  /*9b80*/  VIADD R19, R19, 0x80 ;  /* 0x0000008013137836 */ /* 0x000fce0000000000 */
.L_x_10256:
[----:B------:R-:W-:Y:S05]  /*9b90*/  BSYNC B6 ;  /* 0x0000000000067941 */ /* 0x000fea0003800000 */
.L_x_10255:
        /* <DEDUP_REMOVED lines=306> */
.L_x_10325:
        /* <DEDUP_REMOVED lines=23> */
.L_x_10329:
[----:B------:R-:W2:Y:S02]  /*b030*/  LDG.E.U8 R2, desc[UR36][R2.64] ;  /* 0x0000002402027981 */ /* 0x000ea4000c1e1100 */
[----:B--2---:R-:W-:-:S04]  /*b040*/  I2FP.F32.U32 R0, R2 ;  /* 0x0000000200007245 */ /* 0x004fc80000201000 */
[----:B------:R-:W-:-:S04]  /*b050*/  F2FP.F16.F32.PACK_AB R0, RZ, R0 ;  /* 0x00000000ff00723e */ /* 0x000fc800000000ff */
[----:B------:R-:W-:Y:S01]  /*b060*/  PRMT R5, R0, 0x7610, R5 ;  /* 0x0000761000057816 */ /* 0x000fe20000000005 */
[----:B------:R-:W-:Y:S06]  /*b070*/  BRA `(.L_x_10331) ;  /* 0x0000000c00b87947 */ /* 0x000fec0003800000 */
.L_x_10328:
        /* <DEDUP_REMOVED lines=11> */
.L_x_10333:
[----:B------:R-:W2:Y:S02]  /*b130*/  LDG.E R2, desc[UR36][R2.64] ;  /* 0x0000002402027981 */ /* 0x000ea4000c1e1900 */
[----:B--2---:R-:W-:-:S04]  /*b140*/  I2FP.F32.S32 R0, R2 ;  /* 0x0000000200007245 */ /* 0x004fc80000201400 */
[----:B------:R-:W-:-:S04]  /*b150*/  F2FP.F16.F32.PACK_AB R0, RZ, R0 ;  /* 0x00000000ff00723e */ /* 0x000fc800000000ff */
[----:B------:R-:W-:Y:S01]  /*b160*/  PRMT R5, R0, 0x7610, R5 ;  /* 0x0000761000057816 */ /* 0x000fe20000000005 */
[----:B------:R-:W-:Y:S06]  /*b170*/  BRA `(.L_x_10331) ;  /* 0x0000000c00787947 */ /* 0x000fec0003800000 */
.L_x_10332:
[----:B------:R-:W2:Y:S02]  /*b180*/  LDG.E.U16 R2, desc[UR36][R2.64] ;  /* 0x0000002402027981 */ /* 0x000ea4000c1e1500 */
[----:B--2---:R-:W0:Y:S02]  /*b190*/  I2F.S16 R0, R2 ;  /* 0x0000000200007306 */ /* 0x004e240000101400 */
[----:B0-----:R-:W-:-:S04]  /*b1a0*/  F2FP.F16.F32.PACK_AB R0, RZ, R0 ;  /* 0x00000000ff00723e */ /* 0x001fc800000000ff */
[----:B------:R-:W-:Y:S01]  /*b1b0*/  PRMT R5, R0, 0x7610, R5 ;  /* 0x0000761000057816 */ /* 0x000fe20000000005 */
[----:B------:R-:W-:Y:S06]  /*b1c0*/  BRA `(.L_x_10331) ;  /* 0x0000000c00647947 */ /* 0x000fec0003800000 */
.L_x_10327:
        /* <DEDUP_REMOVED lines=9> */
.L_x_10335:
[----:B------:R1:W5:Y:S01]  /*b260*/  LDG.E.U16 R5, desc[UR36][R2.64] ;  /* 0x0000002402057981 */ /* 0x000362000c1e1500 */
[----:B------:R-:W-:Y:S05]  /*b270*/  BRA `(.L_x_10331) ;  /* 0x0000000c00387947 */ /* 0x000fea0003800000 */
.L_x_10334:
        /* <DEDUP_REMOVED lines=9> */
.L_x_10337:
[----:B------:R0:W5:Y:S01]  /*b310*/  LDG.E.U16 R5, desc[UR36][R2.64] ;  /* 0x0000002402057981 */ /* 0x000162000c1e1500 */
[----:B------:R-:W-:Y:S05]  /*b320*/  BRA `(.L_x_10331) ;  /* 0x0000000c000c7947 */ /* 0x000fea0003800000 */
.L_x_10336:
        /* <DEDUP_REMOVED lines=9> */
.L_x_10326:
        /* <DEDUP_REMOVED lines=14> */
.L_x_10340:
        /* <DEDUP_REMOVED lines=9> */
.L_x_10339:
        /* <DEDUP_REMOVED lines=27> */
.L_x_10342:
        /* <DEDUP_REMOVED lines=15> */
.L_x_10341:
[----:B------:R-:W2:Y:S02]  /*b7d0*/  LDG.E.U16 R0, desc[UR36][R2.64] ;  /* 0x0000002402007981 */ /* 0x000ea4000c1e1500 */
[----:B--2---:R-:W-:-:S05]  /*b7e0*/  IMAD.U32 R0, R0, 0x10000, RZ ;  /* 0x0001000000007824 */ /* 0x004fca00078e00ff */
[----:B------:R-:W-:-:S04]  /*b7f0*/  F2FP.F16.F32.PACK_AB R0, RZ, R0 ;  /* 0x00000000ff00723e */ /* 0x000fc800000000ff */
[----:B------:R-:W-:Y:S01]  /*b800*/  PRMT R5, R0, 0x7610, R5 ;  /* 0x0000761000057816 */ /* 0x000fe20000000005 */
[----:B------:R-:W-:Y:S06]  /*b810*/  BRA `(.L_x_10331) ;  /* 0x0000000400d07947 */ /* 0x000fec0003800000 */
.L_x_10338:
        /* <DEDUP_REMOVED lines=13> */
.L_x_10345:
        /* <DEDUP_REMOVED lines=21> */
.L_x_10349:
[----:B------:R-:W-:Y:S05]  /*ba40*/  BSYNC B1 ;  /* 0x0000000000017941 */ /* 0x000fea0003800000 */
.L_x_10348:
[----:B------:R-:W-:Y:S01]  /*ba50*/  LEA R3, R0, 0x3b800000, 0x17 ;  /* 0x3b80000000037811 */ /* 0x000fe200078eb8ff */
[----:B------:R-:W-:-:S05]  /*ba60*/  IMAD.SHL.U32 R0, R2, 0x100000, RZ ;  /* 0x0010000002007824 */ /* 0x000fca00078e00ff */
[----:B------:R-:W-:-:S07]  /*ba70*/  LOP3.LUT R0, R3, R0, R4, 0xfe, !PT ;  /* 0x0000000003007212 */ /* 0x000fce00078efe04 */
.L_x_10347:
[----:B------:R-:W-:Y:S05]  /*ba80*/  BSYNC B0 ;  /* 0x0000000000007941 */ /* 0x000fea0003800000 */
.L_x_10346:
[----:B------:R-:W-:-:S04]  /*ba90*/  F2FP.F16.F32.PACK_AB R0, RZ, R0 ;  /* 0x00000000ff00723e */ /* 0x000fc800000000ff */
[----:B------:R-:W-:Y:S01]  /*baa0*/  PRMT R5, R0, 0x7610, R5 ;  /* 0x0000761000057816 */ /* 0x000fe20000000005 */
[----:B------:R-:W-:Y:S06]  /*bab0*/  BRA `(.L_x_10331) ;  /* 0x0000000400287947 */ /* 0x000fec0003800000 */
.L_x_10344:
        /* <DEDUP_REMOVED lines=21> */
.L_x_10353:
[----:B------:R-:W-:Y:S05]  /*bc10*/  BSYNC B1 ;  /* 0x0000000000017941 */ /* 0x000fea0003800000 */
.L_x_10352:
[----:B------:R-:W-:Y:S01]  /*bc20*/  LEA R3, R0, 0x37800000, 0x17 ;  /* 0x3780000000037811 */ /* 0x000fe200078eb8ff */
[----:B------:R-:W-:-:S05]  /*bc30*/  IMAD.SHL.U32 R0, R2, 0x200000, RZ ;  /* 0x0020000002007824 */ /* 0x000fca00078e00ff */
[----:B------:R-:W-:-:S07]  /*bc40*/  LOP3.LUT R0, R3, R0, R4, 0xfe, !PT ;  /* 0x0000000003007212 */ /* 0x000fce00078efe04 */
.L_x_10351:
[----:B------:R-:W-:Y:S05]  /*bc50*/  BSYNC B0 ;  /* 0x0000000000007941 */ /* 0x000fea0003800000 */
.L_x_10350:
[----:B------:R-:W-:-:S04]  /*bc60*/  F2FP.F16.F32.PACK_AB R0, RZ, R0 ;  /* 0x00000000ff00723e */ /* 0x000fc800000000ff */
[----:B------:R-:W-:Y:S01]  /*bc70*/  PRMT R5, R0, 0x7610, R5 ;  /* 0x0000761000057816 */ /* 0x000fe20000000005 */
[----:B------:R-:W-:Y:S06]  /*bc80*/  BRA `(.L_x_10331) ;  /* 0x0000000000b47947 */ /* 0x000fec0003800000 */
.L_x_10343:
        /* <DEDUP_REMOVED lines=14> */
.L_x_10357:
[----:B------:R-:W-:Y:S05]  /*bd70*/  BSYNC B0 ;  /* 0x0000000000007941 */ /* 0x000fea0003800000 */
.L_x_10356:
[----:B------:R-:W-:-:S04]  /*bd80*/  F2FP.F16.F32.PACK_AB R0, RZ, R0 ;  /* 0x00000000ff00723e */ /* 0x000fc800000000ff */
[----:B------:R-:W-:Y:S01]  /*bd90*/  PRMT R5, R0, 0x7610, R5 ;  /* 0x0000761000057816 */ /* 0x000fe20000000005 */
[----:B------:R-:W-:Y:S06]  /*bda0*/  BRA `(.L_x_10331) ;  /* 0x00000000006c7947 */ /* 0x000fec0003800000 */
.L_x_10330:
        /* <DEDUP_REMOVED lines=16> */
.L_x_10358:
[----:B------:R-:W-:Y:S01]  /*beb0*/  PRMT R5, RZ, 0x7610, R5 ;  /* 0x00007610ff057816 */ /* 0x000fe20000000005 */
[----:B------:R-:W-:Y:S06]  /*bec0*/  BRA `(.L_x_10331) ;  /* 0x0000000000247947 */ /* 0x000fec0003800000 */
.L_x_10355:
[----:B------:R-:W2:Y:S02]  /*bed0*/  LDG.E.64 R2, desc[UR36][R2.64] ;  /* 0x0000002402027981 */ /* 0x000ea4000c1e1b00 */
[----:B--2---:R-:W0:Y:S02]  /*bee0*/  I2F.U64 R0, R2 ;  /* 0x0000000200007312 */ /* 0x004e240000301000 */
[----:B0-----:R-:W-:-:S04]  /*bef0*/  F2FP.F16.F32.PACK_AB R0, RZ, R0 ;  /* 0x00000000ff00723e */ /* 0x001fc800000000ff */
[----:B------:R-:W-:Y:S01]  /*bf00*/  PRMT R5, R0, 0x7610, R5 ;  /* 0x0000761000057816 */ /* 0x000fe20000000005 */
[----:B------:R-:W-:Y:S06]  /*bf10*/  BRA `(.L_x_10331) ;  /* 0x0000000000107947 */ /* 0x000fec0003800000 */
.L_x_10354:
[----:B------:R-:W2:Y:S02]  /*bf20*/  LDG.E R2, desc[UR36][R2.64] ;  /* 0x0000002402027981 */ /* 0x000ea4000c1e1900 */
[----:B--2---:R-:W-:-:S04]  /*bf30*/  I2FP.F32.U32 R0, R2 ;  /* 0x0000000200007245 */ /* 0x004fc80000201000 */
[----:B------:R-:W-:-:S04]  /*bf40*/  F2FP.F16.F32.PACK_AB R0, RZ, R0 ;  /* 0x00000000ff00723e */ /* 0x000fc800000000ff */
[----:B------:R-:W-:-:S07]  /*bf50*/  PRMT R5, R0, 0x7610, R5 ;  /* 0x0000761000057816 */ /* 0x000fce0000000005 */
.L_x_10331:
        /* <DEDUP_REMOVED lines=24> */
.L_x_10362:
[----:B------:R-:W-:-:S06]  /*c0e0*/  HADD2.F32 R3, -RZ, R5.H0_H0 ;  /* 0x20000005ff037230 */ /* 0x000fcc0000004100 */
[----:B------:R-:W0:Y:S02]  /*c0f0*/  F2I.S64.TRUNC R2, R3 ;  /* 0x0000000300027311 */ /* 0x000e24000020d900 */
[----:B0-----:R-:W-:Y:S01]  /*c100*/  STG.E.U8 desc[UR36][R16.64], R2 ;  /* 0x0000000210007986 */ /* 0x001fe2000c101124 */
[----:B------:R-:W-:Y:S05]  /*c110*/  EXIT ;  /* 0x000000000000794d */ /* 0x000fea0003800000 */
.L_x_10361:
        /* <DEDUP_REMOVED lines=10> */
.L_x_10365:
[----:B------:R-:W-:-:S06]  /*c1c0*/  HADD2.F32 R5, -RZ, R5.H0_H0 ;  /* 0x20000005ff057230 */ /* 0x000fcc0000004100 */
[----:B------:R-:W0:Y:S02]  /*c1d0*/  F2I.FTZ.TRUNC.NTZ R5, R5 ;  /* 0x0000000500057305 */ /* 0x000e24000021f100 */
[----:B0-----:R-:W-:Y:S01]  /*c1e0*/  STG.E desc[UR36][R16.64], R5 ;  /* 0x0000000510007986 */ /* 0x001fe2000c101924 */
[----:B------:R-:W-:Y:S05]  /*c1f0*/  EXIT ;  /* 0x000000000000794d */ /* 0x000fea0003800000 */
.L_x_10364:
[----:B------:R-:W-:-:S06]  /*c200*/  HADD2.F32 R5, -RZ, R5.H0_H0 ;  /* 0x20000005ff057230 */ /* 0x000fcc0000004100 */
[----:B------:R-:W0:Y:S02]  /*c210*/  F2I.FTZ.TRUNC.NTZ R5, R5 ;  /* 0x0000000500057305 */ /* 0x000e24000021f100 */
[----:B0-----:R-:W-:Y:S01]  /*c220*/  STG.E.U16 desc[UR36][R16.64], R5 ;  /* 0x0000000510007986 */ /* 0x001fe2000c101524 */
[----:B------:R-:W-:Y:S05]  /*c230*/  EXIT ;  /* 0x000000000000794d */ /* 0x000fea0003800000 */
.L_x_10360:
        /* <DEDUP_REMOVED lines=9> */
.L_x_10367:
[----:B------:R-:W-:Y:S01]  /*c2d0*/  STG.E.U16 desc[UR36][R16.64], R5 ;  /* 0x0000000510007986 */ /* 0x000fe2000c101524 */
[----:B------:R-:W-:Y:S05]  /*c2e0*/  EXIT ;  /* 0x000000000000794d */ /* 0x000fea0003800000 */
.L_x_10366:
        /* <DEDUP_REMOVED lines=10> */
.L_x_10369:
[----:B------:R-:W-:-:S05]  /*c390*/  HADD2.F32 R0, -RZ, R5.H0_H0 ;  /* 0x20000005ff007230 */ /* 0x000fca0000004100 */
[----:B------:R-:W-:-:S04]  /*c3a0*/  F2FP.F16.F32.PACK_AB R0, RZ, R0 ;  /* 0x00000000ff00723e */ /* 0x000fc800000000ff */
[----:B------:R-:W-:-:S05]  /*c3b0*/  PRMT R0, R0, 0x5410, RZ ;  /* 0x0000541000007816 */ /* 0x000fca00000000ff */
[----:B------:R-:W-:Y:S01]  /*c3c0*/  STG.E desc[UR36][R16.64], R0 ;  /* 0x0000000010007986 */ /* 0x000fe2000c101924 */
[----:B------:R-:W-:Y:S05]  /*c3d0*/  EXIT ;  /* 0x000000000000794d */ /* 0x000fea0003800000 */
.L_x_10368:
[----:B------:R-:W-:-:S05]  /*c3e0*/  HADD2.F32 R2, -RZ, R5.H0_H0 ;  /* 0x20000005ff027230 */ /* 0x000fca0000004100 */
[----:B------:R-:W-:-:S06]  /*c3f0*/  FMUL.FTZ R2, R2, 1 ;  /* 0x3f80000002027820 */ /* 0x000fcc0000410000 */
[----:B------:R-:W0:Y:S02]  /*c400*/  F2F.F64.F32 R2, R2 ;  /* 0x0000000200027310 */ /* 0x000e240000201800 */
[----:B0-----:R-:W-:Y:S01]  /*c410*/  STG.E.64 desc[UR36][R16.64], R2 ;  /* 0x0000000210007986 */ /* 0x001fe2000c101b24 */
[----:B------:R-:W-:Y:S05]  /*c420*/  EXIT ;  /* 0x000000000000794d */ /* 0x000fea0003800000 */
.L_x_10359:
        /* <DEDUP_REMOVED lines=13> */
.L_x_10372:
[----:B------:R-:W-:Y:S01]  /*c500*/  HADD2.F32 R5, -RZ, R5.H0_H0 ;  /* 0x20000005ff057230 */ /* 0x000fe20000004100 */
[----:B------:R-:W-:-:S04]  /*c510*/  CS2R R6, SRZ ;  /* 0x0000000000067805 */ /* 0x000fc8000001ff00 */
[----:B------:R-:W-:-:S06]  /*c520*/  FMUL.FTZ R5, R5, 1 ;  /* 0x3f80000005057820 */ /* 0x000fcc0000410000 */
[----:B------:R-:W0:Y:S02]  /*c530*/  F2F.F64.F32 R4, R5 ;  /* 0x0000000500047310 */ /* 0x000e240000201800 */
[----:B0-----:R-:W-:Y:S01]  /*c540*/  STG.E.128 desc[UR36][R16.64], R4 ;  /* 0x0000000410007986 */ /* 0x001fe2000c101d24 */
[----:B------:R-:W-:Y:S05]  /*c550*/  EXIT ;  /* 0x000000000000794d */ /* 0x000fea0003800000 */
.L_x_10371:
        /* <DEDUP_REMOVED lines=21> */
.L_x_10376:
[----:B------:R-:W-:Y:S05]  /*c6b0*/  BSYNC B0 ;  /* 0x0000000000007941 */ /* 0x000fea0003800000 */
.L_x_10375:
[----:B------:R-:W-:-:S05]  /*c6c0*/  LOP3.LUT R3, R0, R3, RZ, 0xfc, !PT ;  /* 0x0000000300037212 */ /* 0x000fca00078efcff */
[----:B------:R-:W-:Y:S01]  /*c6d0*/  STG.E.U8 desc[UR36][R16.64], R3 ;  /* 0x0000000310007986 */ /* 0x000fe2000c101124 */
[----:B------:R-:W-:Y:S05]  /*c6e0*/  EXIT ;  /* 0x000000000000794d */ /* 0x000fea0003800000 */
.L_x_10374:
        /* <DEDUP_REMOVED lines=13> */
.L_x_10378:
[----:B------:R-:W-:Y:S01]  /*c7c0*/  IMAD.MOV.U32 R0, RZ, RZ, 0x7f ;  /* 0x0000007fff007424 */ /* 0x000fe200078e00ff */
[----:B------:R-:W-:-:S04]  /*c7d0*/  ISETP.GT.U32.AND P0, PT, R2, 0x7f800000, PT ;  /* 0x7f8000000200780c */ /* 0x000fc80003f04070 */
[----:B------:R-:W-:-:S09]  /*c7e0*/  SEL R0, R0, 0x7c, P0 ;  /* 0x0000007c00007807 */ /* 0x000fd20000000000 */
.L_x_10379:
[----:B------:R-:W-:Y:S05]  /*c7f0*/  BSYNC B0 ;  /* 0x0000000000007941 */ /* 0x000fea0003800000 */
.L_x_10377:
[----:B------:R-:W-:-:S04]  /*c800*/  LOP3.LUT R2, R5, 0x80000000, RZ, 0xc0, !PT ;  /* 0x8000000005027812 */ /* 0x000fc800078ec0ff */
[----:B------:R-:W-:-:S04]  /*c810*/  SHF.R.U32.HI R3, RZ, 0x18, R2 ;  /* 0x00000018ff037819 */ /* 0x000fc80000011602 */
[----:B------:R-:W-:-:S05]  /*c820*/  LOP3.LUT R3, R0, R3, RZ, 0xfc, !PT ;  /* 0x0000000300037212 */ /* 0x000fca00078efcff */
[----:B------:R-:W-:Y:S01]  /*c830*/  STG.E.U8 desc[UR36][R16.64], R3 ;  /* 0x0000000310007986 */ /* 0x000fe2000c101124 */
[----:B------:R-:W-:Y:S05]  /*c840*/  EXIT ;  /* 0x000000000000794d */ /* 0x000fea0003800000 */
.L_x_10373:
[----:B------:R-:W-:-:S05]  /*c850*/  HADD2.F32 R0, -RZ, R5.H0_H0 ;  /* 0x20000005ff007230 */ /* 0x000fca0000004100 */
[----:B------:R-:W-:-:S05]  /*c860*/  F2FP.BF16.F32.PACK_AB R0, RZ, R0 ;  /* 0x00000000ff00723e */ /* 0x000fca00000010ff */
[----:B------:R-:W-:Y:S01]  /*c870*/  STG.E.U16 desc[UR36][R16.64], R0 ;  /* 0x0000000010007986 */ /* 0x000fe2000c101524 */
[----:B------:R-:W-:Y:S05]  /*c880*/  EXIT ;  /* 0x000000000000794d */ /* 0x000fea0003800000 */
.L_x_10370:
        /* <DEDUP_REMOVED lines=12> */
.L_x_10382:
        /* <DEDUP_REMOVED lines=17> */
.L_x_10385:
[----:B------:R-:W-:-:S04]  /*ca60*/  LOP3.LUT R2, R5, 0x80000000, RZ, 0xc0, !PT ;  /* 0x8000000005027812 */ /* 0x000fc800078ec0ff */
[----:B------:R-:W-:-:S04]  /*ca70*/  SHF.R.U32.HI R3, RZ, 0x18, R2 ;  /* 0x00000018ff037819 */ /* 0x000fc80000011602 */
[----:B------:R-:W-:-:S04]  /*ca80*/  LOP3.LUT R0, R0, R3, RZ, 0xfc, !PT ;  /* 0x0000000300007212 */ /* 0x000fc800078efcff */
[----:B------:R-:W-:-:S07]  /*ca90*/  PRMT R8, R0, 0x7610, R8 ;  /* 0x0000761000087816 */ /* 0x000fce0000000008 */
.L_x_10384:
[----:B------:R-:W-:Y:S05]  /*caa0*/  BSYNC B0 ;  /* 0x0000000000007941 */ /* 0x000fea0003800000 */
.L_x_10383:
[----:B------:R-:W-:Y:S01]  /*cab0*/  STG.E.U8 desc[UR36][R16.64], R8 ;  /* 0x0000000810007986 */ /* 0x000fe2000c101124 */
[----:B------:R-:W-:Y:S05]  /*cac0*/  EXIT ;  /* 0x000000000000794d */ /* 0x000fea0003800000 */
.L_x_10381:
        /* <DEDUP_REMOVED lines=17> */
.L_x_10388:
[----:B------:R-:W-:-:S04]  /*cbe0*/  LOP3.LUT R2, R5, 0x80000000, RZ, 0xc0, !PT ;  /* 0x8000000005027812 */ /* 0x000fc800078ec0ff */
[----:B------:R-:W-:-:S04]  /*cbf0*/  SHF.R.U32.HI R3, RZ, 0x18, R2 ;  /* 0x00000018ff037819 */ /* 0x000fc80000011602 */
[----:B------:R-:W-:-:S04]  /*cc00*/  LOP3.LUT R0, R0, R3, RZ, 0xfc, !PT ;  /* 0x0000000300007212 */ /* 0x000fc800078efcff */
[----:B------:R-:W-:-:S07]  /*cc10*/  PRMT R8, R0, 0x7610, R8 ;  /* 0x0000761000087816 */ /* 0x000fce0000000008 */
.L_x_10387:
[----:B------:R-:W-:Y:S05]  /*cc20*/  BSYNC B0 ;  /* 0x0000000000007941 */ /* 0x000fea0003800000 */
.L_x_10386:
[----:B------:R-:W-:Y:S01]  /*cc30*/  STG.E.U8 desc[UR36][R16.64], R8 ;  /* 0x0000000810007986 */ /* 0x000fe2000c101124 */
[----:B------:R-:W-:Y:S05]  /*cc40*/  EXIT ;  /* 0x000000000000794d */ /* 0x000fea0003800000 */
.L_x_10380:
        /* <DEDUP_REMOVED lines=22> */
.L_x_10363:
        /* <DEDUP_REMOVED lines=16> */
.L_x_10391:
[----:B------:R-:W-:Y:S05]  /*ceb0*/  EXIT ;  /* 0x000000000000794d */ /* 0x000fea0003800000 */
.L_x_10390:
[----:B------:R-:W-:-:S06]  /*cec0*/  HADD2.F32 R2, -RZ, R5.H0_H0 ;  /* 0x20000005ff027230 */ /* 0x000fcc0000004100 */
[----:B------:R-:W0:Y:S02]  /*ced0*/  F2I.U64.TRUNC R2, R2 ;  /* 0x0000000200027311 */ /* 0x000e24000020d800 */
[----:B0-----:R-:W-:Y:S01]  /*cee0*/  STG.E.64 desc[UR36][R16.64], R2 ;  /* 0x0000000210007986 */ /* 0x001fe2000c101b24 */
[----:B------:R-:W-:Y:S05]  /*cef0*/  EXIT ;  /* 0x000000000000794d */ /* 0x000fea0003800000 */
.L_x_10389:
[----:B------:R-:W-:-:S06]  /*cf00*/  HADD2.F32 R5, -RZ, R5.H0_H0 ;  /* 0x20000005ff057230 */ /* 0x000fcc0000004100 */
[----:B------:R-:W0:Y:S02]  /*cf10*/  F2I.FTZ.U32.TRUNC.NTZ R5, R5 ;  /* 0x0000000500057305 */ /* 0x000e24000021f000 */
[----:B0-----:R-:W-:Y:S01]  /*cf20*/  STG.E desc[UR36][R16.64], R5 ;  /* 0x0000000510007986 */ /* 0x001fe2000c101924 */
[----:B------:R-:W-:Y:S05]  /*cf30*/  EXIT ;  /* 0x000000000000794d */ /* 0x000fea0003800000 */
.L_x_10392:
        /* <DEDUP_REMOVED lines=12> */
.L_x_36228:


//--------------------- .text._ZN2at6native27unrolled_elementwise_kernelIZZZNS0_21clamp_min_kernel_cudaERNS_18TensorIteratorBaseERKN3c106ScalarEENKUlvE_clEvENKUlvE6_clEvEUlNS4_4HalfEE_St5arrayIPcLm2EELi4E23TrivialOffsetCalculatorILi1EjESG_NS0_6memory12LoadWithCastILi1EEENSH_13StoreWithCastILi1EEEEEviT_T0_T2_T3_T4_T5_ --------------------------
	.section	.text._ZN2at6native27unrolled_elementwise_kernelIZZZNS0_21clamp_min_kernel_cudaERNS_18TensorIteratorBaseERKN3c106ScalarEENKUlvE_clEvENKUlvE6_clEvEUlNS4_4HalfEE_St5arrayIPcLm2EELi4E23TrivialOffsetCalculatorILi1EjESG_NS0_6memory12LoadWithCastILi1EEENSH_13StoreWithCastILi1EEEEEviT_T0_T2_T3_T4_T5_,"ax",@progbits
	.align	128
        .global         _ZN2at6native27unrolled_elementwise_kernelIZZZNS0_21clamp_min_kernel_cudaERNS_18TensorIteratorBaseERKN3c106ScalarEENKUlvE_clEvENKUlvE6_clEvEUlNS4_4HalfEE_St5arrayIPcLm2EELi4E23TrivialOffsetCalculatorILi1EjESG_NS0_6memory12LoadWithCastILi1EEENSH_13StoreWithCastILi1EEEEEviT_T0_T2_T3_T4_T5_
        .type           _ZN2at6native27unrolled_elementwise_kernelIZZZNS0_21clamp_min_kernel_cudaERNS_18TensorIteratorBaseERKN3c106ScalarEENKUlvE_clEvENKUlvE6_clEvEUlNS4_4HalfEE_St5arrayIPcLm2EELi4E23TrivialOffsetCalculatorILi1EjESG_NS0_6memory12LoadWithCastILi1EEENSH_13StoreWithCastILi1EEEEEviT_T0_T2_T3_T4_T5_,@function
        .size           _ZN2at6native27unrolled_elementwise_kernelIZZZNS0_21clamp_min_kernel_cudaERNS_18TensorIteratorBaseERKN3c106ScalarEENKUlvE_clEvENKUlvE6_clEvEUlNS4_4HalfEE_St5arrayIPcLm2EELi4E23TrivialOffsetCalculatorILi1EjESG_NS0_6memory12LoadWithCastILi1EEENSH_13StoreWithCastILi1EEEEEviT_T0_T2_T3_T4_T5_,(.L_x_36229 - _ZN2at6native27unrolled_elementwise_kernelIZZZNS0_21clamp_min_kernel_cudaERNS_18TensorIteratorBaseERKN3c106ScalarEENKUlvE_clEvENKUlvE6_clEvEUlNS4_4HalfEE_St5arrayIPcLm2EELi4E23TrivialOffsetCalculatorILi1EjESG_NS0_6memory12LoadWithCastILi1EEENSH_13StoreWithCastILi1EEEEEviT_T0_T2_T3_T4_T5_)
        .other          _ZN2at6native27unrolled_elementwise_kernelIZZZNS0_21clamp_min_kernel_cudaERNS_18TensorIteratorBaseERKN3c106ScalarEENKUlvE_clEvENKUlvE6_clEvEUlNS4_4HalfEE_St5arrayIPcLm2EELi4E23TrivialOffsetCalculatorILi1EjESG_NS0_6memory12LoadWithCastILi1EEENSH_13StoreWithCastILi1EEEEEviT_T0_T2_T3_T4_T5_,@"STO_CUDA_ENTRY STV_DEFAULT"
_ZN2at6native27unrolled_elementwise_kernelIZZZNS0_21clamp_min_kernel_cudaERNS_18TensorIteratorBaseERKN3c106ScalarEENKUlvE_clEvENKUlvE6_clEvEUlNS4_4HalfEE_St5arrayIPcLm2EELi4E23TrivialOffsetCalculatorILi1EjESG_NS0_6memory12LoadWithCastILi1EEENSH_13StoreWithCastILi1EEEEEviT_T0_T2_T3_T4_T5_:
.text._ZN2at6native27unrolled_elementwise_kernelIZZZNS0_21clamp_min_kernel_cudaERNS_18TensorIteratorBaseERKN3c106ScalarEENKUlvE_clEvENKUlvE6_clEvEUlNS4_4HalfEE_St5arrayIPcLm2EELi4E23TrivialOffsetCalculatorILi1EjESG_NS0_6memory12LoadWithCastILi1EEENSH_13StoreWithCastILi1EEEEEviT_T0_T2_T3_T4_T5_:
        /* <DEDUP_REMOVED lines=34> */
.L_x_10398:
[----:B------:R-:W2:Y:S02]  /*0220*/  LDG.E.U8 R4, desc[UR36][R4.64] ;  /* 0x0000002404047981 */ /* 0x000ea4000c1e1100 */
[----:B--2---:R-:W-:-:S04]  /*0230*/  I2FP.F32.U32 R0, R4 ;  /* 0x0000000400007245 */ /* 0x004fc80000201000 */
[----:B------:R-:W-:-:S04]  /*0240*/  F2FP.F16.F32.PACK_AB R0, RZ, R0 ;  /* 0x00000000ff00723e */ /* 0x000fc800000000ff */
[----:B------:R-:W-:Y:S01]  /*0250*/  PRMT R24, R0, 0x7610, R24 ;  /* 0x0000761000187816 */ /* 0x000fe20000000018 */
[----:B------:R-:W-:Y:S06]  /*0260*/  BRA `(.L_x_10400) ;  /* 0x0000000c00c07947 */ /* 0x000fec0003800000 */
.L_x_10397:
        /* <DEDUP_REMOVED lines=11> */
.L_x_10402:
[----:B------:R-:W2:Y:S02]  /*0320*/  LDG.E R4, desc[UR36][R4.64] ;  /* 0x0000002404047981 */ /* 0x000ea4000c1e1900 */
[----:B--2---:R-:W-:-:S04]  /*0330*/  I2FP.F32.S32 R0, R4 ;  /* 0x0000000400007245 */ /* 0x004fc80000201400 */
[----:B------:R-:W-:-:S04]  /*0340*/  F2FP.F16.F32.PACK_AB R0, RZ, R0 ;  /* 0x00000000ff00723e */ /* 0x000fc800000000ff */
[----:B------:R-:W-:Y:S01]  /*0350*/  PRMT R24, R0, 0x7610, R24 ;  /* 0x0000761000187816 */ /* 0x000fe20000000018 */
[----:B------:R-:W-:Y:S06]  /*0360*/  BRA `(.L_x_10400) ;  /* 0x0000000c00807947 */ /* 0x000fec0003800000 */
.L_x_10401:
[----:B------:R-:W2:Y:S02]  /*0370*/  LDG.E.U16 R4, desc[UR36][R4.64] ;  /* 0x0000002404047981 */ /* 0x000ea4000c1e1500 */
[----:B--2---:R-:W0:Y:S02]  /*0380*/  I2F.S16 R0, R4 ;  /* 0x0000000400007306 */ /* 0x004e240000101400 */
[----:B0-----:R-:W-:-:S04]  /*0390*/  F2FP.F16.F32.PACK_AB R0, RZ, R0 ;  /* 0x00000000ff00723e */ /* 0x001fc800000000ff */
[----:B------:R-:W-:Y:S01]  /*03a0*/  PRMT R24, R0, 0x7610, R24 ;  /* 0x0000761000187816 */ /* 0x000fe20000000018 */
[----:B------:R-:W-:Y:S06]  /*03b0*/  BRA `(.L_x_10400) ;  /* 0x0000000c006c7947 */ /* 0x000fec0003800000 */
.L_x_10396:
        /* <DEDUP_REMOVED lines=9> */
.L_x_10404:
[----:B------:R1:W5:Y:S01]  /*0450*/  LDG.E.U16 R24, desc[UR36][R4.64] ;  /* 0x0000002404187981 */ /* 0x000362000c1e1500 */
[----:B------:R-:W-:Y:S05]  /*0460*/  BRA `(.L_x_10400) ;  /* 0x0000000c00407947 */ /* 0x000fea0003800000 */
.L_x_10403:
        /* <DEDUP_REMOVED lines=9> */
.L_x_10406:
[----:B------:R0:W5:Y:S01]  /*0500*/  LDG.E.U16 R24, desc[UR36][R4.64] ;  /* 0x0000002404187981 */ /* 0x000162000c1e1500 */
[----:B------:R-:W-:Y:S05]  /*0510*/  BRA `(.L_x_10400) ;  /* 0x0000000c00147947 */ /* 0x000fea0003800000 */
.L_x_10405:
        /* <DEDUP_REMOVED lines=9> */
.L_x_10395:
        /* <DEDUP_REMOVED lines=14> */
.L_x_10409:
        /* <DEDUP_REMOVED lines=9> */
.L_x_10408:
        /* <DEDUP_REMOVED lines=28> */
.L_x_10411:
        /* <DEDUP_REMOVED lines=16> */
.L_x_10410:
[----:B------:R-:W2:Y:S02]  /*09e0*/  LDG.E.U16 R0, desc[UR36][R4.64] ;  /* 0x0000002404007981 */ /* 0x000ea4000c1e1500 */
[----:B--2---:R-:W-:-:S05]  /*09f0*/  IMAD.U32 R0, R0, 0x10000, RZ ;  /* 0x0001000000007824 */ /* 0x004fca00078e00ff */
[----:B------:R-:W-:-:S04]  /*0a00*/  F2FP.F16.F32.PACK_AB R0, RZ, R0 ;  /* 0x00000000ff00723e */ /* 0x000fc800000000ff */
[----:B------:R-:W-:Y:S01]  /*0a10*/  PRMT R24, R0, 0x7610, R24 ;  /* 0x0000761000187816 */ /* 0x000fe20000000018 */
[----:B------:R-:W-:Y:S06]  /*0a20*/  BRA `(.L_x_10400) ;  /* 0x0000000400d07947 */ /* 0x000fec0003800000 */
.L_x_10407:
        /* <DEDUP_REMOVED lines=13> */
.L_x_10414:
        /* <DEDUP_REMOVED lines=21> */
.L_x_10418:
[----:B------:R-:W-:Y:S05]  /*0c50*/  BSYNC B1 ;  /* 0x0000000000017941 */ /* 0x000fea0003800000 */
.L_x_10417:
[----:B------:R-:W-:Y:S01]  /*0c60*/  LEA R5, R0, 0x3b800000, 0x17 ;  /* 0x3b80000000057811 */ /* 0x000fe200078eb8ff */
[----:B------:R-:W-:-:S05]  /*0c70*/  IMAD.SHL.U32 R0, R3, 0x100000, RZ ;  /* 0x0010000003007824 */ /* 0x000fca00078e00ff */
[----:B------:R-:W-:-:S07]  /*0c80*/  LOP3.LUT R0, R5, R0, R6, 0xfe, !PT ;  /* 0x0000000005007212 */ /* 0x000fce00078efe06 */
.L_x_10416:
[----:B------:R-:W-:Y:S05]  /*0c90*/  BSYNC B0 ;  /* 0x0000000000007941 */ /* 0x000fea0003800000 */
.L_x_10415:
[----:B------:R-:W-:-:S04]  /*0ca0*/  F2FP.F16.F32.PACK_AB R0, RZ, R0 ;  /* 0x00000000ff00723e */ /* 0x000fc800000000ff */
[----:B------:R-:W-:Y:S01]  /*0cb0*/  PRMT R24, R0, 0x7610, R24 ;  /* 0x0000761000187816 */ /* 0x000fe20000000018 */
[----:B------:R-:W-:Y:S06]  /*0cc0*/  BRA `(.L_x_10400) ;  /* 0x0000000400287947 */ /* 0x000fec0003800000 */
.L_x_10413:
        /* <DEDUP_REMOVED lines=21> */
.L_x_10422:
[----:B------:R-:W-:Y:S05]  /*0e20*/  BSYNC B1 ;  /* 0x0000000000017941 */ /* 0x000fea0003800000 */
.L_x_10421:
[----:B------:R-:W-:Y:S01]  /*0e30*/  LEA R5, R0, 0x37800000, 0x17 ;  /* 0x3780000000057811 */ /* 0x000fe200078eb8ff */
[----:B------:R-:W-:-:S05]  /*0e40*/  IMAD.SHL.U32 R0, R3, 0x200000, RZ ;  /* 0x0020000003007824 */ /* 0x000fca00078e00ff */
[----:B------:R-:W-:-:S07]  /*0e50*/  LOP3.LUT R0, R5, R0, R6, 0xfe, !PT ;  /* 0x0000000005007212 */ /* 0x000fce00078efe06 */
.L_x_10420:
[----:B------:R-:W-:Y:S05]  /*0e60*/  BSYNC B0 ;  /* 0x0000000000007941 */ /* 0x000fea0003800000 */
.L_x_10419:
[----:B------:R-:W-:-:S04]  /*0e70*/  F2FP.F16.F32.PACK_AB R0, RZ, R0 ;  /* 0x00000000ff00723e */ /* 0x000fc800000000ff */
[----:B------:R-:W-:Y:S01]  /*0e80*/  PRMT R24, R0, 0x7610, R24 ;  /* 0x0000761000187816 */ /* 0x000fe20000000018 */
[----:B------:R-:W-:Y:S06]  /*0e90*/  BRA `(.L_x_10400) ;  /* 0x0000000000b47947 */ /* 0x000fec0003800000 */
.L_x_10412:
        /* <DEDUP_REMOVED lines=14> */
.L_x_10426:
[----:B------:R-:W-:Y:S05]  /*0f80*/  BSYNC B0 ;  /* 0x0000000000007941 */ /* 0x000fea0003800000 */
.L_x_10425:
[----:B------:R-:W-:-:S04]  /*0f90*/  F2FP.F16.F32.PACK_AB R0, RZ, R0 ;  /* 0x00000000ff00723e */ /* 0x000fc800000000ff */
[----:B------:R-:W-:Y:S01]  /*0fa0*/  PRMT R24, R0, 0x7610, R24 ;  /* 0x0000761000187816 */ /* 0x000fe20000000018 */
[----:B------:R-:W-:Y:S06]  /*0fb0*/  BRA `(.L_x_10400) ;  /* 0x00000000006c7947 */ /* 0x000fec0003800000 */
.L_x_10399:
        /* <DEDUP_REMOVED lines=16> */
.L_x_10427:
[----:B------:R-:W-:Y:S01]  /*10c0*/  PRMT R24, RZ, 0x7610, R24 ;  /* 0x00007610ff187816 */ /* 0x000fe20000000018 */
[----:B------:R-:W-:Y:S06]  /*10d0*/  BRA `(.L_x_10400) ;  /* 0x0000000000247947 */ /* 0x000fec0003800000 */
.L_x_10424:
[----:B------:R-:W2:Y:S02]  /*10e0*/  LDG.E.64 R4, desc[UR36][R4.64] ;  /* 0x0000002404047981 */ /* 0x000ea4000c1e1b00 */
[----:B--2---:R-:W0:Y:S02]  /*10f0*/  I2F.U64 R0, R4 ;  /* 0x0000000400007312 */ /* 0x004e240000301000 */
[----:B0-----:R-:W-:-:S04]  /*1100*/  F2FP.F16.F32.PACK_AB R0, RZ, R0 ;  /* 0x00000000ff00723e */ /* 0x001fc800000000ff */
[----:B------:R-:W-:Y:S01]  /*1110*/  PRMT R24, R0, 0x7610, R24 ;  /* 0x0000761000187816 */ /* 0x000fe20000000018 */
[----:B------:R-:W-:Y:S06]  /*1120*/  BRA `(.L_x_10400) ;  /* 0x0000000000107947 */ /* 0x000fec0003800000 */
.L_x_10423:
[----:B------:R-:W2:Y:S02]  /*1130*/  LDG.E R4, desc[UR36][R4.64] ;  /* 0x0000002404047981 */ /* 0x000ea4000c1e1900 */
[----:B--2---:R-:W-:-:S04]  /*1140*/  I2FP.F32.U32 R0, R4 ;  /* 0x0000000400007245 */ /* 0x004fc80000201000 */
[----:B------:R-:W-:-:S04]  /*1150*/  F2FP.F16.F32.PACK_AB R0, RZ, R0 ;  /* 0x00000000ff00723e */ /* 0x000fc800000000ff */
[----:B------:R-:W-:-:S07]  /*1160*/  PRMT R24, R0, 0x7610, R24 ;  /* 0x0000761000187816 */ /* 0x000fce0000000018 */
.L_x_10400:
[----:B------:R-:W2:Y:S02]  /*1170*/  S2R R19, SR_TID.X ;  /* 0x0000000000137919 */ /* 0x000ea40000002100 */
[----:B--2---:R-:W-:-:S07]  /*1180*/  VIADD R19, R19, 0x80 ;  /* 0x0000008013137836 */ /* 0x004fce0000000000 */
.L_x_10394:
[----:B------:R-:W-:Y:S05]  /*1190*/  BSYNC B6 ;  /* 0x0000000000067941 */ /* 0x000fea0003800000 */
.L_x_10393:
        /* <DEDUP_REMOVED lines=26> */
.L_x_10433:
[----:B------:R-:W2:Y:S02]  /*1340*/  LDG.E.U8 R4, desc[UR36][R4.64] ;  /* 0x0000002404047981 */ /* 0x000ea4000c1e1100 */
[----:B--2---:R-:W-:-:S04]  /*1350*/  I2FP.F32.U32 R0, R4 ;  /* 0x0000000400007245 */ /* 0x004fc80000201000 */
[----:B------:R-:W-:-:S04]  /*1360*/  F2FP.F16.F32.PACK_AB R0, RZ, R0 ;  /* 0x00000000ff00723e */ /* 0x000fc800000000ff */
[----:B------:R-:W-:Y:S01]  /*1370*/  PRMT R22, R0, 0x7610, R22 ;  /* 0x0000761000167816 */ /* 0x000fe20000000016 */
[----:B------:R-:W-:Y:S06]  /*1380*/  BRA `(.L_x_10435) ;  /* 0x0000000c00bc7947 */ /* 0x000fec0003800000 */
.L_x_10432:
        /* <DEDUP_REMOVED lines=11> */
.L_x_10437:
[----:B------:R-:W2:Y:S02]  /*1440*/  LDG.E R4, desc[UR36][R4.64] ;  /* 0x0000002404047981 */ /* 0x000ea4000c1e1900 */
[----:B--2---:R-:W-:-:S04]  /*1450*/  I2FP.F32.S32 R0, R4 ;  /* 0x0000000400007245 */ /* 0x004fc80000201400 */
[----:B------:R-:W-:-:S04]  /*1460*/  F2FP.F16.F32.PACK_AB R0, RZ, R0 ;  /* 0x00000000ff00723e */ /* 0x000fc800000000ff */
[----:B------:R-:W-:Y:S01]  /*1470*/  PRMT R22, R0, 0x7610, R22 ;  /* 0x0000761000167816 */ /* 0x000fe20000000016 */
[----:B------:R-:W-:Y:S06]  /*1480*/  BRA `(.L_x_10435) ;  /* 0x0000000c007c7947 */ /* 0x000fec0003800000 */
.L_x_10436:
[----:B------:R-:W2:Y:S02]  /*1490*/  LDG.E.U16 R4, desc[UR36][R4.64] ;  /* 0x0000002404047981 */ /* 0x000ea4000c1e1500 */
[----:B--2---:R-:W0:Y:S02]  /*14a0*/  I2F.S16 R0, R4 ;  /* 0x0000000400007306 */ /* 0x004e240000101400 */
[----:B0-----:R-:W-:-:S04]  /*14b0*/  F2FP.F16.F32.PACK_AB R0, RZ, R0 ;  /* 0x00000000ff00723e */ /* 0x001fc800000000ff */
[----:B------:R-:W-:Y:S01]  /*14c0*/  PRMT R22, R0, 0x7610, R22 ;  /* 0x0000761000167816 */ /* 0x000fe20000000016 */
[----:B------:R-:W-:Y:S06]  /*14d0*/  BRA `(.L_x_10435) ;  /* 0x0000000c00687947 */ /* 0x000fec0003800000 */
.L_x_10431:
        /* <DEDUP_REMOVED lines=9> */
.L_x_10439:
[----:B------:R0:W5:Y:S01]  /*1570*/  LDG.E.U16 R22, desc[UR36][R4.64] ;  /* 0x0000002404167981 */ /* 0x000162000c1e1500 */
[----:B------:R-:W-:Y:S05]  /*1580*/  BRA `(.L_x_10435) ;  /* 0x0000000c003c7947 */ /* 0x000fea0003800000 */
.L_x_10438:
        /* <DEDUP_REMOVED lines=9> */
.L_x_10441:
[----:B------:R1:W5:Y:S01]  /*1620*/  LDG.E.U16 R22, desc[UR36][R4.64] ;  /* 0x0000002404167981 */ /* 0x000362000c1e1500 */
[----:B------:R-:W-:Y:S05]  /*1630*/  BRA `(.L_x_10435) ;  /* 0x0000000c00107947 */ /* 0x000fea0003800000 */
.L_x_10440:
        /* <DEDUP_REMOVED lines=9> */
.L_x_10430:
        /* <DEDUP_REMOVED lines=14> */
.L_x_10444:
        /* <DEDUP_REMOVED lines=9> */
.L_x_10443:
        /* <DEDUP_REMOVED lines=28> */
.L_x_10446:
        /* <DEDUP_REMOVED lines=15> */
.L_x_10445:
[----:B------:R-:W2:Y:S02]  /*1af0*/  LDG.E.U16 R0, desc[UR36][R4.64] ;  /* 0x0000002404007981 */ /* 0x000ea4000c1e1500 */
[----:B--2---:R-:W-:-:S05]  /*1b00*/  IMAD.U32 R0, R0, 0x10000, RZ ;  /* 0x0001000000007824 */ /* 0x004fca00078e00ff */
[----:B------:R-:W-:-:S04]  /*1b10*/  F2FP.F16.F32.PACK_AB R0, RZ, R0 ;  /* 0x00000000ff00723e */ /* 0x000fc800000000ff */
[----:B------:R-:W-:Y:S01]  /*1b20*/  PRMT R22, R0, 0x7610, R22 ;  /* 0x0000761000167816 */ /* 0x000fe20000000016 */
[----:B------:R-:W-:Y:S06]  /*1b30*/  BRA `(.L_x_10435) ;  /* 0x0000000400d07947 */ /* 0x000fec0003800000 */
.L_x_10442:
        /* <DEDUP_REMOVED lines=13> */
.L_x_10449:
        /* <DEDUP_REMOVED lines=21> */
.L_x_10453:
[----:B------:R-:W-:Y:S05]  /*1d60*/  BSYNC B1 ;  /* 0x0000000000017941 */ /* 0x000fea0003800000 */
.L_x_10452:
[----:B------:R-:W-:Y:S01]  /*1d70*/  LEA R5, R0, 0x3b800000, 0x17 ;  /* 0x3b80000000057811 */ /* 0x000fe200078eb8ff */
[----:B------:R-:W-:-:S05]  /*1d80*/  IMAD.SHL.U32 R0, R3, 0x100000, RZ ;  /* 0x0010000003007824 */ /* 0x000fca00078e00ff */
[----:B------:R-:W-:-:S07]  /*1d90*/  LOP3.LUT R0, R5, R0, R6, 0xfe, !PT ;  /* 0x0000000005007212 */ /* 0x000fce00078efe06 */
.L_x_10451:
[----:B------:R-:W-:Y:S05]  /*1da0*/  BSYNC B0 ;  /* 0x0000000000007941 */ /* 0x000fea0003800000 */
.L_x_10450:
[----:B------:R-:W-:-:S04]  /*1db0*/  F2FP.F16.F32.PACK_AB R0, RZ, R0 ;  /* 0x00000000ff00723e */ /* 0x000fc800000000ff */
[----:B------:R-:W-:Y:S01]  /*1dc0*/  PRMT R22, R0, 0x7610, R22 ;  /* 0x0000761000167816 */ /* 0x000fe20000000016 */
[----:B------:R-:W-:Y:S06]  /*1dd0*/  BRA `(.L_x_10435) ;  /* 0x0000000400287947 */ /* 0x000fec0003800000 */
.L_x_10448:
        /* <DEDUP_REMOVED lines=21> */
.L_x_10457:
[----:B------:R-:W-:Y:S05]  /*1f30*/  BSYNC B1 ;  /* 0x0000000000017941 */ /* 0x000fea0003800000 */
.L_x_10456:
[----:B------:R-:W-:Y:S01]  /*1f40*/  LEA R5, R0, 0x37800000, 0x17 ;  /* 0x3780000000057811 */ /* 0x000fe200078eb8ff */
[----:B------:R-:W-:-:S05]  /*1f50*/  IMAD.SHL.U32 R0, R3, 0x200000, RZ ;  /* 0x0020000003007824 */ /* 0x000fca00078e00ff */
[----:B------:R-:W-:-:S07]  /*1f60*/  LOP3.LUT R0, R5, R0, R6, 0xfe, !PT ;  /* 0x0000000005007212 */ /* 0x000fce00078efe06 */
.L_x_10455:
[----:B------:R-:W-:Y:S05]  /*1f70*/  BSYNC B0 ;  /* 0x0000000000007941 */ /* 0x000fea0003800000 */
.L_x_10454:
[----:B------:R-:W-:-:S04]  /*1f80*/  F2FP.F16.F32.PACK_AB R0, RZ, R0 ;  /* 0x00000000ff00723e */ /* 0x000fc800000000ff */
[----:B------:R-:W-:Y:S01]  /*1f90*/  PRMT R22, R0, 0x7610, R22 ;  /* 0x0000761000167816 */ /* 0x000fe20000000016 */
[----:B------:R-:W-:Y:S06]  /*1fa0*/  BRA `(.L_x_10435) ;  /* 0x0000000000b47947 */ /* 0x000fec0003800000 */
.L_x_10447:
        /* <DEDUP_REMOVED lines=14> */
.L_x_10461:
[----:B------:R-:W-:Y:S05]  /*2090*/  BSYNC B0 ;  /* 0x0000000000007941 */ /* 0x000fea0003800000 */
.L_x_10460:
[----:B------:R-:W-:-:S04]  /*20a0*/  F2FP.F16.F32.PACK_AB R0, RZ, R0 ;  /* 0x00000000ff00723e */ /* 0x000fc800000000ff */
[----:B------:R-:W-:Y:S01]  /*20b0*/  PRMT R22, R0, 0x7610, R22 ;  /* 0x0000761000167816 */ /* 0x000fe20000000016 */
[----:B------:R-:W-:Y:S06]  /*20c0*/  BRA `(.L_x_10435) ;  /* 0x00000000006c7947 */ /* 0x000fec0003800000 */
.L_x_10434:
        /* <DEDUP_REMOVED lines=16> */
.L_x_10462:
[----:B------:R-:W-:Y:S01]  /*21d0*/  PRMT R22, RZ, 0x7610, R22 ;  /* 0x00007610ff167816 */ /* 0x000fe20000000016 */
[----:B------:R-:W-:Y:S06]  /*21e0*/  BRA `(.L_x_10435) ;  /* 0x0000000000247947 */ /* 0x000fec0003800000 */
.L_x_10459:
[----:B------:R-:W2:Y:S02]  /*21f0*/  LDG.E.64 R4, desc[UR36][R4.64] ;  /* 0x0000002404047981 */ /* 0x000ea4000c1e1b00 */
[----:B--2---:R-:W0:Y:S02]  /*2200*/  I2F.U64 R0, R4 ;  /* 0x0000000400007312 */ /* 0x004e240000301000 */
[----:B0-----:R-:W-:-:S04]  /*2210*/  F2FP.F16.F32.PACK_AB R0, RZ, R0 ;  /* 0x00000000ff00723e */ /* 0x001fc800000000ff */
[----:B------:R-:W-:Y:S01]  /*2220*/  PRMT R22, R0, 0x7610, R22 ;  /* 0x0000761000167816 */ /* 0x000fe20000000016 */
[----:B------:R-:W-:Y:S06]  /*2230*/  BRA `(.L_x_10435) ;  /* 0x0000000000107947 */ /* 0x000fec0003800000 */
.L_x_10458:
[----:B------:R-:W2:Y:S02]  /*2240*/  LDG.E R4, desc[UR36][R4.64] ;  /* 0x0000002404047981 */ /* 0x000ea4000c1e1900 */
[----:B--2---:R-:W-:-:S04]  /*2250*/  I2FP.F32.U32 R0, R4 ;  /* 0x0000000400007245 */ /* 0x004fc80000201000 */
[----:B------:R-:W-:-:S04]  /*2260*/  F2FP.F16.F32.PACK_AB R0, RZ, R0 ;  /* 0x00000000ff00723e */ /* 0x000fc800000000ff */
[----:B------:R-:W-:-:S07]  /*2270*/  PRMT R22, R0, 0x7610, R22 ;  /* 0x0000761000167816 */ /* 0x000fce0000000016 */
.L_x_10435:
[----:B------:R-:W-:-:S07]  /*2280*/  VIADD R19, R19, 0x80 ;  /* 0x0000008013137836 */ /* 0x000fce0000000000 */
.L_x_10429:
[----:B------:R-:W-:Y:S05]  /*2290*/  BSYNC B6 ;  /* 0x0000000000067941 */ /* 0x000fea0003800000 */
.L_x_10428:
        /* <DEDUP_REMOVED lines=28> */
.L_x_10468:
[----:B------:R-:W2:Y:S02]  /*2460*/  LDG.E.U8 R4, desc[UR36][R4.64] ;  /* 0x0000002404047981 */ /* 0x000ea4000c1e1100 */
[----:B--2---:R-:W-:-:S04]  /*2470*/  I2FP.F32.U32 R0, R4 ;  /* 0x0000000400007245 */ /* 0x004fc80000201000 */
[----:B------:R-:W-:-:S04]  /*2480*/  F2FP.F16.F32.PACK_AB R0, RZ, R0 ;  /* 0x00000000ff00723e */ /* 0x000fc800000000ff */
[----:B------:R-:W-:Y:S01]  /*2490*/  PRMT R18, R0, 0x7610, R18 ;  /* 0x0000761000127816 */ /* 0x000fe20000000012 */
[----:B------:R-:W-:Y:S06]  /*24a0*/  BRA `(.L_x_10470) ;  /* 0x0000000c00bc7947 */ /* 0x000fec0003800000 */
.L_x_10467:
        /* <DEDUP_REMOVED lines=11> */
.L_x_10472:
[----:B------:R-:W2:Y:S02]  /*2560*/  LDG.E R4, desc[UR36][R4.64] ;  /* 0x0000002404047981 */ /* 0x000ea4000c1e1900 */
[----:B--2---:R-:W-:-:S04]  /*2570*/  I2FP.F32.S32 R0, R4 ;  /* 0x0000000400007245 */ /* 0x004fc80000201400 */
[----:B------:R-:W-:-:S04]  /*2580*/  F2FP.F16.F32.PACK_AB R0, RZ, R0 ;  /* 0x00000000ff00723e */ /* 0x000fc800000000ff */
[----:B------:R-:W-:Y:S01]  /*2590*/  PRMT R18, R0, 0x7610, R18 ;  /* 0x0000761000127816 */ /* 0x000fe20000000012 */
[----:B------:R-:W-:Y:S06]  /*25a0*/  BRA `(.L_x_10470) ;  /* 0x0000000c007c7947 */ /* 0x000fec0003800000 */
.L_x_10471:
[----:B------:R-:W2:Y:S02]  /*25b0*/  LDG.E.U16 R4, desc[UR36][R4.64] ;  /* 0x0000002404047981 */ /* 0x000ea4000c1e1500 */
[----:B--2---:R-:W0:Y:S02]  /*25c0*/  I2F.S16 R0, R4 ;  /* 0x0000000400007306 */ /* 0x004e240000101400 */
[----:B0-----:R-:W-:-:S04]  /*25d0*/  F2FP.F16.F32.PACK_AB R0, RZ, R0 ;  /* 0x00000000ff00723e */ /* 0x001fc800000000ff */
[----:B------:R-:W-:Y:S01]  /*25e0*/  PRMT R18, R0, 0x7610, R18 ;  /* 0x0000761000127816 */ /* 0x000fe20000000012 */
[----:B------:R-:W-:Y:S06]  /*25f0*/  BRA `(.L_x_10470) ;  /* 0x0000000c00687947 */ /* 0x000fec0003800000 */
.L_x_10466:
        /* <DEDUP_REMOVED lines=9> */
.L_x_10474:
[----:B------:R0:W5:Y:S01]  /*2690*/  LDG.E.U16 R18, desc[UR36][R4.64] ;  /* 0x0000002404127981 */ /* 0x000162000c1e1500 */
[----:B------:R-:W-:Y:S05]  /*26a0*/  BRA `(.L_x_10470) ;  /* 0x0000000c003c7947 */ /* 0x000fea0003800000 */
.L_x_10473:
        /* <DEDUP_REMOVED lines=9> */
.L_x_10476:
[----:B------:R1:W5:Y:S01]  /*2740*/  LDG.E.U16 R18, desc[UR36][R4.64] ;  /* 0x0000002404127981 */ /* 0x000362000c1e1500 */
[----:B------:R-:W-:Y:S05]  /*2750*/  BRA `(.L_x_10470) ;  /* 0x0000000c00107947 */ /* 0x000fea0003800000 */
.L_x_10475:
        /* <DEDUP_REMOVED lines=9> */
.L_x_10465:
        /* <DEDUP_REMOVED lines=14> */
.L_x_10479:
        /* <DEDUP_REMOVED lines=9> */
.L_x_10478:
        /* <DEDUP_REMOVED lines=28> */
.L_x_10481:
        /* <DEDUP_REMOVED lines=15> */
.L_x_10480:
[----:B------:R-:W2:Y:S02]  /*2c10*/  LDG.E.U16 R0, desc[UR36][R4.64] ;  /* 0x0000002404007981 */ /* 0x000ea4000c1e1500 */
[----:B--2---:R-:W-:-:S05]  /*2c20*/  IMAD.U32 R0, R0, 0x10000, RZ ;  /* 0x0001000000007824 */ /* 0x004fca00078e00ff */
[----:B------:R-:W-:-:S04]  /*2c30*/  F2FP.F16.F32.PACK_AB R0, RZ, R0 ;  /* 0x00000000ff00723e */ /* 0x000fc800000000ff */
[----:B------:R-:W-:Y:S01]  /*2c40*/  PRMT R18, R0, 0x7610, R18 ;  /* 0x0000761000127816 */ /* 0x000fe20000000012 */
[----:B------:R-:W-:Y:S06]  /*2c50*/  BRA `(.L_x_10470) ;  /* 0x0000000400d07947 */ /* 0x000fec0003800000 */
.L_x_10477:
        /* <DEDUP_REMOVED lines=13> */
.L_x_10484:
        /* <DEDUP_REMOVED lines=21> */
.L_x_10488:
[----:B------:R-:W-:Y:S05]  /*2e80*/  BSYNC B1 ;  /* 0x0000000000017941 */ /* 0x000fea0003800000 */
.L_x_10487:
[----:B------:R-:W-:Y:S01]  /*2e90*/  LEA R5, R0, 0x3b800000, 0x17 ;  /* 0x3b80000000057811 */ /* 0x000fe200078eb8ff */
[----:B------:R-:W-:-:S05]  /*2ea0*/  IMAD.SHL.U32 R0, R3, 0x100000, RZ ;  /* 0x0010000003007824 */ /* 0x000fca00078e00ff */
[----:B------:R-:W-:-:S07]  /*2eb0*/  LOP3.LUT R0, R5, R0, R6, 0xfe, !PT ;  /* 0x0000000005007212 */ /* 0x000fce00078efe06 */
.L_x_10486:
[----:B------:R-:W-:Y:S05]  /*2ec0*/  BSYNC B0 ;  /* 0x0000000000007941 */ /* 0x000fea0003800000 */
.L_x_10485:
[----:B------:R-:W-:-:S04]  /*2ed0*/  F2FP.F16.F32.PACK_AB R0, RZ, R0 ;  /* 0x00000000ff00723e */ /* 0x000fc800000000ff */
[----:B------:R-:W-:Y:S01]  /*2ee0*/  PRMT R18, R0, 0x7610, R18 ;  /* 0x0000761000127816 */ /* 0x000fe20000000012 */
[----:B------:R-:W-:Y:S06]  /*2ef0*/  BRA `(.L_x_10470) ;  /* 0x0000000400287947 */ /* 0x000fec0003800000 */
.L_x_10483:
        /* <DEDUP_REMOVED lines=21> */
.L_x_10492:
[----:B------:R-:W-:Y:S05]  /*3050*/  BSYNC B1 ;  /* 0x0000000000017941 */ /* 0x000fea0003800000 */
.L_x_10491:
[----:B------:R-:W-:Y:S01]  /*3060*/  LEA R5, R0, 0x37800000, 0x17 ;  /* 0x3780000000057811 */ /* 0x000fe200078eb8ff */
[----:B------:R-:W-:-:S05]  /*3070*/  IMAD.SHL.U32 R0, R3, 0x200000, RZ ;  /* 0x0020000003007824 */ /* 0x000fca00078e00ff */
[----:B------:R-:W-:-:S07]  /*3080*/  LOP3.LUT R0, R5, R0, R6, 0xfe, !PT ;  /* 0x0000000005007212 */ /* 0x000fce00078efe06 */
.L_x_10490:
[----:B------:R-:W-:Y:S05]  /*3090*/  BSYNC B0 ;  /* 0x0000000000007941 */ /* 0x000fea0003800000 */
.L_x_10489:
[----:B------:R-:W-:-:S04]  /*30a0*/  F2FP.F16.F32.PACK_AB R0, RZ, R0 ;  /* 0x00000000ff00723e */ /* 0x000fc800000000ff */
[----:B------:R-:W-:Y:S01]  /*30b0*/  PRMT R18, R0, 0x7610, R18 ;  /* 0x0000761000127816 */ /* 0x000fe20000000012 */
[----:B------:R-:W-:Y:S06]  /*30c0*/  BRA `(.L_x_10470) ;  /* 0x0000000000b47947 */ /* 0x000fec0003800000 */
.L_x_10482:
        /* <DEDUP_REMOVED lines=14> */
.L_x_10496:
[----:B------:R-:W-:Y:S05]  /*31b0*/  BSYNC B0 ;  /* 0x0000000000007941 */ /* 0x000fea0003800000 */
.L_x_10495:
[----:B------:R-:W-:-:S04]  /*31c0*/  F2FP.F16.F32.PACK_AB R0, RZ, R0 ;  /* 0x00000000ff00723e */ /* 0x000fc800000000ff */
[----:B------:R-:W-:Y:S01]  /*31d0*/  PRMT R18, R0, 0x7610, R18 ;  /* 0x0000761000127816 */ /* 0x000fe20000000012 */
[----:B------:R-:W-:Y:S06]  /*31e0*/  BRA `(.L_x_10470) ;  /* 0x00000000006c7947 */ /* 0x000fec0003800000 */
.L_x_10469:
        /* <DEDUP_REMOVED lines=16> */
.L_x_10497:
[----:B------:R-:W-:Y:S01]  /*32f0*/  PRMT R18, RZ, 0x7610, R18 ;  /* 0x00007610ff127816 */ /* 0x000fe20000000012 */
[----:B------:R-:W-:Y:S06]  /*3300*/  BRA `(.L_x_10470) ;  /* 0x0000000000247947 */ /* 0x000fec0003800000 */
.L_x_10494:
[----:B------:R-:W2:Y:S02]  /*3310*/  LDG.E.64 R4, desc[UR36][R4.64] ;  /* 0x0000002404047981 */ /* 0x000ea4000c1e1b00 */
[----:B--2---:R-:W0:Y:S02]  /*3320*/  I2F.U64 R0, R4 ;  /* 0x0000000400007312 */ /* 0x004e240000301000 */
[----:B0-----:R-:W-:-:S04]  /*3330*/  F2FP.F16.F32.PACK_AB R0, RZ, R0 ;  /* 0x00000000ff00723e */ /* 0x001fc800000000ff */
[----:B------:R-:W-:Y:S01]  /*3340*/  PRMT R18, R0, 0x7610, R18 ;  /* 0x0000761000127816 */ /* 0x000fe20000000012 */
[----:B------:R-:W-:Y:S06]  /*3350*/  BRA `(.L_x_10470) ;  /* 0x0000000000107947 */ /* 0x000fec0003800000 */
.L_x_10493:
[----:B------:R-:W2:Y:S02]  /*3360*/  LDG.E R4, desc[UR36][R4.64] ;  /* 0x0000002404047981 */ /* 0x000ea4000c1e1900 */
[----:B--2---:R-:W-:-:S04]  /*3370*/  I2FP.F32.U32 R0, R4 ;  /* 0x0000000400007245 */ /* 0x004fc80000201000 */
[----:B------:R-:W-:-:S04]  /*3380*/  F2FP.F16.F32.PACK_AB R0, RZ, R0 ;  /* 0x00000000ff00723e */ /* 0x000fc800000000ff */
[----:B------:R-:W-:-:S07]  /*3390*/  PRMT R18, R0, 0x7610, R18 ;  /* 0x0000761000127816 */ /* 0x000fce0000000012 */
.L_x_10470:
[----:B------:R-:W-:-:S07]  /*33a0*/  VIADD R19, R19, 0x80 ;  /* 0x0000008013137836 */ /* 0x000fce0000000000 */
.L_x_10464:
[----:B------:R-:W-:Y:S05]  /*33b0*/  BSYNC B6 ;  /* 0x0000000000067941 */ /* 0x000fea0003800000 */
.L_x_10463:
        /* <DEDUP_REMOVED lines=25> */
.L_x_10503:
[----:B------:R-:W2:Y:S02]  /*3550*/  LDG.E.U8 R4, desc[UR36][R4.64] ;  /* 0x0000002404047981 */ /* 0x000ea4000c1e1100 */
[----:B--2---:R-:W-:-:S04]  /*3560*/  I2FP.F32.U32 R0, R4 ;  /* 0x0000000400007245 */ /* 0x004fc80000201000 */
[----:B------:R-:W-:-:S04]  /*3570*/  F2FP.F16.F32.PACK_AB R0, RZ, R0 ;  /* 0x00000000ff00723e */ /* 0x000fc800000000ff */
[----:B------:R-:W-:Y:S01]  /*3580*/  PRMT R17, R0, 0x7610, R17 ;  /* 0x0000761000117816 */ /* 0x000fe20000000011 */
[----:B------:R-:W-:Y:S06]  /*3590*/  BRA `(.L_x_10499) ;  /* 0x0000000c00bc7947 */ /* 0x000fec0003800000 */
.L_x_10502:
        /* <DEDUP_REMOVED lines=11> */
.L_x_10506:
[----:B------:R-:W2:Y:S02]  /*3650*/  LDG.E R4, desc[UR36][R4.64] ;  /* 0x0000002404047981 */ /* 0x000ea4000c1e1900 */
[----:B--2---:R-:W-:-:S04]  /*3660*/  I2FP.F32.S32 R0, R4 ;  /* 0x0000000400007245 */ /* 0x004fc80000201400 */
[----:B------:R-:W-:-:S04]  /*3670*/  F2FP.F16.F32.PACK_AB R0, RZ, R0 ;  /* 0x00000000ff00723e */ /* 0x000fc800000000ff */
[----:B------:R-:W-:Y:S01]  /*3680*/  PRMT R17, R0, 0x7610, R17 ;  /* 0x0000761000117816 */ /* 0x000fe20000000011 */
[----:B------:R-:W-:Y:S06]  /*3690*/  BRA `(.L_x_10499) ;  /* 0x0000000c007c7947 */ /* 0x000fec0003800000 */
.L_x_10505:
[----:B------:R-:W2:Y:S02]  /*36a0*/  LDG.E.U16 R4, desc[UR36][R4.64] ;  /* 0x0000002404047981 */ /* 0x000ea4000c1e1500 */
[----:B--2---:R-:W0:Y:S02]  /*36b0*/  I2F.S16 R0, R4 ;  /* 0x0000000400007306 */ /* 0x004e240000101400 */
[----:B0-----:R-:W-:-:S04]  /*36c0*/  F2FP.F16.F32.PACK_AB R0, RZ, R0 ;  /* 0x00000000ff00723e */ /* 0x001fc800000000ff */
[----:B------:R-:W-:Y:S01]  /*36d0*/  PRMT R17, R0, 0x7610, R17 ;  /* 0x0000761000117816 */ /* 0x000fe20000000011 */
[----:B------:R-:W-:Y:S06]  /*36e0*/  BRA `(.L_x_10499) ;  /* 0x0000000c00687947 */ /* 0x000fec0003800000 */
.L_x_10501:
        /* <DEDUP_REMOVED lines=9> */
.L_x_10508:
[----:B------:R2:W5:Y:S01]  /*3780*/  LDG.E.U16 R17, desc[UR36][R4.64] ;  /* 0x0000002404117981 */ /* 0x000562000c1e1500 */
[----:B------:R-:W-:Y:S05]  /*3790*/  BRA `(.L_x_10499) ;  /* 0x0000000c003c7947 */ /* 0x000fea0003800000 */
.L_x_10507:
        /* <DEDUP_REMOVED lines=9> */
.L_x_10510:
[----:B------:R3:W5:Y:S01]  /*3830*/  LDG.E.U16 R17, desc[UR36][R4.64] ;  /* 0x0000002404117981 */ /* 0x000762000c1e1500 */
[----:B------:R-:W-:Y:S05]  /*3840*/  BRA `(.L_x_10499) ;  /* 0x0000000c00107947 */ /* 0x000fea0003800000 */
.L_x_10509:
        /* <DEDUP_REMOVED lines=9> */
.L_x_10500:
        /* <DEDUP_REMOVED lines=14> */
.L_x_10513:
        /* <DEDUP_REMOVED lines=9> */
.L_x_10512:
        /* <DEDUP_REMOVED lines=28> */
.L_x_10515:
        /* <DEDUP_REMOVED lines=15> */
.L_x_10514:
[----:B------:R-:W2:Y:S02]  /*3d00*/  LDG.E.U16 R0, desc[UR36][R4.64] ;  /* 0x0000002404007981 */ /* 0x000ea4000c1e1500 */
[----:B--2---:R-:W-:-:S05]  /*3d10*/  IMAD.U32 R0, R0, 0x10000, RZ ;  /* 0x0001000000007824 */ /* 0x004fca00078e00ff */
[----:B------:R-:W-:-:S04]  /*3d20*/  F2FP.F16.F32.PACK_AB R0, RZ, R0 ;  /* 0x00000000ff00723e */ /* 0x000fc800000000ff */
[----:B------:R-:W-:Y:S01]  /*3d30*/  PRMT R17, R0, 0x7610, R17 ;  /* 0x0000761000117816 */ /* 0x000fe20000000011 */
[----:B------:R-:W-:Y:S06]  /*3d40*/  BRA `(.L_x_10499) ;  /* 0x0000000400d07947 */ /* 0x000fec0003800000 */
.L_x_10511:
        /* <DEDUP_REMOVED lines=13> */
.L_x_10518:
        /* <DEDUP_REMOVED lines=21> */
.L_x_10522:
[----:B------:R-:W-:Y:S05]  /*3f70*/  BSYNC B1 ;  /* 0x0000000000017941 */ /* 0x000fea0003800000 */
.L_x_10521:
[----:B------:R-:W-:Y:S01]  /*3f80*/  LEA R5, R0, 0x3b800000, 0x17 ;  /* 0x3b80000000057811 */ /* 0x000fe200078eb8ff */
[----:B------:R-:W-:-:S05]  /*3f90*/  IMAD.SHL.U32 R0, R3, 0x100000, RZ ;  /* 0x0010000003007824 */ /* 0x000fca00078e00ff */
[----:B------:R-:W-:-:S07]  /*3fa0*/  LOP3.LUT R0, R5, R0, R6, 0xfe, !PT ;  /* 0x0000000005007212 */ /* 0x000fce00078efe06 */
.L_x_10520:
[----:B------:R-:W-:Y:S05]  /*3fb0*/  BSYNC B0 ;  /* 0x0000000000007941 */ /* 0x000fea0003800000 */
.L_x_10519:
[----:B------:R-:W-:-:S04]  /*3fc0*/  F2FP.F16.F32.PACK_AB R0, RZ, R0 ;  /* 0x00000000ff00723e */ /* 0x000fc800000000ff */
[----:B------:R-:W-:Y:S01]  /*3fd0*/  PRMT R17, R0, 0x7610, R17 ;  /* 0x0000761000117816 */ /* 0x000fe20000000011 */
[----:B------:R-:W-:Y:S06]  /*3fe0*/  BRA `(.L_x_10499) ;  /* 0x0000000400287947 */ /* 0x000fec0003800000 */
.L_x_10517:
        /* <DEDUP_REMOVED lines=21> */
.L_x_10526:
[----:B------:R-:W-:Y:S05]  /*4140*/  BSYNC B1 ;  /* 0x0000000000017941 */ /* 0x000fea0003800000 */
.L_x_10525:
[----:B------:R-:W-:Y:S01]  /*4150*/  LEA R5, R0, 0x37800000, 0x17 ;  /* 0x3780000000057811 */ /* 0x000fe200078eb8ff */
[----:B------:R-:W-:-:S05]  /*4160*/  IMAD.SHL.U32 R0, R3, 0x200000, RZ ;  /* 0x0020000003007824 */ /* 0x000fca00078e00ff */
[----:B------:R-:W-:-:S07]  /*4170*/  LOP3.LUT R0, R5, R0, R6, 0xfe, !PT ;  /* 0x0000000005007212 */ /* 0x000fce00078efe06 */
.L_x_10524:
[----:B------:R-:W-:Y:S05]  /*4180*/  BSYNC B0 ;  /* 0x0000000000007941 */ /* 0x000fea0003800000 */
.L_x_10523:
[----:B------:R-:W-:-:S04]  /*4190*/  F2FP.F16.F32.PACK_AB R0, RZ, R0 ;  /* 0x00000000ff00723e */ /* 0x000fc800000000ff */
[----:B------:R-:W-:Y:S01]  /*41a0*/  PRMT R17, R0, 0x7610, R17 ;  /* 0x0000761000117816 */ /* 0x000fe20000000011 */
[----:B------:R-:W-:Y:S06]  /*41b0*/  BRA `(.L_x_10499) ;  /* 0x0000000000b47947 */ /* 0x000fec0003800000 */
.L_x_10516:
        /* <DEDUP_REMOVED lines=14> */
.L_x_10530:
[----:B------:R-:W-:Y:S05]  /*42a0*/  BSYNC B0 ;  /* 0x0000000000007941 */ /* 0x000fea0003800000 */
.L_x_10529:
[----:B------:R-:W-:-:S04]  /*42b0*/  F2FP.F16.F32.PACK_AB R0, RZ, R0 ;  /* 0x00000000ff00723e */ /* 0x000fc800000000ff */
[----:B------:R-:W-:Y:S01]  /*42c0*/  PRMT R17, R0, 0x7610, R17 ;  /* 0x0000761000117816 */ /* 0x000fe20000000011 */
[----:B------:R-:W-:Y:S06]  /*42d0*/  BRA `(.L_x_10499) ;  /* 0x00000000006c7947 */ /* 0x000fec0003800000 */
.L_x_10504:
        /* <DEDUP_REMOVED lines=16> */
.L_x_10531:
[----:B------:R-:W-:Y:S01]  /*43e0*/  PRMT R17, RZ, 0x7610, R17 ;  /* 0x00007610ff117816 */ /* 0x000fe20000000011 */
[----:B------:R-:W-:Y:S06]  /*43f0*/  BRA `(.L_x_10499) ;  /* 0x0000000000247947 */ /* 0x000fec0003800000 */
.L_x_10528:
[----:B------:R-:W2:Y:S02]  /*4400*/  LDG.E.64 R4, desc[UR36][R4.64] ;  /* 0x0000002404047981 */ /* 0x000ea4000c1e1b00 */
[----:B--2---:R-:W0:Y:S02]  /*4410*/  I2F.U64 R0, R4 ;  /* 0x0000000400007312 */ /* 0x004e240000301000 */
[----:B0-----:R-:W-:-:S04]  /*4420*/  F2FP.F16.F32.PACK_AB R0, RZ, R0 ;  /* 0x00000000ff00723e */ /* 0x001fc800000000ff */
[----:B------:R-:W-:Y:S01]  /*4430*/  PRMT R17, R0, 0x7610, R17 ;  /* 0x0000761000117816 */ /* 0x000fe20000000011 */
[----:B------:R-:W-:Y:S06]  /*4440*/  BRA `(.L_x_10499) ;  /* 0x0000000000107947 */ /* 0x000fec0003800000 */
.L_x_10527:
[----:B------:R-:W2:Y:S02]  /*4450*/  LDG.E R4, desc[UR36][R4.64] ;  /* 0x0000002404047981 */ /* 0x000ea4000c1e1900 */
[----:B--2---:R-:W-:-:S04]  /*4460*/  I2FP.F32.U32 R0, R4 ;  /* 0x0000000400007245 */ /* 0x004fc80000201000 */
[----:B------:R-:W-:-:S04]  /*4470*/  F2FP.F16.F32.PACK_AB R0, RZ, R0 ;  /* 0x00000000ff00723e */ /* 0x000fc800000000ff */
[----:B------:R-:W-:-:S07]  /*4480*/  PRMT R17, R0, 0x7610, R17 ;  /* 0x0000761000117816 */ /* 0x000fce0000000011 */
.L_x_10499:
[----:B------:R-:W-:Y:S05]  /*4490*/  BSYNC B6 ;  /* 0x0000000000067941 */ /* 0x000fea0003800000 */
.L_x_10498:
        /* <DEDUP_REMOVED lines=24> */
[----:B------:R-:W-:Y:S01]  /*4620*/  @!P1 FMNMX.FTZ R3, R0, R3, !PT ;  /* 0x0000000300039209 */ /* 0x000fe20007810000 */
[----:B--2---:R-:W-:-:S03]  /*4630*/  @!P2 HADD2.F32 R8, -RZ, R8.H0_H0 ;  /* 0x20000008ff08a230 */ /* 0x004fc60000004100 */
[----:B------:R-:W-:Y:S02]  /*4640*/  @!P1 F2FP.F16.F32.PACK_AB R3, RZ, R3 ;  /* 0x00000003ff03923e */ /* 0x000fe400000000ff */
[----:B------:R-:W-:Y:S02]  /*4650*/  @!P2 FMNMX.FTZ R5, R8, R5, !PT ;  /* 0x000000050805a209 */ /* 0x000fe40007810000 */
[----:B------:R-:W-:Y:S01]  /*4660*/  @!P1 PRMT R24, R3, 0x7610, R24 ;  /* 0x0000761003189816 */ /* 0x000fe20000000018 */
[----:B---3--:R-:W-:Y:S01]  /*4670*/  @!P3 HADD2.F32 R9, -RZ, R9.H0_H0 ;  /* 0x20000009ff09b230 */ /* 0x008fe20000004100 */
[----:B------:R-:W-:-:S04]  /*4680*/  @!P2 F2FP.F16.F32.PACK_AB R5, RZ, R5 ;  /* 0x00000005ff05a23e */ /* 0x000fc800000000ff */
[----:B------:R-:W-:Y:S02]  /*4690*/  @!P3 FMNMX.FTZ R6, R9, R6, !PT ;  /* 0x000000060906b209 */ /* 0x000fe40007810000 */
[----:B------:R-:W-:Y:S01]  /*46a0*/  @!P2 PRMT R18, R5, 0x7610, R18 ;  /* 0x000076100512a816 */ /* 0x000fe20000000012 */
[----:B----4-:R-:W-:Y:S01]  /*46b0*/  @!P0 HADD2.F32 R7, -RZ, R7.H0_H0 ;  /* 0x20000007ff078230 */ /* 0x010fe20000004100 */
[----:B------:R-:W-:-:S04]  /*46c0*/  @!P3 F2FP.F16.F32.PACK_AB R6, RZ, R6 ;  /* 0x00000006ff06b23e */ /* 0x000fc800000000ff */
[----:B------:R-:W-:Y:S02]  /*46d0*/  @!P0 FMNMX.FTZ R4, R7, R4, !PT ;  /* 0x0000000407048209 */ /* 0x000fe40007810000 */
        /* <DEDUP_REMOVED lines=26> */
.L_x_10537:
[----:B------:R-:W-:Y:S02]  /*4880*/  HADD2.F32 R5, -RZ, R24.H0_H0 ;  /* 0x20000018ff057230 */ /* 0x000fe40000004100 */
[----:B------:R-:W-:-:S04]  /*4890*/  IMAD.MOV.U32 R23, RZ, RZ, R25 ;  /* 0x000000ffff177224 */ /* 0x000fc800078e0019 */
[----:B------:R-:W0:Y:S02]  /*48a0*/  F2I.S64.TRUNC R4, R5 ;  /* 0x0000000500047311 */ /* 0x000e24000020d900 */
[----:B0-----:R0:W-:Y:S01]  /*48b0*/  STG.E.U8 desc[UR36][R8.64], R4 ;  /* 0x0000000408007986 */ /* 0x0011e2000c101124 */
[----:B------:R-:W-:Y:S05]  /*48c0*/  BRA `(.L_x_10533) ;  /* 0x0000000c00d47947 */ /* 0x000fea0003800000 */
.L_x_10536:
        /* <DEDUP_REMOVED lines=11> */
.L_x_10540:
[----:B------:R-:W-:Y:S02]  /*4980*/  HADD2.F32 R24, -RZ, R24.H0_H0 ;  /* 0x20000018ff187230 */ /* 0x000fe40000004100 */
[----:B------:R-:W-:Y:S02]  /*4990*/  IMAD.MOV.U32 R23, RZ, RZ, R25 ;  /* 0x000000ffff177224 */ /* 0x000fe400078e0019 */
[----:B------:R-:W0:Y:S02]  /*49a0*/  F2I.FTZ.TRUNC.NTZ R3, R24 ;  /* 0x0000001800037305 */ /* 0x000e24000021f100 */
[----:B0-----:R0:W-:Y:S01]  /*49b0*/  STG.E desc[UR36][R8.64], R3 ;  /* 0x0000000308007986 */ /* 0x0011e2000c101924 */
[----:B------:R-:W-:Y:S05]  /*49c0*/  BRA `(.L_x_10533) ;  /* 0x0000000c00947947 */ /* 0x000fea0003800000 */
.L_x_10539:
[----:B------:R-:W-:Y:S02]  /*49d0*/  HADD2.F32 R24, -RZ, R24.H0_H0 ;  /* 0x20000018ff187230 */ /* 0x000fe40000004100 */
[----:B------:R-:W-:Y:S02]  /*49e0*/  IMAD.MOV.U32 R23, RZ, RZ, R25 ;  /* 0x000000ffff177224 */ /* 0x000fe400078e0019 */
[----:B------:R-:W0:Y:S02]  /*49f0*/  F2I.FTZ.TRUNC.NTZ R3, R24 ;  /* 0x0000001800037305 */ /* 0x000e24000021f100 */
[----:B0-----:R0:W-:Y:S01]  /*4a00*/  STG.E.U16 desc[UR36][R8.64], R3 ;  /* 0x0000000308007986 */ /* 0x0011e2000c101524 */
[----:B------:R-:W-:Y:S05]  /*4a10*/  BRA `(.L_x_10533) ;  /* 0x0000000c00807947 */ /* 0x000fea0003800000 */
.L_x_10535:
        /* <DEDUP_REMOVED lines=10> */
.L_x_10542:
[----:B------:R0:W-:Y:S01]  /*4ac0*/  STG.E.U16 desc[UR36][R8.64], R24 ;  /* 0x0000001808007986 */ /* 0x0001e2000c101524 */
[----:B------:R-:W-:Y:S01]  /*4ad0*/  IMAD.MOV.U32 R23, RZ, RZ, R25 ;  /* 0x000000ffff177224 */ /* 0x000fe200078e0019 */
[----:B------:R-:W-:Y:S06]  /*4ae0*/  BRA `(.L_x_10533) ;  /* 0x0000000c004c7947 */ /* 0x000fec0003800000 */
.L_x_10541:
        /* <DEDUP_REMOVED lines=11> */
.L_x_10544:
[----:B------:R-:W-:Y:S02]  /*4ba0*/  HADD2.F32 R0, -RZ, R24.H0_H0 ;  /* 0x20000018ff007230 */ /* 0x000fe40000004100 */
[----:B------:R-:W-:-:S03]  /*4bb0*/  IMAD.MOV.U32 R23, RZ, RZ, R25 ;  /* 0x000000ffff177224 */ /* 0x000fc600078e0019 */
[----:B------:R-:W-:-:S04]  /*4bc0*/  F2FP.F16.F32.PACK_AB R0, RZ, R0 ;  /* 0x00000000ff00723e */ /* 0x000fc800000000ff */
[----:B------:R-:W-:-:S05]  /*4bd0*/  PRMT R0, R0, 0x5410, RZ ;  /* 0x0000541000007816 */ /* 0x000fca00000000ff */
[----:B------:R0:W-:Y:S01]  /*4be0*/  STG.E desc[UR36][R8.64], R0 ;  /* 0x0000000008007986 */ /* 0x0001e2000c101924 */
[----:B------:R-:W-:Y:S05]  /*4bf0*/  BRA `(.L_x_10533) ;  /* 0x0000000c00087947 */ /* 0x000fea0003800000 */
.L_x_10543:
[----:B------:R-:W-:Y:S02]  /*4c00*/  HADD2.F32 R4, -RZ, R24.H0_H0 ;  /* 0x20000018ff047230 */ /* 0x000fe40000004100 */
[----:B------:R-:W-:-:S03]  /*4c10*/  IMAD.MOV.U32 R23, RZ, RZ, R25 ;  /* 0x000000ffff177224 */ /* 0x000fc600078e0019 */
[----:B------:R-:W-:-:S06]  /*4c20*/  FMUL.FTZ R4, R4, 1 ;  /* 0x3f80000004047820 */ /* 0x000fcc0000410000 */
[----:B------:R-:W0:Y:S02]  /*4c30*/  F2F.F64.F32 R4, R4 ;  /* 0x0000000400047310 */ /* 0x000e240000201800 */
[----:B0-----:R0:W-:Y:S01]  /*4c40*/  STG.E.64 desc[UR36][R8.64], R4 ;  /* 0x0000000408007986 */ /* 0x0011e2000c101b24 */
[----:B------:R-:W-:Y:S05]  /*4c50*/  BRA `(.L_x_10533) ;  /* 0x0000000800f07947 */ /* 0x000fea0003800000 */
.L_x_10534:
        /* <DEDUP_REMOVED lines=14> */
.L_x_10547:
[----:B------:R-:W-:Y:S01]  /*4d40*/  HADD2.F32 R24, -RZ, R24.H0_H0 ;  /* 0x20000018ff187230 */ /* 0x000fe20000004100 */
[----:B------:R-:W-:Y:S01]  /*4d50*/  CS2R R6, SRZ ;  /* 0x0000000000067805 */ /* 0x000fe2000001ff00 */
[----:B------:R-:W-:-:S03]  /*4d60*/  IMAD.MOV.U32 R23, RZ, RZ, R25 ;  /* 0x000000ffff177224 */ /* 0x000fc600078e0019 */
[----:B------:R-:W-:-:S06]  /*4d70*/  FMUL.FTZ R4, R24, 1 ;  /* 0x3f80000018047820 */ /* 0x000fcc0000410000 */
[----:B------:R-:W0:Y:S02]  /*4d80*/  F2F.F64.F32 R4, R4 ;  /* 0x0000000400047310 */ /* 0x000e240000201800 */
[----:B0-----:R0:W-:Y:S01]  /*4d90*/  STG.E.128 desc[UR36][R8.64], R4 ;  /* 0x0000000408007986 */ /* 0x0011e2000c101d24 */
[----:B------:R-:W-:Y:S05]  /*4da0*/  BRA `(.L_x_10533) ;  /* 0x00000008009c7947 */ /* 0x000fea0003800000 */
.L_x_10546:
        /* <DEDUP_REMOVED lines=21> */
.L_x_10551:
[----:B------:R-:W-:Y:S05]  /*4f00*/  BSYNC B0 ;  /* 0x0000000000007941 */ /* 0x000fea0003800000 */
.L_x_10550:
[----:B------:R-:W-:Y:S01]  /*4f10*/  LOP3.LUT R5, R0, R5, RZ, 0xfc, !PT ;  /* 0x0000000500057212 */ /* 0x000fe200078efcff */
[----:B------:R-:W-:-:S04]  /*4f20*/  IMAD.MOV.U32 R23, RZ, RZ, R25 ;  /* 0x000000ffff177224 */ /* 0x000fc800078e0019 */
[----:B------:R0:W-:Y:S01]  /*4f30*/  STG.E.U8 desc[UR36][R8.64], R5 ;  /* 0x0000000508007986 */ /* 0x0001e2000c101124 */
[----:B------:R-:W-:Y:S05]  /*4f40*/  BRA `(.L_x_10533) ;  /* 0x0000000800347947 */ /* 0x000fea0003800000 */
.L_x_10549:
        /* <DEDUP_REMOVED lines=13> */
.L_x_10553:
[----:B------:R-:W-:Y:S01]  /*5020*/  IMAD.MOV.U32 R0, RZ, RZ, 0x7f ;  /* 0x0000007fff007424 */ /* 0x000fe200078e00ff */
[----:B------:R-:W-:-:S04]  /*5030*/  ISETP.GT.U32.AND P0, PT, R3, 0x7f800000, PT ;  /* 0x7f8000000300780c */ /* 0x000fc80003f04070 */
[----:B------:R-:W-:-:S09]  /*5040*/  SEL R0, R0, 0x7c, P0 ;  /* 0x0000007c00007807 */ /* 0x000fd20000000000 */
.L_x_10554:
[----:B------:R-:W-:Y:S05]  /*5050*/  BSYNC B0 ;  /* 0x0000000000007941 */ /* 0x000fea0003800000 */
.L_x_10552:
[----:B------:R-:W-:Y:S01]  /*5060*/  LOP3.LUT R3, R5, 0x80000000, RZ, 0xc0, !PT ;  /* 0x8000000005037812 */ /* 0x000fe200078ec0ff */
[----:B------:R-:W-:-:S03]  /*5070*/  IMAD.MOV.U32 R23, RZ, RZ, R25 ;  /* 0x000000ffff177224 */ /* 0x000fc600078e0019 */
[----:B------:R-:W-:-:S04]  /*5080*/  SHF.R.U32.HI R3, RZ, 0x18, R3 ;  /* 0x00000018ff037819 */ /* 0x000fc80000011603 */
[----:B------:R-:W-:-:S05]  /*5090*/  LOP3.LUT R3, R0, R3, RZ, 0xfc, !PT ;  /* 0x0000000300037212 */ /* 0x000fca00078efcff */
[----:B------:R0:W-:Y:S01]  /*50a0*/  STG.E.U8 desc[UR36][R8.64], R3 ;  /* 0x0000000308007986 */ /* 0x0001e2000c101124 */
[----:B------:R-:W-:Y:S05]  /*50b0*/  BRA `(.L_x_10533) ;  /* 0x0000000400d87947 */ /* 0x000fea0003800000 */
.L_x_10548:
[----:B------:R-:W-:Y:S02]  /*50c0*/  HADD2.F32 R0, -RZ, R24.H0_H0 ;  /* 0x20000018ff007230 */ /* 0x000fe40000004100 */
[----:B------:R-:W-:-:S03]  /*50d0*/  IMAD.MOV.U32 R23, RZ, RZ, R25 ;  /* 0x000000ffff177224 */ /* 0x000fc600078e0019 */
[----:B------:R-:W-:-:S05]  /*50e0*/  F2FP.BF16.F32.PACK_AB R0, RZ, R0 ;  /* 0x00000000ff00723e */ /* 0x000fca00000010ff */
[----:B------:R0:W-:Y:S01]  /*50f0*/  STG.E.U16 desc[UR36][R8.64], R0 ;  /* 0x0000000008007986 */ /* 0x0001e2000c101524 */
[----:B------:R-:W-:Y:S05]  /*5100*/  BRA `(.L_x_10533) ;  /* 0x0000000400c47947 */ /* 0x000fea0003800000 */
.L_x_10545:
        /* <DEDUP_REMOVED lines=13> */
.L_x_10557:
        /* <DEDUP_REMOVED lines=17> */
.L_x_10560:
[----:B------:R-:W-:-:S04]  /*52f0*/  LOP3.LUT R3, R5, 0x80000000, RZ, 0xc0, !PT ;  /* 0x8000000005037812 */ /* 0x000fc800078ec0ff */
[----:B------:R-:W-:-:S04]  /*5300*/  SHF.R.U32.HI R3, RZ, 0x18, R3 ;  /* 0x00000018ff037819 */ /* 0x000fc80000011603 */
[----:B------:R-:W-:-:S04]  /*5310*/  LOP3.LUT R0, R0, R3, RZ, 0xfc, !PT ;  /* 0x0000000300007212 */ /* 0x000fc800078efcff */
[----:B------:R-:W-:-:S07]  /*5320*/  PRMT R4, R0, 0x7610, R4 ;  /* 0x0000761000047816 */ /* 0x000fce0000000004 */
.L_x_10559:
[----:B------:R-:W-:Y:S05]  /*5330*/  BSYNC B0 ;  /* 0x0000000000007941 */ /* 0x000fea0003800000 */
.L_x_10558:
[----:B------:R3:W-:Y:S01]  /*5340*/  STG.E.U8 desc[UR36][R8.64], R4 ;  /* 0x0000000408007986 */ /* 0x0007e2000c101124 */
[----:B------:R-:W-:Y:S01]  /*5350*/  IMAD.MOV.U32 R23, RZ, RZ, R25 ;  /* 0x000000ffff177224 */ /* 0x000fe200078e0019 */
[----:B------:R-:W-:Y:S06]  /*5360*/  BRA `(.L_x_10533) ;  /* 0x00000004002c7947 */ /* 0x000fec0003800000 */
.L_x_10556:
        /* <DEDUP_REMOVED lines=17> */
.L_x_10563:
[----:B------:R-:W-:-:S04]  /*5480*/  LOP3.LUT R3, R5, 0x80000000, RZ, 0xc0, !PT ;  /* 0x8000000005037812 */ /* 0x000fc800078ec0ff */
[----:B------:R-:W-:-:S04]  /*5490*/  SHF.R.U32.HI R3, RZ, 0x18, R3 ;  /* 0x00000018ff037819 */ /* 0x000fc80000011603 */
[----:B------:R-:W-:-:S04]  /*54a0*/  LOP3.LUT R0, R0, R3, RZ, 0xfc, !PT ;  /* 0x0000000300007212 */ /* 0x000fc800078efcff */
[----:B------:R-:W-:-:S07]  /*54b0*/  PRMT R4, R0, 0x7610, R4 ;  /* 0x0000761000047816 */ /* 0x000fce0000000004 */
.L_x_10562:
[----:B------:R-:W-:Y:S05]  /*54c0*/  BSYNC B0 ;  /* 0x0000000000007941 */ /* 0x000fea0003800000 */
.L_x_10561:
[----:B------:R0:W-:Y:S01]  /*54d0*/  STG.E.U8 desc[UR36][R8.64], R4 ;  /* 0x0000000408007986 */ /* 0x0001e2000c101124 */
[----:B------:R-:W-:Y:S01]  /*54e0*/  IMAD.MOV.U32 R23, RZ, RZ, R25 ;  /* 0x000000ffff177224 */ /* 0x000fe200078e0019 */
[----:B------:R-:W-:Y:S06]  /*54f0*/  BRA `(.L_x_10533) ;  /* 0x0000000000c87947 */ /* 0x000fec0003800000 */
.L_x_10555:
        /* <DEDUP_REMOVED lines=23> */
.L_x_10538:
        /* <DEDUP_REMOVED lines=16> */
.L_x_10566:
[----:B------:R-:W-:Y:S01]  /*5770*/  IMAD.MOV.U32 R23, RZ, RZ, R25 ;  /* 0x000000ffff177224 */ /* 0x000fe200078e0019 */
[----:B------:R-:W-:Y:S06]  /*5780*/  BRA `(.L_x_10533) ;  /* 0x0000000000247947 */ /* 0x000fec0003800000 */
.L_x_10565:
[----:B------:R-:W-:Y:S02]  /*5790*/  HADD2.F32 R4, -RZ, R24.H0_H0 ;  /* 0x20000018ff047230 */ /* 0x000fe40000004100 */
[----:B------:R-:W-:-:S04]  /*57a0*/  IMAD.MOV.U32 R23, RZ, RZ, R25 ;  /* 0x000000ffff177224 */ /* 0x000fc800078e0019 */
[----:B------:R-:W0:Y:S02]  /*57b0*/  F2I.U64.TRUNC R4, R4 ;  /* 0x0000000400047311 */ /* 0x000e24000020d800 */
[----:B0-----:R2:W-:Y:S01]  /*57c0*/  STG.E.64 desc[UR36][R8.64], R4 ;  /* 0x0000000408007986 */ /* 0x0015e2000c101b24 */
[----:B------:R-:W-:Y:S05]  /*57d0*/  BRA `(.L_x_10533) ;  /* 0x0000000000107947 */ /* 0x000fea0003800000 */
.L_x_10564:
[----:B------:R-:W-:Y:S02]  /*57e0*/  HADD2.F32 R24, -RZ, R24.H0_H0 ;  /* 0x20000018ff187230 */ /* 0x000fe40000004100 */
[----:B------:R-:W-:Y:S02]  /*57f0*/  IMAD.MOV.U32 R23, RZ, RZ, R25 ;  /* 0x000000ffff177224 */ /* 0x000fe400078e0019 */
[----:B------:R-:W0:Y:S02]  /*5800*/  F2I.FTZ.U32.TRUNC.NTZ R3, R24 ;  /* 0x0000001800037305 */ /* 0x000e24000021f000 */
[----:B0-----:R0:W-:Y:S03]  /*5810*/  STG.E desc[UR36][R8.64], R3 ;  /* 0x0000000308007986 */ /* 0x0011e6000c101924 */
.L_x_10533:
[----:B------:R-:W-:Y:S05]  /*5820*/  BSYNC B6 ;  /* 0x0000000000067941 */ /* 0x000fea0003800000 */
.L_x_10532:
        /* <DEDUP_REMOVED lines=25> */
.L_x_10572:
[----:B------:R-:W-:-:S06]  /*59c0*/  HADD2.F32 R5, -RZ, R22.H0_H0 ;  /* 0x20000016ff057230 */ /* 0x000fcc0000004100 */
[----:B------:R-:W0:Y:S02]  /*59d0*/  F2I.S64.TRUNC R4, R5 ;  /* 0x0000000500047311 */ /* 0x000e24000020d900 */
[----:B0-----:R0:W-:Y:S01]  /*59e0*/  STG.E.U8 desc[UR36][R8.64], R4 ;  /* 0x0000000408007986 */ /* 0x0011e2000c101124 */
[----:B------:R-:W-:Y:S05]  /*59f0*/  BRA `(.L_x_10574) ;  /* 0x0000000c00847947 */ /* 0x000fea0003800000 */
.L_x_10571:
        /* <DEDUP_REMOVED lines=10> */
.L_x_10576:
[----:B------:R-:W-:-:S04]  /*5aa0*/  HADD2.F32 R22, -RZ, R22.H0_H0 ;  /* 0x20000016ff167230 */ /* 0x000fc80000004100 */
[----:B------:R-:W0:Y:S02]  /*5ab0*/  F2I.FTZ.TRUNC.NTZ R3, R22 ;  /* 0x0000001600037305 */ /* 0x000e24000021f100 */
[----:B0-----:R0:W-:Y:S01]  /*5ac0*/  STG.E desc[UR36][R8.64], R3 ;  /* 0x0000000308007986 */ /* 0x0011e2000c101924 */
[----:B------:R-:W-:Y:S05]  /*5ad0*/  BRA `(.L_x_10574) ;  /* 0x0000000c004c7947 */ /* 0x000fea0003800000 */
.L_x_10575:
[----:B------:R-:W-:-:S04]  /*5ae0*/  HADD2.F32 R22, -RZ, R22.H0_H0 ;  /* 0x20000016ff167230 */ /* 0x000fc80000004100 */
[----:B------:R-:W0:Y:S02]  /*5af0*/  F2I.FTZ.TRUNC.NTZ R3, R22 ;  /* 0x0000001600037305 */ /* 0x000e24000021f100 */
[----:B0-----:R0:W-:Y:S01]  /*5b00*/  STG.E.U16 desc[UR36][R8.64], R3 ;  /* 0x0000000308007986 */ /* 0x0011e2000c101524 */
[----:B------:R-:W-:Y:S05]  /*5b10*/  BRA `(.L_x_10574) ;  /* 0x0000000c003c7947 */ /* 0x000fea0003800000 */
.L_x_10570:
        /* <DEDUP_REMOVED lines=9> */
.L_x_10578:
[----:B------:R0:W-:Y:S01]  /*5bb0*/  STG.E.U16 desc[UR36][R8.64], R22 ;  /* 0x0000001608007986 */ /* 0x0001e2000c101524 */
[----:B------:R-:W-:Y:S05]  /*5bc0*/  BRA `(.L_x_10574) ;  /* 0x0000000c00107947 */ /* 0x000fea0003800000 */
.L_x_10577:
        /* <DEDUP_REMOVED lines=10> */
.L_x_10580:
[----:B------:R-:W-:-:S05]  /*5c70*/  HADD2.F32 R0, -RZ, R22.H0_H0 ;  /* 0x20000016ff007230 */ /* 0x000fca0000004100 */
[----:B------:R-:W-:-:S04]  /*5c80*/  F2FP.F16.F32.PACK_AB R0, RZ, R0 ;  /* 0x00000000ff00723e */ /* 0x000fc800000000ff */
[----:B------:R-:W-:-:S05]  /*5c90*/  PRMT R0, R0, 0x5410, RZ ;  /* 0x0000541000007816 */ /* 0x000fca00000000ff */
[----:B------:R0:W-:Y:S01]  /*5ca0*/  STG.E desc[UR36][R8.64], R0 ;  /* 0x0000000008007986 */ /* 0x0001e2000c101924 */
[----:B------:R-:W-:Y:S05]  /*5cb0*/  BRA `(.L_x_10574) ;  /* 0x0000000800d47947 */ /* 0x000fea0003800000 */
.L_x_10579:
[----:B------:R-:W-:-:S05]  /*5cc0*/  HADD2.F32 R4, -RZ, R22.H0_H0 ;  /* 0x20000016ff047230 */ /* 0x000fca0000004100 */
[----:B------:R-:W-:-:S06]  /*5cd0*/  FMUL.FTZ R4, R4, 1 ;  /* 0x3f80000004047820 */ /* 0x000fcc0000410000 */
[----:B------:R-:W0:Y:S02]  /*5ce0*/  F2F.F64.F32 R4, R4 ;  /* 0x0000000400047310 */ /* 0x000e240000201800 */
[----:B0-----:R0:W-:Y:S01]  /*5cf0*/  STG.E.64 desc[UR36][R8.64], R4 ;  /* 0x0000000408007986 */ /* 0x0011e2000c101b24 */
[----:B------:R-:W-:Y:S05]  /*5d00*/  BRA `(.L_x_10574) ;  /* 0x0000000800c07947 */ /* 0x000fea0003800000 */
.L_x_10569:
        /* <DEDUP_REMOVED lines=13> */
.L_x_10583:
[----:B------:R-:W-:Y:S01]  /*5de0*/  HADD2.F32 R22, -RZ, R22.H0_H0 ;  /* 0x20000016ff167230 */ /* 0x000fe20000004100 */
[----:B------:R-:W-:-:S04]  /*5df0*/  CS2R R6, SRZ ;  /* 0x0000000000067805 */ /* 0x000fc8000001ff00 */
[----:B------:R-:W-:-:S06]  /*5e00*/  FMUL.FTZ R4, R22, 1 ;  /* 0x3f80000016047820 */ /* 0x000fcc0000410000 */
[----:B------:R-:W0:Y:S02]  /*5e10*/  F2F.F64.F32 R4, R4 ;  /* 0x0000000400047310 */ /* 0x000e240000201800 */
[----:B0-----:R0:W-:Y:S01]  /*5e20*/  STG.E.128 desc[UR36][R8.64], R4 ;  /* 0x0000000408007986 */ /* 0x0011e2000c101d24 */
[----:B------:R-:W-:Y:S05]  /*5e30*/  BRA `(.L_x_10574) ;  /* 0x0000000800747947 */ /* 0x000fea0003800000 */
.L_x_10582:
        /* <DEDUP_REMOVED lines=21> */
.L_x_10587:
[----:B------:R-:W-:Y:S05]  /*5f90*/  BSYNC B0 ;  /* 0x0000000000007941 */ /* 0x000fea0003800000 */
.L_x_10586:
[----:B------:R-:W-:-:S05]  /*5fa0*/  LOP3.LUT R5, R0, R5, RZ, 0xfc, !PT ;  /* 0x0000000500057212 */ /* 0x000fca00078efcff */
[----:B------:R0:W-:Y:S01]  /*5fb0*/  STG.E.U8 desc[UR36][R8.64], R5 ;  /* 0x0000000508007986 */ /* 0x0001e2000c101124 */
[----:B------:R-:W-:Y:S05]  /*5fc0*/  BRA `(.L_x_10574) ;  /* 0x0000000800107947 */ /* 0x000fea0003800000 */
.L_x_10585:
        /* <DEDUP_REMOVED lines=13> */
.L_x_10589:
[----:B------:R-:W-:Y:S01]  /*60a0*/  IMAD.MOV.U32 R0, RZ, RZ, 0x7f ;  /* 0x0000007fff007424 */ /* 0x000fe200078e00ff */
[----:B------:R-:W-:-:S04]  /*60b0*/  ISETP.GT.U32.AND P0, PT, R3, 0x7f800000, PT ;  /* 0x7f8000000300780c */ /* 0x000fc80003f04070 */
[----:B------:R-:W-:-:S09]  /*60c0*/  SEL R0, R0, 0x7c, P0 ;  /* 0x0000007c00007807 */ /* 0x000fd20000000000 */
.L_x_10590:
[----:B------:R-:W-:Y:S05]  /*60d0*/  BSYNC B0 ;  /* 0x0000000000007941 */ /* 0x000fea0003800000 */
.L_x_10588:
[----:B------:R-:W-:-:S04]  /*60e0*/  LOP3.LUT R3, R5, 0x80000000, RZ, 0xc0, !PT ;  /* 0x8000000005037812 */ /* 0x000fc800078ec0ff */
[----:B------:R-:W-:-:S04]  /*60f0*/  SHF.R.U32.HI R3, RZ, 0x18, R3 ;  /* 0x00000018ff037819 */ /* 0x000fc80000011603 */
[----:B------:R-:W-:-:S05]  /*6100*/  LOP3.LUT R3, R0, R3, RZ, 0xfc, !PT ;  /* 0x0000000300037212 */ /* 0x000fca00078efcff */
[----:B------:R0:W-:Y:S01]  /*6110*/  STG.E.U8 desc[UR36][R8.64], R3 ;  /* 0x0000000308007986 */ /* 0x0001e2000c101124 */
[----:B------:R-:W-:Y:S05]  /*6120*/  BRA `(.L_x_10574) ;  /* 0x0000000400b87947 */ /* 0x000fea0003800000 */
.L_x_10584:
[----:B------:R-:W-:-:S05]  /*6130*/  HADD2.F32 R0, -RZ, R22.H0_H0 ;  /* 0x20000016ff007230 */ /* 0x000fca0000004100 */
[----:B------:R-:W-:-:S05]  /*6140*/  F2FP.BF16.F32.PACK_AB R0, RZ, R0 ;  /* 0x00000000ff00723e */ /* 0x000fca00000010ff */
[----:B------:R0:W-:Y:S01]  /*6150*/  STG.E.U16 desc[UR36][R8.64], R0 ;  /* 0x0000000008007986 */ /* 0x0001e2000c101524 */
[----:B------:R-:W-:Y:S05]  /*6160*/  BRA `(.L_x_10574) ;  /* 0x0000000400a87947 */ /* 0x000fea0003800000 */
.L_x_10581:
        /* <DEDUP_REMOVED lines=12> */
.L_x_10593:
        /* <DEDUP_REMOVED lines=17> */
.L_x_10596:
[----:B------:R-:W-:-:S04]  /*6340*/  LOP3.LUT R3, R5, 0x80000000, RZ, 0xc0, !PT ;  /* 0x8000000005037812 */ /* 0x000fc800078ec0ff */
[----:B------:R-:W-:-:S04]  /*6350*/  SHF.R.U32.HI R3, RZ, 0x18, R3 ;  /* 0x00000018ff037819 */ /* 0x000fc80000011603 */
[----:B------:R-:W-:-:S04]  /*6360*/  LOP3.LUT R0, R0, R3, RZ, 0xfc, !PT ;  /* 0x0000000300007212 */ /* 0x000fc800078efcff */
[----:B------:R-:W-:-:S07]  /*6370*/  PRMT R4, R0, 0x7610, R4 ;  /* 0x0000761000047816 */ /* 0x000fce0000000004 */
.L_x_10595:
[----:B------:R-:W-:Y:S05]  /*6380*/  BSYNC B0 ;  /* 0x0000000000007941 */ /* 0x000fea0003800000 */
.L_x_10594:
[----:B------:R3:W-:Y:S01]  /*6390*/  STG.E.U8 desc[UR36][R8.64], R4 ;  /* 0x0000000408007986 */ /* 0x0007e2000c101124 */
[----:B------:R-:W-:Y:S05]  /*63a0*/  BRA `(.L_x_10574) ;  /* 0x0000000400187947 */ /* 0x000fea0003800000 */
.L_x_10592:
        /* <DEDUP_REMOVED lines=17> */
.L_x_10599:
[----:B------:R-:W-:-:S04]  /*64c0*/  LOP3.LUT R3, R5, 0x80000000, RZ, 0xc0, !PT ;  /* 0x8000000005037812 */ /* 0x000fc800078ec0ff */
[----:B------:R-:W-:-:S04]  /*64d0*/  SHF.R.U32.HI R3, RZ, 0x18, R3 ;  /* 0x00000018ff037819 */ /* 0x000fc80000011603 */
[----:B------:R-:W-:-:S04]  /*64e0*/  LOP3.LUT R0, R0, R3, RZ, 0xfc, !PT ;  /* 0x0000000300007212 */ /* 0x000fc800078efcff */
[----:B------:R-:W-:-:S07]  /*64f0*/  PRMT R4, R0, 0x7610, R4 ;  /* 0x0000761000047816 */ /* 0x000fce0000000004 */
.L_x_10598:
[----:B------:R-:W-:Y:S05]  /*6500*/  BSYNC B0 ;  /* 0x0000000000007941 */ /* 0x000fea0003800000 */
.L_x_10597:
[----:B------:R0:W-:Y:S01]  /*6510*/  STG.E.U8 desc[UR36][R8.64], R4 ;  /* 0x0000000408007986 */ /* 0x0001e2000c101124 */
[----:B------:R-:W-:Y:S05]  /*6520*/  BRA `(.L_x_10574) ;  /* 0x0000000000b87947 */ /* 0x000fea0003800000 */
.L_x_10591:
        /* <DEDUP_REMOVED lines=22> */
.L_x_10573:
        /* <DEDUP_REMOVED lines=16> */
.L_x_10602:
[----:B------:R-:W-:Y:S05]  /*6790*/  BRA `(.L_x_10574) ;  /* 0x00000000001c7947 */ /* 0x000fea0003800000 */
.L_x_10601:
[----:B------:R-:W-:-:S06]  /*67a0*/  HADD2.F32 R4, -RZ, R22.H0_H0 ;  /* 0x20000016ff047230 */ /* 0x000fcc0000004100 */
[----:B------:R-:W0:Y:S02]  /*67b0*/  F2I.U64.TRUNC R4, R4 ;  /* 0x0000000400047311 */ /* 0x000e24000020d800 */
[----:B0-----:R2:W-:Y:S01]  /*67c0*/  STG.E.64 desc[UR36][R8.64], R4 ;  /* 0x0000000408007986 */ /* 0x0015e2000c101b24 */
[----:B------:R-:W-:Y:S05]  /*67d0*/  BRA `(.L_x_10574) ;  /* 0x00000000000c7947 */ /* 0x000fea0003800000 */
.L_x_10600:
[----:B------:R-:W-:-:S04]  /*67e0*/  HADD2.F32 R22, -RZ, R22.H0_H0 ;  /* 0x20000016ff167230 */ /* 0x000fc80000004100 */
[----:B------:R-:W0:Y:S02]  /*67f0*/  F2I.FTZ.U32.TRUNC.NTZ R3, R22 ;  /* 0x0000001600037305 */ /* 0x000e24000021f000 */
[----:B0-----:R0:W-:Y:S02]  /*6800*/  STG.E desc[UR36][R8.64], R3 ;  /* 0x0000000308007986 */ /* 0x0011e4000c101924 */
.L_x_10574:
        /* <DEDUP_REMOVED lines=25> */
.L_x_10606:
[----:B------:R-:W-:-:S06]  /*69a0*/  HADD2.F32 R5, -RZ, R18.H0_H0 ;  /* 0x20000012ff057230 */ /* 0x000fcc0000004100 */
[----:B------:R-:W0:Y:S02]  /*69b0*/  F2I.S64.TRUNC R4, R5 ;  /* 0x0000000500047311 */ /* 0x000e24000020d900 */
[----:B0-----:R3:W-:Y:S01]  /*69c0*/  STG.E.U8 desc[UR36][R8.64], R4 ;  /* 0x0000000408007986 */ /* 0x0017e2000c101124 */
[----:B------:R-:W-:Y:S05]  /*69d0*/  BRA `(.L_x_10608) ;  /* 0x0000000c00847947 */ /* 0x000fea0003800000 */
.L_x_10605:
        /* <DEDUP_REMOVED lines=10> */
.L_x_10610:
[----:B------:R-:W-:-:S04]  /*6a80*/  HADD2.F32 R18, -RZ, R18.H0_H0 ;  /* 0x20000012ff127230 */ /* 0x000fc80000004100 */
[----:B------:R-:W0:Y:S02]  /*6a90*/  F2I.FTZ.TRUNC.NTZ R3, R18 ;  /* 0x0000001200037305 */ /* 0x000e24000021f100 */
[----:B0-----:R2:W-:Y:S01]  /*6aa0*/  STG.E desc[UR36][R8.64], R3 ;  /* 0x0000000308007986 */ /* 0x0015e2000c101924 */
[----:B------:R-:W-:Y:S05]  /*6ab0*/  BRA `(.L_x_10608) ;  /* 0x0000000c004c7947 */ /* 0x000fea0003800000 */
.L_x_10609:
[----:B------:R-:W-:-:S04]  /*6ac0*/  HADD2.F32 R18, -RZ, R18.H0_H0 ;  /* 0x20000012ff127230 */ /* 0x000fc80000004100 */
[----:B------:R-:W0:Y:S02]  /*6ad0*/  F2I.FTZ.TRUNC.NTZ R3, R18 ;  /* 0x0000001200037305 */ /* 0x000e24000021f100 */
[----:B0-----:R0:W-:Y:S01]  /*6ae0*/  STG.E.U16 desc[UR36][R8.64], R3 ;  /* 0x0000000308007986 */ /* 0x0011e2000c101524 */
[----:B------:R-:W-:Y:S05]  /*6af0*/  BRA `(.L_x_10608) ;  /* 0x0000000c003c7947 */ /* 0x000fea0003800000 */
.L_x_10604:
        /* <DEDUP_REMOVED lines=9> */
.L_x_10612:
[----:B------:R0:W-:Y:S01]  /*6b90*/  STG.E.U16 desc[UR36][R8.64], R18 ;  /* 0x0000001208007986 */ /* 0x0001e2000c101524 */
[----:B------:R-:W-:Y:S05]  /*6ba0*/  BRA `(.L_x_10608) ;  /* 0x0000000c00107947 */ /* 0x000fea0003800000 */
.L_x_10611:
        /* <DEDUP_REMOVED lines=10> */
.L_x_10614:
[----:B------:R-:W-:-:S05]  /*6c50*/  HADD2.F32 R0, -RZ, R18.H0_H0 ;  /* 0x20000012ff007230 */ /* 0x000fca0000004100 */
[----:B------:R-:W-:-:S04]  /*6c60*/  F2FP.F16.F32.PACK_AB R0, RZ, R0 ;  /* 0x00000000ff00723e */ /* 0x000fc800000000ff */
[----:B------:R-:W-:-:S05]  /*6c70*/  PRMT R0, R0, 0x5410, RZ ;  /* 0x0000541000007816 */ /* 0x000fca00000000ff */
[----:B------:R0:W-:Y:S01]  /*6c80*/  STG.E desc[UR36][R8.64], R0 ;  /* 0x0000000008007986 */ /* 0x0001e2000c101924 */
[----:B------:R-:W-:Y:S05]  /*6c90*/  BRA `(.L_x_10608) ;  /* 0x0000000800d47947 */ /* 0x000fea0003800000 */
.L_x_10613:
[----:B------:R-:W-:-:S05]  /*6ca0*/  HADD2.F32 R4, -RZ, R18.H0_H0 ;  /* 0x20000012ff047230 */ /* 0x000fca0000004100 */
[----:B------:R-:W-:-:S06]  /*6cb0*/  FMUL.FTZ R4, R4, 1 ;  /* 0x3f80000004047820 */ /* 0x000fcc0000410000 */
[----:B------:R-:W0:Y:S02]  /*6cc0*/  F2F.F64.F32 R4, R4 ;  /* 0x0000000400047310 */ /* 0x000e240000201800 */
[----:B0-----:R0:W-:Y:S01]  /*6cd0*/  STG.E.64 desc[UR36][R8.64], R4 ;  /* 0x0000000408007986 */ /* 0x0011e2000c101b24 */
[----:B------:R-:W-:Y:S05]  /*6ce0*/  BRA `(.L_x_10608) ;  /* 0x0000000800c07947 */ /* 0x000fea0003800000 */
.L_x_10603:
        /* <DEDUP_REMOVED lines=13> */
.L_x_10617:
[----:B------:R-:W-:Y:S01]  /*6dc0*/  HADD2.F32 R18, -RZ, R18.H0_H0 ;  /* 0x20000012ff127230 */ /* 0x000fe20000004100 */
[----:B------:R-:W-:-:S04]  /*6dd0*/  CS2R R6, SRZ ;  /* 0x0000000000067805 */ /* 0x000fc8000001ff00 */
[----:B------:R-:W-:-:S06]  /*6de0*/  FMUL.FTZ R4, R18, 1 ;  /* 0x3f80000012047820 */ /* 0x000fcc0000410000 */
[----:B------:R-:W0:Y:S02]  /*6df0*/  F2F.F64.F32 R4, R4 ;  /* 0x0000000400047310 */ /* 0x000e240000201800 */
[----:B0-----:R0:W-:Y:S01]  /*6e00*/  STG.E.128 desc[UR36][R8.64], R4 ;  /* 0x0000000408007986 */ /* 0x0011e2000c101d24 */
[----:B------:R-:W-:Y:S05]  /*6e10*/  BRA `(.L_x_10608) ;  /* 0x0000000800747947 */ /* 0x000fea0003800000 */
.L_x_10616:
        /* <DEDUP_REMOVED lines=21> */
.L_x_10621:
[----:B------:R-:W-:Y:S05]  /*6f70*/  BSYNC B0 ;  /* 0x0000000000007941 */ /* 0x000fea0003800000 */
.L_x_10620:
[----:B------:R-:W-:-:S05]  /*6f80*/  LOP3.LUT R5, R0, R5, RZ, 0xfc, !PT ;  /* 0x0000000500057212 */ /* 0x000fca00078efcff */
[----:B------:R0:W-:Y:S01]  /*6f90*/  STG.E.U8 desc[UR36][R8.64], R5 ;  /* 0x0000000508007986 */ /* 0x0001e2000c101124 */
[----:B------:R-:W-:Y:S05]  /*6fa0*/  BRA `(.L_x_10608) ;  /* 0x0000000800107947 */ /* 0x000fea0003800000 */
.L_x_10619:
        /* <DEDUP_REMOVED lines=13> */
.L_x_10623:
[----:B------:R-:W-:Y:S01]  /*7080*/  IMAD.MOV.U32 R0, RZ, RZ, 0x7f ;  /* 0x0000007fff007424 */ /* 0x000fe200078e00ff */
[----:B------:R-:W-:-:S04]  /*7090*/  ISETP.GT.U32.AND P0, PT, R3, 0x7f800000, PT ;  /* 0x7f8000000300780c */ /* 0x000fc80003f04070 */
[----:B------:R-:W-:-:S09]  /*70a0*/  SEL R0, R0, 0x7c, P0 ;  /* 0x0000007c00007807 */ /* 0x000fd20000000000 */
.L_x_10624:
[----:B------:R-:W-:Y:S05]  /*70b0*/  BSYNC B0 ;  /* 0x0000000000007941 */ /* 0x000fea0003800000 */
.L_x_10622:
[----:B------:R-:W-:-:S04]  /*70c0*/  LOP3.LUT R3, R5, 0x80000000, RZ, 0xc0, !PT ;  /* 0x8000000005037812 */ /* 0x000fc800078ec0ff */
[----:B------:R-:W-:-:S04]  /*70d0*/  SHF.R.U32.HI R3, RZ, 0x18, R3 ;  /* 0x00000018ff037819 */ /* 0x000fc80000011603 */
[----:B------:R-:W-:-:S05]  /*70e0*/  LOP3.LUT R3, R0, R3, RZ, 0xfc, !PT ;  /* 0x0000000300037212 */ /* 0x000fca00078efcff */
[----:B------:R0:W-:Y:S01]  /*70f0*/  STG.E.U8 desc[UR36][R8.64], R3 ;  /* 0x0000000308007986 */ /* 0x0001e2000c101124 */
[----:B------:R-:W-:Y:S05]  /*7100*/  BRA `(.L_x_10608) ;  /* 0x0000000400b87947 */ /* 0x000fea0003800000 */
.L_x_10618:
[----:B------:R-:W-:-:S05]  /*7110*/  HADD2.F32 R0, -RZ, R18.H0_H0 ;  /* 0x20000012ff007230 */ /* 0x000fca0000004100 */
[----:B------:R-:W-:-:S05]  /*7120*/  F2FP.BF16.F32.PACK_AB R0, RZ, R0 ;  /* 0x00000000ff00723e */ /* 0x000fca00000010ff */
[----:B------:R0:W-:Y:S01]  /*7130*/  STG.E.U16 desc[UR36][R8.64], R0 ;  /* 0x0000000008007986 */ /* 0x0001e2000c101524 */
[----:B------:R-:W-:Y:S05]  /*7140*/  BRA `(.L_x_10608) ;  /* 0x0000000400a87947 */ /* 0x000fea0003800000 */
.L_x_10615:
        /* <DEDUP_REMOVED lines=12> */
.L_x_10627:
        /* <DEDUP_REMOVED lines=17> */
.L_x_10630:
[----:B------:R-:W-:-:S04]  /*7320*/  LOP3.LUT R3, R5, 0x80000000, RZ, 0xc0, !PT ;  /* 0x8000000005037812 */ /* 0x000fc800078ec0ff */
[----:B------:R-:W-:-:S04]  /*7330*/  SHF.R.U32.HI R3, RZ, 0x18, R3 ;  /* 0x00000018ff037819 */ /* 0x000fc80000011603 */
[----:B------:R-:W-:-:S04]  /*7340*/  LOP3.LUT R0, R0, R3, RZ, 0xfc, !PT ;  /* 0x0000000300007212 */ /* 0x000fc800078efcff */
[----:B------:R-:W-:-:S07]  /*7350*/  PRMT R4, R0, 0x7610, R4 ;  /* 0x0000761000047816 */ /* 0x000fce0000000004 */
.L_x_10629:
[----:B------:R-:W-:Y:S05]  /*7360*/  BSYNC B0 ;  /* 0x0000000000007941 */ /* 0x000fea0003800000 */
.L_x_10628:
[----:B------:R0:W-:Y:S01]  /*7370*/  STG.E.U8 desc[UR36][R8.64], R4 ;  /* 0x0000000408007986 */ /* 0x0001e2000c101124 */
[----:B------:R-:W-:Y:S05]  /*7380*/  BRA `(.L_x_10608) ;  /* 0x0000000400187947 */ /* 0x000fea0003800000 */
.L_x_10626:
        /* <DEDUP_REMOVED lines=17> */
.L_x_10633:
[----:B------:R-:W-:-:S04]  /*74a0*/  LOP3.LUT R3, R5, 0x80000000, RZ, 0xc0, !PT ;  /* 0x8000000005037812 */ /* 0x000fc800078ec0ff */
[----:B------:R-:W-:-:S04]  /*74b0*/  SHF.R.U32.HI R3, RZ, 0x18, R3 ;  /* 0x00000018ff037819 */ /* 0x000fc80000011603 */
[----:B------:R-:W-:-:S04]  /*74c0*/  LOP3.LUT R0, R0, R3, RZ, 0xfc, !PT ;  /* 0x0000000300007212 */ /* 0x000fc800078efcff */
[----:B------:R-:W-:-:S07]  /*74d0*/  PRMT R4, R0, 0x7610, R4 ;  /* 0x0000761000047816 */ /* 0x000fce0000000004 */
.L_x_10632:
[----:B------:R-:W-:Y:S05]  /*74e0*/  BSYNC B0 ;  /* 0x0000000000007941 */ /* 0x000fea0003800000 */
.L_x_10631:
[----:B------:R0:W-:Y:S01]  /*74f0*/  STG.E.U8 desc[UR36][R8.64], R4 ;  /* 0x0000000408007986 */ /* 0x0001e2000c101124 */
[----:B------:R-:W-:Y:S05]  /*7500*/  BRA `(.L_x_10608) ;  /* 0x0000000000b87947 */ /* 0x000fea0003800000 */
.L_x_10625:
        /* <DEDUP_REMOVED lines=22> */
.L_x_10607:
        /* <DEDUP_REMOVED lines=16> */
.L_x_10636:
[----:B------:R-:W-:Y:S05]  /*7770*/  BRA `(.L_x_10608) ;  /* 0x00000000001c7947 */ /* 0x000fea0003800000 */
.L_x_10635:
[----:B------:R-:W-:-:S06]  /*7780*/  HADD2.F32 R4, -RZ, R18.H0_H0 ;  /* 0x20000012ff047230 */ /* 0x000fcc0000004100 */
[----:B------:R-:W0:Y:S02]  /*7790*/  F2I.U64.TRUNC R4, R4 ;  /* 0x0000000400047311 */ /* 0x000e24000020d800 */
[----:B0-----:R0:W-:Y:S01]  /*77a0*/  STG.E.64 desc[UR36][R8.64], R4 ;  /* 0x0000000408007986 */ /* 0x0011e2000c101b24 */
[----:B------:R-:W-:Y:S05]  /*77b0*/  BRA `(.L_x_10608) ;  /* 0x00000000000c7947 */ /* 0x000fea0003800000 */
.L_x_10634:
[----:B------:R-:W-:-:S04]  /*77c0*/  HADD2.F32 R18, -RZ, R18.H0_H0 ;  /* 0x20000012ff127230 */ /* 0x000fc80000004100 */
[----:B------:R-:W0:Y:S02]  /*77d0*/  F2I.FTZ.U32.TRUNC.NTZ R3, R18 ;  /* 0x0000001200037305 */ /* 0x000e24000021f000 */
[----:B0-----:R0:W-:Y:S02]  /*77e0*/  STG.E desc[UR36][R8.64], R3 ;  /* 0x0000000308007986 */ /* 0x0011e4000c101924 */
.L_x_10608:
[----:B------:R-:W-:-:S07]  /*77f0*/  VIADD R23, R23, 0x80 ;  /* 0x0000008017177836 */ /* 0x000fce0000000000 */
.L_x_10568:
[----:B------:R-:W-:Y:S05]  /*7800*/  BSYNC B6 ;  /* 0x0000000000067941 */ /* 0x000fea0003800000 */
.L_x_10567:
        /* <DEDUP_REMOVED lines=23> */
.L_x_10640:
[----:B------:R-:W-:-:S06]  /*7980*/  HADD2.F32 R5, -RZ, R17.H0_H0 ;  /* 0x20000011ff057230 */ /* 0x000fcc0000004100 */
[----:B------:R-:W0:Y:S02]  /*7990*/  F2I.S64.TRUNC R4, R5 ;  /* 0x0000000500047311 */ /* 0x000e24000020d900 */
[----:B0-----:R-:W-:Y:S01]  /*79a0*/  STG.E.U8 desc[UR36][R2.64], R4 ;  /* 0x0000000402007986 */ /* 0x001fe2000c101124 */
[----:B------:R-:W-:Y:S05]  /*79b0*/  EXIT ;  /* 0x000000000000794d */ /* 0x000fea0003800000 */
.L_x_10639:
        /* <DEDUP_REMOVED lines=10> */
.L_x_10643:
[----:B------:R-:W-:-:S06]  /*7a60*/  HADD2.F32 R17, -RZ, R17.H0_H0 ;  /* 0x20000011ff117230 */ /* 0x000fcc0000004100 */
[----:B------:R-:W0:Y:S02]  /*7a70*/  F2I.FTZ.TRUNC.NTZ R17, R17 ;  /* 0x0000001100117305 */ /* 0x000e24000021f100 */
[----:B0-----:R-:W-:Y:S01]  /*7a80*/  STG.E desc[UR36][R2.64], R17 ;  /* 0x0000001102007986 */ /* 0x001fe2000c101924 */
[----:B------:R-:W-:Y:S05]  /*7a90*/  EXIT ;  /* 0x000000000000794d */ /* 0x000fea0003800000 */
.L_x_10642:
[----:B------:R-:W-:-:S06]  /*7aa0*/  HADD2.F32 R17, -RZ, R17.H0_H0 ;  /* 0x20000011ff117230 */ /* 0x000fcc0000004100 */
[----:B------:R-:W0:Y:S02]  /*7ab0*/  F2I.FTZ.TRUNC.NTZ R17, R17 ;  /* 0x0000001100117305 */ /* 0x000e24000021f100 */
[----:B0-----:R-:W-:Y:S01]  /*7ac0*/  STG.E.U16 desc[UR36][R2.64], R17 ;  /* 0x0000001102007986 */ /* 0x001fe2000c101524 */
[----:B------:R-:W-:Y:S05]  /*7ad0*/  EXIT ;  /* 0x000000000000794d */ /* 0x000fea0003800000 */
.L_x_10638:
        /* <DEDUP_REMOVED lines=9> */
.L_x_10645:
[----:B------:R-:W-:Y:S01]  /*7b70*/  STG.E.U16 desc[UR36][R2.64], R17 ;  /* 0x0000001102007986 */ /* 0x000fe2000c101524 */
[----:B------:R-:W-:Y:S05]  /*7b80*/  EXIT ;  /* 0x000000000000794d */ /* 0x000fea0003800000 */
.L_x_10644:
        /* <DEDUP_REMOVED lines=10> */
.L_x_10647:
[----:B------:R-:W-:-:S05]  /*7c30*/  HADD2.F32 R0, -RZ, R17.H0_H0 ;  /* 0x20000011ff007230 */ /* 0x000fca0000004100 */
[----:B------:R-:W-:-:S04]  /*7c40*/  F2FP.F16.F32.PACK_AB R0, RZ, R0 ;  /* 0x00000000ff00723e */ /* 0x000fc800000000ff */
[----:B------:R-:W-:-:S05]  /*7c50*/  PRMT R0, R0, 0x5410, RZ ;  /* 0x0000541000007816 */ /* 0x000fca00000000ff */
[----:B------:R-:W-:Y:S01]  /*7c60*/  STG.E desc[UR36][R2.64], R0 ;  /* 0x0000000002007986 */ /* 0x000fe2000c101924 */
[----:B------:R-:W-:Y:S05]  /*7c70*/  EXIT ;  /* 0x000000000000794d */ /* 0x000fea0003800000 */
.L_x_10646:
[----:B------:R-:W-:-:S05]  /*7c80*/  HADD2.F32 R4, -RZ, R17.H0_H0 ;  /* 0x20000011ff047230 */ /* 0x000fca0000004100 */
[----:B------:R-:W-:-:S06]  /*7c90*/  FMUL.FTZ R4, R4, 1 ;  /* 0x3f80000004047820 */ /* 0x000fcc0000410000 */
[----:B------:R-:W0:Y:S02]  /*7ca0*/  F2F.F64.F32 R4, R4 ;  /* 0x0000000400047310 */ /* 0x000e240000201800 */
[----:B0-----:R-:W-:Y:S01]  /*7cb0*/  STG.E.64 desc[UR36][R2.64], R4 ;  /* 0x0000000402007986 */ /* 0x001fe2000c101b24 */
[----:B------:R-:W-:Y:S05]  /*7cc0*/  EXIT ;  /* 0x000000000000794d */ /* 0x000fea0003800000 */
.L_x_10637:
        /* <DEDUP_REMOVED lines=13> */
.L_x_10650:
[----:B------:R-:W-:Y:S01]  /*7da0*/  HADD2.F32 R17, -RZ, R17.H0_H0 ;  /* 0x20000011ff117230 */ /* 0x000fe20000004100 */
[----:B------:R-:W-:-:S04]  /*7db0*/  CS2R R6, SRZ ;  /* 0x0000000000067805 */ /* 0x000fc8000001ff00 */
[----:B------:R-:W-:-:S06]  /*7dc0*/  FMUL.FTZ R4, R17, 1 ;  /* 0x3f80000011047820 */ /* 0x000fcc0000410000 */
[----:B------:R-:W0:Y:S02]  /*7dd0*/  F2F.F64.F32 R4, R4 ;  /* 0x0000000400047310 */ /* 0x000e240000201800 */
[----:B0-----:R-:W-:Y:S01]  /*7de0*/  STG.E.128 desc[UR36][R2.64], R4 ;  /* 0x0000000402007986 */ /* 0x001fe2000c101d24 */
[----:B------:R-:W-:Y:S05]  /*7df0*/  EXIT ;  /* 0x000000000000794d */ /* 0x000fea0003800000 */
.L_x_10649:
        /* <DEDUP_REMOVED lines=21> */
.L_x_10654:
[----:B------:R-:W-:Y:S05]  /*7f50*/  BSYNC B0 ;  /* 0x0000000000007941 */ /* 0x000fea0003800000 */
.L_x_10653:
[----:B------:R-:W-:-:S05]  /*7f60*/  LOP3.LUT R5, R0, R5, RZ, 0xfc, !PT ;  /* 0x0000000500057212 */ /* 0x000fca00078efcff */
[----:B------:R-:W-:Y:S01]  /*7f70*/  STG.E.U8 desc[UR36][R2.64], R5 ;  /* 0x0000000502007986 */ /* 0x000fe2000c101124 */
[----:B------:R-:W-:Y:S05]  /*7f80*/  EXIT ;  /* 0x000000000000794d */ /* 0x000fea0003800000 */
.L_x_10652:
        /* <DEDUP_REMOVED lines=13> */
.L_x_10656:
[----:B------:R-:W-:Y:S01]  /*8060*/  IMAD.MOV.U32 R0, RZ, RZ, 0x7f ;  /* 0x0000007fff007424 */ /* 0x000fe200078e00ff */
[----:B------:R-:W-:-:S04]  /*8070*/  ISETP.GT.U32.AND P0, PT, R4, 0x7f800000, PT ;  /* 0x7f8000000400780c */ /* 0x000fc80003f04070 */
[----:B------:R-:W-:-:S09]  /*8080*/  SEL R0, R0, 0x7c, P0 ;  /* 0x0000007c00007807 */ /* 0x000fd20000000000 */
.L_x_10657:
[----:B------:R-:W-:Y:S05]  /*8090*/  BSYNC B0 ;  /* 0x0000000000007941 */ /* 0x000fea0003800000 */
.L_x_10655:
[----:B------:R-:W-:-:S04]  /*80a0*/  LOP3.LUT R4, R17, 0x80000000, RZ, 0xc0, !PT ;  /* 0x8000000011047812 */ /* 0x000fc800078ec0ff */
[----:B------:R-:W-:-:S04]  /*80b0*/  SHF.R.U32.HI R5, RZ, 0x18, R4 ;  /* 0x00000018ff057819 */ /* 0x000fc80000011604 */
[----:B------:R-:W-:-:S05]  /*80c0*/  LOP3.LUT R5, R0, R5, RZ, 0xfc, !PT ;  /* 0x0000000500057212 */ /* 0x000fca00078efcff */
[----:B------:R-:W-:Y:S01]  /*80d0*/  STG.E.U8 desc[UR36][R2.64], R5 ;  /* 0x0000000502007986 */ /* 0x000fe2000c101124 */
[----:B------:R-:W-:Y:S05]  /*80e0*/  EXIT ;  /* 0x000000000000794d */ /* 0x000fea0003800000 */
.L_x_10651:
[----:B------:R-:W-:-:S05]  /*80f0*/  HADD2.F32 R0, -RZ, R17.H0_H0 ;  /* 0x20000011ff007230 */ /* 0x000fca0000004100 */
[----:B------:R-:W-:-:S05]  /*8100*/  F2FP.BF16.F32.PACK_AB R0, RZ, R0 ;  /* 0x00000000ff00723e */ /* 0x000fca00000010ff */
[----:B------:R-:W-:Y:S01]  /*8110*/  STG.E.U16 desc[UR36][R2.64], R0 ;  /* 0x0000000002007986 */ /* 0x000fe2000c101524 */
[----:B------:R-:W-:Y:S05]  /*8120*/  EXIT ;  /* 0x000000000000794d */ /* 0x000fea0003800000 */
.L_x_10648:
        /* <DEDUP_REMOVED lines=12> */
.L_x_10660:
        /* <DEDUP_REMOVED lines=17> */
.L_x_10663:
[----:B------:R-:W-:-:S04]  /*8300*/  LOP3.LUT R0, R17, 0x80000000, RZ, 0xc0, !PT ;  /* 0x8000000011007812 */ /* 0x000fc800078ec0ff */
[----:B------:R-:W-:-:S04]  /*8310*/  SHF.R.U32.HI R5, RZ, 0x18, R0 ;  /* 0x00000018ff057819 */ /* 0x000fc80000011600 */
[----:B------:R-:W-:-:S04]  /*8320*/  LOP3.LUT R4, R4, R5, RZ, 0xfc, !PT ;  /* 0x0000000504047212 */ /* 0x000fc800078efcff */
[----:B------:R-:W-:-:S07]  /*8330*/  PRMT R0, R4, 0x7610, R0 ;  /* 0x0000761004007816 */ /* 0x000fce0000000000 */
.L_x_10662:
[----:B------:R-:W-:Y:S05]  /*8340*/  BSYNC B0 ;  /* 0x0000000000007941 */ /* 0x000fea0003800000 */
.L_x_10661:
[----:B------:R-:W-:Y:S01]  /*8350*/  STG.E.U8 desc[UR36][R2.64], R0 ;  /* 0x0000000002007986 */ /* 0x000fe2000c101124 */
[----:B------:R-:W-:Y:S05]  /*8360*/  EXIT ;  /* 0x000000000000794d */ /* 0x000fea0003800000 */
.L_x_10659:
        /* <DEDUP_REMOVED lines=17> */
.L_x_10666:
[----:B------:R-:W-:-:S04]  /*8480*/  LOP3.LUT R0, R17, 0x80000000, RZ, 0xc0, !PT ;  /* 0x8000000011007812 */ /* 0x000fc800078ec0ff */
[----:B------:R-:W-:-:S04]  /*8490*/  SHF.R.U32.HI R5, RZ, 0x18, R0 ;  /* 0x00000018ff057819 */ /* 0x000fc80000011600 */
[----:B------:R-:W-:-:S04]  /*84a0*/  LOP3.LUT R4, R4, R5, RZ, 0xfc, !PT ;  /* 0x0000000504047212 */ /* 0x000fc800078efcff */
[----:B------:R-:W-:-:S07]  /*84b0*/  PRMT R0, R4, 0x7610, R0 ;  /* 0x0000761004007816 */ /* 0x000fce0000000000 */
.L_x_10665:
[----:B------:R-:W-:Y:S05]  /*84c0*/  BSYNC B0 ;  /* 0x0000000000007941 */ /* 0x000fea0003800000 */
.L_x_10664:
[----:B------:R-:W-:Y:S01]  /*84d0*/  STG.E.U8 desc[UR36][R2.64], R0 ;  /* 0x0000000002007986 */ /* 0x000fe2000c101124 */
[----:B------:R-:W-:Y:S05]  /*84e0*/  EXIT ;  /* 0x000000000000794d */ /* 0x000fea0003800000 */
.L_x_10658:
        /* <DEDUP_REMOVED lines=22> */
.L_x_10641:
        /* <DEDUP_REMOVED lines=16> */
.L_x_10669:
[----:B------:R-:W-:Y:S05]  /*8750*/  EXIT ;  /* 0x000000000000794d */ /* 0x000fea0003800000 */
.L_x_10668:
[----:B------:R-:W-:-:S06]  /*8760*/  HADD2.F32 R4, -RZ, R17.H0_H0 ;  /* 0x20000011ff047230 */ /* 0x000fcc0000004100 */
[----:B------:R-:W0:Y:S02]  /*8770*/  F2I.U64.TRUNC R4, R4 ;  /* 0x0000000400047311 */ /* 0x000e24000020d800 */
[----:B0-----:R-:W-:Y:S01]  /*8780*/  STG.E.64 desc[UR36][R2.64], R4 ;  /* 0x0000000402007986 */ /* 0x001fe2000c101b24 */
[----:B------:R-:W-:Y:S05]  /*8790*/  EXIT ;  /* 0x000000000000794d */ /* 0x000fea0003800000 */
.L_x_10667:
[----:B------:R-:W-:-:S06]  /*87a0*/  HADD2.F32 R17, -RZ, R17.H0_H0 ;  /* 0x20000011ff117230 */ /* 0x000fcc0000004100 */
[----:B------:R-:W0:Y:S02]  /*87b0*/  F2I.FTZ.U32.TRUNC.NTZ R17, R17 ;  /* 0x0000001100117305 */ /* 0x000e24000021f000 */
[----:B0-----:R-:W-:Y:S01]  /*87c0*/  STG.E desc[UR36][R2.64], R17 ;  /* 0x0000001102007986 */ /* 0x001fe2000c101924 */
[----:B------:R-:W-:Y:S05]  /*87d0*/  EXIT ;  /* 0x000000000000794d */ /* 0x000fea0003800000 */
.L_x_10670:
        /* <DEDUP_REMOVED lines=10> */
.L_x_36229:


//--------------------- .text._ZN2at6native18elementwise_kernelILi128ELi4EZNS0_22gpu_kernel_impl_nocastIZZZNS0_21clamp_min_kernel_cudaERNS_18TensorIteratorBaseERKN3c106ScalarEENKUlvE_clEvENKUlvE6_clEvEUlNS5_4HalfEE_EEvS4_RKT_EUliE_EEviT1_ --------------------------
	.section	.text._ZN2at6native18elementwise_kernelILi128ELi4EZNS0_22gpu_kernel_impl_nocastIZZZNS0_21clamp_min_kernel_cudaERNS_18TensorIteratorBaseERKN3c106ScalarEENKUlvE_clEvENKUlvE6_clEvEUlNS5_4HalfEE_EEvS4_RKT_EUliE_EEviT1_,"ax",@progbits
	.align	128
        .global         _ZN2at6native18elementwise_kernelILi128ELi4EZNS0_22gpu_kernel_impl_nocastIZZZNS0_21clamp_min_kernel_cudaERNS_18TensorIteratorBaseERKN3c106ScalarEENKUlvE_clEvENKUlvE6_clEvEUlNS5_4HalfEE_EEvS4_RKT_EUliE_EEviT1_
        .type           _ZN2at6native18elementwise_kernelILi128ELi4EZNS0_22gpu_kernel_impl_nocastIZZZNS0_21clamp_min_kernel_cudaERNS_18TensorIteratorBaseERKN3c106ScalarEENKUlvE_clEvENKUlvE6_clEvEUlNS5_4HalfEE_EEvS4_RKT_EUliE_EEviT1_,@function
        .size           _ZN2at6native18elementwise_kernelILi128ELi4EZNS0_22gpu_kernel_impl_nocastIZZZNS0_21clamp_min_kernel_cudaERNS_18TensorIteratorBaseERKN3c106ScalarEENKUlvE_clEvENKUlvE6_clEvEUlNS5_4HalfEE_EEvS4_RKT_EUliE_EEviT1_,(.L_x_36230 - _ZN2at6native18elementwise_kernelILi128ELi4EZNS0_22gpu_kernel_impl_nocastIZZZNS0_21clamp_min_kernel_cudaERNS_18TensorIteratorBaseERKN3c106ScalarEENKUlvE_clEvENKUlvE6_clEvEUlNS5_4HalfEE_EEvS4_RKT_EUliE_EEviT1_)
        .other          _ZN2at6native18elementwise_kernelILi128ELi4EZNS0_22gpu_kernel_impl_nocastIZZZNS0_21clamp_min_kernel_cudaERNS_18TensorIteratorBaseERKN3c106ScalarEENKUlvE_clEvENKUlvE6_clEvEUlNS5_4HalfEE_EEvS4_RKT_EUliE_EEviT1_,@"STO_CUDA_ENTRY STV_DEFAULT"
_ZN2at6native18elementwise_kernelILi128ELi4EZNS0_22gpu_kernel_impl_nocastIZZZNS0_21clamp_min_kernel_cudaERNS_18TensorIteratorBaseERKN3c106ScalarEENKUlvE_clEvENKUlvE6_clEvEUlNS5_4HalfEE_EEvS4_RKT_EUliE_EEviT1_:
.text._ZN2at6native18elementwise_kernelILi128ELi4EZNS0_22gpu_kernel_impl_nocastIZZZNS0_21clamp_min_kernel_cudaERNS_18TensorIteratorBaseERKN3c106ScalarEENKUlvE_clEvENKUlvE6_clEvEUlNS5_4HalfEE_EEvS4_RKT_EUliE_EEviT1_:
        /* <DEDUP_REMOVED lines=311> */
.L_x_10673:
        /* <DEDUP_REMOVED lines=11> */
[----:B------:R-:W-:Y:S02]  /*1420*/  @!P0 FMNMX.FTZ R7, R2, R7, !PT ;  /* 0x0000000702078209 */ /* 0x000fe40007810000 */
[----:B------:R-:W-:Y:S02]  /*1430*/  IADD3 R2, P1, R3, UR8, RZ ;  /* 0x0000000803027c10 */ /* 0x000fe4000ff3e0ff */
[----:B------:R-:W-:Y:S02]  /*1440*/  @!P0 F2FP.F16.F32.PACK_AB R7, RZ, R7 ;  /* 0x00000007ff07823e */ /* 0x000fe400000000ff */
[----:B------:R-:W-:Y:S02]  /*1450*/  IADD3.X R3, RZ, UR9, RZ, P1, !PT ;  /* 0x00000009ff037c10 */ /* 0x000fe40008ffe4ff */
[----:B------:R-:W-:-:S05]  /*1460*/  @!P0 PRMT R5, R7, 0x7610, R5 ;  /* 0x0000761007058816 */ /* 0x000fca0000000005 */
[----:B------:R0:W-:Y:S02]  /*1470*/  STG.E.U16 desc[UR4][R2.64], R5 ;  /* 0x0000000502007986 */ /* 0x0001e4000c101504 */
.L_x_10672:
[----:B------:R-:W-:Y:S05]  /*1480*/  BSYNC B0 ;  /* 0x0000000000007941 */ /* 0x000fea0003800000 */
.L_x_10671:
        /* <DEDUP_REMOVED lines=305> */
.L_x_10676:
        /* <DEDUP_REMOVED lines=321> */
.L_x_10677:
        /* <DEDUP_REMOVED lines=17> */
.L_x_10675:
[----:B------:R-:W-:Y:S05]  /*3cc0*/  BSYNC B0 ;  /* 0x0000000000007941 */ /* 0x000fea0003800000 */
.L_x_10674:
        /* <DEDUP_REMOVED lines=304> */
.L_x_10678:
        /* <DEDUP_REMOVED lines=11> */
[----:B------:R-:W-:Y:S02]  /*5080*/  @!P0 FMNMX.FTZ R0, R7, R0, !PT ;  /* 0x0000000007008209 */ /* 0x000fe40007810000 */
[----:B------:R-:W-:Y:S02]  /*5090*/  IADD3.X R3, RZ, UR7, RZ, P1, !PT ;  /* 0x00000007ff037c10 */ /* 0x000fe40008ffe4ff */
[----:B------:R-:W-:-:S04]  /*50a0*/  @!P0 F2FP.F16.F32.PACK_AB R0, RZ, R0 ;  /* 0x00000000ff00823e */ /* 0x000fc800000000ff */
[----:B------:R-:W-:-:S05]  /*50b0*/  @!P0 PRMT R5, R0, 0x7610, R5 ;  /* 0x0000761000058816 */ /* 0x000fca0000000005 */
[----:B------:R-:W-:Y:S01]  /*50c0*/  STG.E.U16 desc[UR4][R2.64], R5 ;  /* 0x0000000502007986 */ /* 0x000fe2000c101504 */
[----:B------:R-:W-:Y:S05]  /*50d0*/  EXIT ;  /* 0x000000000000794d */ /* 0x000fea0003800000 */
.L_x_10679:
        /* <DEDUP_REMOVED lines=10> */
.L_x_36230:


//--------------------- .text._ZN2at6native27unrolled_elementwise_kernelIZZZNS0_21clamp_min_kernel_cudaERNS_18TensorIteratorBaseERKN3c106ScalarEENKUlvE_clEvENKUlvE6_clEvEUlNS4_4HalfEE_St5arrayIPcLm2EELi4E23TrivialOffsetCalculatorILi1EjESG_NS0_6memory15LoadWithoutCastENSH_16StoreWithoutCastEEEviT_T0_T2_T3_T4_T5_ --------------------------
	.section	.text._ZN2at6native27unrolled_elementwise_kernelIZZZNS0_21clamp_min_kernel_cudaERNS_18TensorIteratorBaseERKN3c106ScalarEENKUlvE_clEvENKUlvE6_clEvEUlNS4_4HalfEE_St5arrayIPcLm2EELi4E23TrivialOffsetCalculatorILi1EjESG_NS0_6memory15LoadWithoutCastENSH_16StoreWithoutCastEEEviT_T0_T2_T3_T4_T5_,"ax",@progbits
	.align	128
        .global         _ZN2at6native27unrolled_elementwise_kernelIZZZNS0_21clamp_min_kernel_cudaERNS_18TensorIteratorBaseERKN3c106ScalarEENKUlvE_clEvENKUlvE6_clEvEUlNS4_4HalfEE_St5arrayIPcLm2EELi4E23TrivialOffsetCalculatorILi1EjESG_NS0_6memory15LoadWithoutCastENSH_16StoreWithoutCastEEEviT_T0_T2_T3_T4_T5_
        .type           _ZN2at6native27unrolled_elementwise_kernelIZZZNS0_21clamp_min_kernel_cudaERNS_18TensorIteratorBaseERKN3c106ScalarEENKUlvE_clEvENKUlvE6_clEvEUlNS4_4HalfEE_St5arrayIPcLm2EELi4E23TrivialOffsetCalculatorILi1EjESG_NS0_6memory15LoadWithoutCastENSH_16StoreWithoutCastEEEviT_T0_T2_T3_T4_T5_,@function
        .size           _ZN2at6native27unrolled_elementwise_kernelIZZZNS0_21clamp_min_kernel_cudaERNS_18TensorIteratorBaseERKN3c106ScalarEENKUlvE_clEvENKUlvE6_clEvEUlNS4_4HalfEE_St5arrayIPcLm2EELi4E23TrivialOffsetCalculatorILi1EjESG_NS0_6memory15LoadWithoutCastENSH_16StoreWithoutCastEEEviT_T0_T2_T3_T4_T5_,(.L_x_36231 - _ZN2at6native27unrolled_elementwise_kernelIZZZNS0_21clamp_min_kernel_cudaERNS_18TensorIteratorBaseERKN3c106ScalarEENKUlvE_clEvENKUlvE6_clEvEUlNS4_4HalfEE_St5arrayIPcLm2EELi4E23TrivialOffsetCalculatorILi1EjESG_NS0_6memory15LoadWithoutCastENSH_16StoreWithoutCastEEEviT_T0_T2_T3_T4_T5_)
        .other          _ZN2at6native27unrolled_elementwise_kernelIZZZNS0_21clamp_min_kernel_cudaERNS_18TensorIteratorBaseERKN3c106ScalarEENKUlvE_clEvENKUlvE6_clEvEUlNS4_4HalfEE_St5arrayIPcLm2EELi4E23TrivialOffsetCalculatorILi1EjESG_NS0_6memory15LoadWithoutCastENSH_16StoreWithoutCastEEEviT_T0_T2_T3_T4_T5_,@"STO_CUDA_ENTRY STV_DEFAULT"
_ZN2at6native27unrolled_elementwise_kernelIZZZNS0_21clamp_min_kernel_cudaERNS_18TensorIteratorBaseERKN3c106ScalarEENKUlvE_clEvENKUlvE6_clEvEUlNS4_4HalfEE_St5arrayIPcLm2EELi4E23TrivialOffsetCalculatorILi1EjESG_NS0_6memory15LoadWithoutCastENSH_16StoreWithoutCastEEEviT_T0_T2_T3_T4_T5_:
.text._ZN2at6native27unrolled_elementwise_kernelIZZZNS0_21clamp_min_kernel_cudaERNS_18TensorIteratorBaseERKN3c106ScalarEENKUlvE_clEvENKUlvE6_clEvEUlNS4_4HalfEE_St5arrayIPcLm2EELi4E23TrivialOffsetCalculatorILi1EjESG_NS0_6memory15LoadWithoutCastENSH_16StoreWithoutCastEEEviT_T0_T2_T3_T4_T5_:
        /* <DEDUP_REMOVED lines=57> */
[----:B------:R-:W-:Y:S01]  /*0390*/  @!P0 FMNMX.FTZ R13, R16, R13, !PT ;  /* 0x0000000d100d8209 */ /* 0x000fe20007810000 */
        /* <DEDUP_REMOVED lines=9> */
[----:B------:R-:W-:Y:S02]  /*0430*/  @!P1 FMNMX.FTZ R17, R14, R17, !PT ;  /* 0x000000110e119209 */ /* 0x000fe40007810000 */
[----:B------:R-:W-:Y:S02]  /*0440*/  @!P2 FMNMX.FTZ R18, R15, R18, !PT ;  /* 0x000000120f12a209 */ /* 0x000fe40007810000 */
        /* <DEDUP_REMOVED lines=15> */
.L_x_10681:
[----:B------:R-:W-:Y:S05]  /*0540*/  BSYNC B0 ;  /* 0x0000000000007941 */ /* 0x000fea0003800000 */
.L_x_10680:
[----:B------:R-:W-:-:S13]  /*0550*/  ISETP.GE.AND P0, PT, R11, R2, PT ;  /* 0x000000020b00720c */ /* 0x000fda0003f06270 */
[----:B------:R-:W-:Y:S05]  /*0560*/  @P0 EXIT ;  /* 0x000000000000094d */ /* 0x000fea0003800000 */
[----:B------:R-:W1:Y:S01]  /*0570*/  LDC.64 R2, c[0x0][0x228] ;  /* 0x00008a00ff027b82 */ /* 0x000e620000000a00 */
[----:B0-----:R-:W-:Y:S02]  /*0580*/  @!P3 HADD2.F32 R5, -RZ, R12.H0_H0 ;  /* 0x2000000cff05b230 */ /* 0x001fe40000004100 */
[----:B------:R-:W-:-:S03]  /*0590*/  IMAD R11, R0, 0x200, R11 ;  /* 0x00000200000b7824 */ /* 0x000fc600078e020b */
[----:B------:R-:W-:-:S04]  /*05a0*/  @!P3 FMNMX.FTZ R10, R5, R10, !PT ;  /* 0x0000000a050ab209 */ /* 0x000fc80007810000 */
[----:B------:R-:W-:-:S04]  /*05b0*/  @!P3 F2FP.F16.F32.PACK_AB R10, RZ, R10 ;  /* 0x0000000aff0ab23e */ /* 0x000fc800000000ff */
[----:B------:R-:W-:Y:S01]  /*05c0*/  @!P3 PRMT R7, R10, 0x7610, R7 ;  /* 0x000076100a07b816 */ /* 0x000fe20000000007 */
[----:B-1----:R-:W-:-:S05]  /*05d0*/  IMAD.WIDE.U32 R2, R11, 0x2, R2 ;  /* 0x000000020b027825 */ /* 0x002fca00078e0002 */
[----:B------:R-:W-:Y:S01]  /*05e0*/  STG.E.U16 desc[UR4][R2.64], R7 ;  /* 0x0000000702007986 */ /* 0x000fe2000c101504 */
[----:B------:R-:W-:Y:S05]  /*05f0*/  EXIT ;  /* 0x000000000000794d */ /* 0x000fea0003800000 */
.L_x_10682:
        /* <DEDUP_REMOVED lines=16> */
.L_x_36231:


//--------------------- .text._ZN2at6native29vectorized_elementwise_kernelILi2EZZZNS0_21clamp_min_kernel_cudaERNS_18TensorIteratorBaseERKN3c106ScalarEENKUlvE_clEvENKUlvE6_clEvEUlNS4_4HalfEE_St5arrayIPcLm2EEEEviT0_T1_ --------------------------
	.section	.text._ZN2at6native29vectorized_elementwise_kernelILi2EZZZNS0_21clamp_min_kernel_cudaERNS_18TensorIteratorBaseERKN3c106ScalarEENKUlvE_clEvENKUlvE6_clEvEUlNS4_4HalfEE_St5arrayIPcLm2EEEEviT0_T1_,"ax",@progbits
	.align	128
        .global         _ZN2at6native29vectorized_elementwise_kernelILi2EZZZNS0_21clamp_min_kernel_cudaERNS_18TensorIteratorBaseERKN3c106ScalarEENKUlvE_clEvENKUlvE6_clEvEUlNS4_4HalfEE_St5arrayIPcLm2EEEEviT0_T1_
        .type           _ZN2at6native29vectorized_elementwise_kernelILi2EZZZNS0_21clamp_min_kernel_cudaERNS_18TensorIteratorBaseERKN3c106ScalarEENKUlvE_clEvENKUlvE6_clEvEUlNS4_4HalfEE_St5arrayIPcLm2EEEEviT0_T1_,@function
        .size           _ZN2at6native29vectorized_elementwise_kernelILi2EZZZNS0_21clamp_min_kernel_cudaERNS_18TensorIteratorBaseERKN3c106ScalarEENKUlvE_clEvENKUlvE6_clEvEUlNS4_4HalfEE_St5arrayIPcLm2EEEEviT0_T1_,(.L_x_36232 - _ZN2at6native29vectorized_elementwise_kernelILi2EZZZNS0_21clamp_min_kernel_cudaERNS_18TensorIteratorBaseERKN3c106ScalarEENKUlvE_clEvENKUlvE6_clEvEUlNS4_4HalfEE_St5arrayIPcLm2EEEEviT0_T1_)
        .other          _ZN2at6native29vectorized_elementwise_kernelILi2EZZZNS0_21clamp_min_kernel_cudaERNS_18TensorIteratorBaseERKN3c106ScalarEENKUlvE_clEvENKUlvE6_clEvEUlNS4_4HalfEE_St5arrayIPcLm2EEEEviT0_T1_,@"STO_CUDA_ENTRY STV_DEFAULT"
_ZN2at6native29vectorized_elementwise_kernelILi2EZZZNS0_21clamp_min_kernel_cudaERNS_18TensorIteratorBaseERKN3c106ScalarEENKUlvE_clEvENKUlvE6_clEvEUlNS4_4HalfEE_St5arrayIPcLm2EEEEviT0_T1_:
.text._ZN2at6native29vectorized_elementwise_kernelILi2EZZZNS0_21clamp_min_kernel_cudaERNS_18TensorIteratorBaseERKN3c106ScalarEENKUlvE_clEvENKUlvE6_clEvEUlNS4_4HalfEE_St5arrayIPcLm2EEEEviT0_T1_:
        /* <DEDUP_REMOVED lines=42> */
[----:B------:R-:W-:Y:S02]  /*02a0*/  @!P1 FMNMX.FTZ R9, R8, R9, !PT ;  /* 0x0000000908099209 */ /* 0x000fe40007810000 */
        /* <DEDUP_REMOVED lines=12> */
[----:B------:R-:W-:Y:S02]  /*0370*/  @!P3 FMNMX.FTZ R19, R24, R19, !PT ;  /* 0x000000131813b209 */ /* 0x000fe40007810000 */
[----:B------:R-:W-:Y:S02]  /*0380*/  @!P0 FMNMX.FTZ R7, R26, R7, !PT ;  /* 0x000000071a078209 */ /* 0x000fe40007810000 */
[----:B------:R-:W-:-:S03]  /*0390*/  @!P3 F2FP.F16.F32.PACK_AB R12, RZ, R19 ;  /* 0x00000013ff0cb23e */ /* 0x000fc600000000ff */
[----:B------:R-:W2:Y:S01]  /*03a0*/  @!P1 LDC.U16 R9, c[0x0][0x218] ;  /* 0x00008600ff099b82 */ /* 0x000ea20000000400 */
[----:B0-----:R-:W-:Y:S01]  /*03b0*/  @!P4 HADD2.F32 R23, -RZ, R23.H0_H0 ;  /* 0x20000017ff17c230 */ /* 0x001fe20000004100 */
[----:B------:R-:W-:-:S04]  /*03c0*/  @!P0 F2FP.F16.F32.PACK_AB R6, RZ, R7 ;  /* 0x00000007ff06823e */ /* 0x000fc800000000ff */
[----:B------:R-:W-:Y:S02]  /*03d0*/  @!P4 FMNMX.FTZ R18, R23, R18, !PT ;  /* 0x000000121712c209 */ /* 0x000fe40007810000 */
[----:B------:R-:W0:Y:S01]  /*03e0*/  @!P2 LDC.U16 R15, c[0x0][0x218] ;  /* 0x00008600ff0fab82 */ /* 0x000e220000000400 */
[----:B---3--:R-:W-:Y:S01]  /*03f0*/  @!P6 HADD2.F32 R22, -RZ, R22.H0_H0 ;  /* 0x20000016ff16e230 */ /* 0x008fe20000004100 */
[----:B------:R-:W-:Y:S02]  /*0400*/  @!P4 F2FP.F16.F32.PACK_AB R13, RZ, R18 ;  /* 0x00000012ff0dc23e */ /* 0x000fe400000000ff */
[----:B------:R-:W-:Y:S02]  /*0410*/  PRMT R4, R4, 0x5410, R6 ;  /* 0x0000541004047816 */ /* 0x000fe40000000006 */
[----:B------:R-:W-:Y:S01]  /*0420*/  @!P6 FMNMX.FTZ R17, R22, R17, !PT ;  /* 0x000000111611e209 */ /* 0x000fe20007810000 */
[----:B-1----:R-:W-:Y:S01]  /*0430*/  @!P5 HADD2.F32 R21, -RZ, R21.H0_H0 ;  /* 0x20000015ff15d230 */ /* 0x002fe20000004100 */
[----:B------:R-:W-:Y:S01]  /*0440*/  PRMT R12, R12, 0x5410, R13 ;  /* 0x000054100c0c7816 */ /* 0x000fe2000000000d */
[----:B------:R-:W-:Y:S01]  /*0450*/  STG.E desc[UR4][R2.64], R4 ;  /* 0x0000000402007986 */ /* 0x000fe2000c101904 */
[----:B------:R-:W-:-:S02]  /*0460*/  @!P6 F2FP.F16.F32.PACK_AB R11, RZ, R17 ;  /* 0x00000011ff0be23e */ /* 0x000fc400000000ff */
[----:B------:R-:W-:Y:S01]  /*0470*/  @!P5 FMNMX.FTZ R16, R21, R16, !PT ;  /* 0x000000101510d209 */ /* 0x000fe20007810000 */
[----:B------:R-:W-:Y:S01]  /*0480*/  STG.E desc[UR4][R2.64+0x400], R12 ;  /* 0x0004000c02007986 */ /* 0x000fe2000c101904 */
[----:B--2---:R-:W-:Y:S02]  /*0490*/  @!P1 HADD2.F32 R0, -RZ, R9.H0_H0 ;  /* 0x20000009ff009230 */ /* 0x004fe40000004100 */
[----:B------:R-:W-:-:S03]  /*04a0*/  @!P5 F2FP.F16.F32.PACK_AB R10, RZ, R16 ;  /* 0x00000010ff0ad23e */ /* 0x000fc600000000ff */
[----:B------:R-:W-:Y:S02]  /*04b0*/  @!P1 FMNMX.FTZ R25, R0, R25, !PT ;  /* 0x0000001900199209 */ /* 0x000fe40007810000 */
[----:B------:R-:W-:Y:S01]  /*04c0*/  PRMT R10, R10, 0x5410, R11 ;  /* 0x000054100a0a7816 */ /* 0x000fe2000000000b */
[----:B0-----:R-:W-:Y:S01]  /*04d0*/  @!P2 HADD2.F32 R15, -RZ, R15.H0_H0 ;  /* 0x2000000fff0fa230 */ /* 0x001fe20000004100 */
[----:B------:R-:W-:-:S03]  /*04e0*/  @!P1 F2FP.F16.F32.PACK_AB R8, RZ, R25 ;  /* 0x00000019ff08923e */ /* 0x000fc600000000ff */
[----:B------:R-:W-:Y:S01]  /*04f0*/  STG.E desc[UR4][R2.64+0x600], R10 ;  /* 0x0006000a02007986 */ /* 0x000fe2000c101904 */
[----:B------:R-:W-:-:S04]  /*0500*/  @!P2 FMNMX.FTZ R20, R15, R20, !PT ;  /* 0x000000140f14a209 */ /* 0x000fc80007810000 */
[----:B------:R-:W-:-:S04]  /*0510*/  @!P2 F2FP.F16.F32.PACK_AB R14, RZ, R20 ;  /* 0x00000014ff0ea23e */ /* 0x000fc800000000ff */
[----:B------:R-:W-:-:S05]  /*0520*/  PRMT R8, R8, 0x5410, R14 ;  /* 0x0000541008087816 */ /* 0x000fca000000000e */
[----:B------:R-:W-:Y:S01]  /*0530*/  STG.E desc[UR4][R2.64+0x200], R8 ;  /* 0x0002000802007986 */ /* 0x000fe2000c101904 */
[----:B------:R-:W-:Y:S05]  /*0540*/  EXIT ;  /* 0x000000000000794d */ /* 0x000fea0003800000 */
.L_x_10683:
        /* <DEDUP_REMOVED lines=28> */
.L_x_10685:
[----:B------:R-:W-:Y:S05]  /*0710*/  BSYNC B0 ;  /* 0x0000000000007941 */ /* 0x000fea0003800000 */
.L_x_10684:
        /* <DEDUP_REMOVED lines=15> */
.L_x_10687:
[----:B------:R-:W-:Y:S05]  /*0810*/  BSYNC B0 ;  /* 0x0000000000007941 */ /* 0x000fea0003800000 */
.L_x_10686:
        /* <DEDUP_REMOVED lines=28> */
[----:B------:R-:W-:Y:S01]  /*09e0*/  @!P2 FMNMX.FTZ R20, R20, R15, !PT ;  /* 0x0000000f1414a209 */ /* 0x000fe20007810000 */
[----:B-1----:R-:W-:-:S03]  /*09f0*/  @!P0 HADD2.F32 R3, -RZ, R2.H0_H0 ;  /* 0x20000002ff038230 */ /* 0x002fc60000004100 */
[----:B------:R-:W-:Y:S02]  /*0a00*/  @!P2 F2FP.F16.F32.PACK_AB R2, RZ, R20 ;  /* 0x00000014ff02a23e */ /* 0x000fe400000000ff */
[----:B------:R-:W-:Y:S01]  /*0a10*/  @!P0 FMNMX.FTZ R18, R18, R3, !PT ;  /* 0x0000000312128209 */ /* 0x000fe20007810000 */
        /* <DEDUP_REMOVED lines=33> */
[----:B------:R-:W-:Y:S02]  /*0c30*/  @!P1 FMNMX.FTZ R24, R19, R20, !PT ;  /* 0x0000001413189209 */ /* 0x000fe40007810000 */
[----:B------:R-:W2:Y:S08]  /*0c40*/  @!P5 LDC.U16 R20, c[0x0][0x218] ;  /* 0x00008600ff14db82 */ /* 0x000eb00000000400 */
[----:B------:R-:W3:Y:S01]  /*0c50*/  @!P4 LDC.U16 R19, c[0x0][0x218] ;  /* 0x00008600ff13cb82 */ /* 0x000ee20000000400 */
[----:B------:R-:W-:Y:S01]  /*0c60*/  @!P1 F2FP.F16.F32.PACK_AB R24, RZ, R24 ;  /* 0x00000018ff18923e */ /* 0x000fe200000000ff */
[----:B------:R-:W-:-:S02]  /*0c70*/  @!P6 IMAD.IADD R25, R0, 0x1, R11 ;  /* 0x000000010019e824 */ /* 0x000fc400078e020b */
[----:B----4-:R-:W-:Y:S01]  /*0c80*/  @!P3 HADD2.F32 R23, -RZ, R23.H0_H0 ;  /* 0x20000017ff17b230 */ /* 0x010fe20000004100 */
[----:B------:R-:W-:Y:S01]  /*0c90*/  @!P1 PRMT R13, R24, 0x7610, R13 ;  /* 0x00007610180d9816 */ /* 0x000fe2000000000d */
[----:B0-----:R-:W-:-:S03]  /*0ca0*/  @!P6 IMAD.WIDE.U32 R2, R25, 0x2, R2 ;  /* 0x000000021902e825 */ /* 0x001fc600078e0002 */
[----:B------:R-:W-:Y:S01]  /*0cb0*/  @!P3 FMNMX.FTZ R14, R14, R23, !PT ;  /* 0x000000170e0eb209 */ /* 0x000fe20007810000 */
        /* <DEDUP_REMOVED lines=8> */
[----:B------:R-:W-:Y:S02]  /*0d40*/  @!P0 FMNMX.FTZ R15, R15, R14, !PT ;  /* 0x0000000e0f0f8209 */ /* 0x000fe40007810000 */
[----:B------:R-:W-:Y:S02]  /*0d50*/  @!P2 FMNMX.FTZ R16, R16, R21, !PT ;  /* 0x000000151010a209 */ /* 0x000fe40007810000 */
[----:B------:R-:W-:Y:S02]  /*0d60*/  @!P5 FMNMX.FTZ R17, R17, R20, !PT ;  /* 0x000000141111d209 */ /* 0x000fe40007810000 */
[----:B------:R-:W-:Y:S02]  /*0d70*/  @!P4 FMNMX.FTZ R18, R18, R19, !PT ;  /* 0x000000131212c209 */ /* 0x000fe40007810000 */
        /* <DEDUP_REMOVED lines=22> */
.L_x_10690:
[----:B------:R-:W-:-:S13]  /*0ee0*/  ISETP.GE.AND P0, PT, R11, R4, PT ;  /* 0x000000040b00720c */ /* 0x000fda0003f06270 */
[----:B------:R-:W-:Y:S05]  /*0ef0*/  @P0 BRA `(.L_x_10692) ;  /* 0x0000000000300947 */ /* 0x000fea0003800000 */
[----:B0-----:R-:W0:Y:S01]  /*0f00*/  LDC.64 R2, c[0x0][0x228] ;  /* 0x00008a00ff027b82 */ /* 0x001e220000000a00 */
[----:B------:R-:W-:Y:S02]  /*0f10*/  IMAD.IADD R5, R0, 0x1, R11 ;  /* 0x0000000100057824 */ /* 0x000fe400078e020b */
[----:B------:R-:W-:Y:S02]  /*0f20*/  VIADD R11, R11, 0x80 ;  /* 0x000000800b0b7836 */ /* 0x000fe40000000000 */
[----:B0-----:R-:W-:-:S05]  /*0f30*/  IMAD.WIDE.U32 R2, R5, 0x2, R2 ;  /* 0x0000000205027825 */ /* 0x001fca00078e0002 */
[----:B------:R1:W-:Y:S02]  /*0f40*/  STG.E.U16 desc[UR4][R2.64], R6 ;  /* 0x0000000602007986 */ /* 0x0003e4000c101504 */
.L_x_10691:
[----:B------:R-:W-:-:S13]  /*0f50*/  ISETP.GE.AND P0, PT, R11, R4, PT ;  /* 0x000000040b00720c */ /* 0x000fda0003f06270 */
[----:B------:R-:W-:Y:S05]  /*0f60*/  @P0 BRA `(.L_x_10693) ;  /* 0x0000000000340947 */ /* 0x000fea0003800000 */
[----:B01----:R-:W0:Y:S01]  /*0f70*/  LDC.64 R2, c[0x0][0x228] ;  /* 0x00008a00ff027b82 */ /* 0x003e220000000a00 */
[----:B------:R-:W-:Y:S02]  /*0f80*/  IMAD.IADD R5, R0, 0x1, R11 ;  /* 0x0000000100057824 */ /* 0x000fe400078e020b */
[----:B------:R-:W-:Y:S02]  /*0f90*/  VIADD R11, R11, 0x80 ;  /* 0x000000800b0b7836 */ /* 0x000fe40000000000 */
[----:B0-----:R-:W-:-:S05]  /*0fa0*/  IMAD.WIDE.U32 R2, R5, 0x2, R2 ;  /* 0x0000000205027825 */ /* 0x001fca00078e0002 */
[----:B------:R1:W-:Y:S02]  /*0fb0*/  STG.E.U16 desc[UR4][R2.64], R9 ;  /* 0x0000000902007986 */ /* 0x0003e4000c101504 */
.L_x_10692:
        /* <DEDUP_REMOVED lines=8> */
.L_x_10693:
[----:B------:R-:W-:Y:S05]  /*1040*/  BSYNC B1 ;  /* 0x0000000000017941 */ /* 0x000fea0003800000 */
.L_x_10689:
[----:B------:R-:W-:-:S13]  /*1050*/  ISETP.GE.AND P0, PT, R11, R4, PT ;  /* 0x000000040b00720c */ /* 0x000fda0003f06270 */
[----:B012---:R-:W0:Y:S01]  /*1060*/  @!P0 LDC.64 R2, c[0x0][0x228] ;  /* 0x00008a00ff028b82 */ /* 0x007e220000000a00 */
[----:B------:R-:W-:Y:S02]  /*1070*/  @!P0 IMAD.IADD R5, R0, 0x1, R11 ;  /* 0x0000000100058824 */ /* 0x000fe400078e020b */
[----:B------:R-:W-:Y:S02]  /*1080*/  @!P0 VIADD R11, R11, 0x80 ;  /* 0x000000800b0b8836 */ /* 0x000fe40000000000 */
[----:B0-----:R-:W-:-:S05]  /*1090*/  @!P0 IMAD.WIDE.U32 R2, R5, 0x2, R2 ;  /* 0x0000000205028825 */ /* 0x001fca00078e0002 */
[----:B------:R2:W-:Y:S02]  /*10a0*/  @!P0 STG.E.U16 desc[UR4][R2.64], R10 ;  /* 0x0000000a02008986 */ /* 0x0005e4000c101504 */
.L_x_10694:
[----:B------:R-:W-:Y:S05]  /*10b0*/  BSYNC B0 ;  /* 0x0000000000007941 */ /* 0x000fea0003800000 */
.L_x_10688:
        /* <DEDUP_REMOVED lines=8> */
.L_x_10695:
        /* <DEDUP_REMOVED lines=12> */
.L_x_36232:


//--------------------- .text._ZN2at6native29vectorized_elementwise_kernelILi4EZZZNS0_21clamp_min_kernel_cudaERNS_18TensorIteratorBaseERKN3c106ScalarEENKUlvE_clEvENKUlvE6_clEvEUlNS4_4HalfEE_St5arrayIPcLm2EEEEviT0_T1_ --------------------------
	.section	.text._ZN2at6native29vectorized_elementwise_kernelILi4EZZZNS0_21clamp_min_kernel_cudaERNS_18TensorIteratorBaseERKN3c106ScalarEENKUlvE_clEvENKUlvE6_clEvEUlNS4_4HalfEE_St5arrayIPcLm2EEEEviT0_T1_,"ax",@progbits
	.align	128
        .global         _ZN2at6native29vectorized_elementwise_kernelILi4EZZZNS0_21clamp_min_kernel_cudaERNS_18TensorIteratorBaseERKN3c106ScalarEENKUlvE_clEvENKUlvE6_clEvEUlNS4_4HalfEE_St5arrayIPcLm2EEEEviT0_T1_
        .type           _ZN2at6native29vectorized_elementwise_kernelILi4EZZZNS0_21clamp_min_kernel_cudaERNS_18TensorIteratorBaseERKN3c106ScalarEENKUlvE_clEvENKUlvE6_clEvEUlNS4_4HalfEE_St5arrayIPcLm2EEEEviT0_T1_,@function
        .size           _ZN2at6native29vectorized_elementwise_kernelILi4EZZZNS0_21clamp_min_kernel_cudaERNS_18TensorIteratorBaseERKN3c106ScalarEENKUlvE_clEvENKUlvE6_clEvEUlNS4_4HalfEE_St5arrayIPcLm2EEEEviT0_T1_,(.L_x_36233 - _ZN2at6native29vectorized_elementwise_kernelILi4EZZZNS0_21clamp_min_kernel_cudaERNS_18TensorIteratorBaseERKN3c106ScalarEENKUlvE_clEvENKUlvE6_clEvEUlNS4_4HalfEE_St5arrayIPcLm2EEEEviT0_T1_)
        .other          _ZN2at6native29vectorized_elementwise_kernelILi4EZZZNS0_21clamp_min_kernel_cudaERNS_18TensorIteratorBaseERKN3c106ScalarEENKUlvE_clEvENKUlvE6_clEvEUlNS4_4HalfEE_St5arrayIPcLm2EEEEviT0_T1_,@"STO_CUDA_ENTRY STV_DEFAULT"
_ZN2at6native29vectorized_elementwise_kernelILi4EZZZNS0_21clamp_min_kernel_cudaERNS_18TensorIteratorBaseERKN3c106ScalarEENKUlvE_clEvENKUlvE6_clEvEUlNS4_4HalfEE_St5arrayIPcLm2EEEEviT0_T1_:
.text._ZN2at6native29vectorized_elementwise_kernelILi4EZZZNS0_21clamp_min_kernel_cudaERNS_18TensorIteratorBaseERKN3c106ScalarEENKUlvE_clEvENKUlvE6_clEvEUlNS4_4HalfEE_St5arrayIPcLm2EEEEviT0_T1_:
        /* <DEDUP_REMOVED lines=36> */
[----:B------:R-:W-:Y:S02]  /*0240*/  @!P0 FMNMX.FTZ R13, R9, R12, !PT ;  /* 0x0000000c090d8209 */ /* 0x000fe40007810000 */
        /* <DEDUP_REMOVED lines=14> */
[----:B------:R-:W-:-:S04]  /*0330*/  @!P2 FMNMX.FTZ R17, R28, R17, !PT ;  /* 0x000000111c11a209 */ /* 0x000fc80007810000 */
[----:B------:R-:W-:-:S03]  /*0340*/  @!P2 F2FP.F16.F32.PACK_AB R5, RZ, R17 ;  /* 0x00000011ff05a23e */ /* 0x000fc600000000ff */
[----:B------:R-:W1:Y:S01]  /*0350*/  @!P3 LDC.U16 R20, c[0x0][0x218] ;  /* 0x00008600ff14bb82 */ /* 0x000e620000000400 */
[----:B----4-:R-:W-:Y:S01]  /*0360*/  IMAD.WIDE.U32 R2, R0, 0x2, R2 ;  /* 0x0000000200027825 */ /* 0x010fe200078e0002 */
[----:B------:R-:W-:-:S06]  /*0370*/  @!P1 FMNMX.FTZ R0, R26, R19, !PT ;  /* 0x000000131a009209 */ /* 0x000fcc0007810000 */
[----:B------:R-:W4:Y:S01]  /*0380*/  @!P0 LDC.U16 R21, c[0x0][0x218] ;  /* 0x00008600ff158b82 */ /* 0x000f220000000400 */
[----:B------:R-:W-:Y:S01]  /*0390*/  @!P1 F2FP.F16.F32.PACK_AB R8, RZ, R0 ;  /* 0x00000000ff08923e */ /* 0x000fe200000000ff */
[----:B------:R-:W-:-:S03]  /*03a0*/  IMAD.WIDE R2, R7, 0x8, R2 ;  /* 0x0000000807027825 */ /* 0x000fc600078e0202 */
[----:B------:R-:W-:Y:S01]  /*03b0*/  PRMT R7, R8, 0x5410, R5 ;  /* 0x0000541008077816 */ /* 0x000fe20000000005 */
[----:B0-----:R-:W-:Y:S02]  /*03c0*/  @!P4 HADD2.F32 R25, -RZ, R24.H0_H0 ;  /* 0x20000018ff19c230 */ /* 0x001fe40000004100 */
[----:B--2---:R-:W-:Y:S02]  /*03d0*/  @!P5 HADD2.F32 R24, -RZ, R23.H0_H0 ;  /* 0x20000017ff18d230 */ /* 0x004fe40000004100 */
[----:B---3--:R-:W-:Y:S01]  /*03e0*/  @!P6 HADD2.F32 R23, -RZ, R22.H0_H0 ;  /* 0x20000016ff17e230 */ /* 0x008fe20000004100 */
[----:B------:R-:W-:Y:S02]  /*03f0*/  @!P4 FMNMX.FTZ R16, R25, R16, !PT ;  /* 0x000000101910c209 */ /* 0x000fe40007810000 */
[----:B------:R-:W-:Y:S01]  /*0400*/  @!P5 FMNMX.FTZ R15, R24, R15, !PT ;  /* 0x0000000f180fd209 */ /* 0x000fe20007810000 */
[----:B-1----:R-:W-:Y:S01]  /*0410*/  @!P3 HADD2.F32 R19, -RZ, R20.H0_H0 ;  /* 0x20000014ff13b230 */ /* 0x002fe20000004100 */
[----:B------:R-:W-:-:S02]  /*0420*/  @!P6 FMNMX.FTZ R14, R23, R14, !PT ;  /* 0x0000000e170ee209 */ /* 0x000fc40007810000 */
[----:B------:R-:W-:Y:S02]  /*0430*/  @!P4 F2FP.F16.F32.PACK_AB R9, RZ, R16 ;  /* 0x00000010ff09c23e */ /* 0x000fe400000000ff */
[----:B------:R-:W-:Y:S02]  /*0440*/  @!P3 FMNMX.FTZ R18, R19, R18, !PT ;  /* 0x000000121312b209 */ /* 0x000fe40007810000 */
[----:B------:R-:W-:Y:S01]  /*0450*/  @!P5 F2FP.F16.F32.PACK_AB R11, RZ, R15 ;  /* 0x0000000fff0bd23e */ /* 0x000fe200000000ff */
[----:B----4-:R-:W-:Y:S01]  /*0460*/  @!P0 HADD2.F32 R20, -RZ, R21.H0_H0 ;  /* 0x20000015ff148230 */ /* 0x010fe20000004100 */
[----:B------:R-:W-:Y:S02]  /*0470*/  @!P3 F2FP.F16.F32.PACK_AB R12, RZ, R18 ;  /* 0x00000012ff0cb23e */ /* 0x000fe400000000ff */
[----:B------:R-:W-:Y:S02]  /*0480*/  @!P6 F2FP.F16.F32.PACK_AB R10, RZ, R14 ;  /* 0x0000000eff0ae23e */ /* 0x000fe400000000ff */
[----:B------:R-:W-:-:S02]  /*0490*/  @!P0 FMNMX.FTZ R13, R20, R13, !PT ;  /* 0x0000000d140d8209 */ /* 0x000fc40007810000 */
[----:B------:R-:W-:Y:S02]  /*04a0*/  PRMT R12, R12, 0x5410, R9 ;  /* 0x000054100c0c7816 */ /* 0x000fe40000000009 */
[----:B------:R-:W-:Y:S02]  /*04b0*/  @!P0 F2FP.F16.F32.PACK_AB R4, RZ, R13 ;  /* 0x0000000dff04823e */ /* 0x000fe400000000ff */
[----:B------:R-:W-:Y:S02]  /*04c0*/  PRMT R13, R11, 0x5410, R10 ;  /* 0x000054100b0d7816 */ /* 0x000fe4000000000a */
[----:B------:R-:W-:-:S03]  /*04d0*/  PRMT R6, R6, 0x5410, R4 ;  /* 0x0000541006067816 */ /* 0x000fc60000000004 */
[----:B------:R-:W-:Y:S04]  /*04e0*/  STG.E.64 desc[UR4][R2.64+0x400], R12 ;  /* 0x0004000c02007986 */ /* 0x000fe8000c101b04 */
[----:B------:R-:W-:Y:S01]  /*04f0*/  STG.E.64 desc[UR4][R2.64], R6 ;  /* 0x0000000602007986 */ /* 0x000fe2000c101b04 */
[----:B------:R-:W-:Y:S05]  /*0500*/  EXIT ;  /* 0x000000000000794d */ /* 0x000fea0003800000 */
.L_x_10696:
        /* <DEDUP_REMOVED lines=28> */
.L_x_10698:
[----:B------:R-:W-:Y:S05]  /*06d0*/  BSYNC B0 ;  /* 0x0000000000007941 */ /* 0x000fea0003800000 */
.L_x_10697:
        /* <DEDUP_REMOVED lines=15> */
.L_x_10700:
[----:B------:R-:W-:Y:S05]  /*07d0*/  BSYNC B0 ;  /* 0x0000000000007941 */ /* 0x000fea0003800000 */
.L_x_10699:
        /* <DEDUP_REMOVED lines=108> */
.L_x_10703:
[----:B------:R-:W-:-:S13]  /*0ea0*/  ISETP.GE.AND P0, PT, R11, R4, PT ;  /* 0x000000040b00720c */ /* 0x000fda0003f06270 */
[----:B------:R-:W-:Y:S05]  /*0eb0*/  @P0 BRA `(.L_x_10705) ;  /* 0x0000000000300947 */ /* 0x000fea0003800000 */
[----:B0-----:R-:W0:Y:S01]  /*0ec0*/  LDC.64 R2, c[0x0][0x228] ;  /* 0x00008a00ff027b82 */ /* 0x001e220000000a00 */
[----:B------:R-:W-:Y:S02]  /*0ed0*/  IMAD.IADD R5, R0, 0x1, R11 ;  /* 0x0000000100057824 */ /* 0x000fe400078e020b */
[----:B------:R-:W-:Y:S02]  /*0ee0*/  VIADD R11, R11, 0x80 ;  /* 0x000000800b0b7836 */ /* 0x000fe40000000000 */
[----:B0-----:R-:W-:-:S05]  /*0ef0*/  IMAD.WIDE.U32 R2, R5, 0x2, R2 ;  /* 0x0000000205027825 */ /* 0x001fca00078e0002 */
[----:B------:R1:W-:Y:S02]  /*0f00*/  STG.E.U16 desc[UR4][R2.64], R6 ;  /* 0x0000000602007986 */ /* 0x0003e4000c101504 */
.L_x_10704:
[----:B------:R-:W-:-:S13]  /*0f10*/  ISETP.GE.AND P0, PT, R11, R4, PT ;  /* 0x000000040b00720c */ /* 0x000fda0003f06270 */
[----:B------:R-:W-:Y:S05]  /*0f20*/  @P0 BRA `(.L_x_10706) ;  /* 0x0000000000340947 */ /* 0x000fea0003800000 */
[----:B01----:R-:W0:Y:S01]  /*0f30*/  LDC.64 R2, c[0x0][0x228] ;  /* 0x00008a00ff027b82 */ /* 0x003e220000000a00 */
[----:B------:R-:W-:Y:S02]  /*0f40*/  IMAD.IADD R5, R0, 0x1, R11 ;  /* 0x0000000100057824 */ /* 0x000fe400078e020b */
[----:B------:R-:W-:Y:S02]  /*0f50*/  VIADD R11, R11, 0x80 ;  /* 0x000000800b0b7836 */ /* 0x000fe40000000000 */
[----:B0-----:R-:W-:-:S05]  /*0f60*/  IMAD.WIDE.U32 R2, R5, 0x2, R2 ;  /* 0x0000000205027825 */ /* 0x001fca00078e0002 */
[----:B------:R1:W-:Y:S02]  /*0f70*/  STG.E.U16 desc[UR4][R2.64], R9 ;  /* 0x0000000902007986 */ /* 0x0003e4000c101504 */
.L_x_10705:
        /* <DEDUP_REMOVED lines=8> */
.L_x_10706:
[----:B------:R-:W-:Y:S05]  /*1000*/  BSYNC B1 ;  /* 0x0000000000017941 */ /* 0x000fea0003800000 */
.L_x_10702:
[----:B------:R-:W-:-:S13]  /*1010*/  ISETP.GE.AND P0, PT, R11, R4, PT ;  /* 0x000000040b00720c */ /* 0x000fda0003f06270 */
[----:B012---:R-:W0:Y:S01]  /*1020*/  @!P0 LDC.64 R2, c[0x0][0x228] ;  /* 0x00008a00ff028b82 */ /* 0x007e220000000a00 */
[----:B------:R-:W-:Y:S02]  /*1030*/  @!P0 IMAD.IADD R5, R0, 0x1, R11 ;  /* 0x0000000100058824 */ /* 0x000fe400078e020b */
[----:B------:R-:W-:Y:S02]  /*1040*/  @!P0 VIADD R11, R11, 0x80 ;  /* 0x000000800b0b8836 */ /* 0x000fe40000000000 */
[----:B0-----:R-:W-:-:S05]  /*1050*/  @!P0 IMAD.WIDE.U32 R2, R5, 0x2, R2 ;  /* 0x0000000205028825 */ /* 0x001fca00078e0002 */
[----:B------:R2:W-:Y:S02]  /*1060*/  @!P0 STG.E.U16 desc[UR4][R2.64], R10 ;  /* 0x0000000a02008986 */ /* 0x0005e4000c101504 */
.L_x_10707:
[----:B------:R-:W-:Y:S05]  /*1070*/  BSYNC B0 ;  /* 0x0000000000007941 */ /* 0x000fea0003800000 */
.L_x_10701:
        /* <DEDUP_REMOVED lines=8> */
.L_x_10708:
        /* <DEDUP_REMOVED lines=16> */
.L_x_36233:


//--------------------- .text._ZN2at6native29vectorized_elementwise_kernelILi8EZZZNS0_21clamp_min_kernel_cudaERNS_18TensorIteratorBaseERKN3c106ScalarEENKUlvE_clEvENKUlvE6_clEvEUlNS4_4HalfEE_St5arrayIPcLm2EEEEviT0_T1_ --------------------------
	.section	.text._ZN2at6native29vectorized_elementwise_kernelILi8EZZZNS0_21clamp_min_kernel_cudaERNS_18TensorIteratorBaseERKN3c106ScalarEENKUlvE_clEvENKUlvE6_clEvEUlNS4_4HalfEE_St5arrayIPcLm2EEEEviT0_T1_,"ax",@progbits
	.align	128
        .global         _ZN2at6native29vectorized_elementwise_kernelILi8EZZZNS0_21clamp_min_kernel_cudaERNS_18TensorIteratorBaseERKN3c106ScalarEENKUlvE_clEvENKUlvE6_clEvEUlNS4_4HalfEE_St5arrayIPcLm2EEEEviT0_T1_
        .type           _ZN2at6native29vectorized_elementwise_kernelILi8EZZZNS0_21clamp_min_kernel_cudaERNS_18TensorIteratorBaseERKN3c106ScalarEENKUlvE_clEvENKUlvE6_clEvEUlNS4_4HalfEE_St5arrayIPcLm2EEEEviT0_T1_,@function
        .size           _ZN2at6native29vectorized_elementwise_kernelILi8EZZZNS0_21clamp_min_kernel_cudaERNS_18TensorIteratorBaseERKN3c106ScalarEENKUlvE_clEvENKUlvE6_clEvEUlNS4_4HalfEE_St5arrayIPcLm2EEEEviT0_T1_,(.L_x_36234 - _ZN2at6native29vectorized_elementwise_kernelILi8EZZZNS0_21clamp_min_kernel_cudaERNS_18TensorIteratorBaseERKN3c106ScalarEENKUlvE_clEvENKUlvE6_clEvEUlNS4_4HalfEE_St5arrayIPcLm2EEEEviT0_T1_)
        .other          _ZN2at6native29vectorized_elementwise_kernelILi8EZZZNS0_21clamp_min_kernel_cudaERNS_18TensorIteratorBaseERKN3c106ScalarEENKUlvE_clEvENKUlvE6_clEvEUlNS4_4HalfEE_St5arrayIPcLm2EEEEviT0_T1_,@"STO_CUDA_ENTRY STV_DEFAULT"
_ZN2at6native29vectorized_elementwise_kernelILi8EZZZNS0_21clamp_min_kernel_cudaERNS_18TensorIteratorBaseERKN3c106ScalarEENKUlvE_clEvENKUlvE6_clEvEUlNS4_4HalfEE_St5arrayIPcLm2EEEEviT0_T1_:
.text._ZN2at6native29vectorized_elementwise_kernelILi8EZZZNS0_21clamp_min_kernel_cudaERNS_18TensorIteratorBaseERKN3c106ScalarEENKUlvE_clEvENKUlvE6_clEvEUlNS4_4HalfEE_St5arrayIPcLm2EEEEviT0_T1_:
        /* <DEDUP_REMOVED lines=36> */
[----:B------:R-:W-:Y:S02]  /*0240*/  @!P0 FMNMX.FTZ R13, R8, R11, !PT ;  /* 0x0000000b080d8209 */ /* 0x000fe40007810000 */
        /* <DEDUP_REMOVED lines=8> */
[----:B------:R-:W-:Y:S01]  /*02d0*/  @!P1 FMNMX.FTZ R0, R26, R19, !PT ;  /* 0x000000131a009209 */ /* 0x000fe20007810000 */
[----:B------:R-:W-:Y:S01]  /*02e0*/  HADD2.F32 R13, -RZ, R8.H0_H0 ;  /* 0x20000008ff0d7230 */ /* 0x000fe20000004100 */
[----:B------:R-:W-:Y:S02]  /*02f0*/  FSETP.GTU.FTZ.AND P3, PT, |R18|, +INF , PT ;  /* 0x7f8000001200780b */ /* 0x000fe40003f7c200 */
[----:B------:R-:W-:Y:S02]  /*0300*/  FSETP.GTU.FTZ.AND P4, PT, |R16|, +INF , PT ;  /* 0x7f8000001000780b */ /* 0x000fe40003f9c200 */
[----:B------:R-:W-:-:S02]  /*0310*/  FSETP.GTU.FTZ.AND P0, PT, |R13|, +INF , PT ;  /* 0x7f8000000d00780b */ /* 0x000fc40003f1c200 */
[----:B------:R-:W-:Y:S01]  /*0320*/  @!P1 F2FP.F16.F32.PACK_AB R12, RZ, R0 ;  /* 0x00000000ff0c923e */ /* 0x000fe200000000ff */
[----:B0-----:R-:W-:-:S06]  /*0330*/  @!P2 HADD2.F32 R28, -RZ, R27.H0_H0 ;  /* 0x2000001bff1ca230 */ /* 0x001fcc0000004100 */
[----:B------:R-:W0:Y:S01]  /*0340*/  @!P3 LDC.U16 R20, c[0x0][0x218] ;  /* 0x00008600ff14bb82 */ /* 0x000e220000000400 */
[----:B------:R-:W-:-:S04]  /*0350*/  @!P2 FMNMX.FTZ R17, R28, R17, !PT ;  /* 0x000000111c11a209 */ /* 0x000fc80007810000 */
[----:B------:R-:W-:-:S03]  /*0360*/  @!P2 F2FP.F16.F32.PACK_AB R5, RZ, R17 ;  /* 0x00000011ff05a23e */ /* 0x000fc600000000ff */
[----:B------:R-:W3:Y:S01]  /*0370*/  @!P4 LDC.U16 R24, c[0x0][0x218] ;  /* 0x00008600ff18cb82 */ /* 0x000ee20000000400 */
[----:B------:R-:W-:-:S07]  /*0380*/  PRMT R5, R12, 0x5410, R5 ;  /* 0x000054100c057816 */ /* 0x000fce0000000005 */
[----:B------:R-:W4:Y:S01]  /*0390*/  @!P0 LDC.U16 R21, c[0x0][0x218] ;  /* 0x00008600ff158b82 */ /* 0x000f220000000400 */
[----:B0-----:R-:W-:-:S05]  /*03a0*/  @!P3 HADD2.F32 R19, -RZ, R20.H0_H0 ;  /* 0x20000014ff13b230 */ /* 0x001fca0000004100 */
[----:B------:R-:W-:Y:S01]  /*03b0*/  @!P3 FMNMX.FTZ R18, R19, R18, !PT ;  /* 0x000000121312b209 */ /* 0x000fe20007810000 */
[----:B---3--:R-:W-:-:S03]  /*03c0*/  @!P4 HADD2.F32 R25, -RZ, R24.H0_H0 ;  /* 0x20000018ff19c230 */ /* 0x008fc60000004100 */
[----:B------:R-:W-:Y:S01]  /*03d0*/  @!P3 F2FP.F16.F32.PACK_AB R11, RZ, R18 ;  /* 0x00000012ff0bb23e */ /* 0x000fe200000000ff */
[----:B--2---:R-:W-:Y:S02]  /*03e0*/  @!P5 HADD2.F32 R24, -RZ, R23.H0_H0 ;  /* 0x20000017ff18d230 */ /* 0x004fe40000004100 */
[----:B-1----:R-:W-:Y:S01]  /*03f0*/  @!P6 HADD2.F32 R23, -RZ, R22.H0_H0 ;  /* 0x20000016ff17e230 */ /* 0x002fe20000004100 */
[----:B------:R-:W-:Y:S02]  /*0400*/  @!P4 FMNMX.FTZ R16, R25, R16, !PT ;  /* 0x000000101910c209 */ /* 0x000fe40007810000 */
[----:B------:R-:W-:Y:S01]  /*0410*/  @!P5 FMNMX.FTZ R15, R24, R15, !PT ;  /* 0x0000000f180fd209 */ /* 0x000fe20007810000 */
[----:B----4-:R-:W-:Y:S01]  /*0420*/  @!P0 HADD2.F32 R20, -RZ, R21.H0_H0 ;  /* 0x20000015ff148230 */ /* 0x010fe20000004100 */
[----:B------:R-:W-:Y:S02]  /*0430*/  @!P6 FMNMX.FTZ R14, R23, R14, !PT ;  /* 0x0000000e170ee209 */ /* 0x000fe40007810000 */
[----:B------:R-:W-:-:S02]  /*0440*/  @!P4 F2FP.F16.F32.PACK_AB R6, RZ, R16 ;  /* 0x00000010ff06c23e */ /* 0x000fc400000000ff */
[----:B------:R-:W-:Y:S02]  /*0450*/  @!P0 FMNMX.FTZ R13, R20, R13, !PT ;  /* 0x0000000d140d8209 */ /* 0x000fe40007810000 */
        /* <DEDUP_REMOVED lines=8> */
.L_x_10709:
        /* <DEDUP_REMOVED lines=28> */
.L_x_10711:
[----:B------:R-:W-:Y:S05]  /*06a0*/  BSYNC B0 ;  /* 0x0000000000007941 */ /* 0x000fea0003800000 */
.L_x_10710:
        /* <DEDUP_REMOVED lines=15> */
.L_x_10713:
[----:B------:R-:W-:Y:S05]  /*07a0*/  BSYNC B0 ;  /* 0x0000000000007941 */ /* 0x000fea0003800000 */
.L_x_10712:
        /* <DEDUP_REMOVED lines=108> */
.L_x_10716:
[----:B------:R-:W-:-:S13]  /*0e70*/  ISETP.GE.AND P0, PT, R11, R4, PT ;  /* 0x000000040b00720c */ /* 0x000fda0003f06270 */
[----:B------:R-:W-:Y:S05]  /*0e80*/  @P0 BRA `(.L_x_10718) ;  /* 0x0000000000300947 */ /* 0x000fea0003800000 */
[----:B0-----:R-:W0:Y:S01]  /*0e90*/  LDC.64 R2, c[0x0][0x228] ;  /* 0x00008a00ff027b82 */ /* 0x001e220000000a00 */
[----:B------:R-:W-:Y:S02]  /*0ea0*/  IMAD.IADD R5, R0, 0x1, R11 ;  /* 0x0000000100057824 */ /* 0x000fe400078e020b */
[----:B------:R-:W-:Y:S02]  /*0eb0*/  VIADD R11, R11, 0x80 ;  /* 0x000000800b0b7836 */ /* 0x000fe40000000000 */
[----:B0-----:R-:W-:-:S05]  /*0ec0*/  IMAD.WIDE.U32 R2, R5, 0x2, R2 ;  /* 0x0000000205027825 */ /* 0x001fca00078e0002 */
[----:B------:R1:W-:Y:S02]  /*0ed0*/  STG.E.U16 desc[UR4][R2.64], R6 ;  /* 0x0000000602007986 */ /* 0x0003e4000c101504 */
.L_x_10717:
[----:B------:R-:W-:-:S13]  /*0ee0*/  ISETP.GE.AND P0, PT, R11, R4, PT ;  /* 0x000000040b00720c */ /* 0x000fda0003f06270 */
[----:B------:R-:W-:Y:S05]  /*0ef0*/  @P0 BRA `(.L_x_10719) ;  /* 0x0000000000340947 */ /* 0x000fea0003800000 */
[----:B01----:R-:W0:Y:S01]  /*0f00*/  LDC.64 R2, c[0x0][0x228] ;  /* 0x00008a00ff027b82 */ /* 0x003e220000000a00 */
[----:B------:R-:W-:Y:S02]  /*0f10*/  IMAD.IADD R5, R0, 0x1, R11 ;  /* 0x0000000100057824 */ /* 0x000fe400078e020b */
[----:B------:R-:W-:Y:S02]  /*0f20*/  VIADD R11, R11, 0x80 ;  /* 0x000000800b0b7836 */ /* 0x000fe40000000000 */
[----:B0-----:R-:W-:-:S05]  /*0f30*/  IMAD.WIDE.U32 R2, R5, 0x2, R2 ;  /* 0x0000000205027825 */ /* 0x001fca00078e0002 */
[----:B------:R1:W-:Y:S02]  /*0f40*/  STG.E.U16 desc[UR4][R2.64], R9 ;  /* 0x0000000902007986 */ /* 0x0003e4000c101504 */
.L_x_10718:
        /* <DEDUP_REMOVED lines=8> */
.L_x_10719:
[----:B------:R-:W-:Y:S05]  /*0fd0*/  BSYNC B1 ;  /* 0x0000000000017941 */ /* 0x000fea0003800000 */
.L_x_10715:
[----:B------:R-:W-:-:S13]  /*0fe0*/  ISETP.GE.AND P0, PT, R11, R4, PT ;  /* 0x000000040b00720c */ /* 0x000fda0003f06270 */
[----:B012---:R-:W0:Y:S01]  /*0ff0*/  @!P0 LDC.64 R2, c[0x0][0x228] ;  /* 0x00008a00ff028b82 */ /* 0x007e220000000a00 */
[----:B------:R-:W-:Y:S02]  /*1000*/  @!P0 IMAD.IADD R5, R0, 0x1, R11 ;  /* 0x0000000100058824 */ /* 0x000fe400078e020b */
[----:B------:R-:W-:Y:S02]  /*1010*/  @!P0 VIADD R11, R11, 0x80 ;  /* 0x000000800b0b8836 */ /* 0x000fe40000000000 */
[----:B0-----:R-:W-:-:S05]  /*1020*/  @!P0 IMAD.WIDE.U32 R2, R5, 0x2, R2 ;  /* 0x0000000205028825 */ /* 0x001fca00078e0002 */
[----:B------:R2:W-:Y:S02]  /*1030*/  @!P0 STG.E.U16 desc[UR4][R2.64], R10 ;  /* 0x0000000a02008986 */ /* 0x0005e4000c101504 */
.L_x_10720:
[----:B------:R-:W-:Y:S05]  /*1040*/  BSYNC B0 ;  /* 0x0000000000007941 */ /* 0x000fea0003800000 */
.L_x_10714:
        /* <DEDUP_REMOVED lines=8> */
.L_x_10721:
        /* <DEDUP_REMOVED lines=11> */
.L_x_36234:


//--------------------- .text._ZN2at6native18elementwise_kernelILi128ELi4EZNS0_15gpu_kernel_implIZZZNS0_21clamp_min_kernel_cudaERNS_18TensorIteratorBaseERKN3c106ScalarEENKUlvE_clEvENKUlvE5_clEvEUlfE_EEvS4_RKT_EUliE_EEviT1_ --------------------------
	.section	.text._ZN2at6native18elementwise_kernelILi128ELi4EZNS0_15gpu_kernel_implIZZZNS0_21clamp_min_kernel_cudaERNS_18TensorIteratorBaseERKN3c106ScalarEENKUlvE_clEvENKUlvE5_clEvEUlfE_EEvS4_RKT_EUliE_EEviT1_,"ax",@progbits
	.align	128
        .global         _ZN2at6native18elementwise_kernelILi128ELi4EZNS0_15gpu_kernel_implIZZZNS0_21clamp_min_kernel_cudaERNS_18TensorIteratorBaseERKN3c106ScalarEENKUlvE_clEvENKUlvE5_clEvEUlfE_EEvS4_RKT_EUliE_EEviT1_
        .type           _ZN2at6native18elementwise_kernelILi128ELi4EZNS0_15gpu_kernel_implIZZZNS0_21clamp_min_kernel_cudaERNS_18TensorIteratorBaseERKN3c106ScalarEENKUlvE_clEvENKUlvE5_clEvEUlfE_EEvS4_RKT_EUliE_EEviT1_,@function
        .size           _ZN2at6native18elementwise_kernelILi128ELi4EZNS0_15gpu_kernel_implIZZZNS0_21clamp_min_kernel_cudaERNS_18TensorIteratorBaseERKN3c106ScalarEENKUlvE_clEvENKUlvE5_clEvEUlfE_EEvS4_RKT_EUliE_EEviT1_,(.L_x_36235 - _ZN2at6native18elementwise_kernelILi128ELi4EZNS0_15gpu_kernel_implIZZZNS0_21clamp_min_kernel_cudaERNS_18TensorIteratorBaseERKN3c106ScalarEENKUlvE_clEvENKUlvE5_clEvEUlfE_EEvS4_RKT_EUliE_EEviT1_)
        .other          _ZN2at6native18elementwise_kernelILi128ELi4EZNS0_15gpu_kernel_implIZZZNS0_21clamp_min_kernel_cudaERNS_18TensorIteratorBaseERKN3c106ScalarEENKUlvE_clEvENKUlvE5_clEvEUlfE_EEvS4_RKT_EUliE_EEviT1_,@"STO_CUDA_ENTRY STV_DEFAULT"
_ZN2at6native18elementwise_kernelILi128ELi4EZNS0_15gpu_kernel_implIZZZNS0_21clamp_min_kernel_cudaERNS_18TensorIteratorBaseERKN3c106ScalarEENKUlvE_clEvENKUlvE5_clEvEUlfE_EEvS4_RKT_EUliE_EEviT1_:
.text._ZN2at6native18elementwise_kernelILi128ELi4EZNS0_15gpu_kernel_implIZZZNS0_21clamp_min_kernel_cudaERNS_18TensorIteratorBaseERKN3c106ScalarEENKUlvE_clEvENKUlvE5_clEvEUlfE_EEvS4_RKT_EUliE_EEviT1_:
        /* <DEDUP_REMOVED lines=313> */
.L_x_10724:
        /* <DEDUP_REMOVED lines=22> */
.L_x_10729:
[----:B------:R-:W2:Y:S02]  /*14f0*/  LDG.E.U8 R2, desc[UR36][R4.64] ;  /* 0x0000002404027981 */ /* 0x000ea4000c1e1100 */
[----:B--2---:R-:W-:Y:S01]  /*1500*/  I2FP.F32.U32 R2, R2 ;  /* 0x0000000200027245 */ /* 0x004fe20000201000 */
[----:B------:R-:W-:Y:S06]  /*1510*/  BRA `(.L_x_10731) ;  /* 0x0000000c002c7947 */ /* 0x000fec0003800000 */
.L_x_10728:
        /* <DEDUP_REMOVED lines=9> */
.L_x_10733:
[----:B------:R-:W2:Y:S02]  /*15b0*/  LDG.E R2, desc[UR36][R4.64] ;  /* 0x0000002404027981 */ /* 0x000ea4000c1e1900 */
[----:B--2---:R-:W-:Y:S01]  /*15c0*/  I2FP.F32.S32 R2, R2 ;  /* 0x0000000200027245 */ /* 0x004fe20000201400 */
[----:B------:R-:W-:Y:S06]  /*15d0*/  BRA `(.L_x_10731) ;  /* 0x0000000800fc7947 */ /* 0x000fec0003800000 */
.L_x_10732:
[----:B------:R-:W2:Y:S02]  /*15e0*/  LDG.E.U16 R2, desc[UR36][R4.64] ;  /* 0x0000002404027981 */ /* 0x000ea4000c1e1500 */
[----:B--2---:R-:W0:Y:S01]  /*15f0*/  I2F.S16 R2, R2 ;  /* 0x0000000200027306 */ /* 0x004e220000101400 */
[----:B------:R-:W-:Y:S05]  /*1600*/  BRA `(.L_x_10731) ;  /* 0x0000000800f07947 */ /* 0x000fea0003800000 */
.L_x_10727:
        /* <DEDUP_REMOVED lines=8> */
.L_x_10735:
[----:B------:R-:W2:Y:S02]  /*1690*/  LDG.E.U16 R2, desc[UR36][R4.64] ;  /* 0x0000002404027981 */ /* 0x000ea4000c1e1500 */
[----:B--2---:R-:W-:Y:S01]  /*16a0*/  HADD2.F32 R2, -RZ, R2.H0_H0 ;  /* 0x20000002ff027230 */ /* 0x004fe20000004100 */
[----:B------:R-:W-:Y:S06]  /*16b0*/  BRA `(.L_x_10731) ;  /* 0x0000000800c47947 */ /* 0x000fec0003800000 */
.L_x_10734:
        /* <DEDUP_REMOVED lines=8> */
.L_x_10737:
[----:B------:R-:W2:Y:S02]  /*1740*/  LDG.E.U16 R2, desc[UR36][R4.64] ;  /* 0x0000002404027981 */ /* 0x000ea4000c1e1500 */
[----:B--2---:R-:W-:Y:S01]  /*1750*/  HADD2.F32 R2, -RZ, R2.H0_H0 ;  /* 0x20000002ff027230 */ /* 0x004fe20000004100 */
[----:B------:R-:W-:Y:S06]  /*1760*/  BRA `(.L_x_10731) ;  /* 0x0000000800987947 */ /* 0x000fec0003800000 */
.L_x_10736:
[----:B------:R-:W2:Y:S01]  /*1770*/  LDG.E.64 R4, desc[UR36][R4.64] ;  /* 0x0000002404047981 */ /* 0x000ea2000c1e1b00 */
[----:B------:R-:W-:Y:S01]  /*1780*/  UMOV UR4, 0xf0000000 ;  /* 0xf000000000047882 */ /* 0x000fe20000000000 */
[----:B------:R-:W-:Y:S01]  /*1790*/  UMOV UR5, 0x380fffff ;  /* 0x380fffff00057882 */ /* 0x000fe20000000000 */
[----:B--2---:R-:W0:Y:S01]  /*17a0*/  F2F.F32.F64 R2, R4 ;  /* 0x0000000400027310 */ /* 0x004e220000301000 */
[----:B------:R-:W-:-:S14]  /*17b0*/  DSETP.GEU.AND P0, PT, |R4|, UR4, PT ;  /* 0x0000000404007e2a */ /* 0x000fdc000bf0e200 */
[----:B0-----:R-:W-:Y:S01]  /*17c0*/  @!P0 FMUL R2, R2, 1.175494350822287508e-38 ;  /* 0x0080000002028820 */ /* 0x001fe20000400000 */
[----:B------:R-:W-:Y:S06]  /*17d0*/  BRA `(.L_x_10731) ;  /* 0x00000008007c7947 */ /* 0x000fec0003800000 */
.L_x_10726:
        /* <DEDUP_REMOVED lines=12> */
.L_x_10740:
[----:B------:R-:W2:Y:S01]  /*18a0*/  LDG.E.64 R4, desc[UR36][R4.64] ;  /* 0x0000002404047981 */ /* 0x000ea2000c1e1b00 */
[----:B------:R-:W-:Y:S01]  /*18b0*/  UMOV UR4, 0xf0000000 ;  /* 0xf000000000047882 */ /* 0x000fe20000000000 */
[----:B------:R-:W-:Y:S01]  /*18c0*/  UMOV UR5, 0x380fffff ;  /* 0x380fffff00057882 */ /* 0x000fe20000000000 */
[----:B--2---:R-:W0:Y:S01]  /*18d0*/  F2F.F32.F64 R2, R4 ;  /* 0x0000000400027310 */ /* 0x004e220000301000 */
[----:B------:R-:W-:-:S14]  /*18e0*/  DSETP.GEU.AND P0, PT, |R4|, UR4, PT ;  /* 0x0000000404007e2a */ /* 0x000fdc000bf0e200 */
[----:B0-----:R-:W-:Y:S01]  /*18f0*/  @!P0 FMUL R2, R2, 1.175494350822287508e-38 ;  /* 0x0080000002028820 */ /* 0x001fe20000400000 */
[----:B------:R-:W-:Y:S06]  /*1900*/  BRA `(.L_x_10731) ;  /* 0x0000000800307947 */ /* 0x000fec0003800000 */
.L_x_10739:
        /* <DEDUP_REMOVED lines=26> */
.L_x_10742:
        /* <DEDUP_REMOVED lines=13> */
.L_x_10741:
[----:B------:R-:W2:Y:S02]  /*1b80*/  LDG.E.U16 R2, desc[UR36][R4.64] ;  /* 0x0000002404027981 */ /* 0x000ea4000c1e1500 */
[----:B--2---:R-:W-:Y:S01]  /*1b90*/  IMAD.U32 R2, R2, 0x10000, RZ ;  /* 0x0001000002027824 */ /* 0x004fe200078e00ff */
[----:B------:R-:W-:Y:S06]  /*1ba0*/  BRA `(.L_x_10731) ;  /* 0x0000000400887947 */ /* 0x000fec0003800000 */
.L_x_10738:
        /* <DEDUP_REMOVED lines=11> */
.L_x_10745:
        /* <DEDUP_REMOVED lines=20> */
.L_x_10747:
[----:B------:R-:W-:Y:S05]  /*1da0*/  BSYNC B0 ;  /* 0x0000000000007941 */ /* 0x000fea0003800000 */
.L_x_10746:
[----:B------:R-:W-:Y:S01]  /*1db0*/  IMAD.SHL.U32 R2, R2, 0x100000, RZ ;  /* 0x0010000002027824 */ /* 0x000fe200078e00ff */
[----:B------:R-:W-:-:S04]  /*1dc0*/  LEA R3, R0, 0x3b800000, 0x17 ;  /* 0x3b80000000037811 */ /* 0x000fc800078eb8ff */
[----:B------:R-:W-:Y:S01]  /*1dd0*/  LOP3.LUT R2, R3, R2, R4, 0xfe, !PT ;  /* 0x0000000203027212 */ /* 0x000fe200078efe04 */
[----:B------:R-:W-:Y:S06]  /*1de0*/  BRA `(.L_x_10731) ;  /* 0x0000000000f87947 */ /* 0x000fec0003800000 */
.L_x_10744:
        /* <DEDUP_REMOVED lines=20> */
.L_x_10749:
[----:B------:R-:W-:Y:S05]  /*1f30*/  BSYNC B0 ;  /* 0x0000000000007941 */ /* 0x000fea0003800000 */
.L_x_10748:
[----:B------:R-:W-:Y:S01]  /*1f40*/  IMAD.SHL.U32 R2, R2, 0x200000, RZ ;  /* 0x0020000002027824 */ /* 0x000fe200078e00ff */
[----:B------:R-:W-:-:S04]  /*1f50*/  LEA R3, R0, 0x37800000, 0x17 ;  /* 0x3780000000037811 */ /* 0x000fc800078eb8ff */
[----:B------:R-:W-:Y:S01]  /*1f60*/  LOP3.LUT R2, R3, R2, R4, 0xfe, !PT ;  /* 0x0000000203027212 */ /* 0x000fe200078efe04 */
[----:B------:R-:W-:Y:S06]  /*1f70*/  BRA `(.L_x_10731) ;  /* 0x0000000000947947 */ /* 0x000fec0003800000 */
.L_x_10743:
        /* <DEDUP_REMOVED lines=14> */
.L_x_10730:
        /* <DEDUP_REMOVED lines=16> */
.L_x_10752:
[----:B------:R-:W-:Y:S01]  /*2160*/  IMAD.MOV.U32 R2, RZ, RZ, RZ ;  /* 0x000000ffff027224 */ /* 0x000fe200078e00ff */
[----:B------:R-:W-:Y:S06]  /*2170*/  BRA `(.L_x_10731) ;  /* 0x0000000000147947 */ /* 0x000fec0003800000 */
.L_x_10751:
[----:B------:R-:W2:Y:S02]  /*2180*/  LDG.E.64 R2, desc[UR36][R4.64] ;  /* 0x0000002404027981 */ /* 0x000ea4000c1e1b00 */
[----:B--2---:R0:W1:Y:S01]  /*2190*/  I2F.U64 R2, R2 ;  /* 0x0000000200027312 */ /* 0x0040620000301000 */
[----:B------:R-:W-:Y:S05]  /*21a0*/  BRA `(.L_x_10731) ;  /* 0x0000000000087947 */ /* 0x000fea0003800000 */
.L_x_10750:
[----:B------:R-:W2:Y:S02]  /*21b0*/  LDG.E R2, desc[UR36][R4.64] ;  /* 0x0000002404027981 */ /* 0x000ea4000c1e1900 */
[----:B--2---:R-:W-:-:S07]  /*21c0*/  I2FP.F32.U32 R2, R2 ;  /* 0x0000000200027245 */ /* 0x004fce0000201000 */
.L_x_10731:
[----:B------:R-:W-:Y:S05]  /*21d0*/  BSYNC B6 ;  /* 0x0000000000067941 */ /* 0x000fea0003800000 */
.L_x_10725:
[----:B--23--:R-:W2:Y:S01]  /*21e0*/  LDC.U8 R4, c[0x0][0x430] ;  /* 0x00010c00ff047b82 */ /* 0x00cea20000000000 */
[----:B01---5:R-:W-:-:S13]  /*21f0*/  FSETP.GTU.FTZ.AND P0, PT, |R2|, +INF , PT ;  /* 0x7f8000000200780b */ /* 0x023fda0003f1c200 */
[----:B----4-:R-:W0:Y:S01]  /*2200*/  @!P0 LDC R3, c[0x0][0x420] ;  /* 0x00010800ff038b82 */ /* 0x010e220000000800 */
[----:B--2---:R-:W-:-:S04]  /*2210*/  PRMT R0, R4, 0x9910, RZ ;  /* 0x0000991004007816 */ /* 0x004fc800000000ff */
[----:B------:R-:W-:Y:S02]  /*2220*/  ISETP.GT.AND P1, PT, R0, 0x9, PT ;  /* 0x000000090000780c */ /* 0x000fe40003f24270 */
[----:B0-----:R-:W-:-:S11]  /*2230*/  @!P0 FMNMX.FTZ R2, R2, R3, !PT ;  /* 0x0000000302028209 */ /* 0x001fd60007810000 */
        /* <DEDUP_REMOVED lines=12> */
.L_x_10756:
[----:B------:R-:W0:Y:S02]  /*2300*/  F2I.S64.TRUNC R2, R2 ;  /* 0x0000000200027311 */ /* 0x000e24000020d900 */
[----:B0-----:R-:W-:-:S05]  /*2310*/  IMAD.MOV.U32 R5, RZ, RZ, R2 ;  /* 0x000000ffff057224 */ /* 0x001fca00078e0002 */
[----:B------:R0:W-:Y:S01]  /*2320*/  STG.E.U8 desc[UR36][R16.64], R5 ;  /* 0x0000000510007986 */ /* 0x0001e2000c101124 */
[----:B------:R-:W-:Y:S05]  /*2330*/  BRA `(.L_x_10758) ;  /* 0x0000000c00407947 */ /* 0x000fea0003800000 */
.L_x_10755:
        /* <DEDUP_REMOVED lines=9> */
.L_x_10760:
[----:B------:R-:W0:Y:S02]  /*23d0*/  F2I.FTZ.TRUNC.NTZ R3, R2 ;  /* 0x0000000200037305 */ /* 0x000e24000021f100 */
[----:B0-----:R0:W-:Y:S01]  /*23e0*/  STG.E desc[UR36][R16.64], R3 ;  /* 0x0000000310007986 */ /* 0x0011e2000c101924 */
[----:B------:R-:W-:Y:S05]  /*23f0*/  BRA `(.L_x_10758) ;  /* 0x0000000c00107947 */ /* 0x000fea0003800000 */
.L_x_10759:
[----:B------:R-:W0:Y:S02]  /*2400*/  F2I.FTZ.TRUNC.NTZ R3, R2 ;  /* 0x0000000200037305 */ /* 0x000e24000021f100 */
[----:B0-----:R0:W-:Y:S01]  /*2410*/  STG.E.U16 desc[UR36][R16.64], R3 ;  /* 0x0000000310007986 */ /* 0x0011e2000c101524 */
[----:B------:R-:W-:Y:S05]  /*2420*/  BRA `(.L_x_10758) ;  /* 0x0000000c00047947 */ /* 0x000fea0003800000 */
.L_x_10754:
        /* <DEDUP_REMOVED lines=8> */
.L_x_10762:
[----:B------:R-:W-:-:S05]  /*24b0*/  F2FP.F16.F32.PACK_AB R2, RZ, R2 ;  /* 0x00000002ff02723e */ /* 0x000fca00000000ff */
[----:B------:R0:W-:Y:S01]  /*24c0*/  STG.E.U16 desc[UR36][R16.64], R2 ;  /* 0x0000000210007986 */ /* 0x0001e2000c101524 */
[----:B------:R-:W-:Y:S05]  /*24d0*/  BRA `(.L_x_10758) ;  /* 0x0000000800d87947 */ /* 0x000fea0003800000 */
.L_x_10761:
        /* <DEDUP_REMOVED lines=9> */
.L_x_10764:
[----:B------:R-:W-:-:S04]  /*2570*/  F2FP.F16.F32.PACK_AB R3, RZ, R2 ;  /* 0x00000002ff03723e */ /* 0x000fc800000000ff */
[----:B------:R-:W-:-:S05]  /*2580*/  PRMT R3, R3, 0x5410, RZ ;  /* 0x0000541003037816 */ /* 0x000fca00000000ff */
[----:B------:R0:W-:Y:S01]  /*2590*/  STG.E desc[UR36][R16.64], R3 ;  /* 0x0000000310007986 */ /* 0x0001e2000c101924 */
[----:B------:R-:W-:Y:S05]  /*25a0*/  BRA `(.L_x_10758) ;  /* 0x0000000800a47947 */ /* 0x000fea0003800000 */
.L_x_10763:
[----:B------:R-:W-:-:S06]  /*25b0*/  FMUL.FTZ R2, R2, 1 ;  /* 0x3f80000002027820 */ /* 0x000fcc0000410000 */
[----:B------:R-:W0:Y:S02]  /*25c0*/  F2F.F64.F32 R2, R2 ;  /* 0x0000000200027310 */ /* 0x000e240000201800 */
[----:B0-----:R0:W-:Y:S01]  /*25d0*/  STG.E.64 desc[UR36][R16.64], R2 ;  /* 0x0000000210007986 */ /* 0x0011e2000c101b24 */
[----:B------:R-:W-:Y:S05]  /*25e0*/  BRA `(.L_x_10758) ;  /* 0x0000000800947947 */ /* 0x000fea0003800000 */
.L_x_10753:
        /* <DEDUP_REMOVED lines=12> */
.L_x_10767:
[----:B------:R-:W-:Y:S01]  /*26b0*/  FMUL.FTZ R4, R2, 1 ;  /* 0x3f80000002047820 */ /* 0x000fe20000410000 */
[----:B------:R-:W-:-:S05]  /*26c0*/  CS2R R6, SRZ ;  /* 0x0000000000067805 */ /* 0x000fca000001ff00 */
[----:B------:R-:W0:Y:S02]  /*26d0*/  F2F.F64.F32 R4, R4 ;  /* 0x0000000400047310 */ /* 0x000e240000201800 */
[----:B0-----:R0:W-:Y:S01]  /*26e0*/  STG.E.128 desc[UR36][R16.64], R4 ;  /* 0x0000000410007986 */ /* 0x0011e2000c101d24 */
[----:B------:R-:W-:Y:S05]  /*26f0*/  BRA `(.L_x_10758) ;  /* 0x0000000800507947 */ /* 0x000fea0003800000 */
.L_x_10766:
        /* <DEDUP_REMOVED lines=20> */
.L_x_10771:
[----:B------:R-:W-:Y:S05]  /*2840*/  BSYNC B0 ;  /* 0x0000000000007941 */ /* 0x000fea0003800000 */
.L_x_10770:
[----:B------:R-:W-:-:S05]  /*2850*/  LOP3.LUT R5, R0, R5, RZ, 0xfc, !PT ;  /* 0x0000000500057212 */ /* 0x000fca00078efcff */
[----:B------:R0:W-:Y:S01]  /*2860*/  STG.E.U8 desc[UR36][R16.64], R5 ;  /* 0x0000000510007986 */ /* 0x0001e2000c101124 */
[----:B------:R-:W-:Y:S05]  /*2870*/  BRA `(.L_x_10758) ;  /* 0x0000000400f07947 */ /* 0x000fea0003800000 */
.L_x_10769:
        /* <DEDUP_REMOVED lines=12> */
.L_x_10773:
[----:B------:R-:W-:Y:S01]  /*2940*/  IMAD.MOV.U32 R0, RZ, RZ, 0x7f ;  /* 0x0000007fff007424 */ /* 0x000fe200078e00ff */
[----:B------:R-:W-:-:S04]  /*2950*/  ISETP.GT.U32.AND P0, PT, R4, 0x7f800000, PT ;  /* 0x7f8000000400780c */ /* 0x000fc80003f04070 */
[----:B------:R-:W-:-:S09]  /*2960*/  SEL R0, R0, 0x7c, P0 ;  /* 0x0000007c00007807 */ /* 0x000fd20000000000 */
.L_x_10774:
[----:B------:R-:W-:Y:S05]  /*2970*/  BSYNC B0 ;  /* 0x0000000000007941 */ /* 0x000fea0003800000 */
.L_x_10772:
[----:B------:R-:W-:-:S04]  /*2980*/  LOP3.LUT R2, R2, 0x80000000, RZ, 0xc0, !PT ;  /* 0x8000000002027812 */ /* 0x000fc800078ec0ff */
[----:B------:R-:W-:-:S04]  /*2990*/  SHF.R.U32.HI R3, RZ, 0x18, R2 ;  /* 0x00000018ff037819 */ /* 0x000fc80000011602 */
[----:B------:R-:W-:-:S05]  /*29a0*/  LOP3.LUT R3, R0, R3, RZ, 0xfc, !PT ;  /* 0x0000000300037212 */ /* 0x000fca00078efcff */
[----:B------:R0:W-:Y:S01]  /*29b0*/  STG.E.U8 desc[UR36][R16.64], R3 ;  /* 0x0000000310007986 */ /* 0x0001e2000c101124 */
[----:B------:R-:W-:Y:S05]  /*29c0*/  BRA `(.L_x_10758) ;  /* 0x00000004009c7947 */ /* 0x000fea0003800000 */
.L_x_10768:
[----:B------:R-:W-:-:S05]  /*29d0*/  F2FP.BF16.F32.PACK_AB R2, RZ, R2 ;  /* 0x00000002ff02723e */ /* 0x000fca00000010ff */
[----:B------:R0:W-:Y:S01]  /*29e0*/  STG.E.U16 desc[UR36][R16.64], R2 ;  /* 0x0000000210007986 */ /* 0x0001e2000c101524 */
[----:B------:R-:W-:Y:S05]  /*29f0*/  BRA `(.L_x_10758) ;  /* 0x0000000400907947 */ /* 0x000fea0003800000 */
.L_x_10765:
        /* <DEDUP_REMOVED lines=11> */
.L_x_10777:
        /* <DEDUP_REMOVED lines=16> */
.L_x_10780:
[----:B------:R-:W-:-:S04]  /*2bb0*/  LOP3.LUT R2, R2, 0x80000000, RZ, 0xc0, !PT ;  /* 0x8000000002027812 */ /* 0x000fc800078ec0ff */
[----:B------:R-:W-:-:S04]  /*2bc0*/  SHF.R.U32.HI R3, RZ, 0x18, R2 ;  /* 0x00000018ff037819 */ /* 0x000fc80000011602 */
[----:B------:R-:W-:-:S04]  /*2bd0*/  LOP3.LUT R0, R0, R3, RZ, 0xfc, !PT ;  /* 0x0000000300007212 */ /* 0x000fc800078efcff */
[----:B------:R-:W-:-:S07]  /*2be0*/  PRMT R8, R0, 0x7610, R8 ;  /* 0x0000761000087816 */ /* 0x000fce0000000008 */
.L_x_10779:
[----:B------:R-:W-:Y:S05]  /*2bf0*/  BSYNC B0 ;  /* 0x0000000000007941 */ /* 0x000fea0003800000 */
.L_x_10778:
[----:B------:R0:W-:Y:S01]  /*2c00*/  STG.E.U8 desc[UR36][R16.64], R8 ;  /* 0x0000000810007986 */ /* 0x0001e2000c101124 */
[----:B------:R-:W-:Y:S05]  /*2c10*/  BRA `(.L_x_10758) ;  /* 0x0000000400087947 */ /* 0x000fea0003800000 */
.L_x_10776:
        /* <DEDUP_REMOVED lines=16> */
.L_x_10783:
[----:B------:R-:W-:-:S04]  /*2d20*/  LOP3.LUT R2, R2, 0x80000000, RZ, 0xc0, !PT ;  /* 0x8000000002027812 */ /* 0x000fc800078ec0ff */
[----:B------:R-:W-:-:S04]  /*2d30*/  SHF.R.U32.HI R3, RZ, 0x18, R2 ;  /* 0x00000018ff037819 */ /* 0x000fc80000011602 */
[----:B------:R-:W-:-:S04]  /*2d40*/  LOP3.LUT R0, R0, R3, RZ, 0xfc, !PT ;  /* 0x0000000300007212 */ /* 0x000fc800078efcff */
[----:B------:R-:W-:-:S07]  /*2d50*/  PRMT R8, R0, 0x7610, R8 ;  /* 0x0000761000087816 */ /* 0x000fce0000000008 */
.L_x_10782:
[----:B------:R-:W-:Y:S05]  /*2d60*/  BSYNC B0 ;  /* 0x0000000000007941 */ /* 0x000fea0003800000 */
.L_x_10781:
[----:B------:R3:W-:Y:S01]  /*2d70*/  STG.E.U8 desc[UR36][R16.64], R8 ;  /* 0x0000000810007986 */ /* 0x0007e2000c101124 */
[----:B------:R-:W-:Y:S05]  /*2d80*/  BRA `(.L_x_10758) ;  /* 0x0000000000ac7947 */ /* 0x000fea0003800000 */
.L_x_10775:
        /* <DEDUP_REMOVED lines=21> */
.L_x_10757:
        /* <DEDUP_REMOVED lines=16> */
.L_x_10786:
[----:B------:R-:W-:Y:S05]  /*2fe0*/  BRA `(.L_x_10758) ;  /* 0x0000000000147947 */ /* 0x000fea0003800000 */
.L_x_10785:
[----:B------:R-:W0:Y:S02]  /*2ff0*/  F2I.U64.TRUNC R2, R2 ;  /* 0x0000000200027311 */ /* 0x000e24000020d800 */
[----:B0-----:R2:W-:Y:S01]  /*3000*/  STG.E.64 desc[UR36][R16.64], R2 ;  /* 0x0000000210007986 */ /* 0x0015e2000c101b24 */
[----:B------:R-:W-:Y:S05]  /*3010*/  BRA `(.L_x_10758) ;  /* 0x0000000000087947 */ /* 0x000fea0003800000 */
.L_x_10784:
[----:B------:R-:W0:Y:S02]  /*3020*/  F2I.FTZ.U32.TRUNC.NTZ R3, R2 ;  /* 0x0000000200037305 */ /* 0x000e24000021f000 */
[----:B0-----:R0:W-:Y:S02]  /*3030*/  STG.E desc[UR36][R16.64], R3 ;  /* 0x0000000310007986 */ /* 0x0011e4000c101924 */
.L_x_10758:
[----:B------:R-:W-:-:S04]  /*3040*/  IMAD R18, R23, 0x200, R18 ;  /* 0x0000020017127824 */ /* 0x000fc800078e0212 */
[----:B------:R-:W-:-:S07]  /*3050*/  VIADD R19, R18, 0x80 ;  /* 0x0000008012137836 */ /* 0x000fce0000000000 */
.L_x_10723:
[----:B------:R-:W-:Y:S05]  /*3060*/  BSYNC B7 ;  /* 0x0000000000077941 */ /* 0x000fea0003800000 */
.L_x_10722:
        /* <DEDUP_REMOVED lines=307> */
.L_x_10789:
        /* <DEDUP_REMOVED lines=22> */
.L_x_10794:
[----:B------:R-:W2:Y:S02]  /*4500*/  LDG.E.U8 R2, desc[UR36][R4.64] ;  /* 0x0000002404027981 */ /* 0x000ea4000c1e1100 */
[----:B--2---:R-:W-:Y:S01]  /*4510*/  I2FP.F32.U32 R2, R2 ;  /* 0x0000000200027245 */ /* 0x004fe20000201000 */
[----:B------:R-:W-:Y:S06]  /*4520*/  BRA `(.L_x_10796) ;  /* 0x0000000c002c7947 */ /* 0x000fec0003800000 */
.L_x_10793:
        /* <DEDUP_REMOVED lines=9> */
.L_x_10798:
[----:B------:R-:W2:Y:S02]  /*45c0*/  LDG.E R2, desc[UR36][R4.64] ;  /* 0x0000002404027981 */ /* 0x000ea4000c1e1900 */
[----:B--2---:R-:W-:Y:S01]  /*45d0*/  I2FP.F32.S32 R2, R2 ;  /* 0x0000000200027245 */ /* 0x004fe20000201400 */
[----:B------:R-:W-:Y:S06]  /*45e0*/  BRA `(.L_x_10796) ;  /* 0x0000000800fc7947 */ /* 0x000fec0003800000 */
.L_x_10797:
[----:B------:R-:W2:Y:S02]  /*45f0*/  LDG.E.U16 R2, desc[UR36][R4.64] ;  /* 0x0000002404027981 */ /* 0x000ea4000c1e1500 */
[----:B--2---:R-:W1:Y:S01]  /*4600*/  I2F.S16 R2, R2 ;  /* 0x0000000200027306 */ /* 0x004e620000101400 */
[----:B------:R-:W-:Y:S05]  /*4610*/  BRA `(.L_x_10796) ;  /* 0x0000000800f07947 */ /* 0x000fea0003800000 */
.L_x_10792:
        /* <DEDUP_REMOVED lines=8> */
.L_x_10800:
[----:B------:R-:W2:Y:S02]  /*46a0*/  LDG.E.U16 R2, desc[UR36][R4.64] ;  /* 0x0000002404027981 */ /* 0x000ea4000c1e1500 */
[----:B--2---:R-:W-:Y:S01]  /*46b0*/  HADD2.F32 R2, -RZ, R2.H0_H0 ;  /* 0x20000002ff027230 */ /* 0x004fe20000004100 */
[----:B------:R-:W-:Y:S06]  /*46c0*/  BRA `(.L_x_10796) ;  /* 0x0000000800c47947 */ /* 0x000fec0003800000 */
.L_x_10799:
        /* <DEDUP_REMOVED lines=8> */
.L_x_10802:
[----:B------:R-:W2:Y:S02]  /*4750*/  LDG.E.U16 R2, desc[UR36][R4.64] ;  /* 0x0000002404027981 */ /* 0x000ea4000c1e1500 */
[----:B--2---:R-:W-:Y:S01]  /*4760*/  HADD2.F32 R2, -RZ, R2.H0_H0 ;  /* 0x20000002ff027230 */ /* 0x004fe20000004100 */
[----:B------:R-:W-:Y:S06]  /*4770*/  BRA `(.L_x_10796) ;  /* 0x0000000800987947 */ /* 0x000fec0003800000 */
.L_x_10801:
[----:B------:R-:W2:Y:S01]  /*4780*/  LDG.E.64 R4, desc[UR36][R4.64] ;  /* 0x0000002404047981 */ /* 0x000ea2000c1e1b00 */
[----:B------:R-:W-:Y:S01]  /*4790*/  UMOV UR4, 0xf0000000 ;  /* 0xf000000000047882 */ /* 0x000fe20000000000 */
[----:B------:R-:W-:Y:S01]  /*47a0*/  UMOV UR5, 0x380fffff ;  /* 0x380fffff00057882 */ /* 0x000fe20000000000 */
[----:B--2---:R-:W0:Y:S01]  /*47b0*/  F2F.F32.F64 R2, R4 ;  /* 0x0000000400027310 */ /* 0x004e220000301000 */
[----:B------:R-:W-:-:S14]  /*47c0*/  DSETP.GEU.AND P0, PT, |R4|, UR4, PT ;  /* 0x0000000404007e2a */ /* 0x000fdc000bf0e200 */
[----:B0-----:R-:W-:Y:S01]  /*47d0*/  @!P0 FMUL R2, R2, 1.175494350822287508e-38 ;  /* 0x0080000002028820 */ /* 0x001fe20000400000 */
[----:B------:R-:W-:Y:S06]  /*47e0*/  BRA `(.L_x_10796) ;  /* 0x00000008007c7947 */ /* 0x000fec0003800000 */
.L_x_10791:
        /* <DEDUP_REMOVED lines=12> */
.L_x_10805:
[----:B------:R-:W2:Y:S01]  /*48b0*/  LDG.E.64 R4, desc[UR36][R4.64] ;  /* 0x0000002404047981 */ /* 0x000ea2000c1e1b00 */
[----:B------:R-:W-:Y:S01]  /*48c0*/  UMOV UR4, 0xf0000000 ;  /* 0xf000000000047882 */ /* 0x000fe20000000000 */
[----:B------:R-:W-:Y:S01]  /*48d0*/  UMOV UR5, 0x380fffff ;  /* 0x380fffff00057882 */ /* 0x000fe20000000000 */
[----:B--2---:R-:W0:Y:S01]  /*48e0*/  F2F.F32.F64 R2, R4 ;  /* 0x0000000400027310 */ /* 0x004e220000301000 */
[----:B------:R-:W-:-:S14]  /*48f0*/  DSETP.GEU.AND P0, PT, |R4|, UR4, PT ;  /* 0x0000000404007e2a */ /* 0x000fdc000bf0e200 */
[----:B0-----:R-:W-:Y:S01]  /*4900*/  @!P0 FMUL R2, R2, 1.175494350822287508e-38 ;  /* 0x0080000002028820 */ /* 0x001fe20000400000 */
[----:B------:R-:W-:Y:S06]  /*4910*/  BRA `(.L_x_10796) ;  /* 0x0000000800307947 */ /* 0x000fec0003800000 */
.L_x_10804:
        /* <DEDUP_REMOVED lines=26> */
.L_x_10807:
        /* <DEDUP_REMOVED lines=13> */
.L_x_10806:
[----:B------:R-:W2:Y:S02]  /*4b90*/  LDG.E.U16 R2, desc[UR36][R4.64] ;  /* 0x0000002404027981 */ /* 0x000ea4000c1e1500 */
[----:B--2---:R-:W-:Y:S01]  /*4ba0*/  IMAD.U32 R2, R2, 0x10000, RZ ;  /* 0x0001000002027824 */ /* 0x004fe200078e00ff */
[----:B------:R-:W-:Y:S06]  /*4bb0*/  BRA `(.L_x_10796) ;  /* 0x0000000400887947 */ /* 0x000fec0003800000 */
.L_x_10803:
        /* <DEDUP_REMOVED lines=11> */
.L_x_10810:
        /* <DEDUP_REMOVED lines=20> */
.L_x_10812:
[----:B------:R-:W-:Y:S05]  /*4db0*/  BSYNC B0 ;  /* 0x0000000000007941 */ /* 0x000fea0003800000 */
.L_x_10811:
[----:B------:R-:W-:Y:S01]  /*4dc0*/  IMAD.SHL.U32 R2, R2, 0x100000, RZ ;  /* 0x0010000002027824 */ /* 0x000fe200078e00ff */
[----:B------:R-:W-:-:S04]  /*4dd0*/  LEA R3, R0, 0x3b800000, 0x17 ;  /* 0x3b80000000037811 */ /* 0x000fc800078eb8ff */
[----:B------:R-:W-:Y:S01]  /*4de0*/  LOP3.LUT R2, R3, R2, R4, 0xfe, !PT ;  /* 0x0000000203027212 */ /* 0x000fe200078efe04 */
[----:B------:R-:W-:Y:S06]  /*4df0*/  BRA `(.L_x_10796) ;  /* 0x0000000000f87947 */ /* 0x000fec0003800000 */
.L_x_10809:
        /* <DEDUP_REMOVED lines=20> */
.L_x_10814:
[----:B------:R-:W-:Y:S05]  /*4f40*/  BSYNC B0 ;  /* 0x0000000000007941 */ /* 0x000fea0003800000 */
.L_x_10813:
[----:B------:R-:W-:Y:S01]  /*4f50*/  IMAD.SHL.U32 R2, R2, 0x200000, RZ ;  /* 0x0020000002027824 */ /* 0x000fe200078e00ff */
[----:B------:R-:W-:-:S04]  /*4f60*/  LEA R3, R0, 0x37800000, 0x17 ;  /* 0x3780000000037811 */ /* 0x000fc800078eb8ff */
[----:B------:R-:W-:Y:S01]  /*4f70*/  LOP3.LUT R2, R3, R2, R4, 0xfe, !PT ;  /* 0x0000000203027212 */ /* 0x000fe200078efe04 */
[----:B------:R-:W-:Y:S06]  /*4f80*/  BRA `(.L_x_10796) ;  /* 0x0000000000947947 */ /* 0x000fec0003800000 */
.L_x_10808:
        /* <DEDUP_REMOVED lines=14> */
.L_x_10795:
        /* <DEDUP_REMOVED lines=16> */
.L_x_10817:
[----:B------:R-:W-:Y:S01]  /*5170*/  IMAD.MOV.U32 R2, RZ, RZ, RZ ;  /* 0x000000ffff027224 */ /* 0x000fe200078e00ff */
[----:B------:R-:W-:Y:S06]  /*5180*/  BRA `(.L_x_10796) ;  /* 0x0000000000147947 */ /* 0x000fec0003800000 */
.L_x_10816:
[----:B------:R-:W2:Y:S02]  /*5190*/  LDG.E.64 R2, desc[UR36][R4.64] ;  /* 0x0000002404027981 */ /* 0x000ea4000c1e1b00 */
[----:B--2---:R0:W1:Y:S01]  /*51a0*/  I2F.U64 R2, R2 ;  /* 0x0000000200027312 */ /* 0x0040620000301000 */
[----:B------:R-:W-:Y:S05]  /*51b0*/  BRA `(.L_x_10796) ;  /* 0x0000000000087947 */ /* 0x000fea0003800000 */
.L_x_10815:
[----:B------:R-:W2:Y:S02]  /*51c0*/  LDG.E R2, desc[UR36][R4.64] ;  /* 0x0000002404027981 */ /* 0x000ea4000c1e1900 */
[----:B--2---:R-:W-:-:S07]  /*51d0*/  I2FP.F32.U32 R2, R2 ;  /* 0x0000000200027245 */ /* 0x004fce0000201000 */
.L_x_10796:
[----:B------:R-:W-:Y:S05]  /*51e0*/  BSYNC B6 ;  /* 0x0000000000067941 */ /* 0x000fea0003800000 */
.L_x_10790:
[----:B0---4-:R-:W0:Y:S01]  /*51f0*/  LDC.U8 R4, c[0x0][0x430] ;  /* 0x00010c00ff047b82 */ /* 0x011e220000000000 */
[----:B-1-3-5:R-:W-:-:S13]  /*5200*/  FSETP.GTU.FTZ.AND P0, PT, |R2|, +INF , PT ;  /* 0x7f8000000200780b */ /* 0x02afda0003f1c200 */
[----:B--2---:R-:W1:Y:S01]  /*5210*/  @!P0 LDC R3, c[0x0][0x420] ;  /* 0x00010800ff038b82 */ /* 0x004e620000000800 */
[----:B0-----:R-:W-:-:S04]  /*5220*/  PRMT R0, R4, 0x9910, RZ ;  /* 0x0000991004007816 */ /* 0x001fc800000000ff */
[----:B------:R-:W-:Y:S02]  /*5230*/  ISETP.GT.AND P1, PT, R0, 0x9, PT ;  /* 0x000000090000780c */ /* 0x000fe40003f24270 */
[----:B-1----:R-:W-:-:S11]  /*5240*/  @!P0 FMNMX.FTZ R2, R2, R3, !PT ;  /* 0x0000000302028209 */ /* 0x002fd60007810000 */
        /* <DEDUP_REMOVED lines=12> */
.L_x_10821:
[----:B------:R-:W0:Y:S02]  /*5310*/  F2I.S64.TRUNC R2, R2 ;  /* 0x0000000200027311 */ /* 0x000e24000020d900 */
[----:B0-----:R-:W-:-:S05]  /*5320*/  IMAD.MOV.U32 R5, RZ, RZ, R2 ;  /* 0x000000ffff057224 */ /* 0x001fca00078e0002 */
[----:B------:R4:W-:Y:S01]  /*5330*/  STG.E.U8 desc[UR36][R16.64], R5 ;  /* 0x0000000510007986 */ /* 0x0009e2000c101124 */
[----:B------:R-:W-:Y:S05]  /*5340*/  BRA `(.L_x_10823) ;  /* 0x0000000c00407947 */ /* 0x000fea0003800000 */
.L_x_10820:
        /* <DEDUP_REMOVED lines=9> */
.L_x_10825:
[----:B------:R-:W0:Y:S02]  /*53e0*/  F2I.FTZ.TRUNC.NTZ R3, R2 ;  /* 0x0000000200037305 */ /* 0x000e24000021f100 */
[----:B0-----:R2:W-:Y:S01]  /*53f0*/  STG.E desc[UR36][R16.64], R3 ;  /* 0x0000000310007986 */ /* 0x0015e2000c101924 */
[----:B------:R-:W-:Y:S05]  /*5400*/  BRA `(.L_x_10823) ;  /* 0x0000000c00107947 */ /* 0x000fea0003800000 */
.L_x_10824:
[----:B------:R-:W0:Y:S02]  /*5410*/  F2I.FTZ.TRUNC.NTZ R3, R2 ;  /* 0x0000000200037305 */ /* 0x000e24000021f100 */
[----:B0-----:R0:W-:Y:S01]  /*5420*/  STG.E.U16 desc[UR36][R16.64], R3 ;  /* 0x0000000310007986 */ /* 0x0011e2000c101524 */
[----:B------:R-:W-:Y:S05]  /*5430*/  BRA `(.L_x_10823) ;  /* 0x0000000c00047947 */ /* 0x000fea0003800000 */
.L_x_10819:
        /* <DEDUP_REMOVED lines=8> */
.L_x_10827:
[----:B------:R-:W-:-:S05]  /*54c0*/  F2FP.F16.F32.PACK_AB R2, RZ, R2 ;  /* 0x00000002ff02723e */ /* 0x000fca00000000ff */
[----:B------:R0:W-:Y:S01]  /*54d0*/  STG.E.U16 desc[UR36][R16.64], R2 ;  /* 0x0000000210007986 */ /* 0x0001e2000c101524 */
[----:B------:R-:W-:Y:S05]  /*54e0*/  BRA `(.L_x_10823) ;  /* 0x0000000800d87947 */ /* 0x000fea0003800000 */
.L_x_10826:
        /* <DEDUP_REMOVED lines=9> */
.L_x_10829:
[----:B------:R-:W-:-:S04]  /*5580*/  F2FP.F16.F32.PACK_AB R3, RZ, R2 ;  /* 0x00000002ff03723e */ /* 0x000fc800000000ff */
[----:B------:R-:W-:-:S05]  /*5590*/  PRMT R3, R3, 0x5410, RZ ;  /* 0x0000541003037816 */ /* 0x000fca00000000ff */
[----:B------:R0:W-:Y:S01]  /*55a0*/  STG.E desc[UR36][R16.64], R3 ;  /* 0x0000000310007986 */ /* 0x0001e2000c101924 */
[----:B------:R-:W-:Y:S05]  /*55b0*/  BRA `(.L_x_10823) ;  /* 0x0000000800a47947 */ /* 0x000fea0003800000 */
.L_x_10828:
[----:B------:R-:W-:-:S06]  /*55c0*/  FMUL.FTZ R2, R2, 1 ;  /* 0x3f80000002027820 */ /* 0x000fcc0000410000 */
[----:B------:R-:W0:Y:S02]  /*55d0*/  F2F.F64.F32 R2, R2 ;  /* 0x0000000200027310 */ /* 0x000e240000201800 */
[----:B0-----:R0:W-:Y:S01]  /*55e0*/  STG.E.64 desc[UR36][R16.64], R2 ;  /* 0x0000000210007986 */ /* 0x0011e2000c101b24 */
[----:B------:R-:W-:Y:S05]  /*55f0*/  BRA `(.L_x_10823) ;  /* 0x0000000800947947 */ /* 0x000fea0003800000 */
.L_x_10818:
        /* <DEDUP_REMOVED lines=12> */
.L_x_10832:
[----:B------:R-:W-:Y:S01]  /*56c0*/  FMUL.FTZ R4, R2, 1 ;  /* 0x3f80000002047820 */ /* 0x000fe20000410000 */
[----:B------:R-:W-:-:S05]  /*56d0*/  CS2R R6, SRZ ;  /* 0x0000000000067805 */ /* 0x000fca000001ff00 */
[----:B------:R-:W0:Y:S02]  /*56e0*/  F2F.F64.F32 R4, R4 ;  /* 0x0000000400047310 */ /* 0x000e240000201800 */
[----:B0-----:R0:W-:Y:S01]  /*56f0*/  STG.E.128 desc[UR36][R16.64], R4 ;  /* 0x0000000410007986 */ /* 0x0011e2000c101d24 */
[----:B------:R-:W-:Y:S05]  /*5700*/  BRA `(.L_x_10823) ;  /* 0x0000000800507947 */ /* 0x000fea0003800000 */
.L_x_10831:
        /* <DEDUP_REMOVED lines=20> */
.L_x_10836:
[----:B------:R-:W-:Y:S05]  /*5850*/  BSYNC B0 ;  /* 0x0000000000007941 */ /* 0x000fea0003800000 */
.L_x_10835:
[----:B------:R-:W-:-:S05]  /*5860*/  LOP3.LUT R5, R0, R5, RZ, 0xfc, !PT ;  /* 0x0000000500057212 */ /* 0x000fca00078efcff */
[----:B------:R0:W-:Y:S01]  /*5870*/  STG.E.U8 desc[UR36][R16.64], R5 ;  /* 0x0000000510007986 */ /* 0x0001e2000c101124 */
[----:B------:R-:W-:Y:S05]  /*5880*/  BRA `(.L_x_10823) ;  /* 0x0000000400f07947 */ /* 0x000fea0003800000 */
.L_x_10834:
        /* <DEDUP_REMOVED lines=12> */
.L_x_10838:
[----:B------:R-:W-:Y:S01]  /*5950*/  IMAD.MOV.U32 R0, RZ, RZ, 0x7f ;  /* 0x0000007fff007424 */ /* 0x000fe200078e00ff */
[----:B------:R-:W-:-:S04]  /*5960*/  ISETP.GT.U32.AND P0, PT, R4, 0x7f800000, PT ;  /* 0x7f8000000400780c */ /* 0x000fc80003f04070 */
[----:B------:R-:W-:-:S09]  /*5970*/  SEL R0, R0, 0x7c, P0 ;  /* 0x0000007c00007807 */ /* 0x000fd20000000000 */
.L_x_10839:
[----:B------:R-:W-:Y:S05]  /*5980*/  BSYNC B0 ;  /* 0x0000000000007941 */ /* 0x000fea0003800000 */
.L_x_10837:
[----:B------:R-:W-:-:S04]  /*5990*/  LOP3.LUT R2, R2, 0x80000000, RZ, 0xc0, !PT ;  /* 0x8000000002027812 */ /* 0x000fc800078ec0ff */
[----:B------:R-:W-:-:S04]  /*59a0*/  SHF.R.U32.HI R3, RZ, 0x18, R2 ;  /* 0x00000018ff037819 */ /* 0x000fc80000011602 */
[----:B------:R-:W-:-:S05]  /*59b0*/  LOP3.LUT R3, R0, R3, RZ, 0xfc, !PT ;  /* 0x0000000300037212 */ /* 0x000fca00078efcff */
[----:B------:R0:W-:Y:S01]  /*59c0*/  STG.E.U8 desc[UR36][R16.64], R3 ;  /* 0x0000000310007986 */ /* 0x0001e2000c101124 */
[----:B------:R-:W-:Y:S05]  /*59d0*/  BRA `(.L_x_10823) ;  /* 0x00000004009c7947 */ /* 0x000fea0003800000 */
.L_x_10833:
[----:B------:R-:W-:-:S05]  /*59e0*/  F2FP.BF16.F32.PACK_AB R2, RZ, R2 ;  /* 0x00000002ff02723e */ /* 0x000fca00000010ff */
[----:B------:R0:W-:Y:S01]  /*59f0*/  STG.E.U16 desc[UR36][R16.64], R2 ;  /* 0x0000000210007986 */ /* 0x0001e2000c101524 */
[----:B------:R-:W-:Y:S05]  /*5a00*/  BRA `(.L_x_10823) ;  /* 0x0000000400907947 */ /* 0x000fea0003800000 */
.L_x_10830:
        /* <DEDUP_REMOVED lines=11> */
.L_x_10842:
        /* <DEDUP_REMOVED lines=16> */
.L_x_10845:
[----:B------:R-:W-:-:S04]  /*5bc0*/  LOP3.LUT R2, R2, 0x80000000, RZ, 0xc0, !PT ;  /* 0x8000000002027812 */ /* 0x000fc800078ec0ff */
[----:B------:R-:W-:-:S04]  /*5bd0*/  SHF.R.U32.HI R3, RZ, 0x18, R2 ;  /* 0x00000018ff037819 */ /* 0x000fc80000011602 */
[----:B------:R-:W-:-:S04]  /*5be0*/  LOP3.LUT R0, R0, R3, RZ, 0xfc, !PT ;  /* 0x0000000300007212 */ /* 0x000fc800078efcff */
[----:B------:R-:W-:-:S07]  /*5bf0*/  PRMT R8, R0, 0x7610, R8 ;  /* 0x0000761000087816 */ /* 0x000fce0000000008 */
.L_x_10844:
[----:B------:R-:W-:Y:S05]  /*5c00*/  BSYNC B0 ;  /* 0x0000000000007941 */ /* 0x000fea0003800000 */
.L_x_10843:
[----:B------:R0:W-:Y:S01]  /*5c10*/  STG.E.U8 desc[UR36][R16.64], R8 ;  /* 0x0000000810007986 */ /* 0x0001e2000c101124 */
[----:B------:R-:W-:Y:S05]  /*5c20*/  BRA `(.L_x_10823) ;  /* 0x0000000400087947 */ /* 0x000fea0003800000 */
.L_x_10841:
        /* <DEDUP_REMOVED lines=16> */
.L_x_10848:
[----:B------:R-:W-:-:S04]  /*5d30*/  LOP3.LUT R2, R2, 0x80000000, RZ, 0xc0, !PT ;  /* 0x8000000002027812 */ /* 0x000fc800078ec0ff */
[----:B------:R-:W-:-:S04]  /*5d40*/  SHF.R.U32.HI R3, RZ, 0x18, R2 ;  /* 0x00000018ff037819 */ /* 0x000fc80000011602 */
[----:B------:R-:W-:-:S04]  /*5d50*/  LOP3.LUT R0, R0, R3, RZ, 0xfc, !PT ;  /* 0x0000000300007212 */ /* 0x000fc800078efcff */
[----:B------:R-:W-:-:S07]  /*5d60*/  PRMT R8, R0, 0x7610, R8 ;  /* 0x0000761000087816 */ /* 0x000fce0000000008 */
.L_x_10847:
[----:B------:R-:W-:Y:S05]  /*5d70*/  BSYNC B0 ;  /* 0x0000000000007941 */ /* 0x000fea0003800000 */
.L_x_10846:
[----:B------:R0:W-:Y:S01]  /*5d80*/  STG.E.U8 desc[UR36][R16.64], R8 ;  /* 0x0000000810007986 */ /* 0x0001e2000c101124 */
[----:B------:R-:W-:Y:S05]  /*5d90*/  BRA `(.L_x_10823) ;  /* 0x0000000000ac7947 */ /* 0x000fea0003800000 */
.L_x_10840:
        /* <DEDUP_REMOVED lines=21> */
.L_x_10822:
        /* <DEDUP_REMOVED lines=16> */
.L_x_10851:
[----:B------:R-:W-:Y:S05]  /*5ff0*/  BRA `(.L_x_10823) ;  /* 0x0000000000147947 */ /* 0x000fea0003800000 */
.L_x_10850:
[----:B------:R-:W0:Y:S02]  /*6000*/  F2I.U64.TRUNC R2, R2 ;  /* 0x0000000200027311 */ /* 0x000e24000020d800 */
[----:B0-----:R0:W-:Y:S01]  /*6010*/  STG.E.64 desc[UR36][R16.64], R2 ;  /* 0x0000000210007986 */ /* 0x0011e2000c101b24 */
[----:B------:R-:W-:Y:S05]  /*6020*/  BRA `(.L_x_10823) ;  /* 0x0000000000087947 */ /* 0x000fea0003800000 */
.L_x_10849:
[----:B------:R-:W0:Y:S02]  /*6030*/  F2I.FTZ.U32.TRUNC.NTZ R3, R2 ;  /* 0x0000000200037305 */ /* 0x000e24000021f000 */
[----:B0-----:R0:W-:Y:S02]  /*6040*/  STG.E desc[UR36][R16.64], R3 ;  /* 0x0000000310007986 */ /* 0x0011e4000c101924 */
.L_x_10823:
[----:B------:R-:W-:-:S07]  /*6050*/  VIADD R19, R19, 0x80 ;  /* 0x0000008013137836 */ /* 0x000fce0000000000 */
.L_x_10788:
[----:B------:R-:W-:Y:S05]  /*6060*/  BSYNC B7 ;  /* 0x0000000000077941 */ /* 0x000fea0003800000 */
.L_x_10787:
        /* <DEDUP_REMOVED lines=307> */
.L_x_10854:
        /* <DEDUP_REMOVED lines=22> */
.L_x_10859:
[----:B------:R-:W2:Y:S02]  /*7500*/  LDG.E.U8 R2, desc[UR36][R4.64] ;  /* 0x0000002404027981 */ /* 0x000ea4000c1e1100 */
[----:B--2---:R-:W-:Y:S01]  /*7510*/  I2FP.F32.U32 R2, R2 ;  /* 0x0000000200027245 */ /* 0x004fe20000201000 */
[----:B------:R-:W-:Y:S06]  /*7520*/  BRA `(.L_x_10861) ;  /* 0x0000000c002c7947 */ /* 0x000fec0003800000 */
.L_x_10858:
        /* <DEDUP_REMOVED lines=9> */
.L_x_10863:
[----:B------:R-:W2:Y:S02]  /*75c0*/  LDG.E R2, desc[UR36][R4.64] ;  /* 0x0000002404027981 */ /* 0x000ea4000c1e1900 */
[----:B--2---:R-:W-:Y:S01]  /*75d0*/  I2FP.F32.S32 R2, R2 ;  /* 0x0000000200027245 */ /* 0x004fe20000201400 */
[----:B------:R-:W-:Y:S06]  /*75e0*/  BRA `(.L_x_10861) ;  /* 0x0000000800fc7947 */ /* 0x000fec0003800000 */
.L_x_10862:
[----:B------:R-:W2:Y:S02]  /*75f0*/  LDG.E.U16 R2, desc[UR36][R4.64] ;  /* 0x0000002404027981 */ /* 0x000ea4000c1e1500 */
[----:B--2---:R-:W0:Y:S01]  /*7600*/  I2F.S16 R2, R2 ;  /* 0x0000000200027306 */ /* 0x004e220000101400 */
[----:B------:R-:W-:Y:S05]  /*7610*/  BRA `(.L_x_10861) ;  /* 0x0000000800f07947 */ /* 0x000fea0003800000 */
.L_x_10857:
        /* <DEDUP_REMOVED lines=8> */
.L_x_10865:
[----:B------:R-:W2:Y:S02]  /*76a0*/  LDG.E.U16 R2, desc[UR36][R4.64] ;  /* 0x0000002404027981 */ /* 0x000ea4000c1e1500 */
[----:B--2---:R-:W-:Y:S01]  /*76b0*/  HADD2.F32 R2, -RZ, R2.H0_H0 ;  /* 0x20000002ff027230 */ /* 0x004fe20000004100 */
[----:B------:R-:W-:Y:S06]  /*76c0*/  BRA `(.L_x_10861) ;  /* 0x0000000800c47947 */ /* 0x000fec0003800000 */
.L_x_10864:
        /* <DEDUP_REMOVED lines=8> */
.L_x_10867:
[----:B------:R-:W2:Y:S02]  /*7750*/  LDG.E.U16 R2, desc[UR36][R4.64] ;  /* 0x0000002404027981 */ /* 0x000ea4000c1e1500 */
[----:B--2---:R-:W-:Y:S01]  /*7760*/  HADD2.F32 R2, -RZ, R2.H0_H0 ;  /* 0x20000002ff027230 */ /* 0x004fe20000004100 */
[----:B------:R-:W-:Y:S06]  /*7770*/  BRA `(.L_x_10861) ;  /* 0x0000000800987947 */ /* 0x000fec0003800000 */
.L_x_10866:
[----:B------:R-:W2:Y:S01]  /*7780*/  LDG.E.64 R4, desc[UR36][R4.64] ;  /* 0x0000002404047981 */ /* 0x000ea2000c1e1b00 */
[----:B------:R-:W-:Y:S01]  /*7790*/  UMOV UR4, 0xf0000000 ;  /* 0xf000000000047882 */ /* 0x000fe20000000000 */
[----:B------:R-:W-:Y:S01]  /*77a0*/  UMOV UR5, 0x380fffff ;  /* 0x380fffff00057882 */ /* 0x000fe20000000000 */
[----:B--2---:R-:W0:Y:S01]  /*77b0*/  F2F.F32.F64 R2, R4 ;  /* 0x0000000400027310 */ /* 0x004e220000301000 */
[----:B------:R-:W-:-:S14]  /*77c0*/  DSETP.GEU.AND P0, PT, |R4|, UR4, PT ;  /* 0x0000000404007e2a */ /* 0x000fdc000bf0e200 */
[----:B0-----:R-:W-:Y:S01]  /*77d0*/  @!P0 FMUL R2, R2, 1.175494350822287508e-38 ;  /* 0x0080000002028820 */ /* 0x001fe20000400000 */
[----:B------:R-:W-:Y:S06]  /*77e0*/  BRA `(.L_x_10861) ;  /* 0x00000008007c7947 */ /* 0x000fec0003800000 */
.L_x_10856:
        /* <DEDUP_REMOVED lines=12> */
.L_x_10870:
[----:B------:R-:W2:Y:S01]  /*78b0*/  LDG.E.64 R4, desc[UR36][R4.64] ;  /* 0x0000002404047981 */ /* 0x000ea2000c1e1b00 */
[----:B------:R-:W-:Y:S01]  /*78c0*/  UMOV UR4, 0xf0000000 ;  /* 0xf000000000047882 */ /* 0x000fe20000000000 */
[----:B------:R-:W-:Y:S01]  /*78d0*/  UMOV UR5, 0x380fffff ;  /* 0x380fffff00057882 */ /* 0x000fe20000000000 */
[----:B--2---:R-:W0:Y:S01]  /*78e0*/  F2F.F32.F64 R2, R4 ;  /* 0x0000000400027310 */ /* 0x004e220000301000 */
[----:B------:R-:W-:-:S14]  /*78f0*/  DSETP.GEU.AND P0, PT, |R4|, UR4, PT ;  /* 0x0000000404007e2a */ /* 0x000fdc000bf0e200 */
[----:B0-----:R-:W-:Y:S01]  /*7900*/  @!P0 FMUL R2, R2, 1.175494350822287508e-38 ;  /* 0x0080000002028820 */ /* 0x001fe20000400000 */
[----:B------:R-:W-:Y:S06]  /*7910*/  BRA `(.L_x_10861) ;  /* 0x0000000800307947 */ /* 0x000fec0003800000 */
.L_x_10869:
        /* <DEDUP_REMOVED lines=26> */
.L_x_10872:
        /* <DEDUP_REMOVED lines=13> */
.L_x_10871:
[----:B------:R-:W2:Y:S02]  /*7b90*/  LDG.E.U16 R2, desc[UR36][R4.64] ;  /* 0x0000002404027981 */ /* 0x000ea4000c1e1500 */
[----:B--2---:R-:W-:Y:S01]  /*7ba0*/  IMAD.U32 R2, R2, 0x10000, RZ ;  /* 0x0001000002027824 */ /* 0x004fe200078e00ff */
[----:B------:R-:W-:Y:S06]  /*7bb0*/  BRA `(.L_x_10861) ;  /* 0x0000000400887947 */ /* 0x000fec0003800000 */
.L_x_10868:
        /* <DEDUP_REMOVED lines=11> */
.L_x_10875:
        /* <DEDUP_REMOVED lines=20> */
.L_x_10877:
[----:B------:R-:W-:Y:S05]  /*7db0*/  BSYNC B0 ;  /* 0x0000000000007941 */ /* 0x000fea0003800000 */
.L_x_10876:
[----:B------:R-:W-:Y:S01]  /*7dc0*/  IMAD.SHL.U32 R2, R2, 0x100000, RZ ;  /* 0x0010000002027824 */ /* 0x000fe200078e00ff */
[----:B------:R-:W-:-:S04]  /*7dd0*/  LEA R3, R0, 0x3b800000, 0x17 ;  /* 0x3b80000000037811 */ /* 0x000fc800078eb8ff */
[----:B------:R-:W-:Y:S01]  /*7de0*/  LOP3.LUT R2, R3, R2, R4, 0xfe, !PT ;  /* 0x0000000203027212 */ /* 0x000fe200078efe04 */
[----:B------:R-:W-:Y:S06]  /*7df0*/  BRA `(.L_x_10861) ;  /* 0x0000000000f87947 */ /* 0x000fec0003800000 */
.L_x_10874:
        /* <DEDUP_REMOVED lines=20> */
.L_x_10879:
[----:B------:R-:W-:Y:S05]  /*7f40*/  BSYNC B0 ;  /* 0x0000000000007941 */ /* 0x000fea0003800000 */
.L_x_10878:
[----:B------:R-:W-:Y:S01]  /*7f50*/  IMAD.SHL.U32 R2, R2, 0x200000, RZ ;  /* 0x0020000002027824 */ /* 0x000fe200078e00ff */
[----:B------:R-:W-:-:S04]  /*7f60*/  LEA R3, R0, 0x37800000, 0x17 ;  /* 0x3780000000037811 */ /* 0x000fc800078eb8ff */
[----:B------:R-:W-:Y:S01]  /*7f70*/  LOP3.LUT R2, R3, R2, R4, 0xfe, !PT ;  /* 0x0000000203027212 */ /* 0x000fe200078efe04 */
[----:B------:R-:W-:Y:S06]  /*7f80*/  BRA `(.L_x_10861) ;  /* 0x0000000000947947 */ /* 0x000fec0003800000 */
.L_x_10873:
        /* <DEDUP_REMOVED lines=14> */
.L_x_10860:
        /* <DEDUP_REMOVED lines=16> */
.L_x_10882:
[----:B------:R-:W-:Y:S01]  /*8170*/  IMAD.MOV.U32 R2, RZ, RZ, RZ ;  /* 0x000000ffff027224 */ /* 0x000fe200078e00ff */
[----:B------:R-:W-:Y:S06]  /*8180*/  BRA `(.L_x_10861) ;  /* 0x0000000000147947 */ /* 0x000fec0003800000 */
.L_x_10881:
[----:B------:R-:W2:Y:S02]  /*8190*/  LDG.E.64 R2, desc[UR36][R4.64] ;  /* 0x0000002404027981 */ /* 0x000ea4000c1e1b00 */
[----:B--2---:R0:W1:Y:S01]  /*81a0*/  I2F.U64 R2, R2 ;  /* 0x0000000200027312 */ /* 0x0040620000301000 */
[----:B------:R-:W-:Y:S05]  /*81b0*/  BRA `(.L_x_10861) ;  /* 0x0000000000087947 */ /* 0x000fea0003800000 */
.L_x_10880:
[----:B------:R-:W2:Y:S02]  /*81c0*/  LDG.E R2, desc[UR36][R4.64] ;  /* 0x0000002404027981 */ /* 0x000ea4000c1e1900 */
[----:B--2---:R-:W-:-:S07]  /*81d0*/  I2FP.F32.U32 R2, R2 ;  /* 0x0000000200027245 */ /* 0x004fce0000201000 */
.L_x_10861:
[----:B------:R-:W-:Y:S05]  /*81e0*/  BSYNC B6 ;  /* 0x0000000000067941 */ /* 0x000fea0003800000 */
.L_x_10855:
[----:B0---4-:R-:W0:Y:S01]  /*81f0*/  LDC.U8 R4, c[0x0][0x430] ;  /* 0x00010c00ff047b82 */ /* 0x011e220000000000 */
[----:B-123-5:R-:W-:-:S13]  /*8200*/  FSETP.GTU.FTZ.AND P0, PT, |R2|, +INF , PT ;  /* 0x7f8000000200780b */ /* 0x02efda0003f1c200 */
[----:B------:R-:W1:Y:S01]  /*8210*/  @!P0 LDC R3, c[0x0][0x420] ;  /* 0x00010800ff038b82 */ /* 0x000e620000000800 */
        /* <DEDUP_REMOVED lines=15> */
.L_x_10886:
[----:B------:R-:W0:Y:S02]  /*8310*/  F2I.S64.TRUNC R2, R2 ;  /* 0x0000000200027311 */ /* 0x000e24000020d900 */
[----:B0-----:R-:W-:-:S05]  /*8320*/  IMAD.MOV.U32 R5, RZ, RZ, R2 ;  /* 0x000000ffff057224 */ /* 0x001fca00078e0002 */
[----:B------:R0:W-:Y:S01]  /*8330*/  STG.E.U8 desc[UR36][R16.64], R5 ;  /* 0x0000000510007986 */ /* 0x0001e2000c101124 */
[----:B------:R-:W-:Y:S05]  /*8340*/  BRA `(.L_x_10888) ;  /* 0x0000000c00407947 */ /* 0x000fea0003800000 */
.L_x_10885:
        /* <DEDUP_REMOVED lines=9> */
.L_x_10890:
[----:B------:R-:W0:Y:S02]  /*83e0*/  F2I.FTZ.TRUNC.NTZ R3, R2 ;  /* 0x0000000200037305 */ /* 0x000e24000021f100 */
[----:B0-----:R0:W-:Y:S01]  /*83f0*/  STG.E desc[UR36][R16.64], R3 ;  /* 0x0000000310007986 */ /* 0x0011e2000c101924 */
[----:B------:R-:W-:Y:S05]  /*8400*/  BRA `(.L_x_10888) ;  /* 0x0000000c00107947 */ /* 0x000fea0003800000 */
.L_x_10889:
[----:B------:R-:W0:Y:S02]  /*8410*/  F2I.FTZ.TRUNC.NTZ R3, R2 ;  /* 0x0000000200037305 */ /* 0x000e24000021f100 */
[----:B0-----:R0:W-:Y:S01]  /*8420*/  STG.E.U16 desc[UR36][R16.64], R3 ;  /* 0x0000000310007986 */ /* 0x0011e2000c101524 */
[----:B------:R-:W-:Y:S05]  /*8430*/  BRA `(.L_x_10888) ;  /* 0x0000000c00047947 */ /* 0x000fea0003800000 */
.L_x_10884:
        /* <DEDUP_REMOVED lines=8> */
.L_x_10892:
[----:B------:R-:W-:-:S05]  /*84c0*/  F2FP.F16.F32.PACK_AB R2, RZ, R2 ;  /* 0x00000002ff02723e */ /* 0x000fca00000000ff */
[----:B------:R0:W-:Y:S01]  /*84d0*/  STG.E.U16 desc[UR36][R16.64], R2 ;  /* 0x0000000210007986 */ /* 0x0001e2000c101524 */
[----:B------:R-:W-:Y:S05]  /*84e0*/  BRA `(.L_x_10888) ;  /* 0x0000000800d87947 */ /* 0x000fea0003800000 */
.L_x_10891:
        /* <DEDUP_REMOVED lines=9> */
.L_x_10894:
[----:B------:R-:W-:-:S04]  /*8580*/  F2FP.F16.F32.PACK_AB R3, RZ, R2 ;  /* 0x00000002ff03723e */ /* 0x000fc800000000ff */
[----:B------:R-:W-:-:S05]  /*8590*/  PRMT R3, R3, 0x5410, RZ ;  /* 0x0000541003037816 */ /* 0x000fca00000000ff */
[----:B------:R0:W-:Y:S01]  /*85a0*/  STG.E desc[UR36][R16.64], R3 ;  /* 0x0000000310007986 */ /* 0x0001e2000c101924 */
[----:B------:R-:W-:Y:S05]  /*85b0*/  BRA `(.L_x_10888) ;  /* 0x0000000800a47947 */ /* 0x000fea0003800000 */
.L_x_10893:
[----:B------:R-:W-:-:S06]  /*85c0*/  FMUL.FTZ R2, R2, 1 ;  /* 0x3f80000002027820 */ /* 0x000fcc0000410000 */
[----:B------:R-:W0:Y:S02]  /*85d0*/  F2F.F64.F32 R2, R2 ;  /* 0x0000000200027310 */ /* 0x000e240000201800 */
[----:B0-----:R0:W-:Y:S01]  /*85e0*/  STG.E.64 desc[UR36][R16.64], R2 ;  /* 0x0000000210007986 */ /* 0x0011e2000c101b24 */
[----:B------:R-:W-:Y:S05]  /*85f0*/  BRA `(.L_x_10888) ;  /* 0x0000000800947947 */ /* 0x000fea0003800000 */
.L_x_10883:
        /* <DEDUP_REMOVED lines=12> */
.L_x_10897:
[----:B------:R-:W-:Y:S01]  /*86c0*/  FMUL.FTZ R4, R2, 1 ;  /* 0x3f80000002047820 */ /* 0x000fe20000410000 */
[----:B------:R-:W-:-:S05]  /*86d0*/  CS2R R6, SRZ ;  /* 0x0000000000067805 */ /* 0x000fca000001ff00 */
[----:B------:R-:W0:Y:S02]  /*86e0*/  F2F.F64.F32 R4, R4 ;  /* 0x0000000400047310 */ /* 0x000e240000201800 */
[----:B0-----:R0:W-:Y:S01]  /*86f0*/  STG.E.128 desc[UR36][R16.64], R4 ;  /* 0x0000000410007986 */ /* 0x0011e2000c101d24 */
[----:B------:R-:W-:Y:S05]  /*8700*/  BRA `(.L_x_10888) ;  /* 0x0000000800507947 */ /* 0x000fea0003800000 */
.L_x_10896:
        /* <DEDUP_REMOVED lines=20> */
.L_x_10901:
[----:B------:R-:W-:Y:S05]  /*8850*/  BSYNC B0 ;  /* 0x0000000000007941 */ /* 0x000fea0003800000 */
.L_x_10900:
[----:B------:R-:W-:-:S05]  /*8860*/  LOP3.LUT R5, R0, R5, RZ, 0xfc, !PT ;  /* 0x0000000500057212 */ /* 0x000fca00078efcff */
[----:B------:R0:W-:Y:S01]  /*8870*/  STG.E.U8 desc[UR36][R16.64], R5 ;  /* 0x0000000510007986 */ /* 0x0001e2000c101124 */
[----:B------:R-:W-:Y:S05]  /*8880*/  BRA `(.L_x_10888) ;  /* 0x0000000400f07947 */ /* 0x000fea0003800000 */
.L_x_10899:
        /* <DEDUP_REMOVED lines=12> */
.L_x_10903:
[----:B------:R-:W-:Y:S01]  /*8950*/  IMAD.MOV.U32 R0, RZ, RZ, 0x7f ;  /* 0x0000007fff007424 */ /* 0x000fe200078e00ff */
[----:B------:R-:W-:-:S04]  /*8960*/  ISETP.GT.U32.AND P0, PT, R4, 0x7f800000, PT ;  /* 0x7f8000000400780c */ /* 0x000fc80003f04070 */
[----:B------:R-:W-:-:S09]  /*8970*/  SEL R0, R0, 0x7c, P0 ;  /* 0x0000007c00007807 */ /* 0x000fd20000000000 */
.L_x_10904:
[----:B------:R-:W-:Y:S05]  /*8980*/  BSYNC B0 ;  /* 0x0000000000007941 */ /* 0x000fea0003800000 */
.L_x_10902:
[----:B------:R-:W-:-:S04]  /*8990*/  LOP3.LUT R2, R2, 0x80000000, RZ, 0xc0, !PT ;  /* 0x8000000002027812 */ /* 0x000fc800078ec0ff */
[----:B------:R-:W-:-:S04]  /*89a0*/  SHF.R.U32.HI R3, RZ, 0x18, R2 ;  /* 0x00000018ff037819 */ /* 0x000fc80000011602 */
[----:B------:R-:W-:-:S05]  /*89b0*/  LOP3.LUT R3, R0, R3, RZ, 0xfc, !PT ;  /* 0x0000000300037212 */ /* 0x000fca00078efcff */
[----:B------:R0:W-:Y:S01]  /*89c0*/  STG.E.U8 desc[UR36][R16.64], R3 ;  /* 0x0000000310007986 */ /* 0x0001e2000c101124 */
[----:B------:R-:W-:Y:S05]  /*89d0*/  BRA `(.L_x_10888) ;  /* 0x00000004009c7947 */ /* 0x000fea0003800000 */
.L_x_10898:
[----:B------:R-:W-:-:S05]  /*89e0*/  F2FP.BF16.F32.PACK_AB R2, RZ, R2 ;  /* 0x00000002ff02723e */ /* 0x000fca00000010ff */
[----:B------:R0:W-:Y:S01]  /*89f0*/  STG.E.U16 desc[UR36][R16.64], R2 ;  /* 0x0000000210007986 */ /* 0x0001e2000c101524 */
[----:B------:R-:W-:Y:S05]  /*8a00*/  BRA `(.L_x_10888) ;  /* 0x0000000400907947 */ /* 0x000fea0003800000 */
.L_x_10895:
        /* <DEDUP_REMOVED lines=11> */
.L_x_10907:
        /* <DEDUP_REMOVED lines=16> */
.L_x_10910:
[----:B------:R-:W-:-:S04]  /*8bc0*/  LOP3.LUT R2, R2, 0x80000000, RZ, 0xc0, !PT ;  /* 0x8000000002027812 */ /* 0x000fc800078ec0ff */
[----:B------:R-:W-:-:S04]  /*8bd0*/  SHF.R.U32.HI R3, RZ, 0x18, R2 ;  /* 0x00000018ff037819 */ /* 0x000fc80000011602 */
[----:B------:R-:W-:-:S04]  /*8be0*/  LOP3.LUT R0, R0, R3, RZ, 0xfc, !PT ;  /* 0x0000000300007212 */ /* 0x000fc800078efcff */
[----:B------:R-:W-:-:S07]  /*8bf0*/  PRMT R8, R0, 0x7610, R8 ;  /* 0x0000761000087816 */ /* 0x000fce0000000008 */
.L_x_10909:
[----:B------:R-:W-:Y:S05]  /*8c00*/  BSYNC B0 ;  /* 0x0000000000007941 */ /* 0x000fea0003800000 */
.L_x_10908:
[----:B------:R3:W-:Y:S01]  /*8c10*/  STG.E.U8 desc[UR36][R16.64], R8 ;  /* 0x0000000810007986 */ /* 0x0007e2000c101124 */
[----:B------:R-:W-:Y:S05]  /*8c20*/  BRA `(.L_x_10888) ;  /* 0x0000000400087947 */ /* 0x000fea0003800000 */
.L_x_10906:
        /* <DEDUP_REMOVED lines=16> */
.L_x_10913:
[----:B------:R-:W-:-:S04]  /*8d30*/  LOP3.LUT R2, R2, 0x80000000, RZ, 0xc0, !PT ;  /* 0x8000000002027812 */ /* 0x000fc800078ec0ff */
[----:B------:R-:W-:-:S04]  /*8d40*/  SHF.R.U32.HI R3, RZ, 0x18, R2 ;  /* 0x00000018ff037819 */ /* 0x000fc80000011602 */
[----:B------:R-:W-:-:S04]  /*8d50*/  LOP3.LUT R0, R0, R3, RZ, 0xfc, !PT ;  /* 0x0000000300007212 */ /* 0x000fc800078efcff */
[----:B------:R-:W-:-:S07]  /*8d60*/  PRMT R8, R0, 0x7610, R8 ;  /* 0x0000761000087816 */ /* 0x000fce0000000008 */
.L_x_10912:
[----:B------:R-:W-:Y:S05]  /*8d70*/  BSYNC B0 ;  /* 0x0000000000007941 */ /* 0x000fea0003800000 */
.L_x_10911:
[----:B------:R0:W-:Y:S01]  /*8d80*/  STG.E.U8 desc[UR36][R16.64], R8 ;  /* 0x0000000810007986 */ /* 0x0001e2000c101124 */
[----:B------:R-:W-:Y:S05]  /*8d90*/  BRA `(.L_x_10888) ;  /* 0x0000000000ac7947 */ /* 0x000fea0003800000 */
.L_x_10905:
        /* <DEDUP_REMOVED lines=21> */
.L_x_10887:
        /* <DEDUP_REMOVED lines=16> */
.L_x_10916:
[----:B------:R-:W-:Y:S05]  /*8ff0*/  BRA `(.L_x_10888) ;  /* 0x0000000000147947 */ /* 0x000fea0003800000 */
.L_x_10915:
[----:B------:R-:W0:Y:S02]  /*9000*/  F2I.U64.TRUNC R2, R2 ;  /* 0x0000000200027311 */ /* 0x000e24000020d800 */
[----:B0-----:R2:W-:Y:S01]  /*9010*/  STG.E.64 desc[UR36][R16.64], R2 ;  /* 0x0000000210007986 */ /* 0x0015e2000c101b24 */
[----:B------:R-:W-:Y:S05]  /*9020*/  BRA `(.L_x_10888) ;  /* 0x0000000000087947 */ /* 0x000fea0003800000 */
.L_x_10914:
[----:B------:R-:W0:Y:S02]  /*9030*/  F2I.FTZ.U32.TRUNC.NTZ R3, R2 ;  /* 0x0000000200037305 */ /* 0x000e24000021f000 */
[----:B0-----:R0:W-:Y:S02]  /*9040*/  STG.E desc[UR36][R16.64], R3 ;  /* 0x0000000310007986 */ /* 0x0011e4000c101924 */
.L_x_10888:
[----:B------:R-:W-:-:S07]  /*9050*/  VIADD R19, R19, 0x80 ;  /* 0x0000008013137836 */ /* 0x000fce0000000000 */
.L_x_10853:
[----:B------:R-:W-:Y:S05]  /*9060*/  BSYNC B7 ;  /* 0x0000000000077941 */ /* 0x000fea0003800000 */
.L_x_10852:
        /* <DEDUP_REMOVED lines=306> */
.L_x_10917:
        /* <DEDUP_REMOVED lines=22> */
.L_x_10922:
[----:B------:R-:W2:Y:S02]  /*a4f0*/  LDG.E.U8 R2, desc[UR36][R4.64] ;  /* 0x0000002404027981 */ /* 0x000ea4000c1e1100 */
[----:B--2---:R-:W-:Y:S01]  /*a500*/  I2FP.F32.U32 R2, R2 ;  /* 0x0000000200027245 */ /* 0x004fe20000201000 */
[----:B------:R-:W-:Y:S06]  /*a510*/  BRA `(.L_x_10924) ;  /* 0x0000000c002c7947 */ /* 0x000fec0003800000 */
.L_x_10921:
        /* <DEDUP_REMOVED lines=9> */
.L_x_10926:
[----:B------:R-:W2:Y:S02]  /*a5b0*/  LDG.E R2, desc[UR36][R4.64] ;  /* 0x0000002404027981 */ /* 0x000ea4000c1e1900 */
[----:B--2---:R-:W-:Y:S01]  /*a5c0*/  I2FP.F32.S32 R2, R2 ;  /* 0x0000000200027245 */ /* 0x004fe20000201400 */
[----:B------:R-:W-:Y:S06]  /*a5d0*/  BRA `(.L_x_10924) ;  /* 0x0000000800fc7947 */ /* 0x000fec0003800000 */
.L_x_10925:
[----:B------:R-:W2:Y:S02]  /*a5e0*/  LDG.E.U16 R2, desc[UR36][R4.64] ;  /* 0x0000002404027981 */ /* 0x000ea4000c1e1500 */
[----:B--2---:R-:W0:Y:S01]  /*a5f0*/  I2F.S16 R2, R2 ;  /* 0x0000000200027306 */ /* 0x004e220000101400 */
[----:B------:R-:W-:Y:S05]  /*a600*/  BRA `(.L_x_10924) ;  /* 0x0000000800f07947 */ /* 0x000fea0003800000 */
.L_x_10920:
        /* <DEDUP_REMOVED lines=8> */
.L_x_10928:
[----:B------:R-:W2:Y:S02]  /*a690*/  LDG.E.U16 R2, desc[UR36][R4.64] ;  /* 0x0000002404027981 */ /* 0x000ea4000c1e1500 */
[----:B--2---:R-:W-:Y:S01]  /*a6a0*/  HADD2.F32 R2, -RZ, R2.H0_H0 ;  /* 0x20000002ff027230 */ /* 0x004fe20000004100 */
[----:B------:R-:W-:Y:S06]  /*a6b0*/  BRA `(.L_x_10924) ;  /* 0x0000000800c47947 */ /* 0x000fec0003800000 */
.L_x_10927:
        /* <DEDUP_REMOVED lines=8> */
.L_x_10930:
[----:B------:R-:W2:Y:S02]  /*a740*/  LDG.E.U16 R2, desc[UR36][R4.64] ;  /* 0x0000002404027981 */ /* 0x000ea4000c1e1500 */
[----:B--2---:R-:W-:Y:S01]  /*a750*/  HADD2.F32 R2, -RZ, R2.H0_H0 ;  /* 0x20000002ff027230 */ /* 0x004fe20000004100 */
[----:B------:R-:W-:Y:S06]  /*a760*/  BRA `(.L_x_10924) ;  /* 0x0000000800987947 */ /* 0x000fec0003800000 */
.L_x_10929:
[----:B------:R-:W2:Y:S01]  /*a770*/  LDG.E.64 R4, desc[UR36][R4.64] ;  /* 0x0000002404047981 */ /* 0x000ea2000c1e1b00 */
[----:B------:R-:W-:Y:S01]  /*a780*/  UMOV UR4, 0xf0000000 ;  /* 0xf000000000047882 */ /* 0x000fe20000000000 */
[----:B------:R-:W-:Y:S01]  /*a790*/  UMOV UR5, 0x380fffff ;  /* 0x380fffff00057882 */ /* 0x000fe20000000000 */
[----:B--2---:R-:W0:Y:S01]  /*a7a0*/  F2F.F32.F64 R2, R4 ;  /* 0x0000000400027310 */ /* 0x004e220000301000 */
[----:B------:R-:W-:-:S14]  /*a7b0*/  DSETP.GEU.AND P0, PT, |R4|, UR4, PT ;  /* 0x0000000404007e2a */ /* 0x000fdc000bf0e200 */
[----:B0-----:R-:W-:Y:S01]  /*a7c0*/  @!P0 FMUL R2, R2, 1.175494350822287508e-38 ;  /* 0x0080000002028820 */ /* 0x001fe20000400000 */
[----:B------:R-:W-:Y:S06]  /*a7d0*/  BRA `(.L_x_10924) ;  /* 0x00000008007c7947 */ /* 0x000fec0003800000 */
.L_x_10919:
        /* <DEDUP_REMOVED lines=12> */
.L_x_10933:
[----:B------:R-:W2:Y:S01]  /*a8a0*/  LDG.E.64 R4, desc[UR36][R4.64] ;  /* 0x0000002404047981 */ /* 0x000ea2000c1e1b00 */
[----:B------:R-:W-:Y:S01]  /*a8b0*/  UMOV UR4, 0xf0000000 ;  /* 0xf000000000047882 */ /* 0x000fe20000000000 */
[----:B------:R-:W-:Y:S01]  /*a8c0*/  UMOV UR5, 0x380fffff ;  /* 0x380fffff00057882 */ /* 0x000fe20000000000 */
[----:B--2---:R-:W0:Y:S01]  /*a8d0*/  F2F.F32.F64 R2, R4 ;  /* 0x0000000400027310 */ /* 0x004e220000301000 */
[----:B------:R-:W-:-:S14]  /*a8e0*/  DSETP.GEU.AND P0, PT, |R4|, UR4, PT ;  /* 0x0000000404007e2a */ /* 0x000fdc000bf0e200 */
[----:B0-----:R-:W-:Y:S01]  /*a8f0*/  @!P0 FMUL R2, R2, 1.175494350822287508e-38 ;  /* 0x0080000002028820 */ /* 0x001fe20000400000 */
[----:B------:R-:W-:Y:S06]  /*a900*/  BRA `(.L_x_10924) ;  /* 0x0000000800307947 */ /* 0x000fec0003800000 */
.L_x_10932:
        /* <DEDUP_REMOVED lines=26> */
.L_x_10935:
        /* <DEDUP_REMOVED lines=13> */
.L_x_10934:
[----:B------:R-:W2:Y:S02]  /*ab80*/  LDG.E.U16 R2, desc[UR36][R4.64] ;  /* 0x0000002404027981 */ /* 0x000ea4000c1e1500 */
[----:B--2---:R-:W-:Y:S01]  /*ab90*/  IMAD.U32 R2, R2, 0x10000, RZ ;  /* 0x0001000002027824 */ /* 0x004fe200078e00ff */
[----:B------:R-:W-:Y:S06]  /*aba0*/  BRA `(.L_x_10924) ;  /* 0x0000000400887947 */ /* 0x000fec0003800000 */
.L_x_10931:
        /* <DEDUP_REMOVED lines=11> */
.L_x_10938:
        /* <DEDUP_REMOVED lines=20> */
.L_x_10940:
[----:B------:R-:W-:Y:S05]  /*ada0*/  BSYNC B0 ;  /* 0x0000000000007941 */ /* 0x000fea0003800000 */
.L_x_10939:
[----:B------:R-:W-:Y:S01]  /*adb0*/  IMAD.SHL.U32 R2, R2, 0x100000, RZ ;  /* 0x0010000002027824 */ /* 0x000fe200078e00ff */
[----:B------:R-:W-:-:S04]  /*adc0*/  LEA R3, R0, 0x3b800000, 0x17 ;  /* 0x3b80000000037811 */ /* 0x000fc800078eb8ff */
[----:B------:R-:W-:Y:S01]  /*add0*/  LOP3.LUT R2, R3, R2, R4, 0xfe, !PT ;  /* 0x0000000203027212 */ /* 0x000fe200078efe04 */
[----:B------:R-:W-:Y:S06]  /*ade0*/  BRA `(.L_x_10924) ;  /* 0x0000000000f87947 */ /* 0x000fec0003800000 */
.L_x_10937:
        /* <DEDUP_REMOVED lines=20> */
.L_x_10942:
[----:B------:R-:W-:Y:S05]  /*af30*/  BSYNC B0 ;  /* 0x0000000000007941 */ /* 0x000fea0003800000 */
.L_x_10941:
[----:B------:R-:W-:Y:S01]  /*af40*/  IMAD.SHL.U32 R2, R2, 0x200000, RZ ;  /* 0x0020000002027824 */ /* 0x000fe200078e00ff */
[----:B------:R-:W-:-:S04]  /*af50*/  LEA R3, R0, 0x37800000, 0x17 ;  /* 0x3780000000037811 */ /* 0x000fc800078eb8ff */
[----:B------:R-:W-:Y:S01]  /*af60*/  LOP3.LUT R2, R3, R2, R4, 0xfe, !PT ;  /* 0x0000000203027212 */ /* 0x000fe200078efe04 */
[----:B------:R-:W-:Y:S06]  /*af70*/  BRA `(.L_x_10924) ;  /* 0x0000000000947947 */ /* 0x000fec0003800000 */
.L_x_10936:
        /* <DEDUP_REMOVED lines=14> */
.L_x_10923:
        /* <DEDUP_REMOVED lines=16> */
.L_x_10945:
[----:B------:R-:W-:Y:S01]  /*b160*/  IMAD.MOV.U32 R2, RZ, RZ, RZ ;  /* 0x000000ffff027224 */ /* 0x000fe200078e00ff */
[----:B------:R-:W-:Y:S06]  /*b170*/  BRA `(.L_x_10924) ;  /* 0x0000000000147947 */ /* 0x000fec0003800000 */
.L_x_10944:
[----:B------:R-:W2:Y:S02]  /*b180*/  LDG.E.64 R2, desc[UR36][R4.64] ;  /* 0x0000002404027981 */ /* 0x000ea4000c1e1b00 */
[----:B--2---:R0:W1:Y:S01]  /*b190*/  I2F.U64 R2, R2 ;  /* 0x0000000200027312 */ /* 0x0040620000301000 */
[----:B------:R-:W-:Y:S05]  /*b1a0*/  BRA `(.L_x_10924) ;  /* 0x0000000000087947 */ /* 0x000fea0003800000 */
.L_x_10943:
[----:B------:R-:W2:Y:S02]  /*b1b0*/  LDG.E R2, desc[UR36][R4.64] ;  /* 0x0000002404027981 */ /* 0x000ea4000c1e1900 */
[----:B--2---:R-:W-:-:S07]  /*b1c0*/  I2FP.F32.U32 R2, R2 ;  /* 0x0000000200027245 */ /* 0x004fce0000201000 */
.L_x_10924:
[----:B------:R-:W-:Y:S05]  /*b1d0*/  BSYNC B6 ;  /* 0x0000000000067941 */ /* 0x000fea0003800000 */
.L_x_10918:
[----:B01----:R-:W0:Y:S01]  /*b1e0*/  LDC.U8 R4, c[0x0][0x430] ;  /* 0x00010c00ff047b82 */ /* 0x003e220000000000 */
[----:B--2-45:R-:W-:-:S13]  /*b1f0*/  FSETP.GTU.FTZ.AND P0, PT, |R2|, +INF , PT ;  /* 0x7f8000000200780b */ /* 0x034fda0003f1c200 */
[----:B---3--:R-:W1:Y:S01]  /*b200*/  @!P0 LDC R3, c[0x0][0x420] ;  /* 0x00010800ff038b82 */ /* 0x008e620000000800 */
        /* <DEDUP_REMOVED lines=15> */
.L_x_10949:
[----:B------:R-:W0:Y:S02]  /*b300*/  F2I.S64.TRUNC R2, R2 ;  /* 0x0000000200027311 */ /* 0x000e24000020d900 */
[----:B0-----:R-:W-:-:S05]  /*b310*/  IMAD.MOV.U32 R5, RZ, RZ, R2 ;  /* 0x000000ffff057224 */ /* 0x001fca00078e0002 */
[----:B------:R-:W-:Y:S01]  /*b320*/  STG.E.U8 desc[UR36][R16.64], R5 ;  /* 0x0000000510007986 */ /* 0x000fe2000c101124 */
[----:B------:R-:W-:Y:S05]  /*b330*/  EXIT ;  /* 0x000000000000794d */ /* 0x000fea0003800000 */
.L_x_10948:
        /* <DEDUP_REMOVED lines=9> */
.L_x_10952:
[----:B------:R-:W0:Y:S02]  /*b3d0*/  F2I.FTZ.TRUNC.NTZ R3, R2 ;  /* 0x0000000200037305 */ /* 0x000e24000021f100 */
[----:B0-----:R-:W-:Y:S01]  /*b3e0*/  STG.E desc[UR36][R16.64], R3 ;  /* 0x0000000310007986 */ /* 0x001fe2000c101924 */
[----:B------:R-:W-:Y:S05]  /*b3f0*/  EXIT ;  /* 0x000000000000794d */ /* 0x000fea0003800000 */
.L_x_10951:
[----:B------:R-:W0:Y:S02]  /*b400*/  F2I.FTZ.TRUNC.NTZ R3, R2 ;  /* 0x0000000200037305 */ /* 0x000e24000021f100 */
[----:B0-----:R-:W-:Y:S01]  /*b410*/  STG.E.U16 desc[UR36][R16.64], R3 ;  /* 0x0000000310007986 */ /* 0x001fe2000c101524 */
[----:B------:R-:W-:Y:S05]  /*b420*/  EXIT ;  /* 0x000000000000794d */ /* 0x000fea0003800000 */
.L_x_10947:
        /* <DEDUP_REMOVED lines=8> */
.L_x_10954:
[----:B------:R-:W-:-:S05]  /*b4b0*/  F2FP.F16.F32.PACK_AB R2, RZ, R2 ;  /* 0x00000002ff02723e */ /* 0x000fca00000000ff */
[----:B------:R-:W-:Y:S01]  /*b4c0*/  STG.E.U16 desc[UR36][R16.64], R2 ;  /* 0x0000000210007986 */ /* 0x000fe2000c101524 */
[----:B------:R-:W-:Y:S05]  /*b4d0*/  EXIT ;  /* 0x000000000000794d */ /* 0x000fea0003800000 */
.L_x_10953:
        /* <DEDUP_REMOVED lines=9> */
.L_x_10956:
[----:B------:R-:W-:-:S04]  /*b570*/  F2FP.F16.F32.PACK_AB R3, RZ, R2 ;  /* 0x00000002ff03723e */ /* 0x000fc800000000ff */
[----:B------:R-:W-:-:S05]  /*b580*/  PRMT R3, R3, 0x5410, RZ ;  /* 0x0000541003037816 */ /* 0x000fca00000000ff */
[----:B------:R-:W-:Y:S01]  /*b590*/  STG.E desc[UR36][R16.64], R3 ;  /* 0x0000000310007986 */ /* 0x000fe2000c101924 */
[----:B------:R-:W-:Y:S05]  /*b5a0*/  EXIT ;  /* 0x000000000000794d */ /* 0x000fea0003800000 */
.L_x_10955:
[----:B------:R-:W-:-:S06]  /*b5b0*/  FMUL.FTZ R2, R2, 1 ;  /* 0x3f80000002027820 */ /* 0x000fcc0000410000 */
[----:B------:R-:W0:Y:S02]  /*b5c0*/  F2F.F64.F32 R2, R2 ;  /* 0x0000000200027310 */ /* 0x000e240000201800 */
[----:B0-----:R-:W-:Y:S01]  /*b5d0*/  STG.E.64 desc[UR36][R16.64], R2 ;  /* 0x0000000210007986 */ /* 0x001fe2000c101b24 */
[----:B------:R-:W-:Y:S05]  /*b5e0*/  EXIT ;  /* 0x000000000000794d */ /* 0x000fea0003800000 */
.L_x_10946:
        /* <DEDUP_REMOVED lines=12> */
.L_x_10959:
[----:B------:R-:W-:Y:S01]  /*b6b0*/  FMUL.FTZ R4, R2, 1 ;  /* 0x3f80000002047820 */ /* 0x000fe20000410000 */
[----:B------:R-:W-:-:S05]  /*b6c0*/  CS2R R6, SRZ ;  /* 0x0000000000067805 */ /* 0x000fca000001ff00 */
[----:B------:R-:W0:Y:S02]  /*b6d0*/  F2F.F64.F32 R4, R4 ;  /* 0x0000000400047310 */ /* 0x000e240000201800 */
[----:B0-----:R-:W-:Y:S01]  /*b6e0*/  STG.E.128 desc[UR36][R16.64], R4 ;  /* 0x0000000410007986 */ /* 0x001fe2000c101d24 */
[----:B------:R-:W-:Y:S05]  /*b6f0*/  EXIT ;  /* 0x000000000000794d */ /* 0x000fea0003800000 */
.L_x_10958:
        /* <DEDUP_REMOVED lines=20> */
.L_x_10963:
[----:B------:R-:W-:Y:S05]  /*b840*/  BSYNC B0 ;  /* 0x0000000000007941 */ /* 0x000fea0003800000 */
.L_x_10962:
[----:B------:R-:W-:-:S05]  /*b850*/  LOP3.LUT R5, R0, R5, RZ, 0xfc, !PT ;  /* 0x0000000500057212 */ /* 0x000fca00078efcff */
[----:B------:R-:W-:Y:S01]  /*b860*/  STG.E.U8 desc[UR36][R16.64], R5 ;  /* 0x0000000510007986 */ /* 0x000fe2000c101124 */
[----:B------:R-:W-:Y:S05]  /*b870*/  EXIT ;  /* 0x000000000000794d */ /* 0x000fea0003800000 */
.L_x_10961:
        /* <DEDUP_REMOVED lines=12> */
.L_x_10965:
[----:B------:R-:W-:Y:S01]  /*b940*/  IMAD.MOV.U32 R0, RZ, RZ, 0x7f ;  /* 0x0000007fff007424 */ /* 0x000fe200078e00ff */
[----:B------:R-:W-:-:S04]  /*b950*/  ISETP.GT.U32.AND P0, PT, R4, 0x7f800000, PT ;  /* 0x7f8000000400780c */ /* 0x000fc80003f04070 */
[----:B------:R-:W-:-:S09]  /*b960*/  SEL R0, R0, 0x7c, P0 ;  /* 0x0000007c00007807 */ /* 0x000fd20000000000 */
.L_x_10966:
[----:B------:R-:W-:Y:S05]  /*b970*/  BSYNC B0 ;  /* 0x0000000000007941 */ /* 0x000fea0003800000 */
.L_x_10964:
[----:B------:R-:W-:-:S04]  /*b980*/  LOP3.LUT R2, R2, 0x80000000, RZ, 0xc0, !PT ;  /* 0x8000000002027812 */ /* 0x000fc800078ec0ff */
[----:B------:R-:W-:-:S04]  /*b990*/  SHF.R.U32.HI R3, RZ, 0x18, R2 ;  /* 0x00000018ff037819 */ /* 0x000fc80000011602 */
[----:B------:R-:W-:-:S05]  /*b9a0*/  LOP3.LUT R3, R0, R3, RZ, 0xfc, !PT ;  /* 0x0000000300037212 */ /* 0x000fca00078efcff */
[----:B------:R-:W-:Y:S01]  /*b9b0*/  STG.E.U8 desc[UR36][R16.64], R3 ;  /* 0x0000000310007986 */ /* 0x000fe2000c101124 */
[----:B------:R-:W-:Y:S05]  /*b9c0*/  EXIT ;  /* 0x000000000000794d */ /* 0x000fea0003800000 */
.L_x_10960:
[----:B------:R-:W-:-:S05]  /*b9d0*/  F2FP.BF16.F32.PACK_AB R2, RZ, R2 ;  /* 0x00000002ff02723e */ /* 0x000fca00000010ff */
[----:B------:R-:W-:Y:S01]  /*b9e0*/  STG.E.U16 desc[UR36][R16.64], R2 ;  /* 0x0000000210007986 */ /* 0x000fe2000c101524 */
[----:B------:R-:W-:Y:S05]  /*b9f0*/  EXIT ;  /* 0x000000000000794d */ /* 0x000fea0003800000 */
.L_x_10957:
        /* <DEDUP_REMOVED lines=11> */
.L_x_10969:
        /* <DEDUP_REMOVED lines=16> */
.L_x_10972:
[----:B------:R-:W-:-:S04]  /*bbb0*/  LOP3.LUT R2, R2, 0x80000000, RZ, 0xc0, !PT ;  /* 0x8000000002027812 */ /* 0x000fc800078ec0ff */
[----:B------:R-:W-:-:S04]  /*bbc0*/  SHF.R.U32.HI R3, RZ, 0x18, R2 ;  /* 0x00000018ff037819 */ /* 0x000fc80000011602 */
[----:B------:R-:W-:-:S04]  /*bbd0*/  LOP3.LUT R0, R0, R3, RZ, 0xfc, !PT ;  /* 0x0000000300007212 */ /* 0x000fc800078efcff */
[----:B------:R-:W-:-:S07]  /*bbe0*/  PRMT R8, R0, 0x7610, R8 ;  /* 0x0000761000087816 */ /* 0x000fce0000000008 */
.L_x_10971:
[----:B------:R-:W-:Y:S05]  /*bbf0*/  BSYNC B0 ;  /* 0x0000000000007941 */ /* 0x000fea0003800000 */
.L_x_10970:
[----:B------:R-:W-:Y:S01]  /*bc00*/  STG.E.U8 desc[UR36][R16.64], R8 ;  /* 0x0000000810007986 */ /* 0x000fe2000c101124 */
[----:B------:R-:W-:Y:S05]  /*bc10*/  EXIT ;  /* 0x000000000000794d */ /* 0x000fea0003800000 */
.L_x_10968:
        /* <DEDUP_REMOVED lines=16> */
.L_x_10975:
[----:B------:R-:W-:-:S04]  /*bd20*/  LOP3.LUT R2, R2, 0x80000000, RZ, 0xc0, !PT ;  /* 0x8000000002027812 */ /* 0x000fc800078ec0ff */
[----:B------:R-:W-:-:S04]  /*bd30*/  SHF.R.U32.HI R3, RZ, 0x18, R2 ;  /* 0x00000018ff037819 */ /* 0x000fc80000011602 */
[----:B------:R-:W-:-:S04]  /*bd40*/  LOP3.LUT R0, R0, R3, RZ, 0xfc, !PT ;  /* 0x0000000300007212 */ /* 0x000fc800078efcff */
[----:B------:R-:W-:-:S07]  /*bd50*/  PRMT R8, R0, 0x7610, R8 ;  /* 0x0000761000087816 */ /* 0x000fce0000000008 */
.L_x_10974:
[----:B------:R-:W-:Y:S05]  /*bd60*/  BSYNC B0 ;  /* 0x0000000000007941 */ /* 0x000fea0003800000 */
.L_x_10973:
[----:B------:R-:W-:Y:S01]  /*bd70*/  STG.E.U8 desc[UR36][R16.64], R8 ;  /* 0x0000000810007986 */ /* 0x000fe2000c101124 */
[----:B------:R-:W-:Y:S05]  /*bd80*/  EXIT ;  /* 0x000000000000794d */ /* 0x000fea0003800000 */
.L_x_10967:
        /* <DEDUP_REMOVED lines=21> */
.L_x_10950:
        /* <DEDUP_REMOVED lines=16> */
.L_x_10978:
[----:B------:R-:W-:Y:S05]  /*bfe0*/  EXIT ;  /* 0x000000000000794d */ /* 0x000fea0003800000 */
.L_x_10977:
[----:B------:R-:W0:Y:S02]  /*bff0*/  F2I.U64.TRUNC R2, R2 ;  /* 0x0000000200027311 */ /* 0x000e24000020d800 */
[----:B0-----:R-:W-:Y:S01]  /*c000*/  STG.E.64 desc[UR36][R16.64], R2 ;  /* 0x0000000210007986 */ /* 0x001fe2000c101b24 */
[----:B------:R-:W-:Y:S05]  /*c010*/  EXIT ;  /* 0x000000000000794d */ /* 0x000fea0003800000 */
.L_x_10976:
[----:B------:R-:W0:Y:S02]  /*c020*/  F2I.FTZ.U32.TRUNC.NTZ R3, R2 ;  /* 0x0000000200037305 */ /* 0x000e24000021f000 */
[----:B0-----:R-:W-:Y:S01]  /*c030*/  STG.E desc[UR36][R16.64], R3 ;  /* 0x0000000310007986 */ /* 0x001fe2000c101924 */
[----:B------:R-:W-:Y:S05]  /*c040*/  EXIT ;  /* 0x000000000000794d */ /* 0x000fea0003800000 */
.L_x_10979:
        /* <DEDUP_REMOVED lines=11> */
.L_x_36235:


//--------------------- .text._ZN2at6native27unrolled_elementwise_kernelIZZZNS0_21clamp_min_kernel_cudaERNS_18TensorIteratorBaseERKN3c106ScalarEENKUlvE_clEvENKUlvE5_clEvEUlfE_St5arrayIPcLm2EELi4E23TrivialOffsetCalculatorILi1EjESF_NS0_6memory12LoadWithCastILi1EEENSG_13StoreWithCastILi1EEEEEviT_T0_T2_T3_T4_T5_ --------------------------
	.section	.text._ZN2at6native27unrolled_elementwise_kernelIZZZNS0_21clamp_min_kernel_cudaERNS_18TensorIteratorBaseERKN3c106ScalarEENKUlvE_clEvENKUlvE5_clEvEUlfE_St5arrayIPcLm2EELi4E23TrivialOffsetCalculatorILi1EjESF_NS0_6memory12LoadWithCastILi1EEENSG_13StoreWithCastILi1EEEEEviT_T0_T2_T3_T4_T5_,"ax",@progbits
	.align	128
        .global         _ZN2at6native27unrolled_elementwise_kernelIZZZNS0_21clamp_min_kernel_cudaERNS_18TensorIteratorBaseERKN3c106ScalarEENKUlvE_clEvENKUlvE5_clEvEUlfE_St5arrayIPcLm2EELi4E23TrivialOffsetCalculatorILi1EjESF_NS0_6memory12LoadWithCastILi1EEENSG_13StoreWithCastILi1EEEEEviT_T0_T2_T3_T4_T5_
        .type           _ZN2at6native27unrolled_elementwise_kernelIZZZNS0_21clamp_min_kernel_cudaERNS_18TensorIteratorBaseERKN3c106ScalarEENKUlvE_clEvENKUlvE5_clEvEUlfE_St5arrayIPcLm2EELi4E23TrivialOffsetCalculatorILi1EjESF_NS0_6memory12LoadWithCastILi1EEENSG_13StoreWithCastILi1EEEEEviT_T0_T2_T3_T4_T5_,@function
        .size           _ZN2at6native27unrolled_elementwise_kernelIZZZNS0_21clamp_min_kernel_cudaERNS_18TensorIteratorBaseERKN3c106ScalarEENKUlvE_clEvENKUlvE5_clEvEUlfE_St5arrayIPcLm2EELi4E23TrivialOffsetCalculatorILi1EjESF_NS0_6memory12LoadWithCastILi1EEENSG_13StoreWithCastILi1EEEEEviT_T0_T2_T3_T4_T5_,(.L_x_36236 - _ZN2at6native27unrolled_elementwise_kernelIZZZNS0_21clamp_min_kernel_cudaERNS_18TensorIteratorBaseERKN3c106ScalarEENKUlvE_clEvENKUlvE5_clEvEUlfE_St5arrayIPcLm2EELi4E23TrivialOffsetCalculatorILi1EjESF_NS0_6memory12LoadWithCastILi1EEENSG_13StoreWithCastILi1EEEEEviT_T0_T2_T3_T4_T5_)
        .other          _ZN2at6native27unrolled_elementwise_kernelIZZZNS0_21clamp_min_kernel_cudaERNS_18TensorIteratorBaseERKN3c106ScalarEENKUlvE_clEvENKUlvE5_clEvEUlfE_St5arrayIPcLm2EELi4E23TrivialOffsetCalculatorILi1EjESF_NS0_6memory12LoadWithCastILi1EEENSG_13StoreWithCastILi1EEEEEviT_T0_T2_T3_T4_T5_,@"STO_CUDA_ENTRY STV_DEFAULT"
_ZN2at6native27unrolled_elementwise_kernelIZZZNS0_21clamp_min_kernel_cudaERNS_18TensorIteratorBaseERKN3c106ScalarEENKUlvE_clEvENKUlvE5_clEvEUlfE_St5arrayIPcLm2EELi4E23TrivialOffsetCalculatorILi1EjESF_NS0_6memory12LoadWithCastILi1EEENSG_13StoreWithCastILi1EEEEEviT_T0_T2_T3_T4_T5_:
.text._ZN2at6native27unrolled_elementwise_kernelIZZZNS0_21clamp_min_kernel_cudaERNS_18TensorIteratorBaseERKN3c106ScalarEENKUlvE_clEvENKUlvE5_clEvEUlfE_St5arrayIPcLm2EELi4E23TrivialOffsetCalculatorILi1EjESF_NS0_6memory12LoadWithCastILi1EEENSG_13StoreWithCastILi1EEEEEviT_T0_T2_T3_T4_T5_:
        /* <DEDUP_REMOVED lines=33> */
.L_x_10986:
[----:B------:R-:W2:Y:S02]  /*0210*/  LDG.E.U8 R4, desc[UR36][R4.64] ;  /* 0x0000002404047981 */ /* 0x000ea4000c1e1100 */
[----:B--2---:R-:W-:Y:S01]  /*0220*/  I2FP.F32.U32 R18, R4 ;  /* 0x0000000400127245 */ /* 0x004fe20000201000 */
[----:B------:R-:W-:Y:S06]  /*0230*/  BRA `(.L_x_10988) ;  /* 0x0000000c00307947 */ /* 0x000fec0003800000 */
.L_x_10985:
        /* <DEDUP_REMOVED lines=9> */
.L_x_10990:
[----:B------:R-:W2:Y:S02]  /*02d0*/  LDG.E R4, desc[UR36][R4.64] ;  /* 0x0000002404047981 */ /* 0x000ea4000c1e1900 */
[----:B--2---:R-:W-:Y:S01]  /*02e0*/  I2FP.F32.S32 R18, R4 ;  /* 0x0000000400127245 */ /* 0x004fe20000201400 */
[----:B------:R-:W-:Y:S06]  /*02f0*/  BRA `(.L_x_10988) ;  /* 0x0000000c00007947 */ /* 0x000fec0003800000 */
.L_x_10989:
[----:B------:R-:W2:Y:S02]  /*0300*/  LDG.E.U16 R4, desc[UR36][R4.64] ;  /* 0x0000002404047981 */ /* 0x000ea4000c1e1500 */
[----:B--2---:R2:W3:Y:S01]  /*0310*/  I2F.S16 R18, R4 ;  /* 0x0000000400127306 */ /* 0x0044e20000101400 */
[----:B------:R-:W-:Y:S05]  /*0320*/  BRA `(.L_x_10988) ;  /* 0x0000000800f47947 */ /* 0x000fea0003800000 */
.L_x_10984:
        /* <DEDUP_REMOVED lines=8> */
.L_x_10992:
[----:B------:R-:W2:Y:S02]  /*03b0*/  LDG.E.U16 R4, desc[UR36][R4.64] ;  /* 0x0000002404047981 */ /* 0x000ea4000c1e1500 */
[----:B--2---:R-:W-:Y:S01]  /*03c0*/  HADD2.F32 R18, -RZ, R4.H0_H0 ;  /* 0x20000004ff127230 */ /* 0x004fe20000004100 */
[----:B------:R-:W-:Y:S06]  /*03d0*/  BRA `(.L_x_10988) ;  /* 0x0000000800c87947 */ /* 0x000fec0003800000 */
.L_x_10991:
        /* <DEDUP_REMOVED lines=8> */
.L_x_10994:
[----:B------:R-:W2:Y:S02]  /*0460*/  LDG.E.U16 R4, desc[UR36][R4.64] ;  /* 0x0000002404047981 */ /* 0x000ea4000c1e1500 */
[----:B--2---:R-:W-:Y:S01]  /*0470*/  HADD2.F32 R18, -RZ, R4.H0_H0 ;  /* 0x20000004ff127230 */ /* 0x004fe20000004100 */
[----:B------:R-:W-:Y:S06]  /*0480*/  BRA `(.L_x_10988) ;  /* 0x00000008009c7947 */ /* 0x000fec0003800000 */
.L_x_10993:
[----:B------:R-:W2:Y:S01]  /*0490*/  LDG.E.64 R4, desc[UR36][R4.64] ;  /* 0x0000002404047981 */ /* 0x000ea2000c1e1b00 */
[----:B------:R-:W-:Y:S01]  /*04a0*/  UMOV UR4, 0xf0000000 ;  /* 0xf000000000047882 */ /* 0x000fe20000000000 */
[----:B------:R-:W-:Y:S01]  /*04b0*/  UMOV UR5, 0x380fffff ;  /* 0x380fffff00057882 */ /* 0x000fe20000000000 */
[----:B--2---:R-:W0:Y:S01]  /*04c0*/  F2F.F32.F64 R18, R4 ;  /* 0x0000000400127310 */ /* 0x004e220000301000 */
[----:B------:R-:W-:-:S14]  /*04d0*/  DSETP.GEU.AND P0, PT, |R4|, UR4, PT ;  /* 0x0000000404007e2a */ /* 0x000fdc000bf0e200 */
[----:B0-----:R-:W-:Y:S01]  /*04e0*/  @!P0 FMUL R18, R18, 1.175494350822287508e-38 ;  /* 0x0080000012128820 */ /* 0x001fe20000400000 */
[----:B------:R-:W-:Y:S06]  /*04f0*/  BRA `(.L_x_10988) ;  /* 0x0000000800807947 */ /* 0x000fec0003800000 */
.L_x_10983:
        /* <DEDUP_REMOVED lines=12> */
.L_x_10997:
[----:B------:R-:W2:Y:S01]  /*05c0*/  LDG.E.64 R4, desc[UR36][R4.64] ;  /* 0x0000002404047981 */ /* 0x000ea2000c1e1b00 */
[----:B------:R-:W-:Y:S01]  /*05d0*/  UMOV UR4, 0xf0000000 ;  /* 0xf000000000047882 */ /* 0x000fe20000000000 */
[----:B------:R-:W-:Y:S01]  /*05e0*/  UMOV UR5, 0x380fffff ;  /* 0x380fffff00057882 */ /* 0x000fe20000000000 */
[----:B--2---:R-:W0:Y:S01]  /*05f0*/  F2F.F32.F64 R18, R4 ;  /* 0x0000000400127310 */ /* 0x004e220000301000 */
[----:B------:R-:W-:-:S14]  /*0600*/  DSETP.GEU.AND P0, PT, |R4|, UR4, PT ;  /* 0x0000000404007e2a */ /* 0x000fdc000bf0e200 */
[----:B0-----:R-:W-:Y:S01]  /*0610*/  @!P0 FMUL R18, R18, 1.175494350822287508e-38 ;  /* 0x0080000012128820 */ /* 0x001fe20000400000 */
[----:B------:R-:W-:Y:S06]  /*0620*/  BRA `(.L_x_10988) ;  /* 0x0000000800347947 */ /* 0x000fec0003800000 */
.L_x_10996:
        /* <DEDUP_REMOVED lines=26> */
.L_x_10999:
        /* <DEDUP_REMOVED lines=14> */
.L_x_10998:
[----:B------:R-:W2:Y:S02]  /*08b0*/  LDG.E.U16 R4, desc[UR36][R4.64] ;  /* 0x0000002404047981 */ /* 0x000ea4000c1e1500 */
[----:B--2---:R-:W-:Y:S01]  /*08c0*/  IMAD.U32 R18, R4, 0x10000, RZ ;  /* 0x0001000004127824 */ /* 0x004fe200078e00ff */
[----:B------:R-:W-:Y:S06]  /*08d0*/  BRA `(.L_x_10988) ;  /* 0x0000000400887947 */ /* 0x000fec0003800000 */
.L_x_10995:
        /* <DEDUP_REMOVED lines=11> */
.L_x_11002:
        /* <DEDUP_REMOVED lines=20> */
.L_x_11004:
[----:B------:R-:W-:Y:S05]  /*0ad0*/  BSYNC B0 ;  /* 0x0000000000007941 */ /* 0x000fea0003800000 */
.L_x_11003:
[----:B------:R-:W-:Y:S01]  /*0ae0*/  IMAD.SHL.U32 R3, R3, 0x100000, RZ ;  /* 0x0010000003037824 */ /* 0x000fe200078e00ff */
[----:B------:R-:W-:-:S04]  /*0af0*/  LEA R5, R0, 0x3b800000, 0x17 ;  /* 0x3b80000000057811 */ /* 0x000fc800078eb8ff */
[----:B------:R-:W-:Y:S01]  /*0b00*/  LOP3.LUT R18, R5, R3, R18, 0xfe, !PT ;  /* 0x0000000305127212 */ /* 0x000fe200078efe12 */
[----:B------:R-:W-:Y:S06]  /*0b10*/  BRA `(.L_x_10988) ;  /* 0x0000000000f87947 */ /* 0x000fec0003800000 */
.L_x_11001:
        /* <DEDUP_REMOVED lines=20> */
.L_x_11006:
[----:B------:R-:W-:Y:S05]  /*0c60*/  BSYNC B0 ;  /* 0x0000000000007941 */ /* 0x000fea0003800000 */
.L_x_11005:
[----:B------:R-:W-:Y:S01]  /*0c70*/  IMAD.SHL.U32 R3, R3, 0x200000, RZ ;  /* 0x0020000003037824 */ /* 0x000fe200078e00ff */
[----:B------:R-:W-:-:S04]  /*0c80*/  LEA R5, R0, 0x37800000, 0x17 ;  /* 0x3780000000057811 */ /* 0x000fc800078eb8ff */
[----:B------:R-:W-:Y:S01]  /*0c90*/  LOP3.LUT R18, R5, R3, R18, 0xfe, !PT ;  /* 0x0000000305127212 */ /* 0x000fe200078efe12 */
[----:B------:R-:W-:Y:S06]  /*0ca0*/  BRA `(.L_x_10988) ;  /* 0x0000000000947947 */ /* 0x000fec0003800000 */
.L_x_11000:
        /* <DEDUP_REMOVED lines=14> */
.L_x_10987:
        /* <DEDUP_REMOVED lines=16> */
.L_x_11009:
[----:B------:R-:W-:Y:S01]  /*0e90*/  IMAD.MOV.U32 R18, RZ, RZ, RZ ;  /* 0x000000ffff127224 */ /* 0x000fe200078e00ff */
[----:B------:R-:W-:Y:S06]  /*0ea0*/  BRA `(.L_x_10988) ;  /* 0x0000000000147947 */ /* 0x000fec0003800000 */
.L_x_11008:
[----:B------:R-:W2:Y:S02]  /*0eb0*/  LDG.E.64 R4, desc[UR36][R4.64] ;  /* 0x0000002404047981 */ /* 0x000ea4000c1e1b00 */
[----:B--2---:R0:W1:Y:S01]  /*0ec0*/  I2F.U64 R18, R4 ;  /* 0x0000000400127312 */ /* 0x0040620000301000 */
[----:B------:R-:W-:Y:S05]  /*0ed0*/  BRA `(.L_x_10988) ;  /* 0x0000000000087947 */ /* 0x000fea0003800000 */
.L_x_11007:
[----:B------:R-:W2:Y:S02]  /*0ee0*/  LDG.E R4, desc[UR36][R4.64] ;  /* 0x0000002404047981 */ /* 0x000ea4000c1e1900 */
[----:B--2---:R-:W-:-:S07]  /*0ef0*/  I2FP.F32.U32 R18, R4 ;  /* 0x0000000400127245 */ /* 0x004fce0000201000 */
.L_x_10988:
[----:B------:R-:W-:Y:S05]  /*0f00*/  BSYNC B6 ;  /* 0x0000000000067941 */ /* 0x000fea0003800000 */
.L_x_10982:
[----:B------:R-:W2:Y:S02]  /*0f10*/  S2R R17, SR_TID.X ;  /* 0x0000000000117919 */ /* 0x000ea40000002100 */
[----:B--2---:R-:W-:-:S07]  /*0f20*/  VIADD R17, R17, 0x80 ;  /* 0x0000008011117836 */ /* 0x004fce0000000000 */
.L_x_10981:
[----:B------:R-:W-:Y:S05]  /*0f30*/  BSYNC B7 ;  /* 0x0000000000077941 */ /* 0x000fea0003800000 */
.L_x_10980:
        /* <DEDUP_REMOVED lines=25> */
.L_x_11016:
[----:B------:R-:W2:Y:S02]  /*10d0*/  LDG.E.U8 R4, desc[UR36][R4.64] ;  /* 0x0000002404047981 */ /* 0x000ea4000c1e1100 */
[----:B--2---:R-:W-:Y:S01]  /*10e0*/  I2FP.F32.U32 R22, R4 ;  /* 0x0000000400167245 */ /* 0x004fe20000201000 */
[----:B------:R-:W-:Y:S06]  /*10f0*/  BRA `(.L_x_11018) ;  /* 0x0000000c002c7947 */ /* 0x000fec0003800000 */
.L_x_11015:
        /* <DEDUP_REMOVED lines=9> */
.L_x_11020:
[----:B------:R-:W2:Y:S02]  /*1190*/  LDG.E R4, desc[UR36][R4.64] ;  /* 0x0000002404047981 */ /* 0x000ea4000c1e1900 */
[----:B--2---:R-:W-:Y:S01]  /*11a0*/  I2FP.F32.S32 R22, R4 ;  /* 0x0000000400167245 */ /* 0x004fe20000201400 */
[----:B------:R-:W-:Y:S06]  /*11b0*/  BRA `(.L_x_11018) ;  /* 0x0000000800fc7947 */ /* 0x000fec0003800000 */
.L_x_11019:
[----:B------:R-:W2:Y:S02]  /*11c0*/  LDG.E.U16 R4, desc[UR36][R4.64] ;  /* 0x0000002404047981 */ /* 0x000ea4000c1e1500 */
[----:B--2---:R0:W2:Y:S01]  /*11d0*/  I2F.S16 R22, R4 ;  /* 0x0000000400167306 */ /* 0x0040a20000101400 */
[----:B------:R-:W-:Y:S05]  /*11e0*/  BRA `(.L_x_11018) ;  /* 0x0000000800f07947 */ /* 0x000fea0003800000 */
.L_x_11014:
        /* <DEDUP_REMOVED lines=8> */
.L_x_11022:
[----:B------:R-:W2:Y:S02]  /*1270*/  LDG.E.U16 R4, desc[UR36][R4.64] ;  /* 0x0000002404047981 */ /* 0x000ea4000c1e1500 */
[----:B--2---:R-:W-:Y:S01]  /*1280*/  HADD2.F32 R22, -RZ, R4.H0_H0 ;  /* 0x20000004ff167230 */ /* 0x004fe20000004100 */
[----:B------:R-:W-:Y:S06]  /*1290*/  BRA `(.L_x_11018) ;  /* 0x0000000800c47947 */ /* 0x000fec0003800000 */
.L_x_11021:
        /* <DEDUP_REMOVED lines=8> */
.L_x_11024:
[----:B------:R-:W2:Y:S02]  /*1320*/  LDG.E.U16 R4, desc[UR36][R4.64] ;  /* 0x0000002404047981 */ /* 0x000ea4000c1e1500 */
[----:B--2---:R-:W-:Y:S01]  /*1330*/  HADD2.F32 R22, -RZ, R4.H0_H0 ;  /* 0x20000004ff167230 */ /* 0x004fe20000004100 */
[----:B------:R-:W-:Y:S06]  /*1340*/  BRA `(.L_x_11018) ;  /* 0x0000000800987947 */ /* 0x000fec0003800000 */
.L_x_11023:
[----:B------:R-:W2:Y:S01]  /*1350*/  LDG.E.64 R4, desc[UR36][R4.64] ;  /* 0x0000002404047981 */ /* 0x000ea2000c1e1b00 */
[----:B------:R-:W-:Y:S01]  /*1360*/  UMOV UR4, 0xf0000000 ;  /* 0xf000000000047882 */ /* 0x000fe20000000000 */
[----:B------:R-:W-:Y:S01]  /*1370*/  UMOV UR5, 0x380fffff ;  /* 0x380fffff00057882 */ /* 0x000fe20000000000 */
[----:B--2---:R-:W0:Y:S01]  /*1380*/  F2F.F32.F64 R22, R4 ;  /* 0x0000000400167310 */ /* 0x004e220000301000 */
[----:B------:R-:W-:-:S14]  /*1390*/  DSETP.GEU.AND P0, PT, |R4|, UR4, PT ;  /* 0x0000000404007e2a */ /* 0x000fdc000bf0e200 */
[----:B0-----:R-:W-:Y:S01]  /*13a0*/  @!P0 FMUL R22, R22, 1.175494350822287508e-38 ;  /* 0x0080000016168820 */ /* 0x001fe20000400000 */
[----:B------:R-:W-:Y:S06]  /*13b0*/  BRA `(.L_x_11018) ;  /* 0x00000008007c7947 */ /* 0x000fec0003800000 */
.L_x_11013:
        /* <DEDUP_REMOVED lines=12> */
.L_x_11027:
[----:B------:R-:W2:Y:S01]  /*1480*/  LDG.E.64 R4, desc[UR36][R4.64] ;  /* 0x0000002404047981 */ /* 0x000ea2000c1e1b00 */
[----:B------:R-:W-:Y:S01]  /*1490*/  UMOV UR4, 0xf0000000 ;  /* 0xf000000000047882 */ /* 0x000fe20000000000 */
[----:B------:R-:W-:Y:S01]  /*14a0*/  UMOV UR5, 0x380fffff ;  /* 0x380fffff00057882 */ /* 0x000fe20000000000 */
[----:B--2---:R-:W0:Y:S01]  /*14b0*/  F2F.F32.F64 R22, R4 ;  /* 0x0000000400167310 */ /* 0x004e220000301000 */
[----:B------:R-:W-:-:S14]  /*14c0*/  DSETP.GEU.AND P0, PT, |R4|, UR4, PT ;  /* 0x0000000404007e2a */ /* 0x000fdc000bf0e200 */
[----:B0-----:R-:W-:Y:S01]  /*14d0*/  @!P0 FMUL R22, R22, 1.175494350822287508e-38 ;  /* 0x0080000016168820 */ /* 0x001fe20000400000 */
[----:B------:R-:W-:Y:S06]  /*14e0*/  BRA `(.L_x_11018) ;  /* 0x0000000800307947 */ /* 0x000fec0003800000 */
.L_x_11026:
        /* <DEDUP_REMOVED lines=26> */
.L_x_11029:
        /* <DEDUP_REMOVED lines=13> */
.L_x_11028:
[----:B------:R-:W2:Y:S02]  /*1760*/  LDG.E.U16 R4, desc[UR36][R4.64] ;  /* 0x0000002404047981 */ /* 0x000ea4000c1e1500 */
[----:B--2---:R-:W-:Y:S01]  /*1770*/  IMAD.U32 R22, R4, 0x10000, RZ ;  /* 0x0001000004167824 */ /* 0x004fe200078e00ff */
[----:B------:R-:W-:Y:S06]  /*1780*/  BRA `(.L_x_11018) ;  /* 0x0000000400887947 */ /* 0x000fec0003800000 */
.L_x_11025:
        /* <DEDUP_REMOVED lines=11> */
.L_x_11032:
        /* <DEDUP_REMOVED lines=20> */
.L_x_11034:
[----:B------:R-:W-:Y:S05]  /*1980*/  BSYNC B0 ;  /* 0x0000000000007941 */ /* 0x000fea0003800000 */
.L_x_11033:
[----:B------:R-:W-:Y:S01]  /*1990*/  IMAD.SHL.U32 R3, R3, 0x100000, RZ ;  /* 0x0010000003037824 */ /* 0x000fe200078e00ff */
[----:B------:R-:W-:-:S04]  /*19a0*/  LEA R5, R0, 0x3b800000, 0x17 ;  /* 0x3b80000000057811 */ /* 0x000fc800078eb8ff */
[----:B------:R-:W-:Y:S01]  /*19b0*/  LOP3.LUT R22, R5, R3, R22, 0xfe, !PT ;  /* 0x0000000305167212 */ /* 0x000fe200078efe16 */
[----:B------:R-:W-:Y:S06]  /*19c0*/  BRA `(.L_x_11018) ;  /* 0x0000000000f87947 */ /* 0x000fec0003800000 */
.L_x_11031:
        /* <DEDUP_REMOVED lines=20> */
.L_x_11036:
[----:B------:R-:W-:Y:S05]  /*1b10*/  BSYNC B0 ;  /* 0x0000000000007941 */ /* 0x000fea0003800000 */
.L_x_11035:
[----:B------:R-:W-:Y:S01]  /*1b20*/  IMAD.SHL.U32 R3, R3, 0x200000, RZ ;  /* 0x0020000003037824 */ /* 0x000fe200078e00ff */
[----:B------:R-:W-:-:S04]  /*1b30*/  LEA R5, R0, 0x37800000, 0x17 ;  /* 0x3780000000057811 */ /* 0x000fc800078eb8ff */
[----:B------:R-:W-:Y:S01]  /*1b40*/  LOP3.LUT R22, R5, R3, R22, 0xfe, !PT ;  /* 0x0000000305167212 */ /* 0x000fe200078efe16 */
[----:B------:R-:W-:Y:S06]  /*1b50*/  BRA `(.L_x_11018) ;  /* 0x0000000000947947 */ /* 0x000fec0003800000 */
.L_x_11030:
        /* <DEDUP_REMOVED lines=14> */
.L_x_11017:
        /* <DEDUP_REMOVED lines=16> */
.L_x_11039:
[----:B------:R-:W-:Y:S01]  /*1d40*/  IMAD.MOV.U32 R22, RZ, RZ, RZ ;  /* 0x000000ffff167224 */ /* 0x000fe200078e00ff */
[----:B------:R-:W-:Y:S06]  /*1d50*/  BRA `(.L_x_11018) ;  /* 0x0000000000147947 */ /* 0x000fec0003800000 */
.L_x_11038:
[----:B------:R-:W2:Y:S02]  /*1d60*/  LDG.E.64 R22, desc[UR36][R4.64] ;  /* 0x0000002404167981 */ /* 0x000ea4000c1e1b00 */
[----:B--2---:R0:W2:Y:S01]  /*1d70*/  I2F.U64 R22, R22 ;  /* 0x0000001600167312 */ /* 0x0040a20000301000 */
[----:B------:R-:W-:Y:S05]  /*1d80*/  BRA `(.L_x_11018) ;  /* 0x0000000000087947 */ /* 0x000fea0003800000 */
.L_x_11037:
[----:B------:R-:W2:Y:S02]  /*1d90*/  LDG.E R4, desc[UR36][R4.64] ;  /* 0x0000002404047981 */ /* 0x000ea4000c1e1900 */
[----:B--2---:R-:W-:-:S07]  /*1da0*/  I2FP.F32.U32 R22, R4 ;  /* 0x0000000400167245 */ /* 0x004fce0000201000 */
.L_x_11018:
[----:B------:R-:W-:Y:S05]  /*1db0*/  BSYNC B6 ;  /* 0x0000000000067941 */ /* 0x000fea0003800000 */
.L_x_11012:
[----:B------:R-:W-:-:S07]  /*1dc0*/  VIADD R17, R17, 0x80 ;  /* 0x0000008011117836 */ /* 0x000fce0000000000 */
.L_x_11011:
[----:B------:R-:W-:Y:S05]  /*1dd0*/  BSYNC B7 ;  /* 0x0000000000077941 */ /* 0x000fea0003800000 */
.L_x_11010:
        /* <DEDUP_REMOVED lines=27> */
.L_x_11046:
[----:B------:R-:W2:Y:S02]  /*1f90*/  LDG.E.U8 R4, desc[UR36][R4.64] ;  /* 0x0000002404047981 */ /* 0x000ea4000c1e1100 */
[----:B--2---:R-:W-:Y:S01]  /*1fa0*/  I2FP.F32.U32 R24, R4 ;  /* 0x0000000400187245 */ /* 0x004fe20000201000 */
[----:B------:R-:W-:Y:S06]  /*1fb0*/  BRA `(.L_x_11048) ;  /* 0x0000000c002c7947 */ /* 0x000fec0003800000 */
.L_x_11045:
        /* <DEDUP_REMOVED lines=9> */
.L_x_11050:
[----:B------:R-:W2:Y:S02]  /*2050*/  LDG.E R4, desc[UR36][R4.64] ;  /* 0x0000002404047981 */ /* 0x000ea4000c1e1900 */
[----:B--2---:R-:W-:Y:S01]  /*2060*/  I2FP.F32.S32 R24, R4 ;  /* 0x0000000400187245 */ /* 0x004fe20000201400 */
[----:B------:R-:W-:Y:S06]  /*2070*/  BRA `(.L_x_11048) ;  /* 0x0000000800fc7947 */ /* 0x000fec0003800000 */
.L_x_11049:
[----:B------:R-:W2:Y:S02]  /*2080*/  LDG.E.U16 R4, desc[UR36][R4.64] ;  /* 0x0000002404047981 */ /* 0x000ea4000c1e1500 */
[----:B--2---:R4:W0:Y:S01]  /*2090*/  I2F.S16 R24, R4 ;  /* 0x0000000400187306 */ /* 0x0048220000101400 */
[----:B------:R-:W-:Y:S05]  /*20a0*/  BRA `(.L_x_11048) ;  /* 0x0000000800f07947 */ /* 0x000fea0003800000 */
.L_x_11044:
        /* <DEDUP_REMOVED lines=8> */
.L_x_11052:
[----:B------:R-:W2:Y:S02]  /*2130*/  LDG.E.U16 R4, desc[UR36][R4.64] ;  /* 0x0000002404047981 */ /* 0x000ea4000c1e1500 */
[----:B--2---:R-:W-:Y:S01]  /*2140*/  HADD2.F32 R24, -RZ, R4.H0_H0 ;  /* 0x20000004ff187230 */ /* 0x004fe20000004100 */
[----:B------:R-:W-:Y:S06]  /*2150*/  BRA `(.L_x_11048) ;  /* 0x0000000800c47947 */ /* 0x000fec0003800000 */
.L_x_11051:
        /* <DEDUP_REMOVED lines=8> */
.L_x_11054:
[----:B------:R-:W2:Y:S02]  /*21e0*/  LDG.E.U16 R4, desc[UR36][R4.64] ;  /* 0x0000002404047981 */ /* 0x000ea4000c1e1500 */
[----:B--2---:R-:W-:Y:S01]  /*21f0*/  HADD2.F32 R24, -RZ, R4.H0_H0 ;  /* 0x20000004ff187230 */ /* 0x004fe20000004100 */
[----:B------:R-:W-:Y:S06]  /*2200*/  BRA `(.L_x_11048) ;  /* 0x0000000800987947 */ /* 0x000fec0003800000 */
.L_x_11053:
[----:B------:R-:W2:Y:S01]  /*2210*/  LDG.E.64 R4, desc[UR36][R4.64] ;  /* 0x0000002404047981 */ /* 0x000ea2000c1e1b00 */
[----:B------:R-:W-:Y:S01]  /*2220*/  UMOV UR4, 0xf0000000 ;  /* 0xf000000000047882 */ /* 0x000fe20000000000 */
[----:B------:R-:W-:Y:S01]  /*2230*/  UMOV UR5, 0x380fffff ;  /* 0x380fffff00057882 */ /* 0x000fe20000000000 */
[----:B--2---:R-:W0:Y:S01]  /*2240*/  F2F.F32.F64 R24, R4 ;  /* 0x0000000400187310 */ /* 0x004e220000301000 */
[----:B------:R-:W-:-:S14]  /*2250*/  DSETP.GEU.AND P0, PT, |R4|, UR4, PT ;  /* 0x0000000404007e2a */ /* 0x000fdc000bf0e200 */
[----:B0-----:R-:W-:Y:S01]  /*2260*/  @!P0 FMUL R24, R24, 1.175494350822287508e-38 ;  /* 0x0080000018188820 */ /* 0x001fe20000400000 */
[----:B------:R-:W-:Y:S06]  /*2270*/  BRA `(.L_x_11048) ;  /* 0x00000008007c7947 */ /* 0x000fec0003800000 */
.L_x_11043:
        /* <DEDUP_REMOVED lines=12> */
.L_x_11057:
[----:B------:R-:W2:Y:S01]  /*2340*/  LDG.E.64 R4, desc[UR36][R4.64] ;  /* 0x0000002404047981 */ /* 0x000ea2000c1e1b00 */
[----:B------:R-:W-:Y:S01]  /*2350*/  UMOV UR4, 0xf0000000 ;  /* 0xf000000000047882 */ /* 0x000fe20000000000 */
[----:B------:R-:W-:Y:S01]  /*2360*/  UMOV UR5, 0x380fffff ;  /* 0x380fffff00057882 */ /* 0x000fe20000000000 */
[----:B--2---:R-:W0:Y:S01]  /*2370*/  F2F.F32.F64 R24, R4 ;  /* 0x0000000400187310 */ /* 0x004e220000301000 */
[----:B------:R-:W-:-:S14]  /*2380*/  DSETP.GEU.AND P0, PT, |R4|, UR4, PT ;  /* 0x0000000404007e2a */ /* 0x000fdc000bf0e200 */
[----:B0-----:R-:W-:Y:S01]  /*2390*/  @!P0 FMUL R24, R24, 1.175494350822287508e-38 ;  /* 0x0080000018188820 */ /* 0x001fe20000400000 */
[----:B------:R-:W-:Y:S06]  /*23a0*/  BRA `(.L_x_11048) ;  /* 0x0000000800307947 */ /* 0x000fec0003800000 */
.L_x_11056:
        /* <DEDUP_REMOVED lines=26> */
.L_x_11059:
        /* <DEDUP_REMOVED lines=13> */
.L_x_11058:
[----:B------:R-:W2:Y:S02]  /*2620*/  LDG.E.U16 R4, desc[UR36][R4.64] ;  /* 0x0000002404047981 */ /* 0x000ea4000c1e1500 */
[----:B--2---:R-:W-:Y:S01]  /*2630*/  IMAD.U32 R24, R4, 0x10000, RZ ;  /* 0x0001000004187824 */ /* 0x004fe200078e00ff */
[----:B------:R-:W-:Y:S06]  /*2640*/  BRA `(.L_x_11048) ;  /* 0x0000000400887947 */ /* 0x000fec0003800000 */
.L_x_11055:
        /* <DEDUP_REMOVED lines=11> */
.L_x_11062:
        /* <DEDUP_REMOVED lines=20> */
.L_x_11064:
[----:B------:R-:W-:Y:S05]  /*2840*/  BSYNC B0 ;  /* 0x0000000000007941 */ /* 0x000fea0003800000 */
.L_x_11063:
[----:B------:R-:W-:Y:S01]  /*2850*/  IMAD.SHL.U32 R3, R3, 0x100000, RZ ;  /* 0x0010000003037824 */ /* 0x000fe200078e00ff */
[----:B------:R-:W-:-:S04]  /*2860*/  LEA R5, R0, 0x3b800000, 0x17 ;  /* 0x3b80000000057811 */ /* 0x000fc800078eb8ff */
[----:B------:R-:W-:Y:S01]  /*2870*/  LOP3.LUT R24, R5, R3, R24, 0xfe, !PT ;  /* 0x0000000305187212 */ /* 0x000fe200078efe18 */
[----:B------:R-:W-:Y:S06]  /*2880*/  BRA `(.L_x_11048) ;  /* 0x0000000000f87947 */ /* 0x000fec0003800000 */
.L_x_11061:
        /* <DEDUP_REMOVED lines=20> */
.L_x_11066:
[----:B------:R-:W-:Y:S05]  /*29d0*/  BSYNC B0 ;  /* 0x0000000000007941 */ /* 0x000fea0003800000 */
.L_x_11065:
[----:B------:R-:W-:Y:S01]  /*29e0*/  IMAD.SHL.U32 R3, R3, 0x200000, RZ ;  /* 0x0020000003037824 */ /* 0x000fe200078e00ff */
[----:B------:R-:W-:-:S04]  /*29f0*/  LEA R5, R0, 0x37800000, 0x17 ;  /* 0x3780000000057811 */ /* 0x000fc800078eb8ff */
[----:B------:R-:W-:Y:S01]  /*2a00*/  LOP3.LUT R24, R5, R3, R24, 0xfe, !PT ;  /* 0x0000000305187212 */ /* 0x000fe200078efe18 */
[----:B------:R-:W-:Y:S06]  /*2a10*/  BRA `(.L_x_11048) ;  /* 0x0000000000947947 */ /* 0x000fec0003800000 */
.L_x_11060:
        /* <DEDUP_REMOVED lines=14> */
.L_x_11047:
        /* <DEDUP_REMOVED lines=16> */
.L_x_11069:
[----:B------:R-:W-:Y:S01]  /*2c00*/  IMAD.MOV.U32 R24, RZ, RZ, RZ ;  /* 0x000000ffff187224 */ /* 0x000fe200078e00ff */
[----:B------:R-:W-:Y:S06]  /*2c10*/  BRA `(.L_x_11048) ;  /* 0x0000000000147947 */ /* 0x000fec0003800000 */
.L_x_11068:
[----:B------:R-:W2:Y:S02]  /*2c20*/  LDG.E.64 R24, desc[UR36][R4.64] ;  /* 0x0000002404187981 */ /* 0x000ea4000c1e1b00 */
[----:B--2---:R0:W2:Y:S01]  /*2c30*/  I2F.U64 R24, R24 ;  /* 0x0000001800187312 */ /* 0x0040a20000301000 */
[----:B------:R-:W-:Y:S05]  /*2c40*/  BRA `(.L_x_11048) ;  /* 0x0000000000087947 */ /* 0x000fea0003800000 */
.L_x_11067:
[----:B------:R-:W2:Y:S02]  /*2c50*/  LDG.E R4, desc[UR36][R4.64] ;  /* 0x0000002404047981 */ /* 0x000ea4000c1e1900 */
[----:B--2---:R-:W-:-:S07]  /*2c60*/  I2FP.F32.U32 R24, R4 ;  /* 0x0000000400187245 */ /* 0x004fce0000201000 */
.L_x_11048:
[----:B------:R-:W-:Y:S05]  /*2c70*/  BSYNC B6 ;  /* 0x0000000000067941 */ /* 0x000fea0003800000 */
.L_x_11042:
[----:B------:R-:W-:-:S07]  /*2c80*/  VIADD R17, R17, 0x80 ;  /* 0x0000008011117836 */ /* 0x000fce0000000000 */
.L_x_11041:
[----:B------:R-:W-:Y:S05]  /*2c90*/  BSYNC B7 ;  /* 0x0000000000077941 */ /* 0x000fea0003800000 */
.L_x_11040:
        /* <DEDUP_REMOVED lines=23> */
.L_x_11075:
[----:B------:R-:W2:Y:S02]  /*2e10*/  LDG.E.U8 R4, desc[UR36][R4.64] ;  /* 0x0000002404047981 */ /* 0x000ea4000c1e1100 */
[----:B--2---:R-:W-:Y:S01]  /*2e20*/  I2FP.F32.U32 R16, R4 ;  /* 0x0000000400107245 */ /* 0x004fe20000201000 */
[----:B------:R-:W-:Y:S06]  /*2e30*/  BRA `(.L_x_11071) ;  /* 0x0000000c00207947 */ /* 0x000fec0003800000 */
.L_x_11074:
        /* <DEDUP_REMOVED lines=9> */
.L_x_11078:
[----:B------:R-:W2:Y:S02]  /*2ed0*/  LDG.E R4, desc[UR36][R4.64] ;  /* 0x0000002404047981 */ /* 0x000ea4000c1e1900 */
[----:B--2---:R-:W-:Y:S01]  /*2ee0*/  I2FP.F32.S32 R16, R4 ;  /* 0x0000000400107245 */ /* 0x004fe20000201400 */
[----:B------:R-:W-:Y:S06]  /*2ef0*/  BRA `(.L_x_11071) ;  /* 0x0000000800f07947 */ /* 0x000fec0003800000 */
.L_x_11077:
[----:B------:R-:W2:Y:S02]  /*2f00*/  LDG.E.U16 R4, desc[UR36][R4.64] ;  /* 0x0000002404047981 */ /* 0x000ea4000c1e1500 */
[----:B--2---:R0:W2:Y:S01]  /*2f10*/  I2F.S16 R16, R4 ;  /* 0x0000000400107306 */ /* 0x0040a20000101400 */
[----:B------:R-:W-:Y:S05]  /*2f20*/  BRA `(.L_x_11071) ;  /* 0x0000000800e47947 */ /* 0x000fea0003800000 */
.L_x_11073:
        /* <DEDUP_REMOVED lines=8> */
.L_x_11080:
[----:B------:R-:W2:Y:S02]  /*2fb0*/  LDG.E.U16 R4, desc[UR36][R4.64] ;  /* 0x0000002404047981 */ /* 0x000ea4000c1e1500 */
[----:B--2---:R-:W-:Y:S01]  /*2fc0*/  HADD2.F32 R16, -RZ, R4.H0_H0 ;  /* 0x20000004ff107230 */ /* 0x004fe20000004100 */
[----:B------:R-:W-:Y:S06]  /*2fd0*/  BRA `(.L_x_11071) ;  /* 0x0000000800b87947 */ /* 0x000fec0003800000 */
.L_x_11079:
        /* <DEDUP_REMOVED lines=8> */
.L_x_11082:
[----:B------:R-:W2:Y:S02]  /*3060*/  LDG.E.U16 R4, desc[UR36][R4.64] ;  /* 0x0000002404047981 */ /* 0x000ea4000c1e1500 */
[----:B--2---:R-:W-:Y:S01]  /*3070*/  HADD2.F32 R16, -RZ, R4.H0_H0 ;  /* 0x20000004ff107230 */ /* 0x004fe20000004100 */
[----:B------:R-:W-:Y:S06]  /*3080*/  BRA `(.L_x_11071) ;  /* 0x00000008008c7947 */ /* 0x000fec0003800000 */
.L_x_11081:
[----:B------:R-:W2:Y:S01]  /*3090*/  LDG.E.64 R4, desc[UR36][R4.64] ;  /* 0x0000002404047981 */ /* 0x000ea2000c1e1b00 */
[----:B------:R-:W-:Y:S01]  /*30a0*/  UMOV UR4, 0xf0000000 ;  /* 0xf000000000047882 */ /* 0x000fe20000000000 */
[----:B------:R-:W-:Y:S01]  /*30b0*/  UMOV UR5, 0x380fffff ;  /* 0x380fffff00057882 */ /* 0x000fe20000000000 */
[----:B--2---:R-:W0:Y:S01]  /*30c0*/  F2F.F32.F64 R16, R4 ;  /* 0x0000000400107310 */ /* 0x004e220000301000 */
[----:B------:R-:W-:-:S14]  /*30d0*/  DSETP.GEU.AND P0, PT, |R4|, UR4, PT ;  /* 0x0000000404007e2a */ /* 0x000fdc000bf0e200 */
[----:B0-----:R-:W-:Y:S01]  /*30e0*/  @!P0 FMUL R16, R16, 1.175494350822287508e-38 ;  /* 0x0080000010108820 */ /* 0x001fe20000400000 */
[----:B------:R-:W-:Y:S06]  /*30f0*/  BRA `(.L_x_11071) ;  /* 0x0000000800707947 */ /* 0x000fec0003800000 */
.L_x_11072:
        /* <DEDUP_REMOVED lines=12> */
.L_x_11085:
[----:B------:R-:W2:Y:S01]  /*31c0*/  LDG.E.64 R4, desc[UR36][R4.64] ;  /* 0x0000002404047981 */ /* 0x000ea2000c1e1b00 */
[----:B------:R-:W-:Y:S01]  /*31d0*/  UMOV UR4, 0xf0000000 ;  /* 0xf000000000047882 */ /* 0x000fe20000000000 */
[----:B------:R-:W-:Y:S01]  /*31e0*/  UMOV UR5, 0x380fffff ;  /* 0x380fffff00057882 */ /* 0x000fe20000000000 */
[----:B--2---:R-:W0:Y:S01]  /*31f0*/  F2F.F32.F64 R16, R4 ;  /* 0x0000000400107310 */ /* 0x004e220000301000 */
[----:B------:R-:W-:-:S14]  /*3200*/  DSETP.GEU.AND P0, PT, |R4|, UR4, PT ;  /* 0x0000000404007e2a */ /* 0x000fdc000bf0e200 */
[----:B0-----:R-:W-:Y:S01]  /*3210*/  @!P0 FMUL R16, R16, 1.175494350822287508e-38 ;  /* 0x0080000010108820 */ /* 0x001fe20000400000 */
[----:B------:R-:W-:Y:S06]  /*3220*/  BRA `(.L_x_11071) ;  /* 0x0000000800247947 */ /* 0x000fec0003800000 */
.L_x_11084:
        /* <DEDUP_REMOVED lines=26> */
.L_x_11087:
        /* <DEDUP_REMOVED lines=13> */
.L_x_11086:
[----:B------:R-:W2:Y:S02]  /*34a0*/  LDG.E.U16 R4, desc[UR36][R4.64] ;  /* 0x0000002404047981 */ /* 0x000ea4000c1e1500 */
[----:B--2---:R-:W-:Y:S01]  /*34b0*/  IMAD.U32 R16, R4, 0x10000, RZ ;  /* 0x0001000004107824 */ /* 0x004fe200078e00ff */
[----:B------:R-:W-:Y:S06]  /*34c0*/  BRA `(.L_x_11071) ;  /* 0x00000004007c7947 */ /* 0x000fec0003800000 */
.L_x_11083:
        /* <DEDUP_REMOVED lines=11> */
.L_x_11090:
        /* <DEDUP_REMOVED lines=19> */
.L_x_11092:
[----:B------:R-:W-:Y:S05]  /*36b0*/  BSYNC B0 ;  /* 0x0000000000007941 */ /* 0x000fea0003800000 */
.L_x_11091:
[----:B------:R-:W-:Y:S01]  /*36c0*/  IMAD.SHL.U32 R3, R3, 0x100000, RZ ;  /* 0x0010000003037824 */ /* 0x000fe200078e00ff */
[----:B------:R-:W-:-:S04]  /*36d0*/  LEA R5, R0, 0x3b800000, 0x17 ;  /* 0x3b80000000057811 */ /* 0x000fc800078eb8ff */
[----:B------:R-:W-:Y:S01]  /*36e0*/  LOP3.LUT R16, R5, R3, R16, 0xfe, !PT ;  /* 0x0000000305107212 */ /* 0x000fe200078efe10 */
[----:B------:R-:W-:Y:S06]  /*36f0*/  BRA `(.L_x_11071) ;  /* 0x0000000000f07947 */ /* 0x000fec0003800000 */
.L_x_11089:
        /* <DEDUP_REMOVED lines=19> */
.L_x_11094:
[----:B------:R-:W-:Y:S05]  /*3830*/  BSYNC B0 ;  /* 0x0000000000007941 */ /* 0x000fea0003800000 */
.L_x_11093:
[----:B------:R-:W-:Y:S01]  /*3840*/  IMAD.SHL.U32 R3, R3, 0x200000, RZ ;  /* 0x0020000003037824 */ /* 0x000fe200078e00ff */
[----:B------:R-:W-:-:S04]  /*3850*/  LEA R5, R0, 0x37800000, 0x17 ;  /* 0x3780000000057811 */ /* 0x000fc800078eb8ff */
[----:B------:R-:W-:Y:S01]  /*3860*/  LOP3.LUT R16, R5, R3, R16, 0xfe, !PT ;  /* 0x0000000305107212 */ /* 0x000fe200078efe10 */
[----:B------:R-:W-:Y:S06]  /*3870*/  BRA `(.L_x_11071) ;  /* 0x0000000000907947 */ /* 0x000fec0003800000 */
.L_x_11088:
        /* <DEDUP_REMOVED lines=14> */
.L_x_11076:
        /* <DEDUP_REMOVED lines=16> */
.L_x_11097:
[----:B------:R-:W-:Y:S05]  /*3a60*/  BRA `(.L_x_11071) ;  /* 0x0000000000147947 */ /* 0x000fea0003800000 */
.L_x_11096:
[----:B------:R-:W2:Y:S02]  /*3a70*/  LDG.E.64 R16, desc[UR36][R4.64] ;  /* 0x0000002404107981 */ /* 0x000ea4000c1e1b00 */
[----:B--2---:R0:W2:Y:S01]  /*3a80*/  I2F.U64 R16, R16 ;  /* 0x0000001000107312 */ /* 0x0040a20000301000 */
[----:B------:R-:W-:Y:S05]  /*3a90*/  BRA `(.L_x_11071) ;  /* 0x0000000000087947 */ /* 0x000fea0003800000 */
.L_x_11095:
[----:B------:R-:W2:Y:S02]  /*3aa0*/  LDG.E R4, desc[UR36][R4.64] ;  /* 0x0000002404047981 */ /* 0x000ea4000c1e1900 */
[----:B--2---:R-:W-:-:S07]  /*3ab0*/  I2FP.F32.U32 R16, R4 ;  /* 0x0000000400107245 */ /* 0x004fce0000201000 */
.L_x_11071:
[----:B------:R-:W-:Y:S05]  /*3ac0*/  BSYNC B6 ;  /* 0x0000000000067941 */ /* 0x000fea0003800000 */
.L_x_11070:
        /* <DEDUP_REMOVED lines=19> */
[----:B-1----:R-:W-:-:S02]  /*3c00*/  @!P1 FMNMX.FTZ R18, R18, R3, !PT ;  /* 0x0000000312129209 */ /* 0x002fc40007810000 */
[----:B--2---:R-:W-:Y:S02]  /*3c10*/  @!P2 FMNMX.FTZ R24, R24, R7, !PT ;  /* 0x000000071818a209 */ /* 0x004fe40007810000 */
[----:B---3--:R-:W-:Y:S02]  /*3c20*/  @!P3 FMNMX.FTZ R16, R16, R9, !PT ;  /* 0x000000091010b209 */ /* 0x008fe40007810000 */
[----:B----4-:R-:W-:Y:S01]  /*3c30*/  @!P0 FMNMX.FTZ R22, R22, R5, !PT ;  /* 0x0000000516168209 */ /* 0x010fe20007810000 */
        /* <DEDUP_REMOVED lines=23> */
.L_x_11103:
[----:B------:R-:W0:Y:S01]  /*3db0*/  F2I.S64.TRUNC R18, R18 ;  /* 0x0000001200127311 */ /* 0x000e22000020d900 */
[----:B------:R-:W-:Y:S02]  /*3dc0*/  IMAD.MOV.U32 R27, RZ, RZ, R23 ;  /* 0x000000ffff1b7224 */ /* 0x000fe400078e0017 */
[----:B0-----:R-:W-:-:S05]  /*3dd0*/  IMAD.MOV.U32 R3, RZ, RZ, R18 ;  /* 0x000000ffff037224 */ /* 0x001fca00078e0012 */
[----:B------:R0:W-:Y:S01]  /*3de0*/  STG.E.U8 desc[UR36][R8.64], R3 ;  /* 0x0000000308007986 */ /* 0x0001e2000c101124 */
[----:B------:R-:W-:Y:S05]  /*3df0*/  BRA `(.L_x_11099) ;  /* 0x0000000c00907947 */ /* 0x000fea0003800000 */
.L_x_11102:
        /* <DEDUP_REMOVED lines=10> */
.L_x_11106:
[----:B------:R-:W0:Y:S01]  /*3ea0*/  F2I.FTZ.TRUNC.NTZ R3, R18 ;  /* 0x0000001200037305 */ /* 0x000e22000021f100 */
[----:B------:R-:W-:Y:S01]  /*3eb0*/  IMAD.MOV.U32 R27, RZ, RZ, R23 ;  /* 0x000000ffff1b7224 */ /* 0x000fe200078e0017 */
[----:B0-----:R0:W-:Y:S01]  /*3ec0*/  STG.E desc[UR36][R8.64], R3 ;  /* 0x0000000308007986 */ /* 0x0011e2000c101924 */
[----:B------:R-:W-:Y:S05]  /*3ed0*/  BRA `(.L_x_11099) ;  /* 0x0000000c00587947 */ /* 0x000fea0003800000 */
.L_x_11105:
[----:B------:R-:W0:Y:S01]  /*3ee0*/  F2I.FTZ.TRUNC.NTZ R3, R18 ;  /* 0x0000001200037305 */ /* 0x000e22000021f100 */
[----:B------:R-:W-:Y:S01]  /*3ef0*/  IMAD.MOV.U32 R27, RZ, RZ, R23 ;  /* 0x000000ffff1b7224 */ /* 0x000fe200078e0017 */
[----:B0-----:R0:W-:Y:S01]  /*3f00*/  STG.E.U16 desc[UR36][R8.64], R3 ;  /* 0x0000000308007986 */ /* 0x0011e2000c101524 */
[----:B------:R-:W-:Y:S05]  /*3f10*/  BRA `(.L_x_11099) ;  /* 0x0000000c00487947 */ /* 0x000fea0003800000 */
.L_x_11101:
        /* <DEDUP_REMOVED lines=9> */
.L_x_11108:
[----:B------:R-:W-:Y:S01]  /*3fb0*/  F2FP.F16.F32.PACK_AB R18, RZ, R18 ;  /* 0x00000012ff12723e */ /* 0x000fe200000000ff */
[----:B------:R-:W-:-:S04]  /*3fc0*/  IMAD.MOV.U32 R27, RZ, RZ, R23 ;  /* 0x000000ffff1b7224 */ /* 0x000fc800078e0017 */
[----:B------:R0:W-:Y:S01]  /*3fd0*/  STG.E.U16 desc[UR36][R8.64], R18 ;  /* 0x0000001208007986 */ /* 0x0001e2000c101524 */
[----:B------:R-:W-:Y:S05]  /*3fe0*/  BRA `(.L_x_11099) ;  /* 0x0000000c00147947 */ /* 0x000fea0003800000 */
.L_x_11107:
        /* <DEDUP_REMOVED lines=10> */
.L_x_11110:
[----:B------:R-:W-:Y:S01]  /*4090*/  F2FP.F16.F32.PACK_AB R3, RZ, R18 ;  /* 0x00000012ff03723e */ /* 0x000fe200000000ff */
[----:B------:R-:W-:-:S03]  /*40a0*/  IMAD.MOV.U32 R27, RZ, RZ, R23 ;  /* 0x000000ffff1b7224 */ /* 0x000fc600078e0017 */
[----:B------:R-:W-:-:S05]  /*40b0*/  PRMT R3, R3, 0x5410, RZ ;  /* 0x0000541003037816 */ /* 0x000fca00000000ff */
[----:B------:R0:W-:Y:S01]  /*40c0*/  STG.E desc[UR36][R8.64], R3 ;  /* 0x0000000308007986 */ /* 0x0001e2000c101924 */
[----:B------:R-:W-:Y:S05]  /*40d0*/  BRA `(.L_x_11099) ;  /* 0x0000000800d87947 */ /* 0x000fea0003800000 */
.L_x_11109:
[----:B------:R-:W-:Y:S01]  /*40e0*/  FMUL.FTZ R4, R18, 1 ;  /* 0x3f80000012047820 */ /* 0x000fe20000410000 */
[----:B------:R-:W-:-:S05]  /*40f0*/  IMAD.MOV.U32 R27, RZ, RZ, R23 ;  /* 0x000000ffff1b7224 */ /* 0x000fca00078e0017 */
[----:B------:R-:W0:Y:S02]  /*4100*/  F2F.F64.F32 R4, R4 ;  /* 0x0000000400047310 */ /* 0x000e240000201800 */
[----:B0-----:R0:W-:Y:S01]  /*4110*/  STG.E.64 desc[UR36][R8.64], R4 ;  /* 0x0000000408007986 */ /* 0x0011e2000c101b24 */
[----:B------:R-:W-:Y:S05]  /*4120*/  BRA `(.L_x_11099) ;  /* 0x0000000800c47947 */ /* 0x000fea0003800000 */
.L_x_11100:
        /* <DEDUP_REMOVED lines=13> */
.L_x_11113:
[----:B------:R-:W-:Y:S01]  /*4200*/  FMUL.FTZ R4, R18, 1 ;  /* 0x3f80000012047820 */ /* 0x000fe20000410000 */
[----:B------:R-:W-:Y:S01]  /*4210*/  CS2R R6, SRZ ;  /* 0x0000000000067805 */ /* 0x000fe2000001ff00 */
[----:B------:R-:W-:-:S04]  /*4220*/  IMAD.MOV.U32 R27, RZ, RZ, R23 ;  /* 0x000000ffff1b7224 */ /* 0x000fc800078e0017 */
[----:B------:R-:W0:Y:S02]  /*4230*/  F2F.F64.F32 R4, R4 ;  /* 0x0000000400047310 */ /* 0x000e240000201800 */
[----:B0-----:R0:W-:Y:S01]  /*4240*/  STG.E.128 desc[UR36][R8.64], R4 ;  /* 0x0000000408007986 */ /* 0x0011e2000c101d24 */
[----:B------:R-:W-:Y:S05]  /*4250*/  BRA `(.L_x_11099) ;  /* 0x0000000800787947 */ /* 0x000fea0003800000 */
.L_x_11112:
        /* <DEDUP_REMOVED lines=20> */
.L_x_11117:
[----:B------:R-:W-:Y:S05]  /*43a0*/  BSYNC B0 ;  /* 0x0000000000007941 */ /* 0x000fea0003800000 */
.L_x_11116:
[----:B------:R-:W-:Y:S01]  /*43b0*/  LOP3.LUT R5, R0, R5, RZ, 0xfc, !PT ;  /* 0x0000000500057212 */ /* 0x000fe200078efcff */
[----:B------:R-:W-:-:S04]  /*43c0*/  IMAD.MOV.U32 R27, RZ, RZ, R23 ;  /* 0x000000ffff1b7224 */ /* 0x000fc800078e0017 */
[----:B------:R0:W-:Y:S01]  /*43d0*/  STG.E.U8 desc[UR36][R8.64], R5 ;  /* 0x0000000508007986 */ /* 0x0001e2000c101124 */
[----:B------:R-:W-:Y:S05]  /*43e0*/  BRA `(.L_x_11099) ;  /* 0x0000000800147947 */ /* 0x000fea0003800000 */
.L_x_11115:
        /* <DEDUP_REMOVED lines=12> */
.L_x_11119:
[----:B------:R-:W-:Y:S01]  /*44b0*/  IMAD.MOV.U32 R0, RZ, RZ, 0x7f ;  /* 0x0000007fff007424 */ /* 0x000fe200078e00ff */
[----:B------:R-:W-:-:S04]  /*44c0*/  ISETP.GT.U32.AND P0, PT, R4, 0x7f800000, PT ;  /* 0x7f8000000400780c */ /* 0x000fc80003f04070 */
[----:B------:R-:W-:-:S09]  /*44d0*/  SEL R0, R0, 0x7c, P0 ;  /* 0x0000007c00007807 */ /* 0x000fd20000000000 */
.L_x_11120:
[----:B------:R-:W-:Y:S05]  /*44e0*/  BSYNC B0 ;  /* 0x0000000000007941 */ /* 0x000fea0003800000 */
.L_x_11118:
[----:B------:R-:W-:Y:S01]  /*44f0*/  LOP3.LUT R18, R18, 0x80000000, RZ, 0xc0, !PT ;  /* 0x8000000012127812 */ /* 0x000fe200078ec0ff */
[----:B------:R-:W-:-:S03]  /*4500*/  IMAD.MOV.U32 R27, RZ, RZ, R23 ;  /* 0x000000ffff1b7224 */ /* 0x000fc600078e0017 */
[----:B------:R-:W-:-:S04]  /*4510*/  SHF.R.U32.HI R3, RZ, 0x18, R18 ;  /* 0x00000018ff037819 */ /* 0x000fc80000011612 */
[----:B------:R-:W-:-:S05]  /*4520*/  LOP3.LUT R3, R0, R3, RZ, 0xfc, !PT ;  /* 0x0000000300037212 */ /* 0x000fca00078efcff */
[----:B------:R0:W-:Y:S01]  /*4530*/  STG.E.U8 desc[UR36][R8.64], R3 ;  /* 0x0000000308007986 */ /* 0x0001e2000c101124 */
[----:B------:R-:W-:Y:S05]  /*4540*/  BRA `(.L_x_11099) ;  /* 0x0000000400bc7947 */ /* 0x000fea0003800000 */
.L_x_11114:
[----:B------:R-:W-:Y:S01]  /*4550*/  F2FP.BF16.F32.PACK_AB R18, RZ, R18 ;  /* 0x00000012ff12723e */ /* 0x000fe200000010ff */
[----:B------:R-:W-:-:S04]  /*4560*/  IMAD.MOV.U32 R27, RZ, RZ, R23 ;  /* 0x000000ffff1b7224 */ /* 0x000fc800078e0017 */
[----:B------:R0:W-:Y:S01]  /*4570*/  STG.E.U16 desc[UR36][R8.64], R18 ;  /* 0x0000001208007986 */ /* 0x0001e2000c101524 */
[----:B------:R-:W-:Y:S05]  /*4580*/  BRA `(.L_x_11099) ;  /* 0x0000000400ac7947 */ /* 0x000fea0003800000 */
.L_x_11111:
        /* <DEDUP_REMOVED lines=12> */
.L_x_11123:
        /* <DEDUP_REMOVED lines=16> */
.L_x_11126:
[----:B------:R-:W-:-:S04]  /*4750*/  LOP3.LUT R18, R18, 0x80000000, RZ, 0xc0, !PT ;  /* 0x8000000012127812 */ /* 0x000fc800078ec0ff */
[----:B------:R-:W-:-:S04]  /*4760*/  SHF.R.U32.HI R3, RZ, 0x18, R18 ;  /* 0x00000018ff037819 */ /* 0x000fc80000011612 */
[----:B------:R-:W-:-:S04]  /*4770*/  LOP3.LUT R0, R0, R3, RZ, 0xfc, !PT ;  /* 0x0000000300007212 */ /* 0x000fc800078efcff */
[----:B------:R-:W-:-:S07]  /*4780*/  PRMT R4, R0, 0x7610, R4 ;  /* 0x0000761000047816 */ /* 0x000fce0000000004 */
.L_x_11125:
[----:B------:R-:W-:Y:S05]  /*4790*/  BSYNC B0 ;  /* 0x0000000000007941 */ /* 0x000fea0003800000 */
.L_x_11124:
[----:B------:R3:W-:Y:S01]  /*47a0*/  STG.E.U8 desc[UR36][R8.64], R4 ;  /* 0x0000000408007986 */ /* 0x0007e2000c101124 */
[----:B------:R-:W-:Y:S01]  /*47b0*/  IMAD.MOV.U32 R27, RZ, RZ, R23 ;  /* 0x000000ffff1b7224 */ /* 0x000fe200078e0017 */
[----:B------:R-:W-:Y:S06]  /*47c0*/  BRA `(.L_x_11099) ;  /* 0x00000004001c7947 */ /* 0x000fec0003800000 */
.L_x_11122:
        /* <DEDUP_REMOVED lines=16> */
.L_x_11129:
[----:B------:R-:W-:-:S04]  /*48d0*/  LOP3.LUT R18, R18, 0x80000000, RZ, 0xc0, !PT ;  /* 0x8000000012127812 */ /* 0x000fc800078ec0ff */
[----:B------:R-:W-:-:S04]  /*48e0*/  SHF.R.U32.HI R3, RZ, 0x18, R18 ;  /* 0x00000018ff037819 */ /* 0x000fc80000011612 */
[----:B------:R-:W-:-:S04]  /*48f0*/  LOP3.LUT R0, R0, R3, RZ, 0xfc, !PT ;  /* 0x0000000300007212 */ /* 0x000fc800078efcff */
[----:B------:R-:W-:-:S07]  /*4900*/  PRMT R4, R0, 0x7610, R4 ;  /* 0x0000761000047816 */ /* 0x000fce0000000004 */
.L_x_11128:
[----:B------:R-:W-:Y:S05]  /*4910*/  BSYNC B0 ;  /* 0x0000000000007941 */ /* 0x000fea0003800000 */
.L_x_11127:
[----:B------:R0:W-:Y:S01]  /*4920*/  STG.E.U8 desc[UR36][R8.64], R4 ;  /* 0x0000000408007986 */ /* 0x0001e2000c101124 */
[----:B------:R-:W-:Y:S01]  /*4930*/  IMAD.MOV.U32 R27, RZ, RZ, R23 ;  /* 0x000000ffff1b7224 */ /* 0x000fe200078e0017 */
[----:B------:R-:W-:Y:S06]  /*4940*/  BRA `(.L_x_11099) ;  /* 0x0000000000bc7947 */ /* 0x000fec0003800000 */
.L_x_11121:
        /* <DEDUP_REMOVED lines=22> */
.L_x_11104:
        /* <DEDUP_REMOVED lines=16> */
.L_x_11132:
[----:B------:R-:W-:Y:S01]  /*4bb0*/  IMAD.MOV.U32 R27, RZ, RZ, R23 ;  /* 0x000000ffff1b7224 */ /* 0x000fe200078e0017 */
[----:B------:R-:W-:Y:S06]  /*4bc0*/  BRA `(.L_x_11099) ;  /* 0x00000000001c7947 */ /* 0x000fec0003800000 */
.L_x_11131:
[----:B------:R-:W0:Y:S01]  /*4bd0*/  F2I.U64.TRUNC R18, R18 ;  /* 0x0000001200127311 */ /* 0x000e22000020d800 */
[----:B------:R-:W-:Y:S01]  /*4be0*/  IMAD.MOV.U32 R27, RZ, RZ, R23 ;  /* 0x000000ffff1b7224 */ /* 0x000fe200078e0017 */
[----:B0-----:R2:W-:Y:S01]  /*4bf0*/  STG.E.64 desc[UR36][R8.64], R18 ;  /* 0x0000001208007986 */ /* 0x0015e2000c101b24 */
[----:B------:R-:W-:Y:S05]  /*4c00*/  BRA `(.L_x_11099) ;  /* 0x00000000000c7947 */ /* 0x000fea0003800000 */
.L_x_11130:
[----:B------:R-:W0:Y:S01]  /*4c10*/  F2I.FTZ.U32.TRUNC.NTZ R3, R18 ;  /* 0x0000001200037305 */ /* 0x000e22000021f000 */
[----:B------:R-:W-:Y:S01]  /*4c20*/  IMAD.MOV.U32 R27, RZ, RZ, R23 ;  /* 0x000000ffff1b7224 */ /* 0x000fe200078e0017 */
[----:B0-----:R0:W-:Y:S06]  /*4c30*/  STG.E desc[UR36][R8.64], R3 ;  /* 0x0000000308007986 */ /* 0x0011ec000c101924 */
.L_x_11099:
[----:B------:R-:W-:Y:S05]  /*4c40*/  BSYNC B6 ;  /* 0x0000000000067941 */ /* 0x000fea0003800000 */
.L_x_11098:
        /* <DEDUP_REMOVED lines=24> */
.L_x_11138:
[----:B------:R-:W0:Y:S02]  /*4dd0*/  F2I.S64.TRUNC R22, R22 ;  /* 0x0000001600167311 */ /* 0x000e24000020d900 */
[----:B0-----:R-:W-:-:S05]  /*4de0*/  IMAD.MOV.U32 R3, RZ, RZ, R22 ;  /* 0x000000ffff037224 */ /* 0x001fca00078e0016 */
[----:B------:R0:W-:Y:S01]  /*4df0*/  STG.E.U8 desc[UR36][R8.64], R3 ;  /* 0x0000000308007986 */ /* 0x0001e2000c101124 */
[----:B------:R-:W-:Y:S05]  /*4e00*/  BRA `(.L_x_11140) ;  /* 0x0000000c00407947 */ /* 0x000fea0003800000 */
.L_x_11137:
        /* <DEDUP_REMOVED lines=9> */
.L_x_11142:
[----:B------:R-:W0:Y:S02]  /*4ea0*/  F2I.FTZ.TRUNC.NTZ R3, R22 ;  /* 0x0000001600037305 */ /* 0x000e24000021f100 */
[----:B0-----:R0:W-:Y:S01]  /*4eb0*/  STG.E desc[UR36][R8.64], R3 ;  /* 0x0000000308007986 */ /* 0x0011e2000c101924 */
[----:B------:R-:W-:Y:S05]  /*4ec0*/  BRA `(.L_x_11140) ;  /* 0x0000000c00107947 */ /* 0x000fea0003800000 */
.L_x_11141:
[----:B------:R-:W0:Y:S02]  /*4ed0*/  F2I.FTZ.TRUNC.NTZ R3, R22 ;  /* 0x0000001600037305 */ /* 0x000e24000021f100 */
[----:B0-----:R0:W-:Y:S01]  /*4ee0*/  STG.E.U16 desc[UR36][R8.64], R3 ;  /* 0x0000000308007986 */ /* 0x0011e2000c101524 */
[----:B------:R-:W-:Y:S05]  /*4ef0*/  BRA `(.L_x_11140) ;  /* 0x0000000c00047947 */ /* 0x000fea0003800000 */
.L_x_11136:
        /* <DEDUP_REMOVED lines=8> */
.L_x_11144:
[----:B------:R-:W-:-:S05]  /*4f80*/  F2FP.F16.F32.PACK_AB R22, RZ, R22 ;  /* 0x00000016ff16723e */ /* 0x000fca00000000ff */
[----:B------:R0:W-:Y:S01]  /*4f90*/  STG.E.U16 desc[UR36][R8.64], R22 ;  /* 0x0000001608007986 */ /* 0x0001e2000c101524 */
[----:B------:R-:W-:Y:S05]  /*4fa0*/  BRA `(.L_x_11140) ;  /* 0x0000000800d87947 */ /* 0x000fea0003800000 */
.L_x_11143:
        /* <DEDUP_REMOVED lines=9> */
.L_x_11146:
[----:B------:R-:W-:-:S04]  /*5040*/  F2FP.F16.F32.PACK_AB R3, RZ, R22 ;  /* 0x00000016ff03723e */ /* 0x000fc800000000ff */
[----:B------:R-:W-:-:S05]  /*5050*/  PRMT R3, R3, 0x5410, RZ ;  /* 0x0000541003037816 */ /* 0x000fca00000000ff */
[----:B------:R0:W-:Y:S01]  /*5060*/  STG.E desc[UR36][R8.64], R3 ;  /* 0x0000000308007986 */ /* 0x0001e2000c101924 */
[----:B------:R-:W-:Y:S05]  /*5070*/  BRA `(.L_x_11140) ;  /* 0x0000000800a47947 */ /* 0x000fea0003800000 */
.L_x_11145:
[----:B------:R-:W-:-:S06]  /*5080*/  FMUL.FTZ R4, R22, 1 ;  /* 0x3f80000016047820 */ /* 0x000fcc0000410000 */
[----:B------:R-:W0:Y:S02]  /*5090*/  F2F.F64.F32 R4, R4 ;  /* 0x0000000400047310 */ /* 0x000e240000201800 */
[----:B0-----:R0:W-:Y:S01]  /*50a0*/  STG.E.64 desc[UR36][R8.64], R4 ;  /* 0x0000000408007986 */ /* 0x0011e2000c101b24 */
[----:B------:R-:W-:Y:S05]  /*50b0*/  BRA `(.L_x_11140) ;  /* 0x0000000800947947 */ /* 0x000fea0003800000 */
.L_x_11135:
        /* <DEDUP_REMOVED lines=12> */
.L_x_11149:
[----:B------:R-:W-:Y:S01]  /*5180*/  FMUL.FTZ R4, R22, 1 ;  /* 0x3f80000016047820 */ /* 0x000fe20000410000 */
[----:B------:R-:W-:-:S05]  /*5190*/  CS2R R6, SRZ ;  /* 0x0000000000067805 */ /* 0x000fca000001ff00 */
[----:B------:R-:W0:Y:S02]  /*51a0*/  F2F.F64.F32 R4, R4 ;  /* 0x0000000400047310 */ /* 0x000e240000201800 */
[----:B0-----:R0:W-:Y:S01]  /*51b0*/  STG.E.128 desc[UR36][R8.64], R4 ;  /* 0x0000000408007986 */ /* 0x0011e2000c101d24 */
[----:B------:R-:W-:Y:S05]  /*51c0*/  BRA `(.L_x_11140) ;  /* 0x0000000800507947 */ /* 0x000fea0003800000 */
.L_x_11148:
        /* <DEDUP_REMOVED lines=20> */
.L_x_11153:
[----:B------:R-:W-:Y:S05]  /*5310*/  BSYNC B0 ;  /* 0x0000000000007941 */ /* 0x000fea0003800000 */
.L_x_11152:
[----:B------:R-:W-:-:S05]  /*5320*/  LOP3.LUT R5, R0, R5, RZ, 0xfc, !PT ;  /* 0x0000000500057212 */ /* 0x000fca00078efcff */
[----:B------:R0:W-:Y:S01]  /*5330*/  STG.E.U8 desc[UR36][R8.64], R5 ;  /* 0x0000000508007986 */ /* 0x0001e2000c101124 */
[----:B------:R-:W-:Y:S05]  /*5340*/  BRA `(.L_x_11140) ;  /* 0x0000000400f07947 */ /* 0x000fea0003800000 */
.L_x_11151:
        /* <DEDUP_REMOVED lines=12> */
.L_x_11155:
[----:B------:R-:W-:Y:S01]  /*5410*/  IMAD.MOV.U32 R0, RZ, RZ, 0x7f ;  /* 0x0000007fff007424 */ /* 0x000fe200078e00ff */
[----:B------:R-:W-:-:S04]  /*5420*/  ISETP.GT.U32.AND P0, PT, R4, 0x7f800000, PT ;  /* 0x7f8000000400780c */ /* 0x000fc80003f04070 */
[----:B------:R-:W-:-:S09]  /*5430*/  SEL R0, R0, 0x7c, P0 ;  /* 0x0000007c00007807 */ /* 0x000fd20000000000 */
.L_x_11156:
[----:B------:R-:W-:Y:S05]  /*5440*/  BSYNC B0 ;  /* 0x0000000000007941 */ /* 0x000fea0003800000 */
.L_x_11154:
[----:B------:R-:W-:-:S04]  /*5450*/  LOP3.LUT R22, R22, 0x80000000, RZ, 0xc0, !PT ;  /* 0x8000000016167812 */ /* 0x000fc800078ec0ff */
[----:B------:R-:W-:-:S04]  /*5460*/  SHF.R.U32.HI R3, RZ, 0x18, R22 ;  /* 0x00000018ff037819 */ /* 0x000fc80000011616 */
[----:B------:R-:W-:-:S05]  /*5470*/  LOP3.LUT R3, R0, R3, RZ, 0xfc, !PT ;  /* 0x0000000300037212 */ /* 0x000fca00078efcff */
[----:B------:R0:W-:Y:S01]  /*5480*/  STG.E.U8 desc[UR36][R8.64], R3 ;  /* 0x0000000308007986 */ /* 0x0001e2000c101124 */
[----:B------:R-:W-:Y:S05]  /*5490*/  BRA `(.L_x_11140) ;  /* 0x00000004009c7947 */ /* 0x000fea0003800000 */
.L_x_11150:
[----:B------:R-:W-:-:S05]  /*54a0*/  F2FP.BF16.F32.PACK_AB R22, RZ, R22 ;  /* 0x00000016ff16723e */ /* 0x000fca00000010ff */
[----:B------:R0:W-:Y:S01]  /*54b0*/  STG.E.U16 desc[UR36][R8.64], R22 ;  /* 0x0000001608007986 */ /* 0x0001e2000c101524 */
[----:B------:R-:W-:Y:S05]  /*54c0*/  BRA `(.L_x_11140) ;  /* 0x0000000400907947 */ /* 0x000fea0003800000 */
.L_x_11147:
        /* <DEDUP_REMOVED lines=11> */
.L_x_11159:
        /* <DEDUP_REMOVED lines=16> */
.L_x_11162:
[----:B------:R-:W-:-:S04]  /*5680*/  LOP3.LUT R22, R22, 0x80000000, RZ, 0xc0, !PT ;  /* 0x8000000016167812 */ /* 0x000fc800078ec0ff */
[----:B------:R-:W-:-:S04]  /*5690*/  SHF.R.U32.HI R3, RZ, 0x18, R22 ;  /* 0x00000018ff037819 */ /* 0x000fc80000011616 */
[----:B------:R-:W-:-:S04]  /*56a0*/  LOP3.LUT R0, R0, R3, RZ, 0xfc, !PT ;  /* 0x0000000300007212 */ /* 0x000fc800078efcff */
[----:B------:R-:W-:-:S07]  /*56b0*/  PRMT R4, R0, 0x7610, R4 ;  /* 0x0000761000047816 */ /* 0x000fce0000000004 */
.L_x_11161:
[----:B------:R-:W-:Y:S05]  /*56c0*/  BSYNC B0 ;  /* 0x0000000000007941 */ /* 0x000fea0003800000 */
.L_x_11160:
[----:B------:R3:W-:Y:S01]  /*56d0*/  STG.E.U8 desc[UR36][R8.64], R4 ;  /* 0x0000000408007986 */ /* 0x0007e2000c101124 */
[----:B------:R-:W-:Y:S05]  /*56e0*/  BRA `(.L_x_11140) ;  /* 0x0000000400087947 */ /* 0x000fea0003800000 */
.L_x_11158:
        /* <DEDUP_REMOVED lines=16> */
.L_x_11165:
[----:B------:R-:W-:-:S04]  /*57f0*/  LOP3.LUT R22, R22, 0x80000000, RZ, 0xc0, !PT ;  /* 0x8000000016167812 */ /* 0x000fc800078ec0ff */
[----:B------:R-:W-:-:S04]  /*5800*/  SHF.R.U32.HI R3, RZ, 0x18, R22 ;  /* 0x00000018ff037819 */ /* 0x000fc80000011616 */
[----:B------:R-:W-:-:S04]  /*5810*/  LOP3.LUT R0, R0, R3, RZ, 0xfc, !PT ;  /* 0x0000000300007212 */ /* 0x000fc800078efcff */
[----:B------:R-:W-:-:S07]  /*5820*/  PRMT R4, R0, 0x7610, R4 ;  /* 0x0000761000047816 */ /* 0x000fce0000000004 */
.L_x_11164:
[----:B------:R-:W-:Y:S05]  /*5830*/  BSYNC B0 ;  /* 0x0000000000007941 */ /* 0x000fea0003800000 */
.L_x_11163:
[----:B------:R0:W-:Y:S01]  /*5840*/  STG.E.U8 desc[UR36][R8.64], R4 ;  /* 0x0000000408007986 */ /* 0x0001e2000c101124 */
[----:B------:R-:W-:Y:S05]  /*5850*/  BRA `(.L_x_11140) ;  /* 0x0000000000ac7947 */ /* 0x000fea0003800000 */
.L_x_11157:
        /* <DEDUP_REMOVED lines=21> */
.L_x_11139:
        /* <DEDUP_REMOVED lines=16> */
.L_x_11168:
[----:B------:R-:W-:Y:S05]  /*5ab0*/  BRA `(.L_x_11140) ;  /* 0x0000000000147947 */ /* 0x000fea0003800000 */
.L_x_11167:
[----:B------:R-:W0:Y:S02]  /*5ac0*/  F2I.U64.TRUNC R22, R22 ;  /* 0x0000001600167311 */ /* 0x000e24000020d800 */
[----:B0-----:R2:W-:Y:S01]  /*5ad0*/  STG.E.64 desc[UR36][R8.64], R22 ;  /* 0x0000001608007986 */ /* 0x0015e2000c101b24 */
[----:B------:R-:W-:Y:S05]  /*5ae0*/  BRA `(.L_x_11140) ;  /* 0x0000000000087947 */ /* 0x000fea0003800000 */
.L_x_11166:
[----:B------:R-:W0:Y:S02]  /*5af0*/  F2I.FTZ.U32.TRUNC.NTZ R3, R22 ;  /* 0x0000001600037305 */ /* 0x000e24000021f000 */
[----:B0-----:R0:W-:Y:S02]  /*5b00*/  STG.E desc[UR36][R8.64], R3 ;  /* 0x0000000308007986 */ /* 0x0011e4000c101924 */
.L_x_11140:
        /* <DEDUP_REMOVED lines=24> */
.L_x_11172:
[----:B------:R-:W0:Y:S02]  /*5c90*/  F2I.S64.TRUNC R24, R24 ;  /* 0x0000001800187311 */ /* 0x000e24000020d900 */
[----:B0-----:R-:W-:-:S05]  /*5ca0*/  IMAD.MOV.U32 R3, RZ, RZ, R24 ;  /* 0x000000ffff037224 */ /* 0x001fca00078e0018 */
[----:B------:R0:W-:Y:S01]  /*5cb0*/  STG.E.U8 desc[UR36][R8.64], R3 ;  /* 0x0000000308007986 */ /* 0x0001e2000c101124 */
[----:B------:R-:W-:Y:S05]  /*5cc0*/  BRA `(.L_x_11174) ;  /* 0x0000000c00407947 */ /* 0x000fea0003800000 */
.L_x_11171:
        /* <DEDUP_REMOVED lines=9> */
.L_x_11176:
[----:B------:R-:W0:Y:S02]  /*5d60*/  F2I.FTZ.TRUNC.NTZ R3, R24 ;  /* 0x0000001800037305 */ /* 0x000e24000021f100 */
[----:B0-----:R3:W-:Y:S01]  /*5d70*/  STG.E desc[UR36][R8.64], R3 ;  /* 0x0000000308007986 */ /* 0x0017e2000c101924 */
[----:B------:R-:W-:Y:S05]  /*5d80*/  BRA `(.L_x_11174) ;  /* 0x0000000c00107947 */ /* 0x000fea0003800000 */
.L_x_11175:
[----:B------:R-:W0:Y:S02]  /*5d90*/  F2I.FTZ.TRUNC.NTZ R3, R24 ;  /* 0x0000001800037305 */ /* 0x000e24000021f100 */
[----:B0-----:R2:W-:Y:S01]  /*5da0*/  STG.E.U16 desc[UR36][R8.64], R3 ;  /* 0x0000000308007986 */ /* 0x0015e2000c101524 */
[----:B------:R-:W-:Y:S05]  /*5db0*/  BRA `(.L_x_11174) ;  /* 0x0000000c00047947 */ /* 0x000fea0003800000 */
.L_x_11170:
        /* <DEDUP_REMOVED lines=8> */
.L_x_11178:
[----:B------:R-:W-:-:S05]  /*5e40*/  F2FP.F16.F32.PACK_AB R24, RZ, R24 ;  /* 0x00000018ff18723e */ /* 0x000fca00000000ff */
[----:B------:R0:W-:Y:S01]  /*5e50*/  STG.E.U16 desc[UR36][R8.64], R24 ;  /* 0x0000001808007986 */ /* 0x0001e2000c101524 */
[----:B------:R-:W-:Y:S05]  /*5e60*/  BRA `(.L_x_11174) ;  /* 0x0000000800d87947 */ /* 0x000fea0003800000 */
.L_x_11177:
        /* <DEDUP_REMOVED lines=9> */
.L_x_11180:
[----:B------:R-:W-:-:S04]  /*5f00*/  F2FP.F16.F32.PACK_AB R3, RZ, R24 ;  /* 0x00000018ff03723e */ /* 0x000fc800000000ff */
[----:B------:R-:W-:-:S05]  /*5f10*/  PRMT R3, R3, 0x5410, RZ ;  /* 0x0000541003037816 */ /* 0x000fca00000000ff */
[----:B------:R0:W-:Y:S01]  /*5f20*/  STG.E desc[UR36][R8.64], R3 ;  /* 0x0000000308007986 */ /* 0x0001e2000c101924 */
[----:B------:R-:W-:Y:S05]  /*5f30*/  BRA `(.L_x_11174) ;  /* 0x0000000800a47947 */ /* 0x000fea0003800000 */
.L_x_11179:
[----:B------:R-:W-:-:S06]  /*5f40*/  FMUL.FTZ R4, R24, 1 ;  /* 0x3f80000018047820 */ /* 0x000fcc0000410000 */
[----:B------:R-:W0:Y:S02]  /*5f50*/  F2F.F64.F32 R4, R4 ;  /* 0x0000000400047310 */ /* 0x000e240000201800 */
[----:B0-----:R0:W-:Y:S01]  /*5f60*/  STG.E.64 desc[UR36][R8.64], R4 ;  /* 0x0000000408007986 */ /* 0x0011e2000c101b24 */
[----:B------:R-:W-:Y:S05]  /*5f70*/  BRA `(.L_x_11174) ;  /* 0x0000000800947947 */ /* 0x000fea0003800000 */
.L_x_11169:
        /* <DEDUP_REMOVED lines=12> */
.L_x_11183:
[----:B------:R-:W-:Y:S01]  /*6040*/  FMUL.FTZ R4, R24, 1 ;  /* 0x3f80000018047820 */ /* 0x000fe20000410000 */
[----:B------:R-:W-:-:S05]  /*6050*/  CS2R R6, SRZ ;  /* 0x0000000000067805 */ /* 0x000fca000001ff00 */
[----:B------:R-:W0:Y:S02]  /*6060*/  F2F.F64.F32 R4, R4 ;  /* 0x0000000400047310 */ /* 0x000e240000201800 */
[----:B0-----:R0:W-:Y:S01]  /*6070*/  STG.E.128 desc[UR36][R8.64], R4 ;  /* 0x0000000408007986 */ /* 0x0011e2000c101d24 */
[----:B------:R-:W-:Y:S05]  /*6080*/  BRA `(.L_x_11174) ;  /* 0x0000000800507947 */ /* 0x000fea0003800000 */
.L_x_11182:
        /* <DEDUP_REMOVED lines=20> */
.L_x_11187:
[----:B------:R-:W-:Y:S05]  /*61d0*/  BSYNC B0 ;  /* 0x0000000000007941 */ /* 0x000fea0003800000 */
.L_x_11186:
[----:B------:R-:W-:-:S05]  /*61e0*/  LOP3.LUT R5, R0, R5, RZ, 0xfc, !PT ;  /* 0x0000000500057212 */ /* 0x000fca00078efcff */
[----:B------:R0:W-:Y:S01]  /*61f0*/  STG.E.U8 desc[UR36][R8.64], R5 ;  /* 0x0000000508007986 */ /* 0x0001e2000c101124 */
[----:B------:R-:W-:Y:S05]  /*6200*/  BRA `(.L_x_11174) ;  /* 0x0000000400f07947 */ /* 0x000fea0003800000 */
.L_x_11185:
        /* <DEDUP_REMOVED lines=12> */
.L_x_11189:
[----:B------:R-:W-:Y:S01]  /*62d0*/  IMAD.MOV.U32 R0, RZ, RZ, 0x7f ;  /* 0x0000007fff007424 */ /* 0x000fe200078e00ff */
[----:B------:R-:W-:-:S04]  /*62e0*/  ISETP.GT.U32.AND P0, PT, R4, 0x7f800000, PT ;  /* 0x7f8000000400780c */ /* 0x000fc80003f04070 */
[----:B------:R-:W-:-:S09]  /*62f0*/  SEL R0, R0, 0x7c, P0 ;  /* 0x0000007c00007807 */ /* 0x000fd20000000000 */
.L_x_11190:
[----:B------:R-:W-:Y:S05]  /*6300*/  BSYNC B0 ;  /* 0x0000000000007941 */ /* 0x000fea0003800000 */
.L_x_11188:
[----:B------:R-:W-:-:S04]  /*6310*/  LOP3.LUT R24, R24, 0x80000000, RZ, 0xc0, !PT ;  /* 0x8000000018187812 */ /* 0x000fc800078ec0ff */
[----:B------:R-:W-:-:S04]  /*6320*/  SHF.R.U32.HI R3, RZ, 0x18, R24 ;  /* 0x00000018ff037819 */ /* 0x000fc80000011618 */
[----:B------:R-:W-:-:S05]  /*6330*/  LOP3.LUT R3, R0, R3, RZ, 0xfc, !PT ;  /* 0x0000000300037212 */ /* 0x000fca00078efcff */
[----:B------:R0:W-:Y:S01]  /*6340*/  STG.E.U8 desc[UR36][R8.64], R3 ;  /* 0x0000000308007986 */ /* 0x0001e2000c101124 */
[----:B------:R-:W-:Y:S05]  /*6350*/  BRA `(.L_x_11174) ;  /* 0x00000004009c7947 */ /* 0x000fea0003800000 */
.L_x_11184:
[----:B------:R-:W-:-:S05]  /*6360*/  F2FP.BF16.F32.PACK_AB R24, RZ, R24 ;  /* 0x00000018ff18723e */ /* 0x000fca00000010ff */
[----:B------:R0:W-:Y:S01]  /*6370*/  STG.E.U16 desc[UR36][R8.64], R24 ;  /* 0x0000001808007986 */ /* 0x0001e2000c101524 */
[----:B------:R-:W-:Y:S05]  /*6380*/  BRA `(.L_x_11174) ;  /* 0x0000000400907947 */ /* 0x000fea0003800000 */
.L_x_11181:
        /* <DEDUP_REMOVED lines=11> */
.L_x_11193:
        /* <DEDUP_REMOVED lines=16> */
.L_x_11196:
[----:B------:R-:W-:-:S04]  /*6540*/  LOP3.LUT R24, R24, 0x80000000, RZ, 0xc0, !PT ;  /* 0x8000000018187812 */ /* 0x000fc800078ec0ff */
[----:B------:R-:W-:-:S04]  /*6550*/  SHF.R.U32.HI R3, RZ, 0x18, R24 ;  /* 0x00000018ff037819 */ /* 0x000fc80000011618 */
[----:B------:R-:W-:-:S04]  /*6560*/  LOP3.LUT R0, R0, R3, RZ, 0xfc, !PT ;  /* 0x0000000300007212 */ /* 0x000fc800078efcff */
[----:B------:R-:W-:-:S07]  /*6570*/  PRMT R4, R0, 0x7610, R4 ;  /* 0x0000761000047816 */ /* 0x000fce0000000004 */
.L_x_11195:
[----:B------:R-:W-:Y:S05]  /*6580*/  BSYNC B0 ;  /* 0x0000000000007941 */ /* 0x000fea0003800000 */
.L_x_11194:
[----:B------:R0:W-:Y:S01]  /*6590*/  STG.E.U8 desc[UR36][R8.64], R4 ;  /* 0x0000000408007986 */ /* 0x0001e2000c101124 */
[----:B------:R-:W-:Y:S05]  /*65a0*/  BRA `(.L_x_11174) ;  /* 0x0000000400087947 */ /* 0x000fea0003800000 */
.L_x_11192:
        /* <DEDUP_REMOVED lines=16> */
.L_x_11199:
[----:B------:R-:W-:-:S04]  /*66b0*/  LOP3.LUT R24, R24, 0x80000000, RZ, 0xc0, !PT ;  /* 0x8000000018187812 */ /* 0x000fc800078ec0ff */
[----:B------:R-:W-:-:S04]  /*66c0*/  SHF.R.U32.HI R3, RZ, 0x18, R24 ;  /* 0x00000018ff037819 */ /* 0x000fc80000011618 */
[----:B------:R-:W-:-:S04]  /*66d0*/  LOP3.LUT R0, R0, R3, RZ, 0xfc, !PT ;  /* 0x0000000300007212 */ /* 0x000fc800078efcff */
[----:B------:R-:W-:-:S07]  /*66e0*/  PRMT R4, R0, 0x7610, R4 ;  /* 0x0000761000047816 */ /* 0x000fce0000000004 */
.L_x_11198:
[----:B------:R-:W-:Y:S05]  /*66f0*/  BSYNC B0 ;  /* 0x0000000000007941 */ /* 0x000fea0003800000 */
.L_x_11197:
[----:B------:R0:W-:Y:S01]  /*6700*/  STG.E.U8 desc[UR36][R8.64], R4 ;  /* 0x0000000408007986 */ /* 0x0001e2000c101124 */
[----:B------:R-:W-:Y:S05]  /*6710*/  BRA `(.L_x_11174) ;  /* 0x0000000000ac7947 */ /* 0x000fea0003800000 */
.L_x_11191:
        /* <DEDUP_REMOVED lines=21> */
.L_x_11173:
        /* <DEDUP_REMOVED lines=16> */
.L_x_11202:
[----:B------:R-:W-:Y:S05]  /*6970*/  BRA `(.L_x_11174) ;  /* 0x0000000000147947 */ /* 0x000fea0003800000 */
.L_x_11201:
[----:B------:R-:W0:Y:S02]  /*6980*/  F2I.U64.TRUNC R24, R24 ;  /* 0x0000001800187311 */ /* 0x000e24000020d800 */
[----:B0-----:R0:W-:Y:S01]  /*6990*/  STG.E.64 desc[UR36][R8.64], R24 ;  /* 0x0000001808007986 */ /* 0x0011e2000c101b24 */
[----:B------:R-:W-:Y:S05]  /*69a0*/  BRA `(.L_x_11174) ;  /* 0x0000000000087947 */ /* 0x000fea0003800000 */
.L_x_11200:
[----:B------:R-:W0:Y:S02]  /*69b0*/  F2I.FTZ.U32.TRUNC.NTZ R3, R24 ;  /* 0x0000001800037305 */ /* 0x000e24000021f000 */
[----:B0-----:R0:W-:Y:S02]  /*69c0*/  STG.E desc[UR36][R8.64], R3 ;  /* 0x0000000308007986 */ /* 0x0011e4000c101924 */
.L_x_11174:
[----:B------:R-:W-:-:S07]  /*69d0*/  VIADD R27, R27, 0x80 ;  /* 0x000000801b1b7836 */ /* 0x000fce0000000000 */
.L_x_11134:
[----:B------:R-:W-:Y:S05]  /*69e0*/  BSYNC B6 ;  /* 0x0000000000067941 */ /* 0x000fea0003800000 */
.L_x_11133:
        /* <DEDUP_REMOVED lines=22> */
.L_x_11206:
[----:B------:R-:W0:Y:S02]  /*6b50*/  F2I.S64.TRUNC R16, R16 ;  /* 0x0000001000107311 */ /* 0x000e24000020d900 */
[----:B0-----:R-:W-:-:S05]  /*6b60*/  IMAD.MOV.U32 R5, RZ, RZ, R16 ;  /* 0x000000ffff057224 */ /* 0x001fca00078e0010 */
[----:B------:R-:W-:Y:S01]  /*6b70*/  STG.E.U8 desc[UR36][R2.64], R5 ;  /* 0x0000000502007986 */ /* 0x000fe2000c101124 */
[----:B------:R-:W-:Y:S05]  /*6b80*/  EXIT ;  /* 0x000000000000794d */ /* 0x000fea0003800000 */
.L_x_11205:
        /* <DEDUP_REMOVED lines=9> */
.L_x_11209:
[----:B------:R-:W0:Y:S02]  /*6c20*/  F2I.FTZ.TRUNC.NTZ R5, R16 ;  /* 0x0000001000057305 */ /* 0x000e24000021f100 */
[----:B0-----:R-:W-:Y:S01]  /*6c30*/  STG.E desc[UR36][R2.64], R5 ;  /* 0x0000000502007986 */ /* 0x001fe2000c101924 */
[----:B------:R-:W-:Y:S05]  /*6c40*/  EXIT ;  /* 0x000000000000794d */ /* 0x000fea0003800000 */
.L_x_11208:
[----:B------:R-:W0:Y:S02]  /*6c50*/  F2I.FTZ.TRUNC.NTZ R5, R16 ;  /* 0x0000001000057305 */ /* 0x000e24000021f100 */
[----:B0-----:R-:W-:Y:S01]  /*6c60*/  STG.E.U16 desc[UR36][R2.64], R5 ;  /* 0x0000000502007986 */ /* 0x001fe2000c101524 */
[----:B------:R-:W-:Y:S05]  /*6c70*/  EXIT ;  /* 0x000000000000794d */ /* 0x000fea0003800000 */
.L_x_11204:
        /* <DEDUP_REMOVED lines=8> */
.L_x_11211:
[----:B------:R-:W-:-:S05]  /*6d00*/  F2FP.F16.F32.PACK_AB R16, RZ, R16 ;  /* 0x00000010ff10723e */ /* 0x000fca00000000ff */
[----:B------:R-:W-:Y:S01]  /*6d10*/  STG.E.U16 desc[UR36][R2.64], R16 ;  /* 0x0000001002007986 */ /* 0x000fe2000c101524 */
[----:B------:R-:W-:Y:S05]  /*6d20*/  EXIT ;  /* 0x000000000000794d */ /* 0x000fea0003800000 */
.L_x_11210:
        /* <DEDUP_REMOVED lines=9> */
.L_x_11213:
[----:B------:R-:W-:-:S04]  /*6dc0*/  F2FP.F16.F32.PACK_AB R5, RZ, R16 ;  /* 0x00000010ff05723e */ /* 0x000fc800000000ff */
[----:B------:R-:W-:-:S05]  /*6dd0*/  PRMT R5, R5, 0x5410, RZ ;  /* 0x0000541005057816 */ /* 0x000fca00000000ff */
[----:B------:R-:W-:Y:S01]  /*6de0*/  STG.E desc[UR36][R2.64], R5 ;  /* 0x0000000502007986 */ /* 0x000fe2000c101924 */
[----:B------:R-:W-:Y:S05]  /*6df0*/  EXIT ;  /* 0x000000000000794d */ /* 0x000fea0003800000 */
.L_x_11212:
[----:B------:R-:W-:-:S06]  /*6e00*/  FMUL.FTZ R4, R16, 1 ;  /* 0x3f80000010047820 */ /* 0x000fcc0000410000 */
[----:B------:R-:W0:Y:S02]  /*6e10*/  F2F.F64.F32 R4, R4 ;  /* 0x0000000400047310 */ /* 0x000e240000201800 */
[----:B0-----:R-:W-:Y:S01]  /*6e20*/  STG.E.64 desc[UR36][R2.64], R4 ;  /* 0x0000000402007986 */ /* 0x001fe2000c101b24 */
[----:B------:R-:W-:Y:S05]  /*6e30*/  EXIT ;  /* 0x000000000000794d */ /* 0x000fea0003800000 */
.L_x_11203:
        /* <DEDUP_REMOVED lines=12> */
.L_x_11216:
[----:B------:R-:W-:Y:S01]  /*6f00*/  FMUL.FTZ R4, R16, 1 ;  /* 0x3f80000010047820 */ /* 0x000fe20000410000 */
[----:B------:R-:W-:-:S05]  /*6f10*/  CS2R R6, SRZ ;  /* 0x0000000000067805 */ /* 0x000fca000001ff00 */
[----:B------:R-:W0:Y:S02]  /*6f20*/  F2F.F64.F32 R4, R4 ;  /* 0x0000000400047310 */ /* 0x000e240000201800 */
[----:B0-----:R-:W-:Y:S01]  /*6f30*/  STG.E.128 desc[UR36][R2.64], R4 ;  /* 0x0000000402007986 */ /* 0x001fe2000c101d24 */
[----:B------:R-:W-:Y:S05]  /*6f40*/  EXIT ;  /* 0x000000000000794d */ /* 0x000fea0003800000 */
.L_x_11215:
        /* <DEDUP_REMOVED lines=20> */
.L_x_11220:
[----:B------:R-:W-:Y:S05]  /*7090*/  BSYNC B0 ;  /* 0x0000000000007941 */ /* 0x000fea0003800000 */
.L_x_11219:
[----:B------:R-:W-:-:S05]  /*70a0*/  LOP3.LUT R7, R0, R7, RZ, 0xfc, !PT ;  /* 0x0000000700077212 */ /* 0x000fca00078efcff */
[----:B------:R-:W-:Y:S01]  /*70b0*/  STG.E.U8 desc[UR36][R2.64], R7 ;  /* 0x0000000702007986 */ /* 0x000fe2000c101124 */
[----:B------:R-:W-:Y:S05]  /*70c0*/  EXIT ;  /* 0x000000000000794d */ /* 0x000fea0003800000 */
.L_x_11218:
        /* <DEDUP_REMOVED lines=12> */
.L_x_11222:
[----:B------:R-:W-:Y:S01]  /*7190*/  IMAD.MOV.U32 R0, RZ, RZ, 0x7f ;  /* 0x0000007fff007424 */ /* 0x000fe200078e00ff */
[----:B------:R-:W-:-:S04]  /*71a0*/  ISETP.GT.U32.AND P0, PT, R4, 0x7f800000, PT ;  /* 0x7f8000000400780c */ /* 0x000fc80003f04070 */
[----:B------:R-:W-:-:S09]  /*71b0*/  SEL R0, R0, 0x7c, P0 ;  /* 0x0000007c00007807 */ /* 0x000fd20000000000 */
.L_x_11223:
[----:B------:R-:W-:Y:S05]  /*71c0*/  BSYNC B0 ;  /* 0x0000000000007941 */ /* 0x000fea0003800000 */
.L_x_11221:
[----:B------:R-:W-:-:S04]  /*71d0*/  LOP3.LUT R16, R16, 0x80000000, RZ, 0xc0, !PT ;  /* 0x8000000010107812 */ /* 0x000fc800078ec0ff */
[----:B------:R-:W-:-:S04]  /*71e0*/  SHF.R.U32.HI R5, RZ, 0x18, R16 ;  /* 0x00000018ff057819 */ /* 0x000fc80000011610 */
[----:B------:R-:W-:-:S05]  /*71f0*/  LOP3.LUT R5, R0, R5, RZ, 0xfc, !PT ;  /* 0x0000000500057212 */ /* 0x000fca00078efcff */
[----:B------:R-:W-:Y:S01]  /*7200*/  STG.E.U8 desc[UR36][R2.64], R5 ;  /* 0x0000000502007986 */ /* 0x000fe2000c101124 */
[----:B------:R-:W-:Y:S05]  /*7210*/  EXIT ;  /* 0x000000000000794d */ /* 0x000fea0003800000 */
.L_x_11217:
[----:B------:R-:W-:-:S05]  /*7220*/  F2FP.BF16.F32.PACK_AB R16, RZ, R16 ;  /* 0x00000010ff10723e */ /* 0x000fca00000010ff */
[----:B------:R-:W-:Y:S01]  /*7230*/  STG.E.U16 desc[UR36][R2.64], R16 ;  /* 0x0000001002007986 */ /* 0x000fe2000c101524 */
[----:B------:R-:W-:Y:S05]  /*7240*/  EXIT ;  /* 0x000000000000794d */ /* 0x000fea0003800000 */
.L_x_11214:
        /* <DEDUP_REMOVED lines=11> */
.L_x_11226:
        /* <DEDUP_REMOVED lines=16> */
.L_x_11229:
[----:B------:R-:W-:-:S04]  /*7400*/  LOP3.LUT R16, R16, 0x80000000, RZ, 0xc0, !PT ;  /* 0x8000000010107812 */ /* 0x000fc800078ec0ff */
[----:B------:R-:W-:-:S04]  /*7410*/  SHF.R.U32.HI R5, RZ, 0x18, R16 ;  /* 0x00000018ff057819 */ /* 0x000fc80000011610 */
[----:B------:R-:W-:-:S04]  /*7420*/  LOP3.LUT R4, R4, R5, RZ, 0xfc, !PT ;  /* 0x0000000504047212 */ /* 0x000fc800078efcff */
[----:B------:R-:W-:-:S07]  /*7430*/  PRMT R0, R4, 0x7610, R0 ;  /* 0x0000761004007816 */ /* 0x000fce0000000000 */
.L_x_11228:
[----:B------:R-:W-:Y:S05]  /*7440*/  BSYNC B0 ;  /* 0x0000000000007941 */ /* 0x000fea0003800000 */
.L_x_11227:
[----:B------:R-:W-:Y:S01]  /*7450*/  STG.E.U8 desc[UR36][R2.64], R0 ;  /* 0x0000000002007986 */ /* 0x000fe2000c101124 */
[----:B------:R-:W-:Y:S05]  /*7460*/  EXIT ;  /* 0x000000000000794d */ /* 0x000fea0003800000 */
.L_x_11225:
        /* <DEDUP_REMOVED lines=16> */
.L_x_11232:
[----:B------:R-:W-:-:S04]  /*7570*/  LOP3.LUT R16, R16, 0x80000000, RZ, 0xc0, !PT ;  /* 0x8000000010107812 */ /* 0x000fc800078ec0ff */
[----:B------:R-:W-:-:S04]  /*7580*/  SHF.R.U32.HI R5, RZ, 0x18, R16 ;  /* 0x00000018ff057819 */ /* 0x000fc80000011610 */
[----:B------:R-:W-:-:S04]  /*7590*/  LOP3.LUT R4, R4, R5, RZ, 0xfc, !PT ;  /* 0x0000000504047212 */ /* 0x000fc800078efcff */
[----:B------:R-:W-:-:S07]  /*75a0*/  PRMT R0, R4, 0x7610, R0 ;  /* 0x0000761004007816 */ /* 0x000fce0000000000 */
.L_x_11231:
[----:B------:R-:W-:Y:S05]  /*75b0*/  BSYNC B0 ;  /* 0x0000000000007941 */ /* 0x000fea0003800000 */
.L_x_11230:
[----:B------:R-:W-:Y:S01]  /*75c0*/  STG.E.U8 desc[UR36][R2.64], R0 ;  /* 0x0000000002007986 */ /* 0x000fe2000c101124 */
[----:B------:R-:W-:Y:S05]  /*75d0*/  EXIT ;  /* 0x000000000000794d */ /* 0x000fea0003800000 */
.L_x_11224:
        /* <DEDUP_REMOVED lines=21> */
.L_x_11207:
        /* <DEDUP_REMOVED lines=16> */
.L_x_11235:
[----:B------:R-:W-:Y:S05]  /*7830*/  EXIT ;  /* 0x000000000000794d */ /* 0x000fea0003800000 */
.L_x_11234:
[----:B------:R-:W0:Y:S02]  /*7840*/  F2I.U64.TRUNC R16, R16 ;  /* 0x0000001000107311 */ /* 0x000e24000020d800 */
[----:B0-----:R-:W-:Y:S01]  /*7850*/  STG.E.64 desc[UR36][R2.64], R16 ;  /* 0x0000001002007986 */ /* 0x001fe2000c101b24 */
[----:B------:R-:W-:Y:S05]  /*7860*/  EXIT ;  /* 0x000000000000794d */ /* 0x000fea0003800000 */
.L_x_11233:
[----:B------:R-:W0:Y:S02]  /*7870*/  F2I.FTZ.U32.TRUNC.NTZ R5, R16 ;  /* 0x0000001000057305 */ /* 0x000e24000021f000 */
[----:B0-----:R-:W-:Y:S01]  /*7880*/  STG.E desc[UR36][R2.64], R5 ;  /* 0x0000000502007986 */ /* 0x001fe2000c101924 */
[----:B------:R-:W-:Y:S05]  /*7890*/  EXIT ;  /* 0x000000000000794d */ /* 0x000fea0003800000 */
.L_x_11236:
        /* <DEDUP_REMOVED lines=14> */
.L_x_36236:


//--------------------- .text._ZN2at6native18elementwise_kernelILi128ELi2EZNS0_22gpu_kernel_impl_nocastIZZZNS0_21clamp_min_kernel_cudaERNS_18TensorIteratorBaseERKN3c106ScalarEENKUlvE_clEvENKUlvE5_clEvEUlfE_EEvS4_RKT_EUliE_EEviT1_ --------------------------
	.section	.text._ZN2at6native18elementwise_kernelILi128ELi2EZNS0_22gpu_kernel_impl_nocastIZZZNS0_21clamp_min_kernel_cudaERNS_18TensorIteratorBaseERKN3c106ScalarEENKUlvE_clEvENKUlvE5_clEvEUlfE_EEvS4_RKT_EUliE_EEviT1_,"ax",@progbits
	.align	128
        .global         _ZN2at6native18elementwise_kernelILi128ELi2EZNS0_22gpu_kernel_impl_nocastIZZZNS0_21clamp_min_kernel_cudaERNS_18TensorIteratorBaseERKN3c106ScalarEENKUlvE_clEvENKUlvE5_clEvEUlfE_EEvS4_RKT_EUliE_EEviT1_
        .type           _ZN2at6native18elementwise_kernelILi128ELi2EZNS0_22gpu_kernel_impl_nocastIZZZNS0_21clamp_min_kernel_cudaERNS_18TensorIteratorBaseERKN3c106ScalarEENKUlvE_clEvENKUlvE5_clEvEUlfE_EEvS4_RKT_EUliE_EEviT1_,@function
        .size           _ZN2at6native18elementwise_kernelILi128ELi2EZNS0_22gpu_kernel_impl_nocastIZZZNS0_21clamp_min_kernel_cudaERNS_18TensorIteratorBaseERKN3c106ScalarEENKUlvE_clEvENKUlvE5_clEvEUlfE_EEvS4_RKT_EUliE_EEviT1_,(.L_x_36237 - _ZN2at6native18elementwise_kernelILi128ELi2EZNS0_22gpu_kernel_impl_nocastIZZZNS0_21clamp_min_kernel_cudaERNS_18TensorIteratorBaseERKN3c106ScalarEENKUlvE_clEvENKUlvE5_clEvEUlfE_EEvS4_RKT_EUliE_EEviT1_)
        .other          _ZN2at6native18elementwise_kernelILi128ELi2EZNS0_22gpu_kernel_impl_nocastIZZZNS0_21clamp_min_kernel_cudaERNS_18TensorIteratorBaseERKN3c106ScalarEENKUlvE_clEvENKUlvE5_clEvEUlfE_EEvS4_RKT_EUliE_EEviT1_,@"STO_CUDA_ENTRY STV_DEFAULT"
_ZN2at6native18elementwise_kernelILi128ELi2EZNS0_22gpu_kernel_impl_nocastIZZZNS0_21clamp_min_kernel_cudaERNS_18TensorIteratorBaseERKN3c106ScalarEENKUlvE_clEvENKUlvE5_clEvEUlfE_EEvS4_RKT_EUliE_EEviT1_:
.text._ZN2at6native18elementwise_kernelILi128ELi2EZNS0_22gpu_kernel_impl_nocastIZZZNS0_21clamp_min_kernel_cudaERNS_18TensorIteratorBaseERKN3c106ScalarEENKUlvE_clEvENKUlvE5_clEvEUlfE_EEvS4_RKT_EUliE_EEviT1_:
        /* <DEDUP_REMOVED lines=312> */
.L_x_11239:
        /* <DEDUP_REMOVED lines=10> */
[----:B0-----:R-:W-:-:S05]  /*1420*/  @!P0 FMNMX.FTZ R9, R9, R6, !PT ;  /* 0x0000000609098209 */ /* 0x001fca0007810000 */
[----:B------:R0:W-:Y:S02]  /*1430*/  STG.E desc[UR4][R2.64], R9 ;  /* 0x0000000902007986 */ /* 0x0001e4000c101904 */
.L_x_11238:
[----:B------:R-:W-:Y:S05]  /*1440*/  BSYNC B0 ;  /* 0x0000000000007941 */ /* 0x000fea0003800000 */
.L_x_11237:
        /* <DEDUP_REMOVED lines=305> */
.L_x_11240:
        /* <DEDUP_REMOVED lines=9> */
[----:B0-----:R-:W-:-:S05]  /*27f0*/  @!P0 FMNMX.FTZ R7, R7, R0, !PT ;  /* 0x0000000007078209 */ /* 0x001fca0007810000 */
[----:B------:R-:W-:Y:S01]  /*2800*/  STG.E desc[UR4][R2.64], R7 ;  /* 0x0000000702007986 */ /* 0x000fe2000c101904 */
[----:B------:R-:W-:Y:S05]  /*2810*/  EXIT ;  /* 0x000000000000794d */ /* 0x000fea0003800000 */
.L_x_11241:
        /* <DEDUP_REMOVED lines=14> */
.L_x_36237:


//--------------------- .text._ZN2at6native27unrolled_elementwise_kernelIZZZNS0_21clamp_min_kernel_cudaERNS_18TensorIteratorBaseERKN3c106ScalarEENKUlvE_clEvENKUlvE5_clEvEUlfE_St5arrayIPcLm2EELi4E23TrivialOffsetCalculatorILi1EjESF_NS0_6memory15LoadWithoutCastENSG_16StoreWithoutCastEEEviT_T0_T2_T3_T4_T5_ --------------------------
	.section	.text._ZN2at6native27unrolled_elementwise_kernelIZZZNS0_21clamp_min_kernel_cudaERNS_18TensorIteratorBaseERKN3c106ScalarEENKUlvE_clEvENKUlvE5_clEvEUlfE_St5arrayIPcLm2EELi4E23TrivialOffsetCalculatorILi1EjESF_NS0_6memory15LoadWithoutCastENSG_16StoreWithoutCastEEEviT_T0_T2_T3_T4_T5_,"ax",@progbits
	.align	128
        .global         _ZN2at6native27unrolled_elementwise_kernelIZZZNS0_21clamp_min_kernel_cudaERNS_18TensorIteratorBaseERKN3c106ScalarEENKUlvE_clEvENKUlvE5_clEvEUlfE_St5arrayIPcLm2EELi4E23TrivialOffsetCalculatorILi1EjESF_NS0_6memory15LoadWithoutCastENSG_16StoreWithoutCastEEEviT_T0_T2_T3_T4_T5_
        .type           _ZN2at6native27unrolled_elementwise_kernelIZZZNS0_21clamp_min_kernel_cudaERNS_18TensorIteratorBaseERKN3c106ScalarEENKUlvE_clEvENKUlvE5_clEvEUlfE_St5arrayIPcLm2EELi4E23TrivialOffsetCalculatorILi1EjESF_NS0_6memory15LoadWithoutCastENSG_16StoreWithoutCastEEEviT_T0_T2_T3_T4_T5_,@function
        .size           _ZN2at6native27unrolled_elementwise_kernelIZZZNS0_21clamp_min_kernel_cudaERNS_18TensorIteratorBaseERKN3c106ScalarEENKUlvE_clEvENKUlvE5_clEvEUlfE_St5arrayIPcLm2EELi4E23TrivialOffsetCalculatorILi1EjESF_NS0_6memory15LoadWithoutCastENSG_16StoreWithoutCastEEEviT_T0_T2_T3_T4_T5_,(.L_x_36238 - _ZN2at6native27unrolled_elementwise_kernelIZZZNS0_21clamp_min_kernel_cudaERNS_18TensorIteratorBaseERKN3c106ScalarEENKUlvE_clEvENKUlvE5_clEvEUlfE_St5arrayIPcLm2EELi4E23TrivialOffsetCalculatorILi1EjESF_NS0_6memory15LoadWithoutCastENSG_16StoreWithoutCastEEEviT_T0_T2_T3_T4_T5_)
        .other          _ZN2at6native27unrolled_elementwise_kernelIZZZNS0_21clamp_min_kernel_cudaERNS_18TensorIteratorBaseERKN3c106ScalarEENKUlvE_clEvENKUlvE5_clEvEUlfE_St5arrayIPcLm2EELi4E23TrivialOffsetCalculatorILi1EjESF_NS0_6memory15LoadWithoutCastENSG_16StoreWithoutCastEEEviT_T0_T2_T3_T4_T5_,@"STO_CUDA_ENTRY STV_DEFAULT"
_ZN2at6native27unrolled_elementwise_kernelIZZZNS0_21clamp_min_kernel_cudaERNS_18TensorIteratorBaseERKN3c106ScalarEENKUlvE_clEvENKUlvE5_clEvEUlfE_St5arrayIPcLm2EELi4E23TrivialOffsetCalculatorILi1EjESF_NS0_6memory15LoadWithoutCastENSG_16StoreWithoutCastEEEviT_T0_T2_T3_T4_T5_:
.text._ZN2at6native27unrolled_elementwise_kernelIZZZNS0_21clamp_min_kernel_cudaERNS_18TensorIteratorBaseERKN3c106ScalarEENKUlvE_clEvENKUlvE5_clEvEUlfE_St5arrayIPcLm2EELi4E23TrivialOffsetCalculatorILi1EjESF_NS0_6memory15LoadWithoutCastENSG_16StoreWithoutCastEEEviT_T0_T2_T3_T4_T5_:
        /* <DEDUP_REMOVED lines=47> */
[----:B-1----:R-:W-:-:S09]  /*02f0*/  @!P0 FMNMX.FTZ R6, R6, R15, !PT ;  /* 0x0000000f06068209 */ /* 0x002fd20007810000 */
[----:B------:R-:W1:Y:S01]  /*0300*/  @!P1 LDC R17, c[0x0][0x218] ;  /* 0x00008600ff119b82 */ /* 0x000e620000000800 */
[----:B------:R-:W-:Y:S01]  /*0310*/  ISETP.GE.OR P2, PT, R19, R2, P2 ;  /* 0x000000021300720c */ /* 0x000fe20001746670 */
[----:B0-----:R-:W-:-:S05]  /*0320*/  @!P4 IMAD.WIDE.U32 R10, R3, 0x4, R10 ;  /* 0x00000004030ac825 */ /* 0x001fca00078e000a */
[----:B------:R0:W-:Y:S07]  /*0330*/  @!P4 STG.E desc[UR4][R10.64], R6 ;  /* 0x000000060a00c986 */ /* 0x0001ee000c101904 */
[----:B------:R-:W2:Y:S01]  /*0340*/  @!P2 LDC R8, c[0x0][0x218] ;  /* 0x00008600ff08ab82 */ /* 0x000ea20000000800 */
[----:B------:R-:W-:Y:S02]  /*0350*/  ISETP.GE.AND P0, PT, R9, R2, PT ;  /* 0x000000020900720c */ /* 0x000fe40003f06270 */
[----:B-----5:R-:W-:-:S02]  /*0360*/  FSETP.GTU.FTZ.AND P3, PT, |R7|, +INF , PT ;  /* 0x7f8000000700780b */ /* 0x020fc40003f7c200 */
[----:B-1----:R-:W-:Y:S02]  /*0370*/  @!P1 FMNMX.FTZ R4, R4, R17, !PT ;  /* 0x0000001104049209 */ /* 0x002fe40007810000 */
[----:B------:R-:W-:Y:S02]  /*0380*/  ISETP.GE.OR P3, PT, R13, R2, P3 ;  /* 0x000000020d00720c */ /* 0x000fe40001f66670 */
[----:B--2---:R-:W-:-:S05]  /*0390*/  @!P2 FMNMX.FTZ R5, R5, R8, !PT ;  /* 0x000000080505a209 */ /* 0x004fca0007810000 */
        /* <DEDUP_REMOVED lines=11> */
.L_x_11243:
[----:B------:R-:W-:Y:S05]  /*0450*/  BSYNC B0 ;  /* 0x0000000000007941 */ /* 0x000fea0003800000 */
.L_x_11242:
[----:B0-----:R-:W0:Y:S01]  /*0460*/  @!P3 LDC R4, c[0x0][0x218] ;  /* 0x00008600ff04bb82 */ /* 0x001e220000000800 */
[----:B------:R-:W-:-:S13]  /*0470*/  ISETP.GE.AND P0, PT, R9, R2, PT ;  /* 0x000000020900720c */ /* 0x000fda0003f06270 */
[----:B------:R-:W-:Y:S05]  /*0480*/  @P0 EXIT ;  /* 0x000000000000094d */ /* 0x000fea0003800000 */
[----:B------:R-:W1:Y:S01]  /*0490*/  LDC.64 R2, c[0x0][0x228] ;  /* 0x00008a00ff027b82 */ /* 0x000e620000000a00 */
[----:B------:R-:W-:Y:S01]  /*04a0*/  IMAD R9, R0, 0x200, R9 ;  /* 0x0000020000097824 */ /* 0x000fe200078e0209 */
[----:B0-----:R-:W-:-:S03]  /*04b0*/  @!P3 FMNMX.FTZ R7, R7, R4, !PT ;  /* 0x000000040707b209 */ /* 0x001fc60007810000 */
[----:B-1----:R-:W-:-:S05]  /*04c0*/  IMAD.WIDE.U32 R2, R9, 0x4, R2 ;  /* 0x0000000409027825 */ /* 0x002fca00078e0002 */
[----:B------:R-:W-:Y:S01]  /*04d0*/  STG.E desc[UR4][R2.64], R7 ;  /* 0x0000000702007986 */ /* 0x000fe2000c101904 */
[----:B------:R-:W-:Y:S05]  /*04e0*/  EXIT ;  /* 0x000000000000794d */ /* 0x000fea0003800000 */
.L_x_11244:
        /* <DEDUP_REMOVED lines=9> */
.L_x_36238:


//--------------------- .text._ZN2at6native29vectorized_elementwise_kernelILi2EZZZNS0_21clamp_min_kernel_cudaERNS_18TensorIteratorBaseERKN3c106ScalarEENKUlvE_clEvENKUlvE5_clEvEUlfE_St5arrayIPcLm2EEEEviT0_T1_ --------------------------
	.section	.text._ZN2at6native29vectorized_elementwise_kernelILi2EZZZNS0_21clamp_min_kernel_cudaERNS_18TensorIteratorBaseERKN3c106ScalarEENKUlvE_clEvENKUlvE5_clEvEUlfE_St5arrayIPcLm2EEEEviT0_T1_,"ax",@progbits
	.align	128
        .global         _ZN2at6native29vectorized_elementwise_kernelILi2EZZZNS0_21clamp_min_kernel_cudaERNS_18TensorIteratorBaseERKN3c106ScalarEENKUlvE_clEvENKUlvE5_clEvEUlfE_St5arrayIPcLm2EEEEviT0_T1_
        .type           _ZN2at6native29vectorized_elementwise_kernelILi2EZZZNS0_21clamp_min_kernel_cudaERNS_18TensorIteratorBaseERKN3c106ScalarEENKUlvE_clEvENKUlvE5_clEvEUlfE_St5arrayIPcLm2EEEEviT0_T1_,@function
        .size           _ZN2at6native29vectorized_elementwise_kernelILi2EZZZNS0_21clamp_min_kernel_cudaERNS_18TensorIteratorBaseERKN3c106ScalarEENKUlvE_clEvENKUlvE5_clEvEUlfE_St5arrayIPcLm2EEEEviT0_T1_,(.L_x_36239 - _ZN2at6native29vectorized_elementwise_kernelILi2EZZZNS0_21clamp_min_kernel_cudaERNS_18TensorIteratorBaseERKN3c106ScalarEENKUlvE_clEvENKUlvE5_clEvEUlfE_St5arrayIPcLm2EEEEviT0_T1_)
        .other          _ZN2at6native29vectorized_elementwise_kernelILi2EZZZNS0_21clamp_min_kernel_cudaERNS_18TensorIteratorBaseERKN3c106ScalarEENKUlvE_clEvENKUlvE5_clEvEUlfE_St5arrayIPcLm2EEEEviT0_T1_,@"STO_CUDA_ENTRY STV_DEFAULT"
_ZN2at6native29vectorized_elementwise_kernelILi2EZZZNS0_21clamp_min_kernel_cudaERNS_18TensorIteratorBaseERKN3c106ScalarEENKUlvE_clEvENKUlvE5_clEvEUlfE_St5arrayIPcLm2EEEEviT0_T1_:
.text._ZN2at6native29vectorized_elementwise_kernelILi2EZZZNS0_21clamp_min_kernel_cudaERNS_18TensorIteratorBaseERKN3c106ScalarEENKUlvE_clEvENKUlvE5_clEvEUlfE_St5arrayIPcLm2EEEEviT0_T1_:
        /* <DEDUP_REMOVED lines=26> */
[----:B0-----:R-:W-:-:S07]  /*01a0*/  @!P0 FMNMX.FTZ R6, R6, R13, !PT ;  /* 0x0000000d06068209 */ /* 0x001fce0007810000 */
[----:B------:R-:W0:Y:S01]  /*01b0*/  @!P3 LDC R19, c[0x0][0x218] ;  /* 0x00008600ff13bb82 */ /* 0x000e220000000800 */
[----:B------:R-:W-:Y:S02]  /*01c0*/  FSETP.GTU.FTZ.AND P0, PT, |R7|, +INF , PT ;  /* 0x7f8000000700780b */ /* 0x000fe40003f1c200 */
[----:B-1----:R-:W-:-:S05]  /*01d0*/  @!P1 FMNMX.FTZ R2, R2, R17, !PT ;  /* 0x0000001102029209 */ /* 0x002fca0007810000 */
[----:B------:R-:W1:Y:S01]  /*01e0*/  LDC.64 R12, c[0x0][0x228] ;  /* 0x00008a00ff0c7b82 */ /* 0x000e620000000a00 */
[----:B--2---:R-:W-:-:S07]  /*01f0*/  @!P2 FMNMX.FTZ R3, R3, R16, !PT ;  /* 0x000000100303a209 */ /* 0x004fce0007810000 */
[----:B------:R-:W2:Y:S08]  /*0200*/  @!P0 LDC R14, c[0x0][0x218] ;  /* 0x00008600ff0e8b82 */ /* 0x000eb00000000800 */
[----:B------:R-:W3:Y:S01]  /*0210*/  @!P4 LDC R18, c[0x0][0x218] ;  /* 0x00008600ff12cb82 */ /* 0x000ee20000000800 */
[----:B0-----:R-:W-:-:S07]  /*0220*/  @!P3 FMNMX.FTZ R4, R4, R19, !PT ;  /* 0x000000130404b209 */ /* 0x001fce0007810000 */
[----:B------:R-:W0:Y:S01]  /*0230*/  @!P5 LDC R21, c[0x0][0x218] ;  /* 0x00008600ff15db82 */ /* 0x000e220000000800 */
[----:B-1----:R-:W-:-:S04]  /*0240*/  IMAD.WIDE.U32 R10, R0, 0x4, R12 ;  /* 0x00000004000a7825 */ /* 0x002fc800078e000c */
[----:B------:R-:W-:-:S03]  /*0250*/  IMAD.WIDE R10, R15, 0x8, R10 ;  /* 0x000000080f0a7825 */ /* 0x000fc600078e020a */
[----:B------:R-:W1:Y:S01]  /*0260*/  @!P6 LDC R20, c[0x0][0x218] ;  /* 0x00008600ff14eb82 */ /* 0x000e620000000800 */
[----:B--2---:R-:W-:Y:S01]  /*0270*/  @!P0 FMNMX.FTZ R7, R7, R14, !PT ;  /* 0x0000000e07078209 */ /* 0x004fe20007810000 */
[----:B------:R-:W-:Y:S01]  /*0280*/  STG.E.64 desc[UR4][R10.64+0x400], R2 ;  /* 0x000400020a007986 */ /* 0x000fe2000c101b04 */
[----:B---3--:R-:W-:-:S03]  /*0290*/  @!P4 FMNMX.FTZ R5, R5, R18, !PT ;  /* 0x000000120505c209 */ /* 0x008fc60007810000 */
[----:B------:R-:W-:Y:S04]  /*02a0*/  STG.E.64 desc[UR4][R10.64], R6 ;  /* 0x000000060a007986 */ /* 0x000fe8000c101b04 */
[----:B------:R-:W-:Y:S01]  /*02b0*/  STG.E.64 desc[UR4][R10.64+0x800], R4 ;  /* 0x000800040a007986 */ /* 0x000fe2000c101b04 */
[----:B0-----:R-:W-:Y:S02]  /*02c0*/  @!P5 FMNMX.FTZ R8, R8, R21, !PT ;  /* 0x000000150808d209 */ /* 0x001fe40007810000 */
[----:B-1----:R-:W-:-:S05]  /*02d0*/  @!P6 FMNMX.FTZ R9, R9, R20, !PT ;  /* 0x000000140909e209 */ /* 0x002fca0007810000 */
[----:B------:R-:W-:Y:S01]  /*02e0*/  STG.E.64 desc[UR4][R10.64+0xc00], R8 ;  /* 0x000c00080a007986 */ /* 0x000fe2000c101b04 */
[----:B------:R-:W-:Y:S05]  /*02f0*/  EXIT ;  /* 0x000000000000794d */ /* 0x000fea0003800000 */
.L_x_11245:
        /* <DEDUP_REMOVED lines=25> */
.L_x_11247:
[----:B------:R-:W-:Y:S05]  /*0490*/  BSYNC B0 ;  /* 0x0000000000007941 */ /* 0x000fea0003800000 */
.L_x_11246:
        /* <DEDUP_REMOVED lines=15> */
.L_x_11249:
[----:B------:R-:W-:Y:S05]  /*0590*/  BSYNC B0 ;  /* 0x0000000000007941 */ /* 0x000fea0003800000 */
.L_x_11248:
        /* <DEDUP_REMOVED lines=37> */
[----:B0-----:R-:W-:Y:S02]  /*07f0*/  @!P1 FMNMX.FTZ R8, R8, R19, !PT ;  /* 0x0000001308089209 */ /* 0x001fe40007810000 */
[----:B------:R-:W-:Y:S01]  /*0800*/  FSETP.GTU.FTZ.AND P1, PT, |R5|, +INF , PT ;  /* 0x7f8000000500780b */ /* 0x000fe20003f3c200 */
[----:B------:R-:W-:Y:S01]  /*0810*/  VIADD R19, R7, 0x300 ;  /* 0x0000030007137836 */ /* 0x000fe20000000000 */
[----:B------:R-:W-:-:S05]  /*0820*/  FSETP.GTU.FTZ.AND P5, PT, |R10|, +INF , PT ;  /* 0x7f8000000a00780b */ /* 0x000fca0003fbc200 */
[----:B------:R-:W0:Y:S01]  /*0830*/  @!P0 LDC R14, c[0x0][0x218] ;  /* 0x00008600ff0e8b82 */ /* 0x000e220000000800 */
[----:B------:R-:W-:Y:S02]  /*0840*/  ISETP.GE.OR P1, PT, R17, R2, P1 ;  /* 0x000000021100720c */ /* 0x000fe40000f26670 */
[----:B-1----:R-:W-:Y:S02]  /*0850*/  @!P2 FMNMX.FTZ R11, R11, R16, !PT ;  /* 0x000000100b0ba209 */ /* 0x002fe40007810000 */
        /* <DEDUP_REMOVED lines=14> */
[----:B-1----:R-:W-:Y:S02]  /*0940*/  @!P3 FMNMX.FTZ R4, R4, R17, !PT ;  /* 0x000000110404b209 */ /* 0x002fe40007810000 */
[----:B------:R-:W-:-:S02]  /*0950*/  ISETP.GE.AND P3, PT, R7, R2, PT ;  /* 0x000000020700720c */ /* 0x000fc40003f66270 */
[----:B0-----:R-:W-:Y:S02]  /*0960*/  @!P0 FMNMX.FTZ R3, R3, R14, !PT ;  /* 0x0000000e03038209 */ /* 0x001fe40007810000 */
[----:B---3--:R-:W-:Y:S02]  /*0970*/  @!P1 FMNMX.FTZ R5, R5, R16, !PT ;  /* 0x0000001005059209 */ /* 0x008fe40007810000 */
[----:B--2---:R-:W-:Y:S02]  /*0980*/  @!P2 FMNMX.FTZ R6, R6, R19, !PT ;  /* 0x000000130606a209 */ /* 0x004fe40007810000 */
[----:B----4-:R-:W-:Y:S02]  /*0990*/  @!P5 FMNMX.FTZ R10, R10, R21, !PT ;  /* 0x000000150a0ad209 */ /* 0x010fe40007810000 */
[----:B------:R-:W-:-:S03]  /*09a0*/  @!P4 FMNMX.FTZ R9, R9, R18, !PT ;  /* 0x000000120909c209 */ /* 0x000fc60007810000 */
        /* <DEDUP_REMOVED lines=13> */
.L_x_11252:
[----:B------:R-:W-:-:S13]  /*0a80*/  ISETP.GE.AND P0, PT, R7, R2, PT ;  /* 0x000000020700720c */ /* 0x000fda0003f06270 */
[----:B------:R-:W-:Y:S05]  /*0a90*/  @P0 BRA `(.L_x_11254) ;  /* 0x0000000000300947 */ /* 0x000fea0003800000 */
[----:B0-----:R-:W0:Y:S01]  /*0aa0*/  LDC.64 R12, c[0x0][0x228] ;  /* 0x00008a00ff0c7b82 */ /* 0x001e220000000a00 */
[----:B------:R-:W-:Y:S02]  /*0ab0*/  IMAD.IADD R11, R0, 0x1, R7 ;  /* 0x00000001000b7824 */ /* 0x000fe400078e0207 */
[----:B------:R-:W-:Y:S02]  /*0ac0*/  VIADD R7, R7, 0x80 ;  /* 0x0000008007077836 */ /* 0x000fe40000000000 */
[----:B0-----:R-:W-:-:S05]  /*0ad0*/  IMAD.WIDE.U32 R12, R11, 0x4, R12 ;  /* 0x000000040b0c7825 */ /* 0x001fca00078e000c */
[----:B------:R1:W-:Y:S02]  /*0ae0*/  STG.E desc[UR4][R12.64], R3 ;  /* 0x000000030c007986 */ /* 0x0003e4000c101904 */
.L_x_11253:
[----:B------:R-:W-:-:S13]  /*0af0*/  ISETP.GE.AND P0, PT, R7, R2, PT ;  /* 0x000000020700720c */ /* 0x000fda0003f06270 */
[----:B------:R-:W-:Y:S05]  /*0b00*/  @P0 BRA `(.L_x_11255) ;  /* 0x0000000000340947 */ /* 0x000fea0003800000 */
[----:B01----:R-:W0:Y:S01]  /*0b10*/  LDC.64 R12, c[0x0][0x228] ;  /* 0x00008a00ff0c7b82 */ /* 0x003e220000000a00 */
[----:B------:R-:W-:Y:S01]  /*0b20*/  IMAD.IADD R3, R0, 0x1, R7 ;  /* 0x0000000100037824 */ /* 0x000fe200078e0207 */
[----:B------:R-:W-:-:S03]  /*0b30*/  IADD3 R7, R7, 0x80, RZ ;  /* 0x0000008007077810 */ /* 0x000fc60007ffe0ff */
[----:B0-----:R-:W-:-:S05]  /*0b40*/  IMAD.WIDE.U32 R12, R3, 0x4, R12 ;  /* 0x00000004030c7825 */ /* 0x001fca00078e000c */
[----:B------:R1:W-:Y:S02]  /*0b50*/  STG.E desc[UR4][R12.64], R6 ;  /* 0x000000060c007986 */ /* 0x0003e4000c101904 */
.L_x_11254:
        /* <DEDUP_REMOVED lines=8> */
.L_x_11255:
[----:B------:R-:W-:Y:S05]  /*0be0*/  BSYNC B1 ;  /* 0x0000000000017941 */ /* 0x000fea0003800000 */
.L_x_11251:
[----:B------:R-:W-:-:S13]  /*0bf0*/  ISETP.GE.AND P0, PT, R7, R2, PT ;  /* 0x000000020700720c */ /* 0x000fda0003f06270 */
[----:B--2---:R-:W2:Y:S01]  /*0c00*/  @!P0 LDC.64 R4, c[0x0][0x228] ;  /* 0x00008a00ff048b82 */ /* 0x004ea20000000a00 */
[----:B-1----:R-:W-:Y:S02]  /*0c10*/  @!P0 IMAD.IADD R3, R0, 0x1, R7 ;  /* 0x0000000100038824 */ /* 0x002fe400078e0207 */
[----:B------:R-:W-:Y:S02]  /*0c20*/  @!P0 VIADD R7, R7, 0x80 ;  /* 0x0000008007078836 */ /* 0x000fe40000000000 */
[----:B--2---:R-:W-:-:S05]  /*0c30*/  @!P0 IMAD.WIDE.U32 R4, R3, 0x4, R4 ;  /* 0x0000000403048825 */ /* 0x004fca00078e0004 */
[----:B------:R2:W-:Y:S02]  /*0c40*/  @!P0 STG.E desc[UR4][R4.64], R10 ;  /* 0x0000000a04008986 */ /* 0x0005e4000c101904 */
.L_x_11256:
[----:B------:R-:W-:Y:S05]  /*0c50*/  BSYNC B0 ;  /* 0x0000000000007941 */ /* 0x000fea0003800000 */
.L_x_11250:
        /* <DEDUP_REMOVED lines=8> */
.L_x_11257:
        /* <DEDUP_REMOVED lines=10> */
.L_x_36239:


//--------------------- .text._ZN2at6native29vectorized_elementwise_kernelILi4EZZZNS0_21clamp_min_kernel_cudaERNS_18TensorIteratorBaseERKN3c106ScalarEENKUlvE_clEvENKUlvE5_clEvEUlfE_St5arrayIPcLm2EEEEviT0_T1_ --------------------------
	.section	.text._ZN2at6native29vectorized_elementwise_kernelILi4EZZZNS0_21clamp_min_kernel_cudaERNS_18TensorIteratorBaseERKN3c106ScalarEENKUlvE_clEvENKUlvE5_clEvEUlfE_St5arrayIPcLm2EEEEviT0_T1_,"ax",@progbits
	.align	128
        .global         _ZN2at6native29vectorized_elementwise_kernelILi4EZZZNS0_21clamp_min_kernel_cudaERNS_18TensorIteratorBaseERKN3c106ScalarEENKUlvE_clEvENKUlvE5_clEvEUlfE_St5arrayIPcLm2EEEEviT0_T1_
        .type           _ZN2at6native29vectorized_elementwise_kernelILi4EZZZNS0_21clamp_min_kernel_cudaERNS_18TensorIteratorBaseERKN3c106ScalarEENKUlvE_clEvENKUlvE5_clEvEUlfE_St5arrayIPcLm2EEEEviT0_T1_,@function
        .size           _ZN2at6native29vectorized_elementwise_kernelILi4EZZZNS0_21clamp_min_kernel_cudaERNS_18TensorIteratorBaseERKN3c106ScalarEENKUlvE_clEvENKUlvE5_clEvEUlfE_St5arrayIPcLm2EEEEviT0_T1_,(.L_x_36240 - _ZN2at6native29vectorized_elementwise_kernelILi4EZZZNS0_21clamp_min_kernel_cudaERNS_18TensorIteratorBaseERKN3c106ScalarEENKUlvE_clEvENKUlvE5_clEvEUlfE_St5arrayIPcLm2EEEEviT0_T1_)
        .other          _ZN2at6native29vectorized_elementwise_kernelILi4EZZZNS0_21clamp_min_kernel_cudaERNS_18TensorIteratorBaseERKN3c106ScalarEENKUlvE_clEvENKUlvE5_clEvEUlfE_St5arrayIPcLm2EEEEviT0_T1_,@"STO_CUDA_ENTRY STV_DEFAULT"
_ZN2at6native29vectorized_elementwise_kernelILi4EZZZNS0_21clamp_min_kernel_cudaERNS_18TensorIteratorBaseERKN3c106ScalarEENKUlvE_clEvENKUlvE5_clEvEUlfE_St5arrayIPcLm2EEEEviT0_T1_:
.text._ZN2at6native29vectorized_elementwise_kernelILi4EZZZNS0_21clamp_min_kernel_cudaERNS_18TensorIteratorBaseERKN3c106ScalarEENKUlvE_clEvENKUlvE5_clEvEUlfE_St5arrayIPcLm2EEEEviT0_T1_:
        /* <DEDUP_REMOVED lines=27> */
[----:B0-----:R-:W-:-:S07]  /*01b0*/  @!P0 FMNMX.FTZ R4, R4, R17, !PT ;  /* 0x0000001104048209 */ /* 0x001fce0007810000 */
[----:B------:R-:W0:Y:S01]  /*01c0*/  @!P4 LDC R16, c[0x0][0x218] ;  /* 0x00008600ff10cb82 */ /* 0x000e220000000800 */
[----:B------:R-:W-:Y:S02]  /*01d0*/  FSETP.GTU.FTZ.AND P0, PT, |R5|, +INF , PT ;  /* 0x7f8000000500780b */ /* 0x000fe40003f1c200 */
[----:B-1----:R-:W-:-:S05]  /*01e0*/  @!P1 FMNMX.FTZ R6, R6, R13, !PT ;  /* 0x0000000d06069209 */ /* 0x002fca0007810000 */
[----:B------:R-:W1:Y:S01]  /*01f0*/  @!P3 LDC R17, c[0x0][0x218] ;  /* 0x00008600ff11bb82 */ /* 0x000e620000000800 */
[----:B--2---:R-:W-:-:S07]  /*0200*/  @!P2 FMNMX.FTZ R7, R7, R14, !PT ;  /* 0x0000000e0707a209 */ /* 0x004fce0007810000 */
[----:B------:R-:W2:Y:S08]  /*0210*/  @!P0 LDC R12, c[0x0][0x218] ;  /* 0x00008600ff0c8b82 */ /* 0x000eb00000000800 */
[----:B------:R-:W3:Y:S01]  /*0220*/  @!P5 LDC R19, c[0x0][0x218] ;  /* 0x00008600ff13db82 */ /* 0x000ee20000000800 */
[----:B0-----:R-:W-:-:S07]  /*0230*/  @!P4 FMNMX.FTZ R9, R9, R16, !PT ;  /* 0x000000100909c209 */ /* 0x001fce0007810000 */
[----:B------:R-:W0:Y:S01]  /*0240*/  @!P6 LDC R18, c[0x0][0x218] ;  /* 0x00008600ff12eb82 */ /* 0x000e220000000800 */
[----:B-1----:R-:W-:Y:S02]  /*0250*/  @!P3 FMNMX.FTZ R8, R8, R17, !PT ;  /* 0x000000110808b209 */ /* 0x002fe40007810000 */
[----:B--2---:R-:W-:-:S05]  /*0260*/  @!P0 FMNMX.FTZ R5, R5, R12, !PT ;  /* 0x0000000c05058209 */ /* 0x004fca0007810000 */
[----:B------:R-:W-:Y:S01]  /*0270*/  STG.E.128 desc[UR4][R2.64], R4 ;  /* 0x0000000402007986 */ /* 0x000fe2000c101d04 */
[----:B---3--:R-:W-:Y:S02]  /*0280*/  @!P5 FMNMX.FTZ R10, R10, R19, !PT ;  /* 0x000000130a0ad209 */ /* 0x008fe40007810000 */
[----:B0-----:R-:W-:-:S05]  /*0290*/  @!P6 FMNMX.FTZ R11, R11, R18, !PT ;  /* 0x000000120b0be209 */ /* 0x001fca0007810000 */
[----:B------:R-:W-:Y:S01]  /*02a0*/  STG.E.128 desc[UR4][R2.64+0x800], R8 ;  /* 0x0008000802007986 */ /* 0x000fe2000c101d04 */
[----:B------:R-:W-:Y:S05]  /*02b0*/  EXIT ;  /* 0x000000000000794d */ /* 0x000fea0003800000 */
.L_x_11258:
        /* <DEDUP_REMOVED lines=25> */
.L_x_11260:
[----:B------:R-:W-:Y:S05]  /*0450*/  BSYNC B0 ;  /* 0x0000000000007941 */ /* 0x000fea0003800000 */
.L_x_11259:
        /* <DEDUP_REMOVED lines=15> */
.L_x_11262:
[----:B------:R-:W-:Y:S05]  /*0550*/  BSYNC B0 ;  /* 0x0000000000007941 */ /* 0x000fea0003800000 */
.L_x_11261:
        /* <DEDUP_REMOVED lines=78> */
.L_x_11265:
[----:B------:R-:W-:-:S13]  /*0a40*/  ISETP.GE.AND P0, PT, R7, R2, PT ;  /* 0x000000020700720c */ /* 0x000fda0003f06270 */
[----:B------:R-:W-:Y:S05]  /*0a50*/  @P0 BRA `(.L_x_11267) ;  /* 0x0000000000300947 */ /* 0x000fea0003800000 */
[----:B0-----:R-:W0:Y:S01]  /*0a60*/  LDC.64 R12, c[0x0][0x228] ;  /* 0x00008a00ff0c7b82 */ /* 0x001e220000000a00 */
[----:B------:R-:W-:Y:S02]  /*0a70*/  IMAD.IADD R11, R0, 0x1, R7 ;  /* 0x00000001000b7824 */ /* 0x000fe400078e0207 */
[----:B------:R-:W-:Y:S02]  /*0a80*/  VIADD R7, R7, 0x80 ;  /* 0x0000008007077836 */ /* 0x000fe40000000000 */
[----:B0-----:R-:W-:-:S05]  /*0a90*/  IMAD.WIDE.U32 R12, R11, 0x4, R12 ;  /* 0x000000040b0c7825 */ /* 0x001fca00078e000c */
[----:B------:R1:W-:Y:S02]  /*0aa0*/  STG.E desc[UR4][R12.64], R3 ;  /* 0x000000030c007986 */ /* 0x0003e4000c101904 */
.L_x_11266:
[----:B------:R-:W-:-:S13]  /*0ab0*/  ISETP.GE.AND P0, PT, R7, R2, PT ;  /* 0x000000020700720c */ /* 0x000fda0003f06270 */
[----:B------:R-:W-:Y:S05]  /*0ac0*/  @P0 BRA `(.L_x_11268) ;  /* 0x0000000000340947 */ /* 0x000fea0003800000 */
[----:B01----:R-:W0:Y:S01]  /*0ad0*/  LDC.64 R12, c[0x0][0x228] ;  /* 0x00008a00ff0c7b82 */ /* 0x003e220000000a00 */
[----:B------:R-:W-:Y:S01]  /*0ae0*/  IMAD.IADD R3, R0, 0x1, R7 ;  /* 0x0000000100037824 */ /* 0x000fe200078e0207 */
[----:B------:R-:W-:-:S03]  /*0af0*/  IADD3 R7, R7, 0x80, RZ ;  /* 0x0000008007077810 */ /* 0x000fc60007ffe0ff */
[----:B0-----:R-:W-:-:S05]  /*0b00*/  IMAD.WIDE.U32 R12, R3, 0x4, R12 ;  /* 0x00000004030c7825 */ /* 0x001fca00078e000c */
[----:B------:R1:W-:Y:S02]  /*0b10*/  STG.E desc[UR4][R12.64], R6 ;  /* 0x000000060c007986 */ /* 0x0003e4000c101904 */
.L_x_11267:
        /* <DEDUP_REMOVED lines=8> */
.L_x_11268:
[----:B------:R-:W-:Y:S05]  /*0ba0*/  BSYNC B1 ;  /* 0x0000000000017941 */ /* 0x000fea0003800000 */
.L_x_11264:
[----:B------:R-:W-:-:S13]  /*0bb0*/  ISETP.GE.AND P0, PT, R7, R2, PT ;  /* 0x000000020700720c */ /* 0x000fda0003f06270 */
[----:B--2---:R-:W2:Y:S01]  /*0bc0*/  @!P0 LDC.64 R4, c[0x0][0x228] ;  /* 0x00008a00ff048b82 */ /* 0x004ea20000000a00 */
[----:B-1----:R-:W-:Y:S02]  /*0bd0*/  @!P0 IMAD.IADD R3, R0, 0x1, R7 ;  /* 0x0000000100038824 */ /* 0x002fe400078e0207 */
[----:B------:R-:W-:Y:S02]  /*0be0*/  @!P0 VIADD R7, R7, 0x80 ;  /* 0x0000008007078836 */ /* 0x000fe40000000000 */
[----:B--2---:R-:W-:-:S05]  /*0bf0*/  @!P0 IMAD.WIDE.U32 R4, R3, 0x4, R4 ;  /* 0x0000000403048825 */ /* 0x004fca00078e0004 */
[----:B------:R2:W-:Y:S02]  /*0c00*/  @!P0 STG.E desc[UR4][R4.64], R10 ;  /* 0x0000000a04008986 */ /* 0x0005e4000c101904 */
.L_x_11269:
[----:B------:R-:W-:Y:S05]  /*0c10*/  BSYNC B0 ;  /* 0x0000000000007941 */ /* 0x000fea0003800000 */
.L_x_11263:
        /* <DEDUP_REMOVED lines=8> */
.L_x_11270:
        /* <DEDUP_REMOVED lines=14> */
.L_x_36240:


//--------------------- .text._ZN2at6native29vectorized_elementwise_kernelILi8EZZZNS0_21clamp_min_kernel_cudaERNS_18TensorIteratorBaseERKN3c106ScalarEENKUlvE_clEvENKUlvE5_clEvEUlfE_St5arrayIPcLm2EEEEviT0_T1_ --------------------------
	.section	.text._ZN2at6native29vectorized_elementwise_kernelILi8EZZZNS0_21clamp_min_kernel_cudaERNS_18TensorIteratorBaseERKN3c106ScalarEENKUlvE_clEvENKUlvE5_clEvEUlfE_St5arrayIPcLm2EEEEviT0_T1_,"ax",@progbits
	.align	128
        .global         _ZN2at6native29vectorized_elementwise_kernelILi8EZZZNS0_21clamp_min_kernel_cudaERNS_18TensorIteratorBaseERKN3c106ScalarEENKUlvE_clEvENKUlvE5_clEvEUlfE_St5arrayIPcLm2EEEEviT0_T1_
        .type           _ZN2at6native29vectorized_elementwise_kernelILi8EZZZNS0_21clamp_min_kernel_cudaERNS_18TensorIteratorBaseERKN3c106ScalarEENKUlvE_clEvENKUlvE5_clEvEUlfE_St5arrayIPcLm2EEEEviT0_T1_,@function
        .size           _ZN2at6native29vectorized_elementwise_kernelILi8EZZZNS0_21clamp_min_kernel_cudaERNS_18TensorIteratorBaseERKN3c106ScalarEENKUlvE_clEvENKUlvE5_clEvEUlfE_St5arrayIPcLm2EEEEviT0_T1_,(.L_x_36241 - _ZN2at6native29vectorized_elementwise_kernelILi8EZZZNS0_21clamp_min_kernel_cudaERNS_18TensorIteratorBaseERKN3c106ScalarEENKUlvE_clEvENKUlvE5_clEvEUlfE_St5arrayIPcLm2EEEEviT0_T1_)
        .other          _ZN2at6native29vectorized_elementwise_kernelILi8EZZZNS0_21clamp_min_kernel_cudaERNS_18TensorIteratorBaseERKN3c106ScalarEENKUlvE_clEvENKUlvE5_clEvEUlfE_St5arrayIPcLm2EEEEviT0_T1_,@"STO_CUDA_ENTRY STV_DEFAULT"
_ZN2at6native29vectorized_elementwise_kernelILi8EZZZNS0_21clamp_min_kernel_cudaERNS_18TensorIteratorBaseERKN3c106ScalarEENKUlvE_clEvENKUlvE5_clEvEUlfE_St5arrayIPcLm2EEEEviT0_T1_:
.text._ZN2at6native29vectorized_elementwise_kernelILi8EZZZNS0_21clamp_min_kernel_cudaERNS_18TensorIteratorBaseERKN3c106ScalarEENKUlvE_clEvENKUlvE5_clEvEUlfE_St5arrayIPcLm2EEEEviT0_T1_:
        /* <DEDUP_REMOVED lines=44> */
.L_x_11271:
        /* <DEDUP_REMOVED lines=25> */
.L_x_11273:
[----:B------:R-:W-:Y:S05]  /*0450*/  BSYNC B0 ;  /* 0x0000000000007941 */ /* 0x000fea0003800000 */
.L_x_11272:
        /* <DEDUP_REMOVED lines=15> */
.L_x_11275:
[----:B------:R-:W-:Y:S05]  /*0550*/  BSYNC B0 ;  /* 0x0000000000007941 */ /* 0x000fea0003800000 */
.L_x_11274:
        /* <DEDUP_REMOVED lines=78> */
.L_x_11278:
[----:B------:R-:W-:-:S13]  /*0a40*/  ISETP.GE.AND P0, PT, R7, R2, PT ;  /* 0x000000020700720c */ /* 0x000fda0003f06270 */
[----:B------:R-:W-:Y:S05]  /*0a50*/  @P0 BRA `(.L_x_11280) ;  /* 0x0000000000300947 */ /* 0x000fea0003800000 */
[----:B0-----:R-:W0:Y:S01]  /*0a60*/  LDC.64 R12, c[0x0][0x228] ;  /* 0x00008a00ff0c7b82 */ /* 0x001e220000000a00 */
[----:B------:R-:W-:Y:S02]  /*0a70*/  IMAD.IADD R11, R0, 0x1, R7 ;  /* 0x00000001000b7824 */ /* 0x000fe400078e0207 */
[----:B------:R-:W-:Y:S02]  /*0a80*/  VIADD R7, R7, 0x80 ;  /* 0x0000008007077836 */ /* 0x000fe40000000000 */
[----:B0-----:R-:W-:-:S05]  /*0a90*/  IMAD.WIDE.U32 R12, R11, 0x4, R12 ;  /* 0x000000040b0c7825 */ /* 0x001fca00078e000c */
[----:B------:R1:W-:Y:S02]  /*0aa0*/  STG.E desc[UR4][R12.64], R3 ;  /* 0x000000030c007986 */ /* 0x0003e4000c101904 */
.L_x_11279:
[----:B------:R-:W-:-:S13]  /*0ab0*/  ISETP.GE.AND P0, PT, R7, R2, PT ;  /* 0x000000020700720c */ /* 0x000fda0003f06270 */
[----:B------:R-:W-:Y:S05]  /*0ac0*/  @P0 BRA `(.L_x_11281) ;  /* 0x0000000000340947 */ /* 0x000fea0003800000 */
[----:B01----:R-:W0:Y:S01]  /*0ad0*/  LDC.64 R12, c[0x0][0x228] ;  /* 0x00008a00ff0c7b82 */ /* 0x003e220000000a00 */
[----:B------:R-:W-:Y:S01]  /*0ae0*/  IMAD.IADD R3, R0, 0x1, R7 ;  /* 0x0000000100037824 */ /* 0x000fe200078e0207 */
[----:B------:R-:W-:-:S03]  /*0af0*/  IADD3 R7, R7, 0x80, RZ ;  /* 0x0000008007077810 */ /* 0x000fc60007ffe0ff */
[----:B0-----:R-:W-:-:S05]  /*0b00*/  IMAD.WIDE.U32 R12, R3, 0x4, R12 ;  /* 0x00000004030c7825 */ /* 0x001fca00078e000c */
[----:B------:R1:W-:Y:S02]  /*0b10*/  STG.E desc[UR4][R12.64], R6 ;  /* 0x000000060c007986 */ /* 0x0003e4000c101904 */
.L_x_11280:
        /* <DEDUP_REMOVED lines=8> */
.L_x_11281:
[----:B------:R-:W-:Y:S05]  /*0ba0*/  BSYNC B1 ;  /* 0x0000000000017941 */ /* 0x000fea0003800000 */
.L_x_11277:
[----:B------:R-:W-:-:S13]  /*0bb0*/  ISETP.GE.AND P0, PT, R7, R2, PT ;  /* 0x000000020700720c */ /* 0x000fda0003f06270 */
[----:B--2---:R-:W2:Y:S01]  /*0bc0*/  @!P0 LDC.64 R4, c[0x0][0x228] ;  /* 0x00008a00ff048b82 */ /* 0x004ea20000000a00 */
[----:B-1----:R-:W-:Y:S02]  /*0bd0*/  @!P0 IMAD.IADD R3, R0, 0x1, R7 ;  /* 0x0000000100038824 */ /* 0x002fe400078e0207 */
[----:B------:R-:W-:Y:S02]  /*0be0*/  @!P0 VIADD R7, R7, 0x80 ;  /* 0x0000008007078836 */ /* 0x000fe40000000000 */
[----:B--2---:R-:W-:-:S05]  /*0bf0*/  @!P0 IMAD.WIDE.U32 R4, R3, 0x4, R4 ;  /* 0x0000000403048825 */ /* 0x004fca00078e0004 */
[----:B------:R2:W-:Y:S02]  /*0c00*/  @!P0 STG.E desc[UR4][R4.64], R10 ;  /* 0x0000000a04008986 */ /* 0x0005e4000c101904 */
.L_x_11282:
[----:B------:R-:W-:Y:S05]  /*0c10*/  BSYNC B0 ;  /* 0x0000000000007941 */ /* 0x000fea0003800000 */
.L_x_11276:
        /* <DEDUP_REMOVED lines=8> */
.L_x_11283:
        /* <DEDUP_REMOVED lines=14> */
.L_x_36241:


//--------------------- .text._ZN2at6native18elementwise_kernelILi128ELi4EZNS0_15gpu_kernel_implIZZZNS0_21clamp_min_kernel_cudaERNS_18TensorIteratorBaseERKN3c106ScalarEENKUlvE_clEvENKUlvE4_clEvEUldE_EEvS4_RKT_EUliE_EEviT1_ --------------------------
	.section	.text._ZN2at6native18elementwise_kernelILi128ELi4EZNS0_15gpu_kernel_implIZZZNS0_21clamp_min_kernel_cudaERNS_18TensorIteratorBaseERKN3c106ScalarEENKUlvE_clEvENKUlvE4_clEvEUldE_EEvS4_RKT_EUliE_EEviT1_,"ax",@progbits
	.align	128
        .global         _ZN2at6native18elementwise_kernelILi128ELi4EZNS0_15gpu_kernel_implIZZZNS0_21clamp_min_kernel_cudaERNS_18TensorIteratorBaseERKN3c106ScalarEENKUlvE_clEvENKUlvE4_clEvEUldE_EEvS4_RKT_EUliE_EEviT1_
        .type           _ZN2at6native18elementwise_kernelILi128ELi4EZNS0_15gpu_kernel_implIZZZNS0_21clamp_min_kernel_cudaERNS_18TensorIteratorBaseERKN3c106ScalarEENKUlvE_clEvENKUlvE4_clEvEUldE_EEvS4_RKT_EUliE_EEviT1_,@function
        .size           _ZN2at6native18elementwise_kernelILi128ELi4EZNS0_15gpu_kernel_implIZZZNS0_21clamp_min_kernel_cudaERNS_18TensorIteratorBaseERKN3c106ScalarEENKUlvE_clEvENKUlvE4_clEvEUldE_EEvS4_RKT_EUliE_EEviT1_,(.L_x_36242 - _ZN2at6native18elementwise_kernelILi128ELi4EZNS0_15gpu_kernel_implIZZZNS0_21clamp_min_kernel_cudaERNS_18TensorIteratorBaseERKN3c106ScalarEENKUlvE_clEvENKUlvE4_clEvEUldE_EEvS4_RKT_EUliE_EEviT1_)
        .other          _ZN2at6native18elementwise_kernelILi128ELi4EZNS0_15gpu_kernel_implIZZZNS0_21clamp_min_kernel_cudaERNS_18TensorIteratorBaseERKN3c106ScalarEENKUlvE_clEvENKUlvE4_clEvEUldE_EEvS4_RKT_EUliE_EEviT1_,@"STO_CUDA_ENTRY STV_DEFAULT"
_ZN2at6native18elementwise_kernelILi128ELi4EZNS0_15gpu_kernel_implIZZZNS0_21clamp_min_kernel_cudaERNS_18TensorIteratorBaseERKN3c106ScalarEENKUlvE_clEvENKUlvE4_clEvEUldE_EEvS4_RKT_EUliE_EEviT1_:
.text._ZN2at6native18elementwise_kernelILi128ELi4EZNS0_15gpu_kernel_implIZZZNS0_21clamp_min_kernel_cudaERNS_18TensorIteratorBaseERKN3c106ScalarEENKUlvE_clEvENKUlvE4_clEvEUldE_EEvS4_RKT_EUliE_EEviT1_:
        /* <DEDUP_REMOVED lines=313> */
.L_x_11286:
        /* <DEDUP_REMOVED lines=21> */
.L_x_11290:
[----:B------:R-:W2:Y:S02]  /*14e0*/  LDG.E.U8 R2, desc[UR36][R2.64] ;  /* 0x0000002402027981 */ /* 0x000ea4000c1e1100 */
[----:B--2---:R0:W1:Y:S01]  /*14f0*/  I2F.F64.U16 R4, R2 ;  /* 0x0000000200047312 */ /* 0x0040620000101800 */
[----:B------:R-:W-:Y:S05]  /*1500*/  BRA `(.L_x_11292) ;  /* 0x0000000c00707947 */ /* 0x000fea0003800000 */
.L_x_11289:
        /* <DEDUP_REMOVED lines=9> */
.L_x_11294:
[----:B------:R-:W2:Y:S02]  /*15a0*/  LDG.E R2, desc[UR36][R2.64] ;  /* 0x0000002402027981 */ /* 0x000ea4000c1e1900 */
[----:B--2---:R0:W1:Y:S01]  /*15b0*/  I2F.F64 R4, R2 ;  /* 0x0000000200047312 */ /* 0x0040620000201c00 */
[----:B------:R-:W-:Y:S05]  /*15c0*/  BRA `(.L_x_11292) ;  /* 0x0000000c00407947 */ /* 0x000fea0003800000 */
.L_x_11293:
[----:B------:R-:W2:Y:S02]  /*15d0*/  LDG.E.U16 R2, desc[UR36][R2.64] ;  /* 0x0000002402027981 */ /* 0x000ea4000c1e1500 */
[----:B--2---:R0:W1:Y:S01]  /*15e0*/  I2F.F64.S16 R4, R2 ;  /* 0x0000000200047312 */ /* 0x0040620000101c00 */
[----:B------:R-:W-:Y:S05]  /*15f0*/  BRA `(.L_x_11292) ;  /* 0x0000000c00347947 */ /* 0x000fea0003800000 */
.L_x_11288:
        /* <DEDUP_REMOVED lines=10> */
.L_x_11296:
[----:B------:R-:W2:Y:S02]  /*16a0*/  LDG.E.U16 R0, desc[UR36][R2.64] ;  /* 0x0000002402007981 */ /* 0x000ea4000c1e1500 */
[----:B--2---:R-:W-:-:S05]  /*16b0*/  HADD2.F32 R0, -RZ, R0.H0_H0 ;  /* 0x20000000ff007230 */ /* 0x004fca0000004100 */
[----:B------:R-:W-:-:S04]  /*16c0*/  FMUL.FTZ R0, R0, 1 ;  /* 0x3f80000000007820 */ /* 0x000fc80000410000 */
[----:B------:R0:W1:Y:S01]  /*16d0*/  F2F.F64.F32 R4, R0 ;  /* 0x0000000000047310 */ /* 0x0000620000201800 */
[----:B------:R-:W-:Y:S05]  /*16e0*/  BRA `(.L_x_11292) ;  /* 0x0000000800f87947 */ /* 0x000fea0003800000 */
.L_x_11295:
        /* <DEDUP_REMOVED lines=10> */
.L_x_11298:
[----:B------:R-:W2:Y:S02]  /*1790*/  LDG.E.U16 R2, desc[UR36][R2.64] ;  /* 0x0000002402027981 */ /* 0x000ea4000c1e1500 */
[----:B--2---:R-:W-:-:S05]  /*17a0*/  HADD2.F32 R0, -RZ, R2.H0_H0 ;  /* 0x20000002ff007230 */ /* 0x004fca0000004100 */
[----:B------:R-:W-:-:S04]  /*17b0*/  FMUL.FTZ R0, R0, 1 ;  /* 0x3f80000000007820 */ /* 0x000fc80000410000 */
[----:B------:R0:W1:Y:S01]  /*17c0*/  F2F.F64.F32 R4, R0 ;  /* 0x0000000000047310 */ /* 0x0000620000201800 */
[----:B------:R-:W-:Y:S05]  /*17d0*/  BRA `(.L_x_11292) ;  /* 0x0000000800bc7947 */ /* 0x000fea0003800000 */
.L_x_11297:
[----:B------:R0:W5:Y:S01]  /*17e0*/  LDG.E.64 R4, desc[UR36][R2.64] ;  /* 0x0000002402047981 */ /* 0x000162000c1e1b00 */
[----:B------:R-:W-:Y:S05]  /*17f0*/  BRA `(.L_x_11292) ;  /* 0x0000000800b47947 */ /* 0x000fea0003800000 */
.L_x_11287:
        /* <DEDUP_REMOVED lines=13> */
.L_x_11301:
[----:B------:R0:W5:Y:S01]  /*18d0*/  LDG.E.64 R4, desc[UR36][R2.64] ;  /* 0x0000002402047981 */ /* 0x000162000c1e1b00 */
[----:B------:R-:W-:Y:S05]  /*18e0*/  BRA `(.L_x_11292) ;  /* 0x0000000800787947 */ /* 0x000fea0003800000 */
.L_x_11300:
        /* <DEDUP_REMOVED lines=28> */
.L_x_11303:
        /* <DEDUP_REMOVED lines=15> */
.L_x_11302:
[----:B------:R-:W2:Y:S02]  /*1ba0*/  LDG.E.U16 R0, desc[UR36][R2.64] ;  /* 0x0000002402007981 */ /* 0x000ea4000c1e1500 */
[----:B--2---:R-:W-:-:S04]  /*1bb0*/  IMAD.U32 R0, R0, 0x10000, RZ ;  /* 0x0001000000007824 */ /* 0x004fc800078e00ff */
[----:B------:R-:W-:-:S04]  /*1bc0*/  FMUL.FTZ R0, R0, 1 ;  /* 0x3f80000000007820 */ /* 0x000fc80000410000 */
[----:B------:R0:W1:Y:S01]  /*1bd0*/  F2F.F64.F32 R4, R0 ;  /* 0x0000000000047310 */ /* 0x0000620000201800 */
[----:B------:R-:W-:Y:S05]  /*1be0*/  BRA `(.L_x_11292) ;  /* 0x0000000400b87947 */ /* 0x000fea0003800000 */
.L_x_11299:
        /* <DEDUP_REMOVED lines=11> */
.L_x_11306:
        /* <DEDUP_REMOVED lines=21> */
.L_x_11310:
[----:B------:R-:W-:Y:S05]  /*1df0*/  BSYNC B1 ;  /* 0x0000000000017941 */ /* 0x000fea0003800000 */
.L_x_11309:
[----:B------:R-:W-:Y:S01]  /*1e00*/  LEA R3, R0, 0x3b800000, 0x17 ;  /* 0x3b80000000037811 */ /* 0x000fe200078eb8ff */
[----:B------:R-:W-:-:S05]  /*1e10*/  IMAD.SHL.U32 R0, R2, 0x100000, RZ ;  /* 0x0010000002007824 */ /* 0x000fca00078e00ff */
[----:B------:R-:W-:-:S07]  /*1e20*/  LOP3.LUT R0, R3, R0, R4, 0xfe, !PT ;  /* 0x0000000003007212 */ /* 0x000fce00078efe04 */
.L_x_11308:
[----:B------:R-:W-:Y:S05]  /*1e30*/  BSYNC B0 ;  /* 0x0000000000007941 */ /* 0x000fea0003800000 */
.L_x_11307:
[----:B------:R-:W-:-:S04]  /*1e40*/  FMUL.FTZ R0, R0, 1 ;  /* 0x3f80000000007820 */ /* 0x000fc80000410000 */
[----:B------:R2:W3:Y:S01]  /*1e50*/  F2F.F64.F32 R4, R0 ;  /* 0x0000000000047310 */ /* 0x0004e20000201800 */
[----:B------:R-:W-:Y:S05]  /*1e60*/  BRA `(.L_x_11292) ;  /* 0x0000000400187947 */ /* 0x000fea0003800000 */
.L_x_11305:
        /* <DEDUP_REMOVED lines=21> */
.L_x_11314:
[----:B------:R-:W-:Y:S05]  /*1fc0*/  BSYNC B1 ;  /* 0x0000000000017941 */ /* 0x000fea0003800000 */
.L_x_11313:
[----:B------:R-:W-:Y:S01]  /*1fd0*/  LEA R3, R0, 0x37800000, 0x17 ;  /* 0x3780000000037811 */ /* 0x000fe200078eb8ff */
[----:B------:R-:W-:-:S05]  /*1fe0*/  IMAD.SHL.U32 R0, R2, 0x200000, RZ ;  /* 0x0020000002007824 */ /* 0x000fca00078e00ff */
[----:B------:R-:W-:-:S07]  /*1ff0*/  LOP3.LUT R0, R3, R0, R4, 0xfe, !PT ;  /* 0x0000000003007212 */ /* 0x000fce00078efe04 */
.L_x_11312:
[----:B------:R-:W-:Y:S05]  /*2000*/  BSYNC B0 ;  /* 0x0000000000007941 */ /* 0x000fea0003800000 */
.L_x_11311:
[----:B------:R-:W-:-:S04]  /*2010*/  FMUL.FTZ R0, R0, 1 ;  /* 0x3f80000000007820 */ /* 0x000fc80000410000 */
[----:B------:R4:W0:Y:S01]  /*2020*/  F2F.F64.F32 R4, R0 ;  /* 0x0000000000047310 */ /* 0x0008220000201800 */
[----:B------:R-:W-:Y:S05]  /*2030*/  BRA `(.L_x_11292) ;  /* 0x0000000000a47947 */ /* 0x000fea0003800000 */
.L_x_11304:
        /* <DEDUP_REMOVED lines=14> */
.L_x_11318:
[----:B------:R-:W-:Y:S05]  /*2120*/  BSYNC B0 ;  /* 0x0000000000007941 */ /* 0x000fea0003800000 */
.L_x_11317:
[----:B------:R-:W-:-:S04]  /*2130*/  FMUL.FTZ R0, R0, 1 ;  /* 0x3f80000000007820 */ /* 0x000fc80000410000 */
[----:B------:R0:W1:Y:S01]  /*2140*/  F2F.F64.F32 R4, R0 ;  /* 0x0000000000047310 */ /* 0x0000620000201800 */
[----:B------:R-:W-:Y:S05]  /*2150*/  BRA `(.L_x_11292) ;  /* 0x00000000005c7947 */ /* 0x000fea0003800000 */
.L_x_11291:
        /* <DEDUP_REMOVED lines=16> */
.L_x_11319:
[----:B------:R-:W-:Y:S01]  /*2260*/  CS2R R4, SRZ ;  /* 0x0000000000047805 */ /* 0x000fe2000001ff00 */
[----:B------:R-:W-:Y:S06]  /*2270*/  BRA `(.L_x_11292) ;  /* 0x0000000000147947 */ /* 0x000fec0003800000 */
.L_x_11316:
[----:B------:R-:W2:Y:S02]  /*2280*/  LDG.E.64 R4, desc[UR36][R2.64] ;  /* 0x0000002402047981 */ /* 0x000ea4000c1e1b00 */
[----:B--2---:R-:W0:Y:S01]  /*2290*/  I2F.F64.U64 R4, R4 ;  /* 0x0000000400047312 */ /* 0x004e220000301800 */
[----:B------:R-:W-:Y:S05]  /*22a0*/  BRA `(.L_x_11292) ;  /* 0x0000000000087947 */ /* 0x000fea0003800000 */
.L_x_11315:
[----:B------:R-:W2:Y:S02]  /*22b0*/  LDG.E R2, desc[UR36][R2.64] ;  /* 0x0000002402027981 */ /* 0x000ea4000c1e1900 */
[----:B--2---:R0:W1:Y:S02]  /*22c0*/  I2F.F64.U32 R4, R2 ;  /* 0x0000000200047312 */ /* 0x0040640000201800 */
.L_x_11292:
[----:B01-3-5:R-:W-:Y:S01]  /*22d0*/  DSETP.GTU.AND P0, PT, |R4|, +INF , PT ;  /* 0x7ff000000400742a */ /* 0x02bfe20003f0c200 */
[----:B------:R-:W2:-:S13]  /*22e0*/  LDC.U8 R8, c[0x0][0x430] ;  /* 0x00010c00ff087b82 */ /* 0x000e9a0000000000 */
[----:B------:R-:W0:Y:S01]  /*22f0*/  @!P0 LDC.64 R2, c[0x0][0x420] ;  /* 0x00010800ff028b82 */ /* 0x000e220000000a00 */
[----:B--2-4-:R-:W-:-:S04]  /*2300*/  PRMT R0, R8, 0x9910, RZ ;  /* 0x0000991008007816 */ /* 0x014fc800000000ff */
[----:B------:R-:W-:Y:S01]  /*2310*/  ISETP.GT.AND P1, PT, R0, 0x9, PT ;  /* 0x000000090000780c */ /* 0x000fe20003f24270 */
[----:B0-----:R-:W-:Y:S01]  /*2320*/  @!P0 DSETP.MAX.AND P2, P3, R4, R2, PT ;  /* 0x000000020400822a */ /* 0x001fe20003b4f000 */
        /* <DEDUP_REMOVED lines=21> */
.L_x_11323:
[----:B------:R-:W0:Y:S02]  /*2480*/  F2I.S64.F64.TRUNC R4, R4 ;  /* 0x0000000400047311 */ /* 0x000e24000030d900 */
[----:B0-----:R-:W-:-:S05]  /*2490*/  IMAD.MOV.U32 R3, RZ, RZ, R4 ;  /* 0x000000ffff037224 */ /* 0x001fca00078e0004 */
[----:B------:R3:W-:Y:S01]  /*24a0*/  STG.E.U8 desc[UR36][R16.64], R3 ;  /* 0x0000000310007986 */ /* 0x0007e2000c101124 */
[----:B------:R-:W-:Y:S05]  /*24b0*/  BRA `(.L_x_11325) ;  /* 0x0000000c00f87947 */ /* 0x000fea0003800000 */
.L_x_11322:
        /* <DEDUP_REMOVED lines=9> */
.L_x_11327:
[----:B------:R-:W0:Y:S02]  /*2550*/  F2I.F64.TRUNC R5, R4 ;  /* 0x0000000400057311 */ /* 0x000e24000030d100 */
[----:B0-----:R1:W-:Y:S01]  /*2560*/  STG.E desc[UR36][R16.64], R5 ;  /* 0x0000000510007986 */ /* 0x0013e2000c101924 */
[----:B------:R-:W-:Y:S05]  /*2570*/  BRA `(.L_x_11325) ;  /* 0x0000000c00c87947 */ /* 0x000fea0003800000 */
.L_x_11326:
[----:B------:R-:W0:Y:S02]  /*2580*/  F2I.F64.TRUNC R5, R4 ;  /* 0x0000000400057311 */ /* 0x000e24000030d100 */
[----:B0-----:R2:W-:Y:S01]  /*2590*/  STG.E.U16 desc[UR36][R16.64], R5 ;  /* 0x0000000510007986 */ /* 0x0015e2000c101524 */
[----:B------:R-:W-:Y:S05]  /*25a0*/  BRA `(.L_x_11325) ;  /* 0x0000000c00bc7947 */ /* 0x000fea0003800000 */
.L_x_11321:
        /* <DEDUP_REMOVED lines=13> */
.L_x_11329:
        /* <DEDUP_REMOVED lines=8> */
.L_x_11328:
        /* <DEDUP_REMOVED lines=14> */
.L_x_11331:
        /* <DEDUP_REMOVED lines=9> */
.L_x_11330:
[----:B------:R0:W-:Y:S01]  /*2870*/  STG.E.64 desc[UR36][R16.64], R4 ;  /* 0x0000000410007986 */ /* 0x0001e2000c101b24 */
[----:B------:R-:W-:Y:S05]  /*2880*/  BRA `(.L_x_11325) ;  /* 0x0000000c00047947 */ /* 0x000fea0003800000 */
.L_x_11320:
        /* <DEDUP_REMOVED lines=12> */
.L_x_11334:
[----:B------:R-:W-:-:S05]  /*2950*/  CS2R R6, SRZ ;  /* 0x0000000000067805 */ /* 0x000fca000001ff00 */
[----:B------:R0:W-:Y:S01]  /*2960*/  STG.E.128 desc[UR36][R16.64], R4 ;  /* 0x0000000410007986 */ /* 0x0001e2000c101d24 */
[----:B------:R-:W-:Y:S05]  /*2970*/  BRA `(.L_x_11325) ;  /* 0x0000000800c87947 */ /* 0x000fea0003800000 */
.L_x_11333:
        /* <DEDUP_REMOVED lines=25> */
.L_x_11338:
[----:B------:R-:W-:Y:S05]  /*2b10*/  BSYNC B0 ;  /* 0x0000000000007941 */ /* 0x000fea0003800000 */
.L_x_11337:
[----:B------:R-:W-:-:S05]  /*2b20*/  LOP3.LUT R3, R0, R3, RZ, 0xfc, !PT ;  /* 0x0000000300037212 */ /* 0x000fca00078efcff */
[----:B------:R0:W-:Y:S01]  /*2b30*/  STG.E.U8 desc[UR36][R16.64], R3 ;  /* 0x0000000310007986 */ /* 0x0001e2000c101124 */
[----:B------:R-:W-:Y:S05]  /*2b40*/  BRA `(.L_x_11325) ;  /* 0x0000000800547947 */ /* 0x000fea0003800000 */
.L_x_11336:
        /* <DEDUP_REMOVED lines=17> */
.L_x_11340:
[----:B------:R-:W-:Y:S01]  /*2c60*/  IMAD.MOV.U32 R0, RZ, RZ, 0x7f ;  /* 0x0000007fff007424 */ /* 0x000fe200078e00ff */
[----:B------:R-:W-:-:S04]  /*2c70*/  ISETP.GT.U32.AND P0, PT, R2, 0x7f800000, PT ;  /* 0x7f8000000200780c */ /* 0x000fc80003f04070 */
[----:B------:R-:W-:-:S09]  /*2c80*/  SEL R0, R0, 0x7c, P0 ;  /* 0x0000007c00007807 */ /* 0x000fd20000000000 */
.L_x_11341:
[----:B------:R-:W-:Y:S05]  /*2c90*/  BSYNC B0 ;  /* 0x0000000000007941 */ /* 0x000fea0003800000 */
.L_x_11339:
[----:B------:R-:W-:-:S04]  /*2ca0*/  LOP3.LUT R2, R3, 0x80000000, RZ, 0xc0, !PT ;  /* 0x8000000003027812 */ /* 0x000fc800078ec0ff */
[----:B------:R-:W-:-:S04]  /*2cb0*/  SHF.R.U32.HI R3, RZ, 0x18, R2 ;  /* 0x00000018ff037819 */ /* 0x000fc80000011602 */
[----:B------:R-:W-:-:S05]  /*2cc0*/  LOP3.LUT R3, R0, R3, RZ, 0xfc, !PT ;  /* 0x0000000300037212 */ /* 0x000fca00078efcff */
[----:B------:R0:W-:Y:S01]  /*2cd0*/  STG.E.U8 desc[UR36][R16.64], R3 ;  /* 0x0000000310007986 */ /* 0x0001e2000c101124 */
[----:B------:R-:W-:Y:S05]  /*2ce0*/  BRA `(.L_x_11325) ;  /* 0x0000000400ec7947 */ /* 0x000fea0003800000 */
.L_x_11335:
        /* <DEDUP_REMOVED lines=8> */
.L_x_11332:
        /* <DEDUP_REMOVED lines=11> */
.L_x_11344:
        /* <DEDUP_REMOVED lines=21> */
.L_x_11347:
[----:B------:R-:W-:-:S04]  /*2f70*/  LOP3.LUT R2, R3, 0x80000000, RZ, 0xc0, !PT ;  /* 0x8000000003027812 */ /* 0x000fc800078ec0ff */
[----:B------:R-:W-:-:S04]  /*2f80*/  SHF.R.U32.HI R3, RZ, 0x18, R2 ;  /* 0x00000018ff037819 */ /* 0x000fc80000011602 */
[----:B------:R-:W-:-:S04]  /*2f90*/  LOP3.LUT R0, R0, R3, RZ, 0xfc, !PT ;  /* 0x0000000300007212 */ /* 0x000fc800078efcff */
[----:B------:R-:W-:-:S07]  /*2fa0*/  PRMT R8, R0, 0x7610, R8 ;  /* 0x0000761000087816 */ /* 0x000fce0000000008 */
.L_x_11346:
[----:B------:R-:W-:Y:S05]  /*2fb0*/  BSYNC B0 ;  /* 0x0000000000007941 */ /* 0x000fea0003800000 */
.L_x_11345:
[----:B------:R0:W-:Y:S01]  /*2fc0*/  STG.E.U8 desc[UR36][R16.64], R8 ;  /* 0x0000000810007986 */ /* 0x0001e2000c101124 */
[----:B------:R-:W-:Y:S05]  /*2fd0*/  BRA `(.L_x_11325) ;  /* 0x0000000400307947 */ /* 0x000fea0003800000 */
.L_x_11343:
        /* <DEDUP_REMOVED lines=21> */
.L_x_11350:
[----:B------:R-:W-:-:S04]  /*3130*/  LOP3.LUT R2, R3, 0x80000000, RZ, 0xc0, !PT ;  /* 0x8000000003027812 */ /* 0x000fc800078ec0ff */
[----:B------:R-:W-:-:S04]  /*3140*/  SHF.R.U32.HI R3, RZ, 0x18, R2 ;  /* 0x00000018ff037819 */ /* 0x000fc80000011602 */
[----:B------:R-:W-:-:S04]  /*3150*/  LOP3.LUT R0, R0, R3, RZ, 0xfc, !PT ;  /* 0x0000000300007212 */ /* 0x000fc800078efcff */
[----:B------:R-:W-:-:S07]  /*3160*/  PRMT R8, R0, 0x7610, R8 ;  /* 0x0000761000087816 */ /* 0x000fce0000000008 */
.L_x_11349:
[----:B------:R-:W-:Y:S05]  /*3170*/  BSYNC B0 ;  /* 0x0000000000007941 */ /* 0x000fea0003800000 */
.L_x_11348:
[----:B------:R0:W-:Y:S01]  /*3180*/  STG.E.U8 desc[UR36][R16.64], R8 ;  /* 0x0000000810007986 */ /* 0x0001e2000c101124 */
[----:B------:R-:W-:Y:S05]  /*3190*/  BRA `(.L_x_11325) ;  /* 0x0000000000c07947 */ /* 0x000fea0003800000 */
.L_x_11342:
        /* <DEDUP_REMOVED lines=26> */
.L_x_11324:
        /* <DEDUP_REMOVED lines=16> */
.L_x_11353:
[----:B------:R-:W-:Y:S05]  /*3440*/  BRA `(.L_x_11325) ;  /* 0x0000000000147947 */ /* 0x000fea0003800000 */
.L_x_11352:
[----:B------:R-:W0:Y:S02]  /*3450*/  F2I.U64.F64.TRUNC R4, R4 ;  /* 0x0000000400047311 */ /* 0x000e24000030d800 */
[----:B0-----:R0:W-:Y:S01]  /*3460*/  STG.E.64 desc[UR36][R16.64], R4 ;  /* 0x0000000410007986 */ /* 0x0011e2000c101b24 */
[----:B------:R-:W-:Y:S05]  /*3470*/  BRA `(.L_x_11325) ;  /* 0x0000000000087947 */ /* 0x000fea0003800000 */
.L_x_11351:
[----:B------:R-:W0:Y:S02]  /*3480*/  F2I.U32.F64.TRUNC R5, R4 ;  /* 0x0000000400057311 */ /* 0x000e24000030d000 */
[----:B0-----:R0:W-:Y:S02]  /*3490*/  STG.E desc[UR36][R16.64], R5 ;  /* 0x0000000510007986 */ /* 0x0011e4000c101924 */
.L_x_11325:
[----:B------:R-:W-:-:S04]  /*34a0*/  IMAD R18, R23, 0x200, R18 ;  /* 0x0000020017127824 */ /* 0x000fc800078e0212 */
[----:B------:R-:W-:-:S07]  /*34b0*/  VIADD R19, R18, 0x80 ;  /* 0x0000008012137836 */ /* 0x000fce0000000000 */
.L_x_11285:
[----:B------:R-:W-:Y:S05]  /*34c0*/  BSYNC B6 ;  /* 0x0000000000067941 */ /* 0x000fea0003800000 */
.L_x_11284:
        /* <DEDUP_REMOVED lines=307> */
.L_x_11356:
        /* <DEDUP_REMOVED lines=21> */
.L_x_11360:
[----:B------:R-:W2:Y:S02]  /*4950*/  LDG.E.U8 R2, desc[UR36][R2.64] ;  /* 0x0000002402027981 */ /* 0x000ea4000c1e1100 */
[----:B--2---:R0:W1:Y:S01]  /*4960*/  I2F.F64.U16 R4, R2 ;  /* 0x0000000200047312 */ /* 0x0040620000101800 */
[----:B------:R-:W-:Y:S05]  /*4970*/  BRA `(.L_x_11362) ;  /* 0x0000000c00707947 */ /* 0x000fea0003800000 */
.L_x_11359:
        /* <DEDUP_REMOVED lines=9> */
.L_x_11364:
[----:B------:R-:W2:Y:S02]  /*4a10*/  LDG.E R2, desc[UR36][R2.64] ;  /* 0x0000002402027981 */ /* 0x000ea4000c1e1900 */
[----:B--2---:R0:W1:Y:S01]  /*4a20*/  I2F.F64 R4, R2 ;  /* 0x0000000200047312 */ /* 0x0040620000201c00 */
[----:B------:R-:W-:Y:S05]  /*4a30*/  BRA `(.L_x_11362) ;  /* 0x0000000c00407947 */ /* 0x000fea0003800000 */
.L_x_11363:
[----:B------:R-:W2:Y:S02]  /*4a40*/  LDG.E.U16 R2, desc[UR36][R2.64] ;  /* 0x0000002402027981 */ /* 0x000ea4000c1e1500 */
[----:B--2---:R0:W1:Y:S01]  /*4a50*/  I2F.F64.S16 R4, R2 ;  /* 0x0000000200047312 */ /* 0x0040620000101c00 */
[----:B------:R-:W-:Y:S05]  /*4a60*/  BRA `(.L_x_11362) ;  /* 0x0000000c00347947 */ /* 0x000fea0003800000 */
.L_x_11358:
        /* <DEDUP_REMOVED lines=10> */
.L_x_11366:
[----:B------:R-:W2:Y:S02]  /*4b10*/  LDG.E.U16 R0, desc[UR36][R2.64] ;  /* 0x0000002402007981 */ /* 0x000ea4000c1e1500 */
[----:B--2---:R-:W-:-:S05]  /*4b20*/  HADD2.F32 R0, -RZ, R0.H0_H0 ;  /* 0x20000000ff007230 */ /* 0x004fca0000004100 */
[----:B------:R-:W-:-:S04]  /*4b30*/  FMUL.FTZ R0, R0, 1 ;  /* 0x3f80000000007820 */ /* 0x000fc80000410000 */
[----:B------:R0:W1:Y:S01]  /*4b40*/  F2F.F64.F32 R4, R0 ;  /* 0x0000000000047310 */ /* 0x0000620000201800 */
[----:B------:R-:W-:Y:S05]  /*4b50*/  BRA `(.L_x_11362) ;  /* 0x0000000800f87947 */ /* 0x000fea0003800000 */
.L_x_11365:
        /* <DEDUP_REMOVED lines=10> */
.L_x_11368:
[----:B------:R-:W2:Y:S02]  /*4c00*/  LDG.E.U16 R2, desc[UR36][R2.64] ;  /* 0x0000002402027981 */ /* 0x000ea4000c1e1500 */
[----:B--2---:R-:W-:-:S05]  /*4c10*/  HADD2.F32 R0, -RZ, R2.H0_H0 ;  /* 0x20000002ff007230 */ /* 0x004fca0000004100 */
[----:B------:R-:W-:-:S04]  /*4c20*/  FMUL.FTZ R0, R0, 1 ;  /* 0x3f80000000007820 */ /* 0x000fc80000410000 */
[----:B------:R0:W1:Y:S01]  /*4c30*/  F2F.F64.F32 R4, R0 ;  /* 0x0000000000047310 */ /* 0x0000620000201800 */
[----:B------:R-:W-:Y:S05]  /*4c40*/  BRA `(.L_x_11362) ;  /* 0x0000000800bc7947 */ /* 0x000fea0003800000 */
.L_x_11367:
[----:B------:R0:W5:Y:S01]  /*4c50*/  LDG.E.64 R4, desc[UR36][R2.64] ;  /* 0x0000002402047981 */ /* 0x000162000c1e1b00 */
[----:B------:R-:W-:Y:S05]  /*4c60*/  BRA `(.L_x_11362) ;  /* 0x0000000800b47947 */ /* 0x000fea0003800000 */
.L_x_11357:
        /* <DEDUP_REMOVED lines=13> */
.L_x_11371:
[----:B------:R0:W5:Y:S01]  /*4d40*/  LDG.E.64 R4, desc[UR36][R2.64] ;  /* 0x0000002402047981 */ /* 0x000162000c1e1b00 */
[----:B------:R-:W-:Y:S05]  /*4d50*/  BRA `(.L_x_11362) ;  /* 0x0000000800787947 */ /* 0x000fea0003800000 */
.L_x_11370:
        /* <DEDUP_REMOVED lines=28> */
.L_x_11373:
        /* <DEDUP_REMOVED lines=15> */
.L_x_11372:
[----:B------:R-:W2:Y:S02]  /*5010*/  LDG.E.U16 R0, desc[UR36][R2.64] ;  /* 0x0000002402007981 */ /* 0x000ea4000c1e1500 */
[----:B--2---:R-:W-:-:S04]  /*5020*/  IMAD.U32 R0, R0, 0x10000, RZ ;  /* 0x0001000000007824 */ /* 0x004fc800078e00ff */
[----:B------:R-:W-:-:S04]  /*5030*/  FMUL.FTZ R0, R0, 1 ;  /* 0x3f80000000007820 */ /* 0x000fc80000410000 */
[----:B------:R0:W1:Y:S01]  /*5040*/  F2F.F64.F32 R4, R0 ;  /* 0x0000000000047310 */ /* 0x0000620000201800 */
[----:B------:R-:W-:Y:S05]  /*5050*/  BRA `(.L_x_11362) ;  /* 0x0000000400b87947 */ /* 0x000fea0003800000 */
.L_x_11369:
        /* <DEDUP_REMOVED lines=11> */
.L_x_11376:
        /* <DEDUP_REMOVED lines=21> */
.L_x_11380:
[----:B------:R-:W-:Y:S05]  /*5260*/  BSYNC B1 ;  /* 0x0000000000017941 */ /* 0x000fea0003800000 */
.L_x_11379:
[----:B------:R-:W-:Y:S01]  /*5270*/  LEA R3, R0, 0x3b800000, 0x17 ;  /* 0x3b80000000037811 */ /* 0x000fe200078eb8ff */
[----:B------:R-:W-:-:S05]  /*5280*/  IMAD.SHL.U32 R0, R2, 0x100000, RZ ;  /* 0x0010000002007824 */ /* 0x000fca00078e00ff */
[----:B------:R-:W-:-:S07]  /*5290*/  LOP3.LUT R0, R3, R0, R4, 0xfe, !PT ;  /* 0x0000000003007212 */ /* 0x000fce00078efe04 */
.L_x_11378:
[----:B------:R-:W-:Y:S05]  /*52a0*/  BSYNC B0 ;  /* 0x0000000000007941 */ /* 0x000fea0003800000 */
.L_x_11377:
[----:B------:R-:W-:-:S04]  /*52b0*/  FMUL.FTZ R0, R0, 1 ;  /* 0x3f80000000007820 */ /* 0x000fc80000410000 */
[----:B------:R2:W3:Y:S01]  /*52c0*/  F2F.F64.F32 R4, R0 ;  /* 0x0000000000047310 */ /* 0x0004e20000201800 */
[----:B------:R-:W-:Y:S05]  /*52d0*/  BRA `(.L_x_11362) ;  /* 0x0000000400187947 */ /* 0x000fea0003800000 */
.L_x_11375:
        /* <DEDUP_REMOVED lines=21> */
.L_x_11384:
[----:B------:R-:W-:Y:S05]  /*5430*/  BSYNC B1 ;  /* 0x0000000000017941 */ /* 0x000fea0003800000 */
.L_x_11383:
[----:B------:R-:W-:Y:S01]  /*5440*/  LEA R3, R0, 0x37800000, 0x17 ;  /* 0x3780000000037811 */ /* 0x000fe200078eb8ff */
[----:B------:R-:W-:-:S05]  /*5450*/  IMAD.SHL.U32 R0, R2, 0x200000, RZ ;  /* 0x0020000002007824 */ /* 0x000fca00078e00ff */
[----:B------:R-:W-:-:S07]  /*5460*/  LOP3.LUT R0, R3, R0, R4, 0xfe, !PT ;  /* 0x0000000003007212 */ /* 0x000fce00078efe04 */
.L_x_11382:
[----:B------:R-:W-:Y:S05]  /*5470*/  BSYNC B0 ;  /* 0x0000000000007941 */ /* 0x000fea0003800000 */
.L_x_11381:
[----:B------:R-:W-:-:S04]  /*5480*/  FMUL.FTZ R0, R0, 1 ;  /* 0x3f80000000007820 */ /* 0x000fc80000410000 */
[----:B------:R4:W0:Y:S01]  /*5490*/  F2F.F64.F32 R4, R0 ;  /* 0x0000000000047310 */ /* 0x0008220000201800 */
[----:B------:R-:W-:Y:S05]  /*54a0*/  BRA `(.L_x_11362) ;  /* 0x0000000000a47947 */ /* 0x000fea0003800000 */
.L_x_11374:
        /* <DEDUP_REMOVED lines=14> */
.L_x_11388:
[----:B------:R-:W-:Y:S05]  /*5590*/  BSYNC B0 ;  /* 0x0000000000007941 */ /* 0x000fea0003800000 */
.L_x_11387:
[----:B------:R-:W-:-:S04]  /*55a0*/  FMUL.FTZ R0, R0, 1 ;  /* 0x3f80000000007820 */ /* 0x000fc80000410000 */
[----:B------:R0:W1:Y:S01]  /*55b0*/  F2F.F64.F32 R4, R0 ;  /* 0x0000000000047310 */ /* 0x0000620000201800 */
[----:B------:R-:W-:Y:S05]  /*55c0*/  BRA `(.L_x_11362) ;  /* 0x00000000005c7947 */ /* 0x000fea0003800000 */
.L_x_11361:
        /* <DEDUP_REMOVED lines=16> */
.L_x_11389:
[----:B------:R-:W-:Y:S01]  /*56d0*/  CS2R R4, SRZ ;  /* 0x0000000000047805 */ /* 0x000fe2000001ff00 */
[----:B------:R-:W-:Y:S06]  /*56e0*/  BRA `(.L_x_11362) ;  /* 0x0000000000147947 */ /* 0x000fec0003800000 */
.L_x_11386:
[----:B------:R-:W2:Y:S02]  /*56f0*/  LDG.E.64 R4, desc[UR36][R2.64] ;  /* 0x0000002402047981 */ /* 0x000ea4000c1e1b00 */
[----:B--2---:R-:W0:Y:S01]  /*5700*/  I2F.F64.U64 R4, R4 ;  /* 0x0000000400047312 */ /* 0x004e220000301800 */
[----:B------:R-:W-:Y:S05]  /*5710*/  BRA `(.L_x_11362) ;  /* 0x0000000000087947 */ /* 0x000fea0003800000 */
.L_x_11385:
[----:B------:R-:W2:Y:S02]  /*5720*/  LDG.E R2, desc[UR36][R2.64] ;  /* 0x0000002402027981 */ /* 0x000ea4000c1e1900 */
[----:B--2---:R0:W1:Y:S02]  /*5730*/  I2F.F64.U32 R4, R2 ;  /* 0x0000000200047312 */ /* 0x0040640000201800 */
.L_x_11362:
[----:B01-3-5:R-:W-:Y:S01]  /*5740*/  DSETP.GTU.AND P0, PT, |R4|, +INF , PT ;  /* 0x7ff000000400742a */ /* 0x02bfe20003f0c200 */
[----:B------:R-:W2:-:S13]  /*5750*/  LDC.U8 R8, c[0x0][0x430] ;  /* 0x00010c00ff087b82 */ /* 0x000e9a0000000000 */
[----:B------:R-:W0:Y:S01]  /*5760*/  @!P0 LDC.64 R2, c[0x0][0x420] ;  /* 0x00010800ff028b82 */ /* 0x000e220000000a00 */
[----:B--2-4-:R-:W-:-:S04]  /*5770*/  PRMT R0, R8, 0x9910, RZ ;  /* 0x0000991008007816 */ /* 0x014fc800000000ff */
[----:B------:R-:W-:Y:S01]  /*5780*/  ISETP.GT.AND P1, PT, R0, 0x9, PT ;  /* 0x000000090000780c */ /* 0x000fe20003f24270 */
[----:B0-----:R-:W-:Y:S01]  /*5790*/  @!P0 DSETP.MAX.AND P2, P3, R4, R2, PT ;  /* 0x000000020400822a */ /* 0x001fe20003b4f000 */
        /* <DEDUP_REMOVED lines=21> */
.L_x_11393:
[----:B------:R-:W0:Y:S02]  /*58f0*/  F2I.S64.F64.TRUNC R4, R4 ;  /* 0x0000000400047311 */ /* 0x000e24000030d900 */
[----:B0-----:R-:W-:-:S05]  /*5900*/  IMAD.MOV.U32 R3, RZ, RZ, R4 ;  /* 0x000000ffff037224 */ /* 0x001fca00078e0004 */
[----:B------:R0:W-:Y:S01]  /*5910*/  STG.E.U8 desc[UR36][R16.64], R3 ;  /* 0x0000000310007986 */ /* 0x0001e2000c101124 */
[----:B------:R-:W-:Y:S05]  /*5920*/  BRA `(.L_x_11395) ;  /* 0x0000000c00f87947 */ /* 0x000fea0003800000 */
.L_x_11392:
        /* <DEDUP_REMOVED lines=9> */
.L_x_11397:
[----:B------:R-:W0:Y:S02]  /*59c0*/  F2I.F64.TRUNC R5, R4 ;  /* 0x0000000400057311 */ /* 0x000e24000030d100 */
[----:B0-----:R0:W-:Y:S01]  /*59d0*/  STG.E desc[UR36][R16.64], R5 ;  /* 0x0000000510007986 */ /* 0x0011e2000c101924 */
[----:B------:R-:W-:Y:S05]  /*59e0*/  BRA `(.L_x_11395) ;  /* 0x0000000c00c87947 */ /* 0x000fea0003800000 */
.L_x_11396:
[----:B------:R-:W0:Y:S02]  /*59f0*/  F2I.F64.TRUNC R5, R4 ;  /* 0x0000000400057311 */ /* 0x000e24000030d100 */
[----:B0-----:R0:W-:Y:S01]  /*5a00*/  STG.E.U16 desc[UR36][R16.64], R5 ;  /* 0x0000000510007986 */ /* 0x0011e2000c101524 */
[----:B------:R-:W-:Y:S05]  /*5a10*/  BRA `(.L_x_11395) ;  /* 0x0000000c00bc7947 */ /* 0x000fea0003800000 */
.L_x_11391:
        /* <DEDUP_REMOVED lines=13> */
.L_x_11399:
        /* <DEDUP_REMOVED lines=8> */
.L_x_11398:
        /* <DEDUP_REMOVED lines=14> */
.L_x_11401:
        /* <DEDUP_REMOVED lines=9> */
.L_x_11400:
[----:B------:R0:W-:Y:S01]  /*5ce0*/  STG.E.64 desc[UR36][R16.64], R4 ;  /* 0x0000000410007986 */ /* 0x0001e2000c101b24 */
[----:B------:R-:W-:Y:S05]  /*5cf0*/  BRA `(.L_x_11395) ;  /* 0x0000000c00047947 */ /* 0x000fea0003800000 */
.L_x_11390:
        /* <DEDUP_REMOVED lines=12> */
.L_x_11404:
[----:B------:R-:W-:-:S05]  /*5dc0*/  CS2R R6, SRZ ;  /* 0x0000000000067805 */ /* 0x000fca000001ff00 */
[----:B------:R0:W-:Y:S01]  /*5dd0*/  STG.E.128 desc[UR36][R16.64], R4 ;  /* 0x0000000410007986 */ /* 0x0001e2000c101d24 */
[----:B------:R-:W-:Y:S05]  /*5de0*/  BRA `(.L_x_11395) ;  /* 0x0000000800c87947 */ /* 0x000fea0003800000 */
.L_x_11403:
        /* <DEDUP_REMOVED lines=25> */
.L_x_11408:
[----:B------:R-:W-:Y:S05]  /*5f80*/  BSYNC B0 ;  /* 0x0000000000007941 */ /* 0x000fea0003800000 */
.L_x_11407:
[----:B------:R-:W-:-:S05]  /*5f90*/  LOP3.LUT R3, R0, R3, RZ, 0xfc, !PT ;  /* 0x0000000300037212 */ /* 0x000fca00078efcff */
[----:B------:R0:W-:Y:S01]  /*5fa0*/  STG.E.U8 desc[UR36][R16.64], R3 ;  /* 0x0000000310007986 */ /* 0x0001e2000c101124 */
[----:B------:R-:W-:Y:S05]  /*5fb0*/  BRA `(.L_x_11395) ;  /* 0x0000000800547947 */ /* 0x000fea0003800000 */
.L_x_11406:
        /* <DEDUP_REMOVED lines=17> */
.L_x_11410:
[----:B------:R-:W-:Y:S01]  /*60d0*/  IMAD.MOV.U32 R0, RZ, RZ, 0x7f ;  /* 0x0000007fff007424 */ /* 0x000fe200078e00ff */
[----:B------:R-:W-:-:S04]  /*60e0*/  ISETP.GT.U32.AND P0, PT, R2, 0x7f800000, PT ;  /* 0x7f8000000200780c */ /* 0x000fc80003f04070 */
[----:B------:R-:W-:-:S09]  /*60f0*/  SEL R0, R0, 0x7c, P0 ;  /* 0x0000007c00007807 */ /* 0x000fd20000000000 */
.L_x_11411:
[----:B------:R-:W-:Y:S05]  /*6100*/  BSYNC B0 ;  /* 0x0000000000007941 */ /* 0x000fea0003800000 */
.L_x_11409:
[----:B------:R-:W-:-:S04]  /*6110*/  LOP3.LUT R2, R3, 0x80000000, RZ, 0xc0, !PT ;  /* 0x8000000003027812 */ /* 0x000fc800078ec0ff */
[----:B------:R-:W-:-:S04]  /*6120*/  SHF.R.U32.HI R3, RZ, 0x18, R2 ;  /* 0x00000018ff037819 */ /* 0x000fc80000011602 */
[----:B------:R-:W-:-:S05]  /*6130*/  LOP3.LUT R3, R0, R3, RZ, 0xfc, !PT ;  /* 0x0000000300037212 */ /* 0x000fca00078efcff */
[----:B------:R0:W-:Y:S01]  /*6140*/  STG.E.U8 desc[UR36][R16.64], R3 ;  /* 0x0000000310007986 */ /* 0x0001e2000c101124 */
[----:B------:R-:W-:Y:S05]  /*6150*/  BRA `(.L_x_11395) ;  /* 0x0000000400ec7947 */ /* 0x000fea0003800000 */
.L_x_11405:
        /* <DEDUP_REMOVED lines=8> */
.L_x_11402:
        /* <DEDUP_REMOVED lines=11> */
.L_x_11414:
        /* <DEDUP_REMOVED lines=21> */
.L_x_11417:
[----:B------:R-:W-:-:S04]  /*63e0*/  LOP3.LUT R2, R3, 0x80000000, RZ, 0xc0, !PT ;  /* 0x8000000003027812 */ /* 0x000fc800078ec0ff */
[----:B------:R-:W-:-:S04]  /*63f0*/  SHF.R.U32.HI R3, RZ, 0x18, R2 ;  /* 0x00000018ff037819 */ /* 0x000fc80000011602 */
[----:B------:R-:W-:-:S04]  /*6400*/  LOP3.LUT R0, R0, R3, RZ, 0xfc, !PT ;  /* 0x0000000300007212 */ /* 0x000fc800078efcff */
[----:B------:R-:W-:-:S07]  /*6410*/  PRMT R8, R0, 0x7610, R8 ;  /* 0x0000761000087816 */ /* 0x000fce0000000008 */
.L_x_11416:
[----:B------:R-:W-:Y:S05]  /*6420*/  BSYNC B0 ;  /* 0x0000000000007941 */ /* 0x000fea0003800000 */
.L_x_11415:
[----:B------:R3:W-:Y:S01]  /*6430*/  STG.E.U8 desc[UR36][R16.64], R8 ;  /* 0x0000000810007986 */ /* 0x0007e2000c101124 */
[----:B------:R-:W-:Y:S05]  /*6440*/  BRA `(.L_x_11395) ;  /* 0x0000000400307947 */ /* 0x000fea0003800000 */
.L_x_11413:
        /* <DEDUP_REMOVED lines=21> */
.L_x_11420:
[----:B------:R-:W-:-:S04]  /*65a0*/  LOP3.LUT R2, R3, 0x80000000, RZ, 0xc0, !PT ;  /* 0x8000000003027812 */ /* 0x000fc800078ec0ff */
[----:B------:R-:W-:-:S04]  /*65b0*/  SHF.R.U32.HI R3, RZ, 0x18, R2 ;  /* 0x00000018ff037819 */ /* 0x000fc80000011602 */
[----:B------:R-:W-:-:S04]  /*65c0*/  LOP3.LUT R0, R0, R3, RZ, 0xfc, !PT ;  /* 0x0000000300007212 */ /* 0x000fc800078efcff */
[----:B------:R-:W-:-:S07]  /*65d0*/  PRMT R8, R0, 0x7610, R8 ;  /* 0x0000761000087816 */ /* 0x000fce0000000008 */
.L_x_11419:
[----:B------:R-:W-:Y:S05]  /*65e0*/  BSYNC B0 ;  /* 0x0000000000007941 */ /* 0x000fea0003800000 */
.L_x_11418:
[----:B------:R0:W-:Y:S01]  /*65f0*/  STG.E.U8 desc[UR36][R16.64], R8 ;  /* 0x0000000810007986 */ /* 0x0001e2000c101124 */
[----:B------:R-:W-:Y:S05]  /*6600*/  BRA `(.L_x_11395) ;  /* 0x0000000000c07947 */ /* 0x000fea0003800000 */
.L_x_11412:
        /* <DEDUP_REMOVED lines=26> */
.L_x_11394:
        /* <DEDUP_REMOVED lines=16> */
.L_x_11423:
[----:B------:R-:W-:Y:S05]  /*68b0*/  BRA `(.L_x_11395) ;  /* 0x0000000000147947 */ /* 0x000fea0003800000 */
.L_x_11422:
[----:B------:R-:W0:Y:S02]  /*68c0*/  F2I.U64.F64.TRUNC R4, R4 ;  /* 0x0000000400047311 */ /* 0x000e24000030d800 */
[----:B0-----:R2:W-:Y:S01]  /*68d0*/  STG.E.64 desc[UR36][R16.64], R4 ;  /* 0x0000000410007986 */ /* 0x0015e2000c101b24 */
[----:B------:R-:W-:Y:S05]  /*68e0*/  BRA `(.L_x_11395) ;  /* 0x0000000000087947 */ /* 0x000fea0003800000 */
.L_x_11421:
[----:B------:R-:W0:Y:S02]  /*68f0*/  F2I.U32.F64.TRUNC R5, R4 ;  /* 0x0000000400057311 */ /* 0x000e24000030d000 */
[----:B0-----:R0:W-:Y:S02]  /*6900*/  STG.E desc[UR36][R16.64], R5 ;  /* 0x0000000510007986 */ /* 0x0011e4000c101924 */
.L_x_11395:
[----:B------:R-:W-:-:S07]  /*6910*/  VIADD R19, R19, 0x80 ;  /* 0x0000008013137836 */ /* 0x000fce0000000000 */
.L_x_11355:
[----:B------:R-:W-:Y:S05]  /*6920*/  BSYNC B6 ;  /* 0x0000000000067941 */ /* 0x000fea0003800000 */
.L_x_11354:
        /* <DEDUP_REMOVED lines=307> */
.L_x_11426:
        /* <DEDUP_REMOVED lines=21> */
.L_x_11430:
[----:B------:R-:W2:Y:S02]  /*7db0*/  LDG.E.U8 R2, desc[UR36][R2.64] ;  /* 0x0000002402027981 */ /* 0x000ea4000c1e1100 */
[----:B--2---:R0:W1:Y:S01]  /*7dc0*/  I2F.F64.U16 R4, R2 ;  /* 0x0000000200047312 */ /* 0x0040620000101800 */
[----:B------:R-:W-:Y:S05]  /*7dd0*/  BRA `(.L_x_11432) ;  /* 0x0000000c00707947 */ /* 0x000fea0003800000 */
.L_x_11429:
        /* <DEDUP_REMOVED lines=9> */
.L_x_11434:
[----:B------:R-:W2:Y:S02]  /*7e70*/  LDG.E R2, desc[UR36][R2.64] ;  /* 0x0000002402027981 */ /* 0x000ea4000c1e1900 */
[----:B--2---:R0:W1:Y:S01]  /*7e80*/  I2F.F64 R4, R2 ;  /* 0x0000000200047312 */ /* 0x0040620000201c00 */
[----:B------:R-:W-:Y:S05]  /*7e90*/  BRA `(.L_x_11432) ;  /* 0x0000000c00407947 */ /* 0x000fea0003800000 */
.L_x_11433:
[----:B------:R-:W2:Y:S02]  /*7ea0*/  LDG.E.U16 R2, desc[UR36][R2.64] ;  /* 0x0000002402027981 */ /* 0x000ea4000c1e1500 */
[----:B--2---:R0:W1:Y:S01]  /*7eb0*/  I2F.F64.S16 R4, R2 ;  /* 0x0000000200047312 */ /* 0x0040620000101c00 */
[----:B------:R-:W-:Y:S05]  /*7ec0*/  BRA `(.L_x_11432) ;  /* 0x0000000c00347947 */ /* 0x000fea0003800000 */
.L_x_11428:
        /* <DEDUP_REMOVED lines=10> */
.L_x_11436:
[----:B------:R-:W2:Y:S02]  /*7f70*/  LDG.E.U16 R0, desc[UR36][R2.64] ;  /* 0x0000002402007981 */ /* 0x000ea4000c1e1500 */
[----:B--2---:R-:W-:-:S05]  /*7f80*/  HADD2.F32 R0, -RZ, R0.H0_H0 ;  /* 0x20000000ff007230 */ /* 0x004fca0000004100 */
[----:B------:R-:W-:-:S04]  /*7f90*/  FMUL.FTZ R0, R0, 1 ;  /* 0x3f80000000007820 */ /* 0x000fc80000410000 */
[----:B------:R0:W1:Y:S01]  /*7fa0*/  F2F.F64.F32 R4, R0 ;  /* 0x0000000000047310 */ /* 0x0000620000201800 */
[----:B------:R-:W-:Y:S05]  /*7fb0*/  BRA `(.L_x_11432) ;  /* 0x0000000800f87947 */ /* 0x000fea0003800000 */
.L_x_11435:
        /* <DEDUP_REMOVED lines=10> */
.L_x_11438:
[----:B------:R-:W2:Y:S02]  /*8060*/  LDG.E.U16 R2, desc[UR36][R2.64] ;  /* 0x0000002402027981 */ /* 0x000ea4000c1e1500 */
[----:B--2---:R-:W-:-:S05]  /*8070*/  HADD2.F32 R0, -RZ, R2.H0_H0 ;  /* 0x20000002ff007230 */ /* 0x004fca0000004100 */
[----:B------:R-:W-:-:S04]  /*8080*/  FMUL.FTZ R0, R0, 1 ;  /* 0x3f80000000007820 */ /* 0x000fc80000410000 */
[----:B------:R0:W1:Y:S01]  /*8090*/  F2F.F64.F32 R4, R0 ;  /* 0x0000000000047310 */ /* 0x0000620000201800 */
[----:B------:R-:W-:Y:S05]  /*80a0*/  BRA `(.L_x_11432) ;  /* 0x0000000800bc7947 */ /* 0x000fea0003800000 */
.L_x_11437:
[----:B------:R0:W5:Y:S01]  /*80b0*/  LDG.E.64 R4, desc[UR36][R2.64] ;  /* 0x0000002402047981 */ /* 0x000162000c1e1b00 */
[----:B------:R-:W-:Y:S05]  /*80c0*/  BRA `(.L_x_11432) ;  /* 0x0000000800b47947 */ /* 0x000fea0003800000 */
.L_x_11427:
        /* <DEDUP_REMOVED lines=13> */
.L_x_11441:
[----:B------:R0:W5:Y:S01]  /*81a0*/  LDG.E.64 R4, desc[UR36][R2.64] ;  /* 0x0000002402047981 */ /* 0x000162000c1e1b00 */
[----:B------:R-:W-:Y:S05]  /*81b0*/  BRA `(.L_x_11432) ;  /* 0x0000000800787947 */ /* 0x000fea0003800000 */
.L_x_11440:
        /* <DEDUP_REMOVED lines=28> */
.L_x_11443:
        /* <DEDUP_REMOVED lines=15> */
.L_x_11442:
[----:B------:R-:W2:Y:S02]  /*8470*/  LDG.E.U16 R0, desc[UR36][R2.64] ;  /* 0x0000002402007981 */ /* 0x000ea4000c1e1500 */
[----:B--2---:R-:W-:-:S04]  /*8480*/  IMAD.U32 R0, R0, 0x10000, RZ ;  /* 0x0001000000007824 */ /* 0x004fc800078e00ff */
[----:B------:R-:W-:-:S04]  /*8490*/  FMUL.FTZ R0, R0, 1 ;  /* 0x3f80000000007820 */ /* 0x000fc80000410000 */
[----:B------:R0:W1:Y:S01]  /*84a0*/  F2F.F64.F32 R4, R0 ;  /* 0x0000000000047310 */ /* 0x0000620000201800 */
[----:B------:R-:W-:Y:S05]  /*84b0*/  BRA `(.L_x_11432) ;  /* 0x0000000400b87947 */ /* 0x000fea0003800000 */
.L_x_11439:
        /* <DEDUP_REMOVED lines=11> */
.L_x_11446:
        /* <DEDUP_REMOVED lines=21> */
.L_x_11450:
[----:B------:R-:W-:Y:S05]  /*86c0*/  BSYNC B1 ;  /* 0x0000000000017941 */ /* 0x000fea0003800000 */
.L_x_11449:
[----:B------:R-:W-:Y:S02]  /*86d0*/  LEA R3, R0, 0x3b800000, 0x17 ;  /* 0x3b80000000037811 */ /* 0x000fe400078eb8ff */
[----:B------:R-:W-:-:S04]  /*86e0*/  SHF.L.U32 R0, R2, 0x14, RZ ;  /* 0x0000001402007819 */ /* 0x000fc800000006ff */
[----:B------:R-:W-:-:S07]  /*86f0*/  LOP3.LUT R0, R3, R0, R4, 0xfe, !PT ;  /* 0x0000000003007212 */ /* 0x000fce00078efe04 */
.L_x_11448:
[----:B------:R-:W-:Y:S05]  /*8700*/  BSYNC B0 ;  /* 0x0000000000007941 */ /* 0x000fea0003800000 */
.L_x_11447:
[----:B------:R-:W-:-:S04]  /*8710*/  FMUL.FTZ R0, R0, 1 ;  /* 0x3f80000000007820 */ /* 0x000fc80000410000 */
[----:B------:R2:W3:Y:S01]  /*8720*/  F2F.F64.F32 R4, R0 ;  /* 0x0000000000047310 */ /* 0x0004e20000201800 */
[----:B------:R-:W-:Y:S05]  /*8730*/  BRA `(.L_x_11432) ;  /* 0x0000000400187947 */ /* 0x000fea0003800000 */
.L_x_11445:
        /* <DEDUP_REMOVED lines=21> */
.L_x_11454:
[----:B------:R-:W-:Y:S05]  /*8890*/  BSYNC B1 ;  /* 0x0000000000017941 */ /* 0x000fea0003800000 */
.L_x_11453:
[----:B------:R-:W-:Y:S01]  /*88a0*/  LEA R3, R0, 0x37800000, 0x17 ;  /* 0x3780000000037811 */ /* 0x000fe200078eb8ff */
[----:B------:R-:W-:-:S05]  /*88b0*/  IMAD.SHL.U32 R0, R2, 0x200000, RZ ;  /* 0x0020000002007824 */ /* 0x000fca00078e00ff */
[----:B------:R-:W-:-:S07]  /*88c0*/  LOP3.LUT R0, R3, R0, R4, 0xfe, !PT ;  /* 0x0000000003007212 */ /* 0x000fce00078efe04 */
.L_x_11452:
[----:B------:R-:W-:Y:S05]  /*88d0*/  BSYNC B0 ;  /* 0x0000000000007941 */ /* 0x000fea0003800000 */
.L_x_11451:
[----:B------:R-:W-:-:S04]  /*88e0*/  FMUL.FTZ R0, R0, 1 ;  /* 0x3f80000000007820 */ /* 0x000fc80000410000 */
[----:B------:R4:W0:Y:S01]  /*88f0*/  F2F.F64.F32 R4, R0 ;  /* 0x0000000000047310 */ /* 0x0008220000201800 */
[----:B------:R-:W-:Y:S05]  /*8900*/  BRA `(.L_x_11432) ;  /* 0x0000000000a47947 */ /* 0x000fea0003800000 */
.L_x_11444:
        /* <DEDUP_REMOVED lines=14> */
.L_x_11458:
[----:B------:R-:W-:Y:S05]  /*89f0*/  BSYNC B0 ;  /* 0x0000000000007941 */ /* 0x000fea0003800000 */
.L_x_11457:
[----:B------:R-:W-:-:S04]  /*8a00*/  FMUL.FTZ R0, R0, 1 ;  /* 0x3f80000000007820 */ /* 0x000fc80000410000 */
[----:B------:R0:W1:Y:S01]  /*8a10*/  F2F.F64.F32 R4, R0 ;  /* 0x0000000000047310 */ /* 0x0000620000201800 */
[----:B------:R-:W-:Y:S05]  /*8a20*/  BRA `(.L_x_11432) ;  /* 0x00000000005c7947 */ /* 0x000fea0003800000 */
.L_x_11431:
        /* <DEDUP_REMOVED lines=16> */
.L_x_11459:
[----:B------:R-:W-:Y:S01]  /*8b30*/  CS2R R4, SRZ ;  /* 0x0000000000047805 */ /* 0x000fe2000001ff00 */
[----:B------:R-:W-:Y:S06]  /*8b40*/  BRA `(.L_x_11432) ;  /* 0x0000000000147947 */ /* 0x000fec0003800000 */
.L_x_11456:
[----:B------:R-:W2:Y:S02]  /*8b50*/  LDG.E.64 R4, desc[UR36][R2.64] ;  /* 0x0000002402047981 */ /* 0x000ea4000c1e1b00 */
[----:B--2---:R-:W0:Y:S01]  /*8b60*/  I2F.F64.U64 R4, R4 ;  /* 0x0000000400047312 */ /* 0x004e220000301800 */
[----:B------:R-:W-:Y:S05]  /*8b70*/  BRA `(.L_x_11432) ;  /* 0x0000000000087947 */ /* 0x000fea0003800000 */
.L_x_11455:
[----:B------:R-:W2:Y:S02]  /*8b80*/  LDG.E R2, desc[UR36][R2.64] ;  /* 0x0000002402027981 */ /* 0x000ea4000c1e1900 */
[----:B--2---:R0:W1:Y:S02]  /*8b90*/  I2F.F64.U32 R4, R2 ;  /* 0x0000000200047312 */ /* 0x0040640000201800 */
.L_x_11432:
        /* <DEDUP_REMOVED lines=27> */
.L_x_11463:
[----:B------:R-:W0:Y:S02]  /*8d50*/  F2I.S64.F64.TRUNC R4, R4 ;  /* 0x0000000400047311 */ /* 0x000e24000030d900 */
[----:B0-----:R-:W-:-:S05]  /*8d60*/  IMAD.MOV.U32 R3, RZ, RZ, R4 ;  /* 0x000000ffff037224 */ /* 0x001fca00078e0004 */
[----:B------:R3:W-:Y:S01]  /*8d70*/  STG.E.U8 desc[UR36][R16.64], R3 ;  /* 0x0000000310007986 */ /* 0x0007e2000c101124 */
[----:B------:R-:W-:Y:S05]  /*8d80*/  BRA `(.L_x_11465) ;  /* 0x0000000c00f87947 */ /* 0x000fea0003800000 */
.L_x_11462:
        /* <DEDUP_REMOVED lines=9> */
.L_x_11467:
[----:B------:R-:W0:Y:S02]  /*8e20*/  F2I.F64.TRUNC R5, R4 ;  /* 0x0000000400057311 */ /* 0x000e24000030d100 */
[----:B0-----:R2:W-:Y:S01]  /*8e30*/  STG.E desc[UR36][R16.64], R5 ;  /* 0x0000000510007986 */ /* 0x0015e2000c101924 */
[----:B------:R-:W-:Y:S05]  /*8e40*/  BRA `(.L_x_11465) ;  /* 0x0000000c00c87947 */ /* 0x000fea0003800000 */
.L_x_11466:
[----:B------:R-:W0:Y:S02]  /*8e50*/  F2I.F64.TRUNC R5, R4 ;  /* 0x0000000400057311 */ /* 0x000e24000030d100 */
[----:B0-----:R0:W-:Y:S01]  /*8e60*/  STG.E.U16 desc[UR36][R16.64], R5 ;  /* 0x0000000510007986 */ /* 0x0011e2000c101524 */
[----:B------:R-:W-:Y:S05]  /*8e70*/  BRA `(.L_x_11465) ;  /* 0x0000000c00bc7947 */ /* 0x000fea0003800000 */
.L_x_11461:
        /* <DEDUP_REMOVED lines=13> */
.L_x_11469:
        /* <DEDUP_REMOVED lines=8> */
.L_x_11468:
        /* <DEDUP_REMOVED lines=14> */
.L_x_11471:
        /* <DEDUP_REMOVED lines=9> */
.L_x_11470:
[----:B------:R0:W-:Y:S01]  /*9140*/  STG.E.64 desc[UR36][R16.64], R4 ;  /* 0x0000000410007986 */ /* 0x0001e2000c101b24 */
[----:B------:R-:W-:Y:S05]  /*9150*/  BRA `(.L_x_11465) ;  /* 0x0000000c00047947 */ /* 0x000fea0003800000 */
.L_x_11460:
        /* <DEDUP_REMOVED lines=12> */
.L_x_11474:
[----:B------:R-:W-:-:S05]  /*9220*/  CS2R R6, SRZ ;  /* 0x0000000000067805 */ /* 0x000fca000001ff00 */
[----:B------:R0:W-:Y:S01]  /*9230*/  STG.E.128 desc[UR36][R16.64], R4 ;  /* 0x0000000410007986 */ /* 0x0001e2000c101d24 */
[----:B------:R-:W-:Y:S05]  /*9240*/  BRA `(.L_x_11465) ;  /* 0x0000000800c87947 */ /* 0x000fea0003800000 */
.L_x_11473:
        /* <DEDUP_REMOVED lines=25> */
.L_x_11478:
[----:B------:R-:W-:Y:S05]  /*93e0*/  BSYNC B0 ;  /* 0x0000000000007941 */ /* 0x000fea0003800000 */
.L_x_11477:
[----:B------:R-:W-:-:S05]  /*93f0*/  LOP3.LUT R3, R0, R3, RZ, 0xfc, !PT ;  /* 0x0000000300037212 */ /* 0x000fca00078efcff */
[----:B------:R0:W-:Y:S01]  /*9400*/  STG.E.U8 desc[UR36][R16.64], R3 ;  /* 0x0000000310007986 */ /* 0x0001e2000c101124 */
[----:B------:R-:W-:Y:S05]  /*9410*/  BRA `(.L_x_11465) ;  /* 0x0000000800547947 */ /* 0x000fea0003800000 */
.L_x_11476:
        /* <DEDUP_REMOVED lines=17> */
.L_x_11480:
[----:B------:R-:W-:Y:S01]  /*9530*/  IMAD.MOV.U32 R0, RZ, RZ, 0x7f ;  /* 0x0000007fff007424 */ /* 0x000fe200078e00ff */
[----:B------:R-:W-:-:S04]  /*9540*/  ISETP.GT.U32.AND P0, PT, R2, 0x7f800000, PT ;  /* 0x7f8000000200780c */ /* 0x000fc80003f04070 */
[----:B------:R-:W-:-:S09]  /*9550*/  SEL R0, R0, 0x7c, P0 ;  /* 0x0000007c00007807 */ /* 0x000fd20000000000 */
.L_x_11481:
[----:B------:R-:W-:Y:S05]  /*9560*/  BSYNC B0 ;  /* 0x0000000000007941 */ /* 0x000fea0003800000 */
.L_x_11479:
[----:B------:R-:W-:-:S04]  /*9570*/  LOP3.LUT R2, R3, 0x80000000, RZ, 0xc0, !PT ;  /* 0x8000000003027812 */ /* 0x000fc800078ec0ff */
[----:B------:R-:W-:-:S04]  /*9580*/  SHF.R.U32.HI R3, RZ, 0x18, R2 ;  /* 0x00000018ff037819 */ /* 0x000fc80000011602 */
[----:B------:R-:W-:-:S05]  /*9590*/  LOP3.LUT R3, R0, R3, RZ, 0xfc, !PT ;  /* 0x0000000300037212 */ /* 0x000fca00078efcff */
[----:B------:R0:W-:Y:S01]  /*95a0*/  STG.E.U8 desc[UR36][R16.64], R3 ;  /* 0x0000000310007986 */ /* 0x0001e2000c101124 */
[----:B------:R-:W-:Y:S05]  /*95b0*/  BRA `(.L_x_11465) ;  /* 0x0000000400ec7947 */ /* 0x000fea0003800000 */
.L_x_11475:
        /* <DEDUP_REMOVED lines=8> */
.L_x_11472:
        /* <DEDUP_REMOVED lines=11> */
.L_x_11484:
        /* <DEDUP_REMOVED lines=21> */
.L_x_11487:
[----:B------:R-:W-:-:S04]  /*9840*/  LOP3.LUT R2, R3, 0x80000000, RZ, 0xc0, !PT ;  /* 0x8000000003027812 */ /* 0x000fc800078ec0ff */
[----:B------:R-:W-:-:S04]  /*9850*/  SHF.R.U32.HI R3, RZ, 0x18, R2 ;  /* 0x00000018ff037819 */ /* 0x000fc80000011602 */
[----:B------:R-:W-:-:S04]  /*9860*/  LOP3.LUT R0, R0, R3, RZ, 0xfc, !PT ;  /* 0x0000000300007212 */ /* 0x000fc800078efcff */
[----:B------:R-:W-:-:S07]  /*9870*/  PRMT R8, R0, 0x7610, R8 ;  /* 0x0000761000087816 */ /* 0x000fce0000000008 */
.L_x_11486:
[----:B------:R-:W-:Y:S05]  /*9880*/  BSYNC B0 ;  /* 0x0000000000007941 */ /* 0x000fea0003800000 */
.L_x_11485:
[----:B------:R0:W-:Y:S01]  /*9890*/  STG.E.U8 desc[UR36][R16.64], R8 ;  /* 0x0000000810007986 */ /* 0x0001e2000c101124 */
[----:B------:R-:W-:Y:S05]  /*98a0*/  BRA `(.L_x_11465) ;  /* 0x0000000400307947 */ /* 0x000fea0003800000 */
.L_x_11483:
        /* <DEDUP_REMOVED lines=21> */
.L_x_11490:
[----:B------:R-:W-:-:S04]  /*9a00*/  LOP3.LUT R2, R3, 0x80000000, RZ, 0xc0, !PT ;  /* 0x8000000003027812 */ /* 0x000fc800078ec0ff */
[----:B------:R-:W-:-:S04]  /*9a10*/  SHF.R.U32.HI R3, RZ, 0x18, R2 ;  /* 0x00000018ff037819 */ /* 0x000fc80000011602 */
[----:B------:R-:W-:-:S04]  /*9a20*/  LOP3.LUT R0, R0, R3, RZ, 0xfc, !PT ;  /* 0x0000000300007212 */ /* 0x000fc800078efcff */
[----:B------:R-:W-:-:S07]  /*9a30*/  PRMT R8, R0, 0x7610, R8 ;  /* 0x0000761000087816 */ /* 0x000fce0000000008 */
.L_x_11489:
[----:B------:R-:W-:Y:S05]  /*9a40*/  BSYNC B0 ;  /* 0x0000000000007941 */ /* 0x000fea0003800000 */
.L_x_11488:
[----:B------:R0:W-:Y:S01]  /*9a50*/  STG.E.U8 desc[UR36][R16.64], R8 ;  /* 0x0000000810007986 */ /* 0x0001e2000c101124 */
[----:B------:R-:W-:Y:S05]  /*9a60*/  BRA `(.L_x_11465) ;  /* 0x0000000000c07947 */ /* 0x000fea0003800000 */
.L_x_11482:
        /* <DEDUP_REMOVED lines=26> */
.L_x_11464:
        /* <DEDUP_REMOVED lines=16> */
.L_x_11493:
[----:B------:R-:W-:Y:S05]  /*9d10*/  BRA `(.L_x_11465) ;  /* 0x0000000000147947 */ /* 0x000fea0003800000 */
.L_x_11492:
[----:B------:R-:W0:Y:S02]  /*9d20*/  F2I.U64.F64.TRUNC R4, R4 ;  /* 0x0000000400047311 */ /* 0x000e24000030d800 */
[----:B0-----:R0:W-:Y:S01]  /*9d30*/  STG.E.64 desc[UR36][R16.64], R4 ;  /* 0x0000000410007986 */ /* 0x0011e2000c101b24 */
[----:B------:R-:W-:Y:S05]  /*9d40*/  BRA `(.L_x_11465) ;  /* 0x0000000000087947 */ /* 0x000fea0003800000 */
.L_x_11491:
[----:B------:R-:W0:Y:S02]  /*9d50*/  F2I.U32.F64.TRUNC R5, R4 ;  /* 0x0000000400057311 */ /* 0x000e24000030d000 */
[----:B0-----:R0:W-:Y:S02]  /*9d60*/  STG.E desc[UR36][R16.64], R5 ;  /* 0x0000000510007986 */ /* 0x0011e4000c101924 */
.L_x_11465:
[----:B------:R-:W-:-:S07]  /*9d70*/  VIADD R19, R19, 0x80 ;  /* 0x0000008013137836 */ /* 0x000fce0000000000 */
.L_x_11425:
[----:B------:R-:W-:Y:S05]  /*9d80*/  BSYNC B6 ;  /* 0x0000000000067941 */ /* 0x000fea0003800000 */
.L_x_11424:
        /* <DEDUP_REMOVED lines=306> */
.L_x_11494:
        /* <DEDUP_REMOVED lines=21> */
.L_x_11498:
[----:B------:R-:W2:Y:S02]  /*b200*/  LDG.E.U8 R2, desc[UR36][R2.64] ;  /* 0x0000002402027981 */ /* 0x000ea4000c1e1100 */
[----:B--2---:R0:W1:Y:S01]  /*b210*/  I2F.F64.U16 R4, R2 ;  /* 0x0000000200047312 */ /* 0x0040620000101800 */
[----:B------:R-:W-:Y:S05]  /*b220*/  BRA `(.L_x_11500) ;  /* 0x0000000c00707947 */ /* 0x000fea0003800000 */
.L_x_11497:
        /* <DEDUP_REMOVED lines=9> */
.L_x_11502:
[----:B------:R-:W2:Y:S02]  /*b2c0*/  LDG.E R2, desc[UR36][R2.64] ;  /* 0x0000002402027981 */ /* 0x000ea4000c1e1900 */
[----:B--2---:R3:W4:Y:S01]  /*b2d0*/  I2F.F64 R4, R2 ;  /* 0x0000000200047312 */ /* 0x0047220000201c00 */
[----:B------:R-:W-:Y:S05]  /*b2e0*/  BRA `(.L_x_11500) ;  /* 0x0000000c00407947 */ /* 0x000fea0003800000 */
.L_x_11501:
[----:B------:R-:W2:Y:S02]  /*b2f0*/  LDG.E.U16 R2, desc[UR36][R2.64] ;  /* 0x0000002402027981 */ /* 0x000ea4000c1e1500 */
[----:B--2---:R0:W1:Y:S01]  /*b300*/  I2F.F64.S16 R4, R2 ;  /* 0x0000000200047312 */ /* 0x0040620000101c00 */
[----:B------:R-:W-:Y:S05]  /*b310*/  BRA `(.L_x_11500) ;  /* 0x0000000c00347947 */ /* 0x000fea0003800000 */
.L_x_11496:
        /* <DEDUP_REMOVED lines=10> */
.L_x_11504:
[----:B------:R-:W2:Y:S02]  /*b3c0*/  LDG.E.U16 R0, desc[UR36][R2.64] ;  /* 0x0000002402007981 */ /* 0x000ea4000c1e1500 */
[----:B--2---:R-:W-:-:S05]  /*b3d0*/  HADD2.F32 R0, -RZ, R0.H0_H0 ;  /* 0x20000000ff007230 */ /* 0x004fca0000004100 */
[----:B------:R-:W-:-:S04]  /*b3e0*/  FMUL.FTZ R0, R0, 1 ;  /* 0x3f80000000007820 */ /* 0x000fc80000410000 */
[----:B------:R0:W1:Y:S01]  /*b3f0*/  F2F.F64.F32 R4, R0 ;  /* 0x0000000000047310 */ /* 0x0000620000201800 */
[----:B------:R-:W-:Y:S05]  /*b400*/  BRA `(.L_x_11500) ;  /* 0x0000000800f87947 */ /* 0x000fea0003800000 */
.L_x_11503:
        /* <DEDUP_REMOVED lines=10> */
.L_x_11506:
[----:B------:R-:W2:Y:S02]  /*b4b0*/  LDG.E.U16 R2, desc[UR36][R2.64] ;  /* 0x0000002402027981 */ /* 0x000ea4000c1e1500 */
[----:B--2---:R-:W-:-:S05]  /*b4c0*/  HADD2.F32 R0, -RZ, R2.H0_H0 ;  /* 0x20000002ff007230 */ /* 0x004fca0000004100 */
[----:B------:R-:W-:-:S04]  /*b4d0*/  FMUL.FTZ R0, R0, 1 ;  /* 0x3f80000000007820 */ /* 0x000fc80000410000 */
[----:B------:R0:W1:Y:S01]  /*b4e0*/  F2F.F64.F32 R4, R0 ;  /* 0x0000000000047310 */ /* 0x0000620000201800 */
[----:B------:R-:W-:Y:S05]  /*b4f0*/  BRA `(.L_x_11500) ;  /* 0x0000000800bc7947 */ /* 0x000fea0003800000 */
.L_x_11505:
[----:B------:R0:W5:Y:S01]  /*b500*/  LDG.E.64 R4, desc[UR36][R2.64] ;  /* 0x0000002402047981 */ /* 0x000162000c1e1b00 */
[----:B------:R-:W-:Y:S05]  /*b510*/  BRA `(.L_x_11500) ;  /* 0x0000000800b47947 */ /* 0x000fea0003800000 */
.L_x_11495:
        /* <DEDUP_REMOVED lines=13> */
.L_x_11509:
[----:B------:R0:W5:Y:S01]  /*b5f0*/  LDG.E.64 R4, desc[UR36][R2.64] ;  /* 0x0000002402047981 */ /* 0x000162000c1e1b00 */
[----:B------:R-:W-:Y:S05]  /*b600*/  BRA `(.L_x_11500) ;  /* 0x0000000800787947 */ /* 0x000fea0003800000 */
.L_x_11508:
        /* <DEDUP_REMOVED lines=28> */
.L_x_11511:
        /* <DEDUP_REMOVED lines=15> */
.L_x_11510:
[----:B------:R-:W2:Y:S02]  /*b8c0*/  LDG.E.U16 R0, desc[UR36][R2.64] ;  /* 0x0000002402007981 */ /* 0x000ea4000c1e1500 */
[----:B--2---:R-:W-:-:S04]  /*b8d0*/  IMAD.U32 R0, R0, 0x10000, RZ ;  /* 0x0001000000007824 */ /* 0x004fc800078e00ff */
[----:B------:R-:W-:-:S04]  /*b8e0*/  FMUL.FTZ R0, R0, 1 ;  /* 0x3f80000000007820 */ /* 0x000fc80000410000 */
[----:B------:R0:W1:Y:S01]  /*b8f0*/  F2F.F64.F32 R4, R0 ;  /* 0x0000000000047310 */ /* 0x0000620000201800 */
[----:B------:R-:W-:Y:S05]  /*b900*/  BRA `(.L_x_11500) ;  /* 0x0000000400b87947 */ /* 0x000fea0003800000 */
.L_x_11507:
        /* <DEDUP_REMOVED lines=11> */
.L_x_11514:
        /* <DEDUP_REMOVED lines=21> */
.L_x_11518:
[----:B------:R-:W-:Y:S05]  /*bb10*/  BSYNC B1 ;  /* 0x0000000000017941 */ /* 0x000fea0003800000 */
.L_x_11517:
[----:B------:R-:W-:Y:S01]  /*bb20*/  LEA R3, R0, 0x3b800000, 0x17 ;  /* 0x3b80000000037811 */ /* 0x000fe200078eb8ff */
[----:B------:R-:W-:-:S05]  /*bb30*/  IMAD.SHL.U32 R0, R2, 0x100000, RZ ;  /* 0x0010000002007824 */ /* 0x000fca00078e00ff */
[----:B------:R-:W-:-:S07]  /*bb40*/  LOP3.LUT R0, R3, R0, R4, 0xfe, !PT ;  /* 0x0000000003007212 */ /* 0x000fce00078efe04 */
.L_x_11516:
[----:B------:R-:W-:Y:S05]  /*bb50*/  BSYNC B0 ;  /* 0x0000000000007941 */ /* 0x000fea0003800000 */
.L_x_11515:
[----:B------:R-:W-:-:S04]  /*bb60*/  FMUL.FTZ R0, R0, 1 ;  /* 0x3f80000000007820 */ /* 0x000fc80000410000 */
[----:B------:R0:W1:Y:S01]  /*bb70*/  F2F.F64.F32 R4, R0 ;  /* 0x0000000000047310 */ /* 0x0000620000201800 */
[----:B------:R-:W-:Y:S05]  /*bb80*/  BRA `(.L_x_11500) ;  /* 0x0000000400187947 */ /* 0x000fea0003800000 */
.L_x_11513:
        /* <DEDUP_REMOVED lines=21> */
.L_x_11522:
[----:B------:R-:W-:Y:S05]  /*bce0*/  BSYNC B1 ;  /* 0x0000000000017941 */ /* 0x000fea0003800000 */
.L_x_11521:
[----:B------:R-:W-:Y:S01]  /*bcf0*/  LEA R3, R0, 0x37800000, 0x17 ;  /* 0x3780000000037811 */ /* 0x000fe200078eb8ff */
[----:B------:R-:W-:-:S05]  /*bd00*/  IMAD.SHL.U32 R0, R2, 0x200000, RZ ;  /* 0x0020000002007824 */ /* 0x000fca00078e00ff */
[----:B------:R-:W-:-:S07]  /*bd10*/  LOP3.LUT R0, R3, R0, R4, 0xfe, !PT ;  /* 0x0000000003007212 */ /* 0x000fce00078efe04 */
.L_x_11520:
[----:B------:R-:W-:Y:S05]  /*bd20*/  BSYNC B0 ;  /* 0x0000000000007941 */ /* 0x000fea0003800000 */
.L_x_11519:
[----:B------:R-:W-:-:S04]  /*bd30*/  FMUL.FTZ R0, R0, 1 ;  /* 0x3f80000000007820 */ /* 0x000fc80000410000 */
[----:B------:R0:W1:Y:S01]  /*bd40*/  F2F.F64.F32 R4, R0 ;  /* 0x0000000000047310 */ /* 0x0000620000201800 */
[----:B------:R-:W-:Y:S05]  /*bd50*/  BRA `(.L_x_11500) ;  /* 0x0000000000a47947 */ /* 0x000fea0003800000 */
.L_x_11512:
        /* <DEDUP_REMOVED lines=14> */
.L_x_11526:
[----:B------:R-:W-:Y:S05]  /*be40*/  BSYNC B0 ;  /* 0x0000000000007941 */ /* 0x000fea0003800000 */
.L_x_11525:
[----:B------:R-:W-:-:S04]  /*be50*/  FMUL.FTZ R0, R0, 1 ;  /* 0x3f80000000007820 */ /* 0x000fc80000410000 */
[----:B------:R0:W1:Y:S01]  /*be60*/  F2F.F64.F32 R4, R0 ;  /* 0x0000000000047310 */ /* 0x0000620000201800 */
[----:B------:R-:W-:Y:S05]  /*be70*/  BRA `(.L_x_11500) ;  /* 0x00000000005c7947 */ /* 0x000fea0003800000 */
.L_x_11499:
        /* <DEDUP_REMOVED lines=16> */
.L_x_11527:
[----:B------:R-:W-:Y:S01]  /*bf80*/  CS2R R4, SRZ ;  /* 0x0000000000047805 */ /* 0x000fe2000001ff00 */
[----:B------:R-:W-:Y:S06]  /*bf90*/  BRA `(.L_x_11500) ;  /* 0x0000000000147947 */ /* 0x000fec0003800000 */
.L_x_11524:
[----:B------:R-:W2:Y:S02]  /*bfa0*/  LDG.E.64 R4, desc[UR36][R2.64] ;  /* 0x0000002402047981 */ /* 0x000ea4000c1e1b00 */
[----:B--2---:R-:W0:Y:S01]  /*bfb0*/  I2F.F64.U64 R4, R4 ;  /* 0x0000000400047312 */ /* 0x004e220000301800 */
[----:B------:R-:W-:Y:S05]  /*bfc0*/  BRA `(.L_x_11500) ;  /* 0x0000000000087947 */ /* 0x000fea0003800000 */
.L_x_11523:
[----:B------:R-:W2:Y:S02]  /*bfd0*/  LDG.E R2, desc[UR36][R2.64] ;  /* 0x0000002402027981 */ /* 0x000ea4000c1e1900 */
[----:B--2---:R0:W1:Y:S02]  /*bfe0*/  I2F.F64.U32 R4, R2 ;  /* 0x0000000200047312 */ /* 0x0040640000201800 */
.L_x_11500:
[----:B012-45:R-:W-:Y:S01]  /*bff0*/  DSETP.GTU.AND P0, PT, |R4|, +INF , PT ;  /* 0x7ff000000400742a */ /* 0x037fe20003f0c200 */
[----:B------:R-:W0:-:S13]  /*c000*/  LDC.U8 R8, c[0x0][0x430] ;  /* 0x00010c00ff087b82 */ /* 0x000e1a0000000000 */
[----:B---3--:R-:W1:Y:S01]  /*c010*/  @!P0 LDC.64 R2, c[0x0][0x420] ;  /* 0x00010800ff028b82 */ /* 0x008e620000000a00 */
[----:B0-----:R-:W-:-:S04]  /*c020*/  PRMT R0, R8, 0x9910, RZ ;  /* 0x0000991008007816 */ /* 0x001fc800000000ff */
[----:B------:R-:W-:Y:S01]  /*c030*/  ISETP.GT.AND P1, PT, R0, 0x9, PT ;  /* 0x000000090000780c */ /* 0x000fe20003f24270 */
[----:B-1----:R-:W-:Y:S01]  /*c040*/  @!P0 DSETP.MAX.AND P2, P3, R4, R2, PT ;  /* 0x000000020400822a */ /* 0x002fe20003b4f000 */
        /* <DEDUP_REMOVED lines=21> */
.L_x_11531:
[----:B------:R-:W0:Y:S02]  /*c1a0*/  F2I.S64.F64.TRUNC R4, R4 ;  /* 0x0000000400047311 */ /* 0x000e24000030d900 */
[----:B0-----:R-:W-:-:S05]  /*c1b0*/  IMAD.MOV.U32 R3, RZ, RZ, R4 ;  /* 0x000000ffff037224 */ /* 0x001fca00078e0004 */
[----:B------:R-:W-:Y:S01]  /*c1c0*/  STG.E.U8 desc[UR36][R16.64], R3 ;  /* 0x0000000310007986 */ /* 0x000fe2000c101124 */
[----:B------:R-:W-:Y:S05]  /*c1d0*/  EXIT ;  /* 0x000000000000794d */ /* 0x000fea0003800000 */
.L_x_11530:
        /* <DEDUP_REMOVED lines=9> */
.L_x_11534:
[----:B------:R-:W0:Y:S02]  /*c270*/  F2I.F64.TRUNC R5, R4 ;  /* 0x0000000400057311 */ /* 0x000e24000030d100 */
[----:B0-----:R-:W-:Y:S01]  /*c280*/  STG.E desc[UR36][R16.64], R5 ;  /* 0x0000000510007986 */ /* 0x001fe2000c101924 */
[----:B------:R-:W-:Y:S05]  /*c290*/  EXIT ;  /* 0x000000000000794d */ /* 0x000fea0003800000 */
.L_x_11533:
[----:B------:R-:W0:Y:S02]  /*c2a0*/  F2I.F64.TRUNC R5, R4 ;  /* 0x0000000400057311 */ /* 0x000e24000030d100 */
[----:B0-----:R-:W-:Y:S01]  /*c2b0*/  STG.E.U16 desc[UR36][R16.64], R5 ;  /* 0x0000000510007986 */ /* 0x001fe2000c101524 */
[----:B------:R-:W-:Y:S05]  /*c2c0*/  EXIT ;  /* 0x000000000000794d */ /* 0x000fea0003800000 */
.L_x_11529:
        /* <DEDUP_REMOVED lines=13> */
.L_x_11536:
        /* <DEDUP_REMOVED lines=8> */
.L_x_11535:
        /* <DEDUP_REMOVED lines=14> */
.L_x_11538:
        /* <DEDUP_REMOVED lines=9> */
.L_x_11537:
[----:B------:R-:W-:Y:S01]  /*c590*/  STG.E.64 desc[UR36][R16.64], R4 ;  /* 0x0000000410007986 */ /* 0x000fe2000c101b24 */
[----:B------:R-:W-:Y:S05]  /*c5a0*/  EXIT ;  /* 0x000000000000794d */ /* 0x000fea0003800000 */
.L_x_11528:
        /* <DEDUP_REMOVED lines=12> */
.L_x_11541:
[----:B------:R-:W-:-:S05]  /*c670*/  CS2R R6, SRZ ;  /* 0x0000000000067805 */ /* 0x000fca000001ff00 */
[----:B------:R-:W-:Y:S01]  /*c680*/  STG.E.128 desc[UR36][R16.64], R4 ;  /* 0x0000000410007986 */ /* 0x000fe2000c101d24 */
[----:B------:R-:W-:Y:S05]  /*c690*/  EXIT ;  /* 0x000000000000794d */ /* 0x000fea0003800000 */
.L_x_11540:
        /* <DEDUP_REMOVED lines=25> */
.L_x_11545:
[----:B------:R-:W-:Y:S05]  /*c830*/  BSYNC B0 ;  /* 0x0000000000007941 */ /* 0x000fea0003800000 */
.L_x_11544:
[----:B------:R-:W-:-:S05]  /*c840*/  LOP3.LUT R3, R0, R3, RZ, 0xfc, !PT ;  /* 0x0000000300037212 */ /* 0x000fca00078efcff */
[----:B------:R-:W-:Y:S01]  /*c850*/  STG.E.U8 desc[UR36][R16.64], R3 ;  /* 0x0000000310007986 */ /* 0x000fe2000c101124 */
[----:B------:R-:W-:Y:S05]  /*c860*/  EXIT ;  /* 0x000000000000794d */ /* 0x000fea0003800000 */
.L_x_11543:
        /* <DEDUP_REMOVED lines=17> */
.L_x_11547:
[----:B------:R-:W-:Y:S01]  /*c980*/  IMAD.MOV.U32 R0, RZ, RZ, 0x7f ;  /* 0x0000007fff007424 */ /* 0x000fe200078e00ff */
[----:B------:R-:W-:-:S04]  /*c990*/  ISETP.GT.U32.AND P0, PT, R2, 0x7f800000, PT ;  /* 0x7f8000000200780c */ /* 0x000fc80003f04070 */
[----:B------:R-:W-:-:S09]  /*c9a0*/  SEL R0, R0, 0x7c, P0 ;  /* 0x0000007c00007807 */ /* 0x000fd20000000000 */
.L_x_11548:
[----:B------:R-:W-:Y:S05]  /*c9b0*/  BSYNC B0 ;  /* 0x0000000000007941 */ /* 0x000fea0003800000 */
.L_x_11546:
[----:B------:R-:W-:-:S04]  /*c9c0*/  LOP3.LUT R2, R3, 0x80000000, RZ, 0xc0, !PT ;  /* 0x8000000003027812 */ /* 0x000fc800078ec0ff */
[----:B------:R-:W-:-:S04]  /*c9d0*/  SHF.R.U32.HI R3, RZ, 0x18, R2 ;  /* 0x00000018ff037819 */ /* 0x000fc80000011602 */
[----:B------:R-:W-:-:S05]  /*c9e0*/  LOP3.LUT R3, R0, R3, RZ, 0xfc, !PT ;  /* 0x0000000300037212 */ /* 0x000fca00078efcff */
[----:B------:R-:W-:Y:S01]  /*c9f0*/  STG.E.U8 desc[UR36][R16.64], R3 ;  /* 0x0000000310007986 */ /* 0x000fe2000c101124 */
[----:B------:R-:W-:Y:S05]  /*ca00*/  EXIT ;  /* 0x000000000000794d */ /* 0x000fea0003800000 */
.L_x_11542:
        /* <DEDUP_REMOVED lines=8> */
.L_x_11539:
        /* <DEDUP_REMOVED lines=11> */
.L_x_11551:
        /* <DEDUP_REMOVED lines=21> */
.L_x_11554:
[----:B------:R-:W-:-:S04]  /*cc90*/  LOP3.LUT R2, R3, 0x80000000, RZ, 0xc0, !PT ;  /* 0x8000000003027812 */ /* 0x000fc800078ec0ff */
[----:B------:R-:W-:-:S04]  /*cca0*/  SHF.R.U32.HI R3, RZ, 0x18, R2 ;  /* 0x00000018ff037819 */ /* 0x000fc80000011602 */
[----:B------:R-:W-:-:S04]  /*ccb0*/  LOP3.LUT R0, R0, R3, RZ, 0xfc, !PT ;  /* 0x0000000300007212 */ /* 0x000fc800078efcff */
[----:B------:R-:W-:-:S07]  /*ccc0*/  PRMT R8, R0, 0x7610, R8 ;  /* 0x0000761000087816 */ /* 0x000fce0000000008 */
.L_x_11553:
[----:B------:R-:W-:Y:S05]  /*ccd0*/  BSYNC B0 ;  /* 0x0000000000007941 */ /* 0x000fea0003800000 */
.L_x_11552:
[----:B------:R-:W-:Y:S01]  /*cce0*/  STG.E.U8 desc[UR36][R16.64], R8 ;  /* 0x0000000810007986 */ /* 0x000fe2000c101124 */
[----:B------:R-:W-:Y:S05]  /*ccf0*/  EXIT ;  /* 0x000000000000794d */ /* 0x000fea0003800000 */
.L_x_11550:
        /* <DEDUP_REMOVED lines=21> */
.L_x_11557:
[----:B------:R-:W-:-:S04]  /*ce50*/  LOP3.LUT R2, R3, 0x80000000, RZ, 0xc0, !PT ;  /* 0x8000000003027812 */ /* 0x000fc800078ec0ff */
[----:B------:R-:W-:-:S04]  /*ce60*/  SHF.R.U32.HI R3, RZ, 0x18, R2 ;  /* 0x00000018ff037819 */ /* 0x000fc80000011602 */
[----:B------:R-:W-:-:S04]  /*ce70*/  LOP3.LUT R0, R0, R3, RZ, 0xfc, !PT ;  /* 0x0000000300007212 */ /* 0x000fc800078efcff */
[----:B------:R-:W-:-:S07]  /*ce80*/  PRMT R8, R0, 0x7610, R8 ;  /* 0x0000761000087816 */ /* 0x000fce0000000008 */
.L_x_11556:
[----:B------:R-:W-:Y:S05]  /*ce90*/  BSYNC B0 ;  /* 0x0000000000007941 */ /* 0x000fea0003800000 */
.L_x_11555:
[----:B------:R-:W-:Y:S01]  /*cea0*/  STG.E.U8 desc[UR36][R16.64], R8 ;  /* 0x0000000810007986 */ /* 0x000fe2000c101124 */
[----:B------:R-:W-:Y:S05]  /*ceb0*/  EXIT ;  /* 0x000000000000794d */ /* 0x000fea0003800000 */
.L_x_11549:
        /* <DEDUP_REMOVED lines=26> */
.L_x_11532:
        /* <DEDUP_REMOVED lines=16> */
.L_x_11560:
[----:B------:R-:W-:Y:S05]  /*d160*/  EXIT ;  /* 0x000000000000794d */ /* 0x000fea0003800000 */
.L_x_11559:
[----:B------:R-:W0:Y:S02]  /*d170*/  F2I.U64.F64.TRUNC R4, R4 ;  /* 0x0000000400047311 */ /* 0x000e24000030d800 */
[----:B0-----:R-:W-:Y:S01]  /*d180*/  STG.E.64 desc[UR36][R16.64], R4 ;  /* 0x0000000410007986 */ /* 0x001fe2000c101b24 */
[----:B------:R-:W-:Y:S05]  /*d190*/  EXIT ;  /* 0x000000000000794d */ /* 0x000fea0003800000 */
.L_x_11558:
[----:B------:R-:W0:Y:S02]  /*d1a0*/  F2I.U32.F64.TRUNC R5, R4 ;  /* 0x0000000400057311 */ /* 0x000e24000030d000 */
[----:B0-----:R-:W-:Y:S01]  /*d1b0*/  STG.E desc[UR36][R16.64], R5 ;  /* 0x0000000510007986 */ /* 0x001fe2000c101924 */
[----:B------:R-:W-:Y:S05]  /*d1c0*/  EXIT ;  /* 0x000000000000794d */ /* 0x000fea0003800000 */
.L_x_11561:
        /* <DEDUP_REMOVED lines=11> */
.L_x_36242:


//--------------------- .text._ZN2at6native27unrolled_elementwise_kernelIZZZNS0_21clamp_min_kernel_cudaERNS_18TensorIteratorBaseERKN3c106ScalarEENKUlvE_clEvENKUlvE4_clEvEUldE_St5arrayIPcLm2EELi4E23TrivialOffsetCalculatorILi1EjESF_NS0_6memory12LoadWithCastILi1EEENSG_13StoreWithCastILi1EEEEEviT_T0_T2_T3_T4_T5_ --------------------------
	.section	.text._ZN2at6native27unrolled_elementwise_kernelIZZZNS0_21clamp_min_kernel_cudaERNS_18TensorIteratorBaseERKN3c106ScalarEENKUlvE_clEvENKUlvE4_clEvEUldE_St5arrayIPcLm2EELi4E23TrivialOffsetCalculatorILi1EjESF_NS0_6memory12LoadWithCastILi1EEENSG_13StoreWithCastILi1EEEEEviT_T0_T2_T3_T4_T5_,"ax",@progbits
	.align	128
        .global         _ZN2at6native27unrolled_elementwise_kernelIZZZNS0_21clamp_min_kernel_cudaERNS_18TensorIteratorBaseERKN3c106ScalarEENKUlvE_clEvENKUlvE4_clEvEUldE_St5arrayIPcLm2EELi4E23TrivialOffsetCalculatorILi1EjESF_NS0_6memory12LoadWithCastILi1EEENSG_13StoreWithCastILi1EEEEEviT_T0_T2_T3_T4_T5_
        .type           _ZN2at6native27unrolled_elementwise_kernelIZZZNS0_21clamp_min_kernel_cudaERNS_18TensorIteratorBaseERKN3c106ScalarEENKUlvE_clEvENKUlvE4_clEvEUldE_St5arrayIPcLm2EELi4E23TrivialOffsetCalculatorILi1EjESF_NS0_6memory12LoadWithCastILi1EEENSG_13StoreWithCastILi1EEEEEviT_T0_T2_T3_T4_T5_,@function
        .size           _ZN2at6native27unrolled_elementwise_kernelIZZZNS0_21clamp_min_kernel_cudaERNS_18TensorIteratorBaseERKN3c106ScalarEENKUlvE_clEvENKUlvE4_clEvEUldE_St5arrayIPcLm2EELi4E23TrivialOffsetCalculatorILi1EjESF_NS0_6memory12LoadWithCastILi1EEENSG_13StoreWithCastILi1EEEEEviT_T0_T2_T3_T4_T5_,(.L_x_36243 - _ZN2at6native27unrolled_elementwise_kernelIZZZNS0_21clamp_min_kernel_cudaERNS_18TensorIteratorBaseERKN3c106ScalarEENKUlvE_clEvENKUlvE4_clEvEUldE_St5arrayIPcLm2EELi4E23TrivialOffsetCalculatorILi1EjESF_NS0_6memory12LoadWithCastILi1EEENSG_13StoreWithCastILi1EEEEEviT_T0_T2_T3_T4_T5_)
        .other          _ZN2at6native27unrolled_elementwise_kernelIZZZNS0_21clamp_min_kernel_cudaERNS_18TensorIteratorBaseERKN3c106ScalarEENKUlvE_clEvENKUlvE4_clEvEUldE_St5arrayIPcLm2EELi4E23TrivialOffsetCalculatorILi1EjESF_NS0_6memory12LoadWithCastILi1EEENSG_13StoreWithCastILi1EEEEEviT_T0_T2_T3_T4_T5_,@"STO_CUDA_ENTRY STV_DEFAULT"
_ZN2at6native27unrolled_elementwise_kernelIZZZNS0_21clamp_min_kernel_cudaERNS_18TensorIteratorBaseERKN3c106ScalarEENKUlvE_clEvENKUlvE4_clEvEUldE_St5arrayIPcLm2EELi4E23TrivialOffsetCalculatorILi1EjESF_NS0_6memory12LoadWithCastILi1EEENSG_13StoreWithCastILi1EEEEEviT_T0_T2_T3_T4_T5_:
.text._ZN2at6native27unrolled_elementwise_kernelIZZZNS0_21clamp_min_kernel_cudaERNS_18TensorIteratorBaseERKN3c106ScalarEENKUlvE_clEvENKUlvE4_clEvEUldE_St5arrayIPcLm2EELi4E23TrivialOffsetCalculatorILi1EjESF_NS0_6memory12LoadWithCastILi1EEENSG_13StoreWithCastILi1EEEEEviT_T0_T2_T3_T4_T5_:
        /* <DEDUP_REMOVED lines=32> */
.L_x_11567:
[----:B------:R-:W2:Y:S02]  /*0200*/  LDG.E.U8 R4, desc[UR36][R4.64] ;  /* 0x0000002404047981 */ /* 0x000ea4000c1e1100 */
[----:B--2---:R0:W1:Y:S01]  /*0210*/  I2F.F64.U16 R28, R4 ;  /* 0x00000004001c7312 */ /* 0x0040620000101800 */
[----:B------:R-:W-:Y:S05]  /*0220*/  BRA `(.L_x_11569) ;  /* 0x0000000c00747947 */ /* 0x000fea0003800000 */
.L_x_11566:
        /* <DEDUP_REMOVED lines=9> */
.L_x_11571:
[----:B------:R-:W2:Y:S02]  /*02c0*/  LDG.E R4, desc[UR36][R4.64] ;  /* 0x0000002404047981 */ /* 0x000ea4000c1e1900 */
[----:B--2---:R1:W2:Y:S01]  /*02d0*/  I2F.F64 R28, R4 ;  /* 0x00000004001c7312 */ /* 0x0042a20000201c00 */
[----:B------:R-:W-:Y:S05]  /*02e0*/  BRA `(.L_x_11569) ;  /* 0x0000000c00447947 */ /* 0x000fea0003800000 */
.L_x_11570:
[----:B------:R-:W2:Y:S02]  /*02f0*/  LDG.E.U16 R4, desc[UR36][R4.64] ;  /* 0x0000002404047981 */ /* 0x000ea4000c1e1500 */
[----:B--2---:R3:W4:Y:S01]  /*0300*/  I2F.F64.S16 R28, R4 ;  /* 0x00000004001c7312 */ /* 0x0047220000101c00 */
[----:B------:R-:W-:Y:S05]  /*0310*/  BRA `(.L_x_11569) ;  /* 0x0000000c00387947 */ /* 0x000fea0003800000 */
.L_x_11565:
        /* <DEDUP_REMOVED lines=10> */
.L_x_11573:
[----:B------:R-:W2:Y:S02]  /*03c0*/  LDG.E.U16 R0, desc[UR36][R4.64] ;  /* 0x0000002404007981 */ /* 0x000ea4000c1e1500 */
[----:B--2---:R-:W-:-:S05]  /*03d0*/  HADD2.F32 R0, -RZ, R0.H0_H0 ;  /* 0x20000000ff007230 */ /* 0x004fca0000004100 */
[----:B------:R-:W-:-:S04]  /*03e0*/  FMUL.FTZ R0, R0, 1 ;  /* 0x3f80000000007820 */ /* 0x000fc80000410000 */
[----:B------:R0:W1:Y:S01]  /*03f0*/  F2F.F64.F32 R28, R0 ;  /* 0x00000000001c7310 */ /* 0x0000620000201800 */
[----:B------:R-:W-:Y:S05]  /*0400*/  BRA `(.L_x_11569) ;  /* 0x0000000800fc7947 */ /* 0x000fea0003800000 */
.L_x_11572:
        /* <DEDUP_REMOVED lines=10> */
.L_x_11575:
[----:B------:R-:W2:Y:S02]  /*04b0*/  LDG.E.U16 R4, desc[UR36][R4.64] ;  /* 0x0000002404047981 */ /* 0x000ea4000c1e1500 */
[----:B--2---:R-:W-:-:S05]  /*04c0*/  HADD2.F32 R0, -RZ, R4.H0_H0 ;  /* 0x20000004ff007230 */ /* 0x004fca0000004100 */
[----:B------:R-:W-:-:S04]  /*04d0*/  FMUL.FTZ R0, R0, 1 ;  /* 0x3f80000000007820 */ /* 0x000fc80000410000 */
[----:B------:R0:W1:Y:S01]  /*04e0*/  F2F.F64.F32 R28, R0 ;  /* 0x00000000001c7310 */ /* 0x0000620000201800 */
[----:B------:R-:W-:Y:S05]  /*04f0*/  BRA `(.L_x_11569) ;  /* 0x0000000800c07947 */ /* 0x000fea0003800000 */
.L_x_11574:
[----:B------:R0:W5:Y:S01]  /*0500*/  LDG.E.64 R28, desc[UR36][R4.64] ;  /* 0x00000024041c7981 */ /* 0x000162000c1e1b00 */
[----:B------:R-:W-:Y:S05]  /*0510*/  BRA `(.L_x_11569) ;  /* 0x0000000800b87947 */ /* 0x000fea0003800000 */
.L_x_11564:
        /* <DEDUP_REMOVED lines=13> */
.L_x_11578:
[----:B------:R0:W5:Y:S01]  /*05f0*/  LDG.E.64 R28, desc[UR36][R4.64] ;  /* 0x00000024041c7981 */ /* 0x000162000c1e1b00 */
[----:B------:R-:W-:Y:S05]  /*0600*/  BRA `(.L_x_11569) ;  /* 0x00000008007c7947 */ /* 0x000fea0003800000 */
.L_x_11577:
        /* <DEDUP_REMOVED lines=28> */
.L_x_11580:
        /* <DEDUP_REMOVED lines=16> */
.L_x_11579:
[----:B------:R-:W2:Y:S02]  /*08d0*/  LDG.E.U16 R0, desc[UR36][R4.64] ;  /* 0x0000002404007981 */ /* 0x000ea4000c1e1500 */
[----:B--2---:R-:W-:-:S04]  /*08e0*/  IMAD.U32 R0, R0, 0x10000, RZ ;  /* 0x0001000000007824 */ /* 0x004fc800078e00ff */
[----:B------:R-:W-:-:S04]  /*08f0*/  FMUL.FTZ R0, R0, 1 ;  /* 0x3f80000000007820 */ /* 0x000fc80000410000 */
[----:B------:R0:W1:Y:S01]  /*0900*/  F2F.F64.F32 R28, R0 ;  /* 0x00000000001c7310 */ /* 0x0000620000201800 */
[----:B------:R-:W-:Y:S05]  /*0910*/  BRA `(.L_x_11569) ;  /* 0x0000000400b87947 */ /* 0x000fea0003800000 */
.L_x_11576:
        /* <DEDUP_REMOVED lines=11> */
.L_x_11583:
        /* <DEDUP_REMOVED lines=21> */
.L_x_11587:
[----:B------:R-:W-:Y:S05]  /*0b20*/  BSYNC B1 ;  /* 0x0000000000017941 */ /* 0x000fea0003800000 */
.L_x_11586:
[----:B------:R-:W-:Y:S01]  /*0b30*/  LEA R5, R0, 0x3b800000, 0x17 ;  /* 0x3b80000000057811 */ /* 0x000fe200078eb8ff */
[----:B------:R-:W-:-:S05]  /*0b40*/  IMAD.SHL.U32 R0, R3, 0x100000, RZ ;  /* 0x0010000003007824 */ /* 0x000fca00078e00ff */
[----:B------:R-:W-:-:S07]  /*0b50*/  LOP3.LUT R0, R5, R0, R6, 0xfe, !PT ;  /* 0x0000000005007212 */ /* 0x000fce00078efe06 */
.L_x_11585:
[----:B------:R-:W-:Y:S05]  /*0b60*/  BSYNC B0 ;  /* 0x0000000000007941 */ /* 0x000fea0003800000 */
.L_x_11584:
[----:B------:R-:W-:-:S04]  /*0b70*/  FMUL.FTZ R0, R0, 1 ;  /* 0x3f80000000007820 */ /* 0x000fc80000410000 */
[----:B------:R0:W1:Y:S01]  /*0b80*/  F2F.F64.F32 R28, R0 ;  /* 0x00000000001c7310 */ /* 0x0000620000201800 */
[----:B------:R-:W-:Y:S05]  /*0b90*/  BRA `(.L_x_11569) ;  /* 0x0000000400187947 */ /* 0x000fea0003800000 */
.L_x_11582:
        /* <DEDUP_REMOVED lines=21> */
.L_x_11591:
[----:B------:R-:W-:Y:S05]  /*0cf0*/  BSYNC B1 ;  /* 0x0000000000017941 */ /* 0x000fea0003800000 */
.L_x_11590:
[----:B------:R-:W-:Y:S01]  /*0d00*/  LEA R5, R0, 0x37800000, 0x17 ;  /* 0x3780000000057811 */ /* 0x000fe200078eb8ff */
[----:B------:R-:W-:-:S05]  /*0d10*/  IMAD.SHL.U32 R0, R3, 0x200000, RZ ;  /* 0x0020000003007824 */ /* 0x000fca00078e00ff */
[----:B------:R-:W-:-:S07]  /*0d20*/  LOP3.LUT R0, R5, R0, R6, 0xfe, !PT ;  /* 0x0000000005007212 */ /* 0x000fce00078efe06 */
.L_x_11589:
[----:B------:R-:W-:Y:S05]  /*0d30*/  BSYNC B0 ;  /* 0x0000000000007941 */ /* 0x000fea0003800000 */
.L_x_11588:
[----:B------:R-:W-:-:S04]  /*0d40*/  FMUL.FTZ R0, R0, 1 ;  /* 0x3f80000000007820 */ /* 0x000fc80000410000 */
[----:B------:R0:W1:Y:S01]  /*0d50*/  F2F.F64.F32 R28, R0 ;  /* 0x00000000001c7310 */ /* 0x0000620000201800 */
[----:B------:R-:W-:Y:S05]  /*0d60*/  BRA `(.L_x_11569) ;  /* 0x0000000000a47947 */ /* 0x000fea0003800000 */
.L_x_11581:
        /* <DEDUP_REMOVED lines=14> */
.L_x_11595:
[----:B------:R-:W-:Y:S05]  /*0e50*/  BSYNC B0 ;  /* 0x0000000000007941 */ /* 0x000fea0003800000 */
.L_x_11594:
[----:B------:R-:W-:-:S04]  /*0e60*/  FMUL.FTZ R0, R0, 1 ;  /* 0x3f80000000007820 */ /* 0x000fc80000410000 */
[----:B------:R0:W1:Y:S01]  /*0e70*/  F2F.F64.F32 R28, R0 ;  /* 0x00000000001c7310 */ /* 0x0000620000201800 */
[----:B------:R-:W-:Y:S05]  /*0e80*/  BRA `(.L_x_11569) ;  /* 0x00000000005c7947 */ /* 0x000fea0003800000 */
.L_x_11568:
        /* <DEDUP_REMOVED lines=16> */
.L_x_11596:
[----:B------:R-:W-:Y:S01]  /*0f90*/  CS2R R28, SRZ ;  /* 0x00000000001c7805 */ /* 0x000fe2000001ff00 */
[----:B------:R-:W-:Y:S06]  /*0fa0*/  BRA `(.L_x_11569) ;  /* 0x0000000000147947 */ /* 0x000fec0003800000 */
.L_x_11593:
[----:B------:R-:W2:Y:S02]  /*0fb0*/  LDG.E.64 R28, desc[UR36][R4.64] ;  /* 0x00000024041c7981 */ /* 0x000ea4000c1e1b00 */
[----:B--2---:R-:W0:Y:S01]  /*0fc0*/  I2F.F64.U64 R28, R28 ;  /* 0x0000001c001c7312 */ /* 0x004e220000301800 */
[----:B------:R-:W-:Y:S05]  /*0fd0*/  BRA `(.L_x_11569) ;  /* 0x0000000000087947 */ /* 0x000fea0003800000 */
.L_x_11592:
[----:B------:R-:W2:Y:S02]  /*0fe0*/  LDG.E R4, desc[UR36][R4.64] ;  /* 0x0000002404047981 */ /* 0x000ea4000c1e1900 */
[----:B--2---:R0:W1:Y:S02]  /*0ff0*/  I2F.F64.U32 R28, R4 ;  /* 0x00000004001c7312 */ /* 0x0040640000201800 */
.L_x_11569:
[----:B------:R-:W3:Y:S02]  /*1000*/  S2R R18, SR_TID.X ;  /* 0x0000000000127919 */ /* 0x000ee40000002100 */
[----:B---3--:R-:W-:-:S07]  /*1010*/  VIADD R18, R18, 0x80 ;  /* 0x0000008012127836 */ /* 0x008fce0000000000 */
.L_x_11563:
[----:B------:R-:W-:Y:S05]  /*1020*/  BSYNC B6 ;  /* 0x0000000000067941 */ /* 0x000fea0003800000 */
.L_x_11562:
        /* <DEDUP_REMOVED lines=24> */
.L_x_11602:
[----:B------:R-:W3:Y:S02]  /*11b0*/  LDG.E.U8 R4, desc[UR36][R4.64] ;  /* 0x0000002404047981 */ /* 0x000ee4000c1e1100 */
[----:B---3--:R0:W1:Y:S01]  /*11c0*/  I2F.F64.U16 R32, R4 ;  /* 0x0000000400207312 */ /* 0x0080620000101800 */
[----:B------:R-:W-:Y:S05]  /*11d0*/  BRA `(.L_x_11604) ;  /* 0x0000000c00707947 */ /* 0x000fea0003800000 */
.L_x_11601:
        /* <DEDUP_REMOVED lines=9> */
.L_x_11606:
[----:B------:R-:W3:Y:S02]  /*1270*/  LDG.E R4, desc[UR36][R4.64] ;  /* 0x0000002404047981 */ /* 0x000ee4000c1e1900 */
[----:B---3--:R0:W1:Y:S01]  /*1280*/  I2F.F64 R32, R4 ;  /* 0x0000000400207312 */ /* 0x0080620000201c00 */
[----:B------:R-:W-:Y:S05]  /*1290*/  BRA `(.L_x_11604) ;  /* 0x0000000c00407947 */ /* 0x000fea0003800000 */
.L_x_11605:
[----:B------:R-:W3:Y:S02]  /*12a0*/  LDG.E.U16 R4, desc[UR36][R4.64] ;  /* 0x0000002404047981 */ /* 0x000ee4000c1e1500 */
[----:B---3--:R0:W1:Y:S01]  /*12b0*/  I2F.F64.S16 R32, R4 ;  /* 0x0000000400207312 */ /* 0x0080620000101c00 */
[----:B------:R-:W-:Y:S05]  /*12c0*/  BRA `(.L_x_11604) ;  /* 0x0000000c00347947 */ /* 0x000fea0003800000 */
.L_x_11600:
        /* <DEDUP_REMOVED lines=10> */
.L_x_11608:
[----:B------:R-:W3:Y:S02]  /*1370*/  LDG.E.U16 R0, desc[UR36][R4.64] ;  /* 0x0000002404007981 */ /* 0x000ee4000c1e1500 */
[----:B---3--:R-:W-:-:S05]  /*1380*/  HADD2.F32 R0, -RZ, R0.H0_H0 ;  /* 0x20000000ff007230 */ /* 0x008fca0000004100 */
[----:B------:R-:W-:-:S04]  /*1390*/  FMUL.FTZ R0, R0, 1 ;  /* 0x3f80000000007820 */ /* 0x000fc80000410000 */
[----:B------:R0:W1:Y:S01]  /*13a0*/  F2F.F64.F32 R32, R0 ;  /* 0x0000000000207310 */ /* 0x0000620000201800 */
[----:B------:R-:W-:Y:S05]  /*13b0*/  BRA `(.L_x_11604) ;  /* 0x0000000800f87947 */ /* 0x000fea0003800000 */
.L_x_11607:
        /* <DEDUP_REMOVED lines=10> */
.L_x_11610:
[----:B------:R-:W3:Y:S02]  /*1460*/  LDG.E.U16 R4, desc[UR36][R4.64] ;  /* 0x0000002404047981 */ /* 0x000ee4000c1e1500 */
[----:B---3--:R-:W-:-:S05]  /*1470*/  HADD2.F32 R0, -RZ, R4.H0_H0 ;  /* 0x20000004ff007230 */ /* 0x008fca0000004100 */
[----:B------:R-:W-:-:S04]  /*1480*/  FMUL.FTZ R0, R0, 1 ;  /* 0x3f80000000007820 */ /* 0x000fc80000410000 */
[----:B------:R0:W1:Y:S01]  /*1490*/  F2F.F64.F32 R32, R0 ;  /* 0x0000000000207310 */ /* 0x0000620000201800 */
[----:B------:R-:W-:Y:S05]  /*14a0*/  BRA `(.L_x_11604) ;  /* 0x0000000800bc7947 */ /* 0x000fea0003800000 */
.L_x_11609:
[----:B------:R0:W5:Y:S01]  /*14b0*/  LDG.E.64 R32, desc[UR36][R4.64] ;  /* 0x0000002404207981 */ /* 0x000162000c1e1b00 */
[----:B------:R-:W-:Y:S05]  /*14c0*/  BRA `(.L_x_11604) ;  /* 0x0000000800b47947 */ /* 0x000fea0003800000 */
.L_x_11599:
        /* <DEDUP_REMOVED lines=13> */
.L_x_11613:
[----:B------:R0:W5:Y:S01]  /*15a0*/  LDG.E.64 R32, desc[UR36][R4.64] ;  /* 0x0000002404207981 */ /* 0x000162000c1e1b00 */
[----:B------:R-:W-:Y:S05]  /*15b0*/  BRA `(.L_x_11604) ;  /* 0x0000000800787947 */ /* 0x000fea0003800000 */
.L_x_11612:
        /* <DEDUP_REMOVED lines=28> */
.L_x_11615:
        /* <DEDUP_REMOVED lines=15> */
.L_x_11614:
[----:B------:R-:W3:Y:S02]  /*1870*/  LDG.E.U16 R0, desc[UR36][R4.64] ;  /* 0x0000002404007981 */ /* 0x000ee4000c1e1500 */
[----:B---3--:R-:W-:-:S04]  /*1880*/  IMAD.U32 R0, R0, 0x10000, RZ ;  /* 0x0001000000007824 */ /* 0x008fc800078e00ff */
[----:B------:R-:W-:-:S04]  /*1890*/  FMUL.FTZ R0, R0, 1 ;  /* 0x3f80000000007820 */ /* 0x000fc80000410000 */
[----:B------:R0:W1:Y:S01]  /*18a0*/  F2F.F64.F32 R32, R0 ;  /* 0x0000000000207310 */ /* 0x0000620000201800 */
[----:B------:R-:W-:Y:S05]  /*18b0*/  BRA `(.L_x_11604) ;  /* 0x0000000400b87947 */ /* 0x000fea0003800000 */
.L_x_11611:
        /* <DEDUP_REMOVED lines=11> */
.L_x_11618:
        /* <DEDUP_REMOVED lines=21> */
.L_x_11622:
[----:B------:R-:W-:Y:S05]  /*1ac0*/  BSYNC B1 ;  /* 0x0000000000017941 */ /* 0x000fea0003800000 */
.L_x_11621:
[----:B------:R-:W-:Y:S01]  /*1ad0*/  LEA R5, R0, 0x3b800000, 0x17 ;  /* 0x3b80000000057811 */ /* 0x000fe200078eb8ff */
[----:B------:R-:W-:-:S05]  /*1ae0*/  IMAD.SHL.U32 R0, R3, 0x100000, RZ ;  /* 0x0010000003007824 */ /* 0x000fca00078e00ff */
[----:B------:R-:W-:-:S07]  /*1af0*/  LOP3.LUT R0, R5, R0, R6, 0xfe, !PT ;  /* 0x0000000005007212 */ /* 0x000fce00078efe06 */
.L_x_11620:
[----:B------:R-:W-:Y:S05]  /*1b00*/  BSYNC B0 ;  /* 0x0000000000007941 */ /* 0x000fea0003800000 */
.L_x_11619:
[----:B------:R-:W-:-:S04]  /*1b10*/  FMUL.FTZ R0, R0, 1 ;  /* 0x3f80000000007820 */ /* 0x000fc80000410000 */
[----:B------:R0:W1:Y:S01]  /*1b20*/  F2F.F64.F32 R32, R0 ;  /* 0x0000000000207310 */ /* 0x0000620000201800 */
[----:B------:R-:W-:Y:S05]  /*1b30*/  BRA `(.L_x_11604) ;  /* 0x0000000400187947 */ /* 0x000fea0003800000 */
.L_x_11617:
        /* <DEDUP_REMOVED lines=21> */
.L_x_11626:
[----:B------:R-:W-:Y:S05]  /*1c90*/  BSYNC B1 ;  /* 0x0000000000017941 */ /* 0x000fea0003800000 */
.L_x_11625:
[----:B------:R-:W-:Y:S01]  /*1ca0*/  LEA R5, R0, 0x37800000, 0x17 ;  /* 0x3780000000057811 */ /* 0x000fe200078eb8ff */
[----:B------:R-:W-:-:S05]  /*1cb0*/  IMAD.SHL.U32 R0, R3, 0x200000, RZ ;  /* 0x0020000003007824 */ /* 0x000fca00078e00ff */
[----:B------:R-:W-:-:S07]  /*1cc0*/  LOP3.LUT R0, R5, R0, R6, 0xfe, !PT ;  /* 0x0000000005007212 */ /* 0x000fce00078efe06 */
.L_x_11624:
[----:B------:R-:W-:Y:S05]  /*1cd0*/  BSYNC B0 ;  /* 0x0000000000007941 */ /* 0x000fea0003800000 */
.L_x_11623:
[----:B------:R-:W-:-:S04]  /*1ce0*/  FMUL.FTZ R0, R0, 1 ;  /* 0x3f80000000007820 */ /* 0x000fc80000410000 */
[----:B------:R0:W1:Y:S01]  /*1cf0*/  F2F.F64.F32 R32, R0 ;  /* 0x0000000000207310 */ /* 0x0000620000201800 */
[----:B------:R-:W-:Y:S05]  /*1d00*/  BRA `(.L_x_11604) ;  /* 0x0000000000a47947 */ /* 0x000fea0003800000 */
.L_x_11616:
        /* <DEDUP_REMOVED lines=14> */
.L_x_11630:
[----:B------:R-:W-:Y:S05]  /*1df0*/  BSYNC B0 ;  /* 0x0000000000007941 */ /* 0x000fea0003800000 */
.L_x_11629:
[----:B------:R-:W-:-:S04]  /*1e00*/  FMUL.FTZ R0, R0, 1 ;  /* 0x3f80000000007820 */ /* 0x000fc80000410000 */
[----:B------:R0:W1:Y:S01]  /*1e10*/  F2F.F64.F32 R32, R0 ;  /* 0x0000000000207310 */ /* 0x0000620000201800 */
[----:B------:R-:W-:Y:S05]  /*1e20*/  BRA `(.L_x_11604) ;  /* 0x00000000005c7947 */ /* 0x000fea0003800000 */
.L_x_11603:
        /* <DEDUP_REMOVED lines=16> */
.L_x_11631:
[----:B------:R-:W-:Y:S01]  /*1f30*/  CS2R R32, SRZ ;  /* 0x0000000000207805 */ /* 0x000fe2000001ff00 */
[----:B------:R-:W-:Y:S06]  /*1f40*/  BRA `(.L_x_11604) ;  /* 0x0000000000147947 */ /* 0x000fec0003800000 */
.L_x_11628:
[----:B------:R-:W3:Y:S02]  /*1f50*/  LDG.E.64 R32, desc[UR36][R4.64] ;  /* 0x0000002404207981 */ /* 0x000ee4000c1e1b00 */
[----:B---3--:R-:W0:Y:S01]  /*1f60*/  I2F.F64.U64 R32, R32 ;  /* 0x0000002000207312 */ /* 0x008e220000301800 */
[----:B------:R-:W-:Y:S05]  /*1f70*/  BRA `(.L_x_11604) ;  /* 0x0000000000087947 */ /* 0x000fea0003800000 */
.L_x_11627:
[----:B------:R-:W3:Y:S02]  /*1f80*/  LDG.E R4, desc[UR36][R4.64] ;  /* 0x0000002404047981 */ /* 0x000ee4000c1e1900 */
[----:B---3--:R0:W1:Y:S02]  /*1f90*/  I2F.F64.U32 R32, R4 ;  /* 0x0000000400207312 */ /* 0x0080640000201800 */
.L_x_11604:
[----:B------:R-:W-:-:S07]  /*1fa0*/  VIADD R18, R18, 0x80 ;  /* 0x0000008012127836 */ /* 0x000fce0000000000 */
.L_x_11598:
[----:B------:R-:W-:Y:S05]  /*1fb0*/  BSYNC B6 ;  /* 0x0000000000067941 */ /* 0x000fea0003800000 */
.L_x_11597:
        /* <DEDUP_REMOVED lines=26> */
.L_x_11637:
[----:B------:R-:W3:Y:S02]  /*2160*/  LDG.E.U8 R4, desc[UR36][R4.64] ;  /* 0x0000002404047981 */ /* 0x000ee4000c1e1100 */
[----:B---3--:R0:W1:Y:S01]  /*2170*/  I2F.F64.U16 R16, R4 ;  /* 0x0000000400107312 */ /* 0x0080620000101800 */
[----:B------:R-:W-:Y:S05]  /*2180*/  BRA `(.L_x_11639) ;  /* 0x0000000c00707947 */ /* 0x000fea0003800000 */
.L_x_11636:
        /* <DEDUP_REMOVED lines=9> */
.L_x_11641:
[----:B------:R-:W3:Y:S02]  /*2220*/  LDG.E R4, desc[UR36][R4.64] ;  /* 0x0000002404047981 */ /* 0x000ee4000c1e1900 */
[----:B---3--:R0:W1:Y:S01]  /*2230*/  I2F.F64 R16, R4 ;  /* 0x0000000400107312 */ /* 0x0080620000201c00 */
[----:B------:R-:W-:Y:S05]  /*2240*/  BRA `(.L_x_11639) ;  /* 0x0000000c00407947 */ /* 0x000fea0003800000 */
.L_x_11640:
[----:B------:R-:W3:Y:S02]  /*2250*/  LDG.E.U16 R4, desc[UR36][R4.64] ;  /* 0x0000002404047981 */ /* 0x000ee4000c1e1500 */
[----:B---3--:R0:W1:Y:S01]  /*2260*/  I2F.F64.S16 R16, R4 ;  /* 0x0000000400107312 */ /* 0x0080620000101c00 */
[----:B------:R-:W-:Y:S05]  /*2270*/  BRA `(.L_x_11639) ;  /* 0x0000000c00347947 */ /* 0x000fea0003800000 */
.L_x_11635:
        /* <DEDUP_REMOVED lines=10> */
.L_x_11643:
[----:B------:R-:W3:Y:S02]  /*2320*/  LDG.E.U16 R0, desc[UR36][R4.64] ;  /* 0x0000002404007981 */ /* 0x000ee4000c1e1500 */
[----:B---3--:R-:W-:-:S05]  /*2330*/  HADD2.F32 R0, -RZ, R0.H0_H0 ;  /* 0x20000000ff007230 */ /* 0x008fca0000004100 */
[----:B------:R-:W-:-:S04]  /*2340*/  FMUL.FTZ R0, R0, 1 ;  /* 0x3f80000000007820 */ /* 0x000fc80000410000 */
[----:B------:R0:W1:Y:S01]  /*2350*/  F2F.F64.F32 R16, R0 ;  /* 0x0000000000107310 */ /* 0x0000620000201800 */
[----:B------:R-:W-:Y:S05]  /*2360*/  BRA `(.L_x_11639) ;  /* 0x0000000800f87947 */ /* 0x000fea0003800000 */
.L_x_11642:
        /* <DEDUP_REMOVED lines=10> */
.L_x_11645:
[----:B------:R-:W3:Y:S02]  /*2410*/  LDG.E.U16 R4, desc[UR36][R4.64] ;  /* 0x0000002404047981 */ /* 0x000ee4000c1e1500 */
[----:B---3--:R-:W-:-:S05]  /*2420*/  HADD2.F32 R0, -RZ, R4.H0_H0 ;  /* 0x20000004ff007230 */ /* 0x008fca0000004100 */
[----:B------:R-:W-:-:S04]  /*2430*/  FMUL.FTZ R0, R0, 1 ;  /* 0x3f80000000007820 */ /* 0x000fc80000410000 */
[----:B------:R0:W1:Y:S01]  /*2440*/  F2F.F64.F32 R16, R0 ;  /* 0x0000000000107310 */ /* 0x0000620000201800 */
[----:B------:R-:W-:Y:S05]  /*2450*/  BRA `(.L_x_11639) ;  /* 0x0000000800bc7947 */ /* 0x000fea0003800000 */
.L_x_11644:
[----:B------:R0:W5:Y:S01]  /*2460*/  LDG.E.64 R16, desc[UR36][R4.64] ;  /* 0x0000002404107981 */ /* 0x000162000c1e1b00 */
[----:B------:R-:W-:Y:S05]  /*2470*/  BRA `(.L_x_11639) ;  /* 0x0000000800b47947 */ /* 0x000fea0003800000 */
.L_x_11634:
        /* <DEDUP_REMOVED lines=13> */
.L_x_11648:
[----:B------:R0:W5:Y:S01]  /*2550*/  LDG.E.64 R16, desc[UR36][R4.64] ;  /* 0x0000002404107981 */ /* 0x000162000c1e1b00 */
[----:B------:R-:W-:Y:S05]  /*2560*/  BRA `(.L_x_11639) ;  /* 0x0000000800787947 */ /* 0x000fea0003800000 */
.L_x_11647:
        /* <DEDUP_REMOVED lines=28> */
.L_x_11650:
        /* <DEDUP_REMOVED lines=15> */
.L_x_11649:
[----:B------:R-:W3:Y:S02]  /*2820*/  LDG.E.U16 R0, desc[UR36][R4.64] ;  /* 0x0000002404007981 */ /* 0x000ee4000c1e1500 */
[----:B---3--:R-:W-:-:S04]  /*2830*/  IMAD.U32 R0, R0, 0x10000, RZ ;  /* 0x0001000000007824 */ /* 0x008fc800078e00ff */
[----:B------:R-:W-:-:S04]  /*2840*/  FMUL.FTZ R0, R0, 1 ;  /* 0x3f80000000007820 */ /* 0x000fc80000410000 */
[----:B------:R0:W1:Y:S01]  /*2850*/  F2F.F64.F32 R16, R0 ;  /* 0x0000000000107310 */ /* 0x0000620000201800 */
[----:B------:R-:W-:Y:S05]  /*2860*/  BRA `(.L_x_11639) ;  /* 0x0000000400b87947 */ /* 0x000fea0003800000 */
.L_x_11646:
        /* <DEDUP_REMOVED lines=11> */
.L_x_11653:
        /* <DEDUP_REMOVED lines=21> */
.L_x_11657:
[----:B------:R-:W-:Y:S05]  /*2a70*/  BSYNC B1 ;  /* 0x0000000000017941 */ /* 0x000fea0003800000 */
.L_x_11656:
[----:B------:R-:W-:Y:S01]  /*2a80*/  LEA R5, R0, 0x3b800000, 0x17 ;  /* 0x3b80000000057811 */ /* 0x000fe200078eb8ff */
[----:B------:R-:W-:-:S05]  /*2a90*/  IMAD.SHL.U32 R0, R3, 0x100000, RZ ;  /* 0x0010000003007824 */ /* 0x000fca00078e00ff */
[----:B------:R-:W-:-:S07]  /*2aa0*/  LOP3.LUT R0, R5, R0, R6, 0xfe, !PT ;  /* 0x0000000005007212 */ /* 0x000fce00078efe06 */
.L_x_11655:
[----:B------:R-:W-:Y:S05]  /*2ab0*/  BSYNC B0 ;  /* 0x0000000000007941 */ /* 0x000fea0003800000 */
.L_x_11654:
[----:B------:R-:W-:-:S04]  /*2ac0*/  FMUL.FTZ R0, R0, 1 ;  /* 0x3f80000000007820 */ /* 0x000fc80000410000 */
[----:B------:R3:W0:Y:S01]  /*2ad0*/  F2F.F64.F32 R16, R0 ;  /* 0x0000000000107310 */ /* 0x0006220000201800 */
[----:B------:R-:W-:Y:S05]  /*2ae0*/  BRA `(.L_x_11639) ;  /* 0x0000000400187947 */ /* 0x000fea0003800000 */
.L_x_11652:
        /* <DEDUP_REMOVED lines=21> */
.L_x_11661:
[----:B------:R-:W-:Y:S05]  /*2c40*/  BSYNC B1 ;  /* 0x0000000000017941 */ /* 0x000fea0003800000 */
.L_x_11660:
[----:B------:R-:W-:Y:S01]  /*2c50*/  LEA R5, R0, 0x37800000, 0x17 ;  /* 0x3780000000057811 */ /* 0x000fe200078eb8ff */
[----:B------:R-:W-:-:S05]  /*2c60*/  IMAD.SHL.U32 R0, R3, 0x200000, RZ ;  /* 0x0020000003007824 */ /* 0x000fca00078e00ff */
[----:B------:R-:W-:-:S07]  /*2c70*/  LOP3.LUT R0, R5, R0, R6, 0xfe, !PT ;  /* 0x0000000005007212 */ /* 0x000fce00078efe06 */
.L_x_11659:
[----:B------:R-:W-:Y:S05]  /*2c80*/  BSYNC B0 ;  /* 0x0000000000007941 */ /* 0x000fea0003800000 */
.L_x_11658:
[----:B------:R-:W-:-:S04]  /*2c90*/  FMUL.FTZ R0, R0, 1 ;  /* 0x3f80000000007820 */ /* 0x000fc80000410000 */
[----:B------:R0:W1:Y:S01]  /*2ca0*/  F2F.F64.F32 R16, R0 ;  /* 0x0000000000107310 */ /* 0x0000620000201800 */
[----:B------:R-:W-:Y:S05]  /*2cb0*/  BRA `(.L_x_11639) ;  /* 0x0000000000a47947 */ /* 0x000fea0003800000 */
.L_x_11651:
        /* <DEDUP_REMOVED lines=14> */
.L_x_11665:
[----:B------:R-:W-:Y:S05]  /*2da0*/  BSYNC B0 ;  /* 0x0000000000007941 */ /* 0x000fea0003800000 */
.L_x_11664:
[----:B------:R-:W-:-:S04]  /*2db0*/  FMUL.FTZ R0, R0, 1 ;  /* 0x3f80000000007820 */ /* 0x000fc80000410000 */
[----:B------:R0:W1:Y:S01]  /*2dc0*/  F2F.F64.F32 R16, R0 ;  /* 0x0000000000107310 */ /* 0x0000620000201800 */
[----:B------:R-:W-:Y:S05]  /*2dd0*/  BRA `(.L_x_11639) ;  /* 0x00000000005c7947 */ /* 0x000fea0003800000 */
.L_x_11638:
        /* <DEDUP_REMOVED lines=16> */
.L_x_11666:
[----:B------:R-:W-:Y:S01]  /*2ee0*/  CS2R R16, SRZ ;  /* 0x0000000000107805 */ /* 0x000fe2000001ff00 */
[----:B------:R-:W-:Y:S06]  /*2ef0*/  BRA `(.L_x_11639) ;  /* 0x0000000000147947 */ /* 0x000fec0003800000 */
.L_x_11663:
[----:B------:R-:W3:Y:S02]  /*2f00*/  LDG.E.64 R16, desc[UR36][R4.64] ;  /* 0x0000002404107981 */ /* 0x000ee4000c1e1b00 */
[----:B---3--:R-:W0:Y:S01]  /*2f10*/  I2F.F64.U64 R16, R16 ;  /* 0x0000001000107312 */ /* 0x008e220000301800 */
[----:B------:R-:W-:Y:S05]  /*2f20*/  BRA `(.L_x_11639) ;  /* 0x0000000000087947 */ /* 0x000fea0003800000 */
.L_x_11662:
[----:B------:R-:W3:Y:S02]  /*2f30*/  LDG.E R4, desc[UR36][R4.64] ;  /* 0x0000002404047981 */ /* 0x000ee4000c1e1900 */
[----:B---3--:R0:W1:Y:S02]  /*2f40*/  I2F.F64.U32 R16, R4 ;  /* 0x0000000400107312 */ /* 0x0080640000201800 */
.L_x_11639:
[----:B------:R-:W-:-:S07]  /*2f50*/  VIADD R18, R18, 0x80 ;  /* 0x0000008012127836 */ /* 0x000fce0000000000 */
.L_x_11633:
[----:B------:R-:W-:Y:S05]  /*2f60*/  BSYNC B6 ;  /* 0x0000000000067941 */ /* 0x000fea0003800000 */
.L_x_11632:
        /* <DEDUP_REMOVED lines=23> */
.L_x_11672:
[----:B------:R-:W3:Y:S02]  /*30e0*/  LDG.E.U8 R4, desc[UR36][R4.64] ;  /* 0x0000002404047981 */ /* 0x000ee4000c1e1100 */
[----:B---3--:R0:W1:Y:S01]  /*30f0*/  I2F.F64.U16 R24, R4 ;  /* 0x0000000400187312 */ /* 0x0080620000101800 */
[----:B------:R-:W-:Y:S05]  /*3100*/  BRA `(.L_x_11668) ;  /* 0x0000000c006c7947 */ /* 0x000fea0003800000 */
.L_x_11671:
        /* <DEDUP_REMOVED lines=9> */
.L_x_11675:
[----:B------:R-:W3:Y:S02]  /*31a0*/  LDG.E R4, desc[UR36][R4.64] ;  /* 0x0000002404047981 */ /* 0x000ee4000c1e1900 */
[----:B---3--:R0:W1:Y:S01]  /*31b0*/  I2F.F64 R24, R4 ;  /* 0x0000000400187312 */ /* 0x0080620000201c00 */
[----:B------:R-:W-:Y:S05]  /*31c0*/  BRA `(.L_x_11668) ;  /* 0x0000000c003c7947 */ /* 0x000fea0003800000 */
.L_x_11674:
[----:B------:R-:W3:Y:S02]  /*31d0*/  LDG.E.U16 R4, desc[UR36][R4.64] ;  /* 0x0000002404047981 */ /* 0x000ee4000c1e1500 */
[----:B---3--:R0:W1:Y:S01]  /*31e0*/  I2F.F64.S16 R24, R4 ;  /* 0x0000000400187312 */ /* 0x0080620000101c00 */
[----:B------:R-:W-:Y:S05]  /*31f0*/  BRA `(.L_x_11668) ;  /* 0x0000000c00307947 */ /* 0x000fea0003800000 */
.L_x_11670:
        /* <DEDUP_REMOVED lines=10> */
.L_x_11677:
[----:B------:R-:W3:Y:S02]  /*32a0*/  LDG.E.U16 R0, desc[UR36][R4.64] ;  /* 0x0000002404007981 */ /* 0x000ee4000c1e1500 */
[----:B---3--:R-:W-:-:S05]  /*32b0*/  HADD2.F32 R0, -RZ, R0.H0_H0 ;  /* 0x20000000ff007230 */ /* 0x008fca0000004100 */
[----:B------:R-:W-:-:S04]  /*32c0*/  FMUL.FTZ R0, R0, 1 ;  /* 0x3f80000000007820 */ /* 0x000fc80000410000 */
[----:B------:R0:W1:Y:S01]  /*32d0*/  F2F.F64.F32 R24, R0 ;  /* 0x0000000000187310 */ /* 0x0000620000201800 */
[----:B------:R-:W-:Y:S05]  /*32e0*/  BRA `(.L_x_11668) ;  /* 0x0000000800f47947 */ /* 0x000fea0003800000 */
.L_x_11676:
        /* <DEDUP_REMOVED lines=10> */
.L_x_11679:
[----:B------:R-:W3:Y:S02]  /*3390*/  LDG.E.U16 R4, desc[UR36][R4.64] ;  /* 0x0000002404047981 */ /* 0x000ee4000c1e1500 */
[----:B---3--:R-:W-:-:S05]  /*33a0*/  HADD2.F32 R0, -RZ, R4.H0_H0 ;  /* 0x20000004ff007230 */ /* 0x008fca0000004100 */
[----:B------:R-:W-:-:S04]  /*33b0*/  FMUL.FTZ R0, R0, 1 ;  /* 0x3f80000000007820 */ /* 0x000fc80000410000 */
[----:B------:R0:W1:Y:S01]  /*33c0*/  F2F.F64.F32 R24, R0 ;  /* 0x0000000000187310 */ /* 0x0000620000201800 */
[----:B------:R-:W-:Y:S05]  /*33d0*/  BRA `(.L_x_11668) ;  /* 0x0000000800b87947 */ /* 0x000fea0003800000 */
.L_x_11678:
[----:B------:R0:W5:Y:S01]  /*33e0*/  LDG.E.64 R24, desc[UR36][R4.64] ;  /* 0x0000002404187981 */ /* 0x000162000c1e1b00 */
[----:B------:R-:W-:Y:S05]  /*33f0*/  BRA `(.L_x_11668) ;  /* 0x0000000800b07947 */ /* 0x000fea0003800000 */
.L_x_11669:
        /* <DEDUP_REMOVED lines=13> */
.L_x_11682:
[----:B------:R0:W5:Y:S01]  /*34d0*/  LDG.E.64 R24, desc[UR36][R4.64] ;  /* 0x0000002404187981 */ /* 0x000162000c1e1b00 */
[----:B------:R-:W-:Y:S05]  /*34e0*/  BRA `(.L_x_11668) ;  /* 0x0000000800747947 */ /* 0x000fea0003800000 */
.L_x_11681:
        /* <DEDUP_REMOVED lines=28> */
.L_x_11684:
        /* <DEDUP_REMOVED lines=15> */
.L_x_11683:
[----:B------:R-:W3:Y:S02]  /*37a0*/  LDG.E.U16 R0, desc[UR36][R4.64] ;  /* 0x0000002404007981 */ /* 0x000ee4000c1e1500 */
[----:B---3--:R-:W-:-:S04]  /*37b0*/  IMAD.U32 R0, R0, 0x10000, RZ ;  /* 0x0001000000007824 */ /* 0x008fc800078e00ff */
[----:B------:R-:W-:-:S04]  /*37c0*/  FMUL.FTZ R0, R0, 1 ;  /* 0x3f80000000007820 */ /* 0x000fc80000410000 */
[----:B------:R0:W1:Y:S01]  /*37d0*/  F2F.F64.F32 R24, R0 ;  /* 0x0000000000187310 */ /* 0x0000620000201800 */
[----:B------:R-:W-:Y:S05]  /*37e0*/  BRA `(.L_x_11668) ;  /* 0x0000000400b47947 */ /* 0x000fea0003800000 */
.L_x_11680:
        /* <DEDUP_REMOVED lines=11> */
.L_x_11687:
        /* <DEDUP_REMOVED lines=21> */
.L_x_11691:
[----:B------:R-:W-:Y:S05]  /*39f0*/  BSYNC B1 ;  /* 0x0000000000017941 */ /* 0x000fea0003800000 */
.L_x_11690:
[----:B------:R-:W-:Y:S01]  /*3a00*/  LEA R3, R0, 0x3b800000, 0x17 ;  /* 0x3b80000000037811 */ /* 0x000fe200078eb8ff */
[----:B------:R-:W-:-:S05]  /*3a10*/  IMAD.SHL.U32 R0, R2, 0x100000, RZ ;  /* 0x0010000002007824 */ /* 0x000fca00078e00ff */
[----:B------:R-:W-:-:S07]  /*3a20*/  LOP3.LUT R0, R3, R0, R4, 0xfe, !PT ;  /* 0x0000000003007212 */ /* 0x000fce00078efe04 */
.L_x_11689:
[----:B------:R-:W-:Y:S05]  /*3a30*/  BSYNC B0 ;  /* 0x0000000000007941 */ /* 0x000fea0003800000 */
.L_x_11688:
[----:B------:R-:W-:-:S04]  /*3a40*/  FMUL.FTZ R0, R0, 1 ;  /* 0x3f80000000007820 */ /* 0x000fc80000410000 */
[----:B------:R0:W1:Y:S01]  /*3a50*/  F2F.F64.F32 R24, R0 ;  /* 0x0000000000187310 */ /* 0x0000620000201800 */
[----:B------:R-:W-:Y:S05]  /*3a60*/  BRA `(.L_x_11668) ;  /* 0x0000000400147947 */ /* 0x000fea0003800000 */
.L_x_11686:
        /* <DEDUP_REMOVED lines=21> */
.L_x_11695:
[----:B------:R-:W-:Y:S05]  /*3bc0*/  BSYNC B1 ;  /* 0x0000000000017941 */ /* 0x000fea0003800000 */
.L_x_11694:
[----:B------:R-:W-:Y:S01]  /*3bd0*/  LEA R3, R0, 0x37800000, 0x17 ;  /* 0x3780000000037811 */ /* 0x000fe200078eb8ff */
[----:B------:R-:W-:-:S05]  /*3be0*/  IMAD.SHL.U32 R0, R2, 0x200000, RZ ;  /* 0x0020000002007824 */ /* 0x000fca00078e00ff */
[----:B------:R-:W-:-:S07]  /*3bf0*/  LOP3.LUT R0, R3, R0, R4, 0xfe, !PT ;  /* 0x0000000003007212 */ /* 0x000fce00078efe04 */
.L_x_11693:
[----:B------:R-:W-:Y:S05]  /*3c00*/  BSYNC B0 ;  /* 0x0000000000007941 */ /* 0x000fea0003800000 */
.L_x_11692:
[----:B------:R-:W-:-:S04]  /*3c10*/  FMUL.FTZ R0, R0, 1 ;  /* 0x3f80000000007820 */ /* 0x000fc80000410000 */
[----:B------:R0:W1:Y:S01]  /*3c20*/  F2F.F64.F32 R24, R0 ;  /* 0x0000000000187310 */ /* 0x0000620000201800 */
[----:B------:R-:W-:Y:S05]  /*3c30*/  BRA `(.L_x_11668) ;  /* 0x0000000000a07947 */ /* 0x000fea0003800000 */
.L_x_11685:
        /* <DEDUP_REMOVED lines=14> */
.L_x_11699:
[----:B------:R-:W-:Y:S05]  /*3d20*/  BSYNC B0 ;  /* 0x0000000000007941 */ /* 0x000fea0003800000 */
.L_x_11698:
[----:B------:R-:W-:-:S04]  /*3d30*/  FMUL.FTZ R0, R0, 1 ;  /* 0x3f80000000007820 */ /* 0x000fc80000410000 */
[----:B------:R0:W1:Y:S01]  /*3d40*/  F2F.F64.F32 R24, R0 ;  /* 0x0000000000187310 */ /* 0x0000620000201800 */
[----:B------:R-:W-:Y:S05]  /*3d50*/  BRA `(.L_x_11668) ;  /* 0x0000000000587947 */ /* 0x000fea0003800000 */
.L_x_11673:
        /* <DEDUP_REMOVED lines=16> */
.L_x_11700:
[----:B------:R-:W-:Y:S05]  /*3e60*/  BRA `(.L_x_11668) ;  /* 0x0000000000147947 */ /* 0x000fea0003800000 */
.L_x_11697:
[----:B------:R-:W3:Y:S02]  /*3e70*/  LDG.E.64 R24, desc[UR36][R4.64] ;  /* 0x0000002404187981 */ /* 0x000ee4000c1e1b00 */
[----:B---3--:R-:W0:Y:S01]  /*3e80*/  I2F.F64.U64 R24, R24 ;  /* 0x0000001800187312 */ /* 0x008e220000301800 */
[----:B------:R-:W-:Y:S05]  /*3e90*/  BRA `(.L_x_11668) ;  /* 0x0000000000087947 */ /* 0x000fea0003800000 */
.L_x_11696:
[----:B------:R-:W3:Y:S02]  /*3ea0*/  LDG.E R4, desc[UR36][R4.64] ;  /* 0x0000002404047981 */ /* 0x000ee4000c1e1900 */
[----:B---3--:R0:W1:Y:S02]  /*3eb0*/  I2F.F64.U32 R24, R4 ;  /* 0x0000000400187312 */ /* 0x0080640000201800 */
.L_x_11668:
[----:B------:R-:W-:Y:S05]  /*3ec0*/  BSYNC B6 ;  /* 0x0000000000067941 */ /* 0x000fea0003800000 */
.L_x_11667:
        /* <DEDUP_REMOVED lines=17> */
[----:B0-----:R-:W-:Y:S01]  /*3fe0*/  @!P1 DSETP.MAX.AND P5, P6, R16, R2, PT ;  /* 0x000000021000922a */ /* 0x001fe20003eaf000 */
        /* <DEDUP_REMOVED lines=10> */
[----:B------:R-:W-:Y:S01]  /*4090*/  @!P0 DSETP.MAX.AND P5, P6, R24, R4, PT ;  /* 0x000000041800822a */ /* 0x000fe20003eaf000 */
        /* <DEDUP_REMOVED lines=10> */
[----:B------:R-:W-:Y:S01]  /*4140*/  @!P4 DSETP.MAX.AND P5, P6, R28, R2, PT ;  /* 0x000000021c00c22a */ /* 0x000fe20003eaf000 */
        /* <DEDUP_REMOVED lines=11> */
[----:B------:R-:W-:Y:S01]  /*4200*/  @!P2 DSETP.MAX.AND P5, P6, R32, R4, PT ;  /* 0x000000042000a22a */ /* 0x000fe20003eaf000 */
        /* <DEDUP_REMOVED lines=31> */
.L_x_11706:
[----:B------:R-:W0:Y:S01]  /*4400*/  F2I.S64.F64.TRUNC R28, R28 ;  /* 0x0000001c001c7311 */ /* 0x000e22000030d900 */
[----:B------:R-:W-:Y:S02]  /*4410*/  IMAD.MOV.U32 R26, RZ, RZ, R18 ;  /* 0x000000ffff1a7224 */ /* 0x000fe400078e0012 */
[----:B0-----:R-:W-:-:S05]  /*4420*/  IMAD.MOV.U32 R3, RZ, RZ, R28 ;  /* 0x000000ffff037224 */ /* 0x001fca00078e001c */
[----:B------:R0:W-:Y:S01]  /*4430*/  STG.E.U8 desc[UR36][R4.64], R3 ;  /* 0x0000000304007986 */ /* 0x0001e2000c101124 */
[----:B------:R-:W-:Y:S05]  /*4440*/  BRA `(.L_x_11702) ;  /* 0x0000001000407947 */ /* 0x000fea0003800000 */
.L_x_11705:
        /* <DEDUP_REMOVED lines=10> */
.L_x_11709:
[----:B------:R-:W0:Y:S01]  /*44f0*/  F2I.F64.TRUNC R29, R28 ;  /* 0x0000001c001d7311 */ /* 0x000e22000030d100 */
[----:B------:R-:W-:Y:S01]  /*4500*/  IMAD.MOV.U32 R26, RZ, RZ, R18 ;  /* 0x000000ffff1a7224 */ /* 0x000fe200078e0012 */
[----:B0-----:R0:W-:Y:S01]  /*4510*/  STG.E desc[UR36][R4.64], R29 ;  /* 0x0000001d04007986 */ /* 0x0011e2000c101924 */
[----:B------:R-:W-:Y:S05]  /*4520*/  BRA `(.L_x_11702) ;  /* 0x0000001000087947 */ /* 0x000fea0003800000 */
.L_x_11708:
[----:B------:R-:W0:Y:S01]  /*4530*/  F2I.F64.TRUNC R29, R28 ;  /* 0x0000001c001d7311 */ /* 0x000e22000030d100 */
[----:B------:R-:W-:Y:S01]  /*4540*/  IMAD.MOV.U32 R26, RZ, RZ, R18 ;  /* 0x000000ffff1a7224 */ /* 0x000fe200078e0012 */
[----:B0-----:R0:W-:Y:S01]  /*4550*/  STG.E.U16 desc[UR36][R4.64], R29 ;  /* 0x0000001d04007986 */ /* 0x0011e2000c101524 */
[----:B------:R-:W-:Y:S05]  /*4560*/  BRA `(.L_x_11702) ;  /* 0x0000000c00f87947 */ /* 0x000fea0003800000 */
.L_x_11704:
        /* <DEDUP_REMOVED lines=14> */
.L_x_11711:
        /* <DEDUP_REMOVED lines=9> */
.L_x_11710:
        /* <DEDUP_REMOVED lines=15> */
.L_x_11713:
        /* <DEDUP_REMOVED lines=10> */
.L_x_11712:
[----:B------:R0:W-:Y:S01]  /*4870*/  STG.E.64 desc[UR36][R4.64], R28 ;  /* 0x0000001c04007986 */ /* 0x0001e2000c101b24 */
[----:B------:R-:W-:Y:S01]  /*4880*/  IMAD.MOV.U32 R26, RZ, RZ, R18 ;  /* 0x000000ffff1a7224 */ /* 0x000fe200078e0012 */
[----:B------:R-:W-:Y:S06]  /*4890*/  BRA `(.L_x_11702) ;  /* 0x0000000c002c7947 */ /* 0x000fec0003800000 */
.L_x_11703:
        /* <DEDUP_REMOVED lines=13> */
.L_x_11716:
[----:B------:R-:W-:Y:S01]  /*4970*/  CS2R R30, SRZ ;  /* 0x00000000001e7805 */ /* 0x000fe2000001ff00 */
[----:B------:R-:W-:-:S04]  /*4980*/  IMAD.MOV.U32 R26, RZ, RZ, R18 ;  /* 0x000000ffff1a7224 */ /* 0x000fc800078e0012 */
[----:B------:R0:W-:Y:S01]  /*4990*/  STG.E.128 desc[UR36][R4.64], R28 ;  /* 0x0000001c04007986 */ /* 0x0001e2000c101d24 */
[----:B------:R-:W-:Y:S05]  /*49a0*/  BRA `(.L_x_11702) ;  /* 0x0000000800e87947 */ /* 0x000fea0003800000 */
.L_x_11715:
        /* <DEDUP_REMOVED lines=25> */
.L_x_11720:
[----:B------:R-:W-:Y:S05]  /*4b40*/  BSYNC B0 ;  /* 0x0000000000007941 */ /* 0x000fea0003800000 */
.L_x_11719:
[----:B------:R-:W-:Y:S01]  /*4b50*/  LOP3.LUT R7, R0, R7, RZ, 0xfc, !PT ;  /* 0x0000000700077212 */ /* 0x000fe200078efcff */
[----:B------:R-:W-:-:S04]  /*4b60*/  IMAD.MOV.U32 R26, RZ, RZ, R18 ;  /* 0x000000ffff1a7224 */ /* 0x000fc800078e0012 */
[----:B------:R0:W-:Y:S01]  /*4b70*/  STG.E.U8 desc[UR36][R4.64], R7 ;  /* 0x0000000704007986 */ /* 0x0001e2000c101124 */
[----:B------:R-:W-:Y:S05]  /*4b80*/  BRA `(.L_x_11702) ;  /* 0x0000000800707947 */ /* 0x000fea0003800000 */
.L_x_11718:
        /* <DEDUP_REMOVED lines=17> */
.L_x_11722:
[----:B------:R-:W-:Y:S01]  /*4ca0*/  IMAD.MOV.U32 R0, RZ, RZ, 0x7f ;  /* 0x0000007fff007424 */ /* 0x000fe200078e00ff */
[----:B------:R-:W-:-:S04]  /*4cb0*/  ISETP.GT.U32.AND P0, PT, R3, 0x7f800000, PT ;  /* 0x7f8000000300780c */ /* 0x000fc80003f04070 */
[----:B------:R-:W-:-:S09]  /*4cc0*/  SEL R0, R0, 0x7c, P0 ;  /* 0x0000007c00007807 */ /* 0x000fd20000000000 */
.L_x_11723:
[----:B------:R-:W-:Y:S05]  /*4cd0*/  BSYNC B0 ;  /* 0x0000000000007941 */ /* 0x000fea0003800000 */
.L_x_11721:
[----:B------:R-:W-:Y:S01]  /*4ce0*/  LOP3.LUT R3, R7, 0x80000000, RZ, 0xc0, !PT ;  /* 0x8000000007037812 */ /* 0x000fe200078ec0ff */
[----:B------:R-:W-:-:S03]  /*4cf0*/  IMAD.MOV.U32 R26, RZ, RZ, R18 ;  /* 0x000000ffff1a7224 */ /* 0x000fc600078e0012 */
[----:B------:R-:W-:-:S04]  /*4d00*/  SHF.R.U32.HI R3, RZ, 0x18, R3 ;  /* 0x00000018ff037819 */ /* 0x000fc80000011603 */
[----:B------:R-:W-:-:S05]  /*4d10*/  LOP3.LUT R3, R0, R3, RZ, 0xfc, !PT ;  /* 0x0000000300037212 */ /* 0x000fca00078efcff */
[----:B------:R0:W-:Y:S01]  /*4d20*/  STG.E.U8 desc[UR36][R4.64], R3 ;  /* 0x0000000304007986 */ /* 0x0001e2000c101124 */
[----:B------:R-:W-:Y:S05]  /*4d30*/  BRA `(.L_x_11702) ;  /* 0x0000000800047947 */ /* 0x000fea0003800000 */
.L_x_11717:
        /* <DEDUP_REMOVED lines=9> */
.L_x_11714:
        /* <DEDUP_REMOVED lines=12> */
.L_x_11726:
        /* <DEDUP_REMOVED lines=21> */
.L_x_11729:
[----:B------:R-:W-:-:S04]  /*4fe0*/  LOP3.LUT R0, R7, 0x80000000, RZ, 0xc0, !PT ;  /* 0x8000000007007812 */ /* 0x000fc800078ec0ff */
[----:B------:R-:W-:-:S04]  /*4ff0*/  SHF.R.U32.HI R0, RZ, 0x18, R0 ;  /* 0x00000018ff007819 */ /* 0x000fc80000011600 */
[----:B------:R-:W-:-:S07]  /*5000*/  LOP3.LUT R0, R3, R0, RZ, 0xfc, !PT ;  /* 0x0000000003007212 */ /* 0x000fce00078efcff */
.L_x_11728:
[----:B------:R-:W-:Y:S05]  /*5010*/  BSYNC B0 ;  /* 0x0000000000007941 */ /* 0x000fea0003800000 */
.L_x_11727:
[----:B------:R4:W-:Y:S01]  /*5020*/  STG.E.U8 desc[UR36][R4.64], R0 ;  /* 0x0000000004007986 */ /* 0x0009e2000c101124 */
[----:B------:R-:W-:Y:S01]  /*5030*/  IMAD.MOV.U32 R26, RZ, RZ, R18 ;  /* 0x000000ffff1a7224 */ /* 0x000fe200078e0012 */
[----:B------:R-:W-:Y:S06]  /*5040*/  BRA `(.L_x_11702) ;  /* 0x0000000400407947 */ /* 0x000fec0003800000 */
.L_x_11725:
        /* <DEDUP_REMOVED lines=21> */
.L_x_11732:
[----:B------:R-:W-:-:S04]  /*51a0*/  LOP3.LUT R0, R7, 0x80000000, RZ, 0xc0, !PT ;  /* 0x8000000007007812 */ /* 0x000fc800078ec0ff */
[----:B------:R-:W-:-:S04]  /*51b0*/  SHF.R.U32.HI R0, RZ, 0x18, R0 ;  /* 0x00000018ff007819 */ /* 0x000fc80000011600 */
[----:B------:R-:W-:-:S07]  /*51c0*/  LOP3.LUT R0, R3, R0, RZ, 0xfc, !PT ;  /* 0x0000000003007212 */ /* 0x000fce00078efcff */
.L_x_11731:
[----:B------:R-:W-:Y:S05]  /*51d0*/  BSYNC B0 ;  /* 0x0000000000007941 */ /* 0x000fea0003800000 */
.L_x_11730:
[----:B------:R0:W-:Y:S01]  /*51e0*/  STG.E.U8 desc[UR36][R4.64], R0 ;  /* 0x0000000004007986 */ /* 0x0001e2000c101124 */
[----:B------:R-:W-:Y:S01]  /*51f0*/  IMAD.MOV.U32 R26, RZ, RZ, R18 ;  /* 0x000000ffff1a7224 */ /* 0x000fe200078e0012 */
[----:B------:R-:W-:Y:S06]  /*5200*/  BRA `(.L_x_11702) ;  /* 0x0000000000d07947 */ /* 0x000fec0003800000 */
.L_x_11724:
        /* <DEDUP_REMOVED lines=27> */
.L_x_11707:
        /* <DEDUP_REMOVED lines=16> */
.L_x_11735:
[----:B------:R-:W-:Y:S01]  /*54c0*/  IMAD.MOV.U32 R26, RZ, RZ, R18 ;  /* 0x000000ffff1a7224 */ /* 0x000fe200078e0012 */
[----:B------:R-:W-:Y:S06]  /*54d0*/  BRA `(.L_x_11702) ;  /* 0x00000000001c7947 */ /* 0x000fec0003800000 */
.L_x_11734:
[----:B------:R-:W0:Y:S01]  /*54e0*/  F2I.U64.F64.TRUNC R28, R28 ;  /* 0x0000001c001c7311 */ /* 0x000e22000030d800 */
[----:B------:R-:W-:Y:S01]  /*54f0*/  IMAD.MOV.U32 R26, RZ, RZ, R18 ;  /* 0x000000ffff1a7224 */ /* 0x000fe200078e0012 */
[----:B0-----:R3:W-:Y:S01]  /*5500*/  STG.E.64 desc[UR36][R4.64], R28 ;  /* 0x0000001c04007986 */ /* 0x0017e2000c101b24 */
[----:B------:R-:W-:Y:S05]  /*5510*/  BRA `(.L_x_11702) ;  /* 0x00000000000c7947 */ /* 0x000fea0003800000 */
.L_x_11733:
[----:B------:R-:W0:Y:S01]  /*5520*/  F2I.U32.F64.TRUNC R29, R28 ;  /* 0x0000001c001d7311 */ /* 0x000e22000030d000 */
[----:B------:R-:W-:Y:S01]  /*5530*/  IMAD.MOV.U32 R26, RZ, RZ, R18 ;  /* 0x000000ffff1a7224 */ /* 0x000fe200078e0012 */
[----:B0-----:R1:W-:Y:S06]  /*5540*/  STG.E desc[UR36][R4.64], R29 ;  /* 0x0000001d04007986 */ /* 0x0013ec000c101924 */
.L_x_11702:
[----:B------:R-:W-:Y:S05]  /*5550*/  BSYNC B6 ;  /* 0x0000000000067941 */ /* 0x000fea0003800000 */
.L_x_11701:
        /* <DEDUP_REMOVED lines=24> */
.L_x_11741:
[----:B------:R-:W0:Y:S02]  /*56e0*/  F2I.S64.F64.TRUNC R32, R32 ;  /* 0x0000002000207311 */ /* 0x000e24000030d900 */
[----:B0-----:R-:W-:-:S05]  /*56f0*/  IMAD.MOV.U32 R3, RZ, RZ, R32 ;  /* 0x000000ffff037224 */ /* 0x001fca00078e0020 */
[----:B------:R0:W-:Y:S01]  /*5700*/  STG.E.U8 desc[UR36][R4.64], R3 ;  /* 0x0000000304007986 */ /* 0x0001e2000c101124 */
[----:B------:R-:W-:Y:S05]  /*5710*/  BRA `(.L_x_11743) ;  /* 0x0000000c00f07947 */ /* 0x000fea0003800000 */
.L_x_11740:
        /* <DEDUP_REMOVED lines=9> */
.L_x_11745:
[----:B------:R-:W0:Y:S02]  /*57b0*/  F2I.F64.TRUNC R33, R32 ;  /* 0x0000002000217311 */ /* 0x000e24000030d100 */
[----:B0-----:R0:W-:Y:S01]  /*57c0*/  STG.E desc[UR36][R4.64], R33 ;  /* 0x0000002104007986 */ /* 0x0011e2000c101924 */
[----:B------:R-:W-:Y:S05]  /*57d0*/  BRA `(.L_x_11743) ;  /* 0x0000000c00c07947 */ /* 0x000fea0003800000 */
.L_x_11744:
[----:B------:R-:W0:Y:S02]  /*57e0*/  F2I.F64.TRUNC R33, R32 ;  /* 0x0000002000217311 */ /* 0x000e24000030d100 */
[----:B0-----:R0:W-:Y:S01]  /*57f0*/  STG.E.U16 desc[UR36][R4.64], R33 ;  /* 0x0000002104007986 */ /* 0x0011e2000c101524 */
[----:B------:R-:W-:Y:S05]  /*5800*/  BRA `(.L_x_11743) ;  /* 0x0000000c00b47947 */ /* 0x000fea0003800000 */
.L_x_11739:
        /* <DEDUP_REMOVED lines=13> */
.L_x_11747:
        /* <DEDUP_REMOVED lines=8> */
.L_x_11746:
        /* <DEDUP_REMOVED lines=14> */
.L_x_11749:
        /* <DEDUP_REMOVED lines=9> */
.L_x_11748:
[----:B------:R0:W-:Y:S01]  /*5ad0*/  STG.E.64 desc[UR36][R4.64], R32 ;  /* 0x0000002004007986 */ /* 0x0001e2000c101b24 */
[----:B------:R-:W-:Y:S05]  /*5ae0*/  BRA `(.L_x_11743) ;  /* 0x0000000800fc7947 */ /* 0x000fea0003800000 */
.L_x_11738:
        /* <DEDUP_REMOVED lines=12> */
.L_x_11752:
[----:B------:R-:W-:-:S05]  /*5bb0*/  CS2R R34, SRZ ;  /* 0x0000000000227805 */ /* 0x000fca000001ff00 */
[----:B------:R0:W-:Y:S01]  /*5bc0*/  STG.E.128 desc[UR36][R4.64], R32 ;  /* 0x0000002004007986 */ /* 0x0001e2000c101d24 */
[----:B------:R-:W-:Y:S05]  /*5bd0*/  BRA `(.L_x_11743) ;  /* 0x0000000800c07947 */ /* 0x000fea0003800000 */
.L_x_11751:
        /* <DEDUP_REMOVED lines=25> */
.L_x_11756:
[----:B------:R-:W-:Y:S05]  /*5d70*/  BSYNC B0 ;  /* 0x0000000000007941 */ /* 0x000fea0003800000 */
.L_x_11755:
[----:B------:R-:W-:-:S05]  /*5d80*/  LOP3.LUT R7, R0, R7, RZ, 0xfc, !PT ;  /* 0x0000000700077212 */ /* 0x000fca00078efcff */
[----:B------:R0:W-:Y:S01]  /*5d90*/  STG.E.U8 desc[UR36][R4.64], R7 ;  /* 0x0000000704007986 */ /* 0x0001e2000c101124 */
[----:B------:R-:W-:Y:S05]  /*5da0*/  BRA `(.L_x_11743) ;  /* 0x00000008004c7947 */ /* 0x000fea0003800000 */
.L_x_11754:
        /* <DEDUP_REMOVED lines=17> */
.L_x_11758:
[----:B------:R-:W-:Y:S01]  /*5ec0*/  IMAD.MOV.U32 R0, RZ, RZ, 0x7f ;  /* 0x0000007fff007424 */ /* 0x000fe200078e00ff */
[----:B------:R-:W-:-:S04]  /*5ed0*/  ISETP.GT.U32.AND P0, PT, R3, 0x7f800000, PT ;  /* 0x7f8000000300780c */ /* 0x000fc80003f04070 */
[----:B------:R-:W-:-:S09]  /*5ee0*/  SEL R0, R0, 0x7c, P0 ;  /* 0x0000007c00007807 */ /* 0x000fd20000000000 */
.L_x_11759:
[----:B------:R-:W-:Y:S05]  /*5ef0*/  BSYNC B0 ;  /* 0x0000000000007941 */ /* 0x000fea0003800000 */
.L_x_11757:
[----:B------:R-:W-:-:S04]  /*5f00*/  LOP3.LUT R3, R7, 0x80000000, RZ, 0xc0, !PT ;  /* 0x8000000007037812 */ /* 0x000fc800078ec0ff */
[----:B------:R-:W-:-:S04]  /*5f10*/  SHF.R.U32.HI R3, RZ, 0x18, R3 ;  /* 0x00000018ff037819 */ /* 0x000fc80000011603 */
[----:B------:R-:W-:-:S05]  /*5f20*/  LOP3.LUT R3, R0, R3, RZ, 0xfc, !PT ;  /* 0x0000000300037212 */ /* 0x000fca00078efcff */
[----:B------:R0:W-:Y:S01]  /*5f30*/  STG.E.U8 desc[UR36][R4.64], R3 ;  /* 0x0000000304007986 */ /* 0x0001e2000c101124 */
[----:B------:R-:W-:Y:S05]  /*5f40*/  BRA `(.L_x_11743) ;  /* 0x0000000400e47947 */ /* 0x000fea0003800000 */
.L_x_11753:
        /* <DEDUP_REMOVED lines=8> */
.L_x_11750:
        /* <DEDUP_REMOVED lines=11> */
.L_x_11762:
        /* <DEDUP_REMOVED lines=21> */
.L_x_11765:
[----:B------:R-:W-:-:S04]  /*61d0*/  LOP3.LUT R0, R7, 0x80000000, RZ, 0xc0, !PT ;  /* 0x8000000007007812 */ /* 0x000fc800078ec0ff */
[----:B------:R-:W-:-:S04]  /*61e0*/  SHF.R.U32.HI R0, RZ, 0x18, R0 ;  /* 0x00000018ff007819 */ /* 0x000fc80000011600 */
[----:B------:R-:W-:-:S07]  /*61f0*/  LOP3.LUT R0, R3, R0, RZ, 0xfc, !PT ;  /* 0x0000000003007212 */ /* 0x000fce00078efcff */
.L_x_11764:
[----:B------:R-:W-:Y:S05]  /*6200*/  BSYNC B0 ;  /* 0x0000000000007941 */ /* 0x000fea0003800000 */
.L_x_11763:
[----:B------:R3:W-:Y:S01]  /*6210*/  STG.E.U8 desc[UR36][R4.64], R0 ;  /* 0x0000000004007986 */ /* 0x0007e2000c101124 */
[----:B------:R-:W-:Y:S05]  /*6220*/  BRA `(.L_x_11743) ;  /* 0x00000004002c7947 */ /* 0x000fea0003800000 */
.L_x_11761:
        /* <DEDUP_REMOVED lines=21> */
.L_x_11768:
[----:B------:R-:W-:-:S04]  /*6380*/  LOP3.LUT R0, R7, 0x80000000, RZ, 0xc0, !PT ;  /* 0x8000000007007812 */ /* 0x000fc800078ec0ff */
[----:B------:R-:W-:-:S04]  /*6390*/  SHF.R.U32.HI R0, RZ, 0x18, R0 ;  /* 0x00000018ff007819 */ /* 0x000fc80000011600 */
[----:B------:R-:W-:-:S07]  /*63a0*/  LOP3.LUT R0, R3, R0, RZ, 0xfc, !PT ;  /* 0x0000000003007212 */ /* 0x000fce00078efcff */
.L_x_11767:
[----:B------:R-:W-:Y:S05]  /*63b0*/  BSYNC B0 ;  /* 0x0000000000007941 */ /* 0x000fea0003800000 */
.L_x_11766:
[----:B------:R0:W-:Y:S01]  /*63c0*/  STG.E.U8 desc[UR36][R4.64], R0 ;  /* 0x0000000004007986 */ /* 0x0001e2000c101124 */
[----:B------:R-:W-:Y:S05]  /*63d0*/  BRA `(.L_x_11743) ;  /* 0x0000000000c07947 */ /* 0x000fea0003800000 */
.L_x_11760:
        /* <DEDUP_REMOVED lines=26> */
.L_x_11742:
        /* <DEDUP_REMOVED lines=16> */
.L_x_11771:
[----:B------:R-:W-:Y:S05]  /*6680*/  BRA `(.L_x_11743) ;  /* 0x0000000000147947 */ /* 0x000fea0003800000 */
.L_x_11770:
[----:B------:R-:W0:Y:S02]  /*6690*/  F2I.U64.F64.TRUNC R32, R32 ;  /* 0x0000002000207311 */ /* 0x000e24000030d800 */
[----:B0-----:R2:W-:Y:S01]  /*66a0*/  STG.E.64 desc[UR36][R4.64], R32 ;  /* 0x0000002004007986 */ /* 0x0015e2000c101b24 */
[----:B------:R-:W-:Y:S05]  /*66b0*/  BRA `(.L_x_11743) ;  /* 0x0000000000087947 */ /* 0x000fea0003800000 */
.L_x_11769:
[----:B------:R-:W0:Y:S02]  /*66c0*/  F2I.U32.F64.TRUNC R33, R32 ;  /* 0x0000002000217311 */ /* 0x000e24000030d000 */
[----:B0-----:R0:W-:Y:S02]  /*66d0*/  STG.E desc[UR36][R4.64], R33 ;  /* 0x0000002104007986 */ /* 0x0011e4000c101924 */
.L_x_11743:
        /* <DEDUP_REMOVED lines=24> */
.L_x_11775:
[----:B------:R-:W0:Y:S02]  /*6860*/  F2I.S64.F64.TRUNC R16, R16 ;  /* 0x0000001000107311 */ /* 0x000e24000030d900 */
[----:B0-----:R-:W-:-:S05]  /*6870*/  IMAD.MOV.U32 R3, RZ, RZ, R16 ;  /* 0x000000ffff037224 */ /* 0x001fca00078e0010 */
[----:B------:R3:W-:Y:S01]  /*6880*/  STG.E.U8 desc[UR36][R4.64], R3 ;  /* 0x0000000304007986 */ /* 0x0007e2000c101124 */
[----:B------:R-:W-:Y:S05]  /*6890*/  BRA `(.L_x_11777) ;  /* 0x0000000c00f07947 */ /* 0x000fea0003800000 */
.L_x_11774:
        /* <DEDUP_REMOVED lines=9> */
.L_x_11779:
[----:B------:R-:W0:Y:S02]  /*6930*/  F2I.F64.TRUNC R17, R16 ;  /* 0x0000001000117311 */ /* 0x000e24000030d100 */
[----:B0-----:R2:W-:Y:S01]  /*6940*/  STG.E desc[UR36][R4.64], R17 ;  /* 0x0000001104007986 */ /* 0x0015e2000c101924 */
[----:B------:R-:W-:Y:S05]  /*6950*/  BRA `(.L_x_11777) ;  /* 0x0000000c00c07947 */ /* 0x000fea0003800000 */
.L_x_11778:
[----:B------:R-:W0:Y:S02]  /*6960*/  F2I.F64.TRUNC R17, R16 ;  /* 0x0000001000117311 */ /* 0x000e24000030d100 */
[----:B0-----:R0:W-:Y:S01]  /*6970*/  STG.E.U16 desc[UR36][R4.64], R17 ;  /* 0x0000001104007986 */ /* 0x0011e2000c101524 */
[----:B------:R-:W-:Y:S05]  /*6980*/  BRA `(.L_x_11777) ;  /* 0x0000000c00b47947 */ /* 0x000fea0003800000 */
.L_x_11773:
        /* <DEDUP_REMOVED lines=13> */
.L_x_11781:
        /* <DEDUP_REMOVED lines=8> */
.L_x_11780:
        /* <DEDUP_REMOVED lines=14> */
.L_x_11783:
        /* <DEDUP_REMOVED lines=9> */
.L_x_11782:
[----:B------:R0:W-:Y:S01]  /*6c50*/  STG.E.64 desc[UR36][R4.64], R16 ;  /* 0x0000001004007986 */ /* 0x0001e2000c101b24 */
[----:B------:R-:W-:Y:S05]  /*6c60*/  BRA `(.L_x_11777) ;  /* 0x0000000800fc7947 */ /* 0x000fea0003800000 */
.L_x_11772:
        /* <DEDUP_REMOVED lines=12> */
.L_x_11786:
[----:B------:R-:W-:-:S05]  /*6d30*/  CS2R R18, SRZ ;  /* 0x0000000000127805 */ /* 0x000fca000001ff00 */
[----:B------:R0:W-:Y:S01]  /*6d40*/  STG.E.128 desc[UR36][R4.64], R16 ;  /* 0x0000001004007986 */ /* 0x0001e2000c101d24 */
[----:B------:R-:W-:Y:S05]  /*6d50*/  BRA `(.L_x_11777) ;  /* 0x0000000800c07947 */ /* 0x000fea0003800000 */
.L_x_11785:
        /* <DEDUP_REMOVED lines=25> */
.L_x_11790:
[----:B------:R-:W-:Y:S05]  /*6ef0*/  BSYNC B0 ;  /* 0x0000000000007941 */ /* 0x000fea0003800000 */
.L_x_11789:
[----:B------:R-:W-:-:S05]  /*6f00*/  LOP3.LUT R7, R0, R7, RZ, 0xfc, !PT ;  /* 0x0000000700077212 */ /* 0x000fca00078efcff */
[----:B------:R0:W-:Y:S01]  /*6f10*/  STG.E.U8 desc[UR36][R4.64], R7 ;  /* 0x0000000704007986 */ /* 0x0001e2000c101124 */
[----:B------:R-:W-:Y:S05]  /*6f20*/  BRA `(.L_x_11777) ;  /* 0x00000008004c7947 */ /* 0x000fea0003800000 */
.L_x_11788:
        /* <DEDUP_REMOVED lines=17> */
.L_x_11792:
[----:B------:R-:W-:Y:S01]  /*7040*/  IMAD.MOV.U32 R0, RZ, RZ, 0x7f ;  /* 0x0000007fff007424 */ /* 0x000fe200078e00ff */
[----:B------:R-:W-:-:S04]  /*7050*/  ISETP.GT.U32.AND P0, PT, R3, 0x7f800000, PT ;  /* 0x7f8000000300780c */ /* 0x000fc80003f04070 */
[----:B------:R-:W-:-:S09]  /*7060*/  SEL R0, R0, 0x7c, P0 ;  /* 0x0000007c00007807 */ /* 0x000fd20000000000 */
.L_x_11793:
[----:B------:R-:W-:Y:S05]  /*7070*/  BSYNC B0 ;  /* 0x0000000000007941 */ /* 0x000fea0003800000 */
.L_x_11791:
[----:B------:R-:W-:-:S04]  /*7080*/  LOP3.LUT R3, R7, 0x80000000, RZ, 0xc0, !PT ;  /* 0x8000000007037812 */ /* 0x000fc800078ec0ff */
[----:B------:R-:W-:-:S04]  /*7090*/  SHF.R.U32.HI R3, RZ, 0x18, R3 ;  /* 0x00000018ff037819 */ /* 0x000fc80000011603 */
[----:B------:R-:W-:-:S05]  /*70a0*/  LOP3.LUT R3, R0, R3, RZ, 0xfc, !PT ;  /* 0x0000000300037212 */ /* 0x000fca00078efcff */
[----:B------:R0:W-:Y:S01]  /*70b0*/  STG.E.U8 desc[UR36][R4.64], R3 ;  /* 0x0000000304007986 */ /* 0x0001e2000c101124 */
[----:B------:R-:W-:Y:S05]  /*70c0*/  BRA `(.L_x_11777) ;  /* 0x0000000400e47947 */ /* 0x000fea0003800000 */
.L_x_11787:
        /* <DEDUP_REMOVED lines=8> */
.L_x_11784:
        /* <DEDUP_REMOVED lines=11> */
.L_x_11796:
        /* <DEDUP_REMOVED lines=21> */
.L_x_11799:
[----:B------:R-:W-:-:S04]  /*7350*/  LOP3.LUT R0, R7, 0x80000000, RZ, 0xc0, !PT ;  /* 0x8000000007007812 */ /* 0x000fc800078ec0ff */
[----:B------:R-:W-:-:S04]  /*7360*/  SHF.R.U32.HI R0, RZ, 0x18, R0 ;  /* 0x00000018ff007819 */ /* 0x000fc80000011600 */
[----:B------:R-:W-:-:S07]  /*7370*/  LOP3.LUT R0, R3, R0, RZ, 0xfc, !PT ;  /* 0x0000000003007212 */ /* 0x000fce00078efcff */
.L_x_11798:
[----:B------:R-:W-:Y:S05]  /*7380*/  BSYNC B0 ;  /* 0x0000000000007941 */ /* 0x000fea0003800000 */
.L_x_11797:
[----:B------:R0:W-:Y:S01]  /*7390*/  STG.E.U8 desc[UR36][R4.64], R0 ;  /* 0x0000000004007986 */ /* 0x0001e2000c101124 */
[----:B------:R-:W-:Y:S05]  /*73a0*/  BRA `(.L_x_11777) ;  /* 0x00000004002c7947 */ /* 0x000fea0003800000 */
.L_x_11795:
        /* <DEDUP_REMOVED lines=21> */
.L_x_11802:
[----:B------:R-:W-:-:S04]  /*7500*/  LOP3.LUT R0, R7, 0x80000000, RZ, 0xc0, !PT ;  /* 0x8000000007007812 */ /* 0x000fc800078ec0ff */
[----:B------:R-:W-:-:S04]  /*7510*/  SHF.R.U32.HI R0, RZ, 0x18, R0 ;  /* 0x00000018ff007819 */ /* 0x000fc80000011600 */
[----:B------:R-:W-:-:S07]  /*7520*/  LOP3.LUT R0, R3, R0, RZ, 0xfc, !PT ;  /* 0x0000000003007212 */ /* 0x000fce00078efcff */
.L_x_11801:
[----:B------:R-:W-:Y:S05]  /*7530*/  BSYNC B0 ;  /* 0x0000000000007941 */ /* 0x000fea0003800000 */
.L_x_11800:
[----:B------:R0:W-:Y:S01]  /*7540*/  STG.E.U8 desc[UR36][R4.64], R0 ;  /* 0x0000000004007986 */ /* 0x0001e2000c101124 */
[----:B------:R-:W-:Y:S05]  /*7550*/  BRA `(.L_x_11777) ;  /* 0x0000000000c07947 */ /* 0x000fea0003800000 */
.L_x_11794:
        /* <DEDUP_REMOVED lines=26> */
.L_x_11776:
        /* <DEDUP_REMOVED lines=16> */
.L_x_11805:
[----:B------:R-:W-:Y:S05]  /*7800*/  BRA `(.L_x_11777) ;  /* 0x0000000000147947 */ /* 0x000fea0003800000 */
.L_x_11804:
[----:B------:R-:W0:Y:S02]  /*7810*/  F2I.U64.F64.TRUNC R16, R16 ;  /* 0x0000001000107311 */ /* 0x000e24000030d800 */
[----:B0-----:R0:W-:Y:S01]  /*7820*/  STG.E.64 desc[UR36][R4.64], R16 ;  /* 0x0000001004007986 */ /* 0x0011e2000c101b24 */
[----:B------:R-:W-:Y:S05]  /*7830*/  BRA `(.L_x_11777) ;  /* 0x0000000000087947 */ /* 0x000fea0003800000 */
.L_x_11803:
[----:B------:R-:W0:Y:S02]  /*7840*/  F2I.U32.F64.TRUNC R17, R16 ;  /* 0x0000001000117311 */ /* 0x000e24000030d000 */
[----:B0-----:R0:W-:Y:S02]  /*7850*/  STG.E desc[UR36][R4.64], R17 ;  /* 0x0000001104007986 */ /* 0x0011e4000c101924 */
.L_x_11777:
[----:B------:R-:W-:-:S07]  /*7860*/  VIADD R26, R26, 0x80 ;  /* 0x000000801a1a7836 */ /* 0x000fce0000000000 */
.L_x_11737:
[----:B------:R-:W-:Y:S05]  /*7870*/  BSYNC B6 ;  /* 0x0000000000067941 */ /* 0x000fea0003800000 */
.L_x_11736:
        /* <DEDUP_REMOVED lines=22> */
.L_x_11809:
[----:B------:R-:W0:Y:S02]  /*79e0*/  F2I.S64.F64.TRUNC R24, R24 ;  /* 0x0000001800187311 */ /* 0x000e24000030d900 */
[----:B0-----:R-:W-:-:S05]  /*79f0*/  IMAD.MOV.U32 R3, RZ, RZ, R24 ;  /* 0x000000ffff037224 */ /* 0x001fca00078e0018 */
[----:B------:R-:W-:Y:S01]  /*7a00*/  STG.E.U8 desc[UR36][R4.64], R3 ;  /* 0x0000000304007986 */ /* 0x000fe2000c101124 */
[----:B------:R-:W-:Y:S05]  /*7a10*/  EXIT ;  /* 0x000000000000794d */ /* 0x000fea0003800000 */
.L_x_11808:
        /* <DEDUP_REMOVED lines=9> */
.L_x_11812:
[----:B------:R-:W0:Y:S02]  /*7ab0*/  F2I.F64.TRUNC R25, R24 ;  /* 0x0000001800197311 */ /* 0x000e24000030d100 */
[----:B0-----:R-:W-:Y:S01]  /*7ac0*/  STG.E desc[UR36][R4.64], R25 ;  /* 0x0000001904007986 */ /* 0x001fe2000c101924 */
[----:B------:R-:W-:Y:S05]  /*7ad0*/  EXIT ;  /* 0x000000000000794d */ /* 0x000fea0003800000 */
.L_x_11811:
[----:B------:R-:W0:Y:S02]  /*7ae0*/  F2I.F64.TRUNC R25, R24 ;  /* 0x0000001800197311 */ /* 0x000e24000030d100 */
[----:B0-----:R-:W-:Y:S01]  /*7af0*/  STG.E.U16 desc[UR36][R4.64], R25 ;  /* 0x0000001904007986 */ /* 0x001fe2000c101524 */
[----:B------:R-:W-:Y:S05]  /*7b00*/  EXIT ;  /* 0x000000000000794d */ /* 0x000fea0003800000 */
.L_x_11807:
        /* <DEDUP_REMOVED lines=13> */
.L_x_11814:
        /* <DEDUP_REMOVED lines=8> */
.L_x_11813:
        /* <DEDUP_REMOVED lines=14> */
.L_x_11816:
        /* <DEDUP_REMOVED lines=9> */
.L_x_11815:
[----:B------:R-:W-:Y:S01]  /*7dd0*/  STG.E.64 desc[UR36][R4.64], R24 ;  /* 0x0000001804007986 */ /* 0x000fe2000c101b24 */
[----:B------:R-:W-:Y:S05]  /*7de0*/  EXIT ;  /* 0x000000000000794d */ /* 0x000fea0003800000 */
.L_x_11806:
        /* <DEDUP_REMOVED lines=12> */
.L_x_11819:
[----:B------:R-:W-:-:S05]  /*7eb0*/  CS2R R26, SRZ ;  /* 0x00000000001a7805 */ /* 0x000fca000001ff00 */
[----:B------:R-:W-:Y:S01]  /*7ec0*/  STG.E.128 desc[UR36][R4.64], R24 ;  /* 0x0000001804007986 */ /* 0x000fe2000c101d24 */
[----:B------:R-:W-:Y:S05]  /*7ed0*/  EXIT ;  /* 0x000000000000794d */ /* 0x000fea0003800000 */
.L_x_11818:
        /* <DEDUP_REMOVED lines=25> */
.L_x_11823:
[----:B------:R-:W-:Y:S05]  /*8070*/  BSYNC B0 ;  /* 0x0000000000007941 */ /* 0x000fea0003800000 */
.L_x_11822:
[----:B------:R-:W-:-:S05]  /*8080*/  LOP3.LUT R3, R0, R3, RZ, 0xfc, !PT ;  /* 0x0000000300037212 */ /* 0x000fca00078efcff */
[----:B------:R-:W-:Y:S01]  /*8090*/  STG.E.U8 desc[UR36][R4.64], R3 ;  /* 0x0000000304007986 */ /* 0x000fe2000c101124 */
[----:B------:R-:W-:Y:S05]  /*80a0*/  EXIT ;  /* 0x000000000000794d */ /* 0x000fea0003800000 */
.L_x_11821:
        /* <DEDUP_REMOVED lines=17> */
.L_x_11825:
[----:B------:R-:W-:Y:S01]  /*81c0*/  IMAD.MOV.U32 R0, RZ, RZ, 0x7f ;  /* 0x0000007fff007424 */ /* 0x000fe200078e00ff */
[----:B------:R-:W-:-:S04]  /*81d0*/  ISETP.GT.U32.AND P0, PT, R2, 0x7f800000, PT ;  /* 0x7f8000000200780c */ /* 0x000fc80003f04070 */
[----:B------:R-:W-:-:S09]  /*81e0*/  SEL R0, R0, 0x7c, P0 ;  /* 0x0000007c00007807 */ /* 0x000fd20000000000 */
.L_x_11826:
[----:B------:R-:W-:Y:S05]  /*81f0*/  BSYNC B0 ;  /* 0x0000000000007941 */ /* 0x000fea0003800000 */
.L_x_11824:
[----:B------:R-:W-:-:S04]  /*8200*/  LOP3.LUT R2, R3, 0x80000000, RZ, 0xc0, !PT ;  /* 0x8000000003027812 */ /* 0x000fc800078ec0ff */
[----:B------:R-:W-:-:S04]  /*8210*/  SHF.R.U32.HI R3, RZ, 0x18, R2 ;  /* 0x00000018ff037819 */ /* 0x000fc80000011602 */
[----:B------:R-:W-:-:S05]  /*8220*/  LOP3.LUT R3, R0, R3, RZ, 0xfc, !PT ;  /* 0x0000000300037212 */ /* 0x000fca00078efcff */
[----:B------:R-:W-:Y:S01]  /*8230*/  STG.E.U8 desc[UR36][R4.64], R3 ;  /* 0x0000000304007986 */ /* 0x000fe2000c101124 */
[----:B------:R-:W-:Y:S05]  /*8240*/  EXIT ;  /* 0x000000000000794d */ /* 0x000fea0003800000 */
.L_x_11820:
        /* <DEDUP_REMOVED lines=8> */
.L_x_11817:
        /* <DEDUP_REMOVED lines=11> */
.L_x_11829:
        /* <DEDUP_REMOVED lines=21> */
.L_x_11832:
[----:B------:R-:W-:-:S04]  /*84d0*/  LOP3.LUT R2, R7, 0x80000000, RZ, 0xc0, !PT ;  /* 0x8000000007027812 */ /* 0x000fc800078ec0ff */
[----:B------:R-:W-:-:S04]  /*84e0*/  SHF.R.U32.HI R3, RZ, 0x18, R2 ;  /* 0x00000018ff037819 */ /* 0x000fc80000011602 */
[----:B------:R-:W-:-:S04]  /*84f0*/  LOP3.LUT R0, R0, R3, RZ, 0xfc, !PT ;  /* 0x0000000300007212 */ /* 0x000fc800078efcff */
[----:B------:R-:W-:-:S07]  /*8500*/  PRMT R2, R0, 0x7610, R2 ;  /* 0x0000761000027816 */ /* 0x000fce0000000002 */
.L_x_11831:
[----:B------:R-:W-:Y:S05]  /*8510*/  BSYNC B0 ;  /* 0x0000000000007941 */ /* 0x000fea0003800000 */
.L_x_11830:
[----:B------:R-:W-:Y:S01]  /*8520*/  STG.E.U8 desc[UR36][R4.64], R2 ;  /* 0x0000000204007986 */ /* 0x000fe2000c101124 */
[----:B------:R-:W-:Y:S05]  /*8530*/  EXIT ;  /* 0x000000000000794d */ /* 0x000fea0003800000 */
.L_x_11828:
        /* <DEDUP_REMOVED lines=21> */
.L_x_11835:
[----:B------:R-:W-:-:S04]  /*8690*/  LOP3.LUT R2, R7, 0x80000000, RZ, 0xc0, !PT ;  /* 0x8000000007027812 */ /* 0x000fc800078ec0ff */
[----:B------:R-:W-:-:S04]  /*86a0*/  SHF.R.U32.HI R3, RZ, 0x18, R2 ;  /* 0x00000018ff037819 */ /* 0x000fc80000011602 */
[----:B------:R-:W-:-:S04]  /*86b0*/  LOP3.LUT R0, R0, R3, RZ, 0xfc, !PT ;  /* 0x0000000300007212 */ /* 0x000fc800078efcff */
[----:B------:R-:W-:-:S07]  /*86c0*/  PRMT R2, R0, 0x7610, R2 ;  /* 0x0000761000027816 */ /* 0x000fce0000000002 */
.L_x_11834:
[----:B------:R-:W-:Y:S05]  /*86d0*/  BSYNC B0 ;  /* 0x0000000000007941 */ /* 0x000fea0003800000 */
.L_x_11833:
[----:B------:R-:W-:Y:S01]  /*86e0*/  STG.E.U8 desc[UR36][R4.64], R2 ;  /* 0x0000000204007986 */ /* 0x000fe2000c101124 */
[----:B------:R-:W-:Y:S05]  /*86f0*/  EXIT ;  /* 0x000000000000794d */ /* 0x000fea0003800000 */
.L_x_11827:
        /* <DEDUP_REMOVED lines=26> */
.L_x_11810:
        /* <DEDUP_REMOVED lines=16> */
.L_x_11838:
[----:B------:R-:W-:Y:S05]  /*89a0*/  EXIT ;  /* 0x000000000000794d */ /* 0x000fea0003800000 */
.L_x_11837:
[----:B------:R-:W0:Y:S02]  /*89b0*/  F2I.U64.F64.TRUNC R24, R24 ;  /* 0x0000001800187311 */ /* 0x000e24000030d800 */
[----:B0-----:R-:W-:Y:S01]  /*89c0*/  STG.E.64 desc[UR36][R4.64], R24 ;  /* 0x0000001804007986 */ /* 0x001fe2000c101b24 */
[----:B------:R-:W-:Y:S05]  /*89d0*/  EXIT ;  /* 0x000000000000794d */ /* 0x000fea0003800000 */
.L_x_11836:
[----:B------:R-:W0:Y:S02]  /*89e0*/  F2I.U32.F64.TRUNC R25, R24 ;  /* 0x0000001800197311 */ /* 0x000e24000030d000 */
[----:B0-----:R-:W-:Y:S01]  /*89f0*/  STG.E desc[UR36][R4.64], R25 ;  /* 0x0000001904007986 */ /* 0x001fe2000c101924 */
[----:B------:R-:W-:Y:S05]  /*8a00*/  EXIT ;  /* 0x000000000000794d */ /* 0x000fea0003800000 */
.L_x_11839:
        /* <DEDUP_REMOVED lines=15> */
.L_x_36243:


//--------------------- .text._ZN2at6native18elementwise_kernelILi128ELi2EZNS0_22gpu_kernel_impl_nocastIZZZNS0_21clamp_min_kernel_cudaERNS_18TensorIteratorBaseERKN3c106ScalarEENKUlvE_clEvENKUlvE4_clEvEUldE_EEvS4_RKT_EUliE_EEviT1_ --------------------------
	.section	.text._ZN2at6native18elementwise_kernelILi128ELi2EZNS0_22gpu_kernel_impl_nocastIZZZNS0_21clamp_min_kernel_cudaERNS_18TensorIteratorBaseERKN3c106ScalarEENKUlvE_clEvENKUlvE4_clEvEUldE_EEvS4_RKT_EUliE_EEviT1_,"ax",@progbits
	.align	128
        .global         _ZN2at6native18elementwise_kernelILi128ELi2EZNS0_22gpu_kernel_impl_nocastIZZZNS0_21clamp_min_kernel_cudaERNS_18TensorIteratorBaseERKN3c106ScalarEENKUlvE_clEvENKUlvE4_clEvEUldE_EEvS4_RKT_EUliE_EEviT1_
        .type           _ZN2at6native18elementwise_kernelILi128ELi2EZNS0_22gpu_kernel_impl_nocastIZZZNS0_21clamp_min_kernel_cudaERNS_18TensorIteratorBaseERKN3c106ScalarEENKUlvE_clEvENKUlvE4_clEvEUldE_EEvS4_RKT_EUliE_EEviT1_,@function
        .size           _ZN2at6native18elementwise_kernelILi128ELi2EZNS0_22gpu_kernel_impl_nocastIZZZNS0_21clamp_min_kernel_cudaERNS_18TensorIteratorBaseERKN3c106ScalarEENKUlvE_clEvENKUlvE4_clEvEUldE_EEvS4_RKT_EUliE_EEviT1_,(.L_x_36244 - _ZN2at6native18elementwise_kernelILi128ELi2EZNS0_22gpu_kernel_impl_nocastIZZZNS0_21clamp_min_kernel_cudaERNS_18TensorIteratorBaseERKN3c106ScalarEENKUlvE_clEvENKUlvE4_clEvEUldE_EEvS4_RKT_EUliE_EEviT1_)
        .other          _ZN2at6native18elementwise_kernelILi128ELi2EZNS0_22gpu_kernel_impl_nocastIZZZNS0_21clamp_min_kernel_cudaERNS_18TensorIteratorBaseERKN3c106ScalarEENKUlvE_clEvENKUlvE4_clEvEUldE_EEvS4_RKT_EUliE_EEviT1_,@"STO_CUDA_ENTRY STV_DEFAULT"
_ZN2at6native18elementwise_kernelILi128ELi2EZNS0_22gpu_kernel_impl_nocastIZZZNS0_21clamp_min_kernel_cudaERNS_18TensorIteratorBaseERKN3c106ScalarEENKUlvE_clEvENKUlvE4_clEvEUldE_EEvS4_RKT_EUliE_EEviT1_:
.text._ZN2at6native18elementwise_kernelILi128ELi2EZNS0_22gpu_kernel_impl_nocastIZZZNS0_21clamp_min_kernel_cudaERNS_18TensorIteratorBaseERKN3c106ScalarEENKUlvE_clEvENKUlvE4_clEvEUldE_EEvS4_RKT_EUliE_EEviT1_:
        /* <DEDUP_REMOVED lines=312> */
.L_x_11842:
        /* <DEDUP_REMOVED lines=9> */
[----:B0-----:R-:W-:Y:S01]  /*1410*/  @!P0 DSETP.MAX.AND P2, P3, R4, R6, PT ;  /* 0x000000060400822a */ /* 0x001fe20003b4f000 */
        /* <DEDUP_REMOVED lines=9> */
.L_x_11841:
[----:B------:R-:W-:Y:S05]  /*14b0*/  BSYNC B0 ;  /* 0x0000000000007941 */ /* 0x000fea0003800000 */
.L_x_11840:
        /* <DEDUP_REMOVED lines=305> */
.L_x_11843:
        /* <DEDUP_REMOVED lines=10> */
[----:B0-----:R-:W-:Y:S01]  /*2870*/  @!P0 DSETP.MAX.AND P2, P3, R4, R6, PT ;  /* 0x000000060400822a */ /* 0x001fe20003b4f000 */
        /* <DEDUP_REMOVED lines=8> */
.L_x_11844:
        /* <DEDUP_REMOVED lines=16> */
.L_x_36244:


//--------------------- .text._ZN2at6native27unrolled_elementwise_kernelIZZZNS0_21clamp_min_kernel_cudaERNS_18TensorIteratorBaseERKN3c106ScalarEENKUlvE_clEvENKUlvE4_clEvEUldE_St5arrayIPcLm2EELi4E23TrivialOffsetCalculatorILi1EjESF_NS0_6memory15LoadWithoutCastENSG_16StoreWithoutCastEEEviT_T0_T2_T3_T4_T5_ --------------------------
	.section	.text._ZN2at6native27unrolled_elementwise_kernelIZZZNS0_21clamp_min_kernel_cudaERNS_18TensorIteratorBaseERKN3c106ScalarEENKUlvE_clEvENKUlvE4_clEvEUldE_St5arrayIPcLm2EELi4E23TrivialOffsetCalculatorILi1EjESF_NS0_6memory15LoadWithoutCastENSG_16StoreWithoutCastEEEviT_T0_T2_T3_T4_T5_,"ax",@progbits
	.align	128
        .global         _ZN2at6native27unrolled_elementwise_kernelIZZZNS0_21clamp_min_kernel_cudaERNS_18TensorIteratorBaseERKN3c106ScalarEENKUlvE_clEvENKUlvE4_clEvEUldE_St5arrayIPcLm2EELi4E23TrivialOffsetCalculatorILi1EjESF_NS0_6memory15LoadWithoutCastENSG_16StoreWithoutCastEEEviT_T0_T2_T3_T4_T5_
        .type           _ZN2at6native27unrolled_elementwise_kernelIZZZNS0_21clamp_min_kernel_cudaERNS_18TensorIteratorBaseERKN3c106ScalarEENKUlvE_clEvENKUlvE4_clEvEUldE_St5arrayIPcLm2EELi4E23TrivialOffsetCalculatorILi1EjESF_NS0_6memory15LoadWithoutCastENSG_16StoreWithoutCastEEEviT_T0_T2_T3_T4_T5_,@function
        .size           _ZN2at6native27unrolled_elementwise_kernelIZZZNS0_21clamp_min_kernel_cudaERNS_18TensorIteratorBaseERKN3c106ScalarEENKUlvE_clEvENKUlvE4_clEvEUldE_St5arrayIPcLm2EELi4E23TrivialOffsetCalculatorILi1EjESF_NS0_6memory15LoadWithoutCastENSG_16StoreWithoutCastEEEviT_T0_T2_T3_T4_T5_,(.L_x_36245 - _ZN2at6native27unrolled_elementwise_kernelIZZZNS0_21clamp_min_kernel_cudaERNS_18TensorIteratorBaseERKN3c106ScalarEENKUlvE_clEvENKUlvE4_clEvEUldE_St5arrayIPcLm2EELi4E23TrivialOffsetCalculatorILi1EjESF_NS0_6memory15LoadWithoutCastENSG_16StoreWithoutCastEEEviT_T0_T2_T3_T4_T5_)
        .other          _ZN2at6native27unrolled_elementwise_kernelIZZZNS0_21clamp_min_kernel_cudaERNS_18TensorIteratorBaseERKN3c106ScalarEENKUlvE_clEvENKUlvE4_clEvEUldE_St5arrayIPcLm2EELi4E23TrivialOffsetCalculatorILi1EjESF_NS0_6memory15LoadWithoutCastENSG_16StoreWithoutCastEEEviT_T0_T2_T3_T4_T5_,@"STO_CUDA_ENTRY STV_DEFAULT"
_ZN2at6native27unrolled_elementwise_kernelIZZZNS0_21clamp_min_kernel_cudaERNS_18TensorIteratorBaseERKN3c106ScalarEENKUlvE_clEvENKUlvE4_clEvEUldE_St5arrayIPcLm2EELi4E23TrivialOffsetCalculatorILi1EjESF_NS0_6memory15LoadWithoutCastENSG_16StoreWithoutCastEEEviT_T0_T2_T3_T4_T5_:
.text._ZN2at6native27unrolled_elementwise_kernelIZZZNS0_21clamp_min_kernel_cudaERNS_18TensorIteratorBaseERKN3c106ScalarEENKUlvE_clEvENKUlvE4_clEvEUldE_St5arrayIPcLm2EELi4E23TrivialOffsetCalculatorILi1EjESF_NS0_6memory15LoadWithoutCastENSG_16StoreWithoutCastEEEviT_T0_T2_T3_T4_T5_:
        /* <DEDUP_REMOVED lines=46> */
[----:B-1----:R-:W-:Y:S01]  /*02e0*/  @!P2 DSETP.MAX.AND P5, P4, R2, R18, PT ;  /* 0x000000120200a22a */ /* 0x002fe20003caf000 */
        /* <DEDUP_REMOVED lines=8> */
[----:B--2---:R-:W-:Y:S01]  /*0370*/  @!P0 DSETP.MAX.AND P6, P5, R8, R16, PT ;  /* 0x000000100800822a */ /* 0x004fe20003dcf000 */
        /* <DEDUP_REMOVED lines=13> */
[----:B0-----:R-:W-:Y:S01]  /*0450*/  @!P1 DSETP.MAX.AND P5, P4, R6, R14, PT ;  /* 0x0000000e0600922a */ /* 0x001fe20003caf000 */
        /* <DEDUP_REMOVED lines=23> */
.L_x_11846:
[----:B------:R-:W-:Y:S05]  /*05d0*/  BSYNC B0 ;  /* 0x0000000000007941 */ /* 0x000fea0003800000 */
.L_x_11845:
[----:B0-----:R-:W0:Y:S01]  /*05e0*/  @!P2 LDC.64 R2, c[0x0][0x218] ;  /* 0x00008600ff02ab82 */ /* 0x001e220000000a00 */
[----:B------:R-:W-:-:S13]  /*05f0*/  ISETP.GE.AND P0, PT, R13, R10, PT ;  /* 0x0000000a0d00720c */ /* 0x000fda0003f06270 */
[----:B------:R-:W-:Y:S05]  /*0600*/  @P0 EXIT ;  /* 0x000000000000094d */ /* 0x000fea0003800000 */
[----:B------:R-:W1:Y:S01]  /*0610*/  LDC.64 R6, c[0x0][0x228] ;  /* 0x00008a00ff067b82 */ /* 0x000e620000000a00 */
[----:B0-----:R-:W-:Y:S01]  /*0620*/  @!P2 DSETP.MAX.AND P0, P1, R4, R2, PT ;  /* 0x000000020400a22a */ /* 0x001fe2000390f000 */
        /* <DEDUP_REMOVED lines=11> */
.L_x_11847:
        /* <DEDUP_REMOVED lines=10> */
.L_x_36245:


//--------------------- .text._ZN2at6native29vectorized_elementwise_kernelILi2EZZZNS0_21clamp_min_kernel_cudaERNS_18TensorIteratorBaseERKN3c106ScalarEENKUlvE_clEvENKUlvE4_clEvEUldE_St5arrayIPcLm2EEEEviT0_T1_ --------------------------
	.section	.text._ZN2at6native29vectorized_elementwise_kernelILi2EZZZNS0_21clamp_min_kernel_cudaERNS_18TensorIteratorBaseERKN3c106ScalarEENKUlvE_clEvENKUlvE4_clEvEUldE_St5arrayIPcLm2EEEEviT0_T1_,"ax",@progbits
	.align	128
        .global         _ZN2at6native29vectorized_elementwise_kernelILi2EZZZNS0_21clamp_min_kernel_cudaERNS_18TensorIteratorBaseERKN3c106ScalarEENKUlvE_clEvENKUlvE4_clEvEUldE_St5arrayIPcLm2EEEEviT0_T1_
        .type           _ZN2at6native29vectorized_elementwise_kernelILi2EZZZNS0_21clamp_min_kernel_cudaERNS_18TensorIteratorBaseERKN3c106ScalarEENKUlvE_clEvENKUlvE4_clEvEUldE_St5arrayIPcLm2EEEEviT0_T1_,@function
        .size           _ZN2at6native29vectorized_elementwise_kernelILi2EZZZNS0_21clamp_min_kernel_cudaERNS_18TensorIteratorBaseERKN3c106ScalarEENKUlvE_clEvENKUlvE4_clEvEUldE_St5arrayIPcLm2EEEEviT0_T1_,(.L_x_36246 - _ZN2at6native29vectorized_elementwise_kernelILi2EZZZNS0_21clamp_min_kernel_cudaERNS_18TensorIteratorBaseERKN3c106ScalarEENKUlvE_clEvENKUlvE4_clEvEUldE_St5arrayIPcLm2EEEEviT0_T1_)
        .other          _ZN2at6native29vectorized_elementwise_kernelILi2EZZZNS0_21clamp_min_kernel_cudaERNS_18TensorIteratorBaseERKN3c106ScalarEENKUlvE_clEvENKUlvE4_clEvEUldE_St5arrayIPcLm2EEEEviT0_T1_,@"STO_CUDA_ENTRY STV_DEFAULT"
_ZN2at6native29vectorized_elementwise_kernelILi2EZZZNS0_21clamp_min_kernel_cudaERNS_18TensorIteratorBaseERKN3c106ScalarEENKUlvE_clEvENKUlvE4_clEvEUldE_St5arrayIPcLm2EEEEviT0_T1_:
.text._ZN2at6native29vectorized_elementwise_kernelILi2EZZZNS0_21clamp_min_kernel_cudaERNS_18TensorIteratorBaseERKN3c106ScalarEENKUlvE_clEvENKUlvE4_clEvEUldE_St5arrayIPcLm2EEEEviT0_T1_:
        /* <DEDUP_REMOVED lines=22> */
[----:B-1----:R-:W-:Y:S01]  /*0160*/  @!P2 DSETP.MAX.AND P1, P4, R16, R20, PT ;  /* 0x000000141000a22a */ /* 0x002fe20003c2f000 */
[----:B0-----:R-:W-:Y:S02]  /*0170*/  @!P2 IMAD.MOV.U32 R25, RZ, RZ, R20 ;  /* 0x000000ffff19a224 */ /* 0x001fe400078e0014 */
[----:B------:R-:W-:Y:S02]  /*0180*/  @!P2 IMAD.MOV.U32 R26, RZ, RZ, R21 ;  /* 0x000000ffff1aa224 */ /* 0x000fe400078e0015 */
[----:B------:R-:W-:Y:S01]  /*0190*/  @!P3 IMAD.MOV.U32 R20, RZ, RZ, R19 ;  /* 0x000000ffff14b224 */ /* 0x000fe200078e0013 */
[----:B--2---:R-:W-:Y:S01]  /*01a0*/  @!P3 DSETP.MAX.AND P5, P6, R18, R2, PT ;  /* 0x000000021200b22a */ /* 0x004fe20003eaf000 */
        /* <DEDUP_REMOVED lines=22> */
[----:B0-----:R-:W-:Y:S01]  /*0310*/  @!P0 DSETP.MAX.AND P2, P3, R8, R20, PT ;  /* 0x000000140800822a */ /* 0x001fe20003b4f000 */
        /* <DEDUP_REMOVED lines=16> */
[----:B------:R-:W-:Y:S01]  /*0420*/  @!P1 DSETP.MAX.AND P2, P6, R10, R2, PT ;  /* 0x000000020a00922a */ /* 0x000fe20003e4f000 */
        /* <DEDUP_REMOVED lines=13> */
[----:B------:R-:W-:Y:S01]  /*0500*/  @!P5 DSETP.MAX.AND P6, P0, R12, R20, PT ;  /* 0x000000140c00d22a */ /* 0x000fe200038cf000 */
        /* <DEDUP_REMOVED lines=8> */
[----:B--2---:R-:W-:Y:S01]  /*0590*/  @!P4 DSETP.MAX.AND P6, P1, R14, R2, PT ;  /* 0x000000020e00c22a */ /* 0x004fe200039cf000 */
        /* <DEDUP_REMOVED lines=10> */
[----:B0-----:R-:W-:Y:S01]  /*0640*/  @!P3 DSETP.MAX.AND P6, P0, R4, R26, PT ;  /* 0x0000001a0400b22a */ /* 0x001fe200038cf000 */
        /* <DEDUP_REMOVED lines=8> */
[----:B-1----:R-:W-:Y:S01]  /*06d0*/  @!P2 DSETP.MAX.AND P1, P6, R6, R16, PT ;  /* 0x000000100600a22a */ /* 0x002fe20003e2f000 */
        /* <DEDUP_REMOVED lines=16> */
.L_x_11848:
        /* <DEDUP_REMOVED lines=31> */
.L_x_11850:
[----:B------:R-:W-:Y:S05]  /*09d0*/  BSYNC B0 ;  /* 0x0000000000007941 */ /* 0x000fea0003800000 */
.L_x_11849:
        /* <DEDUP_REMOVED lines=15> */
.L_x_11852:
[----:B------:R-:W-:Y:S05]  /*0ad0*/  BSYNC B0 ;  /* 0x0000000000007941 */ /* 0x000fea0003800000 */
.L_x_11851:
        /* <DEDUP_REMOVED lines=26> */
[----:B0-----:R-:W-:Y:S01]  /*0c80*/  @!P2 DSETP.MAX.AND P4, P5, R4, R20, PT ;  /* 0x000000140400a22a */ /* 0x001fe20003d8f000 */
        /* <DEDUP_REMOVED lines=26> */
[----:B0-----:R-:W-:Y:S01]  /*0e30*/  @!P0 DSETP.MAX.AND P4, P5, R6, R20, PT ;  /* 0x000000140600822a */ /* 0x001fe20003d8f000 */
        /* <DEDUP_REMOVED lines=8> */
[----:B0-----:R-:W-:Y:S01]  /*0ec0*/  @!P2 DSETP.MAX.AND P0, P4, R12, R20, PT ;  /* 0x000000140c00a22a */ /* 0x001fe20003c0f000 */
        /* <DEDUP_REMOVED lines=10> */
[----:B0-----:R-:W-:Y:S01]  /*0f70*/  @!P1 DSETP.MAX.AND P5, P2, R10, R22, PT ;  /* 0x000000160a00922a */ /* 0x001fe20003aaf000 */
[----:B------:R-:W-:-:S05]  /*0f80*/  @!P1 IMAD.MOV.U32 R25, RZ, RZ, R23 ;  /* 0x000000ffff199224 */ /* 0x000fca00078e0017 */
[----:B------:R-:W-:Y:S02]  /*0f90*/  @!P1 FSEL R24, R24, R25, P5 ;  /* 0x0000001918189208 */ /* 0x000fe40002800000 */
[----:B------:R-:W-:Y:S01]  /*0fa0*/  @!P1 LOP3.LUT R27, R25, 0x80000, RZ, 0xfc, !PT ;  /* 0x00080000191b9812 */ /* 0x000fe200078efcff */
[----:B------:R-:W-:Y:S02]  /*0fb0*/  @!P1 IMAD.MOV.U32 R25, RZ, RZ, R22 ;  /* 0x000000ffff199224 */ /* 0x000fe400078e0016 */
[----:B------:R-:W-:Y:S01]  /*0fc0*/  @!P1 IMAD.MOV.U32 R22, RZ, RZ, R10 ;  /* 0x000000ffff169224 */ /* 0x000fe200078e000a */
[----:B------:R-:W-:Y:S01]  /*0fd0*/  @!P1 SEL R23, R27, R24, P2 ;  /* 0x000000181b179207 */ /* 0x000fe20001000000 */
[----:B-1----:R-:W-:-:S03]  /*0fe0*/  @!P0 DSETP.MAX.AND P2, P4, R2, R20, PT ;  /* 0x000000140200822a */ /* 0x002fc60003c4f000 */
        /* <DEDUP_REMOVED lines=26> */
[----:B-1----:R-:W-:Y:S01]  /*1190*/  @!P2 DSETP.MAX.AND P5, P4, R14, R26, PT ;  /* 0x0000001a0e00a22a */ /* 0x002fe20003caf000 */
[----:B------:R-:W-:-:S05]  /*11a0*/  @!P2 IMAD.MOV.U32 R29, RZ, RZ, R26 ;  /* 0x000000ffff1da224 */ /* 0x000fca00078e001a */
[----:B------:R-:W-:Y:S01]  /*11b0*/  @!P2 FSEL R26, R22, R27, P5 ;  /* 0x0000001b161aa208 */ /* 0x000fe20002800000 */
[----:B------:R-:W-:Y:S01]  /*11c0*/  @!P2 IMAD.MOV.U32 R22, RZ, RZ, R14 ;  /* 0x000000ffff16a224 */ /* 0x000fe200078e000e */
[----:B------:R-:W-:-:S04]  /*11d0*/  @!P2 LOP3.LUT R27, R27, 0x80000, RZ, 0xfc, !PT ;  /* 0x000800001b1ba812 */ /* 0x000fc800078efcff */
[----:B------:R-:W-:Y:S02]  /*11e0*/  @!P2 SEL R14, R22, R29, P5 ;  /* 0x0000001d160ea207 */ /* 0x000fe40002800000 */
[----:B------:R-:W-:Y:S02]  /*11f0*/  @!P2 SEL R15, R27, R26, P4 ;  /* 0x0000001a1b0fa207 */ /* 0x000fe40002000000 */
[----:B------:R-:W-:Y:S01]  /*1200*/  ISETP.GE.AND P2, PT, R19, R18, PT ;  /* 0x000000121300720c */ /* 0x000fe20003f46270 */
[----:B--2---:R-:W-:Y:S01]  /*1210*/  @!P0 DSETP.MAX.AND P3, P5, R16, R24, PT ;  /* 0x000000181000822a */ /* 0x004fe20003d6f000 */
        /* <DEDUP_REMOVED lines=19> */
.L_x_11855:
[----:B------:R-:W-:-:S13]  /*1350*/  ISETP.GE.AND P0, PT, R19, R18, PT ;  /* 0x000000121300720c */ /* 0x000fda0003f06270 */
[----:B------:R-:W-:Y:S05]  /*1360*/  @P0 BRA `(.L_x_11857) ;  /* 0x0000000000300947 */ /* 0x000fea0003800000 */
[----:B0-----:R-:W0:Y:S01]  /*1370*/  LDC.64 R2, c[0x0][0x228] ;  /* 0x00008a00ff027b82 */ /* 0x001e220000000a00 */
[----:B------:R-:W-:Y:S01]  /*1380*/  IADD3 R5, R0, R19, RZ ;  /* 0x0000001300057210 */ /* 0x000fe20007ffe0ff */
[----:B------:R-:W-:-:S04]  /*1390*/  VIADD R19, R19, 0x80 ;  /* 0x0000008013137836 */ /* 0x000fc80000000000 */
[----:B0-----:R-:W-:-:S05]  /*13a0*/  IMAD.WIDE.U32 R2, R5, 0x8, R2 ;  /* 0x0000000805027825 */ /* 0x001fca00078e0002 */
[----:B------:R1:W-:Y:S02]  /*13b0*/  STG.E.64 desc[UR4][R2.64], R6 ;  /* 0x0000000602007986 */ /* 0x0003e4000c101b04 */
.L_x_11856:
[----:B------:R-:W-:-:S13]  /*13c0*/  ISETP.GE.AND P0, PT, R19, R18, PT ;  /* 0x000000121300720c */ /* 0x000fda0003f06270 */
[----:B------:R-:W-:Y:S05]  /*13d0*/  @P0 BRA `(.L_x_11858) ;  /* 0x0000000000340947 */ /* 0x000fea0003800000 */
[----:B01----:R-:W0:Y:S01]  /*13e0*/  LDC.64 R2, c[0x0][0x228] ;  /* 0x00008a00ff027b82 */ /* 0x003e220000000a00 */
[----:B------:R-:W-:Y:S02]  /*13f0*/  IMAD.IADD R5, R0, 0x1, R19 ;  /* 0x0000000100057824 */ /* 0x000fe400078e0213 */
[----:B------:R-:W-:Y:S02]  /*1400*/  VIADD R19, R19, 0x80 ;  /* 0x0000008013137836 */ /* 0x000fe40000000000 */
[----:B0-----:R-:W-:-:S05]  /*1410*/  IMAD.WIDE.U32 R2, R5, 0x8, R2 ;  /* 0x0000000805027825 */ /* 0x001fca00078e0002 */
[----:B------:R1:W-:Y:S02]  /*1420*/  STG.E.64 desc[UR4][R2.64], R12 ;  /* 0x0000000c02007986 */ /* 0x0003e4000c101b04 */
.L_x_11857:
        /* <DEDUP_REMOVED lines=8> */
.L_x_11858:
[----:B------:R-:W-:Y:S05]  /*14b0*/  BSYNC B1 ;  /* 0x0000000000017941 */ /* 0x000fea0003800000 */
.L_x_11854:
[----:B------:R-:W-:-:S13]  /*14c0*/  ISETP.GE.AND P0, PT, R19, R18, PT ;  /* 0x000000121300720c */ /* 0x000fda0003f06270 */
[----:B012---:R-:W0:Y:S01]  /*14d0*/  @!P0 LDC.64 R2, c[0x0][0x228] ;  /* 0x00008a00ff028b82 */ /* 0x007e220000000a00 */
[----:B------:R-:W-:Y:S02]  /*14e0*/  @!P0 IMAD.IADD R5, R0, 0x1, R19 ;  /* 0x0000000100058824 */ /* 0x000fe400078e0213 */
[----:B------:R-:W-:Y:S02]  /*14f0*/  @!P0 VIADD R19, R19, 0x80 ;  /* 0x0000008013138836 */ /* 0x000fe40000000000 */
[----:B0-----:R-:W-:-:S05]  /*1500*/  @!P0 IMAD.WIDE.U32 R2, R5, 0x8, R2 ;  /* 0x0000000805028825 */ /* 0x001fca00078e0002 */
[----:B------:R2:W-:Y:S02]  /*1510*/  @!P0 STG.E.64 desc[UR4][R2.64], R14 ;  /* 0x0000000e02008986 */ /* 0x0005e4000c101b04 */
.L_x_11859:
[----:B------:R-:W-:Y:S05]  /*1520*/  BSYNC B0 ;  /* 0x0000000000007941 */ /* 0x000fea0003800000 */
.L_x_11853:
        /* <DEDUP_REMOVED lines=8> */
.L_x_11860:
        /* <DEDUP_REMOVED lines=13> */
.L_x_36246:


//--------------------- .text._ZN2at6native29vectorized_elementwise_kernelILi4EZZZNS0_21clamp_min_kernel_cudaERNS_18TensorIteratorBaseERKN3c106ScalarEENKUlvE_clEvENKUlvE4_clEvEUldE_St5arrayIPcLm2EEEEviT0_T1_ --------------------------
	.section	.text._ZN2at6native29vectorized_elementwise_kernelILi4EZZZNS0_21clamp_min_kernel_cudaERNS_18TensorIteratorBaseERKN3c106ScalarEENKUlvE_clEvENKUlvE4_clEvEUldE_St5arrayIPcLm2EEEEviT0_T1_,"ax",@progbits
	.align	128
        .global         _ZN2at6native29vectorized_elementwise_kernelILi4EZZZNS0_21clamp_min_kernel_cudaERNS_18TensorIteratorBaseERKN3c106ScalarEENKUlvE_clEvENKUlvE4_clEvEUldE_St5arrayIPcLm2EEEEviT0_T1_
        .type           _ZN2at6native29vectorized_elementwise_kernelILi4EZZZNS0_21clamp_min_kernel_cudaERNS_18TensorIteratorBaseERKN3c106ScalarEENKUlvE_clEvENKUlvE4_clEvEUldE_St5arrayIPcLm2EEEEviT0_T1_,@function
        .size           _ZN2at6native29vectorized_elementwise_kernelILi4EZZZNS0_21clamp_min_kernel_cudaERNS_18TensorIteratorBaseERKN3c106ScalarEENKUlvE_clEvENKUlvE4_clEvEUldE_St5arrayIPcLm2EEEEviT0_T1_,(.L_x_36247 - _ZN2at6native29vectorized_elementwise_kernelILi4EZZZNS0_21clamp_min_kernel_cudaERNS_18TensorIteratorBaseERKN3c106ScalarEENKUlvE_clEvENKUlvE4_clEvEUldE_St5arrayIPcLm2EEEEviT0_T1_)
        .other          _ZN2at6native29vectorized_elementwise_kernelILi4EZZZNS0_21clamp_min_kernel_cudaERNS_18TensorIteratorBaseERKN3c106ScalarEENKUlvE_clEvENKUlvE4_clEvEUldE_St5arrayIPcLm2EEEEviT0_T1_,@"STO_CUDA_ENTRY STV_DEFAULT"
_ZN2at6native29vectorized_elementwise_kernelILi4EZZZNS0_21clamp_min_kernel_cudaERNS_18TensorIteratorBaseERKN3c106ScalarEENKUlvE_clEvENKUlvE4_clEvEUldE_St5arrayIPcLm2EEEEviT0_T1_:
.text._ZN2at6native29vectorized_elementwise_kernelILi4EZZZNS0_21clamp_min_kernel_cudaERNS_18TensorIteratorBaseERKN3c106ScalarEENKUlvE_clEvENKUlvE4_clEvEUldE_St5arrayIPcLm2EEEEviT0_T1_:
        /* <DEDUP_REMOVED lines=126> */
.L_x_11861:
        /* <DEDUP_REMOVED lines=31> */
.L_x_11863:
[----:B------:R-:W-:Y:S05]  /*09d0*/  BSYNC B0 ;  /* 0x0000000000007941 */ /* 0x000fea0003800000 */
.L_x_11862:
        /* <DEDUP_REMOVED lines=15> */
.L_x_11865:
[----:B------:R-:W-:Y:S05]  /*0ad0*/  BSYNC B0 ;  /* 0x0000000000007941 */ /* 0x000fea0003800000 */
.L_x_11864:
        /* <DEDUP_REMOVED lines=135> */
.L_x_11868:
[----:B------:R-:W-:-:S13]  /*1350*/  ISETP.GE.AND P0, PT, R19, R18, PT ;  /* 0x000000121300720c */ /* 0x000fda0003f06270 */
[----:B------:R-:W-:Y:S05]  /*1360*/  @P0 BRA `(.L_x_11870) ;  /* 0x0000000000300947 */ /* 0x000fea0003800000 */
[----:B0-----:R-:W0:Y:S01]  /*1370*/  LDC.64 R2, c[0x0][0x228] ;  /* 0x00008a00ff027b82 */ /* 0x001e220000000a00 */
[----:B------:R-:W-:Y:S01]  /*1380*/  IADD3 R5, R0, R19, RZ ;  /* 0x0000001300057210 */ /* 0x000fe20007ffe0ff */
[----:B------:R-:W-:-:S04]  /*1390*/  VIADD R19, R19, 0x80 ;  /* 0x0000008013137836 */ /* 0x000fc80000000000 */
[----:B0-----:R-:W-:-:S05]  /*13a0*/  IMAD.WIDE.U32 R2, R5, 0x8, R2 ;  /* 0x0000000805027825 */ /* 0x001fca00078e0002 */
[----:B------:R1:W-:Y:S02]  /*13b0*/  STG.E.64 desc[UR4][R2.64], R6 ;  /* 0x0000000602007986 */ /* 0x0003e4000c101b04 */
.L_x_11869:
[----:B------:R-:W-:-:S13]  /*13c0*/  ISETP.GE.AND P0, PT, R19, R18, PT ;  /* 0x000000121300720c */ /* 0x000fda0003f06270 */
[----:B------:R-:W-:Y:S05]  /*13d0*/  @P0 BRA `(.L_x_11871) ;  /* 0x0000000000340947 */ /* 0x000fea0003800000 */
[----:B01----:R-:W0:Y:S01]  /*13e0*/  LDC.64 R2, c[0x0][0x228] ;  /* 0x00008a00ff027b82 */ /* 0x003e220000000a00 */
[----:B------:R-:W-:Y:S02]  /*13f0*/  IMAD.IADD R5, R0, 0x1, R19 ;  /* 0x0000000100057824 */ /* 0x000fe400078e0213 */
[----:B------:R-:W-:Y:S02]  /*1400*/  VIADD R19, R19, 0x80 ;  /* 0x0000008013137836 */ /* 0x000fe40000000000 */
[----:B0-----:R-:W-:-:S05]  /*1410*/  IMAD.WIDE.U32 R2, R5, 0x8, R2 ;  /* 0x0000000805027825 */ /* 0x001fca00078e0002 */
[----:B------:R1:W-:Y:S02]  /*1420*/  STG.E.64 desc[UR4][R2.64], R12 ;  /* 0x0000000c02007986 */ /* 0x0003e4000c101b04 */
.L_x_11870:
        /* <DEDUP_REMOVED lines=8> */
.L_x_11871:
[----:B------:R-:W-:Y:S05]  /*14b0*/  BSYNC B1 ;  /* 0x0000000000017941 */ /* 0x000fea0003800000 */
.L_x_11867:
[----:B------:R-:W-:-:S13]  /*14c0*/  ISETP.GE.AND P0, PT, R19, R18, PT ;  /* 0x000000121300720c */ /* 0x000fda0003f06270 */
[----:B012---:R-:W0:Y:S01]  /*14d0*/  @!P0 LDC.64 R2, c[0x0][0x228] ;  /* 0x00008a00ff028b82 */ /* 0x007e220000000a00 */
[----:B------:R-:W-:Y:S02]  /*14e0*/  @!P0 IMAD.IADD R5, R0, 0x1, R19 ;  /* 0x0000000100058824 */ /* 0x000fe400078e0213 */
[----:B------:R-:W-:Y:S02]  /*14f0*/  @!P0 VIADD R19, R19, 0x80 ;  /* 0x0000008013138836 */ /* 0x000fe40000000000 */
[----:B0-----:R-:W-:-:S05]  /*1500*/  @!P0 IMAD.WIDE.U32 R2, R5, 0x8, R2 ;  /* 0x0000000805028825 */ /* 0x001fca00078e0002 */
[----:B------:R2:W-:Y:S02]  /*1510*/  @!P0 STG.E.64 desc[UR4][R2.64], R14 ;  /* 0x0000000e02008986 */ /* 0x0005e4000c101b04 */
.L_x_11872:
[----:B------:R-:W-:Y:S05]  /*1520*/  BSYNC B0 ;  /* 0x0000000000007941 */ /* 0x000fea0003800000 */
.L_x_11866:
        /* <DEDUP_REMOVED lines=8> */
.L_x_11873:
        /* <DEDUP_REMOVED lines=13> */
.L_x_36247:


//--------------------- .text._ZN2at6native29vectorized_elementwise_kernelILi8EZZZNS0_21clamp_min_kernel_cudaERNS_18TensorIteratorBaseERKN3c106ScalarEENKUlvE_clEvENKUlvE4_clEvEUldE_St5arrayIPcLm2EEEEviT0_T1_ --------------------------
	.section	.text._ZN2at6native29vectorized_elementwise_kernelILi8EZZZNS0_21clamp_min_kernel_cudaERNS_18TensorIteratorBaseERKN3c106ScalarEENKUlvE_clEvENKUlvE4_clEvEUldE_St5arrayIPcLm2EEEEviT0_T1_,"ax",@progbits
	.align	128
        .global         _ZN2at6native29vectorized_elementwise_kernelILi8EZZZNS0_21clamp_min_kernel_cudaERNS_18TensorIteratorBaseERKN3c106ScalarEENKUlvE_clEvENKUlvE4_clEvEUldE_St5arrayIPcLm2EEEEviT0_T1_
        .type           _ZN2at6native29vectorized_elementwise_kernelILi8EZZZNS0_21clamp_min_kernel_cudaERNS_18TensorIteratorBaseERKN3c106ScalarEENKUlvE_clEvENKUlvE4_clEvEUldE_St5arrayIPcLm2EEEEviT0_T1_,@function
        .size           _ZN2at6native29vectorized_elementwise_kernelILi8EZZZNS0_21clamp_min_kernel_cudaERNS_18TensorIteratorBaseERKN3c106ScalarEENKUlvE_clEvENKUlvE4_clEvEUldE_St5arrayIPcLm2EEEEviT0_T1_,(.L_x_36248 - _ZN2at6native29vectorized_elementwise_kernelILi8EZZZNS0_21clamp_min_kernel_cudaERNS_18TensorIteratorBaseERKN3c106ScalarEENKUlvE_clEvENKUlvE4_clEvEUldE_St5arrayIPcLm2EEEEviT0_T1_)
        .other          _ZN2at6native29vectorized_elementwise_kernelILi8EZZZNS0_21clamp_min_kernel_cudaERNS_18TensorIteratorBaseERKN3c106ScalarEENKUlvE_clEvENKUlvE4_clEvEUldE_St5arrayIPcLm2EEEEviT0_T1_,@"STO_CUDA_ENTRY STV_DEFAULT"
_ZN2at6native29vectorized_elementwise_kernelILi8EZZZNS0_21clamp_min_kernel_cudaERNS_18TensorIteratorBaseERKN3c106ScalarEENKUlvE_clEvENKUlvE4_clEvEUldE_St5arrayIPcLm2EEEEviT0_T1_:
.text._ZN2at6native29vectorized_elementwise_kernelILi8EZZZNS0_21clamp_min_kernel_cudaERNS_18TensorIteratorBaseERKN3c106ScalarEENKUlvE_clEvENKUlvE4_clEvEUldE_St5arrayIPcLm2EEEEviT0_T1_:
        /* <DEDUP_REMOVED lines=126> */
.L_x_11874:
        /* <DEDUP_REMOVED lines=31> */
.L_x_11876:
[----:B------:R-:W-:Y:S05]  /*09d0*/  BSYNC B0 ;  /* 0x0000000000007941 */ /* 0x000fea0003800000 */
.L_x_11875:
        /* <DEDUP_REMOVED lines=15> */
.L_x_11878:
[----:B------:R-:W-:Y:S05]  /*0ad0*/  BSYNC B0 ;  /* 0x0000000000007941 */ /* 0x000fea0003800000 */
.L_x_11877:
        /* <DEDUP_REMOVED lines=135> */
.L_x_11881:
[----:B------:R-:W-:-:S13]  /*1350*/  ISETP.GE.AND P0, PT, R19, R18, PT ;  /* 0x000000121300720c */ /* 0x000fda0003f06270 */
[----:B------:R-:W-:Y:S05]  /*1360*/  @P0 BRA `(.L_x_11883) ;  /* 0x0000000000300947 */ /* 0x000fea0003800000 */
[----:B0-----:R-:W0:Y:S01]  /*1370*/  LDC.64 R2, c[0x0][0x228] ;  /* 0x00008a00ff027b82 */ /* 0x001e220000000a00 */
[----:B------:R-:W-:Y:S01]  /*1380*/  IADD3 R5, R0, R19, RZ ;  /* 0x0000001300057210 */ /* 0x000fe20007ffe0ff */
[----:B------:R-:W-:-:S04]  /*1390*/  VIADD R19, R19, 0x80 ;  /* 0x0000008013137836 */ /* 0x000fc80000000000 */
[----:B0-----:R-:W-:-:S05]  /*13a0*/  IMAD.WIDE.U32 R2, R5, 0x8, R2 ;  /* 0x0000000805027825 */ /* 0x001fca00078e0002 */
[----:B------:R1:W-:Y:S02]  /*13b0*/  STG.E.64 desc[UR4][R2.64], R6 ;  /* 0x0000000602007986 */ /* 0x0003e4000c101b04 */
.L_x_11882:
[----:B------:R-:W-:-:S13]  /*13c0*/  ISETP.GE.AND P0, PT, R19, R18, PT ;  /* 0x000000121300720c */ /* 0x000fda0003f06270 */
[----:B------:R-:W-:Y:S05]  /*13d0*/  @P0 BRA `(.L_x_11884) ;  /* 0x0000000000340947 */ /* 0x000fea0003800000 */
[----:B01----:R-:W0:Y:S01]  /*13e0*/  LDC.64 R2, c[0x0][0x228] ;  /* 0x00008a00ff027b82 */ /* 0x003e220000000a00 */
[----:B------:R-:W-:Y:S02]  /*13f0*/  IMAD.IADD R5, R0, 0x1, R19 ;  /* 0x0000000100057824 */ /* 0x000fe400078e0213 */
[----:B------:R-:W-:Y:S02]  /*1400*/  VIADD R19, R19, 0x80 ;  /* 0x0000008013137836 */ /* 0x000fe40000000000 */
[----:B0-----:R-:W-:-:S05]  /*1410*/  IMAD.WIDE.U32 R2, R5, 0x8, R2 ;  /* 0x0000000805027825 */ /* 0x001fca00078e0002 */
[----:B------:R1:W-:Y:S02]  /*1420*/  STG.E.64 desc[UR4][R2.64], R12 ;  /* 0x0000000c02007986 */ /* 0x0003e4000c101b04 */
.L_x_11883:
        /* <DEDUP_REMOVED lines=8> */
.L_x_11884:
[----:B------:R-:W-:Y:S05]  /*14b0*/  BSYNC B1 ;  /* 0x0000000000017941 */ /* 0x000fea0003800000 */
.L_x_11880:
[----:B------:R-:W-:-:S13]  /*14c0*/  ISETP.GE.AND P0, PT, R19, R18, PT ;  /* 0x000000121300720c */ /* 0x000fda0003f06270 */
[----:B012---:R-:W0:Y:S01]  /*14d0*/  @!P0 LDC.64 R2, c[0x0][0x228] ;  /* 0x00008a00ff028b82 */ /* 0x007e220000000a00 */
[----:B------:R-:W-:Y:S02]  /*14e0*/  @!P0 IMAD.IADD R5, R0, 0x1, R19 ;  /* 0x0000000100058824 */ /* 0x000fe400078e0213 */
[----:B------:R-:W-:Y:S02]  /*14f0*/  @!P0 VIADD R19, R19, 0x80 ;  /* 0x0000008013138836 */ /* 0x000fe40000000000 */
[----:B0-----:R-:W-:-:S05]  /*1500*/  @!P0 IMAD.WIDE.U32 R2, R5, 0x8, R2 ;  /* 0x0000000805028825 */ /* 0x001fca00078e0002 */
[----:B------:R2:W-:Y:S02]  /*1510*/  @!P0 STG.E.64 desc[UR4][R2.64], R14 ;  /* 0x0000000e02008986 */ /* 0x0005e4000c101b04 */
.L_x_11885:
[----:B------:R-:W-:Y:S05]  /*1520*/  BSYNC B0 ;  /* 0x0000000000007941 */ /* 0x000fea0003800000 */
.L_x_11879:
        /* <DEDUP_REMOVED lines=8> */
.L_x_11886:
        /* <DEDUP_REMOVED lines=13> */
.L_x_36248:


//--------------------- .text._ZN2at6native18elementwise_kernelILi128ELi4EZNS0_15gpu_kernel_implIZZZNS0_21clamp_min_kernel_cudaERNS_18TensorIteratorBaseERKN3c106ScalarEENKUlvE_clEvENKUlvE3_clEvEUlsE_EEvS4_RKT_EUliE_EEviT1_ --------------------------
	.section	.text._ZN2at6native18elementwise_kernelILi128ELi4EZNS0_15gpu_kernel_implIZZZNS0_21clamp_min_kernel_cudaERNS_18TensorIteratorBaseERKN3c106ScalarEENKUlvE_clEvENKUlvE3_clEvEUlsE_EEvS4_RKT_EUliE_EEviT1_,"ax",@progbits
	.align	128
        .global         _ZN2at6native18elementwise_kernelILi128ELi4EZNS0_15gpu_kernel_implIZZZNS0_21clamp_min_kernel_cudaERNS_18TensorIteratorBaseERKN3c106ScalarEENKUlvE_clEvENKUlvE3_clEvEUlsE_EEvS4_RKT_EUliE_EEviT1_
        .type           _ZN2at6native18elementwise_kernelILi128ELi4EZNS0_15gpu_kernel_implIZZZNS0_21clamp_min_kernel_cudaERNS_18TensorIteratorBaseERKN3c106ScalarEENKUlvE_clEvENKUlvE3_clEvEUlsE_EEvS4_RKT_EUliE_EEviT1_,@function
        .size           _ZN2at6native18elementwise_kernelILi128ELi4EZNS0_15gpu_kernel_implIZZZNS0_21clamp_min_kernel_cudaERNS_18TensorIteratorBaseERKN3c106ScalarEENKUlvE_clEvENKUlvE3_clEvEUlsE_EEvS4_RKT_EUliE_EEviT1_,(.L_x_36249 - _ZN2at6native18elementwise_kernelILi128ELi4EZNS0_15gpu_kernel_implIZZZNS0_21clamp_min_kernel_cudaERNS_18TensorIteratorBaseERKN3c106ScalarEENKUlvE_clEvENKUlvE3_clEvEUlsE_EEvS4_RKT_EUliE_EEviT1_)
        .other          _ZN2at6native18elementwise_kernelILi128ELi4EZNS0_15gpu_kernel_implIZZZNS0_21clamp_min_kernel_cudaERNS_18TensorIteratorBaseERKN3c106ScalarEENKUlvE_clEvENKUlvE3_clEvEUlsE_EEvS4_RKT_EUliE_EEviT1_,@"STO_CUDA_ENTRY STV_DEFAULT"
_ZN2at6native18elementwise_kernelILi128ELi4EZNS0_15gpu_kernel_implIZZZNS0_21clamp_min_kernel_cudaERNS_18TensorIteratorBaseERKN3c106ScalarEENKUlvE_clEvENKUlvE3_clEvEUlsE_EEvS4_RKT_EUliE_EEviT1_:
.text._ZN2at6native18elementwise_kernelILi128ELi4EZNS0_15gpu_kernel_implIZZZNS0_21clamp_min_kernel_cudaERNS_18TensorIteratorBaseERKN3c106ScalarEENKUlvE_clEvENKUlvE3_clEvEUlsE_EEvS4_RKT_EUliE_EEviT1_:
        /* <DEDUP_REMOVED lines=315> */
.L_x_11889:
        /* <DEDUP_REMOVED lines=20> */
.L_x_11893:
[----:B------:R0:W5:Y:S01]  /*14f0*/  LDG.E.U8 R0, desc[UR36][R2.64] ;  /* 0x0000002402007981 */ /* 0x000162000c1e1100 */
[----:B------:R-:W-:Y:S05]  /*1500*/  BRA `(.L_x_11895) ;  /* 0x0000000c00547947 */ /* 0x000fea0003800000 */
.L_x_11892:
        /* <DEDUP_REMOVED lines=8> */
.L_x_11897:
[----:B------:R0:W5:Y:S01]  /*1590*/  LDG.E.U16 R0, desc[UR36][R2.64] ;  /* 0x0000002402007981 */ /* 0x000162000c1e1500 */
[----:B------:R-:W-:Y:S05]  /*15a0*/  BRA `(.L_x_11895) ;  /* 0x0000000c002c7947 */ /* 0x000fea0003800000 */
.L_x_11896:
[----:B------:R0:W5:Y:S01]  /*15b0*/  LDG.E.U16 R0, desc[UR36][R2.64] ;  /* 0x0000002402007981 */ /* 0x000162000c1e1500 */
[----:B------:R-:W-:Y:S05]  /*15c0*/  BRA `(.L_x_11895) ;  /* 0x0000000c00247947 */ /* 0x000fea0003800000 */
.L_x_11891:
        /* <DEDUP_REMOVED lines=9> */
.L_x_11899:
[----:B------:R-:W2:Y:S02]  /*1660*/  LDG.E.U16 R4, desc[UR36][R2.64] ;  /* 0x0000002402047981 */ /* 0x000ea4000c1e1500 */
[----:B--2---:R-:W-:-:S06]  /*1670*/  HADD2.F32 R4, -RZ, R4.H0_H0 ;  /* 0x20000004ff047230 */ /* 0x004fcc0000004100 */
[----:B------:R-:W0:Y:S02]  /*1680*/  F2I.FTZ.TRUNC.NTZ R4, R4 ;  /* 0x0000000400047305 */ /* 0x000e24000021f100 */
[----:B0-----:R-:W-:Y:S01]  /*1690*/  PRMT R0, R4, 0x7610, R0 ;  /* 0x0000761004007816 */ /* 0x001fe20000000000 */
[----:B------:R-:W-:Y:S06]  /*16a0*/  BRA `(.L_x_11895) ;  /* 0x0000000800ec7947 */ /* 0x000fec0003800000 */
.L_x_11898:
        /* <DEDUP_REMOVED lines=9> */
.L_x_11901:
[----:B------:R-:W2:Y:S02]  /*1740*/  LDG.E.U16 R2, desc[UR36][R2.64] ;  /* 0x0000002402027981 */ /* 0x000ea4000c1e1500 */
[----:B--2---:R-:W-:-:S06]  /*1750*/  HADD2.F32 R4, -RZ, R2.H0_H0 ;  /* 0x20000002ff047230 */ /* 0x004fcc0000004100 */
[----:B------:R-:W0:Y:S02]  /*1760*/  F2I.FTZ.TRUNC.NTZ R4, R4 ;  /* 0x0000000400047305 */ /* 0x000e24000021f100 */
[----:B0-----:R-:W-:Y:S01]  /*1770*/  PRMT R0, R4, 0x7610, R0 ;  /* 0x0000761004007816 */ /* 0x001fe20000000000 */
[----:B------:R-:W-:Y:S06]  /*1780*/  BRA `(.L_x_11895) ;  /* 0x0000000800b47947 */ /* 0x000fec0003800000 */
.L_x_11900:
[----:B------:R-:W2:Y:S02]  /*1790*/  LDG.E.64 R2, desc[UR36][R2.64] ;  /* 0x0000002402027981 */ /* 0x000ea4000c1e1b00 */
[----:B--2---:R0:W1:Y:S01]  /*17a0*/  F2I.F64.TRUNC R0, R2 ;  /* 0x0000000200007311 */ /* 0x004062000030d100 */
[----:B------:R-:W-:Y:S05]  /*17b0*/  BRA `(.L_x_11895) ;  /* 0x0000000800a87947 */ /* 0x000fea0003800000 */
.L_x_11890:
        /* <DEDUP_REMOVED lines=12> */
.L_x_11904:
[----:B------:R-:W2:Y:S02]  /*1880*/  LDG.E.64 R2, desc[UR36][R2.64] ;  /* 0x0000002402027981 */ /* 0x000ea4000c1e1b00 */
[----:B--2---:R3:W4:Y:S01]  /*1890*/  F2I.F64.TRUNC R0, R2 ;  /* 0x0000000200007311 */ /* 0x004722000030d100 */
[----:B------:R-:W-:Y:S05]  /*18a0*/  BRA `(.L_x_11895) ;  /* 0x00000008006c7947 */ /* 0x000fea0003800000 */
.L_x_11903:
        /* <DEDUP_REMOVED lines=28> */
.L_x_11906:
        /* <DEDUP_REMOVED lines=15> */
.L_x_11905:
[----:B------:R-:W2:Y:S02]  /*1b60*/  LDG.E.U16 R4, desc[UR36][R2.64] ;  /* 0x0000002402047981 */ /* 0x000ea4000c1e1500 */
[----:B--2---:R-:W-:-:S06]  /*1b70*/  IMAD.U32 R4, R4, 0x10000, RZ ;  /* 0x0001000004047824 */ /* 0x004fcc00078e00ff */
[----:B------:R-:W0:Y:S02]  /*1b80*/  F2I.FTZ.TRUNC.NTZ R4, R4 ;  /* 0x0000000400047305 */ /* 0x000e24000021f100 */
[----:B0-----:R-:W-:Y:S01]  /*1b90*/  PRMT R0, R4, 0x7610, R0 ;  /* 0x0000761004007816 */ /* 0x001fe20000000000 */
[----:B------:R-:W-:Y:S06]  /*1ba0*/  BRA `(.L_x_11895) ;  /* 0x0000000400ac7947 */ /* 0x000fec0003800000 */
.L_x_11902:
        /* <DEDUP_REMOVED lines=10> */
.L_x_11909:
        /* <DEDUP_REMOVED lines=21> */
.L_x_11913:
[----:B------:R-:W-:Y:S05]  /*1da0*/  BSYNC B1 ;  /* 0x0000000000017941 */ /* 0x000fea0003800000 */
.L_x_11912:
[----:B------:R-:W-:Y:S01]  /*1db0*/  IMAD.SHL.U32 R2, R2, 0x100000, RZ ;  /* 0x0010000002027824 */ /* 0x000fe200078e00ff */
[----:B------:R-:W-:-:S04]  /*1dc0*/  LEA R3, R0, 0x3b800000, 0x17 ;  /* 0x3b80000000037811 */ /* 0x000fc800078eb8ff */
[----:B------:R-:W-:-:S07]  /*1dd0*/  LOP3.LUT R4, R3, R2, R4, 0xfe, !PT ;  /* 0x0000000203047212 */ /* 0x000fce00078efe04 */
.L_x_11911:
[----:B------:R-:W-:Y:S05]  /*1de0*/  BSYNC B0 ;  /* 0x0000000000007941 */ /* 0x000fea0003800000 */
.L_x_11910:
[----:B------:R-:W0:Y:S02]  /*1df0*/  F2I.FTZ.TRUNC.NTZ R4, R4 ;  /* 0x0000000400047305 */ /* 0x000e24000021f100 */
[----:B0-----:R-:W-:Y:S01]  /*1e00*/  PRMT R0, R4, 0x7610, R0 ;  /* 0x0000761004007816 */ /* 0x001fe20000000000 */
[----:B------:R-:W-:Y:S06]  /*1e10*/  BRA `(.L_x_11895) ;  /* 0x0000000400107947 */ /* 0x000fec0003800000 */
.L_x_11908:
        /* <DEDUP_REMOVED lines=21> */
.L_x_11917:
[----:B------:R-:W-:Y:S05]  /*1f70*/  BSYNC B1 ;  /* 0x0000000000017941 */ /* 0x000fea0003800000 */
.L_x_11916:
[----:B------:R-:W-:Y:S01]  /*1f80*/  IMAD.SHL.U32 R2, R2, 0x200000, RZ ;  /* 0x0020000002027824 */ /* 0x000fe200078e00ff */
[----:B------:R-:W-:-:S04]  /*1f90*/  LEA R3, R0, 0x37800000, 0x17 ;  /* 0x3780000000037811 */ /* 0x000fc800078eb8ff */
[----:B------:R-:W-:-:S07]  /*1fa0*/  LOP3.LUT R4, R3, R2, R4, 0xfe, !PT ;  /* 0x0000000203047212 */ /* 0x000fce00078efe04 */
.L_x_11915:
[----:B------:R-:W-:Y:S05]  /*1fb0*/  BSYNC B0 ;  /* 0x0000000000007941 */ /* 0x000fea0003800000 */
.L_x_11914:
[----:B------:R-:W0:Y:S02]  /*1fc0*/  F2I.FTZ.TRUNC.NTZ R4, R4 ;  /* 0x0000000400047305 */ /* 0x000e24000021f100 */
[----:B0-----:R-:W-:Y:S01]  /*1fd0*/  PRMT R0, R4, 0x7610, R0 ;  /* 0x0000761004007816 */ /* 0x001fe20000000000 */
[----:B------:R-:W-:Y:S06]  /*1fe0*/  BRA `(.L_x_11895) ;  /* 0x00000000009c7947 */ /* 0x000fec0003800000 */
.L_x_11907:
        /* <DEDUP_REMOVED lines=14> */
.L_x_11921:
[----:B------:R-:W-:Y:S05]  /*20d0*/  BSYNC B0 ;  /* 0x0000000000007941 */ /* 0x000fea0003800000 */
.L_x_11920:
[----:B------:R-:W0:Y:S02]  /*20e0*/  F2I.FTZ.TRUNC.NTZ R4, R4 ;  /* 0x0000000400047305 */ /* 0x000e24000021f100 */
[----:B0-----:R-:W-:Y:S01]  /*20f0*/  PRMT R0, R4, 0x7610, R0 ;  /* 0x0000761004007816 */ /* 0x001fe20000000000 */
[----:B------:R-:W-:Y:S06]  /*2100*/  BRA `(.L_x_11895) ;  /* 0x0000000000547947 */ /* 0x000fec0003800000 */
.L_x_11894:
        /* <DEDUP_REMOVED lines=16> */
.L_x_11922:
[----:B------:R-:W-:Y:S01]  /*2210*/  PRMT R0, RZ, 0x7610, R0 ;  /* 0x00007610ff007816 */ /* 0x000fe20000000000 */
[----:B------:R-:W-:Y:S06]  /*2220*/  BRA `(.L_x_11895) ;  /* 0x00000000000c7947 */ /* 0x000fec0003800000 */
.L_x_11919:
[----:B------:R2:W5:Y:S01]  /*2230*/  LDG.E.U16 R0, desc[UR36][R2.64] ;  /* 0x0000002402007981 */ /* 0x000562000c1e1500 */
[----:B------:R-:W-:Y:S05]  /*2240*/  BRA `(.L_x_11895) ;  /* 0x0000000000047947 */ /* 0x000fea0003800000 */
.L_x_11918:
[----:B------:R1:W5:Y:S02]  /*2250*/  LDG.E.U16 R0, desc[UR36][R2.64] ;  /* 0x0000002402007981 */ /* 0x000364000c1e1500 */
.L_x_11895:
[----:B0123--:R-:W0:Y:S01]  /*2260*/  LDC.U8 R3, c[0x0][0x430] ;  /* 0x00010c00ff037b82 */ /* 0x00fe220000000000 */
[----:B------:R-:W-:Y:S01]  /*2270*/  ULDC.U16 UR4, c[0x0][0x420] ;  /* 0x0001080000047ab9 */ /* 0x000fe20000000400 */
[----:B----45:R-:W-:Y:S01]  /*2280*/  PRMT R0, R0, 0x9910, RZ ;  /* 0x0000991000007816 */ /* 0x030fe200000000ff */
[----:B------:R-:W-:-:S06]  /*2290*/  UPRMT UR4, UR4, 0x9910, URZ ;  /* 0x0000991004047896 */ /* 0x000fcc000800003f */
[----:B------:R-:W-:Y:S02]  /*22a0*/  VIMNMX R5, R0, UR4, !PT ;  /* 0x0000000400057c48 */ /* 0x000fe4000ffe0100 */
        /* <DEDUP_REMOVED lines=13> */
.L_x_11926:
[----:B------:R3:W-:Y:S01]  /*2380*/  STG.E.U8 desc[UR36][R16.64], R5 ;  /* 0x0000000510007986 */ /* 0x0007e2000c101124 */
[----:B------:R-:W-:Y:S05]  /*2390*/  BRA `(.L_x_11928) ;  /* 0x0000000c005c7947 */ /* 0x000fea0003800000 */
.L_x_11925:
        /* <DEDUP_REMOVED lines=10> */
.L_x_11930:
[----:B------:R1:W-:Y:S01]  /*2440*/  STG.E desc[UR36][R16.64], R5 ;  /* 0x0000000510007986 */ /* 0x0003e2000c101924 */
[----:B------:R-:W-:Y:S05]  /*2450*/  BRA `(.L_x_11928) ;  /* 0x0000000c002c7947 */ /* 0x000fea0003800000 */
.L_x_11929:
[----:B------:R2:W-:Y:S01]  /*2460*/  STG.E.U16 desc[UR36][R16.64], R5 ;  /* 0x0000000510007986 */ /* 0x0005e2000c101524 */
[----:B------:R-:W-:Y:S05]  /*2470*/  BRA `(.L_x_11928) ;  /* 0x0000000c00247947 */ /* 0x000fea0003800000 */
.L_x_11924:
        /* <DEDUP_REMOVED lines=9> */
.L_x_11932:
[----:B------:R-:W0:Y:S02]  /*2510*/  I2F.S16 R0, R5 ;  /* 0x0000000500007306 */ /* 0x000e240000101400 */
[----:B0-----:R-:W-:-:S05]  /*2520*/  F2FP.F16.F32.PACK_AB R0, RZ, R0 ;  /* 0x00000000ff00723e */ /* 0x001fca00000000ff */
[----:B------:R0:W-:Y:S01]  /*2530*/  STG.E.U16 desc[UR36][R16.64], R0 ;  /* 0x0000000010007986 */ /* 0x0001e2000c101524 */
[----:B------:R-:W-:Y:S05]  /*2540*/  BRA `(.L_x_11928) ;  /* 0x0000000800f07947 */ /* 0x000fea0003800000 */
.L_x_11931:
        /* <DEDUP_REMOVED lines=10> */
.L_x_11934:
[----:B------:R-:W0:Y:S02]  /*25f0*/  I2F.S16 R5, R5 ;  /* 0x0000000500057306 */ /* 0x000e240000101400 */
[----:B0-----:R-:W-:-:S04]  /*2600*/  F2FP.F16.F32.PACK_AB R3, RZ, R5 ;  /* 0x00000005ff03723e */ /* 0x001fc800000000ff */
[----:B------:R-:W-:-:S05]  /*2610*/  PRMT R3, R3, 0x5410, RZ ;  /* 0x0000541003037816 */ /* 0x000fca00000000ff */
[----:B------:R0:W-:Y:S01]  /*2620*/  STG.E desc[UR36][R16.64], R3 ;  /* 0x0000000310007986 */ /* 0x0001e2000c101924 */
[----:B------:R-:W-:Y:S05]  /*2630*/  BRA `(.L_x_11928) ;  /* 0x0000000800b47947 */ /* 0x000fea0003800000 */
.L_x_11933:
[----:B------:R-:W0:Y:S02]  /*2640*/  I2F.F64.S16 R2, R5 ;  /* 0x0000000500027312 */ /* 0x000e240000101c00 */
[----:B0-----:R0:W-:Y:S01]  /*2650*/  STG.E.64 desc[UR36][R16.64], R2 ;  /* 0x0000000210007986 */ /* 0x0011e2000c101b24 */
[----:B------:R-:W-:Y:S05]  /*2660*/  BRA `(.L_x_11928) ;  /* 0x0000000800a87947 */ /* 0x000fea0003800000 */
.L_x_11923:
        /* <DEDUP_REMOVED lines=13> */
.L_x_11937:
[----:B------:R-:W0:Y:S01]  /*2740*/  I2F.F64.S16 R4, R5 ;  /* 0x0000000500047312 */ /* 0x000e220000101c00 */
[----:B------:R-:W-:-:S05]  /*2750*/  CS2R R6, SRZ ;  /* 0x0000000000067805 */ /* 0x000fca000001ff00 */
[----:B0-----:R0:W-:Y:S01]  /*2760*/  STG.E.128 desc[UR36][R16.64], R4 ;  /* 0x0000000410007986 */ /* 0x0011e2000c101d24 */
[----:B------:R-:W-:Y:S05]  /*2770*/  BRA `(.L_x_11928) ;  /* 0x0000000800647947 */ /* 0x000fea0003800000 */
.L_x_11936:
        /* <DEDUP_REMOVED lines=21> */
.L_x_11941:
[----:B------:R-:W-:Y:S05]  /*28d0*/  BSYNC B0 ;  /* 0x0000000000007941 */ /* 0x000fea0003800000 */
.L_x_11940:
[----:B------:R-:W-:-:S05]  /*28e0*/  LOP3.LUT R3, R0, R3, RZ, 0xfc, !PT ;  /* 0x0000000300037212 */ /* 0x000fca00078efcff */
[----:B------:R0:W-:Y:S01]  /*28f0*/  STG.E.U8 desc[UR36][R16.64], R3 ;  /* 0x0000000310007986 */ /* 0x0001e2000c101124 */
[----:B------:R-:W-:Y:S05]  /*2900*/  BRA `(.L_x_11928) ;  /* 0x0000000800007947 */ /* 0x000fea0003800000 */
.L_x_11939:
        /* <DEDUP_REMOVED lines=13> */
.L_x_11943:
[----:B------:R-:W-:Y:S01]  /*29e0*/  IMAD.MOV.U32 R0, RZ, RZ, 0x7f ;  /* 0x0000007fff007424 */ /* 0x000fe200078e00ff */
[----:B------:R-:W-:-:S04]  /*29f0*/  ISETP.GT.U32.AND P0, PT, R2, 0x7f800000, PT ;  /* 0x7f8000000200780c */ /* 0x000fc80003f04070 */
[----:B------:R-:W-:-:S09]  /*2a00*/  SEL R0, R0, 0x7c, P0 ;  /* 0x0000007c00007807 */ /* 0x000fd20000000000 */
.L_x_11944:
[----:B------:R-:W-:Y:S05]  /*2a10*/  BSYNC B0 ;  /* 0x0000000000007941 */ /* 0x000fea0003800000 */
.L_x_11942:
[----:B------:R-:W-:-:S04]  /*2a20*/  LOP3.LUT R2, R5, 0x80000000, RZ, 0xc0, !PT ;  /* 0x8000000005027812 */ /* 0x000fc800078ec0ff */
[----:B------:R-:W-:-:S04]  /*2a30*/  SHF.R.U32.HI R3, RZ, 0x18, R2 ;  /* 0x00000018ff037819 */ /* 0x000fc80000011602 */
[----:B------:R-:W-:-:S05]  /*2a40*/  LOP3.LUT R3, R0, R3, RZ, 0xfc, !PT ;  /* 0x0000000300037212 */ /* 0x000fca00078efcff */
[----:B------:R0:W-:Y:S01]  /*2a50*/  STG.E.U8 desc[UR36][R16.64], R3 ;  /* 0x0000000310007986 */ /* 0x0001e2000c101124 */
[----:B------:R-:W-:Y:S05]  /*2a60*/  BRA `(.L_x_11928) ;  /* 0x0000000400a87947 */ /* 0x000fea0003800000 */
.L_x_11938:
[----:B------:R-:W0:Y:S02]  /*2a70*/  I2F.S16 R0, R5 ;  /* 0x0000000500007306 */ /* 0x000e240000101400 */
[----:B0-----:R-:W-:-:S05]  /*2a80*/  F2FP.BF16.F32.PACK_AB R0, RZ, R0 ;  /* 0x00000000ff00723e */ /* 0x001fca00000010ff */
[----:B------:R0:W-:Y:S01]  /*2a90*/  STG.E.U16 desc[UR36][R16.64], R0 ;  /* 0x0000000010007986 */ /* 0x0001e2000c101524 */
[----:B------:R-:W-:Y:S05]  /*2aa0*/  BRA `(.L_x_11928) ;  /* 0x0000000400987947 */ /* 0x000fea0003800000 */
.L_x_11935:
        /* <DEDUP_REMOVED lines=10> */
.L_x_11947:
        /* <DEDUP_REMOVED lines=17> */
.L_x_11950:
[----:B------:R-:W-:-:S04]  /*2c60*/  LOP3.LUT R2, R5, 0x80000000, RZ, 0xc0, !PT ;  /* 0x8000000005027812 */ /* 0x000fc800078ec0ff */
[----:B------:R-:W-:-:S04]  /*2c70*/  SHF.R.U32.HI R3, RZ, 0x18, R2 ;  /* 0x00000018ff037819 */ /* 0x000fc80000011602 */
[----:B------:R-:W-:-:S04]  /*2c80*/  LOP3.LUT R0, R0, R3, RZ, 0xfc, !PT ;  /* 0x0000000300007212 */ /* 0x000fc800078efcff */
[----:B------:R-:W-:-:S07]  /*2c90*/  PRMT R8, R0, 0x7610, R8 ;  /* 0x0000761000087816 */ /* 0x000fce0000000008 */
.L_x_11949:
[----:B------:R-:W-:Y:S05]  /*2ca0*/  BSYNC B0 ;  /* 0x0000000000007941 */ /* 0x000fea0003800000 */
.L_x_11948:
[----:B------:R0:W-:Y:S01]  /*2cb0*/  STG.E.U8 desc[UR36][R16.64], R8 ;  /* 0x0000000810007986 */ /* 0x0001e2000c101124 */
[----:B------:R-:W-:Y:S05]  /*2cc0*/  BRA `(.L_x_11928) ;  /* 0x0000000400107947 */ /* 0x000fea0003800000 */
.L_x_11946:
        /* <DEDUP_REMOVED lines=17> */
.L_x_11953:
[----:B------:R-:W-:-:S04]  /*2de0*/  LOP3.LUT R2, R5, 0x80000000, RZ, 0xc0, !PT ;  /* 0x8000000005027812 */ /* 0x000fc800078ec0ff */
[----:B------:R-:W-:-:S04]  /*2df0*/  SHF.R.U32.HI R3, RZ, 0x18, R2 ;  /* 0x00000018ff037819 */ /* 0x000fc80000011602 */
[----:B------:R-:W-:-:S04]  /*2e00*/  LOP3.LUT R0, R0, R3, RZ, 0xfc, !PT ;  /* 0x0000000300007212 */ /* 0x000fc800078efcff */
[----:B------:R-:W-:-:S07]  /*2e10*/  PRMT R8, R0, 0x7610, R8 ;  /* 0x0000761000087816 */ /* 0x000fce0000000008 */
.L_x_11952:
[----:B------:R-:W-:Y:S05]  /*2e20*/  BSYNC B0 ;  /* 0x0000000000007941 */ /* 0x000fea0003800000 */
.L_x_11951:
[----:B------:R0:W-:Y:S01]  /*2e30*/  STG.E.U8 desc[UR36][R16.64], R8 ;  /* 0x0000000810007986 */ /* 0x0001e2000c101124 */
[----:B------:R-:W-:Y:S05]  /*2e40*/  BRA `(.L_x_11928) ;  /* 0x0000000000b07947 */ /* 0x000fea0003800000 */
.L_x_11945:
        /* <DEDUP_REMOVED lines=22> */
.L_x_11927:
        /* <DEDUP_REMOVED lines=16> */
.L_x_11956:
[----:B------:R-:W-:Y:S05]  /*30b0*/  BRA `(.L_x_11928) ;  /* 0x0000000000147947 */ /* 0x000fea0003800000 */
.L_x_11955:
[----:B------:R-:W-:-:S04]  /*30c0*/  PRMT R2, R5, 0x9910, RZ ;  /* 0x0000991005027816 */ /* 0x000fc800000000ff */
[----:B------:R-:W-:-:S05]  /*30d0*/  SHF.R.S32.HI R3, RZ, 0x1f, R2 ;  /* 0x0000001fff037819 */ /* 0x000fca0000011402 */
[----:B------:R0:W-:Y:S01]  /*30e0*/  STG.E.64 desc[UR36][R16.64], R2 ;  /* 0x0000000210007986 */ /* 0x0001e2000c101b24 */
[----:B------:R-:W-:Y:S05]  /*30f0*/  BRA `(.L_x_11928) ;  /* 0x0000000000047947 */ /* 0x000fea0003800000 */
.L_x_11954:
[----:B------:R0:W-:Y:S02]  /*3100*/  STG.E desc[UR36][R16.64], R5 ;  /* 0x0000000510007986 */ /* 0x0001e4000c101924 */
.L_x_11928:
[----:B------:R-:W-:-:S04]  /*3110*/  IMAD R18, R23, 0x200, R18 ;  /* 0x0000020017127824 */ /* 0x000fc800078e0212 */
[----:B------:R-:W-:-:S07]  /*3120*/  VIADD R19, R18, 0x80 ;  /* 0x0000008012137836 */ /* 0x000fce0000000000 */
.L_x_11888:
[----:B------:R-:W-:Y:S05]  /*3130*/  BSYNC B6 ;  /* 0x0000000000067941 */ /* 0x000fea0003800000 */
.L_x_11887:
        /* <DEDUP_REMOVED lines=307> */
.L_x_11959:
        /* <DEDUP_REMOVED lines=20> */
.L_x_11963:
[----:B------:R0:W5:Y:S01]  /*45b0*/  LDG.E.U8 R0, desc[UR36][R2.64] ;  /* 0x0000002402007981 */ /* 0x000162000c1e1100 */
[----:B------:R-:W-:Y:S05]  /*45c0*/  BRA `(.L_x_11965) ;  /* 0x0000000c00547947 */ /* 0x000fea0003800000 */
.L_x_11962:
        /* <DEDUP_REMOVED lines=8> */
.L_x_11967:
[----:B------:R0:W5:Y:S01]  /*4650*/  LDG.E.U16 R0, desc[UR36][R2.64] ;  /* 0x0000002402007981 */ /* 0x000162000c1e1500 */
[----:B------:R-:W-:Y:S05]  /*4660*/  BRA `(.L_x_11965) ;  /* 0x0000000c002c7947 */ /* 0x000fea0003800000 */
.L_x_11966:
[----:B------:R0:W5:Y:S01]  /*4670*/  LDG.E.U16 R0, desc[UR36][R2.64] ;  /* 0x0000002402007981 */ /* 0x000162000c1e1500 */
[----:B------:R-:W-:Y:S05]  /*4680*/  BRA `(.L_x_11965) ;  /* 0x0000000c00247947 */ /* 0x000fea0003800000 */
.L_x_11961:
        /* <DEDUP_REMOVED lines=9> */
.L_x_11969:
[----:B------:R-:W2:Y:S02]  /*4720*/  LDG.E.U16 R4, desc[UR36][R2.64] ;  /* 0x0000002402047981 */ /* 0x000ea4000c1e1500 */
[----:B--2---:R-:W-:-:S06]  /*4730*/  HADD2.F32 R4, -RZ, R4.H0_H0 ;  /* 0x20000004ff047230 */ /* 0x004fcc0000004100 */
[----:B------:R-:W0:Y:S02]  /*4740*/  F2I.FTZ.TRUNC.NTZ R4, R4 ;  /* 0x0000000400047305 */ /* 0x000e24000021f100 */
[----:B0-----:R-:W-:Y:S01]  /*4750*/  PRMT R0, R4, 0x7610, R0 ;  /* 0x0000761004007816 */ /* 0x001fe20000000000 */
[----:B------:R-:W-:Y:S06]  /*4760*/  BRA `(.L_x_11965) ;  /* 0x0000000800ec7947 */ /* 0x000fec0003800000 */
.L_x_11968:
        /* <DEDUP_REMOVED lines=9> */
.L_x_11971:
[----:B------:R-:W2:Y:S02]  /*4800*/  LDG.E.U16 R2, desc[UR36][R2.64] ;  /* 0x0000002402027981 */ /* 0x000ea4000c1e1500 */
[----:B--2---:R-:W-:-:S06]  /*4810*/  HADD2.F32 R4, -RZ, R2.H0_H0 ;  /* 0x20000002ff047230 */ /* 0x004fcc0000004100 */
[----:B------:R-:W0:Y:S02]  /*4820*/  F2I.FTZ.TRUNC.NTZ R4, R4 ;  /* 0x0000000400047305 */ /* 0x000e24000021f100 */
[----:B0-----:R-:W-:Y:S01]  /*4830*/  PRMT R0, R4, 0x7610, R0 ;  /* 0x0000761004007816 */ /* 0x001fe20000000000 */
[----:B------:R-:W-:Y:S06]  /*4840*/  BRA `(.L_x_11965) ;  /* 0x0000000800b47947 */ /* 0x000fec0003800000 */
.L_x_11970:
[----:B------:R-:W2:Y:S02]  /*4850*/  LDG.E.64 R2, desc[UR36][R2.64] ;  /* 0x0000002402027981 */ /* 0x000ea4000c1e1b00 */
[----:B--2---:R0:W1:Y:S01]  /*4860*/  F2I.F64.TRUNC R0, R2 ;  /* 0x0000000200007311 */ /* 0x004062000030d100 */
[----:B------:R-:W-:Y:S05]  /*4870*/  BRA `(.L_x_11965) ;  /* 0x0000000800a87947 */ /* 0x000fea0003800000 */
.L_x_11960:
        /* <DEDUP_REMOVED lines=12> */
.L_x_11974:
[----:B------:R-:W2:Y:S02]  /*4940*/  LDG.E.64 R2, desc[UR36][R2.64] ;  /* 0x0000002402027981 */ /* 0x000ea4000c1e1b00 */
[----:B--2---:R3:W4:Y:S01]  /*4950*/  F2I.F64.TRUNC R0, R2 ;  /* 0x0000000200007311 */ /* 0x004722000030d100 */
[----:B------:R-:W-:Y:S05]  /*4960*/  BRA `(.L_x_11965) ;  /* 0x00000008006c7947 */ /* 0x000fea0003800000 */
.L_x_11973:
        /* <DEDUP_REMOVED lines=28> */
.L_x_11976:
        /* <DEDUP_REMOVED lines=15> */
.L_x_11975:
[----:B------:R-:W2:Y:S02]  /*4c20*/  LDG.E.U16 R4, desc[UR36][R2.64] ;  /* 0x0000002402047981 */ /* 0x000ea4000c1e1500 */
[----:B--2---:R-:W-:-:S06]  /*4c30*/  IMAD.U32 R4, R4, 0x10000, RZ ;  /* 0x0001000004047824 */ /* 0x004fcc00078e00ff */
[----:B------:R-:W0:Y:S02]  /*4c40*/  F2I.FTZ.TRUNC.NTZ R4, R4 ;  /* 0x0000000400047305 */ /* 0x000e24000021f100 */
[----:B0-----:R-:W-:Y:S01]  /*4c50*/  PRMT R0, R4, 0x7610, R0 ;  /* 0x0000761004007816 */ /* 0x001fe20000000000 */
[----:B------:R-:W-:Y:S06]  /*4c60*/  BRA `(.L_x_11965) ;  /* 0x0000000400ac7947 */ /* 0x000fec0003800000 */
.L_x_11972:
        /* <DEDUP_REMOVED lines=10> */
.L_x_11979:
        /* <DEDUP_REMOVED lines=21> */
.L_x_11983:
[----:B------:R-:W-:Y:S05]  /*4e60*/  BSYNC B1 ;  /* 0x0000000000017941 */ /* 0x000fea0003800000 */
.L_x_11982:
[----:B------:R-:W-:Y:S01]  /*4e70*/  IMAD.SHL.U32 R2, R2, 0x100000, RZ ;  /* 0x0010000002027824 */ /* 0x000fe200078e00ff */
[----:B------:R-:W-:-:S04]  /*4e80*/  LEA R3, R0, 0x3b800000, 0x17 ;  /* 0x3b80000000037811 */ /* 0x000fc800078eb8ff */
[----:B------:R-:W-:-:S07]  /*4e90*/  LOP3.LUT R4, R3, R2, R4, 0xfe, !PT ;  /* 0x0000000203047212 */ /* 0x000fce00078efe04 */
.L_x_11981:
[----:B------:R-:W-:Y:S05]  /*4ea0*/  BSYNC B0 ;  /* 0x0000000000007941 */ /* 0x000fea0003800000 */
.L_x_11980:
[----:B------:R-:W0:Y:S02]  /*4eb0*/  F2I.FTZ.TRUNC.NTZ R4, R4 ;  /* 0x0000000400047305 */ /* 0x000e24000021f100 */
[----:B0-----:R-:W-:Y:S01]  /*4ec0*/  PRMT R0, R4, 0x7610, R0 ;  /* 0x0000761004007816 */ /* 0x001fe20000000000 */
[----:B------:R-:W-:Y:S06]  /*4ed0*/  BRA `(.L_x_11965) ;  /* 0x0000000400107947 */ /* 0x000fec0003800000 */
.L_x_11978:
        /* <DEDUP_REMOVED lines=21> */
.L_x_11987:
[----:B------:R-:W-:Y:S05]  /*5030*/  BSYNC B1 ;  /* 0x0000000000017941 */ /* 0x000fea0003800000 */
.L_x_11986:
[----:B------:R-:W-:Y:S01]  /*5040*/  IMAD.SHL.U32 R2, R2, 0x200000, RZ ;  /* 0x0020000002027824 */ /* 0x000fe200078e00ff */
[----:B------:R-:W-:-:S04]  /*5050*/  LEA R3, R0, 0x37800000, 0x17 ;  /* 0x3780000000037811 */ /* 0x000fc800078eb8ff */
[----:B------:R-:W-:-:S07]  /*5060*/  LOP3.LUT R4, R3, R2, R4, 0xfe, !PT ;  /* 0x0000000203047212 */ /* 0x000fce00078efe04 */
.L_x_11985:
[----:B------:R-:W-:Y:S05]  /*5070*/  BSYNC B0 ;  /* 0x0000000000007941 */ /* 0x000fea0003800000 */
.L_x_11984:
[----:B------:R-:W0:Y:S02]  /*5080*/  F2I.FTZ.TRUNC.NTZ R4, R4 ;  /* 0x0000000400047305 */ /* 0x000e24000021f100 */
[----:B0-----:R-:W-:Y:S01]  /*5090*/  PRMT R0, R4, 0x7610, R0 ;  /* 0x0000761004007816 */ /* 0x001fe20000000000 */
[----:B------:R-:W-:Y:S06]  /*50a0*/  BRA `(.L_x_11965) ;  /* 0x00000000009c7947 */ /* 0x000fec0003800000 */
.L_x_11977:
        /* <DEDUP_REMOVED lines=14> */
.L_x_11991:
[----:B------:R-:W-:Y:S05]  /*5190*/  BSYNC B0 ;  /* 0x0000000000007941 */ /* 0x000fea0003800000 */
.L_x_11990:
[----:B------:R-:W0:Y:S02]  /*51a0*/  F2I.FTZ.TRUNC.NTZ R4, R4 ;  /* 0x0000000400047305 */ /* 0x000e24000021f100 */
[----:B0-----:R-:W-:Y:S01]  /*51b0*/  PRMT R0, R4, 0x7610, R0 ;  /* 0x0000761004007816 */ /* 0x001fe20000000000 */
[----:B------:R-:W-:Y:S06]  /*51c0*/  BRA `(.L_x_11965) ;  /* 0x0000000000547947 */ /* 0x000fec0003800000 */
.L_x_11964:
        /* <DEDUP_REMOVED lines=16> */
.L_x_11992:
[----:B------:R-:W-:Y:S01]  /*52d0*/  PRMT R0, RZ, 0x7610, R0 ;  /* 0x00007610ff007816 */ /* 0x000fe20000000000 */
[----:B------:R-:W-:Y:S06]  /*52e0*/  BRA `(.L_x_11965) ;  /* 0x00000000000c7947 */ /* 0x000fec0003800000 */
.L_x_11989:
[----:B------:R2:W5:Y:S01]  /*52f0*/  LDG.E.U16 R0, desc[UR36][R2.64] ;  /* 0x0000002402007981 */ /* 0x000562000c1e1500 */
[----:B------:R-:W-:Y:S05]  /*5300*/  BRA `(.L_x_11965) ;  /* 0x0000000000047947 */ /* 0x000fea0003800000 */
.L_x_11988:
[----:B------:R1:W5:Y:S02]  /*5310*/  LDG.E.U16 R0, desc[UR36][R2.64] ;  /* 0x0000002402007981 */ /* 0x000364000c1e1500 */
.L_x_11965:
        /* <DEDUP_REMOVED lines=18> */
.L_x_11996:
[----:B------:R0:W-:Y:S01]  /*5440*/  STG.E.U8 desc[UR36][R16.64], R5 ;  /* 0x0000000510007986 */ /* 0x0001e2000c101124 */
[----:B------:R-:W-:Y:S05]  /*5450*/  BRA `(.L_x_11998) ;  /* 0x0000000c005c7947 */ /* 0x000fea0003800000 */
.L_x_11995:
        /* <DEDUP_REMOVED lines=10> */
.L_x_12000:
[----:B------:R0:W-:Y:S01]  /*5500*/  STG.E desc[UR36][R16.64], R5 ;  /* 0x0000000510007986 */ /* 0x0001e2000c101924 */
[----:B------:R-:W-:Y:S05]  /*5510*/  BRA `(.L_x_11998) ;  /* 0x0000000c002c7947 */ /* 0x000fea0003800000 */
.L_x_11999:
[----:B------:R0:W-:Y:S01]  /*5520*/  STG.E.U16 desc[UR36][R16.64], R5 ;  /* 0x0000000510007986 */ /* 0x0001e2000c101524 */
[----:B------:R-:W-:Y:S05]  /*5530*/  BRA `(.L_x_11998) ;  /* 0x0000000c00247947 */ /* 0x000fea0003800000 */
.L_x_11994:
        /* <DEDUP_REMOVED lines=9> */
.L_x_12002:
[----:B------:R-:W0:Y:S02]  /*55d0*/  I2F.S16 R0, R5 ;  /* 0x0000000500007306 */ /* 0x000e240000101400 */
[----:B0-----:R-:W-:-:S05]  /*55e0*/  F2FP.F16.F32.PACK_AB R0, RZ, R0 ;  /* 0x00000000ff00723e */ /* 0x001fca00000000ff */
[----:B------:R0:W-:Y:S01]  /*55f0*/  STG.E.U16 desc[UR36][R16.64], R0 ;  /* 0x0000000010007986 */ /* 0x0001e2000c101524 */
[----:B------:R-:W-:Y:S05]  /*5600*/  BRA `(.L_x_11998) ;  /* 0x0000000800f07947 */ /* 0x000fea0003800000 */
.L_x_12001:
        /* <DEDUP_REMOVED lines=10> */
.L_x_12004:
[----:B------:R-:W0:Y:S02]  /*56b0*/  I2F.S16 R5, R5 ;  /* 0x0000000500057306 */ /* 0x000e240000101400 */
[----:B0-----:R-:W-:-:S04]  /*56c0*/  F2FP.F16.F32.PACK_AB R3, RZ, R5 ;  /* 0x00000005ff03723e */ /* 0x001fc800000000ff */
[----:B------:R-:W-:-:S05]  /*56d0*/  PRMT R3, R3, 0x5410, RZ ;  /* 0x0000541003037816 */ /* 0x000fca00000000ff */
[----:B------:R0:W-:Y:S01]  /*56e0*/  STG.E desc[UR36][R16.64], R3 ;  /* 0x0000000310007986 */ /* 0x0001e2000c101924 */
[----:B------:R-:W-:Y:S05]  /*56f0*/  BRA `(.L_x_11998) ;  /* 0x0000000800b47947 */ /* 0x000fea0003800000 */
.L_x_12003:
[----:B------:R-:W0:Y:S02]  /*5700*/  I2F.F64.S16 R2, R5 ;  /* 0x0000000500027312 */ /* 0x000e240000101c00 */
[----:B0-----:R0:W-:Y:S01]  /*5710*/  STG.E.64 desc[UR36][R16.64], R2 ;  /* 0x0000000210007986 */ /* 0x0011e2000c101b24 */
[----:B------:R-:W-:Y:S05]  /*5720*/  BRA `(.L_x_11998) ;  /* 0x0000000800a87947 */ /* 0x000fea0003800000 */
.L_x_11993:
        /* <DEDUP_REMOVED lines=13> */
.L_x_12007:
[----:B------:R-:W0:Y:S01]  /*5800*/  I2F.F64.S16 R4, R5 ;  /* 0x0000000500047312 */ /* 0x000e220000101c00 */
[----:B------:R-:W-:-:S05]  /*5810*/  CS2R R6, SRZ ;  /* 0x0000000000067805 */ /* 0x000fca000001ff00 */
[----:B0-----:R0:W-:Y:S01]  /*5820*/  STG.E.128 desc[UR36][R16.64], R4 ;  /* 0x0000000410007986 */ /* 0x0011e2000c101d24 */
[----:B------:R-:W-:Y:S05]  /*5830*/  BRA `(.L_x_11998) ;  /* 0x0000000800647947 */ /* 0x000fea0003800000 */
.L_x_12006:
        /* <DEDUP_REMOVED lines=21> */
.L_x_12011:
[----:B------:R-:W-:Y:S05]  /*5990*/  BSYNC B0 ;  /* 0x0000000000007941 */ /* 0x000fea0003800000 */
.L_x_12010:
[----:B------:R-:W-:-:S05]  /*59a0*/  LOP3.LUT R3, R0, R3, RZ, 0xfc, !PT ;  /* 0x0000000300037212 */ /* 0x000fca00078efcff */
[----:B------:R0:W-:Y:S01]  /*59b0*/  STG.E.U8 desc[UR36][R16.64], R3 ;  /* 0x0000000310007986 */ /* 0x0001e2000c101124 */
[----:B------:R-:W-:Y:S05]  /*59c0*/  BRA `(.L_x_11998) ;  /* 0x0000000800007947 */ /* 0x000fea0003800000 */
.L_x_12009:
        /* <DEDUP_REMOVED lines=13> */
.L_x_12013:
[----:B------:R-:W-:Y:S01]  /*5aa0*/  IMAD.MOV.U32 R0, RZ, RZ, 0x7f ;  /* 0x0000007fff007424 */ /* 0x000fe200078e00ff */
[----:B------:R-:W-:-:S04]  /*5ab0*/  ISETP.GT.U32.AND P0, PT, R2, 0x7f800000, PT ;  /* 0x7f8000000200780c */ /* 0x000fc80003f04070 */
[----:B------:R-:W-:-:S09]  /*5ac0*/  SEL R0, R0, 0x7c, P0 ;  /* 0x0000007c00007807 */ /* 0x000fd20000000000 */
.L_x_12014:
[----:B------:R-:W-:Y:S05]  /*5ad0*/  BSYNC B0 ;  /* 0x0000000000007941 */ /* 0x000fea0003800000 */
.L_x_12012:
[----:B------:R-:W-:-:S04]  /*5ae0*/  LOP3.LUT R2, R5, 0x80000000, RZ, 0xc0, !PT ;  /* 0x8000000005027812 */ /* 0x000fc800078ec0ff */
[----:B------:R-:W-:-:S04]  /*5af0*/  SHF.R.U32.HI R3, RZ, 0x18, R2 ;  /* 0x00000018ff037819 */ /* 0x000fc80000011602 */
[----:B------:R-:W-:-:S05]  /*5b00*/  LOP3.LUT R3, R0, R3, RZ, 0xfc, !PT ;  /* 0x0000000300037212 */ /* 0x000fca00078efcff */
[----:B------:R0:W-:Y:S01]  /*5b10*/  STG.E.U8 desc[UR36][R16.64], R3 ;  /* 0x0000000310007986 */ /* 0x0001e2000c101124 */
[----:B------:R-:W-:Y:S05]  /*5b20*/  BRA `(.L_x_11998) ;  /* 0x0000000400a87947 */ /* 0x000fea0003800000 */
.L_x_12008:
[----:B------:R-:W0:Y:S02]  /*5b30*/  I2F.S16 R0, R5 ;  /* 0x0000000500007306 */ /* 0x000e240000101400 */
[----:B0-----:R-:W-:-:S05]  /*5b40*/  F2FP.BF16.F32.PACK_AB R0, RZ, R0 ;  /* 0x00000000ff00723e */ /* 0x001fca00000010ff */
[----:B------:R0:W-:Y:S01]  /*5b50*/  STG.E.U16 desc[UR36][R16.64], R0 ;  /* 0x0000000010007986 */ /* 0x0001e2000c101524 */
[----:B------:R-:W-:Y:S05]  /*5b60*/  BRA `(.L_x_11998) ;  /* 0x0000000400987947 */ /* 0x000fea0003800000 */
.L_x_12005:
        /* <DEDUP_REMOVED lines=10> */
.L_x_12017:
        /* <DEDUP_REMOVED lines=17> */
.L_x_12020:
[----:B------:R-:W-:-:S04]  /*5d20*/  LOP3.LUT R2, R5, 0x80000000, RZ, 0xc0, !PT ;  /* 0x8000000005027812 */ /* 0x000fc800078ec0ff */
[----:B------:R-:W-:-:S04]  /*5d30*/  SHF.R.U32.HI R3, RZ, 0x18, R2 ;  /* 0x00000018ff037819 */ /* 0x000fc80000011602 */
[----:B------:R-:W-:-:S04]  /*5d40*/  LOP3.LUT R0, R0, R3, RZ, 0xfc, !PT ;  /* 0x0000000300007212 */ /* 0x000fc800078efcff */
[----:B------:R-:W-:-:S07]  /*5d50*/  PRMT R8, R0, 0x7610, R8 ;  /* 0x0000761000087816 */ /* 0x000fce0000000008 */
.L_x_12019:
[----:B------:R-:W-:Y:S05]  /*5d60*/  BSYNC B0 ;  /* 0x0000000000007941 */ /* 0x000fea0003800000 */
.L_x_12018:
[----:B------:R3:W-:Y:S01]  /*5d70*/  STG.E.U8 desc[UR36][R16.64], R8 ;  /* 0x0000000810007986 */ /* 0x0007e2000c101124 */
[----:B------:R-:W-:Y:S05]  /*5d80*/  BRA `(.L_x_11998) ;  /* 0x0000000400107947 */ /* 0x000fea0003800000 */
.L_x_12016:
        /* <DEDUP_REMOVED lines=17> */
.L_x_12023:
[----:B------:R-:W-:-:S04]  /*5ea0*/  LOP3.LUT R2, R5, 0x80000000, RZ, 0xc0, !PT ;  /* 0x8000000005027812 */ /* 0x000fc800078ec0ff */
[----:B------:R-:W-:-:S04]  /*5eb0*/  SHF.R.U32.HI R3, RZ, 0x18, R2 ;  /* 0x00000018ff037819 */ /* 0x000fc80000011602 */
[----:B------:R-:W-:-:S04]  /*5ec0*/  LOP3.LUT R0, R0, R3, RZ, 0xfc, !PT ;  /* 0x0000000300007212 */ /* 0x000fc800078efcff */
[----:B------:R-:W-:-:S07]  /*5ed0*/  PRMT R8, R0, 0x7610, R8 ;  /* 0x0000761000087816 */ /* 0x000fce0000000008 */
.L_x_12022:
[----:B------:R-:W-:Y:S05]  /*5ee0*/  BSYNC B0 ;  /* 0x0000000000007941 */ /* 0x000fea0003800000 */
.L_x_12021:
[----:B------:R0:W-:Y:S01]  /*5ef0*/  STG.E.U8 desc[UR36][R16.64], R8 ;  /* 0x0000000810007986 */ /* 0x0001e2000c101124 */
[----:B------:R-:W-:Y:S05]  /*5f00*/  BRA `(.L_x_11998) ;  /* 0x0000000000b07947 */ /* 0x000fea0003800000 */
.L_x_12015:
        /* <DEDUP_REMOVED lines=22> */
.L_x_11997:
        /* <DEDUP_REMOVED lines=16> */
.L_x_12026:
[----:B------:R-:W-:Y:S05]  /*6170*/  BRA `(.L_x_11998) ;  /* 0x0000000000147947 */ /* 0x000fea0003800000 */
.L_x_12025:
[----:B------:R-:W-:-:S04]  /*6180*/  PRMT R2, R5, 0x9910, RZ ;  /* 0x0000991005027816 */ /* 0x000fc800000000ff */
[----:B------:R-:W-:-:S05]  /*6190*/  SHF.R.S32.HI R3, RZ, 0x1f, R2 ;  /* 0x0000001fff037819 */ /* 0x000fca0000011402 */
[----:B------:R2:W-:Y:S01]  /*61a0*/  STG.E.64 desc[UR36][R16.64], R2 ;  /* 0x0000000210007986 */ /* 0x0005e2000c101b24 */
[----:B------:R-:W-:Y:S05]  /*61b0*/  BRA `(.L_x_11998) ;  /* 0x0000000000047947 */ /* 0x000fea0003800000 */
.L_x_12024:
[----:B------:R0:W-:Y:S02]  /*61c0*/  STG.E desc[UR36][R16.64], R5 ;  /* 0x0000000510007986 */ /* 0x0001e4000c101924 */
.L_x_11998:
[----:B------:R-:W-:-:S07]  /*61d0*/  VIADD R19, R19, 0x80 ;  /* 0x0000008013137836 */ /* 0x000fce0000000000 */
.L_x_11958:
[----:B------:R-:W-:Y:S05]  /*61e0*/  BSYNC B6 ;  /* 0x0000000000067941 */ /* 0x000fea0003800000 */
.L_x_11957:
        /* <DEDUP_REMOVED lines=307> */
.L_x_12029:
        /* <DEDUP_REMOVED lines=20> */
.L_x_12033:
[----:B------:R0:W5:Y:S01]  /*7660*/  LDG.E.U8 R0, desc[UR36][R2.64] ;  /* 0x0000002402007981 */ /* 0x000162000c1e1100 */
[----:B------:R-:W-:Y:S05]  /*7670*/  BRA `(.L_x_12035) ;  /* 0x0000000c00547947 */ /* 0x000fea0003800000 */
.L_x_12032:
        /* <DEDUP_REMOVED lines=8> */
.L_x_12037:
[----:B------:R0:W5:Y:S01]  /*7700*/  LDG.E.U16 R0, desc[UR36][R2.64] ;  /* 0x0000002402007981 */ /* 0x000162000c1e1500 */
[----:B------:R-:W-:Y:S05]  /*7710*/  BRA `(.L_x_12035) ;  /* 0x0000000c002c7947 */ /* 0x000fea0003800000 */
.L_x_12036:
[----:B------:R0:W5:Y:S01]  /*7720*/  LDG.E.U16 R0, desc[UR36][R2.64] ;  /* 0x0000002402007981 */ /* 0x000162000c1e1500 */
[----:B------:R-:W-:Y:S05]  /*7730*/  BRA `(.L_x_12035) ;  /* 0x0000000c00247947 */ /* 0x000fea0003800000 */
.L_x_12031:
        /* <DEDUP_REMOVED lines=9> */
.L_x_12039:
[----:B------:R-:W2:Y:S02]  /*77d0*/  LDG.E.U16 R4, desc[UR36][R2.64] ;  /* 0x0000002402047981 */ /* 0x000ea4000c1e1500 */
[----:B--2---:R-:W-:-:S06]  /*77e0*/  HADD2.F32 R4, -RZ, R4.H0_H0 ;  /* 0x20000004ff047230 */ /* 0x004fcc0000004100 */
[----:B------:R-:W0:Y:S02]  /*77f0*/  F2I.FTZ.TRUNC.NTZ R4, R4 ;  /* 0x0000000400047305 */ /* 0x000e24000021f100 */
[----:B0-----:R-:W-:Y:S01]  /*7800*/  PRMT R0, R4, 0x7610, R0 ;  /* 0x0000761004007816 */ /* 0x001fe20000000000 */
[----:B------:R-:W-:Y:S06]  /*7810*/  BRA `(.L_x_12035) ;  /* 0x0000000800ec7947 */ /* 0x000fec0003800000 */
.L_x_12038:
        /* <DEDUP_REMOVED lines=9> */
.L_x_12041:
[----:B------:R-:W2:Y:S02]  /*78b0*/  LDG.E.U16 R2, desc[UR36][R2.64] ;  /* 0x0000002402027981 */ /* 0x000ea4000c1e1500 */
[----:B--2---:R-:W-:-:S06]  /*78c0*/  HADD2.F32 R4, -RZ, R2.H0_H0 ;  /* 0x20000002ff047230 */ /* 0x004fcc0000004100 */
[----:B------:R-:W0:Y:S02]  /*78d0*/  F2I.FTZ.TRUNC.NTZ R4, R4 ;  /* 0x0000000400047305 */ /* 0x000e24000021f100 */
[----:B0-----:R-:W-:Y:S01]  /*78e0*/  PRMT R0, R4, 0x7610, R0 ;  /* 0x0000761004007816 */ /* 0x001fe20000000000 */
[----:B------:R-:W-:Y:S06]  /*78f0*/  BRA `(.L_x_12035) ;  /* 0x0000000800b47947 */ /* 0x000fec0003800000 */
.L_x_12040:
[----:B------:R-:W2:Y:S02]  /*7900*/  LDG.E.64 R2, desc[UR36][R2.64] ;  /* 0x0000002402027981 */ /* 0x000ea4000c1e1b00 */
[----:B--2---:R0:W1:Y:S01]  /*7910*/  F2I.F64.TRUNC R0, R2 ;  /* 0x0000000200007311 */ /* 0x004062000030d100 */
[----:B------:R-:W-:Y:S05]  /*7920*/  BRA `(.L_x_12035) ;  /* 0x0000000800a87947 */ /* 0x000fea0003800000 */
.L_x_12030:
        /* <DEDUP_REMOVED lines=12> */
.L_x_12044:
[----:B------:R-:W2:Y:S02]  /*79f0*/  LDG.E.64 R2, desc[UR36][R2.64] ;  /* 0x0000002402027981 */ /* 0x000ea4000c1e1b00 */
[----:B--2---:R3:W4:Y:S01]  /*7a00*/  F2I.F64.TRUNC R0, R2 ;  /* 0x0000000200007311 */ /* 0x004722000030d100 */
[----:B------:R-:W-:Y:S05]  /*7a10*/  BRA `(.L_x_12035) ;  /* 0x00000008006c7947 */ /* 0x000fea0003800000 */
.L_x_12043:
        /* <DEDUP_REMOVED lines=28> */
.L_x_12046:
        /* <DEDUP_REMOVED lines=15> */
.L_x_12045:
[----:B------:R-:W2:Y:S02]  /*7cd0*/  LDG.E.U16 R4, desc[UR36][R2.64] ;  /* 0x0000002402047981 */ /* 0x000ea4000c1e1500 */
[----:B--2---:R-:W-:-:S06]  /*7ce0*/  IMAD.U32 R4, R4, 0x10000, RZ ;  /* 0x0001000004047824 */ /* 0x004fcc00078e00ff */
[----:B------:R-:W0:Y:S02]  /*7cf0*/  F2I.FTZ.TRUNC.NTZ R4, R4 ;  /* 0x0000000400047305 */ /* 0x000e24000021f100 */
[----:B0-----:R-:W-:Y:S01]  /*7d00*/  PRMT R0, R4, 0x7610, R0 ;  /* 0x0000761004007816 */ /* 0x001fe20000000000 */
[----:B------:R-:W-:Y:S06]  /*7d10*/  BRA `(.L_x_12035) ;  /* 0x0000000400ac7947 */ /* 0x000fec0003800000 */
.L_x_12042:
        /* <DEDUP_REMOVED lines=10> */
.L_x_12049:
        /* <DEDUP_REMOVED lines=21> */
.L_x_12053:
[----:B------:R-:W-:Y:S05]  /*7f10*/  BSYNC B1 ;  /* 0x0000000000017941 */ /* 0x000fea0003800000 */
.L_x_12052:
[----:B------:R-:W-:Y:S01]  /*7f20*/  IMAD.SHL.U32 R2, R2, 0x100000, RZ ;  /* 0x0010000002027824 */ /* 0x000fe200078e00ff */
[----:B------:R-:W-:-:S04]  /*7f30*/  LEA R3, R0, 0x3b800000, 0x17 ;  /* 0x3b80000000037811 */ /* 0x000fc800078eb8ff */
[----:B------:R-:W-:-:S07]  /*7f40*/  LOP3.LUT R4, R3, R2, R4, 0xfe, !PT ;  /* 0x0000000203047212 */ /* 0x000fce00078efe04 */
.L_x_12051:
[----:B------:R-:W-:Y:S05]  /*7f50*/  BSYNC B0 ;  /* 0x0000000000007941 */ /* 0x000fea0003800000 */
.L_x_12050:
[----:B------:R-:W0:Y:S02]  /*7f60*/  F2I.FTZ.TRUNC.NTZ R4, R4 ;  /* 0x0000000400047305 */ /* 0x000e24000021f100 */
[----:B0-----:R-:W-:Y:S01]  /*7f70*/  PRMT R0, R4, 0x7610, R0 ;  /* 0x0000761004007816 */ /* 0x001fe20000000000 */
[----:B------:R-:W-:Y:S06]  /*7f80*/  BRA `(.L_x_12035) ;  /* 0x0000000400107947 */ /* 0x000fec0003800000 */
.L_x_12048:
        /* <DEDUP_REMOVED lines=21> */
.L_x_12057:
[----:B------:R-:W-:Y:S05]  /*80e0*/  BSYNC B1 ;  /* 0x0000000000017941 */ /* 0x000fea0003800000 */
.L_x_12056:
[----:B------:R-:W-:Y:S01]  /*80f0*/  IMAD.SHL.U32 R2, R2, 0x200000, RZ ;  /* 0x0020000002027824 */ /* 0x000fe200078e00ff */
[----:B------:R-:W-:-:S04]  /*8100*/  LEA R3, R0, 0x37800000, 0x17 ;  /* 0x3780000000037811 */ /* 0x000fc800078eb8ff */
[----:B------:R-:W-:-:S07]  /*8110*/  LOP3.LUT R4, R3, R2, R4, 0xfe, !PT ;  /* 0x0000000203047212 */ /* 0x000fce00078efe04 */
.L_x_12055:
[----:B------:R-:W-:Y:S05]  /*8120*/  BSYNC B0 ;  /* 0x0000000000007941 */ /* 0x000fea0003800000 */
.L_x_12054:
[----:B------:R-:W0:Y:S02]  /*8130*/  F2I.FTZ.TRUNC.NTZ R4, R4 ;  /* 0x0000000400047305 */ /* 0x000e24000021f100 */
[----:B0-----:R-:W-:Y:S01]  /*8140*/  PRMT R0, R4, 0x7610, R0 ;  /* 0x0000761004007816 */ /* 0x001fe20000000000 */
[----:B------:R-:W-:Y:S06]  /*8150*/  BRA `(.L_x_12035) ;  /* 0x00000000009c7947 */ /* 0x000fec0003800000 */
.L_x_12047:
        /* <DEDUP_REMOVED lines=14> */
.L_x_12061:
[----:B------:R-:W-:Y:S05]  /*8240*/  BSYNC B0 ;  /* 0x0000000000007941 */ /* 0x000fea0003800000 */
.L_x_12060:
[----:B------:R-:W0:Y:S02]  /*8250*/  F2I.FTZ.TRUNC.NTZ R4, R4 ;  /* 0x0000000400047305 */ /* 0x000e24000021f100 */
[----:B0-----:R-:W-:Y:S01]  /*8260*/  PRMT R0, R4, 0x7610, R0 ;  /* 0x0000761004007816 */ /* 0x001fe20000000000 */
[----:B------:R-:W-:Y:S06]  /*8270*/  BRA `(.L_x_12035) ;  /* 0x0000000000547947 */ /* 0x000fec0003800000 */
.L_x_12034:
        /* <DEDUP_REMOVED lines=16> */
.L_x_12062:
[----:B------:R-:W-:Y:S01]  /*8380*/  PRMT R0, RZ, 0x7610, R0 ;  /* 0x00007610ff007816 */ /* 0x000fe20000000000 */
[----:B------:R-:W-:Y:S06]  /*8390*/  BRA `(.L_x_12035) ;  /* 0x00000000000c7947 */ /* 0x000fec0003800000 */
.L_x_12059:
[----:B------:R1:W5:Y:S01]  /*83a0*/  LDG.E.U16 R0, desc[UR36][R2.64] ;  /* 0x0000002402007981 */ /* 0x000362000c1e1500 */
[----:B------:R-:W-:Y:S05]  /*83b0*/  BRA `(.L_x_12035) ;  /* 0x0000000000047947 */ /* 0x000fea0003800000 */
.L_x_12058:
[----:B------:R2:W5:Y:S02]  /*83c0*/  LDG.E.U16 R0, desc[UR36][R2.64] ;  /* 0x0000002402007981 */ /* 0x000564000c1e1500 */
.L_x_12035:
        /* <DEDUP_REMOVED lines=18> */
.L_x_12066:
[----:B------:R3:W-:Y:S01]  /*84f0*/  STG.E.U8 desc[UR36][R16.64], R5 ;  /* 0x0000000510007986 */ /* 0x0007e2000c101124 */
[----:B------:R-:W-:Y:S05]  /*8500*/  BRA `(.L_x_12068) ;  /* 0x0000000c005c7947 */ /* 0x000fea0003800000 */
.L_x_12065:
        /* <DEDUP_REMOVED lines=10> */
.L_x_12070:
[----:B------:R2:W-:Y:S01]  /*85b0*/  STG.E desc[UR36][R16.64], R5 ;  /* 0x0000000510007986 */ /* 0x0005e2000c101924 */
[----:B------:R-:W-:Y:S05]  /*85c0*/  BRA `(.L_x_12068) ;  /* 0x0000000c002c7947 */ /* 0x000fea0003800000 */
.L_x_12069:
[----:B------:R0:W-:Y:S01]  /*85d0*/  STG.E.U16 desc[UR36][R16.64], R5 ;  /* 0x0000000510007986 */ /* 0x0001e2000c101524 */
[----:B------:R-:W-:Y:S05]  /*85e0*/  BRA `(.L_x_12068) ;  /* 0x0000000c00247947 */ /* 0x000fea0003800000 */
.L_x_12064:
        /* <DEDUP_REMOVED lines=9> */
.L_x_12072:
[----:B------:R-:W0:Y:S02]  /*8680*/  I2F.S16 R0, R5 ;  /* 0x0000000500007306 */ /* 0x000e240000101400 */
[----:B0-----:R-:W-:-:S05]  /*8690*/  F2FP.F16.F32.PACK_AB R0, RZ, R0 ;  /* 0x00000000ff00723e */ /* 0x001fca00000000ff */
[----:B------:R0:W-:Y:S01]  /*86a0*/  STG.E.U16 desc[UR36][R16.64], R0 ;  /* 0x0000000010007986 */ /* 0x0001e2000c101524 */
[----:B------:R-:W-:Y:S05]  /*86b0*/  BRA `(.L_x_12068) ;  /* 0x0000000800f07947 */ /* 0x000fea0003800000 */
.L_x_12071:
        /* <DEDUP_REMOVED lines=10> */
.L_x_12074:
[----:B------:R-:W0:Y:S02]  /*8760*/  I2F.S16 R5, R5 ;  /* 0x0000000500057306 */ /* 0x000e240000101400 */
[----:B0-----:R-:W-:-:S04]  /*8770*/  F2FP.F16.F32.PACK_AB R3, RZ, R5 ;  /* 0x00000005ff03723e */ /* 0x001fc800000000ff */
[----:B------:R-:W-:-:S05]  /*8780*/  PRMT R3, R3, 0x5410, RZ ;  /* 0x0000541003037816 */ /* 0x000fca00000000ff */
[----:B------:R0:W-:Y:S01]  /*8790*/  STG.E desc[UR36][R16.64], R3 ;  /* 0x0000000310007986 */ /* 0x0001e2000c101924 */
[----:B------:R-:W-:Y:S05]  /*87a0*/  BRA `(.L_x_12068) ;  /* 0x0000000800b47947 */ /* 0x000fea0003800000 */
.L_x_12073:
[----:B------:R-:W0:Y:S02]  /*87b0*/  I2F.F64.S16 R2, R5 ;  /* 0x0000000500027312 */ /* 0x000e240000101c00 */
[----:B0-----:R0:W-:Y:S01]  /*87c0*/  STG.E.64 desc[UR36][R16.64], R2 ;  /* 0x0000000210007986 */ /* 0x0011e2000c101b24 */
[----:B------:R-:W-:Y:S05]  /*87d0*/  BRA `(.L_x_12068) ;  /* 0x0000000800a87947 */ /* 0x000fea0003800000 */
.L_x_12063:
        /* <DEDUP_REMOVED lines=13> */
.L_x_12077:
[----:B------:R-:W0:Y:S01]  /*88b0*/  I2F.F64.S16 R4, R5 ;  /* 0x0000000500047312 */ /* 0x000e220000101c00 */
[----:B------:R-:W-:-:S05]  /*88c0*/  CS2R R6, SRZ ;  /* 0x0000000000067805 */ /* 0x000fca000001ff00 */
[----:B0-----:R0:W-:Y:S01]  /*88d0*/  STG.E.128 desc[UR36][R16.64], R4 ;  /* 0x0000000410007986 */ /* 0x0011e2000c101d24 */
[----:B------:R-:W-:Y:S05]  /*88e0*/  BRA `(.L_x_12068) ;  /* 0x0000000800647947 */ /* 0x000fea0003800000 */
.L_x_12076:
        /* <DEDUP_REMOVED lines=21> */
.L_x_12081:
[----:B------:R-:W-:Y:S05]  /*8a40*/  BSYNC B0 ;  /* 0x0000000000007941 */ /* 0x000fea0003800000 */
.L_x_12080:
[----:B------:R-:W-:-:S05]  /*8a50*/  LOP3.LUT R3, R0, R3, RZ, 0xfc, !PT ;  /* 0x0000000300037212 */ /* 0x000fca00078efcff */
[----:B------:R0:W-:Y:S01]  /*8a60*/  STG.E.U8 desc[UR36][R16.64], R3 ;  /* 0x0000000310007986 */ /* 0x0001e2000c101124 */
[----:B------:R-:W-:Y:S05]  /*8a70*/  BRA `(.L_x_12068) ;  /* 0x0000000800007947 */ /* 0x000fea0003800000 */
.L_x_12079:
        /* <DEDUP_REMOVED lines=13> */
.L_x_12083:
[----:B------:R-:W-:Y:S01]  /*8b50*/  IMAD.MOV.U32 R0, RZ, RZ, 0x7f ;  /* 0x0000007fff007424 */ /* 0x000fe200078e00ff */
[----:B------:R-:W-:-:S04]  /*8b60*/  ISETP.GT.U32.AND P0, PT, R2, 0x7f800000, PT ;  /* 0x7f8000000200780c */ /* 0x000fc80003f04070 */
[----:B------:R-:W-:-:S09]  /*8b70*/  SEL R0, R0, 0x7c, P0 ;  /* 0x0000007c00007807 */ /* 0x000fd20000000000 */
.L_x_12084:
[----:B------:R-:W-:Y:S05]  /*8b80*/  BSYNC B0 ;  /* 0x0000000000007941 */ /* 0x000fea0003800000 */
.L_x_12082:
[----:B------:R-:W-:-:S04]  /*8b90*/  LOP3.LUT R2, R5, 0x80000000, RZ, 0xc0, !PT ;  /* 0x8000000005027812 */ /* 0x000fc800078ec0ff */
[----:B------:R-:W-:-:S04]  /*8ba0*/  SHF.R.U32.HI R3, RZ, 0x18, R2 ;  /* 0x00000018ff037819 */ /* 0x000fc80000011602 */
[----:B------:R-:W-:-:S05]  /*8bb0*/  LOP3.LUT R3, R0, R3, RZ, 0xfc, !PT ;  /* 0x0000000300037212 */ /* 0x000fca00078efcff */
[----:B------:R0:W-:Y:S01]  /*8bc0*/  STG.E.U8 desc[UR36][R16.64], R3 ;  /* 0x0000000310007986 */ /* 0x0001e2000c101124 */
[----:B------:R-:W-:Y:S05]  /*8bd0*/  BRA `(.L_x_12068) ;  /* 0x0000000400a87947 */ /* 0x000fea0003800000 */
.L_x_12078:
[----:B------:R-:W0:Y:S02]  /*8be0*/  I2F.S16 R0, R5 ;  /* 0x0000000500007306 */ /* 0x000e240000101400 */
[----:B0-----:R-:W-:-:S05]  /*8bf0*/  F2FP.BF16.F32.PACK_AB R0, RZ, R0 ;  /* 0x00000000ff00723e */ /* 0x001fca00000010ff */
[----:B------:R0:W-:Y:S01]  /*8c00*/  STG.E.U16 desc[UR36][R16.64], R0 ;  /* 0x0000000010007986 */ /* 0x0001e2000c101524 */
[----:B------:R-:W-:Y:S05]  /*8c10*/  BRA `(.L_x_12068) ;  /* 0x0000000400987947 */ /* 0x000fea0003800000 */
.L_x_12075:
        /* <DEDUP_REMOVED lines=10> */
.L_x_12087:
        /* <DEDUP_REMOVED lines=17> */
.L_x_12090:
[----:B------:R-:W-:-:S04]  /*8dd0*/  LOP3.LUT R2, R5, 0x80000000, RZ, 0xc0, !PT ;  /* 0x8000000005027812 */ /* 0x000fc800078ec0ff */
[----:B------:R-:W-:-:S04]  /*8de0*/  SHF.R.U32.HI R3, RZ, 0x18, R2 ;  /* 0x00000018ff037819 */ /* 0x000fc80000011602 */
[----:B------:R-:W-:-:S04]  /*8df0*/  LOP3.LUT R0, R0, R3, RZ, 0xfc, !PT ;  /* 0x0000000300007212 */ /* 0x000fc800078efcff */
[----:B------:R-:W-:-:S07]  /*8e00*/  PRMT R8, R0, 0x7610, R8 ;  /* 0x0000761000087816 */ /* 0x000fce0000000008 */
.L_x_12089:
[----:B------:R-:W-:Y:S05]  /*8e10*/  BSYNC B0 ;  /* 0x0000000000007941 */ /* 0x000fea0003800000 */
.L_x_12088:
[----:B------:R0:W-:Y:S01]  /*8e20*/  STG.E.U8 desc[UR36][R16.64], R8 ;  /* 0x0000000810007986 */ /* 0x0001e2000c101124 */
[----:B------:R-:W-:Y:S05]  /*8e30*/  BRA `(.L_x_12068) ;  /* 0x0000000400107947 */ /* 0x000fea0003800000 */
.L_x_12086:
        /* <DEDUP_REMOVED lines=17> */
.L_x_12093:
[----:B------:R-:W-:-:S04]  /*8f50*/  LOP3.LUT R2, R5, 0x80000000, RZ, 0xc0, !PT ;  /* 0x8000000005027812 */ /* 0x000fc800078ec0ff */
[----:B------:R-:W-:-:S04]  /*8f60*/  SHF.R.U32.HI R3, RZ, 0x18, R2 ;  /* 0x00000018ff037819 */ /* 0x000fc80000011602 */
[----:B------:R-:W-:-:S04]  /*8f70*/  LOP3.LUT R0, R0, R3, RZ, 0xfc, !PT ;  /* 0x0000000300007212 */ /* 0x000fc800078efcff */
[----:B------:R-:W-:-:S07]  /*8f80*/  PRMT R8, R0, 0x7610, R8 ;  /* 0x0000761000087816 */ /* 0x000fce0000000008 */
.L_x_12092:
[----:B------:R-:W-:Y:S05]  /*8f90*/  BSYNC B0 ;  /* 0x0000000000007941 */ /* 0x000fea0003800000 */
.L_x_12091:
[----:B------:R0:W-:Y:S01]  /*8fa0*/  STG.E.U8 desc[UR36][R16.64], R8 ;  /* 0x0000000810007986 */ /* 0x0001e2000c101124 */
[----:B------:R-:W-:Y:S05]  /*8fb0*/  BRA `(.L_x_12068) ;  /* 0x0000000000b07947 */ /* 0x000fea0003800000 */
.L_x_12085:
        /* <DEDUP_REMOVED lines=22> */
.L_x_12067:
        /* <DEDUP_REMOVED lines=16> */
.L_x_12096:
[----:B------:R-:W-:Y:S05]  /*9220*/  BRA `(.L_x_12068) ;  /* 0x0000000000147947 */ /* 0x000fea0003800000 */
.L_x_12095:
[----:B------:R-:W-:-:S04]  /*9230*/  PRMT R2, R5, 0x9910, RZ ;  /* 0x0000991005027816 */ /* 0x000fc800000000ff */
[----:B------:R-:W-:-:S05]  /*9240*/  SHF.R.S32.HI R3, RZ, 0x1f, R2 ;  /* 0x0000001fff037819 */ /* 0x000fca0000011402 */
[----:B------:R0:W-:Y:S01]  /*9250*/  STG.E.64 desc[UR36][R16.64], R2 ;  /* 0x0000000210007986 */ /* 0x0001e2000c101b24 */
[----:B------:R-:W-:Y:S05]  /*9260*/  BRA `(.L_x_12068) ;  /* 0x0000000000047947 */ /* 0x000fea0003800000 */
.L_x_12094:
[----:B------:R0:W-:Y:S02]  /*9270*/  STG.E desc[UR36][R16.64], R5 ;  /* 0x0000000510007986 */ /* 0x0001e4000c101924 */
.L_x_12068:
[----:B------:R-:W-:-:S07]  /*9280*/  VIADD R19, R19, 0x80 ;  /* 0x0000008013137836 */ /* 0x000fce0000000000 */
.L_x_12028:
[----:B------:R-:W-:Y:S05]  /*9290*/  BSYNC B6 ;  /* 0x0000000000067941 */ /* 0x000fea0003800000 */
.L_x_12027:
        /* <DEDUP_REMOVED lines=306> */
.L_x_12097:
        /* <DEDUP_REMOVED lines=20> */
.L_x_12101:
[----:B------:R4:W5:Y:S01]  /*a700*/  LDG.E.U8 R0, desc[UR36][R2.64] ;  /* 0x0000002402007981 */ /* 0x000962000c1e1100 */
[----:B------:R-:W-:Y:S05]  /*a710*/  BRA `(.L_x_12103) ;  /* 0x0000000c00547947 */ /* 0x000fea0003800000 */
.L_x_12100:
        /* <DEDUP_REMOVED lines=8> */
.L_x_12105:
[----:B------:R2:W5:Y:S01]  /*a7a0*/  LDG.E.U16 R0, desc[UR36][R2.64] ;  /* 0x0000002402007981 */ /* 0x000562000c1e1500 */
[----:B------:R-:W-:Y:S05]  /*a7b0*/  BRA `(.L_x_12103) ;  /* 0x0000000c002c7947 */ /* 0x000fea0003800000 */
.L_x_12104:
[----:B------:R0:W5:Y:S01]  /*a7c0*/  LDG.E.U16 R0, desc[UR36][R2.64] ;  /* 0x0000002402007981 */ /* 0x000162000c1e1500 */
[----:B------:R-:W-:Y:S05]  /*a7d0*/  BRA `(.L_x_12103) ;  /* 0x0000000c00247947 */ /* 0x000fea0003800000 */
.L_x_12099:
        /* <DEDUP_REMOVED lines=9> */
.L_x_12107:
[----:B------:R-:W2:Y:S02]  /*a870*/  LDG.E.U16 R4, desc[UR36][R2.64] ;  /* 0x0000002402047981 */ /* 0x000ea4000c1e1500 */
[----:B--2---:R-:W-:-:S06]  /*a880*/  HADD2.F32 R4, -RZ, R4.H0_H0 ;  /* 0x20000004ff047230 */ /* 0x004fcc0000004100 */
[----:B------:R-:W0:Y:S02]  /*a890*/  F2I.FTZ.TRUNC.NTZ R4, R4 ;  /* 0x0000000400047305 */ /* 0x000e24000021f100 */
[----:B0-----:R-:W-:Y:S01]  /*a8a0*/  PRMT R0, R4, 0x7610, R0 ;  /* 0x0000761004007816 */ /* 0x001fe20000000000 */
[----:B------:R-:W-:Y:S06]  /*a8b0*/  BRA `(.L_x_12103) ;  /* 0x0000000800ec7947 */ /* 0x000fec0003800000 */
.L_x_12106:
        /* <DEDUP_REMOVED lines=9> */
.L_x_12109:
[----:B------:R-:W2:Y:S02]  /*a950*/  LDG.E.U16 R2, desc[UR36][R2.64] ;  /* 0x0000002402027981 */ /* 0x000ea4000c1e1500 */
[----:B--2---:R-:W-:-:S06]  /*a960*/  HADD2.F32 R4, -RZ, R2.H0_H0 ;  /* 0x20000002ff047230 */ /* 0x004fcc0000004100 */
[----:B------:R-:W0:Y:S02]  /*a970*/  F2I.FTZ.TRUNC.NTZ R4, R4 ;  /* 0x0000000400047305 */ /* 0x000e24000021f100 */
[----:B0-----:R-:W-:Y:S01]  /*a980*/  PRMT R0, R4, 0x7610, R0 ;  /* 0x0000761004007816 */ /* 0x001fe20000000000 */
[----:B------:R-:W-:Y:S06]  /*a990*/  BRA `(.L_x_12103) ;  /* 0x0000000800b47947 */ /* 0x000fec0003800000 */
.L_x_12108:
[----:B------:R-:W2:Y:S02]  /*a9a0*/  LDG.E.64 R2, desc[UR36][R2.64] ;  /* 0x0000002402027981 */ /* 0x000ea4000c1e1b00 */
[----:B--2---:R0:W1:Y:S01]  /*a9b0*/  F2I.F64.TRUNC R0, R2 ;  /* 0x0000000200007311 */ /* 0x004062000030d100 */
[----:B------:R-:W-:Y:S05]  /*a9c0*/  BRA `(.L_x_12103) ;  /* 0x0000000800a87947 */ /* 0x000fea0003800000 */
.L_x_12098:
        /* <DEDUP_REMOVED lines=12> */
.L_x_12112:
[----:B------:R-:W2:Y:S02]  /*aa90*/  LDG.E.64 R2, desc[UR36][R2.64] ;  /* 0x0000002402027981 */ /* 0x000ea4000c1e1b00 */
[----:B--2---:R0:W1:Y:S01]  /*aaa0*/  F2I.F64.TRUNC R0, R2 ;  /* 0x0000000200007311 */ /* 0x004062000030d100 */
[----:B------:R-:W-:Y:S05]  /*aab0*/  BRA `(.L_x_12103) ;  /* 0x00000008006c7947 */ /* 0x000fea0003800000 */
.L_x_12111:
        /* <DEDUP_REMOVED lines=28> */
.L_x_12114:
        /* <DEDUP_REMOVED lines=15> */
.L_x_12113:
[----:B------:R-:W2:Y:S02]  /*ad70*/  LDG.E.U16 R4, desc[UR36][R2.64] ;  /* 0x0000002402047981 */ /* 0x000ea4000c1e1500 */
[----:B--2---:R-:W-:-:S06]  /*ad80*/  IMAD.U32 R4, R4, 0x10000, RZ ;  /* 0x0001000004047824 */ /* 0x004fcc00078e00ff */
[----:B------:R-:W0:Y:S02]  /*ad90*/  F2I.FTZ.TRUNC.NTZ R4, R4 ;  /* 0x0000000400047305 */ /* 0x000e24000021f100 */
[----:B0-----:R-:W-:Y:S01]  /*ada0*/  PRMT R0, R4, 0x7610, R0 ;  /* 0x0000761004007816 */ /* 0x001fe20000000000 */
[----:B------:R-:W-:Y:S06]  /*adb0*/  BRA `(.L_x_12103) ;  /* 0x0000000400ac7947 */ /* 0x000fec0003800000 */
.L_x_12110:
        /* <DEDUP_REMOVED lines=10> */
.L_x_12117:
        /* <DEDUP_REMOVED lines=21> */
.L_x_12121:
[----:B------:R-:W-:Y:S05]  /*afb0*/  BSYNC B1 ;  /* 0x0000000000017941 */ /* 0x000fea0003800000 */
.L_x_12120:
[----:B------:R-:W-:Y:S01]  /*afc0*/  IMAD.SHL.U32 R2, R2, 0x100000, RZ ;  /* 0x0010000002027824 */ /* 0x000fe200078e00ff */
[----:B------:R-:W-:-:S04]  /*afd0*/  LEA R3, R0, 0x3b800000, 0x17 ;  /* 0x3b80000000037811 */ /* 0x000fc800078eb8ff */
[----:B------:R-:W-:-:S07]  /*afe0*/  LOP3.LUT R4, R3, R2, R4, 0xfe, !PT ;  /* 0x0000000203047212 */ /* 0x000fce00078efe04 */
.L_x_12119:
[----:B------:R-:W-:Y:S05]  /*aff0*/  BSYNC B0 ;  /* 0x0000000000007941 */ /* 0x000fea0003800000 */
.L_x_12118:
[----:B------:R-:W0:Y:S02]  /*b000*/  F2I.FTZ.TRUNC.NTZ R4, R4 ;  /* 0x0000000400047305 */ /* 0x000e24000021f100 */
[----:B0-----:R-:W-:Y:S01]  /*b010*/  PRMT R0, R4, 0x7610, R0 ;  /* 0x0000761004007816 */ /* 0x001fe20000000000 */
[----:B------:R-:W-:Y:S06]  /*b020*/  BRA `(.L_x_12103) ;  /* 0x0000000400107947 */ /* 0x000fec0003800000 */
.L_x_12116:
        /* <DEDUP_REMOVED lines=21> */
.L_x_12125:
[----:B------:R-:W-:Y:S05]  /*b180*/  BSYNC B1 ;  /* 0x0000000000017941 */ /* 0x000fea0003800000 */
.L_x_12124:
[----:B------:R-:W-:Y:S01]  /*b190*/  IMAD.SHL.U32 R2, R2, 0x200000, RZ ;  /* 0x0020000002027824 */ /* 0x000fe200078e00ff */
[----:B------:R-:W-:-:S04]  /*b1a0*/  LEA R3, R0, 0x37800000, 0x17 ;  /* 0x3780000000037811 */ /* 0x000fc800078eb8ff */
[----:B------:R-:W-:-:S07]  /*b1b0*/  LOP3.LUT R4, R3, R2, R4, 0xfe, !PT ;  /* 0x0000000203047212 */ /* 0x000fce00078efe04 */
.L_x_12123:
[----:B------:R-:W-:Y:S05]  /*b1c0*/  BSYNC B0 ;  /* 0x0000000000007941 */ /* 0x000fea0003800000 */
.L_x_12122:
[----:B------:R-:W0:Y:S02]  /*b1d0*/  F2I.FTZ.TRUNC.NTZ R4, R4 ;  /* 0x0000000400047305 */ /* 0x000e24000021f100 */
[----:B0-----:R-:W-:Y:S01]  /*b1e0*/  PRMT R0, R4, 0x7610, R0 ;  /* 0x0000761004007816 */ /* 0x001fe20000000000 */
[----:B------:R-:W-:Y:S06]  /*b1f0*/  BRA `(.L_x_12103) ;  /* 0x00000000009c7947 */ /* 0x000fec0003800000 */
.L_x_12115:
        /* <DEDUP_REMOVED lines=14> */
.L_x_12129:
[----:B------:R-:W-:Y:S05]  /*b2e0*/  BSYNC B0 ;  /* 0x0000000000007941 */ /* 0x000fea0003800000 */
.L_x_12128:
[----:B------:R-:W0:Y:S02]  /*b2f0*/  F2I.FTZ.TRUNC.NTZ R4, R4 ;  /* 0x0000000400047305 */ /* 0x000e24000021f100 */
[----:B0-----:R-:W-:Y:S01]  /*b300*/  PRMT R0, R4, 0x7610, R0 ;  /* 0x0000761004007816 */ /* 0x001fe20000000000 */
[----:B------:R-:W-:Y:S06]  /*b310*/  BRA `(.L_x_12103) ;  /* 0x0000000000547947 */ /* 0x000fec0003800000 */
.L_x_12102:
        /* <DEDUP_REMOVED lines=16> */
.L_x_12130:
[----:B------:R-:W-:Y:S01]  /*b420*/  PRMT R0, RZ, 0x7610, R0 ;  /* 0x00007610ff007816 */ /* 0x000fe20000000000 */
[----:B------:R-:W-:Y:S06]  /*b430*/  BRA `(.L_x_12103) ;  /* 0x00000000000c7947 */ /* 0x000fec0003800000 */
.L_x_12127:
[----:B------:R0:W5:Y:S01]  /*b440*/  LDG.E.U16 R0, desc[UR36][R2.64] ;  /* 0x0000002402007981 */ /* 0x000162000c1e1500 */
[----:B------:R-:W-:Y:S05]  /*b450*/  BRA `(.L_x_12103) ;  /* 0x0000000000047947 */ /* 0x000fea0003800000 */
.L_x_12126:
[----:B------:R0:W5:Y:S02]  /*b460*/  LDG.E.U16 R0, desc[UR36][R2.64] ;  /* 0x0000002402007981 */ /* 0x000164000c1e1500 */
.L_x_12103:
[----:B01234-:R-:W0:Y:S01]  /*b470*/  LDC.U8 R3, c[0x0][0x430] ;  /* 0x00010c00ff037b82 */ /* 0x01fe220000000000 */
[----:B------:R-:W-:Y:S01]  /*b480*/  ULDC.U16 UR4, c[0x0][0x420] ;  /* 0x0001080000047ab9 */ /* 0x000fe20000000400 */
[----:B-----5:R-:W-:Y:S01]  /*b490*/  PRMT R0, R0, 0x9910, RZ ;  /* 0x0000991000007816 */ /* 0x020fe200000000ff */
        /* <DEDUP_REMOVED lines=15> */
.L_x_12134:
[----:B------:R-:W-:Y:S01]  /*b590*/  STG.E.U8 desc[UR36][R16.64], R5 ;  /* 0x0000000510007986 */ /* 0x000fe2000c101124 */
[----:B------:R-:W-:Y:S05]  /*b5a0*/  EXIT ;  /* 0x000000000000794d */ /* 0x000fea0003800000 */
.L_x_12133:
        /* <DEDUP_REMOVED lines=10> */
.L_x_12137:
[----:B------:R-:W-:Y:S01]  /*b650*/  STG.E desc[UR36][R16.64], R5 ;  /* 0x0000000510007986 */ /* 0x000fe2000c101924 */
[----:B------:R-:W-:Y:S05]  /*b660*/  EXIT ;  /* 0x000000000000794d */ /* 0x000fea0003800000 */
.L_x_12136:
[----:B------:R-:W-:Y:S01]  /*b670*/  STG.E.U16 desc[UR36][R16.64], R5 ;  /* 0x0000000510007986 */ /* 0x000fe2000c101524 */
[----:B------:R-:W-:Y:S05]  /*b680*/  EXIT ;  /* 0x000000000000794d */ /* 0x000fea0003800000 */
.L_x_12132:
        /* <DEDUP_REMOVED lines=9> */
.L_x_12139:
[----:B------:R-:W0:Y:S02]  /*b720*/  I2F.S16 R0, R5 ;  /* 0x0000000500007306 */ /* 0x000e240000101400 */
[----:B0-----:R-:W-:-:S05]  /*b730*/  F2FP.F16.F32.PACK_AB R0, RZ, R0 ;  /* 0x00000000ff00723e */ /* 0x001fca00000000ff */
[----:B------:R-:W-:Y:S01]  /*b740*/  STG.E.U16 desc[UR36][R16.64], R0 ;  /* 0x0000000010007986 */ /* 0x000fe2000c101524 */
[----:B------:R-:W-:Y:S05]  /*b750*/  EXIT ;  /* 0x000000000000794d */ /* 0x000fea0003800000 */
.L_x_12138:
        /* <DEDUP_REMOVED lines=10> */
.L_x_12141:
[----:B------:R-:W0:Y:S02]  /*b800*/  I2F.S16 R5, R5 ;  /* 0x0000000500057306 */ /* 0x000e240000101400 */
[----:B0-----:R-:W-:-:S04]  /*b810*/  F2FP.F16.F32.PACK_AB R3, RZ, R5 ;  /* 0x00000005ff03723e */ /* 0x001fc800000000ff */
[----:B------:R-:W-:-:S05]  /*b820*/  PRMT R3, R3, 0x5410, RZ ;  /* 0x0000541003037816 */ /* 0x000fca00000000ff */
[----:B------:R-:W-:Y:S01]  /*b830*/  STG.E desc[UR36][R16.64], R3 ;  /* 0x0000000310007986 */ /* 0x000fe2000c101924 */
[----:B------:R-:W-:Y:S05]  /*b840*/  EXIT ;  /* 0x000000000000794d */ /* 0x000fea0003800000 */
.L_x_12140:
[----:B------:R-:W0:Y:S02]  /*b850*/  I2F.F64.S16 R2, R5 ;  /* 0x0000000500027312 */ /* 0x000e240000101c00 */
[----:B0-----:R-:W-:Y:S01]  /*b860*/  STG.E.64 desc[UR36][R16.64], R2 ;  /* 0x0000000210007986 */ /* 0x001fe2000c101b24 */
[----:B------:R-:W-:Y:S05]  /*b870*/  EXIT ;  /* 0x000000000000794d */ /* 0x000fea0003800000 */
.L_x_12131:
        /* <DEDUP_REMOVED lines=13> */
.L_x_12144:
[----:B------:R-:W0:Y:S01]  /*b950*/  I2F.F64.S16 R4, R5 ;  /* 0x0000000500047312 */ /* 0x000e220000101c00 */
[----:B------:R-:W-:-:S05]  /*b960*/  CS2R R6, SRZ ;  /* 0x0000000000067805 */ /* 0x000fca000001ff00 */
[----:B0-----:R-:W-:Y:S01]  /*b970*/  STG.E.128 desc[UR36][R16.64], R4 ;  /* 0x0000000410007986 */ /* 0x001fe2000c101d24 */
[----:B------:R-:W-:Y:S05]  /*b980*/  EXIT ;  /* 0x000000000000794d */ /* 0x000fea0003800000 */
.L_x_12143:
        /* <DEDUP_REMOVED lines=21> */
.L_x_12148:
[----:B------:R-:W-:Y:S05]  /*bae0*/  BSYNC B0 ;  /* 0x0000000000007941 */ /* 0x000fea0003800000 */
.L_x_12147:
[----:B------:R-:W-:-:S05]  /*baf0*/  LOP3.LUT R3, R0, R3, RZ, 0xfc, !PT ;  /* 0x0000000300037212 */ /* 0x000fca00078efcff */
[----:B------:R-:W-:Y:S01]  /*bb00*/  STG.E.U8 desc[UR36][R16.64], R3 ;  /* 0x0000000310007986 */ /* 0x000fe2000c101124 */
[----:B------:R-:W-:Y:S05]  /*bb10*/  EXIT ;  /* 0x000000000000794d */ /* 0x000fea0003800000 */
.L_x_12146:
        /* <DEDUP_REMOVED lines=13> */
.L_x_12150:
[----:B------:R-:W-:Y:S01]  /*bbf0*/  IMAD.MOV.U32 R0, RZ, RZ, 0x7f ;  /* 0x0000007fff007424 */ /* 0x000fe200078e00ff */
[----:B------:R-:W-:-:S04]  /*bc00*/  ISETP.GT.U32.AND P0, PT, R2, 0x7f800000, PT ;  /* 0x7f8000000200780c */ /* 0x000fc80003f04070 */
[----:B------:R-:W-:-:S09]  /*bc10*/  SEL R0, R0, 0x7c, P0 ;  /* 0x0000007c00007807 */ /* 0x000fd20000000000 */
.L_x_12151:
[----:B------:R-:W-:Y:S05]  /*bc20*/  BSYNC B0 ;  /* 0x0000000000007941 */ /* 0x000fea0003800000 */
.L_x_12149:
[----:B------:R-:W-:-:S04]  /*bc30*/  LOP3.LUT R2, R5, 0x80000000, RZ, 0xc0, !PT ;  /* 0x8000000005027812 */ /* 0x000fc800078ec0ff */
[----:B------:R-:W-:-:S04]  /*bc40*/  SHF.R.U32.HI R3, RZ, 0x18, R2 ;  /* 0x00000018ff037819 */ /* 0x000fc80000011602 */
[----:B------:R-:W-:-:S05]  /*bc50*/  LOP3.LUT R3, R0, R3, RZ, 0xfc, !PT ;  /* 0x0000000300037212 */ /* 0x000fca00078efcff */
[----:B------:R-:W-:Y:S01]  /*bc60*/  STG.E.U8 desc[UR36][R16.64], R3 ;  /* 0x0000000310007986 */ /* 0x000fe2000c101124 */
[----:B------:R-:W-:Y:S05]  /*bc70*/  EXIT ;  /* 0x000000000000794d */ /* 0x000fea0003800000 */
.L_x_12145:
[----:B------:R-:W0:Y:S02]  /*bc80*/  I2F.S16 R0, R5 ;  /* 0x0000000500007306 */ /* 0x000e240000101400 */
[----:B0-----:R-:W-:-:S05]  /*bc90*/  F2FP.BF16.F32.PACK_AB R0, RZ, R0 ;  /* 0x00000000ff00723e */ /* 0x001fca00000010ff */
[----:B------:R-:W-:Y:S01]  /*bca0*/  STG.E.U16 desc[UR36][R16.64], R0 ;  /* 0x0000000010007986 */ /* 0x000fe2000c101524 */
[----:B------:R-:W-:Y:S05]  /*bcb0*/  EXIT ;  /* 0x000000000000794d */ /* 0x000fea0003800000 */
.L_x_12142:
        /* <DEDUP_REMOVED lines=10> */
.L_x_12154:
        /* <DEDUP_REMOVED lines=17> */
.L_x_12157:
[----:B------:R-:W-:-:S04]  /*be70*/  LOP3.LUT R2, R5, 0x80000000, RZ, 0xc0, !PT ;  /* 0x8000000005027812 */ /* 0x000fc800078ec0ff */
[----:B------:R-:W-:-:S04]  /*be80*/  SHF.R.U32.HI R3, RZ, 0x18, R2 ;  /* 0x00000018ff037819 */ /* 0x000fc80000011602 */
[----:B------:R-:W-:-:S04]  /*be90*/  LOP3.LUT R0, R0, R3, RZ, 0xfc, !PT ;  /* 0x0000000300007212 */ /* 0x000fc800078efcff */
[----:B------:R-:W-:-:S07]  /*bea0*/  PRMT R8, R0, 0x7610, R8 ;  /* 0x0000761000087816 */ /* 0x000fce0000000008 */
.L_x_12156:
[----:B------:R-:W-:Y:S05]  /*beb0*/  BSYNC B0 ;  /* 0x0000000000007941 */ /* 0x000fea0003800000 */
.L_x_12155:
[----:B------:R-:W-:Y:S01]  /*bec0*/  STG.E.U8 desc[UR36][R16.64], R8 ;  /* 0x0000000810007986 */ /* 0x000fe2000c101124 */
[----:B------:R-:W-:Y:S05]  /*bed0*/  EXIT ;  /* 0x000000000000794d */ /* 0x000fea0003800000 */
.L_x_12153:
        /* <DEDUP_REMOVED lines=17> */
.L_x_12160:
[----:B------:R-:W-:-:S04]  /*bff0*/  LOP3.LUT R2, R5, 0x80000000, RZ, 0xc0, !PT ;  /* 0x8000000005027812 */ /* 0x000fc800078ec0ff */
[----:B------:R-:W-:-:S04]  /*c000*/  SHF.R.U32.HI R3, RZ, 0x18, R2 ;  /* 0x00000018ff037819 */ /* 0x000fc80000011602 */
[----:B------:R-:W-:-:S04]  /*c010*/  LOP3.LUT R0, R0, R3, RZ, 0xfc, !PT ;  /* 0x0000000300007212 */ /* 0x000fc800078efcff */
[----:B------:R-:W-:-:S07]  /*c020*/  PRMT R8, R0, 0x7610, R8 ;  /* 0x0000761000087816 */ /* 0x000fce0000000008 */
.L_x_12159:
[----:B------:R-:W-:Y:S05]  /*c030*/  BSYNC B0 ;  /* 0x0000000000007941 */ /* 0x000fea0003800000 */
.L_x_12158:
[----:B------:R-:W-:Y:S01]  /*c040*/  STG.E.U8 desc[UR36][R16.64], R8 ;  /* 0x0000000810007986 */ /* 0x000fe2000c101124 */
[----:B------:R-:W-:Y:S05]  /*c050*/  EXIT ;  /* 0x000000000000794d */ /* 0x000fea0003800000 */
.L_x_12152:
        /* <DEDUP_REMOVED lines=22> */
.L_x_12135:
        /* <DEDUP_REMOVED lines=16> */
.L_x_12163:
[----:B------:R-:W-:Y:S05]  /*c2c0*/  EXIT ;  /* 0x000000000000794d */ /* 0x000fea0003800000 */
.L_x_12162:
[----:B------:R-:W-:-:S04]  /*c2d0*/  PRMT R2, R5, 0x9910, RZ ;  /* 0x0000991005027816 */ /* 0x000fc800000000ff */
[----:B------:R-:W-:-:S05]  /*c2e0*/  SHF.R.S32.HI R3, RZ, 0x1f, R2 ;  /* 0x0000001fff037819 */ /* 0x000fca0000011402 */
[----:B------:R-:W-:Y:S01]  /*c2f0*/  STG.E.64 desc[UR36][R16.64], R2 ;  /* 0x0000000210007986 */ /* 0x000fe2000c101b24 */
[----:B------:R-:W-:Y:S05]  /*c300*/  EXIT ;  /* 0x000000000000794d */ /* 0x000fea0003800000 */
.L_x_12161:
[----:B------:R-:W-:Y:S01]  /*c310*/  STG.E desc[UR36][R16.64], R5 ;  /* 0x0000000510007986 */ /* 0x000fe2000c101924 */
[----:B------:R-:W-:Y:S05]  /*c320*/  EXIT ;  /* 0x000000000000794d */ /* 0x000fea0003800000 */
.L_x_12164:
        /* <DEDUP_REMOVED lines=13> */
.L_x_36249:


//--------------------- .text._ZN2at6native27unrolled_elementwise_kernelIZZZNS0_21clamp_min_kernel_cudaERNS_18TensorIteratorBaseERKN3c106ScalarEENKUlvE_clEvENKUlvE3_clEvEUlsE_St5arrayIPcLm2EELi4E23TrivialOffsetCalculatorILi1EjESF_NS0_6memory12LoadWithCastILi1EEENSG_13StoreWithCastILi1EEEEEviT_T0_T2_T3_T4_T5_ --------------------------
	.section	.text._ZN2at6native27unrolled_elementwise_kernelIZZZNS0_21clamp_min_kernel_cudaERNS_18TensorIteratorBaseERKN3c106ScalarEENKUlvE_clEvENKUlvE3_clEvEUlsE_St5arrayIPcLm2EELi4E23TrivialOffsetCalculatorILi1EjESF_NS0_6memory12LoadWithCastILi1EEENSG_13StoreWithCastILi1EEEEEviT_T0_T2_T3_T4_T5_,"ax",@progbits
	.align	128
        .global         _ZN2at6native27unrolled_elementwise_kernelIZZZNS0_21clamp_min_kernel_cudaERNS_18TensorIteratorBaseERKN3c106ScalarEENKUlvE_clEvENKUlvE3_clEvEUlsE_St5arrayIPcLm2EELi4E23TrivialOffsetCalculatorILi1EjESF_NS0_6memory12LoadWithCastILi1EEENSG_13StoreWithCastILi1EEEEEviT_T0_T2_T3_T4_T5_
        .type           _ZN2at6native27unrolled_elementwise_kernelIZZZNS0_21clamp_min_kernel_cudaERNS_18TensorIteratorBaseERKN3c106ScalarEENKUlvE_clEvENKUlvE3_clEvEUlsE_St5arrayIPcLm2EELi4E23TrivialOffsetCalculatorILi1EjESF_NS0_6memory12LoadWithCastILi1EEENSG_13StoreWithCastILi1EEEEEviT_T0_T2_T3_T4_T5_,@function
        .size           _ZN2at6native27unrolled_elementwise_kernelIZZZNS0_21clamp_min_kernel_cudaERNS_18TensorIteratorBaseERKN3c106ScalarEENKUlvE_clEvENKUlvE3_clEvEUlsE_St5arrayIPcLm2EELi4E23TrivialOffsetCalculatorILi1EjESF_NS0_6memory12LoadWithCastILi1EEENSG_13StoreWithCastILi1EEEEEviT_T0_T2_T3_T4_T5_,(.L_x_36250 - _ZN2at6native27unrolled_elementwise_kernelIZZZNS0_21clamp_min_kernel_cudaERNS_18TensorIteratorBaseERKN3c106ScalarEENKUlvE_clEvENKUlvE3_clEvEUlsE_St5arrayIPcLm2EELi4E23TrivialOffsetCalculatorILi1EjESF_NS0_6memory12LoadWithCastILi1EEENSG_13StoreWithCastILi1EEEEEviT_T0_T2_T3_T4_T5_)
        .other          _ZN2at6native27unrolled_elementwise_kernelIZZZNS0_21clamp_min_kernel_cudaERNS_18TensorIteratorBaseERKN3c106ScalarEENKUlvE_clEvENKUlvE3_clEvEUlsE_St5arrayIPcLm2EELi4E23TrivialOffsetCalculatorILi1EjESF_NS0_6memory12LoadWithCastILi1EEENSG_13StoreWithCastILi1EEEEEviT_T0_T2_T3_T4_T5_,@"STO_CUDA_ENTRY STV_DEFAULT"
_ZN2at6native27unrolled_elementwise_kernelIZZZNS0_21clamp_min_kernel_cudaERNS_18TensorIteratorBaseERKN3c106ScalarEENKUlvE_clEvENKUlvE3_clEvEUlsE_St5arrayIPcLm2EELi4E23TrivialOffsetCalculatorILi1EjESF_NS0_6memory12LoadWithCastILi1EEENSG_13StoreWithCastILi1EEEEEviT_T0_T2_T3_T4_T5_:
.text._ZN2at6native27unrolled_elementwise_kernelIZZZNS0_21clamp_min_kernel_cudaERNS_18TensorIteratorBaseERKN3c106ScalarEENKUlvE_clEvENKUlvE3_clEvEUlsE_St5arrayIPcLm2EELi4E23TrivialOffsetCalculatorILi1EjESF_NS0_6memory12LoadWithCastILi1EEENSG_13StoreWithCastILi1EEEEEviT_T0_T2_T3_T4_T5_:
        /* <DEDUP_REMOVED lines=31> */
.L_x_12170:
[----:B------:R3:W5:Y:S01]  /*01f0*/  LDG.E.U8 R17, desc[UR36][R2.64] ;  /* 0x0000002402117981 */ /* 0x000762000c1e1100 */
[----:B------:R-:W-:Y:S05]  /*0200*/  BRA `(.L_x_12172) ;  /* 0x0000000c00587947 */ /* 0x000fea0003800000 */
.L_x_12169:
        /* <DEDUP_REMOVED lines=8> */
.L_x_12174:
[----:B------:R1:W5:Y:S01]  /*0290*/  LDG.E.U16 R17, desc[UR36][R2.64] ;  /* 0x0000002402117981 */ /* 0x000362000c1e1500 */
[----:B------:R-:W-:Y:S05]  /*02a0*/  BRA `(.L_x_12172) ;  /* 0x0000000c00307947 */ /* 0x000fea0003800000 */
.L_x_12173:
[----:B------:R2:W5:Y:S01]  /*02b0*/  LDG.E.U16 R17, desc[UR36][R2.64] ;  /* 0x0000002402117981 */ /* 0x000562000c1e1500 */
[----:B------:R-:W-:Y:S05]  /*02c0*/  BRA `(.L_x_12172) ;  /* 0x0000000c00287947 */ /* 0x000fea0003800000 */
.L_x_12168:
        /* <DEDUP_REMOVED lines=9> */
.L_x_12176:
[----:B------:R-:W2:Y:S02]  /*0360*/  LDG.E.U16 R0, desc[UR36][R2.64] ;  /* 0x0000002402007981 */ /* 0x000ea4000c1e1500 */
[----:B--2---:R-:W-:-:S06]  /*0370*/  HADD2.F32 R0, -RZ, R0.H0_H0 ;  /* 0x20000000ff007230 */ /* 0x004fcc0000004100 */
[----:B------:R-:W0:Y:S02]  /*0380*/  F2I.FTZ.TRUNC.NTZ R0, R0 ;  /* 0x0000000000007305 */ /* 0x000e24000021f100 */
[----:B0-----:R-:W-:Y:S01]  /*0390*/  PRMT R17, R0, 0x7610, R17 ;  /* 0x0000761000117816 */ /* 0x001fe20000000011 */
[----:B------:R-:W-:Y:S06]  /*03a0*/  BRA `(.L_x_12172) ;  /* 0x0000000800f07947 */ /* 0x000fec0003800000 */
.L_x_12175:
        /* <DEDUP_REMOVED lines=9> */
.L_x_12178:
[----:B------:R-:W2:Y:S02]  /*0440*/  LDG.E.U16 R2, desc[UR36][R2.64] ;  /* 0x0000002402027981 */ /* 0x000ea4000c1e1500 */
[----:B--2---:R-:W-:-:S06]  /*0450*/  HADD2.F32 R0, -RZ, R2.H0_H0 ;  /* 0x20000002ff007230 */ /* 0x004fcc0000004100 */
[----:B------:R-:W0:Y:S02]  /*0460*/  F2I.FTZ.TRUNC.NTZ R0, R0 ;  /* 0x0000000000007305 */ /* 0x000e24000021f100 */
[----:B0-----:R-:W-:Y:S01]  /*0470*/  PRMT R17, R0, 0x7610, R17 ;  /* 0x0000761000117816 */ /* 0x001fe20000000011 */
[----:B------:R-:W-:Y:S06]  /*0480*/  BRA `(.L_x_12172) ;  /* 0x0000000800b87947 */ /* 0x000fec0003800000 */
.L_x_12177:
[----:B------:R-:W2:Y:S02]  /*0490*/  LDG.E.64 R2, desc[UR36][R2.64] ;  /* 0x0000002402027981 */ /* 0x000ea4000c1e1b00 */
[----:B--2---:R0:W1:Y:S01]  /*04a0*/  F2I.F64.TRUNC R17, R2 ;  /* 0x0000000200117311 */ /* 0x004062000030d100 */
[----:B------:R-:W-:Y:S05]  /*04b0*/  BRA `(.L_x_12172) ;  /* 0x0000000800ac7947 */ /* 0x000fea0003800000 */
.L_x_12167:
        /* <DEDUP_REMOVED lines=12> */
.L_x_12181:
[----:B------:R-:W2:Y:S02]  /*0580*/  LDG.E.64 R2, desc[UR36][R2.64] ;  /* 0x0000002402027981 */ /* 0x000ea4000c1e1b00 */
[----:B--2---:R0:W1:Y:S01]  /*0590*/  F2I.F64.TRUNC R17, R2 ;  /* 0x0000000200117311 */ /* 0x004062000030d100 */
[----:B------:R-:W-:Y:S05]  /*05a0*/  BRA `(.L_x_12172) ;  /* 0x0000000800707947 */ /* 0x000fea0003800000 */
.L_x_12180:
        /* <DEDUP_REMOVED lines=28> */
.L_x_12183:
        /* <DEDUP_REMOVED lines=16> */
.L_x_12182:
[----:B------:R-:W2:Y:S02]  /*0870*/  LDG.E.U16 R0, desc[UR36][R2.64] ;  /* 0x0000002402007981 */ /* 0x000ea4000c1e1500 */
[----:B--2---:R-:W-:-:S06]  /*0880*/  IMAD.U32 R0, R0, 0x10000, RZ ;  /* 0x0001000000007824 */ /* 0x004fcc00078e00ff */
[----:B------:R-:W0:Y:S02]  /*0890*/  F2I.FTZ.TRUNC.NTZ R0, R0 ;  /* 0x0000000000007305 */ /* 0x000e24000021f100 */
[----:B0-----:R-:W-:Y:S01]  /*08a0*/  PRMT R17, R0, 0x7610, R17 ;  /* 0x0000761000117816 */ /* 0x001fe20000000011 */
[----:B------:R-:W-:Y:S06]  /*08b0*/  BRA `(.L_x_12172) ;  /* 0x0000000400ac7947 */ /* 0x000fec0003800000 */
.L_x_12179:
        /* <DEDUP_REMOVED lines=10> */
.L_x_12186:
        /* <DEDUP_REMOVED lines=21> */
.L_x_12190:
[----:B------:R-:W-:Y:S05]  /*0ab0*/  BSYNC B1 ;  /* 0x0000000000017941 */ /* 0x000fea0003800000 */
.L_x_12189:
[----:B------:R-:W-:Y:S01]  /*0ac0*/  LEA R3, R0, 0x3b800000, 0x17 ;  /* 0x3b80000000037811 */ /* 0x000fe200078eb8ff */
[----:B------:R-:W-:-:S05]  /*0ad0*/  IMAD.SHL.U32 R0, R2, 0x100000, RZ ;  /* 0x0010000002007824 */ /* 0x000fca00078e00ff */
[----:B------:R-:W-:-:S07]  /*0ae0*/  LOP3.LUT R0, R3, R0, R4, 0xfe, !PT ;  /* 0x0000000003007212 */ /* 0x000fce00078efe04 */
.L_x_12188:
[----:B------:R-:W-:Y:S05]  /*0af0*/  BSYNC B0 ;  /* 0x0000000000007941 */ /* 0x000fea0003800000 */
.L_x_12187:
[----:B------:R-:W0:Y:S02]  /*0b00*/  F2I.FTZ.TRUNC.NTZ R0, R0 ;  /* 0x0000000000007305 */ /* 0x000e24000021f100 */
[----:B0-----:R-:W-:Y:S01]  /*0b10*/  PRMT R17, R0, 0x7610, R17 ;  /* 0x0000761000117816 */ /* 0x001fe20000000011 */
[----:B------:R-:W-:Y:S06]  /*0b20*/  BRA `(.L_x_12172) ;  /* 0x0000000400107947 */ /* 0x000fec0003800000 */
.L_x_12185:
        /* <DEDUP_REMOVED lines=21> */
.L_x_12194:
[----:B------:R-:W-:Y:S05]  /*0c80*/  BSYNC B1 ;  /* 0x0000000000017941 */ /* 0x000fea0003800000 */
.L_x_12193:
[----:B------:R-:W-:Y:S01]  /*0c90*/  LEA R3, R0, 0x37800000, 0x17 ;  /* 0x3780000000037811 */ /* 0x000fe200078eb8ff */
[----:B------:R-:W-:-:S05]  /*0ca0*/  IMAD.SHL.U32 R0, R2, 0x200000, RZ ;  /* 0x0020000002007824 */ /* 0x000fca00078e00ff */
[----:B------:R-:W-:-:S07]  /*0cb0*/  LOP3.LUT R0, R3, R0, R4, 0xfe, !PT ;  /* 0x0000000003007212 */ /* 0x000fce00078efe04 */
.L_x_12192:
[----:B------:R-:W-:Y:S05]  /*0cc0*/  BSYNC B0 ;  /* 0x0000000000007941 */ /* 0x000fea0003800000 */
.L_x_12191:
[----:B------:R-:W0:Y:S02]  /*0cd0*/  F2I.FTZ.TRUNC.NTZ R0, R0 ;  /* 0x0000000000007305 */ /* 0x000e24000021f100 */
[----:B0-----:R-:W-:Y:S01]  /*0ce0*/  PRMT R17, R0, 0x7610, R17 ;  /* 0x0000761000117816 */ /* 0x001fe20000000011 */
[----:B------:R-:W-:Y:S06]  /*0cf0*/  BRA `(.L_x_12172) ;  /* 0x00000000009c7947 */ /* 0x000fec0003800000 */
.L_x_12184:
        /* <DEDUP_REMOVED lines=14> */
.L_x_12198:
[----:B------:R-:W-:Y:S05]  /*0de0*/  BSYNC B0 ;  /* 0x0000000000007941 */ /* 0x000fea0003800000 */
.L_x_12197:
[----:B------:R-:W0:Y:S02]  /*0df0*/  F2I.FTZ.TRUNC.NTZ R0, R0 ;  /* 0x0000000000007305 */ /* 0x000e24000021f100 */
[----:B0-----:R-:W-:Y:S01]  /*0e00*/  PRMT R17, R0, 0x7610, R17 ;  /* 0x0000761000117816 */ /* 0x001fe20000000011 */
[----:B------:R-:W-:Y:S06]  /*0e10*/  BRA `(.L_x_12172) ;  /* 0x0000000000547947 */ /* 0x000fec0003800000 */
.L_x_12171:
        /* <DEDUP_REMOVED lines=16> */
.L_x_12199:
[----:B------:R-:W-:Y:S01]  /*0f20*/  PRMT R17, RZ, 0x7610, R17 ;  /* 0x00007610ff117816 */ /* 0x000fe20000000011 */
[----:B------:R-:W-:Y:S06]  /*0f30*/  BRA `(.L_x_12172) ;  /* 0x00000000000c7947 */ /* 0x000fec0003800000 */
.L_x_12196:
[----:B------:R0:W5:Y:S01]  /*0f40*/  LDG.E.U16 R17, desc[UR36][R2.64] ;  /* 0x0000002402117981 */ /* 0x000162000c1e1500 */
[----:B------:R-:W-:Y:S05]  /*0f50*/  BRA `(.L_x_12172) ;  /* 0x0000000000047947 */ /* 0x000fea0003800000 */
.L_x_12195:
[----:B------:R0:W5:Y:S02]  /*0f60*/  LDG.E.U16 R17, desc[UR36][R2.64] ;  /* 0x0000002402117981 */ /* 0x000164000c1e1500 */
.L_x_12172:
[----:B------:R-:W2:Y:S02]  /*0f70*/  S2R R19, SR_TID.X ;  /* 0x0000000000137919 */ /* 0x000ea40000002100 */
[----:B--2---:R-:W-:-:S07]  /*0f80*/  VIADD R19, R19, 0x80 ;  /* 0x0000008013137836 */ /* 0x004fce0000000000 */
.L_x_12166:
[----:B------:R-:W-:Y:S05]  /*0f90*/  BSYNC B6 ;  /* 0x0000000000067941 */ /* 0x000fea0003800000 */
.L_x_12165:
        /* <DEDUP_REMOVED lines=23> */
.L_x_12205:
[----:B------:R0:W5:Y:S01]  /*1110*/  LDG.E.U8 R18, desc[UR36][R2.64] ;  /* 0x0000002402127981 */ /* 0x000162000c1e1100 */
[----:B------:R-:W-:Y:S05]  /*1120*/  BRA `(.L_x_12207) ;  /* 0x0000000c00547947 */ /* 0x000fea0003800000 */
.L_x_12204:
        /* <DEDUP_REMOVED lines=8> */
.L_x_12209:
[----:B------:R0:W5:Y:S01]  /*11b0*/  LDG.E.U16 R18, desc[UR36][R2.64] ;  /* 0x0000002402127981 */ /* 0x000162000c1e1500 */
[----:B------:R-:W-:Y:S05]  /*11c0*/  BRA `(.L_x_12207) ;  /* 0x0000000c002c7947 */ /* 0x000fea0003800000 */
.L_x_12208:
[----:B------:R0:W5:Y:S01]  /*11d0*/  LDG.E.U16 R18, desc[UR36][R2.64] ;  /* 0x0000002402127981 */ /* 0x000162000c1e1500 */
[----:B------:R-:W-:Y:S05]  /*11e0*/  BRA `(.L_x_12207) ;  /* 0x0000000c00247947 */ /* 0x000fea0003800000 */
.L_x_12203:
        /* <DEDUP_REMOVED lines=9> */
.L_x_12211:
[----:B------:R-:W2:Y:S02]  /*1280*/  LDG.E.U16 R0, desc[UR36][R2.64] ;  /* 0x0000002402007981 */ /* 0x000ea4000c1e1500 */
[----:B--2---:R-:W-:-:S06]  /*1290*/  HADD2.F32 R0, -RZ, R0.H0_H0 ;  /* 0x20000000ff007230 */ /* 0x004fcc0000004100 */
[----:B------:R-:W0:Y:S02]  /*12a0*/  F2I.FTZ.TRUNC.NTZ R0, R0 ;  /* 0x0000000000007305 */ /* 0x000e24000021f100 */
[----:B0-----:R-:W-:Y:S01]  /*12b0*/  PRMT R18, R0, 0x7610, R18 ;  /* 0x0000761000127816 */ /* 0x001fe20000000012 */
[----:B------:R-:W-:Y:S06]  /*12c0*/  BRA `(.L_x_12207) ;  /* 0x0000000800ec7947 */ /* 0x000fec0003800000 */
.L_x_12210:
        /* <DEDUP_REMOVED lines=9> */
.L_x_12213:
[----:B------:R-:W2:Y:S02]  /*1360*/  LDG.E.U16 R2, desc[UR36][R2.64] ;  /* 0x0000002402027981 */ /* 0x000ea4000c1e1500 */
[----:B--2---:R-:W-:-:S06]  /*1370*/  HADD2.F32 R0, -RZ, R2.H0_H0 ;  /* 0x20000002ff007230 */ /* 0x004fcc0000004100 */
[----:B------:R-:W0:Y:S02]  /*1380*/  F2I.FTZ.TRUNC.NTZ R0, R0 ;  /* 0x0000000000007305 */ /* 0x000e24000021f100 */
[----:B0-----:R-:W-:Y:S01]  /*1390*/  PRMT R18, R0, 0x7610, R18 ;  /* 0x0000761000127816 */ /* 0x001fe20000000012 */
[----:B------:R-:W-:Y:S06]  /*13a0*/  BRA `(.L_x_12207) ;  /* 0x0000000800b47947 */ /* 0x000fec0003800000 */
.L_x_12212:
[----:B------:R-:W2:Y:S02]  /*13b0*/  LDG.E.64 R2, desc[UR36][R2.64] ;  /* 0x0000002402027981 */ /* 0x000ea4000c1e1b00 */
[----:B--2---:R0:W1:Y:S01]  /*13c0*/  F2I.F64.TRUNC R18, R2 ;  /* 0x0000000200127311 */ /* 0x004062000030d100 */
[----:B------:R-:W-:Y:S05]  /*13d0*/  BRA `(.L_x_12207) ;  /* 0x0000000800a87947 */ /* 0x000fea0003800000 */
.L_x_12202:
        /* <DEDUP_REMOVED lines=12> */
.L_x_12216:
[----:B------:R-:W2:Y:S02]  /*14a0*/  LDG.E.64 R2, desc[UR36][R2.64] ;  /* 0x0000002402027981 */ /* 0x000ea4000c1e1b00 */
[----:B--2---:R0:W1:Y:S01]  /*14b0*/  F2I.F64.TRUNC R18, R2 ;  /* 0x0000000200127311 */ /* 0x004062000030d100 */
[----:B------:R-:W-:Y:S05]  /*14c0*/  BRA `(.L_x_12207) ;  /* 0x00000008006c7947 */ /* 0x000fea0003800000 */
.L_x_12215:
        /* <DEDUP_REMOVED lines=28> */
.L_x_12218:
        /* <DEDUP_REMOVED lines=15> */
.L_x_12217:
[----:B------:R-:W2:Y:S02]  /*1780*/  LDG.E.U16 R0, desc[UR36][R2.64] ;  /* 0x0000002402007981 */ /* 0x000ea4000c1e1500 */
[----:B--2---:R-:W-:-:S06]  /*1790*/  IMAD.U32 R0, R0, 0x10000, RZ ;  /* 0x0001000000007824 */ /* 0x004fcc00078e00ff */
[----:B------:R-:W0:Y:S02]  /*17a0*/  F2I.FTZ.TRUNC.NTZ R0, R0 ;  /* 0x0000000000007305 */ /* 0x000e24000021f100 */
[----:B0-----:R-:W-:Y:S01]  /*17b0*/  PRMT R18, R0, 0x7610, R18 ;  /* 0x0000761000127816 */ /* 0x001fe20000000012 */
[----:B------:R-:W-:Y:S06]  /*17c0*/  BRA `(.L_x_12207) ;  /* 0x0000000400ac7947 */ /* 0x000fec0003800000 */
.L_x_12214:
        /* <DEDUP_REMOVED lines=10> */
.L_x_12221:
        /* <DEDUP_REMOVED lines=21> */
.L_x_12225:
[----:B------:R-:W-:Y:S05]  /*19c0*/  BSYNC B1 ;  /* 0x0000000000017941 */ /* 0x000fea0003800000 */
.L_x_12224:
[----:B------:R-:W-:Y:S01]  /*19d0*/  LEA R3, R0, 0x3b800000, 0x17 ;  /* 0x3b80000000037811 */ /* 0x000fe200078eb8ff */
[----:B------:R-:W-:-:S05]  /*19e0*/  IMAD.SHL.U32 R0, R2, 0x100000, RZ ;  /* 0x0010000002007824 */ /* 0x000fca00078e00ff */
[----:B------:R-:W-:-:S07]  /*19f0*/  LOP3.LUT R0, R3, R0, R4, 0xfe, !PT ;  /* 0x0000000003007212 */ /* 0x000fce00078efe04 */
.L_x_12223:
[----:B------:R-:W-:Y:S05]  /*1a00*/  BSYNC B0 ;  /* 0x0000000000007941 */ /* 0x000fea0003800000 */
.L_x_12222:
[----:B------:R-:W0:Y:S02]  /*1a10*/  F2I.FTZ.TRUNC.NTZ R0, R0 ;  /* 0x0000000000007305 */ /* 0x000e24000021f100 */
[----:B0-----:R-:W-:Y:S01]  /*1a20*/  PRMT R18, R0, 0x7610, R18 ;  /* 0x0000761000127816 */ /* 0x001fe20000000012 */
[----:B------:R-:W-:Y:S06]  /*1a30*/  BRA `(.L_x_12207) ;  /* 0x0000000400107947 */ /* 0x000fec0003800000 */
.L_x_12220:
        /* <DEDUP_REMOVED lines=21> */
.L_x_12229:
[----:B------:R-:W-:Y:S05]  /*1b90*/  BSYNC B1 ;  /* 0x0000000000017941 */ /* 0x000fea0003800000 */
.L_x_12228:
[----:B------:R-:W-:Y:S01]  /*1ba0*/  LEA R3, R0, 0x37800000, 0x17 ;  /* 0x3780000000037811 */ /* 0x000fe200078eb8ff */
[----:B------:R-:W-:-:S05]  /*1bb0*/  IMAD.SHL.U32 R0, R2, 0x200000, RZ ;  /* 0x0020000002007824 */ /* 0x000fca00078e00ff */
[----:B------:R-:W-:-:S07]  /*1bc0*/  LOP3.LUT R0, R3, R0, R4, 0xfe, !PT ;  /* 0x0000000003007212 */ /* 0x000fce00078efe04 */
.L_x_12227:
[----:B------:R-:W-:Y:S05]  /*1bd0*/  BSYNC B0 ;  /* 0x0000000000007941 */ /* 0x000fea0003800000 */
.L_x_12226:
[----:B------:R-:W0:Y:S02]  /*1be0*/  F2I.FTZ.TRUNC.NTZ R0, R0 ;  /* 0x0000000000007305 */ /* 0x000e24000021f100 */
[----:B0-----:R-:W-:Y:S01]  /*1bf0*/  PRMT R18, R0, 0x7610, R18 ;  /* 0x0000761000127816 */ /* 0x001fe20000000012 */
[----:B------:R-:W-:Y:S06]  /*1c00*/  BRA `(.L_x_12207) ;  /* 0x00000000009c7947 */ /* 0x000fec0003800000 */
.L_x_12219:
        /* <DEDUP_REMOVED lines=14> */
.L_x_12233:
[----:B------:R-:W-:Y:S05]  /*1cf0*/  BSYNC B0 ;  /* 0x0000000000007941 */ /* 0x000fea0003800000 */
.L_x_12232:
[----:B------:R-:W0:Y:S02]  /*1d00*/  F2I.FTZ.TRUNC.NTZ R0, R0 ;  /* 0x0000000000007305 */ /* 0x000e24000021f100 */
[----:B0-----:R-:W-:Y:S01]  /*1d10*/  PRMT R18, R0, 0x7610, R18 ;  /* 0x0000761000127816 */ /* 0x001fe20000000012 */
[----:B------:R-:W-:Y:S06]  /*1d20*/  BRA `(.L_x_12207) ;  /* 0x0000000000547947 */ /* 0x000fec0003800000 */
.L_x_12206:
        /* <DEDUP_REMOVED lines=16> */
.L_x_12234:
[----:B------:R-:W-:Y:S01]  /*1e30*/  PRMT R18, RZ, 0x7610, R18 ;  /* 0x00007610ff127816 */ /* 0x000fe20000000012 */
[----:B------:R-:W-:Y:S06]  /*1e40*/  BRA `(.L_x_12207) ;  /* 0x00000000000c7947 */ /* 0x000fec0003800000 */
.L_x_12231:
[----:B------:R3:W5:Y:S01]  /*1e50*/  LDG.E.U16 R18, desc[UR36][R2.64] ;  /* 0x0000002402127981 */ /* 0x000762000c1e1500 */
[----:B------:R-:W-:Y:S05]  /*1e60*/  BRA `(.L_x_12207) ;  /* 0x0000000000047947 */ /* 0x000fea0003800000 */
.L_x_12230:
[----:B------:R2:W5:Y:S02]  /*1e70*/  LDG.E.U16 R18, desc[UR36][R2.64] ;  /* 0x0000002402127981 */ /* 0x000564000c1e1500 */
.L_x_12207:
[----:B------:R-:W-:-:S07]  /*1e80*/  VIADD R19, R19, 0x80 ;  /* 0x0000008013137836 */ /* 0x000fce0000000000 */
.L_x_12201:
[----:B------:R-:W-:Y:S05]  /*1e90*/  BSYNC B6 ;  /* 0x0000000000067941 */ /* 0x000fea0003800000 */
.L_x_12200:
        /* <DEDUP_REMOVED lines=25> */
.L_x_12240:
[----:B------:R0:W5:Y:S01]  /*2030*/  LDG.E.U8 R24, desc[UR36][R2.64] ;  /* 0x0000002402187981 */ /* 0x000162000c1e1100 */
[----:B------:R-:W-:Y:S05]  /*2040*/  BRA `(.L_x_12242) ;  /* 0x0000000c00547947 */ /* 0x000fea0003800000 */
.L_x_12239:
        /* <DEDUP_REMOVED lines=8> */
.L_x_12244:
[----:B------:R0:W5:Y:S01]  /*20d0*/  LDG.E.U16 R24, desc[UR36][R2.64] ;  /* 0x0000002402187981 */ /* 0x000162000c1e1500 */
[----:B------:R-:W-:Y:S05]  /*20e0*/  BRA `(.L_x_12242) ;  /* 0x0000000c002c7947 */ /* 0x000fea0003800000 */
.L_x_12243:
[----:B------:R0:W5:Y:S01]  /*20f0*/  LDG.E.U16 R24, desc[UR36][R2.64] ;  /* 0x0000002402187981 */ /* 0x000162000c1e1500 */
[----:B------:R-:W-:Y:S05]  /*2100*/  BRA `(.L_x_12242) ;  /* 0x0000000c00247947 */ /* 0x000fea0003800000 */
.L_x_12238:
        /* <DEDUP_REMOVED lines=9> */
.L_x_12246:
[----:B------:R-:W2:Y:S02]  /*21a0*/  LDG.E.U16 R0, desc[UR36][R2.64] ;  /* 0x0000002402007981 */ /* 0x000ea4000c1e1500 */
[----:B--2---:R-:W-:-:S06]  /*21b0*/  HADD2.F32 R0, -RZ, R0.H0_H0 ;  /* 0x20000000ff007230 */ /* 0x004fcc0000004100 */
[----:B------:R-:W0:Y:S02]  /*21c0*/  F2I.FTZ.TRUNC.NTZ R0, R0 ;  /* 0x0000000000007305 */ /* 0x000e24000021f100 */
[----:B0-----:R-:W-:Y:S01]  /*21d0*/  PRMT R24, R0, 0x7610, R24 ;  /* 0x0000761000187816 */ /* 0x001fe20000000018 */
[----:B------:R-:W-:Y:S06]  /*21e0*/  BRA `(.L_x_12242) ;  /* 0x0000000800ec7947 */ /* 0x000fec0003800000 */
.L_x_12245:
        /* <DEDUP_REMOVED lines=9> */
.L_x_12248:
[----:B------:R-:W2:Y:S02]  /*2280*/  LDG.E.U16 R2, desc[UR36][R2.64] ;  /* 0x0000002402027981 */ /* 0x000ea4000c1e1500 */
[----:B--2---:R-:W-:-:S06]  /*2290*/  HADD2.F32 R0, -RZ, R2.H0_H0 ;  /* 0x20000002ff007230 */ /* 0x004fcc0000004100 */
[----:B------:R-:W0:Y:S02]  /*22a0*/  F2I.FTZ.TRUNC.NTZ R0, R0 ;  /* 0x0000000000007305 */ /* 0x000e24000021f100 */
[----:B0-----:R-:W-:Y:S01]  /*22b0*/  PRMT R24, R0, 0x7610, R24 ;  /* 0x0000761000187816 */ /* 0x001fe20000000018 */
[----:B------:R-:W-:Y:S06]  /*22c0*/  BRA `(.L_x_12242) ;  /* 0x0000000800b47947 */ /* 0x000fec0003800000 */
.L_x_12247:
[----:B------:R-:W2:Y:S02]  /*22d0*/  LDG.E.64 R2, desc[UR36][R2.64] ;  /* 0x0000002402027981 */ /* 0x000ea4000c1e1b00 */
[----:B--2---:R0:W1:Y:S01]  /*22e0*/  F2I.F64.TRUNC R24, R2 ;  /* 0x0000000200187311 */ /* 0x004062000030d100 */
[----:B------:R-:W-:Y:S05]  /*22f0*/  BRA `(.L_x_12242) ;  /* 0x0000000800a87947 */ /* 0x000fea0003800000 */
.L_x_12237:
        /* <DEDUP_REMOVED lines=12> */
.L_x_12251:
[----:B------:R-:W2:Y:S02]  /*23c0*/  LDG.E.64 R2, desc[UR36][R2.64] ;  /* 0x0000002402027981 */ /* 0x000ea4000c1e1b00 */
[----:B--2---:R3:W4:Y:S01]  /*23d0*/  F2I.F64.TRUNC R24, R2 ;  /* 0x0000000200187311 */ /* 0x004722000030d100 */
[----:B------:R-:W-:Y:S05]  /*23e0*/  BRA `(.L_x_12242) ;  /* 0x00000008006c7947 */ /* 0x000fea0003800000 */
.L_x_12250:
        /* <DEDUP_REMOVED lines=28> */
.L_x_12253:
        /* <DEDUP_REMOVED lines=15> */
.L_x_12252:
[----:B------:R-:W2:Y:S02]  /*26a0*/  LDG.E.U16 R0, desc[UR36][R2.64] ;  /* 0x0000002402007981 */ /* 0x000ea4000c1e1500 */
[----:B--2---:R-:W-:-:S06]  /*26b0*/  IMAD.U32 R0, R0, 0x10000, RZ ;  /* 0x0001000000007824 */ /* 0x004fcc00078e00ff */
[----:B------:R-:W0:Y:S02]  /*26c0*/  F2I.FTZ.TRUNC.NTZ R0, R0 ;  /* 0x0000000000007305 */ /* 0x000e24000021f100 */
[----:B0-----:R-:W-:Y:S01]  /*26d0*/  PRMT R24, R0, 0x7610, R24 ;  /* 0x0000761000187816 */ /* 0x001fe20000000018 */
[----:B------:R-:W-:Y:S06]  /*26e0*/  BRA `(.L_x_12242) ;  /* 0x0000000400ac7947 */ /* 0x000fec0003800000 */
.L_x_12249:
        /* <DEDUP_REMOVED lines=10> */
.L_x_12256:
        /* <DEDUP_REMOVED lines=21> */
.L_x_12260:
[----:B------:R-:W-:Y:S05]  /*28e0*/  BSYNC B1 ;  /* 0x0000000000017941 */ /* 0x000fea0003800000 */
.L_x_12259:
[----:B------:R-:W-:Y:S01]  /*28f0*/  LEA R3, R0, 0x3b800000, 0x17 ;  /* 0x3b80000000037811 */ /* 0x000fe200078eb8ff */
[----:B------:R-:W-:-:S05]  /*2900*/  IMAD.SHL.U32 R0, R2, 0x100000, RZ ;  /* 0x0010000002007824 */ /* 0x000fca00078e00ff */
[----:B------:R-:W-:-:S07]  /*2910*/  LOP3.LUT R0, R3, R0, R4, 0xfe, !PT ;  /* 0x0000000003007212 */ /* 0x000fce00078efe04 */
.L_x_12258:
[----:B------:R-:W-:Y:S05]  /*2920*/  BSYNC B0 ;  /* 0x0000000000007941 */ /* 0x000fea0003800000 */
.L_x_12257:
[----:B------:R-:W0:Y:S02]  /*2930*/  F2I.FTZ.TRUNC.NTZ R0, R0 ;  /* 0x0000000000007305 */ /* 0x000e24000021f100 */
[----:B0-----:R-:W-:Y:S01]  /*2940*/  PRMT R24, R0, 0x7610, R24 ;  /* 0x0000761000187816 */ /* 0x001fe20000000018 */
[----:B------:R-:W-:Y:S06]  /*2950*/  BRA `(.L_x_12242) ;  /* 0x0000000400107947 */ /* 0x000fec0003800000 */
.L_x_12255:
        /* <DEDUP_REMOVED lines=21> */
.L_x_12264:
[----:B------:R-:W-:Y:S05]  /*2ab0*/  BSYNC B1 ;  /* 0x0000000000017941 */ /* 0x000fea0003800000 */
.L_x_12263:
[----:B------:R-:W-:Y:S01]  /*2ac0*/  LEA R3, R0, 0x37800000, 0x17 ;  /* 0x3780000000037811 */ /* 0x000fe200078eb8ff */
[----:B------:R-:W-:-:S05]  /*2ad0*/  IMAD.SHL.U32 R0, R2, 0x200000, RZ ;  /* 0x0020000002007824 */ /* 0x000fca00078e00ff */
[----:B------:R-:W-:-:S07]  /*2ae0*/  LOP3.LUT R0, R3, R0, R4, 0xfe, !PT ;  /* 0x0000000003007212 */ /* 0x000fce00078efe04 */
.L_x_12262:
[----:B------:R-:W-:Y:S05]  /*2af0*/  BSYNC B0 ;  /* 0x0000000000007941 */ /* 0x000fea0003800000 */
.L_x_12261:
[----:B------:R-:W0:Y:S02]  /*2b00*/  F2I.FTZ.TRUNC.NTZ R0, R0 ;  /* 0x0000000000007305 */ /* 0x000e24000021f100 */
[----:B0-----:R-:W-:Y:S01]  /*2b10*/  PRMT R24, R0, 0x7610, R24 ;  /* 0x0000761000187816 */ /* 0x001fe20000000018 */
[----:B------:R-:W-:Y:S06]  /*2b20*/  BRA `(.L_x_12242) ;  /* 0x00000000009c7947 */ /* 0x000fec0003800000 */
.L_x_12254:
        /* <DEDUP_REMOVED lines=14> */
.L_x_12268:
[----:B------:R-:W-:Y:S05]  /*2c10*/  BSYNC B0 ;  /* 0x0000000000007941 */ /* 0x000fea0003800000 */
.L_x_12267:
[----:B------:R-:W0:Y:S02]  /*2c20*/  F2I.FTZ.TRUNC.NTZ R0, R0 ;  /* 0x0000000000007305 */ /* 0x000e24000021f100 */
[----:B0-----:R-:W-:Y:S01]  /*2c30*/  PRMT R24, R0, 0x7610, R24 ;  /* 0x0000761000187816 */ /* 0x001fe20000000018 */
[----:B------:R-:W-:Y:S06]  /*2c40*/  BRA `(.L_x_12242) ;  /* 0x0000000000547947 */ /* 0x000fec0003800000 */
.L_x_12241:
        /* <DEDUP_REMOVED lines=16> */
.L_x_12269:
[----:B------:R-:W-:Y:S01]  /*2d50*/  PRMT R24, RZ, 0x7610, R24 ;  /* 0x00007610ff187816 */ /* 0x000fe20000000018 */
[----:B------:R-:W-:Y:S06]  /*2d60*/  BRA `(.L_x_12242) ;  /* 0x00000000000c7947 */ /* 0x000fec0003800000 */
.L_x_12266:
[----:B------:R2:W5:Y:S01]  /*2d70*/  LDG.E.U16 R24, desc[UR36][R2.64] ;  /* 0x0000002402187981 */ /* 0x000562000c1e1500 */
[----:B------:R-:W-:Y:S05]  /*2d80*/  BRA `(.L_x_12242) ;  /* 0x0000000000047947 */ /* 0x000fea0003800000 */
.L_x_12265:
[----:B------:R1:W5:Y:S02]  /*2d90*/  LDG.E.U16 R24, desc[UR36][R2.64] ;  /* 0x0000002402187981 */ /* 0x000364000c1e1500 */
.L_x_12242:
[----:B------:R-:W-:-:S07]  /*2da0*/  VIADD R19, R19, 0x80 ;  /* 0x0000008013137836 */ /* 0x000fce0000000000 */
.L_x_12236:
[----:B------:R-:W-:Y:S05]  /*2db0*/  BSYNC B6 ;  /* 0x0000000000067941 */ /* 0x000fea0003800000 */
.L_x_12235:
        /* <DEDUP_REMOVED lines=22> */
.L_x_12275:
[----:B------:R0:W5:Y:S01]  /*2f20*/  LDG.E.U8 R16, desc[UR36][R2.64] ;  /* 0x0000002402107981 */ /* 0x000162000c1e1100 */
[----:B------:R-:W-:Y:S05]  /*2f30*/  BRA `(.L_x_12271) ;  /* 0x0000000c00507947 */ /* 0x000fea0003800000 */
.L_x_12274:
        /* <DEDUP_REMOVED lines=8> */
.L_x_12278:
[----:B------:R0:W5:Y:S01]  /*2fc0*/  LDG.E.U16 R16, desc[UR36][R2.64] ;  /* 0x0000002402107981 */ /* 0x000162000c1e1500 */
[----:B------:R-:W-:Y:S05]  /*2fd0*/  BRA `(.L_x_12271) ;  /* 0x0000000c00287947 */ /* 0x000fea0003800000 */
.L_x_12277:
[----:B------:R0:W5:Y:S01]  /*2fe0*/  LDG.E.U16 R16, desc[UR36][R2.64] ;  /* 0x0000002402107981 */ /* 0x000162000c1e1500 */
[----:B------:R-:W-:Y:S05]  /*2ff0*/  BRA `(.L_x_12271) ;  /* 0x0000000c00207947 */ /* 0x000fea0003800000 */
.L_x_12273:
        /* <DEDUP_REMOVED lines=9> */
.L_x_12280:
[----:B------:R-:W2:Y:S02]  /*3090*/  LDG.E.U16 R0, desc[UR36][R2.64] ;  /* 0x0000002402007981 */ /* 0x000ea4000c1e1500 */
[----:B--2---:R-:W-:-:S06]  /*30a0*/  HADD2.F32 R0, -RZ, R0.H0_H0 ;  /* 0x20000000ff007230 */ /* 0x004fcc0000004100 */
[----:B------:R-:W0:Y:S02]  /*30b0*/  F2I.FTZ.TRUNC.NTZ R0, R0 ;  /* 0x0000000000007305 */ /* 0x000e24000021f100 */
[----:B0-----:R-:W-:Y:S01]  /*30c0*/  PRMT R16, R0, 0x7610, R16 ;  /* 0x0000761000107816 */ /* 0x001fe20000000010 */
[----:B------:R-:W-:Y:S06]  /*30d0*/  BRA `(.L_x_12271) ;  /* 0x0000000800e87947 */ /* 0x000fec0003800000 */
.L_x_12279:
        /* <DEDUP_REMOVED lines=9> */
.L_x_12282:
[----:B------:R-:W2:Y:S02]  /*3170*/  LDG.E.U16 R2, desc[UR36][R2.64] ;  /* 0x0000002402027981 */ /* 0x000ea4000c1e1500 */
[----:B--2---:R-:W-:-:S06]  /*3180*/  HADD2.F32 R0, -RZ, R2.H0_H0 ;  /* 0x20000002ff007230 */ /* 0x004fcc0000004100 */
[----:B------:R-:W0:Y:S02]  /*3190*/  F2I.FTZ.TRUNC.NTZ R0, R0 ;  /* 0x0000000000007305 */ /* 0x000e24000021f100 */
[----:B0-----:R-:W-:Y:S01]  /*31a0*/  PRMT R16, R0, 0x7610, R16 ;  /* 0x0000761000107816 */ /* 0x001fe20000000010 */
[----:B------:R-:W-:Y:S06]  /*31b0*/  BRA `(.L_x_12271) ;  /* 0x0000000800b07947 */ /* 0x000fec0003800000 */
.L_x_12281:
[----:B------:R-:W2:Y:S02]  /*31c0*/  LDG.E.64 R2, desc[UR36][R2.64] ;  /* 0x0000002402027981 */ /* 0x000ea4000c1e1b00 */
[----:B--2---:R0:W1:Y:S01]  /*31d0*/  F2I.F64.TRUNC R16, R2 ;  /* 0x0000000200107311 */ /* 0x004062000030d100 */
[----:B------:R-:W-:Y:S05]  /*31e0*/  BRA `(.L_x_12271) ;  /* 0x0000000800a47947 */ /* 0x000fea0003800000 */
.L_x_12272:
        /* <DEDUP_REMOVED lines=12> */
.L_x_12285:
[----:B------:R-:W2:Y:S02]  /*32b0*/  LDG.E.64 R2, desc[UR36][R2.64] ;  /* 0x0000002402027981 */ /* 0x000ea4000c1e1b00 */
[----:B--2---:R0:W1:Y:S01]  /*32c0*/  F2I.F64.TRUNC R16, R2 ;  /* 0x0000000200107311 */ /* 0x004062000030d100 */
[----:B------:R-:W-:Y:S05]  /*32d0*/  BRA `(.L_x_12271) ;  /* 0x0000000800687947 */ /* 0x000fea0003800000 */
.L_x_12284:
        /* <DEDUP_REMOVED lines=28> */
.L_x_12287:
        /* <DEDUP_REMOVED lines=15> */
.L_x_12286:
[----:B------:R-:W2:Y:S02]  /*3590*/  LDG.E.U16 R0, desc[UR36][R2.64] ;  /* 0x0000002402007981 */ /* 0x000ea4000c1e1500 */
[----:B--2---:R-:W-:-:S06]  /*35a0*/  IMAD.U32 R0, R0, 0x10000, RZ ;  /* 0x0001000000007824 */ /* 0x004fcc00078e00ff */
[----:B------:R-:W0:Y:S02]  /*35b0*/  F2I.FTZ.TRUNC.NTZ R0, R0 ;  /* 0x0000000000007305 */ /* 0x000e24000021f100 */
[----:B0-----:R-:W-:Y:S01]  /*35c0*/  PRMT R16, R0, 0x7610, R16 ;  /* 0x0000761000107816 */ /* 0x001fe20000000010 */
[----:B------:R-:W-:Y:S06]  /*35d0*/  BRA `(.L_x_12271) ;  /* 0x0000000400a87947 */ /* 0x000fec0003800000 */
.L_x_12283:
        /* <DEDUP_REMOVED lines=10> */
.L_x_12290:
        /* <DEDUP_REMOVED lines=21> */
.L_x_12294:
[----:B------:R-:W-:Y:S05]  /*37d0*/  BSYNC B1 ;  /* 0x0000000000017941 */ /* 0x000fea0003800000 */
.L_x_12293:
[----:B------:R-:W-:Y:S01]  /*37e0*/  LEA R3, R0, 0x3b800000, 0x17 ;  /* 0x3b80000000037811 */ /* 0x000fe200078eb8ff */
[----:B------:R-:W-:-:S05]  /*37f0*/  IMAD.SHL.U32 R0, R2, 0x100000, RZ ;  /* 0x0010000002007824 */ /* 0x000fca00078e00ff */
[----:B------:R-:W-:-:S07]  /*3800*/  LOP3.LUT R0, R3, R0, R4, 0xfe, !PT ;  /* 0x0000000003007212 */ /* 0x000fce00078efe04 */
.L_x_12292:
[----:B------:R-:W-:Y:S05]  /*3810*/  BSYNC B0 ;  /* 0x0000000000007941 */ /* 0x000fea0003800000 */
.L_x_12291:
[----:B------:R-:W0:Y:S02]  /*3820*/  F2I.FTZ.TRUNC.NTZ R0, R0 ;  /* 0x0000000000007305 */ /* 0x000e24000021f100 */
[----:B0-----:R-:W-:Y:S01]  /*3830*/  PRMT R16, R0, 0x7610, R16 ;  /* 0x0000761000107816 */ /* 0x001fe20000000010 */
[----:B------:R-:W-:Y:S06]  /*3840*/  BRA `(.L_x_12271) ;  /* 0x00000004000c7947 */ /* 0x000fec0003800000 */
.L_x_12289:
        /* <DEDUP_REMOVED lines=21> */
.L_x_12298:
[----:B------:R-:W-:Y:S05]  /*39a0*/  BSYNC B1 ;  /* 0x0000000000017941 */ /* 0x000fea0003800000 */
.L_x_12297:
[----:B------:R-:W-:Y:S01]  /*39b0*/  LEA R3, R0, 0x37800000, 0x17 ;  /* 0x3780000000037811 */ /* 0x000fe200078eb8ff */
[----:B------:R-:W-:-:S05]  /*39c0*/  IMAD.SHL.U32 R0, R2, 0x200000, RZ ;  /* 0x0020000002007824 */ /* 0x000fca00078e00ff */
[----:B------:R-:W-:-:S07]  /*39d0*/  LOP3.LUT R0, R3, R0, R4, 0xfe, !PT ;  /* 0x0000000003007212 */ /* 0x000fce00078efe04 */
.L_x_12296:
[----:B------:R-:W-:Y:S05]  /*39e0*/  BSYNC B0 ;  /* 0x0000000000007941 */ /* 0x000fea0003800000 */
.L_x_12295:
[----:B------:R-:W0:Y:S02]  /*39f0*/  F2I.FTZ.TRUNC.NTZ R0, R0 ;  /* 0x0000000000007305 */ /* 0x000e24000021f100 */
[----:B0-----:R-:W-:Y:S01]  /*3a00*/  PRMT R16, R0, 0x7610, R16 ;  /* 0x0000761000107816 */ /* 0x001fe20000000010 */
[----:B------:R-:W-:Y:S06]  /*3a10*/  BRA `(.L_x_12271) ;  /* 0x0000000000987947 */ /* 0x000fec0003800000 */
.L_x_12288:
        /* <DEDUP_REMOVED lines=14> */
.L_x_12302:
[----:B------:R-:W-:Y:S05]  /*3b00*/  BSYNC B0 ;  /* 0x0000000000007941 */ /* 0x000fea0003800000 */
.L_x_12301:
[----:B------:R-:W0:Y:S02]  /*3b10*/  F2I.FTZ.TRUNC.NTZ R0, R0 ;  /* 0x0000000000007305 */ /* 0x000e24000021f100 */
[----:B0-----:R-:W-:Y:S01]  /*3b20*/  PRMT R16, R0, 0x7610, R16 ;  /* 0x0000761000107816 */ /* 0x001fe20000000010 */
[----:B------:R-:W-:Y:S06]  /*3b30*/  BRA `(.L_x_12271) ;  /* 0x0000000000507947 */ /* 0x000fec0003800000 */
.L_x_12276:
        /* <DEDUP_REMOVED lines=16> */
.L_x_12303:
[----:B------:R-:W-:Y:S05]  /*3c40*/  BRA `(.L_x_12271) ;  /* 0x00000000000c7947 */ /* 0x000fea0003800000 */
.L_x_12300:
[----:B------:R0:W5:Y:S01]  /*3c50*/  LDG.E.U16 R16, desc[UR36][R2.64] ;  /* 0x0000002402107981 */ /* 0x000162000c1e1500 */
[----:B------:R-:W-:Y:S05]  /*3c60*/  BRA `(.L_x_12271) ;  /* 0x0000000000047947 */ /* 0x000fea0003800000 */
.L_x_12299:
[----:B------:R0:W5:Y:S02]  /*3c70*/  LDG.E.U16 R16, desc[UR36][R2.64] ;  /* 0x0000002402107981 */ /* 0x000164000c1e1500 */
.L_x_12271:
[----:B------:R-:W-:Y:S05]  /*3c80*/  BSYNC B6 ;  /* 0x0000000000067941 */ /* 0x000fea0003800000 */
.L_x_12270:
        /* <DEDUP_REMOVED lines=9> */
[----:B------:R-:W-:-:S02]  /*3d20*/  VIMNMX R3, R0, UR4, !PT ;  /* 0x0000000400037c48 */ /* 0x000fc4000ffe0100 */
[----:B------:R-:W-:Y:S02]  /*3d30*/  VIMNMX R18, R18, UR4, !PT ;  /* 0x0000000412127c48 */ /* 0x000fe4000ffe0100 */
[----:B------:R-:W-:Y:S02]  /*3d40*/  VIMNMX R17, R17, UR4, !PT ;  /* 0x0000000411117c48 */ /* 0x000fe4000ffe0100 */
[----:B------:R-:W-:Y:S02]  /*3d50*/  VIMNMX R16, R16, UR4, !PT ;  /* 0x0000000410107c48 */ /* 0x000fe4000ffe0100 */
        /* <DEDUP_REMOVED lines=23> */
.L_x_12309:
[----:B------:R0:W-:Y:S01]  /*3ed0*/  STG.E.U8 desc[UR36][R8.64], R3 ;  /* 0x0000000308007986 */ /* 0x0001e2000c101124 */
[----:B------:R-:W-:Y:S05]  /*3ee0*/  BRA `(.L_x_12305) ;  /* 0x0000000c00707947 */ /* 0x000fea0003800000 */
.L_x_12308:
        /* <DEDUP_REMOVED lines=11> */
.L_x_12312:
[----:B------:R-:W-:-:S05]  /*3fa0*/  PRMT R3, R3, 0x9910, RZ ;  /* 0x0000991003037816 */ /* 0x000fca00000000ff */
[----:B------:R0:W-:Y:S01]  /*3fb0*/  STG.E desc[UR36][R8.64], R3 ;  /* 0x0000000308007986 */ /* 0x0001e2000c101924 */
[----:B------:R-:W-:Y:S05]  /*3fc0*/  BRA `(.L_x_12305) ;  /* 0x0000000c00387947 */ /* 0x000fea0003800000 */
.L_x_12311:
[----:B------:R0:W-:Y:S01]  /*3fd0*/  STG.E.U16 desc[UR36][R8.64], R3 ;  /* 0x0000000308007986 */ /* 0x0001e2000c101524 */
[----:B------:R-:W-:Y:S05]  /*3fe0*/  BRA `(.L_x_12305) ;  /* 0x0000000c00307947 */ /* 0x000fea0003800000 */
.L_x_12307:
        /* <DEDUP_REMOVED lines=9> */
.L_x_12314:
[----:B------:R-:W0:Y:S02]  /*4080*/  I2F.S16 R0, R3 ;  /* 0x0000000300007306 */ /* 0x000e240000101400 */
[----:B0-----:R-:W-:-:S05]  /*4090*/  F2FP.F16.F32.PACK_AB R0, RZ, R0 ;  /* 0x00000000ff00723e */ /* 0x001fca00000000ff */
[----:B------:R0:W-:Y:S01]  /*40a0*/  STG.E.U16 desc[UR36][R8.64], R0 ;  /* 0x0000000008007986 */ /* 0x0001e2000c101524 */
[----:B------:R-:W-:Y:S05]  /*40b0*/  BRA `(.L_x_12305) ;  /* 0x0000000800fc7947 */ /* 0x000fea0003800000 */
.L_x_12313:
        /* <DEDUP_REMOVED lines=10> */
.L_x_12316:
[----:B------:R-:W0:Y:S02]  /*4160*/  I2F.S16 R3, R3 ;  /* 0x0000000300037306 */ /* 0x000e240000101400 */
[----:B0-----:R-:W-:-:S04]  /*4170*/  F2FP.F16.F32.PACK_AB R3, RZ, R3 ;  /* 0x00000003ff03723e */ /* 0x001fc800000000ff */
[----:B------:R-:W-:-:S05]  /*4180*/  PRMT R3, R3, 0x5410, RZ ;  /* 0x0000541003037816 */ /* 0x000fca00000000ff */
[----:B------:R0:W-:Y:S01]  /*4190*/  STG.E desc[UR36][R8.64], R3 ;  /* 0x0000000308007986 */ /* 0x0001e2000c101924 */
[----:B------:R-:W-:Y:S05]  /*41a0*/  BRA `(.L_x_12305) ;  /* 0x0000000800c07947 */ /* 0x000fea0003800000 */
.L_x_12315:
[----:B------:R-:W0:Y:S02]  /*41b0*/  I2F.F64.S16 R4, R3 ;  /* 0x0000000300047312 */ /* 0x000e240000101c00 */
[----:B0-----:R0:W-:Y:S01]  /*41c0*/  STG.E.64 desc[UR36][R8.64], R4 ;  /* 0x0000000408007986 */ /* 0x0011e2000c101b24 */
[----:B------:R-:W-:Y:S05]  /*41d0*/  BRA `(.L_x_12305) ;  /* 0x0000000800b47947 */ /* 0x000fea0003800000 */
.L_x_12306:
        /* <DEDUP_REMOVED lines=13> */
.L_x_12319:
[----:B------:R-:W0:Y:S01]  /*42b0*/  I2F.F64.S16 R4, R3 ;  /* 0x0000000300047312 */ /* 0x000e220000101c00 */
[----:B------:R-:W-:-:S05]  /*42c0*/  CS2R R6, SRZ ;  /* 0x0000000000067805 */ /* 0x000fca000001ff00 */
[----:B0-----:R0:W-:Y:S01]  /*42d0*/  STG.E.128 desc[UR36][R8.64], R4 ;  /* 0x0000000408007986 */ /* 0x0011e2000c101d24 */
[----:B------:R-:W-:Y:S05]  /*42e0*/  BRA `(.L_x_12305) ;  /* 0x0000000800707947 */ /* 0x000fea0003800000 */
.L_x_12318:
        /* <DEDUP_REMOVED lines=21> */
.L_x_12323:
[----:B------:R-:W-:Y:S05]  /*4440*/  BSYNC B0 ;  /* 0x0000000000007941 */ /* 0x000fea0003800000 */
.L_x_12322:
[----:B------:R-:W-:-:S05]  /*4450*/  LOP3.LUT R5, R0, R5, RZ, 0xfc, !PT ;  /* 0x0000000500057212 */ /* 0x000fca00078efcff */
[----:B------:R0:W-:Y:S01]  /*4460*/  STG.E.U8 desc[UR36][R8.64], R5 ;  /* 0x0000000508007986 */ /* 0x0001e2000c101124 */
[----:B------:R-:W-:Y:S05]  /*4470*/  BRA `(.L_x_12305) ;  /* 0x00000008000c7947 */ /* 0x000fea0003800000 */
.L_x_12321:
        /* <DEDUP_REMOVED lines=13> */
.L_x_12325:
[----:B------:R-:W-:Y:S01]  /*4550*/  IMAD.MOV.U32 R0, RZ, RZ, 0x7f ;  /* 0x0000007fff007424 */ /* 0x000fe200078e00ff */
[----:B------:R-:W-:-:S04]  /*4560*/  ISETP.GT.U32.AND P0, PT, R4, 0x7f800000, PT ;  /* 0x7f8000000400780c */ /* 0x000fc80003f04070 */
[----:B------:R-:W-:-:S09]  /*4570*/  SEL R0, R0, 0x7c, P0 ;  /* 0x0000007c00007807 */ /* 0x000fd20000000000 */
.L_x_12326:
[----:B------:R-:W-:Y:S05]  /*4580*/  BSYNC B0 ;  /* 0x0000000000007941 */ /* 0x000fea0003800000 */
.L_x_12324:
[----:B------:R-:W-:-:S04]  /*4590*/  LOP3.LUT R3, R5, 0x80000000, RZ, 0xc0, !PT ;  /* 0x8000000005037812 */ /* 0x000fc800078ec0ff */
[----:B------:R-:W-:-:S04]  /*45a0*/  SHF.R.U32.HI R3, RZ, 0x18, R3 ;  /* 0x00000018ff037819 */ /* 0x000fc80000011603 */
[----:B------:R-:W-:-:S05]  /*45b0*/  LOP3.LUT R3, R0, R3, RZ, 0xfc, !PT ;  /* 0x0000000300037212 */ /* 0x000fca00078efcff */
[----:B------:R0:W-:Y:S01]  /*45c0*/  STG.E.U8 desc[UR36][R8.64], R3 ;  /* 0x0000000308007986 */ /* 0x0001e2000c101124 */
[----:B------:R-:W-:Y:S05]  /*45d0*/  BRA `(.L_x_12305) ;  /* 0x0000000400b47947 */ /* 0x000fea0003800000 */
.L_x_12320:
[----:B------:R-:W0:Y:S02]  /*45e0*/  I2F.S16 R0, R3 ;  /* 0x0000000300007306 */ /* 0x000e240000101400 */
[----:B0-----:R-:W-:-:S05]  /*45f0*/  F2FP.BF16.F32.PACK_AB R0, RZ, R0 ;  /* 0x00000000ff00723e */ /* 0x001fca00000010ff */
[----:B------:R0:W-:Y:S01]  /*4600*/  STG.E.U16 desc[UR36][R8.64], R0 ;  /* 0x0000000008007986 */ /* 0x0001e2000c101524 */
[----:B------:R-:W-:Y:S05]  /*4610*/  BRA `(.L_x_12305) ;  /* 0x0000000400a47947 */ /* 0x000fea0003800000 */
.L_x_12317:
        /* <DEDUP_REMOVED lines=10> */
.L_x_12329:
        /* <DEDUP_REMOVED lines=17> */
.L_x_12332:
[----:B------:R-:W-:-:S04]  /*47d0*/  LOP3.LUT R3, R3, 0x80000000, RZ, 0xc0, !PT ;  /* 0x8000000003037812 */ /* 0x000fc800078ec0ff */
[----:B------:R-:W-:-:S04]  /*47e0*/  SHF.R.U32.HI R3, RZ, 0x18, R3 ;  /* 0x00000018ff037819 */ /* 0x000fc80000011603 */
[----:B------:R-:W-:-:S04]  /*47f0*/  LOP3.LUT R0, R0, R3, RZ, 0xfc, !PT ;  /* 0x0000000300007212 */ /* 0x000fc800078efcff */
[----:B------:R-:W-:-:S07]  /*4800*/  PRMT R4, R0, 0x7610, R4 ;  /* 0x0000761000047816 */ /* 0x000fce0000000004 */
.L_x_12331:
[----:B------:R-:W-:Y:S05]  /*4810*/  BSYNC B0 ;  /* 0x0000000000007941 */ /* 0x000fea0003800000 */
.L_x_12330:
[----:B------:R4:W-:Y:S01]  /*4820*/  STG.E.U8 desc[UR36][R8.64], R4 ;  /* 0x0000000408007986 */ /* 0x0009e2000c101124 */
[----:B------:R-:W-:Y:S05]  /*4830*/  BRA `(.L_x_12305) ;  /* 0x00000004001c7947 */ /* 0x000fea0003800000 */
.L_x_12328:
        /* <DEDUP_REMOVED lines=17> */
.L_x_12335:
[----:B------:R-:W-:-:S04]  /*4950*/  LOP3.LUT R3, R3, 0x80000000, RZ, 0xc0, !PT ;  /* 0x8000000003037812 */ /* 0x000fc800078ec0ff */
[----:B------:R-:W-:-:S04]  /*4960*/  SHF.R.U32.HI R3, RZ, 0x18, R3 ;  /* 0x00000018ff037819 */ /* 0x000fc80000011603 */
[----:B------:R-:W-:-:S04]  /*4970*/  LOP3.LUT R0, R0, R3, RZ, 0xfc, !PT ;  /* 0x0000000300007212 */ /* 0x000fc800078efcff */
[----:B------:R-:W-:-:S07]  /*4980*/  PRMT R4, R0, 0x7610, R4 ;  /* 0x0000761000047816 */ /* 0x000fce0000000004 */
.L_x_12334:
[----:B------:R-:W-:Y:S05]  /*4990*/  BSYNC B0 ;  /* 0x0000000000007941 */ /* 0x000fea0003800000 */
.L_x_12333:
[----:B------:R0:W-:Y:S01]  /*49a0*/  STG.E.U8 desc[UR36][R8.64], R4 ;  /* 0x0000000408007986 */ /* 0x0001e2000c101124 */
[----:B------:R-:W-:Y:S05]  /*49b0*/  BRA `(.L_x_12305) ;  /* 0x0000000000bc7947 */ /* 0x000fea0003800000 */
.L_x_12327:
        /* <DEDUP_REMOVED lines=23> */
.L_x_12310:
        /* <DEDUP_REMOVED lines=16> */
.L_x_12338:
[----:B------:R-:W-:Y:S05]  /*4c30*/  BRA `(.L_x_12305) ;  /* 0x00000000001c7947 */ /* 0x000fea0003800000 */
.L_x_12337:
[----:B------:R-:W-:-:S05]  /*4c40*/  PRMT R3, R3, 0x9910, RZ ;  /* 0x0000991003037816 */ /* 0x000fca00000000ff */
[----:B------:R-:W-:-:S05]  /*4c50*/  IMAD.MOV.U32 R4, RZ, RZ, R3 ;  /* 0x000000ffff047224 */ /* 0x000fca00078e0003 */
[----:B------:R-:W-:-:S05]  /*4c60*/  SHF.R.S32.HI R5, RZ, 0x1f, R4 ;  /* 0x0000001fff057819 */ /* 0x000fca0000011404 */
[----:B------:R3:W-:Y:S01]  /*4c70*/  STG.E.64 desc[UR36][R8.64], R4 ;  /* 0x0000000408007986 */ /* 0x0007e2000c101b24 */
[----:B------:R-:W-:Y:S05]  /*4c80*/  BRA `(.L_x_12305) ;  /* 0x0000000000087947 */ /* 0x000fea0003800000 */
.L_x_12336:
[----:B------:R-:W-:-:S05]  /*4c90*/  PRMT R3, R3, 0x9910, RZ ;  /* 0x0000991003037816 */ /* 0x000fca00000000ff */
[----:B------:R0:W-:Y:S02]  /*4ca0*/  STG.E desc[UR36][R8.64], R3 ;  /* 0x0000000308007986 */ /* 0x0001e4000c101924 */
.L_x_12305:
[----:B------:R-:W-:Y:S05]  /*4cb0*/  BSYNC B6 ;  /* 0x0000000000067941 */ /* 0x000fea0003800000 */
.L_x_12304:
        /* <DEDUP_REMOVED lines=23> */
.L_x_12344:
[----:B------:R0:W-:Y:S01]  /*4e30*/  STG.E.U8 desc[UR36][R8.64], R18 ;  /* 0x0000001208007986 */ /* 0x0001e2000c101124 */
[----:B------:R-:W-:Y:S05]  /*4e40*/  BRA `(.L_x_12346) ;  /* 0x0000000c00647947 */ /* 0x000fea0003800000 */
.L_x_12343:
        /* <DEDUP_REMOVED lines=10> */
.L_x_12348:
[----:B------:R-:W-:-:S05]  /*4ef0*/  PRMT R3, R18, 0x9910, RZ ;  /* 0x0000991012037816 */ /* 0x000fca00000000ff */
[----:B------:R0:W-:Y:S01]  /*4f00*/  STG.E desc[UR36][R8.64], R3 ;  /* 0x0000000308007986 */ /* 0x0001e2000c101924 */
[----:B------:R-:W-:Y:S05]  /*4f10*/  BRA `(.L_x_12346) ;  /* 0x0000000c00307947 */ /* 0x000fea0003800000 */
.L_x_12347:
[----:B------:R0:W-:Y:S01]  /*4f20*/  STG.E.U16 desc[UR36][R8.64], R18 ;  /* 0x0000001208007986 */ /* 0x0001e2000c101524 */
[----:B------:R-:W-:Y:S05]  /*4f30*/  BRA `(.L_x_12346) ;  /* 0x0000000c00287947 */ /* 0x000fea0003800000 */
.L_x_12342:
        /* <DEDUP_REMOVED lines=9> */
.L_x_12350:
[----:B------:R-:W0:Y:S02]  /*4fd0*/  I2F.S16 R0, R18 ;  /* 0x0000001200007306 */ /* 0x000e240000101400 */
[----:B0-----:R-:W-:-:S05]  /*4fe0*/  F2FP.F16.F32.PACK_AB R0, RZ, R0 ;  /* 0x00000000ff00723e */ /* 0x001fca00000000ff */
[----:B------:R0:W-:Y:S01]  /*4ff0*/  STG.E.U16 desc[UR36][R8.64], R0 ;  /* 0x0000000008007986 */ /* 0x0001e2000c101524 */
[----:B------:R-:W-:Y:S05]  /*5000*/  BRA `(.L_x_12346) ;  /* 0x0000000800f47947 */ /* 0x000fea0003800000 */
.L_x_12349:
        /* <DEDUP_REMOVED lines=10> */
.L_x_12352:
[----:B------:R-:W0:Y:S02]  /*50b0*/  I2F.S16 R18, R18 ;  /* 0x0000001200127306 */ /* 0x000e240000101400 */
[----:B0-----:R-:W-:-:S04]  /*50c0*/  F2FP.F16.F32.PACK_AB R3, RZ, R18 ;  /* 0x00000012ff03723e */ /* 0x001fc800000000ff */
[----:B------:R-:W-:-:S05]  /*50d0*/  PRMT R3, R3, 0x5410, RZ ;  /* 0x0000541003037816 */ /* 0x000fca00000000ff */
[----:B------:R0:W-:Y:S01]  /*50e0*/  STG.E desc[UR36][R8.64], R3 ;  /* 0x0000000308007986 */ /* 0x0001e2000c101924 */
[----:B------:R-:W-:Y:S05]  /*50f0*/  BRA `(.L_x_12346) ;  /* 0x0000000800b87947 */ /* 0x000fea0003800000 */
.L_x_12351:
[----:B------:R-:W0:Y:S02]  /*5100*/  I2F.F64.S16 R4, R18 ;  /* 0x0000001200047312 */ /* 0x000e240000101c00 */
[----:B0-----:R0:W-:Y:S01]  /*5110*/  STG.E.64 desc[UR36][R8.64], R4 ;  /* 0x0000000408007986 */ /* 0x0011e2000c101b24 */
[----:B------:R-:W-:Y:S05]  /*5120*/  BRA `(.L_x_12346) ;  /* 0x0000000800ac7947 */ /* 0x000fea0003800000 */
.L_x_12341:
        /* <DEDUP_REMOVED lines=13> */
.L_x_12355:
[----:B------:R-:W0:Y:S01]  /*5200*/  I2F.F64.S16 R4, R18 ;  /* 0x0000001200047312 */ /* 0x000e220000101c00 */
[----:B------:R-:W-:-:S05]  /*5210*/  CS2R R6, SRZ ;  /* 0x0000000000067805 */ /* 0x000fca000001ff00 */
[----:B0-----:R0:W-:Y:S01]  /*5220*/  STG.E.128 desc[UR36][R8.64], R4 ;  /* 0x0000000408007986 */ /* 0x0011e2000c101d24 */
[----:B------:R-:W-:Y:S05]  /*5230*/  BRA `(.L_x_12346) ;  /* 0x0000000800687947 */ /* 0x000fea0003800000 */
.L_x_12354:
        /* <DEDUP_REMOVED lines=21> */
.L_x_12359:
[----:B------:R-:W-:Y:S05]  /*5390*/  BSYNC B0 ;  /* 0x0000000000007941 */ /* 0x000fea0003800000 */
.L_x_12358:
[----:B------:R-:W-:-:S05]  /*53a0*/  LOP3.LUT R5, R0, R5, RZ, 0xfc, !PT ;  /* 0x0000000500057212 */ /* 0x000fca00078efcff */
[----:B------:R0:W-:Y:S01]  /*53b0*/  STG.E.U8 desc[UR36][R8.64], R5 ;  /* 0x0000000508007986 */ /* 0x0001e2000c101124 */
[----:B------:R-:W-:Y:S05]  /*53c0*/  BRA `(.L_x_12346) ;  /* 0x0000000800047947 */ /* 0x000fea0003800000 */
.L_x_12357:
        /* <DEDUP_REMOVED lines=13> */
.L_x_12361:
[----:B------:R-:W-:Y:S01]  /*54a0*/  IMAD.MOV.U32 R0, RZ, RZ, 0x7f ;  /* 0x0000007fff007424 */ /* 0x000fe200078e00ff */
[----:B------:R-:W-:-:S04]  /*54b0*/  ISETP.GT.U32.AND P0, PT, R3, 0x7f800000, PT ;  /* 0x7f8000000300780c */ /* 0x000fc80003f04070 */
[----:B------:R-:W-:-:S09]  /*54c0*/  SEL R0, R0, 0x7c, P0 ;  /* 0x0000007c00007807 */ /* 0x000fd20000000000 */
.L_x_12362:
[----:B------:R-:W-:Y:S05]  /*54d0*/  BSYNC B0 ;  /* 0x0000000000007941 */ /* 0x000fea0003800000 */
.L_x_12360:
[----:B------:R-:W-:-:S04]  /*54e0*/  LOP3.LUT R3, R5, 0x80000000, RZ, 0xc0, !PT ;  /* 0x8000000005037812 */ /* 0x000fc800078ec0ff */
[----:B------:R-:W-:-:S04]  /*54f0*/  SHF.R.U32.HI R3, RZ, 0x18, R3 ;  /* 0x00000018ff037819 */ /* 0x000fc80000011603 */
[----:B------:R-:W-:-:S05]  /*5500*/  LOP3.LUT R3, R0, R3, RZ, 0xfc, !PT ;  /* 0x0000000300037212 */ /* 0x000fca00078efcff */
[----:B------:R0:W-:Y:S01]  /*5510*/  STG.E.U8 desc[UR36][R8.64], R3 ;  /* 0x0000000308007986 */ /* 0x0001e2000c101124 */
[----:B------:R-:W-:Y:S05]  /*5520*/  BRA `(.L_x_12346) ;  /* 0x0000000400ac7947 */ /* 0x000fea0003800000 */
.L_x_12356:
[----:B------:R-:W0:Y:S02]  /*5530*/  I2F.S16 R0, R18 ;  /* 0x0000001200007306 */ /* 0x000e240000101400 */
[----:B0-----:R-:W-:-:S05]  /*5540*/  F2FP.BF16.F32.PACK_AB R0, RZ, R0 ;  /* 0x00000000ff00723e */ /* 0x001fca00000010ff */
[----:B------:R0:W-:Y:S01]  /*5550*/  STG.E.U16 desc[UR36][R8.64], R0 ;  /* 0x0000000008007986 */ /* 0x0001e2000c101524 */
[----:B------:R-:W-:Y:S05]  /*5560*/  BRA `(.L_x_12346) ;  /* 0x00000004009c7947 */ /* 0x000fea0003800000 */
.L_x_12353:
        /* <DEDUP_REMOVED lines=10> */
.L_x_12365:
        /* <DEDUP_REMOVED lines=17> */
.L_x_12368:
[----:B------:R-:W-:-:S04]  /*5720*/  LOP3.LUT R3, R5, 0x80000000, RZ, 0xc0, !PT ;  /* 0x8000000005037812 */ /* 0x000fc800078ec0ff */
[----:B------:R-:W-:-:S04]  /*5730*/  SHF.R.U32.HI R3, RZ, 0x18, R3 ;  /* 0x00000018ff037819 */ /* 0x000fc80000011603 */
[----:B------:R-:W-:-:S04]  /*5740*/  LOP3.LUT R0, R0, R3, RZ, 0xfc, !PT ;  /* 0x0000000300007212 */ /* 0x000fc800078efcff */
[----:B------:R-:W-:-:S07]  /*5750*/  PRMT R4, R0, 0x7610, R4 ;  /* 0x0000761000047816 */ /* 0x000fce0000000004 */
.L_x_12367:
[----:B------:R-:W-:Y:S05]  /*5760*/  BSYNC B0 ;  /* 0x0000000000007941 */ /* 0x000fea0003800000 */
.L_x_12366:
[----:B------:R3:W-:Y:S01]  /*5770*/  STG.E.U8 desc[UR36][R8.64], R4 ;  /* 0x0000000408007986 */ /* 0x0007e2000c101124 */
[----:B------:R-:W-:Y:S05]  /*5780*/  BRA `(.L_x_12346) ;  /* 0x0000000400147947 */ /* 0x000fea0003800000 */
.L_x_12364:
        /* <DEDUP_REMOVED lines=17> */
.L_x_12371:
[----:B------:R-:W-:-:S04]  /*58a0*/  LOP3.LUT R3, R5, 0x80000000, RZ, 0xc0, !PT ;  /* 0x8000000005037812 */ /* 0x000fc800078ec0ff */
[----:B------:R-:W-:-:S04]  /*58b0*/  SHF.R.U32.HI R3, RZ, 0x18, R3 ;  /* 0x00000018ff037819 */ /* 0x000fc80000011603 */
[----:B------:R-:W-:-:S04]  /*58c0*/  LOP3.LUT R0, R0, R3, RZ, 0xfc, !PT ;  /* 0x0000000300007212 */ /* 0x000fc800078efcff */
[----:B------:R-:W-:-:S07]  /*58d0*/  PRMT R4, R0, 0x7610, R4 ;  /* 0x0000761000047816 */ /* 0x000fce0000000004 */
.L_x_12370:
[----:B------:R-:W-:Y:S05]  /*58e0*/  BSYNC B0 ;  /* 0x0000000000007941 */ /* 0x000fea0003800000 */
.L_x_12369:
[----:B------:R0:W-:Y:S01]  /*58f0*/  STG.E.U8 desc[UR36][R8.64], R4 ;  /* 0x0000000408007986 */ /* 0x0001e2000c101124 */
[----:B------:R-:W-:Y:S05]  /*5900*/  BRA `(.L_x_12346) ;  /* 0x0000000000b47947 */ /* 0x000fea0003800000 */
.L_x_12363:
        /* <DEDUP_REMOVED lines=22> */
.L_x_12345:
        /* <DEDUP_REMOVED lines=16> */
.L_x_12374:
[----:B------:R-:W-:Y:S05]  /*5b70*/  BRA `(.L_x_12346) ;  /* 0x0000000000187947 */ /* 0x000fea0003800000 */
.L_x_12373:
[----:B------:R-:W-:-:S04]  /*5b80*/  PRMT R4, R18, 0x9910, RZ ;  /* 0x0000991012047816 */ /* 0x000fc800000000ff */
[----:B------:R-:W-:-:S05]  /*5b90*/  SHF.R.S32.HI R5, RZ, 0x1f, R4 ;  /* 0x0000001fff057819 */ /* 0x000fca0000011404 */
[----:B------:R2:W-:Y:S01]  /*5ba0*/  STG.E.64 desc[UR36][R8.64], R4 ;  /* 0x0000000408007986 */ /* 0x0005e2000c101b24 */
[----:B------:R-:W-:Y:S05]  /*5bb0*/  BRA `(.L_x_12346) ;  /* 0x0000000000087947 */ /* 0x000fea0003800000 */
.L_x_12372:
[----:B------:R-:W-:-:S05]  /*5bc0*/  PRMT R3, R18, 0x9910, RZ ;  /* 0x0000991012037816 */ /* 0x000fca00000000ff */
[----:B------:R0:W-:Y:S02]  /*5bd0*/  STG.E desc[UR36][R8.64], R3 ;  /* 0x0000000308007986 */ /* 0x0001e4000c101924 */
.L_x_12346:
        /* <DEDUP_REMOVED lines=23> */
.L_x_12378:
[----:B------:R3:W-:Y:S01]  /*5d50*/  STG.E.U8 desc[UR36][R8.64], R17 ;  /* 0x0000001108007986 */ /* 0x0007e2000c101124 */
[----:B------:R-:W-:Y:S05]  /*5d60*/  BRA `(.L_x_12380) ;  /* 0x0000000c00647947 */ /* 0x000fea0003800000 */
.L_x_12377:
        /* <DEDUP_REMOVED lines=10> */
.L_x_12382:
[----:B------:R-:W-:-:S05]  /*5e10*/  PRMT R3, R17, 0x9910, RZ ;  /* 0x0000991011037816 */ /* 0x000fca00000000ff */
[----:B------:R2:W-:Y:S01]  /*5e20*/  STG.E desc[UR36][R8.64], R3 ;  /* 0x0000000308007986 */ /* 0x0005e2000c101924 */
[----:B------:R-:W-:Y:S05]  /*5e30*/  BRA `(.L_x_12380) ;  /* 0x0000000c00307947 */ /* 0x000fea0003800000 */
.L_x_12381:
[----:B------:R0:W-:Y:S01]  /*5e40*/  STG.E.U16 desc[UR36][R8.64], R17 ;  /* 0x0000001108007986 */ /* 0x0001e2000c101524 */
[----:B------:R-:W-:Y:S05]  /*5e50*/  BRA `(.L_x_12380) ;  /* 0x0000000c00287947 */ /* 0x000fea0003800000 */
.L_x_12376:
        /* <DEDUP_REMOVED lines=9> */
.L_x_12384:
[----:B------:R-:W0:Y:S02]  /*5ef0*/  I2F.S16 R0, R17 ;  /* 0x0000001100007306 */ /* 0x000e240000101400 */
[----:B0-----:R-:W-:-:S05]  /*5f00*/  F2FP.F16.F32.PACK_AB R0, RZ, R0 ;  /* 0x00000000ff00723e */ /* 0x001fca00000000ff */
[----:B------:R0:W-:Y:S01]  /*5f10*/  STG.E.U16 desc[UR36][R8.64], R0 ;  /* 0x0000000008007986 */ /* 0x0001e2000c101524 */
[----:B------:R-:W-:Y:S05]  /*5f20*/  BRA `(.L_x_12380) ;  /* 0x0000000800f47947 */ /* 0x000fea0003800000 */
.L_x_12383:
        /* <DEDUP_REMOVED lines=10> */
.L_x_12386:
[----:B------:R-:W0:Y:S02]  /*5fd0*/  I2F.S16 R17, R17 ;  /* 0x0000001100117306 */ /* 0x000e240000101400 */
[----:B0-----:R-:W-:-:S04]  /*5fe0*/  F2FP.F16.F32.PACK_AB R3, RZ, R17 ;  /* 0x00000011ff03723e */ /* 0x001fc800000000ff */
[----:B------:R-:W-:-:S05]  /*5ff0*/  PRMT R3, R3, 0x5410, RZ ;  /* 0x0000541003037816 */ /* 0x000fca00000000ff */
[----:B------:R0:W-:Y:S01]  /*6000*/  STG.E desc[UR36][R8.64], R3 ;  /* 0x0000000308007986 */ /* 0x0001e2000c101924 */
[----:B------:R-:W-:Y:S05]  /*6010*/  BRA `(.L_x_12380) ;  /* 0x0000000800b87947 */ /* 0x000fea0003800000 */
.L_x_12385:
[----:B------:R-:W0:Y:S02]  /*6020*/  I2F.F64.S16 R4, R17 ;  /* 0x0000001100047312 */ /* 0x000e240000101c00 */
[----:B0-----:R0:W-:Y:S01]  /*6030*/  STG.E.64 desc[UR36][R8.64], R4 ;  /* 0x0000000408007986 */ /* 0x0011e2000c101b24 */
[----:B------:R-:W-:Y:S05]  /*6040*/  BRA `(.L_x_12380) ;  /* 0x0000000800ac7947 */ /* 0x000fea0003800000 */
.L_x_12375:
        /* <DEDUP_REMOVED lines=13> */
.L_x_12389:
[----:B------:R-:W0:Y:S01]  /*6120*/  I2F.F64.S16 R4, R17 ;  /* 0x0000001100047312 */ /* 0x000e220000101c00 */
[----:B------:R-:W-:-:S05]  /*6130*/  CS2R R6, SRZ ;  /* 0x0000000000067805 */ /* 0x000fca000001ff00 */
[----:B0-----:R0:W-:Y:S01]  /*6140*/  STG.E.128 desc[UR36][R8.64], R4 ;  /* 0x0000000408007986 */ /* 0x0011e2000c101d24 */
[----:B------:R-:W-:Y:S05]  /*6150*/  BRA `(.L_x_12380) ;  /* 0x0000000800687947 */ /* 0x000fea0003800000 */
.L_x_12388:
        /* <DEDUP_REMOVED lines=21> */
.L_x_12393:
[----:B------:R-:W-:Y:S05]  /*62b0*/  BSYNC B0 ;  /* 0x0000000000007941 */ /* 0x000fea0003800000 */
.L_x_12392:
[----:B------:R-:W-:-:S05]  /*62c0*/  LOP3.LUT R5, R0, R5, RZ, 0xfc, !PT ;  /* 0x0000000500057212 */ /* 0x000fca00078efcff */
[----:B------:R0:W-:Y:S01]  /*62d0*/  STG.E.U8 desc[UR36][R8.64], R5 ;  /* 0x0000000508007986 */ /* 0x0001e2000c101124 */
[----:B------:R-:W-:Y:S05]  /*62e0*/  BRA `(.L_x_12380) ;  /* 0x0000000800047947 */ /* 0x000fea0003800000 */
.L_x_12391:
        /* <DEDUP_REMOVED lines=13> */
.L_x_12395:
[----:B------:R-:W-:Y:S01]  /*63c0*/  IMAD.MOV.U32 R0, RZ, RZ, 0x7f ;  /* 0x0000007fff007424 */ /* 0x000fe200078e00ff */
[----:B------:R-:W-:-:S04]  /*63d0*/  ISETP.GT.U32.AND P0, PT, R3, 0x7f800000, PT ;  /* 0x7f8000000300780c */ /* 0x000fc80003f04070 */
[----:B------:R-:W-:-:S09]  /*63e0*/  SEL R0, R0, 0x7c, P0 ;  /* 0x0000007c00007807 */ /* 0x000fd20000000000 */
.L_x_12396:
[----:B------:R-:W-:Y:S05]  /*63f0*/  BSYNC B0 ;  /* 0x0000000000007941 */ /* 0x000fea0003800000 */
.L_x_12394:
[----:B------:R-:W-:-:S04]  /*6400*/  LOP3.LUT R3, R17, 0x80000000, RZ, 0xc0, !PT ;  /* 0x8000000011037812 */ /* 0x000fc800078ec0ff */
[----:B------:R-:W-:-:S04]  /*6410*/  SHF.R.U32.HI R3, RZ, 0x18, R3 ;  /* 0x00000018ff037819 */ /* 0x000fc80000011603 */
[----:B------:R-:W-:-:S05]  /*6420*/  LOP3.LUT R3, R0, R3, RZ, 0xfc, !PT ;  /* 0x0000000300037212 */ /* 0x000fca00078efcff */
[----:B------:R0:W-:Y:S01]  /*6430*/  STG.E.U8 desc[UR36][R8.64], R3 ;  /* 0x0000000308007986 */ /* 0x0001e2000c101124 */
[----:B------:R-:W-:Y:S05]  /*6440*/  BRA `(.L_x_12380) ;  /* 0x0000000400ac7947 */ /* 0x000fea0003800000 */
.L_x_12390:
[----:B------:R-:W0:Y:S02]  /*6450*/  I2F.S16 R0, R17 ;  /* 0x0000001100007306 */ /* 0x000e240000101400 */
[----:B0-----:R-:W-:-:S05]  /*6460*/  F2FP.BF16.F32.PACK_AB R0, RZ, R0 ;  /* 0x00000000ff00723e */ /* 0x001fca00000010ff */
[----:B------:R0:W-:Y:S01]  /*6470*/  STG.E.U16 desc[UR36][R8.64], R0 ;  /* 0x0000000008007986 */ /* 0x0001e2000c101524 */
[----:B------:R-:W-:Y:S05]  /*6480*/  BRA `(.L_x_12380) ;  /* 0x00000004009c7947 */ /* 0x000fea0003800000 */
.L_x_12387:
        /* <DEDUP_REMOVED lines=10> */
.L_x_12399:
        /* <DEDUP_REMOVED lines=17> */
.L_x_12402:
[----:B------:R-:W-:-:S04]  /*6640*/  LOP3.LUT R3, R17, 0x80000000, RZ, 0xc0, !PT ;  /* 0x8000000011037812 */ /* 0x000fc800078ec0ff */
[----:B------:R-:W-:-:S04]  /*6650*/  SHF.R.U32.HI R3, RZ, 0x18, R3 ;  /* 0x00000018ff037819 */ /* 0x000fc80000011603 */
[----:B------:R-:W-:-:S04]  /*6660*/  LOP3.LUT R0, R0, R3, RZ, 0xfc, !PT ;  /* 0x0000000300007212 */ /* 0x000fc800078efcff */
[----:B------:R-:W-:-:S07]  /*6670*/  PRMT R4, R0, 0x7610, R4 ;  /* 0x0000761000047816 */ /* 0x000fce0000000004 */
.L_x_12401:
[----:B------:R-:W-:Y:S05]  /*6680*/  BSYNC B0 ;  /* 0x0000000000007941 */ /* 0x000fea0003800000 */
.L_x_12400:
[----:B------:R0:W-:Y:S01]  /*6690*/  STG.E.U8 desc[UR36][R8.64], R4 ;  /* 0x0000000408007986 */ /* 0x0001e2000c101124 */
[----:B------:R-:W-:Y:S05]  /*66a0*/  BRA `(.L_x_12380) ;  /* 0x0000000400147947 */ /* 0x000fea0003800000 */
.L_x_12398:
        /* <DEDUP_REMOVED lines=17> */
.L_x_12405:
[----:B------:R-:W-:-:S04]  /*67c0*/  LOP3.LUT R3, R17, 0x80000000, RZ, 0xc0, !PT ;  /* 0x8000000011037812 */ /* 0x000fc800078ec0ff */
[----:B------:R-:W-:-:S04]  /*67d0*/  SHF.R.U32.HI R3, RZ, 0x18, R3 ;  /* 0x00000018ff037819 */ /* 0x000fc80000011603 */
[----:B------:R-:W-:-:S04]  /*67e0*/  LOP3.LUT R0, R0, R3, RZ, 0xfc, !PT ;  /* 0x0000000300007212 */ /* 0x000fc800078efcff */
[----:B------:R-:W-:-:S07]  /*67f0*/  PRMT R4, R0, 0x7610, R4 ;  /* 0x0000761000047816 */ /* 0x000fce0000000004 */
.L_x_12404:
[----:B------:R-:W-:Y:S05]  /*6800*/  BSYNC B0 ;  /* 0x0000000000007941 */ /* 0x000fea0003800000 */
.L_x_12403:
[----:B------:R0:W-:Y:S01]  /*6810*/  STG.E.U8 desc[UR36][R8.64], R4 ;  /* 0x0000000408007986 */ /* 0x0001e2000c101124 */
[----:B------:R-:W-:Y:S05]  /*6820*/  BRA `(.L_x_12380) ;  /* 0x0000000000b47947 */ /* 0x000fea0003800000 */
.L_x_12397:
        /* <DEDUP_REMOVED lines=22> */
.L_x_12379:
        /* <DEDUP_REMOVED lines=16> */
.L_x_12408:
[----:B------:R-:W-:Y:S05]  /*6a90*/  BRA `(.L_x_12380) ;  /* 0x0000000000187947 */ /* 0x000fea0003800000 */
.L_x_12407:
[----:B------:R-:W-:-:S04]  /*6aa0*/  PRMT R4, R17, 0x9910, RZ ;  /* 0x0000991011047816 */ /* 0x000fc800000000ff */
[----:B------:R-:W-:-:S05]  /*6ab0*/  SHF.R.S32.HI R5, RZ, 0x1f, R4 ;  /* 0x0000001fff057819 */ /* 0x000fca0000011404 */
[----:B------:R0:W-:Y:S01]  /*6ac0*/  STG.E.64 desc[UR36][R8.64], R4 ;  /* 0x0000000408007986 */ /* 0x0001e2000c101b24 */
[----:B------:R-:W-:Y:S05]  /*6ad0*/  BRA `(.L_x_12380) ;  /* 0x0000000000087947 */ /* 0x000fea0003800000 */
.L_x_12406:
[----:B------:R-:W-:-:S05]  /*6ae0*/  PRMT R3, R17, 0x9910, RZ ;  /* 0x0000991011037816 */ /* 0x000fca00000000ff */
[----:B------:R0:W-:Y:S02]  /*6af0*/  STG.E desc[UR36][R8.64], R3 ;  /* 0x0000000308007986 */ /* 0x0001e4000c101924 */
.L_x_12380:
[----:B------:R-:W-:-:S07]  /*6b00*/  VIADD R2, R2, 0x80 ;  /* 0x0000008002027836 */ /* 0x000fce0000000000 */
.L_x_12340:
[----:B------:R-:W-:Y:S05]  /*6b10*/  BSYNC B6 ;  /* 0x0000000000067941 */ /* 0x000fea0003800000 */
.L_x_12339:
        /* <DEDUP_REMOVED lines=21> */
.L_x_12412:
[----:B------:R-:W-:Y:S01]  /*6c70*/  STG.E.U8 desc[UR36][R2.64], R16 ;  /* 0x0000001002007986 */ /* 0x000fe2000c101124 */
[----:B------:R-:W-:Y:S05]  /*6c80*/  EXIT ;  /* 0x000000000000794d */ /* 0x000fea0003800000 */
.L_x_12411:
        /* <DEDUP_REMOVED lines=10> */
.L_x_12415:
[----:B------:R-:W-:-:S05]  /*6d30*/  PRMT R5, R16, 0x9910, RZ ;  /* 0x0000991010057816 */ /* 0x000fca00000000ff */
[----:B------:R-:W-:Y:S01]  /*6d40*/  STG.E desc[UR36][R2.64], R5 ;  /* 0x0000000502007986 */ /* 0x000fe2000c101924 */
[----:B------:R-:W-:Y:S05]  /*6d50*/  EXIT ;  /* 0x000000000000794d */ /* 0x000fea0003800000 */
.L_x_12414:
[----:B------:R-:W-:Y:S01]  /*6d60*/  STG.E.U16 desc[UR36][R2.64], R16 ;  /* 0x0000001002007986 */ /* 0x000fe2000c101524 */
[----:B------:R-:W-:Y:S05]  /*6d70*/  EXIT ;  /* 0x000000000000794d */ /* 0x000fea0003800000 */
.L_x_12410:
        /* <DEDUP_REMOVED lines=9> */
.L_x_12417:
[----:B------:R-:W0:Y:S02]  /*6e10*/  I2F.S16 R0, R16 ;  /* 0x0000001000007306 */ /* 0x000e240000101400 */
[----:B0-----:R-:W-:-:S05]  /*6e20*/  F2FP.F16.F32.PACK_AB R0, RZ, R0 ;  /* 0x00000000ff00723e */ /* 0x001fca00000000ff */
[----:B------:R-:W-:Y:S01]  /*6e30*/  STG.E.U16 desc[UR36][R2.64], R0 ;  /* 0x0000000002007986 */ /* 0x000fe2000c101524 */
[----:B------:R-:W-:Y:S05]  /*6e40*/  EXIT ;  /* 0x000000000000794d */ /* 0x000fea0003800000 */
.L_x_12416:
        /* <DEDUP_REMOVED lines=10> */
.L_x_12419:
[----:B------:R-:W0:Y:S02]  /*6ef0*/  I2F.S16 R16, R16 ;  /* 0x0000001000107306 */ /* 0x000e240000101400 */
[----:B0-----:R-:W-:-:S04]  /*6f00*/  F2FP.F16.F32.PACK_AB R5, RZ, R16 ;  /* 0x00000010ff05723e */ /* 0x001fc800000000ff */
[----:B------:R-:W-:-:S05]  /*6f10*/  PRMT R5, R5, 0x5410, RZ ;  /* 0x0000541005057816 */ /* 0x000fca00000000ff */
[----:B------:R-:W-:Y:S01]  /*6f20*/  STG.E desc[UR36][R2.64], R5 ;  /* 0x0000000502007986 */ /* 0x000fe2000c101924 */
[----:B------:R-:W-:Y:S05]  /*6f30*/  EXIT ;  /* 0x000000000000794d */ /* 0x000fea0003800000 */
.L_x_12418:
[----:B------:R-:W0:Y:S02]  /*6f40*/  I2F.F64.S16 R16, R16 ;  /* 0x0000001000107312 */ /* 0x000e240000101c00 */
[----:B0-----:R-:W-:Y:S01]  /*6f50*/  STG.E.64 desc[UR36][R2.64], R16 ;  /* 0x0000001002007986 */ /* 0x001fe2000c101b24 */
[----:B------:R-:W-:Y:S05]  /*6f60*/  EXIT ;  /* 0x000000000000794d */ /* 0x000fea0003800000 */
.L_x_12409:
        /* <DEDUP_REMOVED lines=13> */
.L_x_12422:
[----:B------:R-:W0:Y:S01]  /*7040*/  I2F.F64.S16 R16, R16 ;  /* 0x0000001000107312 */ /* 0x000e220000101c00 */
[----:B------:R-:W-:-:S05]  /*7050*/  CS2R R18, SRZ ;  /* 0x0000000000127805 */ /* 0x000fca000001ff00 */
[----:B0-----:R-:W-:Y:S01]  /*7060*/  STG.E.128 desc[UR36][R2.64], R16 ;  /* 0x0000001002007986 */ /* 0x001fe2000c101d24 */
[----:B------:R-:W-:Y:S05]  /*7070*/  EXIT ;  /* 0x000000000000794d */ /* 0x000fea0003800000 */
.L_x_12421:
        /* <DEDUP_REMOVED lines=21> */
.L_x_12426:
[----:B------:R-:W-:Y:S05]  /*71d0*/  BSYNC B0 ;  /* 0x0000000000007941 */ /* 0x000fea0003800000 */
.L_x_12425:
[----:B------:R-:W-:-:S05]  /*71e0*/  LOP3.LUT R5, R0, R5, RZ, 0xfc, !PT ;  /* 0x0000000500057212 */ /* 0x000fca00078efcff */
[----:B------:R-:W-:Y:S01]  /*71f0*/  STG.E.U8 desc[UR36][R2.64], R5 ;  /* 0x0000000502007986 */ /* 0x000fe2000c101124 */
[----:B------:R-:W-:Y:S05]  /*7200*/  EXIT ;  /* 0x000000000000794d */ /* 0x000fea0003800000 */
.L_x_12424:
        /* <DEDUP_REMOVED lines=13> */
.L_x_12428:
[----:B------:R-:W-:Y:S01]  /*72e0*/  IMAD.MOV.U32 R0, RZ, RZ, 0x7f ;  /* 0x0000007fff007424 */ /* 0x000fe200078e00ff */
[----:B------:R-:W-:-:S04]  /*72f0*/  ISETP.GT.U32.AND P0, PT, R4, 0x7f800000, PT ;  /* 0x7f8000000400780c */ /* 0x000fc80003f04070 */
[----:B------:R-:W-:-:S09]  /*7300*/  SEL R0, R0, 0x7c, P0 ;  /* 0x0000007c00007807 */ /* 0x000fd20000000000 */
.L_x_12429:
[----:B------:R-:W-:Y:S05]  /*7310*/  BSYNC B0 ;  /* 0x0000000000007941 */ /* 0x000fea0003800000 */
.L_x_12427:
[----:B------:R-:W-:-:S04]  /*7320*/  LOP3.LUT R4, R5, 0x80000000, RZ, 0xc0, !PT ;  /* 0x8000000005047812 */ /* 0x000fc800078ec0ff */
[----:B------:R-:W-:-:S04]  /*7330*/  SHF.R.U32.HI R5, RZ, 0x18, R4 ;  /* 0x00000018ff057819 */ /* 0x000fc80000011604 */
[----:B------:R-:W-:-:S05]  /*7340*/  LOP3.LUT R5, R0, R5, RZ, 0xfc, !PT ;  /* 0x0000000500057212 */ /* 0x000fca00078efcff */
[----:B------:R-:W-:Y:S01]  /*7350*/  STG.E.U8 desc[UR36][R2.64], R5 ;  /* 0x0000000502007986 */ /* 0x000fe2000c101124 */
[----:B------:R-:W-:Y:S05]  /*7360*/  EXIT ;  /* 0x000000000000794d */ /* 0x000fea0003800000 */
.L_x_12423:
[----:B------:R-:W0:Y:S02]  /*7370*/  I2F.S16 R0, R16 ;  /* 0x0000001000007306 */ /* 0x000e240000101400 */
[----:B0-----:R-:W-:-:S05]  /*7380*/  F2FP.BF16.F32.PACK_AB R0, RZ, R0 ;  /* 0x00000000ff00723e */ /* 0x001fca00000010ff */
[----:B------:R-:W-:Y:S01]  /*7390*/  STG.E.U16 desc[UR36][R2.64], R0 ;  /* 0x0000000002007986 */ /* 0x000fe2000c101524 */
[----:B------:R-:W-:Y:S05]  /*73a0*/  EXIT ;  /* 0x000000000000794d */ /* 0x000fea0003800000 */
.L_x_12420:
        /* <DEDUP_REMOVED lines=10> */
.L_x_12432:
        /* <DEDUP_REMOVED lines=17> */
.L_x_12435:
[----:B------:R-:W-:-:S04]  /*7560*/  LOP3.LUT R0, R7, 0x80000000, RZ, 0xc0, !PT ;  /* 0x8000000007007812 */ /* 0x000fc800078ec0ff */
[----:B------:R-:W-:-:S04]  /*7570*/  SHF.R.U32.HI R5, RZ, 0x18, R0 ;  /* 0x00000018ff057819 */ /* 0x000fc80000011600 */
[----:B------:R-:W-:-:S04]  /*7580*/  LOP3.LUT R4, R4, R5, RZ, 0xfc, !PT ;  /* 0x0000000504047212 */ /* 0x000fc800078efcff */
[----:B------:R-:W-:-:S07]  /*7590*/  PRMT R0, R4, 0x7610, R0 ;  /* 0x0000761004007816 */ /* 0x000fce0000000000 */
.L_x_12434:
[----:B------:R-:W-:Y:S05]  /*75a0*/  BSYNC B0 ;  /* 0x0000000000007941 */ /* 0x000fea0003800000 */
.L_x_12433:
[----:B------:R-:W-:Y:S01]  /*75b0*/  STG.E.U8 desc[UR36][R2.64], R0 ;  /* 0x0000000002007986 */ /* 0x000fe2000c101124 */
[----:B------:R-:W-:Y:S05]  /*75c0*/  EXIT ;  /* 0x000000000000794d */ /* 0x000fea0003800000 */
.L_x_12431:
        /* <DEDUP_REMOVED lines=17> */
.L_x_12438:
[----:B------:R-:W-:-:S04]  /*76e0*/  LOP3.LUT R0, R7, 0x80000000, RZ, 0xc0, !PT ;  /* 0x8000000007007812 */ /* 0x000fc800078ec0ff */
[----:B------:R-:W-:-:S04]  /*76f0*/  SHF.R.U32.HI R5, RZ, 0x18, R0 ;  /* 0x00000018ff057819 */ /* 0x000fc80000011600 */
[----:B------:R-:W-:-:S04]  /*7700*/  LOP3.LUT R4, R4, R5, RZ, 0xfc, !PT ;  /* 0x0000000504047212 */ /* 0x000fc800078efcff */
[----:B------:R-:W-:-:S07]  /*7710*/  PRMT R0, R4, 0x7610, R0 ;  /* 0x0000761004007816 */ /* 0x000fce0000000000 */
.L_x_12437:
[----:B------:R-:W-:Y:S05]  /*7720*/  BSYNC B0 ;  /* 0x0000000000007941 */ /* 0x000fea0003800000 */
.L_x_12436:
[----:B------:R-:W-:Y:S01]  /*7730*/  STG.E.U8 desc[UR36][R2.64], R0 ;  /* 0x0000000002007986 */ /* 0x000fe2000c101124 */
[----:B------:R-:W-:Y:S05]  /*7740*/  EXIT ;  /* 0x000000000000794d */ /* 0x000fea0003800000 */
.L_x_12430:
        /* <DEDUP_REMOVED lines=22> */
.L_x_12413:
        /* <DEDUP_REMOVED lines=16> */
.L_x_12441:
[----:B------:R-:W-:Y:S05]  /*79b0*/  EXIT ;  /* 0x000000000000794d */ /* 0x000fea0003800000 */
.L_x_12440:
[----:B------:R-:W-:-:S04]  /*79c0*/  PRMT R4, R16, 0x9910, RZ ;  /* 0x0000991010047816 */ /* 0x000fc800000000ff */
[----:B------:R-:W-:-:S05]  /*79d0*/  SHF.R.S32.HI R5, RZ, 0x1f, R4 ;  /* 0x0000001fff057819 */ /* 0x000fca0000011404 */
[----:B------:R-:W-:Y:S01]  /*79e0*/  STG.E.64 desc[UR36][R2.64], R4 ;  /* 0x0000000402007986 */ /* 0x000fe2000c101b24 */
[----:B------:R-:W-:Y:S05]  /*79f0*/  EXIT ;  /* 0x000000000000794d */ /* 0x000fea0003800000 */
.L_x_12439:
[----:B------:R-:W-:-:S05]  /*7a00*/  PRMT R5, R16, 0x9910, RZ ;  /* 0x0000991010057816 */ /* 0x000fca00000000ff */
[----:B------:R-:W-:Y:S01]  /*7a10*/  STG.E desc[UR36][R2.64], R5 ;  /* 0x0000000502007986 */ /* 0x000fe2000c101924 */
[----:B------:R-:W-:Y:S05]  /*7a20*/  EXIT ;  /* 0x000000000000794d */ /* 0x000fea0003800000 */
.L_x_12442:
        /* <DEDUP_REMOVED lines=13> */
.L_x_36250:


//--------------------- .text._ZN2at6native18elementwise_kernelILi128ELi4EZNS0_22gpu_kernel_impl_nocastIZZZNS0_21clamp_min_kernel_cudaERNS_18TensorIteratorBaseERKN3c106ScalarEENKUlvE_clEvENKUlvE3_clEvEUlsE_EEvS4_RKT_EUliE_EEviT1_ --------------------------
	.section	.text._ZN2at6native18elementwise_kernelILi128ELi4EZNS0_22gpu_kernel_impl_nocastIZZZNS0_21clamp_min_kernel_cudaERNS_18TensorIteratorBaseERKN3c106ScalarEENKUlvE_clEvENKUlvE3_clEvEUlsE_EEvS4_RKT_EUliE_EEviT1_,"ax",@progbits
	.align	128
        .global         _ZN2at6native18elementwise_kernelILi128ELi4EZNS0_22gpu_kernel_impl_nocastIZZZNS0_21clamp_min_kernel_cudaERNS_18TensorIteratorBaseERKN3c106ScalarEENKUlvE_clEvENKUlvE3_clEvEUlsE_EEvS4_RKT_EUliE_EEviT1_
        .type           _ZN2at6native18elementwise_kernelILi128ELi4EZNS0_22gpu_kernel_impl_nocastIZZZNS0_21clamp_min_kernel_cudaERNS_18TensorIteratorBaseERKN3c106ScalarEENKUlvE_clEvENKUlvE3_clEvEUlsE_EEvS4_RKT_EUliE_EEviT1_,@function
        .size           _ZN2at6native18elementwise_kernelILi128ELi4EZNS0_22gpu_kernel_impl_nocastIZZZNS0_21clamp_min_kernel_cudaERNS_18TensorIteratorBaseERKN3c106ScalarEENKUlvE_clEvENKUlvE3_clEvEUlsE_EEvS4_RKT_EUliE_EEviT1_,(.L_x_36251 - _ZN2at6native18elementwise_kernelILi128ELi4EZNS0_22gpu_kernel_impl_nocastIZZZNS0_21clamp_min_kernel_cudaERNS_18TensorIteratorBaseERKN3c106ScalarEENKUlvE_clEvENKUlvE3_clEvEUlsE_EEvS4_RKT_EUliE_EEviT1_)
        .other          _ZN2at6native18elementwise_kernelILi128ELi4EZNS0_22gpu_kernel_impl_nocastIZZZNS0_21clamp_min_kernel_cudaERNS_18TensorIteratorBaseERKN3c106ScalarEENKUlvE_clEvENKUlvE3_clEvEUlsE_EEvS4_RKT_EUliE_EEviT1_,@"STO_CUDA_ENTRY STV_DEFAULT"
_ZN2at6native18elementwise_kernelILi128ELi4EZNS0_22gpu_kernel_impl_nocastIZZZNS0_21clamp_min_kernel_cudaERNS_18TensorIteratorBaseERKN3c106ScalarEENKUlvE_clEvENKUlvE3_clEvEUlsE_EEvS4_RKT_EUliE_EEviT1_:
.text._ZN2at6native18elementwise_kernelILi128ELi4EZNS0_22gpu_kernel_impl_nocastIZZZNS0_21clamp_min_kernel_cudaERNS_18TensorIteratorBaseERKN3c106ScalarEENKUlvE_clEvENKUlvE3_clEvEUlsE_EEvS4_RKT_EUliE_EEviT1_:
        /* <DEDUP_REMOVED lines=311> */
.L_x_12445:
        /* <DEDUP_REMOVED lines=10> */
[----:B--2---:R-:W-:-:S05]  /*1410*/  VIMNMX R7, R4, UR4, !PT ;  /* 0x0000000404077c48 */ /* 0x004fca000ffe0100 */
[----:B------:R0:W-:Y:S02]  /*1420*/  STG.E.U16 desc[UR6][R2.64], R7 ;  /* 0x0000000702007986 */ /* 0x0001e4000c101506 */
.L_x_12444:
[----:B------:R-:W-:Y:S05]  /*1430*/  BSYNC B0 ;  /* 0x0000000000007941 */ /* 0x000fea0003800000 */
.L_x_12443:
        /* <DEDUP_REMOVED lines=305> */
.L_x_12448:
        /* <DEDUP_REMOVED lines=11> */
[----:B--2---:R-:W-:-:S05]  /*2800*/  VIMNMX R7, R4, UR4, !PT ;  /* 0x0000000404077c48 */ /* 0x004fca000ffe0100 */
        /* <DEDUP_REMOVED lines=304> */
.L_x_12449:
        /* <DEDUP_REMOVED lines=12> */
.L_x_12447:
[----:B------:R-:W-:Y:S05]  /*3bd0*/  BSYNC B0 ;  /* 0x0000000000007941 */ /* 0x000fea0003800000 */
.L_x_12446:
        /* <DEDUP_REMOVED lines=304> */
.L_x_12450:
        /* <DEDUP_REMOVED lines=9> */
[----:B--2---:R-:W-:-:S05]  /*4f70*/  VIMNMX R7, R4, UR4, !PT ;  /* 0x0000000404077c48 */ /* 0x004fca000ffe0100 */
[----:B------:R-:W-:Y:S01]  /*4f80*/  STG.E.U16 desc[UR6][R2.64], R7 ;  /* 0x0000000702007986 */ /* 0x000fe2000c101506 */
[----:B------:R-:W-:Y:S05]  /*4f90*/  EXIT ;  /* 0x000000000000794d */ /* 0x000fea0003800000 */
.L_x_12451:
        /* <DEDUP_REMOVED lines=14> */
.L_x_36251:


//--------------------- .text._ZN2at6native27unrolled_elementwise_kernelIZZZNS0_21clamp_min_kernel_cudaERNS_18TensorIteratorBaseERKN3c106ScalarEENKUlvE_clEvENKUlvE3_clEvEUlsE_St5arrayIPcLm2EELi4E23TrivialOffsetCalculatorILi1EjESF_NS0_6memory15LoadWithoutCastENSG_16StoreWithoutCastEEEviT_T0_T2_T3_T4_T5_ --------------------------
	.section	.text._ZN2at6native27unrolled_elementwise_kernelIZZZNS0_21clamp_min_kernel_cudaERNS_18TensorIteratorBaseERKN3c106ScalarEENKUlvE_clEvENKUlvE3_clEvEUlsE_St5arrayIPcLm2EELi4E23TrivialOffsetCalculatorILi1EjESF_NS0_6memory15LoadWithoutCastENSG_16StoreWithoutCastEEEviT_T0_T2_T3_T4_T5_,"ax",@progbits
	.align	128
        .global         _ZN2at6native27unrolled_elementwise_kernelIZZZNS0_21clamp_min_kernel_cudaERNS_18TensorIteratorBaseERKN3c106ScalarEENKUlvE_clEvENKUlvE3_clEvEUlsE_St5arrayIPcLm2EELi4E23TrivialOffsetCalculatorILi1EjESF_NS0_6memory15LoadWithoutCastENSG_16StoreWithoutCastEEEviT_T0_T2_T3_T4_T5_
        .type           _ZN2at6native27unrolled_elementwise_kernelIZZZNS0_21clamp_min_kernel_cudaERNS_18TensorIteratorBaseERKN3c106ScalarEENKUlvE_clEvENKUlvE3_clEvEUlsE_St5arrayIPcLm2EELi4E23TrivialOffsetCalculatorILi1EjESF_NS0_6memory15LoadWithoutCastENSG_16StoreWithoutCastEEEviT_T0_T2_T3_T4_T5_,@function
        .size           _ZN2at6native27unrolled_elementwise_kernelIZZZNS0_21clamp_min_kernel_cudaERNS_18TensorIteratorBaseERKN3c106ScalarEENKUlvE_clEvENKUlvE3_clEvEUlsE_St5arrayIPcLm2EELi4E23TrivialOffsetCalculatorILi1EjESF_NS0_6memory15LoadWithoutCastENSG_16StoreWithoutCastEEEviT_T0_T2_T3_T4_T5_,(.L_x_36252 - _ZN2at6native27unrolled_elementwise_kernelIZZZNS0_21clamp_min_kernel_cudaERNS_18TensorIteratorBaseERKN3c106ScalarEENKUlvE_clEvENKUlvE3_clEvEUlsE_St5arrayIPcLm2EELi4E23TrivialOffsetCalculatorILi1EjESF_NS0_6memory15LoadWithoutCastENSG_16StoreWithoutCastEEEviT_T0_T2_T3_T4_T5_)
        .other          _ZN2at6native27unrolled_elementwise_kernelIZZZNS0_21clamp_min_kernel_cudaERNS_18TensorIteratorBaseERKN3c106ScalarEENKUlvE_clEvENKUlvE3_clEvEUlsE_St5arrayIPcLm2EELi4E23TrivialOffsetCalculatorILi1EjESF_NS0_6memory15LoadWithoutCastENSG_16StoreWithoutCastEEEviT_T0_T2_T3_T4_T5_,@"STO_CUDA_ENTRY STV_DEFAULT"
_ZN2at6native27unrolled_elementwise_kernelIZZZNS0_21clamp_min_kernel_cudaERNS_18TensorIteratorBaseERKN3c106ScalarEENKUlvE_clEvENKUlvE3_clEvEUlsE_St5arrayIPcLm2EELi4E23TrivialOffsetCalculatorILi1EjESF_NS0_6memory15LoadWithoutCastENSG_16StoreWithoutCastEEEviT_T0_T2_T3_T4_T5_:
.text._ZN2at6native27unrolled_elementwise_kernelIZZZNS0_21clamp_min_kernel_cudaERNS_18TensorIteratorBaseERKN3c106ScalarEENKUlvE_clEvENKUlvE3_clEvEUlsE_St5arrayIPcLm2EELi4E23TrivialOffsetCalculatorILi1EjESF_NS0_6memory15LoadWithoutCastENSG_16StoreWithoutCastEEEviT_T0_T2_T3_T4_T5_:
        /* <DEDUP_REMOVED lines=43> */
[----:B---3--:R-:W-:-:S05]  /*02b0*/  VIMNMX R3, R3, UR4, !PT ;  /* 0x0000000403037c48 */ /* 0x008fca000ffe0100 */
[----:B------:R0:W-:Y:S01]  /*02c0*/  @!P0 STG.E.U16 desc[UR6][R6.64], R3 ;  /* 0x0000000306008986 */ /* 0x0001e2000c101506 */
[----:B-----5:R-:W-:Y:S02]  /*02d0*/  VIMNMX R13, R18, UR4, !PT ;  /* 0x00000004120d7c48 */ /* 0x020fe4000ffe0100 */
[----:B----4-:R-:W-:Y:S02]  /*02e0*/  VIMNMX R9, R16, UR4, !PT ;  /* 0x0000000410097c48 */ /* 0x010fe4000ffe0100 */
[----:B------:R-:W-:Y:S01]  /*02f0*/  VIMNMX R17, R17, UR4, !PT ;  /* 0x0000000411117c48 */ /* 0x000fe2000ffe0100 */
        /* <DEDUP_REMOVED lines=11> */
.L_x_12453:
[----:B------:R-:W-:Y:S05]  /*03b0*/  BSYNC B0 ;  /* 0x0000000000007941 */ /* 0x000fea0003800000 */
.L_x_12452:
[----:B------:R-:W-:-:S13]  /*03c0*/  ISETP.GE.AND P0, PT, R11, R2, PT ;  /* 0x000000020b00720c */ /* 0x000fda0003f06270 */
[----:B------:R-:W-:Y:S05]  /*03d0*/  @P0 EXIT ;  /* 0x000000000000094d */ /* 0x000fea0003800000 */
[----:B------:R-:W1:Y:S01]  /*03e0*/  LDC.64 R2, c[0x0][0x228] ;  /* 0x00008a00ff027b82 */ /* 0x000e620000000a00 */
[----:B------:R-:W-:-:S05]  /*03f0*/  LEA R11, R0, R11, 0x9 ;  /* 0x0000000b000b7211 */ /* 0x000fca00078e48ff */
[----:B-1----:R-:W-:-:S05]  /*0400*/  IMAD.WIDE.U32 R2, R11, 0x2, R2 ;  /* 0x000000020b027825 */ /* 0x002fca00078e0002 */
[----:B------:R-:W-:Y:S01]  /*0410*/  STG.E.U16 desc[UR6][R2.64], R17 ;  /* 0x0000001102007986 */ /* 0x000fe2000c101506 */
[----:B------:R-:W-:Y:S05]  /*0420*/  EXIT ;  /* 0x000000000000794d */ /* 0x000fea0003800000 */
.L_x_12454:
        /* <DEDUP_REMOVED lines=13> */
.L_x_36252:


//--------------------- .text._ZN2at6native29vectorized_elementwise_kernelILi2EZZZNS0_21clamp_min_kernel_cudaERNS_18TensorIteratorBaseERKN3c106ScalarEENKUlvE_clEvENKUlvE3_clEvEUlsE_St5arrayIPcLm2EEEEviT0_T1_ --------------------------
	.section	.text._ZN2at6native29vectorized_elementwise_kernelILi2EZZZNS0_21clamp_min_kernel_cudaERNS_18TensorIteratorBaseERKN3c106ScalarEENKUlvE_clEvENKUlvE3_clEvEUlsE_St5arrayIPcLm2EEEEviT0_T1_,"ax",@progbits
	.align	128
        .global         _ZN2at6native29vectorized_elementwise_kernelILi2EZZZNS0_21clamp_min_kernel_cudaERNS_18TensorIteratorBaseERKN3c106ScalarEENKUlvE_clEvENKUlvE3_clEvEUlsE_St5arrayIPcLm2EEEEviT0_T1_
        .type           _ZN2at6native29vectorized_elementwise_kernelILi2EZZZNS0_21clamp_min_kernel_cudaERNS_18TensorIteratorBaseERKN3c106ScalarEENKUlvE_clEvENKUlvE3_clEvEUlsE_St5arrayIPcLm2EEEEviT0_T1_,@function
        .size           _ZN2at6native29vectorized_elementwise_kernelILi2EZZZNS0_21clamp_min_kernel_cudaERNS_18TensorIteratorBaseERKN3c106ScalarEENKUlvE_clEvENKUlvE3_clEvEUlsE_St5arrayIPcLm2EEEEviT0_T1_,(.L_x_36253 - _ZN2at6native29vectorized_elementwise_kernelILi2EZZZNS0_21clamp_min_kernel_cudaERNS_18TensorIteratorBaseERKN3c106ScalarEENKUlvE_clEvENKUlvE3_clEvEUlsE_St5arrayIPcLm2EEEEviT0_T1_)
        .other          _ZN2at6native29vectorized_elementwise_kernelILi2EZZZNS0_21clamp_min_kernel_cudaERNS_18TensorIteratorBaseERKN3c106ScalarEENKUlvE_clEvENKUlvE3_clEvEUlsE_St5arrayIPcLm2EEEEviT0_T1_,@"STO_CUDA_ENTRY STV_DEFAULT"
_ZN2at6native29vectorized_elementwise_kernelILi2EZZZNS0_21clamp_min_kernel_cudaERNS_18TensorIteratorBaseERKN3c106ScalarEENKUlvE_clEvENKUlvE3_clEvEUlsE_St5arrayIPcLm2EEEEviT0_T1_:
.text._ZN2at6native29vectorized_elementwise_kernelILi2EZZZNS0_21clamp_min_kernel_cudaERNS_18TensorIteratorBaseERKN3c106ScalarEENKUlvE_clEvENKUlvE3_clEvEUlsE_St5arrayIPcLm2EEEEviT0_T1_:
        /* <DEDUP_REMOVED lines=33> */
[----:B------:R-:W-:Y:S02]  /*0210*/  VIMNMX R0, R0, UR4, !PT ;  /* 0x0000000400007c48 */ /* 0x000fe4000ffe0100 */
[----:B------:R-:W-:Y:S02]  /*0220*/  VIMNMX R7, R4, UR4, !PT ;  /* 0x0000000404077c48 */ /* 0x000fe4000ffe0100 */
[----:B------:R-:W-:Y:S02]  /*0230*/  VIMNMX R6, R6, UR4, !PT ;  /* 0x0000000406067c48 */ /* 0x000fe4000ffe0100 */
[----:B------:R-:W-:-:S02]  /*0240*/  VIMNMX R9, R8, UR4, !PT ;  /* 0x0000000408097c48 */ /* 0x000fc4000ffe0100 */
[----:B------:R-:W-:Y:S02]  /*0250*/  VIMNMX R10, R10, UR4, !PT ;  /* 0x000000040a0a7c48 */ /* 0x000fe4000ffe0100 */
[----:B------:R-:W-:Y:S02]  /*0260*/  VIMNMX R11, R11, UR4, !PT ;  /* 0x000000040b0b7c48 */ /* 0x000fe4000ffe0100 */
[----:B------:R-:W-:Y:S02]  /*0270*/  VIMNMX R12, R12, UR4, !PT ;  /* 0x000000040c0c7c48 */ /* 0x000fe4000ffe0100 */
[----:B------:R-:W-:Y:S02]  /*0280*/  VIMNMX R13, R13, UR4, !PT ;  /* 0x000000040d0d7c48 */ /* 0x000fe4000ffe0100 */
        /* <DEDUP_REMOVED lines=9> */
.L_x_12455:
        /* <DEDUP_REMOVED lines=65> */
[----:B---3--:R-:W-:Y:S02]  /*0730*/  VIMNMX R17, R17, UR4, !PT ;  /* 0x0000000411117c48 */ /* 0x008fe4000ffe0100 */
[----:B--2---:R-:W-:-:S05]  /*0740*/  VIMNMX R13, R18, UR4, !PT ;  /* 0x00000004120d7c48 */ /* 0x004fca000ffe0100 */
[----:B------:R2:W-:Y:S01]  /*0750*/  @!P0 STG.E.U16 desc[UR6][R24.64], R13 ;  /* 0x0000000d18008986 */ /* 0x0005e2000c101506 */
[----:B------:R-:W-:Y:S02]  /*0760*/  ISETP.GE.AND P0, PT, R19, R16, PT ;  /* 0x000000101300720c */ /* 0x000fe40003f06270 */
[----:B0-----:R-:W-:Y:S02]  /*0770*/  VIMNMX R9, R22, UR4, !PT ;  /* 0x0000000416097c48 */ /* 0x001fe4000ffe0100 */
[----:B-1----:R-:W-:Y:S02]  /*0780*/  VIMNMX R3, R15, UR4, !PT ;  /* 0x000000040f037c48 */ /* 0x002fe4000ffe0100 */
[----:B------:R-:W-:Y:S02]  /*0790*/  VIMNMX R2, R14, UR4, !PT ;  /* 0x000000040e027c48 */ /* 0x000fe4000ffe0100 */
[----:B----4-:R-:W-:Y:S02]  /*07a0*/  VIMNMX R21, R21, UR4, !PT ;  /* 0x0000000415157c48 */ /* 0x010fe4000ffe0100 */
[----:B------:R-:W-:-:S02]  /*07b0*/  VIMNMX R23, R23, UR4, !PT ;  /* 0x0000000417177c48 */ /* 0x000fc4000ffe0100 */
[----:B------:R-:W-:Y:S01]  /*07c0*/  VIMNMX R12, R12, UR4, !PT ;  /* 0x000000040c0c7c48 */ /* 0x000fe2000ffe0100 */
        /* <DEDUP_REMOVED lines=13> */
.L_x_12458:
[----:B------:R-:W-:-:S13]  /*08a0*/  ISETP.GE.AND P0, PT, R19, R16, PT ;  /* 0x000000101300720c */ /* 0x000fda0003f06270 */
[----:B------:R-:W-:Y:S05]  /*08b0*/  @P0 BRA `(.L_x_12460) ;  /* 0x0000000000300947 */ /* 0x000fea0003800000 */
[----:B0-----:R-:W0:Y:S01]  /*08c0*/  LDC.64 R4, c[0x0][0x228] ;  /* 0x00008a00ff047b82 */ /* 0x001e220000000a00 */
[----:B------:R-:W-:Y:S02]  /*08d0*/  IMAD.IADD R7, R0, 0x1, R19 ;  /* 0x0000000100077824 */ /* 0x000fe400078e0213 */
[----:B------:R-:W-:Y:S02]  /*08e0*/  VIADD R19, R19, 0x80 ;  /* 0x0000008013137836 */ /* 0x000fe40000000000 */
[----:B0-----:R-:W-:-:S05]  /*08f0*/  IMAD.WIDE.U32 R4, R7, 0x2, R4 ;  /* 0x0000000207047825 */ /* 0x001fca00078e0004 */
[----:B------:R1:W-:Y:S02]  /*0900*/  STG.E.U16 desc[UR6][R4.64], R21 ;  /* 0x0000001504007986 */ /* 0x0003e4000c101506 */
.L_x_12459:
[----:B------:R-:W-:-:S13]  /*0910*/  ISETP.GE.AND P0, PT, R19, R16, PT ;  /* 0x000000101300720c */ /* 0x000fda0003f06270 */
[----:B------:R-:W-:Y:S05]  /*0920*/  @P0 BRA `(.L_x_12461) ;  /* 0x0000000000340947 */ /* 0x000fea0003800000 */
[----:B01----:R-:W0:Y:S01]  /*0930*/  LDC.64 R4, c[0x0][0x228] ;  /* 0x00008a00ff047b82 */ /* 0x003e220000000a00 */
[----:B------:R-:W-:Y:S01]  /*0940*/  IADD3 R7, R0, R19, RZ ;  /* 0x0000001300077210 */ /* 0x000fe20007ffe0ff */
[----:B------:R-:W-:-:S04]  /*0950*/  VIADD R19, R19, 0x80 ;  /* 0x0000008013137836 */ /* 0x000fc80000000000 */
[----:B0-----:R-:W-:-:S05]  /*0960*/  IMAD.WIDE.U32 R4, R7, 0x2, R4 ;  /* 0x0000000207047825 */ /* 0x001fca00078e0004 */
[----:B------:R1:W-:Y:S02]  /*0970*/  STG.E.U16 desc[UR6][R4.64], R23 ;  /* 0x0000001704007986 */ /* 0x0003e4000c101506 */
.L_x_12460:
        /* <DEDUP_REMOVED lines=8> */
.L_x_12461:
[----:B------:R-:W-:Y:S05]  /*0a00*/  BSYNC B1 ;  /* 0x0000000000017941 */ /* 0x000fea0003800000 */
.L_x_12457:
[----:B------:R-:W-:-:S13]  /*0a10*/  ISETP.GE.AND P0, PT, R19, R16, PT ;  /* 0x000000101300720c */ /* 0x000fda0003f06270 */
[----:B012---:R-:W0:Y:S01]  /*0a20*/  @!P0 LDC.64 R4, c[0x0][0x228] ;  /* 0x00008a00ff048b82 */ /* 0x007e220000000a00 */
[----:B------:R-:W-:Y:S01]  /*0a30*/  @!P0 IADD3 R3, R0, R19, RZ ;  /* 0x0000001300038210 */ /* 0x000fe20007ffe0ff */
[----:B------:R-:W-:-:S04]  /*0a40*/  @!P0 VIADD R19, R19, 0x80 ;  /* 0x0000008013138836 */ /* 0x000fc80000000000 */
[----:B0-----:R-:W-:-:S05]  /*0a50*/  @!P0 IMAD.WIDE.U32 R4, R3, 0x2, R4 ;  /* 0x0000000203048825 */ /* 0x001fca00078e0004 */
[----:B------:R2:W-:Y:S02]  /*0a60*/  @!P0 STG.E.U16 desc[UR6][R4.64], R2 ;  /* 0x0000000204008986 */ /* 0x0005e4000c101506 */
.L_x_12462:
[----:B------:R-:W-:Y:S05]  /*0a70*/  BSYNC B0 ;  /* 0x0000000000007941 */ /* 0x000fea0003800000 */
.L_x_12456:
        /* <DEDUP_REMOVED lines=8> */
.L_x_12463:
        /* <DEDUP_REMOVED lines=16> */
.L_x_36253:


//--------------------- .text._ZN2at6native29vectorized_elementwise_kernelILi4EZZZNS0_21clamp_min_kernel_cudaERNS_18TensorIteratorBaseERKN3c106ScalarEENKUlvE_clEvENKUlvE3_clEvEUlsE_St5arrayIPcLm2EEEEviT0_T1_ --------------------------
	.section	.text._ZN2at6native29vectorized_elementwise_kernelILi4EZZZNS0_21clamp_min_kernel_cudaERNS_18TensorIteratorBaseERKN3c106ScalarEENKUlvE_clEvENKUlvE3_clEvEUlsE_St5arrayIPcLm2EEEEviT0_T1_,"ax",@progbits
	.align	128
        .global         _ZN2at6native29vectorized_elementwise_kernelILi4EZZZNS0_21clamp_min_kernel_cudaERNS_18TensorIteratorBaseERKN3c106ScalarEENKUlvE_clEvENKUlvE3_clEvEUlsE_St5arrayIPcLm2EEEEviT0_T1_
        .type           _ZN2at6native29vectorized_elementwise_kernelILi4EZZZNS0_21clamp_min_kernel_cudaERNS_18TensorIteratorBaseERKN3c106ScalarEENKUlvE_clEvENKUlvE3_clEvEUlsE_St5arrayIPcLm2EEEEviT0_T1_,@function
        .size           _ZN2at6native29vectorized_elementwise_kernelILi4EZZZNS0_21clamp_min_kernel_cudaERNS_18TensorIteratorBaseERKN3c106ScalarEENKUlvE_clEvENKUlvE3_clEvEUlsE_St5arrayIPcLm2EEEEviT0_T1_,(.L_x_36254 - _ZN2at6native29vectorized_elementwise_kernelILi4EZZZNS0_21clamp_min_kernel_cudaERNS_18TensorIteratorBaseERKN3c106ScalarEENKUlvE_clEvENKUlvE3_clEvEUlsE_St5arrayIPcLm2EEEEviT0_T1_)
        .other          _ZN2at6native29vectorized_elementwise_kernelILi4EZZZNS0_21clamp_min_kernel_cudaERNS_18TensorIteratorBaseERKN3c106ScalarEENKUlvE_clEvENKUlvE3_clEvEUlsE_St5arrayIPcLm2EEEEviT0_T1_,@"STO_CUDA_ENTRY STV_DEFAULT"
_ZN2at6native29vectorized_elementwise_kernelILi4EZZZNS0_21clamp_min_kernel_cudaERNS_18TensorIteratorBaseERKN3c106ScalarEENKUlvE_clEvENKUlvE3_clEvEUlsE_St5arrayIPcLm2EEEEviT0_T1_:
.text._ZN2at6native29vectorized_elementwise_kernelILi4EZZZNS0_21clamp_min_kernel_cudaERNS_18TensorIteratorBaseERKN3c106ScalarEENKUlvE_clEvENKUlvE3_clEvEUlsE_St5arrayIPcLm2EEEEviT0_T1_:
        /* <DEDUP_REMOVED lines=32> */
[----:B------:R-:W-:Y:S01]  /*0200*/  VIMNMX R10, R10, UR4, !PT ;  /* 0x000000040a0a7c48 */ /* 0x000fe2000ffe0100 */
[----:B------:R-:W-:Y:S01]  /*0210*/  IMAD.MOV.U32 R13, RZ, RZ, R14 ;  /* 0x000000ffff0d7224 */ /* 0x000fe200078e000e */
[----:B------:R-:W-:Y:S02]  /*0220*/  VIMNMX R11, R11, UR4, !PT ;  /* 0x000000040b0b7c48 */ /* 0x000fe4000ffe0100 */
[----:B------:R-:W-:Y:S02]  /*0230*/  VIMNMX R0, R0, UR4, !PT ;  /* 0x0000000400007c48 */ /* 0x000fe4000ffe0100 */
[----:B------:R-:W-:Y:S02]  /*0240*/  VIMNMX R7, R4, UR4, !PT ;  /* 0x0000000404077c48 */ /* 0x000fe4000ffe0100 */
[----:B------:R-:W-:-:S02]  /*0250*/  VIMNMX R6, R6, UR4, !PT ;  /* 0x0000000406067c48 */ /* 0x000fc4000ffe0100 */
[----:B------:R-:W-:Y:S02]  /*0260*/  VIMNMX R9, R8, UR4, !PT ;  /* 0x0000000408097c48 */ /* 0x000fe4000ffe0100 */
[----:B------:R-:W-:Y:S02]  /*0270*/  VIMNMX R12, R12, UR4, !PT ;  /* 0x000000040c0c7c48 */ /* 0x000fe4000ffe0100 */
[----:B------:R-:W-:Y:S02]  /*0280*/  VIMNMX R13, R13, UR4, !PT ;  /* 0x000000040d0d7c48 */ /* 0x000fe4000ffe0100 */
[----:B------:R-:W-:Y:S02]  /*0290*/  PRMT R10, R10, 0x5410, R11 ;  /* 0x000054100a0a7816 */ /* 0x000fe4000000000b */
[----:B------:R-:W-:Y:S02]  /*02a0*/  PRMT R8, R0, 0x5410, R7 ;  /* 0x0000541000087816 */ /* 0x000fe40000000007 */
[----:B------:R-:W-:-:S02]  /*02b0*/  PRMT R9, R6, 0x5410, R9 ;  /* 0x0000541006097816 */ /* 0x000fc40000000009 */
[----:B------:R-:W-:-:S03]  /*02c0*/  PRMT R11, R12, 0x5410, R13 ;  /* 0x000054100c0b7816 */ /* 0x000fc6000000000d */
[----:B------:R-:W-:Y:S04]  /*02d0*/  STG.E.64 desc[UR6][R2.64], R8 ;  /* 0x0000000802007986 */ /* 0x000fe8000c101b06 */
[----:B------:R-:W-:Y:S01]  /*02e0*/  STG.E.64 desc[UR6][R2.64+0x400], R10 ;  /* 0x0004000a02007986 */ /* 0x000fe2000c101b06 */
[----:B------:R-:W-:Y:S05]  /*02f0*/  EXIT ;  /* 0x000000000000794d */ /* 0x000fea0003800000 */
.L_x_12464:
        /* <DEDUP_REMOVED lines=65> */
[----:B---3--:R-:W-:-:S02]  /*0710*/  VIMNMX R17, R17, UR4, !PT ;  /* 0x0000000411117c48 */ /* 0x008fc4000ffe0100 */
[----:B------:R-:W-:-:S05]  /*0720*/  VIMNMX R13, R18, UR4, !PT ;  /* 0x00000004120d7c48 */ /* 0x000fca000ffe0100 */
[----:B------:R0:W-:Y:S01]  /*0730*/  @!P0 STG.E.U16 desc[UR6][R24.64], R13 ;  /* 0x0000000d18008986 */ /* 0x0001e2000c101506 */
[----:B------:R-:W-:Y:S02]  /*0740*/  ISETP.GE.AND P0, PT, R19, R16, PT ;  /* 0x000000101300720c */ /* 0x000fe40003f06270 */
[----:B-----5:R-:W-:Y:S02]  /*0750*/  VIMNMX R9, R22, UR4, !PT ;  /* 0x0000000416097c48 */ /* 0x020fe4000ffe0100 */
[----:B------:R-:W-:Y:S02]  /*0760*/  VIMNMX R3, R15, UR4, !PT ;  /* 0x000000040f037c48 */ /* 0x000fe4000ffe0100 */
[----:B--2---:R-:W-:Y:S02]  /*0770*/  VIMNMX R21, R21, UR4, !PT ;  /* 0x0000000415157c48 */ /* 0x004fe4000ffe0100 */
[----:B----4-:R-:W-:Y:S02]  /*0780*/  VIMNMX R2, R14, UR4, !PT ;  /* 0x000000040e027c48 */ /* 0x010fe4000ffe0100 */
[----:B------:R-:W-:-:S02]  /*0790*/  VIMNMX R23, R23, UR4, !PT ;  /* 0x0000000417177c48 */ /* 0x000fc4000ffe0100 */
[----:B------:R-:W-:Y:S01]  /*07a0*/  VIMNMX R12, R12, UR4, !PT ;  /* 0x000000040c0c7c48 */ /* 0x000fe2000ffe0100 */
        /* <DEDUP_REMOVED lines=13> */
.L_x_12467:
[----:B------:R-:W-:-:S13]  /*0880*/  ISETP.GE.AND P0, PT, R19, R16, PT ;  /* 0x000000101300720c */ /* 0x000fda0003f06270 */
[----:B------:R-:W-:Y:S05]  /*0890*/  @P0 BRA `(.L_x_12469) ;  /* 0x0000000000300947 */ /* 0x000fea0003800000 */
[----:B0-----:R-:W0:Y:S01]  /*08a0*/  LDC.64 R4, c[0x0][0x228] ;  /* 0x00008a00ff047b82 */ /* 0x001e220000000a00 */
[----:B------:R-:W-:Y:S01]  /*08b0*/  IADD3 R7, R0, R19, RZ ;  /* 0x0000001300077210 */ /* 0x000fe20007ffe0ff */
[----:B------:R-:W-:-:S04]  /*08c0*/  VIADD R19, R19, 0x80 ;  /* 0x0000008013137836 */ /* 0x000fc80000000000 */
[----:B0-----:R-:W-:-:S05]  /*08d0*/  IMAD.WIDE.U32 R4, R7, 0x2, R4 ;  /* 0x0000000207047825 */ /* 0x001fca00078e0004 */
[----:B------:R1:W-:Y:S02]  /*08e0*/  STG.E.U16 desc[UR6][R4.64], R21 ;  /* 0x0000001504007986 */ /* 0x0003e4000c101506 */
.L_x_12468:
[----:B------:R-:W-:-:S13]  /*08f0*/  ISETP.GE.AND P0, PT, R19, R16, PT ;  /* 0x000000101300720c */ /* 0x000fda0003f06270 */
[----:B------:R-:W-:Y:S05]  /*0900*/  @P0 BRA `(.L_x_12470) ;  /* 0x0000000000340947 */ /* 0x000fea0003800000 */
[----:B01----:R-:W0:Y:S01]  /*0910*/  LDC.64 R4, c[0x0][0x228] ;  /* 0x00008a00ff047b82 */ /* 0x003e220000000a00 */
[----:B------:R-:W-:Y:S02]  /*0920*/  IMAD.IADD R7, R0, 0x1, R19 ;  /* 0x0000000100077824 */ /* 0x000fe400078e0213 */
[----:B------:R-:W-:Y:S02]  /*0930*/  VIADD R19, R19, 0x80 ;  /* 0x0000008013137836 */ /* 0x000fe40000000000 */
[----:B0-----:R-:W-:-:S05]  /*0940*/  IMAD.WIDE.U32 R4, R7, 0x2, R4 ;  /* 0x0000000207047825 */ /* 0x001fca00078e0004 */
[----:B------:R1:W-:Y:S02]  /*0950*/  STG.E.U16 desc[UR6][R4.64], R23 ;  /* 0x0000001704007986 */ /* 0x0003e4000c101506 */
.L_x_12469:
        /* <DEDUP_REMOVED lines=8> */
.L_x_12470:
[----:B------:R-:W-:Y:S05]  /*09e0*/  BSYNC B1 ;  /* 0x0000000000017941 */ /* 0x000fea0003800000 */
.L_x_12466:
[----:B------:R-:W-:-:S13]  /*09f0*/  ISETP.GE.AND P0, PT, R19, R16, PT ;  /* 0x000000101300720c */ /* 0x000fda0003f06270 */
[----:B012---:R-:W0:Y:S01]  /*0a00*/  @!P0 LDC.64 R4, c[0x0][0x228] ;  /* 0x00008a00ff048b82 */ /* 0x007e220000000a00 */
[----:B------:R-:W-:Y:S01]  /*0a10*/  @!P0 IMAD.IADD R3, R0, 0x1, R19 ;  /* 0x0000000100038824 */ /* 0x000fe200078e0213 */
[----:B------:R-:W-:-:S03]  /*0a20*/  @!P0 IADD3 R19, R19, 0x80, RZ ;  /* 0x0000008013138810 */ /* 0x000fc60007ffe0ff */
[----:B0-----:R-:W-:-:S05]  /*0a30*/  @!P0 IMAD.WIDE.U32 R4, R3, 0x2, R4 ;  /* 0x0000000203048825 */ /* 0x001fca00078e0004 */
[----:B------:R2:W-:Y:S02]  /*0a40*/  @!P0 STG.E.U16 desc[UR6][R4.64], R2 ;  /* 0x0000000204008986 */ /* 0x0005e4000c101506 */
.L_x_12471:
[----:B------:R-:W-:Y:S05]  /*0a50*/  BSYNC B0 ;  /* 0x0000000000007941 */ /* 0x000fea0003800000 */
.L_x_12465:
        /* <DEDUP_REMOVED lines=8> */
.L_x_12472:
        /* <DEDUP_REMOVED lines=10> */
.L_x_36254:


//--------------------- .text._ZN2at6native29vectorized_elementwise_kernelILi8EZZZNS0_21clamp_min_kernel_cudaERNS_18TensorIteratorBaseERKN3c106ScalarEENKUlvE_clEvENKUlvE3_clEvEUlsE_St5arrayIPcLm2EEEEviT0_T1_ --------------------------
	.section	.text._ZN2at6native29vectorized_elementwise_kernelILi8EZZZNS0_21clamp_min_kernel_cudaERNS_18TensorIteratorBaseERKN3c106ScalarEENKUlvE_clEvENKUlvE3_clEvEUlsE_St5arrayIPcLm2EEEEviT0_T1_,"ax",@progbits
	.align	128
        .global         _ZN2at6native29vectorized_elementwise_kernelILi8EZZZNS0_21clamp_min_kernel_cudaERNS_18TensorIteratorBaseERKN3c106ScalarEENKUlvE_clEvENKUlvE3_clEvEUlsE_St5arrayIPcLm2EEEEviT0_T1_
        .type           _ZN2at6native29vectorized_elementwise_kernelILi8EZZZNS0_21clamp_min_kernel_cudaERNS_18TensorIteratorBaseERKN3c106ScalarEENKUlvE_clEvENKUlvE3_clEvEUlsE_St5arrayIPcLm2EEEEviT0_T1_,@function
        .size           _ZN2at6native29vectorized_elementwise_kernelILi8EZZZNS0_21clamp_min_kernel_cudaERNS_18TensorIteratorBaseERKN3c106ScalarEENKUlvE_clEvENKUlvE3_clEvEUlsE_St5arrayIPcLm2EEEEviT0_T1_,(.L_x_36255 - _ZN2at6native29vectorized_elementwise_kernelILi8EZZZNS0_21clamp_min_kernel_cudaERNS_18TensorIteratorBaseERKN3c106ScalarEENKUlvE_clEvENKUlvE3_clEvEUlsE_St5arrayIPcLm2EEEEviT0_T1_)
        .other          _ZN2at6native29vectorized_elementwise_kernelILi8EZZZNS0_21clamp_min_kernel_cudaERNS_18TensorIteratorBaseERKN3c106ScalarEENKUlvE_clEvENKUlvE3_clEvEUlsE_St5arrayIPcLm2EEEEviT0_T1_,@"STO_CUDA_ENTRY STV_DEFAULT"
_ZN2at6native29vectorized_elementwise_kernelILi8EZZZNS0_21clamp_min_kernel_cudaERNS_18TensorIteratorBaseERKN3c106ScalarEENKUlvE_clEvENKUlvE3_clEvEUlsE_St5arrayIPcLm2EEEEviT0_T1_:
.text._ZN2at6native29vectorized_elementwise_kernelILi8EZZZNS0_21clamp_min_kernel_cudaERNS_18TensorIteratorBaseERKN3c106ScalarEENKUlvE_clEvENKUlvE3_clEvEUlsE_St5arrayIPcLm2EEEEviT0_T1_:
        /* <DEDUP_REMOVED lines=32> */
[----:B------:R-:W-:-:S02]  /*0200*/  VIMNMX R0, R0, UR4, !PT ;  /* 0x0000000400007c48 */ /* 0x000fc4000ffe0100 */
[----:B------:R-:W-:Y:S02]  /*0210*/  VIMNMX R5, R4, UR4, !PT ;  /* 0x0000000404057c48 */ /* 0x000fe4000ffe0100 */
[----:B------:R-:W-:Y:S02]  /*0220*/  VIMNMX R6, R6, UR4, !PT ;  /* 0x0000000406067c48 */ /* 0x000fe4000ffe0100 */
[----:B------:R-:W-:Y:S02]  /*0230*/  VIMNMX R7, R7, UR4, !PT ;  /* 0x0000000407077c48 */ /* 0x000fe4000ffe0100 */
[----:B------:R-:W-:Y:S02]  /*0240*/  VIMNMX R8, R8, UR4, !PT ;  /* 0x0000000408087c48 */ /* 0x000fe4000ffe0100 */
[----:B------:R-:W-:Y:S02]  /*0250*/  VIMNMX R9, R9, UR4, !PT ;  /* 0x0000000409097c48 */ /* 0x000fe4000ffe0100 */
[----:B------:R-:W-:-:S02]  /*0260*/  VIMNMX R10, R10, UR4, !PT ;  /* 0x000000040a0a7c48 */ /* 0x000fc4000ffe0100 */
[----:B------:R-:W-:Y:S02]  /*0270*/  VIMNMX R11, R11, UR4, !PT ;  /* 0x000000040b0b7c48 */ /* 0x000fe4000ffe0100 */
[----:B------:R-:W-:Y:S02]  /*0280*/  PRMT R4, R5, 0x1054, R0 ;  /* 0x0000105405047816 */ /* 0x000fe40000000000 */
[----:B------:R-:W-:Y:S02]  /*0290*/  PRMT R5, R7, 0x1054, R6 ;  /* 0x0000105407057816 */ /* 0x000fe40000000006 */
[----:B------:R-:W-:Y:S02]  /*02a0*/  PRMT R6, R9, 0x1054, R8 ;  /* 0x0000105409067816 */ /* 0x000fe40000000008 */
[----:B------:R-:W-:-:S05]  /*02b0*/  PRMT R7, R11, 0x1054, R10 ;  /* 0x000010540b077816 */ /* 0x000fca000000000a */
[----:B------:R-:W-:Y:S01]  /*02c0*/  STG.E.128 desc[UR6][R2.64], R4 ;  /* 0x0000000402007986 */ /* 0x000fe2000c101d06 */
[----:B------:R-:W-:Y:S05]  /*02d0*/  EXIT ;  /* 0x000000000000794d */ /* 0x000fea0003800000 */
.L_x_12473:
        /* <DEDUP_REMOVED lines=88> */
.L_x_12476:
[----:B------:R-:W-:-:S13]  /*0860*/  ISETP.GE.AND P0, PT, R19, R16, PT ;  /* 0x000000101300720c */ /* 0x000fda0003f06270 */
[----:B------:R-:W-:Y:S05]  /*0870*/  @P0 BRA `(.L_x_12478) ;  /* 0x0000000000300947 */ /* 0x000fea0003800000 */
[----:B0-----:R-:W0:Y:S01]  /*0880*/  LDC.64 R4, c[0x0][0x228] ;  /* 0x00008a00ff047b82 */ /* 0x001e220000000a00 */
[----:B------:R-:W-:Y:S01]  /*0890*/  IADD3 R7, R0, R19, RZ ;  /* 0x0000001300077210 */ /* 0x000fe20007ffe0ff */
[----:B------:R-:W-:-:S04]  /*08a0*/  VIADD R19, R19, 0x80 ;  /* 0x0000008013137836 */ /* 0x000fc80000000000 */
[----:B0-----:R-:W-:-:S05]  /*08b0*/  IMAD.WIDE.U32 R4, R7, 0x2, R4 ;  /* 0x0000000207047825 */ /* 0x001fca00078e0004 */
[----:B------:R1:W-:Y:S02]  /*08c0*/  STG.E.U16 desc[UR6][R4.64], R21 ;  /* 0x0000001504007986 */ /* 0x0003e4000c101506 */
.L_x_12477:
[----:B------:R-:W-:-:S13]  /*08d0*/  ISETP.GE.AND P0, PT, R19, R16, PT ;  /* 0x000000101300720c */ /* 0x000fda0003f06270 */
[----:B------:R-:W-:Y:S05]  /*08e0*/  @P0 BRA `(.L_x_12479) ;  /* 0x0000000000340947 */ /* 0x000fea0003800000 */
[----:B01----:R-:W0:Y:S01]  /*08f0*/  LDC.64 R4, c[0x0][0x228] ;  /* 0x00008a00ff047b82 */ /* 0x003e220000000a00 */
[----:B------:R-:W-:Y:S02]  /*0900*/  IMAD.IADD R7, R0, 0x1, R19 ;  /* 0x0000000100077824 */ /* 0x000fe400078e0213 */
[----:B------:R-:W-:Y:S02]  /*0910*/  VIADD R19, R19, 0x80 ;  /* 0x0000008013137836 */ /* 0x000fe40000000000 */
[----:B0-----:R-:W-:-:S05]  /*0920*/  IMAD.WIDE.U32 R4, R7, 0x2, R4 ;  /* 0x0000000207047825 */ /* 0x001fca00078e0004 */
[----:B------:R1:W-:Y:S02]  /*0930*/  STG.E.U16 desc[UR6][R4.64], R23 ;  /* 0x0000001704007986 */ /* 0x0003e4000c101506 */
.L_x_12478:
        /* <DEDUP_REMOVED lines=8> */
.L_x_12479:
[----:B------:R-:W-:Y:S05]  /*09c0*/  BSYNC B1 ;  /* 0x0000000000017941 */ /* 0x000fea0003800000 */
.L_x_12475:
[----:B------:R-:W-:-:S13]  /*09d0*/  ISETP.GE.AND P0, PT, R19, R16, PT ;  /* 0x000000101300720c */ /* 0x000fda0003f06270 */
[----:B012---:R-:W0:Y:S01]  /*09e0*/  @!P0 LDC.64 R4, c[0x0][0x228] ;  /* 0x00008a00ff048b82 */ /* 0x007e220000000a00 */
[----:B------:R-:W-:Y:S01]  /*09f0*/  @!P0 IMAD.IADD R3, R0, 0x1, R19 ;  /* 0x0000000100038824 */ /* 0x000fe200078e0213 */
[----:B------:R-:W-:-:S03]  /*0a00*/  @!P0 IADD3 R19, R19, 0x80, RZ ;  /* 0x0000008013138810 */ /* 0x000fc60007ffe0ff */
[----:B0-----:R-:W-:-:S05]  /*0a10*/  @!P0 IMAD.WIDE.U32 R4, R3, 0x2, R4 ;  /* 0x0000000203048825 */ /* 0x001fca00078e0004 */
[----:B------:R2:W-:Y:S02]  /*0a20*/  @!P0 STG.E.U16 desc[UR6][R4.64], R2 ;  /* 0x0000000204008986 */ /* 0x0005e4000c101506 */
.L_x_12480:
[----:B------:R-:W-:Y:S05]  /*0a30*/  BSYNC B0 ;  /* 0x0000000000007941 */ /* 0x000fea0003800000 */
.L_x_12474:
        /* <DEDUP_REMOVED lines=8> */
.L_x_12481:
        /* <DEDUP_REMOVED lines=12> */
.L_x_36255:


//--------------------- .text._ZN2at6native18elementwise_kernelILi128ELi4EZNS0_15gpu_kernel_implIZZZNS0_21clamp_min_kernel_cudaERNS_18TensorIteratorBaseERKN3c106ScalarEENKUlvE_clEvENKUlvE2_clEvEUllE_EEvS4_RKT_EUliE_EEviT1_ --------------------------
	.section	.text._ZN2at6native18elementwise_kernelILi128ELi4EZNS0_15gpu_kernel_implIZZZNS0_21clamp_min_kernel_cudaERNS_18TensorIteratorBaseERKN3c106ScalarEENKUlvE_clEvENKUlvE2_clEvEUllE_EEvS4_RKT_EUliE_EEviT1_,"ax",@progbits
	.align	128
        .global         _ZN2at6native18elementwise_kernelILi128ELi4EZNS0_15gpu_kernel_implIZZZNS0_21clamp_min_kernel_cudaERNS_18TensorIteratorBaseERKN3c106ScalarEENKUlvE_clEvENKUlvE2_clEvEUllE_EEvS4_RKT_EUliE_EEviT1_
        .type           _ZN2at6native18elementwise_kernelILi128ELi4EZNS0_15gpu_kernel_implIZZZNS0_21clamp_min_kernel_cudaERNS_18TensorIteratorBaseERKN3c106ScalarEENKUlvE_clEvENKUlvE2_clEvEUllE_EEvS4_RKT_EUliE_EEviT1_,@function
        .size           _ZN2at6native18elementwise_kernelILi128ELi4EZNS0_15gpu_kernel_implIZZZNS0_21clamp_min_kernel_cudaERNS_18TensorIteratorBaseERKN3c106ScalarEENKUlvE_clEvENKUlvE2_clEvEUllE_EEvS4_RKT_EUliE_EEviT1_,(.L_x_36256 - _ZN2at6native18elementwise_kernelILi128ELi4EZNS0_15gpu_kernel_implIZZZNS0_21clamp_min_kernel_cudaERNS_18TensorIteratorBaseERKN3c106ScalarEENKUlvE_clEvENKUlvE2_clEvEUllE_EEvS4_RKT_EUliE_EEviT1_)
        .other          _ZN2at6native18elementwise_kernelILi128ELi4EZNS0_15gpu_kernel_implIZZZNS0_21clamp_min_kernel_cudaERNS_18TensorIteratorBaseERKN3c106ScalarEENKUlvE_clEvENKUlvE2_clEvEUllE_EEvS4_RKT_EUliE_EEviT1_,@"STO_CUDA_ENTRY STV_DEFAULT"
_ZN2at6native18elementwise_kernelILi128ELi4EZNS0_15gpu_kernel_implIZZZNS0_21clamp_min_kernel_cudaERNS_18TensorIteratorBaseERKN3c106ScalarEENKUlvE_clEvENKUlvE2_clEvEUllE_EEvS4_RKT_EUliE_EEviT1_:
.text._ZN2at6native18elementwise_kernelILi128ELi4EZNS0_15gpu_kernel_implIZZZNS0_21clamp_min_kernel_cudaERNS_18TensorIteratorBaseERKN3c106ScalarEENKUlvE_clEvENKUlvE2_clEvEUllE_EEvS4_RKT_EUliE_EEviT1_:
        /* <DEDUP_REMOVED lines=314> */
.L_x_12484:
        /* <DEDUP_REMOVED lines=21> */
.L_x_12488:
[----:B------:R0:W5:Y:S01]  /*14f0*/  LDG.E.U8 R2, desc[UR36][R4.64] ;  /* 0x0000002404027981 */ /* 0x000162000c1e1100 */
[----:B------:R-:W-:Y:S01]  /*1500*/  IMAD.MOV.U32 R3, RZ, RZ, RZ ;  /* 0x000000ffff037224 */ /* 0x000fe200078e00ff */
[----:B------:R-:W-:Y:S06]  /*1510*/  BRA `(.L_x_12490) ;  /* 0x0000000c00487947 */ /* 0x000fec0003800000 */
.L_x_12487:
        /* <DEDUP_REMOVED lines=8> */
.L_x_12492:
[----:B------:R-:W2:Y:S02]  /*15a0*/  LDG.E R2, desc[UR36][R4.64] ;  /* 0x0000002404027981 */ /* 0x000ea4000c1e1900 */
[----:B--2---:R-:W-:Y:S01]  /*15b0*/  SHF.R.S32.HI R3, RZ, 0x1f, R2 ;  /* 0x0000001fff037819 */ /* 0x004fe20000011402 */
[----:B------:R-:W-:Y:S06]  /*15c0*/  BRA `(.L_x_12490) ;  /* 0x0000000c001c7947 */ /* 0x000fec0003800000 */
.L_x_12491:
[----:B------:R-:W2:Y:S02]  /*15d0*/  LDG.E.S16 R2, desc[UR36][R4.64] ;  /* 0x0000002404027981 */ /* 0x000ea4000c1e1700 */
[----:B--2---:R-:W-:Y:S01]  /*15e0*/  SHF.R.S32.HI R3, RZ, 0x1f, R2 ;  /* 0x0000001fff037819 */ /* 0x004fe20000011402 */
[----:B------:R-:W-:Y:S06]  /*15f0*/  BRA `(.L_x_12490) ;  /* 0x0000000c00107947 */ /* 0x000fec0003800000 */
.L_x_12486:
        /* <DEDUP_REMOVED lines=9> */
.L_x_12494:
[----:B------:R-:W2:Y:S02]  /*1690*/  LDG.E.U16 R4, desc[UR36][R4.64] ;  /* 0x0000002404047981 */ /* 0x000ea4000c1e1500 */
[----:B--2---:R-:W-:-:S06]  /*16a0*/  HADD2.F32 R2, -RZ, R4.H0_H0 ;  /* 0x20000004ff027230 */ /* 0x004fcc0000004100 */
[----:B------:R-:W0:Y:S01]  /*16b0*/  F2I.S64.TRUNC R2, R2 ;  /* 0x0000000200027311 */ /* 0x000e22000020d900 */
[----:B------:R-:W-:Y:S05]  /*16c0*/  BRA `(.L_x_12490) ;  /* 0x0000000800dc7947 */ /* 0x000fea0003800000 */
.L_x_12493:
        /* <DEDUP_REMOVED lines=9> */
.L_x_12496:
[----:B------:R-:W2:Y:S02]  /*1760*/  LDG.E.U16 R4, desc[UR36][R4.64] ;  /* 0x0000002404047981 */ /* 0x000ea4000c1e1500 */
[----:B--2---:R-:W-:-:S06]  /*1770*/  HADD2.F32 R2, -RZ, R4.H0_H0 ;  /* 0x20000004ff027230 */ /* 0x004fcc0000004100 */
[----:B------:R-:W0:Y:S01]  /*1780*/  F2I.S64.TRUNC R2, R2 ;  /* 0x0000000200027311 */ /* 0x000e22000020d900 */
[----:B------:R-:W-:Y:S05]  /*1790*/  BRA `(.L_x_12490) ;  /* 0x0000000800a87947 */ /* 0x000fea0003800000 */
.L_x_12495:
[----:B------:R-:W2:Y:S02]  /*17a0*/  LDG.E.64 R2, desc[UR36][R4.64] ;  /* 0x0000002404027981 */ /* 0x000ea4000c1e1b00 */
[----:B--2---:R-:W0:Y:S01]  /*17b0*/  F2I.S64.F64.TRUNC R2, R2 ;  /* 0x0000000200027311 */ /* 0x004e22000030d900 */
[----:B------:R-:W-:Y:S05]  /*17c0*/  BRA `(.L_x_12490) ;  /* 0x00000008009c7947 */ /* 0x000fea0003800000 */
.L_x_12485:
        /* <DEDUP_REMOVED lines=13> */
.L_x_12499:
[----:B------:R-:W2:Y:S02]  /*18a0*/  LDG.E.64 R2, desc[UR36][R4.64] ;  /* 0x0000002404027981 */ /* 0x000ea4000c1e1b00 */
[----:B--2---:R-:W0:Y:S01]  /*18b0*/  F2I.S64.F64.TRUNC R2, R2 ;  /* 0x0000000200027311 */ /* 0x004e22000030d900 */
[----:B------:R-:W-:Y:S05]  /*18c0*/  BRA `(.L_x_12490) ;  /* 0x00000008005c7947 */ /* 0x000fea0003800000 */
.L_x_12498:
        /* <DEDUP_REMOVED lines=27> */
.L_x_12501:
        /* <DEDUP_REMOVED lines=14> */
.L_x_12500:
[----:B------:R-:W2:Y:S02]  /*1b60*/  LDG.E.U16 R2, desc[UR36][R4.64] ;  /* 0x0000002404027981 */ /* 0x000ea4000c1e1500 */
[----:B--2---:R-:W-:-:S06]  /*1b70*/  IMAD.U32 R2, R2, 0x10000, RZ ;  /* 0x0001000002027824 */ /* 0x004fcc00078e00ff */
[----:B------:R-:W0:Y:S01]  /*1b80*/  F2I.S64.TRUNC R2, R2 ;  /* 0x0000000200027311 */ /* 0x000e22000020d900 */
[----:B------:R-:W-:Y:S05]  /*1b90*/  BRA `(.L_x_12490) ;  /* 0x0000000400a87947 */ /* 0x000fea0003800000 */
.L_x_12497:
        /* <DEDUP_REMOVED lines=11> */
.L_x_12504:
        /* <DEDUP_REMOVED lines=21> */
.L_x_12508:
[----:B------:R-:W-:Y:S05]  /*1da0*/  BSYNC B1 ;  /* 0x0000000000017941 */ /* 0x000fea0003800000 */
.L_x_12507:
[----:B------:R-:W-:Y:S01]  /*1db0*/  IMAD.SHL.U32 R2, R2, 0x100000, RZ ;  /* 0x0010000002027824 */ /* 0x000fe200078e00ff */
[----:B------:R-:W-:-:S04]  /*1dc0*/  LEA R3, R0, 0x3b800000, 0x17 ;  /* 0x3b80000000037811 */ /* 0x000fc800078eb8ff */
[----:B------:R-:W-:-:S07]  /*1dd0*/  LOP3.LUT R2, R3, R2, R4, 0xfe, !PT ;  /* 0x0000000203027212 */ /* 0x000fce00078efe04 */
.L_x_12506:
[----:B------:R-:W-:Y:S05]  /*1de0*/  BSYNC B0 ;  /* 0x0000000000007941 */ /* 0x000fea0003800000 */
.L_x_12505:
[----:B------:R-:W1:Y:S01]  /*1df0*/  F2I.S64.TRUNC R2, R2 ;  /* 0x0000000200027311 */ /* 0x000e62000020d900 */
[----:B------:R-:W-:Y:S05]  /*1e00*/  BRA `(.L_x_12490) ;  /* 0x00000004000c7947 */ /* 0x000fea0003800000 */
.L_x_12503:
        /* <DEDUP_REMOVED lines=21> */
.L_x_12512:
[----:B------:R-:W-:Y:S05]  /*1f60*/  BSYNC B1 ;  /* 0x0000000000017941 */ /* 0x000fea0003800000 */
.L_x_12511:
[----:B------:R-:W-:Y:S01]  /*1f70*/  IMAD.SHL.U32 R2, R2, 0x200000, RZ ;  /* 0x0020000002027824 */ /* 0x000fe200078e00ff */
[----:B------:R-:W-:-:S04]  /*1f80*/  LEA R3, R0, 0x37800000, 0x17 ;  /* 0x3780000000037811 */ /* 0x000fc800078eb8ff */
[----:B------:R-:W-:-:S07]  /*1f90*/  LOP3.LUT R2, R3, R2, R4, 0xfe, !PT ;  /* 0x0000000203027212 */ /* 0x000fce00078efe04 */
.L_x_12510:
[----:B------:R-:W-:Y:S05]  /*1fa0*/  BSYNC B0 ;  /* 0x0000000000007941 */ /* 0x000fea0003800000 */
.L_x_12509:
[----:B------:R-:W2:Y:S01]  /*1fb0*/  F2I.S64.TRUNC R2, R2 ;  /* 0x0000000200027311 */ /* 0x000ea2000020d900 */
[----:B------:R-:W-:Y:S05]  /*1fc0*/  BRA `(.L_x_12490) ;  /* 0x00000000009c7947 */ /* 0x000fea0003800000 */
.L_x_12502:
        /* <DEDUP_REMOVED lines=14> */
.L_x_12516:
[----:B------:R-:W-:Y:S05]  /*20b0*/  BSYNC B0 ;  /* 0x0000000000007941 */ /* 0x000fea0003800000 */
.L_x_12515:
[----:B------:R-:W4:Y:S01]  /*20c0*/  F2I.S64.TRUNC R2, R2 ;  /* 0x0000000200027311 */ /* 0x000f22000020d900 */
[----:B------:R-:W-:Y:S05]  /*20d0*/  BRA `(.L_x_12490) ;  /* 0x0000000000587947 */ /* 0x000fea0003800000 */
.L_x_12489:
        /* <DEDUP_REMOVED lines=16> */
.L_x_12517:
[----:B------:R-:W-:Y:S01]  /*21e0*/  CS2R R2, SRZ ;  /* 0x0000000000027805 */ /* 0x000fe2000001ff00 */
[----:B------:R-:W-:Y:S06]  /*21f0*/  BRA `(.L_x_12490) ;  /* 0x0000000000107947 */ /* 0x000fec0003800000 */
.L_x_12514:
[----:B------:R0:W5:Y:S01]  /*2200*/  LDG.E.64 R2, desc[UR36][R4.64] ;  /* 0x0000002404027981 */ /* 0x000162000c1e1b00 */
[----:B------:R-:W-:Y:S05]  /*2210*/  BRA `(.L_x_12490) ;  /* 0x0000000000087947 */ /* 0x000fea0003800000 */
.L_x_12513:
[----:B------:R3:W5:Y:S01]  /*2220*/  LDG.E R2, desc[UR36][R4.64] ;  /* 0x0000002404027981 */ /* 0x000762000c1e1900 */
[----:B------:R-:W-:-:S07]  /*2230*/  IMAD.MOV.U32 R3, RZ, RZ, RZ ;  /* 0x000000ffff037224 */ /* 0x000fce00078e00ff */
.L_x_12490:
[----:B0--3--:R-:W0:Y:S01]  /*2240*/  LDC.U8 R4, c[0x0][0x430] ;  /* 0x00010c00ff047b82 */ /* 0x009e220000000000 */
[----:B------:R-:W-:Y:S02]  /*2250*/  ULDC.64 UR4, c[0x0][0x420] ;  /* 0x0001080000047ab9 */ /* 0x000fe40000000a00 */
[----:B-12-45:R-:W-:-:S04]  /*2260*/  ISETP.GT.U32.AND P0, PT, R2, UR4, PT ;  /* 0x0000000402007c0c */ /* 0x036fc8000bf04070 */
[----:B------:R-:W-:-:S04]  /*2270*/  ISETP.GT.AND.EX P0, PT, R3, UR5, PT, P0 ;  /* 0x0000000503007c0c */ /* 0x000fc8000bf04300 */
        /* <DEDUP_REMOVED lines=16> */
.L_x_12521:
[----:B------:R3:W-:Y:S01]  /*2380*/  STG.E.U8 desc[UR36][R16.64], R5 ;  /* 0x0000000510007986 */ /* 0x0007e2000c101124 */
[----:B------:R-:W-:Y:S05]  /*2390*/  BRA `(.L_x_12523) ;  /* 0x0000000c00507947 */ /* 0x000fea0003800000 */
.L_x_12520:
        /* <DEDUP_REMOVED lines=8> */
.L_x_12525:
[----:B------:R1:W-:Y:S01]  /*2420*/  STG.E desc[UR36][R16.64], R5 ;  /* 0x0000000510007986 */ /* 0x0003e2000c101924 */
[----:B------:R-:W-:Y:S05]  /*2430*/  BRA `(.L_x_12523) ;  /* 0x0000000c00287947 */ /* 0x000fea0003800000 */
.L_x_12524:
[----:B------:R2:W-:Y:S01]  /*2440*/  STG.E.U16 desc[UR36][R16.64], R5 ;  /* 0x0000000510007986 */ /* 0x0005e2000c101524 */
[----:B------:R-:W-:Y:S05]  /*2450*/  BRA `(.L_x_12523) ;  /* 0x0000000c00207947 */ /* 0x000fea0003800000 */
.L_x_12519:
        /* <DEDUP_REMOVED lines=9> */
.L_x_12527:
[----:B------:R-:W0:Y:S02]  /*24f0*/  I2F.S64 R0, R2 ;  /* 0x0000000200007312 */ /* 0x000e240000301400 */
[----:B0-----:R-:W-:-:S05]  /*2500*/  F2FP.F16.F32.PACK_AB R0, RZ, R0 ;  /* 0x00000000ff00723e */ /* 0x001fca00000000ff */
[----:B------:R0:W-:Y:S01]  /*2510*/  STG.E.U16 desc[UR36][R16.64], R0 ;  /* 0x0000000010007986 */ /* 0x0001e2000c101524 */
[----:B------:R-:W-:Y:S05]  /*2520*/  BRA `(.L_x_12523) ;  /* 0x0000000800ec7947 */ /* 0x000fea0003800000 */
.L_x_12526:
        /* <DEDUP_REMOVED lines=10> */
.L_x_12529:
[----:B------:R-:W0:Y:S02]  /*25d0*/  I2F.S64 R2, R2 ;  /* 0x0000000200027312 */ /* 0x000e240000301400 */
[----:B0-----:R-:W-:-:S04]  /*25e0*/  F2FP.F16.F32.PACK_AB R3, RZ, R2 ;  /* 0x00000002ff03723e */ /* 0x001fc800000000ff */
[----:B------:R-:W-:-:S05]  /*25f0*/  PRMT R3, R3, 0x5410, RZ ;  /* 0x0000541003037816 */ /* 0x000fca00000000ff */
[----:B------:R0:W-:Y:S01]  /*2600*/  STG.E desc[UR36][R16.64], R3 ;  /* 0x0000000310007986 */ /* 0x0001e2000c101924 */
[----:B------:R-:W-:Y:S05]  /*2610*/  BRA `(.L_x_12523) ;  /* 0x0000000800b07947 */ /* 0x000fea0003800000 */
.L_x_12528:
[----:B------:R-:W0:Y:S02]  /*2620*/  I2F.F64.S64 R2, R2 ;  /* 0x0000000200027312 */ /* 0x000e240000301c00 */
[----:B0-----:R0:W-:Y:S01]  /*2630*/  STG.E.64 desc[UR36][R16.64], R2 ;  /* 0x0000000210007986 */ /* 0x0011e2000c101b24 */
[----:B------:R-:W-:Y:S05]  /*2640*/  BRA `(.L_x_12523) ;  /* 0x0000000800a47947 */ /* 0x000fea0003800000 */
.L_x_12518:
        /* <DEDUP_REMOVED lines=13> */
.L_x_12532:
[----:B------:R-:W0:Y:S01]  /*2720*/  I2F.F64.S64 R4, R2 ;  /* 0x0000000200047312 */ /* 0x000e220000301c00 */
[----:B------:R-:W-:-:S05]  /*2730*/  CS2R R6, SRZ ;  /* 0x0000000000067805 */ /* 0x000fca000001ff00 */
[----:B0-----:R0:W-:Y:S01]  /*2740*/  STG.E.128 desc[UR36][R16.64], R4 ;  /* 0x0000000410007986 */ /* 0x0011e2000c101d24 */
[----:B------:R-:W-:Y:S05]  /*2750*/  BRA `(.L_x_12523) ;  /* 0x0000000800607947 */ /* 0x000fea0003800000 */
.L_x_12531:
        /* <DEDUP_REMOVED lines=21> */
.L_x_12536:
[----:B------:R-:W-:Y:S05]  /*28b0*/  BSYNC B0 ;  /* 0x0000000000007941 */ /* 0x000fea0003800000 */
.L_x_12535:
[----:B------:R-:W-:-:S05]  /*28c0*/  LOP3.LUT R5, R0, R5, RZ, 0xfc, !PT ;  /* 0x0000000500057212 */ /* 0x000fca00078efcff */
[----:B------:R0:W-:Y:S01]  /*28d0*/  STG.E.U8 desc[UR36][R16.64], R5 ;  /* 0x0000000510007986 */ /* 0x0001e2000c101124 */
[----:B------:R-:W-:Y:S05]  /*28e0*/  BRA `(.L_x_12523) ;  /* 0x0000000400fc7947 */ /* 0x000fea0003800000 */
.L_x_12534:
        /* <DEDUP_REMOVED lines=13> */
.L_x_12538:
[----:B------:R-:W-:Y:S01]  /*29c0*/  IMAD.MOV.U32 R0, RZ, RZ, 0x7f ;  /* 0x0000007fff007424 */ /* 0x000fe200078e00ff */
[----:B------:R-:W-:-:S04]  /*29d0*/  ISETP.GT.U32.AND P0, PT, R4, 0x7f800000, PT ;  /* 0x7f8000000400780c */ /* 0x000fc80003f04070 */
[----:B------:R-:W-:-:S09]  /*29e0*/  SEL R0, R0, 0x7c, P0 ;  /* 0x0000007c00007807 */ /* 0x000fd20000000000 */
.L_x_12539:
[----:B------:R-:W-:Y:S05]  /*29f0*/  BSYNC B0 ;  /* 0x0000000000007941 */ /* 0x000fea0003800000 */
.L_x_12537:
[----:B------:R-:W-:-:S04]  /*2a00*/  LOP3.LUT R2, R3, 0x80000000, RZ, 0xc0, !PT ;  /* 0x8000000003027812 */ /* 0x000fc800078ec0ff */
[----:B------:R-:W-:-:S04]  /*2a10*/  SHF.R.U32.HI R3, RZ, 0x18, R2 ;  /* 0x00000018ff037819 */ /* 0x000fc80000011602 */
[----:B------:R-:W-:-:S05]  /*2a20*/  LOP3.LUT R3, R0, R3, RZ, 0xfc, !PT ;  /* 0x0000000300037212 */ /* 0x000fca00078efcff */
[----:B------:R0:W-:Y:S01]  /*2a30*/  STG.E.U8 desc[UR36][R16.64], R3 ;  /* 0x0000000310007986 */ /* 0x0001e2000c101124 */
[----:B------:R-:W-:Y:S05]  /*2a40*/  BRA `(.L_x_12523) ;  /* 0x0000000400a47947 */ /* 0x000fea0003800000 */
.L_x_12533:
[----:B------:R-:W0:Y:S02]  /*2a50*/  I2F.S64 R0, R2 ;  /* 0x0000000200007312 */ /* 0x000e240000301400 */
[----:B0-----:R-:W-:-:S05]  /*2a60*/  F2FP.BF16.F32.PACK_AB R0, RZ, R0 ;  /* 0x00000000ff00723e */ /* 0x001fca00000010ff */
[----:B------:R0:W-:Y:S01]  /*2a70*/  STG.E.U16 desc[UR36][R16.64], R0 ;  /* 0x0000000010007986 */ /* 0x0001e2000c101524 */
[----:B------:R-:W-:Y:S05]  /*2a80*/  BRA `(.L_x_12523) ;  /* 0x0000000400947947 */ /* 0x000fea0003800000 */
.L_x_12530:
        /* <DEDUP_REMOVED lines=10> */
.L_x_12542:
        /* <DEDUP_REMOVED lines=17> */
.L_x_12545:
[----:B------:R-:W-:-:S04]  /*2c40*/  LOP3.LUT R2, R3, 0x80000000, RZ, 0xc0, !PT ;  /* 0x8000000003027812 */ /* 0x000fc800078ec0ff */
[----:B------:R-:W-:-:S04]  /*2c50*/  SHF.R.U32.HI R3, RZ, 0x18, R2 ;  /* 0x00000018ff037819 */ /* 0x000fc80000011602 */
[----:B------:R-:W-:-:S04]  /*2c60*/  LOP3.LUT R0, R0, R3, RZ, 0xfc, !PT ;  /* 0x0000000300007212 */ /* 0x000fc800078efcff */
[----:B------:R-:W-:-:S07]  /*2c70*/  PRMT R8, R0, 0x7610, R8 ;  /* 0x0000761000087816 */ /* 0x000fce0000000008 */
.L_x_12544:
[----:B------:R-:W-:Y:S05]  /*2c80*/  BSYNC B0 ;  /* 0x0000000000007941 */ /* 0x000fea0003800000 */
.L_x_12543:
[----:B------:R0:W-:Y:S01]  /*2c90*/  STG.E.U8 desc[UR36][R16.64], R8 ;  /* 0x0000000810007986 */ /* 0x0001e2000c101124 */
[----:B------:R-:W-:Y:S05]  /*2ca0*/  BRA `(.L_x_12523) ;  /* 0x00000004000c7947 */ /* 0x000fea0003800000 */
.L_x_12541:
        /* <DEDUP_REMOVED lines=17> */
.L_x_12548:
[----:B------:R-:W-:-:S04]  /*2dc0*/  LOP3.LUT R2, R3, 0x80000000, RZ, 0xc0, !PT ;  /* 0x8000000003027812 */ /* 0x000fc800078ec0ff */
[----:B------:R-:W-:-:S04]  /*2dd0*/  SHF.R.U32.HI R3, RZ, 0x18, R2 ;  /* 0x00000018ff037819 */ /* 0x000fc80000011602 */
[----:B------:R-:W-:-:S04]  /*2de0*/  LOP3.LUT R0, R0, R3, RZ, 0xfc, !PT ;  /* 0x0000000300007212 */ /* 0x000fc800078efcff */
[----:B------:R-:W-:-:S07]  /*2df0*/  PRMT R8, R0, 0x7610, R8 ;  /* 0x0000761000087816 */ /* 0x000fce0000000008 */
.L_x_12547:
[----:B------:R-:W-:Y:S05]  /*2e00*/  BSYNC B0 ;  /* 0x0000000000007941 */ /* 0x000fea0003800000 */
.L_x_12546:
[----:B------:R0:W-:Y:S01]  /*2e10*/  STG.E.U8 desc[UR36][R16.64], R8 ;  /* 0x0000000810007986 */ /* 0x0001e2000c101124 */
[----:B------:R-:W-:Y:S05]  /*2e20*/  BRA `(.L_x_12523) ;  /* 0x0000000000ac7947 */ /* 0x000fea0003800000 */
.L_x_12540:
        /* <DEDUP_REMOVED lines=23> */
.L_x_12522:
        /* <DEDUP_REMOVED lines=16> */
.L_x_12551:
[----:B------:R-:W-:Y:S05]  /*30a0*/  BRA `(.L_x_12523) ;  /* 0x00000000000c7947 */ /* 0x000fea0003800000 */
.L_x_12550:
[----:B------:R0:W-:Y:S01]  /*30b0*/  STG.E.64 desc[UR36][R16.64], R2 ;  /* 0x0000000210007986 */ /* 0x0001e2000c101b24 */
[----:B------:R-:W-:Y:S05]  /*30c0*/  BRA `(.L_x_12523) ;  /* 0x0000000000047947 */ /* 0x000fea0003800000 */
.L_x_12549:
[----:B------:R0:W-:Y:S02]  /*30d0*/  STG.E desc[UR36][R16.64], R5 ;  /* 0x0000000510007986 */ /* 0x0001e4000c101924 */
.L_x_12523:
[----:B------:R-:W-:-:S04]  /*30e0*/  IMAD R18, R23, 0x200, R18 ;  /* 0x0000020017127824 */ /* 0x000fc800078e0212 */
[----:B------:R-:W-:-:S07]  /*30f0*/  VIADD R19, R18, 0x80 ;  /* 0x0000008012137836 */ /* 0x000fce0000000000 */
.L_x_12483:
[----:B------:R-:W-:Y:S05]  /*3100*/  BSYNC B6 ;  /* 0x0000000000067941 */ /* 0x000fea0003800000 */
.L_x_12482:
        /* <DEDUP_REMOVED lines=307> */
.L_x_12554:
        /* <DEDUP_REMOVED lines=21> */
.L_x_12558:
[----:B------:R0:W5:Y:S01]  /*4590*/  LDG.E.U8 R2, desc[UR36][R4.64] ;  /* 0x0000002404027981 */ /* 0x000162000c1e1100 */
[----:B------:R-:W-:Y:S01]  /*45a0*/  IMAD.MOV.U32 R3, RZ, RZ, RZ ;  /* 0x000000ffff037224 */ /* 0x000fe200078e00ff */
[----:B------:R-:W-:Y:S06]  /*45b0*/  BRA `(.L_x_12560) ;  /* 0x0000000c00487947 */ /* 0x000fec0003800000 */
.L_x_12557:
        /* <DEDUP_REMOVED lines=8> */
.L_x_12562:
[----:B------:R-:W2:Y:S02]  /*4640*/  LDG.E R2, desc[UR36][R4.64] ;  /* 0x0000002404027981 */ /* 0x000ea4000c1e1900 */
[----:B--2---:R-:W-:Y:S01]  /*4650*/  SHF.R.S32.HI R3, RZ, 0x1f, R2 ;  /* 0x0000001fff037819 */ /* 0x004fe20000011402 */
[----:B------:R-:W-:Y:S06]  /*4660*/  BRA `(.L_x_12560) ;  /* 0x0000000c001c7947 */ /* 0x000fec0003800000 */
.L_x_12561:
[----:B------:R-:W2:Y:S02]  /*4670*/  LDG.E.S16 R2, desc[UR36][R4.64] ;  /* 0x0000002404027981 */ /* 0x000ea4000c1e1700 */
[----:B--2---:R-:W-:Y:S01]  /*4680*/  SHF.R.S32.HI R3, RZ, 0x1f, R2 ;  /* 0x0000001fff037819 */ /* 0x004fe20000011402 */
[----:B------:R-:W-:Y:S06]  /*4690*/  BRA `(.L_x_12560) ;  /* 0x0000000c00107947 */ /* 0x000fec0003800000 */
.L_x_12556:
        /* <DEDUP_REMOVED lines=9> */
.L_x_12564:
[----:B------:R-:W2:Y:S02]  /*4730*/  LDG.E.U16 R4, desc[UR36][R4.64] ;  /* 0x0000002404047981 */ /* 0x000ea4000c1e1500 */
[----:B--2---:R-:W-:-:S06]  /*4740*/  HADD2.F32 R2, -RZ, R4.H0_H0 ;  /* 0x20000004ff027230 */ /* 0x004fcc0000004100 */
[----:B------:R-:W0:Y:S01]  /*4750*/  F2I.S64.TRUNC R2, R2 ;  /* 0x0000000200027311 */ /* 0x000e22000020d900 */
[----:B------:R-:W-:Y:S05]  /*4760*/  BRA `(.L_x_12560) ;  /* 0x0000000800dc7947 */ /* 0x000fea0003800000 */
.L_x_12563:
        /* <DEDUP_REMOVED lines=9> */
.L_x_12566:
[----:B------:R-:W2:Y:S02]  /*4800*/  LDG.E.U16 R4, desc[UR36][R4.64] ;  /* 0x0000002404047981 */ /* 0x000ea4000c1e1500 */
[----:B--2---:R-:W-:-:S06]  /*4810*/  HADD2.F32 R2, -RZ, R4.H0_H0 ;  /* 0x20000004ff027230 */ /* 0x004fcc0000004100 */
[----:B------:R-:W0:Y:S01]  /*4820*/  F2I.S64.TRUNC R2, R2 ;  /* 0x0000000200027311 */ /* 0x000e22000020d900 */
[----:B------:R-:W-:Y:S05]  /*4830*/  BRA `(.L_x_12560) ;  /* 0x0000000800a87947 */ /* 0x000fea0003800000 */
.L_x_12565:
[----:B------:R-:W2:Y:S02]  /*4840*/  LDG.E.64 R2, desc[UR36][R4.64] ;  /* 0x0000002404027981 */ /* 0x000ea4000c1e1b00 */
[----:B--2---:R-:W0:Y:S01]  /*4850*/  F2I.S64.F64.TRUNC R2, R2 ;  /* 0x0000000200027311 */ /* 0x004e22000030d900 */
[----:B------:R-:W-:Y:S05]  /*4860*/  BRA `(.L_x_12560) ;  /* 0x00000008009c7947 */ /* 0x000fea0003800000 */
.L_x_12555:
        /* <DEDUP_REMOVED lines=13> */
.L_x_12569:
[----:B------:R-:W2:Y:S02]  /*4940*/  LDG.E.64 R2, desc[UR36][R4.64] ;  /* 0x0000002404027981 */ /* 0x000ea4000c1e1b00 */
[----:B--2---:R-:W0:Y:S01]  /*4950*/  F2I.S64.F64.TRUNC R2, R2 ;  /* 0x0000000200027311 */ /* 0x004e22000030d900 */
[----:B------:R-:W-:Y:S05]  /*4960*/  BRA `(.L_x_12560) ;  /* 0x00000008005c7947 */ /* 0x000fea0003800000 */
.L_x_12568:
        /* <DEDUP_REMOVED lines=27> */
.L_x_12571:
        /* <DEDUP_REMOVED lines=14> */
.L_x_12570:
[----:B------:R-:W2:Y:S02]  /*4c00*/  LDG.E.U16 R2, desc[UR36][R4.64] ;  /* 0x0000002404027981 */ /* 0x000ea4000c1e1500 */
[----:B--2---:R-:W-:-:S06]  /*4c10*/  IMAD.U32 R2, R2, 0x10000, RZ ;  /* 0x0001000002027824 */ /* 0x004fcc00078e00ff */
[----:B------:R-:W0:Y:S01]  /*4c20*/  F2I.S64.TRUNC R2, R2 ;  /* 0x0000000200027311 */ /* 0x000e22000020d900 */
[----:B------:R-:W-:Y:S05]  /*4c30*/  BRA `(.L_x_12560) ;  /* 0x0000000400a87947 */ /* 0x000fea0003800000 */
.L_x_12567:
        /* <DEDUP_REMOVED lines=11> */
.L_x_12574:
        /* <DEDUP_REMOVED lines=21> */
.L_x_12578:
[----:B------:R-:W-:Y:S05]  /*4e40*/  BSYNC B1 ;  /* 0x0000000000017941 */ /* 0x000fea0003800000 */
.L_x_12577:
[----:B------:R-:W-:Y:S01]  /*4e50*/  IMAD.SHL.U32 R2, R2, 0x100000, RZ ;  /* 0x0010000002027824 */ /* 0x000fe200078e00ff */
[----:B------:R-:W-:-:S04]  /*4e60*/  LEA R3, R0, 0x3b800000, 0x17 ;  /* 0x3b80000000037811 */ /* 0x000fc800078eb8ff */
[----:B------:R-:W-:-:S07]  /*4e70*/  LOP3.LUT R2, R3, R2, R4, 0xfe, !PT ;  /* 0x0000000203027212 */ /* 0x000fce00078efe04 */
.L_x_12576:
[----:B------:R-:W-:Y:S05]  /*4e80*/  BSYNC B0 ;  /* 0x0000000000007941 */ /* 0x000fea0003800000 */
.L_x_12575:
[----:B------:R-:W1:Y:S01]  /*4e90*/  F2I.S64.TRUNC R2, R2 ;  /* 0x0000000200027311 */ /* 0x000e62000020d900 */
[----:B------:R-:W-:Y:S05]  /*4ea0*/  BRA `(.L_x_12560) ;  /* 0x00000004000c7947 */ /* 0x000fea0003800000 */
.L_x_12573:
        /* <DEDUP_REMOVED lines=21> */
.L_x_12582:
[----:B------:R-:W-:Y:S05]  /*5000*/  BSYNC B1 ;  /* 0x0000000000017941 */ /* 0x000fea0003800000 */
.L_x_12581:
[----:B------:R-:W-:Y:S01]  /*5010*/  IMAD.SHL.U32 R2, R2, 0x200000, RZ ;  /* 0x0020000002027824 */ /* 0x000fe200078e00ff */
[----:B------:R-:W-:-:S04]  /*5020*/  LEA R3, R0, 0x37800000, 0x17 ;  /* 0x3780000000037811 */ /* 0x000fc800078eb8ff */
[----:B------:R-:W-:-:S07]  /*5030*/  LOP3.LUT R2, R3, R2, R4, 0xfe, !PT ;  /* 0x0000000203027212 */ /* 0x000fce00078efe04 */
.L_x_12580:
[----:B------:R-:W-:Y:S05]  /*5040*/  BSYNC B0 ;  /* 0x0000000000007941 */ /* 0x000fea0003800000 */
.L_x_12579:
[----:B------:R-:W2:Y:S01]  /*5050*/  F2I.S64.TRUNC R2, R2 ;  /* 0x0000000200027311 */ /* 0x000ea2000020d900 */
[----:B------:R-:W-:Y:S05]  /*5060*/  BRA `(.L_x_12560) ;  /* 0x00000000009c7947 */ /* 0x000fea0003800000 */
.L_x_12572:
        /* <DEDUP_REMOVED lines=14> */
.L_x_12586:
[----:B------:R-:W-:Y:S05]  /*5150*/  BSYNC B0 ;  /* 0x0000000000007941 */ /* 0x000fea0003800000 */
.L_x_12585:
[----:B------:R-:W0:Y:S01]  /*5160*/  F2I.S64.TRUNC R2, R2 ;  /* 0x0000000200027311 */ /* 0x000e22000020d900 */
[----:B------:R-:W-:Y:S05]  /*5170*/  BRA `(.L_x_12560) ;  /* 0x0000000000587947 */ /* 0x000fea0003800000 */
.L_x_12559:
        /* <DEDUP_REMOVED lines=16> */
.L_x_12587:
[----:B------:R-:W-:Y:S01]  /*5280*/  CS2R R2, SRZ ;  /* 0x0000000000027805 */ /* 0x000fe2000001ff00 */
[----:B------:R-:W-:Y:S06]  /*5290*/  BRA `(.L_x_12560) ;  /* 0x0000000000107947 */ /* 0x000fec0003800000 */
.L_x_12584:
[----:B------:R4:W5:Y:S01]  /*52a0*/  LDG.E.64 R2, desc[UR36][R4.64] ;  /* 0x0000002404027981 */ /* 0x000962000c1e1b00 */
[----:B------:R-:W-:Y:S05]  /*52b0*/  BRA `(.L_x_12560) ;  /* 0x0000000000087947 */ /* 0x000fea0003800000 */
.L_x_12583:
[----:B------:R3:W5:Y:S01]  /*52c0*/  LDG.E R2, desc[UR36][R4.64] ;  /* 0x0000002404027981 */ /* 0x000762000c1e1900 */
[----:B------:R-:W-:-:S07]  /*52d0*/  IMAD.MOV.U32 R3, RZ, RZ, RZ ;  /* 0x000000ffff037224 */ /* 0x000fce00078e00ff */
.L_x_12560:
[----:B0--34-:R-:W0:Y:S01]  /*52e0*/  LDC.U8 R4, c[0x0][0x430] ;  /* 0x00010c00ff047b82 */ /* 0x019e220000000000 */
[----:B------:R-:W-:Y:S02]  /*52f0*/  ULDC.64 UR4, c[0x0][0x420] ;  /* 0x0001080000047ab9 */ /* 0x000fe40000000a00 */
[----:B-12--5:R-:W-:-:S04]  /*5300*/  ISETP.GT.U32.AND P0, PT, R2, UR4, PT ;  /* 0x0000000402007c0c */ /* 0x026fc8000bf04070 */
        /* <DEDUP_REMOVED lines=17> */
.L_x_12591:
[----:B------:R0:W-:Y:S01]  /*5420*/  STG.E.U8 desc[UR36][R16.64], R5 ;  /* 0x0000000510007986 */ /* 0x0001e2000c101124 */
[----:B------:R-:W-:Y:S05]  /*5430*/  BRA `(.L_x_12593) ;  /* 0x0000000c00507947 */ /* 0x000fea0003800000 */
.L_x_12590:
        /* <DEDUP_REMOVED lines=8> */
.L_x_12595:
[----:B------:R0:W-:Y:S01]  /*54c0*/  STG.E desc[UR36][R16.64], R5 ;  /* 0x0000000510007986 */ /* 0x0001e2000c101924 */
[----:B------:R-:W-:Y:S05]  /*54d0*/  BRA `(.L_x_12593) ;  /* 0x0000000c00287947 */ /* 0x000fea0003800000 */
.L_x_12594:
[----:B------:R0:W-:Y:S01]  /*54e0*/  STG.E.U16 desc[UR36][R16.64], R5 ;  /* 0x0000000510007986 */ /* 0x0001e2000c101524 */
[----:B------:R-:W-:Y:S05]  /*54f0*/  BRA `(.L_x_12593) ;  /* 0x0000000c00207947 */ /* 0x000fea0003800000 */
.L_x_12589:
        /* <DEDUP_REMOVED lines=9> */
.L_x_12597:
[----:B------:R-:W0:Y:S02]  /*5590*/  I2F.S64 R0, R2 ;  /* 0x0000000200007312 */ /* 0x000e240000301400 */
[----:B0-----:R-:W-:-:S05]  /*55a0*/  F2FP.F16.F32.PACK_AB R0, RZ, R0 ;  /* 0x00000000ff00723e */ /* 0x001fca00000000ff */
[----:B------:R0:W-:Y:S01]  /*55b0*/  STG.E.U16 desc[UR36][R16.64], R0 ;  /* 0x0000000010007986 */ /* 0x0001e2000c101524 */
[----:B------:R-:W-:Y:S05]  /*55c0*/  BRA `(.L_x_12593) ;  /* 0x0000000800ec7947 */ /* 0x000fea0003800000 */
.L_x_12596:
        /* <DEDUP_REMOVED lines=10> */
.L_x_12599:
[----:B------:R-:W0:Y:S02]  /*5670*/  I2F.S64 R2, R2 ;  /* 0x0000000200027312 */ /* 0x000e240000301400 */
[----:B0-----:R-:W-:-:S04]  /*5680*/  F2FP.F16.F32.PACK_AB R3, RZ, R2 ;  /* 0x00000002ff03723e */ /* 0x001fc800000000ff */
[----:B------:R-:W-:-:S05]  /*5690*/  PRMT R3, R3, 0x5410, RZ ;  /* 0x0000541003037816 */ /* 0x000fca00000000ff */
[----:B------:R0:W-:Y:S01]  /*56a0*/  STG.E desc[UR36][R16.64], R3 ;  /* 0x0000000310007986 */ /* 0x0001e2000c101924 */
[----:B------:R-:W-:Y:S05]  /*56b0*/  BRA `(.L_x_12593) ;  /* 0x0000000800b07947 */ /* 0x000fea0003800000 */
.L_x_12598:
[----:B------:R-:W0:Y:S02]  /*56c0*/  I2F.F64.S64 R2, R2 ;  /* 0x0000000200027312 */ /* 0x000e240000301c00 */
[----:B0-----:R0:W-:Y:S01]  /*56d0*/  STG.E.64 desc[UR36][R16.64], R2 ;  /* 0x0000000210007986 */ /* 0x0011e2000c101b24 */
[----:B------:R-:W-:Y:S05]  /*56e0*/  BRA `(.L_x_12593) ;  /* 0x0000000800a47947 */ /* 0x000fea0003800000 */
.L_x_12588:
        /* <DEDUP_REMOVED lines=13> */
.L_x_12602:
[----:B------:R-:W0:Y:S01]  /*57c0*/  I2F.F64.S64 R4, R2 ;  /* 0x0000000200047312 */ /* 0x000e220000301c00 */
[----:B------:R-:W-:-:S05]  /*57d0*/  CS2R R6, SRZ ;  /* 0x0000000000067805 */ /* 0x000fca000001ff00 */
[----:B0-----:R0:W-:Y:S01]  /*57e0*/  STG.E.128 desc[UR36][R16.64], R4 ;  /* 0x0000000410007986 */ /* 0x0011e2000c101d24 */
[----:B------:R-:W-:Y:S05]  /*57f0*/  BRA `(.L_x_12593) ;  /* 0x0000000800607947 */ /* 0x000fea0003800000 */
.L_x_12601:
        /* <DEDUP_REMOVED lines=21> */
.L_x_12606:
[----:B------:R-:W-:Y:S05]  /*5950*/  BSYNC B0 ;  /* 0x0000000000007941 */ /* 0x000fea0003800000 */
.L_x_12605:
[----:B------:R-:W-:-:S05]  /*5960*/  LOP3.LUT R5, R0, R5, RZ, 0xfc, !PT ;  /* 0x0000000500057212 */ /* 0x000fca00078efcff */
[----:B------:R0:W-:Y:S01]  /*5970*/  STG.E.U8 desc[UR36][R16.64], R5 ;  /* 0x0000000510007986 */ /* 0x0001e2000c101124 */
[----:B------:R-:W-:Y:S05]  /*5980*/  BRA `(.L_x_12593) ;  /* 0x0000000400fc7947 */ /* 0x000fea0003800000 */
.L_x_12604:
        /* <DEDUP_REMOVED lines=13> */
.L_x_12608:
[----:B------:R-:W-:Y:S01]  /*5a60*/  IMAD.MOV.U32 R0, RZ, RZ, 0x7f ;  /* 0x0000007fff007424 */ /* 0x000fe200078e00ff */
[----:B------:R-:W-:-:S04]  /*5a70*/  ISETP.GT.U32.AND P0, PT, R4, 0x7f800000, PT ;  /* 0x7f8000000400780c */ /* 0x000fc80003f04070 */
[----:B------:R-:W-:-:S09]  /*5a80*/  SEL R0, R0, 0x7c, P0 ;  /* 0x0000007c00007807 */ /* 0x000fd20000000000 */
.L_x_12609:
[----:B------:R-:W-:Y:S05]  /*5a90*/  BSYNC B0 ;  /* 0x0000000000007941 */ /* 0x000fea0003800000 */
.L_x_12607:
[----:B------:R-:W-:-:S04]  /*5aa0*/  LOP3.LUT R2, R3, 0x80000000, RZ, 0xc0, !PT ;  /* 0x8000000003027812 */ /* 0x000fc800078ec0ff */
[----:B------:R-:W-:-:S04]  /*5ab0*/  SHF.R.U32.HI R3, RZ, 0x18, R2 ;  /* 0x00000018ff037819 */ /* 0x000fc80000011602 */
[----:B------:R-:W-:-:S05]  /*5ac0*/  LOP3.LUT R3, R0, R3, RZ, 0xfc, !PT ;  /* 0x0000000300037212 */ /* 0x000fca00078efcff */
[----:B------:R0:W-:Y:S01]  /*5ad0*/  STG.E.U8 desc[UR36][R16.64], R3 ;  /* 0x0000000310007986 */ /* 0x0001e2000c101124 */
[----:B------:R-:W-:Y:S05]  /*5ae0*/  BRA `(.L_x_12593) ;  /* 0x0000000400a47947 */ /* 0x000fea0003800000 */
.L_x_12603:
[----:B------:R-:W0:Y:S02]  /*5af0*/  I2F.S64 R0, R2 ;  /* 0x0000000200007312 */ /* 0x000e240000301400 */
[----:B0-----:R-:W-:-:S05]  /*5b00*/  F2FP.BF16.F32.PACK_AB R0, RZ, R0 ;  /* 0x00000000ff00723e */ /* 0x001fca00000010ff */
[----:B------:R0:W-:Y:S01]  /*5b10*/  STG.E.U16 desc[UR36][R16.64], R0 ;  /* 0x0000000010007986 */ /* 0x0001e2000c101524 */
[----:B------:R-:W-:Y:S05]  /*5b20*/  BRA `(.L_x_12593) ;  /* 0x0000000400947947 */ /* 0x000fea0003800000 */
.L_x_12600:
        /* <DEDUP_REMOVED lines=10> */
.L_x_12612:
        /* <DEDUP_REMOVED lines=17> */
.L_x_12615:
[----:B------:R-:W-:-:S04]  /*5ce0*/  LOP3.LUT R2, R3, 0x80000000, RZ, 0xc0, !PT ;  /* 0x8000000003027812 */ /* 0x000fc800078ec0ff */
[----:B------:R-:W-:-:S04]  /*5cf0*/  SHF.R.U32.HI R3, RZ, 0x18, R2 ;  /* 0x00000018ff037819 */ /* 0x000fc80000011602 */
[----:B------:R-:W-:-:S04]  /*5d00*/  LOP3.LUT R0, R0, R3, RZ, 0xfc, !PT ;  /* 0x0000000300007212 */ /* 0x000fc800078efcff */
[----:B------:R-:W-:-:S07]  /*5d10*/  PRMT R8, R0, 0x7610, R8 ;  /* 0x0000761000087816 */ /* 0x000fce0000000008 */
.L_x_12614:
[----:B------:R-:W-:Y:S05]  /*5d20*/  BSYNC B0 ;  /* 0x0000000000007941 */ /* 0x000fea0003800000 */
.L_x_12613:
[----:B------:R3:W-:Y:S01]  /*5d30*/  STG.E.U8 desc[UR36][R16.64], R8 ;  /* 0x0000000810007986 */ /* 0x0007e2000c101124 */
[----:B------:R-:W-:Y:S05]  /*5d40*/  BRA `(.L_x_12593) ;  /* 0x00000004000c7947 */ /* 0x000fea0003800000 */
.L_x_12611:
        /* <DEDUP_REMOVED lines=17> */
.L_x_12618:
[----:B------:R-:W-:-:S04]  /*5e60*/  LOP3.LUT R2, R3, 0x80000000, RZ, 0xc0, !PT ;  /* 0x8000000003027812 */ /* 0x000fc800078ec0ff */
[----:B------:R-:W-:-:S04]  /*5e70*/  SHF.R.U32.HI R3, RZ, 0x18, R2 ;  /* 0x00000018ff037819 */ /* 0x000fc80000011602 */
[----:B------:R-:W-:-:S04]  /*5e80*/  LOP3.LUT R0, R0, R3, RZ, 0xfc, !PT ;  /* 0x0000000300007212 */ /* 0x000fc800078efcff */
[----:B------:R-:W-:-:S07]  /*5e90*/  PRMT R8, R0, 0x7610, R8 ;  /* 0x0000761000087816 */ /* 0x000fce0000000008 */
.L_x_12617:
[----:B------:R-:W-:Y:S05]  /*5ea0*/  BSYNC B0 ;  /* 0x0000000000007941 */ /* 0x000fea0003800000 */
.L_x_12616:
[----:B------:R0:W-:Y:S01]  /*5eb0*/  STG.E.U8 desc[UR36][R16.64], R8 ;  /* 0x0000000810007986 */ /* 0x0001e2000c101124 */
[----:B------:R-:W-:Y:S05]  /*5ec0*/  BRA `(.L_x_12593) ;  /* 0x0000000000ac7947 */ /* 0x000fea0003800000 */
.L_x_12610:
        /* <DEDUP_REMOVED lines=23> */
.L_x_12592:
        /* <DEDUP_REMOVED lines=16> */
.L_x_12621:
[----:B------:R-:W-:Y:S05]  /*6140*/  BRA `(.L_x_12593) ;  /* 0x00000000000c7947 */ /* 0x000fea0003800000 */
.L_x_12620:
[----:B------:R2:W-:Y:S01]  /*6150*/  STG.E.64 desc[UR36][R16.64], R2 ;  /* 0x0000000210007986 */ /* 0x0005e2000c101b24 */
[----:B------:R-:W-:Y:S05]  /*6160*/  BRA `(.L_x_12593) ;  /* 0x0000000000047947 */ /* 0x000fea0003800000 */
.L_x_12619:
[----:B------:R0:W-:Y:S02]  /*6170*/  STG.E desc[UR36][R16.64], R5 ;  /* 0x0000000510007986 */ /* 0x0001e4000c101924 */
.L_x_12593:
[----:B------:R-:W-:-:S07]  /*6180*/  VIADD R19, R19, 0x80 ;  /* 0x0000008013137836 */ /* 0x000fce0000000000 */
.L_x_12553:
[----:B------:R-:W-:Y:S05]  /*6190*/  BSYNC B6 ;  /* 0x0000000000067941 */ /* 0x000fea0003800000 */
.L_x_12552:
        /* <DEDUP_REMOVED lines=307> */
.L_x_12624:
        /* <DEDUP_REMOVED lines=21> */
.L_x_12628:
[----:B------:R0:W5:Y:S01]  /*7620*/  LDG.E.U8 R2, desc[UR36][R4.64] ;  /* 0x0000002404027981 */ /* 0x000162000c1e1100 */
[----:B------:R-:W-:Y:S01]  /*7630*/  IMAD.MOV.U32 R3, RZ, RZ, RZ ;  /* 0x000000ffff037224 */ /* 0x000fe200078e00ff */
[----:B------:R-:W-:Y:S06]  /*7640*/  BRA `(.L_x_12630) ;  /* 0x0000000c00487947 */ /* 0x000fec0003800000 */
.L_x_12627:
        /* <DEDUP_REMOVED lines=8> */
.L_x_12632:
[----:B------:R-:W2:Y:S02]  /*76d0*/  LDG.E R2, desc[UR36][R4.64] ;  /* 0x0000002404027981 */ /* 0x000ea4000c1e1900 */
[----:B--2---:R-:W-:Y:S01]  /*76e0*/  SHF.R.S32.HI R3, RZ, 0x1f, R2 ;  /* 0x0000001fff037819 */ /* 0x004fe20000011402 */
[----:B------:R-:W-:Y:S06]  /*76f0*/  BRA `(.L_x_12630) ;  /* 0x0000000c001c7947 */ /* 0x000fec0003800000 */
.L_x_12631:
[----:B------:R-:W2:Y:S02]  /*7700*/  LDG.E.S16 R2, desc[UR36][R4.64] ;  /* 0x0000002404027981 */ /* 0x000ea4000c1e1700 */
[----:B--2---:R-:W-:Y:S01]  /*7710*/  SHF.R.S32.HI R3, RZ, 0x1f, R2 ;  /* 0x0000001fff037819 */ /* 0x004fe20000011402 */
[----:B------:R-:W-:Y:S06]  /*7720*/  BRA `(.L_x_12630) ;  /* 0x0000000c00107947 */ /* 0x000fec0003800000 */
.L_x_12626:
        /* <DEDUP_REMOVED lines=9> */
.L_x_12634:
[----:B------:R-:W2:Y:S02]  /*77c0*/  LDG.E.U16 R4, desc[UR36][R4.64] ;  /* 0x0000002404047981 */ /* 0x000ea4000c1e1500 */
[----:B--2---:R-:W-:-:S06]  /*77d0*/  HADD2.F32 R2, -RZ, R4.H0_H0 ;  /* 0x20000004ff027230 */ /* 0x004fcc0000004100 */
[----:B------:R-:W0:Y:S01]  /*77e0*/  F2I.S64.TRUNC R2, R2 ;  /* 0x0000000200027311 */ /* 0x000e22000020d900 */
[----:B------:R-:W-:Y:S05]  /*77f0*/  BRA `(.L_x_12630) ;  /* 0x0000000800dc7947 */ /* 0x000fea0003800000 */
.L_x_12633:
        /* <DEDUP_REMOVED lines=9> */
.L_x_12636:
[----:B------:R-:W2:Y:S02]  /*7890*/  LDG.E.U16 R4, desc[UR36][R4.64] ;  /* 0x0000002404047981 */ /* 0x000ea4000c1e1500 */
[----:B--2---:R-:W-:-:S06]  /*78a0*/  HADD2.F32 R2, -RZ, R4.H0_H0 ;  /* 0x20000004ff027230 */ /* 0x004fcc0000004100 */
[----:B------:R-:W0:Y:S01]  /*78b0*/  F2I.S64.TRUNC R2, R2 ;  /* 0x0000000200027311 */ /* 0x000e22000020d900 */
[----:B------:R-:W-:Y:S05]  /*78c0*/  BRA `(.L_x_12630) ;  /* 0x0000000800a87947 */ /* 0x000fea0003800000 */
.L_x_12635:
[----:B------:R-:W2:Y:S02]  /*78d0*/  LDG.E.64 R2, desc[UR36][R4.64] ;  /* 0x0000002404027981 */ /* 0x000ea4000c1e1b00 */
[----:B--2---:R-:W0:Y:S01]  /*78e0*/  F2I.S64.F64.TRUNC R2, R2 ;  /* 0x0000000200027311 */ /* 0x004e22000030d900 */
[----:B------:R-:W-:Y:S05]  /*78f0*/  BRA `(.L_x_12630) ;  /* 0x00000008009c7947 */ /* 0x000fea0003800000 */
.L_x_12625:
        /* <DEDUP_REMOVED lines=13> */
.L_x_12639:
[----:B------:R-:W2:Y:S02]  /*79d0*/  LDG.E.64 R2, desc[UR36][R4.64] ;  /* 0x0000002404027981 */ /* 0x000ea4000c1e1b00 */
[----:B--2---:R-:W0:Y:S01]  /*79e0*/  F2I.S64.F64.TRUNC R2, R2 ;  /* 0x0000000200027311 */ /* 0x004e22000030d900 */
[----:B------:R-:W-:Y:S05]  /*79f0*/  BRA `(.L_x_12630) ;  /* 0x00000008005c7947 */ /* 0x000fea0003800000 */
.L_x_12638:
        /* <DEDUP_REMOVED lines=27> */
.L_x_12641:
        /* <DEDUP_REMOVED lines=14> */
.L_x_12640:
[----:B------:R-:W2:Y:S02]  /*7c90*/  LDG.E.U16 R2, desc[UR36][R4.64] ;  /* 0x0000002404027981 */ /* 0x000ea4000c1e1500 */
[----:B--2---:R-:W-:-:S06]  /*7ca0*/  IMAD.U32 R2, R2, 0x10000, RZ ;  /* 0x0001000002027824 */ /* 0x004fcc00078e00ff */
[----:B------:R-:W0:Y:S01]  /*7cb0*/  F2I.S64.TRUNC R2, R2 ;  /* 0x0000000200027311 */ /* 0x000e22000020d900 */
[----:B------:R-:W-:Y:S05]  /*7cc0*/  BRA `(.L_x_12630) ;  /* 0x0000000400a87947 */ /* 0x000fea0003800000 */
.L_x_12637:
        /* <DEDUP_REMOVED lines=11> */
.L_x_12644:
        /* <DEDUP_REMOVED lines=21> */
.L_x_12648:
[----:B------:R-:W-:Y:S05]  /*7ed0*/  BSYNC B1 ;  /* 0x0000000000017941 */ /* 0x000fea0003800000 */
.L_x_12647:
[----:B------:R-:W-:Y:S01]  /*7ee0*/  IMAD.SHL.U32 R2, R2, 0x100000, RZ ;  /* 0x0010000002027824 */ /* 0x000fe200078e00ff */
[----:B------:R-:W-:-:S04]  /*7ef0*/  LEA R3, R0, 0x3b800000, 0x17 ;  /* 0x3b80000000037811 */ /* 0x000fc800078eb8ff */
[----:B------:R-:W-:-:S07]  /*7f00*/  LOP3.LUT R2, R3, R2, R4, 0xfe, !PT ;  /* 0x0000000203027212 */ /* 0x000fce00078efe04 */
.L_x_12646:
[----:B------:R-:W-:Y:S05]  /*7f10*/  BSYNC B0 ;  /* 0x0000000000007941 */ /* 0x000fea0003800000 */
.L_x_12645:
[----:B------:R-:W1:Y:S01]  /*7f20*/  F2I.S64.TRUNC R2, R2 ;  /* 0x0000000200027311 */ /* 0x000e62000020d900 */
[----:B------:R-:W-:Y:S05]  /*7f30*/  BRA `(.L_x_12630) ;  /* 0x00000004000c7947 */ /* 0x000fea0003800000 */
.L_x_12643:
        /* <DEDUP_REMOVED lines=21> */
.L_x_12652:
[----:B------:R-:W-:Y:S05]  /*8090*/  BSYNC B1 ;  /* 0x0000000000017941 */ /* 0x000fea0003800000 */
.L_x_12651:
[----:B------:R-:W-:Y:S01]  /*80a0*/  IMAD.SHL.U32 R2, R2, 0x200000, RZ ;  /* 0x0020000002027824 */ /* 0x000fe200078e00ff */
[----:B------:R-:W-:-:S04]  /*80b0*/  LEA R3, R0, 0x37800000, 0x17 ;  /* 0x3780000000037811 */ /* 0x000fc800078eb8ff */
[----:B------:R-:W-:-:S07]  /*80c0*/  LOP3.LUT R2, R3, R2, R4, 0xfe, !PT ;  /* 0x0000000203027212 */ /* 0x000fce00078efe04 */
.L_x_12650:
[----:B------:R-:W-:Y:S05]  /*80d0*/  BSYNC B0 ;  /* 0x0000000000007941 */ /* 0x000fea0003800000 */
.L_x_12649:
[----:B------:R-:W2:Y:S01]  /*80e0*/  F2I.S64.TRUNC R2, R2 ;  /* 0x0000000200027311 */ /* 0x000ea2000020d900 */
[----:B------:R-:W-:Y:S05]  /*80f0*/  BRA `(.L_x_12630) ;  /* 0x00000000009c7947 */ /* 0x000fea0003800000 */
.L_x_12642:
        /* <DEDUP_REMOVED lines=14> */
.L_x_12656:
[----:B------:R-:W-:Y:S05]  /*81e0*/  BSYNC B0 ;  /* 0x0000000000007941 */ /* 0x000fea0003800000 */
.L_x_12655:
[----:B------:R-:W4:Y:S01]  /*81f0*/  F2I.S64.TRUNC R2, R2 ;  /* 0x0000000200027311 */ /* 0x000f22000020d900 */
[----:B------:R-:W-:Y:S05]  /*8200*/  BRA `(.L_x_12630) ;  /* 0x0000000000587947 */ /* 0x000fea0003800000 */
.L_x_12629:
        /* <DEDUP_REMOVED lines=16> */
.L_x_12657:
[----:B------:R-:W-:Y:S01]  /*8310*/  CS2R R2, SRZ ;  /* 0x0000000000027805 */ /* 0x000fe2000001ff00 */
[----:B------:R-:W-:Y:S06]  /*8320*/  BRA `(.L_x_12630) ;  /* 0x0000000000107947 */ /* 0x000fec0003800000 */
.L_x_12654:
[----:B------:R3:W5:Y:S01]  /*8330*/  LDG.E.64 R2, desc[UR36][R4.64] ;  /* 0x0000002404027981 */ /* 0x000762000c1e1b00 */
[----:B------:R-:W-:Y:S05]  /*8340*/  BRA `(.L_x_12630) ;  /* 0x0000000000087947 */ /* 0x000fea0003800000 */
.L_x_12653:
[----:B------:R0:W5:Y:S01]  /*8350*/  LDG.E R2, desc[UR36][R4.64] ;  /* 0x0000002404027981 */ /* 0x000162000c1e1900 */
[----:B------:R-:W-:-:S07]  /*8360*/  IMAD.MOV.U32 R3, RZ, RZ, RZ ;  /* 0x000000ffff037224 */ /* 0x000fce00078e00ff */
.L_x_12630:
        /* <DEDUP_REMOVED lines=20> */
.L_x_12661:
[----:B------:R3:W-:Y:S01]  /*84b0*/  STG.E.U8 desc[UR36][R16.64], R5 ;  /* 0x0000000510007986 */ /* 0x0007e2000c101124 */
[----:B------:R-:W-:Y:S05]  /*84c0*/  BRA `(.L_x_12663) ;  /* 0x0000000c00507947 */ /* 0x000fea0003800000 */
.L_x_12660:
        /* <DEDUP_REMOVED lines=8> */
.L_x_12665:
[----:B------:R2:W-:Y:S01]  /*8550*/  STG.E desc[UR36][R16.64], R5 ;  /* 0x0000000510007986 */ /* 0x0005e2000c101924 */
[----:B------:R-:W-:Y:S05]  /*8560*/  BRA `(.L_x_12663) ;  /* 0x0000000c00287947 */ /* 0x000fea0003800000 */
.L_x_12664:
[----:B------:R0:W-:Y:S01]  /*8570*/  STG.E.U16 desc[UR36][R16.64], R5 ;  /* 0x0000000510007986 */ /* 0x0001e2000c101524 */
[----:B------:R-:W-:Y:S05]  /*8580*/  BRA `(.L_x_12663) ;  /* 0x0000000c00207947 */ /* 0x000fea0003800000 */
.L_x_12659:
        /* <DEDUP_REMOVED lines=9> */
.L_x_12667:
[----:B------:R-:W0:Y:S02]  /*8620*/  I2F.S64 R0, R2 ;  /* 0x0000000200007312 */ /* 0x000e240000301400 */
[----:B0-----:R-:W-:-:S05]  /*8630*/  F2FP.F16.F32.PACK_AB R0, RZ, R0 ;  /* 0x00000000ff00723e */ /* 0x001fca00000000ff */
[----:B------:R0:W-:Y:S01]  /*8640*/  STG.E.U16 desc[UR36][R16.64], R0 ;  /* 0x0000000010007986 */ /* 0x0001e2000c101524 */
[----:B------:R-:W-:Y:S05]  /*8650*/  BRA `(.L_x_12663) ;  /* 0x0000000800ec7947 */ /* 0x000fea0003800000 */
.L_x_12666:
        /* <DEDUP_REMOVED lines=10> */
.L_x_12669:
[----:B------:R-:W0:Y:S02]  /*8700*/  I2F.S64 R2, R2 ;  /* 0x0000000200027312 */ /* 0x000e240000301400 */
[----:B0-----:R-:W-:-:S04]  /*8710*/  F2FP.F16.F32.PACK_AB R3, RZ, R2 ;  /* 0x00000002ff03723e */ /* 0x001fc800000000ff */
[----:B------:R-:W-:-:S05]  /*8720*/  PRMT R3, R3, 0x5410, RZ ;  /* 0x0000541003037816 */ /* 0x000fca00000000ff */
[----:B------:R0:W-:Y:S01]  /*8730*/  STG.E desc[UR36][R16.64], R3 ;  /* 0x0000000310007986 */ /* 0x0001e2000c101924 */
[----:B------:R-:W-:Y:S05]  /*8740*/  BRA `(.L_x_12663) ;  /* 0x0000000800b07947 */ /* 0x000fea0003800000 */
.L_x_12668:
[----:B------:R-:W0:Y:S02]  /*8750*/  I2F.F64.S64 R2, R2 ;  /* 0x0000000200027312 */ /* 0x000e240000301c00 */
[----:B0-----:R0:W-:Y:S01]  /*8760*/  STG.E.64 desc[UR36][R16.64], R2 ;  /* 0x0000000210007986 */ /* 0x0011e2000c101b24 */
[----:B------:R-:W-:Y:S05]  /*8770*/  BRA `(.L_x_12663) ;  /* 0x0000000800a47947 */ /* 0x000fea0003800000 */
.L_x_12658:
        /* <DEDUP_REMOVED lines=13> */
.L_x_12672:
[----:B------:R-:W0:Y:S01]  /*8850*/  I2F.F64.S64 R4, R2 ;  /* 0x0000000200047312 */ /* 0x000e220000301c00 */
[----:B------:R-:W-:-:S05]  /*8860*/  CS2R R6, SRZ ;  /* 0x0000000000067805 */ /* 0x000fca000001ff00 */
[----:B0-----:R0:W-:Y:S01]  /*8870*/  STG.E.128 desc[UR36][R16.64], R4 ;  /* 0x0000000410007986 */ /* 0x0011e2000c101d24 */
[----:B------:R-:W-:Y:S05]  /*8880*/  BRA `(.L_x_12663) ;  /* 0x0000000800607947 */ /* 0x000fea0003800000 */
.L_x_12671:
        /* <DEDUP_REMOVED lines=21> */
.L_x_12676:
[----:B------:R-:W-:Y:S05]  /*89e0*/  BSYNC B0 ;  /* 0x0000000000007941 */ /* 0x000fea0003800000 */
.L_x_12675:
[----:B------:R-:W-:-:S05]  /*89f0*/  LOP3.LUT R5, R0, R5, RZ, 0xfc, !PT ;  /* 0x0000000500057212 */ /* 0x000fca00078efcff */
[----:B------:R0:W-:Y:S01]  /*8a00*/  STG.E.U8 desc[UR36][R16.64], R5 ;  /* 0x0000000510007986 */ /* 0x0001e2000c101124 */
[----:B------:R-:W-:Y:S05]  /*8a10*/  BRA `(.L_x_12663) ;  /* 0x0000000400fc7947 */ /* 0x000fea0003800000 */
.L_x_12674:
        /* <DEDUP_REMOVED lines=13> */
.L_x_12678:
[----:B------:R-:W-:Y:S01]  /*8af0*/  IMAD.MOV.U32 R0, RZ, RZ, 0x7f ;  /* 0x0000007fff007424 */ /* 0x000fe200078e00ff */
[----:B------:R-:W-:-:S04]  /*8b00*/  ISETP.GT.U32.AND P0, PT, R4, 0x7f800000, PT ;  /* 0x7f8000000400780c */ /* 0x000fc80003f04070 */
[----:B------:R-:W-:-:S09]  /*8b10*/  SEL R0, R0, 0x7c, P0 ;  /* 0x0000007c00007807 */ /* 0x000fd20000000000 */
.L_x_12679:
[----:B------:R-:W-:Y:S05]  /*8b20*/  BSYNC B0 ;  /* 0x0000000000007941 */ /* 0x000fea0003800000 */
.L_x_12677:
[----:B------:R-:W-:-:S04]  /*8b30*/  LOP3.LUT R2, R3, 0x80000000, RZ, 0xc0, !PT ;  /* 0x8000000003027812 */ /* 0x000fc800078ec0ff */
[----:B------:R-:W-:-:S04]  /*8b40*/  SHF.R.U32.HI R3, RZ, 0x18, R2 ;  /* 0x00000018ff037819 */ /* 0x000fc80000011602 */
[----:B------:R-:W-:-:S05]  /*8b50*/  LOP3.LUT R3, R0, R3, RZ, 0xfc, !PT ;  /* 0x0000000300037212 */ /* 0x000fca00078efcff */
[----:B------:R0:W-:Y:S01]  /*8b60*/  STG.E.U8 desc[UR36][R16.64], R3 ;  /* 0x0000000310007986 */ /* 0x0001e2000c101124 */
[----:B------:R-:W-:Y:S05]  /*8b70*/  BRA `(.L_x_12663) ;  /* 0x0000000400a47947 */ /* 0x000fea0003800000 */
.L_x_12673:
[----:B------:R-:W0:Y:S02]  /*8b80*/  I2F.S64 R0, R2 ;  /* 0x0000000200007312 */ /* 0x000e240000301400 */
[----:B0-----:R-:W-:-:S05]  /*8b90*/  F2FP.BF16.F32.PACK_AB R0, RZ, R0 ;  /* 0x00000000ff00723e */ /* 0x001fca00000010ff */
[----:B------:R0:W-:Y:S01]  /*8ba0*/  STG.E.U16 desc[UR36][R16.64], R0 ;  /* 0x0000000010007986 */ /* 0x0001e2000c101524 */
[----:B------:R-:W-:Y:S05]  /*8bb0*/  BRA `(.L_x_12663) ;  /* 0x0000000400947947 */ /* 0x000fea0003800000 */
.L_x_12670:
        /* <DEDUP_REMOVED lines=10> */
.L_x_12682:
        /* <DEDUP_REMOVED lines=17> */
.L_x_12685:
[----:B------:R-:W-:-:S04]  /*8d70*/  LOP3.LUT R2, R3, 0x80000000, RZ, 0xc0, !PT ;  /* 0x8000000003027812 */ /* 0x000fc800078ec0ff */
[----:B------:R-:W-:-:S04]  /*8d80*/  SHF.R.U32.HI R3, RZ, 0x18, R2 ;  /* 0x00000018ff037819 */ /* 0x000fc80000011602 */
[----:B------:R-:W-:-:S04]  /*8d90*/  LOP3.LUT R0, R0, R3, RZ, 0xfc, !PT ;  /* 0x0000000300007212 */ /* 0x000fc800078efcff */
[----:B------:R-:W-:-:S07]  /*8da0*/  PRMT R8, R0, 0x7610, R8 ;  /* 0x0000761000087816 */ /* 0x000fce0000000008 */
.L_x_12684:
[----:B------:R-:W-:Y:S05]  /*8db0*/  BSYNC B0 ;  /* 0x0000000000007941 */ /* 0x000fea0003800000 */
.L_x_12683:
[----:B------:R0:W-:Y:S01]  /*8dc0*/  STG.E.U8 desc[UR36][R16.64], R8 ;  /* 0x0000000810007986 */ /* 0x0001e2000c101124 */
[----:B------:R-:W-:Y:S05]  /*8dd0*/  BRA `(.L_x_12663) ;  /* 0x00000004000c7947 */ /* 0x000fea0003800000 */
.L_x_12681:
        /* <DEDUP_REMOVED lines=17> */
.L_x_12688:
[----:B------:R-:W-:-:S04]  /*8ef0*/  LOP3.LUT R2, R3, 0x80000000, RZ, 0xc0, !PT ;  /* 0x8000000003027812 */ /* 0x000fc800078ec0ff */
[----:B------:R-:W-:-:S04]  /*8f00*/  SHF.R.U32.HI R3, RZ, 0x18, R2 ;  /* 0x00000018ff037819 */ /* 0x000fc80000011602 */
[----:B------:R-:W-:-:S04]  /*8f10*/  LOP3.LUT R0, R0, R3, RZ, 0xfc, !PT ;  /* 0x0000000300007212 */ /* 0x000fc800078efcff */
[----:B------:R-:W-:-:S07]  /*8f20*/  PRMT R8, R0, 0x7610, R8 ;  /* 0x0000761000087816 */ /* 0x000fce0000000008 */
.L_x_12687:
[----:B------:R-:W-:Y:S05]  /*8f30*/  BSYNC B0 ;  /* 0x0000000000007941 */ /* 0x000fea0003800000 */
.L_x_12686:
[----:B------:R0:W-:Y:S01]  /*8f40*/  STG.E.U8 desc[UR36][R16.64], R8 ;  /* 0x0000000810007986 */ /* 0x0001e2000c101124 */
[----:B------:R-:W-:Y:S05]  /*8f50*/  BRA `(.L_x_12663) ;  /* 0x0000000000ac7947 */ /* 0x000fea0003800000 */
.L_x_12680:
        /* <DEDUP_REMOVED lines=23> */
.L_x_12662:
        /* <DEDUP_REMOVED lines=16> */
.L_x_12691:
[----:B------:R-:W-:Y:S05]  /*91d0*/  BRA `(.L_x_12663) ;  /* 0x00000000000c7947 */ /* 0x000fea0003800000 */
.L_x_12690:
[----:B------:R0:W-:Y:S01]  /*91e0*/  STG.E.64 desc[UR36][R16.64], R2 ;  /* 0x0000000210007986 */ /* 0x0001e2000c101b24 */
[----:B------:R-:W-:Y:S05]  /*91f0*/  BRA `(.L_x_12663) ;  /* 0x0000000000047947 */ /* 0x000fea0003800000 */
.L_x_12689:
[----:B------:R0:W-:Y:S02]  /*9200*/  STG.E desc[UR36][R16.64], R5 ;  /* 0x0000000510007986 */ /* 0x0001e4000c101924 */
.L_x_12663:
[----:B------:R-:W-:-:S07]  /*9210*/  VIADD R19, R19, 0x80 ;  /* 0x0000008013137836 */ /* 0x000fce0000000000 */
.L_x_12623:
[----:B------:R-:W-:Y:S05]  /*9220*/  BSYNC B6 ;  /* 0x0000000000067941 */ /* 0x000fea0003800000 */
.L_x_12622:
        /* <DEDUP_REMOVED lines=306> */
.L_x_12692:
        /* <DEDUP_REMOVED lines=21> */
.L_x_12696:
[----:B------:R1:W5:Y:S01]  /*a6a0*/  LDG.E.U8 R2, desc[UR36][R4.64] ;  /* 0x0000002404027981 */ /* 0x000362000c1e1100 */
[----:B------:R-:W-:Y:S01]  /*a6b0*/  IMAD.MOV.U32 R3, RZ, RZ, RZ ;  /* 0x000000ffff037224 */ /* 0x000fe200078e00ff */
[----:B------:R-:W-:Y:S06]  /*a6c0*/  BRA `(.L_x_12698) ;  /* 0x0000000c00487947 */ /* 0x000fec0003800000 */
.L_x_12695:
        /* <DEDUP_REMOVED lines=8> */
.L_x_12700:
[----:B------:R-:W2:Y:S02]  /*a750*/  LDG.E R2, desc[UR36][R4.64] ;  /* 0x0000002404027981 */ /* 0x000ea4000c1e1900 */
[----:B--2---:R-:W-:Y:S01]  /*a760*/  SHF.R.S32.HI R3, RZ, 0x1f, R2 ;  /* 0x0000001fff037819 */ /* 0x004fe20000011402 */
[----:B------:R-:W-:Y:S06]  /*a770*/  BRA `(.L_x_12698) ;  /* 0x0000000c001c7947 */ /* 0x000fec0003800000 */
.L_x_12699:
[----:B------:R-:W2:Y:S02]  /*a780*/  LDG.E.S16 R2, desc[UR36][R4.64] ;  /* 0x0000002404027981 */ /* 0x000ea4000c1e1700 */
[----:B--2---:R-:W-:Y:S01]  /*a790*/  SHF.R.S32.HI R3, RZ, 0x1f, R2 ;  /* 0x0000001fff037819 */ /* 0x004fe20000011402 */
[----:B------:R-:W-:Y:S06]  /*a7a0*/  BRA `(.L_x_12698) ;  /* 0x0000000c00107947 */ /* 0x000fec0003800000 */
.L_x_12694:
        /* <DEDUP_REMOVED lines=9> */
.L_x_12702:
[----:B------:R-:W2:Y:S02]  /*a840*/  LDG.E.U16 R4, desc[UR36][R4.64] ;  /* 0x0000002404047981 */ /* 0x000ea4000c1e1500 */
[----:B--2---:R-:W-:-:S06]  /*a850*/  HADD2.F32 R2, -RZ, R4.H0_H0 ;  /* 0x20000004ff027230 */ /* 0x004fcc0000004100 */
[----:B------:R-:W0:Y:S01]  /*a860*/  F2I.S64.TRUNC R2, R2 ;  /* 0x0000000200027311 */ /* 0x000e22000020d900 */
[----:B------:R-:W-:Y:S05]  /*a870*/  BRA `(.L_x_12698) ;  /* 0x0000000800dc7947 */ /* 0x000fea0003800000 */
.L_x_12701:
        /* <DEDUP_REMOVED lines=9> */
.L_x_12704:
[----:B------:R-:W2:Y:S02]  /*a910*/  LDG.E.U16 R4, desc[UR36][R4.64] ;  /* 0x0000002404047981 */ /* 0x000ea4000c1e1500 */
[----:B--2---:R-:W-:-:S06]  /*a920*/  HADD2.F32 R2, -RZ, R4.H0_H0 ;  /* 0x20000004ff027230 */ /* 0x004fcc0000004100 */
[----:B------:R-:W4:Y:S01]  /*a930*/  F2I.S64.TRUNC R2, R2 ;  /* 0x0000000200027311 */ /* 0x000f22000020d900 */
[----:B------:R-:W-:Y:S05]  /*a940*/  BRA `(.L_x_12698) ;  /* 0x0000000800a87947 */ /* 0x000fea0003800000 */
.L_x_12703:
[----:B------:R-:W2:Y:S02]  /*a950*/  LDG.E.64 R2, desc[UR36][R4.64] ;  /* 0x0000002404027981 */ /* 0x000ea4000c1e1b00 */
[----:B--2---:R-:W2:Y:S01]  /*a960*/  F2I.S64.F64.TRUNC R2, R2 ;  /* 0x0000000200027311 */ /* 0x004ea2000030d900 */
[----:B------:R-:W-:Y:S05]  /*a970*/  BRA `(.L_x_12698) ;  /* 0x00000008009c7947 */ /* 0x000fea0003800000 */
.L_x_12693:
        /* <DEDUP_REMOVED lines=13> */
.L_x_12707:
[----:B------:R-:W2:Y:S02]  /*aa50*/  LDG.E.64 R2, desc[UR36][R4.64] ;  /* 0x0000002404027981 */ /* 0x000ea4000c1e1b00 */
[----:B--2---:R-:W0:Y:S01]  /*aa60*/  F2I.S64.F64.TRUNC R2, R2 ;  /* 0x0000000200027311 */ /* 0x004e22000030d900 */
[----:B------:R-:W-:Y:S05]  /*aa70*/  BRA `(.L_x_12698) ;  /* 0x00000008005c7947 */ /* 0x000fea0003800000 */
.L_x_12706:
        /* <DEDUP_REMOVED lines=27> */
.L_x_12709:
        /* <DEDUP_REMOVED lines=14> */
.L_x_12708:
[----:B------:R-:W2:Y:S02]  /*ad10*/  LDG.E.U16 R2, desc[UR36][R4.64] ;  /* 0x0000002404027981 */ /* 0x000ea4000c1e1500 */
[----:B--2---:R-:W-:-:S06]  /*ad20*/  IMAD.U32 R2, R2, 0x10000, RZ ;  /* 0x0001000002027824 */ /* 0x004fcc00078e00ff */
[----:B------:R-:W0:Y:S01]  /*ad30*/  F2I.S64.TRUNC R2, R2 ;  /* 0x0000000200027311 */ /* 0x000e22000020d900 */
[----:B------:R-:W-:Y:S05]  /*ad40*/  BRA `(.L_x_12698) ;  /* 0x0000000400a87947 */ /* 0x000fea0003800000 */
.L_x_12705:
        /* <DEDUP_REMOVED lines=11> */
.L_x_12712:
        /* <DEDUP_REMOVED lines=21> */
.L_x_12716:
[----:B------:R-:W-:Y:S05]  /*af50*/  BSYNC B1 ;  /* 0x0000000000017941 */ /* 0x000fea0003800000 */
.L_x_12715:
[----:B------:R-:W-:Y:S01]  /*af60*/  IMAD.SHL.U32 R2, R2, 0x100000, RZ ;  /* 0x0010000002027824 */ /* 0x000fe200078e00ff */
[----:B------:R-:W-:-:S04]  /*af70*/  LEA R3, R0, 0x3b800000, 0x17 ;  /* 0x3b80000000037811 */ /* 0x000fc800078eb8ff */
[----:B------:R-:W-:-:S07]  /*af80*/  LOP3.LUT R2, R3, R2, R4, 0xfe, !PT ;  /* 0x0000000203027212 */ /* 0x000fce00078efe04 */
.L_x_12714:
[----:B------:R-:W-:Y:S05]  /*af90*/  BSYNC B0 ;  /* 0x0000000000007941 */ /* 0x000fea0003800000 */
.L_x_12713:
[----:B------:R-:W0:Y:S01]  /*afa0*/  F2I.S64.TRUNC R2, R2 ;  /* 0x0000000200027311 */ /* 0x000e22000020d900 */
[----:B------:R-:W-:Y:S05]  /*afb0*/  BRA `(.L_x_12698) ;  /* 0x00000004000c7947 */ /* 0x000fea0003800000 */
.L_x_12711:
        /* <DEDUP_REMOVED lines=21> */
.L_x_12720:
[----:B------:R-:W-:Y:S05]  /*b110*/  BSYNC B1 ;  /* 0x0000000000017941 */ /* 0x000fea0003800000 */
.L_x_12719:
[----:B------:R-:W-:Y:S01]  /*b120*/  IMAD.SHL.U32 R2, R2, 0x200000, RZ ;  /* 0x0020000002027824 */ /* 0x000fe200078e00ff */
[----:B------:R-:W-:-:S04]  /*b130*/  LEA R3, R0, 0x37800000, 0x17 ;  /* 0x3780000000037811 */ /* 0x000fc800078eb8ff */
[----:B------:R-:W-:-:S07]  /*b140*/  LOP3.LUT R2, R3, R2, R4, 0xfe, !PT ;  /* 0x0000000203027212 */ /* 0x000fce00078efe04 */
.L_x_12718:
[----:B------:R-:W-:Y:S05]  /*b150*/  BSYNC B0 ;  /* 0x0000000000007941 */ /* 0x000fea0003800000 */
.L_x_12717:
[----:B------:R-:W0:Y:S01]  /*b160*/  F2I.S64.TRUNC R2, R2 ;  /* 0x0000000200027311 */ /* 0x000e22000020d900 */
[----:B------:R-:W-:Y:S05]  /*b170*/  BRA `(.L_x_12698) ;  /* 0x00000000009c7947 */ /* 0x000fea0003800000 */
.L_x_12710:
        /* <DEDUP_REMOVED lines=14> */
.L_x_12724:
[----:B------:R-:W-:Y:S05]  /*b260*/  BSYNC B0 ;  /* 0x0000000000007941 */ /* 0x000fea0003800000 */
.L_x_12723:
[----:B------:R-:W0:Y:S01]  /*b270*/  F2I.S64.TRUNC R2, R2 ;  /* 0x0000000200027311 */ /* 0x000e22000020d900 */
[----:B------:R-:W-:Y:S05]  /*b280*/  BRA `(.L_x_12698) ;  /* 0x0000000000587947 */ /* 0x000fea0003800000 */
.L_x_12697:
        /* <DEDUP_REMOVED lines=16> */
.L_x_12725:
[----:B------:R-:W-:Y:S01]  /*b390*/  CS2R R2, SRZ ;  /* 0x0000000000027805 */ /* 0x000fe2000001ff00 */
[----:B------:R-:W-:Y:S06]  /*b3a0*/  BRA `(.L_x_12698) ;  /* 0x0000000000107947 */ /* 0x000fec0003800000 */
.L_x_12722:
[----:B------:R0:W5:Y:S01]  /*b3b0*/  LDG.E.64 R2, desc[UR36][R4.64] ;  /* 0x0000002404027981 */ /* 0x000162000c1e1b00 */
[----:B------:R-:W-:Y:S05]  /*b3c0*/  BRA `(.L_x_12698) ;  /* 0x0000000000087947 */ /* 0x000fea0003800000 */
.L_x_12721:
[----:B------:R0:W5:Y:S01]  /*b3d0*/  LDG.E R2, desc[UR36][R4.64] ;  /* 0x0000002404027981 */ /* 0x000162000c1e1900 */
[----:B------:R-:W-:-:S07]  /*b3e0*/  IMAD.MOV.U32 R3, RZ, RZ, RZ ;  /* 0x000000ffff037224 */ /* 0x000fce00078e00ff */
.L_x_12698:
[----:B01----:R-:W0:Y:S01]  /*b3f0*/  LDC.U8 R4, c[0x0][0x430] ;  /* 0x00010c00ff047b82 */ /* 0x003e220000000000 */
[----:B------:R-:W-:Y:S02]  /*b400*/  ULDC.64 UR4, c[0x0][0x420] ;  /* 0x0001080000047ab9 */ /* 0x000fe40000000a00 */
[----:B--2345:R-:W-:-:S04]  /*b410*/  ISETP.GT.U32.AND P0, PT, R2, UR4, PT ;  /* 0x0000000402007c0c */ /* 0x03cfc8000bf04070 */
        /* <DEDUP_REMOVED lines=17> */
.L_x_12729:
[----:B------:R-:W-:Y:S01]  /*b530*/  STG.E.U8 desc[UR36][R16.64], R5 ;  /* 0x0000000510007986 */ /* 0x000fe2000c101124 */
[----:B------:R-:W-:Y:S05]  /*b540*/  EXIT ;  /* 0x000000000000794d */ /* 0x000fea0003800000 */
.L_x_12728:
        /* <DEDUP_REMOVED lines=8> */
.L_x_12732:
[----:B------:R-:W-:Y:S01]  /*b5d0*/  STG.E desc[UR36][R16.64], R5 ;  /* 0x0000000510007986 */ /* 0x000fe2000c101924 */
[----:B------:R-:W-:Y:S05]  /*b5e0*/  EXIT ;  /* 0x000000000000794d */ /* 0x000fea0003800000 */
.L_x_12731:
[----:B------:R-:W-:Y:S01]  /*b5f0*/  STG.E.U16 desc[UR36][R16.64], R5 ;  /* 0x0000000510007986 */ /* 0x000fe2000c101524 */
[----:B------:R-:W-:Y:S05]  /*b600*/  EXIT ;  /* 0x000000000000794d */ /* 0x000fea0003800000 */
.L_x_12727:
        /* <DEDUP_REMOVED lines=9> */
.L_x_12734:
[----:B------:R-:W0:Y:S02]  /*b6a0*/  I2F.S64 R0, R2 ;  /* 0x0000000200007312 */ /* 0x000e240000301400 */
[----:B0-----:R-:W-:-:S05]  /*b6b0*/  F2FP.F16.F32.PACK_AB R0, RZ, R0 ;  /* 0x00000000ff00723e */ /* 0x001fca00000000ff */
[----:B------:R-:W-:Y:S01]  /*b6c0*/  STG.E.U16 desc[UR36][R16.64], R0 ;  /* 0x0000000010007986 */ /* 0x000fe2000c101524 */
[----:B------:R-:W-:Y:S05]  /*b6d0*/  EXIT ;  /* 0x000000000000794d */ /* 0x000fea0003800000 */
.L_x_12733:
        /* <DEDUP_REMOVED lines=10> */
.L_x_12736:
[----:B------:R-:W0:Y:S02]  /*b780*/  I2F.S64 R2, R2 ;  /* 0x0000000200027312 */ /* 0x000e240000301400 */
[----:B0-----:R-:W-:-:S04]  /*b790*/  F2FP.F16.F32.PACK_AB R3, RZ, R2 ;  /* 0x00000002ff03723e */ /* 0x001fc800000000ff */
[----:B------:R-:W-:-:S05]  /*b7a0*/  PRMT R3, R3, 0x5410, RZ ;  /* 0x0000541003037816 */ /* 0x000fca00000000ff */
[----:B------:R-:W-:Y:S01]  /*b7b0*/  STG.E desc[UR36][R16.64], R3 ;  /* 0x0000000310007986 */ /* 0x000fe2000c101924 */
[----:B------:R-:W-:Y:S05]  /*b7c0*/  EXIT ;  /* 0x000000000000794d */ /* 0x000fea0003800000 */
.L_x_12735:
[----:B------:R-:W0:Y:S02]  /*b7d0*/  I2F.F64.S64 R2, R2 ;  /* 0x0000000200027312 */ /* 0x000e240000301c00 */
[----:B0-----:R-:W-:Y:S01]  /*b7e0*/  STG.E.64 desc[UR36][R16.64], R2 ;  /* 0x0000000210007986 */ /* 0x001fe2000c101b24 */
[----:B------:R-:W-:Y:S05]  /*b7f0*/  EXIT ;  /* 0x000000000000794d */ /* 0x000fea0003800000 */
.L_x_12726:
        /* <DEDUP_REMOVED lines=13> */
.L_x_12739:
[----:B------:R-:W0:Y:S01]  /*b8d0*/  I2F.F64.S64 R4, R2 ;  /* 0x0000000200047312 */ /* 0x000e220000301c00 */
[----:B------:R-:W-:-:S05]  /*b8e0*/  CS2R R6, SRZ ;  /* 0x0000000000067805 */ /* 0x000fca000001ff00 */
[----:B0-----:R-:W-:Y:S01]  /*b8f0*/  STG.E.128 desc[UR36][R16.64], R4 ;  /* 0x0000000410007986 */ /* 0x001fe2000c101d24 */
[----:B------:R-:W-:Y:S05]  /*b900*/  EXIT ;  /* 0x000000000000794d */ /* 0x000fea0003800000 */
.L_x_12738:
        /* <DEDUP_REMOVED lines=21> */
.L_x_12743:
[----:B------:R-:W-:Y:S05]  /*ba60*/  BSYNC B0 ;  /* 0x0000000000007941 */ /* 0x000fea0003800000 */
.L_x_12742:
[----:B------:R-:W-:-:S05]  /*ba70*/  LOP3.LUT R5, R0, R5, RZ, 0xfc, !PT ;  /* 0x0000000500057212 */ /* 0x000fca00078efcff */
[----:B------:R-:W-:Y:S01]  /*ba80*/  STG.E.U8 desc[UR36][R16.64], R5 ;  /* 0x0000000510007986 */ /* 0x000fe2000c101124 */
[----:B------:R-:W-:Y:S05]  /*ba90*/  EXIT ;  /* 0x000000000000794d */ /* 0x000fea0003800000 */
.L_x_12741:
        /* <DEDUP_REMOVED lines=13> */
.L_x_12745:
[----:B------:R-:W-:Y:S01]  /*bb70*/  IMAD.MOV.U32 R0, RZ, RZ, 0x7f ;  /* 0x0000007fff007424 */ /* 0x000fe200078e00ff */
[----:B------:R-:W-:-:S04]  /*bb80*/  ISETP.GT.U32.AND P0, PT, R4, 0x7f800000, PT ;  /* 0x7f8000000400780c */ /* 0x000fc80003f04070 */
[----:B------:R-:W-:-:S09]  /*bb90*/  SEL R0, R0, 0x7c, P0 ;  /* 0x0000007c00007807 */ /* 0x000fd20000000000 */
.L_x_12746:
[----:B------:R-:W-:Y:S05]  /*bba0*/  BSYNC B0 ;  /* 0x0000000000007941 */ /* 0x000fea0003800000 */
.L_x_12744:
[----:B------:R-:W-:-:S04]  /*bbb0*/  LOP3.LUT R2, R3, 0x80000000, RZ, 0xc0, !PT ;  /* 0x8000000003027812 */ /* 0x000fc800078ec0ff */
[----:B------:R-:W-:-:S04]  /*bbc0*/  SHF.R.U32.HI R3, RZ, 0x18, R2 ;  /* 0x00000018ff037819 */ /* 0x000fc80000011602 */
[----:B------:R-:W-:-:S05]  /*bbd0*/  LOP3.LUT R3, R0, R3, RZ, 0xfc, !PT ;  /* 0x0000000300037212 */ /* 0x000fca00078efcff */
[----:B------:R-:W-:Y:S01]  /*bbe0*/  STG.E.U8 desc[UR36][R16.64], R3 ;  /* 0x0000000310007986 */ /* 0x000fe2000c101124 */
[----:B------:R-:W-:Y:S05]  /*bbf0*/  EXIT ;  /* 0x000000000000794d */ /* 0x000fea0003800000 */
.L_x_12740:
[----:B------:R-:W0:Y:S02]  /*bc00*/  I2F.S64 R0, R2 ;  /* 0x0000000200007312 */ /* 0x000e240000301400 */
[----:B0-----:R-:W-:-:S05]  /*bc10*/  F2FP.BF16.F32.PACK_AB R0, RZ, R0 ;  /* 0x00000000ff00723e */ /* 0x001fca00000010ff */
[----:B------:R-:W-:Y:S01]  /*bc20*/  STG.E.U16 desc[UR36][R16.64], R0 ;  /* 0x0000000010007986 */ /* 0x000fe2000c101524 */
[----:B------:R-:W-:Y:S05]  /*bc30*/  EXIT ;  /* 0x000000000000794d */ /* 0x000fea0003800000 */
.L_x_12737:
        /* <DEDUP_REMOVED lines=10> */
.L_x_12749:
        /* <DEDUP_REMOVED lines=17> */
.L_x_12752:
[----:B------:R-:W-:-:S04]  /*bdf0*/  LOP3.LUT R2, R3, 0x80000000, RZ, 0xc0, !PT ;  /* 0x8000000003027812 */ /* 0x000fc800078ec0ff */
[----:B------:R-:W-:-:S04]  /*be00*/  SHF.R.U32.HI R3, RZ, 0x18, R2 ;  /* 0x00000018ff037819 */ /* 0x000fc80000011602 */
[----:B------:R-:W-:-:S04]  /*be10*/  LOP3.LUT R0, R0, R3, RZ, 0xfc, !PT ;  /* 0x0000000300007212 */ /* 0x000fc800078efcff */
[----:B------:R-:W-:-:S07]  /*be20*/  PRMT R8, R0, 0x7610, R8 ;  /* 0x0000761000087816 */ /* 0x000fce0000000008 */
.L_x_12751:
[----:B------:R-:W-:Y:S05]  /*be30*/  BSYNC B0 ;  /* 0x0000000000007941 */ /* 0x000fea0003800000 */
.L_x_12750:
[----:B------:R-:W-:Y:S01]  /*be40*/  STG.E.U8 desc[UR36][R16.64], R8 ;  /* 0x0000000810007986 */ /* 0x000fe2000c101124 */
[----:B------:R-:W-:Y:S05]  /*be50*/  EXIT ;  /* 0x000000000000794d */ /* 0x000fea0003800000 */
.L_x_12748:
        /* <DEDUP_REMOVED lines=17> */
.L_x_12755:
[----:B------:R-:W-:-:S04]  /*bf70*/  LOP3.LUT R2, R3, 0x80000000, RZ, 0xc0, !PT ;  /* 0x8000000003027812 */ /* 0x000fc800078ec0ff */
[----:B------:R-:W-:-:S04]  /*bf80*/  SHF.R.U32.HI R3, RZ, 0x18, R2 ;  /* 0x00000018ff037819 */ /* 0x000fc80000011602 */
[----:B------:R-:W-:-:S04]  /*bf90*/  LOP3.LUT R0, R0, R3, RZ, 0xfc, !PT ;  /* 0x0000000300007212 */ /* 0x000fc800078efcff */
[----:B------:R-:W-:-:S07]  /*bfa0*/  PRMT R8, R0, 0x7610, R8 ;  /* 0x0000761000087816 */ /* 0x000fce0000000008 */
.L_x_12754:
[----:B------:R-:W-:Y:S05]  /*bfb0*/  BSYNC B0 ;  /* 0x0000000000007941 */ /* 0x000fea0003800000 */
.L_x_12753:
[----:B------:R-:W-:Y:S01]  /*bfc0*/  STG.E.U8 desc[UR36][R16.64], R8 ;  /* 0x0000000810007986 */ /* 0x000fe2000c101124 */
[----:B------:R-:W-:Y:S05]  /*bfd0*/  EXIT ;  /* 0x000000000000794d */ /* 0x000fea0003800000 */
.L_x_12747:
        /* <DEDUP_REMOVED lines=23> */
.L_x_12730:
        /* <DEDUP_REMOVED lines=16> */
.L_x_12758:
[----:B------:R-:W-:Y:S05]  /*c250*/  EXIT ;  /* 0x000000000000794d */ /* 0x000fea0003800000 */
.L_x_12757:
[----:B------:R-:W-:Y:S01]  /*c260*/  STG.E.64 desc[UR36][R16.64], R2 ;  /* 0x0000000210007986 */ /* 0x000fe2000c101b24 */
[----:B------:R-:W-:Y:S05]  /*c270*/  EXIT ;  /* 0x000000000000794d */ /* 0x000fea0003800000 */
.L_x_12756:
[----:B------:R-:W-:Y:S01]  /*c280*/  STG.E desc[UR36][R16.64], R5 ;  /* 0x0000000510007986 */ /* 0x000fe2000c101924 */
[----:B------:R-:W-:Y:S05]  /*c290*/  EXIT ;  /* 0x000000000000794d */ /* 0x000fea0003800000 */
.L_x_12759:
        /* <DEDUP_REMOVED lines=14> */
.L_x_36256:


//--------------------- .text._ZN2at6native27unrolled_elementwise_kernelIZZZNS0_21clamp_min_kernel_cudaERNS_18TensorIteratorBaseERKN3c106ScalarEENKUlvE_clEvENKUlvE2_clEvEUllE_St5arrayIPcLm2EELi4E23TrivialOffsetCalculatorILi1EjESF_NS0_6memory12LoadWithCastILi1EEENSG_13StoreWithCastILi1EEEEEviT_T0_T2_T3_T4_T5_ --------------------------
	.section	.text._ZN2at6native27unrolled_elementwise_kernelIZZZNS0_21clamp_min_kernel_cudaERNS_18TensorIteratorBaseERKN3c106ScalarEENKUlvE_clEvENKUlvE2_clEvEUllE_St5arrayIPcLm2EELi4E23TrivialOffsetCalculatorILi1EjESF_NS0_6memory12LoadWithCastILi1EEENSG_13StoreWithCastILi1EEEEEviT_T0_T2_T3_T4_T5_,"ax",@progbits
	.align	128
        .global         _ZN2at6native27unrolled_elementwise_kernelIZZZNS0_21clamp_min_kernel_cudaERNS_18TensorIteratorBaseERKN3c106ScalarEENKUlvE_clEvENKUlvE2_clEvEUllE_St5arrayIPcLm2EELi4E23TrivialOffsetCalculatorILi1EjESF_NS0_6memory12LoadWithCastILi1EEENSG_13StoreWithCastILi1EEEEEviT_T0_T2_T3_T4_T5_
        .type           _ZN2at6native27unrolled_elementwise_kernelIZZZNS0_21clamp_min_kernel_cudaERNS_18TensorIteratorBaseERKN3c106ScalarEENKUlvE_clEvENKUlvE2_clEvEUllE_St5arrayIPcLm2EELi4E23TrivialOffsetCalculatorILi1EjESF_NS0_6memory12LoadWithCastILi1EEENSG_13StoreWithCastILi1EEEEEviT_T0_T2_T3_T4_T5_,@function
        .size           _ZN2at6native27unrolled_elementwise_kernelIZZZNS0_21clamp_min_kernel_cudaERNS_18TensorIteratorBaseERKN3c106ScalarEENKUlvE_clEvENKUlvE2_clEvEUllE_St5arrayIPcLm2EELi4E23TrivialOffsetCalculatorILi1EjESF_NS0_6memory12LoadWithCastILi1EEENSG_13StoreWithCastILi1EEEEEviT_T0_T2_T3_T4_T5_,(.L_x_36257 - _ZN2at6native27unrolled_elementwise_kernelIZZZNS0_21clamp_min_kernel_cudaERNS_18TensorIteratorBaseERKN3c106ScalarEENKUlvE_clEvENKUlvE2_clEvEUllE_St5arrayIPcLm2EELi4E23TrivialOffsetCalculatorILi1EjESF_NS0_6memory12LoadWithCastILi1EEENSG_13StoreWithCastILi1EEEEEviT_T0_T2_T3_T4_T5_)
        .other          _ZN2at6native27unrolled_elementwise_kernelIZZZNS0_21clamp_min_kernel_cudaERNS_18TensorIteratorBaseERKN3c106ScalarEENKUlvE_clEvENKUlvE2_clEvEUllE_St5arrayIPcLm2EELi4E23TrivialOffsetCalculatorILi1EjESF_NS0_6memory12LoadWithCastILi1EEENSG_13StoreWithCastILi1EEEEEviT_T0_T2_T3_T4_T5_,@"STO_CUDA_ENTRY STV_DEFAULT"
_ZN2at6native27unrolled_elementwise_kernelIZZZNS0_21clamp_min_kernel_cudaERNS_18TensorIteratorBaseERKN3c106ScalarEENKUlvE_clEvENKUlvE2_clEvEUllE_St5arrayIPcLm2EELi4E23TrivialOffsetCalculatorILi1EjESF_NS0_6memory12LoadWithCastILi1EEENSG_13StoreWithCastILi1EEEEEviT_T0_T2_T3_T4_T5_:
.text._ZN2at6native27unrolled_elementwise_kernelIZZZNS0_21clamp_min_kernel_cudaERNS_18TensorIteratorBaseERKN3c106ScalarEENKUlvE_clEvENKUlvE2_clEvEUllE_St5arrayIPcLm2EELi4E23TrivialOffsetCalculatorILi1EjESF_NS0_6memory12LoadWithCastILi1EEENSG_13StoreWithCastILi1EEEEEviT_T0_T2_T3_T4_T5_:
        /* <DEDUP_REMOVED lines=32> */
.L_x_12765:
[----:B------:R1:W5:Y:S01]  /*0200*/  LDG.E.U8 R28, desc[UR36][R4.64] ;  /* 0x00000024041c7981 */ /* 0x000362000c1e1100 */
[----:B------:R-:W-:Y:S01]  /*0210*/  IMAD.MOV.U32 R29, RZ, RZ, RZ ;  /* 0x000000ffff1d7224 */ /* 0x000fe200078e00ff */
[----:B------:R-:W-:Y:S06]  /*0220*/  BRA `(.L_x_12767) ;  /* 0x0000000c004c7947 */ /* 0x000fec0003800000 */
.L_x_12764:
        /* <DEDUP_REMOVED lines=8> */
.L_x_12769:
[----:B------:R-:W2:Y:S02]  /*02b0*/  LDG.E R28, desc[UR36][R4.64] ;  /* 0x00000024041c7981 */ /* 0x000ea4000c1e1900 */
[----:B--2---:R-:W-:Y:S01]  /*02c0*/  SHF.R.S32.HI R29, RZ, 0x1f, R28 ;  /* 0x0000001fff1d7819 */ /* 0x004fe2000001141c */
[----:B------:R-:W-:Y:S06]  /*02d0*/  BRA `(.L_x_12767) ;  /* 0x0000000c00207947 */ /* 0x000fec0003800000 */
.L_x_12768:
[----:B------:R-:W2:Y:S02]  /*02e0*/  LDG.E.S16 R28, desc[UR36][R4.64] ;  /* 0x00000024041c7981 */ /* 0x000ea4000c1e1700 */
[----:B--2---:R-:W-:Y:S01]  /*02f0*/  SHF.R.S32.HI R29, RZ, 0x1f, R28 ;  /* 0x0000001fff1d7819 */ /* 0x004fe2000001141c */
[----:B------:R-:W-:Y:S06]  /*0300*/  BRA `(.L_x_12767) ;  /* 0x0000000c00147947 */ /* 0x000fec0003800000 */
.L_x_12763:
        /* <DEDUP_REMOVED lines=9> */
.L_x_12771:
[----:B------:R-:W2:Y:S02]  /*03a0*/  LDG.E.U16 R4, desc[UR36][R4.64] ;  /* 0x0000002404047981 */ /* 0x000ea4000c1e1500 */
[----:B--2---:R-:W-:-:S06]  /*03b0*/  HADD2.F32 R28, -RZ, R4.H0_H0 ;  /* 0x20000004ff1c7230 */ /* 0x004fcc0000004100 */
[----:B------:R-:W0:Y:S01]  /*03c0*/  F2I.S64.TRUNC R28, R28 ;  /* 0x0000001c001c7311 */ /* 0x000e22000020d900 */
[----:B------:R-:W-:Y:S05]  /*03d0*/  BRA `(.L_x_12767) ;  /* 0x0000000800e07947 */ /* 0x000fea0003800000 */
.L_x_12770:
        /* <DEDUP_REMOVED lines=9> */
.L_x_12773:
[----:B------:R-:W2:Y:S02]  /*0470*/  LDG.E.U16 R4, desc[UR36][R4.64] ;  /* 0x0000002404047981 */ /* 0x000ea4000c1e1500 */
[----:B--2---:R-:W-:-:S06]  /*0480*/  HADD2.F32 R28, -RZ, R4.H0_H0 ;  /* 0x20000004ff1c7230 */ /* 0x004fcc0000004100 */
[----:B------:R-:W4:Y:S01]  /*0490*/  F2I.S64.TRUNC R28, R28 ;  /* 0x0000001c001c7311 */ /* 0x000f22000020d900 */
[----:B------:R-:W-:Y:S05]  /*04a0*/  BRA `(.L_x_12767) ;  /* 0x0000000800ac7947 */ /* 0x000fea0003800000 */
.L_x_12772:
[----:B------:R-:W2:Y:S02]  /*04b0*/  LDG.E.64 R4, desc[UR36][R4.64] ;  /* 0x0000002404047981 */ /* 0x000ea4000c1e1b00 */
[----:B--2---:R2:W3:Y:S01]  /*04c0*/  F2I.S64.F64.TRUNC R28, R4 ;  /* 0x00000004001c7311 */ /* 0x0044e2000030d900 */
[----:B------:R-:W-:Y:S05]  /*04d0*/  BRA `(.L_x_12767) ;  /* 0x0000000800a07947 */ /* 0x000fea0003800000 */
.L_x_12762:
        /* <DEDUP_REMOVED lines=13> */
.L_x_12776:
[----:B------:R-:W2:Y:S02]  /*05b0*/  LDG.E.64 R4, desc[UR36][R4.64] ;  /* 0x0000002404047981 */ /* 0x000ea4000c1e1b00 */
[----:B--2---:R0:W1:Y:S01]  /*05c0*/  F2I.S64.F64.TRUNC R28, R4 ;  /* 0x00000004001c7311 */ /* 0x004062000030d900 */
[----:B------:R-:W-:Y:S05]  /*05d0*/  BRA `(.L_x_12767) ;  /* 0x0000000800607947 */ /* 0x000fea0003800000 */
.L_x_12775:
        /* <DEDUP_REMOVED lines=27> */
.L_x_12778:
        /* <DEDUP_REMOVED lines=15> */
.L_x_12777:
[----:B------:R-:W2:Y:S02]  /*0880*/  LDG.E.U16 R28, desc[UR36][R4.64] ;  /* 0x00000024041c7981 */ /* 0x000ea4000c1e1500 */
[----:B--2---:R-:W-:-:S06]  /*0890*/  IMAD.U32 R28, R28, 0x10000, RZ ;  /* 0x000100001c1c7824 */ /* 0x004fcc00078e00ff */
[----:B------:R-:W0:Y:S01]  /*08a0*/  F2I.S64.TRUNC R28, R28 ;  /* 0x0000001c001c7311 */ /* 0x000e22000020d900 */
[----:B------:R-:W-:Y:S05]  /*08b0*/  BRA `(.L_x_12767) ;  /* 0x0000000400a87947 */ /* 0x000fea0003800000 */
.L_x_12774:
        /* <DEDUP_REMOVED lines=11> */
.L_x_12781:
        /* <DEDUP_REMOVED lines=21> */
.L_x_12785:
[----:B------:R-:W-:Y:S05]  /*0ac0*/  BSYNC B1 ;  /* 0x0000000000017941 */ /* 0x000fea0003800000 */
.L_x_12784:
[----:B------:R-:W-:Y:S01]  /*0ad0*/  IMAD.SHL.U32 R3, R3, 0x100000, RZ ;  /* 0x0010000003037824 */ /* 0x000fe200078e00ff */
[----:B------:R-:W-:-:S04]  /*0ae0*/  LEA R5, R0, 0x3b800000, 0x17 ;  /* 0x3b80000000057811 */ /* 0x000fc800078eb8ff */
[----:B------:R-:W-:-:S07]  /*0af0*/  LOP3.LUT R28, R5, R3, R28, 0xfe, !PT ;  /* 0x00000003051c7212 */ /* 0x000fce00078efe1c */
.L_x_12783:
[----:B------:R-:W-:Y:S05]  /*0b00*/  BSYNC B0 ;  /* 0x0000000000007941 */ /* 0x000fea0003800000 */
.L_x_12782:
[----:B------:R-:W0:Y:S01]  /*0b10*/  F2I.S64.TRUNC R28, R28 ;  /* 0x0000001c001c7311 */ /* 0x000e22000020d900 */
[----:B------:R-:W-:Y:S05]  /*0b20*/  BRA `(.L_x_12767) ;  /* 0x00000004000c7947 */ /* 0x000fea0003800000 */
.L_x_12780:
        /* <DEDUP_REMOVED lines=21> */
.L_x_12789:
[----:B------:R-:W-:Y:S05]  /*0c80*/  BSYNC B1 ;  /* 0x0000000000017941 */ /* 0x000fea0003800000 */
.L_x_12788:
[----:B------:R-:W-:Y:S01]  /*0c90*/  IMAD.SHL.U32 R3, R3, 0x200000, RZ ;  /* 0x0020000003037824 */ /* 0x000fe200078e00ff */
[----:B------:R-:W-:-:S04]  /*0ca0*/  LEA R5, R0, 0x37800000, 0x17 ;  /* 0x3780000000057811 */ /* 0x000fc800078eb8ff */
[----:B------:R-:W-:-:S07]  /*0cb0*/  LOP3.LUT R28, R5, R3, R28, 0xfe, !PT ;  /* 0x00000003051c7212 */ /* 0x000fce00078efe1c */
.L_x_12787:
[----:B------:R-:W-:Y:S05]  /*0cc0*/  BSYNC B0 ;  /* 0x0000000000007941 */ /* 0x000fea0003800000 */
.L_x_12786:
[----:B------:R-:W0:Y:S01]  /*0cd0*/  F2I.S64.TRUNC R28, R28 ;  /* 0x0000001c001c7311 */ /* 0x000e22000020d900 */
[----:B------:R-:W-:Y:S05]  /*0ce0*/  BRA `(.L_x_12767) ;  /* 0x00000000009c7947 */ /* 0x000fea0003800000 */
.L_x_12779:
        /* <DEDUP_REMOVED lines=14> */
.L_x_12793:
[----:B------:R-:W-:Y:S05]  /*0dd0*/  BSYNC B0 ;  /* 0x0000000000007941 */ /* 0x000fea0003800000 */
.L_x_12792:
[----:B------:R-:W0:Y:S01]  /*0de0*/  F2I.S64.TRUNC R28, R28 ;  /* 0x0000001c001c7311 */ /* 0x000e22000020d900 */
[----:B------:R-:W-:Y:S05]  /*0df0*/  BRA `(.L_x_12767) ;  /* 0x0000000000587947 */ /* 0x000fea0003800000 */
.L_x_12766:
        /* <DEDUP_REMOVED lines=16> */
.L_x_12794:
[----:B------:R-:W-:Y:S01]  /*0f00*/  CS2R R28, SRZ ;  /* 0x00000000001c7805 */ /* 0x000fe2000001ff00 */
[----:B------:R-:W-:Y:S06]  /*0f10*/  BRA `(.L_x_12767) ;  /* 0x0000000000107947 */ /* 0x000fec0003800000 */
.L_x_12791:
[----:B------:R0:W5:Y:S01]  /*0f20*/  LDG.E.64 R28, desc[UR36][R4.64] ;  /* 0x00000024041c7981 */ /* 0x000162000c1e1b00 */
[----:B------:R-:W-:Y:S05]  /*0f30*/  BRA `(.L_x_12767) ;  /* 0x0000000000087947 */ /* 0x000fea0003800000 */
.L_x_12790:
[----:B------:R0:W5:Y:S01]  /*0f40*/  LDG.E R28, desc[UR36][R4.64] ;  /* 0x00000024041c7981 */ /* 0x000162000c1e1900 */
[----:B------:R-:W-:-:S07]  /*0f50*/  IMAD.MOV.U32 R29, RZ, RZ, RZ ;  /* 0x000000ffff1d7224 */ /* 0x000fce00078e00ff */
.L_x_12767:
[----:B------:R-:W2:Y:S02]  /*0f60*/  S2R R19, SR_TID.X ;  /* 0x0000000000137919 */ /* 0x000ea40000002100 */
[----:B--2---:R-:W-:-:S07]  /*0f70*/  VIADD R19, R19, 0x80 ;  /* 0x0000008013137836 */ /* 0x004fce0000000000 */
.L_x_12761:
[----:B------:R-:W-:Y:S05]  /*0f80*/  BSYNC B6 ;  /* 0x0000000000067941 */ /* 0x000fea0003800000 */
.L_x_12760:
        /* <DEDUP_REMOVED lines=24> */
.L_x_12800:
[----:B------:R0:W5:Y:S01]  /*1110*/  LDG.E.U8 R24, desc[UR36][R4.64] ;  /* 0x0000002404187981 */ /* 0x000162000c1e1100 */
[----:B------:R-:W-:Y:S01]  /*1120*/  IMAD.MOV.U32 R25, RZ, RZ, RZ ;  /* 0x000000ffff197224 */ /* 0x000fe200078e00ff */
[----:B------:R-:W-:Y:S06]  /*1130*/  BRA `(.L_x_12802) ;  /* 0x0000000c00487947 */ /* 0x000fec0003800000 */
.L_x_12799:
        /* <DEDUP_REMOVED lines=8> */
.L_x_12804:
[----:B------:R-:W2:Y:S02]  /*11c0*/  LDG.E R24, desc[UR36][R4.64] ;  /* 0x0000002404187981 */ /* 0x000ea4000c1e1900 */
[----:B--2---:R-:W-:Y:S01]  /*11d0*/  SHF.R.S32.HI R25, RZ, 0x1f, R24 ;  /* 0x0000001fff197819 */ /* 0x004fe20000011418 */
[----:B------:R-:W-:Y:S06]  /*11e0*/  BRA `(.L_x_12802) ;  /* 0x0000000c001c7947 */ /* 0x000fec0003800000 */
.L_x_12803:
[----:B------:R-:W2:Y:S02]  /*11f0*/  LDG.E.S16 R24, desc[UR36][R4.64] ;  /* 0x0000002404187981 */ /* 0x000ea4000c1e1700 */
[----:B--2---:R-:W-:Y:S01]  /*1200*/  SHF.R.S32.HI R25, RZ, 0x1f, R24 ;  /* 0x0000001fff197819 */ /* 0x004fe20000011418 */
[----:B------:R-:W-:Y:S06]  /*1210*/  BRA `(.L_x_12802) ;  /* 0x0000000c00107947 */ /* 0x000fec0003800000 */
.L_x_12798:
        /* <DEDUP_REMOVED lines=9> */
.L_x_12806:
[----:B------:R-:W2:Y:S02]  /*12b0*/  LDG.E.U16 R4, desc[UR36][R4.64] ;  /* 0x0000002404047981 */ /* 0x000ea4000c1e1500 */
[----:B--2---:R-:W-:-:S06]  /*12c0*/  HADD2.F32 R24, -RZ, R4.H0_H0 ;  /* 0x20000004ff187230 */ /* 0x004fcc0000004100 */
[----:B------:R-:W0:Y:S01]  /*12d0*/  F2I.S64.TRUNC R24, R24 ;  /* 0x0000001800187311 */ /* 0x000e22000020d900 */
[----:B------:R-:W-:Y:S05]  /*12e0*/  BRA `(.L_x_12802) ;  /* 0x0000000800dc7947 */ /* 0x000fea0003800000 */
.L_x_12805:
        /* <DEDUP_REMOVED lines=9> */
.L_x_12808:
[----:B------:R-:W2:Y:S02]  /*1380*/  LDG.E.U16 R4, desc[UR36][R4.64] ;  /* 0x0000002404047981 */ /* 0x000ea4000c1e1500 */
[----:B--2---:R-:W-:-:S06]  /*1390*/  HADD2.F32 R24, -RZ, R4.H0_H0 ;  /* 0x20000004ff187230 */ /* 0x004fcc0000004100 */
[----:B------:R-:W0:Y:S01]  /*13a0*/  F2I.S64.TRUNC R24, R24 ;  /* 0x0000001800187311 */ /* 0x000e22000020d900 */
[----:B------:R-:W-:Y:S05]  /*13b0*/  BRA `(.L_x_12802) ;  /* 0x0000000800a87947 */ /* 0x000fea0003800000 */
.L_x_12807:
[----:B------:R-:W2:Y:S02]  /*13c0*/  LDG.E.64 R4, desc[UR36][R4.64] ;  /* 0x0000002404047981 */ /* 0x000ea4000c1e1b00 */
[----:B--2---:R0:W1:Y:S01]  /*13d0*/  F2I.S64.F64.TRUNC R24, R4 ;  /* 0x0000000400187311 */ /* 0x004062000030d900 */
[----:B------:R-:W-:Y:S05]  /*13e0*/  BRA `(.L_x_12802) ;  /* 0x00000008009c7947 */ /* 0x000fea0003800000 */
.L_x_12797:
        /* <DEDUP_REMOVED lines=13> */
.L_x_12811:
[----:B------:R-:W2:Y:S02]  /*14c0*/  LDG.E.64 R4, desc[UR36][R4.64] ;  /* 0x0000002404047981 */ /* 0x000ea4000c1e1b00 */
[----:B--2---:R0:W1:Y:S01]  /*14d0*/  F2I.S64.F64.TRUNC R24, R4 ;  /* 0x0000000400187311 */ /* 0x004062000030d900 */
[----:B------:R-:W-:Y:S05]  /*14e0*/  BRA `(.L_x_12802) ;  /* 0x00000008005c7947 */ /* 0x000fea0003800000 */
.L_x_12810:
        /* <DEDUP_REMOVED lines=27> */
.L_x_12813:
        /* <DEDUP_REMOVED lines=14> */
.L_x_12812:
[----:B------:R-:W2:Y:S02]  /*1780*/  LDG.E.U16 R24, desc[UR36][R4.64] ;  /* 0x0000002404187981 */ /* 0x000ea4000c1e1500 */
[----:B--2---:R-:W-:-:S06]  /*1790*/  IMAD.U32 R24, R24, 0x10000, RZ ;  /* 0x0001000018187824 */ /* 0x004fcc00078e00ff */
[----:B------:R-:W0:Y:S01]  /*17a0*/  F2I.S64.TRUNC R24, R24 ;  /* 0x0000001800187311 */ /* 0x000e22000020d900 */
[----:B------:R-:W-:Y:S05]  /*17b0*/  BRA `(.L_x_12802) ;  /* 0x0000000400a87947 */ /* 0x000fea0003800000 */
.L_x_12809:
        /* <DEDUP_REMOVED lines=11> */
.L_x_12816:
        /* <DEDUP_REMOVED lines=21> */
.L_x_12820:
[----:B------:R-:W-:Y:S05]  /*19c0*/  BSYNC B1 ;  /* 0x0000000000017941 */ /* 0x000fea0003800000 */
.L_x_12819:
[----:B------:R-:W-:Y:S01]  /*19d0*/  IMAD.SHL.U32 R3, R3, 0x100000, RZ ;  /* 0x0010000003037824 */ /* 0x000fe200078e00ff */
[----:B------:R-:W-:-:S04]  /*19e0*/  LEA R5, R0, 0x3b800000, 0x17 ;  /* 0x3b80000000057811 */ /* 0x000fc800078eb8ff */
[----:B------:R-:W-:-:S07]  /*19f0*/  LOP3.LUT R24, R5, R3, R24, 0xfe, !PT ;  /* 0x0000000305187212 */ /* 0x000fce00078efe18 */
.L_x_12818:
[----:B------:R-:W-:Y:S05]  /*1a00*/  BSYNC B0 ;  /* 0x0000000000007941 */ /* 0x000fea0003800000 */
.L_x_12817:
[----:B------:R-:W0:Y:S01]  /*1a10*/  F2I.S64.TRUNC R24, R24 ;  /* 0x0000001800187311 */ /* 0x000e22000020d900 */
[----:B------:R-:W-:Y:S05]  /*1a20*/  BRA `(.L_x_12802) ;  /* 0x00000004000c7947 */ /* 0x000fea0003800000 */
.L_x_12815:
        /* <DEDUP_REMOVED lines=21> */
.L_x_12824:
[----:B------:R-:W-:Y:S05]  /*1b80*/  BSYNC B1 ;  /* 0x0000000000017941 */ /* 0x000fea0003800000 */
.L_x_12823:
[----:B------:R-:W-:Y:S01]  /*1b90*/  IMAD.SHL.U32 R3, R3, 0x200000, RZ ;  /* 0x0020000003037824 */ /* 0x000fe200078e00ff */
[----:B------:R-:W-:-:S04]  /*1ba0*/  LEA R5, R0, 0x37800000, 0x17 ;  /* 0x3780000000057811 */ /* 0x000fc800078eb8ff */
[----:B------:R-:W-:-:S07]  /*1bb0*/  LOP3.LUT R24, R5, R3, R24, 0xfe, !PT ;  /* 0x0000000305187212 */ /* 0x000fce00078efe18 */
.L_x_12822:
[----:B------:R-:W-:Y:S05]  /*1bc0*/  BSYNC B0 ;  /* 0x0000000000007941 */ /* 0x000fea0003800000 */
.L_x_12821:
[----:B------:R-:W0:Y:S01]  /*1bd0*/  F2I.S64.TRUNC R24, R24 ;  /* 0x0000001800187311 */ /* 0x000e22000020d900 */
[----:B------:R-:W-:Y:S05]  /*1be0*/  BRA `(.L_x_12802) ;  /* 0x00000000009c7947 */ /* 0x000fea0003800000 */
.L_x_12814:
        /* <DEDUP_REMOVED lines=14> */
.L_x_12828:
[----:B------:R-:W-:Y:S05]  /*1cd0*/  BSYNC B0 ;  /* 0x0000000000007941 */ /* 0x000fea0003800000 */
.L_x_12827:
[----:B------:R-:W0:Y:S01]  /*1ce0*/  F2I.S64.TRUNC R24, R24 ;  /* 0x0000001800187311 */ /* 0x000e22000020d900 */
[----:B------:R-:W-:Y:S05]  /*1cf0*/  BRA `(.L_x_12802) ;  /* 0x0000000000587947 */ /* 0x000fea0003800000 */
.L_x_12801:
        /* <DEDUP_REMOVED lines=16> */
.L_x_12829:
[----:B------:R-:W-:Y:S01]  /*1e00*/  CS2R R24, SRZ ;  /* 0x0000000000187805 */ /* 0x000fe2000001ff00 */
[----:B------:R-:W-:Y:S06]  /*1e10*/  BRA `(.L_x_12802) ;  /* 0x0000000000107947 */ /* 0x000fec0003800000 */
.L_x_12826:
[----:B------:R0:W5:Y:S01]  /*1e20*/  LDG.E.64 R24, desc[UR36][R4.64] ;  /* 0x0000002404187981 */ /* 0x000162000c1e1b00 */
[----:B------:R-:W-:Y:S05]  /*1e30*/  BRA `(.L_x_12802) ;  /* 0x0000000000087947 */ /* 0x000fea0003800000 */
.L_x_12825:
[----:B------:R0:W5:Y:S01]  /*1e40*/  LDG.E R24, desc[UR36][R4.64] ;  /* 0x0000002404187981 */ /* 0x000162000c1e1900 */
[----:B------:R-:W-:-:S07]  /*1e50*/  IMAD.MOV.U32 R25, RZ, RZ, RZ ;  /* 0x000000ffff197224 */ /* 0x000fce00078e00ff */
.L_x_12802:
[----:B------:R-:W-:-:S07]  /*1e60*/  VIADD R19, R19, 0x80 ;  /* 0x0000008013137836 */ /* 0x000fce0000000000 */
.L_x_12796:
[----:B------:R-:W-:Y:S05]  /*1e70*/  BSYNC B6 ;  /* 0x0000000000067941 */ /* 0x000fea0003800000 */
.L_x_12795:
        /* <DEDUP_REMOVED lines=26> */
.L_x_12835:
[----:B------:R0:W5:Y:S01]  /*2020*/  LDG.E.U8 R26, desc[UR36][R4.64] ;  /* 0x00000024041a7981 */ /* 0x000162000c1e1100 */
[----:B------:R-:W-:Y:S01]  /*2030*/  IMAD.MOV.U32 R27, RZ, RZ, RZ ;  /* 0x000000ffff1b7224 */ /* 0x000fe200078e00ff */
[----:B------:R-:W-:Y:S06]  /*2040*/  BRA `(.L_x_12837) ;  /* 0x0000000c00487947 */ /* 0x000fec0003800000 */
.L_x_12834:
        /* <DEDUP_REMOVED lines=8> */
.L_x_12839:
[----:B------:R-:W2:Y:S02]  /*20d0*/  LDG.E R26, desc[UR36][R4.64] ;  /* 0x00000024041a7981 */ /* 0x000ea4000c1e1900 */
[----:B--2---:R-:W-:Y:S01]  /*20e0*/  SHF.R.S32.HI R27, RZ, 0x1f, R26 ;  /* 0x0000001fff1b7819 */ /* 0x004fe2000001141a */
[----:B------:R-:W-:Y:S06]  /*20f0*/  BRA `(.L_x_12837) ;  /* 0x0000000c001c7947 */ /* 0x000fec0003800000 */
.L_x_12838:
[----:B------:R-:W2:Y:S02]  /*2100*/  LDG.E.S16 R26, desc[UR36][R4.64] ;  /* 0x00000024041a7981 */ /* 0x000ea4000c1e1700 */
[----:B--2---:R-:W-:Y:S01]  /*2110*/  SHF.R.S32.HI R27, RZ, 0x1f, R26 ;  /* 0x0000001fff1b7819 */ /* 0x004fe2000001141a */
[----:B------:R-:W-:Y:S06]  /*2120*/  BRA `(.L_x_12837) ;  /* 0x0000000c00107947 */ /* 0x000fec0003800000 */
.L_x_12833:
        /* <DEDUP_REMOVED lines=9> */
.L_x_12841:
[----:B------:R-:W2:Y:S02]  /*21c0*/  LDG.E.U16 R4, desc[UR36][R4.64] ;  /* 0x0000002404047981 */ /* 0x000ea4000c1e1500 */
[----:B--2---:R-:W-:-:S06]  /*21d0*/  HADD2.F32 R26, -RZ, R4.H0_H0 ;  /* 0x20000004ff1a7230 */ /* 0x004fcc0000004100 */
[----:B------:R-:W0:Y:S01]  /*21e0*/  F2I.S64.TRUNC R26, R26 ;  /* 0x0000001a001a7311 */ /* 0x000e22000020d900 */
[----:B------:R-:W-:Y:S05]  /*21f0*/  BRA `(.L_x_12837) ;  /* 0x0000000800dc7947 */ /* 0x000fea0003800000 */
.L_x_12840:
        /* <DEDUP_REMOVED lines=9> */
.L_x_12843:
[----:B------:R-:W2:Y:S02]  /*2290*/  LDG.E.U16 R4, desc[UR36][R4.64] ;  /* 0x0000002404047981 */ /* 0x000ea4000c1e1500 */
[----:B--2---:R-:W-:-:S06]  /*22a0*/  HADD2.F32 R26, -RZ, R4.H0_H0 ;  /* 0x20000004ff1a7230 */ /* 0x004fcc0000004100 */
[----:B------:R-:W0:Y:S01]  /*22b0*/  F2I.S64.TRUNC R26, R26 ;  /* 0x0000001a001a7311 */ /* 0x000e22000020d900 */
[----:B------:R-:W-:Y:S05]  /*22c0*/  BRA `(.L_x_12837) ;  /* 0x0000000800a87947 */ /* 0x000fea0003800000 */
.L_x_12842:
[----:B------:R-:W2:Y:S02]  /*22d0*/  LDG.E.64 R4, desc[UR36][R4.64] ;  /* 0x0000002404047981 */ /* 0x000ea4000c1e1b00 */
[----:B--2---:R0:W1:Y:S01]  /*22e0*/  F2I.S64.F64.TRUNC R26, R4 ;  /* 0x00000004001a7311 */ /* 0x004062000030d900 */
[----:B------:R-:W-:Y:S05]  /*22f0*/  BRA `(.L_x_12837) ;  /* 0x00000008009c7947 */ /* 0x000fea0003800000 */
.L_x_12832:
        /* <DEDUP_REMOVED lines=13> */
.L_x_12846:
[----:B------:R-:W2:Y:S02]  /*23d0*/  LDG.E.64 R4, desc[UR36][R4.64] ;  /* 0x0000002404047981 */ /* 0x000ea4000c1e1b00 */
[----:B--2---:R0:W1:Y:S01]  /*23e0*/  F2I.S64.F64.TRUNC R26, R4 ;  /* 0x00000004001a7311 */ /* 0x004062000030d900 */
[----:B------:R-:W-:Y:S05]  /*23f0*/  BRA `(.L_x_12837) ;  /* 0x00000008005c7947 */ /* 0x000fea0003800000 */
.L_x_12845:
        /* <DEDUP_REMOVED lines=27> */
.L_x_12848:
        /* <DEDUP_REMOVED lines=14> */
.L_x_12847:
[----:B------:R-:W2:Y:S02]  /*2690*/  LDG.E.U16 R26, desc[UR36][R4.64] ;  /* 0x00000024041a7981 */ /* 0x000ea4000c1e1500 */
[----:B--2---:R-:W-:-:S06]  /*26a0*/  IMAD.U32 R26, R26, 0x10000, RZ ;  /* 0x000100001a1a7824 */ /* 0x004fcc00078e00ff */
[----:B------:R-:W0:Y:S01]  /*26b0*/  F2I.S64.TRUNC R26, R26 ;  /* 0x0000001a001a7311 */ /* 0x000e22000020d900 */
[----:B------:R-:W-:Y:S05]  /*26c0*/  BRA `(.L_x_12837) ;  /* 0x0000000400a87947 */ /* 0x000fea0003800000 */
.L_x_12844:
        /* <DEDUP_REMOVED lines=11> */
.L_x_12851:
        /* <DEDUP_REMOVED lines=21> */
.L_x_12855:
[----:B------:R-:W-:Y:S05]  /*28d0*/  BSYNC B1 ;  /* 0x0000000000017941 */ /* 0x000fea0003800000 */
.L_x_12854:
[----:B------:R-:W-:Y:S01]  /*28e0*/  IMAD.SHL.U32 R3, R3, 0x100000, RZ ;  /* 0x0010000003037824 */ /* 0x000fe200078e00ff */
[----:B------:R-:W-:-:S04]  /*28f0*/  LEA R5, R0, 0x3b800000, 0x17 ;  /* 0x3b80000000057811 */ /* 0x000fc800078eb8ff */
[----:B------:R-:W-:-:S07]  /*2900*/  LOP3.LUT R26, R5, R3, R26, 0xfe, !PT ;  /* 0x00000003051a7212 */ /* 0x000fce00078efe1a */
.L_x_12853:
[----:B------:R-:W-:Y:S05]  /*2910*/  BSYNC B0 ;  /* 0x0000000000007941 */ /* 0x000fea0003800000 */
.L_x_12852:
[----:B------:R-:W1:Y:S01]  /*2920*/  F2I.S64.TRUNC R26, R26 ;  /* 0x0000001a001a7311 */ /* 0x000e62000020d900 */
[----:B------:R-:W-:Y:S05]  /*2930*/  BRA `(.L_x_12837) ;  /* 0x00000004000c7947 */ /* 0x000fea0003800000 */
.L_x_12850:
        /* <DEDUP_REMOVED lines=21> */
.L_x_12859:
[----:B------:R-:W-:Y:S05]  /*2a90*/  BSYNC B1 ;  /* 0x0000000000017941 */ /* 0x000fea0003800000 */
.L_x_12858:
[----:B------:R-:W-:Y:S01]  /*2aa0*/  IMAD.SHL.U32 R3, R3, 0x200000, RZ ;  /* 0x0020000003037824 */ /* 0x000fe200078e00ff */
[----:B------:R-:W-:-:S04]  /*2ab0*/  LEA R5, R0, 0x37800000, 0x17 ;  /* 0x3780000000057811 */ /* 0x000fc800078eb8ff */
[----:B------:R-:W-:-:S07]  /*2ac0*/  LOP3.LUT R26, R5, R3, R26, 0xfe, !PT ;  /* 0x00000003051a7212 */ /* 0x000fce00078efe1a */
.L_x_12857:
[----:B------:R-:W-:Y:S05]  /*2ad0*/  BSYNC B0 ;  /* 0x0000000000007941 */ /* 0x000fea0003800000 */
.L_x_12856:
[----:B------:R-:W2:Y:S01]  /*2ae0*/  F2I.S64.TRUNC R26, R26 ;  /* 0x0000001a001a7311 */ /* 0x000ea2000020d900 */
[----:B------:R-:W-:Y:S05]  /*2af0*/  BRA `(.L_x_12837) ;  /* 0x00000000009c7947 */ /* 0x000fea0003800000 */
.L_x_12849:
        /* <DEDUP_REMOVED lines=14> */
.L_x_12863:
[----:B------:R-:W-:Y:S05]  /*2be0*/  BSYNC B0 ;  /* 0x0000000000007941 */ /* 0x000fea0003800000 */
.L_x_12862:
[----:B------:R-:W0:Y:S01]  /*2bf0*/  F2I.S64.TRUNC R26, R26 ;  /* 0x0000001a001a7311 */ /* 0x000e22000020d900 */
[----:B------:R-:W-:Y:S05]  /*2c00*/  BRA `(.L_x_12837) ;  /* 0x0000000000587947 */ /* 0x000fea0003800000 */
.L_x_12836:
        /* <DEDUP_REMOVED lines=16> */
.L_x_12864:
[----:B------:R-:W-:Y:S01]  /*2d10*/  CS2R R26, SRZ ;  /* 0x00000000001a7805 */ /* 0x000fe2000001ff00 */
[----:B------:R-:W-:Y:S06]  /*2d20*/  BRA `(.L_x_12837) ;  /* 0x0000000000107947 */ /* 0x000fec0003800000 */
.L_x_12861:
[----:B------:R0:W5:Y:S01]  /*2d30*/  LDG.E.64 R26, desc[UR36][R4.64] ;  /* 0x00000024041a7981 */ /* 0x000162000c1e1b00 */
[----:B------:R-:W-:Y:S05]  /*2d40*/  BRA `(.L_x_12837) ;  /* 0x0000000000087947 */ /* 0x000fea0003800000 */
.L_x_12860:
[----:B------:R0:W5:Y:S01]  /*2d50*/  LDG.E R26, desc[UR36][R4.64] ;  /* 0x00000024041a7981 */ /* 0x000162000c1e1900 */
[----:B------:R-:W-:-:S07]  /*2d60*/  IMAD.MOV.U32 R27, RZ, RZ, RZ ;  /* 0x000000ffff1b7224 */ /* 0x000fce00078e00ff */
.L_x_12837:
[----:B------:R-:W-:-:S07]  /*2d70*/  VIADD R19, R19, 0x80 ;  /* 0x0000008013137836 */ /* 0x000fce0000000000 */
.L_x_12831:
[----:B------:R-:W-:Y:S05]  /*2d80*/  BSYNC B6 ;  /* 0x0000000000067941 */ /* 0x000fea0003800000 */
.L_x_12830:
        /* <DEDUP_REMOVED lines=23> */
.L_x_12870:
[----:B------:R0:W5:Y:S01]  /*2f00*/  LDG.E.U8 R22, desc[UR36][R4.64] ;  /* 0x0000002404167981 */ /* 0x000162000c1e1100 */
[----:B------:R-:W-:Y:S01]  /*2f10*/  IMAD.MOV.U32 R23, RZ, RZ, RZ ;  /* 0x000000ffff177224 */ /* 0x000fe200078e00ff */
[----:B------:R-:W-:Y:S06]  /*2f20*/  BRA `(.L_x_12866) ;  /* 0x0000000c00447947 */ /* 0x000fec0003800000 */
.L_x_12869:
        /* <DEDUP_REMOVED lines=8> */
.L_x_12873:
[----:B------:R-:W2:Y:S02]  /*2fb0*/  LDG.E R22, desc[UR36][R4.64] ;  /* 0x0000002404167981 */ /* 0x000ea4000c1e1900 */
[----:B--2---:R-:W-:Y:S01]  /*2fc0*/  SHF.R.S32.HI R23, RZ, 0x1f, R22 ;  /* 0x0000001fff177819 */ /* 0x004fe20000011416 */
[----:B------:R-:W-:Y:S06]  /*2fd0*/  BRA `(.L_x_12866) ;  /* 0x0000000c00187947 */ /* 0x000fec0003800000 */
.L_x_12872:
[----:B------:R-:W2:Y:S02]  /*2fe0*/  LDG.E.S16 R22, desc[UR36][R4.64] ;  /* 0x0000002404167981 */ /* 0x000ea4000c1e1700 */
[----:B--2---:R-:W-:Y:S01]  /*2ff0*/  SHF.R.S32.HI R23, RZ, 0x1f, R22 ;  /* 0x0000001fff177819 */ /* 0x004fe20000011416 */
[----:B------:R-:W-:Y:S06]  /*3000*/  BRA `(.L_x_12866) ;  /* 0x0000000c000c7947 */ /* 0x000fec0003800000 */
.L_x_12868:
        /* <DEDUP_REMOVED lines=9> */
.L_x_12875:
[----:B------:R-:W2:Y:S02]  /*30a0*/  LDG.E.U16 R4, desc[UR36][R4.64] ;  /* 0x0000002404047981 */ /* 0x000ea4000c1e1500 */
[----:B--2---:R-:W-:-:S06]  /*30b0*/  HADD2.F32 R22, -RZ, R4.H0_H0 ;  /* 0x20000004ff167230 */ /* 0x004fcc0000004100 */
[----:B------:R-:W0:Y:S01]  /*30c0*/  F2I.S64.TRUNC R22, R22 ;  /* 0x0000001600167311 */ /* 0x000e22000020d900 */
[----:B------:R-:W-:Y:S05]  /*30d0*/  BRA `(.L_x_12866) ;  /* 0x0000000800d87947 */ /* 0x000fea0003800000 */
.L_x_12874:
        /* <DEDUP_REMOVED lines=9> */
.L_x_12877:
[----:B------:R-:W2:Y:S02]  /*3170*/  LDG.E.U16 R4, desc[UR36][R4.64] ;  /* 0x0000002404047981 */ /* 0x000ea4000c1e1500 */
[----:B--2---:R-:W-:-:S06]  /*3180*/  HADD2.F32 R22, -RZ, R4.H0_H0 ;  /* 0x20000004ff167230 */ /* 0x004fcc0000004100 */
[----:B------:R-:W0:Y:S01]  /*3190*/  F2I.S64.TRUNC R22, R22 ;  /* 0x0000001600167311 */ /* 0x000e22000020d900 */
[----:B------:R-:W-:Y:S05]  /*31a0*/  BRA `(.L_x_12866) ;  /* 0x0000000800a47947 */ /* 0x000fea0003800000 */
.L_x_12876:
[----:B------:R-:W2:Y:S02]  /*31b0*/  LDG.E.64 R4, desc[UR36][R4.64] ;  /* 0x0000002404047981 */ /* 0x000ea4000c1e1b00 */
[----:B--2---:R0:W1:Y:S01]  /*31c0*/  F2I.S64.F64.TRUNC R22, R4 ;  /* 0x0000000400167311 */ /* 0x004062000030d900 */
[----:B------:R-:W-:Y:S05]  /*31d0*/  BRA `(.L_x_12866) ;  /* 0x0000000800987947 */ /* 0x000fea0003800000 */
.L_x_12867:
        /* <DEDUP_REMOVED lines=13> */
.L_x_12880:
[----:B------:R-:W2:Y:S02]  /*32b0*/  LDG.E.64 R4, desc[UR36][R4.64] ;  /* 0x0000002404047981 */ /* 0x000ea4000c1e1b00 */
[----:B--2---:R0:W1:Y:S01]  /*32c0*/  F2I.S64.F64.TRUNC R22, R4 ;  /* 0x0000000400167311 */ /* 0x004062000030d900 */
[----:B------:R-:W-:Y:S05]  /*32d0*/  BRA `(.L_x_12866) ;  /* 0x0000000800587947 */ /* 0x000fea0003800000 */
.L_x_12879:
        /* <DEDUP_REMOVED lines=27> */
.L_x_12882:
        /* <DEDUP_REMOVED lines=14> */
.L_x_12881:
[----:B------:R-:W2:Y:S02]  /*3570*/  LDG.E.U16 R22, desc[UR36][R4.64] ;  /* 0x0000002404167981 */ /* 0x000ea4000c1e1500 */
[----:B--2---:R-:W-:-:S06]  /*3580*/  IMAD.U32 R22, R22, 0x10000, RZ ;  /* 0x0001000016167824 */ /* 0x004fcc00078e00ff */
[----:B------:R-:W0:Y:S01]  /*3590*/  F2I.S64.TRUNC R22, R22 ;  /* 0x0000001600167311 */ /* 0x000e22000020d900 */
[----:B------:R-:W-:Y:S05]  /*35a0*/  BRA `(.L_x_12866) ;  /* 0x0000000400a47947 */ /* 0x000fea0003800000 */
.L_x_12878:
        /* <DEDUP_REMOVED lines=11> */
.L_x_12885:
        /* <DEDUP_REMOVED lines=21> */
.L_x_12889:
[----:B------:R-:W-:Y:S05]  /*37b0*/  BSYNC B1 ;  /* 0x0000000000017941 */ /* 0x000fea0003800000 */
.L_x_12888:
[----:B------:R-:W-:Y:S01]  /*37c0*/  IMAD.SHL.U32 R3, R3, 0x100000, RZ ;  /* 0x0010000003037824 */ /* 0x000fe200078e00ff */
[----:B------:R-:W-:-:S04]  /*37d0*/  LEA R5, R0, 0x3b800000, 0x17 ;  /* 0x3b80000000057811 */ /* 0x000fc800078eb8ff */
[----:B------:R-:W-:-:S07]  /*37e0*/  LOP3.LUT R22, R5, R3, R22, 0xfe, !PT ;  /* 0x0000000305167212 */ /* 0x000fce00078efe16 */
.L_x_12887:
[----:B------:R-:W-:Y:S05]  /*37f0*/  BSYNC B0 ;  /* 0x0000000000007941 */ /* 0x000fea0003800000 */
.L_x_12886:
[----:B------:R-:W0:Y:S01]  /*3800*/  F2I.S64.TRUNC R22, R22 ;  /* 0x0000001600167311 */ /* 0x000e22000020d900 */
[----:B------:R-:W-:Y:S05]  /*3810*/  BRA `(.L_x_12866) ;  /* 0x0000000400087947 */ /* 0x000fea0003800000 */
.L_x_12884:
        /* <DEDUP_REMOVED lines=21> */
.L_x_12893:
[----:B------:R-:W-:Y:S05]  /*3970*/  BSYNC B1 ;  /* 0x0000000000017941 */ /* 0x000fea0003800000 */
.L_x_12892:
[----:B------:R-:W-:Y:S01]  /*3980*/  IMAD.SHL.U32 R3, R3, 0x200000, RZ ;  /* 0x0020000003037824 */ /* 0x000fe200078e00ff */
[----:B------:R-:W-:-:S04]  /*3990*/  LEA R5, R0, 0x37800000, 0x17 ;  /* 0x3780000000057811 */ /* 0x000fc800078eb8ff */
[----:B------:R-:W-:-:S07]  /*39a0*/  LOP3.LUT R22, R5, R3, R22, 0xfe, !PT ;  /* 0x0000000305167212 */ /* 0x000fce00078efe16 */
.L_x_12891:
[----:B------:R-:W-:Y:S05]  /*39b0*/  BSYNC B0 ;  /* 0x0000000000007941 */ /* 0x000fea0003800000 */
.L_x_12890:
[----:B------:R-:W0:Y:S01]  /*39c0*/  F2I.S64.TRUNC R22, R22 ;  /* 0x0000001600167311 */ /* 0x000e22000020d900 */
[----:B------:R-:W-:Y:S05]  /*39d0*/  BRA `(.L_x_12866) ;  /* 0x0000000000987947 */ /* 0x000fea0003800000 */
.L_x_12883:
        /* <DEDUP_REMOVED lines=14> */
.L_x_12897:
[----:B------:R-:W-:Y:S05]  /*3ac0*/  BSYNC B0 ;  /* 0x0000000000007941 */ /* 0x000fea0003800000 */
.L_x_12896:
[----:B------:R-:W0:Y:S01]  /*3ad0*/  F2I.S64.TRUNC R22, R22 ;  /* 0x0000001600167311 */ /* 0x000e22000020d900 */
[----:B------:R-:W-:Y:S05]  /*3ae0*/  BRA `(.L_x_12866) ;  /* 0x0000000000547947 */ /* 0x000fea0003800000 */
.L_x_12871:
        /* <DEDUP_REMOVED lines=16> */
.L_x_12898:
[----:B------:R-:W-:Y:S05]  /*3bf0*/  BRA `(.L_x_12866) ;  /* 0x0000000000107947 */ /* 0x000fea0003800000 */
.L_x_12895:
[----:B------:R0:W5:Y:S01]  /*3c00*/  LDG.E.64 R22, desc[UR36][R4.64] ;  /* 0x0000002404167981 */ /* 0x000162000c1e1b00 */
[----:B------:R-:W-:Y:S05]  /*3c10*/  BRA `(.L_x_12866) ;  /* 0x0000000000087947 */ /* 0x000fea0003800000 */
.L_x_12894:
[----:B------:R0:W5:Y:S01]  /*3c20*/  LDG.E R22, desc[UR36][R4.64] ;  /* 0x0000002404167981 */ /* 0x000162000c1e1900 */
[----:B------:R-:W-:-:S07]  /*3c30*/  IMAD.MOV.U32 R23, RZ, RZ, RZ ;  /* 0x000000ffff177224 */ /* 0x000fce00078e00ff */
.L_x_12866:
[----:B------:R-:W-:Y:S05]  /*3c40*/  BSYNC B6 ;  /* 0x0000000000067941 */ /* 0x000fea0003800000 */
.L_x_12865:
[----:B------:R-:W3:Y:S01]  /*3c50*/  S2R R19, SR_TID.X ;  /* 0x0000000000137919 */ /* 0x000ee20000002100 */
[----:B------:R-:W-:Y:S01]  /*3c60*/  ULDC.64 UR4, c[0x0][0x218] ;  /* 0x0000860000047ab9 */ /* 0x000fe20000000a00 */
[----:B------:R-:W3:Y:S01]  /*3c70*/  LDC.U8 R17, c[0x0][0x244] ;  /* 0x00009100ff117b82 */ /* 0x000ee20000000000 */
[----:B01---5:R-:W-:Y:S01]  /*3c80*/  ISETP.GT.U32.AND P0, PT, R24, UR4, PT ;  /* 0x0000000418007c0c */ /* 0x023fe2000bf04070 */
[----:B------:R-:W-:Y:S01]  /*3c90*/  BSSY B6, `(.L_x_12899) ;  /* 0x00000fc000067945 */ /* 0x000fe20003800000 */
[----:B--2---:R-:W-:Y:S02]  /*3ca0*/  ISETP.GT.U32.AND P1, PT, R26, UR4, PT ;  /* 0x000000041a007c0c */ /* 0x004fe4000bf24070 */
[----:B------:R-:W-:Y:S02]  /*3cb0*/  ISETP.GT.AND.EX P0, PT, R25, UR5, PT, P0 ;  /* 0x0000000519007c0c */ /* 0x000fe4000bf04300 */
[----:B------:R-:W-:Y:S02]  /*3cc0*/  ISETP.GT.U32.AND P2, PT, R22, UR4, PT ;  /* 0x0000000416007c0c */ /* 0x000fe4000bf44070 */
[----:B------:R-:W-:-:S02]  /*3cd0*/  SEL R24, R24, UR4, P0 ;  /* 0x0000000418187c07 */ /* 0x000fc40008000000 */
[----:B------:R-:W-:Y:S02]  /*3ce0*/  SEL R25, R25, UR5, P0 ;  /* 0x0000000519197c07 */ /* 0x000fe40008000000 */
[----:B---34-:R-:W-:Y:S02]  /*3cf0*/  ISETP.GT.U32.AND P0, PT, R28, UR4, PT ;  /* 0x000000041c007c0c */ /* 0x018fe4000bf04070 */
[----:B------:R-:W-:Y:S02]  /*3d00*/  ISETP.GT.AND.EX P1, PT, R27, UR5, PT, P1 ;  /* 0x000000051b007c0c */ /* 0x000fe4000bf24310 */
[----:B------:R-:W-:Y:S02]  /*3d10*/  ISETP.GT.AND.EX P2, PT, R23, UR5, PT, P2 ;  /* 0x0000000517007c0c */ /* 0x000fe4000bf44320 */
[----:B------:R-:W-:Y:S02]  /*3d20*/  ISETP.GT.AND.EX P0, PT, R29, UR5, PT, P0 ;  /* 0x000000051d007c0c */ /* 0x000fe4000bf04300 */
        /* <DEDUP_REMOVED lines=31> */
.L_x_12904:
[----:B------:R0:W-:Y:S01]  /*3f20*/  STG.E.U8 desc[UR36][R8.64], R3 ;  /* 0x0000000308007986 */ /* 0x0001e2000c101124 */
[----:B------:R-:W-:Y:S05]  /*3f30*/  BRA `(.L_x_12900) ;  /* 0x0000000c00447947 */ /* 0x000fea0003800000 */
.L_x_12903:
        /* <DEDUP_REMOVED lines=8> */
.L_x_12907:
[----:B------:R0:W-:Y:S01]  /*3fc0*/  STG.E desc[UR36][R8.64], R3 ;  /* 0x0000000308007986 */ /* 0x0001e2000c101924 */
[----:B------:R-:W-:Y:S05]  /*3fd0*/  BRA `(.L_x_12900) ;  /* 0x0000000c001c7947 */ /* 0x000fea0003800000 */
.L_x_12906:
[----:B------:R0:W-:Y:S01]  /*3fe0*/  STG.E.U16 desc[UR36][R8.64], R3 ;  /* 0x0000000308007986 */ /* 0x0001e2000c101524 */
[----:B------:R-:W-:Y:S05]  /*3ff0*/  BRA `(.L_x_12900) ;  /* 0x0000000c00147947 */ /* 0x000fea0003800000 */
.L_x_12902:
        /* <DEDUP_REMOVED lines=9> */
.L_x_12909:
[----:B------:R-:W0:Y:S02]  /*4090*/  I2F.S64 R0, R4 ;  /* 0x0000000400007312 */ /* 0x000e240000301400 */
[----:B0-----:R-:W-:-:S05]  /*40a0*/  F2FP.F16.F32.PACK_AB R0, RZ, R0 ;  /* 0x00000000ff00723e */ /* 0x001fca00000000ff */
[----:B------:R0:W-:Y:S01]  /*40b0*/  STG.E.U16 desc[UR36][R8.64], R0 ;  /* 0x0000000008007986 */ /* 0x0001e2000c101524 */
[----:B------:R-:W-:Y:S05]  /*40c0*/  BRA `(.L_x_12900) ;  /* 0x0000000800e07947 */ /* 0x000fea0003800000 */
.L_x_12908:
        /* <DEDUP_REMOVED lines=10> */
.L_x_12911:
[----:B------:R-:W0:Y:S02]  /*4170*/  I2F.S64 R4, R4 ;  /* 0x0000000400047312 */ /* 0x000e240000301400 */
[----:B0-----:R-:W-:-:S04]  /*4180*/  F2FP.F16.F32.PACK_AB R3, RZ, R4 ;  /* 0x00000004ff03723e */ /* 0x001fc800000000ff */
[----:B------:R-:W-:-:S05]  /*4190*/  PRMT R3, R3, 0x5410, RZ ;  /* 0x0000541003037816 */ /* 0x000fca00000000ff */
[----:B------:R0:W-:Y:S01]  /*41a0*/  STG.E desc[UR36][R8.64], R3 ;  /* 0x0000000308007986 */ /* 0x0001e2000c101924 */
[----:B------:R-:W-:Y:S05]  /*41b0*/  BRA `(.L_x_12900) ;  /* 0x0000000800a47947 */ /* 0x000fea0003800000 */
.L_x_12910:
[----:B------:R-:W0:Y:S02]  /*41c0*/  I2F.F64.S64 R4, R4 ;  /* 0x0000000400047312 */ /* 0x000e240000301c00 */
[----:B0-----:R0:W-:Y:S01]  /*41d0*/  STG.E.64 desc[UR36][R8.64], R4 ;  /* 0x0000000408007986 */ /* 0x0011e2000c101b24 */
[----:B------:R-:W-:Y:S05]  /*41e0*/  BRA `(.L_x_12900) ;  /* 0x0000000800987947 */ /* 0x000fea0003800000 */
.L_x_12901:
        /* <DEDUP_REMOVED lines=13> */
.L_x_12914:
[----:B------:R-:W0:Y:S01]  /*42c0*/  I2F.F64.S64 R4, R4 ;  /* 0x0000000400047312 */ /* 0x000e220000301c00 */
[----:B------:R-:W-:-:S05]  /*42d0*/  CS2R R6, SRZ ;  /* 0x0000000000067805 */ /* 0x000fca000001ff00 */
[----:B0-----:R0:W-:Y:S01]  /*42e0*/  STG.E.128 desc[UR36][R8.64], R4 ;  /* 0x0000000408007986 */ /* 0x0011e2000c101d24 */
[----:B------:R-:W-:Y:S05]  /*42f0*/  BRA `(.L_x_12900) ;  /* 0x0000000800547947 */ /* 0x000fea0003800000 */
.L_x_12913:
        /* <DEDUP_REMOVED lines=21> */
.L_x_12918:
[----:B------:R-:W-:Y:S05]  /*4450*/  BSYNC B0 ;  /* 0x0000000000007941 */ /* 0x000fea0003800000 */
.L_x_12917:
[----:B------:R-:W-:-:S05]  /*4460*/  LOP3.LUT R7, R0, R7, RZ, 0xfc, !PT ;  /* 0x0000000700077212 */ /* 0x000fca00078efcff */
[----:B------:R0:W-:Y:S01]  /*4470*/  STG.E.U8 desc[UR36][R8.64], R7 ;  /* 0x0000000708007986 */ /* 0x0001e2000c101124 */
[----:B------:R-:W-:Y:S05]  /*4480*/  BRA `(.L_x_12900) ;  /* 0x0000000400f07947 */ /* 0x000fea0003800000 */
.L_x_12916:
        /* <DEDUP_REMOVED lines=13> */
.L_x_12920:
[----:B------:R-:W-:Y:S01]  /*4560*/  IMAD.MOV.U32 R0, RZ, RZ, 0x7f ;  /* 0x0000007fff007424 */ /* 0x000fe200078e00ff */
[----:B------:R-:W-:-:S04]  /*4570*/  ISETP.GT.U32.AND P0, PT, R3, 0x7f800000, PT ;  /* 0x7f8000000300780c */ /* 0x000fc80003f04070 */
[----:B------:R-:W-:-:S09]  /*4580*/  SEL R0, R0, 0x7c, P0 ;  /* 0x0000007c00007807 */ /* 0x000fd20000000000 */
.L_x_12921:
[----:B------:R-:W-:Y:S05]  /*4590*/  BSYNC B0 ;  /* 0x0000000000007941 */ /* 0x000fea0003800000 */
.L_x_12919:
[----:B------:R-:W-:-:S04]  /*45a0*/  LOP3.LUT R3, R5, 0x80000000, RZ, 0xc0, !PT ;  /* 0x8000000005037812 */ /* 0x000fc800078ec0ff */
[----:B------:R-:W-:-:S04]  /*45b0*/  SHF.R.U32.HI R3, RZ, 0x18, R3 ;  /* 0x00000018ff037819 */ /* 0x000fc80000011603 */
[----:B------:R-:W-:-:S05]  /*45c0*/  LOP3.LUT R3, R0, R3, RZ, 0xfc, !PT ;  /* 0x0000000300037212 */ /* 0x000fca00078efcff */
[----:B------:R0:W-:Y:S01]  /*45d0*/  STG.E.U8 desc[UR36][R8.64], R3 ;  /* 0x0000000308007986 */ /* 0x0001e2000c101124 */
[----:B------:R-:W-:Y:S05]  /*45e0*/  BRA `(.L_x_12900) ;  /* 0x0000000400987947 */ /* 0x000fea0003800000 */
.L_x_12915:
[----:B------:R-:W0:Y:S02]  /*45f0*/  I2F.S64 R0, R4 ;  /* 0x0000000400007312 */ /* 0x000e240000301400 */
[----:B0-----:R-:W-:-:S05]  /*4600*/  F2FP.BF16.F32.PACK_AB R0, RZ, R0 ;  /* 0x00000000ff00723e */ /* 0x001fca00000010ff */
[----:B------:R0:W-:Y:S01]  /*4610*/  STG.E.U16 desc[UR36][R8.64], R0 ;  /* 0x0000000008007986 */ /* 0x0001e2000c101524 */
[----:B------:R-:W-:Y:S05]  /*4620*/  BRA `(.L_x_12900) ;  /* 0x0000000400887947 */ /* 0x000fea0003800000 */
.L_x_12912:
        /* <DEDUP_REMOVED lines=10> */
.L_x_12924:
        /* <DEDUP_REMOVED lines=17> */
.L_x_12927:
[----:B------:R-:W-:-:S04]  /*47e0*/  LOP3.LUT R0, R5, 0x80000000, RZ, 0xc0, !PT ;  /* 0x8000000005007812 */ /* 0x000fc800078ec0ff */
[----:B------:R-:W-:-:S04]  /*47f0*/  SHF.R.U32.HI R0, RZ, 0x18, R0 ;  /* 0x00000018ff007819 */ /* 0x000fc80000011600 */
[----:B------:R-:W-:-:S07]  /*4800*/  LOP3.LUT R0, R3, R0, RZ, 0xfc, !PT ;  /* 0x0000000003007212 */ /* 0x000fce00078efcff */
.L_x_12926:
[----:B------:R-:W-:Y:S05]  /*4810*/  BSYNC B0 ;  /* 0x0000000000007941 */ /* 0x000fea0003800000 */
.L_x_12925:
[----:B------:R3:W-:Y:S01]  /*4820*/  STG.E.U8 desc[UR36][R8.64], R0 ;  /* 0x0000000008007986 */ /* 0x0007e2000c101124 */
[----:B------:R-:W-:Y:S05]  /*4830*/  BRA `(.L_x_12900) ;  /* 0x0000000400047947 */ /* 0x000fea0003800000 */
.L_x_12923:
        /* <DEDUP_REMOVED lines=17> */
.L_x_12930:
[----:B------:R-:W-:-:S04]  /*4950*/  LOP3.LUT R0, R5, 0x80000000, RZ, 0xc0, !PT ;  /* 0x8000000005007812 */ /* 0x000fc800078ec0ff */
[----:B------:R-:W-:-:S04]  /*4960*/  SHF.R.U32.HI R0, RZ, 0x18, R0 ;  /* 0x00000018ff007819 */ /* 0x000fc80000011600 */
[----:B------:R-:W-:-:S07]  /*4970*/  LOP3.LUT R0, R3, R0, RZ, 0xfc, !PT ;  /* 0x0000000003007212 */ /* 0x000fce00078efcff */
.L_x_12929:
[----:B------:R-:W-:Y:S05]  /*4980*/  BSYNC B0 ;  /* 0x0000000000007941 */ /* 0x000fea0003800000 */
.L_x_12928:
[----:B------:R0:W-:Y:S01]  /*4990*/  STG.E.U8 desc[UR36][R8.64], R0 ;  /* 0x0000000008007986 */ /* 0x0001e2000c101124 */
[----:B------:R-:W-:Y:S05]  /*49a0*/  BRA `(.L_x_12900) ;  /* 0x0000000000a87947 */ /* 0x000fea0003800000 */
.L_x_12922:
        /* <DEDUP_REMOVED lines=22> */
.L_x_12905:
        /* <DEDUP_REMOVED lines=16> */
.L_x_12933:
[----:B------:R-:W-:Y:S05]  /*4c10*/  BRA `(.L_x_12900) ;  /* 0x00000000000c7947 */ /* 0x000fea0003800000 */
.L_x_12932:
[----:B------:R2:W-:Y:S01]  /*4c20*/  STG.E.64 desc[UR36][R8.64], R4 ;  /* 0x0000000408007986 */ /* 0x0005e2000c101b24 */
[----:B------:R-:W-:Y:S05]  /*4c30*/  BRA `(.L_x_12900) ;  /* 0x0000000000047947 */ /* 0x000fea0003800000 */
.L_x_12931:
[----:B------:R0:W-:Y:S02]  /*4c40*/  STG.E desc[UR36][R8.64], R3 ;  /* 0x0000000308007986 */ /* 0x0001e4000c101924 */
.L_x_12900:
[----:B------:R-:W-:Y:S05]  /*4c50*/  BSYNC B6 ;  /* 0x0000000000067941 */ /* 0x000fea0003800000 */
.L_x_12899:
        /* <DEDUP_REMOVED lines=23> */
.L_x_12939:
[----:B------:R0:W-:Y:S01]  /*4dd0*/  STG.E.U8 desc[UR36][R8.64], R24 ;  /* 0x0000001808007986 */ /* 0x0001e2000c101124 */
[----:B------:R-:W-:Y:S05]  /*4de0*/  BRA `(.L_x_12941) ;  /* 0x0000000c004c7947 */ /* 0x000fea0003800000 */
.L_x_12938:
        /* <DEDUP_REMOVED lines=8> */
.L_x_12943:
[----:B------:R0:W-:Y:S01]  /*4e70*/  STG.E desc[UR36][R8.64], R24 ;  /* 0x0000001808007986 */ /* 0x0001e2000c101924 */
[----:B------:R-:W-:Y:S05]  /*4e80*/  BRA `(.L_x_12941) ;  /* 0x0000000c00247947 */ /* 0x000fea0003800000 */
.L_x_12942:
[----:B------:R0:W-:Y:S01]  /*4e90*/  STG.E.U16 desc[UR36][R8.64], R24 ;  /* 0x0000001808007986 */ /* 0x0001e2000c101524 */
[----:B------:R-:W-:Y:S05]  /*4ea0*/  BRA `(.L_x_12941) ;  /* 0x0000000c001c7947 */ /* 0x000fea0003800000 */
.L_x_12937:
        /* <DEDUP_REMOVED lines=9> */
.L_x_12945:
[----:B------:R-:W0:Y:S02]  /*4f40*/  I2F.S64 R0, R24 ;  /* 0x0000001800007312 */ /* 0x000e240000301400 */
[----:B0-----:R-:W-:-:S05]  /*4f50*/  F2FP.F16.F32.PACK_AB R0, RZ, R0 ;  /* 0x00000000ff00723e */ /* 0x001fca00000000ff */
[----:B------:R0:W-:Y:S01]  /*4f60*/  STG.E.U16 desc[UR36][R8.64], R0 ;  /* 0x0000000008007986 */ /* 0x0001e2000c101524 */
[----:B------:R-:W-:Y:S05]  /*4f70*/  BRA `(.L_x_12941) ;  /* 0x0000000800e87947 */ /* 0x000fea0003800000 */
.L_x_12944:
        /* <DEDUP_REMOVED lines=10> */
.L_x_12947:
[----:B------:R-:W0:Y:S02]  /*5020*/  I2F.S64 R24, R24 ;  /* 0x0000001800187312 */ /* 0x000e240000301400 */
[----:B0-----:R-:W-:-:S04]  /*5030*/  F2FP.F16.F32.PACK_AB R3, RZ, R24 ;  /* 0x00000018ff03723e */ /* 0x001fc800000000ff */
[----:B------:R-:W-:-:S05]  /*5040*/  PRMT R3, R3, 0x5410, RZ ;  /* 0x0000541003037816 */ /* 0x000fca00000000ff */
[----:B------:R0:W-:Y:S01]  /*5050*/  STG.E desc[UR36][R8.64], R3 ;  /* 0x0000000308007986 */ /* 0x0001e2000c101924 */
[----:B------:R-:W-:Y:S05]  /*5060*/  BRA `(.L_x_12941) ;  /* 0x0000000800ac7947 */ /* 0x000fea0003800000 */
.L_x_12946:
[----:B------:R-:W0:Y:S02]  /*5070*/  I2F.F64.S64 R24, R24 ;  /* 0x0000001800187312 */ /* 0x000e240000301c00 */
[----:B0-----:R0:W-:Y:S01]  /*5080*/  STG.E.64 desc[UR36][R8.64], R24 ;  /* 0x0000001808007986 */ /* 0x0011e2000c101b24 */
[----:B------:R-:W-:Y:S05]  /*5090*/  BRA `(.L_x_12941) ;  /* 0x0000000800a07947 */ /* 0x000fea0003800000 */
.L_x_12936:
        /* <DEDUP_REMOVED lines=13> */
.L_x_12950:
[----:B------:R-:W0:Y:S01]  /*5170*/  I2F.F64.S64 R4, R24 ;  /* 0x0000001800047312 */ /* 0x000e220000301c00 */
[----:B------:R-:W-:-:S05]  /*5180*/  CS2R R6, SRZ ;  /* 0x0000000000067805 */ /* 0x000fca000001ff00 */
[----:B0-----:R0:W-:Y:S01]  /*5190*/  STG.E.128 desc[UR36][R8.64], R4 ;  /* 0x0000000408007986 */ /* 0x0011e2000c101d24 */
[----:B------:R-:W-:Y:S05]  /*51a0*/  BRA `(.L_x_12941) ;  /* 0x00000008005c7947 */ /* 0x000fea0003800000 */
.L_x_12949:
        /* <DEDUP_REMOVED lines=21> */
.L_x_12954:
[----:B------:R-:W-:Y:S05]  /*5300*/  BSYNC B0 ;  /* 0x0000000000007941 */ /* 0x000fea0003800000 */
.L_x_12953:
[----:B------:R-:W-:-:S05]  /*5310*/  LOP3.LUT R5, R0, R5, RZ, 0xfc, !PT ;  /* 0x0000000500057212 */ /* 0x000fca00078efcff */
[----:B------:R0:W-:Y:S01]  /*5320*/  STG.E.U8 desc[UR36][R8.64], R5 ;  /* 0x0000000508007986 */ /* 0x0001e2000c101124 */
[----:B------:R-:W-:Y:S05]  /*5330*/  BRA `(.L_x_12941) ;  /* 0x0000000400f87947 */ /* 0x000fea0003800000 */
.L_x_12952:
        /* <DEDUP_REMOVED lines=13> */
.L_x_12956:
[----:B------:R-:W-:Y:S01]  /*5410*/  IMAD.MOV.U32 R0, RZ, RZ, 0x7f ;  /* 0x0000007fff007424 */ /* 0x000fe200078e00ff */
[----:B------:R-:W-:-:S04]  /*5420*/  ISETP.GT.U32.AND P0, PT, R3, 0x7f800000, PT ;  /* 0x7f8000000300780c */ /* 0x000fc80003f04070 */
[----:B------:R-:W-:-:S09]  /*5430*/  SEL R0, R0, 0x7c, P0 ;  /* 0x0000007c00007807 */ /* 0x000fd20000000000 */
.L_x_12957:
[----:B------:R-:W-:Y:S05]  /*5440*/  BSYNC B0 ;  /* 0x0000000000007941 */ /* 0x000fea0003800000 */
.L_x_12955:
[----:B------:R-:W-:-:S04]  /*5450*/  LOP3.LUT R3, R25, 0x80000000, RZ, 0xc0, !PT ;  /* 0x8000000019037812 */ /* 0x000fc800078ec0ff */
[----:B------:R-:W-:-:S04]  /*5460*/  SHF.R.U32.HI R3, RZ, 0x18, R3 ;  /* 0x00000018ff037819 */ /* 0x000fc80000011603 */
[----:B------:R-:W-:-:S05]  /*5470*/  LOP3.LUT R3, R0, R3, RZ, 0xfc, !PT ;  /* 0x0000000300037212 */ /* 0x000fca00078efcff */
[----:B------:R0:W-:Y:S01]  /*5480*/  STG.E.U8 desc[UR36][R8.64], R3 ;  /* 0x0000000308007986 */ /* 0x0001e2000c101124 */
[----:B------:R-:W-:Y:S05]  /*5490*/  BRA `(.L_x_12941) ;  /* 0x0000000400a07947 */ /* 0x000fea0003800000 */
.L_x_12951:
[----:B------:R-:W0:Y:S02]  /*54a0*/  I2F.S64 R0, R24 ;  /* 0x0000001800007312 */ /* 0x000e240000301400 */
[----:B0-----:R-:W-:-:S05]  /*54b0*/  F2FP.BF16.F32.PACK_AB R0, RZ, R0 ;  /* 0x00000000ff00723e */ /* 0x001fca00000010ff */
[----:B------:R0:W-:Y:S01]  /*54c0*/  STG.E.U16 desc[UR36][R8.64], R0 ;  /* 0x0000000008007986 */ /* 0x0001e2000c101524 */
[----:B------:R-:W-:Y:S05]  /*54d0*/  BRA `(.L_x_12941) ;  /* 0x0000000400907947 */ /* 0x000fea0003800000 */
.L_x_12948:
        /* <DEDUP_REMOVED lines=10> */
.L_x_12960:
        /* <DEDUP_REMOVED lines=17> */
.L_x_12963:
[----:B------:R-:W-:-:S04]  /*5690*/  LOP3.LUT R3, R25, 0x80000000, RZ, 0xc0, !PT ;  /* 0x8000000019037812 */ /* 0x000fc800078ec0ff */
[----:B------:R-:W-:-:S04]  /*56a0*/  SHF.R.U32.HI R3, RZ, 0x18, R3 ;  /* 0x00000018ff037819 */ /* 0x000fc80000011603 */
[----:B------:R-:W-:-:S04]  /*56b0*/  LOP3.LUT R0, R0, R3, RZ, 0xfc, !PT ;  /* 0x0000000300007212 */ /* 0x000fc800078efcff */
[----:B------:R-:W-:-:S07]  /*56c0*/  PRMT R4, R0, 0x7610, R4 ;  /* 0x0000761000047816 */ /* 0x000fce0000000004 */
.L_x_12962:
[----:B------:R-:W-:Y:S05]  /*56d0*/  BSYNC B0 ;  /* 0x0000000000007941 */ /* 0x000fea0003800000 */
.L_x_12961:
[----:B------:R3:W-:Y:S01]  /*56e0*/  STG.E.U8 desc[UR36][R8.64], R4 ;  /* 0x0000000408007986 */ /* 0x0007e2000c101124 */
[----:B------:R-:W-:Y:S05]  /*56f0*/  BRA `(.L_x_12941) ;  /* 0x0000000400087947 */ /* 0x000fea0003800000 */
.L_x_12959:
        /* <DEDUP_REMOVED lines=17> */
.L_x_12966:
[----:B------:R-:W-:-:S04]  /*5810*/  LOP3.LUT R3, R25, 0x80000000, RZ, 0xc0, !PT ;  /* 0x8000000019037812 */ /* 0x000fc800078ec0ff */
[----:B------:R-:W-:-:S04]  /*5820*/  SHF.R.U32.HI R3, RZ, 0x18, R3 ;  /* 0x00000018ff037819 */ /* 0x000fc80000011603 */
[----:B------:R-:W-:-:S04]  /*5830*/  LOP3.LUT R0, R0, R3, RZ, 0xfc, !PT ;  /* 0x0000000300007212 */ /* 0x000fc800078efcff */
[----:B------:R-:W-:-:S07]  /*5840*/  PRMT R4, R0, 0x7610, R4 ;  /* 0x0000761000047816 */ /* 0x000fce0000000004 */
.L_x_12965:
[----:B------:R-:W-:Y:S05]  /*5850*/  BSYNC B0 ;  /* 0x0000000000007941 */ /* 0x000fea0003800000 */
.L_x_12964:
[----:B------:R0:W-:Y:S01]  /*5860*/  STG.E.U8 desc[UR36][R8.64], R4 ;  /* 0x0000000408007986 */ /* 0x0001e2000c101124 */
[----:B------:R-:W-:Y:S05]  /*5870*/  BRA `(.L_x_12941) ;  /* 0x0000000000a87947 */ /* 0x000fea0003800000 */
.L_x_12958:
        /* <DEDUP_REMOVED lines=22> */
.L_x_12940:
        /* <DEDUP_REMOVED lines=16> */
.L_x_12969:
[----:B------:R-:W-:Y:S05]  /*5ae0*/  BRA `(.L_x_12941) ;  /* 0x00000000000c7947 */ /* 0x000fea0003800000 */
.L_x_12968:
[----:B------:R2:W-:Y:S01]  /*5af0*/  STG.E.64 desc[UR36][R8.64], R24 ;  /* 0x0000001808007986 */ /* 0x0005e2000c101b24 */
[----:B------:R-:W-:Y:S05]  /*5b00*/  BRA `(.L_x_12941) ;  /* 0x0000000000047947 */ /* 0x000fea0003800000 */
.L_x_12967:
[----:B------:R0:W-:Y:S02]  /*5b10*/  STG.E desc[UR36][R8.64], R24 ;  /* 0x0000001808007986 */ /* 0x0001e4000c101924 */
.L_x_12941:
        /* <DEDUP_REMOVED lines=23> */
.L_x_12973:
[----:B------:R3:W-:Y:S01]  /*5c90*/  STG.E.U8 desc[UR36][R8.64], R18 ;  /* 0x0000001208007986 */ /* 0x0007e2000c101124 */
[----:B------:R-:W-:Y:S05]  /*5ca0*/  BRA `(.L_x_12975) ;  /* 0x0000000c004c7947 */ /* 0x000fea0003800000 */
.L_x_12972:
        /* <DEDUP_REMOVED lines=8> */
.L_x_12977:
[----:B------:R2:W-:Y:S01]  /*5d30*/  STG.E desc[UR36][R8.64], R18 ;  /* 0x0000001208007986 */ /* 0x0005e2000c101924 */
[----:B------:R-:W-:Y:S05]  /*5d40*/  BRA `(.L_x_12975) ;  /* 0x0000000c00247947 */ /* 0x000fea0003800000 */
.L_x_12976:
[----:B------:R0:W-:Y:S01]  /*5d50*/  STG.E.U16 desc[UR36][R8.64], R18 ;  /* 0x0000001208007986 */ /* 0x0001e2000c101524 */
[----:B------:R-:W-:Y:S05]  /*5d60*/  BRA `(.L_x_12975) ;  /* 0x0000000c001c7947 */ /* 0x000fea0003800000 */
.L_x_12971:
        /* <DEDUP_REMOVED lines=9> */
.L_x_12979:
[----:B------:R-:W0:Y:S02]  /*5e00*/  I2F.S64 R0, R26 ;  /* 0x0000001a00007312 */ /* 0x000e240000301400 */
[----:B0-----:R-:W-:-:S05]  /*5e10*/  F2FP.F16.F32.PACK_AB R0, RZ, R0 ;  /* 0x00000000ff00723e */ /* 0x001fca00000000ff */
[----:B------:R0:W-:Y:S01]  /*5e20*/  STG.E.U16 desc[UR36][R8.64], R0 ;  /* 0x0000000008007986 */ /* 0x0001e2000c101524 */
[----:B------:R-:W-:Y:S05]  /*5e30*/  BRA `(.L_x_12975) ;  /* 0x0000000800e87947 */ /* 0x000fea0003800000 */
.L_x_12978:
        /* <DEDUP_REMOVED lines=10> */
.L_x_12981:
[----:B------:R-:W0:Y:S02]  /*5ee0*/  I2F.S64 R26, R26 ;  /* 0x0000001a001a7312 */ /* 0x000e240000301400 */
[----:B0-----:R-:W-:-:S04]  /*5ef0*/  F2FP.F16.F32.PACK_AB R3, RZ, R26 ;  /* 0x0000001aff03723e */ /* 0x001fc800000000ff */
[----:B------:R-:W-:-:S05]  /*5f00*/  PRMT R3, R3, 0x5410, RZ ;  /* 0x0000541003037816 */ /* 0x000fca00000000ff */
[----:B------:R0:W-:Y:S01]  /*5f10*/  STG.E desc[UR36][R8.64], R3 ;  /* 0x0000000308007986 */ /* 0x0001e2000c101924 */
[----:B------:R-:W-:Y:S05]  /*5f20*/  BRA `(.L_x_12975) ;  /* 0x0000000800ac7947 */ /* 0x000fea0003800000 */
.L_x_12980:
[----:B------:R-:W0:Y:S02]  /*5f30*/  I2F.F64.S64 R26, R26 ;  /* 0x0000001a001a7312 */ /* 0x000e240000301c00 */
[----:B0-----:R0:W-:Y:S01]  /*5f40*/  STG.E.64 desc[UR36][R8.64], R26 ;  /* 0x0000001a08007986 */ /* 0x0011e2000c101b24 */
[----:B------:R-:W-:Y:S05]  /*5f50*/  BRA `(.L_x_12975) ;  /* 0x0000000800a07947 */ /* 0x000fea0003800000 */
.L_x_12970:
        /* <DEDUP_REMOVED lines=13> */
.L_x_12984:
[----:B------:R-:W0:Y:S01]  /*6030*/  I2F.F64.S64 R4, R26 ;  /* 0x0000001a00047312 */ /* 0x000e220000301c00 */
[----:B------:R-:W-:-:S05]  /*6040*/  CS2R R6, SRZ ;  /* 0x0000000000067805 */ /* 0x000fca000001ff00 */
[----:B0-----:R0:W-:Y:S01]  /*6050*/  STG.E.128 desc[UR36][R8.64], R4 ;  /* 0x0000000408007986 */ /* 0x0011e2000c101d24 */
[----:B------:R-:W-:Y:S05]  /*6060*/  BRA `(.L_x_12975) ;  /* 0x00000008005c7947 */ /* 0x000fea0003800000 */
.L_x_12983:
        /* <DEDUP_REMOVED lines=21> */
.L_x_12988:
[----:B------:R-:W-:Y:S05]  /*61c0*/  BSYNC B0 ;  /* 0x0000000000007941 */ /* 0x000fea0003800000 */
.L_x_12987:
[----:B------:R-:W-:-:S05]  /*61d0*/  LOP3.LUT R5, R0, R5, RZ, 0xfc, !PT ;  /* 0x0000000500057212 */ /* 0x000fca00078efcff */
[----:B------:R0:W-:Y:S01]  /*61e0*/  STG.E.U8 desc[UR36][R8.64], R5 ;  /* 0x0000000508007986 */ /* 0x0001e2000c101124 */
[----:B------:R-:W-:Y:S05]  /*61f0*/  BRA `(.L_x_12975) ;  /* 0x0000000400f87947 */ /* 0x000fea0003800000 */
.L_x_12986:
        /* <DEDUP_REMOVED lines=13> */
.L_x_12990:
[----:B------:R-:W-:Y:S01]  /*62d0*/  IMAD.MOV.U32 R0, RZ, RZ, 0x7f ;  /* 0x0000007fff007424 */ /* 0x000fe200078e00ff */
[----:B------:R-:W-:-:S04]  /*62e0*/  ISETP.GT.U32.AND P0, PT, R3, 0x7f800000, PT ;  /* 0x7f8000000300780c */ /* 0x000fc80003f04070 */
[----:B------:R-:W-:-:S09]  /*62f0*/  SEL R0, R0, 0x7c, P0 ;  /* 0x0000007c00007807 */ /* 0x000fd20000000000 */
.L_x_12991:
[----:B------:R-:W-:Y:S05]  /*6300*/  BSYNC B0 ;  /* 0x0000000000007941 */ /* 0x000fea0003800000 */
.L_x_12989:
[----:B------:R-:W-:-:S04]  /*6310*/  LOP3.LUT R3, R27, 0x80000000, RZ, 0xc0, !PT ;  /* 0x800000001b037812 */ /* 0x000fc800078ec0ff */
[----:B------:R-:W-:-:S04]  /*6320*/  SHF.R.U32.HI R3, RZ, 0x18, R3 ;  /* 0x00000018ff037819 */ /* 0x000fc80000011603 */
[----:B------:R-:W-:-:S05]  /*6330*/  LOP3.LUT R3, R0, R3, RZ, 0xfc, !PT ;  /* 0x0000000300037212 */ /* 0x000fca00078efcff */
[----:B------:R0:W-:Y:S01]  /*6340*/  STG.E.U8 desc[UR36][R8.64], R3 ;  /* 0x0000000308007986 */ /* 0x0001e2000c101124 */
[----:B------:R-:W-:Y:S05]  /*6350*/  BRA `(.L_x_12975) ;  /* 0x0000000400a07947 */ /* 0x000fea0003800000 */
.L_x_12985:
[----:B------:R-:W0:Y:S02]  /*6360*/  I2F.S64 R0, R26 ;  /* 0x0000001a00007312 */ /* 0x000e240000301400 */
[----:B0-----:R-:W-:-:S05]  /*6370*/  F2FP.BF16.F32.PACK_AB R0, RZ, R0 ;  /* 0x00000000ff00723e */ /* 0x001fca00000010ff */
[----:B------:R0:W-:Y:S01]  /*6380*/  STG.E.U16 desc[UR36][R8.64], R0 ;  /* 0x0000000008007986 */ /* 0x0001e2000c101524 */
[----:B------:R-:W-:Y:S05]  /*6390*/  BRA `(.L_x_12975) ;  /* 0x0000000400907947 */ /* 0x000fea0003800000 */
.L_x_12982:
        /* <DEDUP_REMOVED lines=10> */
.L_x_12994:
        /* <DEDUP_REMOVED lines=17> */
.L_x_12997:
[----:B------:R-:W-:-:S04]  /*6550*/  LOP3.LUT R3, R27, 0x80000000, RZ, 0xc0, !PT ;  /* 0x800000001b037812 */ /* 0x000fc800078ec0ff */
[----:B------:R-:W-:-:S04]  /*6560*/  SHF.R.U32.HI R3, RZ, 0x18, R3 ;  /* 0x00000018ff037819 */ /* 0x000fc80000011603 */
[----:B------:R-:W-:-:S04]  /*6570*/  LOP3.LUT R0, R0, R3, RZ, 0xfc, !PT ;  /* 0x0000000300007212 */ /* 0x000fc800078efcff */
[----:B------:R-:W-:-:S07]  /*6580*/  PRMT R4, R0, 0x7610, R4 ;  /* 0x0000761000047816 */ /* 0x000fce0000000004 */
.L_x_12996:
[----:B------:R-:W-:Y:S05]  /*6590*/  BSYNC B0 ;  /* 0x0000000000007941 */ /* 0x000fea0003800000 */
.L_x_12995:
[----:B------:R0:W-:Y:S01]  /*65a0*/  STG.E.U8 desc[UR36][R8.64], R4 ;  /* 0x0000000408007986 */ /* 0x0001e2000c101124 */
[----:B------:R-:W-:Y:S05]  /*65b0*/  BRA `(.L_x_12975) ;  /* 0x0000000400087947 */ /* 0x000fea0003800000 */
.L_x_12993:
        /* <DEDUP_REMOVED lines=17> */
.L_x_13000:
[----:B------:R-:W-:-:S04]  /*66d0*/  LOP3.LUT R3, R27, 0x80000000, RZ, 0xc0, !PT ;  /* 0x800000001b037812 */ /* 0x000fc800078ec0ff */
[----:B------:R-:W-:-:S04]  /*66e0*/  SHF.R.U32.HI R3, RZ, 0x18, R3 ;  /* 0x00000018ff037819 */ /* 0x000fc80000011603 */
[----:B------:R-:W-:-:S04]  /*66f0*/  LOP3.LUT R0, R0, R3, RZ, 0xfc, !PT ;  /* 0x0000000300007212 */ /* 0x000fc800078efcff */
[----:B------:R-:W-:-:S07]  /*6700*/  PRMT R4, R0, 0x7610, R4 ;  /* 0x0000761000047816 */ /* 0x000fce0000000004 */
.L_x_12999:
[----:B------:R-:W-:Y:S05]  /*6710*/  BSYNC B0 ;  /* 0x0000000000007941 */ /* 0x000fea0003800000 */
.L_x_12998:
[----:B------:R0:W-:Y:S01]  /*6720*/  STG.E.U8 desc[UR36][R8.64], R4 ;  /* 0x0000000408007986 */ /* 0x0001e2000c101124 */
[----:B------:R-:W-:Y:S05]  /*6730*/  BRA `(.L_x_12975) ;  /* 0x0000000000a87947 */ /* 0x000fea0003800000 */
.L_x_12992:
        /* <DEDUP_REMOVED lines=22> */
.L_x_12974:
        /* <DEDUP_REMOVED lines=16> */
.L_x_13003:
[----:B------:R-:W-:Y:S05]  /*69a0*/  BRA `(.L_x_12975) ;  /* 0x00000000000c7947 */ /* 0x000fea0003800000 */
.L_x_13002:
[----:B------:R0:W-:Y:S01]  /*69b0*/  STG.E.64 desc[UR36][R8.64], R26 ;  /* 0x0000001a08007986 */ /* 0x0001e2000c101b24 */
[----:B------:R-:W-:Y:S05]  /*69c0*/  BRA `(.L_x_12975) ;  /* 0x0000000000047947 */ /* 0x000fea0003800000 */
.L_x_13001:
[----:B------:R0:W-:Y:S02]  /*69d0*/  STG.E desc[UR36][R8.64], R18 ;  /* 0x0000001208007986 */ /* 0x0001e4000c101924 */
.L_x_12975:
[----:B------:R-:W-:-:S07]  /*69e0*/  VIADD R19, R19, 0x80 ;  /* 0x0000008013137836 */ /* 0x000fce0000000000 */
.L_x_12935:
[----:B------:R-:W-:Y:S05]  /*69f0*/  BSYNC B6 ;  /* 0x0000000000067941 */ /* 0x000fea0003800000 */
.L_x_12934:
        /* <DEDUP_REMOVED lines=21> */
.L_x_13007:
[----:B------:R-:W-:Y:S01]  /*6b50*/  STG.E.U8 desc[UR36][R2.64], R22 ;  /* 0x0000001602007986 */ /* 0x000fe2000c101124 */
[----:B------:R-:W-:Y:S05]  /*6b60*/  EXIT ;  /* 0x000000000000794d */ /* 0x000fea0003800000 */
.L_x_13006:
        /* <DEDUP_REMOVED lines=8> */
.L_x_13010:
[----:B------:R-:W-:Y:S01]  /*6bf0*/  STG.E desc[UR36][R2.64], R22 ;  /* 0x0000001602007986 */ /* 0x000fe2000c101924 */
[----:B------:R-:W-:Y:S05]  /*6c00*/  EXIT ;  /* 0x000000000000794d */ /* 0x000fea0003800000 */
.L_x_13009:
[----:B------:R-:W-:Y:S01]  /*6c10*/  STG.E.U16 desc[UR36][R2.64], R22 ;  /* 0x0000001602007986 */ /* 0x000fe2000c101524 */
[----:B------:R-:W-:Y:S05]  /*6c20*/  EXIT ;  /* 0x000000000000794d */ /* 0x000fea0003800000 */
.L_x_13005:
        /* <DEDUP_REMOVED lines=9> */
.L_x_13012:
[----:B------:R-:W0:Y:S02]  /*6cc0*/  I2F.S64 R0, R22 ;  /* 0x0000001600007312 */ /* 0x000e240000301400 */
[----:B0-----:R-:W-:-:S05]  /*6cd0*/  F2FP.F16.F32.PACK_AB R0, RZ, R0 ;  /* 0x00000000ff00723e */ /* 0x001fca00000000ff */
[----:B------:R-:W-:Y:S01]  /*6ce0*/  STG.E.U16 desc[UR36][R2.64], R0 ;  /* 0x0000000002007986 */ /* 0x000fe2000c101524 */
[----:B------:R-:W-:Y:S05]  /*6cf0*/  EXIT ;  /* 0x000000000000794d */ /* 0x000fea0003800000 */
.L_x_13011:
        /* <DEDUP_REMOVED lines=10> */
.L_x_13014:
[----:B------:R-:W0:Y:S02]  /*6da0*/  I2F.S64 R22, R22 ;  /* 0x0000001600167312 */ /* 0x000e240000301400 */
[----:B0-----:R-:W-:-:S04]  /*6db0*/  F2FP.F16.F32.PACK_AB R5, RZ, R22 ;  /* 0x00000016ff05723e */ /* 0x001fc800000000ff */
[----:B------:R-:W-:-:S05]  /*6dc0*/  PRMT R5, R5, 0x5410, RZ ;  /* 0x0000541005057816 */ /* 0x000fca00000000ff */
[----:B------:R-:W-:Y:S01]  /*6dd0*/  STG.E desc[UR36][R2.64], R5 ;  /* 0x0000000502007986 */ /* 0x000fe2000c101924 */
[----:B------:R-:W-:Y:S05]  /*6de0*/  EXIT ;  /* 0x000000000000794d */ /* 0x000fea0003800000 */
.L_x_13013:
[----:B------:R-:W0:Y:S02]  /*6df0*/  I2F.F64.S64 R22, R22 ;  /* 0x0000001600167312 */ /* 0x000e240000301c00 */
[----:B0-----:R-:W-:Y:S01]  /*6e00*/  STG.E.64 desc[UR36][R2.64], R22 ;  /* 0x0000001602007986 */ /* 0x001fe2000c101b24 */
[----:B------:R-:W-:Y:S05]  /*6e10*/  EXIT ;  /* 0x000000000000794d */ /* 0x000fea0003800000 */
.L_x_13004:
        /* <DEDUP_REMOVED lines=13> */
.L_x_13017:
[----:B------:R-:W0:Y:S01]  /*6ef0*/  I2F.F64.S64 R4, R22 ;  /* 0x0000001600047312 */ /* 0x000e220000301c00 */
[----:B------:R-:W-:-:S05]  /*6f00*/  CS2R R6, SRZ ;  /* 0x0000000000067805 */ /* 0x000fca000001ff00 */
[----:B0-----:R-:W-:Y:S01]  /*6f10*/  STG.E.128 desc[UR36][R2.64], R4 ;  /* 0x0000000402007986 */ /* 0x001fe2000c101d24 */
[----:B------:R-:W-:Y:S05]  /*6f20*/  EXIT ;  /* 0x000000000000794d */ /* 0x000fea0003800000 */
.L_x_13016:
        /* <DEDUP_REMOVED lines=21> */
.L_x_13021:
[----:B------:R-:W-:Y:S05]  /*7080*/  BSYNC B0 ;  /* 0x0000000000007941 */ /* 0x000fea0003800000 */
.L_x_13020:
[----:B------:R-:W-:-:S05]  /*7090*/  LOP3.LUT R5, R0, R5, RZ, 0xfc, !PT ;  /* 0x0000000500057212 */ /* 0x000fca00078efcff */
[----:B------:R-:W-:Y:S01]  /*70a0*/  STG.E.U8 desc[UR36][R2.64], R5 ;  /* 0x0000000502007986 */ /* 0x000fe2000c101124 */
[----:B------:R-:W-:Y:S05]  /*70b0*/  EXIT ;  /* 0x000000000000794d */ /* 0x000fea0003800000 */
.L_x_13019:
        /* <DEDUP_REMOVED lines=13> */
.L_x_13023:
[----:B------:R-:W-:Y:S01]  /*7190*/  IMAD.MOV.U32 R0, RZ, RZ, 0x7f ;  /* 0x0000007fff007424 */ /* 0x000fe200078e00ff */
[----:B------:R-:W-:-:S04]  /*71a0*/  ISETP.GT.U32.AND P0, PT, R4, 0x7f800000, PT ;  /* 0x7f8000000400780c */ /* 0x000fc80003f04070 */
[----:B------:R-:W-:-:S09]  /*71b0*/  SEL R0, R0, 0x7c, P0 ;  /* 0x0000007c00007807 */ /* 0x000fd20000000000 */
.L_x_13024:
[----:B------:R-:W-:Y:S05]  /*71c0*/  BSYNC B0 ;  /* 0x0000000000007941 */ /* 0x000fea0003800000 */
.L_x_13022:
[----:B------:R-:W-:-:S04]  /*71d0*/  LOP3.LUT R4, R23, 0x80000000, RZ, 0xc0, !PT ;  /* 0x8000000017047812 */ /* 0x000fc800078ec0ff */
[----:B------:R-:W-:-:S04]  /*71e0*/  SHF.R.U32.HI R5, RZ, 0x18, R4 ;  /* 0x00000018ff057819 */ /* 0x000fc80000011604 */
[----:B------:R-:W-:-:S05]  /*71f0*/  LOP3.LUT R5, R0, R5, RZ, 0xfc, !PT ;  /* 0x0000000500057212 */ /* 0x000fca00078efcff */
[----:B------:R-:W-:Y:S01]  /*7200*/  STG.E.U8 desc[UR36][R2.64], R5 ;  /* 0x0000000502007986 */ /* 0x000fe2000c101124 */
[----:B------:R-:W-:Y:S05]  /*7210*/  EXIT ;  /* 0x000000000000794d */ /* 0x000fea0003800000 */
.L_x_13018:
[----:B------:R-:W0:Y:S02]  /*7220*/  I2F.S64 R0, R22 ;  /* 0x0000001600007312 */ /* 0x000e240000301400 */
[----:B0-----:R-:W-:-:S05]  /*7230*/  F2FP.BF16.F32.PACK_AB R0, RZ, R0 ;  /* 0x00000000ff00723e */ /* 0x001fca00000010ff */
[----:B------:R-:W-:Y:S01]  /*7240*/  STG.E.U16 desc[UR36][R2.64], R0 ;  /* 0x0000000002007986 */ /* 0x000fe2000c101524 */
[----:B------:R-:W-:Y:S05]  /*7250*/  EXIT ;  /* 0x000000000000794d */ /* 0x000fea0003800000 */
.L_x_13015:
        /* <DEDUP_REMOVED lines=10> */
.L_x_13027:
        /* <DEDUP_REMOVED lines=17> */
.L_x_13030:
[----:B------:R-:W-:-:S04]  /*7410*/  LOP3.LUT R0, R23, 0x80000000, RZ, 0xc0, !PT ;  /* 0x8000000017007812 */ /* 0x000fc800078ec0ff */
[----:B------:R-:W-:-:S04]  /*7420*/  SHF.R.U32.HI R5, RZ, 0x18, R0 ;  /* 0x00000018ff057819 */ /* 0x000fc80000011600 */
[----:B------:R-:W-:-:S04]  /*7430*/  LOP3.LUT R4, R4, R5, RZ, 0xfc, !PT ;  /* 0x0000000504047212 */ /* 0x000fc800078efcff */
[----:B------:R-:W-:-:S07]  /*7440*/  PRMT R0, R4, 0x7610, R0 ;  /* 0x0000761004007816 */ /* 0x000fce0000000000 */
.L_x_13029:
[----:B------:R-:W-:Y:S05]  /*7450*/  BSYNC B0 ;  /* 0x0000000000007941 */ /* 0x000fea0003800000 */
.L_x_13028:
[----:B------:R-:W-:Y:S01]  /*7460*/  STG.E.U8 desc[UR36][R2.64], R0 ;  /* 0x0000000002007986 */ /* 0x000fe2000c101124 */
[----:B------:R-:W-:Y:S05]  /*7470*/  EXIT ;  /* 0x000000000000794d */ /* 0x000fea0003800000 */
.L_x_13026:
        /* <DEDUP_REMOVED lines=17> */
.L_x_13033:
[----:B------:R-:W-:-:S04]  /*7590*/  LOP3.LUT R0, R23, 0x80000000, RZ, 0xc0, !PT ;  /* 0x8000000017007812 */ /* 0x000fc800078ec0ff */
[----:B------:R-:W-:-:S04]  /*75a0*/  SHF.R.U32.HI R5, RZ, 0x18, R0 ;  /* 0x00000018ff057819 */ /* 0x000fc80000011600 */
[----:B------:R-:W-:-:S04]  /*75b0*/  LOP3.LUT R4, R4, R5, RZ, 0xfc, !PT ;  /* 0x0000000504047212 */ /* 0x000fc800078efcff */
[----:B------:R-:W-:-:S07]  /*75c0*/  PRMT R0, R4, 0x7610, R0 ;  /* 0x0000761004007816 */ /* 0x000fce0000000000 */
.L_x_13032:
[----:B------:R-:W-:Y:S05]  /*75d0*/  BSYNC B0 ;  /* 0x0000000000007941 */ /* 0x000fea0003800000 */
.L_x_13031:
[----:B------:R-:W-:Y:S01]  /*75e0*/  STG.E.U8 desc[UR36][R2.64], R0 ;  /* 0x0000000002007986 */ /* 0x000fe2000c101124 */
[----:B------:R-:W-:Y:S05]  /*75f0*/  EXIT ;  /* 0x000000000000794d */ /* 0x000fea0003800000 */
.L_x_13025:
        /* <DEDUP_REMOVED lines=22> */
.L_x_13008:
        /* <DEDUP_REMOVED lines=16> */
.L_x_13036:
[----:B------:R-:W-:Y:S05]  /*7860*/  EXIT ;  /* 0x000000000000794d */ /* 0x000fea0003800000 */
.L_x_13035:
[----:B------:R-:W-:Y:S01]  /*7870*/  STG.E.64 desc[UR36][R2.64], R22 ;  /* 0x0000001602007986 */ /* 0x000fe2000c101b24 */
[----:B------:R-:W-:Y:S05]  /*7880*/  EXIT ;  /* 0x000000000000794d */ /* 0x000fea0003800000 */
.L_x_13034:
[----:B------:R-:W-:Y:S01]  /*7890*/  STG.E desc[UR36][R2.64], R22 ;  /* 0x0000001602007986 */ /* 0x000fe2000c101924 */
[----:B------:R-:W-:Y:S05]  /*78a0*/  EXIT ;  /* 0x000000000000794d */ /* 0x000fea0003800000 */
.L_x_13037:
        /* <DEDUP_REMOVED lines=13> */
.L_x_36257:


//--------------------- .text._ZN2at6native18elementwise_kernelILi128ELi2EZNS0_22gpu_kernel_impl_nocastIZZZNS0_21clamp_min_kernel_cudaERNS_18TensorIteratorBaseERKN3c106ScalarEENKUlvE_clEvENKUlvE2_clEvEUllE_EEvS4_RKT_EUliE_EEviT1_ --------------------------
	.section	.text._ZN2at6native18elementwise_kernelILi128ELi2EZNS0_22gpu_kernel_impl_nocastIZZZNS0_21clamp_min_kernel_cudaERNS_18TensorIteratorBaseERKN3c106ScalarEENKUlvE_clEvENKUlvE2_clEvEUllE_EEvS4_RKT_EUliE_EEviT1_,"ax",@progbits
	.align	128
        .global         _ZN2at6native18elementwise_kernelILi128ELi2EZNS0_22gpu_kernel_impl_nocastIZZZNS0_21clamp_min_kernel_cudaERNS_18TensorIteratorBaseERKN3c106ScalarEENKUlvE_clEvENKUlvE2_clEvEUllE_EEvS4_RKT_EUliE_EEviT1_
        .type           _ZN2at6native18elementwise_kernelILi128ELi2EZNS0_22gpu_kernel_impl_nocastIZZZNS0_21clamp_min_kernel_cudaERNS_18TensorIteratorBaseERKN3c106ScalarEENKUlvE_clEvENKUlvE2_clEvEUllE_EEvS4_RKT_EUliE_EEviT1_,@function
        .size           _ZN2at6native18elementwise_kernelILi128ELi2EZNS0_22gpu_kernel_impl_nocastIZZZNS0_21clamp_min_kernel_cudaERNS_18TensorIteratorBaseERKN3c106ScalarEENKUlvE_clEvENKUlvE2_clEvEUllE_EEvS4_RKT_EUliE_EEviT1_,(.L_x_36258 - _ZN2at6native18elementwise_kernelILi128ELi2EZNS0_22gpu_kernel_impl_nocastIZZZNS0_21clamp_min_kernel_cudaERNS_18TensorIteratorBaseERKN3c106ScalarEENKUlvE_clEvENKUlvE2_clEvEUllE_EEvS4_RKT_EUliE_EEviT1_)
        .other          _ZN2at6native18elementwise_kernelILi128ELi2EZNS0_22gpu_kernel_impl_nocastIZZZNS0_21clamp_min_kernel_cudaERNS_18TensorIteratorBaseERKN3c106ScalarEENKUlvE_clEvENKUlvE2_clEvEUllE_EEvS4_RKT_EUliE_EEviT1_,@"STO_CUDA_ENTRY STV_DEFAULT"
_ZN2at6native18elementwise_kernelILi128ELi2EZNS0_22gpu_kernel_impl_nocastIZZZNS0_21clamp_min_kernel_cudaERNS_18TensorIteratorBaseERKN3c106ScalarEENKUlvE_clEvENKUlvE2_clEvEUllE_EEvS4_RKT_EUliE_EEviT1_:
.text._ZN2at6native18elementwise_kernelILi128ELi2EZNS0_22gpu_kernel_impl_nocastIZZZNS0_21clamp_min_kernel_cudaERNS_18TensorIteratorBaseERKN3c106ScalarEENKUlvE_clEvENKUlvE2_clEvEUllE_EEvS4_RKT_EUliE_EEviT1_:
        /* <DEDUP_REMOVED lines=312> */
.L_x_13040:
        /* <DEDUP_REMOVED lines=9> */
[----:B--2---:R-:W-:-:S04]  /*1410*/  ISETP.GT.U32.AND P0, PT, R4, UR10, PT ;  /* 0x0000000a04007c0c */ /* 0x004fc8000bf04070 */
[----:B------:R-:W-:-:S04]  /*1420*/  ISETP.GT.AND.EX P0, PT, R5, UR11, PT, P0 ;  /* 0x0000000b05007c0c */ /* 0x000fc8000bf04300 */
[----:B------:R-:W-:Y:S02]  /*1430*/  SEL R2, R4, UR10, P0 ;  /* 0x0000000a04027c07 */ /* 0x000fe40008000000 */
[----:B------:R-:W-:-:S05]  /*1440*/  SEL R3, R5, UR11, P0 ;  /* 0x0000000b05037c07 */ /* 0x000fca0008000000 */
[----:B------:R0:W-:Y:S02]  /*1450*/  STG.E.64 desc[UR4][R6.64], R2 ;  /* 0x0000000206007986 */ /* 0x0001e4000c101b04 */
.L_x_13039:
[----:B------:R-:W-:Y:S05]  /*1460*/  BSYNC B0 ;  /* 0x0000000000007941 */ /* 0x000fea0003800000 */
.L_x_13038:
        /* <DEDUP_REMOVED lines=305> */
.L_x_13041:
        /* <DEDUP_REMOVED lines=8> */
[----:B--2---:R-:W-:-:S04]  /*2800*/  ISETP.GT.U32.AND P0, PT, R4, UR8, PT ;  /* 0x0000000804007c0c */ /* 0x004fc8000bf04070 */
[----:B------:R-:W-:-:S04]  /*2810*/  ISETP.GT.AND.EX P0, PT, R5, UR9, PT, P0 ;  /* 0x0000000905007c0c */ /* 0x000fc8000bf04300 */
[----:B------:R-:W-:Y:S02]  /*2820*/  SEL R2, R4, UR8, P0 ;  /* 0x0000000804027c07 */ /* 0x000fe40008000000 */
[----:B------:R-:W-:-:S05]  /*2830*/  SEL R3, R5, UR9, P0 ;  /* 0x0000000905037c07 */ /* 0x000fca0008000000 */
[----:B------:R-:W-:Y:S01]  /*2840*/  STG.E.64 desc[UR4][R6.64], R2 ;  /* 0x0000000206007986 */ /* 0x000fe2000c101b04 */
[----:B------:R-:W-:Y:S05]  /*2850*/  EXIT ;  /* 0x000000000000794d */ /* 0x000fea0003800000 */
.L_x_13042:
        /* <DEDUP_REMOVED lines=10> */
.L_x_36258:


//--------------------- .text._ZN2at6native27unrolled_elementwise_kernelIZZZNS0_21clamp_min_kernel_cudaERNS_18TensorIteratorBaseERKN3c106ScalarEENKUlvE_clEvENKUlvE2_clEvEUllE_St5arrayIPcLm2EELi4E23TrivialOffsetCalculatorILi1EjESF_NS0_6memory15LoadWithoutCastENSG_16StoreWithoutCastEEEviT_T0_T2_T3_T4_T5_ --------------------------
	.section	.text._ZN2at6native27unrolled_elementwise_kernelIZZZNS0_21clamp_min_kernel_cudaERNS_18TensorIteratorBaseERKN3c106ScalarEENKUlvE_clEvENKUlvE2_clEvEUllE_St5arrayIPcLm2EELi4E23TrivialOffsetCalculatorILi1EjESF_NS0_6memory15LoadWithoutCastENSG_16StoreWithoutCastEEEviT_T0_T2_T3_T4_T5_,"ax",@progbits
	.align	128
        .global         _ZN2at6native27unrolled_elementwise_kernelIZZZNS0_21clamp_min_kernel_cudaERNS_18TensorIteratorBaseERKN3c106ScalarEENKUlvE_clEvENKUlvE2_clEvEUllE_St5arrayIPcLm2EELi4E23TrivialOffsetCalculatorILi1EjESF_NS0_6memory15LoadWithoutCastENSG_16StoreWithoutCastEEEviT_T0_T2_T3_T4_T5_
        .type           _ZN2at6native27unrolled_elementwise_kernelIZZZNS0_21clamp_min_kernel_cudaERNS_18TensorIteratorBaseERKN3c106ScalarEENKUlvE_clEvENKUlvE2_clEvEUllE_St5arrayIPcLm2EELi4E23TrivialOffsetCalculatorILi1EjESF_NS0_6memory15LoadWithoutCastENSG_16StoreWithoutCastEEEviT_T0_T2_T3_T4_T5_,@function
        .size           _ZN2at6native27unrolled_elementwise_kernelIZZZNS0_21clamp_min_kernel_cudaERNS_18TensorIteratorBaseERKN3c106ScalarEENKUlvE_clEvENKUlvE2_clEvEUllE_St5arrayIPcLm2EELi4E23TrivialOffsetCalculatorILi1EjESF_NS0_6memory15LoadWithoutCastENSG_16StoreWithoutCastEEEviT_T0_T2_T3_T4_T5_,(.L_x_36259 - _ZN2at6native27unrolled_elementwise_kernelIZZZNS0_21clamp_min_kernel_cudaERNS_18TensorIteratorBaseERKN3c106ScalarEENKUlvE_clEvENKUlvE2_clEvEUllE_St5arrayIPcLm2EELi4E23TrivialOffsetCalculatorILi1EjESF_NS0_6memory15LoadWithoutCastENSG_16StoreWithoutCastEEEviT_T0_T2_T3_T4_T5_)
        .other          _ZN2at6native27unrolled_elementwise_kernelIZZZNS0_21clamp_min_kernel_cudaERNS_18TensorIteratorBaseERKN3c106ScalarEENKUlvE_clEvENKUlvE2_clEvEUllE_St5arrayIPcLm2EELi4E23TrivialOffsetCalculatorILi1EjESF_NS0_6memory15LoadWithoutCastENSG_16StoreWithoutCastEEEviT_T0_T2_T3_T4_T5_,@"STO_CUDA_ENTRY STV_DEFAULT"
_ZN2at6native27unrolled_elementwise_kernelIZZZNS0_21clamp_min_kernel_cudaERNS_18TensorIteratorBaseERKN3c106ScalarEENKUlvE_clEvENKUlvE2_clEvEUllE_St5arrayIPcLm2EELi4E23TrivialOffsetCalculatorILi1EjESF_NS0_6memory15LoadWithoutCastENSG_16StoreWithoutCastEEEviT_T0_T2_T3_T4_T5_:
.text._ZN2at6native27unrolled_elementwise_kernelIZZZNS0_21clamp_min_kernel_cudaERNS_18TensorIteratorBaseERKN3c106ScalarEENKUlvE_clEvENKUlvE2_clEvEUllE_St5arrayIPcLm2EELi4E23TrivialOffsetCalculatorILi1EjESF_NS0_6memory15LoadWithoutCastENSG_16StoreWithoutCastEEEviT_T0_T2_T3_T4_T5_:
        /* <DEDUP_REMOVED lines=42> */
[----:B---3--:R-:W-:Y:S02]  /*02a0*/  ISETP.GT.U32.AND P1, PT, R16, UR6, PT ;  /* 0x0000000610007c0c */ /* 0x008fe4000bf24070 */
[----:B----4-:R-:W-:Y:S02]  /*02b0*/  ISETP.GT.U32.AND P0, PT, R4, UR6, PT ;  /* 0x0000000604007c0c */ /* 0x010fe4000bf04070 */
[----:B------:R-:W-:Y:S02]  /*02c0*/  ISETP.GT.AND.EX P1, PT, R17, UR7, PT, P1 ;  /* 0x0000000711007c0c */ /* 0x000fe4000bf24310 */
[----:B------:R-:W-:-:S02]  /*02d0*/  ISETP.GT.AND.EX P0, PT, R5, UR7, PT, P0 ;  /* 0x0000000705007c0c */ /* 0x000fc4000bf04300 */
[----:B------:R-:W-:Y:S02]  /*02e0*/  SEL R10, R16, UR6, P1 ;  /* 0x00000006100a7c07 */ /* 0x000fe40008800000 */
[----:B------:R-:W-:Y:S02]  /*02f0*/  SEL R11, R17, UR7, P1 ;  /* 0x00000007110b7c07 */ /* 0x000fe40008800000 */
[----:B------:R-:W-:Y:S02]  /*0300*/  SEL R16, R4, UR6, P0 ;  /* 0x0000000604107c07 */ /* 0x000fe40008000000 */
[----:B------:R-:W-:-:S05]  /*0310*/  SEL R17, R5, UR7, P0 ;  /* 0x0000000705117c07 */ /* 0x000fca0008000000 */
[----:B------:R0:W-:Y:S01]  /*0320*/  @!P2 STG.E.64 desc[UR4][R14.64], R16 ;  /* 0x000000100e00a986 */ /* 0x0001e2000c101b04 */
[----:B--2---:R-:W-:-:S04]  /*0330*/  ISETP.GT.U32.AND P3, PT, R6, UR6, PT ;  /* 0x0000000606007c0c */ /* 0x004fc8000bf64070 */
[----:B------:R-:W-:Y:S02]  /*0340*/  ISETP.GT.AND.EX P0, PT, R7, UR7, PT, P3 ;  /* 0x0000000707007c0c */ /* 0x000fe4000bf04330 */
[----:B------:R-:W-:Y:S02]  /*0350*/  ISETP.GE.AND P3, PT, R13, R0, PT ;  /* 0x000000000d00720c */ /* 0x000fe40003f66270 */
[----:B------:R-:W-:Y:S02]  /*0360*/  SEL R18, R6, UR6, P0 ;  /* 0x0000000606127c07 */ /* 0x000fe40008000000 */
[----:B------:R-:W-:Y:S02]  /*0370*/  SEL R19, R7, UR7, P0 ;  /* 0x0000000707137c07 */ /* 0x000fe40008000000 */
[----:B------:R-:W-:-:S04]  /*0380*/  ISETP.GT.U32.AND P1, PT, R8, UR6, PT ;  /* 0x0000000608007c0c */ /* 0x000fc8000bf24070 */
[----:B------:R-:W-:-:S04]  /*0390*/  ISETP.GT.AND.EX P1, PT, R9, UR7, PT, P1 ;  /* 0x0000000709007c0c */ /* 0x000fc8000bf24310 */
        /* <DEDUP_REMOVED lines=13> */
.L_x_13044:
[----:B------:R-:W-:Y:S05]  /*0470*/  BSYNC B0 ;  /* 0x0000000000007941 */ /* 0x000fea0003800000 */
.L_x_13043:
[----:B------:R-:W-:-:S13]  /*0480*/  ISETP.GE.AND P0, PT, R13, R0, PT ;  /* 0x000000000d00720c */ /* 0x000fda0003f06270 */
[----:B------:R-:W-:Y:S05]  /*0490*/  @P0 EXIT ;  /* 0x000000000000094d */ /* 0x000fea0003800000 */
[----:B0-----:R-:W0:Y:S01]  /*04a0*/  LDC.64 R6, c[0x0][0x228] ;  /* 0x00008a00ff067b82 */ /* 0x001e220000000a00 */
[----:B------:R-:W-:-:S04]  /*04b0*/  IMAD R3, R2, 0x200, R13 ;  /* 0x0000020002037824 */ /* 0x000fc800078e020d */
[----:B0-----:R-:W-:-:S05]  /*04c0*/  IMAD.WIDE.U32 R2, R3, 0x8, R6 ;  /* 0x0000000803027825 */ /* 0x001fca00078e0006 */
[----:B------:R-:W-:Y:S01]  /*04d0*/  STG.E.64 desc[UR4][R2.64], R4 ;  /* 0x0000000402007986 */ /* 0x000fe2000c101b04 */
[----:B------:R-:W-:Y:S05]  /*04e0*/  EXIT ;  /* 0x000000000000794d */ /* 0x000fea0003800000 */
.L_x_13045:
        /* <DEDUP_REMOVED lines=9> */
.L_x_36259:


//--------------------- .text._ZN2at6native29vectorized_elementwise_kernelILi2EZZZNS0_21clamp_min_kernel_cudaERNS_18TensorIteratorBaseERKN3c106ScalarEENKUlvE_clEvENKUlvE2_clEvEUllE_St5arrayIPcLm2EEEEviT0_T1_ --------------------------
	.section	.text._ZN2at6native29vectorized_elementwise_kernelILi2EZZZNS0_21clamp_min_kernel_cudaERNS_18TensorIteratorBaseERKN3c106ScalarEENKUlvE_clEvENKUlvE2_clEvEUllE_St5arrayIPcLm2EEEEviT0_T1_,"ax",@progbits
	.align	128
        .global         _ZN2at6native29vectorized_elementwise_kernelILi2EZZZNS0_21clamp_min_kernel_cudaERNS_18TensorIteratorBaseERKN3c106ScalarEENKUlvE_clEvENKUlvE2_clEvEUllE_St5arrayIPcLm2EEEEviT0_T1_
        .type           _ZN2at6native29vectorized_elementwise_kernelILi2EZZZNS0_21clamp_min_kernel_cudaERNS_18TensorIteratorBaseERKN3c106ScalarEENKUlvE_clEvENKUlvE2_clEvEUllE_St5arrayIPcLm2EEEEviT0_T1_,@function
        .size           _ZN2at6native29vectorized_elementwise_kernelILi2EZZZNS0_21clamp_min_kernel_cudaERNS_18TensorIteratorBaseERKN3c106ScalarEENKUlvE_clEvENKUlvE2_clEvEUllE_St5arrayIPcLm2EEEEviT0_T1_,(.L_x_36260 - _ZN2at6native29vectorized_elementwise_kernelILi2EZZZNS0_21clamp_min_kernel_cudaERNS_18TensorIteratorBaseERKN3c106ScalarEENKUlvE_clEvENKUlvE2_clEvEUllE_St5arrayIPcLm2EEEEviT0_T1_)
        .other          _ZN2at6native29vectorized_elementwise_kernelILi2EZZZNS0_21clamp_min_kernel_cudaERNS_18TensorIteratorBaseERKN3c106ScalarEENKUlvE_clEvENKUlvE2_clEvEUllE_St5arrayIPcLm2EEEEviT0_T1_,@"STO_CUDA_ENTRY STV_DEFAULT"
_ZN2at6native29vectorized_elementwise_kernelILi2EZZZNS0_21clamp_min_kernel_cudaERNS_18TensorIteratorBaseERKN3c106ScalarEENKUlvE_clEvENKUlvE2_clEvEUllE_St5arrayIPcLm2EEEEviT0_T1_:
.text._ZN2at6native29vectorized_elementwise_kernelILi2EZZZNS0_21clamp_min_kernel_cudaERNS_18TensorIteratorBaseERKN3c106ScalarEENKUlvE_clEvENKUlvE2_clEvEUllE_St5arrayIPcLm2EEEEviT0_T1_:
        /* <DEDUP_REMOVED lines=20> */
[----:B---3--:R-:W-:Y:S02]  /*0140*/  ISETP.GT.U32.AND P0, PT, R10, UR6, PT ;  /* 0x000000060a007c0c */ /* 0x008fe4000bf04070 */
[----:B------:R-:W-:Y:S02]  /*0150*/  ISETP.GT.U32.AND P1, PT, R8, UR6, PT ;  /* 0x0000000608007c0c */ /* 0x000fe4000bf24070 */
[----:B------:R-:W-:Y:S02]  /*0160*/  ISETP.GT.AND.EX P0, PT, R11, UR7, PT, P0 ;  /* 0x000000070b007c0c */ /* 0x000fe4000bf04300 */
[----:B----4-:R-:W-:Y:S02]  /*0170*/  ISETP.GT.U32.AND P2, PT, R18, UR6, PT ;  /* 0x0000000612007c0c */ /* 0x010fe4000bf44070 */
[----:B------:R-:W-:Y:S02]  /*0180*/  ISETP.GT.AND.EX P1, PT, R9, UR7, PT, P1 ;  /* 0x0000000709007c0c */ /* 0x000fe4000bf24310 */
[----:B------:R-:W-:-:S02]  /*0190*/  SEL R2, R10, UR6, P0 ;  /* 0x000000060a027c07 */ /* 0x000fc40008000000 */
[----:B------:R-:W-:Y:S02]  /*01a0*/  SEL R3, R11, UR7, P0 ;  /* 0x000000070b037c07 */ /* 0x000fe40008000000 */
[C---:B------:R-:W-:Y:S02]  /*01b0*/  ISETP.GT.AND.EX P0, PT, R19.reuse, UR7, PT, P2 ;  /* 0x0000000713007c0c */ /* 0x040fe4000bf04320 */
[----:B------:R-:W-:Y:S02]  /*01c0*/  SEL R0, R8, UR6, P1 ;  /* 0x0000000608007c07 */ /* 0x000fe40008800000 */
[----:B------:R-:W-:Y:S02]  /*01d0*/  SEL R8, R18, UR6, P0 ;  /* 0x0000000612087c07 */ /* 0x000fe40008000000 */
[----:B------:R-:W-:Y:S02]  /*01e0*/  SEL R19, R19, UR7, P0 ;  /* 0x0000000713137c07 */ /* 0x000fe40008000000 */
[----:B-----5:R-:W-:Y:S01]  /*01f0*/  ISETP.GT.U32.AND P0, PT, R14, UR6, PT ;  /* 0x000000060e007c0c */ /* 0x020fe2000bf04070 */
[----:B------:R-:W-:Y:S01]  /*0200*/  IMAD.MOV.U32 R18, RZ, RZ, R8 ;  /* 0x000000ffff127224 */ /* 0x000fe200078e0008 */
[----:B------:R-:W-:-:S02]  /*0210*/  ISETP.GT.U32.AND P3, PT, R16, UR6, PT ;  /* 0x0000000610007c0c */ /* 0x000fc4000bf64070 */
[----:B------:R-:W-:Y:S02]  /*0220*/  SEL R9, R9, UR7, P1 ;  /* 0x0000000709097c07 */ /* 0x000fe40008800000 */
[----:B------:R-:W-:Y:S02]  /*0230*/  ISETP.GT.AND.EX P0, PT, R15, UR7, PT, P0 ;  /* 0x000000070f007c0c */ /* 0x000fe4000bf04300 */
[----:B------:R-:W-:Y:S02]  /*0240*/  ISETP.GT.AND.EX P1, PT, R17, UR7, PT, P3 ;  /* 0x0000000711007c0c */ /* 0x000fe4000bf24330 */
[----:B------:R-:W-:Y:S02]  /*0250*/  ISETP.GT.U32.AND P2, PT, R6, UR6, PT ;  /* 0x0000000606007c0c */ /* 0x000fe4000bf44070 */
[----:B------:R-:W-:Y:S02]  /*0260*/  ISETP.GT.U32.AND P3, PT, R4, UR6, PT ;  /* 0x0000000604007c0c */ /* 0x000fe4000bf64070 */
[----:B------:R-:W-:-:S02]  /*0270*/  SEL R14, R14, UR6, P0 ;  /* 0x000000060e0e7c07 */ /* 0x000fc40008000000 */
[----:B------:R-:W-:Y:S02]  /*0280*/  SEL R15, R15, UR7, P0 ;  /* 0x000000070f0f7c07 */ /* 0x000fe40008000000 */
[----:B------:R-:W-:Y:S02]  /*0290*/  ISETP.GT.AND.EX P0, PT, R7, UR7, PT, P2 ;  /* 0x0000000707007c0c */ /* 0x000fe4000bf04320 */
[----:B------:R-:W-:Y:S02]  /*02a0*/  ISETP.GT.AND.EX P2, PT, R5, UR7, PT, P3 ;  /* 0x0000000705007c0c */ /* 0x000fe4000bf44330 */
[----:B------:R-:W-:Y:S02]  /*02b0*/  SEL R10, R16, UR6, P1 ;  /* 0x00000006100a7c07 */ /* 0x000fe40008800000 */
[----:B------:R-:W-:Y:S02]  /*02c0*/  SEL R11, R17, UR7, P1 ;  /* 0x00000007110b7c07 */ /* 0x000fe40008800000 */
[----:B------:R-:W-:Y:S01]  /*02d0*/  ISETP.GT.U32.AND P1, PT, R12, UR6, PT ;  /* 0x000000060c007c0c */ /* 0x000fe2000bf24070 */
        /* <DEDUP_REMOVED lines=9> */
[----:B------:R-:W-:Y:S01]  /*0370*/  ISETP.GT.AND.EX P1, PT, R13, UR7, PT, P1 ;  /* 0x000000070d007c0c */ /* 0x000fe2000bf24310 */
        /* <DEDUP_REMOVED lines=12> */
.L_x_13046:
        /* <DEDUP_REMOVED lines=66> */
[----:B---3--:R-:W-:-:S04]  /*0860*/  ISETP.GT.U32.AND P1, PT, R6, UR6, PT ;  /* 0x0000000606007c0c */ /* 0x008fc8000bf24070 */
[----:B------:R-:W-:-:S04]  /*0870*/  ISETP.GT.AND.EX P1, PT, R7, UR7, PT, P1 ;  /* 0x0000000707007c0c */ /* 0x000fc8000bf24310 */
[----:B------:R-:W-:Y:S02]  /*0880*/  SEL R4, R6, UR6, P1 ;  /* 0x0000000606047c07 */ /* 0x000fe40008800000 */
[----:B------:R-:W-:Y:S02]  /*0890*/  SEL R5, R7, UR7, P1 ;  /* 0x0000000707057c07 */ /* 0x000fe40008800000 */
[----:B-----5:R-:W-:-:S04]  /*08a0*/  ISETP.GT.U32.AND P2, PT, R8, UR6, PT ;  /* 0x0000000608007c0c */ /* 0x020fc8000bf44070 */
[----:B------:R-:W-:-:S04]  /*08b0*/  ISETP.GT.AND.EX P1, PT, R9, UR7, PT, P2 ;  /* 0x0000000709007c0c */ /* 0x000fc8000bf24320 */
[----:B------:R-:W-:Y:S02]  /*08c0*/  SEL R6, R8, UR6, P1 ;  /* 0x0000000608067c07 */ /* 0x000fe40008800000 */
[----:B------:R-:W-:Y:S02]  /*08d0*/  SEL R7, R9, UR7, P1 ;  /* 0x0000000709077c07 */ /* 0x000fe40008800000 */
[----:B----4-:R-:W-:Y:S02]  /*08e0*/  ISETP.GT.U32.AND P2, PT, R12, UR6, PT ;  /* 0x000000060c007c0c */ /* 0x010fe4000bf44070 */
[----:B------:R-:W-:-:S04]  /*08f0*/  ISETP.GT.U32.AND P0, PT, R18, UR6, PT ;  /* 0x0000000612007c0c */ /* 0x000fc8000bf04070 */
[----:B------:R-:W-:-:S04]  /*0900*/  ISETP.GT.AND.EX P0, PT, R19, UR7, PT, P0 ;  /* 0x0000000713007c0c */ /* 0x000fc8000bf04300 */
[----:B------:R-:W-:Y:S02]  /*0910*/  SEL R14, R18, UR6, P0 ;  /* 0x00000006120e7c07 */ /* 0x000fe40008000000 */
[----:B------:R-:W-:Y:S02]  /*0920*/  SEL R15, R19, UR7, P0 ;  /* 0x00000007130f7c07 */ /* 0x000fe40008000000 */
[----:B------:R-:W-:Y:S02]  /*0930*/  ISETP.GT.U32.AND P0, PT, R10, UR6, PT ;  /* 0x000000060a007c0c */ /* 0x000fe4000bf04070 */
[----:B------:R-:W-:Y:S01]  /*0940*/  ISETP.GT.AND.EX P1, PT, R13, UR7, PT, P2 ;  /* 0x000000070d007c0c */ /* 0x000fe2000bf24320 */
[----:B------:R0:W-:Y:S01]  /*0950*/  @!P3 STG.E.64 desc[UR4][R16.64], R14 ;  /* 0x0000000e1000b986 */ /* 0x0001e2000c101b04 */
[----:B------:R-:W-:Y:S02]  /*0960*/  ISETP.GT.AND.EX P0, PT, R11, UR7, PT, P0 ;  /* 0x000000070b007c0c */ /* 0x000fe4000bf04300 */
[----:B------:R-:W-:-:S02]  /*0970*/  ISETP.GE.AND P3, PT, R3, R2, PT ;  /* 0x000000020300720c */ /* 0x000fc40003f66270 */
[----:B------:R-:W-:Y:S02]  /*0980*/  SEL R8, R10, UR6, P0 ;  /* 0x000000060a087c07 */ /* 0x000fe40008000000 */
[----:B------:R-:W-:Y:S02]  /*0990*/  SEL R9, R11, UR7, P0 ;  /* 0x000000070b097c07 */ /* 0x000fe40008000000 */
[----:B------:R-:W-:Y:S02]  /*09a0*/  SEL R10, R12, UR6, P1 ;  /* 0x000000060c0a7c07 */ /* 0x000fe40008800000 */
[----:B------:R-:W-:Y:S02]  /*09b0*/  SEL R11, R13, UR7, P1 ;  /* 0x000000070d0b7c07 */ /* 0x000fe40008800000 */
[----:B------:R-:W-:Y:S02]  /*09c0*/  ISETP.GT.U32.AND P0, PT, R24, UR6, PT ;  /* 0x0000000618007c0c */ /* 0x000fe4000bf04070 */
[----:B--2---:R-:W-:-:S02]  /*09d0*/  ISETP.GT.U32.AND P1, PT, R20, UR6, PT ;  /* 0x0000000614007c0c */ /* 0x004fc4000bf24070 */
[----:B------:R-:W-:Y:S02]  /*09e0*/  ISETP.GT.U32.AND P2, PT, R22, UR6, PT ;  /* 0x0000000616007c0c */ /* 0x000fe4000bf44070 */
[----:B------:R-:W-:Y:S02]  /*09f0*/  ISETP.GT.AND.EX P0, PT, R25, UR7, PT, P0 ;  /* 0x0000000719007c0c */ /* 0x000fe4000bf04300 */
[----:B------:R-:W-:Y:S02]  /*0a00*/  ISETP.GT.AND.EX P1, PT, R21, UR7, PT, P1 ;  /* 0x0000000715007c0c */ /* 0x000fe4000bf24310 */
[----:B------:R-:W-:Y:S02]  /*0a10*/  ISETP.GT.AND.EX P2, PT, R23, UR7, PT, P2 ;  /* 0x0000000717007c0c */ /* 0x000fe4000bf44320 */
        /* <DEDUP_REMOVED lines=19> */
.L_x_13049:
[----:B------:R-:W-:-:S13]  /*0b50*/  ISETP.GE.AND P0, PT, R3, R2, PT ;  /* 0x000000020300720c */ /* 0x000fda0003f06270 */
[----:B------:R-:W-:Y:S05]  /*0b60*/  @P0 BRA `(.L_x_13051) ;  /* 0x0000000000300947 */ /* 0x000fea0003800000 */
[----:B0-----:R-:W0:Y:S01]  /*0b70*/  LDC.64 R4, c[0x0][0x228] ;  /* 0x00008a00ff047b82 */ /* 0x001e220000000a00 */
[----:B------:R-:W-:Y:S02]  /*0b80*/  IMAD.IADD R7, R0, 0x1, R3 ;  /* 0x0000000100077824 */ /* 0x000fe400078e0203 */
[----:B------:R-:W-:Y:S02]  /*0b90*/  VIADD R3, R3, 0x80 ;  /* 0x0000008003037836 */ /* 0x000fe40000000000 */
[----:B0-----:R-:W-:-:S05]  /*0ba0*/  IMAD.WIDE.U32 R4, R7, 0x8, R4 ;  /* 0x0000000807047825 */ /* 0x001fca00078e0004 */
[----:B------:R1:W-:Y:S02]  /*0bb0*/  STG.E.64 desc[UR4][R4.64], R8 ;  /* 0x0000000804007986 */ /* 0x0003e4000c101b04 */
.L_x_13050:
[----:B------:R-:W-:-:S13]  /*0bc0*/  ISETP.GE.AND P0, PT, R3, R2, PT ;  /* 0x000000020300720c */ /* 0x000fda0003f06270 */
[----:B------:R-:W-:Y:S05]  /*0bd0*/  @P0 BRA `(.L_x_13052) ;  /* 0x0000000000340947 */ /* 0x000fea0003800000 */
[----:B01----:R-:W0:Y:S01]  /*0be0*/  LDC.64 R4, c[0x0][0x228] ;  /* 0x00008a00ff047b82 */ /* 0x003e220000000a00 */
[----:B------:R-:W-:Y:S02]  /*0bf0*/  IMAD.IADD R7, R0, 0x1, R3 ;  /* 0x0000000100077824 */ /* 0x000fe400078e0203 */
[----:B------:R-:W-:Y:S02]  /*0c00*/  VIADD R3, R3, 0x80 ;  /* 0x0000008003037836 */ /* 0x000fe40000000000 */
[----:B0-----:R-:W-:-:S05]  /*0c10*/  IMAD.WIDE.U32 R4, R7, 0x8, R4 ;  /* 0x0000000807047825 */ /* 0x001fca00078e0004 */
[----:B------:R1:W-:Y:S02]  /*0c20*/  STG.E.64 desc[UR4][R4.64], R10 ;  /* 0x0000000a04007986 */ /* 0x0003e4000c101b04 */
.L_x_13051:
        /* <DEDUP_REMOVED lines=8> */
.L_x_13052:
[----:B------:R-:W-:Y:S05]  /*0cb0*/  BSYNC B1 ;  /* 0x0000000000017941 */ /* 0x000fea0003800000 */
.L_x_13048:
[----:B------:R-:W-:-:S13]  /*0cc0*/  ISETP.GE.AND P0, PT, R3, R2, PT ;  /* 0x000000020300720c */ /* 0x000fda0003f06270 */
[----:B012---:R-:W0:Y:S01]  /*0cd0*/  @!P0 LDC.64 R4, c[0x0][0x228] ;  /* 0x00008a00ff048b82 */ /* 0x007e220000000a00 */
[----:B------:R-:W-:Y:S02]  /*0ce0*/  @!P0 IMAD.IADD R7, R0, 0x1, R3 ;  /* 0x0000000100078824 */ /* 0x000fe400078e0203 */
[----:B------:R-:W-:Y:S02]  /*0cf0*/  @!P0 VIADD R3, R3, 0x80 ;  /* 0x0000008003038836 */ /* 0x000fe40000000000 */
[----:B0-----:R-:W-:-:S05]  /*0d00*/  @!P0 IMAD.WIDE.U32 R4, R7, 0x8, R4 ;  /* 0x0000000807048825 */ /* 0x001fca00078e0004 */
[----:B------:R2:W-:Y:S02]  /*0d10*/  @!P0 STG.E.64 desc[UR4][R4.64], R16 ;  /* 0x0000001004008986 */ /* 0x0005e4000c101b04 */
.L_x_13053:
[----:B------:R-:W-:Y:S05]  /*0d20*/  BSYNC B0 ;  /* 0x0000000000007941 */ /* 0x000fea0003800000 */
.L_x_13047:
        /* <DEDUP_REMOVED lines=8> */
.L_x_13054:
        /* <DEDUP_REMOVED lines=13> */
.L_x_36260:


//--------------------- .text._ZN2at6native29vectorized_elementwise_kernelILi4EZZZNS0_21clamp_min_kernel_cudaERNS_18TensorIteratorBaseERKN3c106ScalarEENKUlvE_clEvENKUlvE2_clEvEUllE_St5arrayIPcLm2EEEEviT0_T1_ --------------------------
	.section	.text._ZN2at6native29vectorized_elementwise_kernelILi4EZZZNS0_21clamp_min_kernel_cudaERNS_18TensorIteratorBaseERKN3c106ScalarEENKUlvE_clEvENKUlvE2_clEvEUllE_St5arrayIPcLm2EEEEviT0_T1_,"ax",@progbits
	.align	128
        .global         _ZN2at6native29vectorized_elementwise_kernelILi4EZZZNS0_21clamp_min_kernel_cudaERNS_18TensorIteratorBaseERKN3c106ScalarEENKUlvE_clEvENKUlvE2_clEvEUllE_St5arrayIPcLm2EEEEviT0_T1_
        .type           _ZN2at6native29vectorized_elementwise_kernelILi4EZZZNS0_21clamp_min_kernel_cudaERNS_18TensorIteratorBaseERKN3c106ScalarEENKUlvE_clEvENKUlvE2_clEvEUllE_St5arrayIPcLm2EEEEviT0_T1_,@function
        .size           _ZN2at6native29vectorized_elementwise_kernelILi4EZZZNS0_21clamp_min_kernel_cudaERNS_18TensorIteratorBaseERKN3c106ScalarEENKUlvE_clEvENKUlvE2_clEvEUllE_St5arrayIPcLm2EEEEviT0_T1_,(.L_x_36261 - _ZN2at6native29vectorized_elementwise_kernelILi4EZZZNS0_21clamp_min_kernel_cudaERNS_18TensorIteratorBaseERKN3c106ScalarEENKUlvE_clEvENKUlvE2_clEvEUllE_St5arrayIPcLm2EEEEviT0_T1_)
        .other          _ZN2at6native29vectorized_elementwise_kernelILi4EZZZNS0_21clamp_min_kernel_cudaERNS_18TensorIteratorBaseERKN3c106ScalarEENKUlvE_clEvENKUlvE2_clEvEUllE_St5arrayIPcLm2EEEEviT0_T1_,@"STO_CUDA_ENTRY STV_DEFAULT"
_ZN2at6native29vectorized_elementwise_kernelILi4EZZZNS0_21clamp_min_kernel_cudaERNS_18TensorIteratorBaseERKN3c106ScalarEENKUlvE_clEvENKUlvE2_clEvEUllE_St5arrayIPcLm2EEEEviT0_T1_:
.text._ZN2at6native29vectorized_elementwise_kernelILi4EZZZNS0_21clamp_min_kernel_cudaERNS_18TensorIteratorBaseERKN3c106ScalarEENKUlvE_clEvENKUlvE2_clEvEUllE_St5arrayIPcLm2EEEEviT0_T1_:
        /* <DEDUP_REMOVED lines=68> */
.L_x_13055:
        /* <DEDUP_REMOVED lines=113> */
.L_x_13058:
[----:B------:R-:W-:-:S13]  /*0b50*/  ISETP.GE.AND P0, PT, R3, R2, PT ;  /* 0x000000020300720c */ /* 0x000fda0003f06270 */
[----:B------:R-:W-:Y:S05]  /*0b60*/  @P0 BRA `(.L_x_13060) ;  /* 0x0000000000300947 */ /* 0x000fea0003800000 */
[----:B0-----:R-:W0:Y:S01]  /*0b70*/  LDC.64 R4, c[0x0][0x228] ;  /* 0x00008a00ff047b82 */ /* 0x001e220000000a00 */
[----:B------:R-:W-:Y:S02]  /*0b80*/  IMAD.IADD R7, R0, 0x1, R3 ;  /* 0x0000000100077824 */ /* 0x000fe400078e0203 */
[----:B------:R-:W-:Y:S02]  /*0b90*/  VIADD R3, R3, 0x80 ;  /* 0x0000008003037836 */ /* 0x000fe40000000000 */
[----:B0-----:R-:W-:-:S05]  /*0ba0*/  IMAD.WIDE.U32 R4, R7, 0x8, R4 ;  /* 0x0000000807047825 */ /* 0x001fca00078e0004 */
[----:B------:R1:W-:Y:S02]  /*0bb0*/  STG.E.64 desc[UR4][R4.64], R8 ;  /* 0x0000000804007986 */ /* 0x0003e4000c101b04 */
.L_x_13059:
[----:B------:R-:W-:-:S13]  /*0bc0*/  ISETP.GE.AND P0, PT, R3, R2, PT ;  /* 0x000000020300720c */ /* 0x000fda0003f06270 */
[----:B------:R-:W-:Y:S05]  /*0bd0*/  @P0 BRA `(.L_x_13061) ;  /* 0x0000000000340947 */ /* 0x000fea0003800000 */
[----:B01----:R-:W0:Y:S01]  /*0be0*/  LDC.64 R4, c[0x0][0x228] ;  /* 0x00008a00ff047b82 */ /* 0x003e220000000a00 */
[----:B------:R-:W-:Y:S02]  /*0bf0*/  IMAD.IADD R7, R0, 0x1, R3 ;  /* 0x0000000100077824 */ /* 0x000fe400078e0203 */
[----:B------:R-:W-:Y:S02]  /*0c00*/  VIADD R3, R3, 0x80 ;  /* 0x0000008003037836 */ /* 0x000fe40000000000 */
[----:B0-----:R-:W-:-:S05]  /*0c10*/  IMAD.WIDE.U32 R4, R7, 0x8, R4 ;  /* 0x0000000807047825 */ /* 0x001fca00078e0004 */
[----:B------:R1:W-:Y:S02]  /*0c20*/  STG.E.64 desc[UR4][R4.64], R10 ;  /* 0x0000000a04007986 */ /* 0x0003e4000c101b04 */
.L_x_13060:
        /* <DEDUP_REMOVED lines=8> */
.L_x_13061:
[----:B------:R-:W-:Y:S05]  /*0cb0*/  BSYNC B1 ;  /* 0x0000000000017941 */ /* 0x000fea0003800000 */
.L_x_13057:
[----:B------:R-:W-:-:S13]  /*0cc0*/  ISETP.GE.AND P0, PT, R3, R2, PT ;  /* 0x000000020300720c */ /* 0x000fda0003f06270 */
[----:B012---:R-:W0:Y:S01]  /*0cd0*/  @!P0 LDC.64 R4, c[0x0][0x228] ;  /* 0x00008a00ff048b82 */ /* 0x007e220000000a00 */
[----:B------:R-:W-:Y:S02]  /*0ce0*/  @!P0 IMAD.IADD R7, R0, 0x1, R3 ;  /* 0x0000000100078824 */ /* 0x000fe400078e0203 */
[----:B------:R-:W-:Y:S02]  /*0cf0*/  @!P0 VIADD R3, R3, 0x80 ;  /* 0x0000008003038836 */ /* 0x000fe40000000000 */
[----:B0-----:R-:W-:-:S05]  /*0d00*/  @!P0 IMAD.WIDE.U32 R4, R7, 0x8, R4 ;  /* 0x0000000807048825 */ /* 0x001fca00078e0004 */
[----:B------:R2:W-:Y:S02]  /*0d10*/  @!P0 STG.E.64 desc[UR4][R4.64], R16 ;  /* 0x0000001004008986 */ /* 0x0005e4000c101b04 */
.L_x_13062:
[----:B------:R-:W-:Y:S05]  /*0d20*/  BSYNC B0 ;  /* 0x0000000000007941 */ /* 0x000fea0003800000 */
.L_x_13056:
        /* <DEDUP_REMOVED lines=8> */
.L_x_13063:
        /* <DEDUP_REMOVED lines=13> */
.L_x_36261:


//--------------------- .text._ZN2at6native29vectorized_elementwise_kernelILi8EZZZNS0_21clamp_min_kernel_cudaERNS_18TensorIteratorBaseERKN3c106ScalarEENKUlvE_clEvENKUlvE2_clEvEUllE_St5arrayIPcLm2EEEEviT0_T1_ --------------------------
	.section	.text._ZN2at6native29vectorized_elementwise_kernelILi8EZZZNS0_21clamp_min_kernel_cudaERNS_18TensorIteratorBaseERKN3c106ScalarEENKUlvE_clEvENKUlvE2_clEvEUllE_St5arrayIPcLm2EEEEviT0_T1_,"ax",@progbits
	.align	128
        .global         _ZN2at6native29vectorized_elementwise_kernelILi8EZZZNS0_21clamp_min_kernel_cudaERNS_18TensorIteratorBaseERKN3c106ScalarEENKUlvE_clEvENKUlvE2_clEvEUllE_St5arrayIPcLm2EEEEviT0_T1_
        .type           _ZN2at6native29vectorized_elementwise_kernelILi8EZZZNS0_21clamp_min_kernel_cudaERNS_18TensorIteratorBaseERKN3c106ScalarEENKUlvE_clEvENKUlvE2_clEvEUllE_St5arrayIPcLm2EEEEviT0_T1_,@function
        .size           _ZN2at6native29vectorized_elementwise_kernelILi8EZZZNS0_21clamp_min_kernel_cudaERNS_18TensorIteratorBaseERKN3c106ScalarEENKUlvE_clEvENKUlvE2_clEvEUllE_St5arrayIPcLm2EEEEviT0_T1_,(.L_x_36262 - _ZN2at6native29vectorized_elementwise_kernelILi8EZZZNS0_21clamp_min_kernel_cudaERNS_18TensorIteratorBaseERKN3c106ScalarEENKUlvE_clEvENKUlvE2_clEvEUllE_St5arrayIPcLm2EEEEviT0_T1_)
        .other          _ZN2at6native29vectorized_elementwise_kernelILi8EZZZNS0_21clamp_min_kernel_cudaERNS_18TensorIteratorBaseERKN3c106ScalarEENKUlvE_clEvENKUlvE2_clEvEUllE_St5arrayIPcLm2EEEEviT0_T1_,@"STO_CUDA_ENTRY STV_DEFAULT"
_ZN2at6native29vectorized_elementwise_kernelILi8EZZZNS0_21clamp_min_kernel_cudaERNS_18TensorIteratorBaseERKN3c106ScalarEENKUlvE_clEvENKUlvE2_clEvEUllE_St5arrayIPcLm2EEEEviT0_T1_:
.text._ZN2at6native29vectorized_elementwise_kernelILi8EZZZNS0_21clamp_min_kernel_cudaERNS_18TensorIteratorBaseERKN3c106ScalarEENKUlvE_clEvENKUlvE2_clEvEUllE_St5arrayIPcLm2EEEEviT0_T1_:
        /* <DEDUP_REMOVED lines=68> */
.L_x_13064:
        /* <DEDUP_REMOVED lines=113> */
.L_x_13067:
[----:B------:R-:W-:-:S13]  /*0b50*/  ISETP.GE.AND P0, PT, R3, R2, PT ;  /* 0x000000020300720c */ /* 0x000fda0003f06270 */
[----:B------:R-:W-:Y:S05]  /*0b60*/  @P0 BRA `(.L_x_13069) ;  /* 0x0000000000300947 */ /* 0x000fea0003800000 */
[----:B0-----:R-:W0:Y:S01]  /*0b70*/  LDC.64 R4, c[0x0][0x228] ;  /* 0x00008a00ff047b82 */ /* 0x001e220000000a00 */
[----:B------:R-:W-:Y:S02]  /*0b80*/  IMAD.IADD R7, R0, 0x1, R3 ;  /* 0x0000000100077824 */ /* 0x000fe400078e0203 */
[----:B------:R-:W-:Y:S02]  /*0b90*/  VIADD R3, R3, 0x80 ;  /* 0x0000008003037836 */ /* 0x000fe40000000000 */
[----:B0-----:R-:W-:-:S05]  /*0ba0*/  IMAD.WIDE.U32 R4, R7, 0x8, R4 ;  /* 0x0000000807047825 */ /* 0x001fca00078e0004 */
[----:B------:R1:W-:Y:S02]  /*0bb0*/  STG.E.64 desc[UR4][R4.64], R8 ;  /* 0x0000000804007986 */ /* 0x0003e4000c101b04 */
.L_x_13068:
[----:B------:R-:W-:-:S13]  /*0bc0*/  ISETP.GE.AND P0, PT, R3, R2, PT ;  /* 0x000000020300720c */ /* 0x000fda0003f06270 */
[----:B------:R-:W-:Y:S05]  /*0bd0*/  @P0 BRA `(.L_x_13070) ;  /* 0x0000000000340947 */ /* 0x000fea0003800000 */
[----:B01----:R-:W0:Y:S01]  /*0be0*/  LDC.64 R4, c[0x0][0x228] ;  /* 0x00008a00ff047b82 */ /* 0x003e220000000a00 */
[----:B------:R-:W-:Y:S02]  /*0bf0*/  IMAD.IADD R7, R0, 0x1, R3 ;  /* 0x0000000100077824 */ /* 0x000fe400078e0203 */
[----:B------:R-:W-:Y:S02]  /*0c00*/  VIADD R3, R3, 0x80 ;  /* 0x0000008003037836 */ /* 0x000fe40000000000 */
[----:B0-----:R-:W-:-:S05]  /*0c10*/  IMAD.WIDE.U32 R4, R7, 0x8, R4 ;  /* 0x0000000807047825 */ /* 0x001fca00078e0004 */
[----:B------:R1:W-:Y:S02]  /*0c20*/  STG.E.64 desc[UR4][R4.64], R10 ;  /* 0x0000000a04007986 */ /* 0x0003e4000c101b04 */
.L_x_13069:
        /* <DEDUP_REMOVED lines=8> */
.L_x_13070:
[----:B------:R-:W-:Y:S05]  /*0cb0*/  BSYNC B1 ;  /* 0x0000000000017941 */ /* 0x000fea0003800000 */
.L_x_13066:
[----:B------:R-:W-:-:S13]  /*0cc0*/  ISETP.GE.AND P0, PT, R3, R2, PT ;  /* 0x000000020300720c */ /* 0x000fda0003f06270 */
[----:B012---:R-:W0:Y:S01]  /*0cd0*/  @!P0 LDC.64 R4, c[0x0][0x228] ;  /* 0x00008a00ff048b82 */ /* 0x007e220000000a00 */
[----:B------:R-:W-:Y:S02]  /*0ce0*/  @!P0 IMAD.IADD R7, R0, 0x1, R3 ;  /* 0x0000000100078824 */ /* 0x000fe400078e0203 */
[----:B------:R-:W-:Y:S02]  /*0cf0*/  @!P0 VIADD R3, R3, 0x80 ;  /* 0x0000008003038836 */ /* 0x000fe40000000000 */
[----:B0-----:R-:W-:-:S05]  /*0d00*/  @!P0 IMAD.WIDE.U32 R4, R7, 0x8, R4 ;  /* 0x0000000807048825 */ /* 0x001fca00078e0004 */
[----:B------:R2:W-:Y:S02]  /*0d10*/  @!P0 STG.E.64 desc[UR4][R4.64], R16 ;  /* 0x0000001004008986 */ /* 0x0005e4000c101b04 */
.L_x_13071:
[----:B------:R-:W-:Y:S05]  /*0d20*/  BSYNC B0 ;  /* 0x0000000000007941 */ /* 0x000fea0003800000 */
.L_x_13065:
        /* <DEDUP_REMOVED lines=8> */
.L_x_13072:
        /* <DEDUP_REMOVED lines=13> */
.L_x_36262:


//--------------------- .text._ZN2at6native18elementwise_kernelILi128ELi4EZNS0_15gpu_kernel_implIZZZNS0_21clamp_min_kernel_cudaERNS_18TensorIteratorBaseERKN3c106ScalarEENKUlvE_clEvENKUlvE1_clEvEUliE_EEvS4_RKT_EUliE_EEviT1_ --------------------------
	.section	.text._ZN2at6native18elementwise_kernelILi128ELi4EZNS0_15gpu_kernel_implIZZZNS0_21clamp_min_kernel_cudaERNS_18TensorIteratorBaseERKN3c106ScalarEENKUlvE_clEvENKUlvE1_clEvEUliE_EEvS4_RKT_EUliE_EEviT1_,"ax",@progbits
	.align	128
        .global         _ZN2at6native18elementwise_kernelILi128ELi4EZNS0_15gpu_kernel_implIZZZNS0_21clamp_min_kernel_cudaERNS_18TensorIteratorBaseERKN3c106ScalarEENKUlvE_clEvENKUlvE1_clEvEUliE_EEvS4_RKT_EUliE_EEviT1_
        .type           _ZN2at6native18elementwise_kernelILi128ELi4EZNS0_15gpu_kernel_implIZZZNS0_21clamp_min_kernel_cudaERNS_18TensorIteratorBaseERKN3c106ScalarEENKUlvE_clEvENKUlvE1_clEvEUliE_EEvS4_RKT_EUliE_EEviT1_,@function
        .size           _ZN2at6native18elementwise_kernelILi128ELi4EZNS0_15gpu_kernel_implIZZZNS0_21clamp_min_kernel_cudaERNS_18TensorIteratorBaseERKN3c106ScalarEENKUlvE_clEvENKUlvE1_clEvEUliE_EEvS4_RKT_EUliE_EEviT1_,(.L_x_36263 - _ZN2at6native18elementwise_kernelILi128ELi4EZNS0_15gpu_kernel_implIZZZNS0_21clamp_min_kernel_cudaERNS_18TensorIteratorBaseERKN3c106ScalarEENKUlvE_clEvENKUlvE1_clEvEUliE_EEvS4_RKT_EUliE_EEviT1_)
        .other          _ZN2at6native18elementwise_kernelILi128ELi4EZNS0_15gpu_kernel_implIZZZNS0_21clamp_min_kernel_cudaERNS_18TensorIteratorBaseERKN3c106ScalarEENKUlvE_clEvENKUlvE1_clEvEUliE_EEvS4_RKT_EUliE_EEviT1_,@"STO_CUDA_ENTRY STV_DEFAULT"
_ZN2at6native18elementwise_kernelILi128ELi4EZNS0_15gpu_kernel_implIZZZNS0_21clamp_min_kernel_cudaERNS_18TensorIteratorBaseERKN3c106ScalarEENKUlvE_clEvENKUlvE1_clEvEUliE_EEvS4_RKT_EUliE_EEviT1_:
.text._ZN2at6native18elementwise_kernelILi128ELi4EZNS0_15gpu_kernel_implIZZZNS0_21clamp_min_kernel_cudaERNS_18TensorIteratorBaseERKN3c106ScalarEENKUlvE_clEvENKUlvE1_clEvEUliE_EEvS4_RKT_EUliE_EEviT1_:
        /* <DEDUP_REMOVED lines=314> */
.L_x_13075:
        /* <DEDUP_REMOVED lines=20> */
.L_x_13079:
[----:B------:R0:W5:Y:S01]  /*14e0*/  LDG.E.U8 R19, desc[UR36][R2.64] ;  /* 0x0000002402137981 */ /* 0x000162000c1e1100 */
[----:B------:R-:W-:Y:S05]  /*14f0*/  BRA `(.L_x_13081) ;  /* 0x0000000c00347947 */ /* 0x000fea0003800000 */
.L_x_13078:
        /* <DEDUP_REMOVED lines=8> */
.L_x_13083:
[----:B------:R0:W5:Y:S01]  /*1580*/  LDG.E R19, desc[UR36][R2.64] ;  /* 0x0000002402137981 */ /* 0x000162000c1e1900 */
[----:B------:R-:W-:Y:S05]  /*1590*/  BRA `(.L_x_13081) ;  /* 0x0000000c000c7947 */ /* 0x000fea0003800000 */
.L_x_13082:
[----:B------:R0:W5:Y:S01]  /*15a0*/  LDG.E.S16 R19, desc[UR36][R2.64] ;  /* 0x0000002402137981 */ /* 0x000162000c1e1700 */
[----:B------:R-:W-:Y:S05]  /*15b0*/  BRA `(.L_x_13081) ;  /* 0x0000000c00047947 */ /* 0x000fea0003800000 */
.L_x_13077:
        /* <DEDUP_REMOVED lines=9> */
.L_x_13085:
[----:B------:R-:W2:Y:S02]  /*1650*/  LDG.E.U16 R2, desc[UR36][R2.64] ;  /* 0x0000002402027981 */ /* 0x000ea4000c1e1500 */
[----:B--2---:R-:W-:-:S06]  /*1660*/  HADD2.F32 R19, -RZ, R2.H0_H0 ;  /* 0x20000002ff137230 */ /* 0x004fcc0000004100 */
[----:B------:R-:W0:Y:S01]  /*1670*/  F2I.FTZ.TRUNC.NTZ R19, R19 ;  /* 0x0000001300137305 */ /* 0x000e22000021f100 */
[----:B------:R-:W-:Y:S05]  /*1680*/  BRA `(.L_x_13081) ;  /* 0x0000000800d07947 */ /* 0x000fea0003800000 */
.L_x_13084:
        /* <DEDUP_REMOVED lines=9> */
.L_x_13087:
[----:B------:R-:W2:Y:S02]  /*1720*/  LDG.E.U16 R2, desc[UR36][R2.64] ;  /* 0x0000002402027981 */ /* 0x000ea4000c1e1500 */
[----:B--2---:R-:W-:-:S06]  /*1730*/  HADD2.F32 R19, -RZ, R2.H0_H0 ;  /* 0x20000002ff137230 */ /* 0x004fcc0000004100 */
[----:B------:R-:W0:Y:S01]  /*1740*/  F2I.FTZ.TRUNC.NTZ R19, R19 ;  /* 0x0000001300137305 */ /* 0x000e22000021f100 */
[----:B------:R-:W-:Y:S05]  /*1750*/  BRA `(.L_x_13081) ;  /* 0x00000008009c7947 */ /* 0x000fea0003800000 */
.L_x_13086:
[----:B------:R-:W2:Y:S02]  /*1760*/  LDG.E.64 R2, desc[UR36][R2.64] ;  /* 0x0000002402027981 */ /* 0x000ea4000c1e1b00 */
[----:B--2---:R0:W1:Y:S01]  /*1770*/  F2I.F64.TRUNC R19, R2 ;  /* 0x0000000200137311 */ /* 0x004062000030d100 */
[----:B------:R-:W-:Y:S05]  /*1780*/  BRA `(.L_x_13081) ;  /* 0x0000000800907947 */ /* 0x000fea0003800000 */
.L_x_13076:
        /* <DEDUP_REMOVED lines=12> */
.L_x_13090:
[----:B------:R-:W2:Y:S02]  /*1850*/  LDG.E.64 R2, desc[UR36][R2.64] ;  /* 0x0000002402027981 */ /* 0x000ea4000c1e1b00 */
[----:B--2---:R0:W1:Y:S01]  /*1860*/  F2I.F64.TRUNC R19, R2 ;  /* 0x0000000200137311 */ /* 0x004062000030d100 */
[----:B------:R-:W-:Y:S05]  /*1870*/  BRA `(.L_x_13081) ;  /* 0x0000000800547947 */ /* 0x000fea0003800000 */
.L_x_13089:
        /* <DEDUP_REMOVED lines=27> */
.L_x_13092:
        /* <DEDUP_REMOVED lines=14> */
.L_x_13091:
[----:B------:R-:W2:Y:S02]  /*1b10*/  LDG.E.U16 R19, desc[UR36][R2.64] ;  /* 0x0000002402137981 */ /* 0x000ea4000c1e1500 */
[----:B--2---:R-:W-:-:S06]  /*1b20*/  IMAD.U32 R19, R19, 0x10000, RZ ;  /* 0x0001000013137824 */ /* 0x004fcc00078e00ff */
[----:B------:R-:W0:Y:S01]  /*1b30*/  F2I.FTZ.TRUNC.NTZ R19, R19 ;  /* 0x0000001300137305 */ /* 0x000e22000021f100 */
[----:B------:R-:W-:Y:S05]  /*1b40*/  BRA `(.L_x_13081) ;  /* 0x0000000400a07947 */ /* 0x000fea0003800000 */
.L_x_13088:
        /* <DEDUP_REMOVED lines=10> */
.L_x_13095:
        /* <DEDUP_REMOVED lines=21> */
.L_x_13099:
[----:B------:R-:W-:Y:S05]  /*1d40*/  BSYNC B1 ;  /* 0x0000000000017941 */ /* 0x000fea0003800000 */
.L_x_13098:
[----:B------:R-:W-:Y:S01]  /*1d50*/  IMAD.SHL.U32 R2, R2, 0x100000, RZ ;  /* 0x0010000002027824 */ /* 0x000fe200078e00ff */
[----:B------:R-:W-:-:S04]  /*1d60*/  LEA R0, R0, 0x3b800000, 0x17 ;  /* 0x3b80000000007811 */ /* 0x000fc800078eb8ff */
[----:B------:R-:W-:-:S07]  /*1d70*/  LOP3.LUT R19, R0, R2, R19, 0xfe, !PT ;  /* 0x0000000200137212 */ /* 0x000fce00078efe13 */
.L_x_13097:
[----:B------:R-:W-:Y:S05]  /*1d80*/  BSYNC B0 ;  /* 0x0000000000007941 */ /* 0x000fea0003800000 */
.L_x_13096:
[----:B------:R-:W1:Y:S01]  /*1d90*/  F2I.FTZ.TRUNC.NTZ R19, R19 ;  /* 0x0000001300137305 */ /* 0x000e62000021f100 */
[----:B------:R-:W-:Y:S05]  /*1da0*/  BRA `(.L_x_13081) ;  /* 0x0000000400087947 */ /* 0x000fea0003800000 */
.L_x_13094:
        /* <DEDUP_REMOVED lines=21> */
.L_x_13103:
[----:B------:R-:W-:Y:S05]  /*1f00*/  BSYNC B1 ;  /* 0x0000000000017941 */ /* 0x000fea0003800000 */
.L_x_13102:
[----:B------:R-:W-:Y:S01]  /*1f10*/  IMAD.SHL.U32 R2, R2, 0x200000, RZ ;  /* 0x0020000002027824 */ /* 0x000fe200078e00ff */
[----:B------:R-:W-:-:S04]  /*1f20*/  LEA R0, R0, 0x37800000, 0x17 ;  /* 0x3780000000007811 */ /* 0x000fc800078eb8ff */
[----:B------:R-:W-:-:S07]  /*1f30*/  LOP3.LUT R19, R0, R2, R19, 0xfe, !PT ;  /* 0x0000000200137212 */ /* 0x000fce00078efe13 */
.L_x_13101:
[----:B------:R-:W-:Y:S05]  /*1f40*/  BSYNC B0 ;  /* 0x0000000000007941 */ /* 0x000fea0003800000 */
.L_x_13100:
[----:B------:R-:W2:Y:S01]  /*1f50*/  F2I.FTZ.TRUNC.NTZ R19, R19 ;  /* 0x0000001300137305 */ /* 0x000ea2000021f100 */
[----:B------:R-:W-:Y:S05]  /*1f60*/  BRA `(.L_x_13081) ;  /* 0x0000000000987947 */ /* 0x000fea0003800000 */
.L_x_13093:
        /* <DEDUP_REMOVED lines=14> */
.L_x_13107:
[----:B------:R-:W-:Y:S05]  /*2050*/  BSYNC B0 ;  /* 0x0000000000007941 */ /* 0x000fea0003800000 */
.L_x_13106:
[----:B------:R-:W4:Y:S01]  /*2060*/  F2I.FTZ.TRUNC.NTZ R19, R19 ;  /* 0x0000001300137305 */ /* 0x000f22000021f100 */
[----:B------:R-:W-:Y:S05]  /*2070*/  BRA `(.L_x_13081) ;  /* 0x0000000000547947 */ /* 0x000fea0003800000 */
.L_x_13080:
        /* <DEDUP_REMOVED lines=17> */
.L_x_13108:
[----:B------:R-:W-:Y:S05]  /*2190*/  BRA `(.L_x_13081) ;  /* 0x00000000000c7947 */ /* 0x000fea0003800000 */
.L_x_13105:
[----:B------:R0:W5:Y:S01]  /*21a0*/  LDG.E R19, desc[UR36][R2.64] ;  /* 0x0000002402137981 */ /* 0x000162000c1e1900 */
[----:B------:R-:W-:Y:S05]  /*21b0*/  BRA `(.L_x_13081) ;  /* 0x0000000000047947 */ /* 0x000fea0003800000 */
.L_x_13104:
[----:B------:R3:W5:Y:S02]  /*21c0*/  LDG.E R19, desc[UR36][R2.64] ;  /* 0x0000002402137981 */ /* 0x000764000c1e1900 */
.L_x_13081:
[----:B0--3--:R-:W0:Y:S01]  /*21d0*/  LDC.U8 R3, c[0x0][0x430] ;  /* 0x00010c00ff037b82 */ /* 0x009e220000000000 */
[----:B------:R-:W-:Y:S02]  /*21e0*/  ULDC UR4, c[0x0][0x420] ;  /* 0x0001080000047ab9 */ /* 0x000fe40000000800 */
[----:B-12-45:R-:W-:Y:S02]  /*21f0*/  VIMNMX R2, R19, UR4, !PT ;  /* 0x0000000413027c48 */ /* 0x036fe4000ffe0100 */
        /* <DEDUP_REMOVED lines=13> */
.L_x_13112:
[----:B------:R3:W-:Y:S01]  /*22d0*/  STG.E.U8 desc[UR36][R16.64], R2 ;  /* 0x0000000210007986 */ /* 0x0007e2000c101124 */
[----:B------:R-:W-:Y:S05]  /*22e0*/  BRA `(.L_x_13114) ;  /* 0x0000000c00507947 */ /* 0x000fea0003800000 */
.L_x_13111:
        /* <DEDUP_REMOVED lines=9> */
.L_x_13116:
[----:B------:R1:W-:Y:S01]  /*2380*/  STG.E desc[UR36][R16.64], R2 ;  /* 0x0000000210007986 */ /* 0x0003e2000c101924 */
[----:B------:R-:W-:Y:S05]  /*2390*/  BRA `(.L_x_13114) ;  /* 0x0000000c00247947 */ /* 0x000fea0003800000 */
.L_x_13115:
[----:B------:R2:W-:Y:S01]  /*23a0*/  STG.E.U16 desc[UR36][R16.64], R2 ;  /* 0x0000000210007986 */ /* 0x0005e2000c101524 */
[----:B------:R-:W-:Y:S05]  /*23b0*/  BRA `(.L_x_13114) ;  /* 0x0000000c001c7947 */ /* 0x000fea0003800000 */
.L_x_13110:
        /* <DEDUP_REMOVED lines=9> */
.L_x_13118:
[----:B------:R-:W-:-:S04]  /*2450*/  I2FP.F32.S32 R0, R2 ;  /* 0x0000000200007245 */ /* 0x000fc80000201400 */
[----:B------:R-:W-:-:S05]  /*2460*/  F2FP.F16.F32.PACK_AB R0, RZ, R0 ;  /* 0x00000000ff00723e */ /* 0x000fca00000000ff */
[----:B------:R0:W-:Y:S01]  /*2470*/  STG.E.U16 desc[UR36][R16.64], R0 ;  /* 0x0000000010007986 */ /* 0x0001e2000c101524 */
[----:B------:R-:W-:Y:S05]  /*2480*/  BRA `(.L_x_13114) ;  /* 0x0000000800e87947 */ /* 0x000fea0003800000 */
.L_x_13117:
        /* <DEDUP_REMOVED lines=10> */
.L_x_13120:
[----:B------:R-:W-:-:S04]  /*2530*/  I2FP.F32.S32 R2, R2 ;  /* 0x0000000200027245 */ /* 0x000fc80000201400 */
[----:B------:R-:W-:-:S04]  /*2540*/  F2FP.F16.F32.PACK_AB R3, RZ, R2 ;  /* 0x00000002ff03723e */ /* 0x000fc800000000ff */
[----:B------:R-:W-:-:S05]  /*2550*/  PRMT R3, R3, 0x5410, RZ ;  /* 0x0000541003037816 */ /* 0x000fca00000000ff */
[----:B------:R0:W-:Y:S01]  /*2560*/  STG.E desc[UR36][R16.64], R3 ;  /* 0x0000000310007986 */ /* 0x0001e2000c101924 */
[----:B------:R-:W-:Y:S05]  /*2570*/  BRA `(.L_x_13114) ;  /* 0x0000000800ac7947 */ /* 0x000fea0003800000 */
.L_x_13119:
[----:B------:R-:W0:Y:S02]  /*2580*/  I2F.F64 R2, R2 ;  /* 0x0000000200027312 */ /* 0x000e240000201c00 */
[----:B0-----:R0:W-:Y:S01]  /*2590*/  STG.E.64 desc[UR36][R16.64], R2 ;  /* 0x0000000210007986 */ /* 0x0011e2000c101b24 */
[----:B------:R-:W-:Y:S05]  /*25a0*/  BRA `(.L_x_13114) ;  /* 0x0000000800a07947 */ /* 0x000fea0003800000 */
.L_x_13109:
        /* <DEDUP_REMOVED lines=12> */
.L_x_13123:
[----:B------:R-:W0:Y:S01]  /*2670*/  I2F.F64 R4, R2 ;  /* 0x0000000200047312 */ /* 0x000e220000201c00 */
[----:B------:R-:W-:-:S05]  /*2680*/  CS2R R6, SRZ ;  /* 0x0000000000067805 */ /* 0x000fca000001ff00 */
[----:B0-----:R0:W-:Y:S01]  /*2690*/  STG.E.128 desc[UR36][R16.64], R4 ;  /* 0x0000000410007986 */ /* 0x0011e2000c101d24 */
[----:B------:R-:W-:Y:S05]  /*26a0*/  BRA `(.L_x_13114) ;  /* 0x0000000800607947 */ /* 0x000fea0003800000 */
.L_x_13122:
        /* <DEDUP_REMOVED lines=21> */
.L_x_13127:
[----:B------:R-:W-:Y:S05]  /*2800*/  BSYNC B0 ;  /* 0x0000000000007941 */ /* 0x000fea0003800000 */
.L_x_13126:
[----:B------:R-:W-:-:S05]  /*2810*/  LOP3.LUT R3, R0, R3, RZ, 0xfc, !PT ;  /* 0x0000000300037212 */ /* 0x000fca00078efcff */
[----:B------:R0:W-:Y:S01]  /*2820*/  STG.E.U8 desc[UR36][R16.64], R3 ;  /* 0x0000000310007986 */ /* 0x0001e2000c101124 */
[----:B------:R-:W-:Y:S05]  /*2830*/  BRA `(.L_x_13114) ;  /* 0x0000000400fc7947 */ /* 0x000fea0003800000 */
.L_x_13125:
        /* <DEDUP_REMOVED lines=13> */
.L_x_13129:
[----:B------:R-:W-:Y:S01]  /*2910*/  IMAD.MOV.U32 R0, RZ, RZ, 0x7f ;  /* 0x0000007fff007424 */ /* 0x000fe200078e00ff */
[----:B------:R-:W-:-:S04]  /*2920*/  ISETP.GT.U32.AND P0, PT, R2, 0x7f800000, PT ;  /* 0x7f8000000200780c */ /* 0x000fc80003f04070 */
[----:B------:R-:W-:-:S09]  /*2930*/  SEL R0, R0, 0x7c, P0 ;  /* 0x0000007c00007807 */ /* 0x000fd20000000000 */
.L_x_13130:
[----:B------:R-:W-:Y:S05]  /*2940*/  BSYNC B0 ;  /* 0x0000000000007941 */ /* 0x000fea0003800000 */
.L_x_13128:
[----:B------:R-:W-:-:S04]  /*2950*/  LOP3.LUT R2, R3, 0x80000000, RZ, 0xc0, !PT ;  /* 0x8000000003027812 */ /* 0x000fc800078ec0ff */
[----:B------:R-:W-:-:S04]  /*2960*/  SHF.R.U32.HI R3, RZ, 0x18, R2 ;  /* 0x00000018ff037819 */ /* 0x000fc80000011602 */
[----:B------:R-:W-:-:S05]  /*2970*/  LOP3.LUT R3, R0, R3, RZ, 0xfc, !PT ;  /* 0x0000000300037212 */ /* 0x000fca00078efcff */
[----:B------:R0:W-:Y:S01]  /*2980*/  STG.E.U8 desc[UR36][R16.64], R3 ;  /* 0x0000000310007986 */ /* 0x0001e2000c101124 */
[----:B------:R-:W-:Y:S05]  /*2990*/  BRA `(.L_x_13114) ;  /* 0x0000000400a47947 */ /* 0x000fea0003800000 */
.L_x_13124:
[----:B------:R-:W-:-:S04]  /*29a0*/  I2FP.F32.S32 R0, R2 ;  /* 0x0000000200007245 */ /* 0x000fc80000201400 */
[----:B------:R-:W-:-:S05]  /*29b0*/  F2FP.BF16.F32.PACK_AB R0, RZ, R0 ;  /* 0x00000000ff00723e */ /* 0x000fca00000010ff */
[----:B------:R0:W-:Y:S01]  /*29c0*/  STG.E.U16 desc[UR36][R16.64], R0 ;  /* 0x0000000010007986 */ /* 0x0001e2000c101524 */
[----:B------:R-:W-:Y:S05]  /*29d0*/  BRA `(.L_x_13114) ;  /* 0x0000000400947947 */ /* 0x000fea0003800000 */
.L_x_13121:
        /* <DEDUP_REMOVED lines=10> */
.L_x_13133:
        /* <DEDUP_REMOVED lines=17> */
.L_x_13136:
[----:B------:R-:W-:-:S04]  /*2b90*/  LOP3.LUT R2, R3, 0x80000000, RZ, 0xc0, !PT ;  /* 0x8000000003027812 */ /* 0x000fc800078ec0ff */
[----:B------:R-:W-:-:S04]  /*2ba0*/  SHF.R.U32.HI R3, RZ, 0x18, R2 ;  /* 0x00000018ff037819 */ /* 0x000fc80000011602 */
[----:B------:R-:W-:-:S04]  /*2bb0*/  LOP3.LUT R0, R0, R3, RZ, 0xfc, !PT ;  /* 0x0000000300007212 */ /* 0x000fc800078efcff */
[----:B------:R-:W-:-:S07]  /*2bc0*/  PRMT R8, R0, 0x7610, R8 ;  /* 0x0000761000087816 */ /* 0x000fce0000000008 */
.L_x_13135:
[----:B------:R-:W-:Y:S05]  /*2bd0*/  BSYNC B0 ;  /* 0x0000000000007941 */ /* 0x000fea0003800000 */
.L_x_13134:
[----:B------:R0:W-:Y:S01]  /*2be0*/  STG.E.U8 desc[UR36][R16.64], R8 ;  /* 0x0000000810007986 */ /* 0x0001e2000c101124 */
[----:B------:R-:W-:Y:S05]  /*2bf0*/  BRA `(.L_x_13114) ;  /* 0x00000004000c7947 */ /* 0x000fea0003800000 */
.L_x_13132:
        /* <DEDUP_REMOVED lines=17> */
.L_x_13139:
[----:B------:R-:W-:-:S04]  /*2d10*/  LOP3.LUT R2, R3, 0x80000000, RZ, 0xc0, !PT ;  /* 0x8000000003027812 */ /* 0x000fc800078ec0ff */
[----:B------:R-:W-:-:S04]  /*2d20*/  SHF.R.U32.HI R3, RZ, 0x18, R2 ;  /* 0x00000018ff037819 */ /* 0x000fc80000011602 */
[----:B------:R-:W-:-:S04]  /*2d30*/  LOP3.LUT R0, R0, R3, RZ, 0xfc, !PT ;  /* 0x0000000300007212 */ /* 0x000fc800078efcff */
[----:B------:R-:W-:-:S07]  /*2d40*/  PRMT R8, R0, 0x7610, R8 ;  /* 0x0000761000087816 */ /* 0x000fce0000000008 */
.L_x_13138:
[----:B------:R-:W-:Y:S05]  /*2d50*/  BSYNC B0 ;  /* 0x0000000000007941 */ /* 0x000fea0003800000 */
.L_x_13137:
[----:B------:R0:W-:Y:S01]  /*2d60*/  STG.E.U8 desc[UR36][R16.64], R8 ;  /* 0x0000000810007986 */ /* 0x0001e2000c101124 */
[----:B------:R-:W-:Y:S05]  /*2d70*/  BRA `(.L_x_13114) ;  /* 0x0000000000ac7947 */ /* 0x000fea0003800000 */
.L_x_13131:
        /* <DEDUP_REMOVED lines=22> */
.L_x_13113:
        /* <DEDUP_REMOVED lines=16> */
.L_x_13142:
[----:B------:R-:W-:Y:S05]  /*2fe0*/  BRA `(.L_x_13114) ;  /* 0x0000000000107947 */ /* 0x000fea0003800000 */
.L_x_13141:
[----:B------:R-:W-:-:S05]  /*2ff0*/  SHF.R.S32.HI R3, RZ, 0x1f, R2 ;  /* 0x0000001fff037819 */ /* 0x000fca0000011402 */
[----:B------:R0:W-:Y:S01]  /*3000*/  STG.E.64 desc[UR36][R16.64], R2 ;  /* 0x0000000210007986 */ /* 0x0001e2000c101b24 */
[----:B------:R-:W-:Y:S05]  /*3010*/  BRA `(.L_x_13114) ;  /* 0x0000000000047947 */ /* 0x000fea0003800000 */
.L_x_13140:
[----:B------:R0:W-:Y:S02]  /*3020*/  STG.E desc[UR36][R16.64], R2 ;  /* 0x0000000210007986 */ /* 0x0001e4000c101924 */
.L_x_13114:
[----:B------:R-:W-:-:S04]  /*3030*/  IMAD R18, R23, 0x200, R18 ;  /* 0x0000020017127824 */ /* 0x000fc800078e0212 */
[----:B------:R-:W-:-:S07]  /*3040*/  VIADD R19, R18, 0x80 ;  /* 0x0000008012137836 */ /* 0x000fce0000000000 */
.L_x_13074:
[----:B------:R-:W-:Y:S05]  /*3050*/  BSYNC B6 ;  /* 0x0000000000067941 */ /* 0x000fea0003800000 */
.L_x_13073:
        /* <DEDUP_REMOVED lines=307> */
.L_x_13145:
        /* <DEDUP_REMOVED lines=20> */
.L_x_13149:
[----:B------:R0:W5:Y:S01]  /*44d0*/  LDG.E.U8 R18, desc[UR36][R2.64] ;  /* 0x0000002402127981 */ /* 0x000162000c1e1100 */
[----:B------:R-:W-:Y:S05]  /*44e0*/  BRA `(.L_x_13151) ;  /* 0x0000000c00347947 */ /* 0x000fea0003800000 */
.L_x_13148:
        /* <DEDUP_REMOVED lines=8> */
.L_x_13153:
[----:B------:R0:W5:Y:S01]  /*4570*/  LDG.E R18, desc[UR36][R2.64] ;  /* 0x0000002402127981 */ /* 0x000162000c1e1900 */
[----:B------:R-:W-:Y:S05]  /*4580*/  BRA `(.L_x_13151) ;  /* 0x0000000c000c7947 */ /* 0x000fea0003800000 */
.L_x_13152:
[----:B------:R0:W5:Y:S01]  /*4590*/  LDG.E.S16 R18, desc[UR36][R2.64] ;  /* 0x0000002402127981 */ /* 0x000162000c1e1700 */
[----:B------:R-:W-:Y:S05]  /*45a0*/  BRA `(.L_x_13151) ;  /* 0x0000000c00047947 */ /* 0x000fea0003800000 */
.L_x_13147:
        /* <DEDUP_REMOVED lines=9> */
.L_x_13155:
[----:B------:R-:W2:Y:S02]  /*4640*/  LDG.E.U16 R2, desc[UR36][R2.64] ;  /* 0x0000002402027981 */ /* 0x000ea4000c1e1500 */
[----:B--2---:R-:W-:-:S06]  /*4650*/  HADD2.F32 R18, -RZ, R2.H0_H0 ;  /* 0x20000002ff127230 */ /* 0x004fcc0000004100 */
[----:B------:R-:W0:Y:S01]  /*4660*/  F2I.FTZ.TRUNC.NTZ R18, R18 ;  /* 0x0000001200127305 */ /* 0x000e22000021f100 */
[----:B------:R-:W-:Y:S05]  /*4670*/  BRA `(.L_x_13151) ;  /* 0x0000000800d07947 */ /* 0x000fea0003800000 */
.L_x_13154:
        /* <DEDUP_REMOVED lines=9> */
.L_x_13157:
[----:B------:R-:W2:Y:S02]  /*4710*/  LDG.E.U16 R2, desc[UR36][R2.64] ;  /* 0x0000002402027981 */ /* 0x000ea4000c1e1500 */
[----:B--2---:R-:W-:-:S06]  /*4720*/  HADD2.F32 R18, -RZ, R2.H0_H0 ;  /* 0x20000002ff127230 */ /* 0x004fcc0000004100 */
[----:B------:R-:W0:Y:S01]  /*4730*/  F2I.FTZ.TRUNC.NTZ R18, R18 ;  /* 0x0000001200127305 */ /* 0x000e22000021f100 */
[----:B------:R-:W-:Y:S05]  /*4740*/  BRA `(.L_x_13151) ;  /* 0x00000008009c7947 */ /* 0x000fea0003800000 */
.L_x_13156:
[----:B------:R-:W2:Y:S02]  /*4750*/  LDG.E.64 R2, desc[UR36][R2.64] ;  /* 0x0000002402027981 */ /* 0x000ea4000c1e1b00 */
[----:B--2---:R0:W1:Y:S01]  /*4760*/  F2I.F64.TRUNC R18, R2 ;  /* 0x0000000200127311 */ /* 0x004062000030d100 */
[----:B------:R-:W-:Y:S05]  /*4770*/  BRA `(.L_x_13151) ;  /* 0x0000000800907947 */ /* 0x000fea0003800000 */
.L_x_13146:
        /* <DEDUP_REMOVED lines=12> */
.L_x_13160:
[----:B------:R-:W2:Y:S02]  /*4840*/  LDG.E.64 R2, desc[UR36][R2.64] ;  /* 0x0000002402027981 */ /* 0x000ea4000c1e1b00 */
[----:B--2---:R0:W1:Y:S01]  /*4850*/  F2I.F64.TRUNC R18, R2 ;  /* 0x0000000200127311 */ /* 0x004062000030d100 */
[----:B------:R-:W-:Y:S05]  /*4860*/  BRA `(.L_x_13151) ;  /* 0x0000000800547947 */ /* 0x000fea0003800000 */
.L_x_13159:
        /* <DEDUP_REMOVED lines=27> */
.L_x_13162:
        /* <DEDUP_REMOVED lines=14> */
.L_x_13161:
[----:B------:R-:W2:Y:S02]  /*4b00*/  LDG.E.U16 R18, desc[UR36][R2.64] ;  /* 0x0000002402127981 */ /* 0x000ea4000c1e1500 */
[----:B--2---:R-:W-:-:S06]  /*4b10*/  IMAD.U32 R18, R18, 0x10000, RZ ;  /* 0x0001000012127824 */ /* 0x004fcc00078e00ff */
[----:B------:R-:W0:Y:S01]  /*4b20*/  F2I.FTZ.TRUNC.NTZ R18, R18 ;  /* 0x0000001200127305 */ /* 0x000e22000021f100 */
[----:B------:R-:W-:Y:S05]  /*4b30*/  BRA `(.L_x_13151) ;  /* 0x0000000400a07947 */ /* 0x000fea0003800000 */
.L_x_13158:
        /* <DEDUP_REMOVED lines=10> */
.L_x_13165:
        /* <DEDUP_REMOVED lines=21> */
.L_x_13169:
[----:B------:R-:W-:Y:S05]  /*4d30*/  BSYNC B1 ;  /* 0x0000000000017941 */ /* 0x000fea0003800000 */
.L_x_13168:
[----:B------:R-:W-:Y:S01]  /*4d40*/  IMAD.SHL.U32 R2, R2, 0x100000, RZ ;  /* 0x0010000002027824 */ /* 0x000fe200078e00ff */
[----:B------:R-:W-:-:S04]  /*4d50*/  LEA R3, R0, 0x3b800000, 0x17 ;  /* 0x3b80000000037811 */ /* 0x000fc800078eb8ff */
[----:B------:R-:W-:-:S07]  /*4d60*/  LOP3.LUT R18, R3, R2, R18, 0xfe, !PT ;  /* 0x0000000203127212 */ /* 0x000fce00078efe12 */
.L_x_13167:
[----:B------:R-:W-:Y:S05]  /*4d70*/  BSYNC B0 ;  /* 0x0000000000007941 */ /* 0x000fea0003800000 */
.L_x_13166:
[----:B------:R-:W1:Y:S01]  /*4d80*/  F2I.FTZ.TRUNC.NTZ R18, R18 ;  /* 0x0000001200127305 */ /* 0x000e62000021f100 */
[----:B------:R-:W-:Y:S05]  /*4d90*/  BRA `(.L_x_13151) ;  /* 0x0000000400087947 */ /* 0x000fea0003800000 */
.L_x_13164:
        /* <DEDUP_REMOVED lines=21> */
.L_x_13173:
[----:B------:R-:W-:Y:S05]  /*4ef0*/  BSYNC B1 ;  /* 0x0000000000017941 */ /* 0x000fea0003800000 */
.L_x_13172:
[----:B------:R-:W-:Y:S01]  /*4f00*/  IMAD.SHL.U32 R2, R2, 0x200000, RZ ;  /* 0x0020000002027824 */ /* 0x000fe200078e00ff */
[----:B------:R-:W-:-:S04]  /*4f10*/  LEA R3, R0, 0x37800000, 0x17 ;  /* 0x3780000000037811 */ /* 0x000fc800078eb8ff */
[----:B------:R-:W-:-:S07]  /*4f20*/  LOP3.LUT R18, R3, R2, R18, 0xfe, !PT ;  /* 0x0000000203127212 */ /* 0x000fce00078efe12 */
.L_x_13171:
[----:B------:R-:W-:Y:S05]  /*4f30*/  BSYNC B0 ;  /* 0x0000000000007941 */ /* 0x000fea0003800000 */
.L_x_13170:
[----:B------:R-:W2:Y:S01]  /*4f40*/  F2I.FTZ.TRUNC.NTZ R18, R18 ;  /* 0x0000001200127305 */ /* 0x000ea2000021f100 */
[----:B------:R-:W-:Y:S05]  /*4f50*/  BRA `(.L_x_13151) ;  /* 0x0000000000987947 */ /* 0x000fea0003800000 */
.L_x_13163:
        /* <DEDUP_REMOVED lines=14> */
.L_x_13177:
[----:B------:R-:W-:Y:S05]  /*5040*/  BSYNC B0 ;  /* 0x0000000000007941 */ /* 0x000fea0003800000 */
.L_x_13176:
[----:B------:R-:W0:Y:S01]  /*5050*/  F2I.FTZ.TRUNC.NTZ R18, R18 ;  /* 0x0000001200127305 */ /* 0x000e22000021f100 */
[----:B------:R-:W-:Y:S05]  /*5060*/  BRA `(.L_x_13151) ;  /* 0x0000000000547947 */ /* 0x000fea0003800000 */
.L_x_13150:
        /* <DEDUP_REMOVED lines=17> */
.L_x_13178:
[----:B------:R-:W-:Y:S05]  /*5180*/  BRA `(.L_x_13151) ;  /* 0x00000000000c7947 */ /* 0x000fea0003800000 */
.L_x_13175:
[----:B------:R4:W5:Y:S01]  /*5190*/  LDG.E R18, desc[UR36][R2.64] ;  /* 0x0000002402127981 */ /* 0x000962000c1e1900 */
[----:B------:R-:W-:Y:S05]  /*51a0*/  BRA `(.L_x_13151) ;  /* 0x0000000000047947 */ /* 0x000fea0003800000 */
.L_x_13174:
[----:B------:R3:W5:Y:S02]  /*51b0*/  LDG.E R18, desc[UR36][R2.64] ;  /* 0x0000002402127981 */ /* 0x000764000c1e1900 */
.L_x_13151:
[----:B0--34-:R-:W0:Y:S01]  /*51c0*/  LDC.U8 R3, c[0x0][0x430] ;  /* 0x00010c00ff037b82 */ /* 0x019e220000000000 */
[----:B------:R-:W-:Y:S02]  /*51d0*/  ULDC UR4, c[0x0][0x420] ;  /* 0x0001080000047ab9 */ /* 0x000fe40000000800 */
[----:B-12--5:R-:W-:Y:S02]  /*51e0*/  VIMNMX R2, R18, UR4, !PT ;  /* 0x0000000412027c48 */ /* 0x026fe4000ffe0100 */
        /* <DEDUP_REMOVED lines=13> */
.L_x_13182:
[----:B------:R0:W-:Y:S01]  /*52c0*/  STG.E.U8 desc[UR36][R16.64], R2 ;  /* 0x0000000210007986 */ /* 0x0001e2000c101124 */
[----:B------:R-:W-:Y:S05]  /*52d0*/  BRA `(.L_x_13184) ;  /* 0x0000000c00507947 */ /* 0x000fea0003800000 */
.L_x_13181:
        /* <DEDUP_REMOVED lines=9> */
.L_x_13186:
[----:B------:R0:W-:Y:S01]  /*5370*/  STG.E desc[UR36][R16.64], R2 ;  /* 0x0000000210007986 */ /* 0x0001e2000c101924 */
[----:B------:R-:W-:Y:S05]  /*5380*/  BRA `(.L_x_13184) ;  /* 0x0000000c00247947 */ /* 0x000fea0003800000 */
.L_x_13185:
[----:B------:R0:W-:Y:S01]  /*5390*/  STG.E.U16 desc[UR36][R16.64], R2 ;  /* 0x0000000210007986 */ /* 0x0001e2000c101524 */
[----:B------:R-:W-:Y:S05]  /*53a0*/  BRA `(.L_x_13184) ;  /* 0x0000000c001c7947 */ /* 0x000fea0003800000 */
.L_x_13180:
        /* <DEDUP_REMOVED lines=9> */
.L_x_13188:
[----:B------:R-:W-:-:S04]  /*5440*/  I2FP.F32.S32 R0, R2 ;  /* 0x0000000200007245 */ /* 0x000fc80000201400 */
[----:B------:R-:W-:-:S05]  /*5450*/  F2FP.F16.F32.PACK_AB R0, RZ, R0 ;  /* 0x00000000ff00723e */ /* 0x000fca00000000ff */
[----:B------:R0:W-:Y:S01]  /*5460*/  STG.E.U16 desc[UR36][R16.64], R0 ;  /* 0x0000000010007986 */ /* 0x0001e2000c101524 */
[----:B------:R-:W-:Y:S05]  /*5470*/  BRA `(.L_x_13184) ;  /* 0x0000000800e87947 */ /* 0x000fea0003800000 */
.L_x_13187:
        /* <DEDUP_REMOVED lines=10> */
.L_x_13190:
[----:B------:R-:W-:-:S04]  /*5520*/  I2FP.F32.S32 R2, R2 ;  /* 0x0000000200027245 */ /* 0x000fc80000201400 */
[----:B------:R-:W-:-:S04]  /*5530*/  F2FP.F16.F32.PACK_AB R3, RZ, R2 ;  /* 0x00000002ff03723e */ /* 0x000fc800000000ff */
[----:B------:R-:W-:-:S05]  /*5540*/  PRMT R3, R3, 0x5410, RZ ;  /* 0x0000541003037816 */ /* 0x000fca00000000ff */
[----:B------:R0:W-:Y:S01]  /*5550*/  STG.E desc[UR36][R16.64], R3 ;  /* 0x0000000310007986 */ /* 0x0001e2000c101924 */
[----:B------:R-:W-:Y:S05]  /*5560*/  BRA `(.L_x_13184) ;  /* 0x0000000800ac7947 */ /* 0x000fea0003800000 */
.L_x_13189:
[----:B------:R-:W0:Y:S02]  /*5570*/  I2F.F64 R2, R2 ;  /* 0x0000000200027312 */ /* 0x000e240000201c00 */
[----:B0-----:R0:W-:Y:S01]  /*5580*/  STG.E.64 desc[UR36][R16.64], R2 ;  /* 0x0000000210007986 */ /* 0x0011e2000c101b24 */
[----:B------:R-:W-:Y:S05]  /*5590*/  BRA `(.L_x_13184) ;  /* 0x0000000800a07947 */ /* 0x000fea0003800000 */
.L_x_13179:
        /* <DEDUP_REMOVED lines=12> */
.L_x_13193:
[----:B------:R-:W0:Y:S01]  /*5660*/  I2F.F64 R4, R2 ;  /* 0x0000000200047312 */ /* 0x000e220000201c00 */
[----:B------:R-:W-:-:S05]  /*5670*/  CS2R R6, SRZ ;  /* 0x0000000000067805 */ /* 0x000fca000001ff00 */
[----:B0-----:R0:W-:Y:S01]  /*5680*/  STG.E.128 desc[UR36][R16.64], R4 ;  /* 0x0000000410007986 */ /* 0x0011e2000c101d24 */
[----:B------:R-:W-:Y:S05]  /*5690*/  BRA `(.L_x_13184) ;  /* 0x0000000800607947 */ /* 0x000fea0003800000 */
.L_x_13192:
        /* <DEDUP_REMOVED lines=21> */
.L_x_13197:
[----:B------:R-:W-:Y:S05]  /*57f0*/  BSYNC B0 ;  /* 0x0000000000007941 */ /* 0x000fea0003800000 */
.L_x_13196:
[----:B------:R-:W-:-:S05]  /*5800*/  LOP3.LUT R3, R0, R3, RZ, 0xfc, !PT ;  /* 0x0000000300037212 */ /* 0x000fca00078efcff */
[----:B------:R0:W-:Y:S01]  /*5810*/  STG.E.U8 desc[UR36][R16.64], R3 ;  /* 0x0000000310007986 */ /* 0x0001e2000c101124 */
[----:B------:R-:W-:Y:S05]  /*5820*/  BRA `(.L_x_13184) ;  /* 0x0000000400fc7947 */ /* 0x000fea0003800000 */
.L_x_13195:
        /* <DEDUP_REMOVED lines=13> */
.L_x_13199:
[----:B------:R-:W-:Y:S01]  /*5900*/  IMAD.MOV.U32 R0, RZ, RZ, 0x7f ;  /* 0x0000007fff007424 */ /* 0x000fe200078e00ff */
[----:B------:R-:W-:-:S04]  /*5910*/  ISETP.GT.U32.AND P0, PT, R2, 0x7f800000, PT ;  /* 0x7f8000000200780c */ /* 0x000fc80003f04070 */
[----:B------:R-:W-:-:S09]  /*5920*/  SEL R0, R0, 0x7c, P0 ;  /* 0x0000007c00007807 */ /* 0x000fd20000000000 */
.L_x_13200:
[----:B------:R-:W-:Y:S05]  /*5930*/  BSYNC B0 ;  /* 0x0000000000007941 */ /* 0x000fea0003800000 */
.L_x_13198:
[----:B------:R-:W-:-:S04]  /*5940*/  LOP3.LUT R2, R3, 0x80000000, RZ, 0xc0, !PT ;  /* 0x8000000003027812 */ /* 0x000fc800078ec0ff */
[----:B------:R-:W-:-:S04]  /*5950*/  SHF.R.U32.HI R3, RZ, 0x18, R2 ;  /* 0x00000018ff037819 */ /* 0x000fc80000011602 */
[----:B------:R-:W-:-:S05]  /*5960*/  LOP3.LUT R3, R0, R3, RZ, 0xfc, !PT ;  /* 0x0000000300037212 */ /* 0x000fca00078efcff */
[----:B------:R0:W-:Y:S01]  /*5970*/  STG.E.U8 desc[UR36][R16.64], R3 ;  /* 0x0000000310007986 */ /* 0x0001e2000c101124 */
[----:B------:R-:W-:Y:S05]  /*5980*/  BRA `(.L_x_13184) ;  /* 0x0000000400a47947 */ /* 0x000fea0003800000 */
.L_x_13194:
[----:B------:R-:W-:-:S04]  /*5990*/  I2FP.F32.S32 R0, R2 ;  /* 0x0000000200007245 */ /* 0x000fc80000201400 */
[----:B------:R-:W-:-:S05]  /*59a0*/  F2FP.BF16.F32.PACK_AB R0, RZ, R0 ;  /* 0x00000000ff00723e */ /* 0x000fca00000010ff */
[----:B------:R0:W-:Y:S01]  /*59b0*/  STG.E.U16 desc[UR36][R16.64], R0 ;  /* 0x0000000010007986 */ /* 0x0001e2000c101524 */
[----:B------:R-:W-:Y:S05]  /*59c0*/  BRA `(.L_x_13184) ;  /* 0x0000000400947947 */ /* 0x000fea0003800000 */
.L_x_13191:
        /* <DEDUP_REMOVED lines=10> */
.L_x_13203:
        /* <DEDUP_REMOVED lines=17> */
.L_x_13206:
[----:B------:R-:W-:-:S04]  /*5b80*/  LOP3.LUT R2, R3, 0x80000000, RZ, 0xc0, !PT ;  /* 0x8000000003027812 */ /* 0x000fc800078ec0ff */
[----:B------:R-:W-:-:S04]  /*5b90*/  SHF.R.U32.HI R3, RZ, 0x18, R2 ;  /* 0x00000018ff037819 */ /* 0x000fc80000011602 */
[----:B------:R-:W-:-:S04]  /*5ba0*/  LOP3.LUT R0, R0, R3, RZ, 0xfc, !PT ;  /* 0x0000000300007212 */ /* 0x000fc800078efcff */
[----:B------:R-:W-:-:S07]  /*5bb0*/  PRMT R8, R0, 0x7610, R8 ;  /* 0x0000761000087816 */ /* 0x000fce0000000008 */
.L_x_13205:
[----:B------:R-:W-:Y:S05]  /*5bc0*/  BSYNC B0 ;  /* 0x0000000000007941 */ /* 0x000fea0003800000 */
.L_x_13204:
[----:B------:R3:W-:Y:S01]  /*5bd0*/  STG.E.U8 desc[UR36][R16.64], R8 ;  /* 0x0000000810007986 */ /* 0x0007e2000c101124 */
[----:B------:R-:W-:Y:S05]  /*5be0*/  BRA `(.L_x_13184) ;  /* 0x00000004000c7947 */ /* 0x000fea0003800000 */
.L_x_13202:
        /* <DEDUP_REMOVED lines=17> */
.L_x_13209:
[----:B------:R-:W-:-:S04]  /*5d00*/  LOP3.LUT R2, R3, 0x80000000, RZ, 0xc0, !PT ;  /* 0x8000000003027812 */ /* 0x000fc800078ec0ff */
[----:B------:R-:W-:-:S04]  /*5d10*/  SHF.R.U32.HI R3, RZ, 0x18, R2 ;  /* 0x00000018ff037819 */ /* 0x000fc80000011602 */
[----:B------:R-:W-:-:S04]  /*5d20*/  LOP3.LUT R0, R0, R3, RZ, 0xfc, !PT ;  /* 0x0000000300007212 */ /* 0x000fc800078efcff */
[----:B------:R-:W-:-:S07]  /*5d30*/  PRMT R8, R0, 0x7610, R8 ;  /* 0x0000761000087816 */ /* 0x000fce0000000008 */
.L_x_13208:
[----:B------:R-:W-:Y:S05]  /*5d40*/  BSYNC B0 ;  /* 0x0000000000007941 */ /* 0x000fea0003800000 */
.L_x_13207:
[----:B------:R0:W-:Y:S01]  /*5d50*/  STG.E.U8 desc[UR36][R16.64], R8 ;  /* 0x0000000810007986 */ /* 0x0001e2000c101124 */
[----:B------:R-:W-:Y:S05]  /*5d60*/  BRA `(.L_x_13184) ;  /* 0x0000000000ac7947 */ /* 0x000fea0003800000 */
.L_x_13201:
        /* <DEDUP_REMOVED lines=22> */
.L_x_13183:
        /* <DEDUP_REMOVED lines=16> */
.L_x_13212:
[----:B------:R-:W-:Y:S05]  /*5fd0*/  BRA `(.L_x_13184) ;  /* 0x0000000000107947 */ /* 0x000fea0003800000 */
.L_x_13211:
[----:B------:R-:W-:-:S05]  /*5fe0*/  SHF.R.S32.HI R3, RZ, 0x1f, R2 ;  /* 0x0000001fff037819 */ /* 0x000fca0000011402 */
[----:B------:R2:W-:Y:S01]  /*5ff0*/  STG.E.64 desc[UR36][R16.64], R2 ;  /* 0x0000000210007986 */ /* 0x0005e2000c101b24 */
[----:B------:R-:W-:Y:S05]  /*6000*/  BRA `(.L_x_13184) ;  /* 0x0000000000047947 */ /* 0x000fea0003800000 */
.L_x_13210:
[----:B------:R0:W-:Y:S02]  /*6010*/  STG.E desc[UR36][R16.64], R2 ;  /* 0x0000000210007986 */ /* 0x0001e4000c101924 */
.L_x_13184:
[----:B------:R-:W-:-:S07]  /*6020*/  VIADD R19, R19, 0x80 ;  /* 0x0000008013137836 */ /* 0x000fce0000000000 */
.L_x_13144:
[----:B------:R-:W-:Y:S05]  /*6030*/  BSYNC B6 ;  /* 0x0000000000067941 */ /* 0x000fea0003800000 */
.L_x_13143:
        /* <DEDUP_REMOVED lines=307> */
.L_x_13215:
        /* <DEDUP_REMOVED lines=20> */
.L_x_13219:
[----:B------:R0:W5:Y:S01]  /*74b0*/  LDG.E.U8 R18, desc[UR36][R2.64] ;  /* 0x0000002402127981 */ /* 0x000162000c1e1100 */
[----:B------:R-:W-:Y:S05]  /*74c0*/  BRA `(.L_x_13221) ;  /* 0x0000000c00347947 */ /* 0x000fea0003800000 */
.L_x_13218:
        /* <DEDUP_REMOVED lines=8> */
.L_x_13223:
[----:B------:R0:W5:Y:S01]  /*7550*/  LDG.E R18, desc[UR36][R2.64] ;  /* 0x0000002402127981 */ /* 0x000162000c1e1900 */
[----:B------:R-:W-:Y:S05]  /*7560*/  BRA `(.L_x_13221) ;  /* 0x0000000c000c7947 */ /* 0x000fea0003800000 */
.L_x_13222:
[----:B------:R0:W5:Y:S01]  /*7570*/  LDG.E.S16 R18, desc[UR36][R2.64] ;  /* 0x0000002402127981 */ /* 0x000162000c1e1700 */
[----:B------:R-:W-:Y:S05]  /*7580*/  BRA `(.L_x_13221) ;  /* 0x0000000c00047947 */ /* 0x000fea0003800000 */
.L_x_13217:
        /* <DEDUP_REMOVED lines=9> */
.L_x_13225:
[----:B------:R-:W2:Y:S02]  /*7620*/  LDG.E.U16 R2, desc[UR36][R2.64] ;  /* 0x0000002402027981 */ /* 0x000ea4000c1e1500 */
[----:B--2---:R-:W-:-:S06]  /*7630*/  HADD2.F32 R18, -RZ, R2.H0_H0 ;  /* 0x20000002ff127230 */ /* 0x004fcc0000004100 */
[----:B------:R-:W0:Y:S01]  /*7640*/  F2I.FTZ.TRUNC.NTZ R18, R18 ;  /* 0x0000001200127305 */ /* 0x000e22000021f100 */
[----:B------:R-:W-:Y:S05]  /*7650*/  BRA `(.L_x_13221) ;  /* 0x0000000800d07947 */ /* 0x000fea0003800000 */
.L_x_13224:
        /* <DEDUP_REMOVED lines=9> */
.L_x_13227:
[----:B------:R-:W2:Y:S02]  /*76f0*/  LDG.E.U16 R2, desc[UR36][R2.64] ;  /* 0x0000002402027981 */ /* 0x000ea4000c1e1500 */
[----:B--2---:R-:W-:-:S06]  /*7700*/  HADD2.F32 R18, -RZ, R2.H0_H0 ;  /* 0x20000002ff127230 */ /* 0x004fcc0000004100 */
[----:B------:R-:W0:Y:S01]  /*7710*/  F2I.FTZ.TRUNC.NTZ R18, R18 ;  /* 0x0000001200127305 */ /* 0x000e22000021f100 */
[----:B------:R-:W-:Y:S05]  /*7720*/  BRA `(.L_x_13221) ;  /* 0x00000008009c7947 */ /* 0x000fea0003800000 */
.L_x_13226:
[----:B------:R-:W2:Y:S02]  /*7730*/  LDG.E.64 R2, desc[UR36][R2.64] ;  /* 0x0000002402027981 */ /* 0x000ea4000c1e1b00 */
[----:B--2---:R0:W1:Y:S01]  /*7740*/  F2I.F64.TRUNC R18, R2 ;  /* 0x0000000200127311 */ /* 0x004062000030d100 */
[----:B------:R-:W-:Y:S05]  /*7750*/  BRA `(.L_x_13221) ;  /* 0x0000000800907947 */ /* 0x000fea0003800000 */
.L_x_13216:
        /* <DEDUP_REMOVED lines=12> */
.L_x_13230:
[----:B------:R-:W2:Y:S02]  /*7820*/  LDG.E.64 R2, desc[UR36][R2.64] ;  /* 0x0000002402027981 */ /* 0x000ea4000c1e1b00 */
[----:B--2---:R0:W1:Y:S01]  /*7830*/  F2I.F64.TRUNC R18, R2 ;  /* 0x0000000200127311 */ /* 0x004062000030d100 */
[----:B------:R-:W-:Y:S05]  /*7840*/  BRA `(.L_x_13221) ;  /* 0x0000000800547947 */ /* 0x000fea0003800000 */
.L_x_13229:
        /* <DEDUP_REMOVED lines=27> */
.L_x_13232:
        /* <DEDUP_REMOVED lines=14> */
.L_x_13231:
[----:B------:R-:W2:Y:S02]  /*7ae0*/  LDG.E.U16 R18, desc[UR36][R2.64] ;  /* 0x0000002402127981 */ /* 0x000ea4000c1e1500 */
[----:B--2---:R-:W-:-:S06]  /*7af0*/  IMAD.U32 R18, R18, 0x10000, RZ ;  /* 0x0001000012127824 */ /* 0x004fcc00078e00ff */
[----:B------:R-:W0:Y:S01]  /*7b00*/  F2I.FTZ.TRUNC.NTZ R18, R18 ;  /* 0x0000001200127305 */ /* 0x000e22000021f100 */
[----:B------:R-:W-:Y:S05]  /*7b10*/  BRA `(.L_x_13221) ;  /* 0x0000000400a07947 */ /* 0x000fea0003800000 */
.L_x_13228:
        /* <DEDUP_REMOVED lines=10> */
.L_x_13235:
        /* <DEDUP_REMOVED lines=21> */
.L_x_13239:
[----:B------:R-:W-:Y:S05]  /*7d10*/  BSYNC B1 ;  /* 0x0000000000017941 */ /* 0x000fea0003800000 */
.L_x_13238:
[----:B------:R-:W-:Y:S01]  /*7d20*/  IMAD.SHL.U32 R2, R2, 0x100000, RZ ;  /* 0x0010000002027824 */ /* 0x000fe200078e00ff */
[----:B------:R-:W-:-:S04]  /*7d30*/  LEA R3, R0, 0x3b800000, 0x17 ;  /* 0x3b80000000037811 */ /* 0x000fc800078eb8ff */
[----:B------:R-:W-:-:S07]  /*7d40*/  LOP3.LUT R18, R3, R2, R18, 0xfe, !PT ;  /* 0x0000000203127212 */ /* 0x000fce00078efe12 */
.L_x_13237:
[----:B------:R-:W-:Y:S05]  /*7d50*/  BSYNC B0 ;  /* 0x0000000000007941 */ /* 0x000fea0003800000 */
.L_x_13236:
[----:B------:R-:W1:Y:S01]  /*7d60*/  F2I.FTZ.TRUNC.NTZ R18, R18 ;  /* 0x0000001200127305 */ /* 0x000e62000021f100 */
[----:B------:R-:W-:Y:S05]  /*7d70*/  BRA `(.L_x_13221) ;  /* 0x0000000400087947 */ /* 0x000fea0003800000 */
.L_x_13234:
        /* <DEDUP_REMOVED lines=21> */
.L_x_13243:
[----:B------:R-:W-:Y:S05]  /*7ed0*/  BSYNC B1 ;  /* 0x0000000000017941 */ /* 0x000fea0003800000 */
.L_x_13242:
[----:B------:R-:W-:Y:S01]  /*7ee0*/  IMAD.SHL.U32 R2, R2, 0x200000, RZ ;  /* 0x0020000002027824 */ /* 0x000fe200078e00ff */
[----:B------:R-:W-:-:S04]  /*7ef0*/  LEA R3, R0, 0x37800000, 0x17 ;  /* 0x3780000000037811 */ /* 0x000fc800078eb8ff */
[----:B------:R-:W-:-:S07]  /*7f00*/  LOP3.LUT R18, R3, R2, R18, 0xfe, !PT ;  /* 0x0000000203127212 */ /* 0x000fce00078efe12 */
.L_x_13241:
[----:B------:R-:W-:Y:S05]  /*7f10*/  BSYNC B0 ;  /* 0x0000000000007941 */ /* 0x000fea0003800000 */
.L_x_13240:
[----:B------:R-:W2:Y:S01]  /*7f20*/  F2I.FTZ.TRUNC.NTZ R18, R18 ;  /* 0x0000001200127305 */ /* 0x000ea2000021f100 */
[----:B------:R-:W-:Y:S05]  /*7f30*/  BRA `(.L_x_13221) ;  /* 0x0000000000987947 */ /* 0x000fea0003800000 */
.L_x_13233:
        /* <DEDUP_REMOVED lines=14> */
.L_x_13247:
[----:B------:R-:W-:Y:S05]  /*8020*/  BSYNC B0 ;  /* 0x0000000000007941 */ /* 0x000fea0003800000 */
.L_x_13246:
[----:B------:R-:W4:Y:S01]  /*8030*/  F2I.FTZ.TRUNC.NTZ R18, R18 ;  /* 0x0000001200127305 */ /* 0x000f22000021f100 */
[----:B------:R-:W-:Y:S05]  /*8040*/  BRA `(.L_x_13221) ;  /* 0x0000000000547947 */ /* 0x000fea0003800000 */
.L_x_13220:
        /* <DEDUP_REMOVED lines=17> */
.L_x_13248:
[----:B------:R-:W-:Y:S05]  /*8160*/  BRA `(.L_x_13221) ;  /* 0x00000000000c7947 */ /* 0x000fea0003800000 */
.L_x_13245:
[----:B------:R3:W5:Y:S01]  /*8170*/  LDG.E R18, desc[UR36][R2.64] ;  /* 0x0000002402127981 */ /* 0x000762000c1e1900 */
[----:B------:R-:W-:Y:S05]  /*8180*/  BRA `(.L_x_13221) ;  /* 0x0000000000047947 */ /* 0x000fea0003800000 */
.L_x_13244:
[----:B------:R0:W5:Y:S02]  /*8190*/  LDG.E R18, desc[UR36][R2.64] ;  /* 0x0000002402127981 */ /* 0x000164000c1e1900 */
.L_x_13221:
        /* <DEDUP_REMOVED lines=16> */
.L_x_13252:
[----:B------:R3:W-:Y:S01]  /*82a0*/  STG.E.U8 desc[UR36][R16.64], R2 ;  /* 0x0000000210007986 */ /* 0x0007e2000c101124 */
[----:B------:R-:W-:Y:S05]  /*82b0*/  BRA `(.L_x_13254) ;  /* 0x0000000c00507947 */ /* 0x000fea0003800000 */
.L_x_13251:
        /* <DEDUP_REMOVED lines=9> */
.L_x_13256:
[----:B------:R2:W-:Y:S01]  /*8350*/  STG.E desc[UR36][R16.64], R2 ;  /* 0x0000000210007986 */ /* 0x0005e2000c101924 */
[----:B------:R-:W-:Y:S05]  /*8360*/  BRA `(.L_x_13254) ;  /* 0x0000000c00247947 */ /* 0x000fea0003800000 */
.L_x_13255:
[----:B------:R0:W-:Y:S01]  /*8370*/  STG.E.U16 desc[UR36][R16.64], R2 ;  /* 0x0000000210007986 */ /* 0x0001e2000c101524 */
[----:B------:R-:W-:Y:S05]  /*8380*/  BRA `(.L_x_13254) ;  /* 0x0000000c001c7947 */ /* 0x000fea0003800000 */
.L_x_13250:
        /* <DEDUP_REMOVED lines=9> */
.L_x_13258:
[----:B------:R-:W-:-:S04]  /*8420*/  I2FP.F32.S32 R0, R2 ;  /* 0x0000000200007245 */ /* 0x000fc80000201400 */
[----:B------:R-:W-:-:S05]  /*8430*/  F2FP.F16.F32.PACK_AB R0, RZ, R0 ;  /* 0x00000000ff00723e */ /* 0x000fca00000000ff */
[----:B------:R0:W-:Y:S01]  /*8440*/  STG.E.U16 desc[UR36][R16.64], R0 ;  /* 0x0000000010007986 */ /* 0x0001e2000c101524 */
[----:B------:R-:W-:Y:S05]  /*8450*/  BRA `(.L_x_13254) ;  /* 0x0000000800e87947 */ /* 0x000fea0003800000 */
.L_x_13257:
        /* <DEDUP_REMOVED lines=10> */
.L_x_13260:
[----:B------:R-:W-:-:S04]  /*8500*/  I2FP.F32.S32 R2, R2 ;  /* 0x0000000200027245 */ /* 0x000fc80000201400 */
[----:B------:R-:W-:-:S04]  /*8510*/  F2FP.F16.F32.PACK_AB R3, RZ, R2 ;  /* 0x00000002ff03723e */ /* 0x000fc800000000ff */
[----:B------:R-:W-:-:S05]  /*8520*/  PRMT R3, R3, 0x5410, RZ ;  /* 0x0000541003037816 */ /* 0x000fca00000000ff */
[----:B------:R0:W-:Y:S01]  /*8530*/  STG.E desc[UR36][R16.64], R3 ;  /* 0x0000000310007986 */ /* 0x0001e2000c101924 */
[----:B------:R-:W-:Y:S05]  /*8540*/  BRA `(.L_x_13254) ;  /* 0x0000000800ac7947 */ /* 0x000fea0003800000 */
.L_x_13259:
[----:B------:R-:W0:Y:S02]  /*8550*/  I2F.F64 R2, R2 ;  /* 0x0000000200027312 */ /* 0x000e240000201c00 */
[----:B0-----:R0:W-:Y:S01]  /*8560*/  STG.E.64 desc[UR36][R16.64], R2 ;  /* 0x0000000210007986 */ /* 0x0011e2000c101b24 */
[----:B------:R-:W-:Y:S05]  /*8570*/  BRA `(.L_x_13254) ;  /* 0x0000000800a07947 */ /* 0x000fea0003800000 */
.L_x_13249:
        /* <DEDUP_REMOVED lines=12> */
.L_x_13263:
[----:B------:R-:W0:Y:S01]  /*8640*/  I2F.F64 R4, R2 ;  /* 0x0000000200047312 */ /* 0x000e220000201c00 */
[----:B------:R-:W-:-:S05]  /*8650*/  CS2R R6, SRZ ;  /* 0x0000000000067805 */ /* 0x000fca000001ff00 */
[----:B0-----:R0:W-:Y:S01]  /*8660*/  STG.E.128 desc[UR36][R16.64], R4 ;  /* 0x0000000410007986 */ /* 0x0011e2000c101d24 */
[----:B------:R-:W-:Y:S05]  /*8670*/  BRA `(.L_x_13254) ;  /* 0x0000000800607947 */ /* 0x000fea0003800000 */
.L_x_13262:
        /* <DEDUP_REMOVED lines=21> */
.L_x_13267:
[----:B------:R-:W-:Y:S05]  /*87d0*/  BSYNC B0 ;  /* 0x0000000000007941 */ /* 0x000fea0003800000 */
.L_x_13266:
[----:B------:R-:W-:-:S05]  /*87e0*/  LOP3.LUT R3, R0, R3, RZ, 0xfc, !PT ;  /* 0x0000000300037212 */ /* 0x000fca00078efcff */
[----:B------:R0:W-:Y:S01]  /*87f0*/  STG.E.U8 desc[UR36][R16.64], R3 ;  /* 0x0000000310007986 */ /* 0x0001e2000c101124 */
[----:B------:R-:W-:Y:S05]  /*8800*/  BRA `(.L_x_13254) ;  /* 0x0000000400fc7947 */ /* 0x000fea0003800000 */
.L_x_13265:
        /* <DEDUP_REMOVED lines=13> */
.L_x_13269:
[----:B------:R-:W-:Y:S01]  /*88e0*/  IMAD.MOV.U32 R0, RZ, RZ, 0x7f ;  /* 0x0000007fff007424 */ /* 0x000fe200078e00ff */
[----:B------:R-:W-:-:S04]  /*88f0*/  ISETP.GT.U32.AND P0, PT, R2, 0x7f800000, PT ;  /* 0x7f8000000200780c */ /* 0x000fc80003f04070 */
[----:B------:R-:W-:-:S09]  /*8900*/  SEL R0, R0, 0x7c, P0 ;  /* 0x0000007c00007807 */ /* 0x000fd20000000000 */
.L_x_13270:
[----:B------:R-:W-:Y:S05]  /*8910*/  BSYNC B0 ;  /* 0x0000000000007941 */ /* 0x000fea0003800000 */
.L_x_13268:
[----:B------:R-:W-:-:S04]  /*8920*/  LOP3.LUT R2, R3, 0x80000000, RZ, 0xc0, !PT ;  /* 0x8000000003027812 */ /* 0x000fc800078ec0ff */
[----:B------:R-:W-:-:S04]  /*8930*/  SHF.R.U32.HI R3, RZ, 0x18, R2 ;  /* 0x00000018ff037819 */ /* 0x000fc80000011602 */
[----:B------:R-:W-:-:S05]  /*8940*/  LOP3.LUT R3, R0, R3, RZ, 0xfc, !PT ;  /* 0x0000000300037212 */ /* 0x000fca00078efcff */
[----:B------:R0:W-:Y:S01]  /*8950*/  STG.E.U8 desc[UR36][R16.64], R3 ;  /* 0x0000000310007986 */ /* 0x0001e2000c101124 */
[----:B------:R-:W-:Y:S05]  /*8960*/  BRA `(.L_x_13254) ;  /* 0x0000000400a47947 */ /* 0x000fea0003800000 */
.L_x_13264:
[----:B------:R-:W-:-:S04]  /*8970*/  I2FP.F32.S32 R0, R2 ;  /* 0x0000000200007245 */ /* 0x000fc80000201400 */
[----:B------:R-:W-:-:S05]  /*8980*/  F2FP.BF16.F32.PACK_AB R0, RZ, R0 ;  /* 0x00000000ff00723e */ /* 0x000fca00000010ff */
[----:B------:R0:W-:Y:S01]  /*8990*/  STG.E.U16 desc[UR36][R16.64], R0 ;  /* 0x0000000010007986 */ /* 0x0001e2000c101524 */
[----:B------:R-:W-:Y:S05]  /*89a0*/  BRA `(.L_x_13254) ;  /* 0x0000000400947947 */ /* 0x000fea0003800000 */
.L_x_13261:
        /* <DEDUP_REMOVED lines=10> */
.L_x_13273:
        /* <DEDUP_REMOVED lines=17> */
.L_x_13276:
[----:B------:R-:W-:-:S04]  /*8b60*/  LOP3.LUT R2, R3, 0x80000000, RZ, 0xc0, !PT ;  /* 0x8000000003027812 */ /* 0x000fc800078ec0ff */
[----:B------:R-:W-:-:S04]  /*8b70*/  SHF.R.U32.HI R3, RZ, 0x18, R2 ;  /* 0x00000018ff037819 */ /* 0x000fc80000011602 */
[----:B------:R-:W-:-:S04]  /*8b80*/  LOP3.LUT R0, R0, R3, RZ, 0xfc, !PT ;  /* 0x0000000300007212 */ /* 0x000fc800078efcff */
[----:B------:R-:W-:-:S07]  /*8b90*/  PRMT R8, R0, 0x7610, R8 ;  /* 0x0000761000087816 */ /* 0x000fce0000000008 */
.L_x_13275:
[----:B------:R-:W-:Y:S05]  /*8ba0*/  BSYNC B0 ;  /* 0x0000000000007941 */ /* 0x000fea0003800000 */
.L_x_13274:
[----:B------:R0:W-:Y:S01]  /*8bb0*/  STG.E.U8 desc[UR36][R16.64], R8 ;  /* 0x0000000810007986 */ /* 0x0001e2000c101124 */
[----:B------:R-:W-:Y:S05]  /*8bc0*/  BRA `(.L_x_13254) ;  /* 0x00000004000c7947 */ /* 0x000fea0003800000 */
.L_x_13272:
        /* <DEDUP_REMOVED lines=17> */
.L_x_13279:
[----:B------:R-:W-:-:S04]  /*8ce0*/  LOP3.LUT R2, R3, 0x80000000, RZ, 0xc0, !PT ;  /* 0x8000000003027812 */ /* 0x000fc800078ec0ff */
[----:B------:R-:W-:-:S04]  /*8cf0*/  SHF.R.U32.HI R3, RZ, 0x18, R2 ;  /* 0x00000018ff037819 */ /* 0x000fc80000011602 */
[----:B------:R-:W-:-:S04]  /*8d00*/  LOP3.LUT R0, R0, R3, RZ, 0xfc, !PT ;  /* 0x0000000300007212 */ /* 0x000fc800078efcff */
[----:B------:R-:W-:-:S07]  /*8d10*/  PRMT R8, R0, 0x7610, R8 ;  /* 0x0000761000087816 */ /* 0x000fce0000000008 */
.L_x_13278:
[----:B------:R-:W-:Y:S05]  /*8d20*/  BSYNC B0 ;  /* 0x0000000000007941 */ /* 0x000fea0003800000 */
.L_x_13277:
[----:B------:R0:W-:Y:S01]  /*8d30*/  STG.E.U8 desc[UR36][R16.64], R8 ;  /* 0x0000000810007986 */ /* 0x0001e2000c101124 */
[----:B------:R-:W-:Y:S05]  /*8d40*/  BRA `(.L_x_13254) ;  /* 0x0000000000ac7947 */ /* 0x000fea0003800000 */
.L_x_13271:
        /* <DEDUP_REMOVED lines=22> */
.L_x_13253:
        /* <DEDUP_REMOVED lines=16> */
.L_x_13282:
[----:B------:R-:W-:Y:S05]  /*8fb0*/  BRA `(.L_x_13254) ;  /* 0x0000000000107947 */ /* 0x000fea0003800000 */
.L_x_13281:
[----:B------:R-:W-:-:S05]  /*8fc0*/  SHF.R.S32.HI R3, RZ, 0x1f, R2 ;  /* 0x0000001fff037819 */ /* 0x000fca0000011402 */
[----:B------:R0:W-:Y:S01]  /*8fd0*/  STG.E.64 desc[UR36][R16.64], R2 ;  /* 0x0000000210007986 */ /* 0x0001e2000c101b24 */
[----:B------:R-:W-:Y:S05]  /*8fe0*/  BRA `(.L_x_13254) ;  /* 0x0000000000047947 */ /* 0x000fea0003800000 */
.L_x_13280:
[----:B------:R0:W-:Y:S02]  /*8ff0*/  STG.E desc[UR36][R16.64], R2 ;  /* 0x0000000210007986 */ /* 0x0001e4000c101924 */
.L_x_13254:
[----:B------:R-:W-:-:S07]  /*9000*/  VIADD R19, R19, 0x80 ;  /* 0x0000008013137836 */ /* 0x000fce0000000000 */
.L_x_13214:
[----:B------:R-:W-:Y:S05]  /*9010*/  BSYNC B6 ;  /* 0x0000000000067941 */ /* 0x000fea0003800000 */
.L_x_13213:
        /* <DEDUP_REMOVED lines=306> */
.L_x_13283:
        /* <DEDUP_REMOVED lines=20> */
.L_x_13287:
[----:B------:R4:W5:Y:S01]  /*a480*/  LDG.E.U8 R18, desc[UR36][R2.64] ;  /* 0x0000002402127981 */ /* 0x000962000c1e1100 */
[----:B------:R-:W-:Y:S05]  /*a490*/  BRA `(.L_x_13289) ;  /* 0x0000000c00347947 */ /* 0x000fea0003800000 */
.L_x_13286:
        /* <DEDUP_REMOVED lines=8> */
.L_x_13291:
[----:B------:R2:W5:Y:S01]  /*a520*/  LDG.E R18, desc[UR36][R2.64] ;  /* 0x0000002402127981 */ /* 0x000562000c1e1900 */
[----:B------:R-:W-:Y:S05]  /*a530*/  BRA `(.L_x_13289) ;  /* 0x0000000c000c7947 */ /* 0x000fea0003800000 */
.L_x_13290:
[----:B------:R0:W5:Y:S01]  /*a540*/  LDG.E.S16 R18, desc[UR36][R2.64] ;  /* 0x0000002402127981 */ /* 0x000162000c1e1700 */
[----:B------:R-:W-:Y:S05]  /*a550*/  BRA `(.L_x_13289) ;  /* 0x0000000c00047947 */ /* 0x000fea0003800000 */
.L_x_13285:
        /* <DEDUP_REMOVED lines=9> */
.L_x_13293:
[----:B------:R-:W2:Y:S02]  /*a5f0*/  LDG.E.U16 R2, desc[UR36][R2.64] ;  /* 0x0000002402027981 */ /* 0x000ea4000c1e1500 */
[----:B--2---:R-:W-:-:S06]  /*a600*/  HADD2.F32 R18, -RZ, R2.H0_H0 ;  /* 0x20000002ff127230 */ /* 0x004fcc0000004100 */
[----:B------:R-:W0:Y:S01]  /*a610*/  F2I.FTZ.TRUNC.NTZ R18, R18 ;  /* 0x0000001200127305 */ /* 0x000e22000021f100 */
[----:B------:R-:W-:Y:S05]  /*a620*/  BRA `(.L_x_13289) ;  /* 0x0000000800d07947 */ /* 0x000fea0003800000 */
.L_x_13292:
        /* <DEDUP_REMOVED lines=9> */
.L_x_13295:
[----:B------:R-:W2:Y:S02]  /*a6c0*/  LDG.E.U16 R2, desc[UR36][R2.64] ;  /* 0x0000002402027981 */ /* 0x000ea4000c1e1500 */
[----:B--2---:R-:W-:-:S06]  /*a6d0*/  HADD2.F32 R18, -RZ, R2.H0_H0 ;  /* 0x20000002ff127230 */ /* 0x004fcc0000004100 */
[----:B------:R-:W0:Y:S01]  /*a6e0*/  F2I.FTZ.TRUNC.NTZ R18, R18 ;  /* 0x0000001200127305 */ /* 0x000e22000021f100 */
[----:B------:R-:W-:Y:S05]  /*a6f0*/  BRA `(.L_x_13289) ;  /* 0x00000008009c7947 */ /* 0x000fea0003800000 */
.L_x_13294:
[----:B------:R-:W2:Y:S02]  /*a700*/  LDG.E.64 R2, desc[UR36][R2.64] ;  /* 0x0000002402027981 */ /* 0x000ea4000c1e1b00 */
[----:B--2---:R0:W1:Y:S01]  /*a710*/  F2I.F64.TRUNC R18, R2 ;  /* 0x0000000200127311 */ /* 0x004062000030d100 */
[----:B------:R-:W-:Y:S05]  /*a720*/  BRA `(.L_x_13289) ;  /* 0x0000000800907947 */ /* 0x000fea0003800000 */
.L_x_13284:
        /* <DEDUP_REMOVED lines=12> */
.L_x_13298:
[----:B------:R-:W2:Y:S02]  /*a7f0*/  LDG.E.64 R2, desc[UR36][R2.64] ;  /* 0x0000002402027981 */ /* 0x000ea4000c1e1b00 */
[----:B--2---:R0:W1:Y:S01]  /*a800*/  F2I.F64.TRUNC R18, R2 ;  /* 0x0000000200127311 */ /* 0x004062000030d100 */
[----:B------:R-:W-:Y:S05]  /*a810*/  BRA `(.L_x_13289) ;  /* 0x0000000800547947 */ /* 0x000fea0003800000 */
.L_x_13297:
        /* <DEDUP_REMOVED lines=27> */
.L_x_13300:
        /* <DEDUP_REMOVED lines=14> */
.L_x_13299:
[----:B------:R-:W2:Y:S02]  /*aab0*/  LDG.E.U16 R18, desc[UR36][R2.64] ;  /* 0x0000002402127981 */ /* 0x000ea4000c1e1500 */
[----:B--2---:R-:W-:-:S06]  /*aac0*/  IMAD.U32 R18, R18, 0x10000, RZ ;  /* 0x0001000012127824 */ /* 0x004fcc00078e00ff */
[----:B------:R-:W0:Y:S01]  /*aad0*/  F2I.FTZ.TRUNC.NTZ R18, R18 ;  /* 0x0000001200127305 */ /* 0x000e22000021f100 */
[----:B------:R-:W-:Y:S05]  /*aae0*/  BRA `(.L_x_13289) ;  /* 0x0000000400a07947 */ /* 0x000fea0003800000 */
.L_x_13296:
        /* <DEDUP_REMOVED lines=10> */
.L_x_13303:
        /* <DEDUP_REMOVED lines=21> */
.L_x_13307:
[----:B------:R-:W-:Y:S05]  /*ace0*/  BSYNC B1 ;  /* 0x0000000000017941 */ /* 0x000fea0003800000 */
.L_x_13306:
[----:B------:R-:W-:Y:S01]  /*acf0*/  IMAD.SHL.U32 R2, R2, 0x100000, RZ ;  /* 0x0010000002027824 */ /* 0x000fe200078e00ff */
[----:B------:R-:W-:-:S04]  /*ad00*/  LEA R3, R0, 0x3b800000, 0x17 ;  /* 0x3b80000000037811 */ /* 0x000fc800078eb8ff */
[----:B------:R-:W-:-:S07]  /*ad10*/  LOP3.LUT R18, R3, R2, R18, 0xfe, !PT ;  /* 0x0000000203127212 */ /* 0x000fce00078efe12 */
.L_x_13305:
[----:B------:R-:W-:Y:S05]  /*ad20*/  BSYNC B0 ;  /* 0x0000000000007941 */ /* 0x000fea0003800000 */
.L_x_13304:
[----:B------:R-:W0:Y:S01]  /*ad30*/  F2I.FTZ.TRUNC.NTZ R18, R18 ;  /* 0x0000001200127305 */ /* 0x000e22000021f100 */
[----:B------:R-:W-:Y:S05]  /*ad40*/  BRA `(.L_x_13289) ;  /* 0x0000000400087947 */ /* 0x000fea0003800000 */
.L_x_13302:
        /* <DEDUP_REMOVED lines=21> */
.L_x_13311:
[----:B------:R-:W-:Y:S05]  /*aea0*/  BSYNC B1 ;  /* 0x0000000000017941 */ /* 0x000fea0003800000 */
.L_x_13310:
[----:B------:R-:W-:Y:S01]  /*aeb0*/  IMAD.SHL.U32 R2, R2, 0x200000, RZ ;  /* 0x0020000002027824 */ /* 0x000fe200078e00ff */
[----:B------:R-:W-:-:S04]  /*aec0*/  LEA R3, R0, 0x37800000, 0x17 ;  /* 0x3780000000037811 */ /* 0x000fc800078eb8ff */
[----:B------:R-:W-:-:S07]  /*aed0*/  LOP3.LUT R18, R3, R2, R18, 0xfe, !PT ;  /* 0x0000000203127212 */ /* 0x000fce00078efe12 */
.L_x_13309:
[----:B------:R-:W-:Y:S05]  /*aee0*/  BSYNC B0 ;  /* 0x0000000000007941 */ /* 0x000fea0003800000 */
.L_x_13308:
[----:B------:R-:W0:Y:S01]  /*aef0*/  F2I.FTZ.TRUNC.NTZ R18, R18 ;  /* 0x0000001200127305 */ /* 0x000e22000021f100 */
[----:B------:R-:W-:Y:S05]  /*af00*/  BRA `(.L_x_13289) ;  /* 0x0000000000987947 */ /* 0x000fea0003800000 */
.L_x_13301:
        /* <DEDUP_REMOVED lines=14> */
.L_x_13315:
[----:B------:R-:W-:Y:S05]  /*aff0*/  BSYNC B0 ;  /* 0x0000000000007941 */ /* 0x000fea0003800000 */
.L_x_13314:
[----:B------:R-:W0:Y:S01]  /*b000*/  F2I.FTZ.TRUNC.NTZ R18, R18 ;  /* 0x0000001200127305 */ /* 0x000e22000021f100 */
[----:B------:R-:W-:Y:S05]  /*b010*/  BRA `(.L_x_13289) ;  /* 0x0000000000547947 */ /* 0x000fea0003800000 */
.L_x_13288:
        /* <DEDUP_REMOVED lines=17> */
.L_x_13316:
[----:B------:R-:W-:Y:S05]  /*b130*/  BRA `(.L_x_13289) ;  /* 0x00000000000c7947 */ /* 0x000fea0003800000 */
.L_x_13313:
[----:B------:R0:W5:Y:S01]  /*b140*/  LDG.E R18, desc[UR36][R2.64] ;  /* 0x0000002402127981 */ /* 0x000162000c1e1900 */
[----:B------:R-:W-:Y:S05]  /*b150*/  BRA `(.L_x_13289) ;  /* 0x0000000000047947 */ /* 0x000fea0003800000 */
.L_x_13312:
[----:B------:R0:W5:Y:S02]  /*b160*/  LDG.E R18, desc[UR36][R2.64] ;  /* 0x0000002402127981 */ /* 0x000164000c1e1900 */
.L_x_13289:
[----:B01234-:R-:W0:Y:S01]  /*b170*/  LDC.U8 R3, c[0x0][0x430] ;  /* 0x00010c00ff037b82 */ /* 0x01fe220000000000 */
[----:B------:R-:W-:Y:S02]  /*b180*/  ULDC UR4, c[0x0][0x420] ;  /* 0x0001080000047ab9 */ /* 0x000fe40000000800 */
[----:B-----5:R-:W-:Y:S02]  /*b190*/  VIMNMX R2, R18, UR4, !PT ;  /* 0x0000000412027c48 */ /* 0x020fe4000ffe0100 */
        /* <DEDUP_REMOVED lines=13> */
.L_x_13320:
[----:B------:R-:W-:Y:S01]  /*b270*/  STG.E.U8 desc[UR36][R16.64], R2 ;  /* 0x0000000210007986 */ /* 0x000fe2000c101124 */
[----:B------:R-:W-:Y:S05]  /*b280*/  EXIT ;  /* 0x000000000000794d */ /* 0x000fea0003800000 */
.L_x_13319:
        /* <DEDUP_REMOVED lines=9> */
.L_x_13323:
[----:B------:R-:W-:Y:S01]  /*b320*/  STG.E desc[UR36][R16.64], R2 ;  /* 0x0000000210007986 */ /* 0x000fe2000c101924 */
[----:B------:R-:W-:Y:S05]  /*b330*/  EXIT ;  /* 0x000000000000794d */ /* 0x000fea0003800000 */
.L_x_13322:
[----:B------:R-:W-:Y:S01]  /*b340*/  STG.E.U16 desc[UR36][R16.64], R2 ;  /* 0x0000000210007986 */ /* 0x000fe2000c101524 */
[----:B------:R-:W-:Y:S05]  /*b350*/  EXIT ;  /* 0x000000000000794d */ /* 0x000fea0003800000 */
.L_x_13318:
        /* <DEDUP_REMOVED lines=9> */
.L_x_13325:
[----:B------:R-:W-:-:S04]  /*b3f0*/  I2FP.F32.S32 R0, R2 ;  /* 0x0000000200007245 */ /* 0x000fc80000201400 */
[----:B------:R-:W-:-:S05]  /*b400*/  F2FP.F16.F32.PACK_AB R0, RZ, R0 ;  /* 0x00000000ff00723e */ /* 0x000fca00000000ff */
[----:B------:R-:W-:Y:S01]  /*b410*/  STG.E.U16 desc[UR36][R16.64], R0 ;  /* 0x0000000010007986 */ /* 0x000fe2000c101524 */
[----:B------:R-:W-:Y:S05]  /*b420*/  EXIT ;  /* 0x000000000000794d */ /* 0x000fea0003800000 */
.L_x_13324:
        /* <DEDUP_REMOVED lines=10> */
.L_x_13327:
[----:B------:R-:W-:-:S04]  /*b4d0*/  I2FP.F32.S32 R2, R2 ;  /* 0x0000000200027245 */ /* 0x000fc80000201400 */
[----:B------:R-:W-:-:S04]  /*b4e0*/  F2FP.F16.F32.PACK_AB R3, RZ, R2 ;  /* 0x00000002ff03723e */ /* 0x000fc800000000ff */
[----:B------:R-:W-:-:S05]  /*b4f0*/  PRMT R3, R3, 0x5410, RZ ;  /* 0x0000541003037816 */ /* 0x000fca00000000ff */
[----:B------:R-:W-:Y:S01]  /*b500*/  STG.E desc[UR36][R16.64], R3 ;  /* 0x0000000310007986 */ /* 0x000fe2000c101924 */
[----:B------:R-:W-:Y:S05]  /*b510*/  EXIT ;  /* 0x000000000000794d */ /* 0x000fea0003800000 */
.L_x_13326:
[----:B------:R-:W0:Y:S02]  /*b520*/  I2F.F64 R2, R2 ;  /* 0x0000000200027312 */ /* 0x000e240000201c00 */
[----:B0-----:R-:W-:Y:S01]  /*b530*/  STG.E.64 desc[UR36][R16.64], R2 ;  /* 0x0000000210007986 */ /* 0x001fe2000c101b24 */
[----:B------:R-:W-:Y:S05]  /*b540*/  EXIT ;  /* 0x000000000000794d */ /* 0x000fea0003800000 */
.L_x_13317:
        /* <DEDUP_REMOVED lines=12> */
.L_x_13330:
[----:B------:R-:W0:Y:S01]  /*b610*/  I2F.F64 R4, R2 ;  /* 0x0000000200047312 */ /* 0x000e220000201c00 */
[----:B------:R-:W-:-:S05]  /*b620*/  CS2R R6, SRZ ;  /* 0x0000000000067805 */ /* 0x000fca000001ff00 */
[----:B0-----:R-:W-:Y:S01]  /*b630*/  STG.E.128 desc[UR36][R16.64], R4 ;  /* 0x0000000410007986 */ /* 0x001fe2000c101d24 */
[----:B------:R-:W-:Y:S05]  /*b640*/  EXIT ;  /* 0x000000000000794d */ /* 0x000fea0003800000 */
.L_x_13329:
        /* <DEDUP_REMOVED lines=21> */
.L_x_13334:
[----:B------:R-:W-:Y:S05]  /*b7a0*/  BSYNC B0 ;  /* 0x0000000000007941 */ /* 0x000fea0003800000 */
.L_x_13333:
[----:B------:R-:W-:-:S05]  /*b7b0*/  LOP3.LUT R3, R0, R3, RZ, 0xfc, !PT ;  /* 0x0000000300037212 */ /* 0x000fca00078efcff */
[----:B------:R-:W-:Y:S01]  /*b7c0*/  STG.E.U8 desc[UR36][R16.64], R3 ;  /* 0x0000000310007986 */ /* 0x000fe2000c101124 */
[----:B------:R-:W-:Y:S05]  /*b7d0*/  EXIT ;  /* 0x000000000000794d */ /* 0x000fea0003800000 */
.L_x_13332:
        /* <DEDUP_REMOVED lines=13> */
.L_x_13336:
[----:B------:R-:W-:Y:S01]  /*b8b0*/  IMAD.MOV.U32 R0, RZ, RZ, 0x7f ;  /* 0x0000007fff007424 */ /* 0x000fe200078e00ff */
[----:B------:R-:W-:-:S04]  /*b8c0*/  ISETP.GT.U32.AND P0, PT, R2, 0x7f800000, PT ;  /* 0x7f8000000200780c */ /* 0x000fc80003f04070 */
[----:B------:R-:W-:-:S09]  /*b8d0*/  SEL R0, R0, 0x7c, P0 ;  /* 0x0000007c00007807 */ /* 0x000fd20000000000 */
.L_x_13337:
[----:B------:R-:W-:Y:S05]  /*b8e0*/  BSYNC B0 ;  /* 0x0000000000007941 */ /* 0x000fea0003800000 */
.L_x_13335:
[----:B------:R-:W-:-:S04]  /*b8f0*/  LOP3.LUT R2, R3, 0x80000000, RZ, 0xc0, !PT ;  /* 0x8000000003027812 */ /* 0x000fc800078ec0ff */
[----:B------:R-:W-:-:S04]  /*b900*/  SHF.R.U32.HI R3, RZ, 0x18, R2 ;  /* 0x00000018ff037819 */ /* 0x000fc80000011602 */
[----:B------:R-:W-:-:S05]  /*b910*/  LOP3.LUT R3, R0, R3, RZ, 0xfc, !PT ;  /* 0x0000000300037212 */ /* 0x000fca00078efcff */
[----:B------:R-:W-:Y:S01]  /*b920*/  STG.E.U8 desc[UR36][R16.64], R3 ;  /* 0x0000000310007986 */ /* 0x000fe2000c101124 */
[----:B------:R-:W-:Y:S05]  /*b930*/  EXIT ;  /* 0x000000000000794d */ /* 0x000fea0003800000 */
.L_x_13331:
[----:B------:R-:W-:-:S04]  /*b940*/  I2FP.F32.S32 R0, R2 ;  /* 0x0000000200007245 */ /* 0x000fc80000201400 */
[----:B------:R-:W-:-:S05]  /*b950*/  F2FP.BF16.F32.PACK_AB R0, RZ, R0 ;  /* 0x00000000ff00723e */ /* 0x000fca00000010ff */
[----:B------:R-:W-:Y:S01]  /*b960*/  STG.E.U16 desc[UR36][R16.64], R0 ;  /* 0x0000000010007986 */ /* 0x000fe2000c101524 */
[----:B------:R-:W-:Y:S05]  /*b970*/  EXIT ;  /* 0x000000000000794d */ /* 0x000fea0003800000 */
.L_x_13328:
        /* <DEDUP_REMOVED lines=10> */
.L_x_13340:
        /* <DEDUP_REMOVED lines=17> */
.L_x_13343:
[----:B------:R-:W-:-:S04]  /*bb30*/  LOP3.LUT R2, R3, 0x80000000, RZ, 0xc0, !PT ;  /* 0x8000000003027812 */ /* 0x000fc800078ec0ff */
[----:B------:R-:W-:-:S04]  /*bb40*/  SHF.R.U32.HI R3, RZ, 0x18, R2 ;  /* 0x00000018ff037819 */ /* 0x000fc80000011602 */
[----:B------:R-:W-:-:S04]  /*bb50*/  LOP3.LUT R0, R0, R3, RZ, 0xfc, !PT ;  /* 0x0000000300007212 */ /* 0x000fc800078efcff */
[----:B------:R-:W-:-:S07]  /*bb60*/  PRMT R8, R0, 0x7610, R8 ;  /* 0x0000761000087816 */ /* 0x000fce0000000008 */
.L_x_13342:
[----:B------:R-:W-:Y:S05]  /*bb70*/  BSYNC B0 ;  /* 0x0000000000007941 */ /* 0x000fea0003800000 */
.L_x_13341:
[----:B------:R-:W-:Y:S01]  /*bb80*/  STG.E.U8 desc[UR36][R16.64], R8 ;  /* 0x0000000810007986 */ /* 0x000fe2000c101124 */
[----:B------:R-:W-:Y:S05]  /*bb90*/  EXIT ;  /* 0x000000000000794d */ /* 0x000fea0003800000 */
.L_x_13339:
        /* <DEDUP_REMOVED lines=17> */
.L_x_13346:
[----:B------:R-:W-:-:S04]  /*bcb0*/  LOP3.LUT R2, R3, 0x80000000, RZ, 0xc0, !PT ;  /* 0x8000000003027812 */ /* 0x000fc800078ec0ff */
[----:B------:R-:W-:-:S04]  /*bcc0*/  SHF.R.U32.HI R3, RZ, 0x18, R2 ;  /* 0x00000018ff037819 */ /* 0x000fc80000011602 */
[----:B------:R-:W-:-:S04]  /*bcd0*/  LOP3.LUT R0, R0, R3, RZ, 0xfc, !PT ;  /* 0x0000000300007212 */ /* 0x000fc800078efcff */
[----:B------:R-:W-:-:S07]  /*bce0*/  PRMT R8, R0, 0x7610, R8 ;  /* 0x0000761000087816 */ /* 0x000fce0000000008 */
.L_x_13345:
[----:B------:R-:W-:Y:S05]  /*bcf0*/  BSYNC B0 ;  /* 0x0000000000007941 */ /* 0x000fea0003800000 */
.L_x_13344:
[----:B------:R-:W-:Y:S01]  /*bd00*/  STG.E.U8 desc[UR36][R16.64], R8 ;  /* 0x0000000810007986 */ /* 0x000fe2000c101124 */
[----:B------:R-:W-:Y:S05]  /*bd10*/  EXIT ;  /* 0x000000000000794d */ /* 0x000fea0003800000 */
.L_x_13338:
        /* <DEDUP_REMOVED lines=22> */
.L_x_13321:
        /* <DEDUP_REMOVED lines=16> */
.L_x_13349:
[----:B------:R-:W-:Y:S05]  /*bf80*/  EXIT ;  /* 0x000000000000794d */ /* 0x000fea0003800000 */
.L_x_13348:
[----:B------:R-:W-:-:S05]  /*bf90*/  SHF.R.S32.HI R3, RZ, 0x1f, R2 ;  /* 0x0000001fff037819 */ /* 0x000fca0000011402 */
[----:B------:R-:W-:Y:S01]  /*bfa0*/  STG.E.64 desc[UR36][R16.64], R2 ;  /* 0x0000000210007986 */ /* 0x000fe2000c101b24 */
[----:B------:R-:W-:Y:S05]  /*bfb0*/  EXIT ;  /* 0x000000000000794d */ /* 0x000fea0003800000 */
.L_x_13347:
[----:B------:R-:W-:Y:S01]  /*bfc0*/  STG.E desc[UR36][R16.64], R2 ;  /* 0x0000000210007986 */ /* 0x000fe2000c101924 */
[----:B------:R-:W-:Y:S05]  /*bfd0*/  EXIT ;  /* 0x000000000000794d */ /* 0x000fea0003800000 */
.L_x_13350:
        /* <DEDUP_REMOVED lines=10> */
.L_x_36263:


//--------------------- .text._ZN2at6native27unrolled_elementwise_kernelIZZZNS0_21clamp_min_kernel_cudaERNS_18TensorIteratorBaseERKN3c106ScalarEENKUlvE_clEvENKUlvE1_clEvEUliE_St5arrayIPcLm2EELi4E23TrivialOffsetCalculatorILi1EjESF_NS0_6memory12LoadWithCastILi1EEENSG_13StoreWithCastILi1EEEEEviT_T0_T2_T3_T4_T5_ --------------------------
	.section	.text._ZN2at6native27unrolled_elementwise_kernelIZZZNS0_21clamp_min_kernel_cudaERNS_18TensorIteratorBaseERKN3c106ScalarEENKUlvE_clEvENKUlvE1_clEvEUliE_St5arrayIPcLm2EELi4E23TrivialOffsetCalculatorILi1EjESF_NS0_6memory12LoadWithCastILi1EEENSG_13StoreWithCastILi1EEEEEviT_T0_T2_T3_T4_T5_,"ax",@progbits
	.align	128
        .global         _ZN2at6native27unrolled_elementwise_kernelIZZZNS0_21clamp_min_kernel_cudaERNS_18TensorIteratorBaseERKN3c106ScalarEENKUlvE_clEvENKUlvE1_clEvEUliE_St5arrayIPcLm2EELi4E23TrivialOffsetCalculatorILi1EjESF_NS0_6memory12LoadWithCastILi1EEENSG_13StoreWithCastILi1EEEEEviT_T0_T2_T3_T4_T5_
        .type           _ZN2at6native27unrolled_elementwise_kernelIZZZNS0_21clamp_min_kernel_cudaERNS_18TensorIteratorBaseERKN3c106ScalarEENKUlvE_clEvENKUlvE1_clEvEUliE_St5arrayIPcLm2EELi4E23TrivialOffsetCalculatorILi1EjESF_NS0_6memory12LoadWithCastILi1EEENSG_13StoreWithCastILi1EEEEEviT_T0_T2_T3_T4_T5_,@function
        .size           _ZN2at6native27unrolled_elementwise_kernelIZZZNS0_21clamp_min_kernel_cudaERNS_18TensorIteratorBaseERKN3c106ScalarEENKUlvE_clEvENKUlvE1_clEvEUliE_St5arrayIPcLm2EELi4E23TrivialOffsetCalculatorILi1EjESF_NS0_6memory12LoadWithCastILi1EEENSG_13StoreWithCastILi1EEEEEviT_T0_T2_T3_T4_T5_,(.L_x_36264 - _ZN2at6native27unrolled_elementwise_kernelIZZZNS0_21clamp_min_kernel_cudaERNS_18TensorIteratorBaseERKN3c106ScalarEENKUlvE_clEvENKUlvE1_clEvEUliE_St5arrayIPcLm2EELi4E23TrivialOffsetCalculatorILi1EjESF_NS0_6memory12LoadWithCastILi1EEENSG_13StoreWithCastILi1EEEEEviT_T0_T2_T3_T4_T5_)
        .other          _ZN2at6native27unrolled_elementwise_kernelIZZZNS0_21clamp_min_kernel_cudaERNS_18TensorIteratorBaseERKN3c106ScalarEENKUlvE_clEvENKUlvE1_clEvEUliE_St5arrayIPcLm2EELi4E23TrivialOffsetCalculatorILi1EjESF_NS0_6memory12LoadWithCastILi1EEENSG_13StoreWithCastILi1EEEEEviT_T0_T2_T3_T4_T5_,@"STO_CUDA_ENTRY STV_DEFAULT"
_ZN2at6native27unrolled_elementwise_kernelIZZZNS0_21clamp_min_kernel_cudaERNS_18TensorIteratorBaseERKN3c106ScalarEENKUlvE_clEvENKUlvE1_clEvEUliE_St5arrayIPcLm2EELi4E23TrivialOffsetCalculatorILi1EjESF_NS0_6memory12LoadWithCastILi1EEENSG_13StoreWithCastILi1EEEEEviT_T0_T2_T3_T4_T5_:
.text._ZN2at6native27unrolled_elementwise_kernelIZZZNS0_21clamp_min_kernel_cudaERNS_18TensorIteratorBaseERKN3c106ScalarEENKUlvE_clEvENKUlvE1_clEvEUliE_St5arrayIPcLm2EELi4E23TrivialOffsetCalculatorILi1EjESF_NS0_6memory12LoadWithCastILi1EEENSG_13StoreWithCastILi1EEEEEviT_T0_T2_T3_T4_T5_:
        /* <DEDUP_REMOVED lines=31> */
.L_x_13356:
[----:B------:R3:W5:Y:S01]  /*01f0*/  LDG.E.U8 R24, desc[UR36][R2.64] ;  /* 0x0000002402187981 */ /* 0x000762000c1e1100 */
[----:B------:R-:W-:Y:S05]  /*0200*/  BRA `(.L_x_13358) ;  /* 0x0000000c00387947 */ /* 0x000fea0003800000 */
.L_x_13355:
        /* <DEDUP_REMOVED lines=8> */
.L_x_13360:
[----:B------:R1:W5:Y:S01]  /*0290*/  LDG.E R24, desc[UR36][R2.64] ;  /* 0x0000002402187981 */ /* 0x000362000c1e1900 */
[----:B------:R-:W-:Y:S05]  /*02a0*/  BRA `(.L_x_13358) ;  /* 0x0000000c00107947 */ /* 0x000fea0003800000 */
.L_x_13359:
[----:B------:R2:W5:Y:S01]  /*02b0*/  LDG.E.S16 R24, desc[UR36][R2.64] ;  /* 0x0000002402187981 */ /* 0x000562000c1e1700 */
[----:B------:R-:W-:Y:S05]  /*02c0*/  BRA `(.L_x_13358) ;  /* 0x0000000c00087947 */ /* 0x000fea0003800000 */
.L_x_13354:
        /* <DEDUP_REMOVED lines=9> */
.L_x_13362:
[----:B------:R-:W2:Y:S02]  /*0360*/  LDG.E.U16 R2, desc[UR36][R2.64] ;  /* 0x0000002402027981 */ /* 0x000ea4000c1e1500 */
[----:B--2---:R-:W-:-:S06]  /*0370*/  HADD2.F32 R24, -RZ, R2.H0_H0 ;  /* 0x20000002ff187230 */ /* 0x004fcc0000004100 */
[----:B------:R-:W0:Y:S01]  /*0380*/  F2I.FTZ.TRUNC.NTZ R24, R24 ;  /* 0x0000001800187305 */ /* 0x000e22000021f100 */
[----:B------:R-:W-:Y:S05]  /*0390*/  BRA `(.L_x_13358) ;  /* 0x0000000800d47947 */ /* 0x000fea0003800000 */
.L_x_13361:
        /* <DEDUP_REMOVED lines=9> */
.L_x_13364:
[----:B------:R-:W2:Y:S02]  /*0430*/  LDG.E.U16 R2, desc[UR36][R2.64] ;  /* 0x0000002402027981 */ /* 0x000ea4000c1e1500 */
[----:B--2---:R-:W-:-:S06]  /*0440*/  HADD2.F32 R24, -RZ, R2.H0_H0 ;  /* 0x20000002ff187230 */ /* 0x004fcc0000004100 */
[----:B------:R-:W0:Y:S01]  /*0450*/  F2I.FTZ.TRUNC.NTZ R24, R24 ;  /* 0x0000001800187305 */ /* 0x000e22000021f100 */
[----:B------:R-:W-:Y:S05]  /*0460*/  BRA `(.L_x_13358) ;  /* 0x0000000800a07947 */ /* 0x000fea0003800000 */
.L_x_13363:
[----:B------:R-:W2:Y:S02]  /*0470*/  LDG.E.64 R24, desc[UR36][R2.64] ;  /* 0x0000002402187981 */ /* 0x000ea4000c1e1b00 */
[----:B--2---:R0:W1:Y:S01]  /*0480*/  F2I.F64.TRUNC R24, R24 ;  /* 0x0000001800187311 */ /* 0x004062000030d100 */
[----:B------:R-:W-:Y:S05]  /*0490*/  BRA `(.L_x_13358) ;  /* 0x0000000800947947 */ /* 0x000fea0003800000 */
.L_x_13353:
        /* <DEDUP_REMOVED lines=12> */
.L_x_13367:
[----:B------:R-:W2:Y:S02]  /*0560*/  LDG.E.64 R2, desc[UR36][R2.64] ;  /* 0x0000002402027981 */ /* 0x000ea4000c1e1b00 */
[----:B--2---:R0:W1:Y:S01]  /*0570*/  F2I.F64.TRUNC R24, R2 ;  /* 0x0000000200187311 */ /* 0x004062000030d100 */
[----:B------:R-:W-:Y:S05]  /*0580*/  BRA `(.L_x_13358) ;  /* 0x0000000800587947 */ /* 0x000fea0003800000 */
.L_x_13366:
        /* <DEDUP_REMOVED lines=27> */
.L_x_13369:
        /* <DEDUP_REMOVED lines=15> */
.L_x_13368:
[----:B------:R-:W2:Y:S02]  /*0830*/  LDG.E.U16 R24, desc[UR36][R2.64] ;  /* 0x0000002402187981 */ /* 0x000ea4000c1e1500 */
[----:B--2---:R-:W-:-:S06]  /*0840*/  IMAD.U32 R24, R24, 0x10000, RZ ;  /* 0x0001000018187824 */ /* 0x004fcc00078e00ff */
[----:B------:R-:W0:Y:S01]  /*0850*/  F2I.FTZ.TRUNC.NTZ R24, R24 ;  /* 0x0000001800187305 */ /* 0x000e22000021f100 */
[----:B------:R-:W-:Y:S05]  /*0860*/  BRA `(.L_x_13358) ;  /* 0x0000000400a07947 */ /* 0x000fea0003800000 */
.L_x_13365:
        /* <DEDUP_REMOVED lines=10> */
.L_x_13372:
        /* <DEDUP_REMOVED lines=21> */
.L_x_13376:
[----:B------:R-:W-:Y:S05]  /*0a60*/  BSYNC B1 ;  /* 0x0000000000017941 */ /* 0x000fea0003800000 */
.L_x_13375:
[----:B------:R-:W-:Y:S01]  /*0a70*/  IMAD.SHL.U32 R2, R2, 0x100000, RZ ;  /* 0x0010000002027824 */ /* 0x000fe200078e00ff */
[----:B------:R-:W-:-:S04]  /*0a80*/  LEA R3, R0, 0x3b800000, 0x17 ;  /* 0x3b80000000037811 */ /* 0x000fc800078eb8ff */
[----:B------:R-:W-:-:S07]  /*0a90*/  LOP3.LUT R24, R3, R2, R24, 0xfe, !PT ;  /* 0x0000000203187212 */ /* 0x000fce00078efe18 */
.L_x_13374:
[----:B------:R-:W-:Y:S05]  /*0aa0*/  BSYNC B0 ;  /* 0x0000000000007941 */ /* 0x000fea0003800000 */
.L_x_13373:
[----:B------:R-:W0:Y:S01]  /*0ab0*/  F2I.FTZ.TRUNC.NTZ R24, R24 ;  /* 0x0000001800187305 */ /* 0x000e22000021f100 */
[----:B------:R-:W-:Y:S05]  /*0ac0*/  BRA `(.L_x_13358) ;  /* 0x0000000400087947 */ /* 0x000fea0003800000 */
.L_x_13371:
        /* <DEDUP_REMOVED lines=21> */
.L_x_13380:
[----:B------:R-:W-:Y:S05]  /*0c20*/  BSYNC B1 ;  /* 0x0000000000017941 */ /* 0x000fea0003800000 */
.L_x_13379:
[----:B------:R-:W-:Y:S01]  /*0c30*/  IMAD.SHL.U32 R2, R2, 0x200000, RZ ;  /* 0x0020000002027824 */ /* 0x000fe200078e00ff */
[----:B------:R-:W-:-:S04]  /*0c40*/  LEA R3, R0, 0x37800000, 0x17 ;  /* 0x3780000000037811 */ /* 0x000fc800078eb8ff */
[----:B------:R-:W-:-:S07]  /*0c50*/  LOP3.LUT R24, R3, R2, R24, 0xfe, !PT ;  /* 0x0000000203187212 */ /* 0x000fce00078efe18 */
.L_x_13378:
[----:B------:R-:W-:Y:S05]  /*0c60*/  BSYNC B0 ;  /* 0x0000000000007941 */ /* 0x000fea0003800000 */
.L_x_13377:
[----:B------:R-:W0:Y:S01]  /*0c70*/  F2I.FTZ.TRUNC.NTZ R24, R24 ;  /* 0x0000001800187305 */ /* 0x000e22000021f100 */
[----:B------:R-:W-:Y:S05]  /*0c80*/  BRA `(.L_x_13358) ;  /* 0x0000000000987947 */ /* 0x000fea0003800000 */
.L_x_13370:
        /* <DEDUP_REMOVED lines=14> */
.L_x_13384:
[----:B------:R-:W-:Y:S05]  /*0d70*/  BSYNC B0 ;  /* 0x0000000000007941 */ /* 0x000fea0003800000 */
.L_x_13383:
[----:B------:R-:W0:Y:S01]  /*0d80*/  F2I.FTZ.TRUNC.NTZ R24, R24 ;  /* 0x0000001800187305 */ /* 0x000e22000021f100 */
[----:B------:R-:W-:Y:S05]  /*0d90*/  BRA `(.L_x_13358) ;  /* 0x0000000000547947 */ /* 0x000fea0003800000 */
.L_x_13357:
        /* <DEDUP_REMOVED lines=17> */
.L_x_13385:
[----:B------:R-:W-:Y:S05]  /*0eb0*/  BRA `(.L_x_13358) ;  /* 0x00000000000c7947 */ /* 0x000fea0003800000 */
.L_x_13382:
[----:B------:R0:W5:Y:S01]  /*0ec0*/  LDG.E R24, desc[UR36][R2.64] ;  /* 0x0000002402187981 */ /* 0x000162000c1e1900 */
[----:B------:R-:W-:Y:S05]  /*0ed0*/  BRA `(.L_x_13358) ;  /* 0x0000000000047947 */ /* 0x000fea0003800000 */
.L_x_13381:
[----:B------:R0:W5:Y:S02]  /*0ee0*/  LDG.E R24, desc[UR36][R2.64] ;  /* 0x0000002402187981 */ /* 0x000164000c1e1900 */
.L_x_13358:
[----:B------:R-:W2:Y:S02]  /*0ef0*/  S2R R26, SR_TID.X ;  /* 0x00000000001a7919 */ /* 0x000ea40000002100 */
[----:B--2---:R-:W-:-:S07]  /*0f00*/  VIADD R26, R26, 0x80 ;  /* 0x000000801a1a7836 */ /* 0x004fce0000000000 */
.L_x_13352:
[----:B------:R-:W-:Y:S05]  /*0f10*/  BSYNC B6 ;  /* 0x0000000000067941 */ /* 0x000fea0003800000 */
.L_x_13351:
        /* <DEDUP_REMOVED lines=23> */
.L_x_13391:
[----:B------:R0:W5:Y:S01]  /*1090*/  LDG.E.U8 R22, desc[UR36][R2.64] ;  /* 0x0000002402167981 */ /* 0x000162000c1e1100 */
[----:B------:R-:W-:Y:S05]  /*10a0*/  BRA `(.L_x_13393) ;  /* 0x0000000c00347947 */ /* 0x000fea0003800000 */
.L_x_13390:
        /* <DEDUP_REMOVED lines=8> */
.L_x_13395:
[----:B------:R0:W5:Y:S01]  /*1130*/  LDG.E R22, desc[UR36][R2.64] ;  /* 0x0000002402167981 */ /* 0x000162000c1e1900 */
[----:B------:R-:W-:Y:S05]  /*1140*/  BRA `(.L_x_13393) ;  /* 0x0000000c000c7947 */ /* 0x000fea0003800000 */
.L_x_13394:
[----:B------:R0:W5:Y:S01]  /*1150*/  LDG.E.S16 R22, desc[UR36][R2.64] ;  /* 0x0000002402167981 */ /* 0x000162000c1e1700 */
[----:B------:R-:W-:Y:S05]  /*1160*/  BRA `(.L_x_13393) ;  /* 0x0000000c00047947 */ /* 0x000fea0003800000 */
.L_x_13389:
        /* <DEDUP_REMOVED lines=9> */
.L_x_13397:
[----:B------:R-:W2:Y:S02]  /*1200*/  LDG.E.U16 R2, desc[UR36][R2.64] ;  /* 0x0000002402027981 */ /* 0x000ea4000c1e1500 */
[----:B--2---:R-:W-:-:S06]  /*1210*/  HADD2.F32 R22, -RZ, R2.H0_H0 ;  /* 0x20000002ff167230 */ /* 0x004fcc0000004100 */
[----:B------:R-:W0:Y:S01]  /*1220*/  F2I.FTZ.TRUNC.NTZ R22, R22 ;  /* 0x0000001600167305 */ /* 0x000e22000021f100 */
[----:B------:R-:W-:Y:S05]  /*1230*/  BRA `(.L_x_13393) ;  /* 0x0000000800d07947 */ /* 0x000fea0003800000 */
.L_x_13396:
        /* <DEDUP_REMOVED lines=9> */
.L_x_13399:
[----:B------:R-:W2:Y:S02]  /*12d0*/  LDG.E.U16 R2, desc[UR36][R2.64] ;  /* 0x0000002402027981 */ /* 0x000ea4000c1e1500 */
[----:B--2---:R-:W-:-:S06]  /*12e0*/  HADD2.F32 R22, -RZ, R2.H0_H0 ;  /* 0x20000002ff167230 */ /* 0x004fcc0000004100 */
[----:B------:R-:W0:Y:S01]  /*12f0*/  F2I.FTZ.TRUNC.NTZ R22, R22 ;  /* 0x0000001600167305 */ /* 0x000e22000021f100 */
[----:B------:R-:W-:Y:S05]  /*1300*/  BRA `(.L_x_13393) ;  /* 0x00000008009c7947 */ /* 0x000fea0003800000 */
.L_x_13398:
[----:B------:R-:W2:Y:S02]  /*1310*/  LDG.E.64 R2, desc[UR36][R2.64] ;  /* 0x0000002402027981 */ /* 0x000ea4000c1e1b00 */
[----:B--2---:R0:W1:Y:S01]  /*1320*/  F2I.F64.TRUNC R22, R2 ;  /* 0x0000000200167311 */ /* 0x004062000030d100 */
[----:B------:R-:W-:Y:S05]  /*1330*/  BRA `(.L_x_13393) ;  /* 0x0000000800907947 */ /* 0x000fea0003800000 */
.L_x_13388:
        /* <DEDUP_REMOVED lines=12> */
.L_x_13402:
[----:B------:R-:W2:Y:S02]  /*1400*/  LDG.E.64 R2, desc[UR36][R2.64] ;  /* 0x0000002402027981 */ /* 0x000ea4000c1e1b00 */
[----:B--2---:R0:W1:Y:S01]  /*1410*/  F2I.F64.TRUNC R22, R2 ;  /* 0x0000000200167311 */ /* 0x004062000030d100 */
[----:B------:R-:W-:Y:S05]  /*1420*/  BRA `(.L_x_13393) ;  /* 0x0000000800547947 */ /* 0x000fea0003800000 */
.L_x_13401:
        /* <DEDUP_REMOVED lines=27> */
.L_x_13404:
        /* <DEDUP_REMOVED lines=14> */
.L_x_13403:
[----:B------:R-:W2:Y:S02]  /*16c0*/  LDG.E.U16 R22, desc[UR36][R2.64] ;  /* 0x0000002402167981 */ /* 0x000ea4000c1e1500 */
[----:B--2---:R-:W-:-:S06]  /*16d0*/  IMAD.U32 R22, R22, 0x10000, RZ ;  /* 0x0001000016167824 */ /* 0x004fcc00078e00ff */
[----:B------:R-:W4:Y:S01]  /*16e0*/  F2I.FTZ.TRUNC.NTZ R22, R22 ;  /* 0x0000001600167305 */ /* 0x000f22000021f100 */
[----:B------:R-:W-:Y:S05]  /*16f0*/  BRA `(.L_x_13393) ;  /* 0x0000000400a07947 */ /* 0x000fea0003800000 */
.L_x_13400:
        /* <DEDUP_REMOVED lines=10> */
.L_x_13407:
        /* <DEDUP_REMOVED lines=21> */
.L_x_13411:
[----:B------:R-:W-:Y:S05]  /*18f0*/  BSYNC B1 ;  /* 0x0000000000017941 */ /* 0x000fea0003800000 */
.L_x_13410:
[----:B------:R-:W-:Y:S01]  /*1900*/  IMAD.SHL.U32 R2, R2, 0x100000, RZ ;  /* 0x0010000002027824 */ /* 0x000fe200078e00ff */
[----:B------:R-:W-:-:S04]  /*1910*/  LEA R3, R0, 0x3b800000, 0x17 ;  /* 0x3b80000000037811 */ /* 0x000fc800078eb8ff */
[----:B------:R-:W-:-:S07]  /*1920*/  LOP3.LUT R22, R3, R2, R22, 0xfe, !PT ;  /* 0x0000000203167212 */ /* 0x000fce00078efe16 */
.L_x_13409:
[----:B------:R-:W-:Y:S05]  /*1930*/  BSYNC B0 ;  /* 0x0000000000007941 */ /* 0x000fea0003800000 */
.L_x_13408:
[----:B------:R-:W0:Y:S01]  /*1940*/  F2I.FTZ.TRUNC.NTZ R22, R22 ;  /* 0x0000001600167305 */ /* 0x000e22000021f100 */
[----:B------:R-:W-:Y:S05]  /*1950*/  BRA `(.L_x_13393) ;  /* 0x0000000400087947 */ /* 0x000fea0003800000 */
.L_x_13406:
        /* <DEDUP_REMOVED lines=21> */
.L_x_13415:
[----:B------:R-:W-:Y:S05]  /*1ab0*/  BSYNC B1 ;  /* 0x0000000000017941 */ /* 0x000fea0003800000 */
.L_x_13414:
[----:B------:R-:W-:Y:S01]  /*1ac0*/  IMAD.SHL.U32 R2, R2, 0x200000, RZ ;  /* 0x0020000002027824 */ /* 0x000fe200078e00ff */
[----:B------:R-:W-:-:S04]  /*1ad0*/  LEA R3, R0, 0x37800000, 0x17 ;  /* 0x3780000000037811 */ /* 0x000fc800078eb8ff */
[----:B------:R-:W-:-:S07]  /*1ae0*/  LOP3.LUT R22, R3, R2, R22, 0xfe, !PT ;  /* 0x0000000203167212 */ /* 0x000fce00078efe16 */
.L_x_13413:
[----:B------:R-:W-:Y:S05]  /*1af0*/  BSYNC B0 ;  /* 0x0000000000007941 */ /* 0x000fea0003800000 */
.L_x_13412:
[----:B------:R-:W0:Y:S01]  /*1b00*/  F2I.FTZ.TRUNC.NTZ R22, R22 ;  /* 0x0000001600167305 */ /* 0x000e22000021f100 */
[----:B------:R-:W-:Y:S05]  /*1b10*/  BRA `(.L_x_13393) ;  /* 0x0000000000987947 */ /* 0x000fea0003800000 */
.L_x_13405:
        /* <DEDUP_REMOVED lines=14> */
.L_x_13419:
[----:B------:R-:W-:Y:S05]  /*1c00*/  BSYNC B0 ;  /* 0x0000000000007941 */ /* 0x000fea0003800000 */
.L_x_13418:
[----:B------:R-:W0:Y:S01]  /*1c10*/  F2I.FTZ.TRUNC.NTZ R22, R22 ;  /* 0x0000001600167305 */ /* 0x000e22000021f100 */
[----:B------:R-:W-:Y:S05]  /*1c20*/  BRA `(.L_x_13393) ;  /* 0x0000000000547947 */ /* 0x000fea0003800000 */
.L_x_13392:
        /* <DEDUP_REMOVED lines=17> */
.L_x_13420:
[----:B------:R-:W-:Y:S05]  /*1d40*/  BRA `(.L_x_13393) ;  /* 0x00000000000c7947 */ /* 0x000fea0003800000 */
.L_x_13417:
[----:B------:R0:W5:Y:S01]  /*1d50*/  LDG.E R22, desc[UR36][R2.64] ;  /* 0x0000002402167981 */ /* 0x000162000c1e1900 */
[----:B------:R-:W-:Y:S05]  /*1d60*/  BRA `(.L_x_13393) ;  /* 0x0000000000047947 */ /* 0x000fea0003800000 */
.L_x_13416:
[----:B------:R0:W5:Y:S02]  /*1d70*/  LDG.E R22, desc[UR36][R2.64] ;  /* 0x0000002402167981 */ /* 0x000164000c1e1900 */
.L_x_13393:
[----:B------:R-:W-:-:S07]  /*1d80*/  VIADD R26, R26, 0x80 ;  /* 0x000000801a1a7836 */ /* 0x000fce0000000000 */
.L_x_13387:
[----:B------:R-:W-:Y:S05]  /*1d90*/  BSYNC B6 ;  /* 0x0000000000067941 */ /* 0x000fea0003800000 */
.L_x_13386:
        /* <DEDUP_REMOVED lines=25> */
.L_x_13426:
[----:B------:R0:W5:Y:S01]  /*1f30*/  LDG.E.U8 R18, desc[UR36][R2.64] ;  /* 0x0000002402127981 */ /* 0x000162000c1e1100 */
[----:B------:R-:W-:Y:S05]  /*1f40*/  BRA `(.L_x_13428) ;  /* 0x0000000c00347947 */ /* 0x000fea0003800000 */
.L_x_13425:
        /* <DEDUP_REMOVED lines=8> */
.L_x_13430:
[----:B------:R0:W5:Y:S01]  /*1fd0*/  LDG.E R18, desc[UR36][R2.64] ;  /* 0x0000002402127981 */ /* 0x000162000c1e1900 */
[----:B------:R-:W-:Y:S05]  /*1fe0*/  BRA `(.L_x_13428) ;  /* 0x0000000c000c7947 */ /* 0x000fea0003800000 */
.L_x_13429:
[----:B------:R0:W5:Y:S01]  /*1ff0*/  LDG.E.S16 R18, desc[UR36][R2.64] ;  /* 0x0000002402127981 */ /* 0x000162000c1e1700 */
[----:B------:R-:W-:Y:S05]  /*2000*/  BRA `(.L_x_13428) ;  /* 0x0000000c00047947 */ /* 0x000fea0003800000 */
.L_x_13424:
        /* <DEDUP_REMOVED lines=9> */
.L_x_13432:
[----:B------:R-:W2:Y:S02]  /*20a0*/  LDG.E.U16 R2, desc[UR36][R2.64] ;  /* 0x0000002402027981 */ /* 0x000ea4000c1e1500 */
[----:B--2---:R-:W-:-:S06]  /*20b0*/  HADD2.F32 R18, -RZ, R2.H0_H0 ;  /* 0x20000002ff127230 */ /* 0x004fcc0000004100 */
[----:B------:R-:W0:Y:S01]  /*20c0*/  F2I.FTZ.TRUNC.NTZ R18, R18 ;  /* 0x0000001200127305 */ /* 0x000e22000021f100 */
[----:B------:R-:W-:Y:S05]  /*20d0*/  BRA `(.L_x_13428) ;  /* 0x0000000800d07947 */ /* 0x000fea0003800000 */
.L_x_13431:
        /* <DEDUP_REMOVED lines=9> */
.L_x_13434:
[----:B------:R-:W2:Y:S02]  /*2170*/  LDG.E.U16 R2, desc[UR36][R2.64] ;  /* 0x0000002402027981 */ /* 0x000ea4000c1e1500 */
[----:B--2---:R-:W-:-:S06]  /*2180*/  HADD2.F32 R18, -RZ, R2.H0_H0 ;  /* 0x20000002ff127230 */ /* 0x004fcc0000004100 */
[----:B------:R-:W0:Y:S01]  /*2190*/  F2I.FTZ.TRUNC.NTZ R18, R18 ;  /* 0x0000001200127305 */ /* 0x000e22000021f100 */
[----:B------:R-:W-:Y:S05]  /*21a0*/  BRA `(.L_x_13428) ;  /* 0x00000008009c7947 */ /* 0x000fea0003800000 */
.L_x_13433:
[----:B------:R-:W2:Y:S02]  /*21b0*/  LDG.E.64 R2, desc[UR36][R2.64] ;  /* 0x0000002402027981 */ /* 0x000ea4000c1e1b00 */
[----:B--2---:R0:W1:Y:S01]  /*21c0*/  F2I.F64.TRUNC R18, R2 ;  /* 0x0000000200127311 */ /* 0x004062000030d100 */
[----:B------:R-:W-:Y:S05]  /*21d0*/  BRA `(.L_x_13428) ;  /* 0x0000000800907947 */ /* 0x000fea0003800000 */
.L_x_13423:
        /* <DEDUP_REMOVED lines=12> */
.L_x_13437:
[----:B------:R-:W2:Y:S02]  /*22a0*/  LDG.E.64 R2, desc[UR36][R2.64] ;  /* 0x0000002402027981 */ /* 0x000ea4000c1e1b00 */
[----:B--2---:R0:W1:Y:S01]  /*22b0*/  F2I.F64.TRUNC R18, R2 ;  /* 0x0000000200127311 */ /* 0x004062000030d100 */
[----:B------:R-:W-:Y:S05]  /*22c0*/  BRA `(.L_x_13428) ;  /* 0x0000000800547947 */ /* 0x000fea0003800000 */
.L_x_13436:
        /* <DEDUP_REMOVED lines=27> */
.L_x_13439:
        /* <DEDUP_REMOVED lines=14> */
.L_x_13438:
[----:B------:R-:W2:Y:S02]  /*2560*/  LDG.E.U16 R18, desc[UR36][R2.64] ;  /* 0x0000002402127981 */ /* 0x000ea4000c1e1500 */
[----:B--2---:R-:W-:-:S06]  /*2570*/  IMAD.U32 R18, R18, 0x10000, RZ ;  /* 0x0001000012127824 */ /* 0x004fcc00078e00ff */
[----:B------:R-:W0:Y:S01]  /*2580*/  F2I.FTZ.TRUNC.NTZ R18, R18 ;  /* 0x0000001200127305 */ /* 0x000e22000021f100 */
[----:B------:R-:W-:Y:S05]  /*2590*/  BRA `(.L_x_13428) ;  /* 0x0000000400a07947 */ /* 0x000fea0003800000 */
.L_x_13435:
        /* <DEDUP_REMOVED lines=10> */
.L_x_13442:
        /* <DEDUP_REMOVED lines=21> */
.L_x_13446:
[----:B------:R-:W-:Y:S05]  /*2790*/  BSYNC B1 ;  /* 0x0000000000017941 */ /* 0x000fea0003800000 */
.L_x_13445:
[----:B------:R-:W-:Y:S01]  /*27a0*/  IMAD.SHL.U32 R2, R2, 0x100000, RZ ;  /* 0x0010000002027824 */ /* 0x000fe200078e00ff */
[----:B------:R-:W-:-:S04]  /*27b0*/  LEA R3, R0, 0x3b800000, 0x17 ;  /* 0x3b80000000037811 */ /* 0x000fc800078eb8ff */
[----:B------:R-:W-:-:S07]  /*27c0*/  LOP3.LUT R18, R3, R2, R18, 0xfe, !PT ;  /* 0x0000000203127212 */ /* 0x000fce00078efe12 */
.L_x_13444:
[----:B------:R-:W-:Y:S05]  /*27d0*/  BSYNC B0 ;  /* 0x0000000000007941 */ /* 0x000fea0003800000 */
.L_x_13443:
[----:B------:R-:W1:Y:S01]  /*27e0*/  F2I.FTZ.TRUNC.NTZ R18, R18 ;  /* 0x0000001200127305 */ /* 0x000e62000021f100 */
[----:B------:R-:W-:Y:S05]  /*27f0*/  BRA `(.L_x_13428) ;  /* 0x0000000400087947 */ /* 0x000fea0003800000 */
.L_x_13441:
        /* <DEDUP_REMOVED lines=21> */
.L_x_13450:
[----:B------:R-:W-:Y:S05]  /*2950*/  BSYNC B1 ;  /* 0x0000000000017941 */ /* 0x000fea0003800000 */
.L_x_13449:
[----:B------:R-:W-:Y:S01]  /*2960*/  IMAD.SHL.U32 R2, R2, 0x200000, RZ ;  /* 0x0020000002027824 */ /* 0x000fe200078e00ff */
[----:B------:R-:W-:-:S04]  /*2970*/  LEA R3, R0, 0x37800000, 0x17 ;  /* 0x3780000000037811 */ /* 0x000fc800078eb8ff */
[----:B------:R-:W-:-:S07]  /*2980*/  LOP3.LUT R18, R3, R2, R18, 0xfe, !PT ;  /* 0x0000000203127212 */ /* 0x000fce00078efe12 */
.L_x_13448:
[----:B------:R-:W-:Y:S05]  /*2990*/  BSYNC B0 ;  /* 0x0000000000007941 */ /* 0x000fea0003800000 */
.L_x_13447:
[----:B------:R-:W2:Y:S01]  /*29a0*/  F2I.FTZ.TRUNC.NTZ R18, R18 ;  /* 0x0000001200127305 */ /* 0x000ea2000021f100 */
[----:B------:R-:W-:Y:S05]  /*29b0*/  BRA `(.L_x_13428) ;  /* 0x0000000000987947 */ /* 0x000fea0003800000 */
.L_x_13440:
        /* <DEDUP_REMOVED lines=14> */
.L_x_13454:
[----:B------:R-:W-:Y:S05]  /*2aa0*/  BSYNC B0 ;  /* 0x0000000000007941 */ /* 0x000fea0003800000 */
.L_x_13453:
[----:B------:R-:W4:Y:S01]  /*2ab0*/  F2I.FTZ.TRUNC.NTZ R18, R18 ;  /* 0x0000001200127305 */ /* 0x000f22000021f100 */
[----:B------:R-:W-:Y:S05]  /*2ac0*/  BRA `(.L_x_13428) ;  /* 0x0000000000547947 */ /* 0x000fea0003800000 */
.L_x_13427:
        /* <DEDUP_REMOVED lines=17> */
.L_x_13455:
[----:B------:R-:W-:Y:S05]  /*2be0*/  BRA `(.L_x_13428) ;  /* 0x00000000000c7947 */ /* 0x000fea0003800000 */
.L_x_13452:
[----:B------:R0:W5:Y:S01]  /*2bf0*/  LDG.E R18, desc[UR36][R2.64] ;  /* 0x0000002402127981 */ /* 0x000162000c1e1900 */
[----:B------:R-:W-:Y:S05]  /*2c00*/  BRA `(.L_x_13428) ;  /* 0x0000000000047947 */ /* 0x000fea0003800000 */
.L_x_13451:
[----:B------:R3:W5:Y:S02]  /*2c10*/  LDG.E R18, desc[UR36][R2.64] ;  /* 0x0000002402127981 */ /* 0x000764000c1e1900 */
.L_x_13428:
[----:B------:R-:W-:-:S07]  /*2c20*/  VIADD R26, R26, 0x80 ;  /* 0x000000801a1a7836 */ /* 0x000fce0000000000 */
.L_x_13422:
[----:B------:R-:W-:Y:S05]  /*2c30*/  BSYNC B6 ;  /* 0x0000000000067941 */ /* 0x000fea0003800000 */
.L_x_13421:
        /* <DEDUP_REMOVED lines=22> */
.L_x_13461:
[----:B------:R0:W5:Y:S01]  /*2da0*/  LDG.E.U8 R16, desc[UR36][R2.64] ;  /* 0x0000002402107981 */ /* 0x000162000c1e1100 */
[----:B------:R-:W-:Y:S05]  /*2db0*/  BRA `(.L_x_13457) ;  /* 0x0000000c00307947 */ /* 0x000fea0003800000 */
.L_x_13460:
        /* <DEDUP_REMOVED lines=8> */
.L_x_13464:
[----:B------:R0:W5:Y:S01]  /*2e40*/  LDG.E R16, desc[UR36][R2.64] ;  /* 0x0000002402107981 */ /* 0x000162000c1e1900 */
[----:B------:R-:W-:Y:S05]  /*2e50*/  BRA `(.L_x_13457) ;  /* 0x0000000c00087947 */ /* 0x000fea0003800000 */
.L_x_13463:
[----:B------:R0:W5:Y:S01]  /*2e60*/  LDG.E.S16 R16, desc[UR36][R2.64] ;  /* 0x0000002402107981 */ /* 0x000162000c1e1700 */
[----:B------:R-:W-:Y:S05]  /*2e70*/  BRA `(.L_x_13457) ;  /* 0x0000000c00007947 */ /* 0x000fea0003800000 */
.L_x_13459:
        /* <DEDUP_REMOVED lines=9> */
.L_x_13466:
[----:B------:R-:W3:Y:S02]  /*2f10*/  LDG.E.U16 R2, desc[UR36][R2.64] ;  /* 0x0000002402027981 */ /* 0x000ee4000c1e1500 */
[----:B---3--:R-:W-:-:S06]  /*2f20*/  HADD2.F32 R16, -RZ, R2.H0_H0 ;  /* 0x20000002ff107230 */ /* 0x008fcc0000004100 */
[----:B------:R-:W0:Y:S01]  /*2f30*/  F2I.FTZ.TRUNC.NTZ R16, R16 ;  /* 0x0000001000107305 */ /* 0x000e22000021f100 */
[----:B------:R-:W-:Y:S05]  /*2f40*/  BRA `(.L_x_13457) ;  /* 0x0000000800cc7947 */ /* 0x000fea0003800000 */
.L_x_13465:
        /* <DEDUP_REMOVED lines=9> */
.L_x_13468:
[----:B------:R-:W3:Y:S02]  /*2fe0*/  LDG.E.U16 R2, desc[UR36][R2.64] ;  /* 0x0000002402027981 */ /* 0x000ee4000c1e1500 */
[----:B---3--:R-:W-:-:S06]  /*2ff0*/  HADD2.F32 R16, -RZ, R2.H0_H0 ;  /* 0x20000002ff107230 */ /* 0x008fcc0000004100 */
[----:B------:R-:W0:Y:S01]  /*3000*/  F2I.FTZ.TRUNC.NTZ R16, R16 ;  /* 0x0000001000107305 */ /* 0x000e22000021f100 */
[----:B------:R-:W-:Y:S05]  /*3010*/  BRA `(.L_x_13457) ;  /* 0x0000000800987947 */ /* 0x000fea0003800000 */
.L_x_13467:
[----:B------:R-:W3:Y:S02]  /*3020*/  LDG.E.64 R16, desc[UR36][R2.64] ;  /* 0x0000002402107981 */ /* 0x000ee4000c1e1b00 */
[----:B---3--:R0:W1:Y:S01]  /*3030*/  F2I.F64.TRUNC R16, R16 ;  /* 0x0000001000107311 */ /* 0x008062000030d100 */
[----:B------:R-:W-:Y:S05]  /*3040*/  BRA `(.L_x_13457) ;  /* 0x00000008008c7947 */ /* 0x000fea0003800000 */
.L_x_13458:
        /* <DEDUP_REMOVED lines=12> */
.L_x_13471:
[----:B------:R-:W3:Y:S02]  /*3110*/  LDG.E.64 R2, desc[UR36][R2.64] ;  /* 0x0000002402027981 */ /* 0x000ee4000c1e1b00 */
[----:B---3--:R0:W1:Y:S01]  /*3120*/  F2I.F64.TRUNC R16, R2 ;  /* 0x0000000200107311 */ /* 0x008062000030d100 */
[----:B------:R-:W-:Y:S05]  /*3130*/  BRA `(.L_x_13457) ;  /* 0x0000000800507947 */ /* 0x000fea0003800000 */
.L_x_13470:
        /* <DEDUP_REMOVED lines=27> */
.L_x_13473:
        /* <DEDUP_REMOVED lines=14> */
.L_x_13472:
[----:B------:R-:W3:Y:S02]  /*33d0*/  LDG.E.U16 R16, desc[UR36][R2.64] ;  /* 0x0000002402107981 */ /* 0x000ee4000c1e1500 */
[----:B---3--:R-:W-:-:S06]  /*33e0*/  IMAD.U32 R16, R16, 0x10000, RZ ;  /* 0x0001000010107824 */ /* 0x008fcc00078e00ff */
[----:B------:R-:W0:Y:S01]  /*33f0*/  F2I.FTZ.TRUNC.NTZ R16, R16 ;  /* 0x0000001000107305 */ /* 0x000e22000021f100 */
[----:B------:R-:W-:Y:S05]  /*3400*/  BRA `(.L_x_13457) ;  /* 0x00000004009c7947 */ /* 0x000fea0003800000 */
.L_x_13469:
        /* <DEDUP_REMOVED lines=10> */
.L_x_13476:
        /* <DEDUP_REMOVED lines=21> */
.L_x_13480:
[----:B------:R-:W-:Y:S05]  /*3600*/  BSYNC B1 ;  /* 0x0000000000017941 */ /* 0x000fea0003800000 */
.L_x_13479:
[----:B------:R-:W-:Y:S01]  /*3610*/  IMAD.SHL.U32 R2, R2, 0x100000, RZ ;  /* 0x0010000002027824 */ /* 0x000fe200078e00ff */
[----:B------:R-:W-:-:S04]  /*3620*/  LEA R3, R0, 0x3b800000, 0x17 ;  /* 0x3b80000000037811 */ /* 0x000fc800078eb8ff */
[----:B------:R-:W-:-:S07]  /*3630*/  LOP3.LUT R16, R3, R2, R16, 0xfe, !PT ;  /* 0x0000000203107212 */ /* 0x000fce00078efe10 */
.L_x_13478:
[----:B------:R-:W-:Y:S05]  /*3640*/  BSYNC B0 ;  /* 0x0000000000007941 */ /* 0x000fea0003800000 */
.L_x_13477:
[----:B------:R-:W0:Y:S01]  /*3650*/  F2I.FTZ.TRUNC.NTZ R16, R16 ;  /* 0x0000001000107305 */ /* 0x000e22000021f100 */
[----:B------:R-:W-:Y:S05]  /*3660*/  BRA `(.L_x_13457) ;  /* 0x0000000400047947 */ /* 0x000fea0003800000 */
.L_x_13475:
        /* <DEDUP_REMOVED lines=21> */
.L_x_13484:
[----:B------:R-:W-:Y:S05]  /*37c0*/  BSYNC B1 ;  /* 0x0000000000017941 */ /* 0x000fea0003800000 */
.L_x_13483:
[----:B------:R-:W-:Y:S01]  /*37d0*/  IMAD.SHL.U32 R2, R2, 0x200000, RZ ;  /* 0x0020000002027824 */ /* 0x000fe200078e00ff */
[----:B------:R-:W-:-:S04]  /*37e0*/  LEA R3, R0, 0x37800000, 0x17 ;  /* 0x3780000000037811 */ /* 0x000fc800078eb8ff */
[----:B------:R-:W-:-:S07]  /*37f0*/  LOP3.LUT R16, R3, R2, R16, 0xfe, !PT ;  /* 0x0000000203107212 */ /* 0x000fce00078efe10 */
.L_x_13482:
[----:B------:R-:W-:Y:S05]  /*3800*/  BSYNC B0 ;  /* 0x0000000000007941 */ /* 0x000fea0003800000 */
.L_x_13481:
[----:B------:R-:W0:Y:S01]  /*3810*/  F2I.FTZ.TRUNC.NTZ R16, R16 ;  /* 0x0000001000107305 */ /* 0x000e22000021f100 */
[----:B------:R-:W-:Y:S05]  /*3820*/  BRA `(.L_x_13457) ;  /* 0x0000000000947947 */ /* 0x000fea0003800000 */
.L_x_13474:
        /* <DEDUP_REMOVED lines=14> */
.L_x_13488:
[----:B------:R-:W-:Y:S05]  /*3910*/  BSYNC B0 ;  /* 0x0000000000007941 */ /* 0x000fea0003800000 */
.L_x_13487:
[----:B------:R-:W0:Y:S01]  /*3920*/  F2I.FTZ.TRUNC.NTZ R16, R16 ;  /* 0x0000001000107305 */ /* 0x000e22000021f100 */
[----:B------:R-:W-:Y:S05]  /*3930*/  BRA `(.L_x_13457) ;  /* 0x0000000000507947 */ /* 0x000fea0003800000 */
.L_x_13462:
        /* <DEDUP_REMOVED lines=16> */
.L_x_13489:
[----:B------:R-:W-:Y:S05]  /*3a40*/  BRA `(.L_x_13457) ;  /* 0x00000000000c7947 */ /* 0x000fea0003800000 */
.L_x_13486:
[----:B------:R0:W5:Y:S01]  /*3a50*/  LDG.E R16, desc[UR36][R2.64] ;  /* 0x0000002402107981 */ /* 0x000162000c1e1900 */
[----:B------:R-:W-:Y:S05]  /*3a60*/  BRA `(.L_x_13457) ;  /* 0x0000000000047947 */ /* 0x000fea0003800000 */
.L_x_13485:
[----:B------:R0:W5:Y:S02]  /*3a70*/  LDG.E R16, desc[UR36][R2.64] ;  /* 0x0000002402107981 */ /* 0x000164000c1e1900 */
.L_x_13457:
[----:B------:R-:W-:Y:S05]  /*3a80*/  BSYNC B6 ;  /* 0x0000000000067941 */ /* 0x000fea0003800000 */
.L_x_13456:
[----:B01-34-:R-:W0:Y:S01]  /*3a90*/  S2R R2, SR_TID.X ;  /* 0x0000000000027919 */ /* 0x01be220000002100 */
[----:B------:R-:W1:Y:S01]  /*3aa0*/  LDC.U8 R17, c[0x0][0x244] ;  /* 0x00009100ff117b82 */ /* 0x000e620000000000 */
[----:B------:R-:W-:Y:S01]  /*3ab0*/  ULDC UR4, c[0x0][0x218] ;  /* 0x0000860000047ab9 */ /* 0x000fe20000000800 */
[----:B------:R-:W-:Y:S01]  /*3ac0*/  BSSY B6, `(.L_x_13490) ;  /* 0x00000f2000067945 */ /* 0x000fe20003800000 */
[----:B--2--5:R-:W-:Y:S02]  /*3ad0*/  VIMNMX R4, R24, UR4, !PT ;  /* 0x0000000418047c48 */ /* 0x024fe4000ffe0100 */
[----:B------:R-:W-:Y:S02]  /*3ae0*/  VIMNMX R22, R22, UR4, !PT ;  /* 0x0000000416167c48 */ /* 0x000fe4000ffe0100 */
[----:B------:R-:W-:Y:S02]  /*3af0*/  VIMNMX R18, R18, UR4, !PT ;  /* 0x0000000412127c48 */ /* 0x000fe4000ffe0100 */
[----:B------:R-:W-:-:S02]  /*3b00*/  VIMNMX R16, R16, UR4, !PT ;  /* 0x0000000410107c48 */ /* 0x000fc4000ffe0100 */
        /* <DEDUP_REMOVED lines=23> */
.L_x_13495:
[----:B------:R0:W-:Y:S01]  /*3c80*/  STG.E.U8 desc[UR36][R8.64], R4 ;  /* 0x0000000408007986 */ /* 0x0001e2000c101124 */
[----:B------:R-:W-:Y:S05]  /*3c90*/  BRA `(.L_x_13491) ;  /* 0x0000000c00507947 */ /* 0x000fea0003800000 */
.L_x_13494:
        /* <DEDUP_REMOVED lines=9> */
.L_x_13498:
[----:B------:R0:W-:Y:S01]  /*3d30*/  STG.E desc[UR36][R8.64], R4 ;  /* 0x0000000408007986 */ /* 0x0001e2000c101924 */
[----:B------:R-:W-:Y:S05]  /*3d40*/  BRA `(.L_x_13491) ;  /* 0x0000000c00247947 */ /* 0x000fea0003800000 */
.L_x_13497:
[----:B------:R0:W-:Y:S01]  /*3d50*/  STG.E.U16 desc[UR36][R8.64], R4 ;  /* 0x0000000408007986 */ /* 0x0001e2000c101524 */
[----:B------:R-:W-:Y:S05]  /*3d60*/  BRA `(.L_x_13491) ;  /* 0x0000000c001c7947 */ /* 0x000fea0003800000 */
.L_x_13493:
        /* <DEDUP_REMOVED lines=9> */
.L_x_13500:
[----:B------:R-:W-:-:S04]  /*3e00*/  I2FP.F32.S32 R0, R4 ;  /* 0x0000000400007245 */ /* 0x000fc80000201400 */
[----:B------:R-:W-:-:S05]  /*3e10*/  F2FP.F16.F32.PACK_AB R0, RZ, R0 ;  /* 0x00000000ff00723e */ /* 0x000fca00000000ff */
[----:B------:R0:W-:Y:S01]  /*3e20*/  STG.E.U16 desc[UR36][R8.64], R0 ;  /* 0x0000000008007986 */ /* 0x0001e2000c101524 */
[----:B------:R-:W-:Y:S05]  /*3e30*/  BRA `(.L_x_13491) ;  /* 0x0000000800e87947 */ /* 0x000fea0003800000 */
.L_x_13499:
        /* <DEDUP_REMOVED lines=10> */
.L_x_13502:
[----:B------:R-:W-:-:S04]  /*3ee0*/  I2FP.F32.S32 R4, R4 ;  /* 0x0000000400047245 */ /* 0x000fc80000201400 */
[----:B------:R-:W-:-:S04]  /*3ef0*/  F2FP.F16.F32.PACK_AB R3, RZ, R4 ;  /* 0x00000004ff03723e */ /* 0x000fc800000000ff */
[----:B------:R-:W-:-:S05]  /*3f00*/  PRMT R3, R3, 0x5410, RZ ;  /* 0x0000541003037816 */ /* 0x000fca00000000ff */
[----:B------:R0:W-:Y:S01]  /*3f10*/  STG.E desc[UR36][R8.64], R3 ;  /* 0x0000000308007986 */ /* 0x0001e2000c101924 */
[----:B------:R-:W-:Y:S05]  /*3f20*/  BRA `(.L_x_13491) ;  /* 0x0000000800ac7947 */ /* 0x000fea0003800000 */
.L_x_13501:
[----:B------:R-:W0:Y:S02]  /*3f30*/  I2F.F64 R4, R4 ;  /* 0x0000000400047312 */ /* 0x000e240000201c00 */
[----:B0-----:R0:W-:Y:S01]  /*3f40*/  STG.E.64 desc[UR36][R8.64], R4 ;  /* 0x0000000408007986 */ /* 0x0011e2000c101b24 */
[----:B------:R-:W-:Y:S05]  /*3f50*/  BRA `(.L_x_13491) ;  /* 0x0000000800a07947 */ /* 0x000fea0003800000 */
.L_x_13492:
        /* <DEDUP_REMOVED lines=12> */
.L_x_13505:
[----:B------:R-:W0:Y:S01]  /*4020*/  I2F.F64 R4, R4 ;  /* 0x0000000400047312 */ /* 0x000e220000201c00 */
[----:B------:R-:W-:-:S05]  /*4030*/  CS2R R6, SRZ ;  /* 0x0000000000067805 */ /* 0x000fca000001ff00 */
[----:B0-----:R0:W-:Y:S01]  /*4040*/  STG.E.128 desc[UR36][R8.64], R4 ;  /* 0x0000000408007986 */ /* 0x0011e2000c101d24 */
[----:B------:R-:W-:Y:S05]  /*4050*/  BRA `(.L_x_13491) ;  /* 0x0000000800607947 */ /* 0x000fea0003800000 */
.L_x_13504:
        /* <DEDUP_REMOVED lines=21> */
.L_x_13509:
[----:B------:R-:W-:Y:S05]  /*41b0*/  BSYNC B0 ;  /* 0x0000000000007941 */ /* 0x000fea0003800000 */
.L_x_13508:
[----:B------:R-:W-:-:S05]  /*41c0*/  LOP3.LUT R5, R0, R5, RZ, 0xfc, !PT ;  /* 0x0000000500057212 */ /* 0x000fca00078efcff */
[----:B------:R0:W-:Y:S01]  /*41d0*/  STG.E.U8 desc[UR36][R8.64], R5 ;  /* 0x0000000508007986 */ /* 0x0001e2000c101124 */
[----:B------:R-:W-:Y:S05]  /*41e0*/  BRA `(.L_x_13491) ;  /* 0x0000000400fc7947 */ /* 0x000fea0003800000 */
.L_x_13507:
        /* <DEDUP_REMOVED lines=13> */
.L_x_13511:
[----:B------:R-:W-:Y:S01]  /*42c0*/  IMAD.MOV.U32 R0, RZ, RZ, 0x7f ;  /* 0x0000007fff007424 */ /* 0x000fe200078e00ff */
[----:B------:R-:W-:-:S04]  /*42d0*/  ISETP.GT.U32.AND P0, PT, R3, 0x7f800000, PT ;  /* 0x7f8000000300780c */ /* 0x000fc80003f04070 */
[----:B------:R-:W-:-:S09]  /*42e0*/  SEL R0, R0, 0x7c, P0 ;  /* 0x0000007c00007807 */ /* 0x000fd20000000000 */
.L_x_13512:
[----:B------:R-:W-:Y:S05]  /*42f0*/  BSYNC B0 ;  /* 0x0000000000007941 */ /* 0x000fea0003800000 */
.L_x_13510:
[----:B------:R-:W-:-:S04]  /*4300*/  LOP3.LUT R3, R5, 0x80000000, RZ, 0xc0, !PT ;  /* 0x8000000005037812 */ /* 0x000fc800078ec0ff */
[----:B------:R-:W-:-:S04]  /*4310*/  SHF.R.U32.HI R3, RZ, 0x18, R3 ;  /* 0x00000018ff037819 */ /* 0x000fc80000011603 */
[----:B------:R-:W-:-:S05]  /*4320*/  LOP3.LUT R3, R0, R3, RZ, 0xfc, !PT ;  /* 0x0000000300037212 */ /* 0x000fca00078efcff */
[----:B------:R0:W-:Y:S01]  /*4330*/  STG.E.U8 desc[UR36][R8.64], R3 ;  /* 0x0000000308007986 */ /* 0x0001e2000c101124 */
[----:B------:R-:W-:Y:S05]  /*4340*/  BRA `(.L_x_13491) ;  /* 0x0000000400a47947 */ /* 0x000fea0003800000 */
.L_x_13506:
[----:B------:R-:W-:-:S04]  /*4350*/  I2FP.F32.S32 R0, R4 ;  /* 0x0000000400007245 */ /* 0x000fc80000201400 */
[----:B------:R-:W-:-:S05]  /*4360*/  F2FP.BF16.F32.PACK_AB R0, RZ, R0 ;  /* 0x00000000ff00723e */ /* 0x000fca00000010ff */
[----:B------:R0:W-:Y:S01]  /*4370*/  STG.E.U16 desc[UR36][R8.64], R0 ;  /* 0x0000000008007986 */ /* 0x0001e2000c101524 */
[----:B------:R-:W-:Y:S05]  /*4380*/  BRA `(.L_x_13491) ;  /* 0x0000000400947947 */ /* 0x000fea0003800000 */
.L_x_13503:
        /* <DEDUP_REMOVED lines=10> */
.L_x_13515:
        /* <DEDUP_REMOVED lines=17> */
.L_x_13518:
[----:B------:R-:W-:-:S04]  /*4540*/  LOP3.LUT R3, R5, 0x80000000, RZ, 0xc0, !PT ;  /* 0x8000000005037812 */ /* 0x000fc800078ec0ff */
[----:B------:R-:W-:-:S04]  /*4550*/  SHF.R.U32.HI R3, RZ, 0x18, R3 ;  /* 0x00000018ff037819 */ /* 0x000fc80000011603 */
[----:B------:R-:W-:-:S04]  /*4560*/  LOP3.LUT R0, R0, R3, RZ, 0xfc, !PT ;  /* 0x0000000300007212 */ /* 0x000fc800078efcff */
[----:B------:R-:W-:-:S07]  /*4570*/  PRMT R4, R0, 0x7610, R4 ;  /* 0x0000761000047816 */ /* 0x000fce0000000004 */
.L_x_13517:
[----:B------:R-:W-:Y:S05]  /*4580*/  BSYNC B0 ;  /* 0x0000000000007941 */ /* 0x000fea0003800000 */
.L_x_13516:
[----:B------:R4:W-:Y:S01]  /*4590*/  STG.E.U8 desc[UR36][R8.64], R4 ;  /* 0x0000000408007986 */ /* 0x0009e2000c101124 */
[----:B------:R-:W-:Y:S05]  /*45a0*/  BRA `(.L_x_13491) ;  /* 0x00000004000c7947 */ /* 0x000fea0003800000 */
.L_x_13514:
        /* <DEDUP_REMOVED lines=17> */
.L_x_13521:
[----:B------:R-:W-:-:S04]  /*46c0*/  LOP3.LUT R3, R5, 0x80000000, RZ, 0xc0, !PT ;  /* 0x8000000005037812 */ /* 0x000fc800078ec0ff */
[----:B------:R-:W-:-:S04]  /*46d0*/  SHF.R.U32.HI R3, RZ, 0x18, R3 ;  /* 0x00000018ff037819 */ /* 0x000fc80000011603 */
[----:B------:R-:W-:-:S04]  /*46e0*/  LOP3.LUT R0, R0, R3, RZ, 0xfc, !PT ;  /* 0x0000000300007212 */ /* 0x000fc800078efcff */
[----:B------:R-:W-:-:S07]  /*46f0*/  PRMT R4, R0, 0x7610, R4 ;  /* 0x0000761000047816 */ /* 0x000fce0000000004 */
.L_x_13520:
[----:B------:R-:W-:Y:S05]  /*4700*/  BSYNC B0 ;  /* 0x0000000000007941 */ /* 0x000fea0003800000 */
.L_x_13519:
[----:B------:R0:W-:Y:S01]  /*4710*/  STG.E.U8 desc[UR36][R8.64], R4 ;  /* 0x0000000408007986 */ /* 0x0001e2000c101124 */
[----:B------:R-:W-:Y:S05]  /*4720*/  BRA `(.L_x_13491) ;  /* 0x0000000000ac7947 */ /* 0x000fea0003800000 */
.L_x_13513:
        /* <DEDUP_REMOVED lines=22> */
.L_x_13496:
        /* <DEDUP_REMOVED lines=16> */
.L_x_13524:
[----:B------:R-:W-:Y:S05]  /*4990*/  BRA `(.L_x_13491) ;  /* 0x0000000000107947 */ /* 0x000fea0003800000 */
.L_x_13523:
[----:B------:R-:W-:-:S05]  /*49a0*/  SHF.R.S32.HI R5, RZ, 0x1f, R4 ;  /* 0x0000001fff057819 */ /* 0x000fca0000011404 */
[----:B------:R3:W-:Y:S01]  /*49b0*/  STG.E.64 desc[UR36][R8.64], R4 ;  /* 0x0000000408007986 */ /* 0x0007e2000c101b24 */
[----:B------:R-:W-:Y:S05]  /*49c0*/  BRA `(.L_x_13491) ;  /* 0x0000000000047947 */ /* 0x000fea0003800000 */
.L_x_13522:
[----:B------:R0:W-:Y:S02]  /*49d0*/  STG.E desc[UR36][R8.64], R4 ;  /* 0x0000000408007986 */ /* 0x0001e4000c101924 */
.L_x_13491:
[----:B------:R-:W-:Y:S05]  /*49e0*/  BSYNC B6 ;  /* 0x0000000000067941 */ /* 0x000fea0003800000 */
.L_x_13490:
        /* <DEDUP_REMOVED lines=23> */
.L_x_13530:
[----:B------:R0:W-:Y:S01]  /*4b60*/  STG.E.U8 desc[UR36][R8.64], R22 ;  /* 0x0000001608007986 */ /* 0x0001e2000c101124 */
[----:B------:R-:W-:Y:S05]  /*4b70*/  BRA `(.L_x_13532) ;  /* 0x0000000c00587947 */ /* 0x000fea0003800000 */
.L_x_13529:
        /* <DEDUP_REMOVED lines=10> */
.L_x_13534:
[----:B------:R0:W-:Y:S01]  /*4c20*/  STG.E desc[UR36][R8.64], R22 ;  /* 0x0000001608007986 */ /* 0x0001e2000c101924 */
[----:B------:R-:W-:Y:S05]  /*4c30*/  BRA `(.L_x_13532) ;  /* 0x0000000c00287947 */ /* 0x000fea0003800000 */
.L_x_13533:
[----:B------:R0:W-:Y:S01]  /*4c40*/  STG.E.U16 desc[UR36][R8.64], R22 ;  /* 0x0000001608007986 */ /* 0x0001e2000c101524 */
[----:B------:R-:W-:Y:S05]  /*4c50*/  BRA `(.L_x_13532) ;  /* 0x0000000c00207947 */ /* 0x000fea0003800000 */
.L_x_13528:
        /* <DEDUP_REMOVED lines=9> */
.L_x_13536:
[----:B------:R-:W-:-:S04]  /*4cf0*/  I2FP.F32.S32 R0, R22 ;  /* 0x0000001600007245 */ /* 0x000fc80000201400 */
[----:B------:R-:W-:-:S05]  /*4d00*/  F2FP.F16.F32.PACK_AB R0, RZ, R0 ;  /* 0x00000000ff00723e */ /* 0x000fca00000000ff */
[----:B------:R0:W-:Y:S01]  /*4d10*/  STG.E.U16 desc[UR36][R8.64], R0 ;  /* 0x0000000008007986 */ /* 0x0001e2000c101524 */
[----:B------:R-:W-:Y:S05]  /*4d20*/  BRA `(.L_x_13532) ;  /* 0x0000000800ec7947 */ /* 0x000fea0003800000 */
.L_x_13535:
        /* <DEDUP_REMOVED lines=10> */
.L_x_13538:
[----:B------:R-:W-:-:S04]  /*4dd0*/  I2FP.F32.S32 R22, R22 ;  /* 0x0000001600167245 */ /* 0x000fc80000201400 */
[----:B------:R-:W-:-:S04]  /*4de0*/  F2FP.F16.F32.PACK_AB R3, RZ, R22 ;  /* 0x00000016ff03723e */ /* 0x000fc800000000ff */
[----:B------:R-:W-:-:S05]  /*4df0*/  PRMT R3, R3, 0x5410, RZ ;  /* 0x0000541003037816 */ /* 0x000fca00000000ff */
[----:B------:R0:W-:Y:S01]  /*4e00*/  STG.E desc[UR36][R8.64], R3 ;  /* 0x0000000308007986 */ /* 0x0001e2000c101924 */
[----:B------:R-:W-:Y:S05]  /*4e10*/  BRA `(.L_x_13532) ;  /* 0x0000000800b07947 */ /* 0x000fea0003800000 */
.L_x_13537:
[----:B------:R-:W0:Y:S02]  /*4e20*/  I2F.F64 R4, R22 ;  /* 0x0000001600047312 */ /* 0x000e240000201c00 */
[----:B0-----:R0:W-:Y:S01]  /*4e30*/  STG.E.64 desc[UR36][R8.64], R4 ;  /* 0x0000000408007986 */ /* 0x0011e2000c101b24 */
[----:B------:R-:W-:Y:S05]  /*4e40*/  BRA `(.L_x_13532) ;  /* 0x0000000800a47947 */ /* 0x000fea0003800000 */
.L_x_13527:
        /* <DEDUP_REMOVED lines=12> */
.L_x_13541:
[----:B------:R-:W0:Y:S01]  /*4f10*/  I2F.F64 R4, R22 ;  /* 0x0000001600047312 */ /* 0x000e220000201c00 */
[----:B------:R-:W-:-:S05]  /*4f20*/  CS2R R6, SRZ ;  /* 0x0000000000067805 */ /* 0x000fca000001ff00 */
[----:B0-----:R0:W-:Y:S01]  /*4f30*/  STG.E.128 desc[UR36][R8.64], R4 ;  /* 0x0000000408007986 */ /* 0x0011e2000c101d24 */
[----:B------:R-:W-:Y:S05]  /*4f40*/  BRA `(.L_x_13532) ;  /* 0x0000000800647947 */ /* 0x000fea0003800000 */
.L_x_13540:
        /* <DEDUP_REMOVED lines=21> */
.L_x_13545:
[----:B------:R-:W-:Y:S05]  /*50a0*/  BSYNC B0 ;  /* 0x0000000000007941 */ /* 0x000fea0003800000 */
.L_x_13544:
[----:B------:R-:W-:-:S05]  /*50b0*/  LOP3.LUT R5, R0, R5, RZ, 0xfc, !PT ;  /* 0x0000000500057212 */ /* 0x000fca00078efcff */
[----:B------:R0:W-:Y:S01]  /*50c0*/  STG.E.U8 desc[UR36][R8.64], R5 ;  /* 0x0000000508007986 */ /* 0x0001e2000c101124 */
[----:B------:R-:W-:Y:S05]  /*50d0*/  BRA `(.L_x_13532) ;  /* 0x0000000800007947 */ /* 0x000fea0003800000 */
.L_x_13543:
        /* <DEDUP_REMOVED lines=13> */
.L_x_13547:
[----:B------:R-:W-:Y:S01]  /*51b0*/  IMAD.MOV.U32 R0, RZ, RZ, 0x7f ;  /* 0x0000007fff007424 */ /* 0x000fe200078e00ff */
[----:B------:R-:W-:-:S04]  /*51c0*/  ISETP.GT.U32.AND P0, PT, R3, 0x7f800000, PT ;  /* 0x7f8000000300780c */ /* 0x000fc80003f04070 */
[----:B------:R-:W-:-:S09]  /*51d0*/  SEL R0, R0, 0x7c, P0 ;  /* 0x0000007c00007807 */ /* 0x000fd20000000000 */
.L_x_13548:
[----:B------:R-:W-:Y:S05]  /*51e0*/  BSYNC B0 ;  /* 0x0000000000007941 */ /* 0x000fea0003800000 */
.L_x_13546:
[----:B------:R-:W-:-:S04]  /*51f0*/  LOP3.LUT R3, R5, 0x80000000, RZ, 0xc0, !PT ;  /* 0x8000000005037812 */ /* 0x000fc800078ec0ff */
[----:B------:R-:W-:-:S04]  /*5200*/  SHF.R.U32.HI R3, RZ, 0x18, R3 ;  /* 0x00000018ff037819 */ /* 0x000fc80000011603 */
[----:B------:R-:W-:-:S05]  /*5210*/  LOP3.LUT R3, R0, R3, RZ, 0xfc, !PT ;  /* 0x0000000300037212 */ /* 0x000fca00078efcff */
[----:B------:R0:W-:Y:S01]  /*5220*/  STG.E.U8 desc[UR36][R8.64], R3 ;  /* 0x0000000308007986 */ /* 0x0001e2000c101124 */
[----:B------:R-:W-:Y:S05]  /*5230*/  BRA `(.L_x_13532) ;  /* 0x0000000400a87947 */ /* 0x000fea0003800000 */
.L_x_13542:
[----:B------:R-:W-:-:S04]  /*5240*/  I2FP.F32.S32 R0, R22 ;  /* 0x0000001600007245 */ /* 0x000fc80000201400 */
[----:B------:R-:W-:-:S05]  /*5250*/  F2FP.BF16.F32.PACK_AB R0, RZ, R0 ;  /* 0x00000000ff00723e */ /* 0x000fca00000010ff */
[----:B------:R0:W-:Y:S01]  /*5260*/  STG.E.U16 desc[UR36][R8.64], R0 ;  /* 0x0000000008007986 */ /* 0x0001e2000c101524 */
[----:B------:R-:W-:Y:S05]  /*5270*/  BRA `(.L_x_13532) ;  /* 0x0000000400987947 */ /* 0x000fea0003800000 */
.L_x_13539:
        /* <DEDUP_REMOVED lines=10> */
.L_x_13551:
        /* <DEDUP_REMOVED lines=17> */
.L_x_13554:
[----:B------:R-:W-:-:S04]  /*5430*/  LOP3.LUT R3, R5, 0x80000000, RZ, 0xc0, !PT ;  /* 0x8000000005037812 */ /* 0x000fc800078ec0ff */
[----:B------:R-:W-:-:S04]  /*5440*/  SHF.R.U32.HI R3, RZ, 0x18, R3 ;  /* 0x00000018ff037819 */ /* 0x000fc80000011603 */
[----:B------:R-:W-:-:S04]  /*5450*/  LOP3.LUT R0, R0, R3, RZ, 0xfc, !PT ;  /* 0x0000000300007212 */ /* 0x000fc800078efcff */
[----:B------:R-:W-:-:S07]  /*5460*/  PRMT R4, R0, 0x7610, R4 ;  /* 0x0000761000047816 */ /* 0x000fce0000000004 */
.L_x_13553:
[----:B------:R-:W-:Y:S05]  /*5470*/  BSYNC B0 ;  /* 0x0000000000007941 */ /* 0x000fea0003800000 */
.L_x_13552:
[----:B------:R3:W-:Y:S01]  /*5480*/  STG.E.U8 desc[UR36][R8.64], R4 ;  /* 0x0000000408007986 */ /* 0x0007e2000c101124 */
[----:B------:R-:W-:Y:S05]  /*5490*/  BRA `(.L_x_13532) ;  /* 0x0000000400107947 */ /* 0x000fea0003800000 */
.L_x_13550:
        /* <DEDUP_REMOVED lines=17> */
.L_x_13557:
[----:B------:R-:W-:-:S04]  /*55b0*/  LOP3.LUT R3, R5, 0x80000000, RZ, 0xc0, !PT ;  /* 0x8000000005037812 */ /* 0x000fc800078ec0ff */
[----:B------:R-:W-:-:S04]  /*55c0*/  SHF.R.U32.HI R3, RZ, 0x18, R3 ;  /* 0x00000018ff037819 */ /* 0x000fc80000011603 */
[----:B------:R-:W-:-:S04]  /*55d0*/  LOP3.LUT R0, R0, R3, RZ, 0xfc, !PT ;  /* 0x0000000300007212 */ /* 0x000fc800078efcff */
[----:B------:R-:W-:-:S07]  /*55e0*/  PRMT R4, R0, 0x7610, R4 ;  /* 0x0000761000047816 */ /* 0x000fce0000000004 */
.L_x_13556:
[----:B------:R-:W-:Y:S05]  /*55f0*/  BSYNC B0 ;  /* 0x0000000000007941 */ /* 0x000fea0003800000 */
.L_x_13555:
[----:B------:R0:W-:Y:S01]  /*5600*/  STG.E.U8 desc[UR36][R8.64], R4 ;  /* 0x0000000408007986 */ /* 0x0001e2000c101124 */
[----:B------:R-:W-:Y:S05]  /*5610*/  BRA `(.L_x_13532) ;  /* 0x0000000000b07947 */ /* 0x000fea0003800000 */
.L_x_13549:
        /* <DEDUP_REMOVED lines=22> */
.L_x_13531:
        /* <DEDUP_REMOVED lines=16> */
.L_x_13560:
[----:B------:R-:W-:Y:S05]  /*5880*/  BRA `(.L_x_13532) ;  /* 0x0000000000147947 */ /* 0x000fea0003800000 */
.L_x_13559:
[--C-:B------:R-:W-:Y:S01]  /*5890*/  SHF.R.S32.HI R5, RZ, 0x1f, R22.reuse ;  /* 0x0000001fff057819 */ /* 0x100fe20000011416 */
[----:B------:R-:W-:-:S05]  /*58a0*/  IMAD.MOV.U32 R4, RZ, RZ, R22 ;  /* 0x000000ffff047224 */ /* 0x000fca00078e0016 */
[----:B------:R2:W-:Y:S01]  /*58b0*/  STG.E.64 desc[UR36][R8.64], R4 ;  /* 0x0000000408007986 */ /* 0x0005e2000c101b24 */
[----:B------:R-:W-:Y:S05]  /*58c0*/  BRA `(.L_x_13532) ;  /* 0x0000000000047947 */ /* 0x000fea0003800000 */
.L_x_13558:
[----:B------:R0:W-:Y:S02]  /*58d0*/  STG.E desc[UR36][R8.64], R22 ;  /* 0x0000001608007986 */ /* 0x0001e4000c101924 */
.L_x_13532:
        /* <DEDUP_REMOVED lines=23> */
.L_x_13564:
[----:B------:R3:W-:Y:S01]  /*5a50*/  STG.E.U8 desc[UR36][R8.64], R18 ;  /* 0x0000001208007986 */ /* 0x0007e2000c101124 */
[----:B------:R-:W-:Y:S05]  /*5a60*/  BRA `(.L_x_13566) ;  /* 0x0000000c00587947 */ /* 0x000fea0003800000 */
.L_x_13563:
        /* <DEDUP_REMOVED lines=10> */
.L_x_13568:
[----:B------:R2:W-:Y:S01]  /*5b10*/  STG.E desc[UR36][R8.64], R18 ;  /* 0x0000001208007986 */ /* 0x0005e2000c101924 */
[----:B------:R-:W-:Y:S05]  /*5b20*/  BRA `(.L_x_13566) ;  /* 0x0000000c00287947 */ /* 0x000fea0003800000 */
.L_x_13567:
[----:B------:R0:W-:Y:S01]  /*5b30*/  STG.E.U16 desc[UR36][R8.64], R18 ;  /* 0x0000001208007986 */ /* 0x0001e2000c101524 */
[----:B------:R-:W-:Y:S05]  /*5b40*/  BRA `(.L_x_13566) ;  /* 0x0000000c00207947 */ /* 0x000fea0003800000 */
.L_x_13562:
        /* <DEDUP_REMOVED lines=9> */
.L_x_13570:
[----:B------:R-:W-:-:S04]  /*5be0*/  I2FP.F32.S32 R0, R18 ;  /* 0x0000001200007245 */ /* 0x000fc80000201400 */
[----:B------:R-:W-:-:S05]  /*5bf0*/  F2FP.F16.F32.PACK_AB R0, RZ, R0 ;  /* 0x00000000ff00723e */ /* 0x000fca00000000ff */
[----:B------:R0:W-:Y:S01]  /*5c00*/  STG.E.U16 desc[UR36][R8.64], R0 ;  /* 0x0000000008007986 */ /* 0x0001e2000c101524 */
[----:B------:R-:W-:Y:S05]  /*5c10*/  BRA `(.L_x_13566) ;  /* 0x0000000800ec7947 */ /* 0x000fea0003800000 */
.L_x_13569:
        /* <DEDUP_REMOVED lines=10> */
.L_x_13572:
[----:B------:R-:W-:-:S04]  /*5cc0*/  I2FP.F32.S32 R18, R18 ;  /* 0x0000001200127245 */ /* 0x000fc80000201400 */
[----:B------:R-:W-:-:S04]  /*5cd0*/  F2FP.F16.F32.PACK_AB R3, RZ, R18 ;  /* 0x00000012ff03723e */ /* 0x000fc800000000ff */
[----:B------:R-:W-:-:S05]  /*5ce0*/  PRMT R3, R3, 0x5410, RZ ;  /* 0x0000541003037816 */ /* 0x000fca00000000ff */
[----:B------:R0:W-:Y:S01]  /*5cf0*/  STG.E desc[UR36][R8.64], R3 ;  /* 0x0000000308007986 */ /* 0x0001e2000c101924 */
[----:B------:R-:W-:Y:S05]  /*5d00*/  BRA `(.L_x_13566) ;  /* 0x0000000800b07947 */ /* 0x000fea0003800000 */
.L_x_13571:
[----:B------:R-:W0:Y:S02]  /*5d10*/  I2F.F64 R4, R18 ;  /* 0x0000001200047312 */ /* 0x000e240000201c00 */
[----:B0-----:R0:W-:Y:S01]  /*5d20*/  STG.E.64 desc[UR36][R8.64], R4 ;  /* 0x0000000408007986 */ /* 0x0011e2000c101b24 */
[----:B------:R-:W-:Y:S05]  /*5d30*/  BRA `(.L_x_13566) ;  /* 0x0000000800a47947 */ /* 0x000fea0003800000 */
.L_x_13561:
        /* <DEDUP_REMOVED lines=12> */
.L_x_13575:
[----:B------:R-:W0:Y:S01]  /*5e00*/  I2F.F64 R4, R18 ;  /* 0x0000001200047312 */ /* 0x000e220000201c00 */
[----:B------:R-:W-:-:S05]  /*5e10*/  CS2R R6, SRZ ;  /* 0x0000000000067805 */ /* 0x000fca000001ff00 */
[----:B0-----:R0:W-:Y:S01]  /*5e20*/  STG.E.128 desc[UR36][R8.64], R4 ;  /* 0x0000000408007986 */ /* 0x0011e2000c101d24 */
[----:B------:R-:W-:Y:S05]  /*5e30*/  BRA `(.L_x_13566) ;  /* 0x0000000800647947 */ /* 0x000fea0003800000 */
.L_x_13574:
        /* <DEDUP_REMOVED lines=21> */
.L_x_13579:
[----:B------:R-:W-:Y:S05]  /*5f90*/  BSYNC B0 ;  /* 0x0000000000007941 */ /* 0x000fea0003800000 */
.L_x_13578:
[----:B------:R-:W-:-:S05]  /*5fa0*/  LOP3.LUT R5, R0, R5, RZ, 0xfc, !PT ;  /* 0x0000000500057212 */ /* 0x000fca00078efcff */
[----:B------:R0:W-:Y:S01]  /*5fb0*/  STG.E.U8 desc[UR36][R8.64], R5 ;  /* 0x0000000508007986 */ /* 0x0001e2000c101124 */
[----:B------:R-:W-:Y:S05]  /*5fc0*/  BRA `(.L_x_13566) ;  /* 0x0000000800007947 */ /* 0x000fea0003800000 */
.L_x_13577:
        /* <DEDUP_REMOVED lines=13> */
.L_x_13581:
[----:B------:R-:W-:Y:S01]  /*60a0*/  IMAD.MOV.U32 R0, RZ, RZ, 0x7f ;  /* 0x0000007fff007424 */ /* 0x000fe200078e00ff */
[----:B------:R-:W-:-:S04]  /*60b0*/  ISETP.GT.U32.AND P0, PT, R3, 0x7f800000, PT ;  /* 0x7f8000000300780c */ /* 0x000fc80003f04070 */
[----:B------:R-:W-:-:S09]  /*60c0*/  SEL R0, R0, 0x7c, P0 ;  /* 0x0000007c00007807 */ /* 0x000fd20000000000 */
.L_x_13582:
[----:B------:R-:W-:Y:S05]  /*60d0*/  BSYNC B0 ;  /* 0x0000000000007941 */ /* 0x000fea0003800000 */
.L_x_13580:
[----:B------:R-:W-:-:S04]  /*60e0*/  LOP3.LUT R3, R5, 0x80000000, RZ, 0xc0, !PT ;  /* 0x8000000005037812 */ /* 0x000fc800078ec0ff */
[----:B------:R-:W-:-:S04]  /*60f0*/  SHF.R.U32.HI R3, RZ, 0x18, R3 ;  /* 0x00000018ff037819 */ /* 0x000fc80000011603 */
[----:B------:R-:W-:-:S05]  /*6100*/  LOP3.LUT R3, R0, R3, RZ, 0xfc, !PT ;  /* 0x0000000300037212 */ /* 0x000fca00078efcff */
[----:B------:R0:W-:Y:S01]  /*6110*/  STG.E.U8 desc[UR36][R8.64], R3 ;  /* 0x0000000308007986 */ /* 0x0001e2000c101124 */
[----:B------:R-:W-:Y:S05]  /*6120*/  BRA `(.L_x_13566) ;  /* 0x0000000400a87947 */ /* 0x000fea0003800000 */
.L_x_13576:
[----:B------:R-:W-:-:S04]  /*6130*/  I2FP.F32.S32 R0, R18 ;  /* 0x0000001200007245 */ /* 0x000fc80000201400 */
[----:B------:R-:W-:-:S05]  /*6140*/  F2FP.BF16.F32.PACK_AB R0, RZ, R0 ;  /* 0x00000000ff00723e */ /* 0x000fca00000010ff */
[----:B------:R0:W-:Y:S01]  /*6150*/  STG.E.U16 desc[UR36][R8.64], R0 ;  /* 0x0000000008007986 */ /* 0x0001e2000c101524 */
[----:B------:R-:W-:Y:S05]  /*6160*/  BRA `(.L_x_13566) ;  /* 0x0000000400987947 */ /* 0x000fea0003800000 */
.L_x_13573:
        /* <DEDUP_REMOVED lines=10> */
.L_x_13585:
        /* <DEDUP_REMOVED lines=17> */
.L_x_13588:
[----:B------:R-:W-:-:S04]  /*6320*/  LOP3.LUT R3, R5, 0x80000000, RZ, 0xc0, !PT ;  /* 0x8000000005037812 */ /* 0x000fc800078ec0ff */
[----:B------:R-:W-:-:S04]  /*6330*/  SHF.R.U32.HI R3, RZ, 0x18, R3 ;  /* 0x00000018ff037819 */ /* 0x000fc80000011603 */
[----:B------:R-:W-:-:S04]  /*6340*/  LOP3.LUT R0, R0, R3, RZ, 0xfc, !PT ;  /* 0x0000000300007212 */ /* 0x000fc800078efcff */
[----:B------:R-:W-:-:S07]  /*6350*/  PRMT R4, R0, 0x7610, R4 ;  /* 0x0000761000047816 */ /* 0x000fce0000000004 */
.L_x_13587:
[----:B------:R-:W-:Y:S05]  /*6360*/  BSYNC B0 ;  /* 0x0000000000007941 */ /* 0x000fea0003800000 */
.L_x_13586:
[----:B------:R0:W-:Y:S01]  /*6370*/  STG.E.U8 desc[UR36][R8.64], R4 ;  /* 0x0000000408007986 */ /* 0x0001e2000c101124 */
[----:B------:R-:W-:Y:S05]  /*6380*/  BRA `(.L_x_13566) ;  /* 0x0000000400107947 */ /* 0x000fea0003800000 */
.L_x_13584:
        /* <DEDUP_REMOVED lines=17> */
.L_x_13591:
[----:B------:R-:W-:-:S04]  /*64a0*/  LOP3.LUT R3, R5, 0x80000000, RZ, 0xc0, !PT ;  /* 0x8000000005037812 */ /* 0x000fc800078ec0ff */
[----:B------:R-:W-:-:S04]  /*64b0*/  SHF.R.U32.HI R3, RZ, 0x18, R3 ;  /* 0x00000018ff037819 */ /* 0x000fc80000011603 */
[----:B------:R-:W-:-:S04]  /*64c0*/  LOP3.LUT R0, R0, R3, RZ, 0xfc, !PT ;  /* 0x0000000300007212 */ /* 0x000fc800078efcff */
[----:B------:R-:W-:-:S07]  /*64d0*/  PRMT R4, R0, 0x7610, R4 ;  /* 0x0000761000047816 */ /* 0x000fce0000000004 */
.L_x_13590:
[----:B------:R-:W-:Y:S05]  /*64e0*/  BSYNC B0 ;  /* 0x0000000000007941 */ /* 0x000fea0003800000 */
.L_x_13589:
[----:B------:R0:W-:Y:S01]  /*64f0*/  STG.E.U8 desc[UR36][R8.64], R4 ;  /* 0x0000000408007986 */ /* 0x0001e2000c101124 */
[----:B------:R-:W-:Y:S05]  /*6500*/  BRA `(.L_x_13566) ;  /* 0x0000000000b07947 */ /* 0x000fea0003800000 */
.L_x_13583:
        /* <DEDUP_REMOVED lines=22> */
.L_x_13565:
        /* <DEDUP_REMOVED lines=16> */
.L_x_13594:
[----:B------:R-:W-:Y:S05]  /*6770*/  BRA `(.L_x_13566) ;  /* 0x0000000000147947 */ /* 0x000fea0003800000 */
.L_x_13593:
[--C-:B------:R-:W-:Y:S01]  /*6780*/  SHF.R.S32.HI R5, RZ, 0x1f, R18.reuse ;  /* 0x0000001fff057819 */ /* 0x100fe20000011412 */
[----:B------:R-:W-:-:S05]  /*6790*/  IMAD.MOV.U32 R4, RZ, RZ, R18 ;  /* 0x000000ffff047224 */ /* 0x000fca00078e0012 */
[----:B------:R0:W-:Y:S01]  /*67a0*/  STG.E.64 desc[UR36][R8.64], R4 ;  /* 0x0000000408007986 */ /* 0x0001e2000c101b24 */
[----:B------:R-:W-:Y:S05]  /*67b0*/  BRA `(.L_x_13566) ;  /* 0x0000000000047947 */ /* 0x000fea0003800000 */
.L_x_13592:
[----:B------:R0:W-:Y:S02]  /*67c0*/  STG.E desc[UR36][R8.64], R18 ;  /* 0x0000001208007986 */ /* 0x0001e4000c101924 */
.L_x_13566:
[----:B------:R-:W-:-:S07]  /*67d0*/  VIADD R2, R2, 0x80 ;  /* 0x0000008002027836 */ /* 0x000fce0000000000 */
.L_x_13526:
[----:B------:R-:W-:Y:S05]  /*67e0*/  BSYNC B6 ;  /* 0x0000000000067941 */ /* 0x000fea0003800000 */
.L_x_13525:
        /* <DEDUP_REMOVED lines=21> */
.L_x_13598:
[----:B------:R-:W-:Y:S01]  /*6940*/  STG.E.U8 desc[UR36][R2.64], R16 ;  /* 0x0000001002007986 */ /* 0x000fe2000c101124 */
[----:B------:R-:W-:Y:S05]  /*6950*/  EXIT ;  /* 0x000000000000794d */ /* 0x000fea0003800000 */
.L_x_13597:
        /* <DEDUP_REMOVED lines=9> */
.L_x_13601:
[----:B------:R-:W-:Y:S01]  /*69f0*/  STG.E desc[UR36][R2.64], R16 ;  /* 0x0000001002007986 */ /* 0x000fe2000c101924 */
[----:B------:R-:W-:Y:S05]  /*6a00*/  EXIT ;  /* 0x000000000000794d */ /* 0x000fea0003800000 */
.L_x_13600:
[----:B------:R-:W-:Y:S01]  /*6a10*/  STG.E.U16 desc[UR36][R2.64], R16 ;  /* 0x0000001002007986 */ /* 0x000fe2000c101524 */
[----:B------:R-:W-:Y:S05]  /*6a20*/  EXIT ;  /* 0x000000000000794d */ /* 0x000fea0003800000 */
.L_x_13596:
        /* <DEDUP_REMOVED lines=9> */
.L_x_13603:
[----:B------:R-:W-:-:S04]  /*6ac0*/  I2FP.F32.S32 R0, R16 ;  /* 0x0000001000007245 */ /* 0x000fc80000201400 */
[----:B------:R-:W-:-:S05]  /*6ad0*/  F2FP.F16.F32.PACK_AB R0, RZ, R0 ;  /* 0x00000000ff00723e */ /* 0x000fca00000000ff */
[----:B------:R-:W-:Y:S01]  /*6ae0*/  STG.E.U16 desc[UR36][R2.64], R0 ;  /* 0x0000000002007986 */ /* 0x000fe2000c101524 */
[----:B------:R-:W-:Y:S05]  /*6af0*/  EXIT ;  /* 0x000000000000794d */ /* 0x000fea0003800000 */
.L_x_13602:
        /* <DEDUP_REMOVED lines=10> */
.L_x_13605:
[----:B------:R-:W-:-:S04]  /*6ba0*/  I2FP.F32.S32 R16, R16 ;  /* 0x0000001000107245 */ /* 0x000fc80000201400 */
[----:B------:R-:W-:-:S04]  /*6bb0*/  F2FP.F16.F32.PACK_AB R5, RZ, R16 ;  /* 0x00000010ff05723e */ /* 0x000fc800000000ff */
[----:B------:R-:W-:-:S05]  /*6bc0*/  PRMT R5, R5, 0x5410, RZ ;  /* 0x0000541005057816 */ /* 0x000fca00000000ff */
[----:B------:R-:W-:Y:S01]  /*6bd0*/  STG.E desc[UR36][R2.64], R5 ;  /* 0x0000000502007986 */ /* 0x000fe2000c101924 */
[----:B------:R-:W-:Y:S05]  /*6be0*/  EXIT ;  /* 0x000000000000794d */ /* 0x000fea0003800000 */
.L_x_13604:
[----:B------:R-:W0:Y:S02]  /*6bf0*/  I2F.F64 R16, R16 ;  /* 0x0000001000107312 */ /* 0x000e240000201c00 */
[----:B0-----:R-:W-:Y:S01]  /*6c00*/  STG.E.64 desc[UR36][R2.64], R16 ;  /* 0x0000001002007986 */ /* 0x001fe2000c101b24 */
[----:B------:R-:W-:Y:S05]  /*6c10*/  EXIT ;  /* 0x000000000000794d */ /* 0x000fea0003800000 */
.L_x_13595:
        /* <DEDUP_REMOVED lines=12> */
.L_x_13608:
[----:B------:R-:W0:Y:S01]  /*6ce0*/  I2F.F64 R16, R16 ;  /* 0x0000001000107312 */ /* 0x000e220000201c00 */
[----:B------:R-:W-:-:S05]  /*6cf0*/  CS2R R18, SRZ ;  /* 0x0000000000127805 */ /* 0x000fca000001ff00 */
[----:B0-----:R-:W-:Y:S01]  /*6d00*/  STG.E.128 desc[UR36][R2.64], R16 ;  /* 0x0000001002007986 */ /* 0x001fe2000c101d24 */
[----:B------:R-:W-:Y:S05]  /*6d10*/  EXIT ;  /* 0x000000000000794d */ /* 0x000fea0003800000 */
.L_x_13607:
        /* <DEDUP_REMOVED lines=21> */
.L_x_13612:
[----:B------:R-:W-:Y:S05]  /*6e70*/  BSYNC B0 ;  /* 0x0000000000007941 */ /* 0x000fea0003800000 */
.L_x_13611:
[----:B------:R-:W-:-:S05]  /*6e80*/  LOP3.LUT R5, R0, R5, RZ, 0xfc, !PT ;  /* 0x0000000500057212 */ /* 0x000fca00078efcff */
[----:B------:R-:W-:Y:S01]  /*6e90*/  STG.E.U8 desc[UR36][R2.64], R5 ;  /* 0x0000000502007986 */ /* 0x000fe2000c101124 */
[----:B------:R-:W-:Y:S05]  /*6ea0*/  EXIT ;  /* 0x000000000000794d */ /* 0x000fea0003800000 */
.L_x_13610:
        /* <DEDUP_REMOVED lines=13> */
.L_x_13614:
[----:B------:R-:W-:Y:S01]  /*6f80*/  IMAD.MOV.U32 R0, RZ, RZ, 0x7f ;  /* 0x0000007fff007424 */ /* 0x000fe200078e00ff */
[----:B------:R-:W-:-:S04]  /*6f90*/  ISETP.GT.U32.AND P0, PT, R4, 0x7f800000, PT ;  /* 0x7f8000000400780c */ /* 0x000fc80003f04070 */
[----:B------:R-:W-:-:S09]  /*6fa0*/  SEL R0, R0, 0x7c, P0 ;  /* 0x0000007c00007807 */ /* 0x000fd20000000000 */
.L_x_13615:
[----:B------:R-:W-:Y:S05]  /*6fb0*/  BSYNC B0 ;  /* 0x0000000000007941 */ /* 0x000fea0003800000 */
.L_x_13613:
[----:B------:R-:W-:-:S04]  /*6fc0*/  LOP3.LUT R4, R5, 0x80000000, RZ, 0xc0, !PT ;  /* 0x8000000005047812 */ /* 0x000fc800078ec0ff */
[----:B------:R-:W-:-:S04]  /*6fd0*/  SHF.R.U32.HI R5, RZ, 0x18, R4 ;  /* 0x00000018ff057819 */ /* 0x000fc80000011604 */
[----:B------:R-:W-:-:S05]  /*6fe0*/  LOP3.LUT R5, R0, R5, RZ, 0xfc, !PT ;  /* 0x0000000500057212 */ /* 0x000fca00078efcff */
[----:B------:R-:W-:Y:S01]  /*6ff0*/  STG.E.U8 desc[UR36][R2.64], R5 ;  /* 0x0000000502007986 */ /* 0x000fe2000c101124 */
[----:B------:R-:W-:Y:S05]  /*7000*/  EXIT ;  /* 0x000000000000794d */ /* 0x000fea0003800000 */
.L_x_13609:
[----:B------:R-:W-:-:S04]  /*7010*/  I2FP.F32.S32 R0, R16 ;  /* 0x0000001000007245 */ /* 0x000fc80000201400 */
[----:B------:R-:W-:-:S05]  /*7020*/  F2FP.BF16.F32.PACK_AB R0, RZ, R0 ;  /* 0x00000000ff00723e */ /* 0x000fca00000010ff */
[----:B------:R-:W-:Y:S01]  /*7030*/  STG.E.U16 desc[UR36][R2.64], R0 ;  /* 0x0000000002007986 */ /* 0x000fe2000c101524 */
[----:B------:R-:W-:Y:S05]  /*7040*/  EXIT ;  /* 0x000000000000794d */ /* 0x000fea0003800000 */
.L_x_13606:
        /* <DEDUP_REMOVED lines=10> */
.L_x_13618:
        /* <DEDUP_REMOVED lines=17> */
.L_x_13621:
[----:B------:R-:W-:-:S04]  /*7200*/  LOP3.LUT R0, R7, 0x80000000, RZ, 0xc0, !PT ;  /* 0x8000000007007812 */ /* 0x000fc800078ec0ff */
[----:B------:R-:W-:-:S04]  /*7210*/  SHF.R.U32.HI R5, RZ, 0x18, R0 ;  /* 0x00000018ff057819 */ /* 0x000fc80000011600 */
[----:B------:R-:W-:-:S04]  /*7220*/  LOP3.LUT R4, R4, R5, RZ, 0xfc, !PT ;  /* 0x0000000504047212 */ /* 0x000fc800078efcff */
[----:B------:R-:W-:-:S07]  /*7230*/  PRMT R0, R4, 0x7610, R0 ;  /* 0x0000761004007816 */ /* 0x000fce0000000000 */
.L_x_13620:
[----:B------:R-:W-:Y:S05]  /*7240*/  BSYNC B0 ;  /* 0x0000000000007941 */ /* 0x000fea0003800000 */
.L_x_13619:
[----:B------:R-:W-:Y:S01]  /*7250*/  STG.E.U8 desc[UR36][R2.64], R0 ;  /* 0x0000000002007986 */ /* 0x000fe2000c101124 */
[----:B------:R-:W-:Y:S05]  /*7260*/  EXIT ;  /* 0x000000000000794d */ /* 0x000fea0003800000 */
.L_x_13617:
        /* <DEDUP_REMOVED lines=17> */
.L_x_13624:
[----:B------:R-:W-:-:S04]  /*7380*/  LOP3.LUT R0, R7, 0x80000000, RZ, 0xc0, !PT ;  /* 0x8000000007007812 */ /* 0x000fc800078ec0ff */
[----:B------:R-:W-:-:S04]  /*7390*/  SHF.R.U32.HI R5, RZ, 0x18, R0 ;  /* 0x00000018ff057819 */ /* 0x000fc80000011600 */
[----:B------:R-:W-:-:S04]  /*73a0*/  LOP3.LUT R4, R4, R5, RZ, 0xfc, !PT ;  /* 0x0000000504047212 */ /* 0x000fc800078efcff */
[----:B------:R-:W-:-:S07]  /*73b0*/  PRMT R0, R4, 0x7610, R0 ;  /* 0x0000761004007816 */ /* 0x000fce0000000000 */
.L_x_13623:
[----:B------:R-:W-:Y:S05]  /*73c0*/  BSYNC B0 ;  /* 0x0000000000007941 */ /* 0x000fea0003800000 */
.L_x_13622:
[----:B------:R-:W-:Y:S01]  /*73d0*/  STG.E.U8 desc[UR36][R2.64], R0 ;  /* 0x0000000002007986 */ /* 0x000fe2000c101124 */
[----:B------:R-:W-:Y:S05]  /*73e0*/  EXIT ;  /* 0x000000000000794d */ /* 0x000fea0003800000 */
.L_x_13616:
        /* <DEDUP_REMOVED lines=22> */
.L_x_13599:
        /* <DEDUP_REMOVED lines=16> */
.L_x_13627:
[----:B------:R-:W-:Y:S05]  /*7650*/  EXIT ;  /* 0x000000000000794d */ /* 0x000fea0003800000 */
.L_x_13626:
[----:B------:R-:W-:-:S05]  /*7660*/  SHF.R.S32.HI R17, RZ, 0x1f, R16 ;  /* 0x0000001fff117819 */ /* 0x000fca0000011410 */
[----:B------:R-:W-:Y:S01]  /*7670*/  STG.E.64 desc[UR36][R2.64], R16 ;  /* 0x0000001002007986 */ /* 0x000fe2000c101b24 */
[----:B------:R-:W-:Y:S05]  /*7680*/  EXIT ;  /* 0x000000000000794d */ /* 0x000fea0003800000 */
.L_x_13625:
[----:B------:R-:W-:Y:S01]  /*7690*/  STG.E desc[UR36][R2.64], R16 ;  /* 0x0000001002007986 */ /* 0x000fe2000c101924 */
[----:B------:R-:W-:Y:S05]  /*76a0*/  EXIT ;  /* 0x000000000000794d */ /* 0x000fea0003800000 */
.L_x_13628:
        /* <DEDUP_REMOVED lines=13> */
.L_x_36264:


//--------------------- .text._ZN2at6native18elementwise_kernelILi128ELi2EZNS0_22gpu_kernel_impl_nocastIZZZNS0_21clamp_min_kernel_cudaERNS_18TensorIteratorBaseERKN3c106ScalarEENKUlvE_clEvENKUlvE1_clEvEUliE_EEvS4_RKT_EUliE_EEviT1_ --------------------------
	.section	.text._ZN2at6native18elementwise_kernelILi128ELi2EZNS0_22gpu_kernel_impl_nocastIZZZNS0_21clamp_min_kernel_cudaERNS_18TensorIteratorBaseERKN3c106ScalarEENKUlvE_clEvENKUlvE1_clEvEUliE_EEvS4_RKT_EUliE_EEviT1_,"ax",@progbits
	.align	128
        .global         _ZN2at6native18elementwise_kernelILi128ELi2EZNS0_22gpu_kernel_impl_nocastIZZZNS0_21clamp_min_kernel_cudaERNS_18TensorIteratorBaseERKN3c106ScalarEENKUlvE_clEvENKUlvE1_clEvEUliE_EEvS4_RKT_EUliE_EEviT1_
        .type           _ZN2at6native18elementwise_kernelILi128ELi2EZNS0_22gpu_kernel_impl_nocastIZZZNS0_21clamp_min_kernel_cudaERNS_18TensorIteratorBaseERKN3c106ScalarEENKUlvE_clEvENKUlvE1_clEvEUliE_EEvS4_RKT_EUliE_EEviT1_,@function
        .size           _ZN2at6native18elementwise_kernelILi128ELi2EZNS0_22gpu_kernel_impl_nocastIZZZNS0_21clamp_min_kernel_cudaERNS_18TensorIteratorBaseERKN3c106ScalarEENKUlvE_clEvENKUlvE1_clEvEUliE_EEvS4_RKT_EUliE_EEviT1_,(.L_x_36265 - _ZN2at6native18elementwise_kernelILi128ELi2EZNS0_22gpu_kernel_impl_nocastIZZZNS0_21clamp_min_kernel_cudaERNS_18TensorIteratorBaseERKN3c106ScalarEENKUlvE_clEvENKUlvE1_clEvEUliE_EEvS4_RKT_EUliE_EEviT1_)
        .other          _ZN2at6native18elementwise_kernelILi128ELi2EZNS0_22gpu_kernel_impl_nocastIZZZNS0_21clamp_min_kernel_cudaERNS_18TensorIteratorBaseERKN3c106ScalarEENKUlvE_clEvENKUlvE1_clEvEUliE_EEvS4_RKT_EUliE_EEviT1_,@"STO_CUDA_ENTRY STV_DEFAULT"
_ZN2at6native18elementwise_kernelILi128ELi2EZNS0_22gpu_kernel_impl_nocastIZZZNS0_21clamp_min_kernel_cudaERNS_18TensorIteratorBaseERKN3c106ScalarEENKUlvE_clEvENKUlvE1_clEvEUliE_EEvS4_RKT_EUliE_EEviT1_:
.text._ZN2at6native18elementwise_kernelILi128ELi2EZNS0_22gpu_kernel_impl_nocastIZZZNS0_21clamp_min_kernel_cudaERNS_18TensorIteratorBaseERKN3c106ScalarEENKUlvE_clEvENKUlvE1_clEvEUliE_EEvS4_RKT_EUliE_EEviT1_:
        /* <DEDUP_REMOVED lines=312> */
.L_x_13631:
        /* <DEDUP_REMOVED lines=9> */
[----:B--2---:R-:W-:-:S05]  /*1410*/  VIMNMX R9, R4, UR7, !PT ;  /* 0x0000000704097c48 */ /* 0x004fca000ffe0100 */
[----:B------:R0:W-:Y:S02]  /*1420*/  STG.E desc[UR4][R2.64], R9 ;  /* 0x0000000902007986 */ /* 0x0001e4000c101904 */
.L_x_13630:
[----:B------:R-:W-:Y:S05]  /*1430*/  BSYNC B0 ;  /* 0x0000000000007941 */ /* 0x000fea0003800000 */
.L_x_13629:
        /* <DEDUP_REMOVED lines=305> */
.L_x_13632:
        /* <DEDUP_REMOVED lines=8> */
[----:B--2---:R-:W-:-:S05]  /*27d0*/  VIMNMX R7, R4, UR6, !PT ;  /* 0x0000000604077c48 */ /* 0x004fca000ffe0100 */
[----:B------:R-:W-:Y:S01]  /*27e0*/  STG.E desc[UR4][R2.64], R7 ;  /* 0x0000000702007986 */ /* 0x000fe2000c101904 */
[----:B------:R-:W-:Y:S05]  /*27f0*/  EXIT ;  /* 0x000000000000794d */ /* 0x000fea0003800000 */
.L_x_13633:
        /* <DEDUP_REMOVED lines=16> */
.L_x_36265:


//--------------------- .text._ZN2at6native27unrolled_elementwise_kernelIZZZNS0_21clamp_min_kernel_cudaERNS_18TensorIteratorBaseERKN3c106ScalarEENKUlvE_clEvENKUlvE1_clEvEUliE_St5arrayIPcLm2EELi4E23TrivialOffsetCalculatorILi1EjESF_NS0_6memory15LoadWithoutCastENSG_16StoreWithoutCastEEEviT_T0_T2_T3_T4_T5_ --------------------------
	.section	.text._ZN2at6native27unrolled_elementwise_kernelIZZZNS0_21clamp_min_kernel_cudaERNS_18TensorIteratorBaseERKN3c106ScalarEENKUlvE_clEvENKUlvE1_clEvEUliE_St5arrayIPcLm2EELi4E23TrivialOffsetCalculatorILi1EjESF_NS0_6memory15LoadWithoutCastENSG_16StoreWithoutCastEEEviT_T0_T2_T3_T4_T5_,"ax",@progbits
	.align	128
        .global         _ZN2at6native27unrolled_elementwise_kernelIZZZNS0_21clamp_min_kernel_cudaERNS_18TensorIteratorBaseERKN3c106ScalarEENKUlvE_clEvENKUlvE1_clEvEUliE_St5arrayIPcLm2EELi4E23TrivialOffsetCalculatorILi1EjESF_NS0_6memory15LoadWithoutCastENSG_16StoreWithoutCastEEEviT_T0_T2_T3_T4_T5_
        .type           _ZN2at6native27unrolled_elementwise_kernelIZZZNS0_21clamp_min_kernel_cudaERNS_18TensorIteratorBaseERKN3c106ScalarEENKUlvE_clEvENKUlvE1_clEvEUliE_St5arrayIPcLm2EELi4E23TrivialOffsetCalculatorILi1EjESF_NS0_6memory15LoadWithoutCastENSG_16StoreWithoutCastEEEviT_T0_T2_T3_T4_T5_,@function
        .size           _ZN2at6native27unrolled_elementwise_kernelIZZZNS0_21clamp_min_kernel_cudaERNS_18TensorIteratorBaseERKN3c106ScalarEENKUlvE_clEvENKUlvE1_clEvEUliE_St5arrayIPcLm2EELi4E23TrivialOffsetCalculatorILi1EjESF_NS0_6memory15LoadWithoutCastENSG_16StoreWithoutCastEEEviT_T0_T2_T3_T4_T5_,(.L_x_36266 - _ZN2at6native27unrolled_elementwise_kernelIZZZNS0_21clamp_min_kernel_cudaERNS_18TensorIteratorBaseERKN3c106ScalarEENKUlvE_clEvENKUlvE1_clEvEUliE_St5arrayIPcLm2EELi4E23TrivialOffsetCalculatorILi1EjESF_NS0_6memory15LoadWithoutCastENSG_16StoreWithoutCastEEEviT_T0_T2_T3_T4_T5_)
        .other          _ZN2at6native27unrolled_elementwise_kernelIZZZNS0_21clamp_min_kernel_cudaERNS_18TensorIteratorBaseERKN3c106ScalarEENKUlvE_clEvENKUlvE1_clEvEUliE_St5arrayIPcLm2EELi4E23TrivialOffsetCalculatorILi1EjESF_NS0_6memory15LoadWithoutCastENSG_16StoreWithoutCastEEEviT_T0_T2_T3_T4_T5_,@"STO_CUDA_ENTRY STV_DEFAULT"
_ZN2at6native27unrolled_elementwise_kernelIZZZNS0_21clamp_min_kernel_cudaERNS_18TensorIteratorBaseERKN3c106ScalarEENKUlvE_clEvENKUlvE1_clEvEUliE_St5arrayIPcLm2EELi4E23TrivialOffsetCalculatorILi1EjESF_NS0_6memory15LoadWithoutCastENSG_16StoreWithoutCastEEEviT_T0_T2_T3_T4_T5_:
.text._ZN2at6native27unrolled_elementwise_kernelIZZZNS0_21clamp_min_kernel_cudaERNS_18TensorIteratorBaseERKN3c106ScalarEENKUlvE_clEvENKUlvE1_clEvEUliE_St5arrayIPcLm2EELi4E23TrivialOffsetCalculatorILi1EjESF_NS0_6memory15LoadWithoutCastENSG_16StoreWithoutCastEEEviT_T0_T2_T3_T4_T5_:
        /* <DEDUP_REMOVED lines=43> */
[----:B------:R0:W-:Y:S01]  /*02b0*/  @!P0 STG.E desc[UR4][R6.64], R3 ;  /* 0x0000000306008986 */ /* 0x0001e2000c101904 */
        /* <DEDUP_REMOVED lines=14> */
.L_x_13635:
[----:B------:R-:W-:Y:S05]  /*03a0*/  BSYNC B0 ;  /* 0x0000000000007941 */ /* 0x000fea0003800000 */
.L_x_13634:
[----:B------:R-:W-:-:S13]  /*03b0*/  ISETP.GE.AND P0, PT, R11, R2, PT ;  /* 0x000000020b00720c */ /* 0x000fda0003f06270 */
[----:B------:R-:W-:Y:S05]  /*03c0*/  @P0 EXIT ;  /* 0x000000000000094d */ /* 0x000fea0003800000 */
[----:B------:R-:W1:Y:S01]  /*03d0*/  LDC.64 R2, c[0x0][0x228] ;  /* 0x00008a00ff027b82 */ /* 0x000e620000000a00 */
[----:B------:R-:W-:-:S05]  /*03e0*/  LEA R11, R0, R11, 0x9 ;  /* 0x0000000b000b7211 */ /* 0x000fca00078e48ff */
[----:B-1----:R-:W-:-:S05]  /*03f0*/  IMAD.WIDE.U32 R2, R11, 0x4, R2 ;  /* 0x000000040b027825 */ /* 0x002fca00078e0002 */
[----:B------:R-:W-:Y:S01]  /*0400*/  STG.E desc[UR4][R2.64], R17 ;  /* 0x0000001102007986 */ /* 0x000fe2000c101904 */
[----:B------:R-:W-:Y:S05]  /*0410*/  EXIT ;  /* 0x000000000000794d */ /* 0x000fea0003800000 */
.L_x_13636:
        /* <DEDUP_REMOVED lines=14> */
.L_x_36266:


//--------------------- .text._ZN2at6native29vectorized_elementwise_kernelILi2EZZZNS0_21clamp_min_kernel_cudaERNS_18TensorIteratorBaseERKN3c106ScalarEENKUlvE_clEvENKUlvE1_clEvEUliE_St5arrayIPcLm2EEEEviT0_T1_ --------------------------
	.section	.text._ZN2at6native29vectorized_elementwise_kernelILi2EZZZNS0_21clamp_min_kernel_cudaERNS_18TensorIteratorBaseERKN3c106ScalarEENKUlvE_clEvENKUlvE1_clEvEUliE_St5arrayIPcLm2EEEEviT0_T1_,"ax",@progbits
	.align	128
        .global         _ZN2at6native29vectorized_elementwise_kernelILi2EZZZNS0_21clamp_min_kernel_cudaERNS_18TensorIteratorBaseERKN3c106ScalarEENKUlvE_clEvENKUlvE1_clEvEUliE_St5arrayIPcLm2EEEEviT0_T1_
        .type           _ZN2at6native29vectorized_elementwise_kernelILi2EZZZNS0_21clamp_min_kernel_cudaERNS_18TensorIteratorBaseERKN3c106ScalarEENKUlvE_clEvENKUlvE1_clEvEUliE_St5arrayIPcLm2EEEEviT0_T1_,@function
        .size           _ZN2at6native29vectorized_elementwise_kernelILi2EZZZNS0_21clamp_min_kernel_cudaERNS_18TensorIteratorBaseERKN3c106ScalarEENKUlvE_clEvENKUlvE1_clEvEUliE_St5arrayIPcLm2EEEEviT0_T1_,(.L_x_36267 - _ZN2at6native29vectorized_elementwise_kernelILi2EZZZNS0_21clamp_min_kernel_cudaERNS_18TensorIteratorBaseERKN3c106ScalarEENKUlvE_clEvENKUlvE1_clEvEUliE_St5arrayIPcLm2EEEEviT0_T1_)
        .other          _ZN2at6native29vectorized_elementwise_kernelILi2EZZZNS0_21clamp_min_kernel_cudaERNS_18TensorIteratorBaseERKN3c106ScalarEENKUlvE_clEvENKUlvE1_clEvEUliE_St5arrayIPcLm2EEEEviT0_T1_,@"STO_CUDA_ENTRY STV_DEFAULT"
_ZN2at6native29vectorized_elementwise_kernelILi2EZZZNS0_21clamp_min_kernel_cudaERNS_18TensorIteratorBaseERKN3c106ScalarEENKUlvE_clEvENKUlvE1_clEvEUliE_St5arrayIPcLm2EEEEviT0_T1_:
.text._ZN2at6native29vectorized_elementwise_kernelILi2EZZZNS0_21clamp_min_kernel_cudaERNS_18TensorIteratorBaseERKN3c106ScalarEENKUlvE_clEvENKUlvE1_clEvEUliE_St5arrayIPcLm2EEEEviT0_T1_:
        /* <DEDUP_REMOVED lines=20> */
[----:B---3--:R-:W-:Y:S02]  /*0140*/  VIMNMX R7, R7, UR6, !PT ;  /* 0x0000000607077c48 */ /* 0x008fe4000ffe0100 */
[----:B------:R-:W-:Y:S02]  /*0150*/  VIMNMX R6, R6, UR6, !PT ;  /* 0x0000000606067c48 */ /* 0x000fe4000ffe0100 */
[----:B----4-:R-:W-:Y:S02]  /*0160*/  VIMNMX R9, R9, UR6, !PT ;  /* 0x0000000609097c48 */ /* 0x010fe4000ffe0100 */
[----:B------:R-:W-:Y:S01]  /*0170*/  VIMNMX R8, R8, UR6, !PT ;  /* 0x0000000608087c48 */ /* 0x000fe2000ffe0100 */
[----:B------:R-:W-:Y:S01]  /*0180*/  STG.E.64 desc[UR4][R4.64], R6 ;  /* 0x0000000604007986 */ /* 0x000fe2000c101b04 */
[----:B-----5:R-:W-:Y:S02]  /*0190*/  VIMNMX R11, R11, UR6, !PT ;  /* 0x000000060b0b7c48 */ /* 0x020fe4000ffe0100 */
[----:B------:R-:W-:Y:S01]  /*01a0*/  VIMNMX R10, R10, UR6, !PT ;  /* 0x000000060a0a7c48 */ /* 0x000fe2000ffe0100 */
[----:B------:R-:W-:Y:S01]  /*01b0*/  STG.E.64 desc[UR4][R4.64+0x400], R8 ;  /* 0x0004000804007986 */ /* 0x000fe2000c101b04 */
[----:B------:R-:W-:-:S02]  /*01c0*/  VIMNMX R13, R13, UR6, !PT ;  /* 0x000000060d0d7c48 */ /* 0x000fc4000ffe0100 */
[----:B------:R-:W-:Y:S01]  /*01d0*/  VIMNMX R12, R12, UR6, !PT ;  /* 0x000000060c0c7c48 */ /* 0x000fe2000ffe0100 */
[----:B------:R-:W-:Y:S04]  /*01e0*/  STG.E.64 desc[UR4][R4.64+0x800], R10 ;  /* 0x0008000a04007986 */ /* 0x000fe8000c101b04 */
[----:B------:R-:W-:Y:S01]  /*01f0*/  STG.E.64 desc[UR4][R4.64+0xc00], R12 ;  /* 0x000c000c04007986 */ /* 0x000fe2000c101b04 */
[----:B------:R-:W-:Y:S05]  /*0200*/  EXIT ;  /* 0x000000000000794d */ /* 0x000fea0003800000 */
.L_x_13637:
        /* <DEDUP_REMOVED lines=64> */
[----:B---3--:R-:W-:-:S02]  /*0610*/  VIMNMX R17, R17, UR6, !PT ;  /* 0x0000000611117c48 */ /* 0x008fc4000ffe0100 */
[----:B--2---:R-:W-:-:S05]  /*0620*/  VIMNMX R13, R18, UR6, !PT ;  /* 0x00000006120d7c48 */ /* 0x004fca000ffe0100 */
[----:B------:R1:W-:Y:S01]  /*0630*/  @!P0 STG.E desc[UR4][R24.64], R13 ;  /* 0x0000000d18008986 */ /* 0x0003e2000c101904 */
[----:B------:R-:W-:Y:S02]  /*0640*/  ISETP.GE.AND P0, PT, R19, R16, PT ;  /* 0x000000101300720c */ /* 0x000fe40003f06270 */
[----:B0-----:R-:W-:Y:S02]  /*0650*/  VIMNMX R9, R22, UR6, !PT ;  /* 0x0000000616097c48 */ /* 0x001fe4000ffe0100 */
[----:B----4-:R-:W-:Y:S02]  /*0660*/  VIMNMX R3, R15, UR6, !PT ;  /* 0x000000060f037c48 */ /* 0x010fe4000ffe0100 */
[----:B-----5:R-:W-:Y:S02]  /*0670*/  VIMNMX R2, R14, UR6, !PT ;  /* 0x000000060e027c48 */ /* 0x020fe4000ffe0100 */
[----:B------:R-:W-:Y:S02]  /*0680*/  VIMNMX R21, R21, UR6, !PT ;  /* 0x0000000615157c48 */ /* 0x000fe4000ffe0100 */
[----:B------:R-:W-:-:S02]  /*0690*/  VIMNMX R23, R23, UR6, !PT ;  /* 0x0000000617177c48 */ /* 0x000fc4000ffe0100 */
[----:B------:R-:W-:Y:S01]  /*06a0*/  VIMNMX R12, R12, UR6, !PT ;  /* 0x000000060c0c7c48 */ /* 0x000fe2000ffe0100 */
        /* <DEDUP_REMOVED lines=13> */
.L_x_13640:
[----:B------:R-:W-:-:S13]  /*0780*/  ISETP.GE.AND P0, PT, R19, R16, PT ;  /* 0x000000101300720c */ /* 0x000fda0003f06270 */
[----:B------:R-:W-:Y:S05]  /*0790*/  @P0 BRA `(.L_x_13642) ;  /* 0x0000000000300947 */ /* 0x000fea0003800000 */
[----:B0-----:R-:W0:Y:S01]  /*07a0*/  LDC.64 R4, c[0x0][0x228] ;  /* 0x00008a00ff047b82 */ /* 0x001e220000000a00 */
[----:B------:R-:W-:Y:S02]  /*07b0*/  IMAD.IADD R7, R0, 0x1, R19 ;  /* 0x0000000100077824 */ /* 0x000fe400078e0213 */
[----:B------:R-:W-:Y:S02]  /*07c0*/  VIADD R19, R19, 0x80 ;  /* 0x0000008013137836 */ /* 0x000fe40000000000 */
[----:B0-----:R-:W-:-:S05]  /*07d0*/  IMAD.WIDE.U32 R4, R7, 0x4, R4 ;  /* 0x0000000407047825 */ /* 0x001fca00078e0004 */
[----:B------:R1:W-:Y:S02]  /*07e0*/  STG.E desc[UR4][R4.64], R21 ;  /* 0x0000001504007986 */ /* 0x0003e4000c101904 */
.L_x_13641:
[----:B------:R-:W-:-:S13]  /*07f0*/  ISETP.GE.AND P0, PT, R19, R16, PT ;  /* 0x000000101300720c */ /* 0x000fda0003f06270 */
[----:B------:R-:W-:Y:S05]  /*0800*/  @P0 BRA `(.L_x_13643) ;  /* 0x0000000000340947 */ /* 0x000fea0003800000 */
[----:B01----:R-:W0:Y:S01]  /*0810*/  LDC.64 R4, c[0x0][0x228] ;  /* 0x00008a00ff047b82 */ /* 0x003e220000000a00 */
[----:B------:R-:W-:Y:S01]  /*0820*/  IADD3 R7, R0, R19, RZ ;  /* 0x0000001300077210 */ /* 0x000fe20007ffe0ff */
[----:B------:R-:W-:-:S04]  /*0830*/  VIADD R19, R19, 0x80 ;  /* 0x0000008013137836 */ /* 0x000fc80000000000 */
[----:B0-----:R-:W-:-:S05]  /*0840*/  IMAD.WIDE.U32 R4, R7, 0x4, R4 ;  /* 0x0000000407047825 */ /* 0x001fca00078e0004 */
[----:B------:R1:W-:Y:S02]  /*0850*/  STG.E desc[UR4][R4.64], R23 ;  /* 0x0000001704007986 */ /* 0x0003e4000c101904 */
.L_x_13642:
        /* <DEDUP_REMOVED lines=8> */
.L_x_13643:
[----:B------:R-:W-:Y:S05]  /*08e0*/  BSYNC B1 ;  /* 0x0000000000017941 */ /* 0x000fea0003800000 */
.L_x_13639:
[----:B------:R-:W-:-:S13]  /*08f0*/  ISETP.GE.AND P0, PT, R19, R16, PT ;  /* 0x000000101300720c */ /* 0x000fda0003f06270 */
[----:B012---:R-:W0:Y:S01]  /*0900*/  @!P0 LDC.64 R4, c[0x0][0x228] ;  /* 0x00008a00ff048b82 */ /* 0x007e220000000a00 */
[----:B------:R-:W-:Y:S01]  /*0910*/  @!P0 IADD3 R3, R0, R19, RZ ;  /* 0x0000001300038210 */ /* 0x000fe20007ffe0ff */
[----:B------:R-:W-:-:S04]  /*0920*/  @!P0 VIADD R19, R19, 0x80 ;  /* 0x0000008013138836 */ /* 0x000fc80000000000 */
[----:B0-----:R-:W-:-:S05]  /*0930*/  @!P0 IMAD.WIDE.U32 R4, R3, 0x4, R4 ;  /* 0x0000000403048825 */ /* 0x001fca00078e0004 */
[----:B------:R2:W-:Y:S02]  /*0940*/  @!P0 STG.E desc[UR4][R4.64], R2 ;  /* 0x0000000204008986 */ /* 0x0005e4000c101904 */
.L_x_13644:
[----:B------:R-:W-:Y:S05]  /*0950*/  BSYNC B0 ;  /* 0x0000000000007941 */ /* 0x000fea0003800000 */
.L_x_13638:
        /* <DEDUP_REMOVED lines=8> */
.L_x_13645:
        /* <DEDUP_REMOVED lines=10> */
.L_x_36267:


//--------------------- .text._ZN2at6native29vectorized_elementwise_kernelILi4EZZZNS0_21clamp_min_kernel_cudaERNS_18TensorIteratorBaseERKN3c106ScalarEENKUlvE_clEvENKUlvE1_clEvEUliE_St5arrayIPcLm2EEEEviT0_T1_ --------------------------
	.section	.text._ZN2at6native29vectorized_elementwise_kernelILi4EZZZNS0_21clamp_min_kernel_cudaERNS_18TensorIteratorBaseERKN3c106ScalarEENKUlvE_clEvENKUlvE1_clEvEUliE_St5arrayIPcLm2EEEEviT0_T1_,"ax",@progbits
	.align	128
        .global         _ZN2at6native29vectorized_elementwise_kernelILi4EZZZNS0_21clamp_min_kernel_cudaERNS_18TensorIteratorBaseERKN3c106ScalarEENKUlvE_clEvENKUlvE1_clEvEUliE_St5arrayIPcLm2EEEEviT0_T1_
        .type           _ZN2at6native29vectorized_elementwise_kernelILi4EZZZNS0_21clamp_min_kernel_cudaERNS_18TensorIteratorBaseERKN3c106ScalarEENKUlvE_clEvENKUlvE1_clEvEUliE_St5arrayIPcLm2EEEEviT0_T1_,@function
        .size           _ZN2at6native29vectorized_elementwise_kernelILi4EZZZNS0_21clamp_min_kernel_cudaERNS_18TensorIteratorBaseERKN3c106ScalarEENKUlvE_clEvENKUlvE1_clEvEUliE_St5arrayIPcLm2EEEEviT0_T1_,(.L_x_36268 - _ZN2at6native29vectorized_elementwise_kernelILi4EZZZNS0_21clamp_min_kernel_cudaERNS_18TensorIteratorBaseERKN3c106ScalarEENKUlvE_clEvENKUlvE1_clEvEUliE_St5arrayIPcLm2EEEEviT0_T1_)
        .other          _ZN2at6native29vectorized_elementwise_kernelILi4EZZZNS0_21clamp_min_kernel_cudaERNS_18TensorIteratorBaseERKN3c106ScalarEENKUlvE_clEvENKUlvE1_clEvEUliE_St5arrayIPcLm2EEEEviT0_T1_,@"STO_CUDA_ENTRY STV_DEFAULT"
_ZN2at6native29vectorized_elementwise_kernelILi4EZZZNS0_21clamp_min_kernel_cudaERNS_18TensorIteratorBaseERKN3c106ScalarEENKUlvE_clEvENKUlvE1_clEvEUliE_St5arrayIPcLm2EEEEviT0_T1_:
.text._ZN2at6native29vectorized_elementwise_kernelILi4EZZZNS0_21clamp_min_kernel_cudaERNS_18TensorIteratorBaseERKN3c106ScalarEENKUlvE_clEvENKUlvE1_clEvEUliE_St5arrayIPcLm2EEEEviT0_T1_:
        /* <DEDUP_REMOVED lines=18> */
[----:B---3--:R-:W-:Y:S02]  /*0120*/  VIMNMX R7, R7, UR6, !PT ;  /* 0x0000000607077c48 */ /* 0x008fe4000ffe0100 */
[----:B------:R-:W-:Y:S02]  /*0130*/  VIMNMX R6, R6, UR6, !PT ;  /* 0x0000000606067c48 */ /* 0x000fe4000ffe0100 */
[----:B------:R-:W-:Y:S02]  /*0140*/  VIMNMX R5, R5, UR6, !PT ;  /* 0x0000000605057c48 */ /* 0x000fe4000ffe0100 */
[----:B------:R-:W-:Y:S02]  /*0150*/  VIMNMX R4, R4, UR6, !PT ;  /* 0x0000000604047c48 */ /* 0x000fe4000ffe0100 */
[----:B----4-:R-:W-:Y:S02]  /*0160*/  VIMNMX R11, R11, UR6, !PT ;  /* 0x000000060b0b7c48 */ /* 0x010fe4000ffe0100 */
[----:B------:R-:W-:Y:S01]  /*0170*/  VIMNMX R10, R10, UR6, !PT ;  /* 0x000000060a0a7c48 */ /* 0x000fe2000ffe0100 */
[----:B------:R-:W-:Y:S01]  /*0180*/  STG.E.128 desc[UR4][R12.64], R4 ;  /* 0x000000040c007986 */ /* 0x000fe2000c101d04 */
[----:B------:R-:W-:-:S02]  /*0190*/  VIMNMX R9, R9, UR6, !PT ;  /* 0x0000000609097c48 */ /* 0x000fc4000ffe0100 */
[----:B------:R-:W-:-:S05]  /*01a0*/  VIMNMX R8, R8, UR6, !PT ;  /* 0x0000000608087c48 */ /* 0x000fca000ffe0100 */
[----:B------:R-:W-:Y:S01]  /*01b0*/  STG.E.128 desc[UR4][R12.64+0x800], R8 ;  /* 0x000800080c007986 */ /* 0x000fe2000c101d04 */
[----:B------:R-:W-:Y:S05]  /*01c0*/  EXIT ;  /* 0x000000000000794d */ /* 0x000fea0003800000 */
.L_x_13646:
        /* <DEDUP_REMOVED lines=87> */
.L_x_13649:
[----:B------:R-:W-:-:S13]  /*0740*/  ISETP.GE.AND P0, PT, R19, R16, PT ;  /* 0x000000101300720c */ /* 0x000fda0003f06270 */
[----:B------:R-:W-:Y:S05]  /*0750*/  @P0 BRA `(.L_x_13651) ;  /* 0x0000000000300947 */ /* 0x000fea0003800000 */
[----:B0-----:R-:W0:Y:S01]  /*0760*/  LDC.64 R4, c[0x0][0x228] ;  /* 0x00008a00ff047b82 */ /* 0x001e220000000a00 */
[----:B------:R-:W-:Y:S02]  /*0770*/  IMAD.IADD R7, R0, 0x1, R19 ;  /* 0x0000000100077824 */ /* 0x000fe400078e0213 */
[----:B------:R-:W-:Y:S02]  /*0780*/  VIADD R19, R19, 0x80 ;  /* 0x0000008013137836 */ /* 0x000fe40000000000 */
[----:B0-----:R-:W-:-:S05]  /*0790*/  IMAD.WIDE.U32 R4, R7, 0x4, R4 ;  /* 0x0000000407047825 */ /* 0x001fca00078e0004 */
[----:B------:R1:W-:Y:S02]  /*07a0*/  STG.E desc[UR4][R4.64], R21 ;  /* 0x0000001504007986 */ /* 0x0003e4000c101904 */
.L_x_13650:
[----:B------:R-:W-:-:S13]  /*07b0*/  ISETP.GE.AND P0, PT, R19, R16, PT ;  /* 0x000000101300720c */ /* 0x000fda0003f06270 */
[----:B------:R-:W-:Y:S05]  /*07c0*/  @P0 BRA `(.L_x_13652) ;  /* 0x0000000000340947 */ /* 0x000fea0003800000 */
[----:B01----:R-:W0:Y:S01]  /*07d0*/  LDC.64 R4, c[0x0][0x228] ;  /* 0x00008a00ff047b82 */ /* 0x003e220000000a00 */
[----:B------:R-:W-:Y:S01]  /*07e0*/  IADD3 R7, R0, R19, RZ ;  /* 0x0000001300077210 */ /* 0x000fe20007ffe0ff */
[----:B------:R-:W-:-:S04]  /*07f0*/  VIADD R19, R19, 0x80 ;  /* 0x0000008013137836 */ /* 0x000fc80000000000 */
[----:B0-----:R-:W-:-:S05]  /*0800*/  IMAD.WIDE.U32 R4, R7, 0x4, R4 ;  /* 0x0000000407047825 */ /* 0x001fca00078e0004 */
[----:B------:R1:W-:Y:S02]  /*0810*/  STG.E desc[UR4][R4.64], R23 ;  /* 0x0000001704007986 */ /* 0x0003e4000c101904 */
.L_x_13651:
        /* <DEDUP_REMOVED lines=8> */
.L_x_13652:
[----:B------:R-:W-:Y:S05]  /*08a0*/  BSYNC B1 ;  /* 0x0000000000017941 */ /* 0x000fea0003800000 */
.L_x_13648:
[----:B------:R-:W-:-:S13]  /*08b0*/  ISETP.GE.AND P0, PT, R19, R16, PT ;  /* 0x000000101300720c */ /* 0x000fda0003f06270 */
[----:B012---:R-:W0:Y:S01]  /*08c0*/  @!P0 LDC.64 R4, c[0x0][0x228] ;  /* 0x00008a00ff048b82 */ /* 0x007e220000000a00 */
[----:B------:R-:W-:Y:S01]  /*08d0*/  @!P0 IADD3 R3, R0, R19, RZ ;  /* 0x0000001300038210 */ /* 0x000fe20007ffe0ff */
[----:B------:R-:W-:-:S04]  /*08e0*/  @!P0 VIADD R19, R19, 0x80 ;  /* 0x0000008013138836 */ /* 0x000fc80000000000 */
[----:B0-----:R-:W-:-:S05]  /*08f0*/  @!P0 IMAD.WIDE.U32 R4, R3, 0x4, R4 ;  /* 0x0000000403048825 */ /* 0x001fca00078e0004 */
[----:B------:R2:W-:Y:S02]  /*0900*/  @!P0 STG.E desc[UR4][R4.64], R2 ;  /* 0x0000000204008986 */ /* 0x0005e4000c101904 */
.L_x_13653:
[----:B------:R-:W-:Y:S05]  /*0910*/  BSYNC B0 ;  /* 0x0000000000007941 */ /* 0x000fea0003800000 */
.L_x_13647:
        /* <DEDUP_REMOVED lines=8> */
.L_x_13654:
        /* <DEDUP_REMOVED lines=14> */
.L_x_36268:


//--------------------- .text._ZN2at6native29vectorized_elementwise_kernelILi8EZZZNS0_21clamp_min_kernel_cudaERNS_18TensorIteratorBaseERKN3c106ScalarEENKUlvE_clEvENKUlvE1_clEvEUliE_St5arrayIPcLm2EEEEviT0_T1_ --------------------------
	.section	.text._ZN2at6native29vectorized_elementwise_kernelILi8EZZZNS0_21clamp_min_kernel_cudaERNS_18TensorIteratorBaseERKN3c106ScalarEENKUlvE_clEvENKUlvE1_clEvEUliE_St5arrayIPcLm2EEEEviT0_T1_,"ax",@progbits
	.align	128
        .global         _ZN2at6native29vectorized_elementwise_kernelILi8EZZZNS0_21clamp_min_kernel_cudaERNS_18TensorIteratorBaseERKN3c106ScalarEENKUlvE_clEvENKUlvE1_clEvEUliE_St5arrayIPcLm2EEEEviT0_T1_
        .type           _ZN2at6native29vectorized_elementwise_kernelILi8EZZZNS0_21clamp_min_kernel_cudaERNS_18TensorIteratorBaseERKN3c106ScalarEENKUlvE_clEvENKUlvE1_clEvEUliE_St5arrayIPcLm2EEEEviT0_T1_,@function
        .size           _ZN2at6native29vectorized_elementwise_kernelILi8EZZZNS0_21clamp_min_kernel_cudaERNS_18TensorIteratorBaseERKN3c106ScalarEENKUlvE_clEvENKUlvE1_clEvEUliE_St5arrayIPcLm2EEEEviT0_T1_,(.L_x_36269 - _ZN2at6native29vectorized_elementwise_kernelILi8EZZZNS0_21clamp_min_kernel_cudaERNS_18TensorIteratorBaseERKN3c106ScalarEENKUlvE_clEvENKUlvE1_clEvEUliE_St5arrayIPcLm2EEEEviT0_T1_)
        .other          _ZN2at6native29vectorized_elementwise_kernelILi8EZZZNS0_21clamp_min_kernel_cudaERNS_18TensorIteratorBaseERKN3c106ScalarEENKUlvE_clEvENKUlvE1_clEvEUliE_St5arrayIPcLm2EEEEviT0_T1_,@"STO_CUDA_ENTRY STV_DEFAULT"
_ZN2at6native29vectorized_elementwise_kernelILi8EZZZNS0_21clamp_min_kernel_cudaERNS_18TensorIteratorBaseERKN3c106ScalarEENKUlvE_clEvENKUlvE1_clEvEUliE_St5arrayIPcLm2EEEEviT0_T1_:
.text._ZN2at6native29vectorized_elementwise_kernelILi8EZZZNS0_21clamp_min_kernel_cudaERNS_18TensorIteratorBaseERKN3c106ScalarEENKUlvE_clEvENKUlvE1_clEvEUliE_St5arrayIPcLm2EEEEviT0_T1_:
        /* <DEDUP_REMOVED lines=29> */
.L_x_13655:
        /* <DEDUP_REMOVED lines=87> */
.L_x_13658:
[----:B------:R-:W-:-:S13]  /*0740*/  ISETP.GE.AND P0, PT, R19, R16, PT ;  /* 0x000000101300720c */ /* 0x000fda0003f06270 */
[----:B------:R-:W-:Y:S05]  /*0750*/  @P0 BRA `(.L_x_13660) ;  /* 0x0000000000300947 */ /* 0x000fea0003800000 */
[----:B0-----:R-:W0:Y:S01]  /*0760*/  LDC.64 R4, c[0x0][0x228] ;  /* 0x00008a00ff047b82 */ /* 0x001e220000000a00 */
[----:B------:R-:W-:Y:S02]  /*0770*/  IMAD.IADD R7, R0, 0x1, R19 ;  /* 0x0000000100077824 */ /* 0x000fe400078e0213 */
[----:B------:R-:W-:Y:S02]  /*0780*/  VIADD R19, R19, 0x80 ;  /* 0x0000008013137836 */ /* 0x000fe40000000000 */
[----:B0-----:R-:W-:-:S05]  /*0790*/  IMAD.WIDE.U32 R4, R7, 0x4, R4 ;  /* 0x0000000407047825 */ /* 0x001fca00078e0004 */
[----:B------:R1:W-:Y:S02]  /*07a0*/  STG.E desc[UR4][R4.64], R21 ;  /* 0x0000001504007986 */ /* 0x0003e4000c101904 */
.L_x_13659:
[----:B------:R-:W-:-:S13]  /*07b0*/  ISETP.GE.AND P0, PT, R19, R16, PT ;  /* 0x000000101300720c */ /* 0x000fda0003f06270 */
[----:B------:R-:W-:Y:S05]  /*07c0*/  @P0 BRA `(.L_x_13661) ;  /* 0x0000000000340947 */ /* 0x000fea0003800000 */
[----:B01----:R-:W0:Y:S01]  /*07d0*/  LDC.64 R4, c[0x0][0x228] ;  /* 0x00008a00ff047b82 */ /* 0x003e220000000a00 */
[----:B------:R-:W-:Y:S01]  /*07e0*/  IADD3 R7, R0, R19, RZ ;  /* 0x0000001300077210 */ /* 0x000fe20007ffe0ff */
[----:B------:R-:W-:-:S04]  /*07f0*/  VIADD R19, R19, 0x80 ;  /* 0x0000008013137836 */ /* 0x000fc80000000000 */
[----:B0-----:R-:W-:-:S05]  /*0800*/  IMAD.WIDE.U32 R4, R7, 0x4, R4 ;  /* 0x0000000407047825 */ /* 0x001fca00078e0004 */
[----:B------:R1:W-:Y:S02]  /*0810*/  STG.E desc[UR4][R4.64], R23 ;  /* 0x0000001704007986 */ /* 0x0003e4000c101904 */
.L_x_13660:
        /* <DEDUP_REMOVED lines=8> */
.L_x_13661:
[----:B------:R-:W-:Y:S05]  /*08a0*/  BSYNC B1 ;  /* 0x0000000000017941 */ /* 0x000fea0003800000 */
.L_x_13657:
[----:B------:R-:W-:-:S13]  /*08b0*/  ISETP.GE.AND P0, PT, R19, R16, PT ;  /* 0x000000101300720c */ /* 0x000fda0003f06270 */
[----:B012---:R-:W0:Y:S01]  /*08c0*/  @!P0 LDC.64 R4, c[0x0][0x228] ;  /* 0x00008a00ff048b82 */ /* 0x007e220000000a00 */
[----:B------:R-:W-:Y:S01]  /*08d0*/  @!P0 IADD3 R3, R0, R19, RZ ;  /* 0x0000001300038210 */ /* 0x000fe20007ffe0ff */
[----:B------:R-:W-:-:S04]  /*08e0*/  @!P0 VIADD R19, R19, 0x80 ;  /* 0x0000008013138836 */ /* 0x000fc80000000000 */
[----:B0-----:R-:W-:-:S05]  /*08f0*/  @!P0 IMAD.WIDE.U32 R4, R3, 0x4, R4 ;  /* 0x0000000403048825 */ /* 0x001fca00078e0004 */
[----:B------:R2:W-:Y:S02]  /*0900*/  @!P0 STG.E desc[UR4][R4.64], R2 ;  /* 0x0000000204008986 */ /* 0x0005e4000c101904 */
.L_x_13662:
[----:B------:R-:W-:Y:S05]  /*0910*/  BSYNC B0 ;  /* 0x0000000000007941 */ /* 0x000fea0003800000 */
.L_x_13656:
        /* <DEDUP_REMOVED lines=8> */
.L_x_13663:
        /* <DEDUP_REMOVED lines=14> */
.L_x_36269:


//--------------------- .text._ZN2at6native18elementwise_kernelILi128ELi4EZNS0_15gpu_kernel_implIZZZNS0_21clamp_min_kernel_cudaERNS_18TensorIteratorBaseERKN3c106ScalarEENKUlvE_clEvENKUlvE0_clEvEUlaE_EEvS4_RKT_EUliE_EEviT1_ --------------------------
	.section	.text._ZN2at6native18elementwise_kernelILi128ELi4EZNS0_15gpu_kernel_implIZZZNS0_21clamp_min_kernel_cudaERNS_18TensorIteratorBaseERKN3c106ScalarEENKUlvE_clEvENKUlvE0_clEvEUlaE_EEvS4_RKT_EUliE_EEviT1_,"ax",@progbits
	.align	128
        .global         _ZN2at6native18elementwise_kernelILi128ELi4EZNS0_15gpu_kernel_implIZZZNS0_21clamp_min_kernel_cudaERNS_18TensorIteratorBaseERKN3c106ScalarEENKUlvE_clEvENKUlvE0_clEvEUlaE_EEvS4_RKT_EUliE_EEviT1_
        .type           _ZN2at6native18elementwise_kernelILi128ELi4EZNS0_15gpu_kernel_implIZZZNS0_21clamp_min_kernel_cudaERNS_18TensorIteratorBaseERKN3c106ScalarEENKUlvE_clEvENKUlvE0_clEvEUlaE_EEvS4_RKT_EUliE_EEviT1_,@function
        .size           _ZN2at6native18elementwise_kernelILi128ELi4EZNS0_15gpu_kernel_implIZZZNS0_21clamp_min_kernel_cudaERNS_18TensorIteratorBaseERKN3c106ScalarEENKUlvE_clEvENKUlvE0_clEvEUlaE_EEvS4_RKT_EUliE_EEviT1_,(.L_x_36270 - _ZN2at6native18elementwise_kernelILi128ELi4EZNS0_15gpu_kernel_implIZZZNS0_21clamp_min_kernel_cudaERNS_18TensorIteratorBaseERKN3c106ScalarEENKUlvE_clEvENKUlvE0_clEvEUlaE_EEvS4_RKT_EUliE_EEviT1_)
        .other          _ZN2at6native18elementwise_kernelILi128ELi4EZNS0_15gpu_kernel_implIZZZNS0_21clamp_min_kernel_cudaERNS_18TensorIteratorBaseERKN3c106ScalarEENKUlvE_clEvENKUlvE0_clEvEUlaE_EEvS4_RKT_EUliE_EEviT1_,@"STO_CUDA_ENTRY STV_DEFAULT"
_ZN2at6native18elementwise_kernelILi128ELi4EZNS0_15gpu_kernel_implIZZZNS0_21clamp_min_kernel_cudaERNS_18TensorIteratorBaseERKN3c106ScalarEENKUlvE_clEvENKUlvE0_clEvEUlaE_EEvS4_RKT_EUliE_EEviT1_:
.text._ZN2at6native18elementwise_kernelILi128ELi4EZNS0_15gpu_kernel_implIZZZNS0_21clamp_min_kernel_cudaERNS_18TensorIteratorBaseERKN3c106ScalarEENKUlvE_clEvENKUlvE0_clEvEUlaE_EEvS4_RKT_EUliE_EEviT1_:
        /* <DEDUP_REMOVED lines=315> */
.L_x_13666:
        /* <DEDUP_REMOVED lines=20> */
.L_x_13670:
[----:B------:R0:W5:Y:S01]  /*14f0*/  LDG.E.U8 R0, desc[UR36][R2.64] ;  /* 0x0000002402007981 */ /* 0x000162000c1e1100 */
[----:B------:R-:W-:Y:S05]  /*1500*/  BRA `(.L_x_13672) ;  /* 0x0000000c00547947 */ /* 0x000fea0003800000 */
.L_x_13669:
        /* <DEDUP_REMOVED lines=8> */
.L_x_13674:
[----:B------:R0:W5:Y:S01]  /*1590*/  LDG.E.U8 R0, desc[UR36][R2.64] ;  /* 0x0000002402007981 */ /* 0x000162000c1e1100 */
[----:B------:R-:W-:Y:S05]  /*15a0*/  BRA `(.L_x_13672) ;  /* 0x0000000c002c7947 */ /* 0x000fea0003800000 */
.L_x_13673:
[----:B------:R0:W5:Y:S01]  /*15b0*/  LDG.E.U16 R0, desc[UR36][R2.64] ;  /* 0x0000002402007981 */ /* 0x000162000c1e1500 */
[----:B------:R-:W-:Y:S05]  /*15c0*/  BRA `(.L_x_13672) ;  /* 0x0000000c00247947 */ /* 0x000fea0003800000 */
.L_x_13668:
        /* <DEDUP_REMOVED lines=9> */
.L_x_13676:
[----:B------:R-:W2:Y:S02]  /*1660*/  LDG.E.U16 R4, desc[UR36][R2.64] ;  /* 0x0000002402047981 */ /* 0x000ea4000c1e1500 */
[----:B--2---:R-:W-:-:S06]  /*1670*/  HADD2.F32 R4, -RZ, R4.H0_H0 ;  /* 0x20000004ff047230 */ /* 0x004fcc0000004100 */
[----:B------:R-:W0:Y:S02]  /*1680*/  F2I.FTZ.TRUNC.NTZ R4, R4 ;  /* 0x0000000400047305 */ /* 0x000e24000021f100 */
[----:B0-----:R-:W-:Y:S01]  /*1690*/  PRMT R0, R4, 0x7610, R0 ;  /* 0x0000761004007816 */ /* 0x001fe20000000000 */
[----:B------:R-:W-:Y:S06]  /*16a0*/  BRA `(.L_x_13672) ;  /* 0x0000000800ec7947 */ /* 0x000fec0003800000 */
.L_x_13675:
        /* <DEDUP_REMOVED lines=9> */
.L_x_13678:
[----:B------:R-:W2:Y:S02]  /*1740*/  LDG.E.U16 R2, desc[UR36][R2.64] ;  /* 0x0000002402027981 */ /* 0x000ea4000c1e1500 */
[----:B--2---:R-:W-:-:S06]  /*1750*/  HADD2.F32 R4, -RZ, R2.H0_H0 ;  /* 0x20000002ff047230 */ /* 0x004fcc0000004100 */
[----:B------:R-:W0:Y:S02]  /*1760*/  F2I.FTZ.TRUNC.NTZ R4, R4 ;  /* 0x0000000400047305 */ /* 0x000e24000021f100 */
[----:B0-----:R-:W-:Y:S01]  /*1770*/  PRMT R0, R4, 0x7610, R0 ;  /* 0x0000761004007816 */ /* 0x001fe20000000000 */
[----:B------:R-:W-:Y:S06]  /*1780*/  BRA `(.L_x_13672) ;  /* 0x0000000800b47947 */ /* 0x000fec0003800000 */
.L_x_13677:
[----:B------:R-:W2:Y:S02]  /*1790*/  LDG.E.64 R2, desc[UR36][R2.64] ;  /* 0x0000002402027981 */ /* 0x000ea4000c1e1b00 */
[----:B--2---:R0:W1:Y:S01]  /*17a0*/  F2I.F64.TRUNC R0, R2 ;  /* 0x0000000200007311 */ /* 0x004062000030d100 */
[----:B------:R-:W-:Y:S05]  /*17b0*/  BRA `(.L_x_13672) ;  /* 0x0000000800a87947 */ /* 0x000fea0003800000 */
.L_x_13667:
        /* <DEDUP_REMOVED lines=12> */
.L_x_13681:
[----:B------:R-:W2:Y:S02]  /*1880*/  LDG.E.64 R2, desc[UR36][R2.64] ;  /* 0x0000002402027981 */ /* 0x000ea4000c1e1b00 */
[----:B--2---:R3:W4:Y:S01]  /*1890*/  F2I.F64.TRUNC R0, R2 ;  /* 0x0000000200007311 */ /* 0x004722000030d100 */
[----:B------:R-:W-:Y:S05]  /*18a0*/  BRA `(.L_x_13672) ;  /* 0x00000008006c7947 */ /* 0x000fea0003800000 */
.L_x_13680:
        /* <DEDUP_REMOVED lines=28> */
.L_x_13683:
        /* <DEDUP_REMOVED lines=15> */
.L_x_13682:
[----:B------:R-:W2:Y:S02]  /*1b60*/  LDG.E.U16 R4, desc[UR36][R2.64] ;  /* 0x0000002402047981 */ /* 0x000ea4000c1e1500 */
[----:B--2---:R-:W-:-:S06]  /*1b70*/  IMAD.U32 R4, R4, 0x10000, RZ ;  /* 0x0001000004047824 */ /* 0x004fcc00078e00ff */
[----:B------:R-:W0:Y:S02]  /*1b80*/  F2I.FTZ.TRUNC.NTZ R4, R4 ;  /* 0x0000000400047305 */ /* 0x000e24000021f100 */
[----:B0-----:R-:W-:Y:S01]  /*1b90*/  PRMT R0, R4, 0x7610, R0 ;  /* 0x0000761004007816 */ /* 0x001fe20000000000 */
[----:B------:R-:W-:Y:S06]  /*1ba0*/  BRA `(.L_x_13672) ;  /* 0x0000000400ac7947 */ /* 0x000fec0003800000 */
.L_x_13679:
        /* <DEDUP_REMOVED lines=10> */
.L_x_13686:
        /* <DEDUP_REMOVED lines=21> */
.L_x_13690:
[----:B------:R-:W-:Y:S05]  /*1da0*/  BSYNC B1 ;  /* 0x0000000000017941 */ /* 0x000fea0003800000 */
.L_x_13689:
[----:B------:R-:W-:Y:S01]  /*1db0*/  IMAD.SHL.U32 R2, R2, 0x100000, RZ ;  /* 0x0010000002027824 */ /* 0x000fe200078e00ff */
[----:B------:R-:W-:-:S04]  /*1dc0*/  LEA R3, R0, 0x3b800000, 0x17 ;  /* 0x3b80000000037811 */ /* 0x000fc800078eb8ff */
[----:B------:R-:W-:-:S07]  /*1dd0*/  LOP3.LUT R4, R3, R2, R4, 0xfe, !PT ;  /* 0x0000000203047212 */ /* 0x000fce00078efe04 */
.L_x_13688:
[----:B------:R-:W-:Y:S05]  /*1de0*/  BSYNC B0 ;  /* 0x0000000000007941 */ /* 0x000fea0003800000 */
.L_x_13687:
[----:B------:R-:W0:Y:S02]  /*1df0*/  F2I.FTZ.TRUNC.NTZ R4, R4 ;  /* 0x0000000400047305 */ /* 0x000e24000021f100 */
[----:B0-----:R-:W-:Y:S01]  /*1e00*/  PRMT R0, R4, 0x7610, R0 ;  /* 0x0000761004007816 */ /* 0x001fe20000000000 */
[----:B------:R-:W-:Y:S06]  /*1e10*/  BRA `(.L_x_13672) ;  /* 0x0000000400107947 */ /* 0x000fec0003800000 */
.L_x_13685:
        /* <DEDUP_REMOVED lines=21> */
.L_x_13694:
[----:B------:R-:W-:Y:S05]  /*1f70*/  BSYNC B1 ;  /* 0x0000000000017941 */ /* 0x000fea0003800000 */
.L_x_13693:
[----:B------:R-:W-:Y:S01]  /*1f80*/  IMAD.SHL.U32 R2, R2, 0x200000, RZ ;  /* 0x0020000002027824 */ /* 0x000fe200078e00ff */
[----:B------:R-:W-:-:S04]  /*1f90*/  LEA R3, R0, 0x37800000, 0x17 ;  /* 0x3780000000037811 */ /* 0x000fc800078eb8ff */
[----:B------:R-:W-:-:S07]  /*1fa0*/  LOP3.LUT R4, R3, R2, R4, 0xfe, !PT ;  /* 0x0000000203047212 */ /* 0x000fce00078efe04 */
.L_x_13692:
[----:B------:R-:W-:Y:S05]  /*1fb0*/  BSYNC B0 ;  /* 0x0000000000007941 */ /* 0x000fea0003800000 */
.L_x_13691:
[----:B------:R-:W0:Y:S02]  /*1fc0*/  F2I.FTZ.TRUNC.NTZ R4, R4 ;  /* 0x0000000400047305 */ /* 0x000e24000021f100 */
[----:B0-----:R-:W-:Y:S01]  /*1fd0*/  PRMT R0, R4, 0x7610, R0 ;  /* 0x0000761004007816 */ /* 0x001fe20000000000 */
[----:B------:R-:W-:Y:S06]  /*1fe0*/  BRA `(.L_x_13672) ;  /* 0x00000000009c7947 */ /* 0x000fec0003800000 */
.L_x_13684:
        /* <DEDUP_REMOVED lines=14> */
.L_x_13698:
[----:B------:R-:W-:Y:S05]  /*20d0*/  BSYNC B0 ;  /* 0x0000000000007941 */ /* 0x000fea0003800000 */
.L_x_13697:
[----:B------:R-:W0:Y:S02]  /*20e0*/  F2I.FTZ.TRUNC.NTZ R4, R4 ;  /* 0x0000000400047305 */ /* 0x000e24000021f100 */
[----:B0-----:R-:W-:Y:S01]  /*20f0*/  PRMT R0, R4, 0x7610, R0 ;  /* 0x0000761004007816 */ /* 0x001fe20000000000 */
[----:B------:R-:W-:Y:S06]  /*2100*/  BRA `(.L_x_13672) ;  /* 0x0000000000547947 */ /* 0x000fec0003800000 */
.L_x_13671:
        /* <DEDUP_REMOVED lines=16> */
.L_x_13699:
[----:B------:R-:W-:Y:S01]  /*2210*/  PRMT R0, RZ, 0x7610, R0 ;  /* 0x00007610ff007816 */ /* 0x000fe20000000000 */
[----:B------:R-:W-:Y:S06]  /*2220*/  BRA `(.L_x_13672) ;  /* 0x00000000000c7947 */ /* 0x000fec0003800000 */
.L_x_13696:
[----:B------:R2:W5:Y:S01]  /*2230*/  LDG.E.U8 R0, desc[UR36][R2.64] ;  /* 0x0000002402007981 */ /* 0x000562000c1e1100 */
[----:B------:R-:W-:Y:S05]  /*2240*/  BRA `(.L_x_13672) ;  /* 0x0000000000047947 */ /* 0x000fea0003800000 */
.L_x_13695:
[----:B------:R1:W5:Y:S02]  /*2250*/  LDG.E.U8 R0, desc[UR36][R2.64] ;  /* 0x0000002402007981 */ /* 0x000364000c1e1100 */
.L_x_13672:
[----:B0123--:R-:W0:Y:S01]  /*2260*/  LDC.U8 R3, c[0x0][0x430] ;  /* 0x00010c00ff037b82 */ /* 0x00fe220000000000 */
[----:B----45:R-:W-:Y:S01]  /*2270*/  LOP3.LUT R0, R0, 0xffff, RZ, 0xc0, !PT ;  /* 0x0000ffff00007812 */ /* 0x030fe200078ec0ff */
[----:B------:R-:W-:Y:S02]  /*2280*/  ULDC.U8 UR4, c[0x0][0x420] ;  /* 0x0001080000047ab9 */ /* 0x000fe40000000000 */
[----:B------:R-:W-:Y:S01]  /*2290*/  UPRMT UR4, UR4, 0x8880, URZ ;  /* 0x0000888004047896 */ /* 0x000fe2000800003f */
[----:B------:R-:W-:-:S05]  /*22a0*/  PRMT R0, R0, 0x8880, RZ ;  /* 0x0000888000007816 */ /* 0x000fca00000000ff */
        /* <DEDUP_REMOVED lines=14> */
.L_x_13703:
[----:B------:R3:W-:Y:S01]  /*2390*/  STG.E.U8 desc[UR36][R16.64], R5 ;  /* 0x0000000510007986 */ /* 0x0007e2000c101124 */
[----:B------:R-:W-:Y:S05]  /*23a0*/  BRA `(.L_x_13705) ;  /* 0x0000000c005c7947 */ /* 0x000fea0003800000 */
.L_x_13702:
        /* <DEDUP_REMOVED lines=10> */
.L_x_13707:
[----:B------:R1:W-:Y:S01]  /*2450*/  STG.E desc[UR36][R16.64], R5 ;  /* 0x0000000510007986 */ /* 0x0003e2000c101924 */
[----:B------:R-:W-:Y:S05]  /*2460*/  BRA `(.L_x_13705) ;  /* 0x0000000c002c7947 */ /* 0x000fea0003800000 */
.L_x_13706:
[----:B------:R2:W-:Y:S01]  /*2470*/  STG.E.U16 desc[UR36][R16.64], R5 ;  /* 0x0000000510007986 */ /* 0x0005e2000c101524 */
[----:B------:R-:W-:Y:S05]  /*2480*/  BRA `(.L_x_13705) ;  /* 0x0000000c00247947 */ /* 0x000fea0003800000 */
.L_x_13701:
        /* <DEDUP_REMOVED lines=9> */
.L_x_13709:
[----:B------:R-:W0:Y:S02]  /*2520*/  I2F.S16 R0, R5 ;  /* 0x0000000500007306 */ /* 0x000e240000101400 */
[----:B0-----:R-:W-:-:S05]  /*2530*/  F2FP.F16.F32.PACK_AB R0, RZ, R0 ;  /* 0x00000000ff00723e */ /* 0x001fca00000000ff */
[----:B------:R0:W-:Y:S01]  /*2540*/  STG.E.U16 desc[UR36][R16.64], R0 ;  /* 0x0000000010007986 */ /* 0x0001e2000c101524 */
[----:B------:R-:W-:Y:S05]  /*2550*/  BRA `(.L_x_13705) ;  /* 0x0000000800f07947 */ /* 0x000fea0003800000 */
.L_x_13708:
        /* <DEDUP_REMOVED lines=10> */
.L_x_13711:
[----:B------:R-:W0:Y:S02]  /*2600*/  I2F.S16 R5, R5 ;  /* 0x0000000500057306 */ /* 0x000e240000101400 */
[----:B0-----:R-:W-:-:S04]  /*2610*/  F2FP.F16.F32.PACK_AB R3, RZ, R5 ;  /* 0x00000005ff03723e */ /* 0x001fc800000000ff */
[----:B------:R-:W-:-:S05]  /*2620*/  PRMT R3, R3, 0x5410, RZ ;  /* 0x0000541003037816 */ /* 0x000fca00000000ff */
[----:B------:R0:W-:Y:S01]  /*2630*/  STG.E desc[UR36][R16.64], R3 ;  /* 0x0000000310007986 */ /* 0x0001e2000c101924 */
[----:B------:R-:W-:Y:S05]  /*2640*/  BRA `(.L_x_13705) ;  /* 0x0000000800b47947 */ /* 0x000fea0003800000 */
.L_x_13710:
[----:B------:R-:W0:Y:S02]  /*2650*/  I2F.F64.S16 R2, R5 ;  /* 0x0000000500027312 */ /* 0x000e240000101c00 */
[----:B0-----:R0:W-:Y:S01]  /*2660*/  STG.E.64 desc[UR36][R16.64], R2 ;  /* 0x0000000210007986 */ /* 0x0011e2000c101b24 */
[----:B------:R-:W-:Y:S05]  /*2670*/  BRA `(.L_x_13705) ;  /* 0x0000000800a87947 */ /* 0x000fea0003800000 */
.L_x_13700:
        /* <DEDUP_REMOVED lines=13> */
.L_x_13714:
[----:B------:R-:W0:Y:S01]  /*2750*/  I2F.F64.S16 R4, R5 ;  /* 0x0000000500047312 */ /* 0x000e220000101c00 */
[----:B------:R-:W-:-:S05]  /*2760*/  CS2R R6, SRZ ;  /* 0x0000000000067805 */ /* 0x000fca000001ff00 */
[----:B0-----:R0:W-:Y:S01]  /*2770*/  STG.E.128 desc[UR36][R16.64], R4 ;  /* 0x0000000410007986 */ /* 0x0011e2000c101d24 */
[----:B------:R-:W-:Y:S05]  /*2780*/  BRA `(.L_x_13705) ;  /* 0x0000000800647947 */ /* 0x000fea0003800000 */
.L_x_13713:
        /* <DEDUP_REMOVED lines=21> */
.L_x_13718:
[----:B------:R-:W-:Y:S05]  /*28e0*/  BSYNC B0 ;  /* 0x0000000000007941 */ /* 0x000fea0003800000 */
.L_x_13717:
[----:B------:R-:W-:-:S05]  /*28f0*/  LOP3.LUT R3, R0, R3, RZ, 0xfc, !PT ;  /* 0x0000000300037212 */ /* 0x000fca00078efcff */
[----:B------:R0:W-:Y:S01]  /*2900*/  STG.E.U8 desc[UR36][R16.64], R3 ;  /* 0x0000000310007986 */ /* 0x0001e2000c101124 */
[----:B------:R-:W-:Y:S05]  /*2910*/  BRA `(.L_x_13705) ;  /* 0x0000000800007947 */ /* 0x000fea0003800000 */
.L_x_13716:
        /* <DEDUP_REMOVED lines=13> */
.L_x_13720:
[----:B------:R-:W-:Y:S01]  /*29f0*/  IMAD.MOV.U32 R0, RZ, RZ, 0x7f ;  /* 0x0000007fff007424 */ /* 0x000fe200078e00ff */
[----:B------:R-:W-:-:S04]  /*2a00*/  ISETP.GT.U32.AND P0, PT, R2, 0x7f800000, PT ;  /* 0x7f8000000200780c */ /* 0x000fc80003f04070 */
[----:B------:R-:W-:-:S09]  /*2a10*/  SEL R0, R0, 0x7c, P0 ;  /* 0x0000007c00007807 */ /* 0x000fd20000000000 */
.L_x_13721:
[----:B------:R-:W-:Y:S05]  /*2a20*/  BSYNC B0 ;  /* 0x0000000000007941 */ /* 0x000fea0003800000 */
.L_x_13719:
[----:B------:R-:W-:-:S04]  /*2a30*/  LOP3.LUT R2, R5, 0x80000000, RZ, 0xc0, !PT ;  /* 0x8000000005027812 */ /* 0x000fc800078ec0ff */
[----:B------:R-:W-:-:S04]  /*2a40*/  SHF.R.U32.HI R3, RZ, 0x18, R2 ;  /* 0x00000018ff037819 */ /* 0x000fc80000011602 */
[----:B------:R-:W-:-:S05]  /*2a50*/  LOP3.LUT R3, R0, R3, RZ, 0xfc, !PT ;  /* 0x0000000300037212 */ /* 0x000fca00078efcff */
[----:B------:R0:W-:Y:S01]  /*2a60*/  STG.E.U8 desc[UR36][R16.64], R3 ;  /* 0x0000000310007986 */ /* 0x0001e2000c101124 */
[----:B------:R-:W-:Y:S05]  /*2a70*/  BRA `(.L_x_13705) ;  /* 0x0000000400a87947 */ /* 0x000fea0003800000 */
.L_x_13715:
[----:B------:R-:W0:Y:S02]  /*2a80*/  I2F.S16 R0, R5 ;  /* 0x0000000500007306 */ /* 0x000e240000101400 */
[----:B0-----:R-:W-:-:S05]  /*2a90*/  F2FP.BF16.F32.PACK_AB R0, RZ, R0 ;  /* 0x00000000ff00723e */ /* 0x001fca00000010ff */
[----:B------:R0:W-:Y:S01]  /*2aa0*/  STG.E.U16 desc[UR36][R16.64], R0 ;  /* 0x0000000010007986 */ /* 0x0001e2000c101524 */
[----:B------:R-:W-:Y:S05]  /*2ab0*/  BRA `(.L_x_13705) ;  /* 0x0000000400987947 */ /* 0x000fea0003800000 */
.L_x_13712:
        /* <DEDUP_REMOVED lines=10> */
.L_x_13724:
        /* <DEDUP_REMOVED lines=17> */
.L_x_13727:
[----:B------:R-:W-:-:S04]  /*2c70*/  LOP3.LUT R2, R5, 0x80000000, RZ, 0xc0, !PT ;  /* 0x8000000005027812 */ /* 0x000fc800078ec0ff */
[----:B------:R-:W-:-:S04]  /*2c80*/  SHF.R.U32.HI R3, RZ, 0x18, R2 ;  /* 0x00000018ff037819 */ /* 0x000fc80000011602 */
[----:B------:R-:W-:-:S04]  /*2c90*/  LOP3.LUT R0, R0, R3, RZ, 0xfc, !PT ;  /* 0x0000000300007212 */ /* 0x000fc800078efcff */
[----:B------:R-:W-:-:S07]  /*2ca0*/  PRMT R8, R0, 0x7610, R8 ;  /* 0x0000761000087816 */ /* 0x000fce0000000008 */
.L_x_13726:
[----:B------:R-:W-:Y:S05]  /*2cb0*/  BSYNC B0 ;  /* 0x0000000000007941 */ /* 0x000fea0003800000 */
.L_x_13725:
[----:B------:R0:W-:Y:S01]  /*2cc0*/  STG.E.U8 desc[UR36][R16.64], R8 ;  /* 0x0000000810007986 */ /* 0x0001e2000c101124 */
[----:B------:R-:W-:Y:S05]  /*2cd0*/  BRA `(.L_x_13705) ;  /* 0x0000000400107947 */ /* 0x000fea0003800000 */
.L_x_13723:
        /* <DEDUP_REMOVED lines=17> */
.L_x_13730:
[----:B------:R-:W-:-:S04]  /*2df0*/  LOP3.LUT R2, R5, 0x80000000, RZ, 0xc0, !PT ;  /* 0x8000000005027812 */ /* 0x000fc800078ec0ff */
[----:B------:R-:W-:-:S04]  /*2e00*/  SHF.R.U32.HI R3, RZ, 0x18, R2 ;  /* 0x00000018ff037819 */ /* 0x000fc80000011602 */
[----:B------:R-:W-:-:S04]  /*2e10*/  LOP3.LUT R0, R0, R3, RZ, 0xfc, !PT ;  /* 0x0000000300007212 */ /* 0x000fc800078efcff */
[----:B------:R-:W-:-:S07]  /*2e20*/  PRMT R8, R0, 0x7610, R8 ;  /* 0x0000761000087816 */ /* 0x000fce0000000008 */
.L_x_13729:
[----:B------:R-:W-:Y:S05]  /*2e30*/  BSYNC B0 ;  /* 0x0000000000007941 */ /* 0x000fea0003800000 */
.L_x_13728:
[----:B------:R0:W-:Y:S01]  /*2e40*/  STG.E.U8 desc[UR36][R16.64], R8 ;  /* 0x0000000810007986 */ /* 0x0001e2000c101124 */
[----:B------:R-:W-:Y:S05]  /*2e50*/  BRA `(.L_x_13705) ;  /* 0x0000000000b07947 */ /* 0x000fea0003800000 */
.L_x_13722:
        /* <DEDUP_REMOVED lines=22> */
.L_x_13704:
        /* <DEDUP_REMOVED lines=16> */
.L_x_13733:
[----:B------:R-:W-:Y:S05]  /*30c0*/  BRA `(.L_x_13705) ;  /* 0x0000000000147947 */ /* 0x000fea0003800000 */
.L_x_13732:
[----:B------:R-:W-:-:S04]  /*30d0*/  PRMT R2, R5, 0x9910, RZ ;  /* 0x0000991005027816 */ /* 0x000fc800000000ff */
[----:B------:R-:W-:-:S05]  /*30e0*/  SHF.R.S32.HI R3, RZ, 0x1f, R2 ;  /* 0x0000001fff037819 */ /* 0x000fca0000011402 */
[----:B------:R0:W-:Y:S01]  /*30f0*/  STG.E.64 desc[UR36][R16.64], R2 ;  /* 0x0000000210007986 */ /* 0x0001e2000c101b24 */
[----:B------:R-:W-:Y:S05]  /*3100*/  BRA `(.L_x_13705) ;  /* 0x0000000000047947 */ /* 0x000fea0003800000 */
.L_x_13731:
[----:B------:R0:W-:Y:S02]  /*3110*/  STG.E desc[UR36][R16.64], R5 ;  /* 0x0000000510007986 */ /* 0x0001e4000c101924 */
.L_x_13705:
[----:B------:R-:W-:-:S04]  /*3120*/  IMAD R18, R23, 0x200, R18 ;  /* 0x0000020017127824 */ /* 0x000fc800078e0212 */
[----:B------:R-:W-:-:S07]  /*3130*/  VIADD R19, R18, 0x80 ;  /* 0x0000008012137836 */ /* 0x000fce0000000000 */
.L_x_13665:
[----:B------:R-:W-:Y:S05]  /*3140*/  BSYNC B6 ;  /* 0x0000000000067941 */ /* 0x000fea0003800000 */
.L_x_13664:
        /* <DEDUP_REMOVED lines=307> */
.L_x_13736:
        /* <DEDUP_REMOVED lines=20> */
.L_x_13740:
[----:B------:R0:W5:Y:S01]  /*45c0*/  LDG.E.U8 R0, desc[UR36][R2.64] ;  /* 0x0000002402007981 */ /* 0x000162000c1e1100 */
[----:B------:R-:W-:Y:S05]  /*45d0*/  BRA `(.L_x_13742) ;  /* 0x0000000c00547947 */ /* 0x000fea0003800000 */
.L_x_13739:
        /* <DEDUP_REMOVED lines=8> */
.L_x_13744:
[----:B------:R0:W5:Y:S01]  /*4660*/  LDG.E.U8 R0, desc[UR36][R2.64] ;  /* 0x0000002402007981 */ /* 0x000162000c1e1100 */
[----:B------:R-:W-:Y:S05]  /*4670*/  BRA `(.L_x_13742) ;  /* 0x0000000c002c7947 */ /* 0x000fea0003800000 */
.L_x_13743:
[----:B------:R0:W5:Y:S01]  /*4680*/  LDG.E.U16 R0, desc[UR36][R2.64] ;  /* 0x0000002402007981 */ /* 0x000162000c1e1500 */
[----:B------:R-:W-:Y:S05]  /*4690*/  BRA `(.L_x_13742) ;  /* 0x0000000c00247947 */ /* 0x000fea0003800000 */
.L_x_13738:
        /* <DEDUP_REMOVED lines=9> */
.L_x_13746:
[----:B------:R-:W2:Y:S02]  /*4730*/  LDG.E.U16 R4, desc[UR36][R2.64] ;  /* 0x0000002402047981 */ /* 0x000ea4000c1e1500 */
[----:B--2---:R-:W-:-:S06]  /*4740*/  HADD2.F32 R4, -RZ, R4.H0_H0 ;  /* 0x20000004ff047230 */ /* 0x004fcc0000004100 */
[----:B------:R-:W0:Y:S02]  /*4750*/  F2I.FTZ.TRUNC.NTZ R4, R4 ;  /* 0x0000000400047305 */ /* 0x000e24000021f100 */
[----:B0-----:R-:W-:Y:S01]  /*4760*/  PRMT R0, R4, 0x7610, R0 ;  /* 0x0000761004007816 */ /* 0x001fe20000000000 */
[----:B------:R-:W-:Y:S06]  /*4770*/  BRA `(.L_x_13742) ;  /* 0x0000000800ec7947 */ /* 0x000fec0003800000 */
.L_x_13745:
        /* <DEDUP_REMOVED lines=9> */
.L_x_13748:
[----:B------:R-:W2:Y:S02]  /*4810*/  LDG.E.U16 R2, desc[UR36][R2.64] ;  /* 0x0000002402027981 */ /* 0x000ea4000c1e1500 */
[----:B--2---:R-:W-:-:S06]  /*4820*/  HADD2.F32 R4, -RZ, R2.H0_H0 ;  /* 0x20000002ff047230 */ /* 0x004fcc0000004100 */
[----:B------:R-:W0:Y:S02]  /*4830*/  F2I.FTZ.TRUNC.NTZ R4, R4 ;  /* 0x0000000400047305 */ /* 0x000e24000021f100 */
[----:B0-----:R-:W-:Y:S01]  /*4840*/  PRMT R0, R4, 0x7610, R0 ;  /* 0x0000761004007816 */ /* 0x001fe20000000000 */
[----:B------:R-:W-:Y:S06]  /*4850*/  BRA `(.L_x_13742) ;  /* 0x0000000800b47947 */ /* 0x000fec0003800000 */
.L_x_13747:
[----:B------:R-:W2:Y:S02]  /*4860*/  LDG.E.64 R2, desc[UR36][R2.64] ;  /* 0x0000002402027981 */ /* 0x000ea4000c1e1b00 */
[----:B--2---:R0:W1:Y:S01]  /*4870*/  F2I.F64.TRUNC R0, R2 ;  /* 0x0000000200007311 */ /* 0x004062000030d100 */
[----:B------:R-:W-:Y:S05]  /*4880*/  BRA `(.L_x_13742) ;  /* 0x0000000800a87947 */ /* 0x000fea0003800000 */
.L_x_13737:
        /* <DEDUP_REMOVED lines=12> */
.L_x_13751:
[----:B------:R-:W2:Y:S02]  /*4950*/  LDG.E.64 R2, desc[UR36][R2.64] ;  /* 0x0000002402027981 */ /* 0x000ea4000c1e1b00 */
[----:B--2---:R3:W4:Y:S01]  /*4960*/  F2I.F64.TRUNC R0, R2 ;  /* 0x0000000200007311 */ /* 0x004722000030d100 */
[----:B------:R-:W-:Y:S05]  /*4970*/  BRA `(.L_x_13742) ;  /* 0x00000008006c7947 */ /* 0x000fea0003800000 */
.L_x_13750:
        /* <DEDUP_REMOVED lines=28> */
.L_x_13753:
        /* <DEDUP_REMOVED lines=15> */
.L_x_13752:
[----:B------:R-:W2:Y:S02]  /*4c30*/  LDG.E.U16 R4, desc[UR36][R2.64] ;  /* 0x0000002402047981 */ /* 0x000ea4000c1e1500 */
[----:B--2---:R-:W-:-:S06]  /*4c40*/  IMAD.U32 R4, R4, 0x10000, RZ ;  /* 0x0001000004047824 */ /* 0x004fcc00078e00ff */
[----:B------:R-:W0:Y:S02]  /*4c50*/  F2I.FTZ.TRUNC.NTZ R4, R4 ;  /* 0x0000000400047305 */ /* 0x000e24000021f100 */
[----:B0-----:R-:W-:Y:S01]  /*4c60*/  PRMT R0, R4, 0x7610, R0 ;  /* 0x0000761004007816 */ /* 0x001fe20000000000 */
[----:B------:R-:W-:Y:S06]  /*4c70*/  BRA `(.L_x_13742) ;  /* 0x0000000400ac7947 */ /* 0x000fec0003800000 */
.L_x_13749:
        /* <DEDUP_REMOVED lines=10> */
.L_x_13756:
        /* <DEDUP_REMOVED lines=21> */
.L_x_13760:
[----:B------:R-:W-:Y:S05]  /*4e70*/  BSYNC B1 ;  /* 0x0000000000017941 */ /* 0x000fea0003800000 */
.L_x_13759:
[----:B------:R-:W-:Y:S01]  /*4e80*/  IMAD.SHL.U32 R2, R2, 0x100000, RZ ;  /* 0x0010000002027824 */ /* 0x000fe200078e00ff */
[----:B------:R-:W-:-:S04]  /*4e90*/  LEA R3, R0, 0x3b800000, 0x17 ;  /* 0x3b80000000037811 */ /* 0x000fc800078eb8ff */
[----:B------:R-:W-:-:S07]  /*4ea0*/  LOP3.LUT R4, R3, R2, R4, 0xfe, !PT ;  /* 0x0000000203047212 */ /* 0x000fce00078efe04 */
.L_x_13758:
[----:B------:R-:W-:Y:S05]  /*4eb0*/  BSYNC B0 ;  /* 0x0000000000007941 */ /* 0x000fea0003800000 */
.L_x_13757:
[----:B------:R-:W0:Y:S02]  /*4ec0*/  F2I.FTZ.TRUNC.NTZ R4, R4 ;  /* 0x0000000400047305 */ /* 0x000e24000021f100 */
[----:B0-----:R-:W-:Y:S01]  /*4ed0*/  PRMT R0, R4, 0x7610, R0 ;  /* 0x0000761004007816 */ /* 0x001fe20000000000 */
[----:B------:R-:W-:Y:S06]  /*4ee0*/  BRA `(.L_x_13742) ;  /* 0x0000000400107947 */ /* 0x000fec0003800000 */
.L_x_13755:
        /* <DEDUP_REMOVED lines=21> */
.L_x_13764:
[----:B------:R-:W-:Y:S05]  /*5040*/  BSYNC B1 ;  /* 0x0000000000017941 */ /* 0x000fea0003800000 */
.L_x_13763:
[----:B------:R-:W-:Y:S01]  /*5050*/  IMAD.SHL.U32 R2, R2, 0x200000, RZ ;  /* 0x0020000002027824 */ /* 0x000fe200078e00ff */
[----:B------:R-:W-:-:S04]  /*5060*/  LEA R3, R0, 0x37800000, 0x17 ;  /* 0x3780000000037811 */ /* 0x000fc800078eb8ff */
[----:B------:R-:W-:-:S07]  /*5070*/  LOP3.LUT R4, R3, R2, R4, 0xfe, !PT ;  /* 0x0000000203047212 */ /* 0x000fce00078efe04 */
.L_x_13762:
[----:B------:R-:W-:Y:S05]  /*5080*/  BSYNC B0 ;  /* 0x0000000000007941 */ /* 0x000fea0003800000 */
.L_x_13761:
[----:B------:R-:W0:Y:S02]  /*5090*/  F2I.FTZ.TRUNC.NTZ R4, R4 ;  /* 0x0000000400047305 */ /* 0x000e24000021f100 */
[----:B0-----:R-:W-:Y:S01]  /*50a0*/  PRMT R0, R4, 0x7610, R0 ;  /* 0x0000761004007816 */ /* 0x001fe20000000000 */
[----:B------:R-:W-:Y:S06]  /*50b0*/  BRA `(.L_x_13742) ;  /* 0x00000000009c7947 */ /* 0x000fec0003800000 */
.L_x_13754:
        /* <DEDUP_REMOVED lines=14> */
.L_x_13768:
[----:B------:R-:W-:Y:S05]  /*51a0*/  BSYNC B0 ;  /* 0x0000000000007941 */ /* 0x000fea0003800000 */
.L_x_13767:
[----:B------:R-:W0:Y:S02]  /*51b0*/  F2I.FTZ.TRUNC.NTZ R4, R4 ;  /* 0x0000000400047305 */ /* 0x000e24000021f100 */
[----:B0-----:R-:W-:Y:S01]  /*51c0*/  PRMT R0, R4, 0x7610, R0 ;  /* 0x0000761004007816 */ /* 0x001fe20000000000 */
[----:B------:R-:W-:Y:S06]  /*51d0*/  BRA `(.L_x_13742) ;  /* 0x0000000000547947 */ /* 0x000fec0003800000 */
.L_x_13741:
        /* <DEDUP_REMOVED lines=16> */
.L_x_13769:
[----:B------:R-:W-:Y:S01]  /*52e0*/  PRMT R0, RZ, 0x7610, R0 ;  /* 0x00007610ff007816 */ /* 0x000fe20000000000 */
[----:B------:R-:W-:Y:S06]  /*52f0*/  BRA `(.L_x_13742) ;  /* 0x00000000000c7947 */ /* 0x000fec0003800000 */
.L_x_13766:
[----:B------:R2:W5:Y:S01]  /*5300*/  LDG.E.U8 R0, desc[UR36][R2.64] ;  /* 0x0000002402007981 */ /* 0x000562000c1e1100 */
[----:B------:R-:W-:Y:S05]  /*5310*/  BRA `(.L_x_13742) ;  /* 0x0000000000047947 */ /* 0x000fea0003800000 */
.L_x_13765:
[----:B------:R1:W5:Y:S02]  /*5320*/  LDG.E.U8 R0, desc[UR36][R2.64] ;  /* 0x0000002402007981 */ /* 0x000364000c1e1100 */
.L_x_13742:
        /* <DEDUP_REMOVED lines=19> */
.L_x_13773:
[----:B------:R0:W-:Y:S01]  /*5460*/  STG.E.U8 desc[UR36][R16.64], R5 ;  /* 0x0000000510007986 */ /* 0x0001e2000c101124 */
[----:B------:R-:W-:Y:S05]  /*5470*/  BRA `(.L_x_13775) ;  /* 0x0000000c005c7947 */ /* 0x000fea0003800000 */
.L_x_13772:
        /* <DEDUP_REMOVED lines=10> */
.L_x_13777:
[----:B------:R0:W-:Y:S01]  /*5520*/  STG.E desc[UR36][R16.64], R5 ;  /* 0x0000000510007986 */ /* 0x0001e2000c101924 */
[----:B------:R-:W-:Y:S05]  /*5530*/  BRA `(.L_x_13775) ;  /* 0x0000000c002c7947 */ /* 0x000fea0003800000 */
.L_x_13776:
[----:B------:R0:W-:Y:S01]  /*5540*/  STG.E.U16 desc[UR36][R16.64], R5 ;  /* 0x0000000510007986 */ /* 0x0001e2000c101524 */
[----:B------:R-:W-:Y:S05]  /*5550*/  BRA `(.L_x_13775) ;  /* 0x0000000c00247947 */ /* 0x000fea0003800000 */
.L_x_13771:
        /* <DEDUP_REMOVED lines=9> */
.L_x_13779:
[----:B------:R-:W0:Y:S02]  /*55f0*/  I2F.S16 R0, R5 ;  /* 0x0000000500007306 */ /* 0x000e240000101400 */
[----:B0-----:R-:W-:-:S05]  /*5600*/  F2FP.F16.F32.PACK_AB R0, RZ, R0 ;  /* 0x00000000ff00723e */ /* 0x001fca00000000ff */
[----:B------:R0:W-:Y:S01]  /*5610*/  STG.E.U16 desc[UR36][R16.64], R0 ;  /* 0x0000000010007986 */ /* 0x0001e2000c101524 */
[----:B------:R-:W-:Y:S05]  /*5620*/  BRA `(.L_x_13775) ;  /* 0x0000000800f07947 */ /* 0x000fea0003800000 */
.L_x_13778:
        /* <DEDUP_REMOVED lines=10> */
.L_x_13781:
[----:B------:R-:W0:Y:S02]  /*56d0*/  I2F.S16 R5, R5 ;  /* 0x0000000500057306 */ /* 0x000e240000101400 */
[----:B0-----:R-:W-:-:S04]  /*56e0*/  F2FP.F16.F32.PACK_AB R3, RZ, R5 ;  /* 0x00000005ff03723e */ /* 0x001fc800000000ff */
[----:B------:R-:W-:-:S05]  /*56f0*/  PRMT R3, R3, 0x5410, RZ ;  /* 0x0000541003037816 */ /* 0x000fca00000000ff */
[----:B------:R0:W-:Y:S01]  /*5700*/  STG.E desc[UR36][R16.64], R3 ;  /* 0x0000000310007986 */ /* 0x0001e2000c101924 */
[----:B------:R-:W-:Y:S05]  /*5710*/  BRA `(.L_x_13775) ;  /* 0x0000000800b47947 */ /* 0x000fea0003800000 */
.L_x_13780:
[----:B------:R-:W0:Y:S02]  /*5720*/  I2F.F64.S16 R2, R5 ;  /* 0x0000000500027312 */ /* 0x000e240000101c00 */
[----:B0-----:R0:W-:Y:S01]  /*5730*/  STG.E.64 desc[UR36][R16.64], R2 ;  /* 0x0000000210007986 */ /* 0x0011e2000c101b24 */
[----:B------:R-:W-:Y:S05]  /*5740*/  BRA `(.L_x_13775) ;  /* 0x0000000800a87947 */ /* 0x000fea0003800000 */
.L_x_13770:
        /* <DEDUP_REMOVED lines=13> */
.L_x_13784:
[----:B------:R-:W0:Y:S01]  /*5820*/  I2F.F64.S16 R4, R5 ;  /* 0x0000000500047312 */ /* 0x000e220000101c00 */
[----:B------:R-:W-:-:S05]  /*5830*/  CS2R R6, SRZ ;  /* 0x0000000000067805 */ /* 0x000fca000001ff00 */
[----:B0-----:R0:W-:Y:S01]  /*5840*/  STG.E.128 desc[UR36][R16.64], R4 ;  /* 0x0000000410007986 */ /* 0x0011e2000c101d24 */
[----:B------:R-:W-:Y:S05]  /*5850*/  BRA `(.L_x_13775) ;  /* 0x0000000800647947 */ /* 0x000fea0003800000 */
.L_x_13783:
        /* <DEDUP_REMOVED lines=21> */
.L_x_13788:
[----:B------:R-:W-:Y:S05]  /*59b0*/  BSYNC B0 ;  /* 0x0000000000007941 */ /* 0x000fea0003800000 */
.L_x_13787:
[----:B------:R-:W-:-:S05]  /*59c0*/  LOP3.LUT R3, R0, R3, RZ, 0xfc, !PT ;  /* 0x0000000300037212 */ /* 0x000fca00078efcff */
[----:B------:R0:W-:Y:S01]  /*59d0*/  STG.E.U8 desc[UR36][R16.64], R3 ;  /* 0x0000000310007986 */ /* 0x0001e2000c101124 */
[----:B------:R-:W-:Y:S05]  /*59e0*/  BRA `(.L_x_13775) ;  /* 0x0000000800007947 */ /* 0x000fea0003800000 */
.L_x_13786:
        /* <DEDUP_REMOVED lines=13> */
.L_x_13790:
[----:B------:R-:W-:Y:S01]  /*5ac0*/  IMAD.MOV.U32 R0, RZ, RZ, 0x7f ;  /* 0x0000007fff007424 */ /* 0x000fe200078e00ff */
[----:B------:R-:W-:-:S04]  /*5ad0*/  ISETP.GT.U32.AND P0, PT, R2, 0x7f800000, PT ;  /* 0x7f8000000200780c */ /* 0x000fc80003f04070 */
[----:B------:R-:W-:-:S09]  /*5ae0*/  SEL R0, R0, 0x7c, P0 ;  /* 0x0000007c00007807 */ /* 0x000fd20000000000 */
.L_x_13791:
[----:B------:R-:W-:Y:S05]  /*5af0*/  BSYNC B0 ;  /* 0x0000000000007941 */ /* 0x000fea0003800000 */
.L_x_13789:
[----:B------:R-:W-:-:S04]  /*5b00*/  LOP3.LUT R2, R5, 0x80000000, RZ, 0xc0, !PT ;  /* 0x8000000005027812 */ /* 0x000fc800078ec0ff */
[----:B------:R-:W-:-:S04]  /*5b10*/  SHF.R.U32.HI R3, RZ, 0x18, R2 ;  /* 0x00000018ff037819 */ /* 0x000fc80000011602 */
[----:B------:R-:W-:-:S05]  /*5b20*/  LOP3.LUT R3, R0, R3, RZ, 0xfc, !PT ;  /* 0x0000000300037212 */ /* 0x000fca00078efcff */
[----:B------:R0:W-:Y:S01]  /*5b30*/  STG.E.U8 desc[UR36][R16.64], R3 ;  /* 0x0000000310007986 */ /* 0x0001e2000c101124 */
[----:B------:R-:W-:Y:S05]  /*5b40*/  BRA `(.L_x_13775) ;  /* 0x0000000400a87947 */ /* 0x000fea0003800000 */
.L_x_13785:
[----:B------:R-:W0:Y:S02]  /*5b50*/  I2F.S16 R0, R5 ;  /* 0x0000000500007306 */ /* 0x000e240000101400 */
[----:B0-----:R-:W-:-:S05]  /*5b60*/  F2FP.BF16.F32.PACK_AB R0, RZ, R0 ;  /* 0x00000000ff00723e */ /* 0x001fca00000010ff */
[----:B------:R0:W-:Y:S01]  /*5b70*/  STG.E.U16 desc[UR36][R16.64], R0 ;  /* 0x0000000010007986 */ /* 0x0001e2000c101524 */
[----:B------:R-:W-:Y:S05]  /*5b80*/  BRA `(.L_x_13775) ;  /* 0x0000000400987947 */ /* 0x000fea0003800000 */
.L_x_13782:
        /* <DEDUP_REMOVED lines=10> */
.L_x_13794:
        /* <DEDUP_REMOVED lines=17> */
.L_x_13797:
[----:B------:R-:W-:-:S04]  /*5d40*/  LOP3.LUT R2, R5, 0x80000000, RZ, 0xc0, !PT ;  /* 0x8000000005027812 */ /* 0x000fc800078ec0ff */
[----:B------:R-:W-:-:S04]  /*5d50*/  SHF.R.U32.HI R3, RZ, 0x18, R2 ;  /* 0x00000018ff037819 */ /* 0x000fc80000011602 */
[----:B------:R-:W-:-:S04]  /*5d60*/  LOP3.LUT R0, R0, R3, RZ, 0xfc, !PT ;  /* 0x0000000300007212 */ /* 0x000fc800078efcff */
[----:B------:R-:W-:-:S07]  /*5d70*/  PRMT R8, R0, 0x7610, R8 ;  /* 0x0000761000087816 */ /* 0x000fce0000000008 */
.L_x_13796:
[----:B------:R-:W-:Y:S05]  /*5d80*/  BSYNC B0 ;  /* 0x0000000000007941 */ /* 0x000fea0003800000 */
.L_x_13795:
[----:B------:R3:W-:Y:S01]  /*5d90*/  STG.E.U8 desc[UR36][R16.64], R8 ;  /* 0x0000000810007986 */ /* 0x0007e2000c101124 */
[----:B------:R-:W-:Y:S05]  /*5da0*/  BRA `(.L_x_13775) ;  /* 0x0000000400107947 */ /* 0x000fea0003800000 */
.L_x_13793:
        /* <DEDUP_REMOVED lines=17> */
.L_x_13800:
[----:B------:R-:W-:-:S04]  /*5ec0*/  LOP3.LUT R2, R5, 0x80000000, RZ, 0xc0, !PT ;  /* 0x8000000005027812 */ /* 0x000fc800078ec0ff */
[----:B------:R-:W-:-:S04]  /*5ed0*/  SHF.R.U32.HI R3, RZ, 0x18, R2 ;  /* 0x00000018ff037819 */ /* 0x000fc80000011602 */
[----:B------:R-:W-:-:S04]  /*5ee0*/  LOP3.LUT R0, R0, R3, RZ, 0xfc, !PT ;  /* 0x0000000300007212 */ /* 0x000fc800078efcff */
[----:B------:R-:W-:-:S07]  /*5ef0*/  PRMT R8, R0, 0x7610, R8 ;  /* 0x0000761000087816 */ /* 0x000fce0000000008 */
.L_x_13799:
[----:B------:R-:W-:Y:S05]  /*5f00*/  BSYNC B0 ;  /* 0x0000000000007941 */ /* 0x000fea0003800000 */
.L_x_13798:
[----:B------:R0:W-:Y:S01]  /*5f10*/  STG.E.U8 desc[UR36][R16.64], R8 ;  /* 0x0000000810007986 */ /* 0x0001e2000c101124 */
[----:B------:R-:W-:Y:S05]  /*5f20*/  BRA `(.L_x_13775) ;  /* 0x0000000000b07947 */ /* 0x000fea0003800000 */
.L_x_13792:
        /* <DEDUP_REMOVED lines=22> */
.L_x_13774:
        /* <DEDUP_REMOVED lines=16> */
.L_x_13803:
[----:B------:R-:W-:Y:S05]  /*6190*/  BRA `(.L_x_13775) ;  /* 0x0000000000147947 */ /* 0x000fea0003800000 */
.L_x_13802:
[----:B------:R-:W-:-:S04]  /*61a0*/  PRMT R2, R5, 0x9910, RZ ;  /* 0x0000991005027816 */ /* 0x000fc800000000ff */
[----:B------:R-:W-:-:S05]  /*61b0*/  SHF.R.S32.HI R3, RZ, 0x1f, R2 ;  /* 0x0000001fff037819 */ /* 0x000fca0000011402 */
[----:B------:R2:W-:Y:S01]  /*61c0*/  STG.E.64 desc[UR36][R16.64], R2 ;  /* 0x0000000210007986 */ /* 0x0005e2000c101b24 */
[----:B------:R-:W-:Y:S05]  /*61d0*/  BRA `(.L_x_13775) ;  /* 0x0000000000047947 */ /* 0x000fea0003800000 */
.L_x_13801:
[----:B------:R0:W-:Y:S02]  /*61e0*/  STG.E desc[UR36][R16.64], R5 ;  /* 0x0000000510007986 */ /* 0x0001e4000c101924 */
.L_x_13775:
[----:B------:R-:W-:-:S07]  /*61f0*/  VIADD R19, R19, 0x80 ;  /* 0x0000008013137836 */ /* 0x000fce0000000000 */
.L_x_13735:
[----:B------:R-:W-:Y:S05]  /*6200*/  BSYNC B6 ;  /* 0x0000000000067941 */ /* 0x000fea0003800000 */
.L_x_13734:
        /* <DEDUP_REMOVED lines=307> */
.L_x_13806:
        /* <DEDUP_REMOVED lines=20> */
.L_x_13810:
[----:B------:R0:W5:Y:S01]  /*7680*/  LDG.E.U8 R0, desc[UR36][R2.64] ;  /* 0x0000002402007981 */ /* 0x000162000c1e1100 */
[----:B------:R-:W-:Y:S05]  /*7690*/  BRA `(.L_x_13812) ;  /* 0x0000000c00547947 */ /* 0x000fea0003800000 */
.L_x_13809:
        /* <DEDUP_REMOVED lines=8> */
.L_x_13814:
[----:B------:R0:W5:Y:S01]  /*7720*/  LDG.E.U8 R0, desc[UR36][R2.64] ;  /* 0x0000002402007981 */ /* 0x000162000c1e1100 */
[----:B------:R-:W-:Y:S05]  /*7730*/  BRA `(.L_x_13812) ;  /* 0x0000000c002c7947 */ /* 0x000fea0003800000 */
.L_x_13813:
[----:B------:R0:W5:Y:S01]  /*7740*/  LDG.E.U16 R0, desc[UR36][R2.64] ;  /* 0x0000002402007981 */ /* 0x000162000c1e1500 */
[----:B------:R-:W-:Y:S05]  /*7750*/  BRA `(.L_x_13812) ;  /* 0x0000000c00247947 */ /* 0x000fea0003800000 */
.L_x_13808:
        /* <DEDUP_REMOVED lines=9> */
.L_x_13816:
[----:B------:R-:W2:Y:S02]  /*77f0*/  LDG.E.U16 R4, desc[UR36][R2.64] ;  /* 0x0000002402047981 */ /* 0x000ea4000c1e1500 */
[----:B--2---:R-:W-:-:S06]  /*7800*/  HADD2.F32 R4, -RZ, R4.H0_H0 ;  /* 0x20000004ff047230 */ /* 0x004fcc0000004100 */
[----:B------:R-:W0:Y:S02]  /*7810*/  F2I.FTZ.TRUNC.NTZ R4, R4 ;  /* 0x0000000400047305 */ /* 0x000e24000021f100 */
[----:B0-----:R-:W-:Y:S01]  /*7820*/  PRMT R0, R4, 0x7610, R0 ;  /* 0x0000761004007816 */ /* 0x001fe20000000000 */
[----:B------:R-:W-:Y:S06]  /*7830*/  BRA `(.L_x_13812) ;  /* 0x0000000800ec7947 */ /* 0x000fec0003800000 */
.L_x_13815:
        /* <DEDUP_REMOVED lines=9> */
.L_x_13818:
[----:B------:R-:W2:Y:S02]  /*78d0*/  LDG.E.U16 R2, desc[UR36][R2.64] ;  /* 0x0000002402027981 */ /* 0x000ea4000c1e1500 */
[----:B--2---:R-:W-:-:S06]  /*78e0*/  HADD2.F32 R4, -RZ, R2.H0_H0 ;  /* 0x20000002ff047230 */ /* 0x004fcc0000004100 */
[----:B------:R-:W0:Y:S02]  /*78f0*/  F2I.FTZ.TRUNC.NTZ R4, R4 ;  /* 0x0000000400047305 */ /* 0x000e24000021f100 */
[----:B0-----:R-:W-:Y:S01]  /*7900*/  PRMT R0, R4, 0x7610, R0 ;  /* 0x0000761004007816 */ /* 0x001fe20000000000 */
[----:B------:R-:W-:Y:S06]  /*7910*/  BRA `(.L_x_13812) ;  /* 0x0000000800b47947 */ /* 0x000fec0003800000 */
.L_x_13817:
[----:B------:R-:W2:Y:S02]  /*7920*/  LDG.E.64 R2, desc[UR36][R2.64] ;  /* 0x0000002402027981 */ /* 0x000ea4000c1e1b00 */
[----:B--2---:R0:W1:Y:S01]  /*7930*/  F2I.F64.TRUNC R0, R2 ;  /* 0x0000000200007311 */ /* 0x004062000030d100 */
[----:B------:R-:W-:Y:S05]  /*7940*/  BRA `(.L_x_13812) ;  /* 0x0000000800a87947 */ /* 0x000fea0003800000 */
.L_x_13807:
        /* <DEDUP_REMOVED lines=12> */
.L_x_13821:
[----:B------:R-:W2:Y:S02]  /*7a10*/  LDG.E.64 R2, desc[UR36][R2.64] ;  /* 0x0000002402027981 */ /* 0x000ea4000c1e1b00 */
[----:B--2---:R3:W4:Y:S01]  /*7a20*/  F2I.F64.TRUNC R0, R2 ;  /* 0x0000000200007311 */ /* 0x004722000030d100 */
[----:B------:R-:W-:Y:S05]  /*7a30*/  BRA `(.L_x_13812) ;  /* 0x00000008006c7947 */ /* 0x000fea0003800000 */
.L_x_13820:
        /* <DEDUP_REMOVED lines=28> */
.L_x_13823:
        /* <DEDUP_REMOVED lines=15> */
.L_x_13822:
[----:B------:R-:W2:Y:S02]  /*7cf0*/  LDG.E.U16 R4, desc[UR36][R2.64] ;  /* 0x0000002402047981 */ /* 0x000ea4000c1e1500 */
[----:B--2---:R-:W-:-:S06]  /*7d00*/  IMAD.U32 R4, R4, 0x10000, RZ ;  /* 0x0001000004047824 */ /* 0x004fcc00078e00ff */
[----:B------:R-:W0:Y:S02]  /*7d10*/  F2I.FTZ.TRUNC.NTZ R4, R4 ;  /* 0x0000000400047305 */ /* 0x000e24000021f100 */
[----:B0-----:R-:W-:Y:S01]  /*7d20*/  PRMT R0, R4, 0x7610, R0 ;  /* 0x0000761004007816 */ /* 0x001fe20000000000 */
[----:B------:R-:W-:Y:S06]  /*7d30*/  BRA `(.L_x_13812) ;  /* 0x0000000400ac7947 */ /* 0x000fec0003800000 */
.L_x_13819:
        /* <DEDUP_REMOVED lines=10> */
.L_x_13826:
        /* <DEDUP_REMOVED lines=21> */
.L_x_13830:
[----:B------:R-:W-:Y:S05]  /*7f30*/  BSYNC B1 ;  /* 0x0000000000017941 */ /* 0x000fea0003800000 */
.L_x_13829:
[----:B------:R-:W-:Y:S01]  /*7f40*/  IMAD.SHL.U32 R2, R2, 0x100000, RZ ;  /* 0x0010000002027824 */ /* 0x000fe200078e00ff */
[----:B------:R-:W-:-:S04]  /*7f50*/  LEA R3, R0, 0x3b800000, 0x17 ;  /* 0x3b80000000037811 */ /* 0x000fc800078eb8ff */
[----:B------:R-:W-:-:S07]  /*7f60*/  LOP3.LUT R4, R3, R2, R4, 0xfe, !PT ;  /* 0x0000000203047212 */ /* 0x000fce00078efe04 */
.L_x_13828:
[----:B------:R-:W-:Y:S05]  /*7f70*/  BSYNC B0 ;  /* 0x0000000000007941 */ /* 0x000fea0003800000 */
.L_x_13827:
[----:B------:R-:W0:Y:S02]  /*7f80*/  F2I.FTZ.TRUNC.NTZ R4, R4 ;  /* 0x0000000400047305 */ /* 0x000e24000021f100 */
[----:B0-----:R-:W-:Y:S01]  /*7f90*/  PRMT R0, R4, 0x7610, R0 ;  /* 0x0000761004007816 */ /* 0x001fe20000000000 */
[----:B------:R-:W-:Y:S06]  /*7fa0*/  BRA `(.L_x_13812) ;  /* 0x0000000400107947 */ /* 0x000fec0003800000 */
.L_x_13825:
        /* <DEDUP_REMOVED lines=21> */
.L_x_13834:
[----:B------:R-:W-:Y:S05]  /*8100*/  BSYNC B1 ;  /* 0x0000000000017941 */ /* 0x000fea0003800000 */
.L_x_13833:
[----:B------:R-:W-:Y:S01]  /*8110*/  IMAD.SHL.U32 R2, R2, 0x200000, RZ ;  /* 0x0020000002027824 */ /* 0x000fe200078e00ff */
[----:B------:R-:W-:-:S04]  /*8120*/  LEA R3, R0, 0x37800000, 0x17 ;  /* 0x3780000000037811 */ /* 0x000fc800078eb8ff */
[----:B------:R-:W-:-:S07]  /*8130*/  LOP3.LUT R4, R3, R2, R4, 0xfe, !PT ;  /* 0x0000000203047212 */ /* 0x000fce00078efe04 */
.L_x_13832:
[----:B------:R-:W-:Y:S05]  /*8140*/  BSYNC B0 ;  /* 0x0000000000007941 */ /* 0x000fea0003800000 */
.L_x_13831:
[----:B------:R-:W0:Y:S02]  /*8150*/  F2I.FTZ.TRUNC.NTZ R4, R4 ;  /* 0x0000000400047305 */ /* 0x000e24000021f100 */
[----:B0-----:R-:W-:Y:S01]  /*8160*/  PRMT R0, R4, 0x7610, R0 ;  /* 0x0000761004007816 */ /* 0x001fe20000000000 */
[----:B------:R-:W-:Y:S06]  /*8170*/  BRA `(.L_x_13812) ;  /* 0x00000000009c7947 */ /* 0x000fec0003800000 */
.L_x_13824:
        /* <DEDUP_REMOVED lines=14> */
.L_x_13838:
[----:B------:R-:W-:Y:S05]  /*8260*/  BSYNC B0 ;  /* 0x0000000000007941 */ /* 0x000fea0003800000 */
.L_x_13837:
[----:B------:R-:W0:Y:S02]  /*8270*/  F2I.FTZ.TRUNC.NTZ R4, R4 ;  /* 0x0000000400047305 */ /* 0x000e24000021f100 */
[----:B0-----:R-:W-:Y:S01]  /*8280*/  PRMT R0, R4, 0x7610, R0 ;  /* 0x0000761004007816 */ /* 0x001fe20000000000 */
[----:B------:R-:W-:Y:S06]  /*8290*/  BRA `(.L_x_13812) ;  /* 0x0000000000547947 */ /* 0x000fec0003800000 */
.L_x_13811:
        /* <DEDUP_REMOVED lines=16> */
.L_x_13839:
[----:B------:R-:W-:Y:S01]  /*83a0*/  PRMT R0, RZ, 0x7610, R0 ;  /* 0x00007610ff007816 */ /* 0x000fe20000000000 */
[----:B------:R-:W-:Y:S06]  /*83b0*/  BRA `(.L_x_13812) ;  /* 0x00000000000c7947 */ /* 0x000fec0003800000 */
.L_x_13836:
[----:B------:R1:W5:Y:S01]  /*83c0*/  LDG.E.U8 R0, desc[UR36][R2.64] ;  /* 0x0000002402007981 */ /* 0x000362000c1e1100 */
[----:B------:R-:W-:Y:S05]  /*83d0*/  BRA `(.L_x_13812) ;  /* 0x0000000000047947 */ /* 0x000fea0003800000 */
.L_x_13835:
[----:B------:R2:W5:Y:S02]  /*83e0*/  LDG.E.U8 R0, desc[UR36][R2.64] ;  /* 0x0000002402007981 */ /* 0x000564000c1e1100 */
.L_x_13812:
        /* <DEDUP_REMOVED lines=19> */
.L_x_13843:
[----:B------:R3:W-:Y:S01]  /*8520*/  STG.E.U8 desc[UR36][R16.64], R5 ;  /* 0x0000000510007986 */ /* 0x0007e2000c101124 */
[----:B------:R-:W-:Y:S05]  /*8530*/  BRA `(.L_x_13845) ;  /* 0x0000000c005c7947 */ /* 0x000fea0003800000 */
.L_x_13842:
        /* <DEDUP_REMOVED lines=10> */
.L_x_13847:
[----:B------:R2:W-:Y:S01]  /*85e0*/  STG.E desc[UR36][R16.64], R5 ;  /* 0x0000000510007986 */ /* 0x0005e2000c101924 */
[----:B------:R-:W-:Y:S05]  /*85f0*/  BRA `(.L_x_13845) ;  /* 0x0000000c002c7947 */ /* 0x000fea0003800000 */
.L_x_13846:
[----:B------:R0:W-:Y:S01]  /*8600*/  STG.E.U16 desc[UR36][R16.64], R5 ;  /* 0x0000000510007986 */ /* 0x0001e2000c101524 */
[----:B------:R-:W-:Y:S05]  /*8610*/  BRA `(.L_x_13845) ;  /* 0x0000000c00247947 */ /* 0x000fea0003800000 */
.L_x_13841:
        /* <DEDUP_REMOVED lines=9> */
.L_x_13849:
[----:B------:R-:W0:Y:S02]  /*86b0*/  I2F.S16 R0, R5 ;  /* 0x0000000500007306 */ /* 0x000e240000101400 */
[----:B0-----:R-:W-:-:S05]  /*86c0*/  F2FP.F16.F32.PACK_AB R0, RZ, R0 ;  /* 0x00000000ff00723e */ /* 0x001fca00000000ff */
[----:B------:R0:W-:Y:S01]  /*86d0*/  STG.E.U16 desc[UR36][R16.64], R0 ;  /* 0x0000000010007986 */ /* 0x0001e2000c101524 */
[----:B------:R-:W-:Y:S05]  /*86e0*/  BRA `(.L_x_13845) ;  /* 0x0000000800f07947 */ /* 0x000fea0003800000 */
.L_x_13848:
        /* <DEDUP_REMOVED lines=10> */
.L_x_13851:
[----:B------:R-:W0:Y:S02]  /*8790*/  I2F.S16 R5, R5 ;  /* 0x0000000500057306 */ /* 0x000e240000101400 */
[----:B0-----:R-:W-:-:S04]  /*87a0*/  F2FP.F16.F32.PACK_AB R3, RZ, R5 ;  /* 0x00000005ff03723e */ /* 0x001fc800000000ff */
[----:B------:R-:W-:-:S05]  /*87b0*/  PRMT R3, R3, 0x5410, RZ ;  /* 0x0000541003037816 */ /* 0x000fca00000000ff */
[----:B------:R0:W-:Y:S01]  /*87c0*/  STG.E desc[UR36][R16.64], R3 ;  /* 0x0000000310007986 */ /* 0x0001e2000c101924 */
[----:B------:R-:W-:Y:S05]  /*87d0*/  BRA `(.L_x_13845) ;  /* 0x0000000800b47947 */ /* 0x000fea0003800000 */
.L_x_13850:
[----:B------:R-:W0:Y:S02]  /*87e0*/  I2F.F64.S16 R2, R5 ;  /* 0x0000000500027312 */ /* 0x000e240000101c00 */
[----:B0-----:R0:W-:Y:S01]  /*87f0*/  STG.E.64 desc[UR36][R16.64], R2 ;  /* 0x0000000210007986 */ /* 0x0011e2000c101b24 */
[----:B------:R-:W-:Y:S05]  /*8800*/  BRA `(.L_x_13845) ;  /* 0x0000000800a87947 */ /* 0x000fea0003800000 */
.L_x_13840:
        /* <DEDUP_REMOVED lines=13> */
.L_x_13854:
[----:B------:R-:W0:Y:S01]  /*88e0*/  I2F.F64.S16 R4, R5 ;  /* 0x0000000500047312 */ /* 0x000e220000101c00 */
[----:B------:R-:W-:-:S05]  /*88f0*/  CS2R R6, SRZ ;  /* 0x0000000000067805 */ /* 0x000fca000001ff00 */
[----:B0-----:R0:W-:Y:S01]  /*8900*/  STG.E.128 desc[UR36][R16.64], R4 ;  /* 0x0000000410007986 */ /* 0x0011e2000c101d24 */
[----:B------:R-:W-:Y:S05]  /*8910*/  BRA `(.L_x_13845) ;  /* 0x0000000800647947 */ /* 0x000fea0003800000 */
.L_x_13853:
        /* <DEDUP_REMOVED lines=21> */
.L_x_13858:
[----:B------:R-:W-:Y:S05]  /*8a70*/  BSYNC B0 ;  /* 0x0000000000007941 */ /* 0x000fea0003800000 */
.L_x_13857:
[----:B------:R-:W-:-:S05]  /*8a80*/  LOP3.LUT R3, R0, R3, RZ, 0xfc, !PT ;  /* 0x0000000300037212 */ /* 0x000fca00078efcff */
[----:B------:R0:W-:Y:S01]  /*8a90*/  STG.E.U8 desc[UR36][R16.64], R3 ;  /* 0x0000000310007986 */ /* 0x0001e2000c101124 */
[----:B------:R-:W-:Y:S05]  /*8aa0*/  BRA `(.L_x_13845) ;  /* 0x0000000800007947 */ /* 0x000fea0003800000 */
.L_x_13856:
        /* <DEDUP_REMOVED lines=13> */
.L_x_13860:
[----:B------:R-:W-:Y:S01]  /*8b80*/  IMAD.MOV.U32 R0, RZ, RZ, 0x7f ;  /* 0x0000007fff007424 */ /* 0x000fe200078e00ff */
[----:B------:R-:W-:-:S04]  /*8b90*/  ISETP.GT.U32.AND P0, PT, R2, 0x7f800000, PT ;  /* 0x7f8000000200780c */ /* 0x000fc80003f04070 */
[----:B------:R-:W-:-:S09]  /*8ba0*/  SEL R0, R0, 0x7c, P0 ;  /* 0x0000007c00007807 */ /* 0x000fd20000000000 */
.L_x_13861:
[----:B------:R-:W-:Y:S05]  /*8bb0*/  BSYNC B0 ;  /* 0x0000000000007941 */ /* 0x000fea0003800000 */
.L_x_13859:
[----:B------:R-:W-:-:S04]  /*8bc0*/  LOP3.LUT R2, R5, 0x80000000, RZ, 0xc0, !PT ;  /* 0x8000000005027812 */ /* 0x000fc800078ec0ff */
[----:B------:R-:W-:-:S04]  /*8bd0*/  SHF.R.U32.HI R3, RZ, 0x18, R2 ;  /* 0x00000018ff037819 */ /* 0x000fc80000011602 */
[----:B------:R-:W-:-:S05]  /*8be0*/  LOP3.LUT R3, R0, R3, RZ, 0xfc, !PT ;  /* 0x0000000300037212 */ /* 0x000fca00078efcff */
[----:B------:R0:W-:Y:S01]  /*8bf0*/  STG.E.U8 desc[UR36][R16.64], R3 ;  /* 0x0000000310007986 */ /* 0x0001e2000c101124 */
[----:B------:R-:W-:Y:S05]  /*8c00*/  BRA `(.L_x_13845) ;  /* 0x0000000400a87947 */ /* 0x000fea0003800000 */
.L_x_13855:
[----:B------:R-:W0:Y:S02]  /*8c10*/  I2F.S16 R0, R5 ;  /* 0x0000000500007306 */ /* 0x000e240000101400 */
[----:B0-----:R-:W-:-:S05]  /*8c20*/  F2FP.BF16.F32.PACK_AB R0, RZ, R0 ;  /* 0x00000000ff00723e */ /* 0x001fca00000010ff */
[----:B------:R0:W-:Y:S01]  /*8c30*/  STG.E.U16 desc[UR36][R16.64], R0 ;  /* 0x0000000010007986 */ /* 0x0001e2000c101524 */
[----:B------:R-:W-:Y:S05]  /*8c40*/  BRA `(.L_x_13845) ;  /* 0x0000000400987947 */ /* 0x000fea0003800000 */
.L_x_13852:
        /* <DEDUP_REMOVED lines=10> */
.L_x_13864:
        /* <DEDUP_REMOVED lines=17> */
.L_x_13867:
[----:B------:R-:W-:-:S04]  /*8e00*/  LOP3.LUT R2, R5, 0x80000000, RZ, 0xc0, !PT ;  /* 0x8000000005027812 */ /* 0x000fc800078ec0ff */
[----:B------:R-:W-:-:S04]  /*8e10*/  SHF.R.U32.HI R3, RZ, 0x18, R2 ;  /* 0x00000018ff037819 */ /* 0x000fc80000011602 */
[----:B------:R-:W-:-:S04]  /*8e20*/  LOP3.LUT R0, R0, R3, RZ, 0xfc, !PT ;  /* 0x0000000300007212 */ /* 0x000fc800078efcff */
[----:B------:R-:W-:-:S07]  /*8e30*/  PRMT R8, R0, 0x7610, R8 ;  /* 0x0000761000087816 */ /* 0x000fce0000000008 */
.L_x_13866:
[----:B------:R-:W-:Y:S05]  /*8e40*/  BSYNC B0 ;  /* 0x0000000000007941 */ /* 0x000fea0003800000 */
.L_x_13865:
[----:B------:R0:W-:Y:S01]  /*8e50*/  STG.E.U8 desc[UR36][R16.64], R8 ;  /* 0x0000000810007986 */ /* 0x0001e2000c101124 */
[----:B------:R-:W-:Y:S05]  /*8e60*/  BRA `(.L_x_13845) ;  /* 0x0000000400107947 */ /* 0x000fea0003800000 */
.L_x_13863:
        /* <DEDUP_REMOVED lines=17> */
.L_x_13870:
[----:B------:R-:W-:-:S04]  /*8f80*/  LOP3.LUT R2, R5, 0x80000000, RZ, 0xc0, !PT ;  /* 0x8000000005027812 */ /* 0x000fc800078ec0ff */
[----:B------:R-:W-:-:S04]  /*8f90*/  SHF.R.U32.HI R3, RZ, 0x18, R2 ;  /* 0x00000018ff037819 */ /* 0x000fc80000011602 */
[----:B------:R-:W-:-:S04]  /*8fa0*/  LOP3.LUT R0, R0, R3, RZ, 0xfc, !PT ;  /* 0x0000000300007212 */ /* 0x000fc800078efcff */
[----:B------:R-:W-:-:S07]  /*8fb0*/  PRMT R8, R0, 0x7610, R8 ;  /* 0x0000761000087816 */ /* 0x000fce0000000008 */
.L_x_13869:
[----:B------:R-:W-:Y:S05]  /*8fc0*/  BSYNC B0 ;  /* 0x0000000000007941 */ /* 0x000fea0003800000 */
.L_x_13868:
[----:B------:R0:W-:Y:S01]  /*8fd0*/  STG.E.U8 desc[UR36][R16.64], R8 ;  /* 0x0000000810007986 */ /* 0x0001e2000c101124 */
[----:B------:R-:W-:Y:S05]  /*8fe0*/  BRA `(.L_x_13845) ;  /* 0x0000000000b07947 */ /* 0x000fea0003800000 */
.L_x_13862:
        /* <DEDUP_REMOVED lines=22> */
.L_x_13844:
        /* <DEDUP_REMOVED lines=16> */
.L_x_13873:
[----:B------:R-:W-:Y:S05]  /*9250*/  BRA `(.L_x_13845) ;  /* 0x0000000000147947 */ /* 0x000fea0003800000 */
.L_x_13872:
[----:B------:R-:W-:-:S04]  /*9260*/  PRMT R2, R5, 0x9910, RZ ;  /* 0x0000991005027816 */ /* 0x000fc800000000ff */
[----:B------:R-:W-:-:S05]  /*9270*/  SHF.R.S32.HI R3, RZ, 0x1f, R2 ;  /* 0x0000001fff037819 */ /* 0x000fca0000011402 */
[----:B------:R0:W-:Y:S01]  /*9280*/  STG.E.64 desc[UR36][R16.64], R2 ;  /* 0x0000000210007986 */ /* 0x0001e2000c101b24 */
[----:B------:R-:W-:Y:S05]  /*9290*/  BRA `(.L_x_13845) ;  /* 0x0000000000047947 */ /* 0x000fea0003800000 */
.L_x_13871:
[----:B------:R0:W-:Y:S02]  /*92a0*/  STG.E desc[UR36][R16.64], R5 ;  /* 0x0000000510007986 */ /* 0x0001e4000c101924 */
.L_x_13845:
[----:B------:R-:W-:-:S07]  /*92b0*/  VIADD R19, R19, 0x80 ;  /* 0x0000008013137836 */ /* 0x000fce0000000000 */
.L_x_13805:
[----:B------:R-:W-:Y:S05]  /*92c0*/  BSYNC B6 ;  /* 0x0000000000067941 */ /* 0x000fea0003800000 */
.L_x_13804:
        /* <DEDUP_REMOVED lines=306> */
.L_x_13874:
        /* <DEDUP_REMOVED lines=20> */
.L_x_13878:
[----:B------:R4:W5:Y:S01]  /*a730*/  LDG.E.U8 R0, desc[UR36][R2.64] ;  /* 0x0000002402007981 */ /* 0x000962000c1e1100 */
[----:B------:R-:W-:Y:S05]  /*a740*/  BRA `(.L_x_13880) ;  /* 0x0000000c00547947 */ /* 0x000fea0003800000 */
.L_x_13877:
        /* <DEDUP_REMOVED lines=8> */
.L_x_13882:
[----:B------:R2:W5:Y:S01]  /*a7d0*/  LDG.E.U8 R0, desc[UR36][R2.64] ;  /* 0x0000002402007981 */ /* 0x000562000c1e1100 */
[----:B------:R-:W-:Y:S05]  /*a7e0*/  BRA `(.L_x_13880) ;  /* 0x0000000c002c7947 */ /* 0x000fea0003800000 */
.L_x_13881:
[----:B------:R0:W5:Y:S01]  /*a7f0*/  LDG.E.U16 R0, desc[UR36][R2.64] ;  /* 0x0000002402007981 */ /* 0x000162000c1e1500 */
[----:B------:R-:W-:Y:S05]  /*a800*/  BRA `(.L_x_13880) ;  /* 0x0000000c00247947 */ /* 0x000fea0003800000 */
.L_x_13876:
        /* <DEDUP_REMOVED lines=9> */
.L_x_13884:
[----:B------:R-:W2:Y:S02]  /*a8a0*/  LDG.E.U16 R4, desc[UR36][R2.64] ;  /* 0x0000002402047981 */ /* 0x000ea4000c1e1500 */
[----:B--2---:R-:W-:-:S06]  /*a8b0*/  HADD2.F32 R4, -RZ, R4.H0_H0 ;  /* 0x20000004ff047230 */ /* 0x004fcc0000004100 */
[----:B------:R-:W0:Y:S02]  /*a8c0*/  F2I.FTZ.TRUNC.NTZ R4, R4 ;  /* 0x0000000400047305 */ /* 0x000e24000021f100 */
[----:B0-----:R-:W-:Y:S01]  /*a8d0*/  PRMT R0, R4, 0x7610, R0 ;  /* 0x0000761004007816 */ /* 0x001fe20000000000 */
[----:B------:R-:W-:Y:S06]  /*a8e0*/  BRA `(.L_x_13880) ;  /* 0x0000000800ec7947 */ /* 0x000fec0003800000 */
.L_x_13883:
        /* <DEDUP_REMOVED lines=9> */
.L_x_13886:
[----:B------:R-:W2:Y:S02]  /*a980*/  LDG.E.U16 R2, desc[UR36][R2.64] ;  /* 0x0000002402027981 */ /* 0x000ea4000c1e1500 */
[----:B--2---:R-:W-:-:S06]  /*a990*/  HADD2.F32 R4, -RZ, R2.H0_H0 ;  /* 0x20000002ff047230 */ /* 0x004fcc0000004100 */
[----:B------:R-:W0:Y:S02]  /*a9a0*/  F2I.FTZ.TRUNC.NTZ R4, R4 ;  /* 0x0000000400047305 */ /* 0x000e24000021f100 */
[----:B0-----:R-:W-:Y:S01]  /*a9b0*/  PRMT R0, R4, 0x7610, R0 ;  /* 0x0000761004007816 */ /* 0x001fe20000000000 */
[----:B------:R-:W-:Y:S06]  /*a9c0*/  BRA `(.L_x_13880) ;  /* 0x0000000800b47947 */ /* 0x000fec0003800000 */
.L_x_13885:
[----:B------:R-:W2:Y:S02]  /*a9d0*/  LDG.E.64 R2, desc[UR36][R2.64] ;  /* 0x0000002402027981 */ /* 0x000ea4000c1e1b00 */
[----:B--2---:R0:W1:Y:S01]  /*a9e0*/  F2I.F64.TRUNC R0, R2 ;  /* 0x0000000200007311 */ /* 0x004062000030d100 */
[----:B------:R-:W-:Y:S05]  /*a9f0*/  BRA `(.L_x_13880) ;  /* 0x0000000800a87947 */ /* 0x000fea0003800000 */
.L_x_13875:
        /* <DEDUP_REMOVED lines=12> */
.L_x_13889:
[----:B------:R-:W2:Y:S02]  /*aac0*/  LDG.E.64 R2, desc[UR36][R2.64] ;  /* 0x0000002402027981 */ /* 0x000ea4000c1e1b00 */
[----:B--2---:R0:W1:Y:S01]  /*aad0*/  F2I.F64.TRUNC R0, R2 ;  /* 0x0000000200007311 */ /* 0x004062000030d100 */
[----:B------:R-:W-:Y:S05]  /*aae0*/  BRA `(.L_x_13880) ;  /* 0x00000008006c7947 */ /* 0x000fea0003800000 */
.L_x_13888:
        /* <DEDUP_REMOVED lines=28> */
.L_x_13891:
        /* <DEDUP_REMOVED lines=15> */
.L_x_13890:
[----:B------:R-:W2:Y:S02]  /*ada0*/  LDG.E.U16 R4, desc[UR36][R2.64] ;  /* 0x0000002402047981 */ /* 0x000ea4000c1e1500 */
[----:B--2---:R-:W-:-:S06]  /*adb0*/  IMAD.U32 R4, R4, 0x10000, RZ ;  /* 0x0001000004047824 */ /* 0x004fcc00078e00ff */
[----:B------:R-:W0:Y:S02]  /*adc0*/  F2I.FTZ.TRUNC.NTZ R4, R4 ;  /* 0x0000000400047305 */ /* 0x000e24000021f100 */
[----:B0-----:R-:W-:Y:S01]  /*add0*/  PRMT R0, R4, 0x7610, R0 ;  /* 0x0000761004007816 */ /* 0x001fe20000000000 */
[----:B------:R-:W-:Y:S06]  /*ade0*/  BRA `(.L_x_13880) ;  /* 0x0000000400ac7947 */ /* 0x000fec0003800000 */
.L_x_13887:
        /* <DEDUP_REMOVED lines=10> */
.L_x_13894:
        /* <DEDUP_REMOVED lines=21> */
.L_x_13898:
[----:B------:R-:W-:Y:S05]  /*afe0*/  BSYNC B1 ;  /* 0x0000000000017941 */ /* 0x000fea0003800000 */
.L_x_13897:
[----:B------:R-:W-:Y:S01]  /*aff0*/  IMAD.SHL.U32 R2, R2, 0x100000, RZ ;  /* 0x0010000002027824 */ /* 0x000fe200078e00ff */
[----:B------:R-:W-:-:S04]  /*b000*/  LEA R3, R0, 0x3b800000, 0x17 ;  /* 0x3b80000000037811 */ /* 0x000fc800078eb8ff */
[----:B------:R-:W-:-:S07]  /*b010*/  LOP3.LUT R4, R3, R2, R4, 0xfe, !PT ;  /* 0x0000000203047212 */ /* 0x000fce00078efe04 */
.L_x_13896:
[----:B------:R-:W-:Y:S05]  /*b020*/  BSYNC B0 ;  /* 0x0000000000007941 */ /* 0x000fea0003800000 */
.L_x_13895:
[----:B------:R-:W0:Y:S02]  /*b030*/  F2I.FTZ.TRUNC.NTZ R4, R4 ;  /* 0x0000000400047305 */ /* 0x000e24000021f100 */
[----:B0-----:R-:W-:Y:S01]  /*b040*/  PRMT R0, R4, 0x7610, R0 ;  /* 0x0000761004007816 */ /* 0x001fe20000000000 */
[----:B------:R-:W-:Y:S06]  /*b050*/  BRA `(.L_x_13880) ;  /* 0x0000000400107947 */ /* 0x000fec0003800000 */
.L_x_13893:
        /* <DEDUP_REMOVED lines=21> */
.L_x_13902:
[----:B------:R-:W-:Y:S05]  /*b1b0*/  BSYNC B1 ;  /* 0x0000000000017941 */ /* 0x000fea0003800000 */
.L_x_13901:
[----:B------:R-:W-:Y:S01]  /*b1c0*/  IMAD.SHL.U32 R2, R2, 0x200000, RZ ;  /* 0x0020000002027824 */ /* 0x000fe200078e00ff */
[----:B------:R-:W-:-:S04]  /*b1d0*/  LEA R3, R0, 0x37800000, 0x17 ;  /* 0x3780000000037811 */ /* 0x000fc800078eb8ff */
[----:B------:R-:W-:-:S07]  /*b1e0*/  LOP3.LUT R4, R3, R2, R4, 0xfe, !PT ;  /* 0x0000000203047212 */ /* 0x000fce00078efe04 */
.L_x_13900:
[----:B------:R-:W-:Y:S05]  /*b1f0*/  BSYNC B0 ;  /* 0x0000000000007941 */ /* 0x000fea0003800000 */
.L_x_13899:
[----:B------:R-:W0:Y:S02]  /*b200*/  F2I.FTZ.TRUNC.NTZ R4, R4 ;  /* 0x0000000400047305 */ /* 0x000e24000021f100 */
[----:B0-----:R-:W-:Y:S01]  /*b210*/  PRMT R0, R4, 0x7610, R0 ;  /* 0x0000761004007816 */ /* 0x001fe20000000000 */
[----:B------:R-:W-:Y:S06]  /*b220*/  BRA `(.L_x_13880) ;  /* 0x00000000009c7947 */ /* 0x000fec0003800000 */
.L_x_13892:
        /* <DEDUP_REMOVED lines=14> */
.L_x_13906:
[----:B------:R-:W-:Y:S05]  /*b310*/  BSYNC B0 ;  /* 0x0000000000007941 */ /* 0x000fea0003800000 */
.L_x_13905:
[----:B------:R-:W0:Y:S02]  /*b320*/  F2I.FTZ.TRUNC.NTZ R4, R4 ;  /* 0x0000000400047305 */ /* 0x000e24000021f100 */
[----:B0-----:R-:W-:Y:S01]  /*b330*/  PRMT R0, R4, 0x7610, R0 ;  /* 0x0000761004007816 */ /* 0x001fe20000000000 */
[----:B------:R-:W-:Y:S06]  /*b340*/  BRA `(.L_x_13880) ;  /* 0x0000000000547947 */ /* 0x000fec0003800000 */
.L_x_13879:
        /* <DEDUP_REMOVED lines=16> */
.L_x_13907:
[----:B------:R-:W-:Y:S01]  /*b450*/  PRMT R0, RZ, 0x7610, R0 ;  /* 0x00007610ff007816 */ /* 0x000fe20000000000 */
[----:B------:R-:W-:Y:S06]  /*b460*/  BRA `(.L_x_13880) ;  /* 0x00000000000c7947 */ /* 0x000fec0003800000 */
.L_x_13904:
[----:B------:R0:W5:Y:S01]  /*b470*/  LDG.E.U8 R0, desc[UR36][R2.64] ;  /* 0x0000002402007981 */ /* 0x000162000c1e1100 */
[----:B------:R-:W-:Y:S05]  /*b480*/  BRA `(.L_x_13880) ;  /* 0x0000000000047947 */ /* 0x000fea0003800000 */
.L_x_13903:
[----:B------:R0:W5:Y:S02]  /*b490*/  LDG.E.U8 R0, desc[UR36][R2.64] ;  /* 0x0000002402007981 */ /* 0x000164000c1e1100 */
.L_x_13880:
[----:B01234-:R-:W0:Y:S01]  /*b4a0*/  LDC.U8 R3, c[0x0][0x430] ;  /* 0x00010c00ff037b82 */ /* 0x01fe220000000000 */
[----:B-----5:R-:W-:Y:S01]  /*b4b0*/  LOP3.LUT R0, R0, 0xffff, RZ, 0xc0, !PT ;  /* 0x0000ffff00007812 */ /* 0x020fe200078ec0ff */
        /* <DEDUP_REMOVED lines=17> */
.L_x_13911:
[----:B------:R-:W-:Y:S01]  /*b5d0*/  STG.E.U8 desc[UR36][R16.64], R5 ;  /* 0x0000000510007986 */ /* 0x000fe2000c101124 */
[----:B------:R-:W-:Y:S05]  /*b5e0*/  EXIT ;  /* 0x000000000000794d */ /* 0x000fea0003800000 */
.L_x_13910:
        /* <DEDUP_REMOVED lines=10> */
.L_x_13914:
[----:B------:R-:W-:Y:S01]  /*b690*/  STG.E desc[UR36][R16.64], R5 ;  /* 0x0000000510007986 */ /* 0x000fe2000c101924 */
[----:B------:R-:W-:Y:S05]  /*b6a0*/  EXIT ;  /* 0x000000000000794d */ /* 0x000fea0003800000 */
.L_x_13913:
[----:B------:R-:W-:Y:S01]  /*b6b0*/  STG.E.U16 desc[UR36][R16.64], R5 ;  /* 0x0000000510007986 */ /* 0x000fe2000c101524 */
[----:B------:R-:W-:Y:S05]  /*b6c0*/  EXIT ;  /* 0x000000000000794d */ /* 0x000fea0003800000 */
.L_x_13909:
        /* <DEDUP_REMOVED lines=9> */
.L_x_13916:
[----:B------:R-:W0:Y:S02]  /*b760*/  I2F.S16 R0, R5 ;  /* 0x0000000500007306 */ /* 0x000e240000101400 */
[----:B0-----:R-:W-:-:S05]  /*b770*/  F2FP.F16.F32.PACK_AB R0, RZ, R0 ;  /* 0x00000000ff00723e */ /* 0x001fca00000000ff */
[----:B------:R-:W-:Y:S01]  /*b780*/  STG.E.U16 desc[UR36][R16.64], R0 ;  /* 0x0000000010007986 */ /* 0x000fe2000c101524 */
[----:B------:R-:W-:Y:S05]  /*b790*/  EXIT ;  /* 0x000000000000794d */ /* 0x000fea0003800000 */
.L_x_13915:
        /* <DEDUP_REMOVED lines=10> */
.L_x_13918:
[----:B------:R-:W0:Y:S02]  /*b840*/  I2F.S16 R5, R5 ;  /* 0x0000000500057306 */ /* 0x000e240000101400 */
[----:B0-----:R-:W-:-:S04]  /*b850*/  F2FP.F16.F32.PACK_AB R3, RZ, R5 ;  /* 0x00000005ff03723e */ /* 0x001fc800000000ff */
[----:B------:R-:W-:-:S05]  /*b860*/  PRMT R3, R3, 0x5410, RZ ;  /* 0x0000541003037816 */ /* 0x000fca00000000ff */
[----:B------:R-:W-:Y:S01]  /*b870*/  STG.E desc[UR36][R16.64], R3 ;  /* 0x0000000310007986 */ /* 0x000fe2000c101924 */
[----:B------:R-:W-:Y:S05]  /*b880*/  EXIT ;  /* 0x000000000000794d */ /* 0x000fea0003800000 */
.L_x_13917:
[----:B------:R-:W0:Y:S02]  /*b890*/  I2F.F64.S16 R2, R5 ;  /* 0x0000000500027312 */ /* 0x000e240000101c00 */
[----:B0-----:R-:W-:Y:S01]  /*b8a0*/  STG.E.64 desc[UR36][R16.64], R2 ;  /* 0x0000000210007986 */ /* 0x001fe2000c101b24 */
[----:B------:R-:W-:Y:S05]  /*b8b0*/  EXIT ;  /* 0x000000000000794d */ /* 0x000fea0003800000 */
.L_x_13908:
        /* <DEDUP_REMOVED lines=13> */
.L_x_13921:
[----:B------:R-:W0:Y:S01]  /*b990*/  I2F.F64.S16 R4, R5 ;  /* 0x0000000500047312 */ /* 0x000e220000101c00 */
[----:B------:R-:W-:-:S05]  /*b9a0*/  CS2R R6, SRZ ;  /* 0x0000000000067805 */ /* 0x000fca000001ff00 */
[----:B0-----:R-:W-:Y:S01]  /*b9b0*/  STG.E.128 desc[UR36][R16.64], R4 ;  /* 0x0000000410007986 */ /* 0x001fe2000c101d24 */
[----:B------:R-:W-:Y:S05]  /*b9c0*/  EXIT ;  /* 0x000000000000794d */ /* 0x000fea0003800000 */
.L_x_13920:
        /* <DEDUP_REMOVED lines=21> */
.L_x_13925:
[----:B------:R-:W-:Y:S05]  /*bb20*/  BSYNC B0 ;  /* 0x0000000000007941 */ /* 0x000fea0003800000 */
.L_x_13924:
[----:B------:R-:W-:-:S05]  /*bb30*/  LOP3.LUT R3, R0, R3, RZ, 0xfc, !PT ;  /* 0x0000000300037212 */ /* 0x000fca00078efcff */
[----:B------:R-:W-:Y:S01]  /*bb40*/  STG.E.U8 desc[UR36][R16.64], R3 ;  /* 0x0000000310007986 */ /* 0x000fe2000c101124 */
[----:B------:R-:W-:Y:S05]  /*bb50*/  EXIT ;  /* 0x000000000000794d */ /* 0x000fea0003800000 */
.L_x_13923:
        /* <DEDUP_REMOVED lines=13> */
.L_x_13927:
[----:B------:R-:W-:Y:S01]  /*bc30*/  IMAD.MOV.U32 R0, RZ, RZ, 0x7f ;  /* 0x0000007fff007424 */ /* 0x000fe200078e00ff */
[----:B------:R-:W-:-:S04]  /*bc40*/  ISETP.GT.U32.AND P0, PT, R2, 0x7f800000, PT ;  /* 0x7f8000000200780c */ /* 0x000fc80003f04070 */
[----:B------:R-:W-:-:S09]  /*bc50*/  SEL R0, R0, 0x7c, P0 ;  /* 0x0000007c00007807 */ /* 0x000fd20000000000 */
.L_x_13928:
[----:B------:R-:W-:Y:S05]  /*bc60*/  BSYNC B0 ;  /* 0x0000000000007941 */ /* 0x000fea0003800000 */
.L_x_13926:
[----:B------:R-:W-:-:S04]  /*bc70*/  LOP3.LUT R2, R5, 0x80000000, RZ, 0xc0, !PT ;  /* 0x8000000005027812 */ /* 0x000fc800078ec0ff */
[----:B------:R-:W-:-:S04]  /*bc80*/  SHF.R.U32.HI R3, RZ, 0x18, R2 ;  /* 0x00000018ff037819 */ /* 0x000fc80000011602 */
[----:B------:R-:W-:-:S05]  /*bc90*/  LOP3.LUT R3, R0, R3, RZ, 0xfc, !PT ;  /* 0x0000000300037212 */ /* 0x000fca00078efcff */
[----:B------:R-:W-:Y:S01]  /*bca0*/  STG.E.U8 desc[UR36][R16.64], R3 ;  /* 0x0000000310007986 */ /* 0x000fe2000c101124 */
[----:B------:R-:W-:Y:S05]  /*bcb0*/  EXIT ;  /* 0x000000000000794d */ /* 0x000fea0003800000 */
.L_x_13922:
[----:B------:R-:W0:Y:S02]  /*bcc0*/  I2F.S16 R0, R5 ;  /* 0x0000000500007306 */ /* 0x000e240000101400 */
[----:B0-----:R-:W-:-:S05]  /*bcd0*/  F2FP.BF16.F32.PACK_AB R0, RZ, R0 ;  /* 0x00000000ff00723e */ /* 0x001fca00000010ff */
[----:B------:R-:W-:Y:S01]  /*bce0*/  STG.E.U16 desc[UR36][R16.64], R0 ;  /* 0x0000000010007986 */ /* 0x000fe2000c101524 */
[----:B------:R-:W-:Y:S05]  /*bcf0*/  EXIT ;  /* 0x000000000000794d */ /* 0x000fea0003800000 */
.L_x_13919:
        /* <DEDUP_REMOVED lines=10> */
.L_x_13931:
        /* <DEDUP_REMOVED lines=17> */
.L_x_13934:
[----:B------:R-:W-:-:S04]  /*beb0*/  LOP3.LUT R2, R5, 0x80000000, RZ, 0xc0, !PT ;  /* 0x8000000005027812 */ /* 0x000fc800078ec0ff */
[----:B------:R-:W-:-:S04]  /*bec0*/  SHF.R.U32.HI R3, RZ, 0x18, R2 ;  /* 0x00000018ff037819 */ /* 0x000fc80000011602 */
[----:B------:R-:W-:-:S04]  /*bed0*/  LOP3.LUT R0, R0, R3, RZ, 0xfc, !PT ;  /* 0x0000000300007212 */ /* 0x000fc800078efcff */
[----:B------:R-:W-:-:S07]  /*bee0*/  PRMT R8, R0, 0x7610, R8 ;  /* 0x0000761000087816 */ /* 0x000fce0000000008 */
.L_x_13933:
[----:B------:R-:W-:Y:S05]  /*bef0*/  BSYNC B0 ;  /* 0x0000000000007941 */ /* 0x000fea0003800000 */
.L_x_13932:
[----:B------:R-:W-:Y:S01]  /*bf00*/  STG.E.U8 desc[UR36][R16.64], R8 ;  /* 0x0000000810007986 */ /* 0x000fe2000c101124 */
[----:B------:R-:W-:Y:S05]  /*bf10*/  EXIT ;  /* 0x000000000000794d */ /* 0x000fea0003800000 */
.L_x_13930:
        /* <DEDUP_REMOVED lines=17> */
.L_x_13937:
[----:B------:R-:W-:-:S04]  /*c030*/  LOP3.LUT R2, R5, 0x80000000, RZ, 0xc0, !PT ;  /* 0x8000000005027812 */ /* 0x000fc800078ec0ff */
[----:B------:R-:W-:-:S04]  /*c040*/  SHF.R.U32.HI R3, RZ, 0x18, R2 ;  /* 0x00000018ff037819 */ /* 0x000fc80000011602 */
[----:B------:R-:W-:-:S04]  /*c050*/  LOP3.LUT R0, R0, R3, RZ, 0xfc, !PT ;  /* 0x0000000300007212 */ /* 0x000fc800078efcff */
[----:B------:R-:W-:-:S07]  /*c060*/  PRMT R8, R0, 0x7610, R8 ;  /* 0x0000761000087816 */ /* 0x000fce0000000008 */
.L_x_13936:
[----:B------:R-:W-:Y:S05]  /*c070*/  BSYNC B0 ;  /* 0x0000000000007941 */ /* 0x000fea0003800000 */
.L_x_13935:
[----:B------:R-:W-:Y:S01]  /*c080*/  STG.E.U8 desc[UR36][R16.64], R8 ;  /* 0x0000000810007986 */ /* 0x000fe2000c101124 */
[----:B------:R-:W-:Y:S05]  /*c090*/  EXIT ;  /* 0x000000000000794d */ /* 0x000fea0003800000 */
.L_x_13929:
        /* <DEDUP_REMOVED lines=22> */
.L_x_13912:
        /* <DEDUP_REMOVED lines=16> */
.L_x_13940:
[----:B------:R-:W-:Y:S05]  /*c300*/  EXIT ;  /* 0x000000000000794d */ /* 0x000fea0003800000 */
.L_x_13939:
[----:B------:R-:W-:-:S04]  /*c310*/  PRMT R2, R5, 0x9910, RZ ;  /* 0x0000991005027816 */ /* 0x000fc800000000ff */
[----:B------:R-:W-:-:S05]  /*c320*/  SHF.R.S32.HI R3, RZ, 0x1f, R2 ;  /* 0x0000001fff037819 */ /* 0x000fca0000011402 */
[----:B------:R-:W-:Y:S01]  /*c330*/  STG.E.64 desc[UR36][R16.64], R2 ;  /* 0x0000000210007986 */ /* 0x000fe2000c101b24 */
[----:B------:R-:W-:Y:S05]  /*c340*/  EXIT ;  /* 0x000000000000794d */ /* 0x000fea0003800000 */
.L_x_13938:
[----:B------:R-:W-:Y:S01]  /*c350*/  STG.E desc[UR36][R16.64], R5 ;  /* 0x0000000510007986 */ /* 0x000fe2000c101924 */
[----:B------:R-:W-:Y:S05]  /*c360*/  EXIT ;  /* 0x000000000000794d */ /* 0x000fea0003800000 */
.L_x_13941:
        /* <DEDUP_REMOVED lines=9> */
.L_x_36270:


//--------------------- .text._ZN2at6native27unrolled_elementwise_kernelIZZZNS0_21clamp_min_kernel_cudaERNS_18TensorIteratorBaseERKN3c106ScalarEENKUlvE_clEvENKUlvE0_clEvEUlaE_St5arrayIPcLm2EELi4E23TrivialOffsetCalculatorILi1EjESF_NS0_6memory12LoadWithCastILi1EEENSG_13StoreWithCastILi1EEEEEviT_T0_T2_T3_T4_T5_ --------------------------
	.section	.text._ZN2at6native27unrolled_elementwise_kernelIZZZNS0_21clamp_min_kernel_cudaERNS_18TensorIteratorBaseERKN3c106ScalarEENKUlvE_clEvENKUlvE0_clEvEUlaE_St5arrayIPcLm2EELi4E23TrivialOffsetCalculatorILi1EjESF_NS0_6memory12LoadWithCastILi1EEENSG_13StoreWithCastILi1EEEEEviT_T0_T2_T3_T4_T5_,"ax",@progbits
	.align	128
        .global         _ZN2at6native27unrolled_elementwise_kernelIZZZNS0_21clamp_min_kernel_cudaERNS_18TensorIteratorBaseERKN3c106ScalarEENKUlvE_clEvENKUlvE0_clEvEUlaE_St5arrayIPcLm2EELi4E23TrivialOffsetCalculatorILi1EjESF_NS0_6memory12LoadWithCastILi1EEENSG_13StoreWithCastILi1EEEEEviT_T0_T2_T3_T4_T5_
        .type           _ZN2at6native27unrolled_elementwise_kernelIZZZNS0_21clamp_min_kernel_cudaERNS_18TensorIteratorBaseERKN3c106ScalarEENKUlvE_clEvENKUlvE0_clEvEUlaE_St5arrayIPcLm2EELi4E23TrivialOffsetCalculatorILi1EjESF_NS0_6memory12LoadWithCastILi1EEENSG_13StoreWithCastILi1EEEEEviT_T0_T2_T3_T4_T5_,@function
        .size           _ZN2at6native27unrolled_elementwise_kernelIZZZNS0_21clamp_min_kernel_cudaERNS_18TensorIteratorBaseERKN3c106ScalarEENKUlvE_clEvENKUlvE0_clEvEUlaE_St5arrayIPcLm2EELi4E23TrivialOffsetCalculatorILi1EjESF_NS0_6memory12LoadWithCastILi1EEENSG_13StoreWithCastILi1EEEEEviT_T0_T2_T3_T4_T5_,(.L_x_36271 - _ZN2at6native27unrolled_elementwise_kernelIZZZNS0_21clamp_min_kernel_cudaERNS_18TensorIteratorBaseERKN3c106ScalarEENKUlvE_clEvENKUlvE0_clEvEUlaE_St5arrayIPcLm2EELi4E23TrivialOffsetCalculatorILi1EjESF_NS0_6memory12LoadWithCastILi1EEENSG_13StoreWithCastILi1EEEEEviT_T0_T2_T3_T4_T5_)
        .other          _ZN2at6native27unrolled_elementwise_kernelIZZZNS0_21clamp_min_kernel_cudaERNS_18TensorIteratorBaseERKN3c106ScalarEENKUlvE_clEvENKUlvE0_clEvEUlaE_St5arrayIPcLm2EELi4E23TrivialOffsetCalculatorILi1EjESF_NS0_6memory12LoadWithCastILi1EEENSG_13StoreWithCastILi1EEEEEviT_T0_T2_T3_T4_T5_,@"STO_CUDA_ENTRY STV_DEFAULT"
_ZN2at6native27unrolled_elementwise_kernelIZZZNS0_21clamp_min_kernel_cudaERNS_18TensorIteratorBaseERKN3c106ScalarEENKUlvE_clEvENKUlvE0_clEvEUlaE_St5arrayIPcLm2EELi4E23TrivialOffsetCalculatorILi1EjESF_NS0_6memory12LoadWithCastILi1EEENSG_13StoreWithCastILi1EEEEEviT_T0_T2_T3_T4_T5_:
.text._ZN2at6native27unrolled_elementwise_kernelIZZZNS0_21clamp_min_kernel_cudaERNS_18TensorIteratorBaseERKN3c106ScalarEENKUlvE_clEvENKUlvE0_clEvEUlaE_St5arrayIPcLm2EELi4E23TrivialOffsetCalculatorILi1EjESF_NS0_6memory12LoadWithCastILi1EEENSG_13StoreWithCastILi1EEEEEviT_T0_T2_T3_T4_T5_:
        /* <DEDUP_REMOVED lines=31> */
.L_x_13947:
[----:B------:R3:W5:Y:S01]  /*01f0*/  LDG.E.U8 R19, desc[UR36][R2.64] ;  /* 0x0000002402137981 */ /* 0x000762000c1e1100 */
[----:B------:R-:W-:Y:S05]  /*0200*/  BRA `(.L_x_13949) ;  /* 0x0000000c00587947 */ /* 0x000fea0003800000 */
.L_x_13946:
        /* <DEDUP_REMOVED lines=8> */
.L_x_13951:
[----:B------:R1:W5:Y:S01]  /*0290*/  LDG.E.U8 R19, desc[UR36][R2.64] ;  /* 0x0000002402137981 */ /* 0x000362000c1e1100 */
[----:B------:R-:W-:Y:S05]  /*02a0*/  BRA `(.L_x_13949) ;  /* 0x0000000c00307947 */ /* 0x000fea0003800000 */
.L_x_13950:
[----:B------:R2:W5:Y:S01]  /*02b0*/  LDG.E.U16 R19, desc[UR36][R2.64] ;  /* 0x0000002402137981 */ /* 0x000562000c1e1500 */
[----:B------:R-:W-:Y:S05]  /*02c0*/  BRA `(.L_x_13949) ;  /* 0x0000000c00287947 */ /* 0x000fea0003800000 */
.L_x_13945:
        /* <DEDUP_REMOVED lines=9> */
.L_x_13953:
[----:B------:R-:W2:Y:S02]  /*0360*/  LDG.E.U16 R0, desc[UR36][R2.64] ;  /* 0x0000002402007981 */ /* 0x000ea4000c1e1500 */
[----:B--2---:R-:W-:-:S06]  /*0370*/  HADD2.F32 R0, -RZ, R0.H0_H0 ;  /* 0x20000000ff007230 */ /* 0x004fcc0000004100 */
[----:B------:R-:W0:Y:S02]  /*0380*/  F2I.FTZ.TRUNC.NTZ R0, R0 ;  /* 0x0000000000007305 */ /* 0x000e24000021f100 */
[----:B0-----:R-:W-:Y:S01]  /*0390*/  PRMT R19, R0, 0x7610, R19 ;  /* 0x0000761000137816 */ /* 0x001fe20000000013 */
[----:B------:R-:W-:Y:S06]  /*03a0*/  BRA `(.L_x_13949) ;  /* 0x0000000800f07947 */ /* 0x000fec0003800000 */
.L_x_13952:
        /* <DEDUP_REMOVED lines=9> */
.L_x_13955:
[----:B------:R-:W2:Y:S02]  /*0440*/  LDG.E.U16 R2, desc[UR36][R2.64] ;  /* 0x0000002402027981 */ /* 0x000ea4000c1e1500 */
[----:B--2---:R-:W-:-:S06]  /*0450*/  HADD2.F32 R0, -RZ, R2.H0_H0 ;  /* 0x20000002ff007230 */ /* 0x004fcc0000004100 */
[----:B------:R-:W0:Y:S02]  /*0460*/  F2I.FTZ.TRUNC.NTZ R0, R0 ;  /* 0x0000000000007305 */ /* 0x000e24000021f100 */
[----:B0-----:R-:W-:Y:S01]  /*0470*/  PRMT R19, R0, 0x7610, R19 ;  /* 0x0000761000137816 */ /* 0x001fe20000000013 */
[----:B------:R-:W-:Y:S06]  /*0480*/  BRA `(.L_x_13949) ;  /* 0x0000000800b87947 */ /* 0x000fec0003800000 */
.L_x_13954:
[----:B------:R-:W2:Y:S02]  /*0490*/  LDG.E.64 R2, desc[UR36][R2.64] ;  /* 0x0000002402027981 */ /* 0x000ea4000c1e1b00 */
[----:B--2---:R0:W1:Y:S01]  /*04a0*/  F2I.F64.TRUNC R19, R2 ;  /* 0x0000000200137311 */ /* 0x004062000030d100 */
[----:B------:R-:W-:Y:S05]  /*04b0*/  BRA `(.L_x_13949) ;  /* 0x0000000800ac7947 */ /* 0x000fea0003800000 */
.L_x_13944:
        /* <DEDUP_REMOVED lines=12> */
.L_x_13958:
[----:B------:R-:W2:Y:S02]  /*0580*/  LDG.E.64 R2, desc[UR36][R2.64] ;  /* 0x0000002402027981 */ /* 0x000ea4000c1e1b00 */
[----:B--2---:R0:W1:Y:S01]  /*0590*/  F2I.F64.TRUNC R19, R2 ;  /* 0x0000000200137311 */ /* 0x004062000030d100 */
[----:B------:R-:W-:Y:S05]  /*05a0*/  BRA `(.L_x_13949) ;  /* 0x0000000800707947 */ /* 0x000fea0003800000 */
.L_x_13957:
        /* <DEDUP_REMOVED lines=28> */
.L_x_13960:
        /* <DEDUP_REMOVED lines=16> */
.L_x_13959:
[----:B------:R-:W2:Y:S02]  /*0870*/  LDG.E.U16 R0, desc[UR36][R2.64] ;  /* 0x0000002402007981 */ /* 0x000ea4000c1e1500 */
[----:B--2---:R-:W-:-:S06]  /*0880*/  IMAD.U32 R0, R0, 0x10000, RZ ;  /* 0x0001000000007824 */ /* 0x004fcc00078e00ff */
[----:B------:R-:W0:Y:S02]  /*0890*/  F2I.FTZ.TRUNC.NTZ R0, R0 ;  /* 0x0000000000007305 */ /* 0x000e24000021f100 */
[----:B0-----:R-:W-:Y:S01]  /*08a0*/  PRMT R19, R0, 0x7610, R19 ;  /* 0x0000761000137816 */ /* 0x001fe20000000013 */
[----:B------:R-:W-:Y:S06]  /*08b0*/  BRA `(.L_x_13949) ;  /* 0x0000000400ac7947 */ /* 0x000fec0003800000 */
.L_x_13956:
        /* <DEDUP_REMOVED lines=10> */
.L_x_13963:
        /* <DEDUP_REMOVED lines=21> */
.L_x_13967:
[----:B------:R-:W-:Y:S05]  /*0ab0*/  BSYNC B1 ;  /* 0x0000000000017941 */ /* 0x000fea0003800000 */
.L_x_13966:
[----:B------:R-:W-:Y:S01]  /*0ac0*/  LEA R3, R0, 0x3b800000, 0x17 ;  /* 0x3b80000000037811 */ /* 0x000fe200078eb8ff */
[----:B------:R-:W-:-:S05]  /*0ad0*/  IMAD.SHL.U32 R0, R2, 0x100000, RZ ;  /* 0x0010000002007824 */ /* 0x000fca00078e00ff */
[----:B------:R-:W-:-:S07]  /*0ae0*/  LOP3.LUT R0, R3, R0, R4, 0xfe, !PT ;  /* 0x0000000003007212 */ /* 0x000fce00078efe04 */
.L_x_13965:
[----:B------:R-:W-:Y:S05]  /*0af0*/  BSYNC B0 ;  /* 0x0000000000007941 */ /* 0x000fea0003800000 */
.L_x_13964:
[----:B------:R-:W0:Y:S02]  /*0b00*/  F2I.FTZ.TRUNC.NTZ R0, R0 ;  /* 0x0000000000007305 */ /* 0x000e24000021f100 */
[----:B0-----:R-:W-:Y:S01]  /*0b10*/  PRMT R19, R0, 0x7610, R19 ;  /* 0x0000761000137816 */ /* 0x001fe20000000013 */
[----:B------:R-:W-:Y:S06]  /*0b20*/  BRA `(.L_x_13949) ;  /* 0x0000000400107947 */ /* 0x000fec0003800000 */
.L_x_13962:
        /* <DEDUP_REMOVED lines=21> */
.L_x_13971:
[----:B------:R-:W-:Y:S05]  /*0c80*/  BSYNC B1 ;  /* 0x0000000000017941 */ /* 0x000fea0003800000 */
.L_x_13970:
[----:B------:R-:W-:Y:S01]  /*0c90*/  LEA R3, R0, 0x37800000, 0x17 ;  /* 0x3780000000037811 */ /* 0x000fe200078eb8ff */
[----:B------:R-:W-:-:S05]  /*0ca0*/  IMAD.SHL.U32 R0, R2, 0x200000, RZ ;  /* 0x0020000002007824 */ /* 0x000fca00078e00ff */
[----:B------:R-:W-:-:S07]  /*0cb0*/  LOP3.LUT R0, R3, R0, R4, 0xfe, !PT ;  /* 0x0000000003007212 */ /* 0x000fce00078efe04 */
.L_x_13969:
[----:B------:R-:W-:Y:S05]  /*0cc0*/  BSYNC B0 ;  /* 0x0000000000007941 */ /* 0x000fea0003800000 */
.L_x_13968:
[----:B------:R-:W0:Y:S02]  /*0cd0*/  F2I.FTZ.TRUNC.NTZ R0, R0 ;  /* 0x0000000000007305 */ /* 0x000e24000021f100 */
[----:B0-----:R-:W-:Y:S01]  /*0ce0*/  PRMT R19, R0, 0x7610, R19 ;  /* 0x0000761000137816 */ /* 0x001fe20000000013 */
[----:B------:R-:W-:Y:S06]  /*0cf0*/  BRA `(.L_x_13949) ;  /* 0x00000000009c7947 */ /* 0x000fec0003800000 */
.L_x_13961:
        /* <DEDUP_REMOVED lines=14> */
.L_x_13975:
[----:B------:R-:W-:Y:S05]  /*0de0*/  BSYNC B0 ;  /* 0x0000000000007941 */ /* 0x000fea0003800000 */
.L_x_13974:
[----:B------:R-:W0:Y:S02]  /*0df0*/  F2I.FTZ.TRUNC.NTZ R0, R0 ;  /* 0x0000000000007305 */ /* 0x000e24000021f100 */
[----:B0-----:R-:W-:Y:S01]  /*0e00*/  PRMT R19, R0, 0x7610, R19 ;  /* 0x0000761000137816 */ /* 0x001fe20000000013 */
[----:B------:R-:W-:Y:S06]  /*0e10*/  BRA `(.L_x_13949) ;  /* 0x0000000000547947 */ /* 0x000fec0003800000 */
.L_x_13948:
        /* <DEDUP_REMOVED lines=16> */
.L_x_13976:
[----:B------:R-:W-:Y:S01]  /*0f20*/  PRMT R19, RZ, 0x7610, R19 ;  /* 0x00007610ff137816 */ /* 0x000fe20000000013 */
[----:B------:R-:W-:Y:S06]  /*0f30*/  BRA `(.L_x_13949) ;  /* 0x00000000000c7947 */ /* 0x000fec0003800000 */
.L_x_13973:
[----:B------:R0:W5:Y:S01]  /*0f40*/  LDG.E.U8 R19, desc[UR36][R2.64] ;  /* 0x0000002402137981 */ /* 0x000162000c1e1100 */
[----:B------:R-:W-:Y:S05]  /*0f50*/  BRA `(.L_x_13949) ;  /* 0x0000000000047947 */ /* 0x000fea0003800000 */
.L_x_13972:
[----:B------:R0:W5:Y:S02]  /*0f60*/  LDG.E.U8 R19, desc[UR36][R2.64] ;  /* 0x0000002402137981 */ /* 0x000164000c1e1100 */
.L_x_13949:
[----:B------:R-:W2:Y:S02]  /*0f70*/  S2R R25, SR_TID.X ;  /* 0x0000000000197919 */ /* 0x000ea40000002100 */
[----:B--2---:R-:W-:-:S07]  /*0f80*/  VIADD R25, R25, 0x80 ;  /* 0x0000008019197836 */ /* 0x004fce0000000000 */
.L_x_13943:
[----:B------:R-:W-:Y:S05]  /*0f90*/  BSYNC B6 ;  /* 0x0000000000067941 */ /* 0x000fea0003800000 */
.L_x_13942:
        /* <DEDUP_REMOVED lines=23> */
.L_x_13982:
[----:B------:R0:W5:Y:S01]  /*1110*/  LDG.E.U8 R16, desc[UR36][R2.64] ;  /* 0x0000002402107981 */ /* 0x000162000c1e1100 */
[----:B------:R-:W-:Y:S05]  /*1120*/  BRA `(.L_x_13984) ;  /* 0x0000000c00547947 */ /* 0x000fea0003800000 */
.L_x_13981:
        /* <DEDUP_REMOVED lines=8> */
.L_x_13986:
[----:B------:R0:W5:Y:S01]  /*11b0*/  LDG.E.U8 R16, desc[UR36][R2.64] ;  /* 0x0000002402107981 */ /* 0x000162000c1e1100 */
[----:B------:R-:W-:Y:S05]  /*11c0*/  BRA `(.L_x_13984) ;  /* 0x0000000c002c7947 */ /* 0x000fea0003800000 */
.L_x_13985:
[----:B------:R0:W5:Y:S01]  /*11d0*/  LDG.E.U16 R16, desc[UR36][R2.64] ;  /* 0x0000002402107981 */ /* 0x000162000c1e1500 */
[----:B------:R-:W-:Y:S05]  /*11e0*/  BRA `(.L_x_13984) ;  /* 0x0000000c00247947 */ /* 0x000fea0003800000 */
.L_x_13980:
        /* <DEDUP_REMOVED lines=9> */
.L_x_13988:
[----:B------:R-:W2:Y:S02]  /*1280*/  LDG.E.U16 R0, desc[UR36][R2.64] ;  /* 0x0000002402007981 */ /* 0x000ea4000c1e1500 */
[----:B--2---:R-:W-:-:S06]  /*1290*/  HADD2.F32 R0, -RZ, R0.H0_H0 ;  /* 0x20000000ff007230 */ /* 0x004fcc0000004100 */
[----:B------:R-:W0:Y:S02]  /*12a0*/  F2I.FTZ.TRUNC.NTZ R0, R0 ;  /* 0x0000000000007305 */ /* 0x000e24000021f100 */
[----:B0-----:R-:W-:Y:S01]  /*12b0*/  PRMT R16, R0, 0x7610, R16 ;  /* 0x0000761000107816 */ /* 0x001fe20000000010 */
[----:B------:R-:W-:Y:S06]  /*12c0*/  BRA `(.L_x_13984) ;  /* 0x0000000800ec7947 */ /* 0x000fec0003800000 */
.L_x_13987:
        /* <DEDUP_REMOVED lines=9> */
.L_x_13990:
[----:B------:R-:W2:Y:S02]  /*1360*/  LDG.E.U16 R2, desc[UR36][R2.64] ;  /* 0x0000002402027981 */ /* 0x000ea4000c1e1500 */
[----:B--2---:R-:W-:-:S06]  /*1370*/  HADD2.F32 R0, -RZ, R2.H0_H0 ;  /* 0x20000002ff007230 */ /* 0x004fcc0000004100 */
[----:B------:R-:W0:Y:S02]  /*1380*/  F2I.FTZ.TRUNC.NTZ R0, R0 ;  /* 0x0000000000007305 */ /* 0x000e24000021f100 */
[----:B0-----:R-:W-:Y:S01]  /*1390*/  PRMT R16, R0, 0x7610, R16 ;  /* 0x0000761000107816 */ /* 0x001fe20000000010 */
[----:B------:R-:W-:Y:S06]  /*13a0*/  BRA `(.L_x_13984) ;  /* 0x0000000800b47947 */ /* 0x000fec0003800000 */
.L_x_13989:
[----:B------:R-:W2:Y:S02]  /*13b0*/  LDG.E.64 R2, desc[UR36][R2.64] ;  /* 0x0000002402027981 */ /* 0x000ea4000c1e1b00 */
[----:B--2---:R0:W1:Y:S01]  /*13c0*/  F2I.F64.TRUNC R16, R2 ;  /* 0x0000000200107311 */ /* 0x004062000030d100 */
[----:B------:R-:W-:Y:S05]  /*13d0*/  BRA `(.L_x_13984) ;  /* 0x0000000800a87947 */ /* 0x000fea0003800000 */
.L_x_13979:
        /* <DEDUP_REMOVED lines=12> */
.L_x_13993:
[----:B------:R-:W2:Y:S02]  /*14a0*/  LDG.E.64 R2, desc[UR36][R2.64] ;  /* 0x0000002402027981 */ /* 0x000ea4000c1e1b00 */
[----:B--2---:R0:W1:Y:S01]  /*14b0*/  F2I.F64.TRUNC R16, R2 ;  /* 0x0000000200107311 */ /* 0x004062000030d100 */
[----:B------:R-:W-:Y:S05]  /*14c0*/  BRA `(.L_x_13984) ;  /* 0x00000008006c7947 */ /* 0x000fea0003800000 */
.L_x_13992:
        /* <DEDUP_REMOVED lines=28> */
.L_x_13995:
        /* <DEDUP_REMOVED lines=15> */
.L_x_13994:
[----:B------:R-:W2:Y:S02]  /*1780*/  LDG.E.U16 R0, desc[UR36][R2.64] ;  /* 0x0000002402007981 */ /* 0x000ea4000c1e1500 */
[----:B--2---:R-:W-:-:S06]  /*1790*/  IMAD.U32 R0, R0, 0x10000, RZ ;  /* 0x0001000000007824 */ /* 0x004fcc00078e00ff */
[----:B------:R-:W0:Y:S02]  /*17a0*/  F2I.FTZ.TRUNC.NTZ R0, R0 ;  /* 0x0000000000007305 */ /* 0x000e24000021f100 */
[----:B0-----:R-:W-:Y:S01]  /*17b0*/  PRMT R16, R0, 0x7610, R16 ;  /* 0x0000761000107816 */ /* 0x001fe20000000010 */
[----:B------:R-:W-:Y:S06]  /*17c0*/  BRA `(.L_x_13984) ;  /* 0x0000000400ac7947 */ /* 0x000fec0003800000 */
.L_x_13991:
        /* <DEDUP_REMOVED lines=10> */
.L_x_13998:
        /* <DEDUP_REMOVED lines=21> */
.L_x_14002:
[----:B------:R-:W-:Y:S05]  /*19c0*/  BSYNC B1 ;  /* 0x0000000000017941 */ /* 0x000fea0003800000 */
.L_x_14001:
[----:B------:R-:W-:Y:S01]  /*19d0*/  LEA R3, R0, 0x3b800000, 0x17 ;  /* 0x3b80000000037811 */ /* 0x000fe200078eb8ff */
[----:B------:R-:W-:-:S05]  /*19e0*/  IMAD.SHL.U32 R0, R2, 0x100000, RZ ;  /* 0x0010000002007824 */ /* 0x000fca00078e00ff */
[----:B------:R-:W-:-:S07]  /*19f0*/  LOP3.LUT R0, R3, R0, R4, 0xfe, !PT ;  /* 0x0000000003007212 */ /* 0x000fce00078efe04 */
.L_x_14000:
[----:B------:R-:W-:Y:S05]  /*1a00*/  BSYNC B0 ;  /* 0x0000000000007941 */ /* 0x000fea0003800000 */
.L_x_13999:
[----:B------:R-:W0:Y:S02]  /*1a10*/  F2I.FTZ.TRUNC.NTZ R0, R0 ;  /* 0x0000000000007305 */ /* 0x000e24000021f100 */
[----:B0-----:R-:W-:Y:S01]  /*1a20*/  PRMT R16, R0, 0x7610, R16 ;  /* 0x0000761000107816 */ /* 0x001fe20000000010 */
[----:B------:R-:W-:Y:S06]  /*1a30*/  BRA `(.L_x_13984) ;  /* 0x0000000400107947 */ /* 0x000fec0003800000 */
.L_x_13997:
        /* <DEDUP_REMOVED lines=21> */
.L_x_14006:
[----:B------:R-:W-:Y:S05]  /*1b90*/  BSYNC B1 ;  /* 0x0000000000017941 */ /* 0x000fea0003800000 */
.L_x_14005:
[----:B------:R-:W-:Y:S01]  /*1ba0*/  LEA R3, R0, 0x37800000, 0x17 ;  /* 0x3780000000037811 */ /* 0x000fe200078eb8ff */
[----:B------:R-:W-:-:S05]  /*1bb0*/  IMAD.SHL.U32 R0, R2, 0x200000, RZ ;  /* 0x0020000002007824 */ /* 0x000fca00078e00ff */
[----:B------:R-:W-:-:S07]  /*1bc0*/  LOP3.LUT R0, R3, R0, R4, 0xfe, !PT ;  /* 0x0000000003007212 */ /* 0x000fce00078efe04 */
.L_x_14004:
[----:B------:R-:W-:Y:S05]  /*1bd0*/  BSYNC B0 ;  /* 0x0000000000007941 */ /* 0x000fea0003800000 */
.L_x_14003:
[----:B------:R-:W0:Y:S02]  /*1be0*/  F2I.FTZ.TRUNC.NTZ R0, R0 ;  /* 0x0000000000007305 */ /* 0x000e24000021f100 */
[----:B0-----:R-:W-:Y:S01]  /*1bf0*/  PRMT R16, R0, 0x7610, R16 ;  /* 0x0000761000107816 */ /* 0x001fe20000000010 */
[----:B------:R-:W-:Y:S06]  /*1c00*/  BRA `(.L_x_13984) ;  /* 0x00000000009c7947 */ /* 0x000fec0003800000 */
.L_x_13996:
        /* <DEDUP_REMOVED lines=14> */
.L_x_14010:
[----:B------:R-:W-:Y:S05]  /*1cf0*/  BSYNC B0 ;  /* 0x0000000000007941 */ /* 0x000fea0003800000 */
.L_x_14009:
[----:B------:R-:W0:Y:S02]  /*1d00*/  F2I.FTZ.TRUNC.NTZ R0, R0 ;  /* 0x0000000000007305 */ /* 0x000e24000021f100 */
[----:B0-----:R-:W-:Y:S01]  /*1d10*/  PRMT R16, R0, 0x7610, R16 ;  /* 0x0000761000107816 */ /* 0x001fe20000000010 */
[----:B------:R-:W-:Y:S06]  /*1d20*/  BRA `(.L_x_13984) ;  /* 0x0000000000547947 */ /* 0x000fec0003800000 */
.L_x_13983:
        /* <DEDUP_REMOVED lines=16> */
.L_x_14011:
[----:B------:R-:W-:Y:S01]  /*1e30*/  PRMT R16, RZ, 0x7610, R16 ;  /* 0x00007610ff107816 */ /* 0x000fe20000000010 */
[----:B------:R-:W-:Y:S06]  /*1e40*/  BRA `(.L_x_13984) ;  /* 0x00000000000c7947 */ /* 0x000fec0003800000 */
.L_x_14008:
[----:B------:R3:W5:Y:S01]  /*1e50*/  LDG.E.U8 R16, desc[UR36][R2.64] ;  /* 0x0000002402107981 */ /* 0x000762000c1e1100 */
[----:B------:R-:W-:Y:S05]  /*1e60*/  BRA `(.L_x_13984) ;  /* 0x0000000000047947 */ /* 0x000fea0003800000 */
.L_x_14007:
[----:B------:R2:W5:Y:S02]  /*1e70*/  LDG.E.U8 R16, desc[UR36][R2.64] ;  /* 0x0000002402107981 */ /* 0x000564000c1e1100 */
.L_x_13984:
[----:B------:R-:W-:-:S07]  /*1e80*/  VIADD R25, R25, 0x80 ;  /* 0x0000008019197836 */ /* 0x000fce0000000000 */
.L_x_13978:
[----:B------:R-:W-:Y:S05]  /*1e90*/  BSYNC B6 ;  /* 0x0000000000067941 */ /* 0x000fea0003800000 */
.L_x_13977:
        /* <DEDUP_REMOVED lines=25> */
.L_x_14017:
[----:B------:R0:W5:Y:S01]  /*2030*/  LDG.E.U8 R18, desc[UR36][R2.64] ;  /* 0x0000002402127981 */ /* 0x000162000c1e1100 */
[----:B------:R-:W-:Y:S05]  /*2040*/  BRA `(.L_x_14019) ;  /* 0x0000000c00547947 */ /* 0x000fea0003800000 */
.L_x_14016:
        /* <DEDUP_REMOVED lines=8> */
.L_x_14021:
[----:B------:R0:W5:Y:S01]  /*20d0*/  LDG.E.U8 R18, desc[UR36][R2.64] ;  /* 0x0000002402127981 */ /* 0x000162000c1e1100 */
[----:B------:R-:W-:Y:S05]  /*20e0*/  BRA `(.L_x_14019) ;  /* 0x0000000c002c7947 */ /* 0x000fea0003800000 */
.L_x_14020:
[----:B------:R0:W5:Y:S01]  /*20f0*/  LDG.E.U16 R18, desc[UR36][R2.64] ;  /* 0x0000002402127981 */ /* 0x000162000c1e1500 */
[----:B------:R-:W-:Y:S05]  /*2100*/  BRA `(.L_x_14019) ;  /* 0x0000000c00247947 */ /* 0x000fea0003800000 */
.L_x_14015:
        /* <DEDUP_REMOVED lines=9> */
.L_x_14023:
[----:B------:R-:W2:Y:S02]  /*21a0*/  LDG.E.U16 R0, desc[UR36][R2.64] ;  /* 0x0000002402007981 */ /* 0x000ea4000c1e1500 */
[----:B--2---:R-:W-:-:S06]  /*21b0*/  HADD2.F32 R0, -RZ, R0.H0_H0 ;  /* 0x20000000ff007230 */ /* 0x004fcc0000004100 */
[----:B------:R-:W0:Y:S02]  /*21c0*/  F2I.FTZ.TRUNC.NTZ R0, R0 ;  /* 0x0000000000007305 */ /* 0x000e24000021f100 */
[----:B0-----:R-:W-:Y:S01]  /*21d0*/  PRMT R18, R0, 0x7610, R18 ;  /* 0x0000761000127816 */ /* 0x001fe20000000012 */
[----:B------:R-:W-:Y:S06]  /*21e0*/  BRA `(.L_x_14019) ;  /* 0x0000000800ec7947 */ /* 0x000fec0003800000 */
.L_x_14022:
        /* <DEDUP_REMOVED lines=9> */
.L_x_14025:
[----:B------:R-:W2:Y:S02]  /*2280*/  LDG.E.U16 R2, desc[UR36][R2.64] ;  /* 0x0000002402027981 */ /* 0x000ea4000c1e1500 */
[----:B--2---:R-:W-:-:S06]  /*2290*/  HADD2.F32 R0, -RZ, R2.H0_H0 ;  /* 0x20000002ff007230 */ /* 0x004fcc0000004100 */
[----:B------:R-:W0:Y:S02]  /*22a0*/  F2I.FTZ.TRUNC.NTZ R0, R0 ;  /* 0x0000000000007305 */ /* 0x000e24000021f100 */
[----:B0-----:R-:W-:Y:S01]  /*22b0*/  PRMT R18, R0, 0x7610, R18 ;  /* 0x0000761000127816 */ /* 0x001fe20000000012 */
[----:B------:R-:W-:Y:S06]  /*22c0*/  BRA `(.L_x_14019) ;  /* 0x0000000800b47947 */ /* 0x000fec0003800000 */
.L_x_14024:
[----:B------:R-:W2:Y:S02]  /*22d0*/  LDG.E.64 R2, desc[UR36][R2.64] ;  /* 0x0000002402027981 */ /* 0x000ea4000c1e1b00 */
[----:B--2---:R0:W1:Y:S01]  /*22e0*/  F2I.F64.TRUNC R18, R2 ;  /* 0x0000000200127311 */ /* 0x004062000030d100 */
[----:B------:R-:W-:Y:S05]  /*22f0*/  BRA `(.L_x_14019) ;  /* 0x0000000800a87947 */ /* 0x000fea0003800000 */
.L_x_14014:
        /* <DEDUP_REMOVED lines=12> */
.L_x_14028:
[----:B------:R-:W2:Y:S02]  /*23c0*/  LDG.E.64 R2, desc[UR36][R2.64] ;  /* 0x0000002402027981 */ /* 0x000ea4000c1e1b00 */
[----:B--2---:R3:W4:Y:S01]  /*23d0*/  F2I.F64.TRUNC R18, R2 ;  /* 0x0000000200127311 */ /* 0x004722000030d100 */
[----:B------:R-:W-:Y:S05]  /*23e0*/  BRA `(.L_x_14019) ;  /* 0x00000008006c7947 */ /* 0x000fea0003800000 */
.L_x_14027:
        /* <DEDUP_REMOVED lines=28> */
.L_x_14030:
        /* <DEDUP_REMOVED lines=15> */
.L_x_14029:
[----:B------:R-:W2:Y:S02]  /*26a0*/  LDG.E.U16 R0, desc[UR36][R2.64] ;  /* 0x0000002402007981 */ /* 0x000ea4000c1e1500 */
[----:B--2---:R-:W-:-:S06]  /*26b0*/  IMAD.U32 R0, R0, 0x10000, RZ ;  /* 0x0001000000007824 */ /* 0x004fcc00078e00ff */
[----:B------:R-:W0:Y:S02]  /*26c0*/  F2I.FTZ.TRUNC.NTZ R0, R0 ;  /* 0x0000000000007305 */ /* 0x000e24000021f100 */
[----:B0-----:R-:W-:Y:S01]  /*26d0*/  PRMT R18, R0, 0x7610, R18 ;  /* 0x0000761000127816 */ /* 0x001fe20000000012 */
[----:B------:R-:W-:Y:S06]  /*26e0*/  BRA `(.L_x_14019) ;  /* 0x0000000400ac7947 */ /* 0x000fec0003800000 */
.L_x_14026:
        /* <DEDUP_REMOVED lines=10> */
.L_x_14033:
        /* <DEDUP_REMOVED lines=21> */
.L_x_14037:
[----:B------:R-:W-:Y:S05]  /*28e0*/  BSYNC B1 ;  /* 0x0000000000017941 */ /* 0x000fea0003800000 */
.L_x_14036:
[----:B------:R-:W-:Y:S01]  /*28f0*/  LEA R3, R0, 0x3b800000, 0x17 ;  /* 0x3b80000000037811 */ /* 0x000fe200078eb8ff */
[----:B------:R-:W-:-:S05]  /*2900*/  IMAD.SHL.U32 R0, R2, 0x100000, RZ ;  /* 0x0010000002007824 */ /* 0x000fca00078e00ff */
[----:B------:R-:W-:-:S07]  /*2910*/  LOP3.LUT R0, R3, R0, R4, 0xfe, !PT ;  /* 0x0000000003007212 */ /* 0x000fce00078efe04 */
.L_x_14035:
[----:B------:R-:W-:Y:S05]  /*2920*/  BSYNC B0 ;  /* 0x0000000000007941 */ /* 0x000fea0003800000 */
.L_x_14034:
[----:B------:R-:W0:Y:S02]  /*2930*/  F2I.FTZ.TRUNC.NTZ R0, R0 ;  /* 0x0000000000007305 */ /* 0x000e24000021f100 */
[----:B0-----:R-:W-:Y:S01]  /*2940*/  PRMT R18, R0, 0x7610, R18 ;  /* 0x0000761000127816 */ /* 0x001fe20000000012 */
[----:B------:R-:W-:Y:S06]  /*2950*/  BRA `(.L_x_14019) ;  /* 0x0000000400107947 */ /* 0x000fec0003800000 */
.L_x_14032:
        /* <DEDUP_REMOVED lines=21> */
.L_x_14041:
[----:B------:R-:W-:Y:S05]  /*2ab0*/  BSYNC B1 ;  /* 0x0000000000017941 */ /* 0x000fea0003800000 */
.L_x_14040:
[----:B------:R-:W-:Y:S01]  /*2ac0*/  LEA R3, R0, 0x37800000, 0x17 ;  /* 0x3780000000037811 */ /* 0x000fe200078eb8ff */
[----:B------:R-:W-:-:S05]  /*2ad0*/  IMAD.SHL.U32 R0, R2, 0x200000, RZ ;  /* 0x0020000002007824 */ /* 0x000fca00078e00ff */
[----:B------:R-:W-:-:S07]  /*2ae0*/  LOP3.LUT R0, R3, R0, R4, 0xfe, !PT ;  /* 0x0000000003007212 */ /* 0x000fce00078efe04 */
.L_x_14039:
[----:B------:R-:W-:Y:S05]  /*2af0*/  BSYNC B0 ;  /* 0x0000000000007941 */ /* 0x000fea0003800000 */
.L_x_14038:
[----:B------:R-:W0:Y:S02]  /*2b00*/  F2I.FTZ.TRUNC.NTZ R0, R0 ;  /* 0x0000000000007305 */ /* 0x000e24000021f100 */
[----:B0-----:R-:W-:Y:S01]  /*2b10*/  PRMT R18, R0, 0x7610, R18 ;  /* 0x0000761000127816 */ /* 0x001fe20000000012 */
[----:B------:R-:W-:Y:S06]  /*2b20*/  BRA `(.L_x_14019) ;  /* 0x00000000009c7947 */ /* 0x000fec0003800000 */
.L_x_14031:
        /* <DEDUP_REMOVED lines=14> */
.L_x_14045:
[----:B------:R-:W-:Y:S05]  /*2c10*/  BSYNC B0 ;  /* 0x0000000000007941 */ /* 0x000fea0003800000 */
.L_x_14044:
[----:B------:R-:W0:Y:S02]  /*2c20*/  F2I.FTZ.TRUNC.NTZ R0, R0 ;  /* 0x0000000000007305 */ /* 0x000e24000021f100 */
[----:B0-----:R-:W-:Y:S01]  /*2c30*/  PRMT R18, R0, 0x7610, R18 ;  /* 0x0000761000127816 */ /* 0x001fe20000000012 */
[----:B------:R-:W-:Y:S06]  /*2c40*/  BRA `(.L_x_14019) ;  /* 0x0000000000547947 */ /* 0x000fec0003800000 */
.L_x_14018:
        /* <DEDUP_REMOVED lines=16> */
.L_x_14046:
[----:B------:R-:W-:Y:S01]  /*2d50*/  PRMT R18, RZ, 0x7610, R18 ;  /* 0x00007610ff127816 */ /* 0x000fe20000000012 */
[----:B------:R-:W-:Y:S06]  /*2d60*/  BRA `(.L_x_14019) ;  /* 0x00000000000c7947 */ /* 0x000fec0003800000 */
.L_x_14043:
[----:B------:R2:W5:Y:S01]  /*2d70*/  LDG.E.U8 R18, desc[UR36][R2.64] ;  /* 0x0000002402127981 */ /* 0x000562000c1e1100 */
[----:B------:R-:W-:Y:S05]  /*2d80*/  BRA `(.L_x_14019) ;  /* 0x0000000000047947 */ /* 0x000fea0003800000 */
.L_x_14042:
[----:B------:R1:W5:Y:S02]  /*2d90*/  LDG.E.U8 R18, desc[UR36][R2.64] ;  /* 0x0000002402127981 */ /* 0x000364000c1e1100 */
.L_x_14019:
[----:B------:R-:W-:-:S07]  /*2da0*/  VIADD R25, R25, 0x80 ;  /* 0x0000008019197836 */ /* 0x000fce0000000000 */
.L_x_14013:
[----:B------:R-:W-:Y:S05]  /*2db0*/  BSYNC B6 ;  /* 0x0000000000067941 */ /* 0x000fea0003800000 */
.L_x_14012:
        /* <DEDUP_REMOVED lines=23> */
.L_x_14052:
[----:B------:R0:W5:Y:S01]  /*2f30*/  LDG.E.U8 R17, desc[UR36][R2.64] ;  /* 0x0000002402117981 */ /* 0x000162000c1e1100 */
[----:B------:R-:W-:Y:S05]  /*2f40*/  BRA `(.L_x_14048) ;  /* 0x0000000c00507947 */ /* 0x000fea0003800000 */
.L_x_14051:
        /* <DEDUP_REMOVED lines=8> */
.L_x_14055:
[----:B------:R0:W5:Y:S01]  /*2fd0*/  LDG.E.U8 R17, desc[UR36][R2.64] ;  /* 0x0000002402117981 */ /* 0x000162000c1e1100 */
[----:B------:R-:W-:Y:S05]  /*2fe0*/  BRA `(.L_x_14048) ;  /* 0x0000000c00287947 */ /* 0x000fea0003800000 */
.L_x_14054:
[----:B------:R0:W5:Y:S01]  /*2ff0*/  LDG.E.U16 R17, desc[UR36][R2.64] ;  /* 0x0000002402117981 */ /* 0x000162000c1e1500 */
[----:B------:R-:W-:Y:S05]  /*3000*/  BRA `(.L_x_14048) ;  /* 0x0000000c00207947 */ /* 0x000fea0003800000 */
.L_x_14050:
        /* <DEDUP_REMOVED lines=9> */
.L_x_14057:
[----:B------:R-:W2:Y:S02]  /*30a0*/  LDG.E.U16 R0, desc[UR36][R2.64] ;  /* 0x0000002402007981 */ /* 0x000ea4000c1e1500 */
[----:B--2---:R-:W-:-:S06]  /*30b0*/  HADD2.F32 R0, -RZ, R0.H0_H0 ;  /* 0x20000000ff007230 */ /* 0x004fcc0000004100 */
[----:B------:R-:W0:Y:S02]  /*30c0*/  F2I.FTZ.TRUNC.NTZ R0, R0 ;  /* 0x0000000000007305 */ /* 0x000e24000021f100 */
[----:B0-----:R-:W-:Y:S01]  /*30d0*/  PRMT R17, R0, 0x7610, R17 ;  /* 0x0000761000117816 */ /* 0x001fe20000000011 */
[----:B------:R-:W-:Y:S06]  /*30e0*/  BRA `(.L_x_14048) ;  /* 0x0000000800e87947 */ /* 0x000fec0003800000 */
.L_x_14056:
        /* <DEDUP_REMOVED lines=9> */
.L_x_14059:
[----:B------:R-:W2:Y:S02]  /*3180*/  LDG.E.U16 R2, desc[UR36][R2.64] ;  /* 0x0000002402027981 */ /* 0x000ea4000c1e1500 */
[----:B--2---:R-:W-:-:S06]  /*3190*/  HADD2.F32 R0, -RZ, R2.H0_H0 ;  /* 0x20000002ff007230 */ /* 0x004fcc0000004100 */
[----:B------:R-:W0:Y:S02]  /*31a0*/  F2I.FTZ.TRUNC.NTZ R0, R0 ;  /* 0x0000000000007305 */ /* 0x000e24000021f100 */
[----:B0-----:R-:W-:Y:S01]  /*31b0*/  PRMT R17, R0, 0x7610, R17 ;  /* 0x0000761000117816 */ /* 0x001fe20000000011 */
[----:B------:R-:W-:Y:S06]  /*31c0*/  BRA `(.L_x_14048) ;  /* 0x0000000800b07947 */ /* 0x000fec0003800000 */
.L_x_14058:
[----:B------:R-:W2:Y:S02]  /*31d0*/  LDG.E.64 R2, desc[UR36][R2.64] ;  /* 0x0000002402027981 */ /* 0x000ea4000c1e1b00 */
[----:B--2---:R0:W1:Y:S01]  /*31e0*/  F2I.F64.TRUNC R17, R2 ;  /* 0x0000000200117311 */ /* 0x004062000030d100 */
[----:B------:R-:W-:Y:S05]  /*31f0*/  BRA `(.L_x_14048) ;  /* 0x0000000800a47947 */ /* 0x000fea0003800000 */
.L_x_14049:
        /* <DEDUP_REMOVED lines=12> */
.L_x_14062:
[----:B------:R-:W2:Y:S02]  /*32c0*/  LDG.E.64 R2, desc[UR36][R2.64] ;  /* 0x0000002402027981 */ /* 0x000ea4000c1e1b00 */
[----:B--2---:R0:W1:Y:S01]  /*32d0*/  F2I.F64.TRUNC R17, R2 ;  /* 0x0000000200117311 */ /* 0x004062000030d100 */
[----:B------:R-:W-:Y:S05]  /*32e0*/  BRA `(.L_x_14048) ;  /* 0x0000000800687947 */ /* 0x000fea0003800000 */
.L_x_14061:
        /* <DEDUP_REMOVED lines=28> */
.L_x_14064:
        /* <DEDUP_REMOVED lines=15> */
.L_x_14063:
[----:B------:R-:W2:Y:S02]  /*35a0*/  LDG.E.U16 R0, desc[UR36][R2.64] ;  /* 0x0000002402007981 */ /* 0x000ea4000c1e1500 */
[----:B--2---:R-:W-:-:S06]  /*35b0*/  IMAD.U32 R0, R0, 0x10000, RZ ;  /* 0x0001000000007824 */ /* 0x004fcc00078e00ff */
[----:B------:R-:W0:Y:S02]  /*35c0*/  F2I.FTZ.TRUNC.NTZ R0, R0 ;  /* 0x0000000000007305 */ /* 0x000e24000021f100 */
[----:B0-----:R-:W-:Y:S01]  /*35d0*/  PRMT R17, R0, 0x7610, R17 ;  /* 0x0000761000117816 */ /* 0x001fe20000000011 */
[----:B------:R-:W-:Y:S06]  /*35e0*/  BRA `(.L_x_14048) ;  /* 0x0000000400a87947 */ /* 0x000fec0003800000 */
.L_x_14060:
        /* <DEDUP_REMOVED lines=10> */
.L_x_14067:
        /* <DEDUP_REMOVED lines=21> */
.L_x_14071:
[----:B------:R-:W-:Y:S05]  /*37e0*/  BSYNC B1 ;  /* 0x0000000000017941 */ /* 0x000fea0003800000 */
.L_x_14070:
[----:B------:R-:W-:Y:S01]  /*37f0*/  LEA R3, R0, 0x3b800000, 0x17 ;  /* 0x3b80000000037811 */ /* 0x000fe200078eb8ff */
[----:B------:R-:W-:-:S05]  /*3800*/  IMAD.SHL.U32 R0, R2, 0x100000, RZ ;  /* 0x0010000002007824 */ /* 0x000fca00078e00ff */
[----:B------:R-:W-:-:S07]  /*3810*/  LOP3.LUT R0, R3, R0, R4, 0xfe, !PT ;  /* 0x0000000003007212 */ /* 0x000fce00078efe04 */
.L_x_14069:
[----:B------:R-:W-:Y:S05]  /*3820*/  BSYNC B0 ;  /* 0x0000000000007941 */ /* 0x000fea0003800000 */
.L_x_14068:
[----:B------:R-:W0:Y:S02]  /*3830*/  F2I.FTZ.TRUNC.NTZ R0, R0 ;  /* 0x0000000000007305 */ /* 0x000e24000021f100 */
[----:B0-----:R-:W-:Y:S01]  /*3840*/  PRMT R17, R0, 0x7610, R17 ;  /* 0x0000761000117816 */ /* 0x001fe20000000011 */
[----:B------:R-:W-:Y:S06]  /*3850*/  BRA `(.L_x_14048) ;  /* 0x00000004000c7947 */ /* 0x000fec0003800000 */
.L_x_14066:
        /* <DEDUP_REMOVED lines=21> */
.L_x_14075:
[----:B------:R-:W-:Y:S05]  /*39b0*/  BSYNC B1 ;  /* 0x0000000000017941 */ /* 0x000fea0003800000 */
.L_x_14074:
[----:B------:R-:W-:Y:S01]  /*39c0*/  LEA R3, R0, 0x37800000, 0x17 ;  /* 0x3780000000037811 */ /* 0x000fe200078eb8ff */
[----:B------:R-:W-:-:S05]  /*39d0*/  IMAD.SHL.U32 R0, R2, 0x200000, RZ ;  /* 0x0020000002007824 */ /* 0x000fca00078e00ff */
[----:B------:R-:W-:-:S07]  /*39e0*/  LOP3.LUT R0, R3, R0, R4, 0xfe, !PT ;  /* 0x0000000003007212 */ /* 0x000fce00078efe04 */
.L_x_14073:
[----:B------:R-:W-:Y:S05]  /*39f0*/  BSYNC B0 ;  /* 0x0000000000007941 */ /* 0x000fea0003800000 */
.L_x_14072:
[----:B------:R-:W0:Y:S02]  /*3a00*/  F2I.FTZ.TRUNC.NTZ R0, R0 ;  /* 0x0000000000007305 */ /* 0x000e24000021f100 */
[----:B0-----:R-:W-:Y:S01]  /*3a10*/  PRMT R17, R0, 0x7610, R17 ;  /* 0x0000761000117816 */ /* 0x001fe20000000011 */
[----:B------:R-:W-:Y:S06]  /*3a20*/  BRA `(.L_x_14048) ;  /* 0x0000000000987947 */ /* 0x000fec0003800000 */
.L_x_14065:
        /* <DEDUP_REMOVED lines=14> */
.L_x_14079:
[----:B------:R-:W-:Y:S05]  /*3b10*/  BSYNC B0 ;  /* 0x0000000000007941 */ /* 0x000fea0003800000 */
.L_x_14078:
[----:B------:R-:W0:Y:S02]  /*3b20*/  F2I.FTZ.TRUNC.NTZ R0, R0 ;  /* 0x0000000000007305 */ /* 0x000e24000021f100 */
[----:B0-----:R-:W-:Y:S01]  /*3b30*/  PRMT R17, R0, 0x7610, R17 ;  /* 0x0000761000117816 */ /* 0x001fe20000000011 */
[----:B------:R-:W-:Y:S06]  /*3b40*/  BRA `(.L_x_14048) ;  /* 0x0000000000507947 */ /* 0x000fec0003800000 */
.L_x_14053:
        /* <DEDUP_REMOVED lines=16> */
.L_x_14080:
[----:B------:R-:W-:Y:S05]  /*3c50*/  BRA `(.L_x_14048) ;  /* 0x00000000000c7947 */ /* 0x000fea0003800000 */
.L_x_14077:
[----:B------:R0:W5:Y:S01]  /*3c60*/  LDG.E.U8 R17, desc[UR36][R2.64] ;  /* 0x0000002402117981 */ /* 0x000162000c1e1100 */
[----:B------:R-:W-:Y:S05]  /*3c70*/  BRA `(.L_x_14048) ;  /* 0x0000000000047947 */ /* 0x000fea0003800000 */
.L_x_14076:
[----:B------:R0:W5:Y:S02]  /*3c80*/  LDG.E.U8 R17, desc[UR36][R2.64] ;  /* 0x0000002402117981 */ /* 0x000164000c1e1100 */
.L_x_14048:
[----:B------:R-:W-:Y:S05]  /*3c90*/  BSYNC B6 ;  /* 0x0000000000067941 */ /* 0x000fea0003800000 */
.L_x_14047:
        /* <DEDUP_REMOVED lines=15> */
[C---:B------:R-:W-:Y:S02]  /*3d90*/  VIMNMX R18, R16.reuse, R5, !PT ;  /* 0x0000000510127248 */ /* 0x040fe40007fe0100 */
[C---:B------:R-:W-:Y:S02]  /*3da0*/  VIMNMX R3, R16.reuse, R3, !PT ;  /* 0x0000000310037248 */ /* 0x040fe40007fe0100 */
[----:B------:R-:W-:-:S02]  /*3db0*/  VIMNMX R17, R16, R17, !PT ;  /* 0x0000001110117248 */ /* 0x000fc40007fe0100 */
[----:B------:R-:W-:Y:S02]  /*3dc0*/  VIMNMX R16, R16, R7, !PT ;  /* 0x0000000710107248 */ /* 0x000fe40007fe0100 */
        /* <DEDUP_REMOVED lines=23> */
.L_x_14086:
[----:B------:R0:W-:Y:S01]  /*3f40*/  STG.E.U8 desc[UR36][R8.64], R3 ;  /* 0x0000000308007986 */ /* 0x0001e2000c101124 */
[----:B------:R-:W-:Y:S05]  /*3f50*/  BRA `(.L_x_14082) ;  /* 0x0000000c00707947 */ /* 0x000fea0003800000 */
.L_x_14085:
        /* <DEDUP_REMOVED lines=11> */
.L_x_14089:
[----:B------:R-:W-:-:S05]  /*4010*/  PRMT R3, R3, 0x9910, RZ ;  /* 0x0000991003037816 */ /* 0x000fca00000000ff */
[----:B------:R0:W-:Y:S01]  /*4020*/  STG.E desc[UR36][R8.64], R3 ;  /* 0x0000000308007986 */ /* 0x0001e2000c101924 */
[----:B------:R-:W-:Y:S05]  /*4030*/  BRA `(.L_x_14082) ;  /* 0x0000000c00387947 */ /* 0x000fea0003800000 */
.L_x_14088:
[----:B------:R0:W-:Y:S01]  /*4040*/  STG.E.U16 desc[UR36][R8.64], R3 ;  /* 0x0000000308007986 */ /* 0x0001e2000c101524 */
[----:B------:R-:W-:Y:S05]  /*4050*/  BRA `(.L_x_14082) ;  /* 0x0000000c00307947 */ /* 0x000fea0003800000 */
.L_x_14084:
        /* <DEDUP_REMOVED lines=9> */
.L_x_14091:
[----:B------:R-:W0:Y:S02]  /*40f0*/  I2F.S16 R0, R3 ;  /* 0x0000000300007306 */ /* 0x000e240000101400 */
[----:B0-----:R-:W-:-:S05]  /*4100*/  F2FP.F16.F32.PACK_AB R0, RZ, R0 ;  /* 0x00000000ff00723e */ /* 0x001fca00000000ff */
[----:B------:R0:W-:Y:S01]  /*4110*/  STG.E.U16 desc[UR36][R8.64], R0 ;  /* 0x0000000008007986 */ /* 0x0001e2000c101524 */
[----:B------:R-:W-:Y:S05]  /*4120*/  BRA `(.L_x_14082) ;  /* 0x0000000800fc7947 */ /* 0x000fea0003800000 */
.L_x_14090:
        /* <DEDUP_REMOVED lines=10> */
.L_x_14093:
[----:B------:R-:W0:Y:S02]  /*41d0*/  I2F.S16 R3, R3 ;  /* 0x0000000300037306 */ /* 0x000e240000101400 */
[----:B0-----:R-:W-:-:S04]  /*41e0*/  F2FP.F16.F32.PACK_AB R3, RZ, R3 ;  /* 0x00000003ff03723e */ /* 0x001fc800000000ff */
[----:B------:R-:W-:-:S05]  /*41f0*/  PRMT R3, R3, 0x5410, RZ ;  /* 0x0000541003037816 */ /* 0x000fca00000000ff */
[----:B------:R0:W-:Y:S01]  /*4200*/  STG.E desc[UR36][R8.64], R3 ;  /* 0x0000000308007986 */ /* 0x0001e2000c101924 */
[----:B------:R-:W-:Y:S05]  /*4210*/  BRA `(.L_x_14082) ;  /* 0x0000000800c07947 */ /* 0x000fea0003800000 */
.L_x_14092:
[----:B------:R-:W0:Y:S02]  /*4220*/  I2F.F64.S16 R4, R3 ;  /* 0x0000000300047312 */ /* 0x000e240000101c00 */
[----:B0-----:R0:W-:Y:S01]  /*4230*/  STG.E.64 desc[UR36][R8.64], R4 ;  /* 0x0000000408007986 */ /* 0x0011e2000c101b24 */
[----:B------:R-:W-:Y:S05]  /*4240*/  BRA `(.L_x_14082) ;  /* 0x0000000800b47947 */ /* 0x000fea0003800000 */
.L_x_14083:
        /* <DEDUP_REMOVED lines=13> */
.L_x_14096:
[----:B------:R-:W0:Y:S01]  /*4320*/  I2F.F64.S16 R4, R3 ;  /* 0x0000000300047312 */ /* 0x000e220000101c00 */
[----:B------:R-:W-:-:S05]  /*4330*/  CS2R R6, SRZ ;  /* 0x0000000000067805 */ /* 0x000fca000001ff00 */
[----:B0-----:R0:W-:Y:S01]  /*4340*/  STG.E.128 desc[UR36][R8.64], R4 ;  /* 0x0000000408007986 */ /* 0x0011e2000c101d24 */
[----:B------:R-:W-:Y:S05]  /*4350*/  BRA `(.L_x_14082) ;  /* 0x0000000800707947 */ /* 0x000fea0003800000 */
.L_x_14095:
        /* <DEDUP_REMOVED lines=21> */
.L_x_14100:
[----:B------:R-:W-:Y:S05]  /*44b0*/  BSYNC B0 ;  /* 0x0000000000007941 */ /* 0x000fea0003800000 */
.L_x_14099:
[----:B------:R-:W-:-:S05]  /*44c0*/  LOP3.LUT R5, R0, R5, RZ, 0xfc, !PT ;  /* 0x0000000500057212 */ /* 0x000fca00078efcff */
[----:B------:R0:W-:Y:S01]  /*44d0*/  STG.E.U8 desc[UR36][R8.64], R5 ;  /* 0x0000000508007986 */ /* 0x0001e2000c101124 */
[----:B------:R-:W-:Y:S05]  /*44e0*/  BRA `(.L_x_14082) ;  /* 0x00000008000c7947 */ /* 0x000fea0003800000 */
.L_x_14098:
        /* <DEDUP_REMOVED lines=13> */
.L_x_14102:
[----:B------:R-:W-:Y:S01]  /*45c0*/  IMAD.MOV.U32 R0, RZ, RZ, 0x7f ;  /* 0x0000007fff007424 */ /* 0x000fe200078e00ff */
[----:B------:R-:W-:-:S04]  /*45d0*/  ISETP.GT.U32.AND P0, PT, R4, 0x7f800000, PT ;  /* 0x7f8000000400780c */ /* 0x000fc80003f04070 */
[----:B------:R-:W-:-:S09]  /*45e0*/  SEL R0, R0, 0x7c, P0 ;  /* 0x0000007c00007807 */ /* 0x000fd20000000000 */
.L_x_14103:
[----:B------:R-:W-:Y:S05]  /*45f0*/  BSYNC B0 ;  /* 0x0000000000007941 */ /* 0x000fea0003800000 */
.L_x_14101:
[----:B------:R-:W-:-:S04]  /*4600*/  LOP3.LUT R3, R5, 0x80000000, RZ, 0xc0, !PT ;  /* 0x8000000005037812 */ /* 0x000fc800078ec0ff */
[----:B------:R-:W-:-:S04]  /*4610*/  SHF.R.U32.HI R3, RZ, 0x18, R3 ;  /* 0x00000018ff037819 */ /* 0x000fc80000011603 */
[----:B------:R-:W-:-:S05]  /*4620*/  LOP3.LUT R3, R0, R3, RZ, 0xfc, !PT ;  /* 0x0000000300037212 */ /* 0x000fca00078efcff */
[----:B------:R0:W-:Y:S01]  /*4630*/  STG.E.U8 desc[UR36][R8.64], R3 ;  /* 0x0000000308007986 */ /* 0x0001e2000c101124 */
[----:B------:R-:W-:Y:S05]  /*4640*/  BRA `(.L_x_14082) ;  /* 0x0000000400b47947 */ /* 0x000fea0003800000 */
.L_x_14097:
[----:B------:R-:W0:Y:S02]  /*4650*/  I2F.S16 R0, R3 ;  /* 0x0000000300007306 */ /* 0x000e240000101400 */
[----:B0-----:R-:W-:-:S05]  /*4660*/  F2FP.BF16.F32.PACK_AB R0, RZ, R0 ;  /* 0x00000000ff00723e */ /* 0x001fca00000010ff */
[----:B------:R0:W-:Y:S01]  /*4670*/  STG.E.U16 desc[UR36][R8.64], R0 ;  /* 0x0000000008007986 */ /* 0x0001e2000c101524 */
[----:B------:R-:W-:Y:S05]  /*4680*/  BRA `(.L_x_14082) ;  /* 0x0000000400a47947 */ /* 0x000fea0003800000 */
.L_x_14094:
        /* <DEDUP_REMOVED lines=10> */
.L_x_14106:
        /* <DEDUP_REMOVED lines=17> */
.L_x_14109:
[----:B------:R-:W-:-:S04]  /*4840*/  LOP3.LUT R3, R3, 0x80000000, RZ, 0xc0, !PT ;  /* 0x8000000003037812 */ /* 0x000fc800078ec0ff */
[----:B------:R-:W-:-:S04]  /*4850*/  SHF.R.U32.HI R3, RZ, 0x18, R3 ;  /* 0x00000018ff037819 */ /* 0x000fc80000011603 */
[----:B------:R-:W-:-:S04]  /*4860*/  LOP3.LUT R0, R0, R3, RZ, 0xfc, !PT ;  /* 0x0000000300007212 */ /* 0x000fc800078efcff */
[----:B------:R-:W-:-:S07]  /*4870*/  PRMT R4, R0, 0x7610, R4 ;  /* 0x0000761000047816 */ /* 0x000fce0000000004 */
.L_x_14108:
[----:B------:R-:W-:Y:S05]  /*4880*/  BSYNC B0 ;  /* 0x0000000000007941 */ /* 0x000fea0003800000 */
.L_x_14107:
[----:B------:R4:W-:Y:S01]  /*4890*/  STG.E.U8 desc[UR36][R8.64], R4 ;  /* 0x0000000408007986 */ /* 0x0009e2000c101124 */
[----:B------:R-:W-:Y:S05]  /*48a0*/  BRA `(.L_x_14082) ;  /* 0x00000004001c7947 */ /* 0x000fea0003800000 */
.L_x_14105:
        /* <DEDUP_REMOVED lines=17> */
.L_x_14112:
[----:B------:R-:W-:-:S04]  /*49c0*/  LOP3.LUT R3, R3, 0x80000000, RZ, 0xc0, !PT ;  /* 0x8000000003037812 */ /* 0x000fc800078ec0ff */
[----:B------:R-:W-:-:S04]  /*49d0*/  SHF.R.U32.HI R3, RZ, 0x18, R3 ;  /* 0x00000018ff037819 */ /* 0x000fc80000011603 */
[----:B------:R-:W-:-:S04]  /*49e0*/  LOP3.LUT R0, R0, R3, RZ, 0xfc, !PT ;  /* 0x0000000300007212 */ /* 0x000fc800078efcff */
[----:B------:R-:W-:-:S07]  /*49f0*/  PRMT R4, R0, 0x7610, R4 ;  /* 0x0000761000047816 */ /* 0x000fce0000000004 */
.L_x_14111:
[----:B------:R-:W-:Y:S05]  /*4a00*/  BSYNC B0 ;  /* 0x0000000000007941 */ /* 0x000fea0003800000 */
.L_x_14110:
[----:B------:R0:W-:Y:S01]  /*4a10*/  STG.E.U8 desc[UR36][R8.64], R4 ;  /* 0x0000000408007986 */ /* 0x0001e2000c101124 */
[----:B------:R-:W-:Y:S05]  /*4a20*/  BRA `(.L_x_14082) ;  /* 0x0000000000bc7947 */ /* 0x000fea0003800000 */
.L_x_14104:
        /* <DEDUP_REMOVED lines=23> */
.L_x_14087:
        /* <DEDUP_REMOVED lines=16> */
.L_x_14115:
[----:B------:R-:W-:Y:S05]  /*4ca0*/  BRA `(.L_x_14082) ;  /* 0x00000000001c7947 */ /* 0x000fea0003800000 */
.L_x_14114:
[----:B------:R-:W-:-:S05]  /*4cb0*/  PRMT R3, R3, 0x9910, RZ ;  /* 0x0000991003037816 */ /* 0x000fca00000000ff */
[----:B------:R-:W-:-:S05]  /*4cc0*/  IMAD.MOV.U32 R4, RZ, RZ, R3 ;  /* 0x000000ffff047224 */ /* 0x000fca00078e0003 */
[----:B------:R-:W-:-:S05]  /*4cd0*/  SHF.R.S32.HI R5, RZ, 0x1f, R4 ;  /* 0x0000001fff057819 */ /* 0x000fca0000011404 */
[----:B------:R3:W-:Y:S01]  /*4ce0*/  STG.E.64 desc[UR36][R8.64], R4 ;  /* 0x0000000408007986 */ /* 0x0007e2000c101b24 */
[----:B------:R-:W-:Y:S05]  /*4cf0*/  BRA `(.L_x_14082) ;  /* 0x0000000000087947 */ /* 0x000fea0003800000 */
.L_x_14113:
[----:B------:R-:W-:-:S05]  /*4d00*/  PRMT R3, R3, 0x9910, RZ ;  /* 0x0000991003037816 */ /* 0x000fca00000000ff */
[----:B------:R0:W-:Y:S02]  /*4d10*/  STG.E desc[UR36][R8.64], R3 ;  /* 0x0000000308007986 */ /* 0x0001e4000c101924 */
.L_x_14082:
[----:B------:R-:W-:Y:S05]  /*4d20*/  BSYNC B6 ;  /* 0x0000000000067941 */ /* 0x000fea0003800000 */
.L_x_14081:
        /* <DEDUP_REMOVED lines=23> */
.L_x_14121:
[----:B------:R0:W-:Y:S01]  /*4ea0*/  STG.E.U8 desc[UR36][R8.64], R18 ;  /* 0x0000001208007986 */ /* 0x0001e2000c101124 */
[----:B------:R-:W-:Y:S05]  /*4eb0*/  BRA `(.L_x_14123) ;  /* 0x0000000c00647947 */ /* 0x000fea0003800000 */
.L_x_14120:
        /* <DEDUP_REMOVED lines=10> */
.L_x_14125:
[----:B------:R-:W-:-:S05]  /*4f60*/  PRMT R3, R18, 0x9910, RZ ;  /* 0x0000991012037816 */ /* 0x000fca00000000ff */
[----:B------:R0:W-:Y:S01]  /*4f70*/  STG.E desc[UR36][R8.64], R3 ;  /* 0x0000000308007986 */ /* 0x0001e2000c101924 */
[----:B------:R-:W-:Y:S05]  /*4f80*/  BRA `(.L_x_14123) ;  /* 0x0000000c00307947 */ /* 0x000fea0003800000 */
.L_x_14124:
[----:B------:R0:W-:Y:S01]  /*4f90*/  STG.E.U16 desc[UR36][R8.64], R18 ;  /* 0x0000001208007986 */ /* 0x0001e2000c101524 */
[----:B------:R-:W-:Y:S05]  /*4fa0*/  BRA `(.L_x_14123) ;  /* 0x0000000c00287947 */ /* 0x000fea0003800000 */
.L_x_14119:
        /* <DEDUP_REMOVED lines=9> */
.L_x_14127:
[----:B------:R-:W0:Y:S02]  /*5040*/  I2F.S16 R0, R18 ;  /* 0x0000001200007306 */ /* 0x000e240000101400 */
[----:B0-----:R-:W-:-:S05]  /*5050*/  F2FP.F16.F32.PACK_AB R0, RZ, R0 ;  /* 0x00000000ff00723e */ /* 0x001fca00000000ff */
[----:B------:R0:W-:Y:S01]  /*5060*/  STG.E.U16 desc[UR36][R8.64], R0 ;  /* 0x0000000008007986 */ /* 0x0001e2000c101524 */
[----:B------:R-:W-:Y:S05]  /*5070*/  BRA `(.L_x_14123) ;  /* 0x0000000800f47947 */ /* 0x000fea0003800000 */
.L_x_14126:
        /* <DEDUP_REMOVED lines=10> */
.L_x_14129:
[----:B------:R-:W0:Y:S02]  /*5120*/  I2F.S16 R18, R18 ;  /* 0x0000001200127306 */ /* 0x000e240000101400 */
[----:B0-----:R-:W-:-:S04]  /*5130*/  F2FP.F16.F32.PACK_AB R3, RZ, R18 ;  /* 0x00000012ff03723e */ /* 0x001fc800000000ff */
[----:B------:R-:W-:-:S05]  /*5140*/  PRMT R3, R3, 0x5410, RZ ;  /* 0x0000541003037816 */ /* 0x000fca00000000ff */
[----:B------:R0:W-:Y:S01]  /*5150*/  STG.E desc[UR36][R8.64], R3 ;  /* 0x0000000308007986 */ /* 0x0001e2000c101924 */
[----:B------:R-:W-:Y:S05]  /*5160*/  BRA `(.L_x_14123) ;  /* 0x0000000800b87947 */ /* 0x000fea0003800000 */
.L_x_14128:
[----:B------:R-:W0:Y:S02]  /*5170*/  I2F.F64.S16 R4, R18 ;  /* 0x0000001200047312 */ /* 0x000e240000101c00 */
[----:B0-----:R0:W-:Y:S01]  /*5180*/  STG.E.64 desc[UR36][R8.64], R4 ;  /* 0x0000000408007986 */ /* 0x0011e2000c101b24 */
[----:B------:R-:W-:Y:S05]  /*5190*/  BRA `(.L_x_14123) ;  /* 0x0000000800ac7947 */ /* 0x000fea0003800000 */
.L_x_14118:
        /* <DEDUP_REMOVED lines=13> */
.L_x_14132:
[----:B------:R-:W0:Y:S01]  /*5270*/  I2F.F64.S16 R4, R18 ;  /* 0x0000001200047312 */ /* 0x000e220000101c00 */
[----:B------:R-:W-:-:S05]  /*5280*/  CS2R R6, SRZ ;  /* 0x0000000000067805 */ /* 0x000fca000001ff00 */
[----:B0-----:R0:W-:Y:S01]  /*5290*/  STG.E.128 desc[UR36][R8.64], R4 ;  /* 0x0000000408007986 */ /* 0x0011e2000c101d24 */
[----:B------:R-:W-:Y:S05]  /*52a0*/  BRA `(.L_x_14123) ;  /* 0x0000000800687947 */ /* 0x000fea0003800000 */
.L_x_14131:
        /* <DEDUP_REMOVED lines=21> */
.L_x_14136:
[----:B------:R-:W-:Y:S05]  /*5400*/  BSYNC B0 ;  /* 0x0000000000007941 */ /* 0x000fea0003800000 */
.L_x_14135:
[----:B------:R-:W-:-:S05]  /*5410*/  LOP3.LUT R5, R0, R5, RZ, 0xfc, !PT ;  /* 0x0000000500057212 */ /* 0x000fca00078efcff */
[----:B------:R0:W-:Y:S01]  /*5420*/  STG.E.U8 desc[UR36][R8.64], R5 ;  /* 0x0000000508007986 */ /* 0x0001e2000c101124 */
[----:B------:R-:W-:Y:S05]  /*5430*/  BRA `(.L_x_14123) ;  /* 0x0000000800047947 */ /* 0x000fea0003800000 */
.L_x_14134:
        /* <DEDUP_REMOVED lines=13> */
.L_x_14138:
[----:B------:R-:W-:Y:S01]  /*5510*/  IMAD.MOV.U32 R0, RZ, RZ, 0x7f ;  /* 0x0000007fff007424 */ /* 0x000fe200078e00ff */
[----:B------:R-:W-:-:S04]  /*5520*/  ISETP.GT.U32.AND P0, PT, R3, 0x7f800000, PT ;  /* 0x7f8000000300780c */ /* 0x000fc80003f04070 */
[----:B------:R-:W-:-:S09]  /*5530*/  SEL R0, R0, 0x7c, P0 ;  /* 0x0000007c00007807 */ /* 0x000fd20000000000 */
.L_x_14139:
[----:B------:R-:W-:Y:S05]  /*5540*/  BSYNC B0 ;  /* 0x0000000000007941 */ /* 0x000fea0003800000 */
.L_x_14137:
[----:B------:R-:W-:-:S04]  /*5550*/  LOP3.LUT R3, R5, 0x80000000, RZ, 0xc0, !PT ;  /* 0x8000000005037812 */ /* 0x000fc800078ec0ff */
[----:B------:R-:W-:-:S04]  /*5560*/  SHF.R.U32.HI R3, RZ, 0x18, R3 ;  /* 0x00000018ff037819 */ /* 0x000fc80000011603 */
[----:B------:R-:W-:-:S05]  /*5570*/  LOP3.LUT R3, R0, R3, RZ, 0xfc, !PT ;  /* 0x0000000300037212 */ /* 0x000fca00078efcff */
[----:B------:R0:W-:Y:S01]  /*5580*/  STG.E.U8 desc[UR36][R8.64], R3 ;  /* 0x0000000308007986 */ /* 0x0001e2000c101124 */
[----:B------:R-:W-:Y:S05]  /*5590*/  BRA `(.L_x_14123) ;  /* 0x0000000400ac7947 */ /* 0x000fea0003800000 */
.L_x_14133:
[----:B------:R-:W0:Y:S02]  /*55a0*/  I2F.S16 R0, R18 ;  /* 0x0000001200007306 */ /* 0x000e240000101400 */
[----:B0-----:R-:W-:-:S05]  /*55b0*/  F2FP.BF16.F32.PACK_AB R0, RZ, R0 ;  /* 0x00000000ff00723e */ /* 0x001fca00000010ff */
[----:B------:R0:W-:Y:S01]  /*55c0*/  STG.E.U16 desc[UR36][R8.64], R0 ;  /* 0x0000000008007986 */ /* 0x0001e2000c101524 */
[----:B------:R-:W-:Y:S05]  /*55d0*/  BRA `(.L_x_14123) ;  /* 0x00000004009c7947 */ /* 0x000fea0003800000 */
.L_x_14130:
        /* <DEDUP_REMOVED lines=10> */
.L_x_14142:
        /* <DEDUP_REMOVED lines=17> */
.L_x_14145:
[----:B------:R-:W-:-:S04]  /*5790*/  LOP3.LUT R3, R5, 0x80000000, RZ, 0xc0, !PT ;  /* 0x8000000005037812 */ /* 0x000fc800078ec0ff */
[----:B------:R-:W-:-:S04]  /*57a0*/  SHF.R.U32.HI R3, RZ, 0x18, R3 ;  /* 0x00000018ff037819 */ /* 0x000fc80000011603 */
[----:B------:R-:W-:-:S04]  /*57b0*/  LOP3.LUT R0, R0, R3, RZ, 0xfc, !PT ;  /* 0x0000000300007212 */ /* 0x000fc800078efcff */
[----:B------:R-:W-:-:S07]  /*57c0*/  PRMT R4, R0, 0x7610, R4 ;  /* 0x0000761000047816 */ /* 0x000fce0000000004 */
.L_x_14144:
[----:B------:R-:W-:Y:S05]  /*57d0*/  BSYNC B0 ;  /* 0x0000000000007941 */ /* 0x000fea0003800000 */
.L_x_14143:
[----:B------:R3:W-:Y:S01]  /*57e0*/  STG.E.U8 desc[UR36][R8.64], R4 ;  /* 0x0000000408007986 */ /* 0x0007e2000c101124 */
[----:B------:R-:W-:Y:S05]  /*57f0*/  BRA `(.L_x_14123) ;  /* 0x0000000400147947 */ /* 0x000fea0003800000 */
.L_x_14141:
        /* <DEDUP_REMOVED lines=17> */
.L_x_14148:
[----:B------:R-:W-:-:S04]  /*5910*/  LOP3.LUT R3, R5, 0x80000000, RZ, 0xc0, !PT ;  /* 0x8000000005037812 */ /* 0x000fc800078ec0ff */
[----:B------:R-:W-:-:S04]  /*5920*/  SHF.R.U32.HI R3, RZ, 0x18, R3 ;  /* 0x00000018ff037819 */ /* 0x000fc80000011603 */
[----:B------:R-:W-:-:S04]  /*5930*/  LOP3.LUT R0, R0, R3, RZ, 0xfc, !PT ;  /* 0x0000000300007212 */ /* 0x000fc800078efcff */
[----:B------:R-:W-:-:S07]  /*5940*/  PRMT R4, R0, 0x7610, R4 ;  /* 0x0000761000047816 */ /* 0x000fce0000000004 */
.L_x_14147:
[----:B------:R-:W-:Y:S05]  /*5950*/  BSYNC B0 ;  /* 0x0000000000007941 */ /* 0x000fea0003800000 */
.L_x_14146:
[----:B------:R0:W-:Y:S01]  /*5960*/  STG.E.U8 desc[UR36][R8.64], R4 ;  /* 0x0000000408007986 */ /* 0x0001e2000c101124 */
[----:B------:R-:W-:Y:S05]  /*5970*/  BRA `(.L_x_14123) ;  /* 0x0000000000b47947 */ /* 0x000fea0003800000 */
.L_x_14140:
        /* <DEDUP_REMOVED lines=22> */
.L_x_14122:
        /* <DEDUP_REMOVED lines=16> */
.L_x_14151:
[----:B------:R-:W-:Y:S05]  /*5be0*/  BRA `(.L_x_14123) ;  /* 0x0000000000187947 */ /* 0x000fea0003800000 */
.L_x_14150:
[----:B------:R-:W-:-:S04]  /*5bf0*/  PRMT R4, R18, 0x9910, RZ ;  /* 0x0000991012047816 */ /* 0x000fc800000000ff */
[----:B------:R-:W-:-:S05]  /*5c00*/  SHF.R.S32.HI R5, RZ, 0x1f, R4 ;  /* 0x0000001fff057819 */ /* 0x000fca0000011404 */
[----:B------:R2:W-:Y:S01]  /*5c10*/  STG.E.64 desc[UR36][R8.64], R4 ;  /* 0x0000000408007986 */ /* 0x0005e2000c101b24 */
[----:B------:R-:W-:Y:S05]  /*5c20*/  BRA `(.L_x_14123) ;  /* 0x0000000000087947 */ /* 0x000fea0003800000 */
.L_x_14149:
[----:B------:R-:W-:-:S05]  /*5c30*/  PRMT R3, R18, 0x9910, RZ ;  /* 0x0000991012037816 */ /* 0x000fca00000000ff */
[----:B------:R0:W-:Y:S02]  /*5c40*/  STG.E desc[UR36][R8.64], R3 ;  /* 0x0000000308007986 */ /* 0x0001e4000c101924 */
.L_x_14123:
        /* <DEDUP_REMOVED lines=23> */
.L_x_14155:
[----:B------:R3:W-:Y:S01]  /*5dc0*/  STG.E.U8 desc[UR36][R8.64], R17 ;  /* 0x0000001108007986 */ /* 0x0007e2000c101124 */
[----:B------:R-:W-:Y:S05]  /*5dd0*/  BRA `(.L_x_14157) ;  /* 0x0000000c00647947 */ /* 0x000fea0003800000 */
.L_x_14154:
        /* <DEDUP_REMOVED lines=10> */
.L_x_14159:
[----:B------:R-:W-:-:S05]  /*5e80*/  PRMT R3, R17, 0x9910, RZ ;  /* 0x0000991011037816 */ /* 0x000fca00000000ff */
[----:B------:R2:W-:Y:S01]  /*5e90*/  STG.E desc[UR36][R8.64], R3 ;  /* 0x0000000308007986 */ /* 0x0005e2000c101924 */
[----:B------:R-:W-:Y:S05]  /*5ea0*/  BRA `(.L_x_14157) ;  /* 0x0000000c00307947 */ /* 0x000fea0003800000 */
.L_x_14158:
[----:B------:R0:W-:Y:S01]  /*5eb0*/  STG.E.U16 desc[UR36][R8.64], R17 ;  /* 0x0000001108007986 */ /* 0x0001e2000c101524 */
[----:B------:R-:W-:Y:S05]  /*5ec0*/  BRA `(.L_x_14157) ;  /* 0x0000000c00287947 */ /* 0x000fea0003800000 */
.L_x_14153:
        /* <DEDUP_REMOVED lines=9> */
.L_x_14161:
[----:B------:R-:W0:Y:S02]  /*5f60*/  I2F.S16 R0, R17 ;  /* 0x0000001100007306 */ /* 0x000e240000101400 */
[----:B0-----:R-:W-:-:S05]  /*5f70*/  F2FP.F16.F32.PACK_AB R0, RZ, R0 ;  /* 0x00000000ff00723e */ /* 0x001fca00000000ff */
[----:B------:R0:W-:Y:S01]  /*5f80*/  STG.E.U16 desc[UR36][R8.64], R0 ;  /* 0x0000000008007986 */ /* 0x0001e2000c101524 */
[----:B------:R-:W-:Y:S05]  /*5f90*/  BRA `(.L_x_14157) ;  /* 0x0000000800f47947 */ /* 0x000fea0003800000 */
.L_x_14160:
        /* <DEDUP_REMOVED lines=10> */
.L_x_14163:
[----:B------:R-:W0:Y:S02]  /*6040*/  I2F.S16 R17, R17 ;  /* 0x0000001100117306 */ /* 0x000e240000101400 */
[----:B0-----:R-:W-:-:S04]  /*6050*/  F2FP.F16.F32.PACK_AB R3, RZ, R17 ;  /* 0x00000011ff03723e */ /* 0x001fc800000000ff */
[----:B------:R-:W-:-:S05]  /*6060*/  PRMT R3, R3, 0x5410, RZ ;  /* 0x0000541003037816 */ /* 0x000fca00000000ff */
[----:B------:R0:W-:Y:S01]  /*6070*/  STG.E desc[UR36][R8.64], R3 ;  /* 0x0000000308007986 */ /* 0x0001e2000c101924 */
[----:B------:R-:W-:Y:S05]  /*6080*/  BRA `(.L_x_14157) ;  /* 0x0000000800b87947 */ /* 0x000fea0003800000 */
.L_x_14162:
[----:B------:R-:W0:Y:S02]  /*6090*/  I2F.F64.S16 R4, R17 ;  /* 0x0000001100047312 */ /* 0x000e240000101c00 */
[----:B0-----:R0:W-:Y:S01]  /*60a0*/  STG.E.64 desc[UR36][R8.64], R4 ;  /* 0x0000000408007986 */ /* 0x0011e2000c101b24 */
[----:B------:R-:W-:Y:S05]  /*60b0*/  BRA `(.L_x_14157) ;  /* 0x0000000800ac7947 */ /* 0x000fea0003800000 */
.L_x_14152:
        /* <DEDUP_REMOVED lines=13> */
.L_x_14166:
[----:B------:R-:W0:Y:S01]  /*6190*/  I2F.F64.S16 R4, R17 ;  /* 0x0000001100047312 */ /* 0x000e220000101c00 */
[----:B------:R-:W-:-:S05]  /*61a0*/  CS2R R6, SRZ ;  /* 0x0000000000067805 */ /* 0x000fca000001ff00 */
[----:B0-----:R0:W-:Y:S01]  /*61b0*/  STG.E.128 desc[UR36][R8.64], R4 ;  /* 0x0000000408007986 */ /* 0x0011e2000c101d24 */
[----:B------:R-:W-:Y:S05]  /*61c0*/  BRA `(.L_x_14157) ;  /* 0x0000000800687947 */ /* 0x000fea0003800000 */
.L_x_14165:
        /* <DEDUP_REMOVED lines=21> */
.L_x_14170:
[----:B------:R-:W-:Y:S05]  /*6320*/  BSYNC B0 ;  /* 0x0000000000007941 */ /* 0x000fea0003800000 */
.L_x_14169:
[----:B------:R-:W-:-:S05]  /*6330*/  LOP3.LUT R5, R0, R5, RZ, 0xfc, !PT ;  /* 0x0000000500057212 */ /* 0x000fca00078efcff */
[----:B------:R0:W-:Y:S01]  /*6340*/  STG.E.U8 desc[UR36][R8.64], R5 ;  /* 0x0000000508007986 */ /* 0x0001e2000c101124 */
[----:B------:R-:W-:Y:S05]  /*6350*/  BRA `(.L_x_14157) ;  /* 0x0000000800047947 */ /* 0x000fea0003800000 */
.L_x_14168:
        /* <DEDUP_REMOVED lines=13> */
.L_x_14172:
[----:B------:R-:W-:Y:S01]  /*6430*/  IMAD.MOV.U32 R0, RZ, RZ, 0x7f ;  /* 0x0000007fff007424 */ /* 0x000fe200078e00ff */
[----:B------:R-:W-:-:S04]  /*6440*/  ISETP.GT.U32.AND P0, PT, R3, 0x7f800000, PT ;  /* 0x7f8000000300780c */ /* 0x000fc80003f04070 */
[----:B------:R-:W-:-:S09]  /*6450*/  SEL R0, R0, 0x7c, P0 ;  /* 0x0000007c00007807 */ /* 0x000fd20000000000 */
.L_x_14173:
[----:B------:R-:W-:Y:S05]  /*6460*/  BSYNC B0 ;  /* 0x0000000000007941 */ /* 0x000fea0003800000 */
.L_x_14171:
[----:B------:R-:W-:-:S04]  /*6470*/  LOP3.LUT R3, R17, 0x80000000, RZ, 0xc0, !PT ;  /* 0x8000000011037812 */ /* 0x000fc800078ec0ff */
[----:B------:R-:W-:-:S04]  /*6480*/  SHF.R.U32.HI R3, RZ, 0x18, R3 ;  /* 0x00000018ff037819 */ /* 0x000fc80000011603 */
[----:B------:R-:W-:-:S05]  /*6490*/  LOP3.LUT R3, R0, R3, RZ, 0xfc, !PT ;  /* 0x0000000300037212 */ /* 0x000fca00078efcff */
[----:B------:R0:W-:Y:S01]  /*64a0*/  STG.E.U8 desc[UR36][R8.64], R3 ;  /* 0x0000000308007986 */ /* 0x0001e2000c101124 */
[----:B------:R-:W-:Y:S05]  /*64b0*/  BRA `(.L_x_14157) ;  /* 0x0000000400ac7947 */ /* 0x000fea0003800000 */
.L_x_14167:
[----:B------:R-:W0:Y:S02]  /*64c0*/  I2F.S16 R0, R17 ;  /* 0x0000001100007306 */ /* 0x000e240000101400 */
[----:B0-----:R-:W-:-:S05]  /*64d0*/  F2FP.BF16.F32.PACK_AB R0, RZ, R0 ;  /* 0x00000000ff00723e */ /* 0x001fca00000010ff */
[----:B------:R0:W-:Y:S01]  /*64e0*/  STG.E.U16 desc[UR36][R8.64], R0 ;  /* 0x0000000008007986 */ /* 0x0001e2000c101524 */
[----:B------:R-:W-:Y:S05]  /*64f0*/  BRA `(.L_x_14157) ;  /* 0x00000004009c7947 */ /* 0x000fea0003800000 */
.L_x_14164:
        /* <DEDUP_REMOVED lines=10> */
.L_x_14176:
        /* <DEDUP_REMOVED lines=17> */
.L_x_14179:
[----:B------:R-:W-:-:S04]  /*66b0*/  LOP3.LUT R3, R17, 0x80000000, RZ, 0xc0, !PT ;  /* 0x8000000011037812 */ /* 0x000fc800078ec0ff */
[----:B------:R-:W-:-:S04]  /*66c0*/  SHF.R.U32.HI R3, RZ, 0x18, R3 ;  /* 0x00000018ff037819 */ /* 0x000fc80000011603 */
[----:B------:R-:W-:-:S04]  /*66d0*/  LOP3.LUT R0, R0, R3, RZ, 0xfc, !PT ;  /* 0x0000000300007212 */ /* 0x000fc800078efcff */
[----:B------:R-:W-:-:S07]  /*66e0*/  PRMT R4, R0, 0x7610, R4 ;  /* 0x0000761000047816 */ /* 0x000fce0000000004 */
.L_x_14178:
[----:B------:R-:W-:Y:S05]  /*66f0*/  BSYNC B0 ;  /* 0x0000000000007941 */ /* 0x000fea0003800000 */
.L_x_14177:
[----:B------:R0:W-:Y:S01]  /*6700*/  STG.E.U8 desc[UR36][R8.64], R4 ;  /* 0x0000000408007986 */ /* 0x0001e2000c101124 */
[----:B------:R-:W-:Y:S05]  /*6710*/  BRA `(.L_x_14157) ;  /* 0x0000000400147947 */ /* 0x000fea0003800000 */
.L_x_14175:
        /* <DEDUP_REMOVED lines=17> */
.L_x_14182:
[----:B------:R-:W-:-:S04]  /*6830*/  LOP3.LUT R3, R17, 0x80000000, RZ, 0xc0, !PT ;  /* 0x8000000011037812 */ /* 0x000fc800078ec0ff */
[----:B------:R-:W-:-:S04]  /*6840*/  SHF.R.U32.HI R3, RZ, 0x18, R3 ;  /* 0x00000018ff037819 */ /* 0x000fc80000011603 */
[----:B------:R-:W-:-:S04]  /*6850*/  LOP3.LUT R0, R0, R3, RZ, 0xfc, !PT ;  /* 0x0000000300007212 */ /* 0x000fc800078efcff */
[----:B------:R-:W-:-:S07]  /*6860*/  PRMT R4, R0, 0x7610, R4 ;  /* 0x0000761000047816 */ /* 0x000fce0000000004 */
.L_x_14181:
[----:B------:R-:W-:Y:S05]  /*6870*/  BSYNC B0 ;  /* 0x0000000000007941 */ /* 0x000fea0003800000 */
.L_x_14180:
[----:B------:R0:W-:Y:S01]  /*6880*/  STG.E.U8 desc[UR36][R8.64], R4 ;  /* 0x0000000408007986 */ /* 0x0001e2000c101124 */
[----:B------:R-:W-:Y:S05]  /*6890*/  BRA `(.L_x_14157) ;  /* 0x0000000000b47947 */ /* 0x000fea0003800000 */
.L_x_14174:
        /* <DEDUP_REMOVED lines=22> */
.L_x_14156:
        /* <DEDUP_REMOVED lines=16> */
.L_x_14185:
[----:B------:R-:W-:Y:S05]  /*6b00*/  BRA `(.L_x_14157) ;  /* 0x0000000000187947 */ /* 0x000fea0003800000 */
.L_x_14184:
[----:B------:R-:W-:-:S04]  /*6b10*/  PRMT R4, R17, 0x9910, RZ ;  /* 0x0000991011047816 */ /* 0x000fc800000000ff */
[----:B------:R-:W-:-:S05]  /*6b20*/  SHF.R.S32.HI R5, RZ, 0x1f, R4 ;  /* 0x0000001fff057819 */ /* 0x000fca0000011404 */
[----:B------:R0:W-:Y:S01]  /*6b30*/  STG.E.64 desc[UR36][R8.64], R4 ;  /* 0x0000000408007986 */ /* 0x0001e2000c101b24 */
[----:B------:R-:W-:Y:S05]  /*6b40*/  BRA `(.L_x_14157) ;  /* 0x0000000000087947 */ /* 0x000fea0003800000 */
.L_x_14183:
[----:B------:R-:W-:-:S05]  /*6b50*/  PRMT R3, R17, 0x9910, RZ ;  /* 0x0000991011037816 */ /* 0x000fca00000000ff */
[----:B------:R0:W-:Y:S02]  /*6b60*/  STG.E desc[UR36][R8.64], R3 ;  /* 0x0000000308007986 */ /* 0x0001e4000c101924 */
.L_x_14157:
[----:B------:R-:W-:-:S07]  /*6b70*/  VIADD R2, R2, 0x80 ;  /* 0x0000008002027836 */ /* 0x000fce0000000000 */
.L_x_14117:
[----:B------:R-:W-:Y:S05]  /*6b80*/  BSYNC B6 ;  /* 0x0000000000067941 */ /* 0x000fea0003800000 */
.L_x_14116:
        /* <DEDUP_REMOVED lines=21> */
.L_x_14189:
[----:B------:R-:W-:Y:S01]  /*6ce0*/  STG.E.U8 desc[UR36][R2.64], R16 ;  /* 0x0000001002007986 */ /* 0x000fe2000c101124 */
[----:B------:R-:W-:Y:S05]  /*6cf0*/  EXIT ;  /* 0x000000000000794d */ /* 0x000fea0003800000 */
.L_x_14188:
        /* <DEDUP_REMOVED lines=10> */
.L_x_14192:
[----:B------:R-:W-:-:S05]  /*6da0*/  PRMT R5, R16, 0x9910, RZ ;  /* 0x0000991010057816 */ /* 0x000fca00000000ff */
[----:B------:R-:W-:Y:S01]  /*6db0*/  STG.E desc[UR36][R2.64], R5 ;  /* 0x0000000502007986 */ /* 0x000fe2000c101924 */
[----:B------:R-:W-:Y:S05]  /*6dc0*/  EXIT ;  /* 0x000000000000794d */ /* 0x000fea0003800000 */
.L_x_14191:
[----:B------:R-:W-:Y:S01]  /*6dd0*/  STG.E.U16 desc[UR36][R2.64], R16 ;  /* 0x0000001002007986 */ /* 0x000fe2000c101524 */
[----:B------:R-:W-:Y:S05]  /*6de0*/  EXIT ;  /* 0x000000000000794d */ /* 0x000fea0003800000 */
.L_x_14187:
        /* <DEDUP_REMOVED lines=9> */
.L_x_14194:
[----:B------:R-:W0:Y:S02]  /*6e80*/  I2F.S16 R0, R16 ;  /* 0x0000001000007306 */ /* 0x000e240000101400 */
[----:B0-----:R-:W-:-:S05]  /*6e90*/  F2FP.F16.F32.PACK_AB R0, RZ, R0 ;  /* 0x00000000ff00723e */ /* 0x001fca00000000ff */
[----:B------:R-:W-:Y:S01]  /*6ea0*/  STG.E.U16 desc[UR36][R2.64], R0 ;  /* 0x0000000002007986 */ /* 0x000fe2000c101524 */
[----:B------:R-:W-:Y:S05]  /*6eb0*/  EXIT ;  /* 0x000000000000794d */ /* 0x000fea0003800000 */
.L_x_14193:
        /* <DEDUP_REMOVED lines=10> */
.L_x_14196:
[----:B------:R-:W0:Y:S02]  /*6f60*/  I2F.S16 R16, R16 ;  /* 0x0000001000107306 */ /* 0x000e240000101400 */
[----:B0-----:R-:W-:-:S04]  /*6f70*/  F2FP.F16.F32.PACK_AB R5, RZ, R16 ;  /* 0x00000010ff05723e */ /* 0x001fc800000000ff */
[----:B------:R-:W-:-:S05]  /*6f80*/  PRMT R5, R5, 0x5410, RZ ;  /* 0x0000541005057816 */ /* 0x000fca00000000ff */
[----:B------:R-:W-:Y:S01]  /*6f90*/  STG.E desc[UR36][R2.64], R5 ;  /* 0x0000000502007986 */ /* 0x000fe2000c101924 */
[----:B------:R-:W-:Y:S05]  /*6fa0*/  EXIT ;  /* 0x000000000000794d */ /* 0x000fea0003800000 */
.L_x_14195:
[----:B------:R-:W0:Y:S02]  /*6fb0*/  I2F.F64.S16 R16, R16 ;  /* 0x0000001000107312 */ /* 0x000e240000101c00 */
[----:B0-----:R-:W-:Y:S01]  /*6fc0*/  STG.E.64 desc[UR36][R2.64], R16 ;  /* 0x0000001002007986 */ /* 0x001fe2000c101b24 */
[----:B------:R-:W-:Y:S05]  /*6fd0*/  EXIT ;  /* 0x000000000000794d */ /* 0x000fea0003800000 */
.L_x_14186:
        /* <DEDUP_REMOVED lines=13> */
.L_x_14199:
[----:B------:R-:W0:Y:S01]  /*70b0*/  I2F.F64.S16 R16, R16 ;  /* 0x0000001000107312 */ /* 0x000e220000101c00 */
[----:B------:R-:W-:-:S05]  /*70c0*/  CS2R R18, SRZ ;  /* 0x0000000000127805 */ /* 0x000fca000001ff00 */
[----:B0-----:R-:W-:Y:S01]  /*70d0*/  STG.E.128 desc[UR36][R2.64], R16 ;  /* 0x0000001002007986 */ /* 0x001fe2000c101d24 */
[----:B------:R-:W-:Y:S05]  /*70e0*/  EXIT ;  /* 0x000000000000794d */ /* 0x000fea0003800000 */
.L_x_14198:
        /* <DEDUP_REMOVED lines=21> */
.L_x_14203:
[----:B------:R-:W-:Y:S05]  /*7240*/  BSYNC B0 ;  /* 0x0000000000007941 */ /* 0x000fea0003800000 */
.L_x_14202:
[----:B------:R-:W-:-:S05]  /*7250*/  LOP3.LUT R5, R0, R5, RZ, 0xfc, !PT ;  /* 0x0000000500057212 */ /* 0x000fca00078efcff */
[----:B------:R-:W-:Y:S01]  /*7260*/  STG.E.U8 desc[UR36][R2.64], R5 ;  /* 0x0000000502007986 */ /* 0x000fe2000c101124 */
[----:B------:R-:W-:Y:S05]  /*7270*/  EXIT ;  /* 0x000000000000794d */ /* 0x000fea0003800000 */
.L_x_14201:
        /* <DEDUP_REMOVED lines=13> */
.L_x_14205:
[----:B------:R-:W-:Y:S01]  /*7350*/  IMAD.MOV.U32 R0, RZ, RZ, 0x7f ;  /* 0x0000007fff007424 */ /* 0x000fe200078e00ff */
[----:B------:R-:W-:-:S04]  /*7360*/  ISETP.GT.U32.AND P0, PT, R4, 0x7f800000, PT ;  /* 0x7f8000000400780c */ /* 0x000fc80003f04070 */
[----:B------:R-:W-:-:S09]  /*7370*/  SEL R0, R0, 0x7c, P0 ;  /* 0x0000007c00007807 */ /* 0x000fd20000000000 */
.L_x_14206:
[----:B------:R-:W-:Y:S05]  /*7380*/  BSYNC B0 ;  /* 0x0000000000007941 */ /* 0x000fea0003800000 */
.L_x_14204:
[----:B------:R-:W-:-:S04]  /*7390*/  LOP3.LUT R4, R5, 0x80000000, RZ, 0xc0, !PT ;  /* 0x8000000005047812 */ /* 0x000fc800078ec0ff */
[----:B------:R-:W-:-:S04]  /*73a0*/  SHF.R.U32.HI R5, RZ, 0x18, R4 ;  /* 0x00000018ff057819 */ /* 0x000fc80000011604 */
[----:B------:R-:W-:-:S05]  /*73b0*/  LOP3.LUT R5, R0, R5, RZ, 0xfc, !PT ;  /* 0x0000000500057212 */ /* 0x000fca00078efcff */
[----:B------:R-:W-:Y:S01]  /*73c0*/  STG.E.U8 desc[UR36][R2.64], R5 ;  /* 0x0000000502007986 */ /* 0x000fe2000c101124 */
[----:B------:R-:W-:Y:S05]  /*73d0*/  EXIT ;  /* 0x000000000000794d */ /* 0x000fea0003800000 */
.L_x_14200:
[----:B------:R-:W0:Y:S02]  /*73e0*/  I2F.S16 R0, R16 ;  /* 0x0000001000007306 */ /* 0x000e240000101400 */
[----:B0-----:R-:W-:-:S05]  /*73f0*/  F2FP.BF16.F32.PACK_AB R0, RZ, R0 ;  /* 0x00000000ff00723e */ /* 0x001fca00000010ff */
[----:B------:R-:W-:Y:S01]  /*7400*/  STG.E.U16 desc[UR36][R2.64], R0 ;  /* 0x0000000002007986 */ /* 0x000fe2000c101524 */
[----:B------:R-:W-:Y:S05]  /*7410*/  EXIT ;  /* 0x000000000000794d */ /* 0x000fea0003800000 */
.L_x_14197:
        /* <DEDUP_REMOVED lines=10> */
.L_x_14209:
        /* <DEDUP_REMOVED lines=17> */
.L_x_14212:
[----:B------:R-:W-:-:S04]  /*75d0*/  LOP3.LUT R0, R7, 0x80000000, RZ, 0xc0, !PT ;  /* 0x8000000007007812 */ /* 0x000fc800078ec0ff */
[----:B------:R-:W-:-:S04]  /*75e0*/  SHF.R.U32.HI R5, RZ, 0x18, R0 ;  /* 0x00000018ff057819 */ /* 0x000fc80000011600 */
[----:B------:R-:W-:-:S04]  /*75f0*/  LOP3.LUT R4, R4, R5, RZ, 0xfc, !PT ;  /* 0x0000000504047212 */ /* 0x000fc800078efcff */
[----:B------:R-:W-:-:S07]  /*7600*/  PRMT R0, R4, 0x7610, R0 ;  /* 0x0000761004007816 */ /* 0x000fce0000000000 */
.L_x_14211:
[----:B------:R-:W-:Y:S05]  /*7610*/  BSYNC B0 ;  /* 0x0000000000007941 */ /* 0x000fea0003800000 */
.L_x_14210:
[----:B------:R-:W-:Y:S01]  /*7620*/  STG.E.U8 desc[UR36][R2.64], R0 ;  /* 0x0000000002007986 */ /* 0x000fe2000c101124 */
[----:B------:R-:W-:Y:S05]  /*7630*/  EXIT ;  /* 0x000000000000794d */ /* 0x000fea0003800000 */
.L_x_14208:
        /* <DEDUP_REMOVED lines=17> */
.L_x_14215:
[----:B------:R-:W-:-:S04]  /*7750*/  LOP3.LUT R0, R7, 0x80000000, RZ, 0xc0, !PT ;  /* 0x8000000007007812 */ /* 0x000fc800078ec0ff */
[----:B------:R-:W-:-:S04]  /*7760*/  SHF.R.U32.HI R5, RZ, 0x18, R0 ;  /* 0x00000018ff057819 */ /* 0x000fc80000011600 */
[----:B------:R-:W-:-:S04]  /*7770*/  LOP3.LUT R4, R4, R5, RZ, 0xfc, !PT ;  /* 0x0000000504047212 */ /* 0x000fc800078efcff */
[----:B------:R-:W-:-:S07]  /*7780*/  PRMT R0, R4, 0x7610, R0 ;  /* 0x0000761004007816 */ /* 0x000fce0000000000 */
.L_x_14214:
[----:B------:R-:W-:Y:S05]  /*7790*/  BSYNC B0 ;  /* 0x0000000000007941 */ /* 0x000fea0003800000 */
.L_x_14213:
[----:B------:R-:W-:Y:S01]  /*77a0*/  STG.E.U8 desc[UR36][R2.64], R0 ;  /* 0x0000000002007986 */ /* 0x000fe2000c101124 */
[----:B------:R-:W-:Y:S05]  /*77b0*/  EXIT ;  /* 0x000000000000794d */ /* 0x000fea0003800000 */
.L_x_14207:
        /* <DEDUP_REMOVED lines=22> */
.L_x_14190:
        /* <DEDUP_REMOVED lines=16> */
.L_x_14218:
[----:B------:R-:W-:Y:S05]  /*7a20*/  EXIT ;  /* 0x000000000000794d */ /* 0x000fea0003800000 */
.L_x_14217:
[----:B------:R-:W-:-:S04]  /*7a30*/  PRMT R4, R16, 0x9910, RZ ;  /* 0x0000991010047816 */ /* 0x000fc800000000ff */
[----:B------:R-:W-:-:S05]  /*7a40*/  SHF.R.S32.HI R5, RZ, 0x1f, R4 ;  /* 0x0000001fff057819 */ /* 0x000fca0000011404 */
[----:B------:R-:W-:Y:S01]  /*7a50*/  STG.E.64 desc[UR36][R2.64], R4 ;  /* 0x0000000402007986 */ /* 0x000fe2000c101b24 */
[----:B------:R-:W-:Y:S05]  /*7a60*/  EXIT ;  /* 0x000000000000794d */ /* 0x000fea0003800000 */
.L_x_14216:
[----:B------:R-:W-:-:S05]  /*7a70*/  PRMT R5, R16, 0x9910, RZ ;  /* 0x0000991010057816 */ /* 0x000fca00000000ff */
[----:B------:R-:W-:Y:S01]  /*7a80*/  STG.E desc[UR36][R2.64], R5 ;  /* 0x0000000502007986 */ /* 0x000fe2000c101924 */
[----:B------:R-:W-:Y:S05]  /*7a90*/  EXIT ;  /* 0x000000000000794d */ /* 0x000fea0003800000 */
.L_x_14219:
        /* <DEDUP_REMOVED lines=14> */
.L_x_36271:


//--------------------- .text._ZN2at6native18elementwise_kernelILi128ELi4EZNS0_22gpu_kernel_impl_nocastIZZZNS0_21clamp_min_kernel_cudaERNS_18TensorIteratorBaseERKN3c106ScalarEENKUlvE_clEvENKUlvE0_clEvEUlaE_EEvS4_RKT_EUliE_EEviT1_ --------------------------
	.section	.text._ZN2at6native18elementwise_kernelILi128ELi4EZNS0_22gpu_kernel_impl_nocastIZZZNS0_21clamp_min_kernel_cudaERNS_18TensorIteratorBaseERKN3c106ScalarEENKUlvE_clEvENKUlvE0_clEvEUlaE_EEvS4_RKT_EUliE_EEviT1_,"ax",@progbits
	.align	128
        .global         _ZN2at6native18elementwise_kernelILi128ELi4EZNS0_22gpu_kernel_impl_nocastIZZZNS0_21clamp_min_kernel_cudaERNS_18TensorIteratorBaseERKN3c106ScalarEENKUlvE_clEvENKUlvE0_clEvEUlaE_EEvS4_RKT_EUliE_EEviT1_
        .type           _ZN2at6native18elementwise_kernelILi128ELi4EZNS0_22gpu_kernel_impl_nocastIZZZNS0_21clamp_min_kernel_cudaERNS_18TensorIteratorBaseERKN3c106ScalarEENKUlvE_clEvENKUlvE0_clEvEUlaE_EEvS4_RKT_EUliE_EEviT1_,@function
        .size           _ZN2at6native18elementwise_kernelILi128ELi4EZNS0_22gpu_kernel_impl_nocastIZZZNS0_21clamp_min_kernel_cudaERNS_18TensorIteratorBaseERKN3c106ScalarEENKUlvE_clEvENKUlvE0_clEvEUlaE_EEvS4_RKT_EUliE_EEviT1_,(.L_x_36272 - _ZN2at6native18elementwise_kernelILi128ELi4EZNS0_22gpu_kernel_impl_nocastIZZZNS0_21clamp_min_kernel_cudaERNS_18TensorIteratorBaseERKN3c106ScalarEENKUlvE_clEvENKUlvE0_clEvEUlaE_EEvS4_RKT_EUliE_EEviT1_)
        .other          _ZN2at6native18elementwise_kernelILi128ELi4EZNS0_22gpu_kernel_impl_nocastIZZZNS0_21clamp_min_kernel_cudaERNS_18TensorIteratorBaseERKN3c106ScalarEENKUlvE_clEvENKUlvE0_clEvEUlaE_EEvS4_RKT_EUliE_EEviT1_,@"STO_CUDA_ENTRY STV_DEFAULT"
_ZN2at6native18elementwise_kernelILi128ELi4EZNS0_22gpu_kernel_impl_nocastIZZZNS0_21clamp_min_kernel_cudaERNS_18TensorIteratorBaseERKN3c106ScalarEENKUlvE_clEvENKUlvE0_clEvEUlaE_EEvS4_RKT_EUliE_EEviT1_:
.text._ZN2at6native18elementwise_kernelILi128ELi4EZNS0_22gpu_kernel_impl_nocastIZZZNS0_21clamp_min_kernel_cudaERNS_18TensorIteratorBaseERKN3c106ScalarEENKUlvE_clEvENKUlvE0_clEvEUlaE_EEvS4_RKT_EUliE_EEviT1_:
        /* <DEDUP_REMOVED lines=312> */
.L_x_14222:
        /* <DEDUP_REMOVED lines=9> */
[----:B--2---:R-:W-:-:S05]  /*1410*/  VIMNMX R7, R4, UR4, !PT ;  /* 0x0000000404077c48 */ /* 0x004fca000ffe0100 */
[----:B------:R0:W-:Y:S02]  /*1420*/  STG.E.U8 desc[UR6][R2.64], R7 ;  /* 0x0000000702007986 */ /* 0x0001e4000c101106 */
.L_x_14221:
[----:B------:R-:W-:Y:S05]  /*1430*/  BSYNC B0 ;  /* 0x0000000000007941 */ /* 0x000fea0003800000 */
.L_x_14220:
        /* <DEDUP_REMOVED lines=305> */
.L_x_14225:
        /* <DEDUP_REMOVED lines=10> */
[----:B--2---:R-:W-:-:S05]  /*27f0*/  VIMNMX R7, R4, UR4, !PT ;  /* 0x0000000404077c48 */ /* 0x004fca000ffe0100 */
        /* <DEDUP_REMOVED lines=304> */
.L_x_14226:
        /* <DEDUP_REMOVED lines=11> */
.L_x_14224:
[----:B------:R-:W-:Y:S05]  /*3bb0*/  BSYNC B0 ;  /* 0x0000000000007941 */ /* 0x000fea0003800000 */
.L_x_14223:
        /* <DEDUP_REMOVED lines=304> */
.L_x_14227:
        /* <DEDUP_REMOVED lines=8> */
[----:B--2---:R-:W-:-:S05]  /*4f40*/  VIMNMX R7, R4, UR4, !PT ;  /* 0x0000000404077c48 */ /* 0x004fca000ffe0100 */
[----:B------:R-:W-:Y:S01]  /*4f50*/  STG.E.U8 desc[UR6][R2.64], R7 ;  /* 0x0000000702007986 */ /* 0x000fe2000c101106 */
[----:B------:R-:W-:Y:S05]  /*4f60*/  EXIT ;  /* 0x000000000000794d */ /* 0x000fea0003800000 */
.L_x_14228:
        /* <DEDUP_REMOVED lines=9> */
.L_x_36272:


//--------------------- .text._ZN2at6native27unrolled_elementwise_kernelIZZZNS0_21clamp_min_kernel_cudaERNS_18TensorIteratorBaseERKN3c106ScalarEENKUlvE_clEvENKUlvE0_clEvEUlaE_St5arrayIPcLm2EELi4E23TrivialOffsetCalculatorILi1EjESF_NS0_6memory15LoadWithoutCastENSG_16StoreWithoutCastEEEviT_T0_T2_T3_T4_T5_ --------------------------
	.section	.text._ZN2at6native27unrolled_elementwise_kernelIZZZNS0_21clamp_min_kernel_cudaERNS_18TensorIteratorBaseERKN3c106ScalarEENKUlvE_clEvENKUlvE0_clEvEUlaE_St5arrayIPcLm2EELi4E23TrivialOffsetCalculatorILi1EjESF_NS0_6memory15LoadWithoutCastENSG_16StoreWithoutCastEEEviT_T0_T2_T3_T4_T5_,"ax",@progbits
	.align	128
        .global         _ZN2at6native27unrolled_elementwise_kernelIZZZNS0_21clamp_min_kernel_cudaERNS_18TensorIteratorBaseERKN3c106ScalarEENKUlvE_clEvENKUlvE0_clEvEUlaE_St5arrayIPcLm2EELi4E23TrivialOffsetCalculatorILi1EjESF_NS0_6memory15LoadWithoutCastENSG_16StoreWithoutCastEEEviT_T0_T2_T3_T4_T5_
        .type           _ZN2at6native27unrolled_elementwise_kernelIZZZNS0_21clamp_min_kernel_cudaERNS_18TensorIteratorBaseERKN3c106ScalarEENKUlvE_clEvENKUlvE0_clEvEUlaE_St5arrayIPcLm2EELi4E23TrivialOffsetCalculatorILi1EjESF_NS0_6memory15LoadWithoutCastENSG_16StoreWithoutCastEEEviT_T0_T2_T3_T4_T5_,@function
        .size           _ZN2at6native27unrolled_elementwise_kernelIZZZNS0_21clamp_min_kernel_cudaERNS_18TensorIteratorBaseERKN3c106ScalarEENKUlvE_clEvENKUlvE0_clEvEUlaE_St5arrayIPcLm2EELi4E23TrivialOffsetCalculatorILi1EjESF_NS0_6memory15LoadWithoutCastENSG_16StoreWithoutCastEEEviT_T0_T2_T3_T4_T5_,(.L_x_36273 - _ZN2at6native27unrolled_elementwise_kernelIZZZNS0_21clamp_min_kernel_cudaERNS_18TensorIteratorBaseERKN3c106ScalarEENKUlvE_clEvENKUlvE0_clEvEUlaE_St5arrayIPcLm2EELi4E23TrivialOffsetCalculatorILi1EjESF_NS0_6memory15LoadWithoutCastENSG_16StoreWithoutCastEEEviT_T0_T2_T3_T4_T5_)
        .other          _ZN2at6native27unrolled_elementwise_kernelIZZZNS0_21clamp_min_kernel_cudaERNS_18TensorIteratorBaseERKN3c106ScalarEENKUlvE_clEvENKUlvE0_clEvEUlaE_St5arrayIPcLm2EELi4E23TrivialOffsetCalculatorILi1EjESF_NS0_6memory15LoadWithoutCastENSG_16StoreWithoutCastEEEviT_T0_T2_T3_T4_T5_,@"STO_CUDA_ENTRY STV_DEFAULT"
_ZN2at6native27unrolled_elementwise_kernelIZZZNS0_21clamp_min_kernel_cudaERNS_18TensorIteratorBaseERKN3c106ScalarEENKUlvE_clEvENKUlvE0_clEvEUlaE_St5arrayIPcLm2EELi4E23TrivialOffsetCalculatorILi1EjESF_NS0_6memory15LoadWithoutCastENSG_16StoreWithoutCastEEEviT_T0_T2_T3_T4_T5_:
.text._ZN2at6native27unrolled_elementwise_kernelIZZZNS0_21clamp_min_kernel_cudaERNS_18TensorIteratorBaseERKN3c106ScalarEENKUlvE_clEvENKUlvE0_clEvEUlaE_St5arrayIPcLm2EELi4E23TrivialOffsetCalculatorILi1EjESF_NS0_6memory15LoadWithoutCastENSG_16StoreWithoutCastEEEviT_T0_T2_T3_T4_T5_:
        /* <DEDUP_REMOVED lines=47> */
[----:B--2---:R-:W-:-:S05]  /*02f0*/  VIMNMX R3, R12, UR4, !PT ;  /* 0x000000040c037c48 */ /* 0x004fca000ffe0100 */
[----:B------:R0:W-:Y:S01]  /*0300*/  @!P0 STG.E.U8 desc[UR6][R10.64], R3 ;  /* 0x000000030a008986 */ /* 0x0001e2000c101106 */
[----:B----4-:R-:W-:Y:S02]  /*0310*/  VIMNMX R15, R15, UR4, !PT ;  /* 0x000000040f0f7c48 */ /* 0x010fe4000ffe0100 */
[----:B-----5:R-:W-:Y:S02]  /*0320*/  VIMNMX R13, R13, UR4, !PT ;  /* 0x000000040d0d7c48 */ /* 0x020fe4000ffe0100 */
[----:B------:R-:W-:Y:S01]  /*0330*/  VIMNMX R9, R14, UR4, !PT ;  /* 0x000000040e097c48 */ /* 0x000fe2000ffe0100 */
        /* <DEDUP_REMOVED lines=13> */
.L_x_14230:
[----:B------:R-:W-:Y:S05]  /*0410*/  BSYNC B0 ;  /* 0x0000000000007941 */ /* 0x000fea0003800000 */
.L_x_14229:
        /* <DEDUP_REMOVED lines=8> */
.L_x_14231:
        /* <DEDUP_REMOVED lines=14> */
.L_x_36273:


//--------------------- .text._ZN2at6native29vectorized_elementwise_kernelILi2EZZZNS0_21clamp_min_kernel_cudaERNS_18TensorIteratorBaseERKN3c106ScalarEENKUlvE_clEvENKUlvE0_clEvEUlaE_St5arrayIPcLm2EEEEviT0_T1_ --------------------------
	.section	.text._ZN2at6native29vectorized_elementwise_kernelILi2EZZZNS0_21clamp_min_kernel_cudaERNS_18TensorIteratorBaseERKN3c106ScalarEENKUlvE_clEvENKUlvE0_clEvEUlaE_St5arrayIPcLm2EEEEviT0_T1_,"ax",@progbits
	.align	128
        .global         _ZN2at6native29vectorized_elementwise_kernelILi2EZZZNS0_21clamp_min_kernel_cudaERNS_18TensorIteratorBaseERKN3c106ScalarEENKUlvE_clEvENKUlvE0_clEvEUlaE_St5arrayIPcLm2EEEEviT0_T1_
        .type           _ZN2at6native29vectorized_elementwise_kernelILi2EZZZNS0_21clamp_min_kernel_cudaERNS_18TensorIteratorBaseERKN3c106ScalarEENKUlvE_clEvENKUlvE0_clEvEUlaE_St5arrayIPcLm2EEEEviT0_T1_,@function
        .size           _ZN2at6native29vectorized_elementwise_kernelILi2EZZZNS0_21clamp_min_kernel_cudaERNS_18TensorIteratorBaseERKN3c106ScalarEENKUlvE_clEvENKUlvE0_clEvEUlaE_St5arrayIPcLm2EEEEviT0_T1_,(.L_x_36274 - _ZN2at6native29vectorized_elementwise_kernelILi2EZZZNS0_21clamp_min_kernel_cudaERNS_18TensorIteratorBaseERKN3c106ScalarEENKUlvE_clEvENKUlvE0_clEvEUlaE_St5arrayIPcLm2EEEEviT0_T1_)
        .other          _ZN2at6native29vectorized_elementwise_kernelILi2EZZZNS0_21clamp_min_kernel_cudaERNS_18TensorIteratorBaseERKN3c106ScalarEENKUlvE_clEvENKUlvE0_clEvEUlaE_St5arrayIPcLm2EEEEviT0_T1_,@"STO_CUDA_ENTRY STV_DEFAULT"
_ZN2at6native29vectorized_elementwise_kernelILi2EZZZNS0_21clamp_min_kernel_cudaERNS_18TensorIteratorBaseERKN3c106ScalarEENKUlvE_clEvENKUlvE0_clEvEUlaE_St5arrayIPcLm2EEEEviT0_T1_:
.text._ZN2at6native29vectorized_elementwise_kernelILi2EZZZNS0_21clamp_min_kernel_cudaERNS_18TensorIteratorBaseERKN3c106ScalarEENKUlvE_clEvENKUlvE0_clEvEUlaE_St5arrayIPcLm2EEEEviT0_T1_:
        /* <DEDUP_REMOVED lines=40> */
[----:B------:R-:W-:Y:S01]  /*0280*/  VIMNMX R0, R0, UR5, !PT ;  /* 0x0000000500007c48 */ /* 0x000fe2000ffe0100 */
[----:B------:R-:W-:Y:S01]  /*0290*/  IMAD.MOV.U32 R9, RZ, RZ, R12 ;  /* 0x000000ffff097224 */ /* 0x000fe200078e000c */
[----:B------:R-:W-:Y:S01]  /*02a0*/  VIMNMX R5, R4, UR5, !PT ;  /* 0x0000000504057c48 */ /* 0x000fe2000ffe0100 */
[----:B------:R-:W-:Y:S01]  /*02b0*/  IMAD.MOV.U32 R10, RZ, RZ, R13 ;  /* 0x000000ffff0a7224 */ /* 0x000fe200078e000d */
[----:B------:R-:W-:Y:S01]  /*02c0*/  VIMNMX R6, R6, UR5, !PT ;  /* 0x0000000506067c48 */ /* 0x000fe2000ffe0100 */
[----:B------:R-:W-:Y:S01]  /*02d0*/  IMAD.MOV.U32 R11, RZ, RZ, R14 ;  /* 0x000000ffff0b7224 */ /* 0x000fe200078e000e */
[----:B------:R-:W-:-:S02]  /*02e0*/  VIMNMX R7, R7, UR5, !PT ;  /* 0x0000000507077c48 */ /* 0x000fc4000ffe0100 */
[----:B------:R-:W-:Y:S02]  /*02f0*/  VIMNMX R8, R8, UR5, !PT ;  /* 0x0000000508087c48 */ /* 0x000fe4000ffe0100 */
[----:B------:R-:W-:Y:S02]  /*0300*/  VIMNMX R9, R9, UR5, !PT ;  /* 0x0000000509097c48 */ /* 0x000fe4000ffe0100 */
[----:B------:R-:W-:Y:S02]  /*0310*/  VIMNMX R10, R10, UR5, !PT ;  /* 0x000000050a0a7c48 */ /* 0x000fe4000ffe0100 */
[----:B------:R-:W-:Y:S02]  /*0320*/  VIMNMX R11, R11, UR5, !PT ;  /* 0x000000050b0b7c48 */ /* 0x000fe4000ffe0100 */
        /* <DEDUP_REMOVED lines=9> */
.L_x_14232:
        /* <DEDUP_REMOVED lines=73> */
[----:B--2---:R-:W-:Y:S02]  /*0850*/  VIMNMX R7, R16, UR5, !PT ;  /* 0x0000000510077c48 */ /* 0x004fe4000ffe0100 */
[----:B-1----:R-:W-:Y:S02]  /*0860*/  VIMNMX R11, R20, UR5, !PT ;  /* 0x00000005140b7c48 */ /* 0x002fe4000ffe0100 */
[----:B---3--:R-:W-:-:S05]  /*0870*/  VIMNMX R21, R21, UR5, !PT ;  /* 0x0000000515157c48 */ /* 0x008fca000ffe0100 */
[----:B------:R0:W-:Y:S01]  /*0880*/  @!P0 STG.E.U8 desc[UR10][R8.64], R21 ;  /* 0x0000001508008986 */ /* 0x0001e2000c10110a */
[----:B------:R-:W-:Y:S02]  /*0890*/  ISETP.GE.AND P0, PT, R14, R15, PT ;  /* 0x0000000f0e00720c */ /* 0x000fe40003f06270 */
[----:B-----5:R-:W-:Y:S02]  /*08a0*/  VIMNMX R13, R22, UR5, !PT ;  /* 0x00000005160d7c48 */ /* 0x020fe4000ffe0100 */
[----:B------:R-:W-:Y:S02]  /*08b0*/  VIMNMX R17, R24, UR5, !PT ;  /* 0x0000000518117c48 */ /* 0x000fe4000ffe0100 */
[----:B------:R-:W-:Y:S02]  /*08c0*/  VIMNMX R19, R2, UR5, !PT ;  /* 0x0000000502137c48 */ /* 0x000fe4000ffe0100 */
[----:B----4-:R-:W-:Y:S02]  /*08d0*/  VIMNMX R2, R3, UR5, !PT ;  /* 0x0000000503027c48 */ /* 0x010fe4000ffe0100 */
[----:B------:R-:W-:-:S03]  /*08e0*/  VIMNMX R0, R0, UR5, !PT ;  /* 0x0000000500007c48 */ /* 0x000fc6000ffe0100 */
        /* <DEDUP_REMOVED lines=15> */
.L_x_14235:
        /* <DEDUP_REMOVED lines=8> */
.L_x_14236:
        /* <DEDUP_REMOVED lines=8> */
.L_x_14237:
        /* <DEDUP_REMOVED lines=9> */
.L_x_14238:
[----:B------:R-:W-:Y:S05]  /*0b70*/  BSYNC B1 ;  /* 0x0000000000017941 */ /* 0x000fea0003800000 */
.L_x_14234:
[----:B------:R-:W-:-:S13]  /*0b80*/  ISETP.GE.AND P0, PT, R14, R15, PT ;  /* 0x0000000f0e00720c */ /* 0x000fda0003f06270 */
[----:B0-----:R-:W0:Y:S01]  /*0b90*/  @!P0 LDC.64 R6, c[0x0][0x228] ;  /* 0x00008a00ff068b82 */ /* 0x001e220000000a00 */
[C---:B-12---:R-:W-:Y:S02]  /*0ba0*/  @!P0 VIADD R5, R14.reuse, UR4 ;  /* 0x000000040e058c36 */ /* 0x046fe40008000000 */
[----:B------:R-:W-:-:S03]  /*0bb0*/  @!P0 VIADD R14, R14, 0x80 ;  /* 0x000000800e0e8836 */ /* 0x000fc60000000000 */
[----:B0-----:R-:W-:-:S05]  /*0bc0*/  @!P0 IADD3 R4, P1, R5, R6, RZ ;  /* 0x0000000605048210 */ /* 0x001fca0007f3e0ff */
[----:B------:R-:W-:-:S05]  /*0bd0*/  @!P0 IMAD.X R5, RZ, RZ, R7, P1 ;  /* 0x000000ffff058224 */ /* 0x000fca00008e0607 */
[----:B------:R2:W-:Y:S03]  /*0be0*/  @!P0 STG.E.U8 desc[UR10][R4.64], R2 ;  /* 0x0000000204008986 */ /* 0x0005e6000c10110a */
.L_x_14239:
[----:B------:R-:W-:Y:S05]  /*0bf0*/  BSYNC B0 ;  /* 0x0000000000007941 */ /* 0x000fea0003800000 */
.L_x_14233:
        /* <DEDUP_REMOVED lines=9> */
.L_x_14240:
        /* <DEDUP_REMOVED lines=15> */
.L_x_36274:


//--------------------- .text._ZN2at6native29vectorized_elementwise_kernelILi4EZZZNS0_21clamp_min_kernel_cudaERNS_18TensorIteratorBaseERKN3c106ScalarEENKUlvE_clEvENKUlvE0_clEvEUlaE_St5arrayIPcLm2EEEEviT0_T1_ --------------------------
	.section	.text._ZN2at6native29vectorized_elementwise_kernelILi4EZZZNS0_21clamp_min_kernel_cudaERNS_18TensorIteratorBaseERKN3c106ScalarEENKUlvE_clEvENKUlvE0_clEvEUlaE_St5arrayIPcLm2EEEEviT0_T1_,"ax",@progbits
	.align	128
        .global         _ZN2at6native29vectorized_elementwise_kernelILi4EZZZNS0_21clamp_min_kernel_cudaERNS_18TensorIteratorBaseERKN3c106ScalarEENKUlvE_clEvENKUlvE0_clEvEUlaE_St5arrayIPcLm2EEEEviT0_T1_
        .type           _ZN2at6native29vectorized_elementwise_kernelILi4EZZZNS0_21clamp_min_kernel_cudaERNS_18TensorIteratorBaseERKN3c106ScalarEENKUlvE_clEvENKUlvE0_clEvEUlaE_St5arrayIPcLm2EEEEviT0_T1_,@function
        .size           _ZN2at6native29vectorized_elementwise_kernelILi4EZZZNS0_21clamp_min_kernel_cudaERNS_18TensorIteratorBaseERKN3c106ScalarEENKUlvE_clEvENKUlvE0_clEvEUlaE_St5arrayIPcLm2EEEEviT0_T1_,(.L_x_36275 - _ZN2at6native29vectorized_elementwise_kernelILi4EZZZNS0_21clamp_min_kernel_cudaERNS_18TensorIteratorBaseERKN3c106ScalarEENKUlvE_clEvENKUlvE0_clEvEUlaE_St5arrayIPcLm2EEEEviT0_T1_)
        .other          _ZN2at6native29vectorized_elementwise_kernelILi4EZZZNS0_21clamp_min_kernel_cudaERNS_18TensorIteratorBaseERKN3c106ScalarEENKUlvE_clEvENKUlvE0_clEvEUlaE_St5arrayIPcLm2EEEEviT0_T1_,@"STO_CUDA_ENTRY STV_DEFAULT"
_ZN2at6native29vectorized_elementwise_kernelILi4EZZZNS0_21clamp_min_kernel_cudaERNS_18TensorIteratorBaseERKN3c106ScalarEENKUlvE_clEvENKUlvE0_clEvEUlaE_St5arrayIPcLm2EEEEviT0_T1_:
.text._ZN2at6native29vectorized_elementwise_kernelILi4EZZZNS0_21clamp_min_kernel_cudaERNS_18TensorIteratorBaseERKN3c106ScalarEENKUlvE_clEvENKUlvE0_clEvEUlaE_St5arrayIPcLm2EEEEviT0_T1_:
        /* <DEDUP_REMOVED lines=26> */
[----:B------:R-:W-:Y:S01]  /*01a0*/  VIMNMX R0, R0, UR5, !PT ;  /* 0x0000000500007c48 */ /* 0x000fe2000ffe0100 */
[----:B------:R-:W-:Y:S01]  /*01b0*/  IMAD.MOV.U32 R2, RZ, RZ, R6 ;  /* 0x000000ffff027224 */ /* 0x000fe200078e0006 */
[----:B------:R-:W-:Y:S01]  /*01c0*/  VIMNMX R3, R4, UR5, !PT ;  /* 0x0000000504037c48 */ /* 0x000fe2000ffe0100 */
[----:B------:R-:W-:Y:S01]  /*01d0*/  IMAD.MOV.U32 R6, RZ, RZ, R7 ;  /* 0x000000ffff067224 */ /* 0x000fe200078e0007 */
[----:B------:R-:W-:-:S02]  /*01e0*/  PRMT R4, R9, 0xaaa2, RZ ;  /* 0x0000aaa209047816 */ /* 0x000fc400000000ff */
[----:B------:R-:W-:Y:S01]  /*01f0*/  PRMT R11, R3, 0x7604, R0 ;  /* 0x00007604030b7816 */ /* 0x000fe20000000000 */
[----:B------:R-:W-:Y:S01]  /*0200*/  IMAD.U32 R3, RZ, RZ, UR7 ;  /* 0x00000007ff037e24 */ /* 0x000fe2000f8e00ff */
[C---:B------:R-:W-:Y:S02]  /*0210*/  PRMT R0, R8.reuse, 0xaaa2, RZ ;  /* 0x0000aaa208007816 */ /* 0x040fe400000000ff */
[----:B------:R-:W-:Y:S02]  /*0220*/  PRMT R8, R8, 0xbbb3, RZ ;  /* 0x0000bbb308087816 */ /* 0x000fe400000000ff */
[----:B------:R-:W-:Y:S02]  /*0230*/  VIMNMX R2, R2, UR5, !PT ;  /* 0x0000000502027c48 */ /* 0x000fe4000ffe0100 */
[----:B------:R-:W-:Y:S02]  /*0240*/  VIMNMX R7, R6, UR5, !PT ;  /* 0x0000000506077c48 */ /* 0x000fe4000ffe0100 */
[----:B------:R-:W-:Y:S01]  /*0250*/  VIMNMX R6, R4, UR5, !PT ;  /* 0x0000000504067c48 */ /* 0x000fe2000ffe0100 */
[----:B------:R-:W-:Y:S01]  /*0260*/  IMAD.MOV.U32 R4, RZ, RZ, R8 ;  /* 0x000000ffff047224 */ /* 0x000fe200078e0008 */
[----:B------:R-:W-:Y:S01]  /*0270*/  PRMT R13, R7, 0x7604, R2 ;  /* 0x00007604070d7816 */ /* 0x000fe20000000002 */
[----:B------:R-:W-:Y:S01]  /*0280*/  IMAD.U32 R2, RZ, RZ, UR6 ;  /* 0x00000006ff027e24 */ /* 0x000fe2000f8e00ff */
[----:B------:R-:W-:-:S02]  /*0290*/  PRMT R7, R9, 0xbbb3, RZ ;  /* 0x0000bbb309077816 */ /* 0x000fc400000000ff */
[----:B------:R-:W-:Y:S01]  /*02a0*/  VIMNMX R0, R0, UR5, !PT ;  /* 0x0000000500007c48 */ /* 0x000fe2000ffe0100 */
[----:B------:R-:W-:Y:S01]  /*02b0*/  IMAD.WIDE R2, R5, 0x4, R2 ;  /* 0x0000000405027825 */ /* 0x000fe200078e0202 */
[----:B------:R-:W-:Y:S02]  /*02c0*/  PRMT R6, R6, 0x7054, R13 ;  /* 0x0000705406067816 */ /* 0x000fe4000000000d */
[----:B------:R-:W-:Y:S02]  /*02d0*/  PRMT R11, R0, 0x7054, R11 ;  /* 0x00007054000b7816 */ /* 0x000fe4000000000b */
[----:B------:R-:W-:Y:S02]  /*02e0*/  VIMNMX R4, R4, UR5, !PT ;  /* 0x0000000504047c48 */ /* 0x000fe4000ffe0100 */
[----:B------:R-:W-:Y:S02]  /*02f0*/  VIMNMX R7, R7, UR5, !PT ;  /* 0x0000000507077c48 */ /* 0x000fe4000ffe0100 */
[----:B------:R-:W-:-:S02]  /*0300*/  PRMT R11, R4, 0x654, R11 ;  /* 0x00000654040b7816 */ /* 0x000fc4000000000b */
[----:B------:R-:W-:-:S03]  /*0310*/  PRMT R7, R7, 0x654, R6 ;  /* 0x0000065407077816 */ /* 0x000fc60000000006 */
[----:B------:R-:W-:Y:S04]  /*0320*/  STG.E desc[UR10][R2.64], R11 ;  /* 0x0000000b02007986 */ /* 0x000fe8000c10190a */
[----:B------:R-:W-:Y:S01]  /*0330*/  STG.E desc[UR10][R2.64+0x200], R7 ;  /* 0x0002000702007986 */ /* 0x000fe2000c10190a */
[----:B------:R-:W-:Y:S05]  /*0340*/  EXIT ;  /* 0x000000000000794d */ /* 0x000fea0003800000 */
.L_x_14241:
        /* <DEDUP_REMOVED lines=98> */
.L_x_14244:
        /* <DEDUP_REMOVED lines=8> */
.L_x_14245:
        /* <DEDUP_REMOVED lines=8> */
.L_x_14246:
        /* <DEDUP_REMOVED lines=9> */
.L_x_14247:
[----:B------:R-:W-:Y:S05]  /*0b00*/  BSYNC B1 ;  /* 0x0000000000017941 */ /* 0x000fea0003800000 */
.L_x_14243:
[----:B------:R-:W-:-:S13]  /*0b10*/  ISETP.GE.AND P0, PT, R14, R15, PT ;  /* 0x0000000f0e00720c */ /* 0x000fda0003f06270 */
[----:B0-----:R-:W0:Y:S01]  /*0b20*/  @!P0 LDC.64 R6, c[0x0][0x228] ;  /* 0x00008a00ff068b82 */ /* 0x001e220000000a00 */
[C---:B-12---:R-:W-:Y:S02]  /*0b30*/  @!P0 VIADD R5, R14.reuse, UR4 ;  /* 0x000000040e058c36 */ /* 0x046fe40008000000 */
[----:B------:R-:W-:-:S03]  /*0b40*/  @!P0 VIADD R14, R14, 0x80 ;  /* 0x000000800e0e8836 */ /* 0x000fc60000000000 */
[----:B0-----:R-:W-:-:S05]  /*0b50*/  @!P0 IADD3 R4, P1, R5, R6, RZ ;  /* 0x0000000605048210 */ /* 0x001fca0007f3e0ff */
[----:B------:R-:W-:-:S05]  /*0b60*/  @!P0 IMAD.X R5, RZ, RZ, R7, P1 ;  /* 0x000000ffff058224 */ /* 0x000fca00008e0607 */
[----:B------:R2:W-:Y:S03]  /*0b70*/  @!P0 STG.E.U8 desc[UR10][R4.64], R2 ;  /* 0x0000000204008986 */ /* 0x0005e6000c10110a */
.L_x_14248:
[----:B------:R-:W-:Y:S05]  /*0b80*/  BSYNC B0 ;  /* 0x0000000000007941 */ /* 0x000fea0003800000 */
.L_x_14242:
        /* <DEDUP_REMOVED lines=9> */
.L_x_14249:
        /* <DEDUP_REMOVED lines=14> */
.L_x_36275:


//--------------------- .text._ZN2at6native29vectorized_elementwise_kernelILi8EZZZNS0_21clamp_min_kernel_cudaERNS_18TensorIteratorBaseERKN3c106ScalarEENKUlvE_clEvENKUlvE0_clEvEUlaE_St5arrayIPcLm2EEEEviT0_T1_ --------------------------
	.section	.text._ZN2at6native29vectorized_elementwise_kernelILi8EZZZNS0_21clamp_min_kernel_cudaERNS_18TensorIteratorBaseERKN3c106ScalarEENKUlvE_clEvENKUlvE0_clEvEUlaE_St5arrayIPcLm2EEEEviT0_T1_,"ax",@progbits
	.align	128
        .global         _ZN2at6native29vectorized_elementwise_kernelILi8EZZZNS0_21clamp_min_kernel_cudaERNS_18TensorIteratorBaseERKN3c106ScalarEENKUlvE_clEvENKUlvE0_clEvEUlaE_St5arrayIPcLm2EEEEviT0_T1_
        .type           _ZN2at6native29vectorized_elementwise_kernelILi8EZZZNS0_21clamp_min_kernel_cudaERNS_18TensorIteratorBaseERKN3c106ScalarEENKUlvE_clEvENKUlvE0_clEvEUlaE_St5arrayIPcLm2EEEEviT0_T1_,@function
        .size           _ZN2at6native29vectorized_elementwise_kernelILi8EZZZNS0_21clamp_min_kernel_cudaERNS_18TensorIteratorBaseERKN3c106ScalarEENKUlvE_clEvENKUlvE0_clEvEUlaE_St5arrayIPcLm2EEEEviT0_T1_,(.L_x_36276 - _ZN2at6native29vectorized_elementwise_kernelILi8EZZZNS0_21clamp_min_kernel_cudaERNS_18TensorIteratorBaseERKN3c106ScalarEENKUlvE_clEvENKUlvE0_clEvEUlaE_St5arrayIPcLm2EEEEviT0_T1_)
        .other          _ZN2at6native29vectorized_elementwise_kernelILi8EZZZNS0_21clamp_min_kernel_cudaERNS_18TensorIteratorBaseERKN3c106ScalarEENKUlvE_clEvENKUlvE0_clEvEUlaE_St5arrayIPcLm2EEEEviT0_T1_,@"STO_CUDA_ENTRY STV_DEFAULT"
_ZN2at6native29vectorized_elementwise_kernelILi8EZZZNS0_21clamp_min_kernel_cudaERNS_18TensorIteratorBaseERKN3c106ScalarEENKUlvE_clEvENKUlvE0_clEvEUlaE_St5arrayIPcLm2EEEEviT0_T1_:
.text._ZN2at6native29vectorized_elementwise_kernelILi8EZZZNS0_21clamp_min_kernel_cudaERNS_18TensorIteratorBaseERKN3c106ScalarEENKUlvE_clEvENKUlvE0_clEvEUlaE_St5arrayIPcLm2EEEEviT0_T1_:
        /* <DEDUP_REMOVED lines=37> */
[----:B------:R-:W-:Y:S02]  /*0250*/  VIMNMX R6, R6, UR5, !PT ;  /* 0x0000000506067c48 */ /* 0x000fe4000ffe0100 */
        /* <DEDUP_REMOVED lines=9> */
[----:B------:R-:W-:Y:S02]  /*02f0*/  VIMNMX R7, R7, UR5, !PT ;  /* 0x0000000507077c48 */ /* 0x000fe4000ffe0100 */
[----:B------:R-:W-:Y:S02]  /*0300*/  PRMT R8, R8, 0x8880, RZ ;  /* 0x0000888008087816 */ /* 0x000fe400000000ff */
[----:B------:R-:W-:Y:S02]  /*0310*/  PRMT R12, R4, 0x8880, RZ ;  /* 0x00008880040c7816 */ /* 0x000fe400000000ff */
[----:B------:R-:W-:Y:S01]  /*0320*/  PRMT R9, R9, 0x8880, RZ ;  /* 0x0000888009097816 */ /* 0x000fe200000000ff */
[----:B------:R-:W-:Y:S01]  /*0330*/  IMAD.MOV.U32 R4, RZ, RZ, R8 ;  /* 0x000000ffff047224 */ /* 0x000fe200078e0008 */
[----:B------:R-:W-:Y:S01]  /*0340*/  LOP3.LUT R11, R7, 0xff, RZ, 0xc0, !PT ;  /* 0x000000ff070b7812 */ /* 0x000fe200078ec0ff */
[----:B------:R-:W-:Y:S01]  /*0350*/  IMAD.MOV.U32 R7, RZ, RZ, R12 ;  /* 0x000000ffff077224 */ /* 0x000fe200078e000c */
[----:B------:R-:W-:-:S02]  /*0360*/  VIMNMX R9, R9, UR5, !PT ;  /* 0x0000000509097c48 */ /* 0x000fc4000ffe0100 */
[----:B------:R-:W-:Y:S02]  /*0370*/  VIMNMX R10, R10, UR5, !PT ;  /* 0x000000050a0a7c48 */ /* 0x000fe4000ffe0100 */
[----:B------:R-:W-:Y:S02]  /*0380*/  LOP3.LUT R9, R9, 0xff, RZ, 0xc0, !PT ;  /* 0x000000ff09097812 */ /* 0x000fe400078ec0ff */
[----:B------:R-:W-:Y:S02]  /*0390*/  VIMNMX R0, R0, UR5, !PT ;  /* 0x0000000500007c48 */ /* 0x000fe4000ffe0100 */
[----:B------:R-:W-:Y:S02]  /*03a0*/  VIMNMX R6, R6, UR5, !PT ;  /* 0x0000000506067c48 */ /* 0x000fe4000ffe0100 */
[----:B------:R-:W-:Y:S02]  /*03b0*/  LOP3.LUT R10, R10, 0xff, RZ, 0xc0, !PT ;  /* 0x000000ff0a0a7812 */ /* 0x000fe400078ec0ff */
[----:B------:R-:W-:-:S02]  /*03c0*/  VIMNMX R4, R4, UR5, !PT ;  /* 0x0000000504047c48 */ /* 0x000fc4000ffe0100 */
[----:B------:R-:W-:Y:S02]  /*03d0*/  VIMNMX R7, R7, UR5, !PT ;  /* 0x0000000507077c48 */ /* 0x000fe4000ffe0100 */
        /* <DEDUP_REMOVED lines=8> */
.L_x_14250:
        /* <DEDUP_REMOVED lines=78> */
[----:B------:R-:W-:Y:S02]  /*0940*/  VIMNMX R13, R22, UR5, !PT ;  /* 0x00000005160d7c48 */ /* 0x000fe4000ffe0100 */
[----:B------:R-:W-:Y:S02]  /*0950*/  VIMNMX R17, R24, UR5, !PT ;  /* 0x0000000518117c48 */ /* 0x000fe4000ffe0100 */
[----:B------:R-:W-:Y:S02]  /*0960*/  VIMNMX R19, R2, UR5, !PT ;  /* 0x0000000502137c48 */ /* 0x000fe4000ffe0100 */
[----:B-----5:R-:W-:Y:S02]  /*0970*/  VIMNMX R2, R3, UR5, !PT ;  /* 0x0000000503027c48 */ /* 0x020fe4000ffe0100 */
        /* <DEDUP_REMOVED lines=16> */
.L_x_14253:
        /* <DEDUP_REMOVED lines=8> */
.L_x_14254:
        /* <DEDUP_REMOVED lines=8> */
.L_x_14255:
        /* <DEDUP_REMOVED lines=9> */
.L_x_14256:
[----:B------:R-:W-:Y:S05]  /*0c10*/  BSYNC B1 ;  /* 0x0000000000017941 */ /* 0x000fea0003800000 */
.L_x_14252:
[----:B------:R-:W-:-:S13]  /*0c20*/  ISETP.GE.AND P0, PT, R14, R15, PT ;  /* 0x0000000f0e00720c */ /* 0x000fda0003f06270 */
[----:B0-----:R-:W0:Y:S01]  /*0c30*/  @!P0 LDC.64 R6, c[0x0][0x228] ;  /* 0x00008a00ff068b82 */ /* 0x001e220000000a00 */
[C---:B-12---:R-:W-:Y:S02]  /*0c40*/  @!P0 VIADD R5, R14.reuse, UR4 ;  /* 0x000000040e058c36 */ /* 0x046fe40008000000 */
[----:B------:R-:W-:-:S03]  /*0c50*/  @!P0 VIADD R14, R14, 0x80 ;  /* 0x000000800e0e8836 */ /* 0x000fc60000000000 */
[----:B0-----:R-:W-:-:S05]  /*0c60*/  @!P0 IADD3 R4, P1, R5, R6, RZ ;  /* 0x0000000605048210 */ /* 0x001fca0007f3e0ff */
[----:B------:R-:W-:-:S05]  /*0c70*/  @!P0 IMAD.X R5, RZ, RZ, R7, P1 ;  /* 0x000000ffff058224 */ /* 0x000fca00008e0607 */
[----:B------:R2:W-:Y:S03]  /*0c80*/  @!P0 STG.E.U8 desc[UR10][R4.64], R2 ;  /* 0x0000000204008986 */ /* 0x0005e6000c10110a */
.L_x_14257:
[----:B------:R-:W-:Y:S05]  /*0c90*/  BSYNC B0 ;  /* 0x0000000000007941 */ /* 0x000fea0003800000 */
.L_x_14251:
        /* <DEDUP_REMOVED lines=9> */
.L_x_14258:
        /* <DEDUP_REMOVED lines=13> */
.L_x_36276:


//--------------------- .text._ZN2at6native18elementwise_kernelILi128ELi4EZNS0_15gpu_kernel_implIZZZNS0_21clamp_min_kernel_cudaERNS_18TensorIteratorBaseERKN3c106ScalarEENKUlvE_clEvENKUlvE_clEvEUlhE_EEvS4_RKT_EUliE_EEviT1_ --------------------------
	.section	.text._ZN2at6native18elementwise_kernelILi128ELi4EZNS0_15gpu_kernel_implIZZZNS0_21clamp_min_kernel_cudaERNS_18TensorIteratorBaseERKN3c106ScalarEENKUlvE_clEvENKUlvE_clEvEUlhE_EEvS4_RKT_EUliE_EEviT1_,"ax",@progbits
	.align	128
        .global         _ZN2at6native18elementwise_kernelILi128ELi4EZNS0_15gpu_kernel_implIZZZNS0_21clamp_min_kernel_cudaERNS_18TensorIteratorBaseERKN3c106ScalarEENKUlvE_clEvENKUlvE_clEvEUlhE_EEvS4_RKT_EUliE_EEviT1_
        .type           _ZN2at6native18elementwise_kernelILi128ELi4EZNS0_15gpu_kernel_implIZZZNS0_21clamp_min_kernel_cudaERNS_18TensorIteratorBaseERKN3c106ScalarEENKUlvE_clEvENKUlvE_clEvEUlhE_EEvS4_RKT_EUliE_EEviT1_,@function
        .size           _ZN2at6native18elementwise_kernelILi128ELi4EZNS0_15gpu_kernel_implIZZZNS0_21clamp_min_kernel_cudaERNS_18TensorIteratorBaseERKN3c106ScalarEENKUlvE_clEvENKUlvE_clEvEUlhE_EEvS4_RKT_EUliE_EEviT1_,(.L_x_36277 - _ZN2at6native18elementwise_kernelILi128ELi4EZNS0_15gpu_kernel_implIZZZNS0_21clamp_min_kernel_cudaERNS_18TensorIteratorBaseERKN3c106ScalarEENKUlvE_clEvENKUlvE_clEvEUlhE_EEvS4_RKT_EUliE_EEviT1_)
        .other          _ZN2at6native18elementwise_kernelILi128ELi4EZNS0_15gpu_kernel_implIZZZNS0_21clamp_min_kernel_cudaERNS_18TensorIteratorBaseERKN3c106ScalarEENKUlvE_clEvENKUlvE_clEvEUlhE_EEvS4_RKT_EUliE_EEviT1_,@"STO_CUDA_ENTRY STV_DEFAULT"
_ZN2at6native18elementwise_kernelILi128ELi4EZNS0_15gpu_kernel_implIZZZNS0_21clamp_min_kernel_cudaERNS_18TensorIteratorBaseERKN3c106ScalarEENKUlvE_clEvENKUlvE_clEvEUlhE_EEvS4_RKT_EUliE_EEviT1_:
.text._ZN2at6native18elementwise_kernelILi128ELi4EZNS0_15gpu_kernel_implIZZZNS0_21clamp_min_kernel_cudaERNS_18TensorIteratorBaseERKN3c106ScalarEENKUlvE_clEvENKUlvE_clEvEUlhE_EEvS4_RKT_EUliE_EEviT1_:
        /* <DEDUP_REMOVED lines=315> */
.L_x_14261:
        /* <DEDUP_REMOVED lines=20> */
.L_x_14265:
[----:B------:R0:W5:Y:S01]  /*14f0*/  LDG.E.U8 R0, desc[UR36][R4.64] ;  /* 0x0000002404007981 */ /* 0x000162000c1e1100 */
[----:B------:R-:W-:Y:S05]  /*1500*/  BRA `(.L_x_14267) ;  /* 0x0000000c00647947 */ /* 0x000fea0003800000 */
.L_x_14264:
        /* <DEDUP_REMOVED lines=8> */
.L_x_14269:
[----:B------:R3:W5:Y:S01]  /*1590*/  LDG.E.U8 R0, desc[UR36][R4.64] ;  /* 0x0000002404007981 */ /* 0x000762000c1e1100 */
[----:B------:R-:W-:Y:S05]  /*15a0*/  BRA `(.L_x_14267) ;  /* 0x0000000c003c7947 */ /* 0x000fea0003800000 */
.L_x_14268:
[----:B------:R0:W5:Y:S01]  /*15b0*/  LDG.E.U16 R0, desc[UR36][R4.64] ;  /* 0x0000002404007981 */ /* 0x000162000c1e1500 */
[----:B------:R-:W-:Y:S05]  /*15c0*/  BRA `(.L_x_14267) ;  /* 0x0000000c00347947 */ /* 0x000fea0003800000 */
.L_x_14263:
        /* <DEDUP_REMOVED lines=10> */
.L_x_14271:
[----:B------:R-:W2:Y:S02]  /*1670*/  LDG.E.U16 R2, desc[UR36][R4.64] ;  /* 0x0000002404027981 */ /* 0x000ea4000c1e1500 */
[----:B--2---:R-:W-:-:S06]  /*1680*/  HADD2.F32 R2, -RZ, R2.H0_H0 ;  /* 0x20000002ff027230 */ /* 0x004fcc0000004100 */
[----:B------:R-:W0:Y:S02]  /*1690*/  F2I.S64.TRUNC R2, R2 ;  /* 0x0000000200027311 */ /* 0x000e24000020d900 */
[----:B0-----:R-:W-:Y:S01]  /*16a0*/  PRMT R0, R2, 0x7610, R0 ;  /* 0x0000761002007816 */ /* 0x001fe20000000000 */
[----:B------:R-:W-:Y:S06]  /*16b0*/  BRA `(.L_x_14267) ;  /* 0x0000000800f87947 */ /* 0x000fec0003800000 */
.L_x_14270:
        /* <DEDUP_REMOVED lines=10> */
.L_x_14273:
[----:B------:R-:W2:Y:S02]  /*1760*/  LDG.E.U16 R4, desc[UR36][R4.64] ;  /* 0x0000002404047981 */ /* 0x000ea4000c1e1500 */
[----:B--2---:R-:W-:-:S06]  /*1770*/  HADD2.F32 R2, -RZ, R4.H0_H0 ;  /* 0x20000004ff027230 */ /* 0x004fcc0000004100 */
[----:B------:R-:W0:Y:S02]  /*1780*/  F2I.S64.TRUNC R2, R2 ;  /* 0x0000000200027311 */ /* 0x000e24000020d900 */
[----:B0-----:R-:W-:Y:S01]  /*1790*/  PRMT R0, R2, 0x7610, R0 ;  /* 0x0000761002007816 */ /* 0x001fe20000000000 */
[----:B------:R-:W-:Y:S06]  /*17a0*/  BRA `(.L_x_14267) ;  /* 0x0000000800bc7947 */ /* 0x000fec0003800000 */
.L_x_14272:
[----:B------:R-:W2:Y:S02]  /*17b0*/  LDG.E.64 R2, desc[UR36][R4.64] ;  /* 0x0000002404027981 */ /* 0x000ea4000c1e1b00 */
[----:B--2---:R-:W0:Y:S02]  /*17c0*/  F2I.S64.F64.TRUNC R2, R2 ;  /* 0x0000000200027311 */ /* 0x004e24000030d900 */
[----:B0-----:R-:W-:Y:S01]  /*17d0*/  PRMT R0, R2, 0x7610, R0 ;  /* 0x0000761002007816 */ /* 0x001fe20000000000 */
[----:B------:R-:W-:Y:S06]  /*17e0*/  BRA `(.L_x_14267) ;  /* 0x0000000800ac7947 */ /* 0x000fec0003800000 */
.L_x_14262:
        /* <DEDUP_REMOVED lines=12> */
.L_x_14276:
[----:B------:R-:W2:Y:S02]  /*18b0*/  LDG.E.64 R4, desc[UR36][R4.64] ;  /* 0x0000002404047981 */ /* 0x000ea4000c1e1b00 */
[----:B--2---:R-:W0:Y:S02]  /*18c0*/  F2I.S64.F64.TRUNC R2, R4 ;  /* 0x0000000400027311 */ /* 0x004e24000030d900 */
[----:B0-----:R-:W-:Y:S01]  /*18d0*/  PRMT R0, R2, 0x7610, R0 ;  /* 0x0000761002007816 */ /* 0x001fe20000000000 */
[----:B------:R-:W-:Y:S06]  /*18e0*/  BRA `(.L_x_14267) ;  /* 0x00000008006c7947 */ /* 0x000fec0003800000 */
.L_x_14275:
        /* <DEDUP_REMOVED lines=28> */
.L_x_14278:
        /* <DEDUP_REMOVED lines=15> */
.L_x_14277:
[----:B------:R-:W2:Y:S02]  /*1ba0*/  LDG.E.U16 R2, desc[UR36][R4.64] ;  /* 0x0000002404027981 */ /* 0x000ea4000c1e1500 */
[----:B--2---:R-:W-:-:S06]  /*1bb0*/  IMAD.U32 R2, R2, 0x10000, RZ ;  /* 0x0001000002027824 */ /* 0x004fcc00078e00ff */
[----:B------:R-:W0:Y:S02]  /*1bc0*/  F2I.S64.TRUNC R2, R2 ;  /* 0x0000000200027311 */ /* 0x000e24000020d900 */
[----:B0-----:R-:W-:Y:S01]  /*1bd0*/  PRMT R0, R2, 0x7610, R0 ;  /* 0x0000761002007816 */ /* 0x001fe20000000000 */
[----:B------:R-:W-:Y:S06]  /*1be0*/  BRA `(.L_x_14267) ;  /* 0x0000000400ac7947 */ /* 0x000fec0003800000 */
.L_x_14274:
        /* <DEDUP_REMOVED lines=10> */
.L_x_14281:
        /* <DEDUP_REMOVED lines=21> */
.L_x_14285:
[----:B------:R-:W-:Y:S05]  /*1de0*/  BSYNC B1 ;  /* 0x0000000000017941 */ /* 0x000fea0003800000 */
.L_x_14284:
[----:B------:R-:W-:Y:S01]  /*1df0*/  IMAD.SHL.U32 R2, R2, 0x100000, RZ ;  /* 0x0010000002027824 */ /* 0x000fe200078e00ff */
[----:B------:R-:W-:-:S04]  /*1e00*/  LEA R3, R0, 0x3b800000, 0x17 ;  /* 0x3b80000000037811 */ /* 0x000fc800078eb8ff */
[----:B------:R-:W-:-:S07]  /*1e10*/  LOP3.LUT R2, R3, R2, R4, 0xfe, !PT ;  /* 0x0000000203027212 */ /* 0x000fce00078efe04 */
.L_x_14283:
[----:B------:R-:W-:Y:S05]  /*1e20*/  BSYNC B0 ;  /* 0x0000000000007941 */ /* 0x000fea0003800000 */
.L_x_14282:
[----:B------:R-:W0:Y:S02]  /*1e30*/  F2I.S64.TRUNC R2, R2 ;  /* 0x0000000200027311 */ /* 0x000e24000020d900 */
[----:B0-----:R-:W-:Y:S01]  /*1e40*/  PRMT R0, R2, 0x7610, R0 ;  /* 0x0000761002007816 */ /* 0x001fe20000000000 */
[----:B------:R-:W-:Y:S06]  /*1e50*/  BRA `(.L_x_14267) ;  /* 0x0000000400107947 */ /* 0x000fec0003800000 */
.L_x_14280:
        /* <DEDUP_REMOVED lines=21> */
.L_x_14289:
[----:B------:R-:W-:Y:S05]  /*1fb0*/  BSYNC B1 ;  /* 0x0000000000017941 */ /* 0x000fea0003800000 */
.L_x_14288:
[----:B------:R-:W-:Y:S01]  /*1fc0*/  IMAD.SHL.U32 R2, R2, 0x200000, RZ ;  /* 0x0020000002027824 */ /* 0x000fe200078e00ff */
[----:B------:R-:W-:-:S04]  /*1fd0*/  LEA R3, R0, 0x37800000, 0x17 ;  /* 0x3780000000037811 */ /* 0x000fc800078eb8ff */
[----:B------:R-:W-:-:S07]  /*1fe0*/  LOP3.LUT R2, R3, R2, R4, 0xfe, !PT ;  /* 0x0000000203027212 */ /* 0x000fce00078efe04 */
.L_x_14287:
[----:B------:R-:W-:Y:S05]  /*1ff0*/  BSYNC B0 ;  /* 0x0000000000007941 */ /* 0x000fea0003800000 */
.L_x_14286:
[----:B------:R-:W0:Y:S02]  /*2000*/  F2I.S64.TRUNC R2, R2 ;  /* 0x0000000200027311 */ /* 0x000e24000020d900 */
[----:B0-----:R-:W-:Y:S01]  /*2010*/  PRMT R0, R2, 0x7610, R0 ;  /* 0x0000761002007816 */ /* 0x001fe20000000000 */
[----:B------:R-:W-:Y:S06]  /*2020*/  BRA `(.L_x_14267) ;  /* 0x00000000009c7947 */ /* 0x000fec0003800000 */
.L_x_14279:
        /* <DEDUP_REMOVED lines=14> */
.L_x_14293:
[----:B------:R-:W-:Y:S05]  /*2110*/  BSYNC B0 ;  /* 0x0000000000007941 */ /* 0x000fea0003800000 */
.L_x_14292:
[----:B------:R-:W0:Y:S02]  /*2120*/  F2I.S64.TRUNC R2, R2 ;  /* 0x0000000200027311 */ /* 0x000e24000020d900 */
[----:B0-----:R-:W-:Y:S01]  /*2130*/  PRMT R0, R2, 0x7610, R0 ;  /* 0x0000761002007816 */ /* 0x001fe20000000000 */
[----:B------:R-:W-:Y:S06]  /*2140*/  BRA `(.L_x_14267) ;  /* 0x0000000000547947 */ /* 0x000fec0003800000 */
.L_x_14266:
        /* <DEDUP_REMOVED lines=16> */
.L_x_14294:
[----:B------:R-:W-:Y:S01]  /*2250*/  PRMT R0, RZ, 0x7610, R0 ;  /* 0x00007610ff007816 */ /* 0x000fe20000000000 */
[----:B------:R-:W-:Y:S06]  /*2260*/  BRA `(.L_x_14267) ;  /* 0x00000000000c7947 */ /* 0x000fec0003800000 */
.L_x_14291:
[----:B------:R2:W5:Y:S01]  /*2270*/  LDG.E.U8 R0, desc[UR36][R4.64] ;  /* 0x0000002404007981 */ /* 0x000562000c1e1100 */
[----:B------:R-:W-:Y:S05]  /*2280*/  BRA `(.L_x_14267) ;  /* 0x0000000000047947 */ /* 0x000fea0003800000 */
.L_x_14290:
[----:B------:R1:W5:Y:S02]  /*2290*/  LDG.E.U8 R0, desc[UR36][R4.64] ;  /* 0x0000002404007981 */ /* 0x000364000c1e1100 */
.L_x_14267:
[----:B------:R-:W0:Y:S01]  /*22a0*/  LDC.U8 R3, c[0x0][0x430] ;  /* 0x00010c00ff037b82 */ /* 0x000e220000000000 */
[----:B------:R-:W-:Y:S01]  /*22b0*/  ULDC UR4, c[0x0][0x420] ;  /* 0x0001080000047ab9 */ /* 0x000fe20000000800 */
[----:B-----5:R-:W-:Y:S01]  /*22c0*/  LOP3.LUT R0, R0, 0xff, RZ, 0xc0, !PT ;  /* 0x000000ff00007812 */ /* 0x020fe200078ec0ff */
[----:B------:R-:W-:-:S06]  /*22d0*/  ULOP3.LUT UR4, UR4, 0xff, URZ, 0xc0, !UPT ;  /* 0x000000ff04047892 */ /* 0x000fcc000f8ec03f */
[----:B01234-:R-:W-:Y:S02]  /*22e0*/  VIMNMX.U32 R5, R0, UR4, !PT ;  /* 0x0000000400057c48 */ /* 0x01ffe4000ffe0000 */
        /* <DEDUP_REMOVED lines=13> */
.L_x_14298:
[----:B------:R3:W-:Y:S01]  /*23c0*/  STG.E.U8 desc[UR36][R16.64], R5 ;  /* 0x0000000510007986 */ /* 0x0007e2000c101124 */
[----:B------:R-:W-:Y:S05]  /*23d0*/  BRA `(.L_x_14300) ;  /* 0x0000000c005c7947 */ /* 0x000fea0003800000 */
.L_x_14297:
        /* <DEDUP_REMOVED lines=10> */
.L_x_14302:
[----:B------:R1:W-:Y:S01]  /*2480*/  STG.E desc[UR36][R16.64], R5 ;  /* 0x0000000510007986 */ /* 0x0003e2000c101924 */
[----:B------:R-:W-:Y:S05]  /*2490*/  BRA `(.L_x_14300) ;  /* 0x0000000c002c7947 */ /* 0x000fea0003800000 */
.L_x_14301:
[----:B------:R2:W-:Y:S01]  /*24a0*/  STG.E.U16 desc[UR36][R16.64], R5 ;  /* 0x0000000510007986 */ /* 0x0005e2000c101524 */
[----:B------:R-:W-:Y:S05]  /*24b0*/  BRA `(.L_x_14300) ;  /* 0x0000000c00247947 */ /* 0x000fea0003800000 */
.L_x_14296:
        /* <DEDUP_REMOVED lines=9> */
.L_x_14304:
[----:B------:R-:W0:Y:S02]  /*2550*/  I2F.U16 R0, R5 ;  /* 0x0000000500007306 */ /* 0x000e240000101000 */
[----:B0-----:R-:W-:-:S05]  /*2560*/  F2FP.F16.F32.PACK_AB R0, RZ, R0 ;  /* 0x00000000ff00723e */ /* 0x001fca00000000ff */
[----:B------:R0:W-:Y:S01]  /*2570*/  STG.E.U16 desc[UR36][R16.64], R0 ;  /* 0x0000000010007986 */ /* 0x0001e2000c101524 */
[----:B------:R-:W-:Y:S05]  /*2580*/  BRA `(.L_x_14300) ;  /* 0x0000000800f07947 */ /* 0x000fea0003800000 */
.L_x_14303:
        /* <DEDUP_REMOVED lines=10> */
.L_x_14306:
[----:B------:R-:W0:Y:S02]  /*2630*/  I2F.U16 R5, R5 ;  /* 0x0000000500057306 */ /* 0x000e240000101000 */
[----:B0-----:R-:W-:-:S04]  /*2640*/  F2FP.F16.F32.PACK_AB R3, RZ, R5 ;  /* 0x00000005ff03723e */ /* 0x001fc800000000ff */
[----:B------:R-:W-:-:S05]  /*2650*/  PRMT R3, R3, 0x5410, RZ ;  /* 0x0000541003037816 */ /* 0x000fca00000000ff */
[----:B------:R0:W-:Y:S01]  /*2660*/  STG.E desc[UR36][R16.64], R3 ;  /* 0x0000000310007986 */ /* 0x0001e2000c101924 */
[----:B------:R-:W-:Y:S05]  /*2670*/  BRA `(.L_x_14300) ;  /* 0x0000000800b47947 */ /* 0x000fea0003800000 */
.L_x_14305:
[----:B------:R-:W0:Y:S02]  /*2680*/  I2F.F64.U16 R2, R5 ;  /* 0x0000000500027312 */ /* 0x000e240000101800 */
[----:B0-----:R0:W-:Y:S01]  /*2690*/  STG.E.64 desc[UR36][R16.64], R2 ;  /* 0x0000000210007986 */ /* 0x0011e2000c101b24 */
[----:B------:R-:W-:Y:S05]  /*26a0*/  BRA `(.L_x_14300) ;  /* 0x0000000800a87947 */ /* 0x000fea0003800000 */
.L_x_14295:
        /* <DEDUP_REMOVED lines=13> */
.L_x_14309:
[----:B------:R-:W0:Y:S01]  /*2780*/  I2F.F64.U16 R4, R5 ;  /* 0x0000000500047312 */ /* 0x000e220000101800 */
[----:B------:R-:W-:-:S05]  /*2790*/  CS2R R6, SRZ ;  /* 0x0000000000067805 */ /* 0x000fca000001ff00 */
[----:B0-----:R0:W-:Y:S01]  /*27a0*/  STG.E.128 desc[UR36][R16.64], R4 ;  /* 0x0000000410007986 */ /* 0x0011e2000c101d24 */
[----:B------:R-:W-:Y:S05]  /*27b0*/  BRA `(.L_x_14300) ;  /* 0x0000000800647947 */ /* 0x000fea0003800000 */
.L_x_14308:
        /* <DEDUP_REMOVED lines=21> */
.L_x_14313:
[----:B------:R-:W-:Y:S05]  /*2910*/  BSYNC B0 ;  /* 0x0000000000007941 */ /* 0x000fea0003800000 */
.L_x_14312:
[----:B------:R-:W-:-:S05]  /*2920*/  LOP3.LUT R3, R0, R3, RZ, 0xfc, !PT ;  /* 0x0000000300037212 */ /* 0x000fca00078efcff */
[----:B------:R0:W-:Y:S01]  /*2930*/  STG.E.U8 desc[UR36][R16.64], R3 ;  /* 0x0000000310007986 */ /* 0x0001e2000c101124 */
[----:B------:R-:W-:Y:S05]  /*2940*/  BRA `(.L_x_14300) ;  /* 0x0000000800007947 */ /* 0x000fea0003800000 */
.L_x_14311:
        /* <DEDUP_REMOVED lines=13> */
.L_x_14315:
[----:B------:R-:W-:Y:S01]  /*2a20*/  IMAD.MOV.U32 R0, RZ, RZ, 0x7f ;  /* 0x0000007fff007424 */ /* 0x000fe200078e00ff */
[----:B------:R-:W-:-:S04]  /*2a30*/  ISETP.GT.U32.AND P0, PT, R2, 0x7f800000, PT ;  /* 0x7f8000000200780c */ /* 0x000fc80003f04070 */
[----:B------:R-:W-:-:S09]  /*2a40*/  SEL R0, R0, 0x7c, P0 ;  /* 0x0000007c00007807 */ /* 0x000fd20000000000 */
.L_x_14316:
[----:B------:R-:W-:Y:S05]  /*2a50*/  BSYNC B0 ;  /* 0x0000000000007941 */ /* 0x000fea0003800000 */
.L_x_14314:
[----:B------:R-:W-:-:S04]  /*2a60*/  LOP3.LUT R2, R5, 0x80000000, RZ, 0xc0, !PT ;  /* 0x8000000005027812 */ /* 0x000fc800078ec0ff */
[----:B------:R-:W-:-:S04]  /*2a70*/  SHF.R.U32.HI R3, RZ, 0x18, R2 ;  /* 0x00000018ff037819 */ /* 0x000fc80000011602 */
[----:B------:R-:W-:-:S05]  /*2a80*/  LOP3.LUT R3, R0, R3, RZ, 0xfc, !PT ;  /* 0x0000000300037212 */ /* 0x000fca00078efcff */
[----:B------:R0:W-:Y:S01]  /*2a90*/  STG.E.U8 desc[UR36][R16.64], R3 ;  /* 0x0000000310007986 */ /* 0x0001e2000c101124 */
[----:B------:R-:W-:Y:S05]  /*2aa0*/  BRA `(.L_x_14300) ;  /* 0x0000000400a87947 */ /* 0x000fea0003800000 */
.L_x_14310:
[----:B------:R-:W0:Y:S02]  /*2ab0*/  I2F.U16 R0, R5 ;  /* 0x0000000500007306 */ /* 0x000e240000101000 */
[----:B0-----:R-:W-:-:S05]  /*2ac0*/  F2FP.BF16.F32.PACK_AB R0, RZ, R0 ;  /* 0x00000000ff00723e */ /* 0x001fca00000010ff */
[----:B------:R0:W-:Y:S01]  /*2ad0*/  STG.E.U16 desc[UR36][R16.64], R0 ;  /* 0x0000000010007986 */ /* 0x0001e2000c101524 */
[----:B------:R-:W-:Y:S05]  /*2ae0*/  BRA `(.L_x_14300) ;  /* 0x0000000400987947 */ /* 0x000fea0003800000 */
.L_x_14307:
        /* <DEDUP_REMOVED lines=10> */
.L_x_14319:
        /* <DEDUP_REMOVED lines=17> */
.L_x_14322:
[----:B------:R-:W-:-:S04]  /*2ca0*/  LOP3.LUT R2, R5, 0x80000000, RZ, 0xc0, !PT ;  /* 0x8000000005027812 */ /* 0x000fc800078ec0ff */
[----:B------:R-:W-:-:S04]  /*2cb0*/  SHF.R.U32.HI R3, RZ, 0x18, R2 ;  /* 0x00000018ff037819 */ /* 0x000fc80000011602 */
[----:B------:R-:W-:-:S04]  /*2cc0*/  LOP3.LUT R0, R0, R3, RZ, 0xfc, !PT ;  /* 0x0000000300007212 */ /* 0x000fc800078efcff */
[----:B------:R-:W-:-:S07]  /*2cd0*/  PRMT R8, R0, 0x7610, R8 ;  /* 0x0000761000087816 */ /* 0x000fce0000000008 */
.L_x_14321:
[----:B------:R-:W-:Y:S05]  /*2ce0*/  BSYNC B0 ;  /* 0x0000000000007941 */ /* 0x000fea0003800000 */
.L_x_14320:
[----:B------:R0:W-:Y:S01]  /*2cf0*/  STG.E.U8 desc[UR36][R16.64], R8 ;  /* 0x0000000810007986 */ /* 0x0001e2000c101124 */
[----:B------:R-:W-:Y:S05]  /*2d00*/  BRA `(.L_x_14300) ;  /* 0x0000000400107947 */ /* 0x000fea0003800000 */
.L_x_14318:
        /* <DEDUP_REMOVED lines=17> */
.L_x_14325:
[----:B------:R-:W-:-:S04]  /*2e20*/  LOP3.LUT R2, R5, 0x80000000, RZ, 0xc0, !PT ;  /* 0x8000000005027812 */ /* 0x000fc800078ec0ff */
[----:B------:R-:W-:-:S04]  /*2e30*/  SHF.R.U32.HI R3, RZ, 0x18, R2 ;  /* 0x00000018ff037819 */ /* 0x000fc80000011602 */
[----:B------:R-:W-:-:S04]  /*2e40*/  LOP3.LUT R0, R0, R3, RZ, 0xfc, !PT ;  /* 0x0000000300007212 */ /* 0x000fc800078efcff */
[----:B------:R-:W-:-:S07]  /*2e50*/  PRMT R8, R0, 0x7610, R8 ;  /* 0x0000761000087816 */ /* 0x000fce0000000008 */
.L_x_14324:
[----:B------:R-:W-:Y:S05]  /*2e60*/  BSYNC B0 ;  /* 0x0000000000007941 */ /* 0x000fea0003800000 */
.L_x_14323:
[----:B------:R0:W-:Y:S01]  /*2e70*/  STG.E.U8 desc[UR36][R16.64], R8 ;  /* 0x0000000810007986 */ /* 0x0001e2000c101124 */
[----:B------:R-:W-:Y:S05]  /*2e80*/  BRA `(.L_x_14300) ;  /* 0x0000000000b07947 */ /* 0x000fea0003800000 */
.L_x_14317:
        /* <DEDUP_REMOVED lines=22> */
.L_x_14299:
        /* <DEDUP_REMOVED lines=16> */
.L_x_14328:
[----:B------:R-:W-:Y:S05]  /*30f0*/  BRA `(.L_x_14300) ;  /* 0x0000000000147947 */ /* 0x000fea0003800000 */
.L_x_14327:
[----:B------:R-:W-:Y:S02]  /*3100*/  IMAD.MOV.U32 R2, RZ, RZ, R5 ;  /* 0x000000ffff027224 */ /* 0x000fe400078e0005 */
[----:B------:R-:W-:-:S05]  /*3110*/  IMAD.MOV.U32 R3, RZ, RZ, RZ ;  /* 0x000000ffff037224 */ /* 0x000fca00078e00ff */
[----:B------:R0:W-:Y:S01]  /*3120*/  STG.E.64 desc[UR36][R16.64], R2 ;  /* 0x0000000210007986 */ /* 0x0001e2000c101b24 */
[----:B------:R-:W-:Y:S05]  /*3130*/  BRA `(.L_x_14300) ;  /* 0x0000000000047947 */ /* 0x000fea0003800000 */
.L_x_14326:
[----:B------:R0:W-:Y:S02]  /*3140*/  STG.E desc[UR36][R16.64], R5 ;  /* 0x0000000510007986 */ /* 0x0001e4000c101924 */
.L_x_14300:
[----:B------:R-:W-:-:S04]  /*3150*/  IMAD R18, R23, 0x200, R18 ;  /* 0x0000020017127824 */ /* 0x000fc800078e0212 */
[----:B------:R-:W-:-:S07]  /*3160*/  VIADD R19, R18, 0x80 ;  /* 0x0000008012137836 */ /* 0x000fce0000000000 */
.L_x_14260:
[----:B------:R-:W-:Y:S05]  /*3170*/  BSYNC B6 ;  /* 0x0000000000067941 */ /* 0x000fea0003800000 */
.L_x_14259:
        /* <DEDUP_REMOVED lines=307> */
.L_x_14331:
        /* <DEDUP_REMOVED lines=20> */
.L_x_14335:
[----:B------:R0:W5:Y:S01]  /*45f0*/  LDG.E.U8 R0, desc[UR36][R4.64] ;  /* 0x0000002404007981 */ /* 0x000162000c1e1100 */
[----:B------:R-:W-:Y:S05]  /*4600*/  BRA `(.L_x_14337) ;  /* 0x0000000c00647947 */ /* 0x000fea0003800000 */
.L_x_14334:
        /* <DEDUP_REMOVED lines=8> */
.L_x_14339:
[----:B------:R4:W5:Y:S01]  /*4690*/  LDG.E.U8 R0, desc[UR36][R4.64] ;  /* 0x0000002404007981 */ /* 0x000962000c1e1100 */
[----:B------:R-:W-:Y:S05]  /*46a0*/  BRA `(.L_x_14337) ;  /* 0x0000000c003c7947 */ /* 0x000fea0003800000 */
.L_x_14338:
[----:B------:R3:W5:Y:S01]  /*46b0*/  LDG.E.U16 R0, desc[UR36][R4.64] ;  /* 0x0000002404007981 */ /* 0x000762000c1e1500 */
[----:B------:R-:W-:Y:S05]  /*46c0*/  BRA `(.L_x_14337) ;  /* 0x0000000c00347947 */ /* 0x000fea0003800000 */
.L_x_14333:
        /* <DEDUP_REMOVED lines=10> */
.L_x_14341:
[----:B------:R-:W2:Y:S02]  /*4770*/  LDG.E.U16 R2, desc[UR36][R4.64] ;  /* 0x0000002404027981 */ /* 0x000ea4000c1e1500 */
[----:B--2---:R-:W-:-:S06]  /*4780*/  HADD2.F32 R2, -RZ, R2.H0_H0 ;  /* 0x20000002ff027230 */ /* 0x004fcc0000004100 */
[----:B------:R-:W0:Y:S02]  /*4790*/  F2I.S64.TRUNC R2, R2 ;  /* 0x0000000200027311 */ /* 0x000e24000020d900 */
[----:B0-----:R-:W-:Y:S01]  /*47a0*/  PRMT R0, R2, 0x7610, R0 ;  /* 0x0000761002007816 */ /* 0x001fe20000000000 */
[----:B------:R-:W-:Y:S06]  /*47b0*/  BRA `(.L_x_14337) ;  /* 0x0000000800f87947 */ /* 0x000fec0003800000 */
.L_x_14340:
        /* <DEDUP_REMOVED lines=10> */
.L_x_14343:
[----:B------:R-:W2:Y:S02]  /*4860*/  LDG.E.U16 R4, desc[UR36][R4.64] ;  /* 0x0000002404047981 */ /* 0x000ea4000c1e1500 */
[----:B--2---:R-:W-:-:S06]  /*4870*/  HADD2.F32 R2, -RZ, R4.H0_H0 ;  /* 0x20000004ff027230 */ /* 0x004fcc0000004100 */
[----:B------:R-:W0:Y:S02]  /*4880*/  F2I.S64.TRUNC R2, R2 ;  /* 0x0000000200027311 */ /* 0x000e24000020d900 */
[----:B0-----:R-:W-:Y:S01]  /*4890*/  PRMT R0, R2, 0x7610, R0 ;  /* 0x0000761002007816 */ /* 0x001fe20000000000 */
[----:B------:R-:W-:Y:S06]  /*48a0*/  BRA `(.L_x_14337) ;  /* 0x0000000800bc7947 */ /* 0x000fec0003800000 */
.L_x_14342:
[----:B------:R-:W2:Y:S02]  /*48b0*/  LDG.E.64 R2, desc[UR36][R4.64] ;  /* 0x0000002404027981 */ /* 0x000ea4000c1e1b00 */
[----:B--2---:R-:W0:Y:S02]  /*48c0*/  F2I.S64.F64.TRUNC R2, R2 ;  /* 0x0000000200027311 */ /* 0x004e24000030d900 */
[----:B0-----:R-:W-:Y:S01]  /*48d0*/  PRMT R0, R2, 0x7610, R0 ;  /* 0x0000761002007816 */ /* 0x001fe20000000000 */
[----:B------:R-:W-:Y:S06]  /*48e0*/  BRA `(.L_x_14337) ;  /* 0x0000000800ac7947 */ /* 0x000fec0003800000 */
.L_x_14332:
        /* <DEDUP_REMOVED lines=12> */
.L_x_14346:
[----:B------:R-:W2:Y:S02]  /*49b0*/  LDG.E.64 R4, desc[UR36][R4.64] ;  /* 0x0000002404047981 */ /* 0x000ea4000c1e1b00 */
[----:B--2---:R-:W0:Y:S02]  /*49c0*/  F2I.S64.F64.TRUNC R2, R4 ;  /* 0x0000000400027311 */ /* 0x004e24000030d900 */
[----:B0-----:R-:W-:Y:S01]  /*49d0*/  PRMT R0, R2, 0x7610, R0 ;  /* 0x0000761002007816 */ /* 0x001fe20000000000 */
[----:B------:R-:W-:Y:S06]  /*49e0*/  BRA `(.L_x_14337) ;  /* 0x00000008006c7947 */ /* 0x000fec0003800000 */
.L_x_14345:
        /* <DEDUP_REMOVED lines=28> */
.L_x_14348:
        /* <DEDUP_REMOVED lines=15> */
.L_x_14347:
[----:B------:R-:W2:Y:S02]  /*4ca0*/  LDG.E.U16 R2, desc[UR36][R4.64] ;  /* 0x0000002404027981 */ /* 0x000ea4000c1e1500 */
[----:B--2---:R-:W-:-:S06]  /*4cb0*/  IMAD.U32 R2, R2, 0x10000, RZ ;  /* 0x0001000002027824 */ /* 0x004fcc00078e00ff */
[----:B------:R-:W0:Y:S02]  /*4cc0*/  F2I.S64.TRUNC R2, R2 ;  /* 0x0000000200027311 */ /* 0x000e24000020d900 */
[----:B0-----:R-:W-:Y:S01]  /*4cd0*/  PRMT R0, R2, 0x7610, R0 ;  /* 0x0000761002007816 */ /* 0x001fe20000000000 */
[----:B------:R-:W-:Y:S06]  /*4ce0*/  BRA `(.L_x_14337) ;  /* 0x0000000400ac7947 */ /* 0x000fec0003800000 */
.L_x_14344:
        /* <DEDUP_REMOVED lines=10> */
.L_x_14351:
        /* <DEDUP_REMOVED lines=21> */
.L_x_14355:
[----:B------:R-:W-:Y:S05]  /*4ee0*/  BSYNC B1 ;  /* 0x0000000000017941 */ /* 0x000fea0003800000 */
.L_x_14354:
[----:B------:R-:W-:Y:S01]  /*4ef0*/  IMAD.SHL.U32 R2, R2, 0x100000, RZ ;  /* 0x0010000002027824 */ /* 0x000fe200078e00ff */
[----:B------:R-:W-:-:S04]  /*4f00*/  LEA R3, R0, 0x3b800000, 0x17 ;  /* 0x3b80000000037811 */ /* 0x000fc800078eb8ff */
[----:B------:R-:W-:-:S07]  /*4f10*/  LOP3.LUT R2, R3, R2, R4, 0xfe, !PT ;  /* 0x0000000203027212 */ /* 0x000fce00078efe04 */
.L_x_14353:
[----:B------:R-:W-:Y:S05]  /*4f20*/  BSYNC B0 ;  /* 0x0000000000007941 */ /* 0x000fea0003800000 */
.L_x_14352:
[----:B------:R-:W0:Y:S02]  /*4f30*/  F2I.S64.TRUNC R2, R2 ;  /* 0x0000000200027311 */ /* 0x000e24000020d900 */
[----:B0-----:R-:W-:Y:S01]  /*4f40*/  PRMT R0, R2, 0x7610, R0 ;  /* 0x0000761002007816 */ /* 0x001fe20000000000 */
[----:B------:R-:W-:Y:S06]  /*4f50*/  BRA `(.L_x_14337) ;  /* 0x0000000400107947 */ /* 0x000fec0003800000 */
.L_x_14350:
        /* <DEDUP_REMOVED lines=21> */
.L_x_14359:
[----:B------:R-:W-:Y:S05]  /*50b0*/  BSYNC B1 ;  /* 0x0000000000017941 */ /* 0x000fea0003800000 */
.L_x_14358:
[----:B------:R-:W-:Y:S01]  /*50c0*/  IMAD.SHL.U32 R2, R2, 0x200000, RZ ;  /* 0x0020000002027824 */ /* 0x000fe200078e00ff */
[----:B------:R-:W-:-:S04]  /*50d0*/  LEA R3, R0, 0x37800000, 0x17 ;  /* 0x3780000000037811 */ /* 0x000fc800078eb8ff */
[----:B------:R-:W-:-:S07]  /*50e0*/  LOP3.LUT R2, R3, R2, R4, 0xfe, !PT ;  /* 0x0000000203027212 */ /* 0x000fce00078efe04 */
.L_x_14357:
[----:B------:R-:W-:Y:S05]  /*50f0*/  BSYNC B0 ;  /* 0x0000000000007941 */ /* 0x000fea0003800000 */
.L_x_14356:
[----:B------:R-:W0:Y:S02]  /*5100*/  F2I.S64.TRUNC R2, R2 ;  /* 0x0000000200027311 */ /* 0x000e24000020d900 */
[----:B0-----:R-:W-:Y:S01]  /*5110*/  PRMT R0, R2, 0x7610, R0 ;  /* 0x0000761002007816 */ /* 0x001fe20000000000 */
[----:B------:R-:W-:Y:S06]  /*5120*/  BRA `(.L_x_14337) ;  /* 0x00000000009c7947 */ /* 0x000fec0003800000 */
.L_x_14349:
        /* <DEDUP_REMOVED lines=14> */
.L_x_14363:
[----:B------:R-:W-:Y:S05]  /*5210*/  BSYNC B0 ;  /* 0x0000000000007941 */ /* 0x000fea0003800000 */
.L_x_14362:
[----:B------:R-:W0:Y:S02]  /*5220*/  F2I.S64.TRUNC R2, R2 ;  /* 0x0000000200027311 */ /* 0x000e24000020d900 */
[----:B0-----:R-:W-:Y:S01]  /*5230*/  PRMT R0, R2, 0x7610, R0 ;  /* 0x0000761002007816 */ /* 0x001fe20000000000 */
[----:B------:R-:W-:Y:S06]  /*5240*/  BRA `(.L_x_14337) ;  /* 0x0000000000547947 */ /* 0x000fec0003800000 */
.L_x_14336:
        /* <DEDUP_REMOVED lines=16> */
.L_x_14364:
[----:B------:R-:W-:Y:S01]  /*5350*/  PRMT R0, RZ, 0x7610, R0 ;  /* 0x00007610ff007816 */ /* 0x000fe20000000000 */
[----:B------:R-:W-:Y:S06]  /*5360*/  BRA `(.L_x_14337) ;  /* 0x00000000000c7947 */ /* 0x000fec0003800000 */
.L_x_14361:
[----:B------:R2:W5:Y:S01]  /*5370*/  LDG.E.U8 R0, desc[UR36][R4.64] ;  /* 0x0000002404007981 */ /* 0x000562000c1e1100 */
[----:B------:R-:W-:Y:S05]  /*5380*/  BRA `(.L_x_14337) ;  /* 0x0000000000047947 */ /* 0x000fea0003800000 */
.L_x_14360:
[----:B------:R1:W5:Y:S02]  /*5390*/  LDG.E.U8 R0, desc[UR36][R4.64] ;  /* 0x0000002404007981 */ /* 0x000364000c1e1100 */
.L_x_14337:
[----:B01234-:R-:W0:Y:S01]  /*53a0*/  LDC.U8 R4, c[0x0][0x430] ;  /* 0x00010c00ff047b82 */ /* 0x01fe220000000000 */
[----:B------:R-:W-:Y:S01]  /*53b0*/  ULDC UR4, c[0x0][0x420] ;  /* 0x0001080000047ab9 */ /* 0x000fe20000000800 */
[----:B-----5:R-:W-:Y:S01]  /*53c0*/  LOP3.LUT R0, R0, 0xff, RZ, 0xc0, !PT ;  /* 0x000000ff00007812 */ /* 0x020fe200078ec0ff */
[----:B------:R-:W-:-:S06]  /*53d0*/  ULOP3.LUT UR4, UR4, 0xff, URZ, 0xc0, !UPT ;  /* 0x000000ff04047892 */ /* 0x000fcc000f8ec03f */
[----:B------:R-:W-:Y:S02]  /*53e0*/  VIMNMX.U32 R2, R0, UR4, !PT ;  /* 0x0000000400027c48 */ /* 0x000fe4000ffe0000 */
        /* <DEDUP_REMOVED lines=13> */
.L_x_14368:
[----:B------:R0:W-:Y:S01]  /*54c0*/  STG.E.U8 desc[UR36][R16.64], R2 ;  /* 0x0000000210007986 */ /* 0x0001e2000c101124 */
[----:B------:R-:W-:Y:S05]  /*54d0*/  BRA `(.L_x_14370) ;  /* 0x0000000c00547947 */ /* 0x000fea0003800000 */
.L_x_14367:
        /* <DEDUP_REMOVED lines=9> */
.L_x_14372:
[----:B------:R0:W-:Y:S01]  /*5570*/  STG.E desc[UR36][R16.64], R2 ;  /* 0x0000000210007986 */ /* 0x0001e2000c101924 */
[----:B------:R-:W-:Y:S05]  /*5580*/  BRA `(.L_x_14370) ;  /* 0x0000000c00287947 */ /* 0x000fea0003800000 */
.L_x_14371:
[----:B------:R0:W-:Y:S01]  /*5590*/  STG.E.U16 desc[UR36][R16.64], R2 ;  /* 0x0000000210007986 */ /* 0x0001e2000c101524 */
[----:B------:R-:W-:Y:S05]  /*55a0*/  BRA `(.L_x_14370) ;  /* 0x0000000c00207947 */ /* 0x000fea0003800000 */
.L_x_14366:
        /* <DEDUP_REMOVED lines=9> */
.L_x_14374:
[----:B------:R-:W0:Y:S02]  /*5640*/  I2F.U16 R0, R2 ;  /* 0x0000000200007306 */ /* 0x000e240000101000 */
[----:B0-----:R-:W-:-:S05]  /*5650*/  F2FP.F16.F32.PACK_AB R0, RZ, R0 ;  /* 0x00000000ff00723e */ /* 0x001fca00000000ff */
[----:B------:R0:W-:Y:S01]  /*5660*/  STG.E.U16 desc[UR36][R16.64], R0 ;  /* 0x0000000010007986 */ /* 0x0001e2000c101524 */
[----:B------:R-:W-:Y:S05]  /*5670*/  BRA `(.L_x_14370) ;  /* 0x0000000800ec7947 */ /* 0x000fea0003800000 */
.L_x_14373:
        /* <DEDUP_REMOVED lines=10> */
.L_x_14376:
[----:B------:R-:W0:Y:S02]  /*5720*/  I2F.U16 R2, R2 ;  /* 0x0000000200027306 */ /* 0x000e240000101000 */
[----:B0-----:R-:W-:-:S04]  /*5730*/  F2FP.F16.F32.PACK_AB R3, RZ, R2 ;  /* 0x00000002ff03723e */ /* 0x001fc800000000ff */
[----:B------:R-:W-:-:S05]  /*5740*/  PRMT R3, R3, 0x5410, RZ ;  /* 0x0000541003037816 */ /* 0x000fca00000000ff */
[----:B------:R0:W-:Y:S01]  /*5750*/  STG.E desc[UR36][R16.64], R3 ;  /* 0x0000000310007986 */ /* 0x0001e2000c101924 */
[----:B------:R-:W-:Y:S05]  /*5760*/  BRA `(.L_x_14370) ;  /* 0x0000000800b07947 */ /* 0x000fea0003800000 */
.L_x_14375:
[----:B------:R-:W0:Y:S02]  /*5770*/  I2F.F64.U16 R2, R2 ;  /* 0x0000000200027312 */ /* 0x000e240000101800 */
[----:B0-----:R0:W-:Y:S01]  /*5780*/  STG.E.64 desc[UR36][R16.64], R2 ;  /* 0x0000000210007986 */ /* 0x0011e2000c101b24 */
[----:B------:R-:W-:Y:S05]  /*5790*/  BRA `(.L_x_14370) ;  /* 0x0000000800a47947 */ /* 0x000fea0003800000 */
.L_x_14365:
        /* <DEDUP_REMOVED lines=13> */
.L_x_14379:
[----:B------:R-:W0:Y:S01]  /*5870*/  I2F.F64.U16 R4, R2 ;  /* 0x0000000200047312 */ /* 0x000e220000101800 */
[----:B------:R-:W-:-:S05]  /*5880*/  CS2R R6, SRZ ;  /* 0x0000000000067805 */ /* 0x000fca000001ff00 */
[----:B0-----:R0:W-:Y:S01]  /*5890*/  STG.E.128 desc[UR36][R16.64], R4 ;  /* 0x0000000410007986 */ /* 0x0011e2000c101d24 */
[----:B------:R-:W-:Y:S05]  /*58a0*/  BRA `(.L_x_14370) ;  /* 0x0000000800607947 */ /* 0x000fea0003800000 */
.L_x_14378:
        /* <DEDUP_REMOVED lines=21> */
.L_x_14383:
[----:B------:R-:W-:Y:S05]  /*5a00*/  BSYNC B0 ;  /* 0x0000000000007941 */ /* 0x000fea0003800000 */
.L_x_14382:
[----:B------:R-:W-:-:S05]  /*5a10*/  LOP3.LUT R3, R0, R3, RZ, 0xfc, !PT ;  /* 0x0000000300037212 */ /* 0x000fca00078efcff */
[----:B------:R0:W-:Y:S01]  /*5a20*/  STG.E.U8 desc[UR36][R16.64], R3 ;  /* 0x0000000310007986 */ /* 0x0001e2000c101124 */
[----:B------:R-:W-:Y:S05]  /*5a30*/  BRA `(.L_x_14370) ;  /* 0x0000000400fc7947 */ /* 0x000fea0003800000 */
.L_x_14381:
        /* <DEDUP_REMOVED lines=13> */
.L_x_14385:
[----:B------:R-:W-:Y:S01]  /*5b10*/  IMAD.MOV.U32 R0, RZ, RZ, 0x7f ;  /* 0x0000007fff007424 */ /* 0x000fe200078e00ff */
[----:B------:R-:W-:-:S04]  /*5b20*/  ISETP.GT.U32.AND P0, PT, R3, 0x7f800000, PT ;  /* 0x7f8000000300780c */ /* 0x000fc80003f04070 */
[----:B------:R-:W-:-:S09]  /*5b30*/  SEL R0, R0, 0x7c, P0 ;  /* 0x0000007c00007807 */ /* 0x000fd20000000000 */
.L_x_14386:
[----:B------:R-:W-:Y:S05]  /*5b40*/  BSYNC B0 ;  /* 0x0000000000007941 */ /* 0x000fea0003800000 */
.L_x_14384:
[----:B------:R-:W-:-:S04]  /*5b50*/  LOP3.LUT R2, R5, 0x80000000, RZ, 0xc0, !PT ;  /* 0x8000000005027812 */ /* 0x000fc800078ec0ff */
[----:B------:R-:W-:-:S04]  /*5b60*/  SHF.R.U32.HI R3, RZ, 0x18, R2 ;  /* 0x00000018ff037819 */ /* 0x000fc80000011602 */
[----:B------:R-:W-:-:S05]  /*5b70*/  LOP3.LUT R3, R0, R3, RZ, 0xfc, !PT ;  /* 0x0000000300037212 */ /* 0x000fca00078efcff */
[----:B------:R0:W-:Y:S01]  /*5b80*/  STG.E.U8 desc[UR36][R16.64], R3 ;  /* 0x0000000310007986 */ /* 0x0001e2000c101124 */
[----:B------:R-:W-:Y:S05]  /*5b90*/  BRA `(.L_x_14370) ;  /* 0x0000000400a47947 */ /* 0x000fea0003800000 */
.L_x_14380:
[----:B------:R-:W0:Y:S02]  /*5ba0*/  I2F.U16 R0, R2 ;  /* 0x0000000200007306 */ /* 0x000e240000101000 */
[----:B0-----:R-:W-:-:S05]  /*5bb0*/  F2FP.BF16.F32.PACK_AB R0, RZ, R0 ;  /* 0x00000000ff00723e */ /* 0x001fca00000010ff */
[----:B------:R0:W-:Y:S01]  /*5bc0*/  STG.E.U16 desc[UR36][R16.64], R0 ;  /* 0x0000000010007986 */ /* 0x0001e2000c101524 */
[----:B------:R-:W-:Y:S05]  /*5bd0*/  BRA `(.L_x_14370) ;  /* 0x0000000400947947 */ /* 0x000fea0003800000 */
.L_x_14377:
        /* <DEDUP_REMOVED lines=10> */
.L_x_14389:
        /* <DEDUP_REMOVED lines=17> */
.L_x_14392:
[----:B------:R-:W-:-:S04]  /*5d90*/  LOP3.LUT R2, R5, 0x80000000, RZ, 0xc0, !PT ;  /* 0x8000000005027812 */ /* 0x000fc800078ec0ff */
[----:B------:R-:W-:-:S04]  /*5da0*/  SHF.R.U32.HI R3, RZ, 0x18, R2 ;  /* 0x00000018ff037819 */ /* 0x000fc80000011602 */
[----:B------:R-:W-:-:S04]  /*5db0*/  LOP3.LUT R0, R0, R3, RZ, 0xfc, !PT ;  /* 0x0000000300007212 */ /* 0x000fc800078efcff */
[----:B------:R-:W-:-:S07]  /*5dc0*/  PRMT R8, R0, 0x7610, R8 ;  /* 0x0000761000087816 */ /* 0x000fce0000000008 */
.L_x_14391:
[----:B------:R-:W-:Y:S05]  /*5dd0*/  BSYNC B0 ;  /* 0x0000000000007941 */ /* 0x000fea0003800000 */
.L_x_14390:
[----:B------:R3:W-:Y:S01]  /*5de0*/  STG.E.U8 desc[UR36][R16.64], R8 ;  /* 0x0000000810007986 */ /* 0x0007e2000c101124 */
[----:B------:R-:W-:Y:S05]  /*5df0*/  BRA `(.L_x_14370) ;  /* 0x00000004000c7947 */ /* 0x000fea0003800000 */
.L_x_14388:
        /* <DEDUP_REMOVED lines=17> */
.L_x_14395:
[----:B------:R-:W-:-:S04]  /*5f10*/  LOP3.LUT R2, R5, 0x80000000, RZ, 0xc0, !PT ;  /* 0x8000000005027812 */ /* 0x000fc800078ec0ff */
[----:B------:R-:W-:-:S04]  /*5f20*/  SHF.R.U32.HI R3, RZ, 0x18, R2 ;  /* 0x00000018ff037819 */ /* 0x000fc80000011602 */
[----:B------:R-:W-:-:S04]  /*5f30*/  LOP3.LUT R0, R0, R3, RZ, 0xfc, !PT ;  /* 0x0000000300007212 */ /* 0x000fc800078efcff */
[----:B------:R-:W-:-:S07]  /*5f40*/  PRMT R8, R0, 0x7610, R8 ;  /* 0x0000761000087816 */ /* 0x000fce0000000008 */
.L_x_14394:
[----:B------:R-:W-:Y:S05]  /*5f50*/  BSYNC B0 ;  /* 0x0000000000007941 */ /* 0x000fea0003800000 */
.L_x_14393:
[----:B------:R0:W-:Y:S01]  /*5f60*/  STG.E.U8 desc[UR36][R16.64], R8 ;  /* 0x0000000810007986 */ /* 0x0001e2000c101124 */
[----:B------:R-:W-:Y:S05]  /*5f70*/  BRA `(.L_x_14370) ;  /* 0x0000000000ac7947 */ /* 0x000fea0003800000 */
.L_x_14387:
        /* <DEDUP_REMOVED lines=22> */
.L_x_14369:
        /* <DEDUP_REMOVED lines=16> */
.L_x_14398:
[----:B------:R-:W-:Y:S05]  /*61e0*/  BRA `(.L_x_14370) ;  /* 0x0000000000107947 */ /* 0x000fea0003800000 */
.L_x_14397:
[----:B------:R-:W-:-:S05]  /*61f0*/  IMAD.MOV.U32 R3, RZ, RZ, RZ ;  /* 0x000000ffff037224 */ /* 0x000fca00078e00ff */
[----:B------:R2:W-:Y:S01]  /*6200*/  STG.E.64 desc[UR36][R16.64], R2 ;  /* 0x0000000210007986 */ /* 0x0005e2000c101b24 */
[----:B------:R-:W-:Y:S05]  /*6210*/  BRA `(.L_x_14370) ;  /* 0x0000000000047947 */ /* 0x000fea0003800000 */
.L_x_14396:
[----:B------:R0:W-:Y:S02]  /*6220*/  STG.E desc[UR36][R16.64], R2 ;  /* 0x0000000210007986 */ /* 0x0001e4000c101924 */
.L_x_14370:
[----:B------:R-:W-:-:S07]  /*6230*/  VIADD R19, R19, 0x80 ;  /* 0x0000008013137836 */ /* 0x000fce0000000000 */
.L_x_14330:
[----:B------:R-:W-:Y:S05]  /*6240*/  BSYNC B6 ;  /* 0x0000000000067941 */ /* 0x000fea0003800000 */
.L_x_14329:
        /* <DEDUP_REMOVED lines=307> */
.L_x_14401:
        /* <DEDUP_REMOVED lines=20> */
.L_x_14405:
[----:B------:R0:W5:Y:S01]  /*76c0*/  LDG.E.U8 R0, desc[UR36][R4.64] ;  /* 0x0000002404007981 */ /* 0x000162000c1e1100 */
[----:B------:R-:W-:Y:S05]  /*76d0*/  BRA `(.L_x_14407) ;  /* 0x0000000c00647947 */ /* 0x000fea0003800000 */
.L_x_14404:
        /* <DEDUP_REMOVED lines=8> */
.L_x_14409:
[----:B------:R4:W5:Y:S01]  /*7760*/  LDG.E.U8 R0, desc[UR36][R4.64] ;  /* 0x0000002404007981 */ /* 0x000962000c1e1100 */
[----:B------:R-:W-:Y:S05]  /*7770*/  BRA `(.L_x_14407) ;  /* 0x0000000c003c7947 */ /* 0x000fea0003800000 */
.L_x_14408:
[----:B------:R3:W5:Y:S01]  /*7780*/  LDG.E.U16 R0, desc[UR36][R4.64] ;  /* 0x0000002404007981 */ /* 0x000762000c1e1500 */
[----:B------:R-:W-:Y:S05]  /*7790*/  BRA `(.L_x_14407) ;  /* 0x0000000c00347947 */ /* 0x000fea0003800000 */
.L_x_14403:
        /* <DEDUP_REMOVED lines=10> */
.L_x_14411:
[----:B------:R-:W2:Y:S02]  /*7840*/  LDG.E.U16 R2, desc[UR36][R4.64] ;  /* 0x0000002404027981 */ /* 0x000ea4000c1e1500 */
[----:B--2---:R-:W-:-:S06]  /*7850*/  HADD2.F32 R2, -RZ, R2.H0_H0 ;  /* 0x20000002ff027230 */ /* 0x004fcc0000004100 */
[----:B------:R-:W0:Y:S02]  /*7860*/  F2I.S64.TRUNC R2, R2 ;  /* 0x0000000200027311 */ /* 0x000e24000020d900 */
[----:B0-----:R-:W-:Y:S01]  /*7870*/  PRMT R0, R2, 0x7610, R0 ;  /* 0x0000761002007816 */ /* 0x001fe20000000000 */
[----:B------:R-:W-:Y:S06]  /*7880*/  BRA `(.L_x_14407) ;  /* 0x0000000800f87947 */ /* 0x000fec0003800000 */
.L_x_14410:
        /* <DEDUP_REMOVED lines=10> */
.L_x_14413:
[----:B------:R-:W2:Y:S02]  /*7930*/  LDG.E.U16 R4, desc[UR36][R4.64] ;  /* 0x0000002404047981 */ /* 0x000ea4000c1e1500 */
[----:B--2---:R-:W-:-:S06]  /*7940*/  HADD2.F32 R2, -RZ, R4.H0_H0 ;  /* 0x20000004ff027230 */ /* 0x004fcc0000004100 */
[----:B------:R-:W0:Y:S02]  /*7950*/  F2I.S64.TRUNC R2, R2 ;  /* 0x0000000200027311 */ /* 0x000e24000020d900 */
[----:B0-----:R-:W-:Y:S01]  /*7960*/  PRMT R0, R2, 0x7610, R0 ;  /* 0x0000761002007816 */ /* 0x001fe20000000000 */
[----:B------:R-:W-:Y:S06]  /*7970*/  BRA `(.L_x_14407) ;  /* 0x0000000800bc7947 */ /* 0x000fec0003800000 */
.L_x_14412:
[----:B------:R-:W2:Y:S02]  /*7980*/  LDG.E.64 R2, desc[UR36][R4.64] ;  /* 0x0000002404027981 */ /* 0x000ea4000c1e1b00 */
[----:B--2---:R-:W0:Y:S02]  /*7990*/  F2I.S64.F64.TRUNC R2, R2 ;  /* 0x0000000200027311 */ /* 0x004e24000030d900 */
[----:B0-----:R-:W-:Y:S01]  /*79a0*/  PRMT R0, R2, 0x7610, R0 ;  /* 0x0000761002007816 */ /* 0x001fe20000000000 */
[----:B------:R-:W-:Y:S06]  /*79b0*/  BRA `(.L_x_14407) ;  /* 0x0000000800ac7947 */ /* 0x000fec0003800000 */
.L_x_14402:
        /* <DEDUP_REMOVED lines=12> */
.L_x_14416:
[----:B------:R-:W2:Y:S02]  /*7a80*/  LDG.E.64 R4, desc[UR36][R4.64] ;  /* 0x0000002404047981 */ /* 0x000ea4000c1e1b00 */
[----:B--2---:R-:W0:Y:S02]  /*7a90*/  F2I.S64.F64.TRUNC R2, R4 ;  /* 0x0000000400027311 */ /* 0x004e24000030d900 */
[----:B0-----:R-:W-:Y:S01]  /*7aa0*/  PRMT R0, R2, 0x7610, R0 ;  /* 0x0000761002007816 */ /* 0x001fe20000000000 */
[----:B------:R-:W-:Y:S06]  /*7ab0*/  BRA `(.L_x_14407) ;  /* 0x00000008006c7947 */ /* 0x000fec0003800000 */
.L_x_14415:
        /* <DEDUP_REMOVED lines=28> */
.L_x_14418:
        /* <DEDUP_REMOVED lines=15> */
.L_x_14417:
[----:B------:R-:W2:Y:S02]  /*7d70*/  LDG.E.U16 R2, desc[UR36][R4.64] ;  /* 0x0000002404027981 */ /* 0x000ea4000c1e1500 */
[----:B--2---:R-:W-:-:S06]  /*7d80*/  IMAD.U32 R2, R2, 0x10000, RZ ;  /* 0x0001000002027824 */ /* 0x004fcc00078e00ff */
[----:B------:R-:W0:Y:S02]  /*7d90*/  F2I.S64.TRUNC R2, R2 ;  /* 0x0000000200027311 */ /* 0x000e24000020d900 */
[----:B0-----:R-:W-:Y:S01]  /*7da0*/  PRMT R0, R2, 0x7610, R0 ;  /* 0x0000761002007816 */ /* 0x001fe20000000000 */
[----:B------:R-:W-:Y:S06]  /*7db0*/  BRA `(.L_x_14407) ;  /* 0x0000000400ac7947 */ /* 0x000fec0003800000 */
.L_x_14414:
        /* <DEDUP_REMOVED lines=10> */
.L_x_14421:
        /* <DEDUP_REMOVED lines=21> */
.L_x_14425:
[----:B------:R-:W-:Y:S05]  /*7fb0*/  BSYNC B1 ;  /* 0x0000000000017941 */ /* 0x000fea0003800000 */
.L_x_14424:
[----:B------:R-:W-:Y:S01]  /*7fc0*/  IMAD.SHL.U32 R2, R2, 0x100000, RZ ;  /* 0x0010000002027824 */ /* 0x000fe200078e00ff */
[----:B------:R-:W-:-:S04]  /*7fd0*/  LEA R3, R0, 0x3b800000, 0x17 ;  /* 0x3b80000000037811 */ /* 0x000fc800078eb8ff */
[----:B------:R-:W-:-:S07]  /*7fe0*/  LOP3.LUT R2, R3, R2, R4, 0xfe, !PT ;  /* 0x0000000203027212 */ /* 0x000fce00078efe04 */
.L_x_14423:
[----:B------:R-:W-:Y:S05]  /*7ff0*/  BSYNC B0 ;  /* 0x0000000000007941 */ /* 0x000fea0003800000 */
.L_x_14422:
[----:B------:R-:W0:Y:S02]  /*8000*/  F2I.S64.TRUNC R2, R2 ;  /* 0x0000000200027311 */ /* 0x000e24000020d900 */
[----:B0-----:R-:W-:Y:S01]  /*8010*/  PRMT R0, R2, 0x7610, R0 ;  /* 0x0000761002007816 */ /* 0x001fe20000000000 */
[----:B------:R-:W-:Y:S06]  /*8020*/  BRA `(.L_x_14407) ;  /* 0x0000000400107947 */ /* 0x000fec0003800000 */
.L_x_14420:
        /* <DEDUP_REMOVED lines=21> */
.L_x_14429:
[----:B------:R-:W-:Y:S05]  /*8180*/  BSYNC B1 ;  /* 0x0000000000017941 */ /* 0x000fea0003800000 */
.L_x_14428:
[----:B------:R-:W-:Y:S01]  /*8190*/  IMAD.SHL.U32 R2, R2, 0x200000, RZ ;  /* 0x0020000002027824 */ /* 0x000fe200078e00ff */
[----:B------:R-:W-:-:S04]  /*81a0*/  LEA R3, R0, 0x37800000, 0x17 ;  /* 0x3780000000037811 */ /* 0x000fc800078eb8ff */
[----:B------:R-:W-:-:S07]  /*81b0*/  LOP3.LUT R2, R3, R2, R4, 0xfe, !PT ;  /* 0x0000000203027212 */ /* 0x000fce00078efe04 */
.L_x_14427:
[----:B------:R-:W-:Y:S05]  /*81c0*/  BSYNC B0 ;  /* 0x0000000000007941 */ /* 0x000fea0003800000 */
.L_x_14426:
[----:B------:R-:W0:Y:S02]  /*81d0*/  F2I.S64.TRUNC R2, R2 ;  /* 0x0000000200027311 */ /* 0x000e24000020d900 */
[----:B0-----:R-:W-:Y:S01]  /*81e0*/  PRMT R0, R2, 0x7610, R0 ;  /* 0x0000761002007816 */ /* 0x001fe20000000000 */
[----:B------:R-:W-:Y:S06]  /*81f0*/  BRA `(.L_x_14407) ;  /* 0x00000000009c7947 */ /* 0x000fec0003800000 */
.L_x_14419:
        /* <DEDUP_REMOVED lines=14> */
.L_x_14433:
[----:B------:R-:W-:Y:S05]  /*82e0*/  BSYNC B0 ;  /* 0x0000000000007941 */ /* 0x000fea0003800000 */
.L_x_14432:
[----:B------:R-:W0:Y:S02]  /*82f0*/  F2I.S64.TRUNC R2, R2 ;  /* 0x0000000200027311 */ /* 0x000e24000020d900 */
[----:B0-----:R-:W-:Y:S01]  /*8300*/  PRMT R0, R2, 0x7610, R0 ;  /* 0x0000761002007816 */ /* 0x001fe20000000000 */
[----:B------:R-:W-:Y:S06]  /*8310*/  BRA `(.L_x_14407) ;  /* 0x0000000000547947 */ /* 0x000fec0003800000 */
.L_x_14406:
        /* <DEDUP_REMOVED lines=16> */
.L_x_14434:
[----:B------:R-:W-:Y:S01]  /*8420*/  PRMT R0, RZ, 0x7610, R0 ;  /* 0x00007610ff007816 */ /* 0x000fe20000000000 */
[----:B------:R-:W-:Y:S06]  /*8430*/  BRA `(.L_x_14407) ;  /* 0x00000000000c7947 */ /* 0x000fec0003800000 */
.L_x_14431:
[----:B------:R1:W5:Y:S01]  /*8440*/  LDG.E.U8 R0, desc[UR36][R4.64] ;  /* 0x0000002404007981 */ /* 0x000362000c1e1100 */
[----:B------:R-:W-:Y:S05]  /*8450*/  BRA `(.L_x_14407) ;  /* 0x0000000000047947 */ /* 0x000fea0003800000 */
.L_x_14430:
[----:B------:R2:W5:Y:S02]  /*8460*/  LDG.E.U8 R0, desc[UR36][R4.64] ;  /* 0x0000002404007981 */ /* 0x000564000c1e1100 */
.L_x_14407:
        /* <DEDUP_REMOVED lines=18> */
.L_x_14438:
[----:B------:R3:W-:Y:S01]  /*8590*/  STG.E.U8 desc[UR36][R16.64], R2 ;  /* 0x0000000210007986 */ /* 0x0007e2000c101124 */
[----:B------:R-:W-:Y:S05]  /*85a0*/  BRA `(.L_x_14440) ;  /* 0x0000000c00547947 */ /* 0x000fea0003800000 */
.L_x_14437:
        /* <DEDUP_REMOVED lines=9> */
.L_x_14442:
[----:B------:R2:W-:Y:S01]  /*8640*/  STG.E desc[UR36][R16.64], R2 ;  /* 0x0000000210007986 */ /* 0x0005e2000c101924 */
[----:B------:R-:W-:Y:S05]  /*8650*/  BRA `(.L_x_14440) ;  /* 0x0000000c00287947 */ /* 0x000fea0003800000 */
.L_x_14441:
[----:B------:R0:W-:Y:S01]  /*8660*/  STG.E.U16 desc[UR36][R16.64], R2 ;  /* 0x0000000210007986 */ /* 0x0001e2000c101524 */
[----:B------:R-:W-:Y:S05]  /*8670*/  BRA `(.L_x_14440) ;  /* 0x0000000c00207947 */ /* 0x000fea0003800000 */
.L_x_14436:
        /* <DEDUP_REMOVED lines=9> */
.L_x_14444:
[----:B------:R-:W0:Y:S02]  /*8710*/  I2F.U16 R0, R2 ;  /* 0x0000000200007306 */ /* 0x000e240000101000 */
[----:B0-----:R-:W-:-:S05]  /*8720*/  F2FP.F16.F32.PACK_AB R0, RZ, R0 ;  /* 0x00000000ff00723e */ /* 0x001fca00000000ff */
[----:B------:R0:W-:Y:S01]  /*8730*/  STG.E.U16 desc[UR36][R16.64], R0 ;  /* 0x0000000010007986 */ /* 0x0001e2000c101524 */
[----:B------:R-:W-:Y:S05]  /*8740*/  BRA `(.L_x_14440) ;  /* 0x0000000800ec7947 */ /* 0x000fea0003800000 */
.L_x_14443:
        /* <DEDUP_REMOVED lines=10> */
.L_x_14446:
[----:B------:R-:W0:Y:S02]  /*87f0*/  I2F.U16 R2, R2 ;  /* 0x0000000200027306 */ /* 0x000e240000101000 */
[----:B0-----:R-:W-:-:S04]  /*8800*/  F2FP.F16.F32.PACK_AB R3, RZ, R2 ;  /* 0x00000002ff03723e */ /* 0x001fc800000000ff */
[----:B------:R-:W-:-:S05]  /*8810*/  PRMT R3, R3, 0x5410, RZ ;  /* 0x0000541003037816 */ /* 0x000fca00000000ff */
[----:B------:R0:W-:Y:S01]  /*8820*/  STG.E desc[UR36][R16.64], R3 ;  /* 0x0000000310007986 */ /* 0x0001e2000c101924 */
[----:B------:R-:W-:Y:S05]  /*8830*/  BRA `(.L_x_14440) ;  /* 0x0000000800b07947 */ /* 0x000fea0003800000 */
.L_x_14445:
[----:B------:R-:W0:Y:S02]  /*8840*/  I2F.F64.U16 R2, R2 ;  /* 0x0000000200027312 */ /* 0x000e240000101800 */
[----:B0-----:R0:W-:Y:S01]  /*8850*/  STG.E.64 desc[UR36][R16.64], R2 ;  /* 0x0000000210007986 */ /* 0x0011e2000c101b24 */
[----:B------:R-:W-:Y:S05]  /*8860*/  BRA `(.L_x_14440) ;  /* 0x0000000800a47947 */ /* 0x000fea0003800000 */
.L_x_14435:
        /* <DEDUP_REMOVED lines=13> */
.L_x_14449:
[----:B------:R-:W0:Y:S01]  /*8940*/  I2F.F64.U16 R4, R2 ;  /* 0x0000000200047312 */ /* 0x000e220000101800 */
[----:B------:R-:W-:-:S05]  /*8950*/  CS2R R6, SRZ ;  /* 0x0000000000067805 */ /* 0x000fca000001ff00 */
[----:B0-----:R0:W-:Y:S01]  /*8960*/  STG.E.128 desc[UR36][R16.64], R4 ;  /* 0x0000000410007986 */ /* 0x0011e2000c101d24 */
[----:B------:R-:W-:Y:S05]  /*8970*/  BRA `(.L_x_14440) ;  /* 0x0000000800607947 */ /* 0x000fea0003800000 */
.L_x_14448:
        /* <DEDUP_REMOVED lines=21> */
.L_x_14453:
[----:B------:R-:W-:Y:S05]  /*8ad0*/  BSYNC B0 ;  /* 0x0000000000007941 */ /* 0x000fea0003800000 */
.L_x_14452:
[----:B------:R-:W-:-:S05]  /*8ae0*/  LOP3.LUT R3, R0, R3, RZ, 0xfc, !PT ;  /* 0x0000000300037212 */ /* 0x000fca00078efcff */
[----:B------:R0:W-:Y:S01]  /*8af0*/  STG.E.U8 desc[UR36][R16.64], R3 ;  /* 0x0000000310007986 */ /* 0x0001e2000c101124 */
[----:B------:R-:W-:Y:S05]  /*8b00*/  BRA `(.L_x_14440) ;  /* 0x0000000400fc7947 */ /* 0x000fea0003800000 */
.L_x_14451:
        /* <DEDUP_REMOVED lines=13> */
.L_x_14455:
[----:B------:R-:W-:Y:S01]  /*8be0*/  IMAD.MOV.U32 R0, RZ, RZ, 0x7f ;  /* 0x0000007fff007424 */ /* 0x000fe200078e00ff */
[----:B------:R-:W-:-:S04]  /*8bf0*/  ISETP.GT.U32.AND P0, PT, R3, 0x7f800000, PT ;  /* 0x7f8000000300780c */ /* 0x000fc80003f04070 */
[----:B------:R-:W-:-:S09]  /*8c00*/  SEL R0, R0, 0x7c, P0 ;  /* 0x0000007c00007807 */ /* 0x000fd20000000000 */
.L_x_14456:
[----:B------:R-:W-:Y:S05]  /*8c10*/  BSYNC B0 ;  /* 0x0000000000007941 */ /* 0x000fea0003800000 */
.L_x_14454:
[----:B------:R-:W-:-:S04]  /*8c20*/  LOP3.LUT R2, R5, 0x80000000, RZ, 0xc0, !PT ;  /* 0x8000000005027812 */ /* 0x000fc800078ec0ff */
[----:B------:R-:W-:-:S04]  /*8c30*/  SHF.R.U32.HI R3, RZ, 0x18, R2 ;  /* 0x00000018ff037819 */ /* 0x000fc80000011602 */
[----:B------:R-:W-:-:S05]  /*8c40*/  LOP3.LUT R3, R0, R3, RZ, 0xfc, !PT ;  /* 0x0000000300037212 */ /* 0x000fca00078efcff */
[----:B------:R0:W-:Y:S01]  /*8c50*/  STG.E.U8 desc[UR36][R16.64], R3 ;  /* 0x0000000310007986 */ /* 0x0001e2000c101124 */
[----:B------:R-:W-:Y:S05]  /*8c60*/  BRA `(.L_x_14440) ;  /* 0x0000000400a47947 */ /* 0x000fea0003800000 */
.L_x_14450:
[----:B------:R-:W0:Y:S02]  /*8c70*/  I2F.U16 R0, R2 ;  /* 0x0000000200007306 */ /* 0x000e240000101000 */
[----:B0-----:R-:W-:-:S05]  /*8c80*/  F2FP.BF16.F32.PACK_AB R0, RZ, R0 ;  /* 0x00000000ff00723e */ /* 0x001fca00000010ff */
[----:B------:R0:W-:Y:S01]  /*8c90*/  STG.E.U16 desc[UR36][R16.64], R0 ;  /* 0x0000000010007986 */ /* 0x0001e2000c101524 */
[----:B------:R-:W-:Y:S05]  /*8ca0*/  BRA `(.L_x_14440) ;  /* 0x0000000400947947 */ /* 0x000fea0003800000 */
.L_x_14447:
        /* <DEDUP_REMOVED lines=10> */
.L_x_14459:
        /* <DEDUP_REMOVED lines=17> */
.L_x_14462:
[----:B------:R-:W-:-:S04]  /*8e60*/  LOP3.LUT R2, R5, 0x80000000, RZ, 0xc0, !PT ;  /* 0x8000000005027812 */ /* 0x000fc800078ec0ff */
[----:B------:R-:W-:-:S04]  /*8e70*/  SHF.R.U32.HI R3, RZ, 0x18, R2 ;  /* 0x00000018ff037819 */ /* 0x000fc80000011602 */
[----:B------:R-:W-:-:S04]  /*8e80*/  LOP3.LUT R0, R0, R3, RZ, 0xfc, !PT ;  /* 0x0000000300007212 */ /* 0x000fc800078efcff */
[----:B------:R-:W-:-:S07]  /*8e90*/  PRMT R8, R0, 0x7610, R8 ;  /* 0x0000761000087816 */ /* 0x000fce0000000008 */
.L_x_14461:
[----:B------:R-:W-:Y:S05]  /*8ea0*/  BSYNC B0 ;  /* 0x0000000000007941 */ /* 0x000fea0003800000 */
.L_x_14460:
[----:B------:R0:W-:Y:S01]  /*8eb0*/  STG.E.U8 desc[UR36][R16.64], R8 ;  /* 0x0000000810007986 */ /* 0x0001e2000c101124 */
[----:B------:R-:W-:Y:S05]  /*8ec0*/  BRA `(.L_x_14440) ;  /* 0x00000004000c7947 */ /* 0x000fea0003800000 */
.L_x_14458:
        /* <DEDUP_REMOVED lines=17> */
.L_x_14465:
[----:B------:R-:W-:-:S04]  /*8fe0*/  LOP3.LUT R2, R5, 0x80000000, RZ, 0xc0, !PT ;  /* 0x8000000005027812 */ /* 0x000fc800078ec0ff */
[----:B------:R-:W-:-:S04]  /*8ff0*/  SHF.R.U32.HI R3, RZ, 0x18, R2 ;  /* 0x00000018ff037819 */ /* 0x000fc80000011602 */
[----:B------:R-:W-:-:S04]  /*9000*/  LOP3.LUT R0, R0, R3, RZ, 0xfc, !PT ;  /* 0x0000000300007212 */ /* 0x000fc800078efcff */
[----:B------:R-:W-:-:S07]  /*9010*/  PRMT R8, R0, 0x7610, R8 ;  /* 0x0000761000087816 */ /* 0x000fce0000000008 */
.L_x_14464:
[----:B------:R-:W-:Y:S05]  /*9020*/  BSYNC B0 ;  /* 0x0000000000007941 */ /* 0x000fea0003800000 */
.L_x_14463:
[----:B------:R0:W-:Y:S01]  /*9030*/  STG.E.U8 desc[UR36][R16.64], R8 ;  /* 0x0000000810007986 */ /* 0x0001e2000c101124 */
[----:B------:R-:W-:Y:S05]  /*9040*/  BRA `(.L_x_14440) ;  /* 0x0000000000ac7947 */ /* 0x000fea0003800000 */
.L_x_14457:
        /* <DEDUP_REMOVED lines=22> */
.L_x_14439:
        /* <DEDUP_REMOVED lines=16> */
.L_x_14468:
[----:B------:R-:W-:Y:S05]  /*92b0*/  BRA `(.L_x_14440) ;  /* 0x0000000000107947 */ /* 0x000fea0003800000 */
.L_x_14467:
[----:B------:R-:W-:-:S05]  /*92c0*/  IMAD.MOV.U32 R3, RZ, RZ, RZ ;  /* 0x000000ffff037224 */ /* 0x000fca00078e00ff */
[----:B------:R0:W-:Y:S01]  /*92d0*/  STG.E.64 desc[UR36][R16.64], R2 ;  /* 0x0000000210007986 */ /* 0x0001e2000c101b24 */
[----:B------:R-:W-:Y:S05]  /*92e0*/  BRA `(.L_x_14440) ;  /* 0x0000000000047947 */ /* 0x000fea0003800000 */
.L_x_14466:
[----:B------:R0:W-:Y:S02]  /*92f0*/  STG.E desc[UR36][R16.64], R2 ;  /* 0x0000000210007986 */ /* 0x0001e4000c101924 */
.L_x_14440:
[----:B------:R-:W-:-:S07]  /*9300*/  VIADD R19, R19, 0x80 ;  /* 0x0000008013137836 */ /* 0x000fce0000000000 */
.L_x_14400:
[----:B------:R-:W-:Y:S05]  /*9310*/  BSYNC B6 ;  /* 0x0000000000067941 */ /* 0x000fea0003800000 */
.L_x_14399:
        /* <DEDUP_REMOVED lines=306> */
.L_x_14469:
        /* <DEDUP_REMOVED lines=20> */
.L_x_14473:
[----:B------:R4:W5:Y:S01]  /*a780*/  LDG.E.U8 R0, desc[UR36][R4.64] ;  /* 0x0000002404007981 */ /* 0x000962000c1e1100 */
[----:B------:R-:W-:Y:S05]  /*a790*/  BRA `(.L_x_14475) ;  /* 0x0000000c00647947 */ /* 0x000fea0003800000 */
.L_x_14472:
        /* <DEDUP_REMOVED lines=8> */
.L_x_14477:
[----:B------:R2:W5:Y:S01]  /*a820*/  LDG.E.U8 R0, desc[UR36][R4.64] ;  /* 0x0000002404007981 */ /* 0x000562000c1e1100 */
[----:B------:R-:W-:Y:S05]  /*a830*/  BRA `(.L_x_14475) ;  /* 0x0000000c003c7947 */ /* 0x000fea0003800000 */
.L_x_14476:
[----:B------:R0:W5:Y:S01]  /*a840*/  LDG.E.U16 R0, desc[UR36][R4.64] ;  /* 0x0000002404007981 */ /* 0x000162000c1e1500 */
[----:B------:R-:W-:Y:S05]  /*a850*/  BRA `(.L_x_14475) ;  /* 0x0000000c00347947 */ /* 0x000fea0003800000 */
.L_x_14471:
        /* <DEDUP_REMOVED lines=10> */
.L_x_14479:
[----:B------:R-:W2:Y:S02]  /*a900*/  LDG.E.U16 R2, desc[UR36][R4.64] ;  /* 0x0000002404027981 */ /* 0x000ea4000c1e1500 */
[----:B--2---:R-:W-:-:S06]  /*a910*/  HADD2.F32 R2, -RZ, R2.H0_H0 ;  /* 0x20000002ff027230 */ /* 0x004fcc0000004100 */
[----:B------:R-:W0:Y:S02]  /*a920*/  F2I.S64.TRUNC R2, R2 ;  /* 0x0000000200027311 */ /* 0x000e24000020d900 */
[----:B0-----:R-:W-:Y:S01]  /*a930*/  PRMT R0, R2, 0x7610, R0 ;  /* 0x0000761002007816 */ /* 0x001fe20000000000 */
[----:B------:R-:W-:Y:S06]  /*a940*/  BRA `(.L_x_14475) ;  /* 0x0000000800f87947 */ /* 0x000fec0003800000 */
.L_x_14478:
        /* <DEDUP_REMOVED lines=10> */
.L_x_14481:
[----:B------:R-:W2:Y:S02]  /*a9f0*/  LDG.E.U16 R4, desc[UR36][R4.64] ;  /* 0x0000002404047981 */ /* 0x000ea4000c1e1500 */
[----:B--2---:R-:W-:-:S06]  /*aa00*/  HADD2.F32 R2, -RZ, R4.H0_H0 ;  /* 0x20000004ff027230 */ /* 0x004fcc0000004100 */
[----:B------:R-:W0:Y:S02]  /*aa10*/  F2I.S64.TRUNC R2, R2 ;  /* 0x0000000200027311 */ /* 0x000e24000020d900 */
[----:B0-----:R-:W-:Y:S01]  /*aa20*/  PRMT R0, R2, 0x7610, R0 ;  /* 0x0000761002007816 */ /* 0x001fe20000000000 */
[----:B------:R-:W-:Y:S06]  /*aa30*/  BRA `(.L_x_14475) ;  /* 0x0000000800bc7947 */ /* 0x000fec0003800000 */
.L_x_14480:
[----:B------:R-:W2:Y:S02]  /*aa40*/  LDG.E.64 R2, desc[UR36][R4.64] ;  /* 0x0000002404027981 */ /* 0x000ea4000c1e1b00 */
[----:B--2---:R-:W0:Y:S02]  /*aa50*/  F2I.S64.F64.TRUNC R2, R2 ;  /* 0x0000000200027311 */ /* 0x004e24000030d900 */
[----:B0-----:R-:W-:Y:S01]  /*aa60*/  PRMT R0, R2, 0x7610, R0 ;  /* 0x0000761002007816 */ /* 0x001fe20000000000 */
[----:B------:R-:W-:Y:S06]  /*aa70*/  BRA `(.L_x_14475) ;  /* 0x0000000800ac7947 */ /* 0x000fec0003800000 */
.L_x_14470:
        /* <DEDUP_REMOVED lines=12> */
.L_x_14484:
[----:B------:R-:W2:Y:S02]  /*ab40*/  LDG.E.64 R4, desc[UR36][R4.64] ;  /* 0x0000002404047981 */ /* 0x000ea4000c1e1b00 */
[----:B--2---:R-:W0:Y:S02]  /*ab50*/  F2I.S64.F64.TRUNC R2, R4 ;  /* 0x0000000400027311 */ /* 0x004e24000030d900 */
[----:B0-----:R-:W-:Y:S01]  /*ab60*/  PRMT R0, R2, 0x7610, R0 ;  /* 0x0000761002007816 */ /* 0x001fe20000000000 */
[----:B------:R-:W-:Y:S06]  /*ab70*/  BRA `(.L_x_14475) ;  /* 0x00000008006c7947 */ /* 0x000fec0003800000 */
.L_x_14483:
        /* <DEDUP_REMOVED lines=28> */
.L_x_14486:
        /* <DEDUP_REMOVED lines=15> */
.L_x_14485:
[----:B------:R-:W2:Y:S02]  /*ae30*/  LDG.E.U16 R2, desc[UR36][R4.64] ;  /* 0x0000002404027981 */ /* 0x000ea4000c1e1500 */
[----:B--2---:R-:W-:-:S06]  /*ae40*/  IMAD.U32 R2, R2, 0x10000, RZ ;  /* 0x0001000002027824 */ /* 0x004fcc00078e00ff */
[----:B------:R-:W0:Y:S02]  /*ae50*/  F2I.S64.TRUNC R2, R2 ;  /* 0x0000000200027311 */ /* 0x000e24000020d900 */
[----:B0-----:R-:W-:Y:S01]  /*ae60*/  PRMT R0, R2, 0x7610, R0 ;  /* 0x0000761002007816 */ /* 0x001fe20000000000 */
[----:B------:R-:W-:Y:S06]  /*ae70*/  BRA `(.L_x_14475) ;  /* 0x0000000400ac7947 */ /* 0x000fec0003800000 */
.L_x_14482:
        /* <DEDUP_REMOVED lines=10> */
.L_x_14489:
        /* <DEDUP_REMOVED lines=21> */
.L_x_14493:
[----:B------:R-:W-:Y:S05]  /*b070*/  BSYNC B1 ;  /* 0x0000000000017941 */ /* 0x000fea0003800000 */
.L_x_14492:
[----:B------:R-:W-:Y:S01]  /*b080*/  IMAD.SHL.U32 R2, R2, 0x100000, RZ ;  /* 0x0010000002027824 */ /* 0x000fe200078e00ff */
[----:B------:R-:W-:-:S04]  /*b090*/  LEA R3, R0, 0x3b800000, 0x17 ;  /* 0x3b80000000037811 */ /* 0x000fc800078eb8ff */
[----:B------:R-:W-:-:S07]  /*b0a0*/  LOP3.LUT R2, R3, R2, R4, 0xfe, !PT ;  /* 0x0000000203027212 */ /* 0x000fce00078efe04 */
.L_x_14491:
[----:B------:R-:W-:Y:S05]  /*b0b0*/  BSYNC B0 ;  /* 0x0000000000007941 */ /* 0x000fea0003800000 */
.L_x_14490:
[----:B------:R-:W0:Y:S02]  /*b0c0*/  F2I.S64.TRUNC R2, R2 ;  /* 0x0000000200027311 */ /* 0x000e24000020d900 */
[----:B0-----:R-:W-:Y:S01]  /*b0d0*/  PRMT R0, R2, 0x7610, R0 ;  /* 0x0000761002007816 */ /* 0x001fe20000000000 */
[----:B------:R-:W-:Y:S06]  /*b0e0*/  BRA `(.L_x_14475) ;  /* 0x0000000400107947 */ /* 0x000fec0003800000 */
.L_x_14488:
        /* <DEDUP_REMOVED lines=21> */
.L_x_14497:
[----:B------:R-:W-:Y:S05]  /*b240*/  BSYNC B1 ;  /* 0x0000000000017941 */ /* 0x000fea0003800000 */
.L_x_14496:
[----:B------:R-:W-:Y:S01]  /*b250*/  IMAD.SHL.U32 R2, R2, 0x200000, RZ ;  /* 0x0020000002027824 */ /* 0x000fe200078e00ff */
[----:B------:R-:W-:-:S04]  /*b260*/  LEA R3, R0, 0x37800000, 0x17 ;  /* 0x3780000000037811 */ /* 0x000fc800078eb8ff */
[----:B------:R-:W-:-:S07]  /*b270*/  LOP3.LUT R2, R3, R2, R4, 0xfe, !PT ;  /* 0x0000000203027212 */ /* 0x000fce00078efe04 */
.L_x_14495:
[----:B------:R-:W-:Y:S05]  /*b280*/  BSYNC B0 ;  /* 0x0000000000007941 */ /* 0x000fea0003800000 */
.L_x_14494:
[----:B------:R-:W0:Y:S02]  /*b290*/  F2I.S64.TRUNC R2, R2 ;  /* 0x0000000200027311 */ /* 0x000e24000020d900 */
[----:B0-----:R-:W-:Y:S01]  /*b2a0*/  PRMT R0, R2, 0x7610, R0 ;  /* 0x0000761002007816 */ /* 0x001fe20000000000 */
[----:B------:R-:W-:Y:S06]  /*b2b0*/  BRA `(.L_x_14475) ;  /* 0x00000000009c7947 */ /* 0x000fec0003800000 */
.L_x_14487:
        /* <DEDUP_REMOVED lines=14> */
.L_x_14501:
[----:B------:R-:W-:Y:S05]  /*b3a0*/  BSYNC B0 ;  /* 0x0000000000007941 */ /* 0x000fea0003800000 */
.L_x_14500:
[----:B------:R-:W0:Y:S02]  /*b3b0*/  F2I.S64.TRUNC R2, R2 ;  /* 0x0000000200027311 */ /* 0x000e24000020d900 */
[----:B0-----:R-:W-:Y:S01]  /*b3c0*/  PRMT R0, R2, 0x7610, R0 ;  /* 0x0000761002007816 */ /* 0x001fe20000000000 */
[----:B------:R-:W-:Y:S06]  /*b3d0*/  BRA `(.L_x_14475) ;  /* 0x0000000000547947 */ /* 0x000fec0003800000 */
.L_x_14474:
        /* <DEDUP_REMOVED lines=16> */
.L_x_14502:
[----:B------:R-:W-:Y:S01]  /*b4e0*/  PRMT R0, RZ, 0x7610, R0 ;  /* 0x00007610ff007816 */ /* 0x000fe20000000000 */
[----:B------:R-:W-:Y:S06]  /*b4f0*/  BRA `(.L_x_14475) ;  /* 0x00000000000c7947 */ /* 0x000fec0003800000 */
.L_x_14499:
[----:B------:R0:W5:Y:S01]  /*b500*/  LDG.E.U8 R0, desc[UR36][R4.64] ;  /* 0x0000002404007981 */ /* 0x000162000c1e1100 */
[----:B------:R-:W-:Y:S05]  /*b510*/  BRA `(.L_x_14475) ;  /* 0x0000000000047947 */ /* 0x000fea0003800000 */
.L_x_14498:
[----:B------:R0:W5:Y:S02]  /*b520*/  LDG.E.U8 R0, desc[UR36][R4.64] ;  /* 0x0000002404007981 */ /* 0x000164000c1e1100 */
.L_x_14475:
        /* <DEDUP_REMOVED lines=18> */
.L_x_14506:
[----:B------:R-:W-:Y:S01]  /*b650*/  STG.E.U8 desc[UR36][R16.64], R2 ;  /* 0x0000000210007986 */ /* 0x000fe2000c101124 */
[----:B------:R-:W-:Y:S05]  /*b660*/  EXIT ;  /* 0x000000000000794d */ /* 0x000fea0003800000 */
.L_x_14505:
        /* <DEDUP_REMOVED lines=9> */
.L_x_14509:
[----:B------:R-:W-:Y:S01]  /*b700*/  STG.E desc[UR36][R16.64], R2 ;  /* 0x0000000210007986 */ /* 0x000fe2000c101924 */
[----:B------:R-:W-:Y:S05]  /*b710*/  EXIT ;  /* 0x000000000000794d */ /* 0x000fea0003800000 */
.L_x_14508:
[----:B------:R-:W-:Y:S01]  /*b720*/  STG.E.U16 desc[UR36][R16.64], R2 ;  /* 0x0000000210007986 */ /* 0x000fe2000c101524 */
[----:B------:R-:W-:Y:S05]  /*b730*/  EXIT ;  /* 0x000000000000794d */ /* 0x000fea0003800000 */
.L_x_14504:
        /* <DEDUP_REMOVED lines=9> */
.L_x_14511:
[----:B------:R-:W0:Y:S02]  /*b7d0*/  I2F.U16 R0, R2 ;  /* 0x0000000200007306 */ /* 0x000e240000101000 */
[----:B0-----:R-:W-:-:S05]  /*b7e0*/  F2FP.F16.F32.PACK_AB R0, RZ, R0 ;  /* 0x00000000ff00723e */ /* 0x001fca00000000ff */
[----:B------:R-:W-:Y:S01]  /*b7f0*/  STG.E.U16 desc[UR36][R16.64], R0 ;  /* 0x0000000010007986 */ /* 0x000fe2000c101524 */
[----:B------:R-:W-:Y:S05]  /*b800*/  EXIT ;  /* 0x000000000000794d */ /* 0x000fea0003800000 */
.L_x_14510:
        /* <DEDUP_REMOVED lines=10> */
.L_x_14513:
[----:B------:R-:W0:Y:S02]  /*b8b0*/  I2F.U16 R2, R2 ;  /* 0x0000000200027306 */ /* 0x000e240000101000 */
[----:B0-----:R-:W-:-:S04]  /*b8c0*/  F2FP.F16.F32.PACK_AB R3, RZ, R2 ;  /* 0x00000002ff03723e */ /* 0x001fc800000000ff */
[----:B------:R-:W-:-:S05]  /*b8d0*/  PRMT R3, R3, 0x5410, RZ ;  /* 0x0000541003037816 */ /* 0x000fca00000000ff */
[----:B------:R-:W-:Y:S01]  /*b8e0*/  STG.E desc[UR36][R16.64], R3 ;  /* 0x0000000310007986 */ /* 0x000fe2000c101924 */
[----:B------:R-:W-:Y:S05]  /*b8f0*/  EXIT ;  /* 0x000000000000794d */ /* 0x000fea0003800000 */
.L_x_14512:
[----:B------:R-:W0:Y:S02]  /*b900*/  I2F.F64.U16 R2, R2 ;  /* 0x0000000200027312 */ /* 0x000e240000101800 */
[----:B0-----:R-:W-:Y:S01]  /*b910*/  STG.E.64 desc[UR36][R16.64], R2 ;  /* 0x0000000210007986 */ /* 0x001fe2000c101b24 */
[----:B------:R-:W-:Y:S05]  /*b920*/  EXIT ;  /* 0x000000000000794d */ /* 0x000fea0003800000 */
.L_x_14503:
        /* <DEDUP_REMOVED lines=13> */
.L_x_14516:
[----:B------:R-:W0:Y:S01]  /*ba00*/  I2F.F64.U16 R4, R2 ;  /* 0x0000000200047312 */ /* 0x000e220000101800 */
[----:B------:R-:W-:-:S05]  /*ba10*/  CS2R R6, SRZ ;  /* 0x0000000000067805 */ /* 0x000fca000001ff00 */
[----:B0-----:R-:W-:Y:S01]  /*ba20*/  STG.E.128 desc[UR36][R16.64], R4 ;  /* 0x0000000410007986 */ /* 0x001fe2000c101d24 */
[----:B------:R-:W-:Y:S05]  /*ba30*/  EXIT ;  /* 0x000000000000794d */ /* 0x000fea0003800000 */
.L_x_14515:
        /* <DEDUP_REMOVED lines=21> */
.L_x_14520:
[----:B------:R-:W-:Y:S05]  /*bb90*/  BSYNC B0 ;  /* 0x0000000000007941 */ /* 0x000fea0003800000 */
.L_x_14519:
[----:B------:R-:W-:-:S05]  /*bba0*/  LOP3.LUT R3, R0, R3, RZ, 0xfc, !PT ;  /* 0x0000000300037212 */ /* 0x000fca00078efcff */
[----:B------:R-:W-:Y:S01]  /*bbb0*/  STG.E.U8 desc[UR36][R16.64], R3 ;  /* 0x0000000310007986 */ /* 0x000fe2000c101124 */
[----:B------:R-:W-:Y:S05]  /*bbc0*/  EXIT ;  /* 0x000000000000794d */ /* 0x000fea0003800000 */
.L_x_14518:
        /* <DEDUP_REMOVED lines=13> */
.L_x_14522:
[----:B------:R-:W-:Y:S01]  /*bca0*/  IMAD.MOV.U32 R0, RZ, RZ, 0x7f ;  /* 0x0000007fff007424 */ /* 0x000fe200078e00ff */
[----:B------:R-:W-:-:S04]  /*bcb0*/  ISETP.GT.U32.AND P0, PT, R3, 0x7f800000, PT ;  /* 0x7f8000000300780c */ /* 0x000fc80003f04070 */
[----:B------:R-:W-:-:S09]  /*bcc0*/  SEL R0, R0, 0x7c, P0 ;  /* 0x0000007c00007807 */ /* 0x000fd20000000000 */
.L_x_14523:
[----:B------:R-:W-:Y:S05]  /*bcd0*/  BSYNC B0 ;  /* 0x0000000000007941 */ /* 0x000fea0003800000 */
.L_x_14521:
[----:B------:R-:W-:-:S04]  /*bce0*/  LOP3.LUT R2, R5, 0x80000000, RZ, 0xc0, !PT ;  /* 0x8000000005027812 */ /* 0x000fc800078ec0ff */
[----:B------:R-:W-:-:S04]  /*bcf0*/  SHF.R.U32.HI R3, RZ, 0x18, R2 ;  /* 0x00000018ff037819 */ /* 0x000fc80000011602 */
[----:B------:R-:W-:-:S05]  /*bd00*/  LOP3.LUT R3, R0, R3, RZ, 0xfc, !PT ;  /* 0x0000000300037212 */ /* 0x000fca00078efcff */
[----:B------:R-:W-:Y:S01]  /*bd10*/  STG.E.U8 desc[UR36][R16.64], R3 ;  /* 0x0000000310007986 */ /* 0x000fe2000c101124 */
[----:B------:R-:W-:Y:S05]  /*bd20*/  EXIT ;  /* 0x000000000000794d */ /* 0x000fea0003800000 */
.L_x_14517:
[----:B------:R-:W0:Y:S02]  /*bd30*/  I2F.U16 R0, R2 ;  /* 0x0000000200007306 */ /* 0x000e240000101000 */
[----:B0-----:R-:W-:-:S05]  /*bd40*/  F2FP.BF16.F32.PACK_AB R0, RZ, R0 ;  /* 0x00000000ff00723e */ /* 0x001fca00000010ff */
[----:B------:R-:W-:Y:S01]  /*bd50*/  STG.E.U16 desc[UR36][R16.64], R0 ;  /* 0x0000000010007986 */ /* 0x000fe2000c101524 */
[----:B------:R-:W-:Y:S05]  /*bd60*/  EXIT ;  /* 0x000000000000794d */ /* 0x000fea0003800000 */
.L_x_14514:
        /* <DEDUP_REMOVED lines=10> */
.L_x_14526:
        /* <DEDUP_REMOVED lines=17> */
.L_x_14529:
[----:B------:R-:W-:-:S04]  /*bf20*/  LOP3.LUT R2, R5, 0x80000000, RZ, 0xc0, !PT ;  /* 0x8000000005027812 */ /* 0x000fc800078ec0ff */
[----:B------:R-:W-:-:S04]  /*bf30*/  SHF.R.U32.HI R3, RZ, 0x18, R2 ;  /* 0x00000018ff037819 */ /* 0x000fc80000011602 */
[----:B------:R-:W-:-:S04]  /*bf40*/  LOP3.LUT R0, R0, R3, RZ, 0xfc, !PT ;  /* 0x0000000300007212 */ /* 0x000fc800078efcff */
[----:B------:R-:W-:-:S07]  /*bf50*/  PRMT R8, R0, 0x7610, R8 ;  /* 0x0000761000087816 */ /* 0x000fce0000000008 */
.L_x_14528:
[----:B------:R-:W-:Y:S05]  /*bf60*/  BSYNC B0 ;  /* 0x0000000000007941 */ /* 0x000fea0003800000 */
.L_x_14527:
[----:B------:R-:W-:Y:S01]  /*bf70*/  STG.E.U8 desc[UR36][R16.64], R8 ;  /* 0x0000000810007986 */ /* 0x000fe2000c101124 */
[----:B------:R-:W-:Y:S05]  /*bf80*/  EXIT ;  /* 0x000000000000794d */ /* 0x000fea0003800000 */
.L_x_14525:
        /* <DEDUP_REMOVED lines=17> */
.L_x_14532:
[----:B------:R-:W-:-:S04]  /*c0a0*/  LOP3.LUT R2, R5, 0x80000000, RZ, 0xc0, !PT ;  /* 0x8000000005027812 */ /* 0x000fc800078ec0ff */
[----:B------:R-:W-:-:S04]  /*c0b0*/  SHF.R.U32.HI R3, RZ, 0x18, R2 ;  /* 0x00000018ff037819 */ /* 0x000fc80000011602 */
[----:B------:R-:W-:-:S04]  /*c0c0*/  LOP3.LUT R0, R0, R3, RZ, 0xfc, !PT ;  /* 0x0000000300007212 */ /* 0x000fc800078efcff */
[----:B------:R-:W-:-:S07]  /*c0d0*/  PRMT R8, R0, 0x7610, R8 ;  /* 0x0000761000087816 */ /* 0x000fce0000000008 */
.L_x_14531:
[----:B------:R-:W-:Y:S05]  /*c0e0*/  BSYNC B0 ;  /* 0x0000000000007941 */ /* 0x000fea0003800000 */
.L_x_14530:
[----:B------:R-:W-:Y:S01]  /*c0f0*/  STG.E.U8 desc[UR36][R16.64], R8 ;  /* 0x0000000810007986 */ /* 0x000fe2000c101124 */
[----:B------:R-:W-:Y:S05]  /*c100*/  EXIT ;  /* 0x000000000000794d */ /* 0x000fea0003800000 */
.L_x_14524:
        /* <DEDUP_REMOVED lines=22> */
.L_x_14507:
        /* <DEDUP_REMOVED lines=16> */
.L_x_14535:
[----:B------:R-:W-:Y:S05]  /*c370*/  EXIT ;  /* 0x000000000000794d */ /* 0x000fea0003800000 */
.L_x_14534:
[----:B------:R-:W-:-:S05]  /*c380*/  IMAD.MOV.U32 R3, RZ, RZ, RZ ;  /* 0x000000ffff037224 */ /* 0x000fca00078e00ff */
[----:B------:R-:W-:Y:S01]  /*c390*/  STG.E.64 desc[UR36][R16.64], R2 ;  /* 0x0000000210007986 */ /* 0x000fe2000c101b24 */
[----:B------:R-:W-:Y:S05]  /*c3a0*/  EXIT ;  /* 0x000000000000794d */ /* 0x000fea0003800000 */
.L_x_14533:
[----:B------:R-:W-:Y:S01]  /*c3b0*/  STG.E desc[UR36][R16.64], R2 ;  /* 0x0000000210007986 */ /* 0x000fe2000c101924 */
[----:B------:R-:W-:Y:S05]  /*c3c0*/  EXIT ;  /* 0x000000000000794d */ /* 0x000fea0003800000 */
.L_x_14536:
        /* <DEDUP_REMOVED lines=11> */
.L_x_36277:


//--------------------- .text._ZN2at6native27unrolled_elementwise_kernelIZZZNS0_21clamp_min_kernel_cudaERNS_18TensorIteratorBaseERKN3c106ScalarEENKUlvE_clEvENKUlvE_clEvEUlhE_St5arrayIPcLm2EELi4E23TrivialOffsetCalculatorILi1EjESF_NS0_6memory12LoadWithCastILi1EEENSG_13StoreWithCastILi1EEEEEviT_T0_T2_T3_T4_T5_ --------------------------
	.section	.text._ZN2at6native27unrolled_elementwise_kernelIZZZNS0_21clamp_min_kernel_cudaERNS_18TensorIteratorBaseERKN3c106ScalarEENKUlvE_clEvENKUlvE_clEvEUlhE_St5arrayIPcLm2EELi4E23TrivialOffsetCalculatorILi1EjESF_NS0_6memory12LoadWithCastILi1EEENSG_13StoreWithCastILi1EEEEEviT_T0_T2_T3_T4_T5_,"ax",@progbits
	.align	128
        .global         _ZN2at6native27unrolled_elementwise_kernelIZZZNS0_21clamp_min_kernel_cudaERNS_18TensorIteratorBaseERKN3c106ScalarEENKUlvE_clEvENKUlvE_clEvEUlhE_St5arrayIPcLm2EELi4E23TrivialOffsetCalculatorILi1EjESF_NS0_6memory12LoadWithCastILi1EEENSG_13StoreWithCastILi1EEEEEviT_T0_T2_T3_T4_T5_
        .type           _ZN2at6native27unrolled_elementwise_kernelIZZZNS0_21clamp_min_kernel_cudaERNS_18TensorIteratorBaseERKN3c106ScalarEENKUlvE_clEvENKUlvE_clEvEUlhE_St5arrayIPcLm2EELi4E23TrivialOffsetCalculatorILi1EjESF_NS0_6memory12LoadWithCastILi1EEENSG_13StoreWithCastILi1EEEEEviT_T0_T2_T3_T4_T5_,@function
        .size           _ZN2at6native27unrolled_elementwise_kernelIZZZNS0_21clamp_min_kernel_cudaERNS_18TensorIteratorBaseERKN3c106ScalarEENKUlvE_clEvENKUlvE_clEvEUlhE_St5arrayIPcLm2EELi4E23TrivialOffsetCalculatorILi1EjESF_NS0_6memory12LoadWithCastILi1EEENSG_13StoreWithCastILi1EEEEEviT_T0_T2_T3_T4_T5_,(.L_x_36278 - _ZN2at6native27unrolled_elementwise_kernelIZZZNS0_21clamp_min_kernel_cudaERNS_18TensorIteratorBaseERKN3c106ScalarEENKUlvE_clEvENKUlvE_clEvEUlhE_St5arrayIPcLm2EELi4E23TrivialOffsetCalculatorILi1EjESF_NS0_6memory12LoadWithCastILi1EEENSG_13StoreWithCastILi1EEEEEviT_T0_T2_T3_T4_T5_)
        .other          _ZN2at6native27unrolled_elementwise_kernelIZZZNS0_21clamp_min_kernel_cudaERNS_18TensorIteratorBaseERKN3c106ScalarEENKUlvE_clEvENKUlvE_clEvEUlhE_St5arrayIPcLm2EELi4E23TrivialOffsetCalculatorILi1EjESF_NS0_6memory12LoadWithCastILi1EEENSG_13StoreWithCastILi1EEEEEviT_T0_T2_T3_T4_T5_,@"STO_CUDA_ENTRY STV_DEFAULT"
_ZN2at6native27unrolled_elementwise_kernelIZZZNS0_21clamp_min_kernel_cudaERNS_18TensorIteratorBaseERKN3c106ScalarEENKUlvE_clEvENKUlvE_clEvEUlhE_St5arrayIPcLm2EELi4E23TrivialOffsetCalculatorILi1EjESF_NS0_6memory12LoadWithCastILi1EEENSG_13StoreWithCastILi1EEEEEviT_T0_T2_T3_T4_T5_:
.text._ZN2at6native27unrolled_elementwise_kernelIZZZNS0_21clamp_min_kernel_cudaERNS_18TensorIteratorBaseERKN3c106ScalarEENKUlvE_clEvENKUlvE_clEvEUlhE_St5arrayIPcLm2EELi4E23TrivialOffsetCalculatorILi1EjESF_NS0_6memory12LoadWithCastILi1EEENSG_13StoreWithCastILi1EEEEEviT_T0_T2_T3_T4_T5_:
        /* <DEDUP_REMOVED lines=31> */
.L_x_14542:
[----:B------:R3:W5:Y:S01]  /*01f0*/  LDG.E.U8 R18, desc[UR36][R4.64] ;  /* 0x0000002404127981 */ /* 0x000762000c1e1100 */
[----:B------:R-:W-:Y:S05]  /*0200*/  BRA `(.L_x_14544) ;  /* 0x0000000c00687947 */ /* 0x000fea0003800000 */
.L_x_14541:
        /* <DEDUP_REMOVED lines=8> */
.L_x_14546:
[----:B------:R1:W5:Y:S01]  /*0290*/  LDG.E.U8 R18, desc[UR36][R4.64] ;  /* 0x0000002404127981 */ /* 0x000362000c1e1100 */
[----:B------:R-:W-:Y:S05]  /*02a0*/  BRA `(.L_x_14544) ;  /* 0x0000000c00407947 */ /* 0x000fea0003800000 */
.L_x_14545:
[----:B------:R2:W5:Y:S01]  /*02b0*/  LDG.E.U16 R18, desc[UR36][R4.64] ;  /* 0x0000002404127981 */ /* 0x000562000c1e1500 */
[----:B------:R-:W-:Y:S05]  /*02c0*/  BRA `(.L_x_14544) ;  /* 0x0000000c00387947 */ /* 0x000fea0003800000 */
.L_x_14540:
        /* <DEDUP_REMOVED lines=10> */
.L_x_14548:
[----:B------:R-:W2:Y:S02]  /*0370*/  LDG.E.U16 R2, desc[UR36][R4.64] ;  /* 0x0000002404027981 */ /* 0x000ea4000c1e1500 */
[----:B--2---:R-:W-:-:S06]  /*0380*/  HADD2.F32 R2, -RZ, R2.H0_H0 ;  /* 0x20000002ff027230 */ /* 0x004fcc0000004100 */
[----:B------:R-:W0:Y:S02]  /*0390*/  F2I.S64.TRUNC R2, R2 ;  /* 0x0000000200027311 */ /* 0x000e24000020d900 */
[----:B0-----:R-:W-:Y:S01]  /*03a0*/  PRMT R18, R2, 0x7610, R18 ;  /* 0x0000761002127816 */ /* 0x001fe20000000012 */
[----:B------:R-:W-:Y:S06]  /*03b0*/  BRA `(.L_x_14544) ;  /* 0x0000000800fc7947 */ /* 0x000fec0003800000 */
.L_x_14547:
        /* <DEDUP_REMOVED lines=10> */
.L_x_14550:
[----:B------:R-:W2:Y:S02]  /*0460*/  LDG.E.U16 R4, desc[UR36][R4.64] ;  /* 0x0000002404047981 */ /* 0x000ea4000c1e1500 */
[----:B--2---:R-:W-:-:S06]  /*0470*/  HADD2.F32 R2, -RZ, R4.H0_H0 ;  /* 0x20000004ff027230 */ /* 0x004fcc0000004100 */
[----:B------:R-:W0:Y:S02]  /*0480*/  F2I.S64.TRUNC R2, R2 ;  /* 0x0000000200027311 */ /* 0x000e24000020d900 */
[----:B0-----:R-:W-:Y:S01]  /*0490*/  PRMT R18, R2, 0x7610, R18 ;  /* 0x0000761002127816 */ /* 0x001fe20000000012 */
[----:B------:R-:W-:Y:S06]  /*04a0*/  BRA `(.L_x_14544) ;  /* 0x0000000800c07947 */ /* 0x000fec0003800000 */
.L_x_14549:
[----:B------:R-:W2:Y:S02]  /*04b0*/  LDG.E.64 R2, desc[UR36][R4.64] ;  /* 0x0000002404027981 */ /* 0x000ea4000c1e1b00 */
[----:B--2---:R-:W0:Y:S02]  /*04c0*/  F2I.S64.F64.TRUNC R2, R2 ;  /* 0x0000000200027311 */ /* 0x004e24000030d900 */
[----:B0-----:R-:W-:Y:S01]  /*04d0*/  PRMT R18, R2, 0x7610, R18 ;  /* 0x0000761002127816 */ /* 0x001fe20000000012 */
[----:B------:R-:W-:Y:S06]  /*04e0*/  BRA `(.L_x_14544) ;  /* 0x0000000800b07947 */ /* 0x000fec0003800000 */
.L_x_14539:
        /* <DEDUP_REMOVED lines=12> */
.L_x_14553:
[----:B------:R-:W2:Y:S02]  /*05b0*/  LDG.E.64 R4, desc[UR36][R4.64] ;  /* 0x0000002404047981 */ /* 0x000ea4000c1e1b00 */
[----:B--2---:R-:W0:Y:S02]  /*05c0*/  F2I.S64.F64.TRUNC R2, R4 ;  /* 0x0000000400027311 */ /* 0x004e24000030d900 */
[----:B0-----:R-:W-:Y:S01]  /*05d0*/  PRMT R18, R2, 0x7610, R18 ;  /* 0x0000761002127816 */ /* 0x001fe20000000012 */
[----:B------:R-:W-:Y:S06]  /*05e0*/  BRA `(.L_x_14544) ;  /* 0x0000000800707947 */ /* 0x000fec0003800000 */
.L_x_14552:
        /* <DEDUP_REMOVED lines=28> */
.L_x_14555:
        /* <DEDUP_REMOVED lines=16> */
.L_x_14554:
[----:B------:R-:W2:Y:S02]  /*08b0*/  LDG.E.U16 R2, desc[UR36][R4.64] ;  /* 0x0000002404027981 */ /* 0x000ea4000c1e1500 */
[----:B--2---:R-:W-:-:S06]  /*08c0*/  IMAD.U32 R2, R2, 0x10000, RZ ;  /* 0x0001000002027824 */ /* 0x004fcc00078e00ff */
[----:B------:R-:W0:Y:S02]  /*08d0*/  F2I.S64.TRUNC R2, R2 ;  /* 0x0000000200027311 */ /* 0x000e24000020d900 */
[----:B0-----:R-:W-:Y:S01]  /*08e0*/  PRMT R18, R2, 0x7610, R18 ;  /* 0x0000761002127816 */ /* 0x001fe20000000012 */
[----:B------:R-:W-:Y:S06]  /*08f0*/  BRA `(.L_x_14544) ;  /* 0x0000000400ac7947 */ /* 0x000fec0003800000 */
.L_x_14551:
        /* <DEDUP_REMOVED lines=10> */
.L_x_14558:
        /* <DEDUP_REMOVED lines=21> */
.L_x_14562:
[----:B------:R-:W-:Y:S05]  /*0af0*/  BSYNC B1 ;  /* 0x0000000000017941 */ /* 0x000fea0003800000 */
.L_x_14561:
[----:B------:R-:W-:Y:S01]  /*0b00*/  IMAD.SHL.U32 R2, R2, 0x100000, RZ ;  /* 0x0010000002027824 */ /* 0x000fe200078e00ff */
[----:B------:R-:W-:-:S04]  /*0b10*/  LEA R3, R0, 0x3b800000, 0x17 ;  /* 0x3b80000000037811 */ /* 0x000fc800078eb8ff */
[----:B------:R-:W-:-:S07]  /*0b20*/  LOP3.LUT R2, R3, R2, R4, 0xfe, !PT ;  /* 0x0000000203027212 */ /* 0x000fce00078efe04 */
.L_x_14560:
[----:B------:R-:W-:Y:S05]  /*0b30*/  BSYNC B0 ;  /* 0x0000000000007941 */ /* 0x000fea0003800000 */
.L_x_14559:
[----:B------:R-:W0:Y:S02]  /*0b40*/  F2I.S64.TRUNC R2, R2 ;  /* 0x0000000200027311 */ /* 0x000e24000020d900 */
[----:B0-----:R-:W-:Y:S01]  /*0b50*/  PRMT R18, R2, 0x7610, R18 ;  /* 0x0000761002127816 */ /* 0x001fe20000000012 */
[----:B------:R-:W-:Y:S06]  /*0b60*/  BRA `(.L_x_14544) ;  /* 0x0000000400107947 */ /* 0x000fec0003800000 */
.L_x_14557:
        /* <DEDUP_REMOVED lines=21> */
.L_x_14566:
[----:B------:R-:W-:Y:S05]  /*0cc0*/  BSYNC B1 ;  /* 0x0000000000017941 */ /* 0x000fea0003800000 */
.L_x_14565:
[----:B------:R-:W-:Y:S01]  /*0cd0*/  IMAD.SHL.U32 R2, R2, 0x200000, RZ ;  /* 0x0020000002027824 */ /* 0x000fe200078e00ff */
[----:B------:R-:W-:-:S04]  /*0ce0*/  LEA R3, R0, 0x37800000, 0x17 ;  /* 0x3780000000037811 */ /* 0x000fc800078eb8ff */
[----:B------:R-:W-:-:S07]  /*0cf0*/  LOP3.LUT R2, R3, R2, R4, 0xfe, !PT ;  /* 0x0000000203027212 */ /* 0x000fce00078efe04 */
.L_x_14564:
[----:B------:R-:W-:Y:S05]  /*0d00*/  BSYNC B0 ;  /* 0x0000000000007941 */ /* 0x000fea0003800000 */
.L_x_14563:
[----:B------:R-:W0:Y:S02]  /*0d10*/  F2I.S64.TRUNC R2, R2 ;  /* 0x0000000200027311 */ /* 0x000e24000020d900 */
[----:B0-----:R-:W-:Y:S01]  /*0d20*/  PRMT R18, R2, 0x7610, R18 ;  /* 0x0000761002127816 */ /* 0x001fe20000000012 */
[----:B------:R-:W-:Y:S06]  /*0d30*/  BRA `(.L_x_14544) ;  /* 0x00000000009c7947 */ /* 0x000fec0003800000 */
.L_x_14556:
        /* <DEDUP_REMOVED lines=14> */
.L_x_14570:
[----:B------:R-:W-:Y:S05]  /*0e20*/  BSYNC B0 ;  /* 0x0000000000007941 */ /* 0x000fea0003800000 */
.L_x_14569:
[----:B------:R-:W0:Y:S02]  /*0e30*/  F2I.S64.TRUNC R2, R2 ;  /* 0x0000000200027311 */ /* 0x000e24000020d900 */
[----:B0-----:R-:W-:Y:S01]  /*0e40*/  PRMT R18, R2, 0x7610, R18 ;  /* 0x0000761002127816 */ /* 0x001fe20000000012 */
[----:B------:R-:W-:Y:S06]  /*0e50*/  BRA `(.L_x_14544) ;  /* 0x0000000000547947 */ /* 0x000fec0003800000 */
.L_x_14543:
        /* <DEDUP_REMOVED lines=16> */
.L_x_14571:
[----:B------:R-:W-:Y:S01]  /*0f60*/  PRMT R18, RZ, 0x7610, R18 ;  /* 0x00007610ff127816 */ /* 0x000fe20000000012 */
[----:B------:R-:W-:Y:S06]  /*0f70*/  BRA `(.L_x_14544) ;  /* 0x00000000000c7947 */ /* 0x000fec0003800000 */
.L_x_14568:
[----:B------:R0:W5:Y:S01]  /*0f80*/  LDG.E.U8 R18, desc[UR36][R4.64] ;  /* 0x0000002404127981 */ /* 0x000162000c1e1100 */
[----:B------:R-:W-:Y:S05]  /*0f90*/  BRA `(.L_x_14544) ;  /* 0x0000000000047947 */ /* 0x000fea0003800000 */
.L_x_14567:
[----:B------:R0:W5:Y:S02]  /*0fa0*/  LDG.E.U8 R18, desc[UR36][R4.64] ;  /* 0x0000002404127981 */ /* 0x000164000c1e1100 */
.L_x_14544:
[----:B------:R-:W1:Y:S02]  /*0fb0*/  S2R R19, SR_TID.X ;  /* 0x0000000000137919 */ /* 0x000e640000002100 */
[----:B-1----:R-:W-:-:S07]  /*0fc0*/  VIADD R19, R19, 0x80 ;  /* 0x0000008013137836 */ /* 0x002fce0000000000 */
.L_x_14538:
[----:B------:R-:W-:Y:S05]  /*0fd0*/  BSYNC B6 ;  /* 0x0000000000067941 */ /* 0x000fea0003800000 */
.L_x_14537:
        /* <DEDUP_REMOVED lines=23> */
.L_x_14577:
[----:B------:R0:W5:Y:S01]  /*1150*/  LDG.E.U8 R17, desc[UR36][R4.64] ;  /* 0x0000002404117981 */ /* 0x000162000c1e1100 */
[----:B------:R-:W-:Y:S05]  /*1160*/  BRA `(.L_x_14579) ;  /* 0x0000000c00647947 */ /* 0x000fea0003800000 */
.L_x_14576:
        /* <DEDUP_REMOVED lines=8> */
.L_x_14581:
[----:B------:R4:W5:Y:S01]  /*11f0*/  LDG.E.U8 R17, desc[UR36][R4.64] ;  /* 0x0000002404117981 */ /* 0x000962000c1e1100 */
[----:B------:R-:W-:Y:S05]  /*1200*/  BRA `(.L_x_14579) ;  /* 0x0000000c003c7947 */ /* 0x000fea0003800000 */
.L_x_14580:
[----:B------:R0:W5:Y:S01]  /*1210*/  LDG.E.U16 R17, desc[UR36][R4.64] ;  /* 0x0000002404117981 */ /* 0x000162000c1e1500 */
[----:B------:R-:W-:Y:S05]  /*1220*/  BRA `(.L_x_14579) ;  /* 0x0000000c00347947 */ /* 0x000fea0003800000 */
.L_x_14575:
        /* <DEDUP_REMOVED lines=10> */
.L_x_14583:
[----:B------:R-:W2:Y:S02]  /*12d0*/  LDG.E.U16 R2, desc[UR36][R4.64] ;  /* 0x0000002404027981 */ /* 0x000ea4000c1e1500 */
[----:B--2---:R-:W-:-:S06]  /*12e0*/  HADD2.F32 R2, -RZ, R2.H0_H0 ;  /* 0x20000002ff027230 */ /* 0x004fcc0000004100 */
[----:B------:R-:W0:Y:S02]  /*12f0*/  F2I.S64.TRUNC R2, R2 ;  /* 0x0000000200027311 */ /* 0x000e24000020d900 */
[----:B0-----:R-:W-:Y:S01]  /*1300*/  PRMT R17, R2, 0x7610, R17 ;  /* 0x0000761002117816 */ /* 0x001fe20000000011 */
[----:B------:R-:W-:Y:S06]  /*1310*/  BRA `(.L_x_14579) ;  /* 0x0000000800f87947 */ /* 0x000fec0003800000 */
.L_x_14582:
        /* <DEDUP_REMOVED lines=10> */
.L_x_14585:
[----:B------:R-:W2:Y:S02]  /*13c0*/  LDG.E.U16 R4, desc[UR36][R4.64] ;  /* 0x0000002404047981 */ /* 0x000ea4000c1e1500 */
[----:B--2---:R-:W-:-:S06]  /*13d0*/  HADD2.F32 R2, -RZ, R4.H0_H0 ;  /* 0x20000004ff027230 */ /* 0x004fcc0000004100 */
[----:B------:R-:W0:Y:S02]  /*13e0*/  F2I.S64.TRUNC R2, R2 ;  /* 0x0000000200027311 */ /* 0x000e24000020d900 */
[----:B0-----:R-:W-:Y:S01]  /*13f0*/  PRMT R17, R2, 0x7610, R17 ;  /* 0x0000761002117816 */ /* 0x001fe20000000011 */
[----:B------:R-:W-:Y:S06]  /*1400*/  BRA `(.L_x_14579) ;  /* 0x0000000800bc7947 */ /* 0x000fec0003800000 */
.L_x_14584:
[----:B------:R-:W2:Y:S02]  /*1410*/  LDG.E.64 R2, desc[UR36][R4.64] ;  /* 0x0000002404027981 */ /* 0x000ea4000c1e1b00 */
[----:B--2---:R-:W0:Y:S02]  /*1420*/  F2I.S64.F64.TRUNC R2, R2 ;  /* 0x0000000200027311 */ /* 0x004e24000030d900 */
[----:B0-----:R-:W-:Y:S01]  /*1430*/  PRMT R17, R2, 0x7610, R17 ;  /* 0x0000761002117816 */ /* 0x001fe20000000011 */
[----:B------:R-:W-:Y:S06]  /*1440*/  BRA `(.L_x_14579) ;  /* 0x0000000800ac7947 */ /* 0x000fec0003800000 */
.L_x_14574:
        /* <DEDUP_REMOVED lines=12> */
.L_x_14588:
[----:B------:R-:W2:Y:S02]  /*1510*/  LDG.E.64 R4, desc[UR36][R4.64] ;  /* 0x0000002404047981 */ /* 0x000ea4000c1e1b00 */
[----:B--2---:R-:W0:Y:S02]  /*1520*/  F2I.S64.F64.TRUNC R2, R4 ;  /* 0x0000000400027311 */ /* 0x004e24000030d900 */
[----:B0-----:R-:W-:Y:S01]  /*1530*/  PRMT R17, R2, 0x7610, R17 ;  /* 0x0000761002117816 */ /* 0x001fe20000000011 */
[----:B------:R-:W-:Y:S06]  /*1540*/  BRA `(.L_x_14579) ;  /* 0x00000008006c7947 */ /* 0x000fec0003800000 */
.L_x_14587:
        /* <DEDUP_REMOVED lines=28> */
.L_x_14590:
        /* <DEDUP_REMOVED lines=15> */
.L_x_14589:
[----:B------:R-:W2:Y:S02]  /*1800*/  LDG.E.U16 R2, desc[UR36][R4.64] ;  /* 0x0000002404027981 */ /* 0x000ea4000c1e1500 */
[----:B--2---:R-:W-:-:S06]  /*1810*/  IMAD.U32 R2, R2, 0x10000, RZ ;  /* 0x0001000002027824 */ /* 0x004fcc00078e00ff */
[----:B------:R-:W0:Y:S02]  /*1820*/  F2I.S64.TRUNC R2, R2 ;  /* 0x0000000200027311 */ /* 0x000e24000020d900 */
[----:B0-----:R-:W-:Y:S01]  /*1830*/  PRMT R17, R2, 0x7610, R17 ;  /* 0x0000761002117816 */ /* 0x001fe20000000011 */
[----:B------:R-:W-:Y:S06]  /*1840*/  BRA `(.L_x_14579) ;  /* 0x0000000400ac7947 */ /* 0x000fec0003800000 */
.L_x_14586:
        /* <DEDUP_REMOVED lines=10> */
.L_x_14593:
        /* <DEDUP_REMOVED lines=21> */
.L_x_14597:
[----:B------:R-:W-:Y:S05]  /*1a40*/  BSYNC B1 ;  /* 0x0000000000017941 */ /* 0x000fea0003800000 */
.L_x_14596:
[----:B------:R-:W-:Y:S01]  /*1a50*/  IMAD.SHL.U32 R2, R2, 0x100000, RZ ;  /* 0x0010000002027824 */ /* 0x000fe200078e00ff */
[----:B------:R-:W-:-:S04]  /*1a60*/  LEA R3, R0, 0x3b800000, 0x17 ;  /* 0x3b80000000037811 */ /* 0x000fc800078eb8ff */
[----:B------:R-:W-:-:S07]  /*1a70*/  LOP3.LUT R2, R3, R2, R4, 0xfe, !PT ;  /* 0x0000000203027212 */ /* 0x000fce00078efe04 */
.L_x_14595:
[----:B------:R-:W-:Y:S05]  /*1a80*/  BSYNC B0 ;  /* 0x0000000000007941 */ /* 0x000fea0003800000 */
.L_x_14594:
[----:B------:R-:W0:Y:S02]  /*1a90*/  F2I.S64.TRUNC R2, R2 ;  /* 0x0000000200027311 */ /* 0x000e24000020d900 */
[----:B0-----:R-:W-:Y:S01]  /*1aa0*/  PRMT R17, R2, 0x7610, R17 ;  /* 0x0000761002117816 */ /* 0x001fe20000000011 */
[----:B------:R-:W-:Y:S06]  /*1ab0*/  BRA `(.L_x_14579) ;  /* 0x0000000400107947 */ /* 0x000fec0003800000 */
.L_x_14592:
        /* <DEDUP_REMOVED lines=21> */
.L_x_14601:
[----:B------:R-:W-:Y:S05]  /*1c10*/  BSYNC B1 ;  /* 0x0000000000017941 */ /* 0x000fea0003800000 */
.L_x_14600:
[----:B------:R-:W-:Y:S01]  /*1c20*/  IMAD.SHL.U32 R2, R2, 0x200000, RZ ;  /* 0x0020000002027824 */ /* 0x000fe200078e00ff */
[----:B------:R-:W-:-:S04]  /*1c30*/  LEA R3, R0, 0x37800000, 0x17 ;  /* 0x3780000000037811 */ /* 0x000fc800078eb8ff */
[----:B------:R-:W-:-:S07]  /*1c40*/  LOP3.LUT R2, R3, R2, R4, 0xfe, !PT ;  /* 0x0000000203027212 */ /* 0x000fce00078efe04 */
.L_x_14599:
[----:B------:R-:W-:Y:S05]  /*1c50*/  BSYNC B0 ;  /* 0x0000000000007941 */ /* 0x000fea0003800000 */
.L_x_14598:
[----:B------:R-:W0:Y:S02]  /*1c60*/  F2I.S64.TRUNC R2, R2 ;  /* 0x0000000200027311 */ /* 0x000e24000020d900 */
[----:B0-----:R-:W-:Y:S01]  /*1c70*/  PRMT R17, R2, 0x7610, R17 ;  /* 0x0000761002117816 */ /* 0x001fe20000000011 */
[----:B------:R-:W-:Y:S06]  /*1c80*/  BRA `(.L_x_14579) ;  /* 0x00000000009c7947 */ /* 0x000fec0003800000 */
.L_x_14591:
        /* <DEDUP_REMOVED lines=14> */
.L_x_14605:
[----:B------:R-:W-:Y:S05]  /*1d70*/  BSYNC B0 ;  /* 0x0000000000007941 */ /* 0x000fea0003800000 */
.L_x_14604:
[----:B------:R-:W0:Y:S02]  /*1d80*/  F2I.S64.TRUNC R2, R2 ;  /* 0x0000000200027311 */ /* 0x000e24000020d900 */
[----:B0-----:R-:W-:Y:S01]  /*1d90*/  PRMT R17, R2, 0x7610, R17 ;  /* 0x0000761002117816 */ /* 0x001fe20000000011 */
[----:B------:R-:W-:Y:S06]  /*1da0*/  BRA `(.L_x_14579) ;  /* 0x0000000000547947 */ /* 0x000fec0003800000 */
.L_x_14578:
        /* <DEDUP_REMOVED lines=16> */
.L_x_14606:
[----:B------:R-:W-:Y:S01]  /*1eb0*/  PRMT R17, RZ, 0x7610, R17 ;  /* 0x00007610ff117816 */ /* 0x000fe20000000011 */
[----:B------:R-:W-:Y:S06]  /*1ec0*/  BRA `(.L_x_14579) ;  /* 0x00000000000c7947 */ /* 0x000fec0003800000 */
.L_x_14603:
[----:B------:R1:W5:Y:S01]  /*1ed0*/  LDG.E.U8 R17, desc[UR36][R4.64] ;  /* 0x0000002404117981 */ /* 0x000362000c1e1100 */
[----:B------:R-:W-:Y:S05]  /*1ee0*/  BRA `(.L_x_14579) ;  /* 0x0000000000047947 */ /* 0x000fea0003800000 */
.L_x_14602:
[----:B------:R0:W5:Y:S02]  /*1ef0*/  LDG.E.U8 R17, desc[UR36][R4.64] ;  /* 0x0000002404117981 */ /* 0x000164000c1e1100 */
.L_x_14579:
[----:B------:R-:W-:-:S07]  /*1f00*/  VIADD R19, R19, 0x80 ;  /* 0x0000008013137836 */ /* 0x000fce0000000000 */
.L_x_14573:
[----:B------:R-:W-:Y:S05]  /*1f10*/  BSYNC B6 ;  /* 0x0000000000067941 */ /* 0x000fea0003800000 */
.L_x_14572:
        /* <DEDUP_REMOVED lines=25> */
.L_x_14612:
[----:B------:R0:W5:Y:S01]  /*20b0*/  LDG.E.U8 R25, desc[UR36][R4.64] ;  /* 0x0000002404197981 */ /* 0x000162000c1e1100 */
[----:B------:R-:W-:Y:S05]  /*20c0*/  BRA `(.L_x_14614) ;  /* 0x0000000c00647947 */ /* 0x000fea0003800000 */
.L_x_14611:
        /* <DEDUP_REMOVED lines=8> */
.L_x_14616:
[----:B------:R3:W5:Y:S01]  /*2150*/  LDG.E.U8 R25, desc[UR36][R4.64] ;  /* 0x0000002404197981 */ /* 0x000762000c1e1100 */
[----:B------:R-:W-:Y:S05]  /*2160*/  BRA `(.L_x_14614) ;  /* 0x0000000c003c7947 */ /* 0x000fea0003800000 */
.L_x_14615:
[----:B------:R0:W5:Y:S01]  /*2170*/  LDG.E.U16 R25, desc[UR36][R4.64] ;  /* 0x0000002404197981 */ /* 0x000162000c1e1500 */
[----:B------:R-:W-:Y:S05]  /*2180*/  BRA `(.L_x_14614) ;  /* 0x0000000c00347947 */ /* 0x000fea0003800000 */
.L_x_14610:
        /* <DEDUP_REMOVED lines=10> */
.L_x_14618:
[----:B------:R-:W2:Y:S02]  /*2230*/  LDG.E.U16 R2, desc[UR36][R4.64] ;  /* 0x0000002404027981 */ /* 0x000ea4000c1e1500 */
[----:B--2---:R-:W-:-:S06]  /*2240*/  HADD2.F32 R2, -RZ, R2.H0_H0 ;  /* 0x20000002ff027230 */ /* 0x004fcc0000004100 */
[----:B------:R-:W0:Y:S02]  /*2250*/  F2I.S64.TRUNC R2, R2 ;  /* 0x0000000200027311 */ /* 0x000e24000020d900 */
[----:B0-----:R-:W-:Y:S01]  /*2260*/  PRMT R25, R2, 0x7610, R25 ;  /* 0x0000761002197816 */ /* 0x001fe20000000019 */
[----:B------:R-:W-:Y:S06]  /*2270*/  BRA `(.L_x_14614) ;  /* 0x0000000800f87947 */ /* 0x000fec0003800000 */
.L_x_14617:
        /* <DEDUP_REMOVED lines=10> */
.L_x_14620:
[----:B------:R-:W2:Y:S02]  /*2320*/  LDG.E.U16 R4, desc[UR36][R4.64] ;  /* 0x0000002404047981 */ /* 0x000ea4000c1e1500 */
[----:B--2---:R-:W-:-:S06]  /*2330*/  HADD2.F32 R2, -RZ, R4.H0_H0 ;  /* 0x20000004ff027230 */ /* 0x004fcc0000004100 */
[----:B------:R-:W0:Y:S02]  /*2340*/  F2I.S64.TRUNC R2, R2 ;  /* 0x0000000200027311 */ /* 0x000e24000020d900 */
[----:B0-----:R-:W-:Y:S01]  /*2350*/  PRMT R25, R2, 0x7610, R25 ;  /* 0x0000761002197816 */ /* 0x001fe20000000019 */
[----:B------:R-:W-:Y:S06]  /*2360*/  BRA `(.L_x_14614) ;  /* 0x0000000800bc7947 */ /* 0x000fec0003800000 */
.L_x_14619:
[----:B------:R-:W2:Y:S02]  /*2370*/  LDG.E.64 R2, desc[UR36][R4.64] ;  /* 0x0000002404027981 */ /* 0x000ea4000c1e1b00 */
[----:B--2---:R-:W0:Y:S02]  /*2380*/  F2I.S64.F64.TRUNC R2, R2 ;  /* 0x0000000200027311 */ /* 0x004e24000030d900 */
[----:B0-----:R-:W-:Y:S01]  /*2390*/  PRMT R25, R2, 0x7610, R25 ;  /* 0x0000761002197816 */ /* 0x001fe20000000019 */
[----:B------:R-:W-:Y:S06]  /*23a0*/  BRA `(.L_x_14614) ;  /* 0x0000000800ac7947 */ /* 0x000fec0003800000 */
.L_x_14609:
        /* <DEDUP_REMOVED lines=12> */
.L_x_14623:
[----:B------:R-:W2:Y:S02]  /*2470*/  LDG.E.64 R4, desc[UR36][R4.64] ;  /* 0x0000002404047981 */ /* 0x000ea4000c1e1b00 */
[----:B--2---:R-:W0:Y:S02]  /*2480*/  F2I.S64.F64.TRUNC R2, R4 ;  /* 0x0000000400027311 */ /* 0x004e24000030d900 */
[----:B0-----:R-:W-:Y:S01]  /*2490*/  PRMT R25, R2, 0x7610, R25 ;  /* 0x0000761002197816 */ /* 0x001fe20000000019 */
[----:B------:R-:W-:Y:S06]  /*24a0*/  BRA `(.L_x_14614) ;  /* 0x00000008006c7947 */ /* 0x000fec0003800000 */
.L_x_14622:
        /* <DEDUP_REMOVED lines=28> */
.L_x_14625:
        /* <DEDUP_REMOVED lines=15> */
.L_x_14624:
[----:B------:R-:W2:Y:S02]  /*2760*/  LDG.E.U16 R2, desc[UR36][R4.64] ;  /* 0x0000002404027981 */ /* 0x000ea4000c1e1500 */
[----:B--2---:R-:W-:-:S06]  /*2770*/  IMAD.U32 R2, R2, 0x10000, RZ ;  /* 0x0001000002027824 */ /* 0x004fcc00078e00ff */
[----:B------:R-:W0:Y:S02]  /*2780*/  F2I.S64.TRUNC R2, R2 ;  /* 0x0000000200027311 */ /* 0x000e24000020d900 */
[----:B0-----:R-:W-:Y:S01]  /*2790*/  PRMT R25, R2, 0x7610, R25 ;  /* 0x0000761002197816 */ /* 0x001fe20000000019 */
[----:B------:R-:W-:Y:S06]  /*27a0*/  BRA `(.L_x_14614) ;  /* 0x0000000400ac7947 */ /* 0x000fec0003800000 */
.L_x_14621:
        /* <DEDUP_REMOVED lines=10> */
.L_x_14628:
        /* <DEDUP_REMOVED lines=21> */
.L_x_14632:
[----:B------:R-:W-:Y:S05]  /*29a0*/  BSYNC B1 ;  /* 0x0000000000017941 */ /* 0x000fea0003800000 */
.L_x_14631:
[----:B------:R-:W-:Y:S01]  /*29b0*/  IMAD.SHL.U32 R2, R2, 0x100000, RZ ;  /* 0x0010000002027824 */ /* 0x000fe200078e00ff */
[----:B------:R-:W-:-:S04]  /*29c0*/  LEA R3, R0, 0x3b800000, 0x17 ;  /* 0x3b80000000037811 */ /* 0x000fc800078eb8ff */
[----:B------:R-:W-:-:S07]  /*29d0*/  LOP3.LUT R2, R3, R2, R4, 0xfe, !PT ;  /* 0x0000000203027212 */ /* 0x000fce00078efe04 */
.L_x_14630:
[----:B------:R-:W-:Y:S05]  /*29e0*/  BSYNC B0 ;  /* 0x0000000000007941 */ /* 0x000fea0003800000 */
.L_x_14629:
[----:B------:R-:W0:Y:S02]  /*29f0*/  F2I.S64.TRUNC R2, R2 ;  /* 0x0000000200027311 */ /* 0x000e24000020d900 */
[----:B0-----:R-:W-:Y:S01]  /*2a00*/  PRMT R25, R2, 0x7610, R25 ;  /* 0x0000761002197816 */ /* 0x001fe20000000019 */
[----:B------:R-:W-:Y:S06]  /*2a10*/  BRA `(.L_x_14614) ;  /* 0x0000000400107947 */ /* 0x000fec0003800000 */
.L_x_14627:
        /* <DEDUP_REMOVED lines=21> */
.L_x_14636:
[----:B------:R-:W-:Y:S05]  /*2b70*/  BSYNC B1 ;  /* 0x0000000000017941 */ /* 0x000fea0003800000 */
.L_x_14635:
[----:B------:R-:W-:Y:S01]  /*2b80*/  IMAD.SHL.U32 R2, R2, 0x200000, RZ ;  /* 0x0020000002027824 */ /* 0x000fe200078e00ff */
[----:B------:R-:W-:-:S04]  /*2b90*/  LEA R3, R0, 0x37800000, 0x17 ;  /* 0x3780000000037811 */ /* 0x000fc800078eb8ff */
[----:B------:R-:W-:-:S07]  /*2ba0*/  LOP3.LUT R2, R3, R2, R4, 0xfe, !PT ;  /* 0x0000000203027212 */ /* 0x000fce00078efe04 */
.L_x_14634:
[----:B------:R-:W-:Y:S05]  /*2bb0*/  BSYNC B0 ;  /* 0x0000000000007941 */ /* 0x000fea0003800000 */
.L_x_14633:
[----:B------:R-:W0:Y:S02]  /*2bc0*/  F2I.S64.TRUNC R2, R2 ;  /* 0x0000000200027311 */ /* 0x000e24000020d900 */
[----:B0-----:R-:W-:Y:S01]  /*2bd0*/  PRMT R25, R2, 0x7610, R25 ;  /* 0x0000761002197816 */ /* 0x001fe20000000019 */
[----:B------:R-:W-:Y:S06]  /*2be0*/  BRA `(.L_x_14614) ;  /* 0x00000000009c7947 */ /* 0x000fec0003800000 */
.L_x_14626:
        /* <DEDUP_REMOVED lines=14> */
.L_x_14640:
[----:B------:R-:W-:Y:S05]  /*2cd0*/  BSYNC B0 ;  /* 0x0000000000007941 */ /* 0x000fea0003800000 */
.L_x_14639:
[----:B------:R-:W0:Y:S02]  /*2ce0*/  F2I.S64.TRUNC R2, R2 ;  /* 0x0000000200027311 */ /* 0x000e24000020d900 */
[----:B0-----:R-:W-:Y:S01]  /*2cf0*/  PRMT R25, R2, 0x7610, R25 ;  /* 0x0000761002197816 */ /* 0x001fe20000000019 */
[----:B------:R-:W-:Y:S06]  /*2d00*/  BRA `(.L_x_14614) ;  /* 0x0000000000547947 */ /* 0x000fec0003800000 */
.L_x_14613:
        /* <DEDUP_REMOVED lines=16> */
.L_x_14641:
[----:B------:R-:W-:Y:S01]  /*2e10*/  PRMT R25, RZ, 0x7610, R25 ;  /* 0x00007610ff197816 */ /* 0x000fe20000000019 */
[----:B------:R-:W-:Y:S06]  /*2e20*/  BRA `(.L_x_14614) ;  /* 0x00000000000c7947 */ /* 0x000fec0003800000 */
.L_x_14638:
[----:B------:R2:W5:Y:S01]  /*2e30*/  LDG.E.U8 R25, desc[UR36][R4.64] ;  /* 0x0000002404197981 */ /* 0x000562000c1e1100 */
[----:B------:R-:W-:Y:S05]  /*2e40*/  BRA `(.L_x_14614) ;  /* 0x0000000000047947 */ /* 0x000fea0003800000 */
.L_x_14637:
[----:B------:R1:W5:Y:S02]  /*2e50*/  LDG.E.U8 R25, desc[UR36][R4.64] ;  /* 0x0000002404197981 */ /* 0x000364000c1e1100 */
.L_x_14614:
[----:B------:R-:W-:-:S07]  /*2e60*/  VIADD R19, R19, 0x80 ;  /* 0x0000008013137836 */ /* 0x000fce0000000000 */
.L_x_14608:
[----:B------:R-:W-:Y:S05]  /*2e70*/  BSYNC B6 ;  /* 0x0000000000067941 */ /* 0x000fea0003800000 */
.L_x_14607:
        /* <DEDUP_REMOVED lines=23> */
.L_x_14647:
[----:B------:R0:W5:Y:S01]  /*2ff0*/  LDG.E.U8 R24, desc[UR36][R4.64] ;  /* 0x0000002404187981 */ /* 0x000162000c1e1100 */
[----:B------:R-:W-:Y:S05]  /*3000*/  BRA `(.L_x_14643) ;  /* 0x0000000c00607947 */ /* 0x000fea0003800000 */
.L_x_14646:
        /* <DEDUP_REMOVED lines=8> */
.L_x_14650:
[----:B------:R0:W5:Y:S01]  /*3090*/  LDG.E.U8 R24, desc[UR36][R4.64] ;  /* 0x0000002404187981 */ /* 0x000162000c1e1100 */
[----:B------:R-:W-:Y:S05]  /*30a0*/  BRA `(.L_x_14643) ;  /* 0x0000000c00387947 */ /* 0x000fea0003800000 */
.L_x_14649:
[----:B------:R0:W5:Y:S01]  /*30b0*/  LDG.E.U16 R24, desc[UR36][R4.64] ;  /* 0x0000002404187981 */ /* 0x000162000c1e1500 */
[----:B------:R-:W-:Y:S05]  /*30c0*/  BRA `(.L_x_14643) ;  /* 0x0000000c00307947 */ /* 0x000fea0003800000 */
.L_x_14645:
        /* <DEDUP_REMOVED lines=10> */
.L_x_14652:
[----:B------:R-:W2:Y:S02]  /*3170*/  LDG.E.U16 R2, desc[UR36][R4.64] ;  /* 0x0000002404027981 */ /* 0x000ea4000c1e1500 */
[----:B--2---:R-:W-:-:S06]  /*3180*/  HADD2.F32 R2, -RZ, R2.H0_H0 ;  /* 0x20000002ff027230 */ /* 0x004fcc0000004100 */
[----:B------:R-:W0:Y:S02]  /*3190*/  F2I.S64.TRUNC R2, R2 ;  /* 0x0000000200027311 */ /* 0x000e24000020d900 */
[----:B0-----:R-:W-:Y:S01]  /*31a0*/  PRMT R24, R2, 0x7610, R24 ;  /* 0x0000761002187816 */ /* 0x001fe20000000018 */
[----:B------:R-:W-:Y:S06]  /*31b0*/  BRA `(.L_x_14643) ;  /* 0x0000000800f47947 */ /* 0x000fec0003800000 */
.L_x_14651:
        /* <DEDUP_REMOVED lines=10> */
.L_x_14654:
[----:B------:R-:W2:Y:S02]  /*3260*/  LDG.E.U16 R4, desc[UR36][R4.64] ;  /* 0x0000002404047981 */ /* 0x000ea4000c1e1500 */
[----:B--2---:R-:W-:-:S06]  /*3270*/  HADD2.F32 R2, -RZ, R4.H0_H0 ;  /* 0x20000004ff027230 */ /* 0x004fcc0000004100 */
[----:B------:R-:W0:Y:S02]  /*3280*/  F2I.S64.TRUNC R2, R2 ;  /* 0x0000000200027311 */ /* 0x000e24000020d900 */
[----:B0-----:R-:W-:Y:S01]  /*3290*/  PRMT R24, R2, 0x7610, R24 ;  /* 0x0000761002187816 */ /* 0x001fe20000000018 */
[----:B------:R-:W-:Y:S06]  /*32a0*/  BRA `(.L_x_14643) ;  /* 0x0000000800b87947 */ /* 0x000fec0003800000 */
.L_x_14653:
[----:B------:R-:W2:Y:S02]  /*32b0*/  LDG.E.64 R2, desc[UR36][R4.64] ;  /* 0x0000002404027981 */ /* 0x000ea4000c1e1b00 */
[----:B--2---:R-:W0:Y:S02]  /*32c0*/  F2I.S64.F64.TRUNC R2, R2 ;  /* 0x0000000200027311 */ /* 0x004e24000030d900 */
[----:B0-----:R-:W-:Y:S01]  /*32d0*/  PRMT R24, R2, 0x7610, R24 ;  /* 0x0000761002187816 */ /* 0x001fe20000000018 */
[----:B------:R-:W-:Y:S06]  /*32e0*/  BRA `(.L_x_14643) ;  /* 0x0000000800a87947 */ /* 0x000fec0003800000 */
.L_x_14644:
        /* <DEDUP_REMOVED lines=12> */
.L_x_14657:
[----:B------:R-:W2:Y:S02]  /*33b0*/  LDG.E.64 R4, desc[UR36][R4.64] ;  /* 0x0000002404047981 */ /* 0x000ea4000c1e1b00 */
[----:B--2---:R-:W0:Y:S02]  /*33c0*/  F2I.S64.F64.TRUNC R2, R4 ;  /* 0x0000000400027311 */ /* 0x004e24000030d900 */
[----:B0-----:R-:W-:Y:S01]  /*33d0*/  PRMT R24, R2, 0x7610, R24 ;  /* 0x0000761002187816 */ /* 0x001fe20000000018 */
[----:B------:R-:W-:Y:S06]  /*33e0*/  BRA `(.L_x_14643) ;  /* 0x0000000800687947 */ /* 0x000fec0003800000 */
.L_x_14656:
        /* <DEDUP_REMOVED lines=28> */
.L_x_14659:
        /* <DEDUP_REMOVED lines=15> */
.L_x_14658:
[----:B------:R-:W2:Y:S02]  /*36a0*/  LDG.E.U16 R2, desc[UR36][R4.64] ;  /* 0x0000002404027981 */ /* 0x000ea4000c1e1500 */
[----:B--2---:R-:W-:-:S06]  /*36b0*/  IMAD.U32 R2, R2, 0x10000, RZ ;  /* 0x0001000002027824 */ /* 0x004fcc00078e00ff */
[----:B------:R-:W0:Y:S02]  /*36c0*/  F2I.S64.TRUNC R2, R2 ;  /* 0x0000000200027311 */ /* 0x000e24000020d900 */
[----:B0-----:R-:W-:Y:S01]  /*36d0*/  PRMT R24, R2, 0x7610, R24 ;  /* 0x0000761002187816 */ /* 0x001fe20000000018 */
[----:B------:R-:W-:Y:S06]  /*36e0*/  BRA `(.L_x_14643) ;  /* 0x0000000400a87947 */ /* 0x000fec0003800000 */
.L_x_14655:
        /* <DEDUP_REMOVED lines=10> */
.L_x_14662:
        /* <DEDUP_REMOVED lines=21> */
.L_x_14666:
[----:B------:R-:W-:Y:S05]  /*38e0*/  BSYNC B1 ;  /* 0x0000000000017941 */ /* 0x000fea0003800000 */
.L_x_14665:
[----:B------:R-:W-:Y:S01]  /*38f0*/  IMAD.SHL.U32 R2, R2, 0x100000, RZ ;  /* 0x0010000002027824 */ /* 0x000fe200078e00ff */
[----:B------:R-:W-:-:S04]  /*3900*/  LEA R3, R0, 0x3b800000, 0x17 ;  /* 0x3b80000000037811 */ /* 0x000fc800078eb8ff */
[----:B------:R-:W-:-:S07]  /*3910*/  LOP3.LUT R2, R3, R2, R4, 0xfe, !PT ;  /* 0x0000000203027212 */ /* 0x000fce00078efe04 */
.L_x_14664:
[----:B------:R-:W-:Y:S05]  /*3920*/  BSYNC B0 ;  /* 0x0000000000007941 */ /* 0x000fea0003800000 */
.L_x_14663:
[----:B------:R-:W0:Y:S02]  /*3930*/  F2I.S64.TRUNC R2, R2 ;  /* 0x0000000200027311 */ /* 0x000e24000020d900 */
[----:B0-----:R-:W-:Y:S01]  /*3940*/  PRMT R24, R2, 0x7610, R24 ;  /* 0x0000761002187816 */ /* 0x001fe20000000018 */
[----:B------:R-:W-:Y:S06]  /*3950*/  BRA `(.L_x_14643) ;  /* 0x00000004000c7947 */ /* 0x000fec0003800000 */
.L_x_14661:
        /* <DEDUP_REMOVED lines=21> */
.L_x_14670:
[----:B------:R-:W-:Y:S05]  /*3ab0*/  BSYNC B1 ;  /* 0x0000000000017941 */ /* 0x000fea0003800000 */
.L_x_14669:
[----:B------:R-:W-:Y:S01]  /*3ac0*/  IMAD.SHL.U32 R2, R2, 0x200000, RZ ;  /* 0x0020000002027824 */ /* 0x000fe200078e00ff */
[----:B------:R-:W-:-:S04]  /*3ad0*/  LEA R3, R0, 0x37800000, 0x17 ;  /* 0x3780000000037811 */ /* 0x000fc800078eb8ff */
[----:B------:R-:W-:-:S07]  /*3ae0*/  LOP3.LUT R2, R3, R2, R4, 0xfe, !PT ;  /* 0x0000000203027212 */ /* 0x000fce00078efe04 */
.L_x_14668:
[----:B------:R-:W-:Y:S05]  /*3af0*/  BSYNC B0 ;  /* 0x0000000000007941 */ /* 0x000fea0003800000 */
.L_x_14667:
[----:B------:R-:W0:Y:S02]  /*3b00*/  F2I.S64.TRUNC R2, R2 ;  /* 0x0000000200027311 */ /* 0x000e24000020d900 */
[----:B0-----:R-:W-:Y:S01]  /*3b10*/  PRMT R24, R2, 0x7610, R24 ;  /* 0x0000761002187816 */ /* 0x001fe20000000018 */
[----:B------:R-:W-:Y:S06]  /*3b20*/  BRA `(.L_x_14643) ;  /* 0x0000000000987947 */ /* 0x000fec0003800000 */
.L_x_14660:
        /* <DEDUP_REMOVED lines=14> */
.L_x_14674:
[----:B------:R-:W-:Y:S05]  /*3c10*/  BSYNC B0 ;  /* 0x0000000000007941 */ /* 0x000fea0003800000 */
.L_x_14673:
[----:B------:R-:W0:Y:S02]  /*3c20*/  F2I.S64.TRUNC R2, R2 ;  /* 0x0000000200027311 */ /* 0x000e24000020d900 */
[----:B0-----:R-:W-:Y:S01]  /*3c30*/  PRMT R24, R2, 0x7610, R24 ;  /* 0x0000761002187816 */ /* 0x001fe20000000018 */
[----:B------:R-:W-:Y:S06]  /*3c40*/  BRA `(.L_x_14643) ;  /* 0x0000000000507947 */ /* 0x000fec0003800000 */
.L_x_14648:
        /* <DEDUP_REMOVED lines=16> */
.L_x_14675:
[----:B------:R-:W-:Y:S05]  /*3d50*/  BRA `(.L_x_14643) ;  /* 0x00000000000c7947 */ /* 0x000fea0003800000 */
.L_x_14672:
[----:B------:R0:W5:Y:S01]  /*3d60*/  LDG.E.U8 R24, desc[UR36][R4.64] ;  /* 0x0000002404187981 */ /* 0x000162000c1e1100 */
[----:B------:R-:W-:Y:S05]  /*3d70*/  BRA `(.L_x_14643) ;  /* 0x0000000000047947 */ /* 0x000fea0003800000 */
.L_x_14671:
[----:B------:R0:W5:Y:S02]  /*3d80*/  LDG.E.U8 R24, desc[UR36][R4.64] ;  /* 0x0000002404187981 */ /* 0x000164000c1e1100 */
.L_x_14643:
[----:B------:R-:W-:Y:S05]  /*3d90*/  BSYNC B6 ;  /* 0x0000000000067941 */ /* 0x000fea0003800000 */
.L_x_14642:
[----:B------:R-:W0:Y:S01]  /*3da0*/  S2R R2, SR_TID.X ;  /* 0x0000000000027919 */ /* 0x000e220000002100 */
[----:B------:R-:W0:Y:S01]  /*3db0*/  LDC.U8 R19, c[0x0][0x244] ;  /* 0x00009100ff137b82 */ /* 0x000e220000000000 */
[----:B-----5:R-:W-:Y:S01]  /*3dc0*/  LOP3.LUT R17, R17, 0xff, RZ, 0xc0, !PT ;  /* 0x000000ff11117812 */ /* 0x020fe200078ec0ff */
[----:B------:R-:W-:Y:S01]  /*3dd0*/  BSSY B6, `(.L_x_14676) ;  /* 0x00000f9000067945 */ /* 0x000fe20003800000 */
[----:B------:R-:W-:Y:S02]  /*3de0*/  LOP3.LUT R3, R18, 0xff, RZ, 0xc0, !PT ;  /* 0x000000ff12037812 */ /* 0x000fe400078ec0ff */
[----:B------:R-:W-:Y:S02]  /*3df0*/  LOP3.LUT R25, R25, 0xff, RZ, 0xc0, !PT ;  /* 0x000000ff19197812 */ /* 0x000fe400078ec0ff */
[----:B01234-:R-:W-:Y:S02]  /*3e00*/  LOP3.LUT R5, R24, 0xff, RZ, 0xc0, !PT ;  /* 0x000000ff18057812 */ /* 0x01ffe400078ec0ff */
[----:B------:R-:W-:-:S02]  /*3e10*/  VIMNMX.U32 R18, R17, R16, !PT ;  /* 0x0000001011127248 */ /* 0x000fc40007fe0000 */
[-C--:B------:R-:W-:Y:S02]  /*3e20*/  VIMNMX.U32 R3, R3, R16.reuse, !PT ;  /* 0x0000001003037248 */ /* 0x080fe40007fe0000 */
[-C--:B------:R-:W-:Y:S02]  /*3e30*/  VIMNMX.U32 R17, R25, R16.reuse, !PT ;  /* 0x0000001019117248 */ /* 0x080fe40007fe0000 */
[----:B------:R-:W-:Y:S02]  /*3e40*/  VIMNMX.U32 R16, R5, R16, !PT ;  /* 0x0000001005107248 */ /* 0x000fe40007fe0000 */
        /* <DEDUP_REMOVED lines=23> */
.L_x_14681:
[----:B------:R0:W-:Y:S01]  /*3fc0*/  STG.E.U8 desc[UR36][R8.64], R3 ;  /* 0x0000000308007986 */ /* 0x0001e2000c101124 */
[----:B------:R-:W-:Y:S05]  /*3fd0*/  BRA `(.L_x_14677) ;  /* 0x0000000c00607947 */ /* 0x000fea0003800000 */
.L_x_14680:
        /* <DEDUP_REMOVED lines=10> */
.L_x_14684:
[----:B------:R0:W-:Y:S01]  /*4080*/  STG.E desc[UR36][R8.64], R3 ;  /* 0x0000000308007986 */ /* 0x0001e2000c101924 */
[----:B------:R-:W-:Y:S05]  /*4090*/  BRA `(.L_x_14677) ;  /* 0x0000000c00307947 */ /* 0x000fea0003800000 */
.L_x_14683:
[----:B------:R0:W-:Y:S01]  /*40a0*/  STG.E.U16 desc[UR36][R8.64], R3 ;  /* 0x0000000308007986 */ /* 0x0001e2000c101524 */
[----:B------:R-:W-:Y:S05]  /*40b0*/  BRA `(.L_x_14677) ;  /* 0x0000000c00287947 */ /* 0x000fea0003800000 */
.L_x_14679:
        /* <DEDUP_REMOVED lines=9> */
.L_x_14686:
[----:B------:R-:W0:Y:S02]  /*4150*/  I2F.U16 R0, R3 ;  /* 0x0000000300007306 */ /* 0x000e240000101000 */
[----:B0-----:R-:W-:-:S05]  /*4160*/  F2FP.F16.F32.PACK_AB R0, RZ, R0 ;  /* 0x00000000ff00723e */ /* 0x001fca00000000ff */
[----:B------:R0:W-:Y:S01]  /*4170*/  STG.E.U16 desc[UR36][R8.64], R0 ;  /* 0x0000000008007986 */ /* 0x0001e2000c101524 */
[----:B------:R-:W-:Y:S05]  /*4180*/  BRA `(.L_x_14677) ;  /* 0x0000000800f47947 */ /* 0x000fea0003800000 */
.L_x_14685:
        /* <DEDUP_REMOVED lines=10> */
.L_x_14688:
[----:B------:R-:W0:Y:S02]  /*4230*/  I2F.U16 R3, R3 ;  /* 0x0000000300037306 */ /* 0x000e240000101000 */
[----:B0-----:R-:W-:-:S04]  /*4240*/  F2FP.F16.F32.PACK_AB R3, RZ, R3 ;  /* 0x00000003ff03723e */ /* 0x001fc800000000ff */
[----:B------:R-:W-:-:S05]  /*4250*/  PRMT R3, R3, 0x5410, RZ ;  /* 0x0000541003037816 */ /* 0x000fca00000000ff */
[----:B------:R0:W-:Y:S01]  /*4260*/  STG.E desc[UR36][R8.64], R3 ;  /* 0x0000000308007986 */ /* 0x0001e2000c101924 */
[----:B------:R-:W-:Y:S05]  /*4270*/  BRA `(.L_x_14677) ;  /* 0x0000000800b87947 */ /* 0x000fea0003800000 */
.L_x_14687:
[----:B------:R-:W0:Y:S02]  /*4280*/  I2F.F64.U16 R4, R3 ;  /* 0x0000000300047312 */ /* 0x000e240000101800 */
[----:B0-----:R0:W-:Y:S01]  /*4290*/  STG.E.64 desc[UR36][R8.64], R4 ;  /* 0x0000000408007986 */ /* 0x0011e2000c101b24 */
[----:B------:R-:W-:Y:S05]  /*42a0*/  BRA `(.L_x_14677) ;  /* 0x0000000800ac7947 */ /* 0x000fea0003800000 */
.L_x_14678:
        /* <DEDUP_REMOVED lines=13> */
.L_x_14691:
[----:B------:R-:W0:Y:S01]  /*4380*/  I2F.F64.U16 R4, R3 ;  /* 0x0000000300047312 */ /* 0x000e220000101800 */
[----:B------:R-:W-:-:S05]  /*4390*/  CS2R R6, SRZ ;  /* 0x0000000000067805 */ /* 0x000fca000001ff00 */
[----:B0-----:R0:W-:Y:S01]  /*43a0*/  STG.E.128 desc[UR36][R8.64], R4 ;  /* 0x0000000408007986 */ /* 0x0011e2000c101d24 */
[----:B------:R-:W-:Y:S05]  /*43b0*/  BRA `(.L_x_14677) ;  /* 0x0000000800687947 */ /* 0x000fea0003800000 */
.L_x_14690:
        /* <DEDUP_REMOVED lines=21> */
.L_x_14695:
[----:B------:R-:W-:Y:S05]  /*4510*/  BSYNC B0 ;  /* 0x0000000000007941 */ /* 0x000fea0003800000 */
.L_x_14694:
[----:B------:R-:W-:-:S05]  /*4520*/  LOP3.LUT R5, R0, R5, RZ, 0xfc, !PT ;  /* 0x0000000500057212 */ /* 0x000fca00078efcff */
[----:B------:R0:W-:Y:S01]  /*4530*/  STG.E.U8 desc[UR36][R8.64], R5 ;  /* 0x0000000508007986 */ /* 0x0001e2000c101124 */
[----:B------:R-:W-:Y:S05]  /*4540*/  BRA `(.L_x_14677) ;  /* 0x0000000800047947 */ /* 0x000fea0003800000 */
.L_x_14693:
        /* <DEDUP_REMOVED lines=13> */
.L_x_14697:
[----:B------:R-:W-:Y:S01]  /*4620*/  IMAD.MOV.U32 R0, RZ, RZ, 0x7f ;  /* 0x0000007fff007424 */ /* 0x000fe200078e00ff */
[----:B------:R-:W-:-:S04]  /*4630*/  ISETP.GT.U32.AND P0, PT, R4, 0x7f800000, PT ;  /* 0x7f8000000400780c */ /* 0x000fc80003f04070 */
[----:B------:R-:W-:-:S09]  /*4640*/  SEL R0, R0, 0x7c, P0 ;  /* 0x0000007c00007807 */ /* 0x000fd20000000000 */
.L_x_14698:
[----:B------:R-:W-:Y:S05]  /*4650*/  BSYNC B0 ;  /* 0x0000000000007941 */ /* 0x000fea0003800000 */
.L_x_14696:
[----:B------:R-:W-:-:S04]  /*4660*/  LOP3.LUT R3, R5, 0x80000000, RZ, 0xc0, !PT ;  /* 0x8000000005037812 */ /* 0x000fc800078ec0ff */
[----:B------:R-:W-:-:S04]  /*4670*/  SHF.R.U32.HI R3, RZ, 0x18, R3 ;  /* 0x00000018ff037819 */ /* 0x000fc80000011603 */
[----:B------:R-:W-:-:S05]  /*4680*/  LOP3.LUT R3, R0, R3, RZ, 0xfc, !PT ;  /* 0x0000000300037212 */ /* 0x000fca00078efcff */
[----:B------:R0:W-:Y:S01]  /*4690*/  STG.E.U8 desc[UR36][R8.64], R3 ;  /* 0x0000000308007986 */ /* 0x0001e2000c101124 */
[----:B------:R-:W-:Y:S05]  /*46a0*/  BRA `(.L_x_14677) ;  /* 0x0000000400ac7947 */ /* 0x000fea0003800000 */
.L_x_14692:
[----:B------:R-:W0:Y:S02]  /*46b0*/  I2F.U16 R0, R3 ;  /* 0x0000000300007306 */ /* 0x000e240000101000 */
[----:B0-----:R-:W-:-:S05]  /*46c0*/  F2FP.BF16.F32.PACK_AB R0, RZ, R0 ;  /* 0x00000000ff00723e */ /* 0x001fca00000010ff */
[----:B------:R0:W-:Y:S01]  /*46d0*/  STG.E.U16 desc[UR36][R8.64], R0 ;  /* 0x0000000008007986 */ /* 0x0001e2000c101524 */
[----:B------:R-:W-:Y:S05]  /*46e0*/  BRA `(.L_x_14677) ;  /* 0x00000004009c7947 */ /* 0x000fea0003800000 */
.L_x_14689:
        /* <DEDUP_REMOVED lines=10> */
.L_x_14701:
        /* <DEDUP_REMOVED lines=17> */
.L_x_14704:
[----:B------:R-:W-:-:S04]  /*48a0*/  LOP3.LUT R3, R3, 0x80000000, RZ, 0xc0, !PT ;  /* 0x8000000003037812 */ /* 0x000fc800078ec0ff */
[----:B------:R-:W-:-:S04]  /*48b0*/  SHF.R.U32.HI R3, RZ, 0x18, R3 ;  /* 0x00000018ff037819 */ /* 0x000fc80000011603 */
[----:B------:R-:W-:-:S04]  /*48c0*/  LOP3.LUT R0, R0, R3, RZ, 0xfc, !PT ;  /* 0x0000000300007212 */ /* 0x000fc800078efcff */
[----:B------:R-:W-:-:S07]  /*48d0*/  PRMT R4, R0, 0x7610, R4 ;  /* 0x0000761000047816 */ /* 0x000fce0000000004 */
.L_x_14703:
[----:B------:R-:W-:Y:S05]  /*48e0*/  BSYNC B0 ;  /* 0x0000000000007941 */ /* 0x000fea0003800000 */
.L_x_14702:
[----:B------:R3:W-:Y:S01]  /*48f0*/  STG.E.U8 desc[UR36][R8.64], R4 ;  /* 0x0000000408007986 */ /* 0x0007e2000c101124 */
[----:B------:R-:W-:Y:S05]  /*4900*/  BRA `(.L_x_14677) ;  /* 0x0000000400147947 */ /* 0x000fea0003800000 */
.L_x_14700:
        /* <DEDUP_REMOVED lines=17> */
.L_x_14707:
[----:B------:R-:W-:-:S04]  /*4a20*/  LOP3.LUT R3, R3, 0x80000000, RZ, 0xc0, !PT ;  /* 0x8000000003037812 */ /* 0x000fc800078ec0ff */
[----:B------:R-:W-:-:S04]  /*4a30*/  SHF.R.U32.HI R3, RZ, 0x18, R3 ;  /* 0x00000018ff037819 */ /* 0x000fc80000011603 */
[----:B------:R-:W-:-:S04]  /*4a40*/  LOP3.LUT R0, R0, R3, RZ, 0xfc, !PT ;  /* 0x0000000300007212 */ /* 0x000fc800078efcff */
[----:B------:R-:W-:-:S07]  /*4a50*/  PRMT R4, R0, 0x7610, R4 ;  /* 0x0000761000047816 */ /* 0x000fce0000000004 */
.L_x_14706:
[----:B------:R-:W-:Y:S05]  /*4a60*/  BSYNC B0 ;  /* 0x0000000000007941 */ /* 0x000fea0003800000 */
.L_x_14705:
[----:B------:R0:W-:Y:S01]  /*4a70*/  STG.E.U8 desc[UR36][R8.64], R4 ;  /* 0x0000000408007986 */ /* 0x0001e2000c101124 */
[----:B------:R-:W-:Y:S05]  /*4a80*/  BRA `(.L_x_14677) ;  /* 0x0000000000b47947 */ /* 0x000fea0003800000 */
.L_x_14699:
        /* <DEDUP_REMOVED lines=23> */
.L_x_14682:
        /* <DEDUP_REMOVED lines=16> */
.L_x_14710:
[----:B------:R-:W-:Y:S05]  /*4d00*/  BRA `(.L_x_14677) ;  /* 0x0000000000147947 */ /* 0x000fea0003800000 */
.L_x_14709:
[----:B------:R-:W-:Y:S01]  /*4d10*/  LOP3.LUT R4, R3, 0xffff, RZ, 0xc0, !PT ;  /* 0x0000ffff03047812 */ /* 0x000fe200078ec0ff */
[----:B------:R-:W-:-:S05]  /*4d20*/  IMAD.MOV.U32 R5, RZ, RZ, RZ ;  /* 0x000000ffff057224 */ /* 0x000fca00078e00ff */
[----:B------:R2:W-:Y:S01]  /*4d30*/  STG.E.64 desc[UR36][R8.64], R4 ;  /* 0x0000000408007986 */ /* 0x0005e2000c101b24 */
[----:B------:R-:W-:Y:S05]  /*4d40*/  BRA `(.L_x_14677) ;  /* 0x0000000000047947 */ /* 0x000fea0003800000 */
.L_x_14708:
[----:B------:R0:W-:Y:S02]  /*4d50*/  STG.E desc[UR36][R8.64], R3 ;  /* 0x0000000308007986 */ /* 0x0001e4000c101924 */
.L_x_14677:
[----:B------:R-:W-:Y:S05]  /*4d60*/  BSYNC B6 ;  /* 0x0000000000067941 */ /* 0x000fea0003800000 */
.L_x_14676:
        /* <DEDUP_REMOVED lines=23> */
.L_x_14716:
[----:B------:R0:W-:Y:S01]  /*4ee0*/  STG.E.U8 desc[UR36][R8.64], R18 ;  /* 0x0000001208007986 */ /* 0x0001e2000c101124 */
[----:B------:R-:W-:Y:S05]  /*4ef0*/  BRA `(.L_x_14718) ;  /* 0x0000000c005c7947 */ /* 0x000fea0003800000 */
.L_x_14715:
        /* <DEDUP_REMOVED lines=10> */
.L_x_14720:
[----:B------:R0:W-:Y:S01]  /*4fa0*/  STG.E desc[UR36][R8.64], R18 ;  /* 0x0000001208007986 */ /* 0x0001e2000c101924 */
[----:B------:R-:W-:Y:S05]  /*4fb0*/  BRA `(.L_x_14718) ;  /* 0x0000000c002c7947 */ /* 0x000fea0003800000 */
.L_x_14719:
[----:B------:R0:W-:Y:S01]  /*4fc0*/  STG.E.U16 desc[UR36][R8.64], R18 ;  /* 0x0000001208007986 */ /* 0x0001e2000c101524 */
[----:B------:R-:W-:Y:S05]  /*4fd0*/  BRA `(.L_x_14718) ;  /* 0x0000000c00247947 */ /* 0x000fea0003800000 */
.L_x_14714:
        /* <DEDUP_REMOVED lines=9> */
.L_x_14722:
[----:B------:R-:W0:Y:S02]  /*5070*/  I2F.U16 R0, R18 ;  /* 0x0000001200007306 */ /* 0x000e240000101000 */
[----:B0-----:R-:W-:-:S05]  /*5080*/  F2FP.F16.F32.PACK_AB R0, RZ, R0 ;  /* 0x00000000ff00723e */ /* 0x001fca00000000ff */
[----:B------:R0:W-:Y:S01]  /*5090*/  STG.E.U16 desc[UR36][R8.64], R0 ;  /* 0x0000000008007986 */ /* 0x0001e2000c101524 */
[----:B------:R-:W-:Y:S05]  /*50a0*/  BRA `(.L_x_14718) ;  /* 0x0000000800f07947 */ /* 0x000fea0003800000 */
.L_x_14721:
        /* <DEDUP_REMOVED lines=10> */
.L_x_14724:
[----:B------:R-:W0:Y:S02]  /*5150*/  I2F.U16 R18, R18 ;  /* 0x0000001200127306 */ /* 0x000e240000101000 */
[----:B0-----:R-:W-:-:S04]  /*5160*/  F2FP.F16.F32.PACK_AB R3, RZ, R18 ;  /* 0x00000012ff03723e */ /* 0x001fc800000000ff */
[----:B------:R-:W-:-:S05]  /*5170*/  PRMT R3, R3, 0x5410, RZ ;  /* 0x0000541003037816 */ /* 0x000fca00000000ff */
[----:B------:R0:W-:Y:S01]  /*5180*/  STG.E desc[UR36][R8.64], R3 ;  /* 0x0000000308007986 */ /* 0x0001e2000c101924 */
[----:B------:R-:W-:Y:S05]  /*5190*/  BRA `(.L_x_14718) ;  /* 0x0000000800b47947 */ /* 0x000fea0003800000 */
.L_x_14723:
[----:B------:R-:W0:Y:S02]  /*51a0*/  I2F.F64.U16 R4, R18 ;  /* 0x0000001200047312 */ /* 0x000e240000101800 */
[----:B0-----:R0:W-:Y:S01]  /*51b0*/  STG.E.64 desc[UR36][R8.64], R4 ;  /* 0x0000000408007986 */ /* 0x0011e2000c101b24 */
[----:B------:R-:W-:Y:S05]  /*51c0*/  BRA `(.L_x_14718) ;  /* 0x0000000800a87947 */ /* 0x000fea0003800000 */
.L_x_14713:
        /* <DEDUP_REMOVED lines=13> */
.L_x_14727:
[----:B------:R-:W0:Y:S01]  /*52a0*/  I2F.F64.U16 R4, R18 ;  /* 0x0000001200047312 */ /* 0x000e220000101800 */
[----:B------:R-:W-:-:S05]  /*52b0*/  CS2R R6, SRZ ;  /* 0x0000000000067805 */ /* 0x000fca000001ff00 */
[----:B0-----:R0:W-:Y:S01]  /*52c0*/  STG.E.128 desc[UR36][R8.64], R4 ;  /* 0x0000000408007986 */ /* 0x0011e2000c101d24 */
[----:B------:R-:W-:Y:S05]  /*52d0*/  BRA `(.L_x_14718) ;  /* 0x0000000800647947 */ /* 0x000fea0003800000 */
.L_x_14726:
        /* <DEDUP_REMOVED lines=21> */
.L_x_14731:
[----:B------:R-:W-:Y:S05]  /*5430*/  BSYNC B0 ;  /* 0x0000000000007941 */ /* 0x000fea0003800000 */
.L_x_14730:
[----:B------:R-:W-:-:S05]  /*5440*/  LOP3.LUT R5, R0, R5, RZ, 0xfc, !PT ;  /* 0x0000000500057212 */ /* 0x000fca00078efcff */
[----:B------:R0:W-:Y:S01]  /*5450*/  STG.E.U8 desc[UR36][R8.64], R5 ;  /* 0x0000000508007986 */ /* 0x0001e2000c101124 */
[----:B------:R-:W-:Y:S05]  /*5460*/  BRA `(.L_x_14718) ;  /* 0x0000000800007947 */ /* 0x000fea0003800000 */
.L_x_14729:
        /* <DEDUP_REMOVED lines=13> */
.L_x_14733:
[----:B------:R-:W-:Y:S01]  /*5540*/  IMAD.MOV.U32 R0, RZ, RZ, 0x7f ;  /* 0x0000007fff007424 */ /* 0x000fe200078e00ff */
[----:B------:R-:W-:-:S04]  /*5550*/  ISETP.GT.U32.AND P0, PT, R3, 0x7f800000, PT ;  /* 0x7f8000000300780c */ /* 0x000fc80003f04070 */
[----:B------:R-:W-:-:S09]  /*5560*/  SEL R0, R0, 0x7c, P0 ;  /* 0x0000007c00007807 */ /* 0x000fd20000000000 */
.L_x_14734:
[----:B------:R-:W-:Y:S05]  /*5570*/  BSYNC B0 ;  /* 0x0000000000007941 */ /* 0x000fea0003800000 */
.L_x_14732:
[----:B------:R-:W-:-:S04]  /*5580*/  LOP3.LUT R3, R5, 0x80000000, RZ, 0xc0, !PT ;  /* 0x8000000005037812 */ /* 0x000fc800078ec0ff */
[----:B------:R-:W-:-:S04]  /*5590*/  SHF.R.U32.HI R3, RZ, 0x18, R3 ;  /* 0x00000018ff037819 */ /* 0x000fc80000011603 */
[----:B------:R-:W-:-:S05]  /*55a0*/  LOP3.LUT R3, R0, R3, RZ, 0xfc, !PT ;  /* 0x0000000300037212 */ /* 0x000fca00078efcff */
[----:B------:R0:W-:Y:S01]  /*55b0*/  STG.E.U8 desc[UR36][R8.64], R3 ;  /* 0x0000000308007986 */ /* 0x0001e2000c101124 */
[----:B------:R-:W-:Y:S05]  /*55c0*/  BRA `(.L_x_14718) ;  /* 0x0000000400a87947 */ /* 0x000fea0003800000 */
.L_x_14728:
[----:B------:R-:W0:Y:S02]  /*55d0*/  I2F.U16 R0, R18 ;  /* 0x0000001200007306 */ /* 0x000e240000101000 */
[----:B0-----:R-:W-:-:S05]  /*55e0*/  F2FP.BF16.F32.PACK_AB R0, RZ, R0 ;  /* 0x00000000ff00723e */ /* 0x001fca00000010ff */
[----:B------:R0:W-:Y:S01]  /*55f0*/  STG.E.U16 desc[UR36][R8.64], R0 ;  /* 0x0000000008007986 */ /* 0x0001e2000c101524 */
[----:B------:R-:W-:Y:S05]  /*5600*/  BRA `(.L_x_14718) ;  /* 0x0000000400987947 */ /* 0x000fea0003800000 */
.L_x_14725:
        /* <DEDUP_REMOVED lines=10> */
.L_x_14737:
        /* <DEDUP_REMOVED lines=17> */
.L_x_14740:
[----:B------:R-:W-:-:S04]  /*57c0*/  LOP3.LUT R3, R5, 0x80000000, RZ, 0xc0, !PT ;  /* 0x8000000005037812 */ /* 0x000fc800078ec0ff */
[----:B------:R-:W-:-:S04]  /*57d0*/  SHF.R.U32.HI R3, RZ, 0x18, R3 ;  /* 0x00000018ff037819 */ /* 0x000fc80000011603 */
[----:B------:R-:W-:-:S04]  /*57e0*/  LOP3.LUT R0, R0, R3, RZ, 0xfc, !PT ;  /* 0x0000000300007212 */ /* 0x000fc800078efcff */
[----:B------:R-:W-:-:S07]  /*57f0*/  PRMT R4, R0, 0x7610, R4 ;  /* 0x0000761000047816 */ /* 0x000fce0000000004 */
.L_x_14739:
[----:B------:R-:W-:Y:S05]  /*5800*/  BSYNC B0 ;  /* 0x0000000000007941 */ /* 0x000fea0003800000 */
.L_x_14738:
[----:B------:R3:W-:Y:S01]  /*5810*/  STG.E.U8 desc[UR36][R8.64], R4 ;  /* 0x0000000408007986 */ /* 0x0007e2000c101124 */
[----:B------:R-:W-:Y:S05]  /*5820*/  BRA `(.L_x_14718) ;  /* 0x0000000400107947 */ /* 0x000fea0003800000 */
.L_x_14736:
        /* <DEDUP_REMOVED lines=17> */
.L_x_14743:
[----:B------:R-:W-:-:S04]  /*5940*/  LOP3.LUT R3, R5, 0x80000000, RZ, 0xc0, !PT ;  /* 0x8000000005037812 */ /* 0x000fc800078ec0ff */
[----:B------:R-:W-:-:S04]  /*5950*/  SHF.R.U32.HI R3, RZ, 0x18, R3 ;  /* 0x00000018ff037819 */ /* 0x000fc80000011603 */
[----:B------:R-:W-:-:S04]  /*5960*/  LOP3.LUT R0, R0, R3, RZ, 0xfc, !PT ;  /* 0x0000000300007212 */ /* 0x000fc800078efcff */
[----:B------:R-:W-:-:S07]  /*5970*/  PRMT R4, R0, 0x7610, R4 ;  /* 0x0000761000047816 */ /* 0x000fce0000000004 */
.L_x_14742:
[----:B------:R-:W-:Y:S05]  /*5980*/  BSYNC B0 ;  /* 0x0000000000007941 */ /* 0x000fea0003800000 */
.L_x_14741:
[----:B------:R0:W-:Y:S01]  /*5990*/  STG.E.U8 desc[UR36][R8.64], R4 ;  /* 0x0000000408007986 */ /* 0x0001e2000c101124 */
[----:B------:R-:W-:Y:S05]  /*59a0*/  BRA `(.L_x_14718) ;  /* 0x0000000000b07947 */ /* 0x000fea0003800000 */
.L_x_14735:
        /* <DEDUP_REMOVED lines=22> */
.L_x_14717:
        /* <DEDUP_REMOVED lines=16> */
.L_x_14746:
[----:B------:R-:W-:Y:S05]  /*5c10*/  BRA `(.L_x_14718) ;  /* 0x0000000000147947 */ /* 0x000fea0003800000 */
.L_x_14745:
[----:B------:R-:W-:Y:S01]  /*5c20*/  LOP3.LUT R4, R18, 0xffff, RZ, 0xc0, !PT ;  /* 0x0000ffff12047812 */ /* 0x000fe200078ec0ff */
[----:B------:R-:W-:-:S05]  /*5c30*/  IMAD.MOV.U32 R5, RZ, RZ, RZ ;  /* 0x000000ffff057224 */ /* 0x000fca00078e00ff */
[----:B------:R2:W-:Y:S01]  /*5c40*/  STG.E.64 desc[UR36][R8.64], R4 ;  /* 0x0000000408007986 */ /* 0x0005e2000c101b24 */
[----:B------:R-:W-:Y:S05]  /*5c50*/  BRA `(.L_x_14718) ;  /* 0x0000000000047947 */ /* 0x000fea0003800000 */
.L_x_14744:
[----:B------:R0:W-:Y:S02]  /*5c60*/  STG.E desc[UR36][R8.64], R18 ;  /* 0x0000001208007986 */ /* 0x0001e4000c101924 */
.L_x_14718:
        /* <DEDUP_REMOVED lines=23> */
.L_x_14750:
[----:B------:R3:W-:Y:S01]  /*5de0*/  STG.E.U8 desc[UR36][R8.64], R17 ;  /* 0x0000001108007986 */ /* 0x0007e2000c101124 */
[----:B------:R-:W-:Y:S05]  /*5df0*/  BRA `(.L_x_14752) ;  /* 0x0000000c005c7947 */ /* 0x000fea0003800000 */
.L_x_14749:
        /* <DEDUP_REMOVED lines=10> */
.L_x_14754:
[----:B------:R2:W-:Y:S01]  /*5ea0*/  STG.E desc[UR36][R8.64], R17 ;  /* 0x0000001108007986 */ /* 0x0005e2000c101924 */
[----:B------:R-:W-:Y:S05]  /*5eb0*/  BRA `(.L_x_14752) ;  /* 0x0000000c002c7947 */ /* 0x000fea0003800000 */
.L_x_14753:
[----:B------:R0:W-:Y:S01]  /*5ec0*/  STG.E.U16 desc[UR36][R8.64], R17 ;  /* 0x0000001108007986 */ /* 0x0001e2000c101524 */
[----:B------:R-:W-:Y:S05]  /*5ed0*/  BRA `(.L_x_14752) ;  /* 0x0000000c00247947 */ /* 0x000fea0003800000 */
.L_x_14748:
        /* <DEDUP_REMOVED lines=9> */
.L_x_14756:
[----:B------:R-:W0:Y:S02]  /*5f70*/  I2F.U16 R0, R17 ;  /* 0x0000001100007306 */ /* 0x000e240000101000 */
[----:B0-----:R-:W-:-:S05]  /*5f80*/  F2FP.F16.F32.PACK_AB R0, RZ, R0 ;  /* 0x00000000ff00723e */ /* 0x001fca00000000ff */
[----:B------:R0:W-:Y:S01]  /*5f90*/  STG.E.U16 desc[UR36][R8.64], R0 ;  /* 0x0000000008007986 */ /* 0x0001e2000c101524 */
[----:B------:R-:W-:Y:S05]  /*5fa0*/  BRA `(.L_x_14752) ;  /* 0x0000000800f07947 */ /* 0x000fea0003800000 */
.L_x_14755:
        /* <DEDUP_REMOVED lines=10> */
.L_x_14758:
[----:B------:R-:W0:Y:S02]  /*6050*/  I2F.U16 R17, R17 ;  /* 0x0000001100117306 */ /* 0x000e240000101000 */
[----:B0-----:R-:W-:-:S04]  /*6060*/  F2FP.F16.F32.PACK_AB R3, RZ, R17 ;  /* 0x00000011ff03723e */ /* 0x001fc800000000ff */
[----:B------:R-:W-:-:S05]  /*6070*/  PRMT R3, R3, 0x5410, RZ ;  /* 0x0000541003037816 */ /* 0x000fca00000000ff */
[----:B------:R0:W-:Y:S01]  /*6080*/  STG.E desc[UR36][R8.64], R3 ;  /* 0x0000000308007986 */ /* 0x0001e2000c101924 */
[----:B------:R-:W-:Y:S05]  /*6090*/  BRA `(.L_x_14752) ;  /* 0x0000000800b47947 */ /* 0x000fea0003800000 */
.L_x_14757:
[----:B------:R-:W0:Y:S02]  /*60a0*/  I2F.F64.U16 R4, R17 ;  /* 0x0000001100047312 */ /* 0x000e240000101800 */
[----:B0-----:R0:W-:Y:S01]  /*60b0*/  STG.E.64 desc[UR36][R8.64], R4 ;  /* 0x0000000408007986 */ /* 0x0011e2000c101b24 */
[----:B------:R-:W-:Y:S05]  /*60c0*/  BRA `(.L_x_14752) ;  /* 0x0000000800a87947 */ /* 0x000fea0003800000 */
.L_x_14747:
        /* <DEDUP_REMOVED lines=13> */
.L_x_14761:
[----:B------:R-:W0:Y:S01]  /*61a0*/  I2F.F64.U16 R4, R17 ;  /* 0x0000001100047312 */ /* 0x000e220000101800 */
[----:B------:R-:W-:-:S05]  /*61b0*/  CS2R R6, SRZ ;  /* 0x0000000000067805 */ /* 0x000fca000001ff00 */
[----:B0-----:R0:W-:Y:S01]  /*61c0*/  STG.E.128 desc[UR36][R8.64], R4 ;  /* 0x0000000408007986 */ /* 0x0011e2000c101d24 */
[----:B------:R-:W-:Y:S05]  /*61d0*/  BRA `(.L_x_14752) ;  /* 0x0000000800647947 */ /* 0x000fea0003800000 */
.L_x_14760:
        /* <DEDUP_REMOVED lines=21> */
.L_x_14765:
[----:B------:R-:W-:Y:S05]  /*6330*/  BSYNC B0 ;  /* 0x0000000000007941 */ /* 0x000fea0003800000 */
.L_x_14764:
[----:B------:R-:W-:-:S05]  /*6340*/  LOP3.LUT R5, R0, R5, RZ, 0xfc, !PT ;  /* 0x0000000500057212 */ /* 0x000fca00078efcff */
[----:B------:R0:W-:Y:S01]  /*6350*/  STG.E.U8 desc[UR36][R8.64], R5 ;  /* 0x0000000508007986 */ /* 0x0001e2000c101124 */
[----:B------:R-:W-:Y:S05]  /*6360*/  BRA `(.L_x_14752) ;  /* 0x0000000800007947 */ /* 0x000fea0003800000 */
.L_x_14763:
        /* <DEDUP_REMOVED lines=13> */
.L_x_14767:
[----:B------:R-:W-:Y:S01]  /*6440*/  IMAD.MOV.U32 R0, RZ, RZ, 0x7f ;  /* 0x0000007fff007424 */ /* 0x000fe200078e00ff */
[----:B------:R-:W-:-:S04]  /*6450*/  ISETP.GT.U32.AND P0, PT, R3, 0x7f800000, PT ;  /* 0x7f8000000300780c */ /* 0x000fc80003f04070 */
[----:B------:R-:W-:-:S09]  /*6460*/  SEL R0, R0, 0x7c, P0 ;  /* 0x0000007c00007807 */ /* 0x000fd20000000000 */
.L_x_14768:
[----:B------:R-:W-:Y:S05]  /*6470*/  BSYNC B0 ;  /* 0x0000000000007941 */ /* 0x000fea0003800000 */
.L_x_14766:
[----:B------:R-:W-:-:S04]  /*6480*/  LOP3.LUT R3, R17, 0x80000000, RZ, 0xc0, !PT ;  /* 0x8000000011037812 */ /* 0x000fc800078ec0ff */
[----:B------:R-:W-:-:S04]  /*6490*/  SHF.R.U32.HI R3, RZ, 0x18, R3 ;  /* 0x00000018ff037819 */ /* 0x000fc80000011603 */
[----:B------:R-:W-:-:S05]  /*64a0*/  LOP3.LUT R3, R0, R3, RZ, 0xfc, !PT ;  /* 0x0000000300037212 */ /* 0x000fca00078efcff */
[----:B------:R0:W-:Y:S01]  /*64b0*/  STG.E.U8 desc[UR36][R8.64], R3 ;  /* 0x0000000308007986 */ /* 0x0001e2000c101124 */
[----:B------:R-:W-:Y:S05]  /*64c0*/  BRA `(.L_x_14752) ;  /* 0x0000000400a87947 */ /* 0x000fea0003800000 */
.L_x_14762:
[----:B------:R-:W0:Y:S02]  /*64d0*/  I2F.U16 R0, R17 ;  /* 0x0000001100007306 */ /* 0x000e240000101000 */
[----:B0-----:R-:W-:-:S05]  /*64e0*/  F2FP.BF16.F32.PACK_AB R0, RZ, R0 ;  /* 0x00000000ff00723e */ /* 0x001fca00000010ff */
[----:B------:R0:W-:Y:S01]  /*64f0*/  STG.E.U16 desc[UR36][R8.64], R0 ;  /* 0x0000000008007986 */ /* 0x0001e2000c101524 */
[----:B------:R-:W-:Y:S05]  /*6500*/  BRA `(.L_x_14752) ;  /* 0x0000000400987947 */ /* 0x000fea0003800000 */
.L_x_14759:
        /* <DEDUP_REMOVED lines=10> */
.L_x_14771:
        /* <DEDUP_REMOVED lines=17> */
.L_x_14774:
[----:B------:R-:W-:-:S04]  /*66c0*/  LOP3.LUT R3, R17, 0x80000000, RZ, 0xc0, !PT ;  /* 0x8000000011037812 */ /* 0x000fc800078ec0ff */
[----:B------:R-:W-:-:S04]  /*66d0*/  SHF.R.U32.HI R3, RZ, 0x18, R3 ;  /* 0x00000018ff037819 */ /* 0x000fc80000011603 */
[----:B------:R-:W-:-:S04]  /*66e0*/  LOP3.LUT R0, R0, R3, RZ, 0xfc, !PT ;  /* 0x0000000300007212 */ /* 0x000fc800078efcff */
[----:B------:R-:W-:-:S07]  /*66f0*/  PRMT R4, R0, 0x7610, R4 ;  /* 0x0000761000047816 */ /* 0x000fce0000000004 */
.L_x_14773:
[----:B------:R-:W-:Y:S05]  /*6700*/  BSYNC B0 ;  /* 0x0000000000007941 */ /* 0x000fea0003800000 */
.L_x_14772:
[----:B------:R0:W-:Y:S01]  /*6710*/  STG.E.U8 desc[UR36][R8.64], R4 ;  /* 0x0000000408007986 */ /* 0x0001e2000c101124 */
[----:B------:R-:W-:Y:S05]  /*6720*/  BRA `(.L_x_14752) ;  /* 0x0000000400107947 */ /* 0x000fea0003800000 */
.L_x_14770:
        /* <DEDUP_REMOVED lines=17> */
.L_x_14777:
[----:B------:R-:W-:-:S04]  /*6840*/  LOP3.LUT R3, R17, 0x80000000, RZ, 0xc0, !PT ;  /* 0x8000000011037812 */ /* 0x000fc800078ec0ff */
[----:B------:R-:W-:-:S04]  /*6850*/  SHF.R.U32.HI R3, RZ, 0x18, R3 ;  /* 0x00000018ff037819 */ /* 0x000fc80000011603 */
[----:B------:R-:W-:-:S04]  /*6860*/  LOP3.LUT R0, R0, R3, RZ, 0xfc, !PT ;  /* 0x0000000300007212 */ /* 0x000fc800078efcff */
[----:B------:R-:W-:-:S07]  /*6870*/  PRMT R4, R0, 0x7610, R4 ;  /* 0x0000761000047816 */ /* 0x000fce0000000004 */
.L_x_14776:
[----:B------:R-:W-:Y:S05]  /*6880*/  BSYNC B0 ;  /* 0x0000000000007941 */ /* 0x000fea0003800000 */
.L_x_14775:
[----:B------:R0:W-:Y:S01]  /*6890*/  STG.E.U8 desc[UR36][R8.64], R4 ;  /* 0x0000000408007986 */ /* 0x0001e2000c101124 */
[----:B------:R-:W-:Y:S05]  /*68a0*/  BRA `(.L_x_14752) ;  /* 0x0000000000b07947 */ /* 0x000fea0003800000 */
.L_x_14769:
        /* <DEDUP_REMOVED lines=22> */
.L_x_14751:
        /* <DEDUP_REMOVED lines=16> */
.L_x_14780:
[----:B------:R-:W-:Y:S05]  /*6b10*/  BRA `(.L_x_14752) ;  /* 0x0000000000147947 */ /* 0x000fea0003800000 */
.L_x_14779:
[----:B------:R-:W-:Y:S01]  /*6b20*/  LOP3.LUT R4, R17, 0xffff, RZ, 0xc0, !PT ;  /* 0x0000ffff11047812 */ /* 0x000fe200078ec0ff */
[----:B------:R-:W-:-:S05]  /*6b30*/  IMAD.MOV.U32 R5, RZ, RZ, RZ ;  /* 0x000000ffff057224 */ /* 0x000fca00078e00ff */
[----:B------:R0:W-:Y:S01]  /*6b40*/  STG.E.64 desc[UR36][R8.64], R4 ;  /* 0x0000000408007986 */ /* 0x0001e2000c101b24 */
[----:B------:R-:W-:Y:S05]  /*6b50*/  BRA `(.L_x_14752) ;  /* 0x0000000000047947 */ /* 0x000fea0003800000 */
.L_x_14778:
[----:B------:R0:W-:Y:S02]  /*6b60*/  STG.E desc[UR36][R8.64], R17 ;  /* 0x0000001108007986 */ /* 0x0001e4000c101924 */
.L_x_14752:
[----:B------:R-:W-:-:S07]  /*6b70*/  VIADD R2, R2, 0x80 ;  /* 0x0000008002027836 */ /* 0x000fce0000000000 */
.L_x_14712:
[----:B------:R-:W-:Y:S05]  /*6b80*/  BSYNC B6 ;  /* 0x0000000000067941 */ /* 0x000fea0003800000 */
.L_x_14711:
        /* <DEDUP_REMOVED lines=21> */
.L_x_14784:
[----:B------:R-:W-:Y:S01]  /*6ce0*/  STG.E.U8 desc[UR36][R2.64], R16 ;  /* 0x0000001002007986 */ /* 0x000fe2000c101124 */
[----:B------:R-:W-:Y:S05]  /*6cf0*/  EXIT ;  /* 0x000000000000794d */ /* 0x000fea0003800000 */
.L_x_14783:
        /* <DEDUP_REMOVED lines=10> */
.L_x_14787:
[----:B------:R-:W-:Y:S01]  /*6da0*/  STG.E desc[UR36][R2.64], R16 ;  /* 0x0000001002007986 */ /* 0x000fe2000c101924 */
[----:B------:R-:W-:Y:S05]  /*6db0*/  EXIT ;  /* 0x000000000000794d */ /* 0x000fea0003800000 */
.L_x_14786:
[----:B------:R-:W-:Y:S01]  /*6dc0*/  STG.E.U16 desc[UR36][R2.64], R16 ;  /* 0x0000001002007986 */ /* 0x000fe2000c101524 */
[----:B------:R-:W-:Y:S05]  /*6dd0*/  EXIT ;  /* 0x000000000000794d */ /* 0x000fea0003800000 */
.L_x_14782:
        /* <DEDUP_REMOVED lines=9> */
.L_x_14789:
[----:B------:R-:W0:Y:S02]  /*6e70*/  I2F.U16 R0, R16 ;  /* 0x0000001000007306 */ /* 0x000e240000101000 */
[----:B0-----:R-:W-:-:S05]  /*6e80*/  F2FP.F16.F32.PACK_AB R0, RZ, R0 ;  /* 0x00000000ff00723e */ /* 0x001fca00000000ff */
[----:B------:R-:W-:Y:S01]  /*6e90*/  STG.E.U16 desc[UR36][R2.64], R0 ;  /* 0x0000000002007986 */ /* 0x000fe2000c101524 */
[----:B------:R-:W-:Y:S05]  /*6ea0*/  EXIT ;  /* 0x000000000000794d */ /* 0x000fea0003800000 */
.L_x_14788:
        /* <DEDUP_REMOVED lines=10> */
.L_x_14791:
[----:B------:R-:W0:Y:S02]  /*6f50*/  I2F.U16 R16, R16 ;  /* 0x0000001000107306 */ /* 0x000e240000101000 */
[----:B0-----:R-:W-:-:S04]  /*6f60*/  F2FP.F16.F32.PACK_AB R5, RZ, R16 ;  /* 0x00000010ff05723e */ /* 0x001fc800000000ff */
[----:B------:R-:W-:-:S05]  /*6f70*/  PRMT R5, R5, 0x5410, RZ ;  /* 0x0000541005057816 */ /* 0x000fca00000000ff */
[----:B------:R-:W-:Y:S01]  /*6f80*/  STG.E desc[UR36][R2.64], R5 ;  /* 0x0000000502007986 */ /* 0x000fe2000c101924 */
[----:B------:R-:W-:Y:S05]  /*6f90*/  EXIT ;  /* 0x000000000000794d */ /* 0x000fea0003800000 */
.L_x_14790:
[----:B------:R-:W0:Y:S02]  /*6fa0*/  I2F.F64.U16 R16, R16 ;  /* 0x0000001000107312 */ /* 0x000e240000101800 */
[----:B0-----:R-:W-:Y:S01]  /*6fb0*/  STG.E.64 desc[UR36][R2.64], R16 ;  /* 0x0000001002007986 */ /* 0x001fe2000c101b24 */
[----:B------:R-:W-:Y:S05]  /*6fc0*/  EXIT ;  /* 0x000000000000794d */ /* 0x000fea0003800000 */
.L_x_14781:
        /* <DEDUP_REMOVED lines=13> */
.L_x_14794:
[----:B------:R-:W0:Y:S01]  /*70a0*/  I2F.F64.U16 R16, R16 ;  /* 0x0000001000107312 */ /* 0x000e220000101800 */
[----:B------:R-:W-:-:S05]  /*70b0*/  CS2R R18, SRZ ;  /* 0x0000000000127805 */ /* 0x000fca000001ff00 */
[----:B0-----:R-:W-:Y:S01]  /*70c0*/  STG.E.128 desc[UR36][R2.64], R16 ;  /* 0x0000001002007986 */ /* 0x001fe2000c101d24 */
[----:B------:R-:W-:Y:S05]  /*70d0*/  EXIT ;  /* 0x000000000000794d */ /* 0x000fea0003800000 */
.L_x_14793:
        /* <DEDUP_REMOVED lines=21> */
.L_x_14798:
[----:B------:R-:W-:Y:S05]  /*7230*/  BSYNC B0 ;  /* 0x0000000000007941 */ /* 0x000fea0003800000 */
.L_x_14797:
[----:B------:R-:W-:-:S05]  /*7240*/  LOP3.LUT R5, R0, R5, RZ, 0xfc, !PT ;  /* 0x0000000500057212 */ /* 0x000fca00078efcff */
[----:B------:R-:W-:Y:S01]  /*7250*/  STG.E.U8 desc[UR36][R2.64], R5 ;  /* 0x0000000502007986 */ /* 0x000fe2000c101124 */
[----:B------:R-:W-:Y:S05]  /*7260*/  EXIT ;  /* 0x000000000000794d */ /* 0x000fea0003800000 */
.L_x_14796:
        /* <DEDUP_REMOVED lines=13> */
.L_x_14800:
[----:B------:R-:W-:Y:S01]  /*7340*/  IMAD.MOV.U32 R0, RZ, RZ, 0x7f ;  /* 0x0000007fff007424 */ /* 0x000fe200078e00ff */
[----:B------:R-:W-:-:S04]  /*7350*/  ISETP.GT.U32.AND P0, PT, R4, 0x7f800000, PT ;  /* 0x7f8000000400780c */ /* 0x000fc80003f04070 */
[----:B------:R-:W-:-:S09]  /*7360*/  SEL R0, R0, 0x7c, P0 ;  /* 0x0000007c00007807 */ /* 0x000fd20000000000 */
.L_x_14801:
[----:B------:R-:W-:Y:S05]  /*7370*/  BSYNC B0 ;  /* 0x0000000000007941 */ /* 0x000fea0003800000 */
.L_x_14799:
[----:B------:R-:W-:-:S04]  /*7380*/  LOP3.LUT R4, R5, 0x80000000, RZ, 0xc0, !PT ;  /* 0x8000000005047812 */ /* 0x000fc800078ec0ff */
[----:B------:R-:W-:-:S04]  /*7390*/  SHF.R.U32.HI R5, RZ, 0x18, R4 ;  /* 0x00000018ff057819 */ /* 0x000fc80000011604 */
[----:B------:R-:W-:-:S05]  /*73a0*/  LOP3.LUT R5, R0, R5, RZ, 0xfc, !PT ;  /* 0x0000000500057212 */ /* 0x000fca00078efcff */
[----:B------:R-:W-:Y:S01]  /*73b0*/  STG.E.U8 desc[UR36][R2.64], R5 ;  /* 0x0000000502007986 */ /* 0x000fe2000c101124 */
[----:B------:R-:W-:Y:S05]  /*73c0*/  EXIT ;  /* 0x000000000000794d */ /* 0x000fea0003800000 */
.L_x_14795:
[----:B------:R-:W0:Y:S02]  /*73d0*/  I2F.U16 R0, R16 ;  /* 0x0000001000007306 */ /* 0x000e240000101000 */
[----:B0-----:R-:W-:-:S05]  /*73e0*/  F2FP.BF16.F32.PACK_AB R0, RZ, R0 ;  /* 0x00000000ff00723e */ /* 0x001fca00000010ff */
[----:B------:R-:W-:Y:S01]  /*73f0*/  STG.E.U16 desc[UR36][R2.64], R0 ;  /* 0x0000000002007986 */ /* 0x000fe2000c101524 */
[----:B------:R-:W-:Y:S05]  /*7400*/  EXIT ;  /* 0x000000000000794d */ /* 0x000fea0003800000 */
.L_x_14792:
        /* <DEDUP_REMOVED lines=10> */
.L_x_14804:
        /* <DEDUP_REMOVED lines=17> */
.L_x_14807:
[----:B------:R-:W-:-:S04]  /*75c0*/  LOP3.LUT R0, R7, 0x80000000, RZ, 0xc0, !PT ;  /* 0x8000000007007812 */ /* 0x000fc800078ec0ff */
[----:B------:R-:W-:-:S04]  /*75d0*/  SHF.R.U32.HI R5, RZ, 0x18, R0 ;  /* 0x00000018ff057819 */ /* 0x000fc80000011600 */
[----:B------:R-:W-:-:S04]  /*75e0*/  LOP3.LUT R4, R4, R5, RZ, 0xfc, !PT ;  /* 0x0000000504047212 */ /* 0x000fc800078efcff */
[----:B------:R-:W-:-:S07]  /*75f0*/  PRMT R0, R4, 0x7610, R0 ;  /* 0x0000761004007816 */ /* 0x000fce0000000000 */
.L_x_14806:
[----:B------:R-:W-:Y:S05]  /*7600*/  BSYNC B0 ;  /* 0x0000000000007941 */ /* 0x000fea0003800000 */
.L_x_14805:
[----:B------:R-:W-:Y:S01]  /*7610*/  STG.E.U8 desc[UR36][R2.64], R0 ;  /* 0x0000000002007986 */ /* 0x000fe2000c101124 */
[----:B------:R-:W-:Y:S05]  /*7620*/  EXIT ;  /* 0x000000000000794d */ /* 0x000fea0003800000 */
.L_x_14803:
        /* <DEDUP_REMOVED lines=17> */
.L_x_14810:
[----:B------:R-:W-:-:S04]  /*7740*/  LOP3.LUT R0, R7, 0x80000000, RZ, 0xc0, !PT ;  /* 0x8000000007007812 */ /* 0x000fc800078ec0ff */
[----:B------:R-:W-:-:S04]  /*7750*/  SHF.R.U32.HI R5, RZ, 0x18, R0 ;  /* 0x00000018ff057819 */ /* 0x000fc80000011600 */
[----:B------:R-:W-:-:S04]  /*7760*/  LOP3.LUT R4, R4, R5, RZ, 0xfc, !PT ;  /* 0x0000000504047212 */ /* 0x000fc800078efcff */
[----:B------:R-:W-:-:S07]  /*7770*/  PRMT R0, R4, 0x7610, R0 ;  /* 0x0000761004007816 */ /* 0x000fce0000000000 */
.L_x_14809:
[----:B------:R-:W-:Y:S05]  /*7780*/  BSYNC B0 ;  /* 0x0000000000007941 */ /* 0x000fea0003800000 */
.L_x_14808:
[----:B------:R-:W-:Y:S01]  /*7790*/  STG.E.U8 desc[UR36][R2.64], R0 ;  /* 0x0000000002007986 */ /* 0x000fe2000c101124 */
[----:B------:R-:W-:Y:S05]  /*77a0*/  EXIT ;  /* 0x000000000000794d */ /* 0x000fea0003800000 */
.L_x_14802:
        /* <DEDUP_REMOVED lines=22> */
.L_x_14785:
        /* <DEDUP_REMOVED lines=16> */
.L_x_14813:
[----:B------:R-:W-:Y:S05]  /*7a10*/  EXIT ;  /* 0x000000000000794d */ /* 0x000fea0003800000 */
.L_x_14812:
[----:B------:R-:W-:Y:S01]  /*7a20*/  LOP3.LUT R16, R16, 0xffff, RZ, 0xc0, !PT ;  /* 0x0000ffff10107812 */ /* 0x000fe200078ec0ff */
[----:B------:R-:W-:-:S05]  /*7a30*/  IMAD.MOV.U32 R17, RZ, RZ, RZ ;  /* 0x000000ffff117224 */ /* 0x000fca00078e00ff */
[----:B------:R-:W-:Y:S01]  /*7a40*/  STG.E.64 desc[UR36][R2.64], R16 ;  /* 0x0000001002007986 */ /* 0x000fe2000c101b24 */
[----:B------:R-:W-:Y:S05]  /*7a50*/  EXIT ;  /* 0x000000000000794d */ /* 0x000fea0003800000 */
.L_x_14811:
[----:B------:R-:W-:Y:S01]  /*7a60*/  STG.E desc[UR36][R2.64], R16 ;  /* 0x0000001002007986 */ /* 0x000fe2000c101924 */
[----:B------:R-:W-:Y:S05]  /*7a70*/  EXIT ;  /* 0x000000000000794d */ /* 0x000fea0003800000 */
.L_x_14814:
        /* <DEDUP_REMOVED lines=16> */
.L_x_36278:


//--------------------- .text._ZN2at6native18elementwise_kernelILi128ELi4EZNS0_22gpu_kernel_impl_nocastIZZZNS0_21clamp_min_kernel_cudaERNS_18TensorIteratorBaseERKN3c106ScalarEENKUlvE_clEvENKUlvE_clEvEUlhE_EEvS4_RKT_EUliE_EEviT1_ --------------------------
	.section	.text._ZN2at6native18elementwise_kernelILi128ELi4EZNS0_22gpu_kernel_impl_nocastIZZZNS0_21clamp_min_kernel_cudaERNS_18TensorIteratorBaseERKN3c106ScalarEENKUlvE_clEvENKUlvE_clEvEUlhE_EEvS4_RKT_EUliE_EEviT1_,"ax",@progbits
	.align	128
        .global         _ZN2at6native18elementwise_kernelILi128ELi4EZNS0_22gpu_kernel_impl_nocastIZZZNS0_21clamp_min_kernel_cudaERNS_18TensorIteratorBaseERKN3c106ScalarEENKUlvE_clEvENKUlvE_clEvEUlhE_EEvS4_RKT_EUliE_EEviT1_
        .type           _ZN2at6native18elementwise_kernelILi128ELi4EZNS0_22gpu_kernel_impl_nocastIZZZNS0_21clamp_min_kernel_cudaERNS_18TensorIteratorBaseERKN3c106ScalarEENKUlvE_clEvENKUlvE_clEvEUlhE_EEvS4_RKT_EUliE_EEviT1_,@function
        .size           _ZN2at6native18elementwise_kernelILi128ELi4EZNS0_22gpu_kernel_impl_nocastIZZZNS0_21clamp_min_kernel_cudaERNS_18TensorIteratorBaseERKN3c106ScalarEENKUlvE_clEvENKUlvE_clEvEUlhE_EEvS4_RKT_EUliE_EEviT1_,(.L_x_36279 - _ZN2at6native18elementwise_kernelILi128ELi4EZNS0_22gpu_kernel_impl_nocastIZZZNS0_21clamp_min_kernel_cudaERNS_18TensorIteratorBaseERKN3c106ScalarEENKUlvE_clEvENKUlvE_clEvEUlhE_EEvS4_RKT_EUliE_EEviT1_)
        .other          _ZN2at6native18elementwise_kernelILi128ELi4EZNS0_22gpu_kernel_impl_nocastIZZZNS0_21clamp_min_kernel_cudaERNS_18TensorIteratorBaseERKN3c106ScalarEENKUlvE_clEvENKUlvE_clEvEUlhE_EEvS4_RKT_EUliE_EEviT1_,@"STO_CUDA_ENTRY STV_DEFAULT"
_ZN2at6native18elementwise_kernelILi128ELi4EZNS0_22gpu_kernel_impl_nocastIZZZNS0_21clamp_min_kernel_cudaERNS_18TensorIteratorBaseERKN3c106ScalarEENKUlvE_clEvENKUlvE_clEvEUlhE_EEvS4_RKT_EUliE_EEviT1_:
.text._ZN2at6native18elementwise_kernelILi128ELi4EZNS0_22gpu_kernel_impl_nocastIZZZNS0_21clamp_min_kernel_cudaERNS_18TensorIteratorBaseERKN3c106ScalarEENKUlvE_clEvENKUlvE_clEvEUlhE_EEvS4_RKT_EUliE_EEviT1_:
        /* <DEDUP_REMOVED lines=312> */
.L_x_14817:
        /* <DEDUP_REMOVED lines=8> */
[----:B--2---:R-:W-:-:S05]  /*1400*/  VIMNMX.U32 R7, R4, UR7, !PT ;  /* 0x0000000704077c48 */ /* 0x004fca000ffe0000 */
[----:B------:R0:W-:Y:S02]  /*1410*/  STG.E.U8 desc[UR4][R2.64], R7 ;  /* 0x0000000702007986 */ /* 0x0001e4000c101104 */
.L_x_14816:
[----:B------:R-:W-:Y:S05]  /*1420*/  BSYNC B0 ;  /* 0x0000000000007941 */ /* 0x000fea0003800000 */
.L_x_14815:
        /* <DEDUP_REMOVED lines=305> */
.L_x_14820:
        /* <DEDUP_REMOVED lines=9> */
[----:B--2---:R-:W-:-:S05]  /*27d0*/  VIMNMX.U32 R7, R4, UR7, !PT ;  /* 0x0000000704077c48 */ /* 0x004fca000ffe0000 */
        /* <DEDUP_REMOVED lines=304> */
.L_x_14821:
        /* <DEDUP_REMOVED lines=10> */
.L_x_14819:
[----:B------:R-:W-:Y:S05]  /*3b80*/  BSYNC B0 ;  /* 0x0000000000007941 */ /* 0x000fea0003800000 */
.L_x_14818:
        /* <DEDUP_REMOVED lines=304> */
.L_x_14822:
[----:B------:R-:W-:Y:S02]  /*4e90*/  ULDC.64 UR8, c[0x0][0x418] ;  /* 0x0001060000087ab9 */ /* 0x000fe40000000a00 */
[----:B------:R-:W-:-:S04]  /*4ea0*/  IADD3 R4, P0, R2, UR8, RZ ;  /* 0x0000000802047c10 */ /* 0x000fc8000ff1e0ff */
[----:B------:R-:W-:Y:S01]  /*4eb0*/  IADD3.X R5, RZ, UR9, RZ, P0, !PT ;  /* 0x00000009ff057c10 */ /* 0x000fe200087fe4ff */
[----:B------:R-:W-:-:S04]  /*4ec0*/  ULDC.64 UR8, c[0x0][0x410] ;  /* 0x0001040000087ab9 */ /* 0x000fc80000000a00 */
[----:B------:R-:W2:Y:S01]  /*4ed0*/  LDG.E.U8 R4, desc[UR4][R4.64] ;  /* 0x0000000404047981 */ /* 0x000ea2000c1e1100 */
[----:B------:R-:W-:-:S04]  /*4ee0*/  IADD3 R2, P0, R3, UR8, RZ ;  /* 0x0000000803027c10 */ /* 0x000fc8000ff1e0ff */
[----:B------:R-:W-:Y:S02]  /*4ef0*/  IADD3.X R3, RZ, UR9, RZ, P0, !PT ;  /* 0x00000009ff037c10 */ /* 0x000fe400087fe4ff */
[----:B--2---:R-:W-:-:S05]  /*4f00*/  VIMNMX.U32 R7, R4, UR7, !PT ;  /* 0x0000000704077c48 */ /* 0x004fca000ffe0000 */
[----:B------:R-:W-:Y:S01]  /*4f10*/  STG.E.U8 desc[UR4][R2.64], R7 ;  /* 0x0000000702007986 */ /* 0x000fe2000c101104 */
[----:B------:R-:W-:Y:S05]  /*4f20*/  EXIT ;  /* 0x000000000000794d */ /* 0x000fea0003800000 */
.L_x_14823:
        /* <DEDUP_REMOVED lines=13> */
.L_x_36279:


//--------------------- .text._ZN2at6native27unrolled_elementwise_kernelIZZZNS0_21clamp_min_kernel_cudaERNS_18TensorIteratorBaseERKN3c106ScalarEENKUlvE_clEvENKUlvE_clEvEUlhE_St5arrayIPcLm2EELi4E23TrivialOffsetCalculatorILi1EjESF_NS0_6memory15LoadWithoutCastENSG_16StoreWithoutCastEEEviT_T0_T2_T3_T4_T5_ --------------------------
	.section	.text._ZN2at6native27unrolled_elementwise_kernelIZZZNS0_21clamp_min_kernel_cudaERNS_18TensorIteratorBaseERKN3c106ScalarEENKUlvE_clEvENKUlvE_clEvEUlhE_St5arrayIPcLm2EELi4E23TrivialOffsetCalculatorILi1EjESF_NS0_6memory15LoadWithoutCastENSG_16StoreWithoutCastEEEviT_T0_T2_T3_T4_T5_,"ax",@progbits
	.align	128
        .global         _ZN2at6native27unrolled_elementwise_kernelIZZZNS0_21clamp_min_kernel_cudaERNS_18TensorIteratorBaseERKN3c106ScalarEENKUlvE_clEvENKUlvE_clEvEUlhE_St5arrayIPcLm2EELi4E23TrivialOffsetCalculatorILi1EjESF_NS0_6memory15LoadWithoutCastENSG_16StoreWithoutCastEEEviT_T0_T2_T3_T4_T5_
        .type           _ZN2at6native27unrolled_elementwise_kernelIZZZNS0_21clamp_min_kernel_cudaERNS_18TensorIteratorBaseERKN3c106ScalarEENKUlvE_clEvENKUlvE_clEvEUlhE_St5arrayIPcLm2EELi4E23TrivialOffsetCalculatorILi1EjESF_NS0_6memory15LoadWithoutCastENSG_16StoreWithoutCastEEEviT_T0_T2_T3_T4_T5_,@function
        .size           _ZN2at6native27unrolled_elementwise_kernelIZZZNS0_21clamp_min_kernel_cudaERNS_18TensorIteratorBaseERKN3c106ScalarEENKUlvE_clEvENKUlvE_clEvEUlhE_St5arrayIPcLm2EELi4E23TrivialOffsetCalculatorILi1EjESF_NS0_6memory15LoadWithoutCastENSG_16StoreWithoutCastEEEviT_T0_T2_T3_T4_T5_,(.L_x_36280 - _ZN2at6native27unrolled_elementwise_kernelIZZZNS0_21clamp_min_kernel_cudaERNS_18TensorIteratorBaseERKN3c106ScalarEENKUlvE_clEvENKUlvE_clEvEUlhE_St5arrayIPcLm2EELi4E23TrivialOffsetCalculatorILi1EjESF_NS0_6memory15LoadWithoutCastENSG_16StoreWithoutCastEEEviT_T0_T2_T3_T4_T5_)
        .other          _ZN2at6native27unrolled_elementwise_kernelIZZZNS0_21clamp_min_kernel_cudaERNS_18TensorIteratorBaseERKN3c106ScalarEENKUlvE_clEvENKUlvE_clEvEUlhE_St5arrayIPcLm2EELi4E23TrivialOffsetCalculatorILi1EjESF_NS0_6memory15LoadWithoutCastENSG_16StoreWithoutCastEEEviT_T0_T2_T3_T4_T5_,@"STO_CUDA_ENTRY STV_DEFAULT"
_ZN2at6native27unrolled_elementwise_kernelIZZZNS0_21clamp_min_kernel_cudaERNS_18TensorIteratorBaseERKN3c106ScalarEENKUlvE_clEvENKUlvE_clEvEUlhE_St5arrayIPcLm2EELi4E23TrivialOffsetCalculatorILi1EjESF_NS0_6memory15LoadWithoutCastENSG_16StoreWithoutCastEEEviT_T0_T2_T3_T4_T5_:
.text._ZN2at6native27unrolled_elementwise_kernelIZZZNS0_21clamp_min_kernel_cudaERNS_18TensorIteratorBaseERKN3c106ScalarEENKUlvE_clEvENKUlvE_clEvEUlhE_St5arrayIPcLm2EELi4E23TrivialOffsetCalculatorILi1EjESF_NS0_6memory15LoadWithoutCastENSG_16StoreWithoutCastEEEviT_T0_T2_T3_T4_T5_:
        /* <DEDUP_REMOVED lines=46> */
[----:B--2---:R-:W-:-:S05]  /*02e0*/  VIMNMX.U32 R3, R12, UR6, !PT ;  /* 0x000000060c037c48 */ /* 0x004fca000ffe0000 */
[----:B------:R0:W-:Y:S01]  /*02f0*/  @!P0 STG.E.U8 desc[UR4][R10.64], R3 ;  /* 0x000000030a008986 */ /* 0x0001e2000c101104 */
[----:B----4-:R-:W-:Y:S02]  /*0300*/  VIMNMX.U32 R15, R15, UR6, !PT ;  /* 0x000000060f0f7c48 */ /* 0x010fe4000ffe0000 */
[----:B-----5:R-:W-:Y:S02]  /*0310*/  VIMNMX.U32 R13, R13, UR6, !PT ;  /* 0x000000060d0d7c48 */ /* 0x020fe4000ffe0000 */
[----:B------:R-:W-:Y:S01]  /*0320*/  VIMNMX.U32 R9, R14, UR6, !PT ;  /* 0x000000060e097c48 */ /* 0x000fe2000ffe0000 */
        /* <DEDUP_REMOVED lines=13> */
.L_x_14825:
[----:B------:R-:W-:Y:S05]  /*0400*/  BSYNC B0 ;  /* 0x0000000000007941 */ /* 0x000fea0003800000 */
.L_x_14824:
        /* <DEDUP_REMOVED lines=8> */
.L_x_14826:
        /* <DEDUP_REMOVED lines=15> */
.L_x_36280:


//--------------------- .text._ZN2at6native29vectorized_elementwise_kernelILi2EZZZNS0_21clamp_min_kernel_cudaERNS_18TensorIteratorBaseERKN3c106ScalarEENKUlvE_clEvENKUlvE_clEvEUlhE_St5arrayIPcLm2EEEEviT0_T1_ --------------------------
	.section	.text._ZN2at6native29vectorized_elementwise_kernelILi2EZZZNS0_21clamp_min_kernel_cudaERNS_18TensorIteratorBaseERKN3c106ScalarEENKUlvE_clEvENKUlvE_clEvEUlhE_St5arrayIPcLm2EEEEviT0_T1_,"ax",@progbits
	.align	128
        .global         _ZN2at6native29vectorized_elementwise_kernelILi2EZZZNS0_21clamp_min_kernel_cudaERNS_18TensorIteratorBaseERKN3c106ScalarEENKUlvE_clEvENKUlvE_clEvEUlhE_St5arrayIPcLm2EEEEviT0_T1_
        .type           _ZN2at6native29vectorized_elementwise_kernelILi2EZZZNS0_21clamp_min_kernel_cudaERNS_18TensorIteratorBaseERKN3c106ScalarEENKUlvE_clEvENKUlvE_clEvEUlhE_St5arrayIPcLm2EEEEviT0_T1_,@function
        .size           _ZN2at6native29vectorized_elementwise_kernelILi2EZZZNS0_21clamp_min_kernel_cudaERNS_18TensorIteratorBaseERKN3c106ScalarEENKUlvE_clEvENKUlvE_clEvEUlhE_St5arrayIPcLm2EEEEviT0_T1_,(.L_x_36281 - _ZN2at6native29vectorized_elementwise_kernelILi2EZZZNS0_21clamp_min_kernel_cudaERNS_18TensorIteratorBaseERKN3c106ScalarEENKUlvE_clEvENKUlvE_clEvEUlhE_St5arrayIPcLm2EEEEviT0_T1_)
        .other          _ZN2at6native29vectorized_elementwise_kernelILi2EZZZNS0_21clamp_min_kernel_cudaERNS_18TensorIteratorBaseERKN3c106ScalarEENKUlvE_clEvENKUlvE_clEvEUlhE_St5arrayIPcLm2EEEEviT0_T1_,@"STO_CUDA_ENTRY STV_DEFAULT"
_ZN2at6native29vectorized_elementwise_kernelILi2EZZZNS0_21clamp_min_kernel_cudaERNS_18TensorIteratorBaseERKN3c106ScalarEENKUlvE_clEvENKUlvE_clEvEUlhE_St5arrayIPcLm2EEEEviT0_T1_:
.text._ZN2at6native29vectorized_elementwise_kernelILi2EZZZNS0_21clamp_min_kernel_cudaERNS_18TensorIteratorBaseERKN3c106ScalarEENKUlvE_clEvENKUlvE_clEvEUlhE_St5arrayIPcLm2EEEEviT0_T1_:
        /* <DEDUP_REMOVED lines=34> */
[----:B------:R-:W-:Y:S02]  /*0220*/  VIMNMX.U32 R0, R0, UR10, !PT ;  /* 0x0000000a00007c48 */ /* 0x000fe4000ffe0000 */
[----:B------:R-:W-:Y:S02]  /*0230*/  VIMNMX.U32 R11, R6, UR10, !PT ;  /* 0x0000000a060b7c48 */ /* 0x000fe4000ffe0000 */
[----:B------:R-:W-:-:S02]  /*0240*/  VIMNMX.U32 R7, R7, UR10, !PT ;  /* 0x0000000a07077c48 */ /* 0x000fc4000ffe0000 */
[----:B------:R-:W-:Y:S02]  /*0250*/  VIMNMX.U32 R8, R8, UR10, !PT ;  /* 0x0000000a08087c48 */ /* 0x000fe4000ffe0000 */
[----:B------:R-:W-:Y:S02]  /*0260*/  VIMNMX.U32 R4, R4, UR10, !PT ;  /* 0x0000000a04047c48 */ /* 0x000fe4000ffe0000 */
[----:B------:R-:W-:Y:S02]  /*0270*/  VIMNMX.U32 R5, R5, UR10, !PT ;  /* 0x0000000a05057c48 */ /* 0x000fe4000ffe0000 */
[----:B------:R-:W-:Y:S02]  /*0280*/  VIMNMX.U32 R9, R9, UR10, !PT ;  /* 0x0000000a09097c48 */ /* 0x000fe4000ffe0000 */
[----:B------:R-:W-:Y:S02]  /*0290*/  VIMNMX.U32 R10, R10, UR10, !PT ;  /* 0x0000000a0a0a7c48 */ /* 0x000fe4000ffe0000 */
        /* <DEDUP_REMOVED lines=9> */
.L_x_14827:
        /* <DEDUP_REMOVED lines=72> */
[----:B--2---:R-:W-:Y:S02]  /*07b0*/  VIMNMX.U32 R7, R16, UR10, !PT ;  /* 0x0000000a10077c48 */ /* 0x004fe4000ffe0000 */
[----:B-1----:R-:W-:Y:S02]  /*07c0*/  VIMNMX.U32 R11, R20, UR10, !PT ;  /* 0x0000000a140b7c48 */ /* 0x002fe4000ffe0000 */
[----:B---3--:R-:W-:-:S05]  /*07d0*/  VIMNMX.U32 R21, R21, UR10, !PT ;  /* 0x0000000a15157c48 */ /* 0x008fca000ffe0000 */
[----:B------:R0:W-:Y:S01]  /*07e0*/  @!P0 STG.E.U8 desc[UR8][R8.64], R21 ;  /* 0x0000001508008986 */ /* 0x0001e2000c101108 */
[----:B------:R-:W-:Y:S02]  /*07f0*/  ISETP.GE.AND P0, PT, R14, R15, PT ;  /* 0x0000000f0e00720c */ /* 0x000fe40003f06270 */
[----:B------:R-:W-:Y:S02]  /*0800*/  VIMNMX.U32 R13, R22, UR10, !PT ;  /* 0x0000000a160d7c48 */ /* 0x000fe4000ffe0000 */
[----:B------:R-:W-:Y:S02]  /*0810*/  VIMNMX.U32 R17, R24, UR10, !PT ;  /* 0x0000000a18117c48 */ /* 0x000fe4000ffe0000 */
[----:B------:R-:W-:Y:S02]  /*0820*/  VIMNMX.U32 R19, R2, UR10, !PT ;  /* 0x0000000a02137c48 */ /* 0x000fe4000ffe0000 */
[----:B-----5:R-:W-:Y:S02]  /*0830*/  VIMNMX.U32 R2, R3, UR10, !PT ;  /* 0x0000000a03027c48 */ /* 0x020fe4000ffe0000 */
[----:B------:R-:W-:-:S03]  /*0840*/  VIMNMX.U32 R0, R0, UR10, !PT ;  /* 0x0000000a00007c48 */ /* 0x000fc6000ffe0000 */
        /* <DEDUP_REMOVED lines=15> */
.L_x_14830:
        /* <DEDUP_REMOVED lines=8> */
.L_x_14831:
        /* <DEDUP_REMOVED lines=8> */
.L_x_14832:
        /* <DEDUP_REMOVED lines=9> */
.L_x_14833:
[----:B------:R-:W-:Y:S05]  /*0ad0*/  BSYNC B1 ;  /* 0x0000000000017941 */ /* 0x000fea0003800000 */
.L_x_14829:
[----:B------:R-:W-:-:S13]  /*0ae0*/  ISETP.GE.AND P0, PT, R14, R15, PT ;  /* 0x0000000f0e00720c */ /* 0x000fda0003f06270 */
[----:B0-----:R-:W0:Y:S01]  /*0af0*/  @!P0 LDC.64 R6, c[0x0][0x228] ;  /* 0x00008a00ff068b82 */ /* 0x001e220000000a00 */
[C---:B-12---:R-:W-:Y:S02]  /*0b00*/  @!P0 VIADD R5, R14.reuse, UR4 ;  /* 0x000000040e058c36 */ /* 0x046fe40008000000 */
[----:B------:R-:W-:-:S03]  /*0b10*/  @!P0 VIADD R14, R14, 0x80 ;  /* 0x000000800e0e8836 */ /* 0x000fc60000000000 */
[----:B0-----:R-:W-:-:S05]  /*0b20*/  @!P0 IADD3 R4, P1, R5, R6, RZ ;  /* 0x0000000605048210 */ /* 0x001fca0007f3e0ff */
[----:B------:R-:W-:-:S05]  /*0b30*/  @!P0 IMAD.X R5, RZ, RZ, R7, P1 ;  /* 0x000000ffff058224 */ /* 0x000fca00008e0607 */
[----:B------:R2:W-:Y:S03]  /*0b40*/  @!P0 STG.E.U8 desc[UR8][R4.64], R2 ;  /* 0x0000000204008986 */ /* 0x0005e6000c101108 */
.L_x_14834:
[----:B------:R-:W-:Y:S05]  /*0b50*/  BSYNC B0 ;  /* 0x0000000000007941 */ /* 0x000fea0003800000 */
.L_x_14828:
        /* <DEDUP_REMOVED lines=9> */
.L_x_14835:
        /* <DEDUP_REMOVED lines=9> */
.L_x_36281:


//--------------------- .text._ZN2at6native29vectorized_elementwise_kernelILi4EZZZNS0_21clamp_min_kernel_cudaERNS_18TensorIteratorBaseERKN3c106ScalarEENKUlvE_clEvENKUlvE_clEvEUlhE_St5arrayIPcLm2EEEEviT0_T1_ --------------------------
	.section	.text._ZN2at6native29vectorized_elementwise_kernelILi4EZZZNS0_21clamp_min_kernel_cudaERNS_18TensorIteratorBaseERKN3c106ScalarEENKUlvE_clEvENKUlvE_clEvEUlhE_St5arrayIPcLm2EEEEviT0_T1_,"ax",@progbits
	.align	128
        .global         _ZN2at6native29vectorized_elementwise_kernelILi4EZZZNS0_21clamp_min_kernel_cudaERNS_18TensorIteratorBaseERKN3c106ScalarEENKUlvE_clEvENKUlvE_clEvEUlhE_St5arrayIPcLm2EEEEviT0_T1_
        .type           _ZN2at6native29vectorized_elementwise_kernelILi4EZZZNS0_21clamp_min_kernel_cudaERNS_18TensorIteratorBaseERKN3c106ScalarEENKUlvE_clEvENKUlvE_clEvEUlhE_St5arrayIPcLm2EEEEviT0_T1_,@function
        .size           _ZN2at6native29vectorized_elementwise_kernelILi4EZZZNS0_21clamp_min_kernel_cudaERNS_18TensorIteratorBaseERKN3c106ScalarEENKUlvE_clEvENKUlvE_clEvEUlhE_St5arrayIPcLm2EEEEviT0_T1_,(.L_x_36282 - _ZN2at6native29vectorized_elementwise_kernelILi4EZZZNS0_21clamp_min_kernel_cudaERNS_18TensorIteratorBaseERKN3c106ScalarEENKUlvE_clEvENKUlvE_clEvEUlhE_St5arrayIPcLm2EEEEviT0_T1_)
        .other          _ZN2at6native29vectorized_elementwise_kernelILi4EZZZNS0_21clamp_min_kernel_cudaERNS_18TensorIteratorBaseERKN3c106ScalarEENKUlvE_clEvENKUlvE_clEvEUlhE_St5arrayIPcLm2EEEEviT0_T1_,@"STO_CUDA_ENTRY STV_DEFAULT"
_ZN2at6native29vectorized_elementwise_kernelILi4EZZZNS0_21clamp_min_kernel_cudaERNS_18TensorIteratorBaseERKN3c106ScalarEENKUlvE_clEvENKUlvE_clEvEUlhE_St5arrayIPcLm2EEEEviT0_T1_:
.text._ZN2at6native29vectorized_elementwise_kernelILi4EZZZNS0_21clamp_min_kernel_cudaERNS_18TensorIteratorBaseERKN3c106ScalarEENKUlvE_clEvENKUlvE_clEvEUlhE_St5arrayIPcLm2EEEEviT0_T1_:
        /* <DEDUP_REMOVED lines=28> */
[----:B------:R-:W-:-:S02]  /*01c0*/  VIMNMX.U32 R0, R0, UR10, !PT ;  /* 0x0000000a00007c48 */ /* 0x000fc4000ffe0000 */
[----:B------:R-:W-:Y:S02]  /*01d0*/  VIMNMX.U32 R7, R4, UR10, !PT ;  /* 0x0000000a04077c48 */ /* 0x000fe4000ffe0000 */
[----:B------:R-:W-:Y:S02]  /*01e0*/  VIMNMX.U32 R5, R5, UR10, !PT ;  /* 0x0000000a05057c48 */ /* 0x000fe4000ffe0000 */
[----:B------:R-:W-:Y:S02]  /*01f0*/  VIMNMX.U32 R6, R6, UR10, !PT ;  /* 0x0000000a06067c48 */ /* 0x000fe4000ffe0000 */
[----:B------:R-:W-:Y:S02]  /*0200*/  PRMT R10, R7, 0x7604, R0 ;  /* 0x00007604070a7816 */ /* 0x000fe40000000000 */
[----:B------:R-:W-:Y:S02]  /*0210*/  PRMT R0, R8, 0x7772, RZ ;  /* 0x0000777208007816 */ /* 0x000fe400000000ff */
[----:B------:R-:W-:-:S02]  /*0220*/  PRMT R4, R9, 0x7772, RZ ;  /* 0x0000777209047816 */ /* 0x000fc400000000ff */
[----:B------:R-:W-:Y:S02]  /*0230*/  PRMT R7, R6, 0x7604, R5 ;  /* 0x0000760406077816 */ /* 0x000fe40000000005 */
[----:B------:R-:W-:Y:S02]  /*0240*/  VIMNMX.U32 R5, R0, UR10, !PT ;  /* 0x0000000a00057c48 */ /* 0x000fe4000ffe0000 */
[----:B------:R-:W-:Y:S02]  /*0250*/  VIMNMX.U32 R6, R4, UR10, !PT ;  /* 0x0000000a04067c48 */ /* 0x000fe4000ffe0000 */
[----:B------:R-:W-:Y:S02]  /*0260*/  PRMT R0, R8, 0x7773, RZ ;  /* 0x0000777308007816 */ /* 0x000fe400000000ff */
[----:B------:R-:W-:Y:S02]  /*0270*/  PRMT R4, R9, 0x7773, RZ ;  /* 0x0000777309047816 */ /* 0x000fe400000000ff */
[----:B------:R-:W-:-:S02]  /*0280*/  PRMT R5, R5, 0x7054, R10 ;  /* 0x0000705405057816 */ /* 0x000fc4000000000a */
[----:B------:R-:W-:Y:S02]  /*0290*/  PRMT R7, R6, 0x7054, R7 ;  /* 0x0000705406077816 */ /* 0x000fe40000000007 */
[----:B------:R-:W-:Y:S02]  /*02a0*/  VIMNMX.U32 R0, R0, UR10, !PT ;  /* 0x0000000a00007c48 */ /* 0x000fe4000ffe0000 */
[----:B------:R-:W-:Y:S02]  /*02b0*/  VIMNMX.U32 R4, R4, UR10, !PT ;  /* 0x0000000a04047c48 */ /* 0x000fe4000ffe0000 */
[----:B------:R-:W-:Y:S02]  /*02c0*/  PRMT R5, R0, 0x654, R5 ;  /* 0x0000065400057816 */ /* 0x000fe40000000005 */
[----:B------:R-:W-:-:S03]  /*02d0*/  PRMT R7, R4, 0x654, R7 ;  /* 0x0000065404077816 */ /* 0x000fc60000000007 */
[----:B------:R-:W-:Y:S04]  /*02e0*/  STG.E desc[UR8][R2.64], R5 ;  /* 0x0000000502007986 */ /* 0x000fe8000c101908 */
[----:B------:R-:W-:Y:S01]  /*02f0*/  STG.E desc[UR8][R2.64+0x200], R7 ;  /* 0x0002000702007986 */ /* 0x000fe2000c101908 */
[----:B------:R-:W-:Y:S05]  /*0300*/  EXIT ;  /* 0x000000000000794d */ /* 0x000fea0003800000 */
.L_x_14836:
        /* <DEDUP_REMOVED lines=97> */
.L_x_14839:
        /* <DEDUP_REMOVED lines=8> */
.L_x_14840:
        /* <DEDUP_REMOVED lines=8> */
.L_x_14841:
        /* <DEDUP_REMOVED lines=9> */
.L_x_14842:
[----:B------:R-:W-:Y:S05]  /*0ab0*/  BSYNC B1 ;  /* 0x0000000000017941 */ /* 0x000fea0003800000 */
.L_x_14838:
[----:B------:R-:W-:-:S13]  /*0ac0*/  ISETP.GE.AND P0, PT, R14, R15, PT ;  /* 0x0000000f0e00720c */ /* 0x000fda0003f06270 */
[----:B0-----:R-:W0:Y:S01]  /*0ad0*/  @!P0 LDC.64 R6, c[0x0][0x228] ;  /* 0x00008a00ff068b82 */ /* 0x001e220000000a00 */
[C---:B-12---:R-:W-:Y:S02]  /*0ae0*/  @!P0 VIADD R5, R14.reuse, UR4 ;  /* 0x000000040e058c36 */ /* 0x046fe40008000000 */
[----:B------:R-:W-:-:S03]  /*0af0*/  @!P0 VIADD R14, R14, 0x80 ;  /* 0x000000800e0e8836 */ /* 0x000fc60000000000 */
[----:B0-----:R-:W-:-:S05]  /*0b00*/  @!P0 IADD3 R4, P1, R5, R6, RZ ;  /* 0x0000000605048210 */ /* 0x001fca0007f3e0ff */
[----:B------:R-:W-:-:S05]  /*0b10*/  @!P0 IMAD.X R5, RZ, RZ, R7, P1 ;  /* 0x000000ffff058224 */ /* 0x000fca00008e0607 */
[----:B------:R2:W-:Y:S03]  /*0b20*/  @!P0 STG.E.U8 desc[UR8][R4.64], R2 ;  /* 0x0000000204008986 */ /* 0x0005e6000c101108 */
.L_x_14843:
[----:B------:R-:W-:Y:S05]  /*0b30*/  BSYNC B0 ;  /* 0x0000000000007941 */ /* 0x000fea0003800000 */
.L_x_14837:
        /* <DEDUP_REMOVED lines=9> */
.L_x_14844:
        /* <DEDUP_REMOVED lines=11> */
.L_x_36282:


//--------------------- .text._ZN2at6native29vectorized_elementwise_kernelILi8EZZZNS0_21clamp_min_kernel_cudaERNS_18TensorIteratorBaseERKN3c106ScalarEENKUlvE_clEvENKUlvE_clEvEUlhE_St5arrayIPcLm2EEEEviT0_T1_ --------------------------
	.section	.text._ZN2at6native29vectorized_elementwise_kernelILi8EZZZNS0_21clamp_min_kernel_cudaERNS_18TensorIteratorBaseERKN3c106ScalarEENKUlvE_clEvENKUlvE_clEvEUlhE_St5arrayIPcLm2EEEEviT0_T1_,"ax",@progbits
	.align	128
        .global         _ZN2at6native29vectorized_elementwise_kernelILi8EZZZNS0_21clamp_min_kernel_cudaERNS_18TensorIteratorBaseERKN3c106ScalarEENKUlvE_clEvENKUlvE_clEvEUlhE_St5arrayIPcLm2EEEEviT0_T1_
        .type           _ZN2at6native29vectorized_elementwise_kernelILi8EZZZNS0_21clamp_min_kernel_cudaERNS_18TensorIteratorBaseERKN3c106ScalarEENKUlvE_clEvENKUlvE_clEvEUlhE_St5arrayIPcLm2EEEEviT0_T1_,@function
        .size           _ZN2at6native29vectorized_elementwise_kernelILi8EZZZNS0_21clamp_min_kernel_cudaERNS_18TensorIteratorBaseERKN3c106ScalarEENKUlvE_clEvENKUlvE_clEvEUlhE_St5arrayIPcLm2EEEEviT0_T1_,(.L_x_36283 - _ZN2at6native29vectorized_elementwise_kernelILi8EZZZNS0_21clamp_min_kernel_cudaERNS_18TensorIteratorBaseERKN3c106ScalarEENKUlvE_clEvENKUlvE_clEvEUlhE_St5arrayIPcLm2EEEEviT0_T1_)
        .other          _ZN2at6native29vectorized_elementwise_kernelILi8EZZZNS0_21clamp_min_kernel_cudaERNS_18TensorIteratorBaseERKN3c106ScalarEENKUlvE_clEvENKUlvE_clEvEUlhE_St5arrayIPcLm2EEEEviT0_T1_,@"STO_CUDA_ENTRY STV_DEFAULT"
_ZN2at6native29vectorized_elementwise_kernelILi8EZZZNS0_21clamp_min_kernel_cudaERNS_18TensorIteratorBaseERKN3c106ScalarEENKUlvE_clEvENKUlvE_clEvEUlhE_St5arrayIPcLm2EEEEviT0_T1_:
.text._ZN2at6native29vectorized_elementwise_kernelILi8EZZZNS0_21clamp_min_kernel_cudaERNS_18TensorIteratorBaseERKN3c106ScalarEENKUlvE_clEvENKUlvE_clEvEUlhE_St5arrayIPcLm2EEEEviT0_T1_:
        /* <DEDUP_REMOVED lines=36> */
[----:B------:R-:W-:Y:S02]  /*0240*/  VIMNMX.U32 R7, R7, UR10, !PT ;  /* 0x0000000a07077c48 */ /* 0x000fe4000ffe0000 */
[----:B------:R-:W-:Y:S02]  /*0250*/  VIMNMX.U32 R10, R10, UR10, !PT ;  /* 0x0000000a0a0a7c48 */ /* 0x000fe4000ffe0000 */
[----:B------:R-:W-:Y:S01]  /*0260*/  VIMNMX.U32 R0, R0, UR10, !PT ;  /* 0x0000000a00007c48 */ /* 0x000fe2000ffe0000 */
[----:B------:R-:W-:Y:S01]  /*0270*/  IMAD.SHL.U32 R7, R7, 0x100, RZ ;  /* 0x0000010007077824 */ /* 0x000fe200078e00ff */
[----:B------:R-:W-:Y:S01]  /*0280*/  VIMNMX.U32 R4, R4, UR10, !PT ;  /* 0x0000000a04047c48 */ /* 0x000fe2000ffe0000 */
[----:B------:R-:W-:Y:S01]  /*0290*/  IMAD.SHL.U32 R10, R10, 0x100, RZ ;  /* 0x000001000a0a7824 */ /* 0x000fe200078e00ff */
[----:B------:R-:W-:Y:S01]  /*02a0*/  LOP3.LUT R9, R9, 0xff, RZ, 0xc0, !PT ;  /* 0x000000ff09097812 */ /* 0x000fe200078ec0ff */
[----:B------:R-:W-:Y:S01]  /*02b0*/  IMAD.SHL.U32 R13, R0, 0x100, RZ ;  /* 0x00000100000d7824 */ /* 0x000fe200078e00ff */
[----:B------:R-:W-:Y:S01]  /*02c0*/  LOP3.LUT R8, R8, 0xff, RZ, 0xc0, !PT ;  /* 0x000000ff08087812 */ /* 0x000fe200078ec0ff */
[----:B------:R-:W-:Y:S01]  /*02d0*/  IMAD.SHL.U32 R4, R4, 0x100, RZ ;  /* 0x0000010004047824 */ /* 0x000fe200078e00ff */
[----:B------:R-:W-:-:S02]  /*02e0*/  LOP3.LUT R11, R11, 0xff, RZ, 0xc0, !PT ;  /* 0x000000ff0b0b7812 */ /* 0x000fc400078ec0ff */
[----:B------:R-:W-:Y:S02]  /*02f0*/  VIMNMX.U32 R6, R6, UR10, !PT ;  /* 0x0000000a06067c48 */ /* 0x000fe4000ffe0000 */
[----:B------:R-:W-:Y:S02]  /*0300*/  VIMNMX.U32 R9, R9, UR10, !PT ;  /* 0x0000000a09097c48 */ /* 0x000fe4000ffe0000 */
[----:B------:R-:W-:Y:S02]  /*0310*/  VIMNMX.U32 R8, R8, UR10, !PT ;  /* 0x0000000a08087c48 */ /* 0x000fe4000ffe0000 */
[----:B------:R-:W-:Y:S02]  /*0320*/  VIMNMX.U32 R11, R11, UR10, !PT ;  /* 0x0000000a0b0b7c48 */ /* 0x000fe4000ffe0000 */
        /* <DEDUP_REMOVED lines=8> */
.L_x_14845:
        /* <DEDUP_REMOVED lines=97> */
.L_x_14848:
        /* <DEDUP_REMOVED lines=8> */
.L_x_14849:
        /* <DEDUP_REMOVED lines=8> */
.L_x_14850:
        /* <DEDUP_REMOVED lines=9> */
.L_x_14851:
[----:B------:R-:W-:Y:S05]  /*0b50*/  BSYNC B1 ;  /* 0x0000000000017941 */ /* 0x000fea0003800000 */
.L_x_14847:
[----:B------:R-:W-:-:S13]  /*0b60*/  ISETP.GE.AND P0, PT, R14, R15, PT ;  /* 0x0000000f0e00720c */ /* 0x000fda0003f06270 */
[----:B0-----:R-:W0:Y:S01]  /*0b70*/  @!P0 LDC.64 R6, c[0x0][0x228] ;  /* 0x00008a00ff068b82 */ /* 0x001e220000000a00 */
[C---:B-12---:R-:W-:Y:S02]  /*0b80*/  @!P0 VIADD R5, R14.reuse, UR4 ;  /* 0x000000040e058c36 */ /* 0x046fe40008000000 */
[----:B------:R-:W-:-:S03]  /*0b90*/  @!P0 VIADD R14, R14, 0x80 ;  /* 0x000000800e0e8836 */ /* 0x000fc60000000000 */
[----:B0-----:R-:W-:-:S05]  /*0ba0*/  @!P0 IADD3 R4, P1, R5, R6, RZ ;  /* 0x0000000605048210 */ /* 0x001fca0007f3e0ff */
[----:B------:R-:W-:-:S05]  /*0bb0*/  @!P0 IMAD.X R5, RZ, RZ, R7, P1 ;  /* 0x000000ffff058224 */ /* 0x000fca00008e0607 */
[----:B------:R2:W-:Y:S03]  /*0bc0*/  @!P0 STG.E.U8 desc[UR8][R4.64], R2 ;  /* 0x0000000204008986 */ /* 0x0005e6000c101108 */
.L_x_14852:
[----:B------:R-:W-:Y:S05]  /*0bd0*/  BSYNC B0 ;  /* 0x0000000000007941 */ /* 0x000fea0003800000 */
.L_x_14846:
        /* <DEDUP_REMOVED lines=9> */
.L_x_14853:
        /* <DEDUP_REMOVED lines=9> */
.L_x_36283:


//--------------------- .text._ZN2at6native18elementwise_kernelILi128ELi4EZNS0_15gpu_kernel_implIZZZNS0_17clamp_kernel_cudaERNS_18TensorIteratorBaseERKN3c106ScalarES8_ENKUlvE_clEvENKUlvE7_clEvEUlNS5_8BFloat16EE_EEvS4_RKT_EUliE_EEviT1_ --------------------------
	.section	.text._ZN2at6native18elementwise_kernelILi128ELi4EZNS0_15gpu_kernel_implIZZZNS0_17clamp_kernel_cudaERNS_18TensorIteratorBaseERKN3c106ScalarES8_ENKUlvE_clEvENKUlvE7_clEvEUlNS5_8BFloat16EE_EEvS4_RKT_EUliE_EEviT1_,"ax",@progbits
	.align	128
        .global         _ZN2at6native18elementwise_kernelILi128ELi4EZNS0_15gpu_kernel_implIZZZNS0_17clamp_kernel_cudaERNS_18TensorIteratorBaseERKN3c106ScalarES8_ENKUlvE_clEvENKUlvE7_clEvEUlNS5_8BFloat16EE_EEvS4_RKT_EUliE_EEviT1_
        .type           _ZN2at6native18elementwise_kernelILi128ELi4EZNS0_15gpu_kernel_implIZZZNS0_17clamp_kernel_cudaERNS_18TensorIteratorBaseERKN3c106ScalarES8_ENKUlvE_clEvENKUlvE7_clEvEUlNS5_8BFloat16EE_EEvS4_RKT_EUliE_EEviT1_,@function
        .size           _ZN2at6native18elementwise_kernelILi128ELi4EZNS0_15gpu_kernel_implIZZZNS0_17clamp_kernel_cudaERNS_18TensorIteratorBaseERKN3c106ScalarES8_ENKUlvE_clEvENKUlvE7_clEvEUlNS5_8BFloat16EE_EEvS4_RKT_EUliE_EEviT1_,(.L_x_36284 - _ZN2at6native18elementwise_kernelILi128ELi4EZNS0_15gpu_kernel_implIZZZNS0_17clamp_kernel_cudaERNS_18TensorIteratorBaseERKN3c106ScalarES8_ENKUlvE_clEvENKUlvE7_clEvEUlNS5_8BFloat16EE_EEvS4_RKT_EUliE_EEviT1_)
        .other          _ZN2at6native18elementwise_kernelILi128ELi4EZNS0_15gpu_kernel_implIZZZNS0_17clamp_kernel_cudaERNS_18TensorIteratorBaseERKN3c106ScalarES8_ENKUlvE_clEvENKUlvE7_clEvEUlNS5_8BFloat16EE_EEvS4_RKT_EUliE_EEviT1_,@"STO_CUDA_ENTRY STV_DEFAULT"
_ZN2at6native18elementwise_kernelILi128ELi4EZNS0_15gpu_kernel_implIZZZNS0_17clamp_kernel_cudaERNS_18TensorIteratorBaseERKN3c106ScalarES8_ENKUlvE_clEvENKUlvE7_clEvEUlNS5_8BFloat16EE_EEvS4_RKT_EUliE_EEviT1_:
.text._ZN2at6native18elementwise_kernelILi128ELi4EZNS0_15gpu_kernel_implIZZZNS0_17clamp_kernel_cudaERNS_18TensorIteratorBaseERKN3c106ScalarES8_ENKUlvE_clEvENKUlvE7_clEvEUlNS5_8BFloat16EE_EEvS4_RKT_EUliE_EEviT1_:
        /* <DEDUP_REMOVED lines=314> */
.L_x_14856:
        /* <DEDUP_REMOVED lines=23> */
.L_x_14860:
[----:B------:R-:W2:Y:S02]  /*1510*/  LDG.E.U8 R2, desc[UR36][R2.64] ;  /* 0x0000002402027981 */ /* 0x000ea4000c1e1100 */
[----:B--2---:R-:W-:-:S04]  /*1520*/  I2FP.F32.U32 R0, R2 ;  /* 0x0000000200007245 */ /* 0x004fc80000201000 */
[----:B------:R-:W-:-:S04]  /*1530*/  F2FP.BF16.F32.PACK_AB R0, RZ, R0 ;  /* 0x00000000ff00723e */ /* 0x000fc800000010ff */
[----:B------:R-:W-:Y:S01]  /*1540*/  PRMT R5, R0, 0x7610, R5 ;  /* 0x0000761000057816 */ /* 0x000fe20000000005 */
[----:B------:R-:W-:Y:S06]  /*1550*/  BRA `(.L_x_14862) ;  /* 0x0000000c00c47947 */ /* 0x000fec0003800000 */
.L_x_14859:
        /* <DEDUP_REMOVED lines=11> */
.L_x_14864:
[----:B------:R-:W2:Y:S02]  /*1610*/  LDG.E R2, desc[UR36][R2.64] ;  /* 0x0000002402027981 */ /* 0x000ea4000c1e1900 */
[----:B--2---:R-:W-:-:S04]  /*1620*/  I2FP.F32.S32 R0, R2 ;  /* 0x0000000200007245 */ /* 0x004fc80000201400 */
[----:B------:R-:W-:-:S04]  /*1630*/  F2FP.BF16.F32.PACK_AB R0, RZ, R0 ;  /* 0x00000000ff00723e */ /* 0x000fc800000010ff */
[----:B------:R-:W-:Y:S01]  /*1640*/  PRMT R5, R0, 0x7610, R5 ;  /* 0x0000761000057816 */ /* 0x000fe20000000005 */
[----:B------:R-:W-:Y:S06]  /*1650*/  BRA `(.L_x_14862) ;  /* 0x0000000c00847947 */ /* 0x000fec0003800000 */
.L_x_14863:
[----:B------:R-:W2:Y:S02]  /*1660*/  LDG.E.U16 R2, desc[UR36][R2.64] ;  /* 0x0000002402027981 */ /* 0x000ea4000c1e1500 */
[----:B--2---:R-:W0:Y:S02]  /*1670*/  I2F.S16 R0, R2 ;  /* 0x0000000200007306 */ /* 0x004e240000101400 */
[----:B0-----:R-:W-:-:S04]  /*1680*/  F2FP.BF16.F32.PACK_AB R0, RZ, R0 ;  /* 0x00000000ff00723e */ /* 0x001fc800000010ff */
[----:B------:R-:W-:Y:S01]  /*1690*/  PRMT R5, R0, 0x7610, R5 ;  /* 0x0000761000057816 */ /* 0x000fe20000000005 */
[----:B------:R-:W-:Y:S06]  /*16a0*/  BRA `(.L_x_14862) ;  /* 0x0000000c00707947 */ /* 0x000fec0003800000 */
.L_x_14858:
        /* <DEDUP_REMOVED lines=9> */
.L_x_14866:
[----:B------:R-:W2:Y:S02]  /*1740*/  LDG.E.U16 R0, desc[UR36][R2.64] ;  /* 0x0000002402007981 */ /* 0x000ea4000c1e1500 */
[----:B--2---:R-:W-:-:S05]  /*1750*/  HADD2.F32 R0, -RZ, R0.H0_H0 ;  /* 0x20000000ff007230 */ /* 0x004fca0000004100 */
[----:B------:R-:W-:-:S04]  /*1760*/  F2FP.BF16.F32.PACK_AB R0, RZ, R0 ;  /* 0x00000000ff00723e */ /* 0x000fc800000010ff */
[----:B------:R-:W-:Y:S01]  /*1770*/  PRMT R5, R0, 0x7610, R5 ;  /* 0x0000761000057816 */ /* 0x000fe20000000005 */
[----:B------:R-:W-:Y:S06]  /*1780*/  BRA `(.L_x_14862) ;  /* 0x0000000c00387947 */ /* 0x000fec0003800000 */
.L_x_14865:
        /* <DEDUP_REMOVED lines=9> */
.L_x_14868:
[----:B------:R-:W2:Y:S02]  /*1820*/  LDG.E.U16 R2, desc[UR36][R2.64] ;  /* 0x0000002402027981 */ /* 0x000ea4000c1e1500 */
[----:B--2---:R-:W-:-:S05]  /*1830*/  HADD2.F32 R0, -RZ, R2.H0_H0 ;  /* 0x20000002ff007230 */ /* 0x004fca0000004100 */
[----:B------:R-:W-:-:S04]  /*1840*/  F2FP.BF16.F32.PACK_AB R0, RZ, R0 ;  /* 0x00000000ff00723e */ /* 0x000fc800000010ff */
[----:B------:R-:W-:Y:S01]  /*1850*/  PRMT R5, R0, 0x7610, R5 ;  /* 0x0000761000057816 */ /* 0x000fe20000000005 */
[----:B------:R-:W-:Y:S06]  /*1860*/  BRA `(.L_x_14862) ;  /* 0x0000000c00007947 */ /* 0x000fec0003800000 */
.L_x_14867:
        /* <DEDUP_REMOVED lines=9> */
.L_x_14857:
        /* <DEDUP_REMOVED lines=14> */
.L_x_14871:
        /* <DEDUP_REMOVED lines=9> */
.L_x_14870:
        /* <DEDUP_REMOVED lines=27> */
.L_x_14873:
        /* <DEDUP_REMOVED lines=15> */
.L_x_14872:
[----:B------:R0:W5:Y:S01]  /*1d10*/  LDG.E.U16 R5, desc[UR36][R2.64] ;  /* 0x0000002402057981 */ /* 0x000162000c1e1500 */
[----:B------:R-:W-:Y:S05]  /*1d20*/  BRA `(.L_x_14862) ;  /* 0x0000000400d07947 */ /* 0x000fea0003800000 */
.L_x_14869:
        /* <DEDUP_REMOVED lines=13> */
.L_x_14876:
        /* <DEDUP_REMOVED lines=21> */
.L_x_14880:
[----:B------:R-:W-:Y:S05]  /*1f50*/  BSYNC B1 ;  /* 0x0000000000017941 */ /* 0x000fea0003800000 */
.L_x_14879:
[----:B------:R-:W-:Y:S01]  /*1f60*/  LEA R3, R0, 0x3b800000, 0x17 ;  /* 0x3b80000000037811 */ /* 0x000fe200078eb8ff */
[----:B------:R-:W-:-:S05]  /*1f70*/  IMAD.SHL.U32 R0, R2, 0x100000, RZ ;  /* 0x0010000002007824 */ /* 0x000fca00078e00ff */
[----:B------:R-:W-:-:S07]  /*1f80*/  LOP3.LUT R0, R3, R0, R4, 0xfe, !PT ;  /* 0x0000000003007212 */ /* 0x000fce00078efe04 */
.L_x_14878:
[----:B------:R-:W-:Y:S05]  /*1f90*/  BSYNC B0 ;  /* 0x0000000000007941 */ /* 0x000fea0003800000 */
.L_x_14877:
[----:B------:R-:W-:-:S04]  /*1fa0*/  F2FP.BF16.F32.PACK_AB R0, RZ, R0 ;  /* 0x00000000ff00723e */ /* 0x000fc800000010ff */
[----:B------:R-:W-:Y:S01]  /*1fb0*/  PRMT R5, R0, 0x7610, R5 ;  /* 0x0000761000057816 */ /* 0x000fe20000000005 */
[----:B------:R-:W-:Y:S06]  /*1fc0*/  BRA `(.L_x_14862) ;  /* 0x0000000400287947 */ /* 0x000fec0003800000 */
.L_x_14875:
        /* <DEDUP_REMOVED lines=21> */
.L_x_14884:
[----:B------:R-:W-:Y:S05]  /*2120*/  BSYNC B1 ;  /* 0x0000000000017941 */ /* 0x000fea0003800000 */
.L_x_14883:
[----:B------:R-:W-:Y:S01]  /*2130*/  LEA R3, R0, 0x37800000, 0x17 ;  /* 0x3780000000037811 */ /* 0x000fe200078eb8ff */
[----:B------:R-:W-:-:S05]  /*2140*/  IMAD.SHL.U32 R0, R2, 0x200000, RZ ;  /* 0x0020000002007824 */ /* 0x000fca00078e00ff */
[----:B------:R-:W-:-:S07]  /*2150*/  LOP3.LUT R0, R3, R0, R4, 0xfe, !PT ;  /* 0x0000000003007212 */ /* 0x000fce00078efe04 */
.L_x_14882:
[----:B------:R-:W-:Y:S05]  /*2160*/  BSYNC B0 ;  /* 0x0000000000007941 */ /* 0x000fea0003800000 */
.L_x_14881:
[----:B------:R-:W-:-:S04]  /*2170*/  F2FP.BF16.F32.PACK_AB R0, RZ, R0 ;  /* 0x00000000ff00723e */ /* 0x000fc800000010ff */
[----:B------:R-:W-:Y:S01]  /*2180*/  PRMT R5, R0, 0x7610, R5 ;  /* 0x0000761000057816 */ /* 0x000fe20000000005 */
[----:B------:R-:W-:Y:S06]  /*2190*/  BRA `(.L_x_14862) ;  /* 0x0000000000b47947 */ /* 0x000fec0003800000 */
.L_x_14874:
        /* <DEDUP_REMOVED lines=14> */
.L_x_14888:
[----:B------:R-:W-:Y:S05]  /*2280*/  BSYNC B0 ;  /* 0x0000000000007941 */ /* 0x000fea0003800000 */
.L_x_14887:
[----:B------:R-:W-:-:S04]  /*2290*/  F2FP.BF16.F32.PACK_AB R0, RZ, R0 ;  /* 0x00000000ff00723e */ /* 0x000fc800000010ff */
[----:B------:R-:W-:Y:S01]  /*22a0*/  PRMT R5, R0, 0x7610, R5 ;  /* 0x0000761000057816 */ /* 0x000fe20000000005 */
[----:B------:R-:W-:Y:S06]  /*22b0*/  BRA `(.L_x_14862) ;  /* 0x00000000006c7947 */ /* 0x000fec0003800000 */
.L_x_14861:
        /* <DEDUP_REMOVED lines=16> */
.L_x_14889:
[----:B------:R-:W-:Y:S01]  /*23c0*/  PRMT R5, RZ, 0x7610, R5 ;  /* 0x00007610ff057816 */ /* 0x000fe20000000005 */
[----:B------:R-:W-:Y:S06]  /*23d0*/  BRA `(.L_x_14862) ;  /* 0x0000000000247947 */ /* 0x000fec0003800000 */
.L_x_14886:
[----:B------:R-:W2:Y:S02]  /*23e0*/  LDG.E.64 R2, desc[UR36][R2.64] ;  /* 0x0000002402027981 */ /* 0x000ea4000c1e1b00 */
[----:B--2---:R-:W0:Y:S02]  /*23f0*/  I2F.U64 R0, R2 ;  /* 0x0000000200007312 */ /* 0x004e240000301000 */
[----:B0-----:R-:W-:-:S04]  /*2400*/  F2FP.BF16.F32.PACK_AB R0, RZ, R0 ;  /* 0x00000000ff00723e */ /* 0x001fc800000010ff */
[----:B------:R-:W-:Y:S01]  /*2410*/  PRMT R5, R0, 0x7610, R5 ;  /* 0x0000761000057816 */ /* 0x000fe20000000005 */
[----:B------:R-:W-:Y:S06]  /*2420*/  BRA `(.L_x_14862) ;  /* 0x0000000000107947 */ /* 0x000fec0003800000 */
.L_x_14885:
[----:B------:R-:W2:Y:S02]  /*2430*/  LDG.E R2, desc[UR36][R2.64] ;  /* 0x0000002402027981 */ /* 0x000ea4000c1e1900 */
[----:B--2---:R-:W-:-:S04]  /*2440*/  I2FP.F32.U32 R0, R2 ;  /* 0x0000000200007245 */ /* 0x004fc80000201000 */
[----:B------:R-:W-:-:S04]  /*2450*/  F2FP.BF16.F32.PACK_AB R0, RZ, R0 ;  /* 0x00000000ff00723e */ /* 0x000fc800000010ff */
[----:B------:R-:W-:-:S07]  /*2460*/  PRMT R5, R0, 0x7610, R5 ;  /* 0x0000761000057816 */ /* 0x000fce0000000005 */
.L_x_14862:
[----:B-----5:R-:W-:Y:S01]  /*2470*/  IMAD.U32 R0, R5, 0x10000, RZ ;  /* 0x0001000005007824 */ /* 0x020fe200078e00ff */
[----:B------:R-:W1:Y:S04]  /*2480*/  LDC.U8 R6, c[0x0][0x430] ;  /* 0x00010c00ff067b82 */ /* 0x000e680000000000 */
[----:B------:R-:W-:-:S13]  /*2490*/  FSETP.GTU.FTZ.AND P0, PT, |R0|, +INF , PT ;  /* 0x7f8000000000780b */ /* 0x000fda0003f1c200 */
[----:B0-----:R-:W0:Y:S08]  /*24a0*/  @!P0 LDC.U16 R2, c[0x0][0x420] ;  /* 0x00010800ff028b82 */ /* 0x001e300000000400 */
[----:B------:R-:W2:Y:S01]  /*24b0*/  @!P0 LDC.U16 R4, c[0x0][0x422] ;  /* 0x00010880ff048b82 */ /* 0x000ea20000000400 */
[----:B0-----:R-:W-:Y:S01]  /*24c0*/  @!P0 IMAD.U32 R3, R2, 0x10000, RZ ;  /* 0x0001000002038824 */ /* 0x001fe200078e00ff */
[----:B-1----:R-:W-:-:S04]  /*24d0*/  PRMT R2, R6, 0x9910, RZ ;  /* 0x0000991006027816 */ /* 0x002fc800000000ff */
[----:B------:R-:W-:Y:S01]  /*24e0*/  @!P0 FMNMX.FTZ R3, R0, R3, !PT ;  /* 0x0000000300038209 */ /* 0x000fe20007810000 */
[----:B------:R-:W-:Y:S02]  /*24f0*/  IMAD.MOV.U32 R0, RZ, RZ, R2 ;  /* 0x000000ffff007224 */ /* 0x000fe400078e0002 */
[----:B--2---:R-:W-:-:S03]  /*2500*/  @!P0 IMAD.U32 R4, R4, 0x10000, RZ ;  /* 0x0001000004048824 */ /* 0x004fc600078e00ff */
[----:B------:R-:W-:Y:S02]  /*2510*/  ISETP.GT.AND P1, PT, R0, 0x9, PT ;  /* 0x000000090000780c */ /* 0x000fe40003f24270 */
[----:B------:R-:W-:-:S04]  /*2520*/  @!P0 FMNMX.FTZ R3, R3, R4, PT ;  /* 0x0000000403038209 */ /* 0x000fc80003810000 */
[----:B------:R-:W-:-:S04]  /*2530*/  @!P0 F2FP.BF16.F32.PACK_AB R3, RZ, R3 ;  /* 0x00000003ff03823e */ /* 0x000fc800000010ff */
[----:B------:R-:W-:-:S03]  /*2540*/  @!P0 PRMT R5, R3, 0x7610, R5 ;  /* 0x0000761003058816 */ /* 0x000fc60000000005 */
        /* <DEDUP_REMOVED lines=13> */
.L_x_14893:
[----:B------:R-:W-:-:S06]  /*2620*/  IMAD.U32 R3, R5, 0x10000, RZ ;  /* 0x0001000005037824 */ /* 0x000fcc00078e00ff */
[----:B------:R-:W0:Y:S02]  /*2630*/  F2I.S64.TRUNC R2, R3 ;  /* 0x0000000300027311 */ /* 0x000e24000020d900 */
[----:B0-----:R3:W-:Y:S01]  /*2640*/  STG.E.U8 desc[UR36][R16.64], R2 ;  /* 0x0000000210007986 */ /* 0x0017e2000c101124 */
[----:B------:R-:W-:Y:S05]  /*2650*/  BRA `(.L_x_14895) ;  /* 0x0000000c00847947 */ /* 0x000fea0003800000 */
.L_x_14892:
        /* <DEDUP_REMOVED lines=10> */
.L_x_14897:
[----:B------:R-:W-:-:S06]  /*2700*/  IMAD.U32 R5, R5, 0x10000, RZ ;  /* 0x0001000005057824 */ /* 0x000fcc00078e00ff */
[----:B------:R-:W0:Y:S02]  /*2710*/  F2I.FTZ.TRUNC.NTZ R5, R5 ;  /* 0x0000000500057305 */ /* 0x000e24000021f100 */
[----:B0-----:R1:W-:Y:S01]  /*2720*/  STG.E desc[UR36][R16.64], R5 ;  /* 0x0000000510007986 */ /* 0x0013e2000c101924 */
[----:B------:R-:W-:Y:S05]  /*2730*/  BRA `(.L_x_14895) ;  /* 0x0000000c004c7947 */ /* 0x000fea0003800000 */
.L_x_14896:
[----:B------:R-:W-:-:S06]  /*2740*/  IMAD.U32 R5, R5, 0x10000, RZ ;  /* 0x0001000005057824 */ /* 0x000fcc00078e00ff */
[----:B------:R-:W0:Y:S02]  /*2750*/  F2I.FTZ.TRUNC.NTZ R5, R5 ;  /* 0x0000000500057305 */ /* 0x000e24000021f100 */
[----:B0-----:R2:W-:Y:S01]  /*2760*/  STG.E.U16 desc[UR36][R16.64], R5 ;  /* 0x0000000510007986 */ /* 0x0015e2000c101524 */
[----:B------:R-:W-:Y:S05]  /*2770*/  BRA `(.L_x_14895) ;  /* 0x0000000c003c7947 */ /* 0x000fea0003800000 */
.L_x_14891:
        /* <DEDUP_REMOVED lines=9> */
.L_x_14899:
[----:B------:R-:W-:-:S05]  /*2810*/  IMAD.U32 R0, R5, 0x10000, RZ ;  /* 0x0001000005007824 */ /* 0x000fca00078e00ff */
[----:B------:R-:W-:-:S05]  /*2820*/  F2FP.F16.F32.PACK_AB R0, RZ, R0 ;  /* 0x00000000ff00723e */ /* 0x000fca00000000ff */
[----:B------:R0:W-:Y:S01]  /*2830*/  STG.E.U16 desc[UR36][R16.64], R0 ;  /* 0x0000000010007986 */ /* 0x0001e2000c101524 */
[----:B------:R-:W-:Y:S05]  /*2840*/  BRA `(.L_x_14895) ;  /* 0x0000000c00087947 */ /* 0x000fea0003800000 */
.L_x_14898:
        /* <DEDUP_REMOVED lines=10> */
.L_x_14901:
[----:B------:R-:W-:-:S05]  /*28f0*/  IMAD.U32 R5, R5, 0x10000, RZ ;  /* 0x0001000005057824 */ /* 0x000fca00078e00ff */
[----:B------:R-:W-:-:S04]  /*2900*/  F2FP.F16.F32.PACK_AB R3, RZ, R5 ;  /* 0x00000005ff03723e */ /* 0x000fc800000000ff */
[----:B------:R-:W-:-:S05]  /*2910*/  PRMT R3, R3, 0x5410, RZ ;  /* 0x0000541003037816 */ /* 0x000fca00000000ff */
[----:B------:R0:W-:Y:S01]  /*2920*/  STG.E desc[UR36][R16.64], R3 ;  /* 0x0000000310007986 */ /* 0x0001e2000c101924 */
[----:B------:R-:W-:Y:S05]  /*2930*/  BRA `(.L_x_14895) ;  /* 0x0000000800cc7947 */ /* 0x000fea0003800000 */
.L_x_14900:
[----:B------:R-:W-:-:S04]  /*2940*/  IMAD.U32 R2, R5, 0x10000, RZ ;  /* 0x0001000005027824 */ /* 0x000fc800078e00ff */
[----:B------:R-:W-:-:S06]  /*2950*/  FMUL.FTZ R2, R2, 1 ;  /* 0x3f80000002027820 */ /* 0x000fcc0000410000 */
[----:B------:R-:W0:Y:S02]  /*2960*/  F2F.F64.F32 R2, R2 ;  /* 0x0000000200027310 */ /* 0x000e240000201800 */
[----:B0-----:R0:W-:Y:S01]  /*2970*/  STG.E.64 desc[UR36][R16.64], R2 ;  /* 0x0000000210007986 */ /* 0x0011e2000c101b24 */
[----:B------:R-:W-:Y:S05]  /*2980*/  BRA `(.L_x_14895) ;  /* 0x0000000800b87947 */ /* 0x000fea0003800000 */
.L_x_14890:
        /* <DEDUP_REMOVED lines=13> */
.L_x_14904:
[----:B------:R-:W-:Y:S01]  /*2a60*/  IMAD.U32 R5, R5, 0x10000, RZ ;  /* 0x0001000005057824 */ /* 0x000fe200078e00ff */
[----:B------:R-:W-:-:S03]  /*2a70*/  CS2R R6, SRZ ;  /* 0x0000000000067805 */ /* 0x000fc6000001ff00 */
[----:B------:R-:W-:-:S06]  /*2a80*/  FMUL.FTZ R5, R5, 1 ;  /* 0x3f80000005057820 */ /* 0x000fcc0000410000 */
[----:B------:R-:W0:Y:S02]  /*2a90*/  F2F.F64.F32 R4, R5 ;  /* 0x0000000500047310 */ /* 0x000e240000201800 */
[----:B0-----:R0:W-:Y:S01]  /*2aa0*/  STG.E.128 desc[UR36][R16.64], R4 ;  /* 0x0000000410007986 */ /* 0x0011e2000c101d24 */
[----:B------:R-:W-:Y:S05]  /*2ab0*/  BRA `(.L_x_14895) ;  /* 0x00000008006c7947 */ /* 0x000fea0003800000 */
.L_x_14903:
        /* <DEDUP_REMOVED lines=21> */
.L_x_14908:
[----:B------:R-:W-:Y:S05]  /*2c10*/  BSYNC B0 ;  /* 0x0000000000007941 */ /* 0x000fea0003800000 */
.L_x_14907:
[----:B------:R-:W-:-:S05]  /*2c20*/  LOP3.LUT R3, R0, R3, RZ, 0xfc, !PT ;  /* 0x0000000300037212 */ /* 0x000fca00078efcff */
[----:B------:R0:W-:Y:S01]  /*2c30*/  STG.E.U8 desc[UR36][R16.64], R3 ;  /* 0x0000000310007986 */ /* 0x0001e2000c101124 */
[----:B------:R-:W-:Y:S05]  /*2c40*/  BRA `(.L_x_14895) ;  /* 0x0000000800087947 */ /* 0x000fea0003800000 */
.L_x_14906:
        /* <DEDUP_REMOVED lines=13> */
.L_x_14910:
[----:B------:R-:W-:Y:S01]  /*2d20*/  IMAD.MOV.U32 R0, RZ, RZ, 0x7f ;  /* 0x0000007fff007424 */ /* 0x000fe200078e00ff */
[----:B------:R-:W-:-:S04]  /*2d30*/  ISETP.GT.U32.AND P0, PT, R2, 0x7f800000, PT ;  /* 0x7f8000000200780c */ /* 0x000fc80003f04070 */
[----:B------:R-:W-:-:S09]  /*2d40*/  SEL R0, R0, 0x7c, P0 ;  /* 0x0000007c00007807 */ /* 0x000fd20000000000 */
.L_x_14911:
[----:B------:R-:W-:Y:S05]  /*2d50*/  BSYNC B0 ;  /* 0x0000000000007941 */ /* 0x000fea0003800000 */
.L_x_14909:
[----:B------:R-:W-:-:S04]  /*2d60*/  LOP3.LUT R2, R5, 0x80000000, RZ, 0xc0, !PT ;  /* 0x8000000005027812 */ /* 0x000fc800078ec0ff */
[----:B------:R-:W-:-:S04]  /*2d70*/  SHF.R.U32.HI R3, RZ, 0x18, R2 ;  /* 0x00000018ff037819 */ /* 0x000fc80000011602 */
[----:B------:R-:W-:-:S05]  /*2d80*/  LOP3.LUT R3, R0, R3, RZ, 0xfc, !PT ;  /* 0x0000000300037212 */ /* 0x000fca00078efcff */
[----:B------:R0:W-:Y:S01]  /*2d90*/  STG.E.U8 desc[UR36][R16.64], R3 ;  /* 0x0000000310007986 */ /* 0x0001e2000c101124 */
[----:B------:R-:W-:Y:S05]  /*2da0*/  BRA `(.L_x_14895) ;  /* 0x0000000400b07947 */ /* 0x000fea0003800000 */
.L_x_14905:
[----:B------:R0:W-:Y:S01]  /*2db0*/  STG.E.U16 desc[UR36][R16.64], R5 ;  /* 0x0000000510007986 */ /* 0x0001e2000c101524 */
[----:B------:R-:W-:Y:S05]  /*2dc0*/  BRA `(.L_x_14895) ;  /* 0x0000000400a87947 */ /* 0x000fea0003800000 */
.L_x_14902:
        /* <DEDUP_REMOVED lines=12> */
.L_x_14914:
        /* <DEDUP_REMOVED lines=17> */
.L_x_14917:
[----:B------:R-:W-:-:S04]  /*2fa0*/  LOP3.LUT R2, R5, 0x80000000, RZ, 0xc0, !PT ;  /* 0x8000000005027812 */ /* 0x000fc800078ec0ff */
[----:B------:R-:W-:-:S04]  /*2fb0*/  SHF.R.U32.HI R3, RZ, 0x18, R2 ;  /* 0x00000018ff037819 */ /* 0x000fc80000011602 */
[----:B------:R-:W-:-:S04]  /*2fc0*/  LOP3.LUT R0, R0, R3, RZ, 0xfc, !PT ;  /* 0x0000000300007212 */ /* 0x000fc800078efcff */
[----:B------:R-:W-:-:S07]  /*2fd0*/  PRMT R8, R0, 0x7610, R8 ;  /* 0x0000761000087816 */ /* 0x000fce0000000008 */
.L_x_14916:
[----:B------:R-:W-:Y:S05]  /*2fe0*/  BSYNC B0 ;  /* 0x0000000000007941 */ /* 0x000fea0003800000 */
.L_x_14915:
[----:B------:R0:W-:Y:S01]  /*2ff0*/  STG.E.U8 desc[UR36][R16.64], R8 ;  /* 0x0000000810007986 */ /* 0x0001e2000c101124 */
[----:B------:R-:W-:Y:S05]  /*3000*/  BRA `(.L_x_14895) ;  /* 0x0000000400187947 */ /* 0x000fea0003800000 */
.L_x_14913:
        /* <DEDUP_REMOVED lines=17> */
.L_x_14920:
[----:B------:R-:W-:-:S04]  /*3120*/  LOP3.LUT R2, R5, 0x80000000, RZ, 0xc0, !PT ;  /* 0x8000000005027812 */ /* 0x000fc800078ec0ff */
[----:B------:R-:W-:-:S04]  /*3130*/  SHF.R.U32.HI R3, RZ, 0x18, R2 ;  /* 0x00000018ff037819 */ /* 0x000fc80000011602 */
[----:B------:R-:W-:-:S04]  /*3140*/  LOP3.LUT R0, R0, R3, RZ, 0xfc, !PT ;  /* 0x0000000300007212 */ /* 0x000fc800078efcff */
[----:B------:R-:W-:-:S07]  /*3150*/  PRMT R8, R0, 0x7610, R8 ;  /* 0x0000761000087816 */ /* 0x000fce0000000008 */
.L_x_14919:
[----:B------:R-:W-:Y:S05]  /*3160*/  BSYNC B0 ;  /* 0x0000000000007941 */ /* 0x000fea0003800000 */
.L_x_14918:
[----:B------:R0:W-:Y:S01]  /*3170*/  STG.E.U8 desc[UR36][R16.64], R8 ;  /* 0x0000000810007986 */ /* 0x0001e2000c101124 */
[----:B------:R-:W-:Y:S05]  /*3180*/  BRA `(.L_x_14895) ;  /* 0x0000000000b87947 */ /* 0x000fea0003800000 */
.L_x_14912:
        /* <DEDUP_REMOVED lines=22> */
.L_x_14894:
        /* <DEDUP_REMOVED lines=16> */
.L_x_14923:
[----:B------:R-:W-:Y:S05]  /*33f0*/  BRA `(.L_x_14895) ;  /* 0x00000000001c7947 */ /* 0x000fea0003800000 */
.L_x_14922:
[----:B------:R-:W-:-:S06]  /*3400*/  IMAD.U32 R2, R5, 0x10000, RZ ;  /* 0x0001000005027824 */ /* 0x000fcc00078e00ff */
[----:B------:R-:W0:Y:S02]  /*3410*/  F2I.U64.TRUNC R2, R2 ;  /* 0x0000000200027311 */ /* 0x000e24000020d800 */
[----:B0-----:R0:W-:Y:S01]  /*3420*/  STG.E.64 desc[UR36][R16.64], R2 ;  /* 0x0000000210007986 */ /* 0x0011e2000c101b24 */
[----:B------:R-:W-:Y:S05]  /*3430*/  BRA `(.L_x_14895) ;  /* 0x00000000000c7947 */ /* 0x000fea0003800000 */
.L_x_14921:
[----:B------:R-:W-:-:S06]  /*3440*/  IMAD.U32 R5, R5, 0x10000, RZ ;  /* 0x0001000005057824 */ /* 0x000fcc00078e00ff */
[----:B------:R-:W0:Y:S02]  /*3450*/  F2I.FTZ.U32.TRUNC.NTZ R5, R5 ;  /* 0x0000000500057305 */ /* 0x000e24000021f000 */
[----:B0-----:R0:W-:Y:S02]  /*3460*/  STG.E desc[UR36][R16.64], R5 ;  /* 0x0000000510007986 */ /* 0x0011e4000c101924 */
.L_x_14895:
[----:B------:R-:W-:-:S04]  /*3470*/  IMAD R18, R23, 0x200, R18 ;  /* 0x0000020017127824 */ /* 0x000fc800078e0212 */
[----:B------:R-:W-:-:S07]  /*3480*/  VIADD R19, R18, 0x80 ;  /* 0x0000008012137836 */ /* 0x000fce0000000000 */
.L_x_14855:
[----:B------:R-:W-:Y:S05]  /*3490*/  BSYNC B6 ;  /* 0x0000000000067941 */ /* 0x000fea0003800000 */
.L_x_14854:
        /* <DEDUP_REMOVED lines=307> */
.L_x_14926:
        /* <DEDUP_REMOVED lines=23> */
.L_x_14930:
[----:B------:R-:W2:Y:S02]  /*4940*/  LDG.E.U8 R2, desc[UR36][R2.64] ;  /* 0x0000002402027981 */ /* 0x000ea4000c1e1100 */
[----:B--2---:R-:W-:-:S04]  /*4950*/  I2FP.F32.U32 R0, R2 ;  /* 0x0000000200007245 */ /* 0x004fc80000201000 */
[----:B------:R-:W-:-:S04]  /*4960*/  F2FP.BF16.F32.PACK_AB R0, RZ, R0 ;  /* 0x00000000ff00723e */ /* 0x000fc800000010ff */
[----:B------:R-:W-:Y:S01]  /*4970*/  PRMT R5, R0, 0x7610, R5 ;  /* 0x0000761000057816 */ /* 0x000fe20000000005 */
[----:B------:R-:W-:Y:S06]  /*4980*/  BRA `(.L_x_14932) ;  /* 0x0000000c00c47947 */ /* 0x000fec0003800000 */
.L_x_14929:
        /* <DEDUP_REMOVED lines=11> */
.L_x_14934:
[----:B------:R-:W2:Y:S02]  /*4a40*/  LDG.E R2, desc[UR36][R2.64] ;  /* 0x0000002402027981 */ /* 0x000ea4000c1e1900 */
[----:B--2---:R-:W-:-:S04]  /*4a50*/  I2FP.F32.S32 R0, R2 ;  /* 0x0000000200007245 */ /* 0x004fc80000201400 */
[----:B------:R-:W-:-:S04]  /*4a60*/  F2FP.BF16.F32.PACK_AB R0, RZ, R0 ;  /* 0x00000000ff00723e */ /* 0x000fc800000010ff */
[----:B------:R-:W-:Y:S01]  /*4a70*/  PRMT R5, R0, 0x7610, R5 ;  /* 0x0000761000057816 */ /* 0x000fe20000000005 */
[----:B------:R-:W-:Y:S06]  /*4a80*/  BRA `(.L_x_14932) ;  /* 0x0000000c00847947 */ /* 0x000fec0003800000 */
.L_x_14933:
[----:B------:R-:W2:Y:S02]  /*4a90*/  LDG.E.U16 R2, desc[UR36][R2.64] ;  /* 0x0000002402027981 */ /* 0x000ea4000c1e1500 */
[----:B--2---:R-:W0:Y:S02]  /*4aa0*/  I2F.S16 R0, R2 ;  /* 0x0000000200007306 */ /* 0x004e240000101400 */
[----:B0-----:R-:W-:-:S04]  /*4ab0*/  F2FP.BF16.F32.PACK_AB R0, RZ, R0 ;  /* 0x00000000ff00723e */ /* 0x001fc800000010ff */
[----:B------:R-:W-:Y:S01]  /*4ac0*/  PRMT R5, R0, 0x7610, R5 ;  /* 0x0000761000057816 */ /* 0x000fe20000000005 */
[----:B------:R-:W-:Y:S06]  /*4ad0*/  BRA `(.L_x_14932) ;  /* 0x0000000c00707947 */ /* 0x000fec0003800000 */
.L_x_14928:
        /* <DEDUP_REMOVED lines=9> */
.L_x_14936:
[----:B------:R-:W2:Y:S02]  /*4b70*/  LDG.E.U16 R0, desc[UR36][R2.64] ;  /* 0x0000002402007981 */ /* 0x000ea4000c1e1500 */
[----:B--2---:R-:W-:-:S05]  /*4b80*/  HADD2.F32 R0, -RZ, R0.H0_H0 ;  /* 0x20000000ff007230 */ /* 0x004fca0000004100 */
[----:B------:R-:W-:-:S04]  /*4b90*/  F2FP.BF16.F32.PACK_AB R0, RZ, R0 ;  /* 0x00000000ff00723e */ /* 0x000fc800000010ff */
[----:B------:R-:W-:Y:S01]  /*4ba0*/  PRMT R5, R0, 0x7610, R5 ;  /* 0x0000761000057816 */ /* 0x000fe20000000005 */
[----:B------:R-:W-:Y:S06]  /*4bb0*/  BRA `(.L_x_14932) ;  /* 0x0000000c00387947 */ /* 0x000fec0003800000 */
.L_x_14935:
        /* <DEDUP_REMOVED lines=9> */
.L_x_14938:
[----:B------:R-:W2:Y:S02]  /*4c50*/  LDG.E.U16 R2, desc[UR36][R2.64] ;  /* 0x0000002402027981 */ /* 0x000ea4000c1e1500 */
[----:B--2---:R-:W-:-:S05]  /*4c60*/  HADD2.F32 R0, -RZ, R2.H0_H0 ;  /* 0x20000002ff007230 */ /* 0x004fca0000004100 */
[----:B------:R-:W-:-:S04]  /*4c70*/  F2FP.BF16.F32.PACK_AB R0, RZ, R0 ;  /* 0x00000000ff00723e */ /* 0x000fc800000010ff */
[----:B------:R-:W-:Y:S01]  /*4c80*/  PRMT R5, R0, 0x7610, R5 ;  /* 0x0000761000057816 */ /* 0x000fe20000000005 */
[----:B------:R-:W-:Y:S06]  /*4c90*/  BRA `(.L_x_14932) ;  /* 0x0000000c00007947 */ /* 0x000fec0003800000 */
.L_x_14937:
        /* <DEDUP_REMOVED lines=9> */
.L_x_14927:
        /* <DEDUP_REMOVED lines=14> */
.L_x_14941:
        /* <DEDUP_REMOVED lines=9> */
.L_x_14940:
        /* <DEDUP_REMOVED lines=27> */
.L_x_14943:
        /* <DEDUP_REMOVED lines=15> */
.L_x_14942:
[----:B------:R0:W5:Y:S01]  /*5140*/  LDG.E.U16 R5, desc[UR36][R2.64] ;  /* 0x0000002402057981 */ /* 0x000162000c1e1500 */
[----:B------:R-:W-:Y:S05]  /*5150*/  BRA `(.L_x_14932) ;  /* 0x0000000400d07947 */ /* 0x000fea0003800000 */
.L_x_14939:
        /* <DEDUP_REMOVED lines=13> */
.L_x_14946:
        /* <DEDUP_REMOVED lines=21> */
.L_x_14950:
[----:B------:R-:W-:Y:S05]  /*5380*/  BSYNC B1 ;  /* 0x0000000000017941 */ /* 0x000fea0003800000 */
.L_x_14949:
[----:B------:R-:W-:Y:S01]  /*5390*/  LEA R3, R0, 0x3b800000, 0x17 ;  /* 0x3b80000000037811 */ /* 0x000fe200078eb8ff */
[----:B------:R-:W-:-:S05]  /*53a0*/  IMAD.SHL.U32 R0, R2, 0x100000, RZ ;  /* 0x0010000002007824 */ /* 0x000fca00078e00ff */
[----:B------:R-:W-:-:S07]  /*53b0*/  LOP3.LUT R0, R3, R0, R4, 0xfe, !PT ;  /* 0x0000000003007212 */ /* 0x000fce00078efe04 */
.L_x_14948:
[----:B------:R-:W-:Y:S05]  /*53c0*/  BSYNC B0 ;  /* 0x0000000000007941 */ /* 0x000fea0003800000 */
.L_x_14947:
[----:B------:R-:W-:-:S04]  /*53d0*/  F2FP.BF16.F32.PACK_AB R0, RZ, R0 ;  /* 0x00000000ff00723e */ /* 0x000fc800000010ff */
[----:B------:R-:W-:Y:S01]  /*53e0*/  PRMT R5, R0, 0x7610, R5 ;  /* 0x0000761000057816 */ /* 0x000fe20000000005 */
[----:B------:R-:W-:Y:S06]  /*53f0*/  BRA `(.L_x_14932) ;  /* 0x0000000400287947 */ /* 0x000fec0003800000 */
.L_x_14945:
        /* <DEDUP_REMOVED lines=21> */
.L_x_14954:
[----:B------:R-:W-:Y:S05]  /*5550*/  BSYNC B1 ;  /* 0x0000000000017941 */ /* 0x000fea0003800000 */
.L_x_14953:
[----:B------:R-:W-:Y:S01]  /*5560*/  LEA R3, R0, 0x37800000, 0x17 ;  /* 0x3780000000037811 */ /* 0x000fe200078eb8ff */
[----:B------:R-:W-:-:S05]  /*5570*/  IMAD.SHL.U32 R0, R2, 0x200000, RZ ;  /* 0x0020000002007824 */ /* 0x000fca00078e00ff */
[----:B------:R-:W-:-:S07]  /*5580*/  LOP3.LUT R0, R3, R0, R4, 0xfe, !PT ;  /* 0x0000000003007212 */ /* 0x000fce00078efe04 */
.L_x_14952:
[----:B------:R-:W-:Y:S05]  /*5590*/  BSYNC B0 ;  /* 0x0000000000007941 */ /* 0x000fea0003800000 */
.L_x_14951:
[----:B------:R-:W-:-:S04]  /*55a0*/  F2FP.BF16.F32.PACK_AB R0, RZ, R0 ;  /* 0x00000000ff00723e */ /* 0x000fc800000010ff */
[----:B------:R-:W-:Y:S01]  /*55b0*/  PRMT R5, R0, 0x7610, R5 ;  /* 0x0000761000057816 */ /* 0x000fe20000000005 */
[----:B------:R-:W-:Y:S06]  /*55c0*/  BRA `(.L_x_14932) ;  /* 0x0000000000b47947 */ /* 0x000fec0003800000 */
.L_x_14944:
        /* <DEDUP_REMOVED lines=14> */
.L_x_14958:
[----:B------:R-:W-:Y:S05]  /*56b0*/  BSYNC B0 ;  /* 0x0000000000007941 */ /* 0x000fea0003800000 */
.L_x_14957:
[----:B------:R-:W-:-:S04]  /*56c0*/  F2FP.BF16.F32.PACK_AB R0, RZ, R0 ;  /* 0x00000000ff00723e */ /* 0x000fc800000010ff */
[----:B------:R-:W-:Y:S01]  /*56d0*/  PRMT R5, R0, 0x7610, R5 ;  /* 0x0000761000057816 */ /* 0x000fe20000000005 */
[----:B------:R-:W-:Y:S06]  /*56e0*/  BRA `(.L_x_14932) ;  /* 0x00000000006c7947 */ /* 0x000fec0003800000 */
.L_x_14931:
        /* <DEDUP_REMOVED lines=16> */
.L_x_14959:
[----:B------:R-:W-:Y:S01]  /*57f0*/  PRMT R5, RZ, 0x7610, R5 ;  /* 0x00007610ff057816 */ /* 0x000fe20000000005 */
[----:B------:R-:W-:Y:S06]  /*5800*/  BRA `(.L_x_14932) ;  /* 0x0000000000247947 */ /* 0x000fec0003800000 */
.L_x_14956:
[----:B------:R-:W2:Y:S02]  /*5810*/  LDG.E.64 R2, desc[UR36][R2.64] ;  /* 0x0000002402027981 */ /* 0x000ea4000c1e1b00 */
[----:B--2---:R-:W0:Y:S02]  /*5820*/  I2F.U64 R0, R2 ;  /* 0x0000000200007312 */ /* 0x004e240000301000 */
[----:B0-----:R-:W-:-:S04]  /*5830*/  F2FP.BF16.F32.PACK_AB R0, RZ, R0 ;  /* 0x00000000ff00723e */ /* 0x001fc800000010ff */
[----:B------:R-:W-:Y:S01]  /*5840*/  PRMT R5, R0, 0x7610, R5 ;  /* 0x0000761000057816 */ /* 0x000fe20000000005 */
[----:B------:R-:W-:Y:S06]  /*5850*/  BRA `(.L_x_14932) ;  /* 0x0000000000107947 */ /* 0x000fec0003800000 */
.L_x_14955:
[----:B------:R-:W2:Y:S02]  /*5860*/  LDG.E R2, desc[UR36][R2.64] ;  /* 0x0000002402027981 */ /* 0x000ea4000c1e1900 */
[----:B--2---:R-:W-:-:S04]  /*5870*/  I2FP.F32.U32 R0, R2 ;  /* 0x0000000200007245 */ /* 0x004fc80000201000 */
[----:B------:R-:W-:-:S04]  /*5880*/  F2FP.BF16.F32.PACK_AB R0, RZ, R0 ;  /* 0x00000000ff00723e */ /* 0x000fc800000010ff */
[----:B------:R-:W-:-:S07]  /*5890*/  PRMT R5, R0, 0x7610, R5 ;  /* 0x0000761000057816 */ /* 0x000fce0000000005 */
.L_x_14932:
[----:B-----5:R-:W-:Y:S01]  /*58a0*/  IMAD.U32 R0, R5, 0x10000, RZ ;  /* 0x0001000005007824 */ /* 0x020fe200078e00ff */
[----:B------:R-:W1:Y:S04]  /*58b0*/  LDC.U8 R6, c[0x0][0x430] ;  /* 0x00010c00ff067b82 */ /* 0x000e680000000000 */
[----:B------:R-:W-:-:S13]  /*58c0*/  FSETP.GTU.FTZ.AND P0, PT, |R0|, +INF , PT ;  /* 0x7f8000000000780b */ /* 0x000fda0003f1c200 */
[----:B0-----:R-:W0:Y:S08]  /*58d0*/  @!P0 LDC.U16 R2, c[0x0][0x420] ;  /* 0x00010800ff028b82 */ /* 0x001e300000000400 */
[----:B------:R-:W2:Y:S01]  /*58e0*/  @!P0 LDC.U16 R4, c[0x0][0x422] ;  /* 0x00010880ff048b82 */ /* 0x000ea20000000400 */
[----:B0-----:R-:W-:Y:S01]  /*58f0*/  @!P0 IMAD.U32 R3, R2, 0x10000, RZ ;  /* 0x0001000002038824 */ /* 0x001fe200078e00ff */
[----:B-1----:R-:W-:-:S04]  /*5900*/  PRMT R2, R6, 0x9910, RZ ;  /* 0x0000991006027816 */ /* 0x002fc800000000ff */
[----:B------:R-:W-:Y:S02]  /*5910*/  ISETP.GT.AND P1, PT, R2, 0x9, PT ;  /* 0x000000090200780c */ /* 0x000fe40003f24270 */
[----:B------:R-:W-:Y:S01]  /*5920*/  @!P0 FMNMX.FTZ R0, R3, R0, !PT ;  /* 0x0000000003008209 */ /* 0x000fe20007810000 */
[----:B--2---:R-:W-:-:S05]  /*5930*/  @!P0 IMAD.U32 R7, R4, 0x10000, RZ ;  /* 0x0001000004078824 */ /* 0x004fca00078e00ff */
[----:B------:R-:W-:-:S04]  /*5940*/  @!P0 FMNMX.FTZ R0, R7, R0, PT ;  /* 0x0000000007008209 */ /* 0x000fc80003810000 */
[----:B------:R-:W-:-:S04]  /*5950*/  @!P0 F2FP.BF16.F32.PACK_AB R0, RZ, R0 ;  /* 0x00000000ff00823e */ /* 0x000fc800000010ff */
        /* <DEDUP_REMOVED lines=14> */
.L_x_14963:
[----:B------:R-:W-:-:S06]  /*5a40*/  IMAD.U32 R3, R5, 0x10000, RZ ;  /* 0x0001000005037824 */ /* 0x000fcc00078e00ff */
[----:B------:R-:W0:Y:S02]  /*5a50*/  F2I.S64.TRUNC R2, R3 ;  /* 0x0000000300027311 */ /* 0x000e24000020d900 */
[----:B0-----:R0:W-:Y:S01]  /*5a60*/  STG.E.U8 desc[UR36][R16.64], R2 ;  /* 0x0000000210007986 */ /* 0x0011e2000c101124 */
[----:B------:R-:W-:Y:S05]  /*5a70*/  BRA `(.L_x_14965) ;  /* 0x0000000c00847947 */ /* 0x000fea0003800000 */
.L_x_14962:
        /* <DEDUP_REMOVED lines=10> */
.L_x_14967:
[----:B------:R-:W-:-:S06]  /*5b20*/  IMAD.U32 R5, R5, 0x10000, RZ ;  /* 0x0001000005057824 */ /* 0x000fcc00078e00ff */
[----:B------:R-:W0:Y:S02]  /*5b30*/  F2I.FTZ.TRUNC.NTZ R5, R5 ;  /* 0x0000000500057305 */ /* 0x000e24000021f100 */
[----:B0-----:R0:W-:Y:S01]  /*5b40*/  STG.E desc[UR36][R16.64], R5 ;  /* 0x0000000510007986 */ /* 0x0011e2000c101924 */
[----:B------:R-:W-:Y:S05]  /*5b50*/  BRA `(.L_x_14965) ;  /* 0x0000000c004c7947 */ /* 0x000fea0003800000 */
.L_x_14966:
[----:B------:R-:W-:-:S06]  /*5b60*/  IMAD.U32 R5, R5, 0x10000, RZ ;  /* 0x0001000005057824 */ /* 0x000fcc00078e00ff */
[----:B------:R-:W0:Y:S02]  /*5b70*/  F2I.FTZ.TRUNC.NTZ R5, R5 ;  /* 0x0000000500057305 */ /* 0x000e24000021f100 */
[----:B0-----:R0:W-:Y:S01]  /*5b80*/  STG.E.U16 desc[UR36][R16.64], R5 ;  /* 0x0000000510007986 */ /* 0x0011e2000c101524 */
[----:B------:R-:W-:Y:S05]  /*5b90*/  BRA `(.L_x_14965) ;  /* 0x0000000c003c7947 */ /* 0x000fea0003800000 */
.L_x_14961:
        /* <DEDUP_REMOVED lines=9> */
.L_x_14969:
[----:B------:R-:W-:-:S05]  /*5c30*/  IMAD.U32 R0, R5, 0x10000, RZ ;  /* 0x0001000005007824 */ /* 0x000fca00078e00ff */
[----:B------:R-:W-:-:S05]  /*5c40*/  F2FP.F16.F32.PACK_AB R0, RZ, R0 ;  /* 0x00000000ff00723e */ /* 0x000fca00000000ff */
[----:B------:R0:W-:Y:S01]  /*5c50*/  STG.E.U16 desc[UR36][R16.64], R0 ;  /* 0x0000000010007986 */ /* 0x0001e2000c101524 */
[----:B------:R-:W-:Y:S05]  /*5c60*/  BRA `(.L_x_14965) ;  /* 0x0000000c00087947 */ /* 0x000fea0003800000 */
.L_x_14968:
        /* <DEDUP_REMOVED lines=10> */
.L_x_14971:
[----:B------:R-:W-:-:S05]  /*5d10*/  IMAD.U32 R5, R5, 0x10000, RZ ;  /* 0x0001000005057824 */ /* 0x000fca00078e00ff */
[----:B------:R-:W-:-:S04]  /*5d20*/  F2FP.F16.F32.PACK_AB R3, RZ, R5 ;  /* 0x00000005ff03723e */ /* 0x000fc800000000ff */
[----:B------:R-:W-:-:S05]  /*5d30*/  PRMT R3, R3, 0x5410, RZ ;  /* 0x0000541003037816 */ /* 0x000fca00000000ff */
[----:B------:R0:W-:Y:S01]  /*5d40*/  STG.E desc[UR36][R16.64], R3 ;  /* 0x0000000310007986 */ /* 0x0001e2000c101924 */
[----:B------:R-:W-:Y:S05]  /*5d50*/  BRA `(.L_x_14965) ;  /* 0x0000000800cc7947 */ /* 0x000fea0003800000 */
.L_x_14970:
[----:B------:R-:W-:-:S04]  /*5d60*/  IMAD.U32 R2, R5, 0x10000, RZ ;  /* 0x0001000005027824 */ /* 0x000fc800078e00ff */
[----:B------:R-:W-:-:S06]  /*5d70*/  FMUL.FTZ R2, R2, 1 ;  /* 0x3f80000002027820 */ /* 0x000fcc0000410000 */
[----:B------:R-:W0:Y:S02]  /*5d80*/  F2F.F64.F32 R2, R2 ;  /* 0x0000000200027310 */ /* 0x000e240000201800 */
[----:B0-----:R0:W-:Y:S01]  /*5d90*/  STG.E.64 desc[UR36][R16.64], R2 ;  /* 0x0000000210007986 */ /* 0x0011e2000c101b24 */
[----:B------:R-:W-:Y:S05]  /*5da0*/  BRA `(.L_x_14965) ;  /* 0x0000000800b87947 */ /* 0x000fea0003800000 */
.L_x_14960:
        /* <DEDUP_REMOVED lines=13> */
.L_x_14974:
[----:B------:R-:W-:Y:S01]  /*5e80*/  IMAD.U32 R5, R5, 0x10000, RZ ;  /* 0x0001000005057824 */ /* 0x000fe200078e00ff */
[----:B------:R-:W-:-:S03]  /*5e90*/  CS2R R6, SRZ ;  /* 0x0000000000067805 */ /* 0x000fc6000001ff00 */
[----:B------:R-:W-:-:S06]  /*5ea0*/  FMUL.FTZ R5, R5, 1 ;  /* 0x3f80000005057820 */ /* 0x000fcc0000410000 */
[----:B------:R-:W0:Y:S02]  /*5eb0*/  F2F.F64.F32 R4, R5 ;  /* 0x0000000500047310 */ /* 0x000e240000201800 */
[----:B0-----:R0:W-:Y:S01]  /*5ec0*/  STG.E.128 desc[UR36][R16.64], R4 ;  /* 0x0000000410007986 */ /* 0x0011e2000c101d24 */
[----:B------:R-:W-:Y:S05]  /*5ed0*/  BRA `(.L_x_14965) ;  /* 0x00000008006c7947 */ /* 0x000fea0003800000 */
.L_x_14973:
        /* <DEDUP_REMOVED lines=21> */
.L_x_14978:
[----:B------:R-:W-:Y:S05]  /*6030*/  BSYNC B0 ;  /* 0x0000000000007941 */ /* 0x000fea0003800000 */
.L_x_14977:
[----:B------:R-:W-:-:S05]  /*6040*/  LOP3.LUT R3, R0, R3, RZ, 0xfc, !PT ;  /* 0x0000000300037212 */ /* 0x000fca00078efcff */
[----:B------:R0:W-:Y:S01]  /*6050*/  STG.E.U8 desc[UR36][R16.64], R3 ;  /* 0x0000000310007986 */ /* 0x0001e2000c101124 */
[----:B------:R-:W-:Y:S05]  /*6060*/  BRA `(.L_x_14965) ;  /* 0x0000000800087947 */ /* 0x000fea0003800000 */
.L_x_14976:
        /* <DEDUP_REMOVED lines=13> */
.L_x_14980:
[----:B------:R-:W-:Y:S01]  /*6140*/  IMAD.MOV.U32 R0, RZ, RZ, 0x7f ;  /* 0x0000007fff007424 */ /* 0x000fe200078e00ff */
[----:B------:R-:W-:-:S04]  /*6150*/  ISETP.GT.U32.AND P0, PT, R2, 0x7f800000, PT ;  /* 0x7f8000000200780c */ /* 0x000fc80003f04070 */
[----:B------:R-:W-:-:S09]  /*6160*/  SEL R0, R0, 0x7c, P0 ;  /* 0x0000007c00007807 */ /* 0x000fd20000000000 */
.L_x_14981:
[----:B------:R-:W-:Y:S05]  /*6170*/  BSYNC B0 ;  /* 0x0000000000007941 */ /* 0x000fea0003800000 */
.L_x_14979:
[----:B------:R-:W-:-:S04]  /*6180*/  LOP3.LUT R2, R5, 0x80000000, RZ, 0xc0, !PT ;  /* 0x8000000005027812 */ /* 0x000fc800078ec0ff */
[----:B------:R-:W-:-:S04]  /*6190*/  SHF.R.U32.HI R3, RZ, 0x18, R2 ;  /* 0x00000018ff037819 */ /* 0x000fc80000011602 */
[----:B------:R-:W-:-:S05]  /*61a0*/  LOP3.LUT R3, R0, R3, RZ, 0xfc, !PT ;  /* 0x0000000300037212 */ /* 0x000fca00078efcff */
[----:B------:R0:W-:Y:S01]  /*61b0*/  STG.E.U8 desc[UR36][R16.64], R3 ;  /* 0x0000000310007986 */ /* 0x0001e2000c101124 */
[----:B------:R-:W-:Y:S05]  /*61c0*/  BRA `(.L_x_14965) ;  /* 0x0000000400b07947 */ /* 0x000fea0003800000 */
.L_x_14975:
[----:B------:R0:W-:Y:S01]  /*61d0*/  STG.E.U16 desc[UR36][R16.64], R5 ;  /* 0x0000000510007986 */ /* 0x0001e2000c101524 */
[----:B------:R-:W-:Y:S05]  /*61e0*/  BRA `(.L_x_14965) ;  /* 0x0000000400a87947 */ /* 0x000fea0003800000 */
.L_x_14972:
        /* <DEDUP_REMOVED lines=12> */
.L_x_14984:
        /* <DEDUP_REMOVED lines=17> */
.L_x_14987:
[----:B------:R-:W-:-:S04]  /*63c0*/  LOP3.LUT R2, R5, 0x80000000, RZ, 0xc0, !PT ;  /* 0x8000000005027812 */ /* 0x000fc800078ec0ff */
[----:B------:R-:W-:-:S04]  /*63d0*/  SHF.R.U32.HI R3, RZ, 0x18, R2 ;  /* 0x00000018ff037819 */ /* 0x000fc80000011602 */
[----:B------:R-:W-:-:S04]  /*63e0*/  LOP3.LUT R0, R0, R3, RZ, 0xfc, !PT ;  /* 0x0000000300007212 */ /* 0x000fc800078efcff */
[----:B------:R-:W-:-:S07]  /*63f0*/  PRMT R8, R0, 0x7610, R8 ;  /* 0x0000761000087816 */ /* 0x000fce0000000008 */
.L_x_14986:
[----:B------:R-:W-:Y:S05]  /*6400*/  BSYNC B0 ;  /* 0x0000000000007941 */ /* 0x000fea0003800000 */
.L_x_14985:
[----:B------:R3:W-:Y:S01]  /*6410*/  STG.E.U8 desc[UR36][R16.64], R8 ;  /* 0x0000000810007986 */ /* 0x0007e2000c101124 */
[----:B------:R-:W-:Y:S05]  /*6420*/  BRA `(.L_x_14965) ;  /* 0x0000000400187947 */ /* 0x000fea0003800000 */
.L_x_14983:
        /* <DEDUP_REMOVED lines=17> */
.L_x_14990:
[----:B------:R-:W-:-:S04]  /*6540*/  LOP3.LUT R2, R5, 0x80000000, RZ, 0xc0, !PT ;  /* 0x8000000005027812 */ /* 0x000fc800078ec0ff */
[----:B------:R-:W-:-:S04]  /*6550*/  SHF.R.U32.HI R3, RZ, 0x18, R2 ;  /* 0x00000018ff037819 */ /* 0x000fc80000011602 */
[----:B------:R-:W-:-:S04]  /*6560*/  LOP3.LUT R0, R0, R3, RZ, 0xfc, !PT ;  /* 0x0000000300007212 */ /* 0x000fc800078efcff */
[----:B------:R-:W-:-:S07]  /*6570*/  PRMT R8, R0, 0x7610, R8 ;  /* 0x0000761000087816 */ /* 0x000fce0000000008 */
.L_x_14989:
[----:B------:R-:W-:Y:S05]  /*6580*/  BSYNC B0 ;  /* 0x0000000000007941 */ /* 0x000fea0003800000 */
.L_x_14988:
[----:B------:R0:W-:Y:S01]  /*6590*/  STG.E.U8 desc[UR36][R16.64], R8 ;  /* 0x0000000810007986 */ /* 0x0001e2000c101124 */
[----:B------:R-:W-:Y:S05]  /*65a0*/  BRA `(.L_x_14965) ;  /* 0x0000000000b87947 */ /* 0x000fea0003800000 */
.L_x_14982:
        /* <DEDUP_REMOVED lines=22> */
.L_x_14964:
        /* <DEDUP_REMOVED lines=16> */
.L_x_14993:
[----:B------:R-:W-:Y:S05]  /*6810*/  BRA `(.L_x_14965) ;  /* 0x00000000001c7947 */ /* 0x000fea0003800000 */
.L_x_14992:
[----:B------:R-:W-:-:S06]  /*6820*/  IMAD.U32 R2, R5, 0x10000, RZ ;  /* 0x0001000005027824 */ /* 0x000fcc00078e00ff */
[----:B------:R-:W0:Y:S02]  /*6830*/  F2I.U64.TRUNC R2, R2 ;  /* 0x0000000200027311 */ /* 0x000e24000020d800 */
[----:B0-----:R2:W-:Y:S01]  /*6840*/  STG.E.64 desc[UR36][R16.64], R2 ;  /* 0x0000000210007986 */ /* 0x0015e2000c101b24 */
[----:B------:R-:W-:Y:S05]  /*6850*/  BRA `(.L_x_14965) ;  /* 0x00000000000c7947 */ /* 0x000fea0003800000 */
.L_x_14991:
[----:B------:R-:W-:-:S06]  /*6860*/  IMAD.U32 R5, R5, 0x10000, RZ ;  /* 0x0001000005057824 */ /* 0x000fcc00078e00ff */
[----:B------:R-:W0:Y:S02]  /*6870*/  F2I.FTZ.U32.TRUNC.NTZ R5, R5 ;  /* 0x0000000500057305 */ /* 0x000e24000021f000 */
[----:B0-----:R0:W-:Y:S02]  /*6880*/  STG.E desc[UR36][R16.64], R5 ;  /* 0x0000000510007986 */ /* 0x0011e4000c101924 */
.L_x_14965:
[----:B------:R-:W-:-:S07]  /*6890*/  VIADD R19, R19, 0x80 ;  /* 0x0000008013137836 */ /* 0x000fce0000000000 */
.L_x_14925:
[----:B------:R-:W-:Y:S05]  /*68a0*/  BSYNC B6 ;  /* 0x0000000000067941 */ /* 0x000fea0003800000 */
.L_x_14924:
        /* <DEDUP_REMOVED lines=307> */
.L_x_14996:
        /* <DEDUP_REMOVED lines=23> */
.L_x_15000:
[----:B------:R-:W2:Y:S02]  /*7d50*/  LDG.E.U8 R2, desc[UR36][R2.64] ;  /* 0x0000002402027981 */ /* 0x000ea4000c1e1100 */
[----:B--2---:R-:W-:-:S04]  /*7d60*/  I2FP.F32.U32 R0, R2 ;  /* 0x0000000200007245 */ /* 0x004fc80000201000 */
[----:B------:R-:W-:-:S04]  /*7d70*/  F2FP.BF16.F32.PACK_AB R0, RZ, R0 ;  /* 0x00000000ff00723e */ /* 0x000fc800000010ff */
[----:B------:R-:W-:Y:S01]  /*7d80*/  PRMT R5, R0, 0x7610, R5 ;  /* 0x0000761000057816 */ /* 0x000fe20000000005 */
[----:B------:R-:W-:Y:S06]  /*7d90*/  BRA `(.L_x_15002) ;  /* 0x0000000c00c47947 */ /* 0x000fec0003800000 */
.L_x_14999:
        /* <DEDUP_REMOVED lines=11> */
.L_x_15004:
[----:B------:R-:W2:Y:S02]  /*7e50*/  LDG.E R2, desc[UR36][R2.64] ;  /* 0x0000002402027981 */ /* 0x000ea4000c1e1900 */
[----:B--2---:R-:W-:-:S04]  /*7e60*/  I2FP.F32.S32 R0, R2 ;  /* 0x0000000200007245 */ /* 0x004fc80000201400 */
[----:B------:R-:W-:-:S04]  /*7e70*/  F2FP.BF16.F32.PACK_AB R0, RZ, R0 ;  /* 0x00000000ff00723e */ /* 0x000fc800000010ff */
[----:B------:R-:W-:Y:S01]  /*7e80*/  PRMT R5, R0, 0x7610, R5 ;  /* 0x0000761000057816 */ /* 0x000fe20000000005 */
[----:B------:R-:W-:Y:S06]  /*7e90*/  BRA `(.L_x_15002) ;  /* 0x0000000c00847947 */ /* 0x000fec0003800000 */
.L_x_15003:
[----:B------:R-:W2:Y:S02]  /*7ea0*/  LDG.E.U16 R2, desc[UR36][R2.64] ;  /* 0x0000002402027981 */ /* 0x000ea4000c1e1500 */
[----:B--2---:R-:W0:Y:S02]  /*7eb0*/  I2F.S16 R0, R2 ;  /* 0x0000000200007306 */ /* 0x004e240000101400 */
[----:B0-----:R-:W-:-:S04]  /*7ec0*/  F2FP.BF16.F32.PACK_AB R0, RZ, R0 ;  /* 0x00000000ff00723e */ /* 0x001fc800000010ff */
[----:B------:R-:W-:Y:S01]  /*7ed0*/  PRMT R5, R0, 0x7610, R5 ;  /* 0x0000761000057816 */ /* 0x000fe20000000005 */
[----:B------:R-:W-:Y:S06]  /*7ee0*/  BRA `(.L_x_15002) ;  /* 0x0000000c00707947 */ /* 0x000fec0003800000 */
.L_x_14998:
        /* <DEDUP_REMOVED lines=9> */
.L_x_15006:
[----:B------:R-:W2:Y:S02]  /*7f80*/  LDG.E.U16 R0, desc[UR36][R2.64] ;  /* 0x0000002402007981 */ /* 0x000ea4000c1e1500 */
[----:B--2---:R-:W-:-:S05]  /*7f90*/  HADD2.F32 R0, -RZ, R0.H0_H0 ;  /* 0x20000000ff007230 */ /* 0x004fca0000004100 */
[----:B------:R-:W-:-:S04]  /*7fa0*/  F2FP.BF16.F32.PACK_AB R0, RZ, R0 ;  /* 0x00000000ff00723e */ /* 0x000fc800000010ff */
[----:B------:R-:W-:Y:S01]  /*7fb0*/  PRMT R5, R0, 0x7610, R5 ;  /* 0x0000761000057816 */ /* 0x000fe20000000005 */
[----:B------:R-:W-:Y:S06]  /*7fc0*/  BRA `(.L_x_15002) ;  /* 0x0000000c00387947 */ /* 0x000fec0003800000 */
.L_x_15005:
        /* <DEDUP_REMOVED lines=9> */
.L_x_15008:
[----:B------:R-:W2:Y:S02]  /*8060*/  LDG.E.U16 R2, desc[UR36][R2.64] ;  /* 0x0000002402027981 */ /* 0x000ea4000c1e1500 */
[----:B--2---:R-:W-:-:S05]  /*8070*/  HADD2.F32 R0, -RZ, R2.H0_H0 ;  /* 0x20000002ff007230 */ /* 0x004fca0000004100 */
[----:B------:R-:W-:-:S04]  /*8080*/  F2FP.BF16.F32.PACK_AB R0, RZ, R0 ;  /* 0x00000000ff00723e */ /* 0x000fc800000010ff */
[----:B------:R-:W-:Y:S01]  /*8090*/  PRMT R5, R0, 0x7610, R5 ;  /* 0x0000761000057816 */ /* 0x000fe20000000005 */
[----:B------:R-:W-:Y:S06]  /*80a0*/  BRA `(.L_x_15002) ;  /* 0x0000000c00007947 */ /* 0x000fec0003800000 */
.L_x_15007:
        /* <DEDUP_REMOVED lines=9> */
.L_x_14997:
        /* <DEDUP_REMOVED lines=14> */
.L_x_15011:
        /* <DEDUP_REMOVED lines=9> */
.L_x_15010:
        /* <DEDUP_REMOVED lines=27> */
.L_x_15013:
        /* <DEDUP_REMOVED lines=15> */
.L_x_15012:
[----:B------:R0:W5:Y:S01]  /*8550*/  LDG.E.U16 R5, desc[UR36][R2.64] ;  /* 0x0000002402057981 */ /* 0x000162000c1e1500 */
[----:B------:R-:W-:Y:S05]  /*8560*/  BRA `(.L_x_15002) ;  /* 0x0000000400d07947 */ /* 0x000fea0003800000 */
.L_x_15009:
        /* <DEDUP_REMOVED lines=13> */
.L_x_15016:
        /* <DEDUP_REMOVED lines=21> */
.L_x_15020:
[----:B------:R-:W-:Y:S05]  /*8790*/  BSYNC B1 ;  /* 0x0000000000017941 */ /* 0x000fea0003800000 */
.L_x_15019:
[----:B------:R-:W-:Y:S01]  /*87a0*/  LEA R3, R0, 0x3b800000, 0x17 ;  /* 0x3b80000000037811 */ /* 0x000fe200078eb8ff */
[----:B------:R-:W-:-:S05]  /*87b0*/  IMAD.SHL.U32 R0, R2, 0x100000, RZ ;  /* 0x0010000002007824 */ /* 0x000fca00078e00ff */
[----:B------:R-:W-:-:S07]  /*87c0*/  LOP3.LUT R0, R3, R0, R4, 0xfe, !PT ;  /* 0x0000000003007212 */ /* 0x000fce00078efe04 */
.L_x_15018:
[----:B------:R-:W-:Y:S05]  /*87d0*/  BSYNC B0 ;  /* 0x0000000000007941 */ /* 0x000fea0003800000 */
.L_x_15017:
[----:B------:R-:W-:-:S04]  /*87e0*/  F2FP.BF16.F32.PACK_AB R0, RZ, R0 ;  /* 0x00000000ff00723e */ /* 0x000fc800000010ff */
[----:B------:R-:W-:Y:S01]  /*87f0*/  PRMT R5, R0, 0x7610, R5 ;  /* 0x0000761000057816 */ /* 0x000fe20000000005 */
[----:B------:R-:W-:Y:S06]  /*8800*/  BRA `(.L_x_15002) ;  /* 0x0000000400287947 */ /* 0x000fec0003800000 */
.L_x_15015:
        /* <DEDUP_REMOVED lines=21> */
.L_x_15024:
[----:B------:R-:W-:Y:S05]  /*8960*/  BSYNC B1 ;  /* 0x0000000000017941 */ /* 0x000fea0003800000 */
.L_x_15023:
[----:B------:R-:W-:Y:S01]  /*8970*/  LEA R3, R0, 0x37800000, 0x17 ;  /* 0x3780000000037811 */ /* 0x000fe200078eb8ff */
[----:B------:R-:W-:-:S05]  /*8980*/  IMAD.SHL.U32 R0, R2, 0x200000, RZ ;  /* 0x0020000002007824 */ /* 0x000fca00078e00ff */
[----:B------:R-:W-:-:S07]  /*8990*/  LOP3.LUT R0, R3, R0, R4, 0xfe, !PT ;  /* 0x0000000003007212 */ /* 0x000fce00078efe04 */
.L_x_15022:
[----:B------:R-:W-:Y:S05]  /*89a0*/  BSYNC B0 ;  /* 0x0000000000007941 */ /* 0x000fea0003800000 */
.L_x_15021:
[----:B------:R-:W-:-:S04]  /*89b0*/  F2FP.BF16.F32.PACK_AB R0, RZ, R0 ;  /* 0x00000000ff00723e */ /* 0x000fc800000010ff */
[----:B------:R-:W-:Y:S01]  /*89c0*/  PRMT R5, R0, 0x7610, R5 ;  /* 0x0000761000057816 */ /* 0x000fe20000000005 */
[----:B------:R-:W-:Y:S06]  /*89d0*/  BRA `(.L_x_15002) ;  /* 0x0000000000b47947 */ /* 0x000fec0003800000 */
.L_x_15014:
        /* <DEDUP_REMOVED lines=14> */
.L_x_15028:
[----:B------:R-:W-:Y:S05]  /*8ac0*/  BSYNC B0 ;  /* 0x0000000000007941 */ /* 0x000fea0003800000 */
.L_x_15027:
[----:B------:R-:W-:-:S04]  /*8ad0*/  F2FP.BF16.F32.PACK_AB R0, RZ, R0 ;  /* 0x00000000ff00723e */ /* 0x000fc800000010ff */
[----:B------:R-:W-:Y:S01]  /*8ae0*/  PRMT R5, R0, 0x7610, R5 ;  /* 0x0000761000057816 */ /* 0x000fe20000000005 */
[----:B------:R-:W-:Y:S06]  /*8af0*/  BRA `(.L_x_15002) ;  /* 0x00000000006c7947 */ /* 0x000fec0003800000 */
.L_x_15001:
        /* <DEDUP_REMOVED lines=16> */
.L_x_15029:
[----:B------:R-:W-:Y:S01]  /*8c00*/  PRMT R5, RZ, 0x7610, R5 ;  /* 0x00007610ff057816 */ /* 0x000fe20000000005 */
[----:B------:R-:W-:Y:S06]  /*8c10*/  BRA `(.L_x_15002) ;  /* 0x0000000000247947 */ /* 0x000fec0003800000 */
.L_x_15026:
[----:B------:R-:W2:Y:S02]  /*8c20*/  LDG.E.64 R2, desc[UR36][R2.64] ;  /* 0x0000002402027981 */ /* 0x000ea4000c1e1b00 */
[----:B--2---:R-:W0:Y:S02]  /*8c30*/  I2F.U64 R0, R2 ;  /* 0x0000000200007312 */ /* 0x004e240000301000 */
[----:B0-----:R-:W-:-:S04]  /*8c40*/  F2FP.BF16.F32.PACK_AB R0, RZ, R0 ;  /* 0x00000000ff00723e */ /* 0x001fc800000010ff */
[----:B------:R-:W-:Y:S01]  /*8c50*/  PRMT R5, R0, 0x7610, R5 ;  /* 0x0000761000057816 */ /* 0x000fe20000000005 */
[----:B------:R-:W-:Y:S06]  /*8c60*/  BRA `(.L_x_15002) ;  /* 0x0000000000107947 */ /* 0x000fec0003800000 */
.L_x_15025:
[----:B------:R-:W2:Y:S02]  /*8c70*/  LDG.E R2, desc[UR36][R2.64] ;  /* 0x0000002402027981 */ /* 0x000ea4000c1e1900 */
[----:B--2---:R-:W-:-:S04]  /*8c80*/  I2FP.F32.U32 R0, R2 ;  /* 0x0000000200007245 */ /* 0x004fc80000201000 */
[----:B------:R-:W-:-:S04]  /*8c90*/  F2FP.BF16.F32.PACK_AB R0, RZ, R0 ;  /* 0x00000000ff00723e */ /* 0x000fc800000010ff */
[----:B------:R-:W-:-:S07]  /*8ca0*/  PRMT R5, R0, 0x7610, R5 ;  /* 0x0000761000057816 */ /* 0x000fce0000000005 */
.L_x_15002:
        /* <DEDUP_REMOVED lines=26> */
.L_x_15033:
[----:B------:R-:W-:-:S06]  /*8e50*/  IMAD.U32 R3, R5, 0x10000, RZ ;  /* 0x0001000005037824 */ /* 0x000fcc00078e00ff */
[----:B------:R-:W0:Y:S02]  /*8e60*/  F2I.S64.TRUNC R2, R3 ;  /* 0x0000000300027311 */ /* 0x000e24000020d900 */
[----:B0-----:R3:W-:Y:S01]  /*8e70*/  STG.E.U8 desc[UR36][R16.64], R2 ;  /* 0x0000000210007986 */ /* 0x0017e2000c101124 */
[----:B------:R-:W-:Y:S05]  /*8e80*/  BRA `(.L_x_15035) ;  /* 0x0000000c00847947 */ /* 0x000fea0003800000 */
.L_x_15032:
        /* <DEDUP_REMOVED lines=10> */
.L_x_15037:
[----:B------:R-:W-:-:S06]  /*8f30*/  IMAD.U32 R5, R5, 0x10000, RZ ;  /* 0x0001000005057824 */ /* 0x000fcc00078e00ff */
[----:B------:R-:W0:Y:S02]  /*8f40*/  F2I.FTZ.TRUNC.NTZ R5, R5 ;  /* 0x0000000500057305 */ /* 0x000e24000021f100 */
[----:B0-----:R2:W-:Y:S01]  /*8f50*/  STG.E desc[UR36][R16.64], R5 ;  /* 0x0000000510007986 */ /* 0x0015e2000c101924 */
[----:B------:R-:W-:Y:S05]  /*8f60*/  BRA `(.L_x_15035) ;  /* 0x0000000c004c7947 */ /* 0x000fea0003800000 */
.L_x_15036:
[----:B------:R-:W-:-:S06]  /*8f70*/  IMAD.U32 R5, R5, 0x10000, RZ ;  /* 0x0001000005057824 */ /* 0x000fcc00078e00ff */
[----:B------:R-:W0:Y:S02]  /*8f80*/  F2I.FTZ.TRUNC.NTZ R5, R5 ;  /* 0x0000000500057305 */ /* 0x000e24000021f100 */
[----:B0-----:R0:W-:Y:S01]  /*8f90*/  STG.E.U16 desc[UR36][R16.64], R5 ;  /* 0x0000000510007986 */ /* 0x0011e2000c101524 */
[----:B------:R-:W-:Y:S05]  /*8fa0*/  BRA `(.L_x_15035) ;  /* 0x0000000c003c7947 */ /* 0x000fea0003800000 */
.L_x_15031:
        /* <DEDUP_REMOVED lines=9> */
.L_x_15039:
[----:B------:R-:W-:-:S05]  /*9040*/  IMAD.U32 R0, R5, 0x10000, RZ ;  /* 0x0001000005007824 */ /* 0x000fca00078e00ff */
[----:B------:R-:W-:-:S05]  /*9050*/  F2FP.F16.F32.PACK_AB R0, RZ, R0 ;  /* 0x00000000ff00723e */ /* 0x000fca00000000ff */
[----:B------:R0:W-:Y:S01]  /*9060*/  STG.E.U16 desc[UR36][R16.64], R0 ;  /* 0x0000000010007986 */ /* 0x0001e2000c101524 */
[----:B------:R-:W-:Y:S05]  /*9070*/  BRA `(.L_x_15035) ;  /* 0x0000000c00087947 */ /* 0x000fea0003800000 */
.L_x_15038:
        /* <DEDUP_REMOVED lines=10> */
.L_x_15041:
[----:B------:R-:W-:-:S05]  /*9120*/  IMAD.U32 R5, R5, 0x10000, RZ ;  /* 0x0001000005057824 */ /* 0x000fca00078e00ff */
[----:B------:R-:W-:-:S04]  /*9130*/  F2FP.F16.F32.PACK_AB R3, RZ, R5 ;  /* 0x00000005ff03723e */ /* 0x000fc800000000ff */
[----:B------:R-:W-:-:S05]  /*9140*/  PRMT R3, R3, 0x5410, RZ ;  /* 0x0000541003037816 */ /* 0x000fca00000000ff */
[----:B------:R0:W-:Y:S01]  /*9150*/  STG.E desc[UR36][R16.64], R3 ;  /* 0x0000000310007986 */ /* 0x0001e2000c101924 */
[----:B------:R-:W-:Y:S05]  /*9160*/  BRA `(.L_x_15035) ;  /* 0x0000000800cc7947 */ /* 0x000fea0003800000 */
.L_x_15040:
[----:B------:R-:W-:-:S04]  /*9170*/  IMAD.U32 R2, R5, 0x10000, RZ ;  /* 0x0001000005027824 */ /* 0x000fc800078e00ff */
[----:B------:R-:W-:-:S06]  /*9180*/  FMUL.FTZ R2, R2, 1 ;  /* 0x3f80000002027820 */ /* 0x000fcc0000410000 */
[----:B------:R-:W0:Y:S02]  /*9190*/  F2F.F64.F32 R2, R2 ;  /* 0x0000000200027310 */ /* 0x000e240000201800 */
[----:B0-----:R0:W-:Y:S01]  /*91a0*/  STG.E.64 desc[UR36][R16.64], R2 ;  /* 0x0000000210007986 */ /* 0x0011e2000c101b24 */
[----:B------:R-:W-:Y:S05]  /*91b0*/  BRA `(.L_x_15035) ;  /* 0x0000000800b87947 */ /* 0x000fea0003800000 */
.L_x_15030:
        /* <DEDUP_REMOVED lines=13> */
.L_x_15044:
[----:B------:R-:W-:Y:S01]  /*9290*/  IMAD.U32 R5, R5, 0x10000, RZ ;  /* 0x0001000005057824 */ /* 0x000fe200078e00ff */
[----:B------:R-:W-:-:S03]  /*92a0*/  CS2R R6, SRZ ;  /* 0x0000000000067805 */ /* 0x000fc6000001ff00 */
[----:B------:R-:W-:-:S06]  /*92b0*/  FMUL.FTZ R5, R5, 1 ;  /* 0x3f80000005057820 */ /* 0x000fcc0000410000 */
[----:B------:R-:W0:Y:S02]  /*92c0*/  F2F.F64.F32 R4, R5 ;  /* 0x0000000500047310 */ /* 0x000e240000201800 */
[----:B0-----:R0:W-:Y:S01]  /*92d0*/  STG.E.128 desc[UR36][R16.64], R4 ;  /* 0x0000000410007986 */ /* 0x0011e2000c101d24 */
[----:B------:R-:W-:Y:S05]  /*92e0*/  BRA `(.L_x_15035) ;  /* 0x00000008006c7947 */ /* 0x000fea0003800000 */
.L_x_15043:
        /* <DEDUP_REMOVED lines=21> */
.L_x_15048:
[----:B------:R-:W-:Y:S05]  /*9440*/  BSYNC B0 ;  /* 0x0000000000007941 */ /* 0x000fea0003800000 */
.L_x_15047:
[----:B------:R-:W-:-:S05]  /*9450*/  LOP3.LUT R3, R0, R3, RZ, 0xfc, !PT ;  /* 0x0000000300037212 */ /* 0x000fca00078efcff */
[----:B------:R0:W-:Y:S01]  /*9460*/  STG.E.U8 desc[UR36][R16.64], R3 ;  /* 0x0000000310007986 */ /* 0x0001e2000c101124 */
[----:B------:R-:W-:Y:S05]  /*9470*/  BRA `(.L_x_15035) ;  /* 0x0000000800087947 */ /* 0x000fea0003800000 */
.L_x_15046:
        /* <DEDUP_REMOVED lines=13> */
.L_x_15050:
[----:B------:R-:W-:Y:S01]  /*9550*/  IMAD.MOV.U32 R0, RZ, RZ, 0x7f ;  /* 0x0000007fff007424 */ /* 0x000fe200078e00ff */
[----:B------:R-:W-:-:S04]  /*9560*/  ISETP.GT.U32.AND P0, PT, R2, 0x7f800000, PT ;  /* 0x7f8000000200780c */ /* 0x000fc80003f04070 */
[----:B------:R-:W-:-:S09]  /*9570*/  SEL R0, R0, 0x7c, P0 ;  /* 0x0000007c00007807 */ /* 0x000fd20000000000 */
.L_x_15051:
[----:B------:R-:W-:Y:S05]  /*9580*/  BSYNC B0 ;  /* 0x0000000000007941 */ /* 0x000fea0003800000 */
.L_x_15049:
[----:B------:R-:W-:-:S04]  /*9590*/  LOP3.LUT R2, R5, 0x80000000, RZ, 0xc0, !PT ;  /* 0x8000000005027812 */ /* 0x000fc800078ec0ff */
[----:B------:R-:W-:-:S04]  /*95a0*/  SHF.R.U32.HI R3, RZ, 0x18, R2 ;  /* 0x00000018ff037819 */ /* 0x000fc80000011602 */
[----:B------:R-:W-:-:S05]  /*95b0*/  LOP3.LUT R3, R0, R3, RZ, 0xfc, !PT ;  /* 0x0000000300037212 */ /* 0x000fca00078efcff */
[----:B------:R0:W-:Y:S01]  /*95c0*/  STG.E.U8 desc[UR36][R16.64], R3 ;  /* 0x0000000310007986 */ /* 0x0001e2000c101124 */
[----:B------:R-:W-:Y:S05]  /*95d0*/  BRA `(.L_x_15035) ;  /* 0x0000000400b07947 */ /* 0x000fea0003800000 */
.L_x_15045:
[----:B------:R0:W-:Y:S01]  /*95e0*/  STG.E.U16 desc[UR36][R16.64], R5 ;  /* 0x0000000510007986 */ /* 0x0001e2000c101524 */
[----:B------:R-:W-:Y:S05]  /*95f0*/  BRA `(.L_x_15035) ;  /* 0x0000000400a87947 */ /* 0x000fea0003800000 */
.L_x_15042:
        /* <DEDUP_REMOVED lines=12> */
.L_x_15054:
        /* <DEDUP_REMOVED lines=17> */
.L_x_15057:
[----:B------:R-:W-:-:S04]  /*97d0*/  LOP3.LUT R2, R5, 0x80000000, RZ, 0xc0, !PT ;  /* 0x8000000005027812 */ /* 0x000fc800078ec0ff */
[----:B------:R-:W-:-:S04]  /*97e0*/  SHF.R.U32.HI R3, RZ, 0x18, R2 ;  /* 0x00000018ff037819 */ /* 0x000fc80000011602 */
[----:B------:R-:W-:-:S04]  /*97f0*/  LOP3.LUT R0, R0, R3, RZ, 0xfc, !PT ;  /* 0x0000000300007212 */ /* 0x000fc800078efcff */
[----:B------:R-:W-:-:S07]  /*9800*/  PRMT R8, R0, 0x7610, R8 ;  /* 0x0000761000087816 */ /* 0x000fce0000000008 */
.L_x_15056:
[----:B------:R-:W-:Y:S05]  /*9810*/  BSYNC B0 ;  /* 0x0000000000007941 */ /* 0x000fea0003800000 */
.L_x_15055:
[----:B------:R0:W-:Y:S01]  /*9820*/  STG.E.U8 desc[UR36][R16.64], R8 ;  /* 0x0000000810007986 */ /* 0x0001e2000c101124 */
[----:B------:R-:W-:Y:S05]  /*9830*/  BRA `(.L_x_15035) ;  /* 0x0000000400187947 */ /* 0x000fea0003800000 */
.L_x_15053:
        /* <DEDUP_REMOVED lines=17> */
.L_x_15060:
[----:B------:R-:W-:-:S04]  /*9950*/  LOP3.LUT R2, R5, 0x80000000, RZ, 0xc0, !PT ;  /* 0x8000000005027812 */ /* 0x000fc800078ec0ff */
[----:B------:R-:W-:-:S04]  /*9960*/  SHF.R.U32.HI R3, RZ, 0x18, R2 ;  /* 0x00000018ff037819 */ /* 0x000fc80000011602 */
[----:B------:R-:W-:-:S04]  /*9970*/  LOP3.LUT R0, R0, R3, RZ, 0xfc, !PT ;  /* 0x0000000300007212 */ /* 0x000fc800078efcff */
[----:B------:R-:W-:-:S07]  /*9980*/  PRMT R8, R0, 0x7610, R8 ;  /* 0x0000761000087816 */ /* 0x000fce0000000008 */
.L_x_15059:
[----:B------:R-:W-:Y:S05]  /*9990*/  BSYNC B0 ;  /* 0x0000000000007941 */ /* 0x000fea0003800000 */
.L_x_15058:
[----:B------:R0:W-:Y:S01]  /*99a0*/  STG.E.U8 desc[UR36][R16.64], R8 ;  /* 0x0000000810007986 */ /* 0x0001e2000c101124 */
[----:B------:R-:W-:Y:S05]  /*99b0*/  BRA `(.L_x_15035) ;  /* 0x0000000000b87947 */ /* 0x000fea0003800000 */
.L_x_15052:
        /* <DEDUP_REMOVED lines=22> */
.L_x_15034:
        /* <DEDUP_REMOVED lines=16> */
.L_x_15063:
[----:B------:R-:W-:Y:S05]  /*9c20*/  BRA `(.L_x_15035) ;  /* 0x00000000001c7947 */ /* 0x000fea0003800000 */
.L_x_15062:
[----:B------:R-:W-:-:S06]  /*9c30*/  IMAD.U32 R2, R5, 0x10000, RZ ;  /* 0x0001000005027824 */ /* 0x000fcc00078e00ff */
[----:B------:R-:W0:Y:S02]  /*9c40*/  F2I.U64.TRUNC R2, R2 ;  /* 0x0000000200027311 */ /* 0x000e24000020d800 */
[----:B0-----:R0:W-:Y:S01]  /*9c50*/  STG.E.64 desc[UR36][R16.64], R2 ;  /* 0x0000000210007986 */ /* 0x0011e2000c101b24 */
[----:B------:R-:W-:Y:S05]  /*9c60*/  BRA `(.L_x_15035) ;  /* 0x00000000000c7947 */ /* 0x000fea0003800000 */
.L_x_15061:
[----:B------:R-:W-:-:S06]  /*9c70*/  IMAD.U32 R5, R5, 0x10000, RZ ;  /* 0x0001000005057824 */ /* 0x000fcc00078e00ff */
[----:B------:R-:W0:Y:S02]  /*9c80*/  F2I.FTZ.U32.TRUNC.NTZ R5, R5 ;  /* 0x0000000500057305 */ /* 0x000e24000021f000 */
[----:B0-----:R0:W-:Y:S02]  /*9c90*/  STG.E desc[UR36][R16.64], R5 ;  /* 0x0000000510007986 */ /* 0x0011e4000c101924 */
.L_x_15035:
[----:B------:R-:W-:-:S07]  /*9ca0*/  VIADD R19, R19, 0x80 ;  /* 0x0000008013137836 */ /* 0x000fce0000000000 */
.L_x_14995:
[----:B------:R-:W-:Y:S05]  /*9cb0*/  BSYNC B6 ;  /* 0x0000000000067941 */ /* 0x000fea0003800000 */
.L_x_14994:
        /* <DEDUP_REMOVED lines=306> */
.L_x_15064:
        /* <DEDUP_REMOVED lines=23> */
.L_x_15068:
[----:B------:R-:W2:Y:S02]  /*b150*/  LDG.E.U8 R2, desc[UR36][R2.64] ;  /* 0x0000002402027981 */ /* 0x000ea4000c1e1100 */
[----:B--2---:R-:W-:-:S04]  /*b160*/  I2FP.F32.U32 R0, R2 ;  /* 0x0000000200007245 */ /* 0x004fc80000201000 */
[----:B------:R-:W-:-:S04]  /*b170*/  F2FP.BF16.F32.PACK_AB R0, RZ, R0 ;  /* 0x00000000ff00723e */ /* 0x000fc800000010ff */
[----:B------:R-:W-:Y:S01]  /*b180*/  PRMT R5, R0, 0x7610, R5 ;  /* 0x0000761000057816 */ /* 0x000fe20000000005 */
[----:B------:R-:W-:Y:S06]  /*b190*/  BRA `(.L_x_15070) ;  /* 0x0000000c00c47947 */ /* 0x000fec0003800000 */
.L_x_15067:
        /* <DEDUP_REMOVED lines=11> */
.L_x_15072:
[----:B------:R-:W2:Y:S02]  /*b250*/  LDG.E R2, desc[UR36][R2.64] ;  /* 0x0000002402027981 */ /* 0x000ea4000c1e1900 */
[----:B--2---:R-:W-:-:S04]  /*b260*/  I2FP.F32.S32 R0, R2 ;  /* 0x0000000200007245 */ /* 0x004fc80000201400 */
[----:B------:R-:W-:-:S04]  /*b270*/  F2FP.BF16.F32.PACK_AB R0, RZ, R0 ;  /* 0x00000000ff00723e */ /* 0x000fc800000010ff */
[----:B------:R-:W-:Y:S01]  /*b280*/  PRMT R5, R0, 0x7610, R5 ;  /* 0x0000761000057816 */ /* 0x000fe20000000005 */
[----:B------:R-:W-:Y:S06]  /*b290*/  BRA `(.L_x_15070) ;  /* 0x0000000c00847947 */ /* 0x000fec0003800000 */
.L_x_15071:
[----:B------:R-:W2:Y:S02]  /*b2a0*/  LDG.E.U16 R2, desc[UR36][R2.64] ;  /* 0x0000002402027981 */ /* 0x000ea4000c1e1500 */
[----:B--2---:R-:W0:Y:S02]  /*b2b0*/  I2F.S16 R0, R2 ;  /* 0x0000000200007306 */ /* 0x004e240000101400 */
[----:B0-----:R-:W-:-:S04]  /*b2c0*/  F2FP.BF16.F32.PACK_AB R0, RZ, R0 ;  /* 0x00000000ff00723e */ /* 0x001fc800000010ff */
[----:B------:R-:W-:Y:S01]  /*b2d0*/  PRMT R5, R0, 0x7610, R5 ;  /* 0x0000761000057816 */ /* 0x000fe20000000005 */
[----:B------:R-:W-:Y:S06]  /*b2e0*/  BRA `(.L_x_15070) ;  /* 0x0000000c00707947 */ /* 0x000fec0003800000 */
.L_x_15066:
        /* <DEDUP_REMOVED lines=9> */
.L_x_15074:
[----:B------:R-:W2:Y:S02]  /*b380*/  LDG.E.U16 R0, desc[UR36][R2.64] ;  /* 0x0000002402007981 */ /* 0x000ea4000c1e1500 */
[----:B--2---:R-:W-:-:S05]  /*b390*/  HADD2.F32 R0, -RZ, R0.H0_H0 ;  /* 0x20000000ff007230 */ /* 0x004fca0000004100 */
[----:B------:R-:W-:-:S04]  /*b3a0*/  F2FP.BF16.F32.PACK_AB R0, RZ, R0 ;  /* 0x00000000ff00723e */ /* 0x000fc800000010ff */
[----:B------:R-:W-:Y:S01]  /*b3b0*/  PRMT R5, R0, 0x7610, R5 ;  /* 0x0000761000057816 */ /* 0x000fe20000000005 */
[----:B------:R-:W-:Y:S06]  /*b3c0*/  BRA `(.L_x_15070) ;  /* 0x0000000c00387947 */ /* 0x000fec0003800000 */
.L_x_15073:
        /* <DEDUP_REMOVED lines=9> */
.L_x_15076:
[----:B------:R-:W2:Y:S02]  /*b460*/  LDG.E.U16 R2, desc[UR36][R2.64] ;  /* 0x0000002402027981 */ /* 0x000ea4000c1e1500 */
[----:B--2---:R-:W-:-:S05]  /*b470*/  HADD2.F32 R0, -RZ, R2.H0_H0 ;  /* 0x20000002ff007230 */ /* 0x004fca0000004100 */
[----:B------:R-:W-:-:S04]  /*b480*/  F2FP.BF16.F32.PACK_AB R0, RZ, R0 ;  /* 0x00000000ff00723e */ /* 0x000fc800000010ff */
[----:B------:R-:W-:Y:S01]  /*b490*/  PRMT R5, R0, 0x7610, R5 ;  /* 0x0000761000057816 */ /* 0x000fe20000000005 */
[----:B------:R-:W-:Y:S06]  /*b4a0*/  BRA `(.L_x_15070) ;  /* 0x0000000c00007947 */ /* 0x000fec0003800000 */
.L_x_15075:
        /* <DEDUP_REMOVED lines=9> */
.L_x_15065:
        /* <DEDUP_REMOVED lines=14> */
.L_x_15079:
        /* <DEDUP_REMOVED lines=9> */
.L_x_15078:
        /* <DEDUP_REMOVED lines=27> */
.L_x_15081:
        /* <DEDUP_REMOVED lines=15> */
.L_x_15080:
[----:B------:R0:W5:Y:S01]  /*b950*/  LDG.E.U16 R5, desc[UR36][R2.64] ;  /* 0x0000002402057981 */ /* 0x000162000c1e1500 */
[----:B------:R-:W-:Y:S05]  /*b960*/  BRA `(.L_x_15070) ;  /* 0x0000000400d07947 */ /* 0x000fea0003800000 */
.L_x_15077:
        /* <DEDUP_REMOVED lines=13> */
.L_x_15084:
        /* <DEDUP_REMOVED lines=21> */
.L_x_15088:
[----:B------:R-:W-:Y:S05]  /*bb90*/  BSYNC B1 ;  /* 0x0000000000017941 */ /* 0x000fea0003800000 */
.L_x_15087:
[----:B------:R-:W-:Y:S01]  /*bba0*/  LEA R3, R0, 0x3b800000, 0x17 ;  /* 0x3b80000000037811 */ /* 0x000fe200078eb8ff */
[----:B------:R-:W-:-:S05]  /*bbb0*/  IMAD.SHL.U32 R0, R2, 0x100000, RZ ;  /* 0x0010000002007824 */ /* 0x000fca00078e00ff */
[----:B------:R-:W-:-:S07]  /*bbc0*/  LOP3.LUT R0, R3, R0, R4, 0xfe, !PT ;  /* 0x0000000003007212 */ /* 0x000fce00078efe04 */
.L_x_15086:
[----:B------:R-:W-:Y:S05]  /*bbd0*/  BSYNC B0 ;  /* 0x0000000000007941 */ /* 0x000fea0003800000 */
.L_x_15085:
[----:B------:R-:W-:-:S04]  /*bbe0*/  F2FP.BF16.F32.PACK_AB R0, RZ, R0 ;  /* 0x00000000ff00723e */ /* 0x000fc800000010ff */
[----:B------:R-:W-:Y:S01]  /*bbf0*/  PRMT R5, R0, 0x7610, R5 ;  /* 0x0000761000057816 */ /* 0x000fe20000000005 */
[----:B------:R-:W-:Y:S06]  /*bc00*/  BRA `(.L_x_15070) ;  /* 0x0000000400287947 */ /* 0x000fec0003800000 */
.L_x_15083:
        /* <DEDUP_REMOVED lines=21> */
.L_x_15092:
[----:B------:R-:W-:Y:S05]  /*bd60*/  BSYNC B1 ;  /* 0x0000000000017941 */ /* 0x000fea0003800000 */
.L_x_15091:
[----:B------:R-:W-:Y:S01]  /*bd70*/  LEA R3, R0, 0x37800000, 0x17 ;  /* 0x3780000000037811 */ /* 0x000fe200078eb8ff */
[----:B------:R-:W-:-:S05]  /*bd80*/  IMAD.SHL.U32 R0, R2, 0x200000, RZ ;  /* 0x0020000002007824 */ /* 0x000fca00078e00ff */
[----:B------:R-:W-:-:S07]  /*bd90*/  LOP3.LUT R0, R3, R0, R4, 0xfe, !PT ;  /* 0x0000000003007212 */ /* 0x000fce00078efe04 */
.L_x_15090:
[----:B------:R-:W-:Y:S05]  /*bda0*/  BSYNC B0 ;  /* 0x0000000000007941 */ /* 0x000fea0003800000 */
.L_x_15089:
[----:B------:R-:W-:-:S04]  /*bdb0*/  F2FP.BF16.F32.PACK_AB R0, RZ, R0 ;  /* 0x00000000ff00723e */ /* 0x000fc800000010ff */
[----:B------:R-:W-:Y:S01]  /*bdc0*/  PRMT R5, R0, 0x7610, R5 ;  /* 0x0000761000057816 */ /* 0x000fe20000000005 */
[----:B------:R-:W-:Y:S06]  /*bdd0*/  BRA `(.L_x_15070) ;  /* 0x0000000000b47947 */ /* 0x000fec0003800000 */
.L_x_15082:
        /* <DEDUP_REMOVED lines=14> */
.L_x_15096:
[----:B------:R-:W-:Y:S05]  /*bec0*/  BSYNC B0 ;  /* 0x0000000000007941 */ /* 0x000fea0003800000 */
.L_x_15095:
[----:B------:R-:W-:-:S04]  /*bed0*/  F2FP.BF16.F32.PACK_AB R0, RZ, R0 ;  /* 0x00000000ff00723e */ /* 0x000fc800000010ff */
[----:B------:R-:W-:Y:S01]  /*bee0*/  PRMT R5, R0, 0x7610, R5 ;  /* 0x0000761000057816 */ /* 0x000fe20000000005 */
[----:B------:R-:W-:Y:S06]  /*bef0*/  BRA `(.L_x_15070) ;  /* 0x00000000006c7947 */ /* 0x000fec0003800000 */
.L_x_15069:
        /* <DEDUP_REMOVED lines=16> */
.L_x_15097:
[----:B------:R-:W-:Y:S01]  /*c000*/  PRMT R5, RZ, 0x7610, R5 ;  /* 0x00007610ff057816 */ /* 0x000fe20000000005 */
[----:B------:R-:W-:Y:S06]  /*c010*/  BRA `(.L_x_15070) ;  /* 0x0000000000247947 */ /* 0x000fec0003800000 */
.L_x_15094:
[----:B------:R-:W2:Y:S02]  /*c020*/  LDG.E.64 R2, desc[UR36][R2.64] ;  /* 0x0000002402027981 */ /* 0x000ea4000c1e1b00 */
[----:B--2---:R-:W0:Y:S02]  /*c030*/  I2F.U64 R0, R2 ;  /* 0x0000000200007312 */ /* 0x004e240000301000 */
[----:B0-----:R-:W-:-:S04]  /*c040*/  F2FP.BF16.F32.PACK_AB R0, RZ, R0 ;  /* 0x00000000ff00723e */ /* 0x001fc800000010ff */
[----:B------:R-:W-:Y:S01]  /*c050*/  PRMT R5, R0, 0x7610, R5 ;  /* 0x0000761000057816 */ /* 0x000fe20000000005 */
[----:B------:R-:W-:Y:S06]  /*c060*/  BRA `(.L_x_15070) ;  /* 0x0000000000107947 */ /* 0x000fec0003800000 */
.L_x_15093:
[----:B------:R-:W2:Y:S02]  /*c070*/  LDG.E R2, desc[UR36][R2.64] ;  /* 0x0000002402027981 */ /* 0x000ea4000c1e1900 */
[----:B--2---:R-:W-:-:S04]  /*c080*/  I2FP.F32.U32 R0, R2 ;  /* 0x0000000200007245 */ /* 0x004fc80000201000 */
[----:B------:R-:W-:-:S04]  /*c090*/  F2FP.BF16.F32.PACK_AB R0, RZ, R0 ;  /* 0x00000000ff00723e */ /* 0x000fc800000010ff */
[----:B------:R-:W-:-:S07]  /*c0a0*/  PRMT R5, R0, 0x7610, R5 ;  /* 0x0000761000057816 */ /* 0x000fce0000000005 */
.L_x_15070:
        /* <DEDUP_REMOVED lines=26> */
.L_x_15101:
[----:B------:R-:W-:-:S06]  /*c250*/  IMAD.U32 R3, R5, 0x10000, RZ ;  /* 0x0001000005037824 */ /* 0x000fcc00078e00ff */
[----:B------:R-:W0:Y:S02]  /*c260*/  F2I.S64.TRUNC R2, R3 ;  /* 0x0000000300027311 */ /* 0x000e24000020d900 */
[----:B0-----:R-:W-:Y:S01]  /*c270*/  STG.E.U8 desc[UR36][R16.64], R2 ;  /* 0x0000000210007986 */ /* 0x001fe2000c101124 */
[----:B------:R-:W-:Y:S05]  /*c280*/  EXIT ;  /* 0x000000000000794d */ /* 0x000fea0003800000 */
.L_x_15100:
        /* <DEDUP_REMOVED lines=10> */
.L_x_15104:
[----:B------:R-:W-:-:S06]  /*c330*/  IMAD.U32 R5, R5, 0x10000, RZ ;  /* 0x0001000005057824 */ /* 0x000fcc00078e00ff */
[----:B------:R-:W0:Y:S02]  /*c340*/  F2I.FTZ.TRUNC.NTZ R5, R5 ;  /* 0x0000000500057305 */ /* 0x000e24000021f100 */
[----:B0-----:R-:W-:Y:S01]  /*c350*/  STG.E desc[UR36][R16.64], R5 ;  /* 0x0000000510007986 */ /* 0x001fe2000c101924 */
[----:B------:R-:W-:Y:S05]  /*c360*/  EXIT ;  /* 0x000000000000794d */ /* 0x000fea0003800000 */
.L_x_15103:
[----:B------:R-:W-:-:S06]  /*c370*/  IMAD.U32 R5, R5, 0x10000, RZ ;  /* 0x0001000005057824 */ /* 0x000fcc00078e00ff */
[----:B------:R-:W0:Y:S02]  /*c380*/  F2I.FTZ.TRUNC.NTZ R5, R5 ;  /* 0x0000000500057305 */ /* 0x000e24000021f100 */
[----:B0-----:R-:W-:Y:S01]  /*c390*/  STG.E.U16 desc[UR36][R16.64], R5 ;  /* 0x0000000510007986 */ /* 0x001fe2000c101524 */
[----:B------:R-:W-:Y:S05]  /*c3a0*/  EXIT ;  /* 0x000000000000794d */ /* 0x000fea0003800000 */
.L_x_15099:
        /* <DEDUP_REMOVED lines=9> */
.L_x_15106:
[----:B------:R-:W-:-:S05]  /*c440*/  IMAD.U32 R0, R5, 0x10000, RZ ;  /* 0x0001000005007824 */ /* 0x000fca00078e00ff */
[----:B------:R-:W-:-:S05]  /*c450*/  F2FP.F16.F32.PACK_AB R0, RZ, R0 ;  /* 0x00000000ff00723e */ /* 0x000fca00000000ff */
[----:B------:R-:W-:Y:S01]  /*c460*/  STG.E.U16 desc[UR36][R16.64], R0 ;  /* 0x0000000010007986 */ /* 0x000fe2000c101524 */
[----:B------:R-:W-:Y:S05]  /*c470*/  EXIT ;  /* 0x000000000000794d */ /* 0x000fea0003800000 */
.L_x_15105:
        /* <DEDUP_REMOVED lines=10> */
.L_x_15108:
[----:B------:R-:W-:-:S05]  /*c520*/  IMAD.U32 R5, R5, 0x10000, RZ ;  /* 0x0001000005057824 */ /* 0x000fca00078e00ff */
[----:B------:R-:W-:-:S04]  /*c530*/  F2FP.F16.F32.PACK_AB R3, RZ, R5 ;  /* 0x00000005ff03723e */ /* 0x000fc800000000ff */
[----:B------:R-:W-:-:S05]  /*c540*/  PRMT R3, R3, 0x5410, RZ ;  /* 0x0000541003037816 */ /* 0x000fca00000000ff */
[----:B------:R-:W-:Y:S01]  /*c550*/  STG.E desc[UR36][R16.64], R3 ;  /* 0x0000000310007986 */ /* 0x000fe2000c101924 */
[----:B------:R-:W-:Y:S05]  /*c560*/  EXIT ;  /* 0x000000000000794d */ /* 0x000fea0003800000 */
.L_x_15107:
[----:B------:R-:W-:-:S04]  /*c570*/  IMAD.U32 R2, R5, 0x10000, RZ ;  /* 0x0001000005027824 */ /* 0x000fc800078e00ff */
[----:B------:R-:W-:-:S06]  /*c580*/  FMUL.FTZ R2, R2, 1 ;  /* 0x3f80000002027820 */ /* 0x000fcc0000410000 */
[----:B------:R-:W0:Y:S02]  /*c590*/  F2F.F64.F32 R2, R2 ;  /* 0x0000000200027310 */ /* 0x000e240000201800 */
[----:B0-----:R-:W-:Y:S01]  /*c5a0*/  STG.E.64 desc[UR36][R16.64], R2 ;  /* 0x0000000210007986 */ /* 0x001fe2000c101b24 */
[----:B------:R-:W-:Y:S05]  /*c5b0*/  EXIT ;  /* 0x000000000000794d */ /* 0x000fea0003800000 */
.L_x_15098:
        /* <DEDUP_REMOVED lines=13> */
.L_x_15111:
[----:B------:R-:W-:Y:S01]  /*c690*/  IMAD.U32 R5, R5, 0x10000, RZ ;  /* 0x0001000005057824 */ /* 0x000fe200078e00ff */
[----:B------:R-:W-:-:S03]  /*c6a0*/  CS2R R6, SRZ ;  /* 0x0000000000067805 */ /* 0x000fc6000001ff00 */
[----:B------:R-:W-:-:S06]  /*c6b0*/  FMUL.FTZ R5, R5, 1 ;  /* 0x3f80000005057820 */ /* 0x000fcc0000410000 */
[----:B------:R-:W0:Y:S02]  /*c6c0*/  F2F.F64.F32 R4, R5 ;  /* 0x0000000500047310 */ /* 0x000e240000201800 */
[----:B0-----:R-:W-:Y:S01]  /*c6d0*/  STG.E.128 desc[UR36][R16.64], R4 ;  /* 0x0000000410007986 */ /* 0x001fe2000c101d24 */
[----:B------:R-:W-:Y:S05]  /*c6e0*/  EXIT ;  /* 0x000000000000794d */ /* 0x000fea0003800000 */
.L_x_15110:
        /* <DEDUP_REMOVED lines=21> */
.L_x_15115:
[----:B------:R-:W-:Y:S05]  /*c840*/  BSYNC B0 ;  /* 0x0000000000007941 */ /* 0x000fea0003800000 */
.L_x_15114:
[----:B------:R-:W-:-:S05]  /*c850*/  LOP3.LUT R3, R0, R3, RZ, 0xfc, !PT ;  /* 0x0000000300037212 */ /* 0x000fca00078efcff */
[----:B------:R-:W-:Y:S01]  /*c860*/  STG.E.U8 desc[UR36][R16.64], R3 ;  /* 0x0000000310007986 */ /* 0x000fe2000c101124 */
[----:B------:R-:W-:Y:S05]  /*c870*/  EXIT ;  /* 0x000000000000794d */ /* 0x000fea0003800000 */
.L_x_15113:
        /* <DEDUP_REMOVED lines=13> */
.L_x_15117:
[----:B------:R-:W-:Y:S01]  /*c950*/  IMAD.MOV.U32 R0, RZ, RZ, 0x7f ;  /* 0x0000007fff007424 */ /* 0x000fe200078e00ff */
[----:B------:R-:W-:-:S04]  /*c960*/  ISETP.GT.U32.AND P0, PT, R2, 0x7f800000, PT ;  /* 0x7f8000000200780c */ /* 0x000fc80003f04070 */
[----:B------:R-:W-:-:S09]  /*c970*/  SEL R0, R0, 0x7c, P0 ;  /* 0x0000007c00007807 */ /* 0x000fd20000000000 */
.L_x_15118:
[----:B------:R-:W-:Y:S05]  /*c980*/  BSYNC B0 ;  /* 0x0000000000007941 */ /* 0x000fea0003800000 */
.L_x_15116:
[----:B------:R-:W-:-:S04]  /*c990*/  LOP3.LUT R2, R5, 0x80000000, RZ, 0xc0, !PT ;  /* 0x8000000005027812 */ /* 0x000fc800078ec0ff */
[----:B------:R-:W-:-:S04]  /*c9a0*/  SHF.R.U32.HI R3, RZ, 0x18, R2 ;  /* 0x00000018ff037819 */ /* 0x000fc80000011602 */
[----:B------:R-:W-:-:S05]  /*c9b0*/  LOP3.LUT R3, R0, R3, RZ, 0xfc, !PT ;  /* 0x0000000300037212 */ /* 0x000fca00078efcff */
[----:B------:R-:W-:Y:S01]  /*c9c0*/  STG.E.U8 desc[UR36][R16.64], R3 ;  /* 0x0000000310007986 */ /* 0x000fe2000c101124 */
[----:B------:R-:W-:Y:S05]  /*c9d0*/  EXIT ;  /* 0x000000000000794d */ /* 0x000fea0003800000 */
.L_x_15112:
[----:B------:R-:W-:Y:S01]  /*c9e0*/  STG.E.U16 desc[UR36][R16.64], R5 ;  /* 0x0000000510007986 */ /* 0x000fe2000c101524 */
[----:B------:R-:W-:Y:S05]  /*c9f0*/  EXIT ;  /* 0x000000000000794d */ /* 0x000fea0003800000 */
.L_x_15109:
        /* <DEDUP_REMOVED lines=12> */
.L_x_15121:
        /* <DEDUP_REMOVED lines=17> */
.L_x_15124:
[----:B------:R-:W-:-:S04]  /*cbd0*/  LOP3.LUT R2, R5, 0x80000000, RZ, 0xc0, !PT ;  /* 0x8000000005027812 */ /* 0x000fc800078ec0ff */
[----:B------:R-:W-:-:S04]  /*cbe0*/  SHF.R.U32.HI R3, RZ, 0x18, R2 ;  /* 0x00000018ff037819 */ /* 0x000fc80000011602 */
[----:B------:R-:W-:-:S04]  /*cbf0*/  LOP3.LUT R0, R0, R3, RZ, 0xfc, !PT ;  /* 0x0000000300007212 */ /* 0x000fc800078efcff */
[----:B------:R-:W-:-:S07]  /*cc00*/  PRMT R8, R0, 0x7610, R8 ;  /* 0x0000761000087816 */ /* 0x000fce0000000008 */
.L_x_15123:
[----:B------:R-:W-:Y:S05]  /*cc10*/  BSYNC B0 ;  /* 0x0000000000007941 */ /* 0x000fea0003800000 */
.L_x_15122:
[----:B------:R-:W-:Y:S01]  /*cc20*/  STG.E.U8 desc[UR36][R16.64], R8 ;  /* 0x0000000810007986 */ /* 0x000fe2000c101124 */
[----:B------:R-:W-:Y:S05]  /*cc30*/  EXIT ;  /* 0x000000000000794d */ /* 0x000fea0003800000 */
.L_x_15120:
        /* <DEDUP_REMOVED lines=17> */
.L_x_15127:
[----:B------:R-:W-:-:S04]  /*cd50*/  LOP3.LUT R2, R5, 0x80000000, RZ, 0xc0, !PT ;  /* 0x8000000005027812 */ /* 0x000fc800078ec0ff */
[----:B------:R-:W-:-:S04]  /*cd60*/  SHF.R.U32.HI R3, RZ, 0x18, R2 ;  /* 0x00000018ff037819 */ /* 0x000fc80000011602 */
[----:B------:R-:W-:-:S04]  /*cd70*/  LOP3.LUT R0, R0, R3, RZ, 0xfc, !PT ;  /* 0x0000000300007212 */ /* 0x000fc800078efcff */
[----:B------:R-:W-:-:S07]  /*cd80*/  PRMT R8, R0, 0x7610, R8 ;  /* 0x0000761000087816 */ /* 0x000fce0000000008 */
.L_x_15126:
[----:B------:R-:W-:Y:S05]  /*cd90*/  BSYNC B0 ;  /* 0x0000000000007941 */ /* 0x000fea0003800000 */
.L_x_15125:
[----:B------:R-:W-:Y:S01]  /*cda0*/  STG.E.U8 desc[UR36][R16.64], R8 ;  /* 0x0000000810007986 */ /* 0x000fe2000c101124 */
[----:B------:R-:W-:Y:S05]  /*cdb0*/  EXIT ;  /* 0x000000000000794d */ /* 0x000fea0003800000 */
.L_x_15119:
        /* <DEDUP_REMOVED lines=22> */
.L_x_15102:
        /* <DEDUP_REMOVED lines=16> */
.L_x_15130:
[----:B------:R-:W-:Y:S05]  /*d020*/  EXIT ;  /* 0x000000000000794d */ /* 0x000fea0003800000 */
.L_x_15129:
[----:B------:R-:W-:-:S06]  /*d030*/  IMAD.U32 R2, R5, 0x10000, RZ ;  /* 0x0001000005027824 */ /* 0x000fcc00078e00ff */
[----:B------:R-:W0:Y:S02]  /*d040*/  F2I.U64.TRUNC R2, R2 ;  /* 0x0000000200027311 */ /* 0x000e24000020d800 */
[----:B0-----:R-:W-:Y:S01]  /*d050*/  STG.E.64 desc[UR36][R16.64], R2 ;  /* 0x0000000210007986 */ /* 0x001fe2000c101b24 */
[----:B------:R-:W-:Y:S05]  /*d060*/  EXIT ;  /* 0x000000000000794d */ /* 0x000fea0003800000 */
.L_x_15128:
[----:B------:R-:W-:-:S06]  /*d070*/  IMAD.U32 R5, R5, 0x10000, RZ ;  /* 0x0001000005057824 */ /* 0x000fcc00078e00ff */
[----:B------:R-:W0:Y:S02]  /*d080*/  F2I.FTZ.U32.TRUNC.NTZ R5, R5 ;  /* 0x0000000500057305 */ /* 0x000e24000021f000 */
[----:B0-----:R-:W-:Y:S01]  /*d090*/  STG.E desc[UR36][R16.64], R5 ;  /* 0x0000000510007986 */ /* 0x001fe2000c101924 */
[----:B------:R-:W-:Y:S05]  /*d0a0*/  EXIT ;  /* 0x000000000000794d */ /* 0x000fea0003800000 */
.L_x_15131:
        /* <DEDUP_REMOVED lines=13> */
.L_x_36284:


//--------------------- .text._ZN2at6native27unrolled_elementwise_kernelIZZZNS0_17clamp_kernel_cudaERNS_18TensorIteratorBaseERKN3c106ScalarES7_ENKUlvE_clEvENKUlvE7_clEvEUlNS4_8BFloat16EE_St5arrayIPcLm2EELi4E23TrivialOffsetCalculatorILi1EjESG_NS0_6memory12LoadWithCastILi1EEENSH_13StoreWithCastILi1EEEEEviT_T0_T2_T3_T4_T5_ --------------------------
	.section	.text._ZN2at6native27unrolled_elementwise_kernelIZZZNS0_17clamp_kernel_cudaERNS_18TensorIteratorBaseERKN3c106ScalarES7_ENKUlvE_clEvENKUlvE7_clEvEUlNS4_8BFloat16EE_St5arrayIPcLm2EELi4E23TrivialOffsetCalculatorILi1EjESG_NS0_6memory12LoadWithCastILi1EEENSH_13StoreWithCastILi1EEEEEviT_T0_T2_T3_T4_T5_,"ax",@progbits
	.align	128
        .global         _ZN2at6native27unrolled_elementwise_kernelIZZZNS0_17clamp_kernel_cudaERNS_18TensorIteratorBaseERKN3c106ScalarES7_ENKUlvE_clEvENKUlvE7_clEvEUlNS4_8BFloat16EE_St5arrayIPcLm2EELi4E23TrivialOffsetCalculatorILi1EjESG_NS0_6memory12LoadWithCastILi1EEENSH_13StoreWithCastILi1EEEEEviT_T0_T2_T3_T4_T5_
        .type           _ZN2at6native27unrolled_elementwise_kernelIZZZNS0_17clamp_kernel_cudaERNS_18TensorIteratorBaseERKN3c106ScalarES7_ENKUlvE_clEvENKUlvE7_clEvEUlNS4_8BFloat16EE_St5arrayIPcLm2EELi4E23TrivialOffsetCalculatorILi1EjESG_NS0_6memory12LoadWithCastILi1EEENSH_13StoreWithCastILi1EEEEEviT_T0_T2_T3_T4_T5_,@function
        .size           _ZN2at6native27unrolled_elementwise_kernelIZZZNS0_17clamp_kernel_cudaERNS_18TensorIteratorBaseERKN3c106ScalarES7_ENKUlvE_clEvENKUlvE7_clEvEUlNS4_8BFloat16EE_St5arrayIPcLm2EELi4E23TrivialOffsetCalculatorILi1EjESG_NS0_6memory12LoadWithCastILi1EEENSH_13StoreWithCastILi1EEEEEviT_T0_T2_T3_T4_T5_,(.L_x_36285 - _ZN2at6native27unrolled_elementwise_kernelIZZZNS0_17clamp_kernel_cudaERNS_18TensorIteratorBaseERKN3c106ScalarES7_ENKUlvE_clEvENKUlvE7_clEvEUlNS4_8BFloat16EE_St5arrayIPcLm2EELi4E23TrivialOffsetCalculatorILi1EjESG_NS0_6memory12LoadWithCastILi1EEENSH_13StoreWithCastILi1EEEEEviT_T0_T2_T3_T4_T5_)
        .other          _ZN2at6native27unrolled_elementwise_kernelIZZZNS0_17clamp_kernel_cudaERNS_18TensorIteratorBaseERKN3c106ScalarES7_ENKUlvE_clEvENKUlvE7_clEvEUlNS4_8BFloat16EE_St5arrayIPcLm2EELi4E23TrivialOffsetCalculatorILi1EjESG_NS0_6memory12LoadWithCastILi1EEENSH_13StoreWithCastILi1EEEEEviT_T0_T2_T3_T4_T5_,@"STO_CUDA_ENTRY STV_DEFAULT"
_ZN2at6native27unrolled_elementwise_kernelIZZZNS0_17clamp_kernel_cudaERNS_18TensorIteratorBaseERKN3c106ScalarES7_ENKUlvE_clEvENKUlvE7_clEvEUlNS4_8BFloat16EE_St5arrayIPcLm2EELi4E23TrivialOffsetCalculatorILi1EjESG_NS0_6memory12LoadWithCastILi1EEENSH_13StoreWithCastILi1EEEEEviT_T0_T2_T3_T4_T5_:
.text._ZN2at6native27unrolled_elementwise_kernelIZZZNS0_17clamp_kernel_cudaERNS_18TensorIteratorBaseERKN3c106ScalarES7_ENKUlvE_clEvENKUlvE7_clEvEUlNS4_8BFloat16EE_St5arrayIPcLm2EELi4E23TrivialOffsetCalculatorILi1EjESG_NS0_6memory12LoadWithCastILi1EEENSH_13StoreWithCastILi1EEEEEviT_T0_T2_T3_T4_T5_:
        /* <DEDUP_REMOVED lines=34> */
.L_x_15137:
[----:B------:R-:W2:Y:S02]  /*0220*/  LDG.E.U8 R4, desc[UR36][R4.64] ;  /* 0x0000002404047981 */ /* 0x000ea4000c1e1100 */
[----:B--2---:R-:W-:-:S04]  /*0230*/  I2FP.F32.U32 R0, R4 ;  /* 0x0000000400007245 */ /* 0x004fc80000201000 */
[----:B------:R-:W-:-:S04]  /*0240*/  F2FP.BF16.F32.PACK_AB R0, RZ, R0 ;  /* 0x00000000ff00723e */ /* 0x000fc800000010ff */
[----:B------:R-:W-:Y:S01]  /*0250*/  PRMT R24, R0, 0x7610, R24 ;  /* 0x0000761000187816 */ /* 0x000fe20000000018 */
[----:B------:R-:W-:Y:S06]  /*0260*/  BRA `(.L_x_15139) ;  /* 0x0000000c00cc7947 */ /* 0x000fec0003800000 */
.L_x_15136:
        /* <DEDUP_REMOVED lines=11> */
.L_x_15141:
[----:B------:R-:W2:Y:S02]  /*0320*/  LDG.E R4, desc[UR36][R4.64] ;  /* 0x0000002404047981 */ /* 0x000ea4000c1e1900 */
[----:B--2---:R-:W-:-:S04]  /*0330*/  I2FP.F32.S32 R0, R4 ;  /* 0x0000000400007245 */ /* 0x004fc80000201400 */
[----:B------:R-:W-:-:S04]  /*0340*/  F2FP.BF16.F32.PACK_AB R0, RZ, R0 ;  /* 0x00000000ff00723e */ /* 0x000fc800000010ff */
[----:B------:R-:W-:Y:S01]  /*0350*/  PRMT R24, R0, 0x7610, R24 ;  /* 0x0000761000187816 */ /* 0x000fe20000000018 */
[----:B------:R-:W-:Y:S06]  /*0360*/  BRA `(.L_x_15139) ;  /* 0x0000000c008c7947 */ /* 0x000fec0003800000 */
.L_x_15140:
[----:B------:R-:W2:Y:S02]  /*0370*/  LDG.E.U16 R4, desc[UR36][R4.64] ;  /* 0x0000002404047981 */ /* 0x000ea4000c1e1500 */
[----:B--2---:R-:W0:Y:S02]  /*0380*/  I2F.S16 R0, R4 ;  /* 0x0000000400007306 */ /* 0x004e240000101400 */
[----:B0-----:R-:W-:-:S04]  /*0390*/  F2FP.BF16.F32.PACK_AB R0, RZ, R0 ;  /* 0x00000000ff00723e */ /* 0x001fc800000010ff */
[----:B------:R-:W-:Y:S01]  /*03a0*/  PRMT R24, R0, 0x7610, R24 ;  /* 0x0000761000187816 */ /* 0x000fe20000000018 */
[----:B------:R-:W-:Y:S06]  /*03b0*/  BRA `(.L_x_15139) ;  /* 0x0000000c00787947 */ /* 0x000fec0003800000 */
.L_x_15135:
        /* <DEDUP_REMOVED lines=9> */
.L_x_15143:
[----:B------:R-:W2:Y:S02]  /*0450*/  LDG.E.U16 R0, desc[UR36][R4.64] ;  /* 0x0000002404007981 */ /* 0x000ea4000c1e1500 */
[----:B--2---:R-:W-:-:S05]  /*0460*/  HADD2.F32 R0, -RZ, R0.H0_H0 ;  /* 0x20000000ff007230 */ /* 0x004fca0000004100 */
[----:B------:R-:W-:-:S04]  /*0470*/  F2FP.BF16.F32.PACK_AB R0, RZ, R0 ;  /* 0x00000000ff00723e */ /* 0x000fc800000010ff */
[----:B------:R-:W-:Y:S01]  /*0480*/  PRMT R24, R0, 0x7610, R24 ;  /* 0x0000761000187816 */ /* 0x000fe20000000018 */
[----:B------:R-:W-:Y:S06]  /*0490*/  BRA `(.L_x_15139) ;  /* 0x0000000c00407947 */ /* 0x000fec0003800000 */
.L_x_15142:
        /* <DEDUP_REMOVED lines=9> */
.L_x_15145:
[----:B------:R-:W2:Y:S02]  /*0530*/  LDG.E.U16 R4, desc[UR36][R4.64] ;  /* 0x0000002404047981 */ /* 0x000ea4000c1e1500 */
[----:B--2---:R-:W-:-:S05]  /*0540*/  HADD2.F32 R0, -RZ, R4.H0_H0 ;  /* 0x20000004ff007230 */ /* 0x004fca0000004100 */
[----:B------:R-:W-:-:S04]  /*0550*/  F2FP.BF16.F32.PACK_AB R0, RZ, R0 ;  /* 0x00000000ff00723e */ /* 0x000fc800000010ff */
[----:B------:R-:W-:Y:S01]  /*0560*/  PRMT R24, R0, 0x7610, R24 ;  /* 0x0000761000187816 */ /* 0x000fe20000000018 */
[----:B------:R-:W-:Y:S06]  /*0570*/  BRA `(.L_x_15139) ;  /* 0x0000000c00087947 */ /* 0x000fec0003800000 */
.L_x_15144:
        /* <DEDUP_REMOVED lines=9> */
.L_x_15134:
        /* <DEDUP_REMOVED lines=14> */
.L_x_15148:
        /* <DEDUP_REMOVED lines=9> */
.L_x_15147:
        /* <DEDUP_REMOVED lines=28> */
.L_x_15150:
        /* <DEDUP_REMOVED lines=16> */
.L_x_15149:
[----:B------:R0:W5:Y:S01]  /*0a40*/  LDG.E.U16 R24, desc[UR36][R4.64] ;  /* 0x0000002404187981 */ /* 0x000162000c1e1500 */
[----:B------:R-:W-:Y:S05]  /*0a50*/  BRA `(.L_x_15139) ;  /* 0x0000000400d07947 */ /* 0x000fea0003800000 */
.L_x_15146:
        /* <DEDUP_REMOVED lines=13> */
.L_x_15153:
        /* <DEDUP_REMOVED lines=21> */
.L_x_15157:
[----:B------:R-:W-:Y:S05]  /*0c80*/  BSYNC B1 ;  /* 0x0000000000017941 */ /* 0x000fea0003800000 */
.L_x_15156:
[----:B------:R-:W-:Y:S01]  /*0c90*/  LEA R5, R0, 0x3b800000, 0x17 ;  /* 0x3b80000000057811 */ /* 0x000fe200078eb8ff */
[----:B------:R-:W-:-:S05]  /*0ca0*/  IMAD.SHL.U32 R0, R3, 0x100000, RZ ;  /* 0x0010000003007824 */ /* 0x000fca00078e00ff */
[----:B------:R-:W-:-:S07]  /*0cb0*/  LOP3.LUT R0, R5, R0, R6, 0xfe, !PT ;  /* 0x0000000005007212 */ /* 0x000fce00078efe06 */
.L_x_15155:
[----:B------:R-:W-:Y:S05]  /*0cc0*/  BSYNC B0 ;  /* 0x0000000000007941 */ /* 0x000fea0003800000 */
.L_x_15154:
[----:B------:R-:W-:-:S04]  /*0cd0*/  F2FP.BF16.F32.PACK_AB R0, RZ, R0 ;  /* 0x00000000ff00723e */ /* 0x000fc800000010ff */
[----:B------:R-:W-:Y:S01]  /*0ce0*/  PRMT R24, R0, 0x7610, R24 ;  /* 0x0000761000187816 */ /* 0x000fe20000000018 */
[----:B------:R-:W-:Y:S06]  /*0cf0*/  BRA `(.L_x_15139) ;  /* 0x0000000400287947 */ /* 0x000fec0003800000 */
.L_x_15152:
        /* <DEDUP_REMOVED lines=21> */
.L_x_15161:
[----:B------:R-:W-:Y:S05]  /*0e50*/  BSYNC B1 ;  /* 0x0000000000017941 */ /* 0x000fea0003800000 */
.L_x_15160:
[----:B------:R-:W-:Y:S01]  /*0e60*/  LEA R5, R0, 0x37800000, 0x17 ;  /* 0x3780000000057811 */ /* 0x000fe200078eb8ff */
[----:B------:R-:W-:-:S05]  /*0e70*/  IMAD.SHL.U32 R0, R3, 0x200000, RZ ;  /* 0x0020000003007824 */ /* 0x000fca00078e00ff */
[----:B------:R-:W-:-:S07]  /*0e80*/  LOP3.LUT R0, R5, R0, R6, 0xfe, !PT ;  /* 0x0000000005007212 */ /* 0x000fce00078efe06 */
.L_x_15159:
[----:B------:R-:W-:Y:S05]  /*0e90*/  BSYNC B0 ;  /* 0x0000000000007941 */ /* 0x000fea0003800000 */
.L_x_15158:
[----:B------:R-:W-:-:S04]  /*0ea0*/  F2FP.BF16.F32.PACK_AB R0, RZ, R0 ;  /* 0x00000000ff00723e */ /* 0x000fc800000010ff */
[----:B------:R-:W-:Y:S01]  /*0eb0*/  PRMT R24, R0, 0x7610, R24 ;  /* 0x0000761000187816 */ /* 0x000fe20000000018 */
[----:B------:R-:W-:Y:S06]  /*0ec0*/  BRA `(.L_x_15139) ;  /* 0x0000000000b47947 */ /* 0x000fec0003800000 */
.L_x_15151:
        /* <DEDUP_REMOVED lines=14> */
.L_x_15165:
[----:B------:R-:W-:Y:S05]  /*0fb0*/  BSYNC B0 ;  /* 0x0000000000007941 */ /* 0x000fea0003800000 */
.L_x_15164:
[----:B------:R-:W-:-:S04]  /*0fc0*/  F2FP.BF16.F32.PACK_AB R0, RZ, R0 ;  /* 0x00000000ff00723e */ /* 0x000fc800000010ff */
[----:B------:R-:W-:Y:S01]  /*0fd0*/  PRMT R24, R0, 0x7610, R24 ;  /* 0x0000761000187816 */ /* 0x000fe20000000018 */
[----:B------:R-:W-:Y:S06]  /*0fe0*/  BRA `(.L_x_15139) ;  /* 0x00000000006c7947 */ /* 0x000fec0003800000 */
.L_x_15138:
        /* <DEDUP_REMOVED lines=16> */
.L_x_15166:
[----:B------:R-:W-:Y:S01]  /*10f0*/  PRMT R24, RZ, 0x7610, R24 ;  /* 0x00007610ff187816 */ /* 0x000fe20000000018 */
[----:B------:R-:W-:Y:S06]  /*1100*/  BRA `(.L_x_15139) ;  /* 0x0000000000247947 */ /* 0x000fec0003800000 */
.L_x_15163:
[----:B------:R-:W2:Y:S02]  /*1110*/  LDG.E.64 R4, desc[UR36][R4.64] ;  /* 0x0000002404047981 */ /* 0x000ea4000c1e1b00 */
[----:B--2---:R-:W0:Y:S02]  /*1120*/  I2F.U64 R0, R4 ;  /* 0x0000000400007312 */ /* 0x004e240000301000 */
[----:B0-----:R-:W-:-:S04]  /*1130*/  F2FP.BF16.F32.PACK_AB R0, RZ, R0 ;  /* 0x00000000ff00723e */ /* 0x001fc800000010ff */
[----:B------:R-:W-:Y:S01]  /*1140*/  PRMT R24, R0, 0x7610, R24 ;  /* 0x0000761000187816 */ /* 0x000fe20000000018 */
[----:B------:R-:W-:Y:S06]  /*1150*/  BRA `(.L_x_15139) ;  /* 0x0000000000107947 */ /* 0x000fec0003800000 */
.L_x_15162:
[----:B------:R-:W2:Y:S02]  /*1160*/  LDG.E R4, desc[UR36][R4.64] ;  /* 0x0000002404047981 */ /* 0x000ea4000c1e1900 */
[----:B--2---:R-:W-:-:S04]  /*1170*/  I2FP.F32.U32 R0, R4 ;  /* 0x0000000400007245 */ /* 0x004fc80000201000 */
[----:B------:R-:W-:-:S04]  /*1180*/  F2FP.BF16.F32.PACK_AB R0, RZ, R0 ;  /* 0x00000000ff00723e */ /* 0x000fc800000010ff */
[----:B------:R-:W-:-:S07]  /*1190*/  PRMT R24, R0, 0x7610, R24 ;  /* 0x0000761000187816 */ /* 0x000fce0000000018 */
.L_x_15139:
[----:B------:R-:W1:Y:S02]  /*11a0*/  S2R R19, SR_TID.X ;  /* 0x0000000000137919 */ /* 0x000e640000002100 */
[----:B-1----:R-:W-:-:S07]  /*11b0*/  VIADD R19, R19, 0x80 ;  /* 0x0000008013137836 */ /* 0x002fce0000000000 */
.L_x_15133:
[----:B------:R-:W-:Y:S05]  /*11c0*/  BSYNC B6 ;  /* 0x0000000000067941 */ /* 0x000fea0003800000 */
.L_x_15132:
        /* <DEDUP_REMOVED lines=26> */
.L_x_15172:
[----:B------:R-:W2:Y:S02]  /*1370*/  LDG.E.U8 R4, desc[UR36][R4.64] ;  /* 0x0000002404047981 */ /* 0x000ea4000c1e1100 */
[----:B--2---:R-:W-:-:S04]  /*1380*/  I2FP.F32.U32 R0, R4 ;  /* 0x0000000400007245 */ /* 0x004fc80000201000 */
[----:B------:R-:W-:-:S04]  /*1390*/  F2FP.BF16.F32.PACK_AB R0, RZ, R0 ;  /* 0x00000000ff00723e */ /* 0x000fc800000010ff */
[----:B------:R-:W-:Y:S01]  /*13a0*/  PRMT R22, R0, 0x7610, R22 ;  /* 0x0000761000167816 */ /* 0x000fe20000000016 */
[----:B------:R-:W-:Y:S06]  /*13b0*/  BRA `(.L_x_15174) ;  /* 0x0000000c00c87947 */ /* 0x000fec0003800000 */
.L_x_15171:
        /* <DEDUP_REMOVED lines=11> */
.L_x_15176:
[----:B------:R-:W2:Y:S02]  /*1470*/  LDG.E R4, desc[UR36][R4.64] ;  /* 0x0000002404047981 */ /* 0x000ea4000c1e1900 */
[----:B--2---:R-:W-:-:S04]  /*1480*/  I2FP.F32.S32 R0, R4 ;  /* 0x0000000400007245 */ /* 0x004fc80000201400 */
[----:B------:R-:W-:-:S04]  /*1490*/  F2FP.BF16.F32.PACK_AB R0, RZ, R0 ;  /* 0x00000000ff00723e */ /* 0x000fc800000010ff */
[----:B------:R-:W-:Y:S01]  /*14a0*/  PRMT R22, R0, 0x7610, R22 ;  /* 0x0000761000167816 */ /* 0x000fe20000000016 */
[----:B------:R-:W-:Y:S06]  /*14b0*/  BRA `(.L_x_15174) ;  /* 0x0000000c00887947 */ /* 0x000fec0003800000 */
.L_x_15175:
[----:B------:R-:W2:Y:S02]  /*14c0*/  LDG.E.U16 R4, desc[UR36][R4.64] ;  /* 0x0000002404047981 */ /* 0x000ea4000c1e1500 */
[----:B--2---:R-:W0:Y:S02]  /*14d0*/  I2F.S16 R0, R4 ;  /* 0x0000000400007306 */ /* 0x004e240000101400 */
[----:B0-----:R-:W-:-:S04]  /*14e0*/  F2FP.BF16.F32.PACK_AB R0, RZ, R0 ;  /* 0x00000000ff00723e */ /* 0x001fc800000010ff */
[----:B------:R-:W-:Y:S01]  /*14f0*/  PRMT R22, R0, 0x7610, R22 ;  /* 0x0000761000167816 */ /* 0x000fe20000000016 */
[----:B------:R-:W-:Y:S06]  /*1500*/  BRA `(.L_x_15174) ;  /* 0x0000000c00747947 */ /* 0x000fec0003800000 */
.L_x_15170:
        /* <DEDUP_REMOVED lines=9> */
.L_x_15178:
[----:B------:R-:W2:Y:S02]  /*15a0*/  LDG.E.U16 R0, desc[UR36][R4.64] ;  /* 0x0000002404007981 */ /* 0x000ea4000c1e1500 */
[----:B--2---:R-:W-:-:S05]  /*15b0*/  HADD2.F32 R0, -RZ, R0.H0_H0 ;  /* 0x20000000ff007230 */ /* 0x004fca0000004100 */
[----:B------:R-:W-:-:S04]  /*15c0*/  F2FP.BF16.F32.PACK_AB R0, RZ, R0 ;  /* 0x00000000ff00723e */ /* 0x000fc800000010ff */
[----:B------:R-:W-:Y:S01]  /*15d0*/  PRMT R22, R0, 0x7610, R22 ;  /* 0x0000761000167816 */ /* 0x000fe20000000016 */
[----:B------:R-:W-:Y:S06]  /*15e0*/  BRA `(.L_x_15174) ;  /* 0x0000000c003c7947 */ /* 0x000fec0003800000 */
.L_x_15177:
        /* <DEDUP_REMOVED lines=9> */
.L_x_15180:
[----:B------:R-:W2:Y:S02]  /*1680*/  LDG.E.U16 R4, desc[UR36][R4.64] ;  /* 0x0000002404047981 */ /* 0x000ea4000c1e1500 */
[----:B--2---:R-:W-:-:S05]  /*1690*/  HADD2.F32 R0, -RZ, R4.H0_H0 ;  /* 0x20000004ff007230 */ /* 0x004fca0000004100 */
[----:B------:R-:W-:-:S04]  /*16a0*/  F2FP.BF16.F32.PACK_AB R0, RZ, R0 ;  /* 0x00000000ff00723e */ /* 0x000fc800000010ff */
[----:B------:R-:W-:Y:S01]  /*16b0*/  PRMT R22, R0, 0x7610, R22 ;  /* 0x0000761000167816 */ /* 0x000fe20000000016 */
[----:B------:R-:W-:Y:S06]  /*16c0*/  BRA `(.L_x_15174) ;  /* 0x0000000c00047947 */ /* 0x000fec0003800000 */
.L_x_15179:
        /* <DEDUP_REMOVED lines=9> */
.L_x_15169:
        /* <DEDUP_REMOVED lines=14> */
.L_x_15183:
        /* <DEDUP_REMOVED lines=9> */
.L_x_15182:
        /* <DEDUP_REMOVED lines=28> */
.L_x_15185:
        /* <DEDUP_REMOVED lines=15> */
.L_x_15184:
[----:B------:R0:W5:Y:S01]  /*1b80*/  LDG.E.U16 R22, desc[UR36][R4.64] ;  /* 0x0000002404167981 */ /* 0x000162000c1e1500 */
[----:B------:R-:W-:Y:S05]  /*1b90*/  BRA `(.L_x_15174) ;  /* 0x0000000400d07947 */ /* 0x000fea0003800000 */
.L_x_15181:
        /* <DEDUP_REMOVED lines=13> */
.L_x_15188:
        /* <DEDUP_REMOVED lines=21> */
.L_x_15192:
[----:B------:R-:W-:Y:S05]  /*1dc0*/  BSYNC B1 ;  /* 0x0000000000017941 */ /* 0x000fea0003800000 */
.L_x_15191:
[----:B------:R-:W-:Y:S01]  /*1dd0*/  LEA R5, R0, 0x3b800000, 0x17 ;  /* 0x3b80000000057811 */ /* 0x000fe200078eb8ff */
[----:B------:R-:W-:-:S05]  /*1de0*/  IMAD.SHL.U32 R0, R3, 0x100000, RZ ;  /* 0x0010000003007824 */ /* 0x000fca00078e00ff */
[----:B------:R-:W-:-:S07]  /*1df0*/  LOP3.LUT R0, R5, R0, R6, 0xfe, !PT ;  /* 0x0000000005007212 */ /* 0x000fce00078efe06 */
.L_x_15190:
[----:B------:R-:W-:Y:S05]  /*1e00*/  BSYNC B0 ;  /* 0x0000000000007941 */ /* 0x000fea0003800000 */
.L_x_15189:
[----:B------:R-:W-:-:S04]  /*1e10*/  F2FP.BF16.F32.PACK_AB R0, RZ, R0 ;  /* 0x00000000ff00723e */ /* 0x000fc800000010ff */
[----:B------:R-:W-:Y:S01]  /*1e20*/  PRMT R22, R0, 0x7610, R22 ;  /* 0x0000761000167816 */ /* 0x000fe20000000016 */
[----:B------:R-:W-:Y:S06]  /*1e30*/  BRA `(.L_x_15174) ;  /* 0x0000000400287947 */ /* 0x000fec0003800000 */
.L_x_15187:
        /* <DEDUP_REMOVED lines=21> */
.L_x_15196:
[----:B------:R-:W-:Y:S05]  /*1f90*/  BSYNC B1 ;  /* 0x0000000000017941 */ /* 0x000fea0003800000 */
.L_x_15195:
[----:B------:R-:W-:Y:S01]  /*1fa0*/  LEA R5, R0, 0x37800000, 0x17 ;  /* 0x3780000000057811 */ /* 0x000fe200078eb8ff */
[----:B------:R-:W-:-:S05]  /*1fb0*/  IMAD.SHL.U32 R0, R3, 0x200000, RZ ;  /* 0x0020000003007824 */ /* 0x000fca00078e00ff */
[----:B------:R-:W-:-:S07]  /*1fc0*/  LOP3.LUT R0, R5, R0, R6, 0xfe, !PT ;  /* 0x0000000005007212 */ /* 0x000fce00078efe06 */
.L_x_15194:
[----:B------:R-:W-:Y:S05]  /*1fd0*/  BSYNC B0 ;  /* 0x0000000000007941 */ /* 0x000fea0003800000 */
.L_x_15193:
[----:B------:R-:W-:-:S04]  /*1fe0*/  F2FP.BF16.F32.PACK_AB R0, RZ, R0 ;  /* 0x00000000ff00723e */ /* 0x000fc800000010ff */
[----:B------:R-:W-:Y:S01]  /*1ff0*/  PRMT R22, R0, 0x7610, R22 ;  /* 0x0000761000167816 */ /* 0x000fe20000000016 */
[----:B------:R-:W-:Y:S06]  /*2000*/  BRA `(.L_x_15174) ;  /* 0x0000000000b47947 */ /* 0x000fec0003800000 */
.L_x_15186:
        /* <DEDUP_REMOVED lines=14> */
.L_x_15200:
[----:B------:R-:W-:Y:S05]  /*20f0*/  BSYNC B0 ;  /* 0x0000000000007941 */ /* 0x000fea0003800000 */
.L_x_15199:
[----:B------:R-:W-:-:S04]  /*2100*/  F2FP.BF16.F32.PACK_AB R0, RZ, R0 ;  /* 0x00000000ff00723e */ /* 0x000fc800000010ff */
[----:B------:R-:W-:Y:S01]  /*2110*/  PRMT R22, R0, 0x7610, R22 ;  /* 0x0000761000167816 */ /* 0x000fe20000000016 */
[----:B------:R-:W-:Y:S06]  /*2120*/  BRA `(.L_x_15174) ;  /* 0x00000000006c7947 */ /* 0x000fec0003800000 */
.L_x_15173:
        /* <DEDUP_REMOVED lines=16> */
.L_x_15201:
[----:B------:R-:W-:Y:S01]  /*2230*/  PRMT R22, RZ, 0x7610, R22 ;  /* 0x00007610ff167816 */ /* 0x000fe20000000016 */
[----:B------:R-:W-:Y:S06]  /*2240*/  BRA `(.L_x_15174) ;  /* 0x0000000000247947 */ /* 0x000fec0003800000 */
.L_x_15198:
[----:B------:R-:W2:Y:S02]  /*2250*/  LDG.E.64 R4, desc[UR36][R4.64] ;  /* 0x0000002404047981 */ /* 0x000ea4000c1e1b00 */
[----:B--2---:R-:W0:Y:S02]  /*2260*/  I2F.U64 R0, R4 ;  /* 0x0000000400007312 */ /* 0x004e240000301000 */
[----:B0-----:R-:W-:-:S04]  /*2270*/  F2FP.BF16.F32.PACK_AB R0, RZ, R0 ;  /* 0x00000000ff00723e */ /* 0x001fc800000010ff */
[----:B------:R-:W-:Y:S01]  /*2280*/  PRMT R22, R0, 0x7610, R22 ;  /* 0x0000761000167816 */ /* 0x000fe20000000016 */
[----:B------:R-:W-:Y:S06]  /*2290*/  BRA `(.L_x_15174) ;  /* 0x0000000000107947 */ /* 0x000fec0003800000 */
.L_x_15197:
[----:B------:R-:W2:Y:S02]  /*22a0*/  LDG.E R4, desc[UR36][R4.64] ;  /* 0x0000002404047981 */ /* 0x000ea4000c1e1900 */
[----:B--2---:R-:W-:-:S04]  /*22b0*/  I2FP.F32.U32 R0, R4 ;  /* 0x0000000400007245 */ /* 0x004fc80000201000 */
[----:B------:R-:W-:-:S04]  /*22c0*/  F2FP.BF16.F32.PACK_AB R0, RZ, R0 ;  /* 0x00000000ff00723e */ /* 0x000fc800000010ff */
[----:B------:R-:W-:-:S07]  /*22d0*/  PRMT R22, R0, 0x7610, R22 ;  /* 0x0000761000167816 */ /* 0x000fce0000000016 */
.L_x_15174:
[----:B------:R-:W-:-:S07]  /*22e0*/  VIADD R19, R19, 0x80 ;  /* 0x0000008013137836 */ /* 0x000fce0000000000 */
.L_x_15168:
[----:B------:R-:W-:Y:S05]  /*22f0*/  BSYNC B6 ;  /* 0x0000000000067941 */ /* 0x000fea0003800000 */
.L_x_15167:
        /* <DEDUP_REMOVED lines=28> */
.L_x_15207:
[----:B------:R-:W2:Y:S02]  /*24c0*/  LDG.E.U8 R4, desc[UR36][R4.64] ;  /* 0x0000002404047981 */ /* 0x000ea4000c1e1100 */
[----:B--2---:R-:W-:-:S04]  /*24d0*/  I2FP.F32.U32 R0, R4 ;  /* 0x0000000400007245 */ /* 0x004fc80000201000 */
[----:B------:R-:W-:-:S04]  /*24e0*/  F2FP.BF16.F32.PACK_AB R0, RZ, R0 ;  /* 0x00000000ff00723e */ /* 0x000fc800000010ff */
[----:B------:R-:W-:Y:S01]  /*24f0*/  PRMT R18, R0, 0x7610, R18 ;  /* 0x0000761000127816 */ /* 0x000fe20000000012 */
[----:B------:R-:W-:Y:S06]  /*2500*/  BRA `(.L_x_15209) ;  /* 0x0000000c00c87947 */ /* 0x000fec0003800000 */
.L_x_15206:
        /* <DEDUP_REMOVED lines=11> */
.L_x_15211:
[----:B------:R-:W2:Y:S02]  /*25c0*/  LDG.E R4, desc[UR36][R4.64] ;  /* 0x0000002404047981 */ /* 0x000ea4000c1e1900 */
[----:B--2---:R-:W-:-:S04]  /*25d0*/  I2FP.F32.S32 R0, R4 ;  /* 0x0000000400007245 */ /* 0x004fc80000201400 */
[----:B------:R-:W-:-:S04]  /*25e0*/  F2FP.BF16.F32.PACK_AB R0, RZ, R0 ;  /* 0x00000000ff00723e */ /* 0x000fc800000010ff */
[----:B------:R-:W-:Y:S01]  /*25f0*/  PRMT R18, R0, 0x7610, R18 ;  /* 0x0000761000127816 */ /* 0x000fe20000000012 */
[----:B------:R-:W-:Y:S06]  /*2600*/  BRA `(.L_x_15209) ;  /* 0x0000000c00887947 */ /* 0x000fec0003800000 */
.L_x_15210:
[----:B------:R-:W2:Y:S02]  /*2610*/  LDG.E.U16 R4, desc[UR36][R4.64] ;  /* 0x0000002404047981 */ /* 0x000ea4000c1e1500 */
[----:B--2---:R-:W0:Y:S02]  /*2620*/  I2F.S16 R0, R4 ;  /* 0x0000000400007306 */ /* 0x004e240000101400 */
[----:B0-----:R-:W-:-:S04]  /*2630*/  F2FP.BF16.F32.PACK_AB R0, RZ, R0 ;  /* 0x00000000ff00723e */ /* 0x001fc800000010ff */
[----:B------:R-:W-:Y:S01]  /*2640*/  PRMT R18, R0, 0x7610, R18 ;  /* 0x0000761000127816 */ /* 0x000fe20000000012 */
[----:B------:R-:W-:Y:S06]  /*2650*/  BRA `(.L_x_15209) ;  /* 0x0000000c00747947 */ /* 0x000fec0003800000 */
.L_x_15205:
        /* <DEDUP_REMOVED lines=9> */
.L_x_15213:
[----:B------:R-:W2:Y:S02]  /*26f0*/  LDG.E.U16 R0, desc[UR36][R4.64] ;  /* 0x0000002404007981 */ /* 0x000ea4000c1e1500 */
[----:B--2---:R-:W-:-:S05]  /*2700*/  HADD2.F32 R0, -RZ, R0.H0_H0 ;  /* 0x20000000ff007230 */ /* 0x004fca0000004100 */
[----:B------:R-:W-:-:S04]  /*2710*/  F2FP.BF16.F32.PACK_AB R0, RZ, R0 ;  /* 0x00000000ff00723e */ /* 0x000fc800000010ff */
[----:B------:R-:W-:Y:S01]  /*2720*/  PRMT R18, R0, 0x7610, R18 ;  /* 0x0000761000127816 */ /* 0x000fe20000000012 */
[----:B------:R-:W-:Y:S06]  /*2730*/  BRA `(.L_x_15209) ;  /* 0x0000000c003c7947 */ /* 0x000fec0003800000 */
.L_x_15212:
        /* <DEDUP_REMOVED lines=9> */
.L_x_15215:
[----:B------:R-:W2:Y:S02]  /*27d0*/  LDG.E.U16 R4, desc[UR36][R4.64] ;  /* 0x0000002404047981 */ /* 0x000ea4000c1e1500 */
[----:B--2---:R-:W-:-:S05]  /*27e0*/  HADD2.F32 R0, -RZ, R4.H0_H0 ;  /* 0x20000004ff007230 */ /* 0x004fca0000004100 */
[----:B------:R-:W-:-:S04]  /*27f0*/  F2FP.BF16.F32.PACK_AB R0, RZ, R0 ;  /* 0x00000000ff00723e */ /* 0x000fc800000010ff */
[----:B------:R-:W-:Y:S01]  /*2800*/  PRMT R18, R0, 0x7610, R18 ;  /* 0x0000761000127816 */ /* 0x000fe20000000012 */
[----:B------:R-:W-:Y:S06]  /*2810*/  BRA `(.L_x_15209) ;  /* 0x0000000c00047947 */ /* 0x000fec0003800000 */
.L_x_15214:
        /* <DEDUP_REMOVED lines=9> */
.L_x_15204:
        /* <DEDUP_REMOVED lines=14> */
.L_x_15218:
        /* <DEDUP_REMOVED lines=9> */
.L_x_15217:
        /* <DEDUP_REMOVED lines=28> */
.L_x_15220:
        /* <DEDUP_REMOVED lines=15> */
.L_x_15219:
[----:B------:R0:W5:Y:S01]  /*2cd0*/  LDG.E.U16 R18, desc[UR36][R4.64] ;  /* 0x0000002404127981 */ /* 0x000162000c1e1500 */
[----:B------:R-:W-:Y:S05]  /*2ce0*/  BRA `(.L_x_15209) ;  /* 0x0000000400d07947 */ /* 0x000fea0003800000 */
.L_x_15216:
        /* <DEDUP_REMOVED lines=13> */
.L_x_15223:
        /* <DEDUP_REMOVED lines=21> */
.L_x_15227:
[----:B------:R-:W-:Y:S05]  /*2f10*/  BSYNC B1 ;  /* 0x0000000000017941 */ /* 0x000fea0003800000 */
.L_x_15226:
[----:B------:R-:W-:Y:S01]  /*2f20*/  LEA R5, R0, 0x3b800000, 0x17 ;  /* 0x3b80000000057811 */ /* 0x000fe200078eb8ff */
[----:B------:R-:W-:-:S05]  /*2f30*/  IMAD.SHL.U32 R0, R3, 0x100000, RZ ;  /* 0x0010000003007824 */ /* 0x000fca00078e00ff */
[----:B------:R-:W-:-:S07]  /*2f40*/  LOP3.LUT R0, R5, R0, R6, 0xfe, !PT ;  /* 0x0000000005007212 */ /* 0x000fce00078efe06 */
.L_x_15225:
[----:B------:R-:W-:Y:S05]  /*2f50*/  BSYNC B0 ;  /* 0x0000000000007941 */ /* 0x000fea0003800000 */
.L_x_15224:
[----:B------:R-:W-:-:S04]  /*2f60*/  F2FP.BF16.F32.PACK_AB R0, RZ, R0 ;  /* 0x00000000ff00723e */ /* 0x000fc800000010ff */
[----:B------:R-:W-:Y:S01]  /*2f70*/  PRMT R18, R0, 0x7610, R18 ;  /* 0x0000761000127816 */ /* 0x000fe20000000012 */
[----:B------:R-:W-:Y:S06]  /*2f80*/  BRA `(.L_x_15209) ;  /* 0x0000000400287947 */ /* 0x000fec0003800000 */
.L_x_15222:
        /* <DEDUP_REMOVED lines=21> */
.L_x_15231:
[----:B------:R-:W-:Y:S05]  /*30e0*/  BSYNC B1 ;  /* 0x0000000000017941 */ /* 0x000fea0003800000 */
.L_x_15230:
[----:B------:R-:W-:Y:S01]  /*30f0*/  LEA R5, R0, 0x37800000, 0x17 ;  /* 0x3780000000057811 */ /* 0x000fe200078eb8ff */
[----:B------:R-:W-:-:S05]  /*3100*/  IMAD.SHL.U32 R0, R3, 0x200000, RZ ;  /* 0x0020000003007824 */ /* 0x000fca00078e00ff */
[----:B------:R-:W-:-:S07]  /*3110*/  LOP3.LUT R0, R5, R0, R6, 0xfe, !PT ;  /* 0x0000000005007212 */ /* 0x000fce00078efe06 */
.L_x_15229:
[----:B------:R-:W-:Y:S05]  /*3120*/  BSYNC B0 ;  /* 0x0000000000007941 */ /* 0x000fea0003800000 */
.L_x_15228:
[----:B------:R-:W-:-:S04]  /*3130*/  F2FP.BF16.F32.PACK_AB R0, RZ, R0 ;  /* 0x00000000ff00723e */ /* 0x000fc800000010ff */
[----:B------:R-:W-:Y:S01]  /*3140*/  PRMT R18, R0, 0x7610, R18 ;  /* 0x0000761000127816 */ /* 0x000fe20000000012 */
[----:B------:R-:W-:Y:S06]  /*3150*/  BRA `(.L_x_15209) ;  /* 0x0000000000b47947 */ /* 0x000fec0003800000 */
.L_x_15221:
        /* <DEDUP_REMOVED lines=14> */
.L_x_15235:
[----:B------:R-:W-:Y:S05]  /*3240*/  BSYNC B0 ;  /* 0x0000000000007941 */ /* 0x000fea0003800000 */
.L_x_15234:
[----:B------:R-:W-:-:S04]  /*3250*/  F2FP.BF16.F32.PACK_AB R0, RZ, R0 ;  /* 0x00000000ff00723e */ /* 0x000fc800000010ff */
[----:B------:R-:W-:Y:S01]  /*3260*/  PRMT R18, R0, 0x7610, R18 ;  /* 0x0000761000127816 */ /* 0x000fe20000000012 */
[----:B------:R-:W-:Y:S06]  /*3270*/  BRA `(.L_x_15209) ;  /* 0x00000000006c7947 */ /* 0x000fec0003800000 */
.L_x_15208:
        /* <DEDUP_REMOVED lines=16> */
.L_x_15236:
[----:B------:R-:W-:Y:S01]  /*3380*/  PRMT R18, RZ, 0x7610, R18 ;  /* 0x00007610ff127816 */ /* 0x000fe20000000012 */
[----:B------:R-:W-:Y:S06]  /*3390*/  BRA `(.L_x_15209) ;  /* 0x0000000000247947 */ /* 0x000fec0003800000 */
.L_x_15233:
[----:B------:R-:W2:Y:S02]  /*33a0*/  LDG.E.64 R4, desc[UR36][R4.64] ;  /* 0x0000002404047981 */ /* 0x000ea4000c1e1b00 */
[----:B--2---:R-:W0:Y:S02]  /*33b0*/  I2F.U64 R0, R4 ;  /* 0x0000000400007312 */ /* 0x004e240000301000 */
[----:B0-----:R-:W-:-:S04]  /*33c0*/  F2FP.BF16.F32.PACK_AB R0, RZ, R0 ;  /* 0x00000000ff00723e */ /* 0x001fc800000010ff */
[----:B------:R-:W-:Y:S01]  /*33d0*/  PRMT R18, R0, 0x7610, R18 ;  /* 0x0000761000127816 */ /* 0x000fe20000000012 */
[----:B------:R-:W-:Y:S06]  /*33e0*/  BRA `(.L_x_15209) ;  /* 0x0000000000107947 */ /* 0x000fec0003800000 */
.L_x_15232:
[----:B------:R-:W2:Y:S02]  /*33f0*/  LDG.E R4, desc[UR36][R4.64] ;  /* 0x0000002404047981 */ /* 0x000ea4000c1e1900 */
[----:B--2---:R-:W-:-:S04]  /*3400*/  I2FP.F32.U32 R0, R4 ;  /* 0x0000000400007245 */ /* 0x004fc80000201000 */
[----:B------:R-:W-:-:S04]  /*3410*/  F2FP.BF16.F32.PACK_AB R0, RZ, R0 ;  /* 0x00000000ff00723e */ /* 0x000fc800000010ff */
[----:B------:R-:W-:-:S07]  /*3420*/  PRMT R18, R0, 0x7610, R18 ;  /* 0x0000761000127816 */ /* 0x000fce0000000012 */
.L_x_15209:
[----:B------:R-:W-:-:S07]  /*3430*/  VIADD R19, R19, 0x80 ;  /* 0x0000008013137836 */ /* 0x000fce0000000000 */
.L_x_15203:
[----:B------:R-:W-:Y:S05]  /*3440*/  BSYNC B6 ;  /* 0x0000000000067941 */ /* 0x000fea0003800000 */
.L_x_15202:
        /* <DEDUP_REMOVED lines=25> */
.L_x_15242:
[----:B------:R-:W2:Y:S02]  /*35e0*/  LDG.E.U8 R4, desc[UR36][R4.64] ;  /* 0x0000002404047981 */ /* 0x000ea4000c1e1100 */
[----:B--2---:R-:W-:-:S04]  /*35f0*/  I2FP.F32.U32 R0, R4 ;  /* 0x0000000400007245 */ /* 0x004fc80000201000 */
[----:B------:R-:W-:-:S04]  /*3600*/  F2FP.BF16.F32.PACK_AB R0, RZ, R0 ;  /* 0x00000000ff00723e */ /* 0x000fc800000010ff */
[----:B------:R-:W-:Y:S01]  /*3610*/  PRMT R17, R0, 0x7610, R17 ;  /* 0x0000761000117816 */ /* 0x000fe20000000011 */
[----:B------:R-:W-:Y:S06]  /*3620*/  BRA `(.L_x_15238) ;  /* 0x0000000c00c87947 */ /* 0x000fec0003800000 */
.L_x_15241:
        /* <DEDUP_REMOVED lines=11> */
.L_x_15245:
[----:B------:R-:W2:Y:S02]  /*36e0*/  LDG.E R4, desc[UR36][R4.64] ;  /* 0x0000002404047981 */ /* 0x000ea4000c1e1900 */
[----:B--2---:R-:W-:-:S04]  /*36f0*/  I2FP.F32.S32 R0, R4 ;  /* 0x0000000400007245 */ /* 0x004fc80000201400 */
[----:B------:R-:W-:-:S04]  /*3700*/  F2FP.BF16.F32.PACK_AB R0, RZ, R0 ;  /* 0x00000000ff00723e */ /* 0x000fc800000010ff */
[----:B------:R-:W-:Y:S01]  /*3710*/  PRMT R17, R0, 0x7610, R17 ;  /* 0x0000761000117816 */ /* 0x000fe20000000011 */
[----:B------:R-:W-:Y:S06]  /*3720*/  BRA `(.L_x_15238) ;  /* 0x0000000c00887947 */ /* 0x000fec0003800000 */
.L_x_15244:
[----:B------:R-:W2:Y:S02]  /*3730*/  LDG.E.U16 R4, desc[UR36][R4.64] ;  /* 0x0000002404047981 */ /* 0x000ea4000c1e1500 */
[----:B--2---:R-:W0:Y:S02]  /*3740*/  I2F.S16 R0, R4 ;  /* 0x0000000400007306 */ /* 0x004e240000101400 */
[----:B0-----:R-:W-:-:S04]  /*3750*/  F2FP.BF16.F32.PACK_AB R0, RZ, R0 ;  /* 0x00000000ff00723e */ /* 0x001fc800000010ff */
[----:B------:R-:W-:Y:S01]  /*3760*/  PRMT R17, R0, 0x7610, R17 ;  /* 0x0000761000117816 */ /* 0x000fe20000000011 */
[----:B------:R-:W-:Y:S06]  /*3770*/  BRA `(.L_x_15238) ;  /* 0x0000000c00747947 */ /* 0x000fec0003800000 */
.L_x_15240:
        /* <DEDUP_REMOVED lines=9> */
.L_x_15247:
[----:B------:R-:W2:Y:S02]  /*3810*/  LDG.E.U16 R0, desc[UR36][R4.64] ;  /* 0x0000002404007981 */ /* 0x000ea4000c1e1500 */
[----:B--2---:R-:W-:-:S05]  /*3820*/  HADD2.F32 R0, -RZ, R0.H0_H0 ;  /* 0x20000000ff007230 */ /* 0x004fca0000004100 */
[----:B------:R-:W-:-:S04]  /*3830*/  F2FP.BF16.F32.PACK_AB R0, RZ, R0 ;  /* 0x00000000ff00723e */ /* 0x000fc800000010ff */
[----:B------:R-:W-:Y:S01]  /*3840*/  PRMT R17, R0, 0x7610, R17 ;  /* 0x0000761000117816 */ /* 0x000fe20000000011 */
[----:B------:R-:W-:Y:S06]  /*3850*/  BRA `(.L_x_15238) ;  /* 0x0000000c003c7947 */ /* 0x000fec0003800000 */
.L_x_15246:
        /* <DEDUP_REMOVED lines=9> */
.L_x_15249:
[----:B------:R-:W2:Y:S02]  /*38f0*/  LDG.E.U16 R4, desc[UR36][R4.64] ;  /* 0x0000002404047981 */ /* 0x000ea4000c1e1500 */
[----:B--2---:R-:W-:-:S05]  /*3900*/  HADD2.F32 R0, -RZ, R4.H0_H0 ;  /* 0x20000004ff007230 */ /* 0x004fca0000004100 */
[----:B------:R-:W-:-:S04]  /*3910*/  F2FP.BF16.F32.PACK_AB R0, RZ, R0 ;  /* 0x00000000ff00723e */ /* 0x000fc800000010ff */
[----:B------:R-:W-:Y:S01]  /*3920*/  PRMT R17, R0, 0x7610, R17 ;  /* 0x0000761000117816 */ /* 0x000fe20000000011 */
[----:B------:R-:W-:Y:S06]  /*3930*/  BRA `(.L_x_15238) ;  /* 0x0000000c00047947 */ /* 0x000fec0003800000 */
.L_x_15248:
        /* <DEDUP_REMOVED lines=9> */
.L_x_15239:
        /* <DEDUP_REMOVED lines=14> */
.L_x_15252:
        /* <DEDUP_REMOVED lines=9> */
.L_x_15251:
        /* <DEDUP_REMOVED lines=28> */
.L_x_15254:
        /* <DEDUP_REMOVED lines=15> */
.L_x_15253:
[----:B------:R1:W5:Y:S01]  /*3df0*/  LDG.E.U16 R17, desc[UR36][R4.64] ;  /* 0x0000002404117981 */ /* 0x000362000c1e1500 */
[----:B------:R-:W-:Y:S05]  /*3e00*/  BRA `(.L_x_15238) ;  /* 0x0000000400d07947 */ /* 0x000fea0003800000 */
.L_x_15250:
        /* <DEDUP_REMOVED lines=13> */
.L_x_15257:
        /* <DEDUP_REMOVED lines=21> */
.L_x_15261:
[----:B------:R-:W-:Y:S05]  /*4030*/  BSYNC B1 ;  /* 0x0000000000017941 */ /* 0x000fea0003800000 */
.L_x_15260:
[----:B------:R-:W-:Y:S01]  /*4040*/  LEA R5, R0, 0x3b800000, 0x17 ;  /* 0x3b80000000057811 */ /* 0x000fe200078eb8ff */
[----:B------:R-:W-:-:S05]  /*4050*/  IMAD.SHL.U32 R0, R3, 0x100000, RZ ;  /* 0x0010000003007824 */ /* 0x000fca00078e00ff */
[----:B------:R-:W-:-:S07]  /*4060*/  LOP3.LUT R0, R5, R0, R6, 0xfe, !PT ;  /* 0x0000000005007212 */ /* 0x000fce00078efe06 */
.L_x_15259:
[----:B------:R-:W-:Y:S05]  /*4070*/  BSYNC B0 ;  /* 0x0000000000007941 */ /* 0x000fea0003800000 */
.L_x_15258:
[----:B------:R-:W-:-:S04]  /*4080*/  F2FP.BF16.F32.PACK_AB R0, RZ, R0 ;  /* 0x00000000ff00723e */ /* 0x000fc800000010ff */
[----:B------:R-:W-:Y:S01]  /*4090*/  PRMT R17, R0, 0x7610, R17 ;  /* 0x0000761000117816 */ /* 0x000fe20000000011 */
[----:B------:R-:W-:Y:S06]  /*40a0*/  BRA `(.L_x_15238) ;  /* 0x0000000400287947 */ /* 0x000fec0003800000 */
.L_x_15256:
        /* <DEDUP_REMOVED lines=21> */
.L_x_15265:
[----:B------:R-:W-:Y:S05]  /*4200*/  BSYNC B1 ;  /* 0x0000000000017941 */ /* 0x000fea0003800000 */
.L_x_15264:
[----:B------:R-:W-:Y:S01]  /*4210*/  LEA R5, R0, 0x37800000, 0x17 ;  /* 0x3780000000057811 */ /* 0x000fe200078eb8ff */
[----:B------:R-:W-:-:S05]  /*4220*/  IMAD.SHL.U32 R0, R3, 0x200000, RZ ;  /* 0x0020000003007824 */ /* 0x000fca00078e00ff */
[----:B------:R-:W-:-:S07]  /*4230*/  LOP3.LUT R0, R5, R0, R6, 0xfe, !PT ;  /* 0x0000000005007212 */ /* 0x000fce00078efe06 */
.L_x_15263:
[----:B------:R-:W-:Y:S05]  /*4240*/  BSYNC B0 ;  /* 0x0000000000007941 */ /* 0x000fea0003800000 */
.L_x_15262:
[----:B------:R-:W-:-:S04]  /*4250*/  F2FP.BF16.F32.PACK_AB R0, RZ, R0 ;  /* 0x00000000ff00723e */ /* 0x000fc800000010ff */
[----:B------:R-:W-:Y:S01]  /*4260*/  PRMT R17, R0, 0x7610, R17 ;  /* 0x0000761000117816 */ /* 0x000fe20000000011 */
[----:B------:R-:W-:Y:S06]  /*4270*/  BRA `(.L_x_15238) ;  /* 0x0000000000b47947 */ /* 0x000fec0003800000 */
.L_x_15255:
        /* <DEDUP_REMOVED lines=14> */
.L_x_15269:
[----:B------:R-:W-:Y:S05]  /*4360*/  BSYNC B0 ;  /* 0x0000000000007941 */ /* 0x000fea0003800000 */
.L_x_15268:
[----:B------:R-:W-:-:S04]  /*4370*/  F2FP.BF16.F32.PACK_AB R0, RZ, R0 ;  /* 0x00000000ff00723e */ /* 0x000fc800000010ff */
[----:B------:R-:W-:Y:S01]  /*4380*/  PRMT R17, R0, 0x7610, R17 ;  /* 0x0000761000117816 */ /* 0x000fe20000000011 */
[----:B------:R-:W-:Y:S06]  /*4390*/  BRA `(.L_x_15238) ;  /* 0x00000000006c7947 */ /* 0x000fec0003800000 */
.L_x_15243:
        /* <DEDUP_REMOVED lines=16> */
.L_x_15270:
[----:B------:R-:W-:Y:S01]  /*44a0*/  PRMT R17, RZ, 0x7610, R17 ;  /* 0x00007610ff117816 */ /* 0x000fe20000000011 */
[----:B------:R-:W-:Y:S06]  /*44b0*/  BRA `(.L_x_15238) ;  /* 0x0000000000247947 */ /* 0x000fec0003800000 */
.L_x_15267:
[----:B------:R-:W2:Y:S02]  /*44c0*/  LDG.E.64 R4, desc[UR36][R4.64] ;  /* 0x0000002404047981 */ /* 0x000ea4000c1e1b00 */
[----:B--2---:R-:W0:Y:S02]  /*44d0*/  I2F.U64 R0, R4 ;  /* 0x0000000400007312 */ /* 0x004e240000301000 */
[----:B0-----:R-:W-:-:S04]  /*44e0*/  F2FP.BF16.F32.PACK_AB R0, RZ, R0 ;  /* 0x00000000ff00723e */ /* 0x001fc800000010ff */
[----:B------:R-:W-:Y:S01]  /*44f0*/  PRMT R17, R0, 0x7610, R17 ;  /* 0x0000761000117816 */ /* 0x000fe20000000011 */
[----:B------:R-:W-:Y:S06]  /*4500*/  BRA `(.L_x_15238) ;  /* 0x0000000000107947 */ /* 0x000fec0003800000 */
.L_x_15266:
[----:B------:R-:W2:Y:S02]  /*4510*/  LDG.E R4, desc[UR36][R4.64] ;  /* 0x0000002404047981 */ /* 0x000ea4000c1e1900 */
[----:B--2---:R-:W-:-:S04]  /*4520*/  I2FP.F32.U32 R0, R4 ;  /* 0x0000000400007245 */ /* 0x004fc80000201000 */
[----:B------:R-:W-:-:S04]  /*4530*/  F2FP.BF16.F32.PACK_AB R0, RZ, R0 ;  /* 0x00000000ff00723e */ /* 0x000fc800000010ff */
[----:B------:R-:W-:-:S07]  /*4540*/  PRMT R17, R0, 0x7610, R17 ;  /* 0x0000761000117816 */ /* 0x000fce0000000011 */
.L_x_15238:
[----:B------:R-:W-:Y:S05]  /*4550*/  BSYNC B6 ;  /* 0x0000000000067941 */ /* 0x000fea0003800000 */
.L_x_15237:
        /* <DEDUP_REMOVED lines=8> */
[----:B------:R-:W0:Y:S01]  /*45e0*/  LDC.U16 R8, c[0x0][0x21a] ;  /* 0x00008680ff087b82 */ /* 0x000e220000000400 */
[----:B------:R-:W-:-:S02]  /*45f0*/  FSETP.GTU.FTZ.AND P2, PT, |R0|, +INF , PT ;  /* 0x7f8000000000780b */ /* 0x000fc40003f5c200 */
[----:B------:R-:W-:Y:S02]  /*4600*/  FSETP.GTU.FTZ.AND P1, PT, |R4|, +INF , PT ;  /* 0x7f8000000400780b */ /* 0x000fe40003f3c200 */
[----:B------:R-:W-:-:S03]  /*4610*/  FSETP.GTU.FTZ.AND P0, PT, |R6|, +INF , PT ;  /* 0x7f8000000600780b */ /* 0x000fc60003f1c200 */
[----:B------:R-:W1:Y:S01]  /*4620*/  LDC.U8 R19, c[0x0][0x244] ;  /* 0x00009100ff137b82 */ /* 0x000e620000000000 */
        /* <DEDUP_REMOVED lines=9> */
[C---:B------:R-:W-:Y:S01]  /*46c0*/  @!P3 IMAD.U32 R10, R9.reuse, 0x10000, RZ ;  /* 0x00010000090ab824 */ /* 0x040fe200078e00ff */
[----:B------:R-:W-:Y:S01]  /*46d0*/  @!P2 FMNMX.FTZ R3, R0, R3, !PT ;  /* 0x000000030003a209 */ /* 0x000fe20007810000 */
[C---:B------:R-:W-:Y:S02]  /*46e0*/  @!P1 IMAD.U32 R7, R9.reuse, 0x10000, RZ ;  /* 0x0001000009079824 */ /* 0x040fe400078e00ff */
[----:B------:R-:W-:Y:S01]  /*46f0*/  @!P0 IMAD.U32 R9, R9, 0x10000, RZ ;  /* 0x0001000009098824 */ /* 0x000fe200078e00ff */
[----:B------:R-:W-:Y:S01]  /*4700*/  @!P3 FMNMX.FTZ R5, R10, R5, !PT ;  /* 0x000000050a05b209 */ /* 0x000fe20007810000 */
[C---:B0-----:R-:W-:Y:S01]  /*4710*/  @!P2 IMAD.U32 R0, R8.reuse, 0x10000, RZ ;  /* 0x000100000800a824 */ /* 0x041fe200078e00ff */
[----:B------:R-:W-:Y:S01]  /*4720*/  @!P1 FMNMX.FTZ R4, R7, R4, !PT ;  /* 0x0000000407049209 */ /* 0x000fe20007810000 */
[C---:B------:R-:W-:Y:S01]  /*4730*/  @!P3 IMAD.U32 R10, R8.reuse, 0x10000, RZ ;  /* 0x00010000080ab824 */ /* 0x040fe200078e00ff */
[----:B------:R-:W-:Y:S01]  /*4740*/  @!P0 FMNMX.FTZ R6, R9, R6, !PT ;  /* 0x0000000609068209 */ /* 0x000fe20007810000 */
[C---:B------:R-:W-:Y:S01]  /*4750*/  @!P1 IMAD.U32 R7, R8.reuse, 0x10000, RZ ;  /* 0x0001000008079824 */ /* 0x040fe200078e00ff */
[----:B------:R-:W-:Y:S01]  /*4760*/  @!P2 FMNMX.FTZ R0, R3, R0, PT ;  /* 0x000000000300a209 */ /* 0x000fe20003810000 */
[----:B------:R-:W-:Y:S01]  /*4770*/  @!P0 IMAD.U32 R9, R8, 0x10000, RZ ;  /* 0x0001000008098824 */ /* 0x000fe200078e00ff */
[----:B------:R-:W-:-:S02]  /*4780*/  @!P3 FMNMX.FTZ R5, R10, R5, PT ;  /* 0x000000050a05b209 */ /* 0x000fc40003810000 */
[----:B------:R-:W-:Y:S02]  /*4790*/  @!P1 FMNMX.FTZ R4, R7, R4, PT ;  /* 0x0000000407049209 */ /* 0x000fe40003810000 */
[----:B------:R-:W-:Y:S02]  /*47a0*/  @!P0 FMNMX.FTZ R6, R9, R6, PT ;  /* 0x0000000609068209 */ /* 0x000fe40003810000 */
[----:B------:R-:W-:Y:S02]  /*47b0*/  @!P2 F2FP.BF16.F32.PACK_AB R0, RZ, R0 ;  /* 0x00000000ff00a23e */ /* 0x000fe400000010ff */
[----:B------:R-:W-:Y:S02]  /*47c0*/  @!P3 F2FP.BF16.F32.PACK_AB R5, RZ, R5 ;  /* 0x00000005ff05b23e */ /* 0x000fe400000010ff */
[----:B------:R-:W-:Y:S02]  /*47d0*/  @!P1 F2FP.BF16.F32.PACK_AB R4, RZ, R4 ;  /* 0x00000004ff04923e */ /* 0x000fe400000010ff */
[----:B------:R-:W-:-:S02]  /*47e0*/  @!P0 F2FP.BF16.F32.PACK_AB R6, RZ, R6 ;  /* 0x00000006ff06823e */ /* 0x000fc400000010ff */
[----:B------:R-:W-:Y:S02]  /*47f0*/  @!P2 PRMT R24, R0, 0x7610, R24 ;  /* 0x000076100018a816 */ /* 0x000fe40000000018 */
[----:B------:R-:W-:Y:S02]  /*4800*/  @!P3 PRMT R18, R5, 0x7610, R18 ;  /* 0x000076100512b816 */ /* 0x000fe40000000012 */
[----:B------:R-:W-:Y:S02]  /*4810*/  @!P1 PRMT R22, R4, 0x7610, R22 ;  /* 0x0000761004169816 */ /* 0x000fe40000000016 */
[----:B------:R-:W-:Y:S01]  /*4820*/  @!P0 PRMT R17, R6, 0x7610, R17 ;  /* 0x0000761006118816 */ /* 0x000fe20000000011 */
[----:B-1----:R-:W-:Y:S06]  /*4830*/  @P4 BRA `(.L_x_15272) ;  /* 0x0000001000404947 */ /* 0x002fec0003800000 */
        /* <DEDUP_REMOVED lines=22> */
.L_x_15276:
[----:B------:R-:W-:Y:S02]  /*49a0*/  IMAD.U32 R5, R24, 0x10000, RZ ;  /* 0x0001000018057824 */ /* 0x000fe400078e00ff */
[----:B------:R-:W-:-:S04]  /*49b0*/  IMAD.MOV.U32 R23, RZ, RZ, R25 ;  /* 0x000000ffff177224 */ /* 0x000fc800078e0019 */
[----:B------:R-:W0:Y:S02]  /*49c0*/  F2I.S64.TRUNC R4, R5 ;  /* 0x0000000500047311 */ /* 0x000e24000020d900 */
[----:B0-----:R0:W-:Y:S01]  /*49d0*/  STG.E.U8 desc[UR36][R8.64], R4 ;  /* 0x0000000408007986 */ /* 0x0011e2000c101124 */
[----:B------:R-:W-:Y:S05]  /*49e0*/  BRA `(.L_x_15272) ;  /* 0x0000000c00d47947 */ /* 0x000fea0003800000 */
.L_x_15275:
        /* <DEDUP_REMOVED lines=11> */
.L_x_15279:
[----:B------:R-:W-:Y:S02]  /*4aa0*/  IMAD.U32 R24, R24, 0x10000, RZ ;  /* 0x0001000018187824 */ /* 0x000fe400078e00ff */
[----:B------:R-:W-:Y:S02]  /*4ab0*/  IMAD.MOV.U32 R23, RZ, RZ, R25 ;  /* 0x000000ffff177224 */ /* 0x000fe400078e0019 */
[----:B------:R-:W0:Y:S02]  /*4ac0*/  F2I.FTZ.TRUNC.NTZ R3, R24 ;  /* 0x0000001800037305 */ /* 0x000e24000021f100 */
[----:B0-----:R0:W-:Y:S01]  /*4ad0*/  STG.E desc[UR36][R8.64], R3 ;  /* 0x0000000308007986 */ /* 0x0011e2000c101924 */
[----:B------:R-:W-:Y:S05]  /*4ae0*/  BRA `(.L_x_15272) ;  /* 0x0000000c00947947 */ /* 0x000fea0003800000 */
.L_x_15278:
[----:B------:R-:W-:Y:S02]  /*4af0*/  IMAD.U32 R24, R24, 0x10000, RZ ;  /* 0x0001000018187824 */ /* 0x000fe400078e00ff */
[----:B------:R-:W-:Y:S02]  /*4b00*/  IMAD.MOV.U32 R23, RZ, RZ, R25 ;  /* 0x000000ffff177224 */ /* 0x000fe400078e0019 */
[----:B------:R-:W0:Y:S02]  /*4b10*/  F2I.FTZ.TRUNC.NTZ R3, R24 ;  /* 0x0000001800037305 */ /* 0x000e24000021f100 */
[----:B0-----:R0:W-:Y:S01]  /*4b20*/  STG.E.U16 desc[UR36][R8.64], R3 ;  /* 0x0000000308007986 */ /* 0x0011e2000c101524 */
[----:B------:R-:W-:Y:S05]  /*4b30*/  BRA `(.L_x_15272) ;  /* 0x0000000c00807947 */ /* 0x000fea0003800000 */
.L_x_15274:
        /* <DEDUP_REMOVED lines=10> */
.L_x_15281:
[----:B------:R-:W-:Y:S02]  /*4be0*/  IMAD.U32 R0, R24, 0x10000, RZ ;  /* 0x0001000018007824 */ /* 0x000fe400078e00ff */
[----:B------:R-:W-:-:S03]  /*4bf0*/  IMAD.MOV.U32 R23, RZ, RZ, R25 ;  /* 0x000000ffff177224 */ /* 0x000fc600078e0019 */
[----:B------:R-:W-:-:S05]  /*4c00*/  F2FP.F16.F32.PACK_AB R0, RZ, R0 ;  /* 0x00000000ff00723e */ /* 0x000fca00000000ff */
[----:B------:R0:W-:Y:S01]  /*4c10*/  STG.E.U16 desc[UR36][R8.64], R0 ;  /* 0x0000000008007986 */ /* 0x0001e2000c101524 */
[----:B------:R-:W-:Y:S05]  /*4c20*/  BRA `(.L_x_15272) ;  /* 0x0000000c00447947 */ /* 0x000fea0003800000 */
.L_x_15280:
        /* <DEDUP_REMOVED lines=11> */
.L_x_15283:
[----:B------:R-:W-:Y:S02]  /*4ce0*/  IMAD.U32 R24, R24, 0x10000, RZ ;  /* 0x0001000018187824 */ /* 0x000fe400078e00ff */
[----:B------:R-:W-:-:S03]  /*4cf0*/  IMAD.MOV.U32 R23, RZ, RZ, R25 ;  /* 0x000000ffff177224 */ /* 0x000fc600078e0019 */
[----:B------:R-:W-:-:S04]  /*4d00*/  F2FP.F16.F32.PACK_AB R3, RZ, R24 ;  /* 0x00000018ff03723e */ /* 0x000fc800000000ff */
[----:B------:R-:W-:-:S05]  /*4d10*/  PRMT R3, R3, 0x5410, RZ ;  /* 0x0000541003037816 */ /* 0x000fca00000000ff */
[----:B------:R0:W-:Y:S01]  /*4d20*/  STG.E desc[UR36][R8.64], R3 ;  /* 0x0000000308007986 */ /* 0x0001e2000c101924 */
[----:B------:R-:W-:Y:S05]  /*4d30*/  BRA `(.L_x_15272) ;  /* 0x0000000c00007947 */ /* 0x000fea0003800000 */
.L_x_15282:
[----:B------:R-:W-:Y:S02]  /*4d40*/  IMAD.U32 R4, R24, 0x10000, RZ ;  /* 0x0001000018047824 */ /* 0x000fe400078e00ff */
[----:B------:R-:W-:Y:S02]  /*4d50*/  IMAD.MOV.U32 R23, RZ, RZ, R25 ;  /* 0x000000ffff177224 */ /* 0x000fe400078e0019 */
[----:B------:R-:W-:-:S06]  /*4d60*/  FMUL.FTZ R4, R4, 1 ;  /* 0x3f80000004047820 */ /* 0x000fcc0000410000 */
[----:B------:R-:W0:Y:S02]  /*4d70*/  F2F.F64.F32 R4, R4 ;  /* 0x0000000400047310 */ /* 0x000e240000201800 */
[----:B0-----:R0:W-:Y:S01]  /*4d80*/  STG.E.64 desc[UR36][R8.64], R4 ;  /* 0x0000000408007986 */ /* 0x0011e2000c101b24 */
[----:B------:R-:W-:Y:S05]  /*4d90*/  BRA `(.L_x_15272) ;  /* 0x0000000800e87947 */ /* 0x000fea0003800000 */
.L_x_15273:
        /* <DEDUP_REMOVED lines=14> */
.L_x_15286:
[----:B------:R-:W-:Y:S01]  /*4e80*/  IMAD.U32 R24, R24, 0x10000, RZ ;  /* 0x0001000018187824 */ /* 0x000fe200078e00ff */
[----:B------:R-:W-:Y:S01]  /*4e90*/  CS2R R6, SRZ ;  /* 0x0000000000067805 */ /* 0x000fe2000001ff00 */
[----:B------:R-:W-:Y:S02]  /*4ea0*/  IMAD.MOV.U32 R23, RZ, RZ, R25 ;  /* 0x000000ffff177224 */ /* 0x000fe400078e0019 */
[----:B------:R-:W-:-:S06]  /*4eb0*/  FMUL.FTZ R4, R24, 1 ;  /* 0x3f80000018047820 */ /* 0x000fcc0000410000 */
[----:B------:R-:W0:Y:S02]  /*4ec0*/  F2F.F64.F32 R4, R4 ;  /* 0x0000000400047310 */ /* 0x000e240000201800 */
[----:B0-----:R0:W-:Y:S01]  /*4ed0*/  STG.E.128 desc[UR36][R8.64], R4 ;  /* 0x0000000408007986 */ /* 0x0011e2000c101d24 */
[----:B------:R-:W-:Y:S05]  /*4ee0*/  BRA `(.L_x_15272) ;  /* 0x0000000800947947 */ /* 0x000fea0003800000 */
.L_x_15285:
        /* <DEDUP_REMOVED lines=21> */
.L_x_15290:
[----:B------:R-:W-:Y:S05]  /*5040*/  BSYNC B0 ;  /* 0x0000000000007941 */ /* 0x000fea0003800000 */
.L_x_15289:
[----:B------:R-:W-:Y:S01]  /*5050*/  LOP3.LUT R5, R0, R5, RZ, 0xfc, !PT ;  /* 0x0000000500057212 */ /* 0x000fe200078efcff */
[----:B------:R-:W-:-:S04]  /*5060*/  IMAD.MOV.U32 R23, RZ, RZ, R25 ;  /* 0x000000ffff177224 */ /* 0x000fc800078e0019 */
[----:B------:R0:W-:Y:S01]  /*5070*/  STG.E.U8 desc[UR36][R8.64], R5 ;  /* 0x0000000508007986 */ /* 0x0001e2000c101124 */
[----:B------:R-:W-:Y:S05]  /*5080*/  BRA `(.L_x_15272) ;  /* 0x00000008002c7947 */ /* 0x000fea0003800000 */
.L_x_15288:
        /* <DEDUP_REMOVED lines=13> */
.L_x_15292:
[----:B------:R-:W-:Y:S01]  /*5160*/  IMAD.MOV.U32 R0, RZ, RZ, 0x7f ;  /* 0x0000007fff007424 */ /* 0x000fe200078e00ff */
[----:B------:R-:W-:-:S04]  /*5170*/  ISETP.GT.U32.AND P0, PT, R3, 0x7f800000, PT ;  /* 0x7f8000000300780c */ /* 0x000fc80003f04070 */
[----:B------:R-:W-:-:S09]  /*5180*/  SEL R0, R0, 0x7c, P0 ;  /* 0x0000007c00007807 */ /* 0x000fd20000000000 */
.L_x_15293:
[----:B------:R-:W-:Y:S05]  /*5190*/  BSYNC B0 ;  /* 0x0000000000007941 */ /* 0x000fea0003800000 */
.L_x_15291:
[----:B------:R-:W-:Y:S01]  /*51a0*/  LOP3.LUT R3, R5, 0x80000000, RZ, 0xc0, !PT ;  /* 0x8000000005037812 */ /* 0x000fe200078ec0ff */
[----:B------:R-:W-:-:S03]  /*51b0*/  IMAD.MOV.U32 R23, RZ, RZ, R25 ;  /* 0x000000ffff177224 */ /* 0x000fc600078e0019 */
[----:B------:R-:W-:-:S04]  /*51c0*/  SHF.R.U32.HI R3, RZ, 0x18, R3 ;  /* 0x00000018ff037819 */ /* 0x000fc80000011603 */
[----:B------:R-:W-:-:S05]  /*51d0*/  LOP3.LUT R3, R0, R3, RZ, 0xfc, !PT ;  /* 0x0000000300037212 */ /* 0x000fca00078efcff */
[----:B------:R0:W-:Y:S01]  /*51e0*/  STG.E.U8 desc[UR36][R8.64], R3 ;  /* 0x0000000308007986 */ /* 0x0001e2000c101124 */
[----:B------:R-:W-:Y:S05]  /*51f0*/  BRA `(.L_x_15272) ;  /* 0x0000000400d07947 */ /* 0x000fea0003800000 */
.L_x_15287:
[----:B------:R0:W-:Y:S01]  /*5200*/  STG.E.U16 desc[UR36][R8.64], R24 ;  /* 0x0000001808007986 */ /* 0x0001e2000c101524 */
[----:B------:R-:W-:Y:S01]  /*5210*/  IMAD.MOV.U32 R23, RZ, RZ, R25 ;  /* 0x000000ffff177224 */ /* 0x000fe200078e0019 */
[----:B------:R-:W-:Y:S06]  /*5220*/  BRA `(.L_x_15272) ;  /* 0x0000000400c47947 */ /* 0x000fec0003800000 */
.L_x_15284:
        /* <DEDUP_REMOVED lines=13> */
.L_x_15296:
        /* <DEDUP_REMOVED lines=17> */
.L_x_15299:
[----:B------:R-:W-:-:S04]  /*5410*/  LOP3.LUT R3, R5, 0x80000000, RZ, 0xc0, !PT ;  /* 0x8000000005037812 */ /* 0x000fc800078ec0ff */
[----:B------:R-:W-:-:S04]  /*5420*/  SHF.R.U32.HI R3, RZ, 0x18, R3 ;  /* 0x00000018ff037819 */ /* 0x000fc80000011603 */
[----:B------:R-:W-:-:S04]  /*5430*/  LOP3.LUT R0, R0, R3, RZ, 0xfc, !PT ;  /* 0x0000000300007212 */ /* 0x000fc800078efcff */
[----:B------:R-:W-:-:S07]  /*5440*/  PRMT R4, R0, 0x7610, R4 ;  /* 0x0000761000047816 */ /* 0x000fce0000000004 */
.L_x_15298:
[----:B------:R-:W-:Y:S05]  /*5450*/  BSYNC B0 ;  /* 0x0000000000007941 */ /* 0x000fea0003800000 */
.L_x_15297:
[----:B------:R3:W-:Y:S01]  /*5460*/  STG.E.U8 desc[UR36][R8.64], R4 ;  /* 0x0000000408007986 */ /* 0x0007e2000c101124 */
[----:B------:R-:W-:Y:S01]  /*5470*/  IMAD.MOV.U32 R23, RZ, RZ, R25 ;  /* 0x000000ffff177224 */ /* 0x000fe200078e0019 */
[----:B------:R-:W-:Y:S06]  /*5480*/  BRA `(.L_x_15272) ;  /* 0x00000004002c7947 */ /* 0x000fec0003800000 */
.L_x_15295:
        /* <DEDUP_REMOVED lines=17> */
.L_x_15302:
[----:B------:R-:W-:-:S04]  /*55a0*/  LOP3.LUT R3, R5, 0x80000000, RZ, 0xc0, !PT ;  /* 0x8000000005037812 */ /* 0x000fc800078ec0ff */
[----:B------:R-:W-:-:S04]  /*55b0*/  SHF.R.U32.HI R3, RZ, 0x18, R3 ;  /* 0x00000018ff037819 */ /* 0x000fc80000011603 */
[----:B------:R-:W-:-:S04]  /*55c0*/  LOP3.LUT R0, R0, R3, RZ, 0xfc, !PT ;  /* 0x0000000300007212 */ /* 0x000fc800078efcff */
[----:B------:R-:W-:-:S07]  /*55d0*/  PRMT R4, R0, 0x7610, R4 ;  /* 0x0000761000047816 */ /* 0x000fce0000000004 */
.L_x_15301:
[----:B------:R-:W-:Y:S05]  /*55e0*/  BSYNC B0 ;  /* 0x0000000000007941 */ /* 0x000fea0003800000 */
.L_x_15300:
[----:B------:R0:W-:Y:S01]  /*55f0*/  STG.E.U8 desc[UR36][R8.64], R4 ;  /* 0x0000000408007986 */ /* 0x0001e2000c101124 */
[----:B------:R-:W-:Y:S01]  /*5600*/  IMAD.MOV.U32 R23, RZ, RZ, R25 ;  /* 0x000000ffff177224 */ /* 0x000fe200078e0019 */
[----:B------:R-:W-:Y:S06]  /*5610*/  BRA `(.L_x_15272) ;  /* 0x0000000000c87947 */ /* 0x000fec0003800000 */
.L_x_15294:
        /* <DEDUP_REMOVED lines=23> */
.L_x_15277:
        /* <DEDUP_REMOVED lines=16> */
.L_x_15305:
[----:B------:R-:W-:Y:S01]  /*5890*/  IMAD.MOV.U32 R23, RZ, RZ, R25 ;  /* 0x000000ffff177224 */ /* 0x000fe200078e0019 */
[----:B------:R-:W-:Y:S06]  /*58a0*/  BRA `(.L_x_15272) ;  /* 0x0000000000247947 */ /* 0x000fec0003800000 */
.L_x_15304:
[----:B------:R-:W-:Y:S02]  /*58b0*/  IMAD.U32 R4, R24, 0x10000, RZ ;  /* 0x0001000018047824 */ /* 0x000fe400078e00ff */
[----:B------:R-:W-:-:S04]  /*58c0*/  IMAD.MOV.U32 R23, RZ, RZ, R25 ;  /* 0x000000ffff177224 */ /* 0x000fc800078e0019 */
[----:B------:R-:W0:Y:S02]  /*58d0*/  F2I.U64.TRUNC R4, R4 ;  /* 0x0000000400047311 */ /* 0x000e24000020d800 */
[----:B0-----:R2:W-:Y:S01]  /*58e0*/  STG.E.64 desc[UR36][R8.64], R4 ;  /* 0x0000000408007986 */ /* 0x0015e2000c101b24 */
[----:B------:R-:W-:Y:S05]  /*58f0*/  BRA `(.L_x_15272) ;  /* 0x0000000000107947 */ /* 0x000fea0003800000 */
.L_x_15303:
[----:B------:R-:W-:Y:S02]  /*5900*/  IMAD.U32 R24, R24, 0x10000, RZ ;  /* 0x0001000018187824 */ /* 0x000fe400078e00ff */
[----:B------:R-:W-:Y:S02]  /*5910*/  IMAD.MOV.U32 R23, RZ, RZ, R25 ;  /* 0x000000ffff177224 */ /* 0x000fe400078e0019 */
[----:B------:R-:W0:Y:S02]  /*5920*/  F2I.FTZ.U32.TRUNC.NTZ R3, R24 ;  /* 0x0000001800037305 */ /* 0x000e24000021f000 */
[----:B0-----:R0:W-:Y:S03]  /*5930*/  STG.E desc[UR36][R8.64], R3 ;  /* 0x0000000308007986 */ /* 0x0011e6000c101924 */
.L_x_15272:
[----:B------:R-:W-:Y:S05]  /*5940*/  BSYNC B6 ;  /* 0x0000000000067941 */ /* 0x000fea0003800000 */
.L_x_15271:
        /* <DEDUP_REMOVED lines=25> */
.L_x_15311:
[----:B------:R-:W-:-:S06]  /*5ae0*/  IMAD.U32 R5, R22, 0x10000, RZ ;  /* 0x0001000016057824 */ /* 0x000fcc00078e00ff */
[----:B------:R-:W0:Y:S02]  /*5af0*/  F2I.S64.TRUNC R4, R5 ;  /* 0x0000000500047311 */ /* 0x000e24000020d900 */
[----:B0-----:R0:W-:Y:S01]  /*5b00*/  STG.E.U8 desc[UR36][R8.64], R4 ;  /* 0x0000000408007986 */ /* 0x0011e2000c101124 */
[----:B------:R-:W-:Y:S05]  /*5b10*/  BRA `(.L_x_15313) ;  /* 0x0000000c00847947 */ /* 0x000fea0003800000 */
.L_x_15310:
        /* <DEDUP_REMOVED lines=10> */
.L_x_15315:
[----:B------:R-:W-:-:S04]  /*5bc0*/  IMAD.U32 R22, R22, 0x10000, RZ ;  /* 0x0001000016167824 */ /* 0x000fc800078e00ff */
[----:B------:R-:W0:Y:S02]  /*5bd0*/  F2I.FTZ.TRUNC.NTZ R3, R22 ;  /* 0x0000001600037305 */ /* 0x000e24000021f100 */
[----:B0-----:R0:W-:Y:S01]  /*5be0*/  STG.E desc[UR36][R8.64], R3 ;  /* 0x0000000308007986 */ /* 0x0011e2000c101924 */
[----:B------:R-:W-:Y:S05]  /*5bf0*/  BRA `(.L_x_15313) ;  /* 0x0000000c004c7947 */ /* 0x000fea0003800000 */
.L_x_15314:
[----:B------:R-:W-:-:S04]  /*5c00*/  IMAD.U32 R22, R22, 0x10000, RZ ;  /* 0x0001000016167824 */ /* 0x000fc800078e00ff */
[----:B------:R-:W0:Y:S02]  /*5c10*/  F2I.FTZ.TRUNC.NTZ R3, R22 ;  /* 0x0000001600037305 */ /* 0x000e24000021f100 */
[----:B0-----:R0:W-:Y:S01]  /*5c20*/  STG.E.U16 desc[UR36][R8.64], R3 ;  /* 0x0000000308007986 */ /* 0x0011e2000c101524 */
[----:B------:R-:W-:Y:S05]  /*5c30*/  BRA `(.L_x_15313) ;  /* 0x0000000c003c7947 */ /* 0x000fea0003800000 */
.L_x_15309:
        /* <DEDUP_REMOVED lines=9> */
.L_x_15317:
[----:B------:R-:W-:-:S05]  /*5cd0*/  IMAD.U32 R0, R22, 0x10000, RZ ;  /* 0x0001000016007824 */ /* 0x000fca00078e00ff */
[----:B------:R-:W-:-:S05]  /*5ce0*/  F2FP.F16.F32.PACK_AB R0, RZ, R0 ;  /* 0x00000000ff00723e */ /* 0x000fca00000000ff */
[----:B------:R0:W-:Y:S01]  /*5cf0*/  STG.E.U16 desc[UR36][R8.64], R0 ;  /* 0x0000000008007986 */ /* 0x0001e2000c101524 */
[----:B------:R-:W-:Y:S05]  /*5d00*/  BRA `(.L_x_15313) ;  /* 0x0000000c00087947 */ /* 0x000fea0003800000 */
.L_x_15316:
        /* <DEDUP_REMOVED lines=10> */
.L_x_15319:
[----:B------:R-:W-:-:S05]  /*5db0*/  IMAD.U32 R22, R22, 0x10000, RZ ;  /* 0x0001000016167824 */ /* 0x000fca00078e00ff */
[----:B------:R-:W-:-:S04]  /*5dc0*/  F2FP.F16.F32.PACK_AB R3, RZ, R22 ;  /* 0x00000016ff03723e */ /* 0x000fc800000000ff */
[----:B------:R-:W-:-:S05]  /*5dd0*/  PRMT R3, R3, 0x5410, RZ ;  /* 0x0000541003037816 */ /* 0x000fca00000000ff */
[----:B------:R0:W-:Y:S01]  /*5de0*/  STG.E desc[UR36][R8.64], R3 ;  /* 0x0000000308007986 */ /* 0x0001e2000c101924 */
[----:B------:R-:W-:Y:S05]  /*5df0*/  BRA `(.L_x_15313) ;  /* 0x0000000800cc7947 */ /* 0x000fea0003800000 */
.L_x_15318:
[----:B------:R-:W-:-:S04]  /*5e00*/  IMAD.U32 R4, R22, 0x10000, RZ ;  /* 0x0001000016047824 */ /* 0x000fc800078e00ff */
[----:B------:R-:W-:-:S06]  /*5e10*/  FMUL.FTZ R4, R4, 1 ;  /* 0x3f80000004047820 */ /* 0x000fcc0000410000 */
[----:B------:R-:W0:Y:S02]  /*5e20*/  F2F.F64.F32 R4, R4 ;  /* 0x0000000400047310 */ /* 0x000e240000201800 */
[----:B0-----:R0:W-:Y:S01]  /*5e30*/  STG.E.64 desc[UR36][R8.64], R4 ;  /* 0x0000000408007986 */ /* 0x0011e2000c101b24 */
[----:B------:R-:W-:Y:S05]  /*5e40*/  BRA `(.L_x_15313) ;  /* 0x0000000800b87947 */ /* 0x000fea0003800000 */
.L_x_15308:
        /* <DEDUP_REMOVED lines=13> */
.L_x_15322:
[----:B------:R-:W-:Y:S01]  /*5f20*/  IMAD.U32 R22, R22, 0x10000, RZ ;  /* 0x0001000016167824 */ /* 0x000fe200078e00ff */
[----:B------:R-:W-:-:S03]  /*5f30*/  CS2R R6, SRZ ;  /* 0x0000000000067805 */ /* 0x000fc6000001ff00 */
[----:B------:R-:W-:-:S06]  /*5f40*/  FMUL.FTZ R4, R22, 1 ;  /* 0x3f80000016047820 */ /* 0x000fcc0000410000 */
[----:B------:R-:W0:Y:S02]  /*5f50*/  F2F.F64.F32 R4, R4 ;  /* 0x0000000400047310 */ /* 0x000e240000201800 */
[----:B0-----:R0:W-:Y:S01]  /*5f60*/  STG.E.128 desc[UR36][R8.64], R4 ;  /* 0x0000000408007986 */ /* 0x0011e2000c101d24 */
[----:B------:R-:W-:Y:S05]  /*5f70*/  BRA `(.L_x_15313) ;  /* 0x00000008006c7947 */ /* 0x000fea0003800000 */
.L_x_15321:
        /* <DEDUP_REMOVED lines=21> */
.L_x_15326:
[----:B------:R-:W-:Y:S05]  /*60d0*/  BSYNC B0 ;  /* 0x0000000000007941 */ /* 0x000fea0003800000 */
.L_x_15325:
[----:B------:R-:W-:-:S05]  /*60e0*/  LOP3.LUT R5, R0, R5, RZ, 0xfc, !PT ;  /* 0x0000000500057212 */ /* 0x000fca00078efcff */
[----:B------:R0:W-:Y:S01]  /*60f0*/  STG.E.U8 desc[UR36][R8.64], R5 ;  /* 0x0000000508007986 */ /* 0x0001e2000c101124 */
[----:B------:R-:W-:Y:S05]  /*6100*/  BRA `(.L_x_15313) ;  /* 0x0000000800087947 */ /* 0x000fea0003800000 */
.L_x_15324:
        /* <DEDUP_REMOVED lines=13> */
.L_x_15328:
[----:B------:R-:W-:Y:S01]  /*61e0*/  IMAD.MOV.U32 R0, RZ, RZ, 0x7f ;  /* 0x0000007fff007424 */ /* 0x000fe200078e00ff */
[----:B------:R-:W-:-:S04]  /*61f0*/  ISETP.GT.U32.AND P0, PT, R3, 0x7f800000, PT ;  /* 0x7f8000000300780c */ /* 0x000fc80003f04070 */
[----:B------:R-:W-:-:S09]  /*6200*/  SEL R0, R0, 0x7c, P0 ;  /* 0x0000007c00007807 */ /* 0x000fd20000000000 */
.L_x_15329:
[----:B------:R-:W-:Y:S05]  /*6210*/  BSYNC B0 ;  /* 0x0000000000007941 */ /* 0x000fea0003800000 */
.L_x_15327:
[----:B------:R-:W-:-:S04]  /*6220*/  LOP3.LUT R3, R5, 0x80000000, RZ, 0xc0, !PT ;  /* 0x8000000005037812 */ /* 0x000fc800078ec0ff */
[----:B------:R-:W-:-:S04]  /*6230*/  SHF.R.U32.HI R3, RZ, 0x18, R3 ;  /* 0x00000018ff037819 */ /* 0x000fc80000011603 */
[----:B------:R-:W-:-:S05]  /*6240*/  LOP3.LUT R3, R0, R3, RZ, 0xfc, !PT ;  /* 0x0000000300037212 */ /* 0x000fca00078efcff */
[----:B------:R0:W-:Y:S01]  /*6250*/  STG.E.U8 desc[UR36][R8.64], R3 ;  /* 0x0000000308007986 */ /* 0x0001e2000c101124 */
[----:B------:R-:W-:Y:S05]  /*6260*/  BRA `(.L_x_15313) ;  /* 0x0000000400b07947 */ /* 0x000fea0003800000 */
.L_x_15323:
[----:B------:R0:W-:Y:S01]  /*6270*/  STG.E.U16 desc[UR36][R8.64], R22 ;  /* 0x0000001608007986 */ /* 0x0001e2000c101524 */
[----:B------:R-:W-:Y:S05]  /*6280*/  BRA `(.L_x_15313) ;  /* 0x0000000400a87947 */ /* 0x000fea0003800000 */
.L_x_15320:
        /* <DEDUP_REMOVED lines=12> */
.L_x_15332:
        /* <DEDUP_REMOVED lines=17> */
.L_x_15335:
[----:B------:R-:W-:-:S04]  /*6460*/  LOP3.LUT R3, R5, 0x80000000, RZ, 0xc0, !PT ;  /* 0x8000000005037812 */ /* 0x000fc800078ec0ff */
[----:B------:R-:W-:-:S04]  /*6470*/  SHF.R.U32.HI R3, RZ, 0x18, R3 ;  /* 0x00000018ff037819 */ /* 0x000fc80000011603 */
[----:B------:R-:W-:-:S04]  /*6480*/  LOP3.LUT R0, R0, R3, RZ, 0xfc, !PT ;  /* 0x0000000300007212 */ /* 0x000fc800078efcff */
[----:B------:R-:W-:-:S07]  /*6490*/  PRMT R4, R0, 0x7610, R4 ;  /* 0x0000761000047816 */ /* 0x000fce0000000004 */
.L_x_15334:
[----:B------:R-:W-:Y:S05]  /*64a0*/  BSYNC B0 ;  /* 0x0000000000007941 */ /* 0x000fea0003800000 */
.L_x_15333:
[----:B------:R3:W-:Y:S01]  /*64b0*/  STG.E.U8 desc[UR36][R8.64], R4 ;  /* 0x0000000408007986 */ /* 0x0007e2000c101124 */
[----:B------:R-:W-:Y:S05]  /*64c0*/  BRA `(.L_x_15313) ;  /* 0x0000000400187947 */ /* 0x000fea0003800000 */
.L_x_15331:
        /* <DEDUP_REMOVED lines=17> */
.L_x_15338:
[----:B------:R-:W-:-:S04]  /*65e0*/  LOP3.LUT R3, R5, 0x80000000, RZ, 0xc0, !PT ;  /* 0x8000000005037812 */ /* 0x000fc800078ec0ff */
[----:B------:R-:W-:-:S04]  /*65f0*/  SHF.R.U32.HI R3, RZ, 0x18, R3 ;  /* 0x00000018ff037819 */ /* 0x000fc80000011603 */
[----:B------:R-:W-:-:S04]  /*6600*/  LOP3.LUT R0, R0, R3, RZ, 0xfc, !PT ;  /* 0x0000000300007212 */ /* 0x000fc800078efcff */
[----:B------:R-:W-:-:S07]  /*6610*/  PRMT R4, R0, 0x7610, R4 ;  /* 0x0000761000047816 */ /* 0x000fce0000000004 */
.L_x_15337:
[----:B------:R-:W-:Y:S05]  /*6620*/  BSYNC B0 ;  /* 0x0000000000007941 */ /* 0x000fea0003800000 */
.L_x_15336:
[----:B------:R0:W-:Y:S01]  /*6630*/  STG.E.U8 desc[UR36][R8.64], R4 ;  /* 0x0000000408007986 */ /* 0x0001e2000c101124 */
[----:B------:R-:W-:Y:S05]  /*6640*/  BRA `(.L_x_15313) ;  /* 0x0000000000b87947 */ /* 0x000fea0003800000 */
.L_x_15330:
        /* <DEDUP_REMOVED lines=22> */
.L_x_15312:
        /* <DEDUP_REMOVED lines=16> */
.L_x_15341:
[----:B------:R-:W-:Y:S05]  /*68b0*/  BRA `(.L_x_15313) ;  /* 0x00000000001c7947 */ /* 0x000fea0003800000 */
.L_x_15340:
[----:B------:R-:W-:-:S06]  /*68c0*/  IMAD.U32 R4, R22, 0x10000, RZ ;  /* 0x0001000016047824 */ /* 0x000fcc00078e00ff */
[----:B------:R-:W0:Y:S02]  /*68d0*/  F2I.U64.TRUNC R4, R4 ;  /* 0x0000000400047311 */ /* 0x000e24000020d800 */
[----:B0-----:R2:W-:Y:S01]  /*68e0*/  STG.E.64 desc[UR36][R8.64], R4 ;  /* 0x0000000408007986 */ /* 0x0015e2000c101b24 */
[----:B------:R-:W-:Y:S05]  /*68f0*/  BRA `(.L_x_15313) ;  /* 0x00000000000c7947 */ /* 0x000fea0003800000 */
.L_x_15339:
[----:B------:R-:W-:-:S04]  /*6900*/  IMAD.U32 R22, R22, 0x10000, RZ ;  /* 0x0001000016167824 */ /* 0x000fc800078e00ff */
[----:B------:R-:W0:Y:S02]  /*6910*/  F2I.FTZ.U32.TRUNC.NTZ R3, R22 ;  /* 0x0000001600037305 */ /* 0x000e24000021f000 */
[----:B0-----:R0:W-:Y:S02]  /*6920*/  STG.E desc[UR36][R8.64], R3 ;  /* 0x0000000308007986 */ /* 0x0011e4000c101924 */
.L_x_15313:
        /* <DEDUP_REMOVED lines=25> */
.L_x_15345:
[----:B------:R-:W-:-:S06]  /*6ac0*/  IMAD.U32 R5, R18, 0x10000, RZ ;  /* 0x0001000012057824 */ /* 0x000fcc00078e00ff */
[----:B------:R-:W0:Y:S02]  /*6ad0*/  F2I.S64.TRUNC R4, R5 ;  /* 0x0000000500047311 */ /* 0x000e24000020d900 */
[----:B0-----:R3:W-:Y:S01]  /*6ae0*/  STG.E.U8 desc[UR36][R8.64], R4 ;  /* 0x0000000408007986 */ /* 0x0017e2000c101124 */
[----:B------:R-:W-:Y:S05]  /*6af0*/  BRA `(.L_x_15347) ;  /* 0x0000000c00847947 */ /* 0x000fea0003800000 */
.L_x_15344:
        /* <DEDUP_REMOVED lines=10> */
.L_x_15349:
[----:B------:R-:W-:-:S04]  /*6ba0*/  IMAD.U32 R18, R18, 0x10000, RZ ;  /* 0x0001000012127824 */ /* 0x000fc800078e00ff */
[----:B------:R-:W0:Y:S02]  /*6bb0*/  F2I.FTZ.TRUNC.NTZ R3, R18 ;  /* 0x0000001200037305 */ /* 0x000e24000021f100 */
[----:B0-----:R2:W-:Y:S01]  /*6bc0*/  STG.E desc[UR36][R8.64], R3 ;  /* 0x0000000308007986 */ /* 0x0015e2000c101924 */
[----:B------:R-:W-:Y:S05]  /*6bd0*/  BRA `(.L_x_15347) ;  /* 0x0000000c004c7947 */ /* 0x000fea0003800000 */
.L_x_15348:
[----:B------:R-:W-:-:S04]  /*6be0*/  IMAD.U32 R18, R18, 0x10000, RZ ;  /* 0x0001000012127824 */ /* 0x000fc800078e00ff */
[----:B------:R-:W0:Y:S02]  /*6bf0*/  F2I.FTZ.TRUNC.NTZ R3, R18 ;  /* 0x0000001200037305 */ /* 0x000e24000021f100 */
[----:B0-----:R0:W-:Y:S01]  /*6c00*/  STG.E.U16 desc[UR36][R8.64], R3 ;  /* 0x0000000308007986 */ /* 0x0011e2000c101524 */
[----:B------:R-:W-:Y:S05]  /*6c10*/  BRA `(.L_x_15347) ;  /* 0x0000000c003c7947 */ /* 0x000fea0003800000 */
.L_x_15343:
        /* <DEDUP_REMOVED lines=9> */
.L_x_15351:
[----:B------:R-:W-:-:S05]  /*6cb0*/  IMAD.U32 R0, R18, 0x10000, RZ ;  /* 0x0001000012007824 */ /* 0x000fca00078e00ff */
[----:B------:R-:W-:-:S05]  /*6cc0*/  F2FP.F16.F32.PACK_AB R0, RZ, R0 ;  /* 0x00000000ff00723e */ /* 0x000fca00000000ff */
[----:B------:R0:W-:Y:S01]  /*6cd0*/  STG.E.U16 desc[UR36][R8.64], R0 ;  /* 0x0000000008007986 */ /* 0x0001e2000c101524 */
[----:B------:R-:W-:Y:S05]  /*6ce0*/  BRA `(.L_x_15347) ;  /* 0x0000000c00087947 */ /* 0x000fea0003800000 */
.L_x_15350:
        /* <DEDUP_REMOVED lines=10> */
.L_x_15353:
[----:B------:R-:W-:-:S05]  /*6d90*/  IMAD.U32 R18, R18, 0x10000, RZ ;  /* 0x0001000012127824 */ /* 0x000fca00078e00ff */
[----:B------:R-:W-:-:S04]  /*6da0*/  F2FP.F16.F32.PACK_AB R3, RZ, R18 ;  /* 0x00000012ff03723e */ /* 0x000fc800000000ff */
[----:B------:R-:W-:-:S05]  /*6db0*/  PRMT R3, R3, 0x5410, RZ ;  /* 0x0000541003037816 */ /* 0x000fca00000000ff */
[----:B------:R0:W-:Y:S01]  /*6dc0*/  STG.E desc[UR36][R8.64], R3 ;  /* 0x0000000308007986 */ /* 0x0001e2000c101924 */
[----:B------:R-:W-:Y:S05]  /*6dd0*/  BRA `(.L_x_15347) ;  /* 0x0000000800cc7947 */ /* 0x000fea0003800000 */
.L_x_15352:
[----:B------:R-:W-:-:S04]  /*6de0*/  IMAD.U32 R4, R18, 0x10000, RZ ;  /* 0x0001000012047824 */ /* 0x000fc800078e00ff */
[----:B------:R-:W-:-:S06]  /*6df0*/  FMUL.FTZ R4, R4, 1 ;  /* 0x3f80000004047820 */ /* 0x000fcc0000410000 */
[----:B------:R-:W0:Y:S02]  /*6e00*/  F2F.F64.F32 R4, R4 ;  /* 0x0000000400047310 */ /* 0x000e240000201800 */
[----:B0-----:R0:W-:Y:S01]  /*6e10*/  STG.E.64 desc[UR36][R8.64], R4 ;  /* 0x0000000408007986 */ /* 0x0011e2000c101b24 */
[----:B------:R-:W-:Y:S05]  /*6e20*/  BRA `(.L_x_15347) ;  /* 0x0000000800b87947 */ /* 0x000fea0003800000 */
.L_x_15342:
        /* <DEDUP_REMOVED lines=13> */
.L_x_15356:
[----:B------:R-:W-:Y:S01]  /*6f00*/  IMAD.U32 R18, R18, 0x10000, RZ ;  /* 0x0001000012127824 */ /* 0x000fe200078e00ff */
[----:B------:R-:W-:-:S03]  /*6f10*/  CS2R R6, SRZ ;  /* 0x0000000000067805 */ /* 0x000fc6000001ff00 */
[----:B------:R-:W-:-:S06]  /*6f20*/  FMUL.FTZ R4, R18, 1 ;  /* 0x3f80000012047820 */ /* 0x000fcc0000410000 */
[----:B------:R-:W0:Y:S02]  /*6f30*/  F2F.F64.F32 R4, R4 ;  /* 0x0000000400047310 */ /* 0x000e240000201800 */
[----:B0-----:R0:W-:Y:S01]  /*6f40*/  STG.E.128 desc[UR36][R8.64], R4 ;  /* 0x0000000408007986 */ /* 0x0011e2000c101d24 */
[----:B------:R-:W-:Y:S05]  /*6f50*/  BRA `(.L_x_15347) ;  /* 0x00000008006c7947 */ /* 0x000fea0003800000 */
.L_x_15355:
        /* <DEDUP_REMOVED lines=21> */
.L_x_15360:
[----:B------:R-:W-:Y:S05]  /*70b0*/  BSYNC B0 ;  /* 0x0000000000007941 */ /* 0x000fea0003800000 */
.L_x_15359:
[----:B------:R-:W-:-:S05]  /*70c0*/  LOP3.LUT R5, R0, R5, RZ, 0xfc, !PT ;  /* 0x0000000500057212 */ /* 0x000fca00078efcff */
[----:B------:R0:W-:Y:S01]  /*70d0*/  STG.E.U8 desc[UR36][R8.64], R5 ;  /* 0x0000000508007986 */ /* 0x0001e2000c101124 */
[----:B------:R-:W-:Y:S05]  /*70e0*/  BRA `(.L_x_15347) ;  /* 0x0000000800087947 */ /* 0x000fea0003800000 */
.L_x_15358:
        /* <DEDUP_REMOVED lines=13> */
.L_x_15362:
[----:B------:R-:W-:Y:S01]  /*71c0*/  IMAD.MOV.U32 R0, RZ, RZ, 0x7f ;  /* 0x0000007fff007424 */ /* 0x000fe200078e00ff */
[----:B------:R-:W-:-:S04]  /*71d0*/  ISETP.GT.U32.AND P0, PT, R3, 0x7f800000, PT ;  /* 0x7f8000000300780c */ /* 0x000fc80003f04070 */
[----:B------:R-:W-:-:S09]  /*71e0*/  SEL R0, R0, 0x7c, P0 ;  /* 0x0000007c00007807 */ /* 0x000fd20000000000 */
.L_x_15363:
[----:B------:R-:W-:Y:S05]  /*71f0*/  BSYNC B0 ;  /* 0x0000000000007941 */ /* 0x000fea0003800000 */
.L_x_15361:
[----:B------:R-:W-:-:S04]  /*7200*/  LOP3.LUT R3, R5, 0x80000000, RZ, 0xc0, !PT ;  /* 0x8000000005037812 */ /* 0x000fc800078ec0ff */
[----:B------:R-:W-:-:S04]  /*7210*/  SHF.R.U32.HI R3, RZ, 0x18, R3 ;  /* 0x00000018ff037819 */ /* 0x000fc80000011603 */
[----:B------:R-:W-:-:S05]  /*7220*/  LOP3.LUT R3, R0, R3, RZ, 0xfc, !PT ;  /* 0x0000000300037212 */ /* 0x000fca00078efcff */
[----:B------:R0:W-:Y:S01]  /*7230*/  STG.E.U8 desc[UR36][R8.64], R3 ;  /* 0x0000000308007986 */ /* 0x0001e2000c101124 */
[----:B------:R-:W-:Y:S05]  /*7240*/  BRA `(.L_x_15347) ;  /* 0x0000000400b07947 */ /* 0x000fea0003800000 */
.L_x_15357:
[----:B------:R0:W-:Y:S01]  /*7250*/  STG.E.U16 desc[UR36][R8.64], R18 ;  /* 0x0000001208007986 */ /* 0x0001e2000c101524 */
[----:B------:R-:W-:Y:S05]  /*7260*/  BRA `(.L_x_15347) ;  /* 0x0000000400a87947 */ /* 0x000fea0003800000 */
.L_x_15354:
        /* <DEDUP_REMOVED lines=12> */
.L_x_15366:
        /* <DEDUP_REMOVED lines=17> */
.L_x_15369:
[----:B------:R-:W-:-:S04]  /*7440*/  LOP3.LUT R3, R5, 0x80000000, RZ, 0xc0, !PT ;  /* 0x8000000005037812 */ /* 0x000fc800078ec0ff */
[----:B------:R-:W-:-:S04]  /*7450*/  SHF.R.U32.HI R3, RZ, 0x18, R3 ;  /* 0x00000018ff037819 */ /* 0x000fc80000011603 */
[----:B------:R-:W-:-:S04]  /*7460*/  LOP3.LUT R0, R0, R3, RZ, 0xfc, !PT ;  /* 0x0000000300007212 */ /* 0x000fc800078efcff */
[----:B------:R-:W-:-:S07]  /*7470*/  PRMT R4, R0, 0x7610, R4 ;  /* 0x0000761000047816 */ /* 0x000fce0000000004 */
.L_x_15368:
[----:B------:R-:W-:Y:S05]  /*7480*/  BSYNC B0 ;  /* 0x0000000000007941 */ /* 0x000fea0003800000 */
.L_x_15367:
[----:B------:R0:W-:Y:S01]  /*7490*/  STG.E.U8 desc[UR36][R8.64], R4 ;  /* 0x0000000408007986 */ /* 0x0001e2000c101124 */
[----:B------:R-:W-:Y:S05]  /*74a0*/  BRA `(.L_x_15347) ;  /* 0x0000000400187947 */ /* 0x000fea0003800000 */
.L_x_15365:
        /* <DEDUP_REMOVED lines=17> */
.L_x_15372:
[----:B------:R-:W-:-:S04]  /*75c0*/  LOP3.LUT R3, R5, 0x80000000, RZ, 0xc0, !PT ;  /* 0x8000000005037812 */ /* 0x000fc800078ec0ff */
[----:B------:R-:W-:-:S04]  /*75d0*/  SHF.R.U32.HI R3, RZ, 0x18, R3 ;  /* 0x00000018ff037819 */ /* 0x000fc80000011603 */
[----:B------:R-:W-:-:S04]  /*75e0*/  LOP3.LUT R0, R0, R3, RZ, 0xfc, !PT ;  /* 0x0000000300007212 */ /* 0x000fc800078efcff */
[----:B------:R-:W-:-:S07]  /*75f0*/  PRMT R4, R0, 0x7610, R4 ;  /* 0x0000761000047816 */ /* 0x000fce0000000004 */
.L_x_15371:
[----:B------:R-:W-:Y:S05]  /*7600*/  BSYNC B0 ;  /* 0x0000000000007941 */ /* 0x000fea0003800000 */
.L_x_15370:
[----:B------:R0:W-:Y:S01]  /*7610*/  STG.E.U8 desc[UR36][R8.64], R4 ;  /* 0x0000000408007986 */ /* 0x0001e2000c101124 */
[----:B------:R-:W-:Y:S05]  /*7620*/  BRA `(.L_x_15347) ;  /* 0x0000000000b87947 */ /* 0x000fea0003800000 */
.L_x_15364:
        /* <DEDUP_REMOVED lines=22> */
.L_x_15346:
        /* <DEDUP_REMOVED lines=16> */
.L_x_15375:
[----:B------:R-:W-:Y:S05]  /*7890*/  BRA `(.L_x_15347) ;  /* 0x00000000001c7947 */ /* 0x000fea0003800000 */
.L_x_15374:
[----:B------:R-:W-:-:S06]  /*78a0*/  IMAD.U32 R4, R18, 0x10000, RZ ;  /* 0x0001000012047824 */ /* 0x000fcc00078e00ff */
[----:B------:R-:W0:Y:S02]  /*78b0*/  F2I.U64.TRUNC R4, R4 ;  /* 0x0000000400047311 */ /* 0x000e24000020d800 */
[----:B0-----:R0:W-:Y:S01]  /*78c0*/  STG.E.64 desc[UR36][R8.64], R4 ;  /* 0x0000000408007986 */ /* 0x0011e2000c101b24 */
[----:B------:R-:W-:Y:S05]  /*78d0*/  BRA `(.L_x_15347) ;  /* 0x00000000000c7947 */ /* 0x000fea0003800000 */
.L_x_15373:
[----:B------:R-:W-:-:S04]  /*78e0*/  IMAD.U32 R18, R18, 0x10000, RZ ;  /* 0x0001000012127824 */ /* 0x000fc800078e00ff */
[----:B------:R-:W0:Y:S02]  /*78f0*/  F2I.FTZ.U32.TRUNC.NTZ R3, R18 ;  /* 0x0000001200037305 */ /* 0x000e24000021f000 */
[----:B0-----:R0:W-:Y:S02]  /*7900*/  STG.E desc[UR36][R8.64], R3 ;  /* 0x0000000308007986 */ /* 0x0011e4000c101924 */
.L_x_15347:
[----:B------:R-:W-:-:S07]  /*7910*/  VIADD R23, R23, 0x80 ;  /* 0x0000008017177836 */ /* 0x000fce0000000000 */
.L_x_15307:
[----:B------:R-:W-:Y:S05]  /*7920*/  BSYNC B6 ;  /* 0x0000000000067941 */ /* 0x000fea0003800000 */
.L_x_15306:
        /* <DEDUP_REMOVED lines=23> */
.L_x_15379:
[----:B------:R-:W-:-:S06]  /*7aa0*/  IMAD.U32 R5, R17, 0x10000, RZ ;  /* 0x0001000011057824 */ /* 0x000fcc00078e00ff */
[----:B------:R-:W0:Y:S02]  /*7ab0*/  F2I.S64.TRUNC R4, R5 ;  /* 0x0000000500047311 */ /* 0x000e24000020d900 */
[----:B0-----:R-:W-:Y:S01]  /*7ac0*/  STG.E.U8 desc[UR36][R2.64], R4 ;  /* 0x0000000402007986 */ /* 0x001fe2000c101124 */
[----:B------:R-:W-:Y:S05]  /*7ad0*/  EXIT ;  /* 0x000000000000794d */ /* 0x000fea0003800000 */
.L_x_15378:
        /* <DEDUP_REMOVED lines=10> */
.L_x_15382:
[----:B------:R-:W-:-:S06]  /*7b80*/  IMAD.U32 R17, R17, 0x10000, RZ ;  /* 0x0001000011117824 */ /* 0x000fcc00078e00ff */
[----:B------:R-:W0:Y:S02]  /*7b90*/  F2I.FTZ.TRUNC.NTZ R17, R17 ;  /* 0x0000001100117305 */ /* 0x000e24000021f100 */
[----:B0-----:R-:W-:Y:S01]  /*7ba0*/  STG.E desc[UR36][R2.64], R17 ;  /* 0x0000001102007986 */ /* 0x001fe2000c101924 */
[----:B------:R-:W-:Y:S05]  /*7bb0*/  EXIT ;  /* 0x000000000000794d */ /* 0x000fea0003800000 */
.L_x_15381:
[----:B------:R-:W-:-:S06]  /*7bc0*/  IMAD.U32 R17, R17, 0x10000, RZ ;  /* 0x0001000011117824 */ /* 0x000fcc00078e00ff */
[----:B------:R-:W0:Y:S02]  /*7bd0*/  F2I.FTZ.TRUNC.NTZ R17, R17 ;  /* 0x0000001100117305 */ /* 0x000e24000021f100 */
[----:B0-----:R-:W-:Y:S01]  /*7be0*/  STG.E.U16 desc[UR36][R2.64], R17 ;  /* 0x0000001102007986 */ /* 0x001fe2000c101524 */
[----:B------:R-:W-:Y:S05]  /*7bf0*/  EXIT ;  /* 0x000000000000794d */ /* 0x000fea0003800000 */
.L_x_15377:
        /* <DEDUP_REMOVED lines=9> */
.L_x_15384:
[----:B------:R-:W-:-:S05]  /*7c90*/  IMAD.U32 R0, R17, 0x10000, RZ ;  /* 0x0001000011007824 */ /* 0x000fca00078e00ff */
[----:B------:R-:W-:-:S05]  /*7ca0*/  F2FP.F16.F32.PACK_AB R0, RZ, R0 ;  /* 0x00000000ff00723e */ /* 0x000fca00000000ff */
[----:B------:R-:W-:Y:S01]  /*7cb0*/  STG.E.U16 desc[UR36][R2.64], R0 ;  /* 0x0000000002007986 */ /* 0x000fe2000c101524 */
[----:B------:R-:W-:Y:S05]  /*7cc0*/  EXIT ;  /* 0x000000000000794d */ /* 0x000fea0003800000 */
.L_x_15383:
        /* <DEDUP_REMOVED lines=10> */
.L_x_15386:
[----:B------:R-:W-:-:S05]  /*7d70*/  IMAD.U32 R17, R17, 0x10000, RZ ;  /* 0x0001000011117824 */ /* 0x000fca00078e00ff */
[----:B------:R-:W-:-:S04]  /*7d80*/  F2FP.F16.F32.PACK_AB R5, RZ, R17 ;  /* 0x00000011ff05723e */ /* 0x000fc800000000ff */
[----:B------:R-:W-:-:S05]  /*7d90*/  PRMT R5, R5, 0x5410, RZ ;  /* 0x0000541005057816 */ /* 0x000fca00000000ff */
[----:B------:R-:W-:Y:S01]  /*7da0*/  STG.E desc[UR36][R2.64], R5 ;  /* 0x0000000502007986 */ /* 0x000fe2000c101924 */
[----:B------:R-:W-:Y:S05]  /*7db0*/  EXIT ;  /* 0x000000000000794d */ /* 0x000fea0003800000 */
.L_x_15385:
[----:B------:R-:W-:-:S04]  /*7dc0*/  IMAD.U32 R4, R17, 0x10000, RZ ;  /* 0x0001000011047824 */ /* 0x000fc800078e00ff */
[----:B------:R-:W-:-:S06]  /*7dd0*/  FMUL.FTZ R4, R4, 1 ;  /* 0x3f80000004047820 */ /* 0x000fcc0000410000 */
[----:B------:R-:W0:Y:S02]  /*7de0*/  F2F.F64.F32 R4, R4 ;  /* 0x0000000400047310 */ /* 0x000e240000201800 */
[----:B0-----:R-:W-:Y:S01]  /*7df0*/  STG.E.64 desc[UR36][R2.64], R4 ;  /* 0x0000000402007986 */ /* 0x001fe2000c101b24 */
[----:B------:R-:W-:Y:S05]  /*7e00*/  EXIT ;  /* 0x000000000000794d */ /* 0x000fea0003800000 */
.L_x_15376:
        /* <DEDUP_REMOVED lines=13> */
.L_x_15389:
[----:B------:R-:W-:Y:S01]  /*7ee0*/  IMAD.U32 R17, R17, 0x10000, RZ ;  /* 0x0001000011117824 */ /* 0x000fe200078e00ff */
[----:B------:R-:W-:-:S03]  /*7ef0*/  CS2R R6, SRZ ;  /* 0x0000000000067805 */ /* 0x000fc6000001ff00 */
[----:B------:R-:W-:-:S06]  /*7f00*/  FMUL.FTZ R4, R17, 1 ;  /* 0x3f80000011047820 */ /* 0x000fcc0000410000 */
[----:B------:R-:W0:Y:S02]  /*7f10*/  F2F.F64.F32 R4, R4 ;  /* 0x0000000400047310 */ /* 0x000e240000201800 */
[----:B0-----:R-:W-:Y:S01]  /*7f20*/  STG.E.128 desc[UR36][R2.64], R4 ;  /* 0x0000000402007986 */ /* 0x001fe2000c101d24 */
[----:B------:R-:W-:Y:S05]  /*7f30*/  EXIT ;  /* 0x000000000000794d */ /* 0x000fea0003800000 */
.L_x_15388:
        /* <DEDUP_REMOVED lines=21> */
.L_x_15393:
[----:B------:R-:W-:Y:S05]  /*8090*/  BSYNC B0 ;  /* 0x0000000000007941 */ /* 0x000fea0003800000 */
.L_x_15392:
[----:B------:R-:W-:-:S05]  /*80a0*/  LOP3.LUT R5, R0, R5, RZ, 0xfc, !PT ;  /* 0x0000000500057212 */ /* 0x000fca00078efcff */
[----:B------:R-:W-:Y:S01]  /*80b0*/  STG.E.U8 desc[UR36][R2.64], R5 ;  /* 0x0000000502007986 */ /* 0x000fe2000c101124 */
[----:B------:R-:W-:Y:S05]  /*80c0*/  EXIT ;  /* 0x000000000000794d */ /* 0x000fea0003800000 */
.L_x_15391:
        /* <DEDUP_REMOVED lines=13> */
.L_x_15395:
[----:B------:R-:W-:Y:S01]  /*81a0*/  IMAD.MOV.U32 R0, RZ, RZ, 0x7f ;  /* 0x0000007fff007424 */ /* 0x000fe200078e00ff */
[----:B------:R-:W-:-:S04]  /*81b0*/  ISETP.GT.U32.AND P0, PT, R4, 0x7f800000, PT ;  /* 0x7f8000000400780c */ /* 0x000fc80003f04070 */
[----:B------:R-:W-:-:S09]  /*81c0*/  SEL R0, R0, 0x7c, P0 ;  /* 0x0000007c00007807 */ /* 0x000fd20000000000 */
.L_x_15396:
[----:B------:R-:W-:Y:S05]  /*81d0*/  BSYNC B0 ;  /* 0x0000000000007941 */ /* 0x000fea0003800000 */
.L_x_15394:
[----:B------:R-:W-:-:S04]  /*81e0*/  LOP3.LUT R4, R17, 0x80000000, RZ, 0xc0, !PT ;  /* 0x8000000011047812 */ /* 0x000fc800078ec0ff */
[----:B------:R-:W-:-:S04]  /*81f0*/  SHF.R.U32.HI R5, RZ, 0x18, R4 ;  /* 0x00000018ff057819 */ /* 0x000fc80000011604 */
[----:B------:R-:W-:-:S05]  /*8200*/  LOP3.LUT R5, R0, R5, RZ, 0xfc, !PT ;  /* 0x0000000500057212 */ /* 0x000fca00078efcff */
[----:B------:R-:W-:Y:S01]  /*8210*/  STG.E.U8 desc[UR36][R2.64], R5 ;  /* 0x0000000502007986 */ /* 0x000fe2000c101124 */
[----:B------:R-:W-:Y:S05]  /*8220*/  EXIT ;  /* 0x000000000000794d */ /* 0x000fea0003800000 */
.L_x_15390:
[----:B------:R-:W-:Y:S01]  /*8230*/  STG.E.U16 desc[UR36][R2.64], R17 ;  /* 0x0000001102007986 */ /* 0x000fe2000c101524 */
[----:B------:R-:W-:Y:S05]  /*8240*/  EXIT ;  /* 0x000000000000794d */ /* 0x000fea0003800000 */
.L_x_15387:
        /* <DEDUP_REMOVED lines=12> */
.L_x_15399:
        /* <DEDUP_REMOVED lines=17> */
.L_x_15402:
[----:B------:R-:W-:-:S04]  /*8420*/  LOP3.LUT R0, R17, 0x80000000, RZ, 0xc0, !PT ;  /* 0x8000000011007812 */ /* 0x000fc800078ec0ff */
[----:B------:R-:W-:-:S04]  /*8430*/  SHF.R.U32.HI R5, RZ, 0x18, R0 ;  /* 0x00000018ff057819 */ /* 0x000fc80000011600 */
[----:B------:R-:W-:-:S04]  /*8440*/  LOP3.LUT R4, R4, R5, RZ, 0xfc, !PT ;  /* 0x0000000504047212 */ /* 0x000fc800078efcff */
[----:B------:R-:W-:-:S07]  /*8450*/  PRMT R0, R4, 0x7610, R0 ;  /* 0x0000761004007816 */ /* 0x000fce0000000000 */
.L_x_15401:
[----:B------:R-:W-:Y:S05]  /*8460*/  BSYNC B0 ;  /* 0x0000000000007941 */ /* 0x000fea0003800000 */
.L_x_15400:
[----:B------:R-:W-:Y:S01]  /*8470*/  STG.E.U8 desc[UR36][R2.64], R0 ;  /* 0x0000000002007986 */ /* 0x000fe2000c101124 */
[----:B------:R-:W-:Y:S05]  /*8480*/  EXIT ;  /* 0x000000000000794d */ /* 0x000fea0003800000 */
.L_x_15398:
        /* <DEDUP_REMOVED lines=17> */
.L_x_15405:
[----:B------:R-:W-:-:S04]  /*85a0*/  LOP3.LUT R0, R17, 0x80000000, RZ, 0xc0, !PT ;  /* 0x8000000011007812 */ /* 0x000fc800078ec0ff */
[----:B------:R-:W-:-:S04]  /*85b0*/  SHF.R.U32.HI R5, RZ, 0x18, R0 ;  /* 0x00000018ff057819 */ /* 0x000fc80000011600 */
[----:B------:R-:W-:-:S04]  /*85c0*/  LOP3.LUT R4, R4, R5, RZ, 0xfc, !PT ;  /* 0x0000000504047212 */ /* 0x000fc800078efcff */
[----:B------:R-:W-:-:S07]  /*85d0*/  PRMT R0, R4, 0x7610, R0 ;  /* 0x0000761004007816 */ /* 0x000fce0000000000 */
.L_x_15404:
[----:B------:R-:W-:Y:S05]  /*85e0*/  BSYNC B0 ;  /* 0x0000000000007941 */ /* 0x000fea0003800000 */
.L_x_15403:
[----:B------:R-:W-:Y:S01]  /*85f0*/  STG.E.U8 desc[UR36][R2.64], R0 ;  /* 0x0000000002007986 */ /* 0x000fe2000c101124 */
[----:B------:R-:W-:Y:S05]  /*8600*/  EXIT ;  /* 0x000000000000794d */ /* 0x000fea0003800000 */
.L_x_15397:
        /* <DEDUP_REMOVED lines=22> */
.L_x_15380:
        /* <DEDUP_REMOVED lines=16> */
.L_x_15408:
[----:B------:R-:W-:Y:S05]  /*8870*/  EXIT ;  /* 0x000000000000794d */ /* 0x000fea0003800000 */
.L_x_15407:
[----:B------:R-:W-:-:S06]  /*8880*/  IMAD.U32 R4, R17, 0x10000, RZ ;  /* 0x0001000011047824 */ /* 0x000fcc00078e00ff */
[----:B------:R-:W0:Y:S02]  /*8890*/  F2I.U64.TRUNC R4, R4 ;  /* 0x0000000400047311 */ /* 0x000e24000020d800 */
[----:B0-----:R-:W-:Y:S01]  /*88a0*/  STG.E.64 desc[UR36][R2.64], R4 ;  /* 0x0000000402007986 */ /* 0x001fe2000c101b24 */
[----:B------:R-:W-:Y:S05]  /*88b0*/  EXIT ;  /* 0x000000000000794d */ /* 0x000fea0003800000 */
.L_x_15406:
[----:B------:R-:W-:-:S06]  /*88c0*/  IMAD.U32 R17, R17, 0x10000, RZ ;  /* 0x0001000011117824 */ /* 0x000fcc00078e00ff */
[----:B------:R-:W0:Y:S02]  /*88d0*/  F2I.FTZ.U32.TRUNC.NTZ R17, R17 ;  /* 0x0000001100117305 */ /* 0x000e24000021f000 */
[----:B0-----:R-:W-:Y:S01]  /*88e0*/  STG.E desc[UR36][R2.64], R17 ;  /* 0x0000001102007986 */ /* 0x001fe2000c101924 */
[----:B------:R-:W-:Y:S05]  /*88f0*/  EXIT ;  /* 0x000000000000794d */ /* 0x000fea0003800000 */
.L_x_15409:
        /* <DEDUP_REMOVED lines=16> */
.L_x_36285:


//--------------------- .text._ZN2at6native18elementwise_kernelILi128ELi4EZNS0_22gpu_kernel_impl_nocastIZZZNS0_17clamp_kernel_cudaERNS_18TensorIteratorBaseERKN3c106ScalarES8_ENKUlvE_clEvENKUlvE7_clEvEUlNS5_8BFloat16EE_EEvS4_RKT_EUliE_EEviT1_ --------------------------
	.section	.text._ZN2at6native18elementwise_kernelILi128ELi4EZNS0_22gpu_kernel_impl_nocastIZZZNS0_17clamp_kernel_cudaERNS_18TensorIteratorBaseERKN3c106ScalarES8_ENKUlvE_clEvENKUlvE7_clEvEUlNS5_8BFloat16EE_EEvS4_RKT_EUliE_EEviT1_,"ax",@progbits
	.align	128
        .global         _ZN2at6native18elementwise_kernelILi128ELi4EZNS0_22gpu_kernel_impl_nocastIZZZNS0_17clamp_kernel_cudaERNS_18TensorIteratorBaseERKN3c106ScalarES8_ENKUlvE_clEvENKUlvE7_clEvEUlNS5_8BFloat16EE_EEvS4_RKT_EUliE_EEviT1_
        .type           _ZN2at6native18elementwise_kernelILi128ELi4EZNS0_22gpu_kernel_impl_nocastIZZZNS0_17clamp_kernel_cudaERNS_18TensorIteratorBaseERKN3c106ScalarES8_ENKUlvE_clEvENKUlvE7_clEvEUlNS5_8BFloat16EE_EEvS4_RKT_EUliE_EEviT1_,@function
        .size           _ZN2at6native18elementwise_kernelILi128ELi4EZNS0_22gpu_kernel_impl_nocastIZZZNS0_17clamp_kernel_cudaERNS_18TensorIteratorBaseERKN3c106ScalarES8_ENKUlvE_clEvENKUlvE7_clEvEUlNS5_8BFloat16EE_EEvS4_RKT_EUliE_EEviT1_,(.L_x_36286 - _ZN2at6native18elementwise_kernelILi128ELi4EZNS0_22gpu_kernel_impl_nocastIZZZNS0_17clamp_kernel_cudaERNS_18TensorIteratorBaseERKN3c106ScalarES8_ENKUlvE_clEvENKUlvE7_clEvEUlNS5_8BFloat16EE_EEvS4_RKT_EUliE_EEviT1_)
        .other          _ZN2at6native18elementwise_kernelILi128ELi4EZNS0_22gpu_kernel_impl_nocastIZZZNS0_17clamp_kernel_cudaERNS_18TensorIteratorBaseERKN3c106ScalarES8_ENKUlvE_clEvENKUlvE7_clEvEUlNS5_8BFloat16EE_EEvS4_RKT_EUliE_EEviT1_,@"STO_CUDA_ENTRY STV_DEFAULT"
_ZN2at6native18elementwise_kernelILi128ELi4EZNS0_22gpu_kernel_impl_nocastIZZZNS0_17clamp_kernel_cudaERNS_18TensorIteratorBaseERKN3c106ScalarES8_ENKUlvE_clEvENKUlvE7_clEvEUlNS5_8BFloat16EE_EEvS4_RKT_EUliE_EEviT1_:
.text._ZN2at6native18elementwise_kernelILi128ELi4EZNS0_22gpu_kernel_impl_nocastIZZZNS0_17clamp_kernel_cudaERNS_18TensorIteratorBaseERKN3c106ScalarES8_ENKUlvE_clEvENKUlvE7_clEvEUlNS5_8BFloat16EE_EEvS4_RKT_EUliE_EEviT1_:
[----:B------:R-:W-:Y:S01]  /*0000*/  LDC R1, c[0x0][0x28] ;  /* 0x00000a00ff017b82 */ /* 0x000fe20000000800 */
[----:B------:R-:W0:Y:S07]  /*0010*/  S2R R3, SR_CTAID.X ;  /* 0x0000000000037919 */ /* 0x000e2e0000002500 */
[----:B------:R-:W1:Y:S01]  /*0020*/  LDC.U16 R0, c[0x0][0x420] ;  /* 0x00010800ff007b82 */ /* 0x000e620000000400 */
[----:B------:R-:W-:Y:S01]  /*0030*/  ULDC UR6, c[0x0][0x210] ;  /* 0x0000840000067ab9 */ /* 0x000fe20000000800 */
[----:B------:R-:W-:Y:S01]  /*0040*/  ULDC.64 UR4, c[0x0][0x208] ;  /* 0x0000820000047ab9 */ /* 0x000fe20000000a00 */
[----:B------:R-:W0:Y:S01]  /*0050*/  S2R R4, SR_TID.X ;  /* 0x0000000000047919 */ /* 0x000e220000002100 */
[----:B------:R-:W-:Y:S04]  /*0060*/  BSSY B0, `(.L_x_15410) ;  /* 0x0000145000007945 */ /* 0x000fe80003800000 */
[----:B------:R-:W2:Y:S01]  /*0070*/  LDC.U16 R2, c[0x0][0x422] ;  /* 0x00010880ff027b82 */ /* 0x000ea20000000400 */
[----:B0-----:R-:W-:-:S04]  /*0080*/  LEA R3, R3, R4, 0x9 ;  /* 0x0000000403037211 */ /* 0x001fc800078e48ff */
        /* <DEDUP_REMOVED lines=293> */
[----:B------:R-:W3:Y:S01]  /*12e0*/  @P0 LDC.64 R8, c[0x0][0x408] ;  /* 0x00010200ff080b82 */ /* 0x000ee20000000a00 */
        /* <DEDUP_REMOVED lines=8> */
[C---:B---3--:R-:W-:Y:S02]  /*1370*/  @P0 IMAD R5, R10.reuse, R8, R5 ;  /* 0x000000080a050224 */ /* 0x048fe400078e0205 */
[----:B------:R-:W-:-:S07]  /*1380*/  @P0 IMAD R4, R10, R9, R4 ;  /* 0x000000090a040224 */ /* 0x000fce00078e0204 */
.L_x_15412:
[----:B------:R-:W-:Y:S02]  /*1390*/  ULDC.64 UR8, c[0x0][0x418] ;  /* 0x0001060000087ab9 */ /* 0x000fe40000000a00 */
[----:B------:R-:W-:-:S04]  /*13a0*/  IADD3 R6, P0, R4, UR8, RZ ;  /* 0x0000000804067c10 */ /* 0x000fc8000ff1e0ff */
[----:B------:R-:W-:Y:S01]  /*13b0*/  IADD3.X R7, RZ, UR9, RZ, P0, !PT ;  /* 0x00000009ff077c10 */ /* 0x000fe200087fe4ff */
[----:B------:R-:W-:-:S05]  /*13c0*/  ULDC.64 UR8, c[0x0][0x410] ;  /* 0x0001040000087ab9 */ /* 0x000fca0000000a00 */
[----:B------:R-:W3:Y:S01]  /*13d0*/  LDG.E.U16 R7, desc[UR4][R6.64] ;  /* 0x0000000406077981 */ /* 0x000ee2000c1e1500 */
[----:B------:R-:W-:Y:S01]  /*13e0*/  IADD3 R3, R3, 0x80, RZ ;  /* 0x0000008003037810 */ /* 0x000fe20007ffe0ff */
[----:B---3--:R-:W-:-:S05]  /*13f0*/  IMAD.U32 R4, R7, 0x10000, RZ ;  /* 0x0001000007047824 */ /* 0x008fca00078e00ff */
[----:B------:R-:W-:-:S13]  /*1400*/  FSETP.GTU.FTZ.AND P0, PT, |R4|, +INF , PT ;  /* 0x7f8000000400780b */ /* 0x000fda0003f1c200 */
[----:B------:R-:W-:Y:S02]  /*1410*/  @!P0 SHF.L.U32 R4, R7, 0x10, RZ ;  /* 0x0000001007048819 */ /* 0x000fe400000006ff */
[----:B------:R-:W-:Y:S02]  /*1420*/  @!P0 SHF.L.U32 R9, R0, 0x10, RZ ;  /* 0x0000001000098819 */ /* 0x000fe400000006ff */
[----:B--2---:R-:W-:Y:S02]  /*1430*/  @!P0 SHF.L.U32 R11, R2, 0x10, RZ ;  /* 0x00000010020b8819 */ /* 0x004fe400000006ff */
[----:B------:R-:W-:-:S04]  /*1440*/  @!P0 FMNMX.FTZ R4, R4, R9, !PT ;  /* 0x0000000904048209 */ /* 0x000fc80007810000 */
[----:B------:R-:W-:Y:S02]  /*1450*/  @!P0 FMNMX.FTZ R11, R4, R11, PT ;  /* 0x0000000b040b8209 */ /* 0x000fe40003810000 */
[----:B------:R-:W-:Y:S02]  /*1460*/  IADD3 R4, P1, R5, UR8, RZ ;  /* 0x0000000805047c10 */ /* 0x000fe4000ff3e0ff */
[----:B------:R-:W-:Y:S02]  /*1470*/  @!P0 F2FP.BF16.F32.PACK_AB R11, RZ, R11 ;  /* 0x0000000bff0b823e */ /* 0x000fe400000010ff */
[----:B------:R-:W-:Y:S02]  /*1480*/  IADD3.X R5, RZ, UR9, RZ, P1, !PT ;  /* 0x00000009ff057c10 */ /* 0x000fe40008ffe4ff */
[----:B------:R-:W-:-:S05]  /*1490*/  @!P0 PRMT R7, R11, 0x7610, R7 ;  /* 0x000076100b078816 */ /* 0x000fca0000000007 */
[----:B------:R0:W-:Y:S02]  /*14a0*/  STG.E.U16 desc[UR4][R4.64], R7 ;  /* 0x0000000704007986 */ /* 0x0001e4000c101504 */
.L_x_15411:
[----:B------:R-:W-:Y:S05]  /*14b0*/  BSYNC B0 ;  /* 0x0000000000007941 */ /* 0x000fea0003800000 */
.L_x_15410:
        /* <DEDUP_REMOVED lines=305> */
.L_x_15415:
[----:B------:R-:W-:Y:S02]  /*27d0*/  ULDC.64 UR8, c[0x0][0x418] ;  /* 0x0001060000087ab9 */ /* 0x000fe40000000a00 */
[----:B------:R-:W-:-:S04]  /*27e0*/  IADD3 R6, P0, R4, UR8, RZ ;  /* 0x0000000804067c10 */ /* 0x000fc8000ff1e0ff */
[----:B------:R-:W-:Y:S01]  /*27f0*/  IADD3.X R7, RZ, UR9, RZ, P0, !PT ;  /* 0x00000009ff077c10 */ /* 0x000fe200087fe4ff */
[----:B------:R-:W-:-:S05]  /*2800*/  ULDC.64 UR8, c[0x0][0x410] ;  /* 0x0001040000087ab9 */ /* 0x000fca0000000a00 */
[----:B------:R-:W3:Y:S01]  /*2810*/  LDG.E.U16 R7, desc[UR4][R6.64] ;  /* 0x0000000406077981 */ /* 0x000ee2000c1e1500 */
[----:B------:R-:W-:Y:S02]  /*2820*/  IADD3 R3, R3, 0x80, RZ ;  /* 0x0000008003037810 */ /* 0x000fe40007ffe0ff */
[----:B---3--:R-:W-:-:S04]  /*2830*/  SHF.L.U32 R4, R7, 0x10, RZ ;  /* 0x0000001007047819 */ /* 0x008fc800000006ff */
[----:B------:R-:W-:-:S13]  /*2840*/  FSETP.GTU.FTZ.AND P0, PT, |R4|, +INF , PT ;  /* 0x7f8000000400780b */ /* 0x000fda0003f1c200 */
[----:B------:R-:W-:Y:S01]  /*2850*/  @!P0 IMAD.U32 R9, R0, 0x10000, RZ ;  /* 0x0001000000098824 */ /* 0x000fe200078e00ff */
[----:B------:R-:W-:Y:S02]  /*2860*/  @!P0 SHF.L.U32 R4, R7, 0x10, RZ ;  /* 0x0000001007048819 */ /* 0x000fe400000006ff */
[----:B--2---:R-:W-:Y:S02]  /*2870*/  @!P0 SHF.L.U32 R11, R2, 0x10, RZ ;  /* 0x00000010020b8819 */ /* 0x004fe400000006ff */
[----:B------:R-:W-:-:S04]  /*2880*/  @!P0 FMNMX.FTZ R4, R9, R4, !PT ;  /* 0x0000000409048209 */ /* 0x000fc80007810000 */
[----:B------:R-:W-:Y:S02]  /*2890*/  @!P0 FMNMX.FTZ R8, R11, R4, PT ;  /* 0x000000040b088209 */ /* 0x000fe40003810000 */
[----:B------:R-:W-:Y:S02]  /*28a0*/  IADD3 R4, P1, R5, UR8, RZ ;  /* 0x0000000805047c10 */ /* 0x000fe4000ff3e0ff */
[----:B------:R-:W-:Y:S02]  /*28b0*/  @!P0 F2FP.BF16.F32.PACK_AB R8, RZ, R8 ;  /* 0x00000008ff08823e */ /* 0x000fe400000010ff */
        /* <DEDUP_REMOVED lines=307> */
.L_x_15416:
[----:B------:R-:W-:Y:S02]  /*3bf0*/  ULDC.64 UR8, c[0x0][0x418] ;  /* 0x0001060000087ab9 */ /* 0x000fe40000000a00 */
[----:B------:R-:W-:-:S04]  /*3c00*/  IADD3 R6, P0, R4, UR8, RZ ;  /* 0x0000000804067c10 */ /* 0x000fc8000ff1e0ff */
[----:B------:R-:W-:Y:S01]  /*3c10*/  IADD3.X R7, RZ, UR9, RZ, P0, !PT ;  /* 0x00000009ff077c10 */ /* 0x000fe200087fe4ff */
[----:B------:R-:W-:-:S05]  /*3c20*/  ULDC.64 UR8, c[0x0][0x410] ;  /* 0x0001040000087ab9 */ /* 0x000fca0000000a00 */
[----:B------:R-:W2:Y:S01]  /*3c30*/  LDG.E.U16 R7, desc[UR4][R6.64] ;  /* 0x0000000406077981 */ /* 0x000ea2000c1e1500 */
[----:B------:R-:W-:Y:S01]  /*3c40*/  IADD3 R3, R3, 0x80, RZ ;  /* 0x0000008003037810 */ /* 0x000fe20007ffe0ff */
[----:B--2---:R-:W-:-:S05]  /*3c50*/  IMAD.U32 R4, R7, 0x10000, RZ ;  /* 0x0001000007047824 */ /* 0x004fca00078e00ff */
[----:B------:R-:W-:-:S13]  /*3c60*/  FSETP.GTU.FTZ.AND P0, PT, |R4|, +INF , PT ;  /* 0x7f8000000400780b */ /* 0x000fda0003f1c200 */
[----:B------:R-:W-:Y:S02]  /*3c70*/  @!P0 SHF.L.U32 R4, R7, 0x10, RZ ;  /* 0x0000001007048819 */ /* 0x000fe400000006ff */
[----:B------:R-:W-:Y:S02]  /*3c80*/  @!P0 SHF.L.U32 R9, R0, 0x10, RZ ;  /* 0x0000001000098819 */ /* 0x000fe400000006ff */
[----:B------:R-:W-:Y:S02]  /*3c90*/  @!P0 SHF.L.U32 R11, R2, 0x10, RZ ;  /* 0x00000010020b8819 */ /* 0x000fe400000006ff */
[----:B------:R-:W-:-:S04]  /*3ca0*/  @!P0 FMNMX.FTZ R4, R9, R4, !PT ;  /* 0x0000000409048209 */ /* 0x000fc80007810000 */
[----:B------:R-:W-:Y:S02]  /*3cb0*/  @!P0 FMNMX.FTZ R8, R11, R4, PT ;  /* 0x000000040b088209 */ /* 0x000fe40003810000 */
[----:B------:R-:W-:Y:S02]  /*3cc0*/  IADD3 R4, P1, R5, UR8, RZ ;  /* 0x0000000805047c10 */ /* 0x000fe4000ff3e0ff */
[----:B------:R-:W-:Y:S02]  /*3cd0*/  @!P0 F2FP.BF16.F32.PACK_AB R8, RZ, R8 ;  /* 0x00000008ff08823e */ /* 0x000fe400000010ff */
[----:B------:R-:W-:Y:S02]  /*3ce0*/  IADD3.X R5, RZ, UR9, RZ, P1, !PT ;  /* 0x00000009ff057c10 */ /* 0x000fe40008ffe4ff */
[----:B------:R-:W-:-:S05]  /*3cf0*/  @!P0 PRMT R7, R8, 0x7610, R7 ;  /* 0x0000761008078816 */ /* 0x000fca0000000007 */
[----:B------:R3:W-:Y:S02]  /*3d00*/  STG.E.U16 desc[UR4][R4.64], R7 ;  /* 0x0000000704007986 */ /* 0x0007e4000c101504 */
.L_x_15414:
[----:B------:R-:W-:Y:S05]  /*3d10*/  BSYNC B0 ;  /* 0x0000000000007941 */ /* 0x000fea0003800000 */
.L_x_15413:
[----:B------:R-:W-:-:S13]  /*3d20*/  ISETP.GE.AND P0, PT, R3, UR6, PT ;  /* 0x0000000603007c0c */ /* 0x000fda000bf06270 */
[----:B------:R-:W-:Y:S05]  /*3d30*/  @P0 EXIT ;  /* 0x000000000000094d */ /* 0x000fea0003800000 */
[----:B------:R-:W4:Y:S01]  /*3d40*/  LDC R10, c[0x0][0x218] ;  /* 0x00008600ff0a7b82 */ /* 0x000f220000000800 */
[----:B01-3--:R-:W-:Y:S02]  /*3d50*/  CS2R R4, SRZ ;  /* 0x0000000000047805 */ /* 0x00bfe4000001ff00 */
[----:B----4-:R-:W-:-:S13]  /*3d60*/  ISETP.NE.AND P0, PT, R10, RZ, PT ;  /* 0x000000ff0a00720c */ /* 0x010fda0003f05270 */
        /* <DEDUP_REMOVED lines=289> */
[----:B------:R-:W3:Y:S01]  /*4f80*/  @P0 LDC.64 R8, c[0x0][0x408] ;  /* 0x00010200ff080b82 */ /* 0x000ee20000000a00 */
[----:B0-----:R-:W-:-:S05]  /*4f90*/  @P0 IMAD.HI.U32 R6, R11, R14, R10 ;  /* 0x0000000e0b060227 */ /* 0x001fca00078e000a */
[----:B------:R-:W-:Y:S01]  /*4fa0*/  @P0 SHF.R.U32.HI R3, RZ, R15, R6 ;  /* 0x0000000fff030219 */ /* 0x000fe20000011606 */
[----:B------:R-:W-:-:S04]  /*4fb0*/  IMAD R6, R13, UR8, R7 ;  /* 0x000000080d067c24 */ /* 0x000fc8000f8e0207 */
[----:B------:R-:W-:Y:S02]  /*4fc0*/  @P0 IMAD.MOV R3, RZ, RZ, -R3 ;  /* 0x000000ffff030224 */ /* 0x000fe400078e0a03 */
[----:B------:R-:W-:Y:S02]  /*4fd0*/  IMAD R5, R6, UR6, R5 ;  /* 0x0000000606057c24 */ /* 0x000fe4000f8e0205 */
[----:B-1----:R-:W-:Y:S02]  /*4fe0*/  @P0 IMAD R10, R12, R3, R11 ;  /* 0x000000030c0a0224 */ /* 0x002fe400078e020b */
[----:B------:R-:W-:Y:S02]  /*4ff0*/  IMAD R4, R6, UR7, R4 ;  /* 0x0000000706047c24 */ /* 0x000fe4000f8e0204 */
[C---:B---3--:R-:W-:Y:S02]  /*5000*/  @P0 IMAD R5, R10.reuse, R8, R5 ;  /* 0x000000080a050224 */ /* 0x048fe400078e0205 */
[----:B------:R-:W-:-:S07]  /*5010*/  @P0 IMAD R4, R10, R9, R4 ;  /* 0x000000090a040224 */ /* 0x000fce00078e0204 */
.L_x_15417:
[----:B------:R-:W-:Y:S02]  /*5020*/  ULDC.64 UR6, c[0x0][0x418] ;  /* 0x0001060000067ab9 */ /* 0x000fe40000000a00 */
[----:B------:R-:W-:-:S04]  /*5030*/  IADD3 R6, P0, R4, UR6, RZ ;  /* 0x0000000604067c10 */ /* 0x000fc8000ff1e0ff */
[----:B------:R-:W-:Y:S01]  /*5040*/  IADD3.X R7, RZ, UR7, RZ, P0, !PT ;  /* 0x00000007ff077c10 */ /* 0x000fe200087fe4ff */
[----:B------:R-:W-:-:S05]  /*5050*/  ULDC.64 UR6, c[0x0][0x410] ;  /* 0x0001040000067ab9 */ /* 0x000fca0000000a00 */
[----:B------:R-:W3:Y:S02]  /*5060*/  LDG.E.U16 R7, desc[UR4][R6.64] ;  /* 0x0000000406077981 */ /* 0x000ee4000c1e1500 */
[----:B---3--:R-:W-:-:S04]  /*5070*/  SHF.L.U32 R3, R7, 0x10, RZ ;  /* 0x0000001007037819 */ /* 0x008fc800000006ff */
[----:B------:R-:W-:-:S13]  /*5080*/  FSETP.GTU.FTZ.AND P0, PT, |R3|, +INF , PT ;  /* 0x7f8000000300780b */ /* 0x000fda0003f1c200 */
[----:B------:R-:W-:Y:S02]  /*5090*/  @!P0 SHF.L.U32 R3, R0, 0x10, RZ ;  /* 0x0000001000038819 */ /* 0x000fe400000006ff */
[----:B------:R-:W-:Y:S02]  /*50a0*/  @!P0 SHF.L.U32 R0, R7, 0x10, RZ ;  /* 0x0000001007008819 */ /* 0x000fe400000006ff */
[----:B--2---:R-:W-:Y:S02]  /*50b0*/  @!P0 SHF.L.U32 R9, R2, 0x10, RZ ;  /* 0x0000001002098819 */ /* 0x004fe400000006ff */
[----:B------:R-:W-:Y:S02]  /*50c0*/  @!P0 FMNMX.FTZ R0, R3, R0, !PT ;  /* 0x0000000003008209 */ /* 0x000fe40007810000 */
[----:B------:R-:W-:Y:S02]  /*50d0*/  IADD3 R2, P1, R5, UR6, RZ ;  /* 0x0000000605027c10 */ /* 0x000fe4000ff3e0ff */
[----:B------:R-:W-:-:S02]  /*50e0*/  @!P0 FMNMX.FTZ R0, R9, R0, PT ;  /* 0x0000000009008209 */ /* 0x000fc40003810000 */
[----:B------:R-:W-:Y:S02]  /*50f0*/  IADD3.X R3, RZ, UR7, RZ, P1, !PT ;  /* 0x00000007ff037c10 */ /* 0x000fe40008ffe4ff */
[----:B------:R-:W-:-:S04]  /*5100*/  @!P0 F2FP.BF16.F32.PACK_AB R0, RZ, R0 ;  /* 0x00000000ff00823e */ /* 0x000fc800000010ff */
[----:B------:R-:W-:-:S05]  /*5110*/  @!P0 PRMT R7, R0, 0x7610, R7 ;  /* 0x0000761000078816 */ /* 0x000fca0000000007 */
[----:B------:R-:W-:Y:S01]  /*5120*/  STG.E.U16 desc[UR4][R2.64], R7 ;  /* 0x0000000702007986 */ /* 0x000fe2000c101504 */
[----:B------:R-:W-:Y:S05]  /*5130*/  EXIT ;  /* 0x000000000000794d */ /* 0x000fea0003800000 */
.L_x_15418:
        /* <DEDUP_REMOVED lines=12> */
.L_x_36286:


//--------------------- .text._ZN2at6native27unrolled_elementwise_kernelIZZZNS0_17clamp_kernel_cudaERNS_18TensorIteratorBaseERKN3c106ScalarES7_ENKUlvE_clEvENKUlvE7_clEvEUlNS4_8BFloat16EE_St5arrayIPcLm2EELi4E23TrivialOffsetCalculatorILi1EjESG_NS0_6memory15LoadWithoutCastENSH_16StoreWithoutCastEEEviT_T0_T2_T3_T4_T5_ --------------------------
	.section	.text._ZN2at6native27unrolled_elementwise_kernelIZZZNS0_17clamp_kernel_cudaERNS_18TensorIteratorBaseERKN3c106ScalarES7_ENKUlvE_clEvENKUlvE7_clEvEUlNS4_8BFloat16EE_St5arrayIPcLm2EELi4E23TrivialOffsetCalculatorILi1EjESG_NS0_6memory15LoadWithoutCastENSH_16StoreWithoutCastEEEviT_T0_T2_T3_T4_T5_,"ax",@progbits
	.align	128
        .global         _ZN2at6native27unrolled_elementwise_kernelIZZZNS0_17clamp_kernel_cudaERNS_18TensorIteratorBaseERKN3c106ScalarES7_ENKUlvE_clEvENKUlvE7_clEvEUlNS4_8BFloat16EE_St5arrayIPcLm2EELi4E23TrivialOffsetCalculatorILi1EjESG_NS0_6memory15LoadWithoutCastENSH_16StoreWithoutCastEEEviT_T0_T2_T3_T4_T5_
        .type           _ZN2at6native27unrolled_elementwise_kernelIZZZNS0_17clamp_kernel_cudaERNS_18TensorIteratorBaseERKN3c106ScalarES7_ENKUlvE_clEvENKUlvE7_clEvEUlNS4_8BFloat16EE_St5arrayIPcLm2EELi4E23TrivialOffsetCalculatorILi1EjESG_NS0_6memory15LoadWithoutCastENSH_16StoreWithoutCastEEEviT_T0_T2_T3_T4_T5_,@function
        .size           _ZN2at6native27unrolled_elementwise_kernelIZZZNS0_17clamp_kernel_cudaERNS_18TensorIteratorBaseERKN3c106ScalarES7_ENKUlvE_clEvENKUlvE7_clEvEUlNS4_8BFloat16EE_St5arrayIPcLm2EELi4E23TrivialOffsetCalculatorILi1EjESG_NS0_6memory15LoadWithoutCastENSH_16StoreWithoutCastEEEviT_T0_T2_T3_T4_T5_,(.L_x_36287 - _ZN2at6native27unrolled_elementwise_kernelIZZZNS0_17clamp_kernel_cudaERNS_18TensorIteratorBaseERKN3c106ScalarES7_ENKUlvE_clEvENKUlvE7_clEvEUlNS4_8BFloat16EE_St5arrayIPcLm2EELi4E23TrivialOffsetCalculatorILi1EjESG_NS0_6memory15LoadWithoutCastENSH_16StoreWithoutCastEEEviT_T0_T2_T3_T4_T5_)
        .other          _ZN2at6native27unrolled_elementwise_kernelIZZZNS0_17clamp_kernel_cudaERNS_18TensorIteratorBaseERKN3c106ScalarES7_ENKUlvE_clEvENKUlvE7_clEvEUlNS4_8BFloat16EE_St5arrayIPcLm2EELi4E23TrivialOffsetCalculatorILi1EjESG_NS0_6memory15LoadWithoutCastENSH_16StoreWithoutCastEEEviT_T0_T2_T3_T4_T5_,@"STO_CUDA_ENTRY STV_DEFAULT"
_ZN2at6native27unrolled_elementwise_kernelIZZZNS0_17clamp_kernel_cudaERNS_18TensorIteratorBaseERKN3c106ScalarES7_ENKUlvE_clEvENKUlvE7_clEvEUlNS4_8BFloat16EE_St5arrayIPcLm2EELi4E23TrivialOffsetCalculatorILi1EjESG_NS0_6memory15LoadWithoutCastENSH_16StoreWithoutCastEEEviT_T0_T2_T3_T4_T5_:
.text._ZN2at6native27unrolled_elementwise_kernelIZZZNS0_17clamp_kernel_cudaERNS_18TensorIteratorBaseERKN3c106ScalarES7_ENKUlvE_clEvENKUlvE7_clEvEUlNS4_8BFloat16EE_St5arrayIPcLm2EELi4E23TrivialOffsetCalculatorILi1EjESG_NS0_6memory15LoadWithoutCastENSH_16StoreWithoutCastEEEviT_T0_T2_T3_T4_T5_:
        /* <DEDUP_REMOVED lines=19> */
[----:B------:R-:W-:Y:S02]  /*0130*/  @!P1 IMAD R17, R0, 0x200, R19 ;  /* 0x0000020000119824 */ /* 0x000fe400078e0213 */
[----:B-1----:R-:W-:Y:S01]  /*0140*/  @!P0 IMAD.WIDE.U32 R10, R11, 0x2, R6 ;  /* 0x000000020b0a8825 */ /* 0x002fe200078e0006 */
[----:B------:R-:W-:Y:S02]  /*0150*/  PRMT R6, RZ, 0x7610, R6 ;  /* 0x00007610ff067816 */ /* 0x000fe40000000006 */
[----:B------:R-:W-:Y:S02]  /*0160*/  PRMT R4, RZ, 0x7610, R4 ;  /* 0x00007610ff047816 */ /* 0x000fe40000000004 */
[----:B------:R1:W2:Y:S04]  /*0170*/  @!P0 LDG.E.U16 R3, desc[UR4][R10.64] ;  /* 0x000000040a038981 */ /* 0x0002a8000c1e1500 */
[----:B------:R3:W4:Y:S01]  /*0180*/  @!P3 LDG.E.U16 R6, desc[UR4][R8.64] ;  /* 0x000000040806b981 */ /* 0x000722000c1e1500 */
[----:B0-----:R-:W-:-:S05]  /*0190*/  @!P1 IMAD.WIDE.U32 R16, R17, 0x2, R12 ;  /* 0x0000000211109825 */ /* 0x001fca00078e000c */
[----:B------:R-:W5:Y:S01]  /*01a0*/  @!P1 LDG.E.U16 R4, desc[UR4][R16.64] ;  /* 0x0000000410049981 */ /* 0x000f62000c1e1500 */
[----:B------:R-:W-:-:S05]  /*01b0*/  @!P1 VIADD R19, R19, 0x80 ;  /* 0x0000008013139836 */ /* 0x000fca0000000000 */
[----:B------:R-:W-:-:S13]  /*01c0*/  ISETP.GE.AND P0, PT, R19, R2, PT ;  /* 0x000000021300720c */ /* 0x000fda0003f06270 */
[----:B------:R-:W0:Y:S01]  /*01d0*/  @!P0 LDC.64 R14, c[0x0][0x230] ;  /* 0x00008c00ff0e8b82 */ /* 0x000e220000000a00 */
[----:B------:R-:W-:-:S05]  /*01e0*/  @!P0 LEA R7, R0, R19, 0x9 ;  /* 0x0000001300078211 */ /* 0x000fca00078e48ff */
[----:B0-----:R-:W-:Y:S01]  /*01f0*/  @!P0 IMAD.WIDE.U32 R14, R7, 0x2, R14 ;  /* 0x00000002070e8825 */ /* 0x001fe200078e000e */
[----:B------:R-:W-:-:S06]  /*0200*/  PRMT R7, RZ, 0x7610, R7 ;  /* 0x00007610ff077816 */ /* 0x000fcc0000000007 */
[----:B------:R0:W5:Y:S01]  /*0210*/  @!P0 LDG.E.U16 R7, desc[UR4][R14.64] ;  /* 0x000000040e078981 */ /* 0x000162000c1e1500 */
[----:B-1----:R-:W0:Y:S01]  /*0220*/  LDC.U16 R11, c[0x0][0x218] ;  /* 0x00008600ff0b7b82 */ /* 0x002e220000000400 */
[----:B------:R-:W-:-:S04]  /*0230*/  IMAD.MOV.U32 R13, RZ, RZ, R5 ;  /* 0x000000ffff0d7224 */ /* 0x000fc800078e0005 */
[----:B---3--:R-:W-:-:S03]  /*0240*/  VIADD R9, R13, 0x80 ;  /* 0x000000800d097836 */ /* 0x008fc60000000000 */
[----:B------:R-:W1:Y:S01]  /*0250*/  LDC.U16 R10, c[0x0][0x21a] ;  /* 0x00008680ff0a7b82 */ /* 0x000e620000000400 */
[----:B------:R-:W-:Y:S01]  /*0260*/  BSSY B0, `(.L_x_15419) ;  /* 0x0000030000007945 */ /* 0x000fe20003800000 */
[----:B--2---:R-:W-:Y:S02]  /*0270*/  IMAD.U32 R18, R3, 0x10000, RZ ;  /* 0x0001000003127824 */ /* 0x004fe400078e00ff */
[----:B----4-:R-:W-:-:S03]  /*0280*/  IMAD.U32 R12, R6, 0x10000, RZ ;  /* 0x00010000060c7824 */ /* 0x010fc600078e00ff */
[----:B------:R-:W-:Y:S02]  /*0290*/  FSETP.GTU.FTZ.AND P1, PT, |R18|, +INF , PT ;  /* 0x7f8000001200780b */ /* 0x000fe40003f3c200 */
[----:B------:R-:W-:Y:S02]  /*02a0*/  FSETP.GTU.FTZ.AND P0, PT, |R12|, +INF , PT ;  /* 0x7f8000000c00780b */ /* 0x000fe40003f1c200 */
[-C--:B------:R-:W-:Y:S01]  /*02b0*/  ISETP.GE.OR P1, PT, R9, R2.reuse, P1 ;  /* 0x000000020900720c */ /* 0x080fe20000f26670 */
[----:B------:R-:W-:Y:S01]  /*02c0*/  VIADD R9, R13, 0x100 ;  /* 0x000001000d097836 */ /* 0x000fe20000000000 */
[----:B------:R-:W-:Y:S01]  /*02d0*/  ISETP.GE.OR P0, PT, R5, R2, P0 ;  /* 0x000000020500720c */ /* 0x000fe20000706670 */
[----:B-----5:R-:W-:-:S05]  /*02e0*/  IMAD.U32 R16, R4, 0x10000, RZ ;  /* 0x0001000004107824 */ /* 0x020fca00078e00ff */
[----:B------:R-:W-:-:S04]  /*02f0*/  FSETP.GTU.FTZ.AND P2, PT, |R16|, +INF , PT ;  /* 0x7f8000001000780b */ /* 0x000fc80003f5c200 */
[----:B------:R-:W-:Y:S02]  /*0300*/  ISETP.GE.OR P2, PT, R9, R2, P2 ;  /* 0x000000020900720c */ /* 0x000fe40001746670 */
[----:B------:R-:W2:Y:S01]  /*0310*/  @!P3 LDC.64 R8, c[0x0][0x228] ;  /* 0x00008a00ff08bb82 */ /* 0x000ea20000000a00 */
[----:B0-----:R-:W-:-:S04]  /*0320*/  @!P0 SHF.L.U32 R15, R11, 0x10, RZ ;  /* 0x000000100b0f8819 */ /* 0x001fc800000006ff */
[----:B------:R-:W-:Y:S01]  /*0330*/  @!P0 FMNMX.FTZ R15, R12, R15, !PT ;  /* 0x0000000f0c0f8209 */ /* 0x000fe20007810000 */
[----:B-1----:R-:W-:-:S05]  /*0340*/  @!P0 IMAD.U32 R12, R10, 0x10000, RZ ;  /* 0x000100000a0c8824 */ /* 0x002fca00078e00ff */
[----:B------:R-:W-:Y:S02]  /*0350*/  @!P0 FMNMX.FTZ R12, R15, R12, PT ;  /* 0x0000000c0f0c8209 */ /* 0x000fe40003810000 */
[----:B------:R-:W-:Y:S01]  /*0360*/  IADD3 R15, R13, 0x180, RZ ;  /* 0x000001800d0f7810 */ /* 0x000fe20007ffe0ff */
[----:B------:R-:W-:Y:S01]  /*0370*/  @!P3 VIADD R13, R5, 0x80 ;  /* 0x00000080050db836 */ /* 0x000fe20000000000 */
[----:B------:R-:W-:Y:S01]  /*0380*/  @!P0 F2FP.BF16.F32.PACK_AB R12, RZ, R12 ;  /* 0x0000000cff0c823e */ /* 0x000fe200000010ff */
[----:B------:R-:W-:Y:S02]  /*0390*/  @!P3 IMAD R5, R0, 0x200, R5 ;  /* 0x000002000005b824 */ /* 0x000fe400078e0205 */
[----:B------:R-:W-:Y:S01]  /*03a0*/  @!P1 IMAD.U32 R17, R11, 0x10000, RZ ;  /* 0x000100000b119824 */ /* 0x000fe200078e00ff */
[----:B------:R-:W-:Y:S01]  /*03b0*/  @!P0 PRMT R6, R12, 0x7610, R6 ;  /* 0x000076100c068816 */ /* 0x000fe20000000006 */
[----:B--2---:R-:W-:-:S03]  /*03c0*/  @!P3 IMAD.WIDE.U32 R8, R5, 0x2, R8 ;  /* 0x000000020508b825 */ /* 0x004fc600078e0008 */
[----:B------:R-:W-:Y:S01]  /*03d0*/  @!P1 FMNMX.FTZ R18, R17, R18, !PT ;  /* 0x0000001211129209 */ /* 0x000fe20007810000 */
[C---:B------:R-:W-:Y:S01]  /*03e0*/  @!P1 IMAD.U32 R17, R10.reuse, 0x10000, RZ ;  /* 0x000100000a119824 */ /* 0x040fe200078e00ff */
[----:B------:R0:W-:Y:S01]  /*03f0*/  @!P3 STG.E.U16 desc[UR4][R8.64], R6 ;  /* 0x000000060800b986 */ /* 0x0001e2000c101504 */
[----:B------:R-:W-:Y:S01]  /*0400*/  @!P2 IMAD.U32 R19, R11, 0x10000, RZ ;  /* 0x000100000b13a824 */ /* 0x000fe200078e00ff */
[----:B------:R-:W-:Y:S02]  /*0410*/  ISETP.GE.AND P0, PT, R13, R2, PT ;  /* 0x000000020d00720c */ /* 0x000fe40003f06270 */
[----:B------:R-:W-:Y:S01]  /*0420*/  @!P1 FMNMX.FTZ R18, R17, R18, PT ;  /* 0x0000001211129209 */ /* 0x000fe20003810000 */
[----:B------:R-:W-:Y:S01]  /*0430*/  @!P2 IMAD.U32 R17, R10, 0x10000, RZ ;  /* 0x000100000a11a824 */ /* 0x000fe200078e00ff */
[----:B------:R-:W-:-:S04]  /*0440*/  @!P2 FMNMX.FTZ R16, R19, R16, !PT ;  /* 0x000000101310a209 */ /* 0x000fc80007810000 */
[----:B------:R-:W-:Y:S02]  /*0450*/  @!P2 FMNMX.FTZ R16, R17, R16, PT ;  /* 0x000000101110a209 */ /* 0x000fe40003810000 */
[----:B------:R-:W-:Y:S02]  /*0460*/  @!P1 F2FP.BF16.F32.PACK_AB R18, RZ, R18 ;  /* 0x00000012ff12923e */ /* 0x000fe400000010ff */
[----:B------:R-:W-:Y:S01]  /*0470*/  @!P2 F2FP.BF16.F32.PACK_AB R16, RZ, R16 ;  /* 0x00000010ff10a23e */ /* 0x000fe200000010ff */
[----:B------:R-:W-:Y:S01]  /*0480*/  IMAD.U32 R5, R7, 0x10000, RZ ;  /* 0x0001000007057824 */ /* 0x000fe200078e00ff */
        /* <DEDUP_REMOVED lines=13> */
.L_x_15420:
[----:B------:R-:W-:Y:S05]  /*0560*/  BSYNC B0 ;  /* 0x0000000000007941 */ /* 0x000fea0003800000 */
.L_x_15419:
[----:B------:R-:W-:Y:S02]  /*0570*/  ISETP.GE.AND P1, PT, R13, R2, PT ;  /* 0x000000020d00720c */ /* 0x000fe40003f26270 */
[----:B------:R-:W-:-:S04]  /*0580*/  FSETP.GTU.FTZ.AND P0, PT, |R5|, +INF , PT ;  /* 0x7f8000000500780b */ /* 0x000fc80003f1c200 */
[----:B------:R-:W-:-:S07]  /*0590*/  ISETP.GE.OR P0, PT, R15, R2, P0 ;  /* 0x000000020f00720c */ /* 0x000fce0000706670 */
[----:B------:R-:W-:Y:S06]  /*05a0*/  @P1 EXIT ;  /* 0x000000000000194d */ /* 0x000fec0003800000 */
[----:B0-----:R-:W0:Y:S01]  /*05b0*/  LDC.64 R2, c[0x0][0x228] ;  /* 0x00008a00ff027b82 */ /* 0x001e220000000a00 */
[----:B------:R-:W-:Y:S02]  /*05c0*/  @!P0 IMAD.U32 R4, R11, 0x10000, RZ ;  /* 0x000100000b048824 */ /* 0x000fe400078e00ff */
[----:B------:R-:W-:Y:S02]  /*05d0*/  @!P0 IMAD.U32 R10, R10, 0x10000, RZ ;  /* 0x000100000a0a8824 */ /* 0x000fe400078e00ff */
[----:B------:R-:W-:Y:S01]  /*05e0*/  IMAD R13, R0, 0x200, R13 ;  /* 0x00000200000d7824 */ /* 0x000fe200078e020d */
[----:B------:R-:W-:-:S04]  /*05f0*/  @!P0 FMNMX.FTZ R5, R4, R5, !PT ;  /* 0x0000000504058209 */ /* 0x000fc80007810000 */
[----:B------:R-:W-:-:S04]  /*0600*/  @!P0 FMNMX.FTZ R5, R10, R5, PT ;  /* 0x000000050a058209 */ /* 0x000fc80003810000 */
[----:B------:R-:W-:-:S04]  /*0610*/  @!P0 F2FP.BF16.F32.PACK_AB R5, RZ, R5 ;  /* 0x00000005ff05823e */ /* 0x000fc800000010ff */
[----:B------:R-:W-:Y:S01]  /*0620*/  @!P0 PRMT R7, R5, 0x7610, R7 ;  /* 0x0000761005078816 */ /* 0x000fe20000000007 */
[----:B0-----:R-:W-:-:S05]  /*0630*/  IMAD.WIDE.U32 R2, R13, 0x2, R2 ;  /* 0x000000020d027825 */ /* 0x001fca00078e0002 */
[----:B------:R-:W-:Y:S01]  /*0640*/  STG.E.U16 desc[UR4][R2.64], R7 ;  /* 0x0000000702007986 */ /* 0x000fe2000c101504 */
[----:B------:R-:W-:Y:S05]  /*0650*/  EXIT ;  /* 0x000000000000794d */ /* 0x000fea0003800000 */
.L_x_15421:
        /* <DEDUP_REMOVED lines=10> */
.L_x_36287:


//--------------------- .text._ZN2at6native29vectorized_elementwise_kernelILi2EZZZNS0_17clamp_kernel_cudaERNS_18TensorIteratorBaseERKN3c106ScalarES7_ENKUlvE_clEvENKUlvE7_clEvEUlNS4_8BFloat16EE_St5arrayIPcLm2EEEEviT0_T1_ --------------------------
	.section	.text._ZN2at6native29vectorized_elementwise_kernelILi2EZZZNS0_17clamp_kernel_cudaERNS_18TensorIteratorBaseERKN3c106ScalarES7_ENKUlvE_clEvENKUlvE7_clEvEUlNS4_8BFloat16EE_St5arrayIPcLm2EEEEviT0_T1_,"ax",@progbits
	.align	128
        .global         _ZN2at6native29vectorized_elementwise_kernelILi2EZZZNS0_17clamp_kernel_cudaERNS_18TensorIteratorBaseERKN3c106ScalarES7_ENKUlvE_clEvENKUlvE7_clEvEUlNS4_8BFloat16EE_St5arrayIPcLm2EEEEviT0_T1_
        .type           _ZN2at6native29vectorized_elementwise_kernelILi2EZZZNS0_17clamp_kernel_cudaERNS_18TensorIteratorBaseERKN3c106ScalarES7_ENKUlvE_clEvENKUlvE7_clEvEUlNS4_8BFloat16EE_St5arrayIPcLm2EEEEviT0_T1_,@function
        .size           _ZN2at6native29vectorized_elementwise_kernelILi2EZZZNS0_17clamp_kernel_cudaERNS_18TensorIteratorBaseERKN3c106ScalarES7_ENKUlvE_clEvENKUlvE7_clEvEUlNS4_8BFloat16EE_St5arrayIPcLm2EEEEviT0_T1_,(.L_x_36288 - _ZN2at6native29vectorized_elementwise_kernelILi2EZZZNS0_17clamp_kernel_cudaERNS_18TensorIteratorBaseERKN3c106ScalarES7_ENKUlvE_clEvENKUlvE7_clEvEUlNS4_8BFloat16EE_St5arrayIPcLm2EEEEviT0_T1_)
        .other          _ZN2at6native29vectorized_elementwise_kernelILi2EZZZNS0_17clamp_kernel_cudaERNS_18TensorIteratorBaseERKN3c106ScalarES7_ENKUlvE_clEvENKUlvE7_clEvEUlNS4_8BFloat16EE_St5arrayIPcLm2EEEEviT0_T1_,@"STO_CUDA_ENTRY STV_DEFAULT"
_ZN2at6native29vectorized_elementwise_kernelILi2EZZZNS0_17clamp_kernel_cudaERNS_18TensorIteratorBaseERKN3c106ScalarES7_ENKUlvE_clEvENKUlvE7_clEvEUlNS4_8BFloat16EE_St5arrayIPcLm2EEEEviT0_T1_:
.text._ZN2at6native29vectorized_elementwise_kernelILi2EZZZNS0_17clamp_kernel_cudaERNS_18TensorIteratorBaseERKN3c106ScalarES7_ENKUlvE_clEvENKUlvE7_clEvEUlNS4_8BFloat16EE_St5arrayIPcLm2EEEEviT0_T1_:
[----:B------:R-:W-:Y:S01]  /*0000*/  LDC R1, c[0x0][0x28] ;  /* 0x00000a00ff017b82 */ /* 0x000fe20000000800 */
[----:B------:R-:W0:Y:S01]  /*0010*/  S2R R7, SR_CTAID.X ;  /* 0x0000000000077919 */ /* 0x000e220000002500 */
[----:B------:R-:W-:-:S06]  /*0020*/  ULDC UR4, c[0x0][0x210] ;  /* 0x0000840000047ab9 */ /* 0x000fcc0000000800 */
[----:B------:R-:W1:Y:S08]  /*0030*/  LDC.U16 R6, c[0x0][0x218] ;  /* 0x00008600ff067b82 */ /* 0x000e700000000400 */
[----:B------:R-:W2:Y:S01]  /*0040*/  LDC.U16 R0, c[0x0][0x21a] ;  /* 0x00008680ff007b82 */ /* 0x000ea20000000400 */
[----:B0-----:R-:W-:-:S05]  /*0050*/  IMAD.SHL.U32 R7, R7, 0x400, RZ ;  /* 0x0000040007077824 */ /* 0x001fca00078e00ff */
[----:B------:R-:W-:Y:S01]  /*0060*/  IADD3 R15, -R7, UR4, RZ ;  /* 0x00000004070f7c10 */ /* 0x000fe2000fffe1ff */
[----:B------:R-:W-:-:S03]  /*0070*/  ULDC.64 UR4, c[0x0][0x208] ;  /* 0x0000820000047ab9 */ /* 0x000fc60000000a00 */
[----:B------:R-:W-:-:S13]  /*0080*/  ISETP.GE.U32.AND P0, PT, R15, 0x400, PT ;  /* 0x000004000f00780c */ /* 0x000fda0003f06070 */
[----:B------:R-:W-:Y:S05]  /*0090*/  @!P0 BRA `(.L_x_15422) ;  /* 0x0000000400708947 */ /* 0x000fea0003800000 */
[----:B------:R-:W0:Y:S01]  /*00a0*/  S2R R5, SR_TID.X ;  /* 0x0000000000057919 */ /* 0x000e220000002100 */
[----:B------:R-:W3:Y:S02]  /*00b0*/  LDC.64 R2, c[0x0][0x230] ;  /* 0x00008c00ff027b82 */ /* 0x000ee40000000a00 */
[----:B---3--:R-:W-:-:S04]  /*00c0*/  IMAD.WIDE R2, R7, 0x2, R2 ;  /* 0x0000000207027825 */ /* 0x008fc800078e0202 */
[----:B0-----:R-:W-:-:S05]  /*00d0*/  IMAD.WIDE.U32 R2, R5, 0x4, R2 ;  /* 0x0000000405027825 */ /* 0x001fca00078e0002 */
[----:B------:R-:W3:Y:S04]  /*00e0*/  LDG.E R9, desc[UR4][R2.64+0x200] ;  /* 0x0002000402097981 */ /* 0x000ee8000c1e1900 */
[----:B------:R-:W4:Y:S04]  /*00f0*/  LDG.E R11, desc[UR4][R2.64] ;  /* 0x00000004020b7981 */ /* 0x000f28000c1e1900 */
[----:B------:R-:W5:Y:S04]  /*0100*/  LDG.E R12, desc[UR4][R2.64+0x600] ;  /* 0x00060004020c7981 */ /* 0x000f68000c1e1900 */
[----:B------:R0:W5:Y:S01]  /*0110*/  LDG.E R10, desc[UR4][R2.64+0x400] ;  /* 0x00040004020a7981 */ /* 0x000162000c1e1900 */
[----:B---3--:R-:W-:-:S05]  /*0120*/  PRMT R4, R9, 0x7610, R4 ;  /* 0x0000761009047816 */ /* 0x008fca0000000004 */
[----:B------:R-:W-:Y:S01]  /*0130*/  IMAD.U32 R14, R4, 0x10000, RZ ;  /* 0x00010000040e7824 */ /* 0x000fe200078e00ff */
[----:B------:R-:W-:Y:S01]  /*0140*/  PRMT R9, R9, 0x7632, R9 ;  /* 0x0000763209097816 */ /* 0x000fe20000000009 */
[----:B----4-:R-:W-:-:S03]  /*0150*/  IMAD.U32 R8, R11, 0x10000, RZ ;  /* 0x000100000b087824 */ /* 0x010fc600078e00ff */
[----:B------:R-:W-:Y:S01]  /*0160*/  FSETP.GTU.FTZ.AND P3, PT, |R14|, +INF , PT ;  /* 0x7f8000000e00780b */ /* 0x000fe20003f7c200 */
[----:B------:R-:W-:Y:S01]  /*0170*/  IMAD.U32 R16, R9, 0x10000, RZ ;  /* 0x0001000009107824 */ /* 0x000fe200078e00ff */
[----:B------:R-:W-:Y:S02]  /*0180*/  FSETP.GTU.FTZ.AND P1, PT, |R8|, +INF , PT ;  /* 0x7f8000000800780b */ /* 0x000fe40003f3c200 */
[----:B------:R-:W-:Y:S02]  /*0190*/  PRMT R8, R11, 0x7632, R8 ;  /* 0x000076320b087816 */ /* 0x000fe40000000008 */
[----:B------:R-:W-:-:S03]  /*01a0*/  FSETP.GTU.FTZ.AND P2, PT, |R16|, +INF , PT ;  /* 0x7f8000001000780b */ /* 0x000fc60003f5c200 */
[----:B------:R-:W-:-:S04]  /*01b0*/  IMAD.U32 R13, R8, 0x10000, RZ ;  /* 0x00010000080d7824 */ /* 0x000fc800078e00ff */
[----:B-1----:R-:W-:Y:S01]  /*01c0*/  @!P3 IMAD.U32 R15, R6, 0x10000, RZ ;  /* 0x00010000060fb824 */ /* 0x002fe200078e00ff */
[----:B------:R-:W-:-:S04]  /*01d0*/  FSETP.GTU.FTZ.AND P0, PT, |R13|, +INF , PT ;  /* 0x7f8000000d00780b */ /* 0x000fc80003f1c200 */
[----:B------:R-:W-:Y:S01]  /*01e0*/  @!P3 FMNMX.FTZ R14, R15, R14, !PT ;  /* 0x0000000e0f0eb209 */ /* 0x000fe20007810000 */
[----:B--2---:R-:W-:Y:S02]  /*01f0*/  @!P3 IMAD.U32 R15, R0, 0x10000, RZ ;  /* 0x00010000000fb824 */ /* 0x004fe400078e00ff */
[C---:B------:R-:W-:Y:S02]  /*0200*/  @!P2 IMAD.U32 R19, R6.reuse, 0x10000, RZ ;  /* 0x000100000613a824 */ /* 0x040fe400078e00ff */
[----:B0-----:R-:W-:Y:S01]  /*0210*/  @!P1 IMAD.U32 R2, R11, 0x10000, RZ ;  /* 0x000100000b029824 */ /* 0x001fe200078e00ff */
[----:B------:R-:W-:Y:S01]  /*0220*/  @!P3 FMNMX.FTZ R15, R15, R14, PT ;  /* 0x0000000e0f0fb209 */ /* 0x000fe20003810000 */
[----:B------:R-:W-:Y:S01]  /*0230*/  @!P1 IMAD.U32 R3, R6, 0x10000, RZ ;  /* 0x0001000006039824 */ /* 0x000fe200078e00ff */
[----:B------:R-:W-:Y:S02]  /*0240*/  @!P2 FMNMX.FTZ R19, R19, R16, !PT ;  /* 0x000000101313a209 */ /* 0x000fe40007810000 */
[----:B------:R-:W-:Y:S01]  /*0250*/  @!P3 F2FP.BF16.F32.PACK_AB R17, RZ, R15 ;  /* 0x0000000fff11b23e */ /* 0x000fe200000010ff */
[----:B------:R-:W-:Y:S01]  /*0260*/  @!P1 IMAD.U32 R15, R0, 0x10000, RZ ;  /* 0x00010000000f9824 */ /* 0x000fe200078e00ff */
[----:B------:R-:W-:Y:S01]  /*0270*/  @!P1 FMNMX.FTZ R14, R2, R3, !PT ;  /* 0x00000003020e9209 */ /* 0x000fe20007810000 */
[----:B------:R-:W-:Y:S01]  /*0280*/  @!P0 IMAD.U32 R16, R6, 0x10000, RZ ;  /* 0x0001000006108824 */ /* 0x000fe200078e00ff */
[----:B------:R-:W0:Y:S01]  /*0290*/  LDC.64 R2, c[0x0][0x228] ;  /* 0x00008a00ff027b82 */ /* 0x000e220000000a00 */
[----:B------:R-:W-:Y:S01]  /*02a0*/  @!P2 IMAD.U32 R18, R0, 0x10000, RZ ;  /* 0x000100000012a824 */ /* 0x000fe200078e00ff */
[----:B------:R-:W-:-:S02]  /*02b0*/  @!P1 FMNMX.FTZ R20, R14, R15, PT ;  /* 0x0000000f0e149209 */ /* 0x000fc40003810000 */
[----:B------:R-:W-:Y:S02]  /*02c0*/  @!P0 FMNMX.FTZ R21, R16, R13, !PT ;  /* 0x0000000d10158209 */ /* 0x000fe40007810000 */
[----:B-----5:R-:W-:Y:S02]  /*02d0*/  PRMT R15, R12, 0x7610, R15 ;  /* 0x000076100c0f7816 */ /* 0x020fe4000000000f */
[----:B------:R-:W-:Y:S02]  /*02e0*/  PRMT R13, R10, 0x7610, R13 ;  /* 0x000076100a0d7816 */ /* 0x000fe4000000000d */
[----:B------:R-:W-:Y:S02]  /*02f0*/  PRMT R12, R12, 0x7632, R12 ;  /* 0x000076320c0c7816 */ /* 0x000fe4000000000c */
[----:B------:R-:W-:Y:S01]  /*0300*/  PRMT R10, R10, 0x7632, R10 ;  /* 0x000076320a0a7816 */ /* 0x000fe2000000000a */
[----:B------:R-:W-:Y:S01]  /*0310*/  IMAD.U32 R16, R15, 0x10000, RZ ;  /* 0x000100000f107824 */ /* 0x000fe200078e00ff */
[----:B------:R-:W-:Y:S01]  /*0320*/  @!P2 FMNMX.FTZ R19, R18, R19, PT ;  /* 0x000000131213a209 */ /* 0x000fe20003810000 */
[----:B------:R-:W-:Y:S01]  /*0330*/  IMAD.U32 R18, R13, 0x10000, RZ ;  /* 0x000100000d127824 */ /* 0x000fe200078e00ff */
[----:B------:R-:W-:Y:S01]  /*0340*/  @!P3 PRMT R4, R17, 0x7610, R4 ;  /* 0x000076101104b816 */ /* 0x000fe20000000004 */
[----:B------:R-:W-:-:S02]  /*0350*/  IMAD.U32 R14, R12, 0x10000, RZ ;  /* 0x000100000c0e7824 */ /* 0x000fc400078e00ff */
[----:B------:R-:W-:Y:S01]  /*0360*/  IMAD.U32 R17, R10, 0x10000, RZ ;  /* 0x000100000a117824 */ /* 0x000fe200078e00ff */
[----:B------:R-:W-:Y:S01]  /*0370*/  FSETP.GTU.FTZ.AND P3, PT, |R18|, +INF , PT ;  /* 0x7f8000001200780b */ /* 0x000fe20003f7c200 */
[----:B------:R-:W-:Y:S01]  /*0380*/  @!P0 IMAD.U32 R22, R0, 0x10000, RZ ;  /* 0x0001000000168824 */ /* 0x000fe200078e00ff */
[----:B------:R-:W-:Y:S02]  /*0390*/  FSETP.GTU.FTZ.AND P5, PT, |R16|, +INF , PT ;  /* 0x7f8000001000780b */ /* 0x000fe40003fbc200 */
[----:B------:R-:W-:Y:S02]  /*03a0*/  FSETP.GTU.FTZ.AND P6, PT, |R14|, +INF , PT ;  /* 0x7f8000000e00780b */ /* 0x000fe40003fdc200 */
[----:B------:R-:W-:Y:S02]  /*03b0*/  FSETP.GTU.FTZ.AND P4, PT, |R17|, +INF , PT ;  /* 0x7f8000001100780b */ /* 0x000fe40003f9c200 */
[----:B------:R-:W-:Y:S02]  /*03c0*/  @!P0 FMNMX.FTZ R21, R22, R21, PT ;  /* 0x0000001516158209 */ /* 0x000fe40003810000 */
[----:B------:R-:W-:-:S02]  /*03d0*/  @!P2 F2FP.BF16.F32.PACK_AB R19, RZ, R19 ;  /* 0x00000013ff13a23e */ /* 0x000fc400000010ff */
[----:B------:R-:W-:Y:S02]  /*03e0*/  @!P0 F2FP.BF16.F32.PACK_AB R21, RZ, R21 ;  /* 0x00000015ff15823e */ /* 0x000fe400000010ff */
[----:B------:R-:W-:Y:S01]  /*03f0*/  @!P1 F2FP.BF16.F32.PACK_AB R20, RZ, R20 ;  /* 0x00000014ff14923e */ /* 0x000fe200000010ff */
[----:B0-----:R-:W-:Y:S01]  /*0400*/  IMAD.WIDE.U32 R2, R7, 0x2, R2 ;  /* 0x0000000207027825 */ /* 0x001fe200078e0002 */
[----:B------:R-:W-:Y:S02]  /*0410*/  @!P2 PRMT R9, R19, 0x7610, R9 ;  /* 0x000076101309a816 */ /* 0x000fe40000000009 */
[----:B------:R-:W-:Y:S01]  /*0420*/  @!P0 PRMT R8, R21, 0x7610, R8 ;  /* 0x0000761015088816 */ /* 0x000fe20000000008 */
[----:B------:R-:W-:Y:S01]  /*0430*/  @!P3 IMAD.U32 R7, R6, 0x10000, RZ ;  /* 0x000100000607b824 */ /* 0x000fe200078e00ff */
[----:B------:R-:W-:Y:S01]  /*0440*/  @!P1 PRMT R11, R20, 0x7610, R11 ;  /* 0x00007610140b9816 */ /* 0x000fe2000000000b */
[C---:B------:R-:W-:Y:S02]  /*0450*/  @!P5 IMAD.U32 R19, R6.reuse, 0x10000, RZ ;  /* 0x000100000613d824 */ /* 0x040fe400078e00ff */
[----:B------:R-:W-:-:S02]  /*0460*/  @!P6 IMAD.U32 R21, R6, 0x10000, RZ ;  /* 0x000100000615e824 */ /* 0x000fc400078e00ff */
[----:B------:R-:W-:Y:S01]  /*0470*/  @!P4 IMAD.U32 R20, R6, 0x10000, RZ ;  /* 0x000100000614c824 */ /* 0x000fe200078e00ff */
[----:B------:R-:W-:Y:S01]  /*0480*/  @!P3 FMNMX.FTZ R18, R7, R18, !PT ;  /* 0x000000120712b209 */ /* 0x000fe20007810000 */
[C---:B------:R-:W-:Y:S01]  /*0490*/  @!P3 IMAD.U32 R7, R0.reuse, 0x10000, RZ ;  /* 0x000100000007b824 */ /* 0x040fe200078e00ff */
[----:B------:R-:W-:Y:S01]  /*04a0*/  @!P5 FMNMX.FTZ R16, R19, R16, !PT ;  /* 0x000000101310d209 */ /* 0x000fe20007810000 */
[C---:B------:R-:W-:Y:S01]  /*04b0*/  @!P4 IMAD.U32 R6, R0.reuse, 0x10000, RZ ;  /* 0x000100000006c824 */ /* 0x040fe200078e00ff */
[----:B------:R-:W-:Y:S01]  /*04c0*/  @!P6 FMNMX.FTZ R14, R21, R14, !PT ;  /* 0x0000000e150ee209 */ /* 0x000fe20007810000 */
[----:B------:R-:W-:Y:S01]  /*04d0*/  @!P5 IMAD.U32 R19, R0, 0x10000, RZ ;  /* 0x000100000013d824 */ /* 0x000fe200078e00ff */
[----:B------:R-:W-:Y:S01]  /*04e0*/  @!P4 FMNMX.FTZ R17, R20, R17, !PT ;  /* 0x000000111411c209 */ /* 0x000fe20007810000 */
[----:B------:R-:W-:Y:S01]  /*04f0*/  @!P6 IMAD.U32 R21, R0, 0x10000, RZ ;  /* 0x000100000015e824 */ /* 0x000fe200078e00ff */
[----:B------:R-:W-:Y:S02]  /*0500*/  @!P3 FMNMX.FTZ R18, R7, R18, PT ;  /* 0x000000120712b209 */ /* 0x000fe40003810000 */
        /* <DEDUP_REMOVED lines=11> */
[----:B------:R-:W-:Y:S01]  /*05c0*/  IMAD.WIDE R2, R5, 0x4, R2 ;  /* 0x0000000405027825 */ /* 0x000fe200078e0202 */
        /* <DEDUP_REMOVED lines=9> */
.L_x_15422:
[----:B------:R-:W0:Y:S01]  /*0660*/  S2R R16, SR_TID.X ;  /* 0x0000000000107919 */ /* 0x000e220000002100 */
[----:B------:R-:W-:Y:S01]  /*0670*/  BSSY B0, `(.L_x_15423) ;  /* 0x0000016000007945 */ /* 0x000fe20003800000 */
[----:B------:R-:W-:Y:S02]  /*0680*/  PRMT R14, RZ, 0x7610, R14 ;  /* 0x00007610ff0e7816 */ /* 0x000fe4000000000e */
[----:B------:R-:W-:Y:S02]  /*0690*/  PRMT R13, RZ, 0x7610, R13 ;  /* 0x00007610ff0d7816 */ /* 0x000fe4000000000d */
[----:B0-----:R-:W-:Y:S01]  /*06a0*/  ISETP.GE.AND P6, PT, R16, R15, PT ;  /* 0x0000000f1000720c */ /* 0x001fe20003fc6270 */
[----:B------:R-:W-:-:S12]  /*06b0*/  IMAD.MOV.U32 R18, RZ, RZ, R16 ;  /* 0x000000ffff127224 */ /* 0x000fd800078e0010 */
[----:B------:R-:W-:Y:S01]  /*06c0*/  @!P6 VIADD R18, R16, 0x80 ;  /* 0x000000801012e836 */ /* 0x000fe20000000000 */
[----:B------:R-:W0:Y:S04]  /*06d0*/  @!P6 LDC.64 R2, c[0x0][0x230] ;  /* 0x00008c00ff02eb82 */ /* 0x000e280000000a00 */
[----:B------:R-:W-:-:S13]  /*06e0*/  ISETP.GE.AND P0, PT, R18, R15, PT ;  /* 0x0000000f1200720c */ /* 0x000fda0003f06270 */
[----:B------:R-:W-:Y:S02]  /*06f0*/  @!P0 IMAD.IADD R17, R7, 0x1, R18 ;  /* 0x0000000107118824 */ /* 0x000fe400078e0212 */
[----:B------:R-:W-:-:S05]  /*0700*/  @!P0 VIADD R18, R18, 0x80 ;  /* 0x0000008012128836 */ /* 0x000fca0000000000 */
[----:B------:R-:W-:-:S13]  /*0710*/  ISETP.GE.AND P1, PT, R18, R15, PT ;  /* 0x0000000f1200720c */ /* 0x000fda0003f26270 */
[----:B------:R-:W-:Y:S05]  /*0720*/  @P1 BRA `(.L_x_15424) ;  /* 0x0000000000281947 */ /* 0x000fea0003800000 */
[----:B------:R-:W3:Y:S01]  /*0730*/  LDC.64 R4, c[0x0][0x230] ;  /* 0x00008c00ff047b82 */ /* 0x000ee20000000a00 */
[----:B------:R-:W-:Y:S02]  /*0740*/  IMAD.IADD R9, R7, 0x1, R18 ;  /* 0x0000000107097824 */ /* 0x000fe400078e0212 */
[----:B------:R-:W-:-:S05]  /*0750*/  VIADD R18, R18, 0x80 ;  /* 0x0000008012127836 */ /* 0x000fca0000000000 */
[----:B------:R-:W-:-:S13]  /*0760*/  ISETP.GE.AND P1, PT, R18, R15, PT ;  /* 0x0000000f1200720c */ /* 0x000fda0003f26270 */
[----:B------:R-:W-:Y:S02]  /*0770*/  @!P1 IMAD.IADD R11, R7, 0x1, R18 ;  /* 0x00000001070b9824 */ /* 0x000fe400078e0212 */
[----:B---3--:R-:W-:-:S04]  /*0780*/  IMAD.WIDE.U32 R8, R9, 0x2, R4 ;  /* 0x0000000209087825 */ /* 0x008fc800078e0004 */
[----:B------:R-:W-:Y:S01]  /*0790*/  @!P1 IMAD.WIDE.U32 R4, R11, 0x2, R4 ;  /* 0x000000020b049825 */ /* 0x000fe200078e0004 */
[----:B------:R3:W5:Y:S04]  /*07a0*/  LDG.E.U16 R13, desc[UR4][R8.64] ;  /* 0x00000004080d7981 */ /* 0x000768000c1e1500 */
[----:B------:R3:W5:Y:S01]  /*07b0*/  @!P1 LDG.E.U16 R14, desc[UR4][R4.64] ;  /* 0x00000004040e9981 */ /* 0x000762000c1e1500 */
[----:B------:R-:W-:-:S07]  /*07c0*/  @!P1 VIADD R18, R18, 0x80 ;  /* 0x0000008012129836 */ /* 0x000fce0000000000 */
.L_x_15424:
[----:B------:R-:W-:Y:S05]  /*07d0*/  BSYNC B0 ;  /* 0x0000000000007941 */ /* 0x000fea0003800000 */
.L_x_15423:
[----:B------:R-:W-:Y:S01]  /*07e0*/  ISETP.GE.AND P1, PT, R18, R15, PT ;  /* 0x0000000f1200720c */ /* 0x000fe20003f26270 */
[----:B------:R-:W-:Y:S01]  /*07f0*/  BSSY B0, `(.L_x_15425) ;  /* 0x000000e000007945 */ /* 0x000fe20003800000 */
[----:B------:R-:W-:Y:S02]  /*0800*/  PRMT R12, RZ, 0x7610, R12 ;  /* 0x00007610ff0c7816 */ /* 0x000fe4000000000c */
[----:B------:R-:W-:-:S09]  /*0810*/  PRMT R11, RZ, 0x7610, R11 ;  /* 0x00007610ff0b7816 */ /* 0x000fd2000000000b */
[----:B------:R-:W-:Y:S05]  /*0820*/  @P1 BRA `(.L_x_15426) ;  /* 0x0000000000281947 */ /* 0x000fea0003800000 */
[----:B---3--:R-:W3:Y:S01]  /*0830*/  LDC.64 R4, c[0x0][0x230] ;  /* 0x00008c00ff047b82 */ /* 0x008ee20000000a00 */
[----:B------:R-:W-:Y:S02]  /*0840*/  IMAD.IADD R9, R7, 0x1, R18 ;  /* 0x0000000107097824 */ /* 0x000fe400078e0212 */
[----:B------:R-:W-:-:S05]  /*0850*/  VIADD R18, R18, 0x80 ;  /* 0x0000008012127836 */ /* 0x000fca0000000000 */
[----:B------:R-:W-:-:S13]  /*0860*/  ISETP.GE.AND P1, PT, R18, R15, PT ;  /* 0x0000000f1200720c */ /* 0x000fda0003f26270 */
[----:B------:R-:W-:Y:S02]  /*0870*/  @!P1 IMAD.IADD R11, R7, 0x1, R18 ;  /* 0x00000001070b9824 */ /* 0x000fe400078e0212 */
[----:B---3--:R-:W-:-:S04]  /*0880*/  IMAD.WIDE.U32 R8, R9, 0x2, R4 ;  /* 0x0000000209087825 */ /* 0x008fc800078e0004 */
[----:B------:R-:W-:Y:S02]  /*0890*/  @!P1 IMAD.WIDE.U32 R4, R11, 0x2, R4 ;  /* 0x000000020b049825 */ /* 0x000fe400078e0004 */
[----:B------:R4:W5:Y:S04]  /*08a0*/  LDG.E.U16 R11, desc[UR4][R8.64] ;  /* 0x00000004080b7981 */ /* 0x000968000c1e1500 */
[----:B------:R4:W5:Y:S01]  /*08b0*/  @!P1 LDG.E.U16 R12, desc[UR4][R4.64] ;  /* 0x00000004040c9981 */ /* 0x000962000c1e1500 */
[----:B------:R-:W-:-:S07]  /*08c0*/  @!P1 VIADD R18, R18, 0x80 ;  /* 0x0000008012129836 */ /* 0x000fce0000000000 */
.L_x_15426:
[----:B------:R-:W-:Y:S05]  /*08d0*/  BSYNC B0 ;  /* 0x0000000000007941 */ /* 0x000fea0003800000 */
.L_x_15425:
[----:B------:R-:W-:Y:S01]  /*08e0*/  ISETP.GE.AND P2, PT, R18, R15, PT ;  /* 0x0000000f1200720c */ /* 0x000fe20003f46270 */
[----:B------:R-:W-:Y:S01]  /*08f0*/  @!P6 IMAD.IADD R21, R7, 0x1, R16 ;  /* 0x000000010715e824 */ /* 0x000fe200078e0210 */
[----:B------:R-:W-:-:S03]  /*0900*/  PRMT R10, RZ, 0x7610, R10 ;  /* 0x00007610ff0a7816 */ /* 0x000fc6000000000a */
[----:B0-----:R-:W-:Y:S02]  /*0910*/  @!P6 IMAD.WIDE.U32 R20, R21, 0x2, R2 ;  /* 0x000000021514e825 */ /* 0x001fe400078e0002 */
[----:B------:R-:W0:Y:S03]  /*0920*/  @!P0 LDC.64 R2, c[0x0][0x230] ;  /* 0x00008c00ff028b82 */ /* 0x000e260000000a00 */
[----:B------:R1:W2:Y:S03]  /*0930*/  @!P6 LDG.E.U16 R10, desc[UR4][R20.64] ;  /* 0x00000004140ae981 */ /* 0x0002a6000c1e1500 */
[----:B------:R-:W-:Y:S02]  /*0940*/  @!P2 IMAD.IADD R23, R7, 0x1, R18 ;  /* 0x000000010717a824 */ /* 0x000fe400078e0212 */
[----:B------:R-:W-:Y:S01]  /*0950*/  @!P2 VIADD R18, R18, 0x80 ;  /* 0x000000801212a836 */ /* 0x000fe20000000000 */
[----:B---34-:R-:W3:Y:S04]  /*0960*/  @!P2 LDC.64 R8, c[0x0][0x230] ;  /* 0x00008c00ff08ab82 */ /* 0x018ee80000000a00 */
[----:B------:R-:W-:-:S13]  /*0970*/  ISETP.GE.AND P1, PT, R18, R15, PT ;  /* 0x0000000f1200720c */ /* 0x000fda0003f26270 */
[----:B------:R-:W4:Y:S01]  /*0980*/  @!P1 LDC.64 R4, c[0x0][0x230] ;  /* 0x00008c00ff049b82 */ /* 0x000f220000000a00 */
[----:B------:R-:W-:Y:S02]  /*0990*/  @!P1 IMAD.IADD R19, R7, 0x1, R18 ;  /* 0x0000000107139824 */ /* 0x000fe400078e0212 */
[----:B0-----:R-:W-:Y:S01]  /*09a0*/  @!P0 IMAD.WIDE.U32 R2, R17, 0x2, R2 ;  /* 0x0000000211028825 */ /* 0x001fe200078e0002 */
[----:B------:R-:W-:Y:S02]  /*09b0*/  PRMT R17, RZ, 0x7610, R17 ;  /* 0x00007610ff117816 */ /* 0x000fe40000000011 */
[----:B------:R-:W-:Y:S01]  /*09c0*/  PRMT R18, RZ, 0x7610, R18 ;  /* 0x00007610ff127816 */ /* 0x000fe20000000012 */
[----:B---3--:R-:W-:-:S03]  /*09d0*/  @!P2 IMAD.WIDE.U32 R8, R23, 0x2, R8 ;  /* 0x000000021708a825 */ /* 0x008fc600078e0008 */
[----:B------:R-:W3:Y:S04]  /*09e0*/  @!P0 LDG.E.U16 R17, desc[UR4][R2.64] ;  /* 0x0000000402118981 */ /* 0x000ee8000c1e1500 */
[----:B------:R-:W3:Y:S01]  /*09f0*/  @!P2 LDG.E.U16 R18, desc[UR4][R8.64] ;  /* 0x000000040812a981 */ /* 0x000ee2000c1e1500 */
[----:B----4-:R-:W-:Y:S01]  /*0a00*/  @!P1 IMAD.WIDE.U32 R4, R19, 0x2, R4 ;  /* 0x0000000213049825 */ /* 0x010fe200078e0004 */
[----:B------:R-:W-:-:S06]  /*0a10*/  PRMT R19, RZ, 0x7610, R19 ;  /* 0x00007610ff137816 */ /* 0x000fcc0000000013 */
[----:B------:R0:W4:Y:S01]  /*0a20*/  @!P1 LDG.E.U16 R19, desc[UR4][R4.64] ;  /* 0x0000000404139981 */ /* 0x000122000c1e1500 */
[----:B-1----:R-:W-:Y:S02]  /*0a30*/  IMAD.MOV.U32 R20, RZ, RZ, R16 ;  /* 0x000000ffff147224 */ /* 0x002fe400078e0010 */
[----:B-----5:R-:W-:Y:S02]  /*0a40*/  IMAD.U32 R23, R13, 0x10000, RZ ;  /* 0x000100000d177824 */ /* 0x020fe400078e00ff */
[----:B------:R-:W-:Y:S02]  /*0a50*/  IMAD.U32 R25, R14, 0x10000, RZ ;  /* 0x000100000e197824 */ /* 0x000fe400078e00ff */
[C---:B------:R-:W-:Y:S01]  /*0a60*/  VIADD R22, R20.reuse, 0x100 ;  /* 0x0000010014167836 */ /* 0x040fe20000000000 */
[----:B------:R-:W-:Y:S01]  /*0a70*/  FSETP.GTU.FTZ.AND P3, PT, |R23|, +INF , PT ;  /* 0x7f8000001700780b */ /* 0x000fe20003f7c200 */
[----:B------:R-:W-:Y:S01]  /*0a80*/  VIADD R24, R20, 0x180 ;  /* 0x0000018014187836 */ /* 0x000fe20000000000 */
[----:B------:R-:W-:-:S02]  /*0a90*/  FSETP.GTU.FTZ.AND P4, PT, |R25|, +INF , PT ;  /* 0x7f8000001900780b */ /* 0x000fc40003f9c200 */
[-C--:B------:R-:W-:Y:S02]  /*0aa0*/  ISETP.GE.OR P3, PT, R22, R15.reuse, P3 ;  /* 0x0000000f1600720c */ /* 0x080fe40001f66670 */
[----:B------:R-:W-:Y:S01]  /*0ab0*/  ISETP.GE.OR P4, PT, R24, R15, P4 ;  /* 0x0000000f1800720c */ /* 0x000fe20002786670 */
[----:B------:R-:W-:Y:S02]  /*0ac0*/  IMAD.U32 R21, R11, 0x10000, RZ ;  /* 0x000100000b157824 */ /* 0x000fe400078e00ff */
[----:B0-----:R-:W-:-:S03]  /*0ad0*/  VIADD R4, R20, 0x200 ;  /* 0x0000020014047836 */ /* 0x001fc60000000000 */
[----:B------:R-:W-:-:S04]  /*0ae0*/  FSETP.GTU.FTZ.AND P2, PT, |R21|, +INF , PT ;  /* 0x7f8000001500780b */ /* 0x000fc80003f5c200 */
[----:B------:R-:W-:Y:S01]  /*0af0*/  ISETP.GE.OR P2, PT, R4, R15, P2 ;  /* 0x0000000f0400720c */ /* 0x000fe20001746670 */
[C---:B------:R-:W-:Y:S02]  /*0b00*/  @!P3 IMAD.U32 R8, R6.reuse, 0x10000, RZ ;  /* 0x000100000608b824 */ /* 0x040fe400078e00ff */
[----:B------:R-:W-:Y:S02]  /*0b10*/  @!P4 IMAD.U32 R22, R6, 0x10000, RZ ;  /* 0x000100000616c824 */ /* 0x000fe400078e00ff */
[----:B------:R-:W-:Y:S01]  /*0b20*/  IMAD.U32 R4, R12, 0x10000, RZ ;  /* 0x000100000c047824 */ /* 0x000fe200078e00ff */
[----:B------:R-:W-:Y:S01]  /*0b30*/  @!P3 FMNMX.FTZ R23, R23, R8, !PT ;  /* 0x000000081717b209 */ /* 0x000fe20007810000 */
[----:B------:R-:W-:Y:S01]  /*0b40*/  VIADD R8, R20, 0x280 ;  /* 0x0000028014087836 */ /* 0x000fe20000000000 */
[----:B------:R-:W-:Y:S01]  /*0b50*/  @!P4 FMNMX.FTZ R25, R25, R22, !PT ;  /* 0x000000161919c209 */ /* 0x000fe20007810000 */
[----:B--2---:R-:W-:Y:S01]  /*0b60*/  @!P3 IMAD.U32 R22, R0, 0x10000, RZ ;  /* 0x000100000016b824 */ /* 0x004fe200078e00ff */
[----:B------:R-:W-:Y:S01]  /*0b70*/  FSETP.GTU.FTZ.AND P0, PT, |R4|, +INF , PT ;  /* 0x7f8000000400780b */ /* 0x000fe20003f1c200 */
[----:B------:R-:W-:-:S03]  /*0b80*/  @!P4 IMAD.U32 R24, R0, 0x10000, RZ ;  /* 0x000100000018c824 */ /* 0x000fc600078e00ff */
[----:B------:R-:W-:Y:S01]  /*0b90*/  ISETP.GE.OR P0, PT, R8, R15, P0 ;  /* 0x0000000f0800720c */ /* 0x000fe20000706670 */
[----:B------:R-:W-:Y:S01]  /*0ba0*/  @!P2 IMAD.U32 R8, R6, 0x10000, RZ ;  /* 0x000100000608a824 */ /* 0x000fe200078e00ff */
[----:B------:R-:W-:Y:S02]  /*0bb0*/  @!P3 FMNMX.FTZ R23, R23, R22, PT ;  /* 0x000000161717b209 */ /* 0x000fe40003810000 */
[----:B------:R-:W-:Y:S02]  /*0bc0*/  @!P4 FMNMX.FTZ R25, R25, R24, PT ;  /* 0x000000181919c209 */ /* 0x000fe40003810000 */
[----:B------:R-:W-:Y:S02]  /*0bd0*/  @!P2 FMNMX.FTZ R21, R21, R8, !PT ;  /* 0x000000081515a209 */ /* 0x000fe40007810000 */
[----:B------:R-:W-:Y:S02]  /*0be0*/  @!P4 F2FP.BF16.F32.PACK_AB R25, RZ, R25 ;  /* 0x00000019ff19c23e */ /* 0x000fe400000010ff */
[----:B------:R-:W-:Y:S01]  /*0bf0*/  @!P3 F2FP.BF16.F32.PACK_AB R23, RZ, R23 ;  /* 0x00000017ff17b23e */ /* 0x000fe200000010ff */
[C---:B------:R-:W-:Y:S01]  /*0c00*/  VIADD R24, R20.reuse, 0x80 ;  /* 0x0000008014187836 */ /* 0x040fe20000000000 */
[----:B------:R-:W-:Y:S01]  /*0c10*/  @!P4 PRMT R14, R25, 0x7610, R14 ;  /* 0x00007610190ec816 */ /* 0x000fe2000000000e */
[C---:B------:R-:W-:Y:S01]  /*0c20*/  VIADD R26, R20.reuse, 0x300 ;  /* 0x00000300141a7836 */ /* 0x040fe20000000000 */
[----:B------:R-:W-:Y:S01]  /*0c30*/  @!P3 PRMT R13, R23, 0x7610, R13 ;  /* 0x00007610170db816 */ /* 0x000fe2000000000d */
[----:B------:R-:W-:-:S02]  /*0c40*/  VIADD R28, R20, 0x380 ;  /* 0x00000380141c7836 */ /* 0x000fc40000000000 */
[----:B------:R-:W-:Y:S02]  /*0c50*/  @!P6 IMAD.IADD R25, R7, 0x1, R16 ;  /* 0x000000010719e824 */ /* 0x000fe400078e0210 */
[----:B------:R-:W-:Y:S02]  /*0c60*/  @!P6 VIADD R20, R16, 0x80 ;  /* 0x000000801014e836 */ /* 0x000fe40000000000 */
[----:B------:R-:W-:-:S05]  /*0c70*/  @!P0 IMAD.U32 R23, R6, 0x10000, RZ ;  /* 0x0001000006178824 */ /* 0x000fca00078e00ff */
[----:B------:R-:W-:Y:S01]  /*0c80*/  @!P0 FMNMX.FTZ R4, R4, R23, !PT ;  /* 0x0000001704048209 */ /* 0x000fe20007810000 */
[----:B------:R-:W-:Y:S01]  /*0c90*/  @!P0 IMAD.U32 R23, R0, 0x10000, RZ ;  /* 0x0001000000178824 */ /* 0x000fe200078e00ff */
[----:B------:R-:W-:Y:S04]  /*0ca0*/  BSSY B0, `(.L_x_15427) ;  /* 0x000005b000007945 */ /* 0x000fe80003800000 */
[----:B------:R-:W-:Y:S01]  /*0cb0*/  @!P0 FMNMX.FTZ R4, R4, R23, PT ;  /* 0x0000001704048209 */ /* 0x000fe20003810000 */
[----:B------:R-:W-:Y:S03]  /*0cc0*/  BSSY B1, `(.L_x_15428) ;  /* 0x0000052000017945 */ /* 0x000fe60003800000 */
[----:B------:R-:W-:-:S04]  /*0cd0*/  @!P0 F2FP.BF16.F32.PACK_AB R4, RZ, R4 ;  /* 0x00000004ff04823e */ /* 0x000fc800000010ff */
[----:B------:R-:W-:Y:S01]  /*0ce0*/  @!P0 PRMT R12, R4, 0x7610, R12 ;  /* 0x00007610040c8816 */ /* 0x000fe2000000000c */
[----:B------:R-:W-:-:S05]  /*0cf0*/  IMAD.U32 R2, R10, 0x10000, RZ ;  /* 0x000100000a027824 */ /* 0x000fca00078e00ff */
[----:B------:R-:W-:-:S04]  /*0d00*/  FSETP.GTU.FTZ.AND P1, PT, |R2|, +INF , PT ;  /* 0x7f8000000200780b */ /* 0x000fc80003f3c200 */
[----:B------:R-:W-:-:S13]  /*0d10*/  ISETP.GE.OR P1, PT, R16, R15, P1 ;  /* 0x0000000f1000720c */ /* 0x000fda0000f26670 */
[----:B------:R-:W-:Y:S02]  /*0d20*/  @!P1 IMAD.U32 R5, R6, 0x10000, RZ ;  /* 0x0001000006059824 */ /* 0x000fe400078e00ff */
[----:B------:R-:W-:-:S03]  /*0d30*/  @!P1 IMAD.U32 R22, R0, 0x10000, RZ ;  /* 0x0001000000169824 */ /* 0x000fc600078e00ff */
[----:B------:R-:W-:Y:S02]  /*0d40*/  @!P1 FMNMX.FTZ R5, R2, R5, !PT ;  /* 0x0000000502059209 */ /* 0x000fe40007810000 */
[----:B------:R-:W0:Y:S02]  /*0d50*/  @!P6 LDC.64 R2, c[0x0][0x228] ;  /* 0x00008a00ff02eb82 */ /* 0x000e240000000a00 */
[----:B------:R-:W-:Y:S01]  /*0d60*/  @!P1 FMNMX.FTZ R22, R5, R22, PT ;  /* 0x0000001605169209 */ /* 0x000fe20003810000 */
[----:B---3--:R-:W-:Y:S02]  /*0d70*/  IMAD.U32 R9, R17, 0x10000, RZ ;  /* 0x0001000011097824 */ /* 0x008fe400078e00ff */
[----:B------:R-:W-:-:S03]  /*0d80*/  IMAD.U32 R5, R18, 0x10000, RZ ;  /* 0x0001000012057824 */ /* 0x000fc600078e00ff */
[----:B------:R-:W-:Y:S02]  /*0d90*/  FSETP.GTU.FTZ.AND P4, PT, |R9|, +INF , PT ;  /* 0x7f8000000900780b */ /* 0x000fe40003f9c200 */
[----:B------:R-:W-:Y:S02]  /*0da0*/  FSETP.GTU.FTZ.AND P5, PT, |R5|, +INF , PT ;  /* 0x7f8000000500780b */ /* 0x000fe40003fbc200 */
[-C--:B------:R-:W-:Y:S01]  /*0db0*/  ISETP.GE.OR P4, PT, R24, R15.reuse, P4 ;  /* 0x0000000f1800720c */ /* 0x080fe20002786670 */
[----:B----4-:R-:W-:Y:S01]  /*0dc0*/  IMAD.U32 R8, R19, 0x10000, RZ ;  /* 0x0001000013087824 */ /* 0x010fe200078e00ff */
[----:B------:R-:W-:-:S04]  /*0dd0*/  ISETP.GE.OR P5, PT, R26, R15, P5 ;  /* 0x0000000f1a00720c */ /* 0x000fc80002fa6670 */
[----:B------:R-:W-:-:S04]  /*0de0*/  FSETP.GTU.FTZ.AND P3, PT, |R8|, +INF , PT ;  /* 0x7f8000000800780b */ /* 0x000fc80003f7c200 */
[----:B------:R-:W-:Y:S02]  /*0df0*/  ISETP.GE.OR P3, PT, R28, R15, P3 ;  /* 0x0000000f1c00720c */ /* 0x000fe40001f66670 */
[----:B------:R-:W-:Y:S01]  /*0e00*/  @!P1 F2FP.BF16.F32.PACK_AB R24, RZ, R22 ;  /* 0x00000016ff18923e */ /* 0x000fe200000010ff */
[----:B------:R-:W-:Y:S02]  /*0e10*/  @!P2 IMAD.U32 R22, R0, 0x10000, RZ ;  /* 0x000100000016a824 */ /* 0x000fe400078e00ff */
[----:B0-----:R-:W-:Y:S01]  /*0e20*/  @!P6 IMAD.WIDE.U32 R2, R25, 0x2, R2 ;  /* 0x000000021902e825 */ /* 0x001fe200078e0002 */
[----:B------:R-:W-:Y:S02]  /*0e30*/  @!P1 PRMT R10, R24, 0x7610, R10 ;  /* 0x00007610180a9816 */ /* 0x000fe4000000000a */
[----:B------:R-:W-:Y:S01]  /*0e40*/  @!P2 FMNMX.FTZ R21, R21, R22, PT ;  /* 0x000000161515a209 */ /* 0x000fe20003810000 */
[C---:B------:R-:W-:Y:S02]  /*0e50*/  @!P4 IMAD.U32 R16, R6.reuse, 0x10000, RZ ;  /* 0x000100000610c824 */ /* 0x040fe400078e00ff */
[----:B------:R-:W-:-:S02]  /*0e60*/  @!P5 IMAD.U32 R22, R6, 0x10000, RZ ;  /* 0x000100000616d824 */ /* 0x000fc400078e00ff */
[----:B------:R-:W-:Y:S01]  /*0e70*/  @!P3 IMAD.U32 R25, R6, 0x10000, RZ ;  /* 0x000100000619b824 */ /* 0x000fe200078e00ff */
[----:B------:R0:W-:Y:S01]  /*0e80*/  @!P6 STG.E.U16 desc[UR4][R2.64], R10 ;  /* 0x0000000a0200e986 */ /* 0x0001e2000c101504 */
[----:B------:R-:W-:Y:S01]  /*0e90*/  ISETP.GE.AND P1, PT, R20, R15, PT ;  /* 0x0000000f1400720c */ /* 0x000fe20003f26270 */
[C---:B------:R-:W-:Y:S01]  /*0ea0*/  @!P4 IMAD.U32 R6, R0.reuse, 0x10000, RZ ;  /* 0x000100000006c824 */ /* 0x040fe200078e00ff */
[----:B------:R-:W-:Y:S01]  /*0eb0*/  @!P4 FMNMX.FTZ R9, R9, R16, !PT ;  /* 0x000000100909c209 */ /* 0x000fe20007810000 */
[----:B------:R-:W-:Y:S01]  /*0ec0*/  @!P5 IMAD.U32 R16, R0, 0x10000, RZ ;  /* 0x000100000010d824 */ /* 0x000fe200078e00ff */
[----:B------:R-:W-:Y:S02]  /*0ed0*/  @!P5 FMNMX.FTZ R5, R5, R22, !PT ;  /* 0x000000160505d209 */ /* 0x000fe40007810000 */
[----:B------:R-:W-:Y:S02]  /*0ee0*/  @!P3 FMNMX.FTZ R8, R8, R25, !PT ;  /* 0x000000190808b209 */ /* 0x000fe40007810000 */
[----:B0-----:R-:W-:Y:S01]  /*0ef0*/  @!P2 F2FP.BF16.F32.PACK_AB R3, RZ, R21 ;  /* 0x00000015ff03a23e */ /* 0x001fe200000010ff */
[----:B------:R-:W-:Y:S01]  /*0f00*/  @!P3 IMAD.U32 R21, R0, 0x10000, RZ ;  /* 0x000100000015b824 */ /* 0x000fe200078e00ff */
[----:B------:R-:W-:-:S02]  /*0f10*/  @!P4 FMNMX.FTZ R9, R9, R6, PT ;  /* 0x000000060909c209 */ /* 0x000fc40003810000 */
        /* <DEDUP_REMOVED lines=22> */
.L_x_15429:
[----:B------:R-:W-:-:S13]  /*1080*/  ISETP.GE.AND P0, PT, R20, R15, PT ;  /* 0x0000000f1400720c */ /* 0x000fda0003f06270 */
[----:B------:R-:W-:Y:S05]  /*1090*/  @P0 BRA `(.L_x_15431) ;  /* 0x0000000000300947 */ /* 0x000fea0003800000 */
[----:B0-----:R-:W0:Y:S01]  /*10a0*/  LDC.64 R2, c[0x0][0x228] ;  /* 0x00008a00ff027b82 */ /* 0x001e220000000a00 */
[----:B------:R-:W-:Y:S02]  /*10b0*/  IMAD.IADD R5, R7, 0x1, R20 ;  /* 0x0000000107057824 */ /* 0x000fe400078e0214 */
[----:B------:R-:W-:Y:S02]  /*10c0*/  VIADD R20, R20, 0x80 ;  /* 0x0000008014147836 */ /* 0x000fe40000000000 */
[----:B0-----:R-:W-:-:S05]  /*10d0*/  IMAD.WIDE.U32 R2, R5, 0x2, R2 ;  /* 0x0000000205027825 */ /* 0x001fca00078e0002 */
[----:B------:R1:W-:Y:S02]  /*10e0*/  STG.E.U16 desc[UR4][R2.64], R14 ;  /* 0x0000000e02007986 */ /* 0x0003e4000c101504 */
.L_x_15430:
[----:B------:R-:W-:-:S13]  /*10f0*/  ISETP.GE.AND P0, PT, R20, R15, PT ;  /* 0x0000000f1400720c */ /* 0x000fda0003f06270 */
[----:B------:R-:W-:Y:S05]  /*1100*/  @P0 BRA `(.L_x_15432) ;  /* 0x0000000000340947 */ /* 0x000fea0003800000 */
[----:B01----:R-:W0:Y:S01]  /*1110*/  LDC.64 R2, c[0x0][0x228] ;  /* 0x00008a00ff027b82 */ /* 0x003e220000000a00 */
[----:B------:R-:W-:Y:S02]  /*1120*/  IMAD.IADD R5, R7, 0x1, R20 ;  /* 0x0000000107057824 */ /* 0x000fe400078e0214 */
[----:B------:R-:W-:Y:S02]  /*1130*/  VIADD R20, R20, 0x80 ;  /* 0x0000008014147836 */ /* 0x000fe40000000000 */
[----:B0-----:R-:W-:-:S05]  /*1140*/  IMAD.WIDE.U32 R2, R5, 0x2, R2 ;  /* 0x0000000205027825 */ /* 0x001fca00078e0002 */
[----:B------:R1:W-:Y:S02]  /*1150*/  STG.E.U16 desc[UR4][R2.64], R11 ;  /* 0x0000000b02007986 */ /* 0x0003e4000c101504 */
.L_x_15431:
        /* <DEDUP_REMOVED lines=8> */
.L_x_15432:
[----:B------:R-:W-:Y:S05]  /*11e0*/  BSYNC B1 ;  /* 0x0000000000017941 */ /* 0x000fea0003800000 */
.L_x_15428:
[----:B------:R-:W-:-:S13]  /*11f0*/  ISETP.GE.AND P0, PT, R20, R15, PT ;  /* 0x0000000f1400720c */ /* 0x000fda0003f06270 */
[----:B012---:R-:W0:Y:S01]  /*1200*/  @!P0 LDC.64 R2, c[0x0][0x228] ;  /* 0x00008a00ff028b82 */ /* 0x007e220000000a00 */
[----:B------:R-:W-:Y:S02]  /*1210*/  @!P0 IMAD.IADD R5, R7, 0x1, R20 ;  /* 0x0000000107058824 */ /* 0x000fe400078e0214 */
[----:B------:R-:W-:Y:S02]  /*1220*/  @!P0 VIADD R20, R20, 0x80 ;  /* 0x0000008014148836 */ /* 0x000fe40000000000 */
[----:B0-----:R-:W-:-:S05]  /*1230*/  @!P0 IMAD.WIDE.U32 R2, R5, 0x2, R2 ;  /* 0x0000000205028825 */ /* 0x001fca00078e0002 */
[----:B------:R2:W-:Y:S02]  /*1240*/  @!P0 STG.E.U16 desc[UR4][R2.64], R18 ;  /* 0x0000001202008986 */ /* 0x0005e4000c101504 */
.L_x_15433:
[----:B------:R-:W-:Y:S05]  /*1250*/  BSYNC B0 ;  /* 0x0000000000007941 */ /* 0x000fea0003800000 */
.L_x_15427:
        /* <DEDUP_REMOVED lines=8> */
.L_x_15434:
        /* <DEDUP_REMOVED lines=10> */
.L_x_36288:


//--------------------- .text._ZN2at6native29vectorized_elementwise_kernelILi4EZZZNS0_17clamp_kernel_cudaERNS_18TensorIteratorBaseERKN3c106ScalarES7_ENKUlvE_clEvENKUlvE7_clEvEUlNS4_8BFloat16EE_St5arrayIPcLm2EEEEviT0_T1_ --------------------------
	.section	.text._ZN2at6native29vectorized_elementwise_kernelILi4EZZZNS0_17clamp_kernel_cudaERNS_18TensorIteratorBaseERKN3c106ScalarES7_ENKUlvE_clEvENKUlvE7_clEvEUlNS4_8BFloat16EE_St5arrayIPcLm2EEEEviT0_T1_,"ax",@progbits
	.align	128
        .global         _ZN2at6native29vectorized_elementwise_kernelILi4EZZZNS0_17clamp_kernel_cudaERNS_18TensorIteratorBaseERKN3c106ScalarES7_ENKUlvE_clEvENKUlvE7_clEvEUlNS4_8BFloat16EE_St5arrayIPcLm2EEEEviT0_T1_
        .type           _ZN2at6native29vectorized_elementwise_kernelILi4EZZZNS0_17clamp_kernel_cudaERNS_18TensorIteratorBaseERKN3c106ScalarES7_ENKUlvE_clEvENKUlvE7_clEvEUlNS4_8BFloat16EE_St5arrayIPcLm2EEEEviT0_T1_,@function
        .size           _ZN2at6native29vectorized_elementwise_kernelILi4EZZZNS0_17clamp_kernel_cudaERNS_18TensorIteratorBaseERKN3c106ScalarES7_ENKUlvE_clEvENKUlvE7_clEvEUlNS4_8BFloat16EE_St5arrayIPcLm2EEEEviT0_T1_,(.L_x_36289 - _ZN2at6native29vectorized_elementwise_kernelILi4EZZZNS0_17clamp_kernel_cudaERNS_18TensorIteratorBaseERKN3c106ScalarES7_ENKUlvE_clEvENKUlvE7_clEvEUlNS4_8BFloat16EE_St5arrayIPcLm2EEEEviT0_T1_)
        .other          _ZN2at6native29vectorized_elementwise_kernelILi4EZZZNS0_17clamp_kernel_cudaERNS_18TensorIteratorBaseERKN3c106ScalarES7_ENKUlvE_clEvENKUlvE7_clEvEUlNS4_8BFloat16EE_St5arrayIPcLm2EEEEviT0_T1_,@"STO_CUDA_ENTRY STV_DEFAULT"
_ZN2at6native29vectorized_elementwise_kernelILi4EZZZNS0_17clamp_kernel_cudaERNS_18TensorIteratorBaseERKN3c106ScalarES7_ENKUlvE_clEvENKUlvE7_clEvEUlNS4_8BFloat16EE_St5arrayIPcLm2EEEEviT0_T1_:
.text._ZN2at6native29vectorized_elementwise_kernelILi4EZZZNS0_17clamp_kernel_cudaERNS_18TensorIteratorBaseERKN3c106ScalarES7_ENKUlvE_clEvENKUlvE7_clEvEUlNS4_8BFloat16EE_St5arrayIPcLm2EEEEviT0_T1_:
        /* <DEDUP_REMOVED lines=14> */
[----:B------:R-:W3:Y:S04]  /*00e0*/  LDG.E.64 R16, desc[UR4][R8.64] ;  /* 0x0000000408107981 */ /* 0x000ee8000c1e1b00 */
[----:B------:R0:W4:Y:S01]  /*00f0*/  LDG.E.64 R2, desc[UR4][R8.64+0x400] ;  /* 0x0004000408027981 */ /* 0x000122000c1e1b00 */
[C---:B---3--:R-:W-:Y:S01]  /*0100*/  IMAD.U32 R5, R16.reuse, 0x10000, RZ ;  /* 0x0001000010057824 */ /* 0x048fe200078e00ff */
        /* <DEDUP_REMOVED lines=10> */
[----:B0-----:R-:W-:Y:S01]  /*01b0*/  @!P3 IMAD.U32 R8, R7, 0x10000, RZ ;  /* 0x000100000708b824 */ /* 0x001fe200078e00ff */
[----:B------:R-:W-:Y:S01]  /*01c0*/  FSETP.GTU.FTZ.AND P0, PT, |R14|, +INF , PT ;  /* 0x7f8000000e00780b */ /* 0x000fe20003f1c200 */
[----:B-1----:R-:W-:-:S04]  /*01d0*/  @!P3 IMAD.U32 R9, R13, 0x10000, RZ ;  /* 0x000100000d09b824 */ /* 0x002fc800078e00ff */
[C---:B------:R-:W-:Y:S01]  /*01e0*/  @!P1 IMAD.U32 R16, R13.reuse, 0x10000, RZ ;  /* 0x000100000d109824 */ /* 0x040fe200078e00ff */
[----:B------:R-:W-:Y:S01]  /*01f0*/  @!P3 FMNMX.FTZ R8, R8, R9, !PT ;  /* 0x000000090808b209 */ /* 0x000fe20007810000 */
[----:B--2---:R-:W-:Y:S02]  /*0200*/  @!P3 IMAD.U32 R9, R12, 0x10000, RZ ;  /* 0x000100000c09b824 */ /* 0x004fe400078e00ff */
[----:B------:R-:W-:Y:S01]  /*0210*/  @!P2 IMAD.U32 R17, R13, 0x10000, RZ ;  /* 0x000100000d11a824 */ /* 0x000fe200078e00ff */
[----:B------:R-:W-:Y:S01]  /*0220*/  @!P1 FMNMX.FTZ R11, R16, R11, !PT ;  /* 0x0000000b100b9209 */ /* 0x000fe20007810000 */
[----:B------:R-:W-:Y:S01]  /*0230*/  @!P1 IMAD.U32 R20, R12, 0x10000, RZ ;  /* 0x000100000c149824 */ /* 0x000fe200078e00ff */
[----:B------:R-:W-:Y:S01]  /*0240*/  @!P3 FMNMX.FTZ R8, R8, R9, PT ;  /* 0x000000090808b209 */ /* 0x000fe20003810000 */
[----:B------:R-:W-:Y:S01]  /*0250*/  @!P2 IMAD.U32 R19, R12, 0x10000, RZ ;  /* 0x000100000c13a824 */ /* 0x000fe200078e00ff */
[----:B------:R-:W-:Y:S01]  /*0260*/  @!P2 FMNMX.FTZ R10, R17, R10, !PT ;  /* 0x0000000a110aa209 */ /* 0x000fe20007810000 */
[----:B------:R-:W-:Y:S01]  /*0270*/  @!P0 IMAD.U32 R21, R13, 0x10000, RZ ;  /* 0x000100000d158824 */ /* 0x000fe200078e00ff */
[----:B------:R-:W-:-:S02]  /*0280*/  @!P3 F2FP.BF16.F32.PACK_AB R8, RZ, R8 ;  /* 0x00000008ff08b23e */ /* 0x000fc400000010ff */
[----:B------:R-:W-:Y:S02]  /*0290*/  @!P1 FMNMX.FTZ R20, R20, R11, PT ;  /* 0x0000000b14149209 */ /* 0x000fe40003810000 */
[----:B------:R-:W-:Y:S02]  /*02a0*/  @!P3 PRMT R7, R8, 0x7610, R7 ;  /* 0x000076100807b816 */ /* 0x000fe40000000007 */
[----:B------:R-:W-:Y:S02]  /*02b0*/  @!P2 FMNMX.FTZ R19, R19, R10, PT ;  /* 0x0000000a1313a209 */ /* 0x000fe40003810000 */
[C---:B----4-:R-:W-:Y:S02]  /*02c0*/  PRMT R9, R2.reuse, 0x7610, R9 ;  /* 0x0000761002097816 */ /* 0x050fe40000000009 */
[----:B------:R-:W-:Y:S01]  /*02d0*/  PRMT R8, R2, 0x7632, R8 ;  /* 0x0000763202087816 */ /* 0x000fe20000000008 */
[----:B------:R-:W-:Y:S01]  /*02e0*/  @!P0 IMAD.U32 R2, R12, 0x10000, RZ ;  /* 0x000100000c028824 */ /* 0x000fe200078e00ff */
[----:B------:R-:W-:Y:S01]  /*02f0*/  PRMT R11, R3, 0x7610, R11 ;  /* 0x00007610030b7816 */ /* 0x000fe2000000000b */
[----:B------:R-:W-:Y:S01]  /*0300*/  IMAD.U32 R18, R9, 0x10000, RZ ;  /* 0x0001000009127824 */ /* 0x000fe200078e00ff */
[----:B------:R-:W-:Y:S01]  /*0310*/  PRMT R10, R3, 0x7632, R10 ;  /* 0x00007632030a7816 */ /* 0x000fe2000000000a */
[----:B------:R-:W-:Y:S01]  /*0320*/  IMAD.U32 R17, R8, 0x10000, RZ ;  /* 0x0001000008117824 */ /* 0x000fe200078e00ff */
[----:B------:R-:W-:Y:S01]  /*0330*/  @!P0 FMNMX.FTZ R21, R21, R14, !PT ;  /* 0x0000000e15158209 */ /* 0x000fe20007810000 */
[----:B------:R-:W-:Y:S01]  /*0340*/  IMAD.U32 R16, R11, 0x10000, RZ ;  /* 0x000100000b107824 */ /* 0x000fe200078e00ff */
[----:B------:R-:W-:Y:S01]  /*0350*/  FSETP.GTU.FTZ.AND P3, PT, |R18|, +INF , PT ;  /* 0x7f8000001200780b */ /* 0x000fe20003f7c200 */
[----:B------:R-:W-:Y:S01]  /*0360*/  IMAD.U32 R14, R10, 0x10000, RZ ;  /* 0x000100000a0e7824 */ /* 0x000fe200078e00ff */
[----:B------:R-:W-:-:S02]  /*0370*/  FSETP.GTU.FTZ.AND P4, PT, |R17|, +INF , PT ;  /* 0x7f8000001100780b */ /* 0x000fc40003f9c200 */
[----:B------:R-:W-:Y:S02]  /*0380*/  FSETP.GTU.FTZ.AND P5, PT, |R16|, +INF , PT ;  /* 0x7f8000001000780b */ /* 0x000fe40003fbc200 */
[----:B------:R-:W-:Y:S02]  /*0390*/  FSETP.GTU.FTZ.AND P6, PT, |R14|, +INF , PT ;  /* 0x7f8000000e00780b */ /* 0x000fe40003fdc200 */
[----:B------:R-:W-:Y:S02]  /*03a0*/  @!P0 FMNMX.FTZ R21, R2, R21, PT ;  /* 0x0000001502158209 */ /* 0x000fe40003810000 */
[----:B------:R-:W0:Y:S01]  /*03b0*/  LDC.64 R2, c[0x0][0x228] ;  /* 0x00008a00ff027b82 */ /* 0x000e220000000a00 */
[----:B------:R-:W-:Y:S02]  /*03c0*/  @!P2 F2FP.BF16.F32.PACK_AB R19, RZ, R19 ;  /* 0x00000013ff13a23e */ /* 0x000fe400000010ff */
[----:B------:R-:W-:Y:S02]  /*03d0*/  @!P1 F2FP.BF16.F32.PACK_AB R20, RZ, R20 ;  /* 0x00000014ff14923e */ /* 0x000fe400000010ff */
[----:B------:R-:W-:-:S02]  /*03e0*/  @!P0 F2FP.BF16.F32.PACK_AB R21, RZ, R21 ;  /* 0x00000015ff15823e */ /* 0x000fc400000010ff */
[----:B------:R-:W-:Y:S01]  /*03f0*/  @!P2 PRMT R4, R19, 0x7610, R4 ;  /* 0x000076101304a816 */ /* 0x000fe20000000004 */
[C---:B------:R-:W-:Y:S01]  /*0400*/  @!P3 IMAD.U32 R19, R13.reuse, 0x10000, RZ ;  /* 0x000100000d13b824 */ /* 0x040fe200078e00ff */
[----:B------:R-:W-:Y:S01]  /*0410*/  @!P1 PRMT R6, R20, 0x7610, R6 ;  /* 0x0000761014069816 */ /* 0x000fe20000000006 */
[----:B------:R-:W-:Y:S01]  /*0420*/  @!P4 IMAD.U32 R20, R13, 0x10000, RZ ;  /* 0x000100000d14c824 */ /* 0x000fe200078e00ff */
[----:B------:R-:W-:Y:S01]  /*0430*/  @!P0 PRMT R5, R21, 0x7610, R5 ;  /* 0x0000761015058816 */ /* 0x000fe20000000005 */
[----:B------:R-:W-:Y:S01]  /*0440*/  @!P5 IMAD.U32 R21, R13, 0x10000, RZ ;  /* 0x000100000d15d824 */ /* 0x000fe200078e00ff */
[----:B------:R-:W-:Y:S01]  /*0450*/  @!P3 FMNMX.FTZ R18, R19, R18, !PT ;  /* 0x000000121312b209 */ /* 0x000fe20007810000 */
[----:B------:R-:W-:Y:S01]  /*0460*/  @!P6 IMAD.U32 R13, R13, 0x10000, RZ ;  /* 0x000100000d0de824 */ /* 0x000fe200078e00ff */
[----:B------:R-:W-:Y:S01]  /*0470*/  @!P4 FMNMX.FTZ R17, R20, R17, !PT ;  /* 0x000000111411c209 */ /* 0x000fe20007810000 */
[C---:B------:R-:W-:Y:S01]  /*0480*/  @!P4 IMAD.U32 R20, R12.reuse, 0x10000, RZ ;  /* 0x000100000c14c824 */ /* 0x040fe200078e00ff */
[----:B------:R-:W-:Y:S01]  /*0490*/  @!P5 FMNMX.FTZ R16, R21, R16, !PT ;  /* 0x000000101510d209 */ /* 0x000fe20007810000 */
[C---:B------:R-:W-:Y:S01]  /*04a0*/  @!P5 IMAD.U32 R19, R12.reuse, 0x10000, RZ ;  /* 0x000100000c13d824 */ /* 0x040fe200078e00ff */
[----:B------:R-:W-:Y:S01]  /*04b0*/  @!P6 FMNMX.FTZ R14, R13, R14, !PT ;  /* 0x0000000e0d0ee209 */ /* 0x000fe20007810000 */
[----:B------:R-:W-:Y:S01]  /*04c0*/  @!P3 IMAD.U32 R13, R12, 0x10000, RZ ;  /* 0x000100000c0db824 */ /* 0x000fe200078e00ff */
        /* <DEDUP_REMOVED lines=18> */
[----:B------:R-:W-:-:S03]  /*05f0*/  PRMT R9, R11, 0x5410, R10 ;  /* 0x000054100b097816 */ /* 0x000fc6000000000a */
[----:B------:R-:W-:Y:S04]  /*0600*/  STG.E.64 desc[UR4][R2.64], R4 ;  /* 0x0000000402007986 */ /* 0x000fe8000c101b04 */
[----:B------:R-:W-:Y:S01]  /*0610*/  STG.E.64 desc[UR4][R2.64+0x400], R8 ;  /* 0x0004000802007986 */ /* 0x000fe2000c101b04 */
[----:B------:R-:W-:Y:S05]  /*0620*/  EXIT ;  /* 0x000000000000794d */ /* 0x000fea0003800000 */
.L_x_15435:
        /* <DEDUP_REMOVED lines=23> */
.L_x_15437:
[----:B------:R-:W-:Y:S05]  /*07a0*/  BSYNC B0 ;  /* 0x0000000000007941 */ /* 0x000fea0003800000 */
.L_x_15436:
        /* <DEDUP_REMOVED lines=15> */
.L_x_15439:
[----:B------:R-:W-:Y:S05]  /*08a0*/  BSYNC B0 ;  /* 0x0000000000007941 */ /* 0x000fea0003800000 */
.L_x_15438:
        /* <DEDUP_REMOVED lines=11> */
[----:B------:R-:W-:Y:S01]  /*0960*/  @!P1 IMAD.IADD R17, R15, 0x1, R17 ;  /* 0x000000010f119824 */ /* 0x000fe200078e0211 */
[----:B------:R-:W-:Y:S01]  /*0970*/  PRMT R18, RZ, 0x7610, R18 ;  /* 0x00007610ff127816 */ /* 0x000fe20000000012 */
[----:B0-----:R-:W-:Y:S01]  /*0980*/  @!P0 IMAD.WIDE.U32 R2, R19, 0x2, R2 ;  /* 0x0000000213028825 */ /* 0x001fe200078e0002 */
[----:B------:R-:W-:-:S03]  /*0990*/  PRMT R19, RZ, 0x7610, R19 ;  /* 0x00007610ff137816 */ /* 0x000fc60000000013 */
[----:B---3--:R-:W-:-:S05]  /*09a0*/  @!P2 IMAD.WIDE.U32 R6, R23, 0x2, R6 ;  /* 0x000000021706a825 */ /* 0x008fca00078e0006 */
[----:B------:R-:W3:Y:S01]  /*09b0*/  @!P2 LDG.E.U16 R18, desc[UR4][R6.64] ;  /* 0x000000040612a981 */ /* 0x000ee2000c1e1500 */
[----:B----4-:R-:W-:Y:S01]  /*09c0*/  @!P1 IMAD.WIDE.U32 R4, R17, 0x2, R4 ;  /* 0x0000000211049825 */ /* 0x010fe200078e0004 */
[----:B------:R-:W-:-:S04]  /*09d0*/  PRMT R17, RZ, 0x7610, R17 ;  /* 0x00007610ff117816 */ /* 0x000fc80000000011 */
[----:B------:R-:W4:Y:S04]  /*09e0*/  @!P1 LDG.E.U16 R19, desc[UR4][R4.64] ;  /* 0x0000000404139981 */ /* 0x000f28000c1e1500 */
[----:B------:R0:W4:Y:S01]  /*09f0*/  @!P0 LDG.E.U16 R17, desc[UR4][R2.64] ;  /* 0x0000000402118981 */ /* 0x000122000c1e1500 */
[----:B-1----:R-:W-:Y:S02]  /*0a00*/  IMAD.MOV.U32 R20, RZ, RZ, R16 ;  /* 0x000000ffff147224 */ /* 0x002fe400078e0010 */
[----:B-----5:R-:W-:Y:S02]  /*0a10*/  IMAD.U32 R24, R11, 0x10000, RZ ;  /* 0x000100000b187824 */ /* 0x020fe400078e00ff */
[----:B------:R-:W-:Y:S02]  /*0a20*/  IMAD.U32 R22, R10, 0x10000, RZ ;  /* 0x000100000a167824 */ /* 0x000fe400078e00ff */
[----:B------:R-:W-:Y:S01]  /*0a30*/  VIADD R23, R20, 0x180 ;  /* 0x0000018014177836 */ /* 0x000fe20000000000 */
        /* <DEDUP_REMOVED lines=13> */
[----:B--2---:R-:W-:Y:S01]  /*0b10*/  @!P3 IMAD.U32 R5, R12, 0x10000, RZ ;  /* 0x000100000c05b824 */ /* 0x004fe200078e00ff */
[----:B------:R-:W-:Y:S01]  /*0b20*/  @!P3 FMNMX.FTZ R22, R22, R3, !PT ;  /* 0x000000031616b209 */ /* 0x000fe20007810000 */
[----:B------:R-:W-:Y:S01]  /*0b30*/  VIADD R3, R20, 0x280 ;  /* 0x0000028014037836 */ /* 0x000fe20000000000 */
[----:B------:R-:W-:-:S02]  /*0b40*/  FSETP.GTU.FTZ.AND P0, PT, |R4|, +INF , PT ;  /* 0x7f8000000400780b */ /* 0x000fc40003f1c200 */
[----:B------:R-:W-:Y:S02]  /*0b50*/  @!P3 FMNMX.FTZ R22, R22, R5, PT ;  /* 0x000000051616b209 */ /* 0x000fe40003810000 */
[----:B------:R-:W-:Y:S02]  /*0b60*/  ISETP.GE.OR P0, PT, R3, R14, P0 ;  /* 0x0000000e0300720c */ /* 0x000fe40000706670 */
[----:B------:R-:W-:Y:S01]  /*0b70*/  @!P3 F2FP.BF16.F32.PACK_AB R3, RZ, R22 ;  /* 0x00000016ff03b23e */ /* 0x000fe200000010ff */
[----:B------:R-:W-:-:S03]  /*0b80*/  @!P4 IMAD.U32 R7, R12, 0x10000, RZ ;  /* 0x000100000c07c824 */ /* 0x000fc600078e00ff */
[----:B------:R-:W-:Y:S01]  /*0b90*/  @!P3 PRMT R10, R3, 0x7610, R10 ;  /* 0x00007610030ab816 */ /* 0x000fe2000000000a */
[----:B------:R-:W-:Y:S01]  /*0ba0*/  @!P2 IMAD.U32 R6, R13, 0x10000, RZ ;  /* 0x000100000d06a824 */ /* 0x000fe200078e00ff */
[----:B------:R-:W-:-:S04]  /*0bb0*/  @!P4 FMNMX.FTZ R24, R24, R7, PT ;  /* 0x000000071818c209 */ /* 0x000fc80003810000 */
[----:B------:R-:W-:Y:S02]  /*0bc0*/  @!P2 FMNMX.FTZ R21, R21, R6, !PT ;  /* 0x000000061515a209 */ /* 0x000fe40007810000 */
[----:B------:R-:W-:Y:S01]  /*0bd0*/  @!P4 F2FP.BF16.F32.PACK_AB R24, RZ, R24 ;  /* 0x00000018ff18c23e */ /* 0x000fe200000010ff */
[C---:B------:R-:W-:Y:S02]  /*0be0*/  VIADD R23, R20.reuse, 0x80 ;  /* 0x0000008014177836 */ /* 0x040fe40000000000 */
[----:B------:R-:W-:Y:S01]  /*0bf0*/  VIADD R25, R20, 0x300 ;  /* 0x0000030014197836 */ /* 0x000fe20000000000 */
[----:B------:R-:W-:Y:S01]  /*0c00*/  @!P4 PRMT R11, R24, 0x7610, R11 ;  /* 0x00007610180bc816 */ /* 0x000fe2000000000b */
[----:B------:R-:W-:Y:S02]  /*0c10*/  VIADD R27, R20, 0x380 ;  /* 0x00000380141b7836 */ /* 0x000fe40000000000 */
[----:B------:R-:W-:Y:S01]  /*0c20*/  @!P6 VIADD R20, R16, 0x80 ;  /* 0x000000801014e836 */ /* 0x000fe20000000000 */
[----:B------:R-:W-:Y:S04]  /*0c30*/  BSSY B0, `(.L_x_15440) ;  /* 0x000005f000007945 */ /* 0x000fe80003800000 */
[----:B------:R-:W-:Y:S01]  /*0c40*/  BSSY B1, `(.L_x_15441) ;  /* 0x0000057000017945 */ /* 0x000fe20003800000 */
        /* <DEDUP_REMOVED lines=8> */
[----:B---3--:R-:W-:-:S05]  /*0cd0*/  IMAD.U32 R5, R18, 0x10000, RZ ;  /* 0x0001000012057824 */ /* 0x008fca00078e00ff */
[----:B------:R-:W-:-:S04]  /*0ce0*/  FSETP.GTU.FTZ.AND P5, PT, |R5|, +INF , PT ;  /* 0x7f8000000500780b */ /* 0x000fc80003fbc200 */
[----:B------:R-:W-:Y:S01]  /*0cf0*/  ISETP.GE.OR P5, PT, R25, R14, P5 ;  /* 0x0000000e1900720c */ /* 0x000fe20002fa6670 */
[----:B----4-:R-:W-:Y:S02]  /*0d00*/  IMAD.U32 R6, R19, 0x10000, RZ ;  /* 0x0001000013067824 */ /* 0x010fe400078e00ff */
[----:B------:R-:W-:-:S03]  /*0d10*/  IMAD.U32 R7, R17, 0x10000, RZ ;  /* 0x0001000011077824 */ /* 0x000fc600078e00ff */
[----:B------:R-:W-:Y:S02]  /*0d20*/  FSETP.GTU.FTZ.AND P3, PT, |R6|, +INF , PT ;  /* 0x7f8000000600780b */ /* 0x000fe40003f7c200 */
[----:B------:R-:W-:Y:S02]  /*0d30*/  FSETP.GTU.FTZ.AND P4, PT, |R7|, +INF , PT ;  /* 0x7f8000000700780b */ /* 0x000fe40003f9c200 */
[-C--:B------:R-:W-:Y:S02]  /*0d40*/  ISETP.GE.OR P3, PT, R27, R14.reuse, P3 ;  /* 0x0000000e1b00720c */ /* 0x080fe40001f66670 */
[----:B------:R-:W-:Y:S01]  /*0d50*/  ISETP.GE.OR P4, PT, R23, R14, P4 ;  /* 0x0000000e1700720c */ /* 0x000fe20002786670 */
[----:B------:R-:W-:Y:S01]  /*0d60*/  @!P6 IMAD.IADD R25, R15, 0x1, R16 ;  /* 0x000000010f19e824 */ /* 0x000fe200078e0210 */
[----:B------:R-:W-:Y:S01]  /*0d70*/  @!P1 F2FP.BF16.F32.PACK_AB R24, RZ, R22 ;  /* 0x00000016ff18923e */ /* 0x000fe200000010ff */
[----:B------:R-:W-:Y:S02]  /*0d80*/  @!P2 IMAD.U32 R22, R12, 0x10000, RZ ;  /* 0x000100000c16a824 */ /* 0x000fe400078e00ff */
[----:B0-----:R-:W-:Y:S01]  /*0d90*/  @!P6 IMAD.WIDE.U32 R2, R25, 0x2, R2 ;  /* 0x000000021902e825 */ /* 0x001fe200078e0002 */
[----:B------:R-:W-:-:S02]  /*0da0*/  @!P1 PRMT R0, R24, 0x7610, R0 ;  /* 0x0000761018009816 */ /* 0x000fc40000000000 */
[----:B------:R-:W-:Y:S01]  /*0db0*/  @!P2 FMNMX.FTZ R21, R21, R22, PT ;  /* 0x000000161515a209 */ /* 0x000fe20003810000 */
[C---:B------:R-:W-:Y:S02]  /*0dc0*/  @!P0 IMAD.U32 R23, R13.reuse, 0x10000, RZ ;  /* 0x000100000d178824 */ /* 0x040fe400078e00ff */
[C---:B------:R-:W-:Y:S01]  /*0dd0*/  @!P5 IMAD.U32 R22, R13.reuse, 0x10000, RZ ;  /* 0x000100000d16d824 */ /* 0x040fe200078e00ff */
[----:B------:R0:W-:Y:S01]  /*0de0*/  @!P6 STG.E.U16 desc[UR4][R2.64], R0 ;  /* 0x000000000200e986 */ /* 0x0001e2000c101504 */
[C---:B------:R-:W-:Y:S02]  /*0df0*/  @!P4 IMAD.U32 R16, R13.reuse, 0x10000, RZ ;  /* 0x000100000d10c824 */ /* 0x040fe400078e00ff */
[----:B------:R-:W-:Y:S01]  /*0e00*/  @!P3 IMAD.U32 R13, R13, 0x10000, RZ ;  /* 0x000100000d0db824 */ /* 0x000fe200078e00ff */
[----:B------:R-:W-:Y:S02]  /*0e10*/  ISETP.GE.AND P1, PT, R20, R14, PT ;  /* 0x0000000e1400720c */ /* 0x000fe40003f26270 */
        /* <DEDUP_REMOVED lines=8> */
[----:B------:R-:W-:-:S02]  /*0ea0*/  @!P0 FMNMX.FTZ R4, R4, R23, PT ;  /* 0x0000001704048209 */ /* 0x000fc40003810000 */
[----:B------:R-:W-:Y:S02]  /*0eb0*/  @!P4 FMNMX.FTZ R7, R7, R16, PT ;  /* 0x000000100707c209 */ /* 0x000fe40003810000 */
[----:B------:R-:W-:Y:S02]  /*0ec0*/  @!P5 FMNMX.FTZ R5, R5, R22, PT ;  /* 0x000000160505d209 */ /* 0x000fe40003810000 */
[----:B------:R-:W-:Y:S02]  /*0ed0*/  @!P3 FMNMX.FTZ R6, R6, R13, PT ;  /* 0x0000000d0606b209 */ /* 0x000fe40003810000 */
[----:B------:R-:W-:Y:S02]  /*0ee0*/  @!P2 F2FP.BF16.F32.PACK_AB R21, RZ, R21 ;  /* 0x00000015ff15a23e */ /* 0x000fe400000010ff */
[----:B------:R-:W-:Y:S02]  /*0ef0*/  @!P0 F2FP.BF16.F32.PACK_AB R4, RZ, R4 ;  /* 0x00000004ff04823e */ /* 0x000fe400000010ff */
[----:B------:R-:W-:-:S02]  /*0f00*/  @!P4 F2FP.BF16.F32.PACK_AB R7, RZ, R7 ;  /* 0x00000007ff07c23e */ /* 0x000fc400000010ff */
[----:B------:R-:W-:Y:S02]  /*0f10*/  @!P5 F2FP.BF16.F32.PACK_AB R5, RZ, R5 ;  /* 0x00000005ff05d23e */ /* 0x000fe400000010ff */
[----:B------:R-:W-:Y:S02]  /*0f20*/  @!P3 F2FP.BF16.F32.PACK_AB R6, RZ, R6 ;  /* 0x00000006ff06b23e */ /* 0x000fe400000010ff */
[----:B------:R-:W-:Y:S02]  /*0f30*/  @!P2 PRMT R8, R21, 0x7610, R8 ;  /* 0x000076101508a816 */ /* 0x000fe40000000008 */
[----:B------:R-:W-:Y:S02]  /*0f40*/  @!P0 PRMT R9, R4, 0x7610, R9 ;  /* 0x0000761004098816 */ /* 0x000fe40000000009 */
[----:B------:R-:W-:Y:S02]  /*0f50*/  @!P4 PRMT R17, R7, 0x7610, R17 ;  /* 0x000076100711c816 */ /* 0x000fe40000000011 */
[----:B------:R-:W-:-:S02]  /*0f60*/  @!P5 PRMT R18, R5, 0x7610, R18 ;  /* 0x000076100512d816 */ /* 0x000fc40000000012 */
[----:B------:R-:W-:Y:S01]  /*0f70*/  @!P3 PRMT R19, R6, 0x7610, R19 ;  /* 0x000076100613b816 */ /* 0x000fe20000000013 */
[----:B0-----:R-:W-:Y:S06]  /*0f80*/  @P1 BRA `(.L_x_15442) ;  /* 0x0000000000301947 */ /* 0x001fec0003800000 */
        /* <DEDUP_REMOVED lines=12> */
.L_x_15442:
[----:B------:R-:W-:-:S13]  /*1050*/  ISETP.GE.AND P0, PT, R20, R14, PT ;  /* 0x0000000e1400720c */ /* 0x000fda0003f06270 */
[----:B------:R-:W-:Y:S05]  /*1060*/  @P0 BRA `(.L_x_15444) ;  /* 0x0000000000300947 */ /* 0x000fea0003800000 */
[----:B0-----:R-:W0:Y:S01]  /*1070*/  LDC.64 R2, c[0x0][0x228] ;  /* 0x00008a00ff027b82 */ /* 0x001e220000000a00 */
[----:B------:R-:W-:Y:S02]  /*1080*/  IMAD.IADD R5, R15, 0x1, R20 ;  /* 0x000000010f057824 */ /* 0x000fe400078e0214 */
[----:B------:R-:W-:Y:S02]  /*1090*/  VIADD R20, R20, 0x80 ;  /* 0x0000008014147836 */ /* 0x000fe40000000000 */
[----:B0-----:R-:W-:-:S05]  /*10a0*/  IMAD.WIDE.U32 R2, R5, 0x2, R2 ;  /* 0x0000000205027825 */ /* 0x001fca00078e0002 */
[----:B------:R1:W-:Y:S02]  /*10b0*/  STG.E.U16 desc[UR4][R2.64], R11 ;  /* 0x0000000b02007986 */ /* 0x0003e4000c101504 */
.L_x_15443:
[----:B------:R-:W-:-:S13]  /*10c0*/  ISETP.GE.AND P0, PT, R20, R14, PT ;  /* 0x0000000e1400720c */ /* 0x000fda0003f06270 */
[----:B------:R-:W-:Y:S05]  /*10d0*/  @P0 BRA `(.L_x_15445) ;  /* 0x0000000000340947 */ /* 0x000fea0003800000 */
[----:B01----:R-:W0:Y:S01]  /*10e0*/  LDC.64 R2, c[0x0][0x228] ;  /* 0x00008a00ff027b82 */ /* 0x003e220000000a00 */
[----:B------:R-:W-:Y:S02]  /*10f0*/  IMAD.IADD R5, R15, 0x1, R20 ;  /* 0x000000010f057824 */ /* 0x000fe400078e0214 */
[----:B------:R-:W-:Y:S02]  /*1100*/  VIADD R20, R20, 0x80 ;  /* 0x0000008014147836 */ /* 0x000fe40000000000 */
[----:B0-----:R-:W-:-:S05]  /*1110*/  IMAD.WIDE.U32 R2, R5, 0x2, R2 ;  /* 0x0000000205027825 */ /* 0x001fca00078e0002 */
[----:B------:R1:W-:Y:S02]  /*1120*/  STG.E.U16 desc[UR4][R2.64], R8 ;  /* 0x0000000802007986 */ /* 0x0003e4000c101504 */
.L_x_15444:
        /* <DEDUP_REMOVED lines=8> */
.L_x_15445:
[----:B------:R-:W-:Y:S05]  /*11b0*/  BSYNC B1 ;  /* 0x0000000000017941 */ /* 0x000fea0003800000 */
.L_x_15441:
[----:B------:R-:W-:-:S13]  /*11c0*/  ISETP.GE.AND P0, PT, R20, R14, PT ;  /* 0x0000000e1400720c */ /* 0x000fda0003f06270 */
[----:B012---:R-:W0:Y:S01]  /*11d0*/  @!P0 LDC.64 R2, c[0x0][0x228] ;  /* 0x00008a00ff028b82 */ /* 0x007e220000000a00 */
[----:B------:R-:W-:Y:S02]  /*11e0*/  @!P0 IMAD.IADD R5, R15, 0x1, R20 ;  /* 0x000000010f058824 */ /* 0x000fe400078e0214 */
[----:B------:R-:W-:Y:S02]  /*11f0*/  @!P0 VIADD R20, R20, 0x80 ;  /* 0x0000008014148836 */ /* 0x000fe40000000000 */
[----:B0-----:R-:W-:-:S05]  /*1200*/  @!P0 IMAD.WIDE.U32 R2, R5, 0x2, R2 ;  /* 0x0000000205028825 */ /* 0x001fca00078e0002 */
[----:B------:R2:W-:Y:S02]  /*1210*/  @!P0 STG.E.U16 desc[UR4][R2.64], R18 ;  /* 0x0000001202008986 */ /* 0x0005e4000c101504 */
.L_x_15446:
[----:B------:R-:W-:Y:S05]  /*1220*/  BSYNC B0 ;  /* 0x0000000000007941 */ /* 0x000fea0003800000 */
.L_x_15440:
        /* <DEDUP_REMOVED lines=8> */
.L_x_15447:
        /* <DEDUP_REMOVED lines=13> */
.L_x_36289:


//--------------------- .text._ZN2at6native29vectorized_elementwise_kernelILi8EZZZNS0_17clamp_kernel_cudaERNS_18TensorIteratorBaseERKN3c106ScalarES7_ENKUlvE_clEvENKUlvE7_clEvEUlNS4_8BFloat16EE_St5arrayIPcLm2EEEEviT0_T1_ --------------------------
	.section	.text._ZN2at6native29vectorized_elementwise_kernelILi8EZZZNS0_17clamp_kernel_cudaERNS_18TensorIteratorBaseERKN3c106ScalarES7_ENKUlvE_clEvENKUlvE7_clEvEUlNS4_8BFloat16EE_St5arrayIPcLm2EEEEviT0_T1_,"ax",@progbits
	.align	128
        .global         _ZN2at6native29vectorized_elementwise_kernelILi8EZZZNS0_17clamp_kernel_cudaERNS_18TensorIteratorBaseERKN3c106ScalarES7_ENKUlvE_clEvENKUlvE7_clEvEUlNS4_8BFloat16EE_St5arrayIPcLm2EEEEviT0_T1_
        .type           _ZN2at6native29vectorized_elementwise_kernelILi8EZZZNS0_17clamp_kernel_cudaERNS_18TensorIteratorBaseERKN3c106ScalarES7_ENKUlvE_clEvENKUlvE7_clEvEUlNS4_8BFloat16EE_St5arrayIPcLm2EEEEviT0_T1_,@function
        .size           _ZN2at6native29vectorized_elementwise_kernelILi8EZZZNS0_17clamp_kernel_cudaERNS_18TensorIteratorBaseERKN3c106ScalarES7_ENKUlvE_clEvENKUlvE7_clEvEUlNS4_8BFloat16EE_St5arrayIPcLm2EEEEviT0_T1_,(.L_x_36290 - _ZN2at6native29vectorized_elementwise_kernelILi8EZZZNS0_17clamp_kernel_cudaERNS_18TensorIteratorBaseERKN3c106ScalarES7_ENKUlvE_clEvENKUlvE7_clEvEUlNS4_8BFloat16EE_St5arrayIPcLm2EEEEviT0_T1_)
        .other          _ZN2at6native29vectorized_elementwise_kernelILi8EZZZNS0_17clamp_kernel_cudaERNS_18TensorIteratorBaseERKN3c106ScalarES7_ENKUlvE_clEvENKUlvE7_clEvEUlNS4_8BFloat16EE_St5arrayIPcLm2EEEEviT0_T1_,@"STO_CUDA_ENTRY STV_DEFAULT"
_ZN2at6native29vectorized_elementwise_kernelILi8EZZZNS0_17clamp_kernel_cudaERNS_18TensorIteratorBaseERKN3c106ScalarES7_ENKUlvE_clEvENKUlvE7_clEvEUlNS4_8BFloat16EE_St5arrayIPcLm2EEEEviT0_T1_:
.text._ZN2at6native29vectorized_elementwise_kernelILi8EZZZNS0_17clamp_kernel_cudaERNS_18TensorIteratorBaseERKN3c106ScalarES7_ENKUlvE_clEvENKUlvE7_clEvEUlNS4_8BFloat16EE_St5arrayIPcLm2EEEEviT0_T1_:
        /* <DEDUP_REMOVED lines=14> */
[----:B------:R-:W3:Y:S02]  /*00e0*/  LDG.E.128 R8, desc[UR4][R2.64] ;  /* 0x0000000402087981 */ /* 0x000ee4000c1e1d00 */
[C---:B---3--:R-:W-:Y:S01]  /*00f0*/  IMAD.U32 R5, R8.reuse, 0x10000, RZ ;  /* 0x0001000008057824 */ /* 0x048fe200078e00ff */
[----:B------:R-:W-:Y:S02]  /*0100*/  PRMT R13, R8, 0x7610, R13 ;  /* 0x00007610080d7816 */ /* 0x000fe4000000000d */
[----:B------:R-:W-:Y:S02]  /*0110*/  PRMT R14, R9, 0x7610, R14 ;  /* 0x00007610090e7816 */ /* 0x000fe4000000000e */
[----:B------:R-:W-:-:S03]  /*0120*/  FSETP.GTU.FTZ.AND P5, PT, |R5|, +INF , PT ;  /* 0x7f8000000500780b */ /* 0x000fc60003fbc200 */
[----:B------:R-:W-:-:S05]  /*0130*/  IMAD.U32 R18, R14, 0x10000, RZ ;  /* 0x000100000e127824 */ /* 0x000fca00078e00ff */
[----:B------:R-:W-:-:S05]  /*0140*/  FSETP.GTU.FTZ.AND P3, PT, |R18|, +INF , PT ;  /* 0x7f8000001200780b */ /* 0x000fca0003f7c200 */
[----:B------:R-:W-:Y:S02]  /*0150*/  @!P5 IMAD.U32 R5, R13, 0x10000, RZ ;  /* 0x000100000d05d824 */ /* 0x000fe400078e00ff */
[----:B-1----:R-:W-:Y:S02]  /*0160*/  @!P5 IMAD.U32 R12, R7, 0x10000, RZ ;  /* 0x00010000070cd824 */ /* 0x002fe400078e00ff */
[----:B--2---:R-:W-:-:S03]  /*0170*/  @!P5 IMAD.U32 R16, R6, 0x10000, RZ ;  /* 0x000100000610d824 */ /* 0x004fc600078e00ff */
[----:B------:R-:W-:Y:S02]  /*0180*/  @!P5 FMNMX.FTZ R5, R5, R12, !PT ;  /* 0x0000000c0505d209 */ /* 0x000fe40007810000 */
[----:B------:R-:W-:Y:S02]  /*0190*/  PRMT R12, R8, 0x7632, R12 ;  /* 0x00007632080c7816 */ /* 0x000fe4000000000c */
[----:B------:R-:W-:Y:S02]  /*01a0*/  @!P5 FMNMX.FTZ R16, R5, R16, PT ;  /* 0x000000100510d209 */ /* 0x000fe40003810000 */
[----:B------:R-:W-:Y:S01]  /*01b0*/  PRMT R5, R9, 0x7632, R5 ;  /* 0x0000763209057816 */ /* 0x000fe20000000005 */
[----:B------:R-:W-:Y:S01]  /*01c0*/  IMAD.U32 R2, R12, 0x10000, RZ ;  /* 0x000100000c027824 */ /* 0x000fe200078e00ff */
[C---:B------:R-:W-:Y:S02]  /*01d0*/  PRMT R9, R10.reuse, 0x7610, R9 ;  /* 0x000076100a097816 */ /* 0x040fe40000000009 */
[----:B------:R-:W-:Y:S01]  /*01e0*/  PRMT R10, R10, 0x7632, R10 ;  /* 0x000076320a0a7816 */ /* 0x000fe2000000000a */
[----:B------:R-:W-:Y:S01]  /*01f0*/  IMAD.U32 R21, R5, 0x10000, RZ ;  /* 0x0001000005157824 */ /* 0x000fe200078e00ff */
[----:B------:R-:W-:Y:S01]  /*0200*/  FSETP.GTU.FTZ.AND P4, PT, |R2|, +INF , PT ;  /* 0x7f8000000200780b */ /* 0x000fe20003f9c200 */
[----:B------:R-:W-:Y:S01]  /*0210*/  IMAD.U32 R20, R9, 0x10000, RZ ;  /* 0x0001000009147824 */ /* 0x000fe200078e00ff */
[----:B------:R-:W-:Y:S01]  /*0220*/  PRMT R8, R11, 0x7610, R8 ;  /* 0x000076100b087816 */ /* 0x000fe20000000008 */
[----:B------:R-:W-:Y:S01]  /*0230*/  IMAD.U32 R19, R10, 0x10000, RZ ;  /* 0x000100000a137824 */ /* 0x000fe200078e00ff */
[----:B------:R-:W-:-:S02]  /*0240*/  FSETP.GTU.FTZ.AND P2, PT, |R21|, +INF , PT ;  /* 0x7f8000001500780b */ /* 0x000fc40003f5c200 */
[----:B------:R-:W-:Y:S01]  /*0250*/  PRMT R11, R11, 0x7632, R11 ;  /* 0x000076320b0b7816 */ /* 0x000fe2000000000b */
[----:B------:R-:W-:Y:S01]  /*0260*/  IMAD.U32 R17, R8, 0x10000, RZ ;  /* 0x0001000008117824 */ /* 0x000fe200078e00ff */
[----:B------:R-:W-:Y:S02]  /*0270*/  FSETP.GTU.FTZ.AND P0, PT, |R19|, +INF , PT ;  /* 0x7f8000001300780b */ /* 0x000fe40003f1c200 */
[----:B------:R-:W-:Y:S01]  /*0280*/  @!P5 F2FP.BF16.F32.PACK_AB R16, RZ, R16 ;  /* 0x00000010ff10d23e */ /* 0x000fe200000010ff */
[----:B------:R-:W-:Y:S01]  /*0290*/  IMAD.U32 R15, R11, 0x10000, RZ ;  /* 0x000100000b0f7824 */ /* 0x000fe200078e00ff */
[----:B------:R-:W-:Y:S01]  /*02a0*/  FSETP.GTU.FTZ.AND P1, PT, |R20|, +INF , PT ;  /* 0x7f8000001400780b */ /* 0x000fe20003f3c200 */
[----:B------:R-:W-:Y:S01]  /*02b0*/  @!P4 IMAD.U32 R3, R7, 0x10000, RZ ;  /* 0x000100000703c824 */ /* 0x000fe200078e00ff */
[----:B------:R-:W-:Y:S02]  /*02c0*/  @!P5 PRMT R13, R16, 0x7610, R13 ;  /* 0x00007610100dd816 */ /* 0x000fe4000000000d */
[----:B------:R-:W-:-:S02]  /*02d0*/  FSETP.GTU.FTZ.AND P5, PT, |R17|, +INF , PT ;  /* 0x7f8000001100780b */ /* 0x000fc40003fbc200 */
[----:B------:R-:W-:Y:S02]  /*02e0*/  FSETP.GTU.FTZ.AND P6, PT, |R15|, +INF , PT ;  /* 0x7f8000000f00780b */ /* 0x000fe40003fdc200 */
[----:B------:R-:W-:Y:S01]  /*02f0*/  @!P4 FMNMX.FTZ R16, R3, R2, !PT ;  /* 0x000000020310c209 */ /* 0x000fe20007810000 */
[C---:B------:R-:W-:Y:S02]  /*0300*/  @!P3 IMAD.U32 R3, R7.reuse, 0x10000, RZ ;  /* 0x000100000703b824 */ /* 0x040fe400078e00ff */
[C---:B------:R-:W-:Y:S02]  /*0310*/  @!P2 IMAD.U32 R2, R7.reuse, 0x10000, RZ ;  /* 0x000100000702a824 */ /* 0x040fe400078e00ff */
[----:B------:R-:W-:Y:S01]  /*0320*/  @!P0 IMAD.U32 R22, R7, 0x10000, RZ ;  /* 0x0001000007168824 */ /* 0x000fe200078e00ff */
[----:B------:R-:W-:Y:S01]  /*0330*/  @!P3 FMNMX.FTZ R18, R3, R18, !PT ;  /* 0x000000120312b209 */ /* 0x000fe20007810000 */
[C---:B------:R-:W-:Y:S01]  /*0340*/  @!P1 IMAD.U32 R23, R7.reuse, 0x10000, RZ ;  /* 0x0001000007179824 */ /* 0x040fe200078e00ff */
[----:B------:R-:W-:Y:S01]  /*0350*/  @!P2 FMNMX.FTZ R21, R2, R21, !PT ;  /* 0x000000150215a209 */ /* 0x000fe20007810000 */
[----:B------:R-:W-:Y:S01]  /*0360*/  @!P5 IMAD.U32 R26, R6, 0x10000, RZ ;  /* 0x00010000061ad824 */ /* 0x000fe200078e00ff */
[----:B------:R-:W0:Y:S01]  /*0370*/  LDC.64 R2, c[0x0][0x228] ;  /* 0x00008a00ff027b82 */ /* 0x000e220000000a00 */
[----:B------:R-:W-:Y:S01]  /*0380*/  @!P0 FMNMX.FTZ R19, R22, R19, !PT ;  /* 0x0000001316138209 */ /* 0x000fe20007810000 */
[----:B------:R-:W-:Y:S01]  /*0390*/  @!P5 IMAD.U32 R22, R7, 0x10000, RZ ;  /* 0x000100000716d824 */ /* 0x000fe200078e00ff */
[----:B------:R-:W-:Y:S01]  /*03a0*/  @!P1 FMNMX.FTZ R20, R23, R20, !PT ;  /* 0x0000001417149209 */ /* 0x000fe20007810000 */
[----:B------:R-:W-:-:S02]  /*03b0*/  @!P6 IMAD.U32 R24, R7, 0x10000, RZ ;  /* 0x000100000718e824 */ /* 0x000fc400078e00ff */
[----:B------:R-:W-:Y:S01]  /*03c0*/  @!P4 IMAD.U32 R7, R6, 0x10000, RZ ;  /* 0x000100000607c824 */ /* 0x000fe200078e00ff */
[----:B------:R-:W-:Y:S01]  /*03d0*/  @!P5 FMNMX.FTZ R17, R22, R17, !PT ;  /* 0x000000111611d209 */ /* 0x000fe20007810000 */
[----:B------:R-:W-:Y:S01]  /*03e0*/  @!P3 IMAD.U32 R23, R6, 0x10000, RZ ;  /* 0x000100000617b824 */ /* 0x000fe200078e00ff */
[----:B------:R-:W-:Y:S01]  /*03f0*/  @!P6 FMNMX.FTZ R15, R24, R15, !PT ;  /* 0x0000000f180fe209 */ /* 0x000fe20007810000 */
[C---:B------:R-:W-:Y:S01]  /*0400*/  @!P2 IMAD.U32 R22, R6.reuse, 0x10000, RZ ;  /* 0x000100000616a824 */ /* 0x040fe200078e00ff */
[----:B------:R-:W-:Y:S01]  /*0410*/  @!P4 FMNMX.FTZ R16, R7, R16, PT ;  /* 0x000000100710c209 */ /* 0x000fe20003810000 */
[C---:B------:R-:W-:Y:S01]  /*0420*/  @!P1 IMAD.U32 R7, R6.reuse, 0x10000, RZ ;  /* 0x0001000006079824 */ /* 0x040fe200078e00ff */
[----:B------:R-:W-:Y:S01]  /*0430*/  @!P3 FMNMX.FTZ R18, R23, R18, PT ;  /* 0x000000121712b209 */ /* 0x000fe20003810000 */
[----:B------:R-:W-:Y:S01]  /*0440*/  @!P0 IMAD.U32 R24, R6, 0x10000, RZ ;  /* 0x0001000006188824 */ /* 0x000fe200078e00ff */
[----:B------:R-:W-:Y:S01]  /*0450*/  @!P2 FMNMX.FTZ R21, R22, R21, PT ;  /* 0x000000151615a209 */ /* 0x000fe20003810000 */
[----:B------:R-:W-:Y:S01]  /*0460*/  @!P6 IMAD.U32 R6, R6, 0x10000, RZ ;  /* 0x000100000606e824 */ /* 0x000fe200078e00ff */
[----:B------:R-:W-:-:S02]  /*0470*/  @!P1 FMNMX.FTZ R20, R7, R20, PT ;  /* 0x0000001407149209 */ /* 0x000fc40003810000 */
[----:B------:R-:W-:Y:S02]  /*0480*/  @!P0 FMNMX.FTZ R19, R24, R19, PT ;  /* 0x0000001318138209 */ /* 0x000fe40003810000 */
[----:B------:R-:W-:Y:S02]  /*0490*/  @!P5 FMNMX.FTZ R17, R26, R17, PT ;  /* 0x000000111a11d209 */ /* 0x000fe40003810000 */
[----:B------:R-:W-:Y:S01]  /*04a0*/  @!P6 FMNMX.FTZ R15, R6, R15, PT ;  /* 0x0000000f060fe209 */ /* 0x000fe20003810000 */
[----:B0-----:R-:W-:Y:S01]  /*04b0*/  IMAD.WIDE.U32 R2, R0, 0x2, R2 ;  /* 0x0000000200027825 */ /* 0x001fe200078e0002 */
[----:B------:R-:W-:Y:S02]  /*04c0*/  @!P4 F2FP.BF16.F32.PACK_AB R16, RZ, R16 ;  /* 0x00000010ff10c23e */ /* 0x000fe400000010ff */
[----:B------:R-:W-:Y:S02]  /*04d0*/  @!P3 F2FP.BF16.F32.PACK_AB R18, RZ, R18 ;  /* 0x00000012ff12b23e */ /* 0x000fe400000010ff */
[----:B------:R-:W-:Y:S01]  /*04e0*/  @!P2 F2FP.BF16.F32.PACK_AB R21, RZ, R21 ;  /* 0x00000015ff15a23e */ /* 0x000fe200000010ff */
[----:B------:R-:W-:Y:S01]  /*04f0*/  IMAD.WIDE R2, R4, 0x10, R2 ;  /* 0x0000001004027825 */ /* 0x000fe200078e0202 */
[----:B------:R-:W-:-:S02]  /*0500*/  @!P1 F2FP.BF16.F32.PACK_AB R20, RZ, R20 ;  /* 0x00000014ff14923e */ /* 0x000fc400000010ff */
[----:B------:R-:W-:Y:S02]  /*0510*/  @!P0 F2FP.BF16.F32.PACK_AB R19, RZ, R19 ;  /* 0x00000013ff13823e */ /* 0x000fe400000010ff */
[----:B------:R-:W-:Y:S02]  /*0520*/  @!P5 F2FP.BF16.F32.PACK_AB R17, RZ, R17 ;  /* 0x00000011ff11d23e */ /* 0x000fe400000010ff */
[----:B------:R-:W-:Y:S02]  /*0530*/  @!P6 F2FP.BF16.F32.PACK_AB R15, RZ, R15 ;  /* 0x0000000fff0fe23e */ /* 0x000fe400000010ff */
[----:B------:R-:W-:Y:S02]  /*0540*/  @!P4 PRMT R12, R16, 0x7610, R12 ;  /* 0x00007610100cc816 */ /* 0x000fe4000000000c */
[----:B------:R-:W-:Y:S02]  /*0550*/  @!P3 PRMT R14, R18, 0x7610, R14 ;  /* 0x00007610120eb816 */ /* 0x000fe4000000000e */
[----:B------:R-:W-:-:S02]  /*0560*/  @!P2 PRMT R5, R21, 0x7610, R5 ;  /* 0x000076101505a816 */ /* 0x000fc40000000005 */
[----:B------:R-:W-:Y:S02]  /*0570*/  @!P1 PRMT R9, R20, 0x7610, R9 ;  /* 0x0000761014099816 */ /* 0x000fe40000000009 */
[----:B------:R-:W-:Y:S02]  /*0580*/  @!P0 PRMT R10, R19, 0x7610, R10 ;  /* 0x00007610130a8816 */ /* 0x000fe4000000000a */
[----:B------:R-:W-:Y:S02]  /*0590*/  @!P5 PRMT R8, R17, 0x7610, R8 ;  /* 0x000076101108d816 */ /* 0x000fe40000000008 */
[----:B------:R-:W-:Y:S02]  /*05a0*/  @!P6 PRMT R11, R15, 0x7610, R11 ;  /* 0x000076100f0be816 */ /* 0x000fe4000000000b */
[----:B------:R-:W-:Y:S02]  /*05b0*/  PRMT R4, R13, 0x5410, R12 ;  /* 0x000054100d047816 */ /* 0x000fe4000000000c */
[----:B------:R-:W-:-:S02]  /*05c0*/  PRMT R5, R14, 0x5410, R5 ;  /* 0x000054100e057816 */ /* 0x000fc40000000005 */
[----:B------:R-:W-:Y:S02]  /*05d0*/  PRMT R6, R9, 0x5410, R10 ;  /* 0x0000541009067816 */ /* 0x000fe4000000000a */
[----:B------:R-:W-:-:S05]  /*05e0*/  PRMT R7, R8, 0x5410, R11 ;  /* 0x0000541008077816 */ /* 0x000fca000000000b */
[----:B------:R-:W-:Y:S01]  /*05f0*/  STG.E.128 desc[UR4][R2.64], R4 ;  /* 0x0000000402007986 */ /* 0x000fe2000c101d04 */
[----:B------:R-:W-:Y:S05]  /*0600*/  EXIT ;  /* 0x000000000000794d */ /* 0x000fea0003800000 */
.L_x_15448:
        /* <DEDUP_REMOVED lines=23> */
.L_x_15450:
[----:B------:R-:W-:Y:S05]  /*0780*/  BSYNC B0 ;  /* 0x0000000000007941 */ /* 0x000fea0003800000 */
.L_x_15449:
        /* <DEDUP_REMOVED lines=15> */
.L_x_15452:
[----:B------:R-:W-:Y:S05]  /*0880*/  BSYNC B0 ;  /* 0x0000000000007941 */ /* 0x000fea0003800000 */
.L_x_15451:
        /* <DEDUP_REMOVED lines=19> */
[----:B------:R0:W4:Y:S04]  /*09c0*/  @!P1 LDG.E.U16 R19, desc[UR4][R4.64] ;  /* 0x0000000404139981 */ /* 0x000128000c1e1500 */
        /* <DEDUP_REMOVED lines=21> */
[----:B------:R-:W-:Y:S01]  /*0b20*/  FSETP.GTU.FTZ.AND P0, PT, |R4|, +INF , PT ;  /* 0x7f8000000400780b */ /* 0x000fe20003f1c200 */
[----:B------:R-:W-:Y:S01]  /*0b30*/  @!P4 IMAD.U32 R24, R6, 0x10000, RZ ;  /* 0x000100000618c824 */ /* 0x000fe200078e00ff */
[----:B------:R-:W-:-:S02]  /*0b40*/  @!P3 FMNMX.FTZ R23, R23, R22, PT ;  /* 0x000000161717b209 */ /* 0x000fc40003810000 */
[----:B------:R-:W-:Y:S01]  /*0b50*/  ISETP.GE.OR P0, PT, R8, R15, P0 ;  /* 0x0000000f0800720c */ /* 0x000fe20000706670 */
[----:B------:R-:W-:Y:S01]  /*0b60*/  @!P2 IMAD.U32 R8, R7, 0x10000, RZ ;  /* 0x000100000708a824 */ /* 0x000fe200078e00ff */
[----:B------:R-:W-:Y:S02]  /*0b70*/  @!P4 FMNMX.FTZ R25, R25, R24, PT ;  /* 0x000000181919c209 */ /* 0x000fe40003810000 */
[----:B------:R-:W-:Y:S02]  /*0b80*/  @!P3 F2FP.BF16.F32.PACK_AB R23, RZ, R23 ;  /* 0x00000017ff17b23e */ /* 0x000fe400000010ff */
[----:B------:R-:W-:Y:S02]  /*0b90*/  @!P2 FMNMX.FTZ R21, R21, R8, !PT ;  /* 0x000000081515a209 */ /* 0x000fe40007810000 */
        /* <DEDUP_REMOVED lines=32> */
[----:B------:R-:W-:Y:S02]  /*0da0*/  ISETP.GE.OR P4, PT, R24, R15, P4 ;  /* 0x0000000f1800720c */ /* 0x000fe40002786670 */
[----:B------:R-:W-:Y:S01]  /*0db0*/  @!P1 F2FP.BF16.F32.PACK_AB R24, RZ, R22 ;  /* 0x00000016ff18923e */ /* 0x000fe200000010ff */
[----:B------:R-:W-:Y:S02]  /*0dc0*/  @!P2 IMAD.U32 R22, R6, 0x10000, RZ ;  /* 0x000100000616a824 */ /* 0x000fe400078e00ff */
[----:B0-----:R-:W-:Y:S01]  /*0dd0*/  @!P6 IMAD.WIDE.U32 R2, R25, 0x2, R2 ;  /* 0x000000021902e825 */ /* 0x001fe200078e0002 */
[----:B------:R-:W-:-:S02]  /*0de0*/  @!P1 PRMT R10, R24, 0x7610, R10 ;  /* 0x00007610180a9816 */ /* 0x000fc4000000000a */
[----:B------:R-:W-:Y:S01]  /*0df0*/  @!P2 FMNMX.FTZ R21, R21, R22, PT ;  /* 0x000000161515a209 */ /* 0x000fe20003810000 */
[C---:B------:R-:W-:Y:S02]  /*0e00*/  @!P5 IMAD.U32 R22, R7.reuse, 0x10000, RZ ;  /* 0x000100000716d824 */ /* 0x040fe400078e00ff */
[----:B------:R0:W-:Y:S02]  /*0e10*/  @!P6 STG.E.U16 desc[UR4][R2.64], R10 ;  /* 0x0000000a0200e986 */ /* 0x0001e4000c101504 */
[C---:B------:R-:W-:Y:S02]  /*0e20*/  @!P4 IMAD.U32 R16, R7.reuse, 0x10000, RZ ;  /* 0x000100000710c824 */ /* 0x040fe400078e00ff */
[----:B------:R-:W-:Y:S01]  /*0e30*/  @!P3 IMAD.U32 R7, R7, 0x10000, RZ ;  /* 0x000100000707b824 */ /* 0x000fe200078e00ff */
[----:B------:R-:W-:Y:S02]  /*0e40*/  ISETP.GE.AND P1, PT, R20, R15, PT ;  /* 0x0000000f1400720c */ /* 0x000fe40003f26270 */
        /* <DEDUP_REMOVED lines=30> */
.L_x_15455:
[----:B------:R-:W-:-:S13]  /*1030*/  ISETP.GE.AND P0, PT, R20, R15, PT ;  /* 0x0000000f1400720c */ /* 0x000fda0003f06270 */
[----:B------:R-:W-:Y:S05]  /*1040*/  @P0 BRA `(.L_x_15457) ;  /* 0x0000000000300947 */ /* 0x000fea0003800000 */
[----:B0-----:R-:W0:Y:S01]  /*1050*/  LDC.64 R2, c[0x0][0x228] ;  /* 0x00008a00ff027b82 */ /* 0x001e220000000a00 */
[----:B------:R-:W-:Y:S02]  /*1060*/  IMAD.IADD R5, R0, 0x1, R20 ;  /* 0x0000000100057824 */ /* 0x000fe400078e0214 */
[----:B------:R-:W-:Y:S02]  /*1070*/  VIADD R20, R20, 0x80 ;  /* 0x0000008014147836 */ /* 0x000fe40000000000 */
[----:B0-----:R-:W-:-:S05]  /*1080*/  IMAD.WIDE.U32 R2, R5, 0x2, R2 ;  /* 0x0000000205027825 */ /* 0x001fca00078e0002 */
[----:B------:R1:W-:Y:S02]  /*1090*/  STG.E.U16 desc[UR4][R2.64], R14 ;  /* 0x0000000e02007986 */ /* 0x0003e4000c101504 */
.L_x_15456:
[----:B------:R-:W-:-:S13]  /*10a0*/  ISETP.GE.AND P0, PT, R20, R15, PT ;  /* 0x0000000f1400720c */ /* 0x000fda0003f06270 */
[----:B------:R-:W-:Y:S05]  /*10b0*/  @P0 BRA `(.L_x_15458) ;  /* 0x0000000000340947 */ /* 0x000fea0003800000 */
[----:B01----:R-:W0:Y:S01]  /*10c0*/  LDC.64 R2, c[0x0][0x228] ;  /* 0x00008a00ff027b82 */ /* 0x003e220000000a00 */
[----:B------:R-:W-:Y:S02]  /*10d0*/  IMAD.IADD R5, R0, 0x1, R20 ;  /* 0x0000000100057824 */ /* 0x000fe400078e0214 */
[----:B------:R-:W-:Y:S02]  /*10e0*/  VIADD R20, R20, 0x80 ;  /* 0x0000008014147836 */ /* 0x000fe40000000000 */
[----:B0-----:R-:W-:-:S05]  /*10f0*/  IMAD.WIDE.U32 R2, R5, 0x2, R2 ;  /* 0x0000000205027825 */ /* 0x001fca00078e0002 */
[----:B------:R1:W-:Y:S02]  /*1100*/  STG.E.U16 desc[UR4][R2.64], R11 ;  /* 0x0000000b02007986 */ /* 0x0003e4000c101504 */
.L_x_15457:
        /* <DEDUP_REMOVED lines=8> */
.L_x_15458:
[----:B------:R-:W-:Y:S05]  /*1190*/  BSYNC B1 ;  /* 0x0000000000017941 */ /* 0x000fea0003800000 */
.L_x_15454:
[----:B------:R-:W-:-:S13]  /*11a0*/  ISETP.GE.AND P0, PT, R20, R15, PT ;  /* 0x0000000f1400720c */ /* 0x000fda0003f06270 */
[----:B012---:R-:W0:Y:S01]  /*11b0*/  @!P0 LDC.64 R2, c[0x0][0x228] ;  /* 0x00008a00ff028b82 */ /* 0x007e220000000a00 */
[----:B------:R-:W-:Y:S02]  /*11c0*/  @!P0 IMAD.IADD R5, R0, 0x1, R20 ;  /* 0x0000000100058824 */ /* 0x000fe400078e0214 */
[----:B------:R-:W-:Y:S02]  /*11d0*/  @!P0 VIADD R20, R20, 0x80 ;  /* 0x0000008014148836 */ /* 0x000fe40000000000 */
[----:B0-----:R-:W-:-:S05]  /*11e0*/  @!P0 IMAD.WIDE.U32 R2, R5, 0x2, R2 ;  /* 0x0000000205028825 */ /* 0x001fca00078e0002 */
[----:B------:R2:W-:Y:S02]  /*11f0*/  @!P0 STG.E.U16 desc[UR4][R2.64], R18 ;  /* 0x0000001202008986 */ /* 0x0005e4000c101504 */
.L_x_15459:
[----:B------:R-:W-:Y:S05]  /*1200*/  BSYNC B0 ;  /* 0x0000000000007941 */ /* 0x000fea0003800000 */
.L_x_15453:
        /* <DEDUP_REMOVED lines=8> */
.L_x_15460:
        /* <DEDUP_REMOVED lines=15> */
.L_x_36290:


//--------------------- .text._ZN2at6native18elementwise_kernelILi128ELi4EZNS0_15gpu_kernel_implIZZZNS0_17clamp_kernel_cudaERNS_18TensorIteratorBaseERKN3c106ScalarES8_ENKUlvE_clEvENKUlvE6_clEvEUlNS5_4HalfEE_EEvS4_RKT_EUliE_EEviT1_ --------------------------
	.section	.text._ZN2at6native18elementwise_kernelILi128ELi4EZNS0_15gpu_kernel_implIZZZNS0_17clamp_kernel_cudaERNS_18TensorIteratorBaseERKN3c106ScalarES8_ENKUlvE_clEvENKUlvE6_clEvEUlNS5_4HalfEE_EEvS4_RKT_EUliE_EEviT1_,"ax",@progbits
	.align	128
        .global         _ZN2at6native18elementwise_kernelILi128ELi4EZNS0_15gpu_kernel_implIZZZNS0_17clamp_kernel_cudaERNS_18TensorIteratorBaseERKN3c106ScalarES8_ENKUlvE_clEvENKUlvE6_clEvEUlNS5_4HalfEE_EEvS4_RKT_EUliE_EEviT1_
        .type           _ZN2at6native18elementwise_kernelILi128ELi4EZNS0_15gpu_kernel_implIZZZNS0_17clamp_kernel_cudaERNS_18TensorIteratorBaseERKN3c106ScalarES8_ENKUlvE_clEvENKUlvE6_clEvEUlNS5_4HalfEE_EEvS4_RKT_EUliE_EEviT1_,@function
        .size           _ZN2at6native18elementwise_kernelILi128ELi4EZNS0_15gpu_kernel_implIZZZNS0_17clamp_kernel_cudaERNS_18TensorIteratorBaseERKN3c106ScalarES8_ENKUlvE_clEvENKUlvE6_clEvEUlNS5_4HalfEE_EEvS4_RKT_EUliE_EEviT1_,(.L_x_36291 - _ZN2at6native18elementwise_kernelILi128ELi4EZNS0_15gpu_kernel_implIZZZNS0_17clamp_kernel_cudaERNS_18TensorIteratorBaseERKN3c106ScalarES8_ENKUlvE_clEvENKUlvE6_clEvEUlNS5_4HalfEE_EEvS4_RKT_EUliE_EEviT1_)
        .other          _ZN2at6native18elementwise_kernelILi128ELi4EZNS0_15gpu_kernel_implIZZZNS0_17clamp_kernel_cudaERNS_18TensorIteratorBaseERKN3c106ScalarES8_ENKUlvE_clEvENKUlvE6_clEvEUlNS5_4HalfEE_EEvS4_RKT_EUliE_EEviT1_,@"STO_CUDA_ENTRY STV_DEFAULT"
_ZN2at6native18elementwise_kernelILi128ELi4EZNS0_15gpu_kernel_implIZZZNS0_17clamp_kernel_cudaERNS_18TensorIteratorBaseERKN3c106ScalarES8_ENKUlvE_clEvENKUlvE6_clEvEUlNS5_4HalfEE_EEvS4_RKT_EUliE_EEviT1_:
.text._ZN2at6native18elementwise_kernelILi128ELi4EZNS0_15gpu_kernel_implIZZZNS0_17clamp_kernel_cudaERNS_18TensorIteratorBaseERKN3c106ScalarES8_ENKUlvE_clEvENKUlvE6_clEvEUlNS5_4HalfEE_EEvS4_RKT_EUliE_EEviT1_:
        /* <DEDUP_REMOVED lines=314> */
.L_x_15463:
        /* <DEDUP_REMOVED lines=23> */
.L_x_15467:
[----:B------:R-:W2:Y:S02]  /*1510*/  LDG.E.U8 R2, desc[UR36][R2.64] ;  /* 0x0000002402027981 */ /* 0x000ea4000c1e1100 */
[----:B--2---:R-:W-:-:S04]  /*1520*/  I2FP.F32.U32 R0, R2 ;  /* 0x0000000200007245 */ /* 0x004fc80000201000 */
[----:B------:R-:W-:-:S04]  /*1530*/  F2FP.F16.F32.PACK_AB R0, RZ, R0 ;  /* 0x00000000ff00723e */ /* 0x000fc800000000ff */
[----:B------:R-:W-:Y:S01]  /*1540*/  PRMT R5, R0, 0x7610, R5 ;  /* 0x0000761000057816 */ /* 0x000fe20000000005 */
[----:B------:R-:W-:Y:S06]  /*1550*/  BRA `(.L_x_15469) ;  /* 0x0000000c00b87947 */ /* 0x000fec0003800000 */
.L_x_15466:
        /* <DEDUP_REMOVED lines=11> */
.L_x_15471:
[----:B------:R-:W2:Y:S02]  /*1610*/  LDG.E R2, desc[UR36][R2.64] ;  /* 0x0000002402027981 */ /* 0x000ea4000c1e1900 */
[----:B--2---:R-:W-:-:S04]  /*1620*/  I2FP.F32.S32 R0, R2 ;  /* 0x0000000200007245 */ /* 0x004fc80000201400 */
[----:B------:R-:W-:-:S04]  /*1630*/  F2FP.F16.F32.PACK_AB R0, RZ, R0 ;  /* 0x00000000ff00723e */ /* 0x000fc800000000ff */
[----:B------:R-:W-:Y:S01]  /*1640*/  PRMT R5, R0, 0x7610, R5 ;  /* 0x0000761000057816 */ /* 0x000fe20000000005 */
[----:B------:R-:W-:Y:S06]  /*1650*/  BRA `(.L_x_15469) ;  /* 0x0000000c00787947 */ /* 0x000fec0003800000 */
.L_x_15470:
[----:B------:R-:W2:Y:S02]  /*1660*/  LDG.E.U16 R2, desc[UR36][R2.64] ;  /* 0x0000002402027981 */ /* 0x000ea4000c1e1500 */
[----:B--2---:R-:W0:Y:S02]  /*1670*/  I2F.S16 R0, R2 ;  /* 0x0000000200007306 */ /* 0x004e240000101400 */
[----:B0-----:R-:W-:-:S04]  /*1680*/  F2FP.F16.F32.PACK_AB R0, RZ, R0 ;  /* 0x00000000ff00723e */ /* 0x001fc800000000ff */
[----:B------:R-:W-:Y:S01]  /*1690*/  PRMT R5, R0, 0x7610, R5 ;  /* 0x0000761000057816 */ /* 0x000fe20000000005 */
[----:B------:R-:W-:Y:S06]  /*16a0*/  BRA `(.L_x_15469) ;  /* 0x0000000c00647947 */ /* 0x000fec0003800000 */
.L_x_15465:
        /* <DEDUP_REMOVED lines=9> */
.L_x_15473:
[----:B------:R0:W5:Y:S01]  /*1740*/  LDG.E.U16 R5, desc[UR36][R2.64] ;  /* 0x0000002402057981 */ /* 0x000162000c1e1500 */
[----:B------:R-:W-:Y:S05]  /*1750*/  BRA `(.L_x_15469) ;  /* 0x0000000c00387947 */ /* 0x000fea0003800000 */
.L_x_15472:
        /* <DEDUP_REMOVED lines=9> */
.L_x_15475:
[----:B------:R1:W5:Y:S01]  /*17f0*/  LDG.E.U16 R5, desc[UR36][R2.64] ;  /* 0x0000002402057981 */ /* 0x000362000c1e1500 */
[----:B------:R-:W-:Y:S05]  /*1800*/  BRA `(.L_x_15469) ;  /* 0x0000000c000c7947 */ /* 0x000fea0003800000 */
.L_x_15474:
        /* <DEDUP_REMOVED lines=9> */
.L_x_15464:
        /* <DEDUP_REMOVED lines=14> */
.L_x_15478:
        /* <DEDUP_REMOVED lines=9> */
.L_x_15477:
        /* <DEDUP_REMOVED lines=27> */
.L_x_15480:
        /* <DEDUP_REMOVED lines=15> */
.L_x_15479:
[----:B------:R-:W2:Y:S02]  /*1cb0*/  LDG.E.U16 R0, desc[UR36][R2.64] ;  /* 0x0000002402007981 */ /* 0x000ea4000c1e1500 */
[----:B--2---:R-:W-:-:S05]  /*1cc0*/  IMAD.U32 R0, R0, 0x10000, RZ ;  /* 0x0001000000007824 */ /* 0x004fca00078e00ff */
[----:B------:R-:W-:-:S04]  /*1cd0*/  F2FP.F16.F32.PACK_AB R0, RZ, R0 ;  /* 0x00000000ff00723e */ /* 0x000fc800000000ff */
[----:B------:R-:W-:Y:S01]  /*1ce0*/  PRMT R5, R0, 0x7610, R5 ;  /* 0x0000761000057816 */ /* 0x000fe20000000005 */
[----:B------:R-:W-:Y:S06]  /*1cf0*/  BRA `(.L_x_15469) ;  /* 0x0000000400d07947 */ /* 0x000fec0003800000 */
.L_x_15476:
        /* <DEDUP_REMOVED lines=13> */
.L_x_15483:
        /* <DEDUP_REMOVED lines=21> */
.L_x_15487:
[----:B------:R-:W-:Y:S05]  /*1f20*/  BSYNC B1 ;  /* 0x0000000000017941 */ /* 0x000fea0003800000 */
.L_x_15486:
[----:B------:R-:W-:Y:S01]  /*1f30*/  LEA R3, R0, 0x3b800000, 0x17 ;  /* 0x3b80000000037811 */ /* 0x000fe200078eb8ff */
[----:B------:R-:W-:-:S05]  /*1f40*/  IMAD.SHL.U32 R0, R2, 0x100000, RZ ;  /* 0x0010000002007824 */ /* 0x000fca00078e00ff */
[----:B------:R-:W-:-:S07]  /*1f50*/  LOP3.LUT R0, R3, R0, R4, 0xfe, !PT ;  /* 0x0000000003007212 */ /* 0x000fce00078efe04 */
.L_x_15485:
[----:B------:R-:W-:Y:S05]  /*1f60*/  BSYNC B0 ;  /* 0x0000000000007941 */ /* 0x000fea0003800000 */
.L_x_15484:
[----:B------:R-:W-:-:S04]  /*1f70*/  F2FP.F16.F32.PACK_AB R0, RZ, R0 ;  /* 0x00000000ff00723e */ /* 0x000fc800000000ff */
[----:B------:R-:W-:Y:S01]  /*1f80*/  PRMT R5, R0, 0x7610, R5 ;  /* 0x0000761000057816 */ /* 0x000fe20000000005 */
[----:B------:R-:W-:Y:S06]  /*1f90*/  BRA `(.L_x_15469) ;  /* 0x0000000400287947 */ /* 0x000fec0003800000 */
.L_x_15482:
        /* <DEDUP_REMOVED lines=21> */
.L_x_15491:
[----:B------:R-:W-:Y:S05]  /*20f0*/  BSYNC B1 ;  /* 0x0000000000017941 */ /* 0x000fea0003800000 */
.L_x_15490:
[----:B------:R-:W-:Y:S01]  /*2100*/  LEA R3, R0, 0x37800000, 0x17 ;  /* 0x3780000000037811 */ /* 0x000fe200078eb8ff */
[----:B------:R-:W-:-:S05]  /*2110*/  IMAD.SHL.U32 R0, R2, 0x200000, RZ ;  /* 0x0020000002007824 */ /* 0x000fca00078e00ff */
[----:B------:R-:W-:-:S07]  /*2120*/  LOP3.LUT R0, R3, R0, R4, 0xfe, !PT ;  /* 0x0000000003007212 */ /* 0x000fce00078efe04 */
.L_x_15489:
[----:B------:R-:W-:Y:S05]  /*2130*/  BSYNC B0 ;  /* 0x0000000000007941 */ /* 0x000fea0003800000 */
.L_x_15488:
[----:B------:R-:W-:-:S04]  /*2140*/  F2FP.F16.F32.PACK_AB R0, RZ, R0 ;  /* 0x00000000ff00723e */ /* 0x000fc800000000ff */
[----:B------:R-:W-:Y:S01]  /*2150*/  PRMT R5, R0, 0x7610, R5 ;  /* 0x0000761000057816 */ /* 0x000fe20000000005 */
[----:B------:R-:W-:Y:S06]  /*2160*/  BRA `(.L_x_15469) ;  /* 0x0000000000b47947 */ /* 0x000fec0003800000 */
.L_x_15481:
        /* <DEDUP_REMOVED lines=14> */
.L_x_15495:
[----:B------:R-:W-:Y:S05]  /*2250*/  BSYNC B0 ;  /* 0x0000000000007941 */ /* 0x000fea0003800000 */
.L_x_15494:
[----:B------:R-:W-:-:S04]  /*2260*/  F2FP.F16.F32.PACK_AB R0, RZ, R0 ;  /* 0x00000000ff00723e */ /* 0x000fc800000000ff */
[----:B------:R-:W-:Y:S01]  /*2270*/  PRMT R5, R0, 0x7610, R5 ;  /* 0x0000761000057816 */ /* 0x000fe20000000005 */
[----:B------:R-:W-:Y:S06]  /*2280*/  BRA `(.L_x_15469) ;  /* 0x00000000006c7947 */ /* 0x000fec0003800000 */
.L_x_15468:
        /* <DEDUP_REMOVED lines=16> */
.L_x_15496:
[----:B------:R-:W-:Y:S01]  /*2390*/  PRMT R5, RZ, 0x7610, R5 ;  /* 0x00007610ff057816 */ /* 0x000fe20000000005 */
[----:B------:R-:W-:Y:S06]  /*23a0*/  BRA `(.L_x_15469) ;  /* 0x0000000000247947 */ /* 0x000fec0003800000 */
.L_x_15493:
[----:B------:R-:W2:Y:S02]  /*23b0*/  LDG.E.64 R2, desc[UR36][R2.64] ;  /* 0x0000002402027981 */ /* 0x000ea4000c1e1b00 */
[----:B--2---:R-:W0:Y:S02]  /*23c0*/  I2F.U64 R0, R2 ;  /* 0x0000000200007312 */ /* 0x004e240000301000 */
[----:B0-----:R-:W-:-:S04]  /*23d0*/  F2FP.F16.F32.PACK_AB R0, RZ, R0 ;  /* 0x00000000ff00723e */ /* 0x001fc800000000ff */
[----:B------:R-:W-:Y:S01]  /*23e0*/  PRMT R5, R0, 0x7610, R5 ;  /* 0x0000761000057816 */ /* 0x000fe20000000005 */
[----:B------:R-:W-:Y:S06]  /*23f0*/  BRA `(.L_x_15469) ;  /* 0x0000000000107947 */ /* 0x000fec0003800000 */
.L_x_15492:
[----:B------:R-:W2:Y:S02]  /*2400*/  LDG.E R2, desc[UR36][R2.64] ;  /* 0x0000002402027981 */ /* 0x000ea4000c1e1900 */
[----:B--2---:R-:W-:-:S04]  /*2410*/  I2FP.F32.U32 R0, R2 ;  /* 0x0000000200007245 */ /* 0x004fc80000201000 */
[----:B------:R-:W-:-:S04]  /*2420*/  F2FP.F16.F32.PACK_AB R0, RZ, R0 ;  /* 0x00000000ff00723e */ /* 0x000fc800000000ff */
[----:B------:R-:W-:-:S07]  /*2430*/  PRMT R5, R0, 0x7610, R5 ;  /* 0x0000761000057816 */ /* 0x000fce0000000005 */
.L_x_15469:
[----:B-----5:R-:W-:Y:S01]  /*2440*/  HADD2.F32 R0, -RZ, R5.H0_H0 ;  /* 0x20000005ff007230 */ /* 0x020fe20000004100 */
[----:B------:R-:W2:Y:S04]  /*2450*/  LDC.U8 R6, c[0x0][0x430] ;  /* 0x00010c00ff067b82 */ /* 0x000ea80000000000 */
[----:B------:R-:W-:-:S13]  /*2460*/  FSETP.GTU.FTZ.AND P0, PT, |R0|, +INF , PT ;  /* 0x7f8000000000780b */ /* 0x000fda0003f1c200 */
[----:B01----:R-:W0:Y:S01]  /*2470*/  @!P0 LDC.U16 R3, c[0x0][0x420] ;  /* 0x00010800ff038b82 */ /* 0x003e220000000400 */
[----:B--2---:R-:W-:-:S07]  /*2480*/  PRMT R4, R6, 0x9910, RZ ;  /* 0x0000991006047816 */ /* 0x004fce00000000ff */
[----:B------:R-:W1:Y:S01]  /*2490*/  @!P0 LDC.U16 R2, c[0x0][0x422] ;  /* 0x00010880ff028b82 */ /* 0x000e620000000400 */
[----:B0-----:R-:W-:-:S05]  /*24a0*/  @!P0 HADD2.F32 R3, -RZ, R3.H0_H0 ;  /* 0x20000003ff038230 */ /* 0x001fca0000004100 */
[----:B------:R-:W-:Y:S01]  /*24b0*/  @!P0 FMNMX.FTZ R3, R0, R3, !PT ;  /* 0x0000000300038209 */ /* 0x000fe20007810000 */
[----:B------:R-:W-:Y:S02]  /*24c0*/  IMAD.MOV.U32 R0, RZ, RZ, R4 ;  /* 0x000000ffff007224 */ /* 0x000fe400078e0004 */
[----:B-1----:R-:W-:-:S03]  /*24d0*/  @!P0 HADD2.F32 R2, -RZ, R2.H0_H0 ;  /* 0x20000002ff028230 */ /* 0x002fc60000004100 */
[----:B------:R-:W-:Y:S02]  /*24e0*/  ISETP.GT.AND P1, PT, R0, 0x9, PT ;  /* 0x000000090000780c */ /* 0x000fe40003f24270 */
[----:B------:R-:W-:-:S04]  /*24f0*/  @!P0 FMNMX.FTZ R2, R3, R2, PT ;  /* 0x0000000203028209 */ /* 0x000fc80003810000 */
[----:B------:R-:W-:-:S04]  /*2500*/  @!P0 F2FP.F16.F32.PACK_AB R2, RZ, R2 ;  /* 0x00000002ff02823e */ /* 0x000fc800000000ff */
        /* <DEDUP_REMOVED lines=14> */
.L_x_15500:
[----:B------:R-:W-:-:S06]  /*25f0*/  HADD2.F32 R3, -RZ, R5.H0_H0 ;  /* 0x20000005ff037230 */ /* 0x000fcc0000004100 */
[----:B------:R-:W0:Y:S02]  /*2600*/  F2I.S64.TRUNC R2, R3 ;  /* 0x0000000300027311 */ /* 0x000e24000020d900 */
[----:B0-----:R3:W-:Y:S01]  /*2610*/  STG.E.U8 desc[UR36][R16.64], R2 ;  /* 0x0000000210007986 */ /* 0x0017e2000c101124 */
[----:B------:R-:W-:Y:S05]  /*2620*/  BRA `(.L_x_15502) ;  /* 0x0000000c00847947 */ /* 0x000fea0003800000 */
.L_x_15499:
        /* <DEDUP_REMOVED lines=10> */
.L_x_15504:
[----:B------:R-:W-:-:S06]  /*26d0*/  HADD2.F32 R5, -RZ, R5.H0_H0 ;  /* 0x20000005ff057230 */ /* 0x000fcc0000004100 */
[----:B------:R-:W0:Y:S02]  /*26e0*/  F2I.FTZ.TRUNC.NTZ R5, R5 ;  /* 0x0000000500057305 */ /* 0x000e24000021f100 */
[----:B0-----:R1:W-:Y:S01]  /*26f0*/  STG.E desc[UR36][R16.64], R5 ;  /* 0x0000000510007986 */ /* 0x0013e2000c101924 */
[----:B------:R-:W-:Y:S05]  /*2700*/  BRA `(.L_x_15502) ;  /* 0x0000000c004c7947 */ /* 0x000fea0003800000 */
.L_x_15503:
[----:B------:R-:W-:-:S06]  /*2710*/  HADD2.F32 R5, -RZ, R5.H0_H0 ;  /* 0x20000005ff057230 */ /* 0x000fcc0000004100 */
[----:B------:R-:W0:Y:S02]  /*2720*/  F2I.FTZ.TRUNC.NTZ R5, R5 ;  /* 0x0000000500057305 */ /* 0x000e24000021f100 */
[----:B0-----:R2:W-:Y:S01]  /*2730*/  STG.E.U16 desc[UR36][R16.64], R5 ;  /* 0x0000000510007986 */ /* 0x0015e2000c101524 */
[----:B------:R-:W-:Y:S05]  /*2740*/  BRA `(.L_x_15502) ;  /* 0x0000000c003c7947 */ /* 0x000fea0003800000 */
.L_x_15498:
        /* <DEDUP_REMOVED lines=9> */
.L_x_15506:
[----:B------:R0:W-:Y:S01]  /*27e0*/  STG.E.U16 desc[UR36][R16.64], R5 ;  /* 0x0000000510007986 */ /* 0x0001e2000c101524 */
[----:B------:R-:W-:Y:S05]  /*27f0*/  BRA `(.L_x_15502) ;  /* 0x0000000c00107947 */ /* 0x000fea0003800000 */
.L_x_15505:
        /* <DEDUP_REMOVED lines=10> */
.L_x_15508:
[----:B------:R-:W-:-:S05]  /*28a0*/  HADD2.F32 R0, -RZ, R5.H0_H0 ;  /* 0x20000005ff007230 */ /* 0x000fca0000004100 */
[----:B------:R-:W-:-:S04]  /*28b0*/  F2FP.F16.F32.PACK_AB R0, RZ, R0 ;  /* 0x00000000ff00723e */ /* 0x000fc800000000ff */
[----:B------:R-:W-:-:S05]  /*28c0*/  PRMT R0, R0, 0x5410, RZ ;  /* 0x0000541000007816 */ /* 0x000fca00000000ff */
[----:B------:R0:W-:Y:S01]  /*28d0*/  STG.E desc[UR36][R16.64], R0 ;  /* 0x0000000010007986 */ /* 0x0001e2000c101924 */
[----:B------:R-:W-:Y:S05]  /*28e0*/  BRA `(.L_x_15502) ;  /* 0x0000000800d47947 */ /* 0x000fea0003800000 */
.L_x_15507:
[----:B------:R-:W-:-:S05]  /*28f0*/  HADD2.F32 R2, -RZ, R5.H0_H0 ;  /* 0x20000005ff027230 */ /* 0x000fca0000004100 */
[----:B------:R-:W-:-:S06]  /*2900*/  FMUL.FTZ R2, R2, 1 ;  /* 0x3f80000002027820 */ /* 0x000fcc0000410000 */
[----:B------:R-:W0:Y:S02]  /*2910*/  F2F.F64.F32 R2, R2 ;  /* 0x0000000200027310 */ /* 0x000e240000201800 */
[----:B0-----:R0:W-:Y:S01]  /*2920*/  STG.E.64 desc[UR36][R16.64], R2 ;  /* 0x0000000210007986 */ /* 0x0011e2000c101b24 */
[----:B------:R-:W-:Y:S05]  /*2930*/  BRA `(.L_x_15502) ;  /* 0x0000000800c07947 */ /* 0x000fea0003800000 */
.L_x_15497:
        /* <DEDUP_REMOVED lines=13> */
.L_x_15511:
[----:B------:R-:W-:Y:S01]  /*2a10*/  HADD2.F32 R5, -RZ, R5.H0_H0 ;  /* 0x20000005ff057230 */ /* 0x000fe20000004100 */
[----:B------:R-:W-:-:S04]  /*2a20*/  CS2R R6, SRZ ;  /* 0x0000000000067805 */ /* 0x000fc8000001ff00 */
[----:B------:R-:W-:-:S06]  /*2a30*/  FMUL.FTZ R5, R5, 1 ;  /* 0x3f80000005057820 */ /* 0x000fcc0000410000 */
[----:B------:R-:W0:Y:S02]  /*2a40*/  F2F.F64.F32 R4, R5 ;  /* 0x0000000500047310 */ /* 0x000e240000201800 */
[----:B0-----:R0:W-:Y:S01]  /*2a50*/  STG.E.128 desc[UR36][R16.64], R4 ;  /* 0x0000000410007986 */ /* 0x0011e2000c101d24 */
[----:B------:R-:W-:Y:S05]  /*2a60*/  BRA `(.L_x_15502) ;  /* 0x0000000800747947 */ /* 0x000fea0003800000 */
.L_x_15510:
        /* <DEDUP_REMOVED lines=21> */
.L_x_15515:
[----:B------:R-:W-:Y:S05]  /*2bc0*/  BSYNC B0 ;  /* 0x0000000000007941 */ /* 0x000fea0003800000 */
.L_x_15514:
[----:B------:R-:W-:-:S05]  /*2bd0*/  LOP3.LUT R3, R0, R3, RZ, 0xfc, !PT ;  /* 0x0000000300037212 */ /* 0x000fca00078efcff */
[----:B------:R0:W-:Y:S01]  /*2be0*/  STG.E.U8 desc[UR36][R16.64], R3 ;  /* 0x0000000310007986 */ /* 0x0001e2000c101124 */
[----:B------:R-:W-:Y:S05]  /*2bf0*/  BRA `(.L_x_15502) ;  /* 0x0000000800107947 */ /* 0x000fea0003800000 */
.L_x_15513:
        /* <DEDUP_REMOVED lines=13> */
.L_x_15517:
[----:B------:R-:W-:Y:S01]  /*2cd0*/  IMAD.MOV.U32 R0, RZ, RZ, 0x7f ;  /* 0x0000007fff007424 */ /* 0x000fe200078e00ff */
[----:B------:R-:W-:-:S04]  /*2ce0*/  ISETP.GT.U32.AND P0, PT, R2, 0x7f800000, PT ;  /* 0x7f8000000200780c */ /* 0x000fc80003f04070 */
[----:B------:R-:W-:-:S09]  /*2cf0*/  SEL R0, R0, 0x7c, P0 ;  /* 0x0000007c00007807 */ /* 0x000fd20000000000 */
.L_x_15518:
[----:B------:R-:W-:Y:S05]  /*2d00*/  BSYNC B0 ;  /* 0x0000000000007941 */ /* 0x000fea0003800000 */
.L_x_15516:
[----:B------:R-:W-:-:S04]  /*2d10*/  LOP3.LUT R2, R5, 0x80000000, RZ, 0xc0, !PT ;  /* 0x8000000005027812 */ /* 0x000fc800078ec0ff */
[----:B------:R-:W-:-:S04]  /*2d20*/  SHF.R.U32.HI R3, RZ, 0x18, R2 ;  /* 0x00000018ff037819 */ /* 0x000fc80000011602 */
[----:B------:R-:W-:-:S05]  /*2d30*/  LOP3.LUT R3, R0, R3, RZ, 0xfc, !PT ;  /* 0x0000000300037212 */ /* 0x000fca00078efcff */
[----:B------:R0:W-:Y:S01]  /*2d40*/  STG.E.U8 desc[UR36][R16.64], R3 ;  /* 0x0000000310007986 */ /* 0x0001e2000c101124 */
[----:B------:R-:W-:Y:S05]  /*2d50*/  BRA `(.L_x_15502) ;  /* 0x0000000400b87947 */ /* 0x000fea0003800000 */
.L_x_15512:
[----:B------:R-:W-:-:S05]  /*2d60*/  HADD2.F32 R0, -RZ, R5.H0_H0 ;  /* 0x20000005ff007230 */ /* 0x000fca0000004100 */
[----:B------:R-:W-:-:S05]  /*2d70*/  F2FP.BF16.F32.PACK_AB R0, RZ, R0 ;  /* 0x00000000ff00723e */ /* 0x000fca00000010ff */
[----:B------:R0:W-:Y:S01]  /*2d80*/  STG.E.U16 desc[UR36][R16.64], R0 ;  /* 0x0000000010007986 */ /* 0x0001e2000c101524 */
[----:B------:R-:W-:Y:S05]  /*2d90*/  BRA `(.L_x_15502) ;  /* 0x0000000400a87947 */ /* 0x000fea0003800000 */
.L_x_15509:
        /* <DEDUP_REMOVED lines=12> */
.L_x_15521:
        /* <DEDUP_REMOVED lines=17> */
.L_x_15524:
[----:B------:R-:W-:-:S04]  /*2f70*/  LOP3.LUT R2, R5, 0x80000000, RZ, 0xc0, !PT ;  /* 0x8000000005027812 */ /* 0x000fc800078ec0ff */
[----:B------:R-:W-:-:S04]  /*2f80*/  SHF.R.U32.HI R3, RZ, 0x18, R2 ;  /* 0x00000018ff037819 */ /* 0x000fc80000011602 */
[----:B------:R-:W-:-:S04]  /*2f90*/  LOP3.LUT R0, R0, R3, RZ, 0xfc, !PT ;  /* 0x0000000300007212 */ /* 0x000fc800078efcff */
[----:B------:R-:W-:-:S07]  /*2fa0*/  PRMT R8, R0, 0x7610, R8 ;  /* 0x0000761000087816 */ /* 0x000fce0000000008 */
.L_x_15523:
[----:B------:R-:W-:Y:S05]  /*2fb0*/  BSYNC B0 ;  /* 0x0000000000007941 */ /* 0x000fea0003800000 */
.L_x_15522:
[----:B------:R0:W-:Y:S01]  /*2fc0*/  STG.E.U8 desc[UR36][R16.64], R8 ;  /* 0x0000000810007986 */ /* 0x0001e2000c101124 */
[----:B------:R-:W-:Y:S05]  /*2fd0*/  BRA `(.L_x_15502) ;  /* 0x0000000400187947 */ /* 0x000fea0003800000 */
.L_x_15520:
        /* <DEDUP_REMOVED lines=17> */
.L_x_15527:
[----:B------:R-:W-:-:S04]  /*30f0*/  LOP3.LUT R2, R5, 0x80000000, RZ, 0xc0, !PT ;  /* 0x8000000005027812 */ /* 0x000fc800078ec0ff */
[----:B------:R-:W-:-:S04]  /*3100*/  SHF.R.U32.HI R3, RZ, 0x18, R2 ;  /* 0x00000018ff037819 */ /* 0x000fc80000011602 */
[----:B------:R-:W-:-:S04]  /*3110*/  LOP3.LUT R0, R0, R3, RZ, 0xfc, !PT ;  /* 0x0000000300007212 */ /* 0x000fc800078efcff */
[----:B------:R-:W-:-:S07]  /*3120*/  PRMT R8, R0, 0x7610, R8 ;  /* 0x0000761000087816 */ /* 0x000fce0000000008 */
.L_x_15526:
[----:B------:R-:W-:Y:S05]  /*3130*/  BSYNC B0 ;  /* 0x0000000000007941 */ /* 0x000fea0003800000 */
.L_x_15525:
[----:B------:R0:W-:Y:S01]  /*3140*/  STG.E.U8 desc[UR36][R16.64], R8 ;  /* 0x0000000810007986 */ /* 0x0001e2000c101124 */
[----:B------:R-:W-:Y:S05]  /*3150*/  BRA `(.L_x_15502) ;  /* 0x0000000000b87947 */ /* 0x000fea0003800000 */
.L_x_15519:
        /* <DEDUP_REMOVED lines=22> */
.L_x_15501:
        /* <DEDUP_REMOVED lines=16> */
.L_x_15530:
[----:B------:R-:W-:Y:S05]  /*33c0*/  BRA `(.L_x_15502) ;  /* 0x00000000001c7947 */ /* 0x000fea0003800000 */
.L_x_15529:
[----:B------:R-:W-:-:S06]  /*33d0*/  HADD2.F32 R2, -RZ, R5.H0_H0 ;  /* 0x20000005ff027230 */ /* 0x000fcc0000004100 */
[----:B------:R-:W0:Y:S02]  /*33e0*/  F2I.U64.TRUNC R2, R2 ;  /* 0x0000000200027311 */ /* 0x000e24000020d800 */
[----:B0-----:R0:W-:Y:S01]  /*33f0*/  STG.E.64 desc[UR36][R16.64], R2 ;  /* 0x0000000210007986 */ /* 0x0011e2000c101b24 */
[----:B------:R-:W-:Y:S05]  /*3400*/  BRA `(.L_x_15502) ;  /* 0x00000000000c7947 */ /* 0x000fea0003800000 */
.L_x_15528:
[----:B------:R-:W-:-:S06]  /*3410*/  HADD2.F32 R5, -RZ, R5.H0_H0 ;  /* 0x20000005ff057230 */ /* 0x000fcc0000004100 */
[----:B------:R-:W0:Y:S02]  /*3420*/  F2I.FTZ.U32.TRUNC.NTZ R5, R5 ;  /* 0x0000000500057305 */ /* 0x000e24000021f000 */
[----:B0-----:R0:W-:Y:S02]  /*3430*/  STG.E desc[UR36][R16.64], R5 ;  /* 0x0000000510007986 */ /* 0x0011e4000c101924 */
.L_x_15502:
[----:B------:R-:W-:-:S04]  /*3440*/  IMAD R18, R23, 0x200, R18 ;  /* 0x0000020017127824 */ /* 0x000fc800078e0212 */
[----:B------:R-:W-:-:S07]  /*3450*/  VIADD R19, R18, 0x80 ;  /* 0x0000008012137836 */ /* 0x000fce0000000000 */
.L_x_15462:
[----:B------:R-:W-:Y:S05]  /*3460*/  BSYNC B6 ;  /* 0x0000000000067941 */ /* 0x000fea0003800000 */
.L_x_15461:
        /* <DEDUP_REMOVED lines=307> */
.L_x_15533:
        /* <DEDUP_REMOVED lines=23> */
.L_x_15537:
[----:B------:R-:W2:Y:S02]  /*4910*/  LDG.E.U8 R2, desc[UR36][R2.64] ;  /* 0x0000002402027981 */ /* 0x000ea4000c1e1100 */
[----:B--2---:R-:W-:-:S04]  /*4920*/  I2FP.F32.U32 R0, R2 ;  /* 0x0000000200007245 */ /* 0x004fc80000201000 */
[----:B------:R-:W-:-:S04]  /*4930*/  F2FP.F16.F32.PACK_AB R0, RZ, R0 ;  /* 0x00000000ff00723e */ /* 0x000fc800000000ff */
[----:B------:R-:W-:Y:S01]  /*4940*/  PRMT R5, R0, 0x7610, R5 ;  /* 0x0000761000057816 */ /* 0x000fe20000000005 */
[----:B------:R-:W-:Y:S06]  /*4950*/  BRA `(.L_x_15539) ;  /* 0x0000000c00b87947 */ /* 0x000fec0003800000 */
.L_x_15536:
        /* <DEDUP_REMOVED lines=11> */
.L_x_15541:
[----:B------:R-:W2:Y:S02]  /*4a10*/  LDG.E R2, desc[UR36][R2.64] ;  /* 0x0000002402027981 */ /* 0x000ea4000c1e1900 */
[----:B--2---:R-:W-:-:S04]  /*4a20*/  I2FP.F32.S32 R0, R2 ;  /* 0x0000000200007245 */ /* 0x004fc80000201400 */
[----:B------:R-:W-:-:S04]  /*4a30*/  F2FP.F16.F32.PACK_AB R0, RZ, R0 ;  /* 0x00000000ff00723e */ /* 0x000fc800000000ff */
[----:B------:R-:W-:Y:S01]  /*4a40*/  PRMT R5, R0, 0x7610, R5 ;  /* 0x0000761000057816 */ /* 0x000fe20000000005 */
[----:B------:R-:W-:Y:S06]  /*4a50*/  BRA `(.L_x_15539) ;  /* 0x0000000c00787947 */ /* 0x000fec0003800000 */
.L_x_15540:
[----:B------:R-:W2:Y:S02]  /*4a60*/  LDG.E.U16 R2, desc[UR36][R2.64] ;  /* 0x0000002402027981 */ /* 0x000ea4000c1e1500 */
[----:B--2---:R-:W0:Y:S02]  /*4a70*/  I2F.S16 R0, R2 ;  /* 0x0000000200007306 */ /* 0x004e240000101400 */
[----:B0-----:R-:W-:-:S04]  /*4a80*/  F2FP.F16.F32.PACK_AB R0, RZ, R0 ;  /* 0x00000000ff00723e */ /* 0x001fc800000000ff */
[----:B------:R-:W-:Y:S01]  /*4a90*/  PRMT R5, R0, 0x7610, R5 ;  /* 0x0000761000057816 */ /* 0x000fe20000000005 */
[----:B------:R-:W-:Y:S06]  /*4aa0*/  BRA `(.L_x_15539) ;  /* 0x0000000c00647947 */ /* 0x000fec0003800000 */
.L_x_15535:
        /* <DEDUP_REMOVED lines=9> */
.L_x_15543:
[----:B------:R0:W5:Y:S01]  /*4b40*/  LDG.E.U16 R5, desc[UR36][R2.64] ;  /* 0x0000002402057981 */ /* 0x000162000c1e1500 */
[----:B------:R-:W-:Y:S05]  /*4b50*/  BRA `(.L_x_15539) ;  /* 0x0000000c00387947 */ /* 0x000fea0003800000 */
.L_x_15542:
        /* <DEDUP_REMOVED lines=9> */
.L_x_15545:
[----:B------:R1:W5:Y:S01]  /*4bf0*/  LDG.E.U16 R5, desc[UR36][R2.64] ;  /* 0x0000002402057981 */ /* 0x000362000c1e1500 */
[----:B------:R-:W-:Y:S05]  /*4c00*/  BRA `(.L_x_15539) ;  /* 0x0000000c000c7947 */ /* 0x000fea0003800000 */
.L_x_15544:
        /* <DEDUP_REMOVED lines=9> */
.L_x_15534:
        /* <DEDUP_REMOVED lines=14> */
.L_x_15548:
        /* <DEDUP_REMOVED lines=9> */
.L_x_15547:
        /* <DEDUP_REMOVED lines=27> */
.L_x_15550:
        /* <DEDUP_REMOVED lines=15> */
.L_x_15549:
[----:B------:R-:W2:Y:S02]  /*50b0*/  LDG.E.U16 R0, desc[UR36][R2.64] ;  /* 0x0000002402007981 */ /* 0x000ea4000c1e1500 */
[----:B--2---:R-:W-:-:S05]  /*50c0*/  IMAD.U32 R0, R0, 0x10000, RZ ;  /* 0x0001000000007824 */ /* 0x004fca00078e00ff */
[----:B------:R-:W-:-:S04]  /*50d0*/  F2FP.F16.F32.PACK_AB R0, RZ, R0 ;  /* 0x00000000ff00723e */ /* 0x000fc800000000ff */
[----:B------:R-:W-:Y:S01]  /*50e0*/  PRMT R5, R0, 0x7610, R5 ;  /* 0x0000761000057816 */ /* 0x000fe20000000005 */
[----:B------:R-:W-:Y:S06]  /*50f0*/  BRA `(.L_x_15539) ;  /* 0x0000000400d07947 */ /* 0x000fec0003800000 */
.L_x_15546:
        /* <DEDUP_REMOVED lines=13> */
.L_x_15553:
        /* <DEDUP_REMOVED lines=21> */
.L_x_15557:
[----:B------:R-:W-:Y:S05]  /*5320*/  BSYNC B1 ;  /* 0x0000000000017941 */ /* 0x000fea0003800000 */
.L_x_15556:
[----:B------:R-:W-:Y:S01]  /*5330*/  LEA R3, R0, 0x3b800000, 0x17 ;  /* 0x3b80000000037811 */ /* 0x000fe200078eb8ff */
[----:B------:R-:W-:-:S05]  /*5340*/  IMAD.SHL.U32 R0, R2, 0x100000, RZ ;  /* 0x0010000002007824 */ /* 0x000fca00078e00ff */
[----:B------:R-:W-:-:S07]  /*5350*/  LOP3.LUT R0, R3, R0, R4, 0xfe, !PT ;  /* 0x0000000003007212 */ /* 0x000fce00078efe04 */
.L_x_15555:
[----:B------:R-:W-:Y:S05]  /*5360*/  BSYNC B0 ;  /* 0x0000000000007941 */ /* 0x000fea0003800000 */
.L_x_15554:
[----:B------:R-:W-:-:S04]  /*5370*/  F2FP.F16.F32.PACK_AB R0, RZ, R0 ;  /* 0x00000000ff00723e */ /* 0x000fc800000000ff */
[----:B------:R-:W-:Y:S01]  /*5380*/  PRMT R5, R0, 0x7610, R5 ;  /* 0x0000761000057816 */ /* 0x000fe20000000005 */
[----:B------:R-:W-:Y:S06]  /*5390*/  BRA `(.L_x_15539) ;  /* 0x0000000400287947 */ /* 0x000fec0003800000 */
.L_x_15552:
        /* <DEDUP_REMOVED lines=21> */
.L_x_15561:
[----:B------:R-:W-:Y:S05]  /*54f0*/  BSYNC B1 ;  /* 0x0000000000017941 */ /* 0x000fea0003800000 */
.L_x_15560:
[----:B------:R-:W-:Y:S01]  /*5500*/  LEA R3, R0, 0x37800000, 0x17 ;  /* 0x3780000000037811 */ /* 0x000fe200078eb8ff */
[----:B------:R-:W-:-:S05]  /*5510*/  IMAD.SHL.U32 R0, R2, 0x200000, RZ ;  /* 0x0020000002007824 */ /* 0x000fca00078e00ff */
[----:B------:R-:W-:-:S07]  /*5520*/  LOP3.LUT R0, R3, R0, R4, 0xfe, !PT ;  /* 0x0000000003007212 */ /* 0x000fce00078efe04 */
.L_x_15559:
[----:B------:R-:W-:Y:S05]  /*5530*/  BSYNC B0 ;  /* 0x0000000000007941 */ /* 0x000fea0003800000 */
.L_x_15558:
[----:B------:R-:W-:-:S04]  /*5540*/  F2FP.F16.F32.PACK_AB R0, RZ, R0 ;  /* 0x00000000ff00723e */ /* 0x000fc800000000ff */
[----:B------:R-:W-:Y:S01]  /*5550*/  PRMT R5, R0, 0x7610, R5 ;  /* 0x0000761000057816 */ /* 0x000fe20000000005 */
[----:B------:R-:W-:Y:S06]  /*5560*/  BRA `(.L_x_15539) ;  /* 0x0000000000b47947 */ /* 0x000fec0003800000 */
.L_x_15551:
        /* <DEDUP_REMOVED lines=14> */
.L_x_15565:
[----:B------:R-:W-:Y:S05]  /*5650*/  BSYNC B0 ;  /* 0x0000000000007941 */ /* 0x000fea0003800000 */
.L_x_15564:
[----:B------:R-:W-:-:S04]  /*5660*/  F2FP.F16.F32.PACK_AB R0, RZ, R0 ;  /* 0x00000000ff00723e */ /* 0x000fc800000000ff */
[----:B------:R-:W-:Y:S01]  /*5670*/  PRMT R5, R0, 0x7610, R5 ;  /* 0x0000761000057816 */ /* 0x000fe20000000005 */
[----:B------:R-:W-:Y:S06]  /*5680*/  BRA `(.L_x_15539) ;  /* 0x00000000006c7947 */ /* 0x000fec0003800000 */
.L_x_15538:
        /* <DEDUP_REMOVED lines=16> */
.L_x_15566:
[----:B------:R-:W-:Y:S01]  /*5790*/  PRMT R5, RZ, 0x7610, R5 ;  /* 0x00007610ff057816 */ /* 0x000fe20000000005 */
[----:B------:R-:W-:Y:S06]  /*57a0*/  BRA `(.L_x_15539) ;  /* 0x0000000000247947 */ /* 0x000fec0003800000 */
.L_x_15563:
[----:B------:R-:W2:Y:S02]  /*57b0*/  LDG.E.64 R2, desc[UR36][R2.64] ;  /* 0x0000002402027981 */ /* 0x000ea4000c1e1b00 */
[----:B--2---:R-:W0:Y:S02]  /*57c0*/  I2F.U64 R0, R2 ;  /* 0x0000000200007312 */ /* 0x004e240000301000 */
[----:B0-----:R-:W-:-:S04]  /*57d0*/  F2FP.F16.F32.PACK_AB R0, RZ, R0 ;  /* 0x00000000ff00723e */ /* 0x001fc800000000ff */
[----:B------:R-:W-:Y:S01]  /*57e0*/  PRMT R5, R0, 0x7610, R5 ;  /* 0x0000761000057816 */ /* 0x000fe20000000005 */
[----:B------:R-:W-:Y:S06]  /*57f0*/  BRA `(.L_x_15539) ;  /* 0x0000000000107947 */ /* 0x000fec0003800000 */
.L_x_15562:
[----:B------:R-:W2:Y:S02]  /*5800*/  LDG.E R2, desc[UR36][R2.64] ;  /* 0x0000002402027981 */ /* 0x000ea4000c1e1900 */
[----:B--2---:R-:W-:-:S04]  /*5810*/  I2FP.F32.U32 R0, R2 ;  /* 0x0000000200007245 */ /* 0x004fc80000201000 */
[----:B------:R-:W-:-:S04]  /*5820*/  F2FP.F16.F32.PACK_AB R0, RZ, R0 ;  /* 0x00000000ff00723e */ /* 0x000fc800000000ff */
[----:B------:R-:W-:-:S07]  /*5830*/  PRMT R5, R0, 0x7610, R5 ;  /* 0x0000761000057816 */ /* 0x000fce0000000005 */
.L_x_15539:
[----:B-----5:R-:W-:Y:S01]  /*5840*/  HADD2.F32 R0, -RZ, R5.H0_H0 ;  /* 0x20000005ff007230 */ /* 0x020fe20000004100 */
[----:B------:R-:W2:Y:S04]  /*5850*/  LDC.U8 R6, c[0x0][0x430] ;  /* 0x00010c00ff067b82 */ /* 0x000ea80000000000 */
[----:B------:R-:W-:-:S13]  /*5860*/  FSETP.GTU.FTZ.AND P0, PT, |R0|, +INF , PT ;  /* 0x7f8000000000780b */ /* 0x000fda0003f1c200 */
[----:B01----:R-:W0:Y:S08]  /*5870*/  @!P0 LDC.U16 R2, c[0x0][0x420] ;  /* 0x00010800ff028b82 */ /* 0x003e300000000400 */
[----:B------:R-:W1:Y:S01]  /*5880*/  @!P0 LDC.U16 R4, c[0x0][0x422] ;  /* 0x00010880ff048b82 */ /* 0x000e620000000400 */
[----:B0-----:R-:W-:Y:S01]  /*5890*/  @!P0 HADD2.F32 R3, -RZ, R2.H0_H0 ;  /* 0x20000002ff038230 */ /* 0x001fe20000004100 */
[----:B--2---:R-:W-:-:S04]  /*58a0*/  PRMT R2, R6, 0x9910, RZ ;  /* 0x0000991006027816 */ /* 0x004fc800000000ff */
[----:B------:R-:W-:Y:S02]  /*58b0*/  ISETP.GT.AND P1, PT, R2, 0x9, PT ;  /* 0x000000090200780c */ /* 0x000fe40003f24270 */
[----:B------:R-:W-:Y:S01]  /*58c0*/  @!P0 FMNMX.FTZ R0, R3, R0, !PT ;  /* 0x0000000003008209 */ /* 0x000fe20007810000 */
[----:B-1----:R-:W-:-:S05]  /*58d0*/  @!P0 HADD2.F32 R7, -RZ, R4.H0_H0 ;  /* 0x20000004ff078230 */ /* 0x002fca0000004100 */
        /* <DEDUP_REMOVED lines=16> */
.L_x_15570:
[----:B------:R-:W-:-:S06]  /*59e0*/  HADD2.F32 R3, -RZ, R5.H0_H0 ;  /* 0x20000005ff037230 */ /* 0x000fcc0000004100 */
[----:B------:R-:W0:Y:S02]  /*59f0*/  F2I.S64.TRUNC R2, R3 ;  /* 0x0000000300027311 */ /* 0x000e24000020d900 */
[----:B0-----:R0:W-:Y:S01]  /*5a00*/  STG.E.U8 desc[UR36][R16.64], R2 ;  /* 0x0000000210007986 */ /* 0x0011e2000c101124 */
[----:B------:R-:W-:Y:S05]  /*5a10*/  BRA `(.L_x_15572) ;  /* 0x0000000c00847947 */ /* 0x000fea0003800000 */
.L_x_15569:
        /* <DEDUP_REMOVED lines=10> */
.L_x_15574:
[----:B------:R-:W-:-:S06]  /*5ac0*/  HADD2.F32 R5, -RZ, R5.H0_H0 ;  /* 0x20000005ff057230 */ /* 0x000fcc0000004100 */
[----:B------:R-:W0:Y:S02]  /*5ad0*/  F2I.FTZ.TRUNC.NTZ R5, R5 ;  /* 0x0000000500057305 */ /* 0x000e24000021f100 */
[----:B0-----:R0:W-:Y:S01]  /*5ae0*/  STG.E desc[UR36][R16.64], R5 ;  /* 0x0000000510007986 */ /* 0x0011e2000c101924 */
[----:B------:R-:W-:Y:S05]  /*5af0*/  BRA `(.L_x_15572) ;  /* 0x0000000c004c7947 */ /* 0x000fea0003800000 */
.L_x_15573:
[----:B------:R-:W-:-:S06]  /*5b00*/  HADD2.F32 R5, -RZ, R5.H0_H0 ;  /* 0x20000005ff057230 */ /* 0x000fcc0000004100 */
[----:B------:R-:W0:Y:S02]  /*5b10*/  F2I.FTZ.TRUNC.NTZ R5, R5 ;  /* 0x0000000500057305 */ /* 0x000e24000021f100 */
[----:B0-----:R0:W-:Y:S01]  /*5b20*/  STG.E.U16 desc[UR36][R16.64], R5 ;  /* 0x0000000510007986 */ /* 0x0011e2000c101524 */
[----:B------:R-:W-:Y:S05]  /*5b30*/  BRA `(.L_x_15572) ;  /* 0x0000000c003c7947 */ /* 0x000fea0003800000 */
.L_x_15568:
        /* <DEDUP_REMOVED lines=9> */
.L_x_15576:
[----:B------:R0:W-:Y:S01]  /*5bd0*/  STG.E.U16 desc[UR36][R16.64], R5 ;  /* 0x0000000510007986 */ /* 0x0001e2000c101524 */
[----:B------:R-:W-:Y:S05]  /*5be0*/  BRA `(.L_x_15572) ;  /* 0x0000000c00107947 */ /* 0x000fea0003800000 */
.L_x_15575:
        /* <DEDUP_REMOVED lines=10> */
.L_x_15578:
[----:B------:R-:W-:-:S05]  /*5c90*/  HADD2.F32 R0, -RZ, R5.H0_H0 ;  /* 0x20000005ff007230 */ /* 0x000fca0000004100 */
[----:B------:R-:W-:-:S04]  /*5ca0*/  F2FP.F16.F32.PACK_AB R0, RZ, R0 ;  /* 0x00000000ff00723e */ /* 0x000fc800000000ff */
[----:B------:R-:W-:-:S05]  /*5cb0*/  PRMT R0, R0, 0x5410, RZ ;  /* 0x0000541000007816 */ /* 0x000fca00000000ff */
[----:B------:R0:W-:Y:S01]  /*5cc0*/  STG.E desc[UR36][R16.64], R0 ;  /* 0x0000000010007986 */ /* 0x0001e2000c101924 */
[----:B------:R-:W-:Y:S05]  /*5cd0*/  BRA `(.L_x_15572) ;  /* 0x0000000800d47947 */ /* 0x000fea0003800000 */
.L_x_15577:
[----:B------:R-:W-:-:S05]  /*5ce0*/  HADD2.F32 R2, -RZ, R5.H0_H0 ;  /* 0x20000005ff027230 */ /* 0x000fca0000004100 */
[----:B------:R-:W-:-:S06]  /*5cf0*/  FMUL.FTZ R2, R2, 1 ;  /* 0x3f80000002027820 */ /* 0x000fcc0000410000 */
[----:B------:R-:W0:Y:S02]  /*5d00*/  F2F.F64.F32 R2, R2 ;  /* 0x0000000200027310 */ /* 0x000e240000201800 */
[----:B0-----:R0:W-:Y:S01]  /*5d10*/  STG.E.64 desc[UR36][R16.64], R2 ;  /* 0x0000000210007986 */ /* 0x0011e2000c101b24 */
[----:B------:R-:W-:Y:S05]  /*5d20*/  BRA `(.L_x_15572) ;  /* 0x0000000800c07947 */ /* 0x000fea0003800000 */
.L_x_15567:
        /* <DEDUP_REMOVED lines=13> */
.L_x_15581:
[----:B------:R-:W-:Y:S01]  /*5e00*/  HADD2.F32 R5, -RZ, R5.H0_H0 ;  /* 0x20000005ff057230 */ /* 0x000fe20000004100 */
[----:B------:R-:W-:-:S04]  /*5e10*/  CS2R R6, SRZ ;  /* 0x0000000000067805 */ /* 0x000fc8000001ff00 */
[----:B------:R-:W-:-:S06]  /*5e20*/  FMUL.FTZ R5, R5, 1 ;  /* 0x3f80000005057820 */ /* 0x000fcc0000410000 */
[----:B------:R-:W0:Y:S02]  /*5e30*/  F2F.F64.F32 R4, R5 ;  /* 0x0000000500047310 */ /* 0x000e240000201800 */
[----:B0-----:R0:W-:Y:S01]  /*5e40*/  STG.E.128 desc[UR36][R16.64], R4 ;  /* 0x0000000410007986 */ /* 0x0011e2000c101d24 */
[----:B------:R-:W-:Y:S05]  /*5e50*/  BRA `(.L_x_15572) ;  /* 0x0000000800747947 */ /* 0x000fea0003800000 */
.L_x_15580:
        /* <DEDUP_REMOVED lines=21> */
.L_x_15585:
[----:B------:R-:W-:Y:S05]  /*5fb0*/  BSYNC B0 ;  /* 0x0000000000007941 */ /* 0x000fea0003800000 */
.L_x_15584:
[----:B------:R-:W-:-:S05]  /*5fc0*/  LOP3.LUT R3, R0, R3, RZ, 0xfc, !PT ;  /* 0x0000000300037212 */ /* 0x000fca00078efcff */
[----:B------:R0:W-:Y:S01]  /*5fd0*/  STG.E.U8 desc[UR36][R16.64], R3 ;  /* 0x0000000310007986 */ /* 0x0001e2000c101124 */
[----:B------:R-:W-:Y:S05]  /*5fe0*/  BRA `(.L_x_15572) ;  /* 0x0000000800107947 */ /* 0x000fea0003800000 */
.L_x_15583:
        /* <DEDUP_REMOVED lines=13> */
.L_x_15587:
[----:B------:R-:W-:Y:S01]  /*60c0*/  IMAD.MOV.U32 R0, RZ, RZ, 0x7f ;  /* 0x0000007fff007424 */ /* 0x000fe200078e00ff */
[----:B------:R-:W-:-:S04]  /*60d0*/  ISETP.GT.U32.AND P0, PT, R2, 0x7f800000, PT ;  /* 0x7f8000000200780c */ /* 0x000fc80003f04070 */
[----:B------:R-:W-:-:S09]  /*60e0*/  SEL R0, R0, 0x7c, P0 ;  /* 0x0000007c00007807 */ /* 0x000fd20000000000 */
.L_x_15588:
[----:B------:R-:W-:Y:S05]  /*60f0*/  BSYNC B0 ;  /* 0x0000000000007941 */ /* 0x000fea0003800000 */
.L_x_15586:
[----:B------:R-:W-:-:S04]  /*6100*/  LOP3.LUT R2, R5, 0x80000000, RZ, 0xc0, !PT ;  /* 0x8000000005027812 */ /* 0x000fc800078ec0ff */
[----:B------:R-:W-:-:S04]  /*6110*/  SHF.R.U32.HI R3, RZ, 0x18, R2 ;  /* 0x00000018ff037819 */ /* 0x000fc80000011602 */
[----:B------:R-:W-:-:S05]  /*6120*/  LOP3.LUT R3, R0, R3, RZ, 0xfc, !PT ;  /* 0x0000000300037212 */ /* 0x000fca00078efcff */
[----:B------:R0:W-:Y:S01]  /*6130*/  STG.E.U8 desc[UR36][R16.64], R3 ;  /* 0x0000000310007986 */ /* 0x0001e2000c101124 */
[----:B------:R-:W-:Y:S05]  /*6140*/  BRA `(.L_x_15572) ;  /* 0x0000000400b87947 */ /* 0x000fea0003800000 */
.L_x_15582:
[----:B------:R-:W-:-:S05]  /*6150*/  HADD2.F32 R0, -RZ, R5.H0_H0 ;  /* 0x20000005ff007230 */ /* 0x000fca0000004100 */
[----:B------:R-:W-:-:S05]  /*6160*/  F2FP.BF16.F32.PACK_AB R0, RZ, R0 ;  /* 0x00000000ff00723e */ /* 0x000fca00000010ff */
[----:B------:R0:W-:Y:S01]  /*6170*/  STG.E.U16 desc[UR36][R16.64], R0 ;  /* 0x0000000010007986 */ /* 0x0001e2000c101524 */
[----:B------:R-:W-:Y:S05]  /*6180*/  BRA `(.L_x_15572) ;  /* 0x0000000400a87947 */ /* 0x000fea0003800000 */
.L_x_15579:
        /* <DEDUP_REMOVED lines=12> */
.L_x_15591:
        /* <DEDUP_REMOVED lines=17> */
.L_x_15594:
[----:B------:R-:W-:-:S04]  /*6360*/  LOP3.LUT R2, R5, 0x80000000, RZ, 0xc0, !PT ;  /* 0x8000000005027812 */ /* 0x000fc800078ec0ff */
[----:B------:R-:W-:-:S04]  /*6370*/  SHF.R.U32.HI R3, RZ, 0x18, R2 ;  /* 0x00000018ff037819 */ /* 0x000fc80000011602 */
[----:B------:R-:W-:-:S04]  /*6380*/  LOP3.LUT R0, R0, R3, RZ, 0xfc, !PT ;  /* 0x0000000300007212 */ /* 0x000fc800078efcff */
[----:B------:R-:W-:-:S07]  /*6390*/  PRMT R8, R0, 0x7610, R8 ;  /* 0x0000761000087816 */ /* 0x000fce0000000008 */
.L_x_15593:
[----:B------:R-:W-:Y:S05]  /*63a0*/  BSYNC B0 ;  /* 0x0000000000007941 */ /* 0x000fea0003800000 */
.L_x_15592:
[----:B------:R3:W-:Y:S01]  /*63b0*/  STG.E.U8 desc[UR36][R16.64], R8 ;  /* 0x0000000810007986 */ /* 0x0007e2000c101124 */
[----:B------:R-:W-:Y:S05]  /*63c0*/  BRA `(.L_x_15572) ;  /* 0x0000000400187947 */ /* 0x000fea0003800000 */
.L_x_15590:
        /* <DEDUP_REMOVED lines=17> */
.L_x_15597:
[----:B------:R-:W-:-:S04]  /*64e0*/  LOP3.LUT R2, R5, 0x80000000, RZ, 0xc0, !PT ;  /* 0x8000000005027812 */ /* 0x000fc800078ec0ff */
[----:B------:R-:W-:-:S04]  /*64f0*/  SHF.R.U32.HI R3, RZ, 0x18, R2 ;  /* 0x00000018ff037819 */ /* 0x000fc80000011602 */
[----:B------:R-:W-:-:S04]  /*6500*/  LOP3.LUT R0, R0, R3, RZ, 0xfc, !PT ;  /* 0x0000000300007212 */ /* 0x000fc800078efcff */
[----:B------:R-:W-:-:S07]  /*6510*/  PRMT R8, R0, 0x7610, R8 ;  /* 0x0000761000087816 */ /* 0x000fce0000000008 */
.L_x_15596:
[----:B------:R-:W-:Y:S05]  /*6520*/  BSYNC B0 ;  /* 0x0000000000007941 */ /* 0x000fea0003800000 */
.L_x_15595:
[----:B------:R0:W-:Y:S01]  /*6530*/  STG.E.U8 desc[UR36][R16.64], R8 ;  /* 0x0000000810007986 */ /* 0x0001e2000c101124 */
[----:B------:R-:W-:Y:S05]  /*6540*/  BRA `(.L_x_15572) ;  /* 0x0000000000b87947 */ /* 0x000fea0003800000 */
.L_x_15589:
        /* <DEDUP_REMOVED lines=22> */
.L_x_15571:
        /* <DEDUP_REMOVED lines=16> */
.L_x_15600:
[----:B------:R-:W-:Y:S05]  /*67b0*/  BRA `(.L_x_15572) ;  /* 0x00000000001c7947 */ /* 0x000fea0003800000 */
.L_x_15599:
[----:B------:R-:W-:-:S06]  /*67c0*/  HADD2.F32 R2, -RZ, R5.H0_H0 ;  /* 0x20000005ff027230 */ /* 0x000fcc0000004100 */
[----:B------:R-:W0:Y:S02]  /*67d0*/  F2I.U64.TRUNC R2, R2 ;  /* 0x0000000200027311 */ /* 0x000e24000020d800 */
[----:B0-----:R2:W-:Y:S01]  /*67e0*/  STG.E.64 desc[UR36][R16.64], R2 ;  /* 0x0000000210007986 */ /* 0x0015e2000c101b24 */
[----:B------:R-:W-:Y:S05]  /*67f0*/  BRA `(.L_x_15572) ;  /* 0x00000000000c7947 */ /* 0x000fea0003800000 */
.L_x_15598:
[----:B------:R-:W-:-:S06]  /*6800*/  HADD2.F32 R5, -RZ, R5.H0_H0 ;  /* 0x20000005ff057230 */ /* 0x000fcc0000004100 */
[----:B------:R-:W0:Y:S02]  /*6810*/  F2I.FTZ.U32.TRUNC.NTZ R5, R5 ;  /* 0x0000000500057305 */ /* 0x000e24000021f000 */
[----:B0-----:R0:W-:Y:S02]  /*6820*/  STG.E desc[UR36][R16.64], R5 ;  /* 0x0000000510007986 */ /* 0x0011e4000c101924 */
.L_x_15572:
[----:B------:R-:W-:-:S07]  /*6830*/  VIADD R19, R19, 0x80 ;  /* 0x0000008013137836 */ /* 0x000fce0000000000 */
.L_x_15532:
[----:B------:R-:W-:Y:S05]  /*6840*/  BSYNC B6 ;  /* 0x0000000000067941 */ /* 0x000fea0003800000 */
.L_x_15531:
        /* <DEDUP_REMOVED lines=307> */
.L_x_15603:
        /* <DEDUP_REMOVED lines=23> */
.L_x_15607:
[----:B------:R-:W2:Y:S02]  /*7cf0*/  LDG.E.U8 R2, desc[UR36][R2.64] ;  /* 0x0000002402027981 */ /* 0x000ea4000c1e1100 */
[----:B--2---:R-:W-:-:S04]  /*7d00*/  I2FP.F32.U32 R0, R2 ;  /* 0x0000000200007245 */ /* 0x004fc80000201000 */
[----:B------:R-:W-:-:S04]  /*7d10*/  F2FP.F16.F32.PACK_AB R0, RZ, R0 ;  /* 0x00000000ff00723e */ /* 0x000fc800000000ff */
[----:B------:R-:W-:Y:S01]  /*7d20*/  PRMT R5, R0, 0x7610, R5 ;  /* 0x0000761000057816 */ /* 0x000fe20000000005 */
[----:B------:R-:W-:Y:S06]  /*7d30*/  BRA `(.L_x_15609) ;  /* 0x0000000c00b87947 */ /* 0x000fec0003800000 */
.L_x_15606:
        /* <DEDUP_REMOVED lines=11> */
.L_x_15611:
[----:B------:R-:W2:Y:S02]  /*7df0*/  LDG.E R2, desc[UR36][R2.64] ;  /* 0x0000002402027981 */ /* 0x000ea4000c1e1900 */
[----:B--2---:R-:W-:-:S04]  /*7e00*/  I2FP.F32.S32 R0, R2 ;  /* 0x0000000200007245 */ /* 0x004fc80000201400 */
[----:B------:R-:W-:-:S04]  /*7e10*/  F2FP.F16.F32.PACK_AB R0, RZ, R0 ;  /* 0x00000000ff00723e */ /* 0x000fc800000000ff */
[----:B------:R-:W-:Y:S01]  /*7e20*/  PRMT R5, R0, 0x7610, R5 ;  /* 0x0000761000057816 */ /* 0x000fe20000000005 */
[----:B------:R-:W-:Y:S06]  /*7e30*/  BRA `(.L_x_15609) ;  /* 0x0000000c00787947 */ /* 0x000fec0003800000 */
.L_x_15610:
[----:B------:R-:W2:Y:S02]  /*7e40*/  LDG.E.U16 R2, desc[UR36][R2.64] ;  /* 0x0000002402027981 */ /* 0x000ea4000c1e1500 */
[----:B--2---:R-:W0:Y:S02]  /*7e50*/  I2F.S16 R0, R2 ;  /* 0x0000000200007306 */ /* 0x004e240000101400 */
[----:B0-----:R-:W-:-:S04]  /*7e60*/  F2FP.F16.F32.PACK_AB R0, RZ, R0 ;  /* 0x00000000ff00723e */ /* 0x001fc800000000ff */
[----:B------:R-:W-:Y:S01]  /*7e70*/  PRMT R5, R0, 0x7610, R5 ;  /* 0x0000761000057816 */ /* 0x000fe20000000005 */
[----:B------:R-:W-:Y:S06]  /*7e80*/  BRA `(.L_x_15609) ;  /* 0x0000000c00647947 */ /* 0x000fec0003800000 */
.L_x_15605:
        /* <DEDUP_REMOVED lines=9> */
.L_x_15613:
[----:B------:R1:W5:Y:S01]  /*7f20*/  LDG.E.U16 R5, desc[UR36][R2.64] ;  /* 0x0000002402057981 */ /* 0x000362000c1e1500 */
[----:B------:R-:W-:Y:S05]  /*7f30*/  BRA `(.L_x_15609) ;  /* 0x0000000c00387947 */ /* 0x000fea0003800000 */
.L_x_15612:
        /* <DEDUP_REMOVED lines=9> */
.L_x_15615:
[----:B------:R0:W5:Y:S01]  /*7fd0*/  LDG.E.U16 R5, desc[UR36][R2.64] ;  /* 0x0000002402057981 */ /* 0x000162000c1e1500 */
[----:B------:R-:W-:Y:S05]  /*7fe0*/  BRA `(.L_x_15609) ;  /* 0x0000000c000c7947 */ /* 0x000fea0003800000 */
.L_x_15614:
        /* <DEDUP_REMOVED lines=9> */
.L_x_15604:
        /* <DEDUP_REMOVED lines=14> */
.L_x_15618:
        /* <DEDUP_REMOVED lines=9> */
.L_x_15617:
        /* <DEDUP_REMOVED lines=27> */
.L_x_15620:
        /* <DEDUP_REMOVED lines=15> */
.L_x_15619:
[----:B------:R-:W2:Y:S02]  /*8490*/  LDG.E.U16 R0, desc[UR36][R2.64] ;  /* 0x0000002402007981 */ /* 0x000ea4000c1e1500 */
[----:B--2---:R-:W-:-:S05]  /*84a0*/  IMAD.U32 R0, R0, 0x10000, RZ ;  /* 0x0001000000007824 */ /* 0x004fca00078e00ff */
[----:B------:R-:W-:-:S04]  /*84b0*/  F2FP.F16.F32.PACK_AB R0, RZ, R0 ;  /* 0x00000000ff00723e */ /* 0x000fc800000000ff */
[----:B------:R-:W-:Y:S01]  /*84c0*/  PRMT R5, R0, 0x7610, R5 ;  /* 0x0000761000057816 */ /* 0x000fe20000000005 */
[----:B------:R-:W-:Y:S06]  /*84d0*/  BRA `(.L_x_15609) ;  /* 0x0000000400d07947 */ /* 0x000fec0003800000 */
.L_x_15616:
        /* <DEDUP_REMOVED lines=13> */
.L_x_15623:
        /* <DEDUP_REMOVED lines=21> */
.L_x_15627:
[----:B------:R-:W-:Y:S05]  /*8700*/  BSYNC B1 ;  /* 0x0000000000017941 */ /* 0x000fea0003800000 */
.L_x_15626:
[----:B------:R-:W-:Y:S01]  /*8710*/  LEA R3, R0, 0x3b800000, 0x17 ;  /* 0x3b80000000037811 */ /* 0x000fe200078eb8ff */
[----:B------:R-:W-:-:S05]  /*8720*/  IMAD.SHL.U32 R0, R2, 0x100000, RZ ;  /* 0x0010000002007824 */ /* 0x000fca00078e00ff */
[----:B------:R-:W-:-:S07]  /*8730*/  LOP3.LUT R0, R3, R0, R4, 0xfe, !PT ;  /* 0x0000000003007212 */ /* 0x000fce00078efe04 */
.L_x_15625:
[----:B------:R-:W-:Y:S05]  /*8740*/  BSYNC B0 ;  /* 0x0000000000007941 */ /* 0x000fea0003800000 */
.L_x_15624:
[----:B------:R-:W-:-:S04]  /*8750*/  F2FP.F16.F32.PACK_AB R0, RZ, R0 ;  /* 0x00000000ff00723e */ /* 0x000fc800000000ff */
[----:B------:R-:W-:Y:S01]  /*8760*/  PRMT R5, R0, 0x7610, R5 ;  /* 0x0000761000057816 */ /* 0x000fe20000000005 */
[----:B------:R-:W-:Y:S06]  /*8770*/  BRA `(.L_x_15609) ;  /* 0x0000000400287947 */ /* 0x000fec0003800000 */
.L_x_15622:
        /* <DEDUP_REMOVED lines=21> */
.L_x_15631:
[----:B------:R-:W-:Y:S05]  /*88d0*/  BSYNC B1 ;  /* 0x0000000000017941 */ /* 0x000fea0003800000 */
.L_x_15630:
[----:B------:R-:W-:Y:S01]  /*88e0*/  LEA R3, R0, 0x37800000, 0x17 ;  /* 0x3780000000037811 */ /* 0x000fe200078eb8ff */
[----:B------:R-:W-:-:S05]  /*88f0*/  IMAD.SHL.U32 R0, R2, 0x200000, RZ ;  /* 0x0020000002007824 */ /* 0x000fca00078e00ff */
[----:B------:R-:W-:-:S07]  /*8900*/  LOP3.LUT R0, R3, R0, R4, 0xfe, !PT ;  /* 0x0000000003007212 */ /* 0x000fce00078efe04 */
.L_x_15629:
[----:B------:R-:W-:Y:S05]  /*8910*/  BSYNC B0 ;  /* 0x0000000000007941 */ /* 0x000fea0003800000 */
.L_x_15628:
[----:B------:R-:W-:-:S04]  /*8920*/  F2FP.F16.F32.PACK_AB R0, RZ, R0 ;  /* 0x00000000ff00723e */ /* 0x000fc800000000ff */
[----:B------:R-:W-:Y:S01]  /*8930*/  PRMT R5, R0, 0x7610, R5 ;  /* 0x0000761000057816 */ /* 0x000fe20000000005 */
[----:B------:R-:W-:Y:S06]  /*8940*/  BRA `(.L_x_15609) ;  /* 0x0000000000b47947 */ /* 0x000fec0003800000 */
.L_x_15621:
        /* <DEDUP_REMOVED lines=14> */
.L_x_15635:
[----:B------:R-:W-:Y:S05]  /*8a30*/  BSYNC B0 ;  /* 0x0000000000007941 */ /* 0x000fea0003800000 */
.L_x_15634:
[----:B------:R-:W-:-:S04]  /*8a40*/  F2FP.F16.F32.PACK_AB R0, RZ, R0 ;  /* 0x00000000ff00723e */ /* 0x000fc800000000ff */
[----:B------:R-:W-:Y:S01]  /*8a50*/  PRMT R5, R0, 0x7610, R5 ;  /* 0x0000761000057816 */ /* 0x000fe20000000005 */
[----:B------:R-:W-:Y:S06]  /*8a60*/  BRA `(.L_x_15609) ;  /* 0x00000000006c7947 */ /* 0x000fec0003800000 */
.L_x_15608:
        /* <DEDUP_REMOVED lines=16> */
.L_x_15636:
[----:B------:R-:W-:Y:S01]  /*8b70*/  PRMT R5, RZ, 0x7610, R5 ;  /* 0x00007610ff057816 */ /* 0x000fe20000000005 */
[----:B------:R-:W-:Y:S06]  /*8b80*/  BRA `(.L_x_15609) ;  /* 0x0000000000247947 */ /* 0x000fec0003800000 */
.L_x_15633:
[----:B------:R-:W2:Y:S02]  /*8b90*/  LDG.E.64 R2, desc[UR36][R2.64] ;  /* 0x0000002402027981 */ /* 0x000ea4000c1e1b00 */
[----:B--2---:R-:W0:Y:S02]  /*8ba0*/  I2F.U64 R0, R2 ;  /* 0x0000000200007312 */ /* 0x004e240000301000 */
[----:B0-----:R-:W-:-:S04]  /*8bb0*/  F2FP.F16.F32.PACK_AB R0, RZ, R0 ;  /* 0x00000000ff00723e */ /* 0x001fc800000000ff */
[----:B------:R-:W-:Y:S01]  /*8bc0*/  PRMT R5, R0, 0x7610, R5 ;  /* 0x0000761000057816 */ /* 0x000fe20000000005 */
[----:B------:R-:W-:Y:S06]  /*8bd0*/  BRA `(.L_x_15609) ;  /* 0x0000000000107947 */ /* 0x000fec0003800000 */
.L_x_15632:
[----:B------:R-:W2:Y:S02]  /*8be0*/  LDG.E R2, desc[UR36][R2.64] ;  /* 0x0000002402027981 */ /* 0x000ea4000c1e1900 */
[----:B--2---:R-:W-:-:S04]  /*8bf0*/  I2FP.F32.U32 R0, R2 ;  /* 0x0000000200007245 */ /* 0x004fc80000201000 */
[----:B------:R-:W-:-:S04]  /*8c00*/  F2FP.F16.F32.PACK_AB R0, RZ, R0 ;  /* 0x00000000ff00723e */ /* 0x000fc800000000ff */
[----:B------:R-:W-:-:S07]  /*8c10*/  PRMT R5, R0, 0x7610, R5 ;  /* 0x0000761000057816 */ /* 0x000fce0000000005 */
.L_x_15609:
        /* <DEDUP_REMOVED lines=26> */
.L_x_15640:
[----:B------:R-:W-:-:S06]  /*8dc0*/  HADD2.F32 R3, -RZ, R5.H0_H0 ;  /* 0x20000005ff037230 */ /* 0x000fcc0000004100 */
[----:B------:R-:W0:Y:S02]  /*8dd0*/  F2I.S64.TRUNC R2, R3 ;  /* 0x0000000300027311 */ /* 0x000e24000020d900 */
[----:B0-----:R3:W-:Y:S01]  /*8de0*/  STG.E.U8 desc[UR36][R16.64], R2 ;  /* 0x0000000210007986 */ /* 0x0017e2000c101124 */
[----:B------:R-:W-:Y:S05]  /*8df0*/  BRA `(.L_x_15642) ;  /* 0x0000000c00847947 */ /* 0x000fea0003800000 */
.L_x_15639:
        /* <DEDUP_REMOVED lines=10> */
.L_x_15644:
[----:B------:R-:W-:-:S06]  /*8ea0*/  HADD2.F32 R5, -RZ, R5.H0_H0 ;  /* 0x20000005ff057230 */ /* 0x000fcc0000004100 */
[----:B------:R-:W0:Y:S02]  /*8eb0*/  F2I.FTZ.TRUNC.NTZ R5, R5 ;  /* 0x0000000500057305 */ /* 0x000e24000021f100 */
[----:B0-----:R2:W-:Y:S01]  /*8ec0*/  STG.E desc[UR36][R16.64], R5 ;  /* 0x0000000510007986 */ /* 0x0015e2000c101924 */
[----:B------:R-:W-:Y:S05]  /*8ed0*/  BRA `(.L_x_15642) ;  /* 0x0000000c004c7947 */ /* 0x000fea0003800000 */
.L_x_15643:
[----:B------:R-:W-:-:S06]  /*8ee0*/  HADD2.F32 R5, -RZ, R5.H0_H0 ;  /* 0x20000005ff057230 */ /* 0x000fcc0000004100 */
[----:B------:R-:W0:Y:S02]  /*8ef0*/  F2I.FTZ.TRUNC.NTZ R5, R5 ;  /* 0x0000000500057305 */ /* 0x000e24000021f100 */
[----:B0-----:R0:W-:Y:S01]  /*8f00*/  STG.E.U16 desc[UR36][R16.64], R5 ;  /* 0x0000000510007986 */ /* 0x0011e2000c101524 */
[----:B------:R-:W-:Y:S05]  /*8f10*/  BRA `(.L_x_15642) ;  /* 0x0000000c003c7947 */ /* 0x000fea0003800000 */
.L_x_15638:
        /* <DEDUP_REMOVED lines=9> */
.L_x_15646:
[----:B------:R0:W-:Y:S01]  /*8fb0*/  STG.E.U16 desc[UR36][R16.64], R5 ;  /* 0x0000000510007986 */ /* 0x0001e2000c101524 */
[----:B------:R-:W-:Y:S05]  /*8fc0*/  BRA `(.L_x_15642) ;  /* 0x0000000c00107947 */ /* 0x000fea0003800000 */
.L_x_15645:
        /* <DEDUP_REMOVED lines=10> */
.L_x_15648:
[----:B------:R-:W-:-:S05]  /*9070*/  HADD2.F32 R0, -RZ, R5.H0_H0 ;  /* 0x20000005ff007230 */ /* 0x000fca0000004100 */
[----:B------:R-:W-:-:S04]  /*9080*/  F2FP.F16.F32.PACK_AB R0, RZ, R0 ;  /* 0x00000000ff00723e */ /* 0x000fc800000000ff */
[----:B------:R-:W-:-:S05]  /*9090*/  PRMT R0, R0, 0x5410, RZ ;  /* 0x0000541000007816 */ /* 0x000fca00000000ff */
[----:B------:R0:W-:Y:S01]  /*90a0*/  STG.E desc[UR36][R16.64], R0 ;  /* 0x0000000010007986 */ /* 0x0001e2000c101924 */
[----:B------:R-:W-:Y:S05]  /*90b0*/  BRA `(.L_x_15642) ;  /* 0x0000000800d47947 */ /* 0x000fea0003800000 */
.L_x_15647:
[----:B------:R-:W-:-:S05]  /*90c0*/  HADD2.F32 R2, -RZ, R5.H0_H0 ;  /* 0x20000005ff027230 */ /* 0x000fca0000004100 */
[----:B------:R-:W-:-:S06]  /*90d0*/  FMUL.FTZ R2, R2, 1 ;  /* 0x3f80000002027820 */ /* 0x000fcc0000410000 */
[----:B------:R-:W0:Y:S02]  /*90e0*/  F2F.F64.F32 R2, R2 ;  /* 0x0000000200027310 */ /* 0x000e240000201800 */
[----:B0-----:R0:W-:Y:S01]  /*90f0*/  STG.E.64 desc[UR36][R16.64], R2 ;  /* 0x0000000210007986 */ /* 0x0011e2000c101b24 */
[----:B------:R-:W-:Y:S05]  /*9100*/  BRA `(.L_x_15642) ;  /* 0x0000000800c07947 */ /* 0x000fea0003800000 */
.L_x_15637:
        /* <DEDUP_REMOVED lines=13> */
.L_x_15651:
[----:B------:R-:W-:Y:S01]  /*91e0*/  HADD2.F32 R5, -RZ, R5.H0_H0 ;  /* 0x20000005ff057230 */ /* 0x000fe20000004100 */
[----:B------:R-:W-:-:S04]  /*91f0*/  CS2R R6, SRZ ;  /* 0x0000000000067805 */ /* 0x000fc8000001ff00 */
[----:B------:R-:W-:-:S06]  /*9200*/  FMUL.FTZ R5, R5, 1 ;  /* 0x3f80000005057820 */ /* 0x000fcc0000410000 */
[----:B------:R-:W0:Y:S02]  /*9210*/  F2F.F64.F32 R4, R5 ;  /* 0x0000000500047310 */ /* 0x000e240000201800 */
[----:B0-----:R0:W-:Y:S01]  /*9220*/  STG.E.128 desc[UR36][R16.64], R4 ;  /* 0x0000000410007986 */ /* 0x0011e2000c101d24 */
[----:B------:R-:W-:Y:S05]  /*9230*/  BRA `(.L_x_15642) ;  /* 0x0000000800747947 */ /* 0x000fea0003800000 */
.L_x_15650:
        /* <DEDUP_REMOVED lines=21> */
.L_x_15655:
[----:B------:R-:W-:Y:S05]  /*9390*/  BSYNC B0 ;  /* 0x0000000000007941 */ /* 0x000fea0003800000 */
.L_x_15654:
[----:B------:R-:W-:-:S05]  /*93a0*/  LOP3.LUT R3, R0, R3, RZ, 0xfc, !PT ;  /* 0x0000000300037212 */ /* 0x000fca00078efcff */
[----:B------:R0:W-:Y:S01]  /*93b0*/  STG.E.U8 desc[UR36][R16.64], R3 ;  /* 0x0000000310007986 */ /* 0x0001e2000c101124 */
[----:B------:R-:W-:Y:S05]  /*93c0*/  BRA `(.L_x_15642) ;  /* 0x0000000800107947 */ /* 0x000fea0003800000 */
.L_x_15653:
        /* <DEDUP_REMOVED lines=13> */
.L_x_15657:
[----:B------:R-:W-:Y:S01]  /*94a0*/  IMAD.MOV.U32 R0, RZ, RZ, 0x7f ;  /* 0x0000007fff007424 */ /* 0x000fe200078e00ff */
[----:B------:R-:W-:-:S04]  /*94b0*/  ISETP.GT.U32.AND P0, PT, R2, 0x7f800000, PT ;  /* 0x7f8000000200780c */ /* 0x000fc80003f04070 */
[----:B------:R-:W-:-:S09]  /*94c0*/  SEL R0, R0, 0x7c, P0 ;  /* 0x0000007c00007807 */ /* 0x000fd20000000000 */
.L_x_15658:
[----:B------:R-:W-:Y:S05]  /*94d0*/  BSYNC B0 ;  /* 0x0000000000007941 */ /* 0x000fea0003800000 */
.L_x_15656:
[----:B------:R-:W-:-:S04]  /*94e0*/  LOP3.LUT R2, R5, 0x80000000, RZ, 0xc0, !PT ;  /* 0x8000000005027812 */ /* 0x000fc800078ec0ff */
[----:B------:R-:W-:-:S04]  /*94f0*/  SHF.R.U32.HI R3, RZ, 0x18, R2 ;  /* 0x00000018ff037819 */ /* 0x000fc80000011602 */
[----:B------:R-:W-:-:S05]  /*9500*/  LOP3.LUT R3, R0, R3, RZ, 0xfc, !PT ;  /* 0x0000000300037212 */ /* 0x000fca00078efcff */
[----:B------:R0:W-:Y:S01]  /*9510*/  STG.E.U8 desc[UR36][R16.64], R3 ;  /* 0x0000000310007986 */ /* 0x0001e2000c101124 */
[----:B------:R-:W-:Y:S05]  /*9520*/  BRA `(.L_x_15642) ;  /* 0x0000000400b87947 */ /* 0x000fea0003800000 */
.L_x_15652:
[----:B------:R-:W-:-:S05]  /*9530*/  HADD2.F32 R0, -RZ, R5.H0_H0 ;  /* 0x20000005ff007230 */ /* 0x000fca0000004100 */
[----:B------:R-:W-:-:S05]  /*9540*/  F2FP.BF16.F32.PACK_AB R0, RZ, R0 ;  /* 0x00000000ff00723e */ /* 0x000fca00000010ff */
[----:B------:R0:W-:Y:S01]  /*9550*/  STG.E.U16 desc[UR36][R16.64], R0 ;  /* 0x0000000010007986 */ /* 0x0001e2000c101524 */
[----:B------:R-:W-:Y:S05]  /*9560*/  BRA `(.L_x_15642) ;  /* 0x0000000400a87947 */ /* 0x000fea0003800000 */
.L_x_15649:
        /* <DEDUP_REMOVED lines=12> */
.L_x_15661:
        /* <DEDUP_REMOVED lines=17> */
.L_x_15664:
[----:B------:R-:W-:-:S04]  /*9740*/  LOP3.LUT R2, R5, 0x80000000, RZ, 0xc0, !PT ;  /* 0x8000000005027812 */ /* 0x000fc800078ec0ff */
[----:B------:R-:W-:-:S04]  /*9750*/  SHF.R.U32.HI R3, RZ, 0x18, R2 ;  /* 0x00000018ff037819 */ /* 0x000fc80000011602 */
[----:B------:R-:W-:-:S04]  /*9760*/  LOP3.LUT R0, R0, R3, RZ, 0xfc, !PT ;  /* 0x0000000300007212 */ /* 0x000fc800078efcff */
[----:B------:R-:W-:-:S07]  /*9770*/  PRMT R8, R0, 0x7610, R8 ;  /* 0x0000761000087816 */ /* 0x000fce0000000008 */
.L_x_15663:
[----:B------:R-:W-:Y:S05]  /*9780*/  BSYNC B0 ;  /* 0x0000000000007941 */ /* 0x000fea0003800000 */
.L_x_15662:
[----:B------:R0:W-:Y:S01]  /*9790*/  STG.E.U8 desc[UR36][R16.64], R8 ;  /* 0x0000000810007986 */ /* 0x0001e2000c101124 */
[----:B------:R-:W-:Y:S05]  /*97a0*/  BRA `(.L_x_15642) ;  /* 0x0000000400187947 */ /* 0x000fea0003800000 */
.L_x_15660:
        /* <DEDUP_REMOVED lines=17> */
.L_x_15667:
[----:B------:R-:W-:-:S04]  /*98c0*/  LOP3.LUT R2, R5, 0x80000000, RZ, 0xc0, !PT ;  /* 0x8000000005027812 */ /* 0x000fc800078ec0ff */
[----:B------:R-:W-:-:S04]  /*98d0*/  SHF.R.U32.HI R3, RZ, 0x18, R2 ;  /* 0x00000018ff037819 */ /* 0x000fc80000011602 */
[----:B------:R-:W-:-:S04]  /*98e0*/  LOP3.LUT R0, R0, R3, RZ, 0xfc, !PT ;  /* 0x0000000300007212 */ /* 0x000fc800078efcff */
[----:B------:R-:W-:-:S07]  /*98f0*/  PRMT R8, R0, 0x7610, R8 ;  /* 0x0000761000087816 */ /* 0x000fce0000000008 */
.L_x_15666:
[----:B------:R-:W-:Y:S05]  /*9900*/  BSYNC B0 ;  /* 0x0000000000007941 */ /* 0x000fea0003800000 */
.L_x_15665:
[----:B------:R0:W-:Y:S01]  /*9910*/  STG.E.U8 desc[UR36][R16.64], R8 ;  /* 0x0000000810007986 */ /* 0x0001e2000c101124 */
[----:B------:R-:W-:Y:S05]  /*9920*/  BRA `(.L_x_15642) ;  /* 0x0000000000b87947 */ /* 0x000fea0003800000 */
.L_x_15659:
        /* <DEDUP_REMOVED lines=22> */
.L_x_15641:
        /* <DEDUP_REMOVED lines=16> */
.L_x_15670:
[----:B------:R-:W-:Y:S05]  /*9b90*/  BRA `(.L_x_15642) ;  /* 0x00000000001c7947 */ /* 0x000fea0003800000 */
.L_x_15669:
[----:B------:R-:W-:-:S06]  /*9ba0*/  HADD2.F32 R2, -RZ, R5.H0_H0 ;  /* 0x20000005ff027230 */ /* 0x000fcc0000004100 */
[----:B------:R-:W0:Y:S02]  /*9bb0*/  F2I.U64.TRUNC R2, R2 ;  /* 0x0000000200027311 */ /* 0x000e24000020d800 */
[----:B0-----:R0:W-:Y:S01]  /*9bc0*/  STG.E.64 desc[UR36][R16.64], R2 ;  /* 0x0000000210007986 */ /* 0x0011e2000c101b24 */
[----:B------:R-:W-:Y:S05]  /*9bd0*/  BRA `(.L_x_15642) ;  /* 0x00000000000c7947 */ /* 0x000fea0003800000 */
.L_x_15668:
[----:B------:R-:W-:-:S06]  /*9be0*/  HADD2.F32 R5, -RZ, R5.H0_H0 ;  /* 0x20000005ff057230 */ /* 0x000fcc0000004100 */
[----:B------:R-:W0:Y:S02]  /*9bf0*/  F2I.FTZ.U32.TRUNC.NTZ R5, R5 ;  /* 0x0000000500057305 */ /* 0x000e24000021f000 */
[----:B0-----:R0:W-:Y:S02]  /*9c00*/  STG.E desc[UR36][R16.64], R5 ;  /* 0x0000000510007986 */ /* 0x0011e4000c101924 */
.L_x_15642:
[----:B------:R-:W-:-:S07]  /*9c10*/  VIADD R19, R19, 0x80 ;  /* 0x0000008013137836 */ /* 0x000fce0000000000 */
.L_x_15602:
[----:B------:R-:W-:Y:S05]  /*9c20*/  BSYNC B6 ;  /* 0x0000000000067941 */ /* 0x000fea0003800000 */
.L_x_15601:
        /* <DEDUP_REMOVED lines=306> */
.L_x_15671:
        /* <DEDUP_REMOVED lines=23> */
.L_x_15675:
[----:B------:R-:W2:Y:S02]  /*b0c0*/  LDG.E.U8 R2, desc[UR36][R2.64] ;  /* 0x0000002402027981 */ /* 0x000ea4000c1e1100 */
[----:B--2---:R-:W-:-:S04]  /*b0d0*/  I2FP.F32.U32 R0, R2 ;  /* 0x0000000200007245 */ /* 0x004fc80000201000 */
[----:B------:R-:W-:-:S04]  /*b0e0*/  F2FP.F16.F32.PACK_AB R0, RZ, R0 ;  /* 0x00000000ff00723e */ /* 0x000fc800000000ff */
[----:B------:R-:W-:Y:S01]  /*b0f0*/  PRMT R5, R0, 0x7610, R5 ;  /* 0x0000761000057816 */ /* 0x000fe20000000005 */
[----:B------:R-:W-:Y:S06]  /*b100*/  BRA `(.L_x_15677) ;  /* 0x0000000c00b87947 */ /* 0x000fec0003800000 */
.L_x_15674:
        /* <DEDUP_REMOVED lines=11> */
.L_x_15679:
[----:B------:R-:W2:Y:S02]  /*b1c0*/  LDG.E R2, desc[UR36][R2.64] ;  /* 0x0000002402027981 */ /* 0x000ea4000c1e1900 */
[----:B--2---:R-:W-:-:S04]  /*b1d0*/  I2FP.F32.S32 R0, R2 ;  /* 0x0000000200007245 */ /* 0x004fc80000201400 */
[----:B------:R-:W-:-:S04]  /*b1e0*/  F2FP.F16.F32.PACK_AB R0, RZ, R0 ;  /* 0x00000000ff00723e */ /* 0x000fc800000000ff */
[----:B------:R-:W-:Y:S01]  /*b1f0*/  PRMT R5, R0, 0x7610, R5 ;  /* 0x0000761000057816 */ /* 0x000fe20000000005 */
[----:B------:R-:W-:Y:S06]  /*b200*/  BRA `(.L_x_15677) ;  /* 0x0000000c00787947 */ /* 0x000fec0003800000 */
.L_x_15678:
[----:B------:R-:W2:Y:S02]  /*b210*/  LDG.E.U16 R2, desc[UR36][R2.64] ;  /* 0x0000002402027981 */ /* 0x000ea4000c1e1500 */
[----:B--2---:R-:W0:Y:S02]  /*b220*/  I2F.S16 R0, R2 ;  /* 0x0000000200007306 */ /* 0x004e240000101400 */
[----:B0-----:R-:W-:-:S04]  /*b230*/  F2FP.F16.F32.PACK_AB R0, RZ, R0 ;  /* 0x00000000ff00723e */ /* 0x001fc800000000ff */
[----:B------:R-:W-:Y:S01]  /*b240*/  PRMT R5, R0, 0x7610, R5 ;  /* 0x0000761000057816 */ /* 0x000fe20000000005 */
[----:B------:R-:W-:Y:S06]  /*b250*/  BRA `(.L_x_15677) ;  /* 0x0000000c00647947 */ /* 0x000fec0003800000 */
.L_x_15673:
        /* <DEDUP_REMOVED lines=9> */
.L_x_15681:
[----:B------:R1:W5:Y:S01]  /*b2f0*/  LDG.E.U16 R5, desc[UR36][R2.64] ;  /* 0x0000002402057981 */ /* 0x000362000c1e1500 */
[----:B------:R-:W-:Y:S05]  /*b300*/  BRA `(.L_x_15677) ;  /* 0x0000000c00387947 */ /* 0x000fea0003800000 */
.L_x_15680:
        /* <DEDUP_REMOVED lines=9> */
.L_x_15683:
[----:B------:R0:W5:Y:S01]  /*b3a0*/  LDG.E.U16 R5, desc[UR36][R2.64] ;  /* 0x0000002402057981 */ /* 0x000162000c1e1500 */
[----:B------:R-:W-:Y:S05]  /*b3b0*/  BRA `(.L_x_15677) ;  /* 0x0000000c000c7947 */ /* 0x000fea0003800000 */
.L_x_15682:
        /* <DEDUP_REMOVED lines=9> */
.L_x_15672:
        /* <DEDUP_REMOVED lines=14> */
.L_x_15686:
        /* <DEDUP_REMOVED lines=9> */
.L_x_15685:
        /* <DEDUP_REMOVED lines=27> */
.L_x_15688:
        /* <DEDUP_REMOVED lines=15> */
.L_x_15687:
[----:B------:R-:W2:Y:S02]  /*b860*/  LDG.E.U16 R0, desc[UR36][R2.64] ;  /* 0x0000002402007981 */ /* 0x000ea4000c1e1500 */
[----:B--2---:R-:W-:-:S05]  /*b870*/  IMAD.U32 R0, R0, 0x10000, RZ ;  /* 0x0001000000007824 */ /* 0x004fca00078e00ff */
[----:B------:R-:W-:-:S04]  /*b880*/  F2FP.F16.F32.PACK_AB R0, RZ, R0 ;  /* 0x00000000ff00723e */ /* 0x000fc800000000ff */
[----:B------:R-:W-:Y:S01]  /*b890*/  PRMT R5, R0, 0x7610, R5 ;  /* 0x0000761000057816 */ /* 0x000fe20000000005 */
[----:B------:R-:W-:Y:S06]  /*b8a0*/  BRA `(.L_x_15677) ;  /* 0x0000000400d07947 */ /* 0x000fec0003800000 */
.L_x_15684:
        /* <DEDUP_REMOVED lines=13> */
.L_x_15691:
        /* <DEDUP_REMOVED lines=21> */
.L_x_15695:
[----:B------:R-:W-:Y:S05]  /*bad0*/  BSYNC B1 ;  /* 0x0000000000017941 */ /* 0x000fea0003800000 */
.L_x_15694:
[----:B------:R-:W-:Y:S01]  /*bae0*/  LEA R3, R0, 0x3b800000, 0x17 ;  /* 0x3b80000000037811 */ /* 0x000fe200078eb8ff */
[----:B------:R-:W-:-:S05]  /*baf0*/  IMAD.SHL.U32 R0, R2, 0x100000, RZ ;  /* 0x0010000002007824 */ /* 0x000fca00078e00ff */
[----:B------:R-:W-:-:S07]  /*bb00*/  LOP3.LUT R0, R3, R0, R4, 0xfe, !PT ;  /* 0x0000000003007212 */ /* 0x000fce00078efe04 */
.L_x_15693:
[----:B------:R-:W-:Y:S05]  /*bb10*/  BSYNC B0 ;  /* 0x0000000000007941 */ /* 0x000fea0003800000 */
.L_x_15692:
[----:B------:R-:W-:-:S04]  /*bb20*/  F2FP.F16.F32.PACK_AB R0, RZ, R0 ;  /* 0x00000000ff00723e */ /* 0x000fc800000000ff */
[----:B------:R-:W-:Y:S01]  /*bb30*/  PRMT R5, R0, 0x7610, R5 ;  /* 0x0000761000057816 */ /* 0x000fe20000000005 */
[----:B------:R-:W-:Y:S06]  /*bb40*/  BRA `(.L_x_15677) ;  /* 0x0000000400287947 */ /* 0x000fec0003800000 */
.L_x_15690:
        /* <DEDUP_REMOVED lines=21> */
.L_x_15699:
[----:B------:R-:W-:Y:S05]  /*bca0*/  BSYNC B1 ;  /* 0x0000000000017941 */ /* 0x000fea0003800000 */
.L_x_15698:
[----:B------:R-:W-:Y:S01]  /*bcb0*/  LEA R3, R0, 0x37800000, 0x17 ;  /* 0x3780000000037811 */ /* 0x000fe200078eb8ff */
[----:B------:R-:W-:-:S05]  /*bcc0*/  IMAD.SHL.U32 R0, R2, 0x200000, RZ ;  /* 0x0020000002007824 */ /* 0x000fca00078e00ff */
[----:B------:R-:W-:-:S07]  /*bcd0*/  LOP3.LUT R0, R3, R0, R4, 0xfe, !PT ;  /* 0x0000000003007212 */ /* 0x000fce00078efe04 */
.L_x_15697:
[----:B------:R-:W-:Y:S05]  /*bce0*/  BSYNC B0 ;  /* 0x0000000000007941 */ /* 0x000fea0003800000 */
.L_x_15696:
[----:B------:R-:W-:-:S04]  /*bcf0*/  F2FP.F16.F32.PACK_AB R0, RZ, R0 ;  /* 0x00000000ff00723e */ /* 0x000fc800000000ff */
[----:B------:R-:W-:Y:S01]  /*bd00*/  PRMT R5, R0, 0x7610, R5 ;  /* 0x0000761000057816 */ /* 0x000fe20000000005 */
[----:B------:R-:W-:Y:S06]  /*bd10*/  BRA `(.L_x_15677) ;  /* 0x0000000000b47947 */ /* 0x000fec0003800000 */
.L_x_15689:
        /* <DEDUP_REMOVED lines=14> */
.L_x_15703:
[----:B------:R-:W-:Y:S05]  /*be00*/  BSYNC B0 ;  /* 0x0000000000007941 */ /* 0x000fea0003800000 */
.L_x_15702:
[----:B------:R-:W-:-:S04]  /*be10*/  F2FP.F16.F32.PACK_AB R0, RZ, R0 ;  /* 0x00000000ff00723e */ /* 0x000fc800000000ff */
[----:B------:R-:W-:Y:S01]  /*be20*/  PRMT R5, R0, 0x7610, R5 ;  /* 0x0000761000057816 */ /* 0x000fe20000000005 */
[----:B------:R-:W-:Y:S06]  /*be30*/  BRA `(.L_x_15677) ;  /* 0x00000000006c7947 */ /* 0x000fec0003800000 */
.L_x_15676:
        /* <DEDUP_REMOVED lines=16> */
.L_x_15704:
[----:B------:R-:W-:Y:S01]  /*bf40*/  PRMT R5, RZ, 0x7610, R5 ;  /* 0x00007610ff057816 */ /* 0x000fe20000000005 */
[----:B------:R-:W-:Y:S06]  /*bf50*/  BRA `(.L_x_15677) ;  /* 0x0000000000247947 */ /* 0x000fec0003800000 */
.L_x_15701:
[----:B------:R-:W2:Y:S02]  /*bf60*/  LDG.E.64 R2, desc[UR36][R2.64] ;  /* 0x0000002402027981 */ /* 0x000ea4000c1e1b00 */
[----:B--2---:R-:W0:Y:S02]  /*bf70*/  I2F.U64 R0, R2 ;  /* 0x0000000200007312 */ /* 0x004e240000301000 */
[----:B0-----:R-:W-:-:S04]  /*bf80*/  F2FP.F16.F32.PACK_AB R0, RZ, R0 ;  /* 0x00000000ff00723e */ /* 0x001fc800000000ff */
[----:B------:R-:W-:Y:S01]  /*bf90*/  PRMT R5, R0, 0x7610, R5 ;  /* 0x0000761000057816 */ /* 0x000fe20000000005 */
[----:B------:R-:W-:Y:S06]  /*bfa0*/  BRA `(.L_x_15677) ;  /* 0x0000000000107947 */ /* 0x000fec0003800000 */
.L_x_15700:
[----:B------:R-:W2:Y:S02]  /*bfb0*/  LDG.E R2, desc[UR36][R2.64] ;  /* 0x0000002402027981 */ /* 0x000ea4000c1e1900 */
[----:B--2---:R-:W-:-:S04]  /*bfc0*/  I2FP.F32.U32 R0, R2 ;  /* 0x0000000200007245 */ /* 0x004fc80000201000 */
[----:B------:R-:W-:-:S04]  /*bfd0*/  F2FP.F16.F32.PACK_AB R0, RZ, R0 ;  /* 0x00000000ff00723e */ /* 0x000fc800000000ff */
[----:B------:R-:W-:-:S07]  /*bfe0*/  PRMT R5, R0, 0x7610, R5 ;  /* 0x0000761000057816 */ /* 0x000fce0000000005 */
.L_x_15677:
        /* <DEDUP_REMOVED lines=26> */
.L_x_15708:
[----:B------:R-:W-:-:S06]  /*c190*/  HADD2.F32 R3, -RZ, R5.H0_H0 ;  /* 0x20000005ff037230 */ /* 0x000fcc0000004100 */
[----:B------:R-:W0:Y:S02]  /*c1a0*/  F2I.S64.TRUNC R2, R3 ;  /* 0x0000000300027311 */ /* 0x000e24000020d900 */
[----:B0-----:R-:W-:Y:S01]  /*c1b0*/  STG.E.U8 desc[UR36][R16.64], R2 ;  /* 0x0000000210007986 */ /* 0x001fe2000c101124 */
[----:B------:R-:W-:Y:S05]  /*c1c0*/  EXIT ;  /* 0x000000000000794d */ /* 0x000fea0003800000 */
.L_x_15707:
        /* <DEDUP_REMOVED lines=10> */
.L_x_15711:
[----:B------:R-:W-:-:S06]  /*c270*/  HADD2.F32 R5, -RZ, R5.H0_H0 ;  /* 0x20000005ff057230 */ /* 0x000fcc0000004100 */
[----:B------:R-:W0:Y:S02]  /*c280*/  F2I.FTZ.TRUNC.NTZ R5, R5 ;  /* 0x0000000500057305 */ /* 0x000e24000021f100 */
[----:B0-----:R-:W-:Y:S01]  /*c290*/  STG.E desc[UR36][R16.64], R5 ;  /* 0x0000000510007986 */ /* 0x001fe2000c101924 */
[----:B------:R-:W-:Y:S05]  /*c2a0*/  EXIT ;  /* 0x000000000000794d */ /* 0x000fea0003800000 */
.L_x_15710:
[----:B------:R-:W-:-:S06]  /*c2b0*/  HADD2.F32 R5, -RZ, R5.H0_H0 ;  /* 0x20000005ff057230 */ /* 0x000fcc0000004100 */
[----:B------:R-:W0:Y:S02]  /*c2c0*/  F2I.FTZ.TRUNC.NTZ R5, R5 ;  /* 0x0000000500057305 */ /* 0x000e24000021f100 */
[----:B0-----:R-:W-:Y:S01]  /*c2d0*/  STG.E.U16 desc[UR36][R16.64], R5 ;  /* 0x0000000510007986 */ /* 0x001fe2000c101524 */
[----:B------:R-:W-:Y:S05]  /*c2e0*/  EXIT ;  /* 0x000000000000794d */ /* 0x000fea0003800000 */
.L_x_15706:
        /* <DEDUP_REMOVED lines=9> */
.L_x_15713:
[----:B------:R-:W-:Y:S01]  /*c380*/  STG.E.U16 desc[UR36][R16.64], R5 ;  /* 0x0000000510007986 */ /* 0x000fe2000c101524 */
[----:B------:R-:W-:Y:S05]  /*c390*/  EXIT ;  /* 0x000000000000794d */ /* 0x000fea0003800000 */
.L_x_15712:
        /* <DEDUP_REMOVED lines=10> */
.L_x_15715:
[----:B------:R-:W-:-:S05]  /*c440*/  HADD2.F32 R0, -RZ, R5.H0_H0 ;  /* 0x20000005ff007230 */ /* 0x000fca0000004100 */
[----:B------:R-:W-:-:S04]  /*c450*/  F2FP.F16.F32.PACK_AB R0, RZ, R0 ;  /* 0x00000000ff00723e */ /* 0x000fc800000000ff */
[----:B------:R-:W-:-:S05]  /*c460*/  PRMT R0, R0, 0x5410, RZ ;  /* 0x0000541000007816 */ /* 0x000fca00000000ff */
[----:B------:R-:W-:Y:S01]  /*c470*/  STG.E desc[UR36][R16.64], R0 ;  /* 0x0000000010007986 */ /* 0x000fe2000c101924 */
[----:B------:R-:W-:Y:S05]  /*c480*/  EXIT ;  /* 0x000000000000794d */ /* 0x000fea0003800000 */
.L_x_15714:
[----:B------:R-:W-:-:S05]  /*c490*/  HADD2.F32 R2, -RZ, R5.H0_H0 ;  /* 0x20000005ff027230 */ /* 0x000fca0000004100 */
[----:B------:R-:W-:-:S06]  /*c4a0*/  FMUL.FTZ R2, R2, 1 ;  /* 0x3f80000002027820 */ /* 0x000fcc0000410000 */
[----:B------:R-:W0:Y:S02]  /*c4b0*/  F2F.F64.F32 R2, R2 ;  /* 0x0000000200027310 */ /* 0x000e240000201800 */
[----:B0-----:R-:W-:Y:S01]  /*c4c0*/  STG.E.64 desc[UR36][R16.64], R2 ;  /* 0x0000000210007986 */ /* 0x001fe2000c101b24 */
[----:B------:R-:W-:Y:S05]  /*c4d0*/  EXIT ;  /* 0x000000000000794d */ /* 0x000fea0003800000 */
.L_x_15705:
        /* <DEDUP_REMOVED lines=13> */
.L_x_15718:
[----:B------:R-:W-:Y:S01]  /*c5b0*/  HADD2.F32 R5, -RZ, R5.H0_H0 ;  /* 0x20000005ff057230 */ /* 0x000fe20000004100 */
[----:B------:R-:W-:-:S04]  /*c5c0*/  CS2R R6, SRZ ;  /* 0x0000000000067805 */ /* 0x000fc8000001ff00 */
[----:B------:R-:W-:-:S06]  /*c5d0*/  FMUL.FTZ R5, R5, 1 ;  /* 0x3f80000005057820 */ /* 0x000fcc0000410000 */
[----:B------:R-:W0:Y:S02]  /*c5e0*/  F2F.F64.F32 R4, R5 ;  /* 0x0000000500047310 */ /* 0x000e240000201800 */
[----:B0-----:R-:W-:Y:S01]  /*c5f0*/  STG.E.128 desc[UR36][R16.64], R4 ;  /* 0x0000000410007986 */ /* 0x001fe2000c101d24 */
[----:B------:R-:W-:Y:S05]  /*c600*/  EXIT ;  /* 0x000000000000794d */ /* 0x000fea0003800000 */
.L_x_15717:
        /* <DEDUP_REMOVED lines=21> */
.L_x_15722:
[----:B------:R-:W-:Y:S05]  /*c760*/  BSYNC B0 ;  /* 0x0000000000007941 */ /* 0x000fea0003800000 */
.L_x_15721:
[----:B------:R-:W-:-:S05]  /*c770*/  LOP3.LUT R3, R0, R3, RZ, 0xfc, !PT ;  /* 0x0000000300037212 */ /* 0x000fca00078efcff */
[----:B------:R-:W-:Y:S01]  /*c780*/  STG.E.U8 desc[UR36][R16.64], R3 ;  /* 0x0000000310007986 */ /* 0x000fe2000c101124 */
[----:B------:R-:W-:Y:S05]  /*c790*/  EXIT ;  /* 0x000000000000794d */ /* 0x000fea0003800000 */
.L_x_15720:
        /* <DEDUP_REMOVED lines=13> */
.L_x_15724:
[----:B------:R-:W-:Y:S01]  /*c870*/  IMAD.MOV.U32 R0, RZ, RZ, 0x7f ;  /* 0x0000007fff007424 */ /* 0x000fe200078e00ff */
[----:B------:R-:W-:-:S04]  /*c880*/  ISETP.GT.U32.AND P0, PT, R2, 0x7f800000, PT ;  /* 0x7f8000000200780c */ /* 0x000fc80003f04070 */
[----:B------:R-:W-:-:S09]  /*c890*/  SEL R0, R0, 0x7c, P0 ;  /* 0x0000007c00007807 */ /* 0x000fd20000000000 */
.L_x_15725:
[----:B------:R-:W-:Y:S05]  /*c8a0*/  BSYNC B0 ;  /* 0x0000000000007941 */ /* 0x000fea0003800000 */
.L_x_15723:
[----:B------:R-:W-:-:S04]  /*c8b0*/  LOP3.LUT R2, R5, 0x80000000, RZ, 0xc0, !PT ;  /* 0x8000000005027812 */ /* 0x000fc800078ec0ff */
[----:B------:R-:W-:-:S04]  /*c8c0*/  SHF.R.U32.HI R3, RZ, 0x18, R2 ;  /* 0x00000018ff037819 */ /* 0x000fc80000011602 */
[----:B------:R-:W-:-:S05]  /*c8d0*/  LOP3.LUT R3, R0, R3, RZ, 0xfc, !PT ;  /* 0x0000000300037212 */ /* 0x000fca00078efcff */
[----:B------:R-:W-:Y:S01]  /*c8e0*/  STG.E.U8 desc[UR36][R16.64], R3 ;  /* 0x0000000310007986 */ /* 0x000fe2000c101124 */
[----:B------:R-:W-:Y:S05]  /*c8f0*/  EXIT ;  /* 0x000000000000794d */ /* 0x000fea0003800000 */
.L_x_15719:
[----:B------:R-:W-:-:S05]  /*c900*/  HADD2.F32 R0, -RZ, R5.H0_H0 ;  /* 0x20000005ff007230 */ /* 0x000fca0000004100 */
[----:B------:R-:W-:-:S05]  /*c910*/  F2FP.BF16.F32.PACK_AB R0, RZ, R0 ;  /* 0x00000000ff00723e */ /* 0x000fca00000010ff */
[----:B------:R-:W-:Y:S01]  /*c920*/  STG.E.U16 desc[UR36][R16.64], R0 ;  /* 0x0000000010007986 */ /* 0x000fe2000c101524 */
[----:B------:R-:W-:Y:S05]  /*c930*/  EXIT ;  /* 0x000000000000794d */ /* 0x000fea0003800000 */
.L_x_15716:
        /* <DEDUP_REMOVED lines=12> */
.L_x_15728:
        /* <DEDUP_REMOVED lines=17> */
.L_x_15731:
[----:B------:R-:W-:-:S04]  /*cb10*/  LOP3.LUT R2, R5, 0x80000000, RZ, 0xc0, !PT ;  /* 0x8000000005027812 */ /* 0x000fc800078ec0ff */
[----:B------:R-:W-:-:S04]  /*cb20*/  SHF.R.U32.HI R3, RZ, 0x18, R2 ;  /* 0x00000018ff037819 */ /* 0x000fc80000011602 */
[----:B------:R-:W-:-:S04]  /*cb30*/  LOP3.LUT R0, R0, R3, RZ, 0xfc, !PT ;  /* 0x0000000300007212 */ /* 0x000fc800078efcff */
[----:B------:R-:W-:-:S07]  /*cb40*/  PRMT R8, R0, 0x7610, R8 ;  /* 0x0000761000087816 */ /* 0x000fce0000000008 */
.L_x_15730:
[----:B------:R-:W-:Y:S05]  /*cb50*/  BSYNC B0 ;  /* 0x0000000000007941 */ /* 0x000fea0003800000 */
.L_x_15729:
[----:B------:R-:W-:Y:S01]  /*cb60*/  STG.E.U8 desc[UR36][R16.64], R8 ;  /* 0x0000000810007986 */ /* 0x000fe2000c101124 */
[----:B------:R-:W-:Y:S05]  /*cb70*/  EXIT ;  /* 0x000000000000794d */ /* 0x000fea0003800000 */
.L_x_15727:
        /* <DEDUP_REMOVED lines=17> */
.L_x_15734:
[----:B------:R-:W-:-:S04]  /*cc90*/  LOP3.LUT R2, R5, 0x80000000, RZ, 0xc0, !PT ;  /* 0x8000000005027812 */ /* 0x000fc800078ec0ff */
[----:B------:R-:W-:-:S04]  /*cca0*/  SHF.R.U32.HI R3, RZ, 0x18, R2 ;  /* 0x00000018ff037819 */ /* 0x000fc80000011602 */
[----:B------:R-:W-:-:S04]  /*ccb0*/  LOP3.LUT R0, R0, R3, RZ, 0xfc, !PT ;  /* 0x0000000300007212 */ /* 0x000fc800078efcff */
[----:B------:R-:W-:-:S07]  /*ccc0*/  PRMT R8, R0, 0x7610, R8 ;  /* 0x0000761000087816 */ /* 0x000fce0000000008 */
.L_x_15733:
[----:B------:R-:W-:Y:S05]  /*ccd0*/  BSYNC B0 ;  /* 0x0000000000007941 */ /* 0x000fea0003800000 */
.L_x_15732:
[----:B------:R-:W-:Y:S01]  /*cce0*/  STG.E.U8 desc[UR36][R16.64], R8 ;  /* 0x0000000810007986 */ /* 0x000fe2000c101124 */
[----:B------:R-:W-:Y:S05]  /*ccf0*/  EXIT ;  /* 0x000000000000794d */ /* 0x000fea0003800000 */
.L_x_15726:
        /* <DEDUP_REMOVED lines=22> */
.L_x_15709:
        /* <DEDUP_REMOVED lines=16> */
.L_x_15737:
[----:B------:R-:W-:Y:S05]  /*cf60*/  EXIT ;  /* 0x000000000000794d */ /* 0x000fea0003800000 */
.L_x_15736:
[----:B------:R-:W-:-:S06]  /*cf70*/  HADD2.F32 R2, -RZ, R5.H0_H0 ;  /* 0x20000005ff027230 */ /* 0x000fcc0000004100 */
[----:B------:R-:W0:Y:S02]  /*cf80*/  F2I.U64.TRUNC R2, R2 ;  /* 0x0000000200027311 */ /* 0x000e24000020d800 */
[----:B0-----:R-:W-:Y:S01]  /*cf90*/  STG.E.64 desc[UR36][R16.64], R2 ;  /* 0x0000000210007986 */ /* 0x001fe2000c101b24 */
[----:B------:R-:W-:Y:S05]  /*cfa0*/  EXIT ;  /* 0x000000000000794d */ /* 0x000fea0003800000 */
.L_x_15735:
[----:B------:R-:W-:-:S06]  /*cfb0*/  HADD2.F32 R5, -RZ, R5.H0_H0 ;  /* 0x20000005ff057230 */ /* 0x000fcc0000004100 */
[----:B------:R-:W0:Y:S02]  /*cfc0*/  F2I.FTZ.U32.TRUNC.NTZ R5, R5 ;  /* 0x0000000500057305 */ /* 0x000e24000021f000 */
[----:B0-----:R-:W-:Y:S01]  /*cfd0*/  STG.E desc[UR36][R16.64], R5 ;  /* 0x0000000510007986 */ /* 0x001fe2000c101924 */
[----:B------:R-:W-:Y:S05]  /*cfe0*/  EXIT ;  /* 0x000000000000794d */ /* 0x000fea0003800000 */
.L_x_15738:
        /* <DEDUP_REMOVED lines=9> */
.L_x_36291:


//--------------------- .text._ZN2at6native27unrolled_elementwise_kernelIZZZNS0_17clamp_kernel_cudaERNS_18TensorIteratorBaseERKN3c106ScalarES7_ENKUlvE_clEvENKUlvE6_clEvEUlNS4_4HalfEE_St5arrayIPcLm2EELi4E23TrivialOffsetCalculatorILi1EjESG_NS0_6memory12LoadWithCastILi1EEENSH_13StoreWithCastILi1EEEEEviT_T0_T2_T3_T4_T5_ --------------------------
	.section	.text._ZN2at6native27unrolled_elementwise_kernelIZZZNS0_17clamp_kernel_cudaERNS_18TensorIteratorBaseERKN3c106ScalarES7_ENKUlvE_clEvENKUlvE6_clEvEUlNS4_4HalfEE_St5arrayIPcLm2EELi4E23TrivialOffsetCalculatorILi1EjESG_NS0_6memory12LoadWithCastILi1EEENSH_13StoreWithCastILi1EEEEEviT_T0_T2_T3_T4_T5_,"ax",@progbits
	.align	128
        .global         _ZN2at6native27unrolled_elementwise_kernelIZZZNS0_17clamp_kernel_cudaERNS_18TensorIteratorBaseERKN3c106ScalarES7_ENKUlvE_clEvENKUlvE6_clEvEUlNS4_4HalfEE_St5arrayIPcLm2EELi4E23TrivialOffsetCalculatorILi1EjESG_NS0_6memory12LoadWithCastILi1EEENSH_13StoreWithCastILi1EEEEEviT_T0_T2_T3_T4_T5_
        .type           _ZN2at6native27unrolled_elementwise_kernelIZZZNS0_17clamp_kernel_cudaERNS_18TensorIteratorBaseERKN3c106ScalarES7_ENKUlvE_clEvENKUlvE6_clEvEUlNS4_4HalfEE_St5arrayIPcLm2EELi4E23TrivialOffsetCalculatorILi1EjESG_NS0_6memory12LoadWithCastILi1EEENSH_13StoreWithCastILi1EEEEEviT_T0_T2_T3_T4_T5_,@function
        .size           _ZN2at6native27unrolled_elementwise_kernelIZZZNS0_17clamp_kernel_cudaERNS_18TensorIteratorBaseERKN3c106ScalarES7_ENKUlvE_clEvENKUlvE6_clEvEUlNS4_4HalfEE_St5arrayIPcLm2EELi4E23TrivialOffsetCalculatorILi1EjESG_NS0_6memory12LoadWithCastILi1EEENSH_13StoreWithCastILi1EEEEEviT_T0_T2_T3_T4_T5_,(.L_x_36292 - _ZN2at6native27unrolled_elementwise_kernelIZZZNS0_17clamp_kernel_cudaERNS_18TensorIteratorBaseERKN3c106ScalarES7_ENKUlvE_clEvENKUlvE6_clEvEUlNS4_4HalfEE_St5arrayIPcLm2EELi4E23TrivialOffsetCalculatorILi1EjESG_NS0_6memory12LoadWithCastILi1EEENSH_13StoreWithCastILi1EEEEEviT_T0_T2_T3_T4_T5_)
        .other          _ZN2at6native27unrolled_elementwise_kernelIZZZNS0_17clamp_kernel_cudaERNS_18TensorIteratorBaseERKN3c106ScalarES7_ENKUlvE_clEvENKUlvE6_clEvEUlNS4_4HalfEE_St5arrayIPcLm2EELi4E23TrivialOffsetCalculatorILi1EjESG_NS0_6memory12LoadWithCastILi1EEENSH_13StoreWithCastILi1EEEEEviT_T0_T2_T3_T4_T5_,@"STO_CUDA_ENTRY STV_DEFAULT"
_ZN2at6native27unrolled_elementwise_kernelIZZZNS0_17clamp_kernel_cudaERNS_18TensorIteratorBaseERKN3c106ScalarES7_ENKUlvE_clEvENKUlvE6_clEvEUlNS4_4HalfEE_St5arrayIPcLm2EELi4E23TrivialOffsetCalculatorILi1EjESG_NS0_6memory12LoadWithCastILi1EEENSH_13StoreWithCastILi1EEEEEviT_T0_T2_T3_T4_T5_:
.text._ZN2at6native27unrolled_elementwise_kernelIZZZNS0_17clamp_kernel_cudaERNS_18TensorIteratorBaseERKN3c106ScalarES7_ENKUlvE_clEvENKUlvE6_clEvEUlNS4_4HalfEE_St5arrayIPcLm2EELi4E23TrivialOffsetCalculatorILi1EjESG_NS0_6memory12LoadWithCastILi1EEENSH_13StoreWithCastILi1EEEEEviT_T0_T2_T3_T4_T5_:
        /* <DEDUP_REMOVED lines=34> */
.L_x_15744:
[----:B------:R-:W2:Y:S02]  /*0220*/  LDG.E.U8 R4, desc[UR36][R4.64] ;  /* 0x0000002404047981 */ /* 0x000ea4000c1e1100 */
[----:B--2---:R-:W-:-:S04]  /*0230*/  I2FP.F32.U32 R0, R4 ;  /* 0x0000000400007245 */ /* 0x004fc80000201000 */
[----:B------:R-:W-:-:S04]  /*0240*/  F2FP.F16.F32.PACK_AB R0, RZ, R0 ;  /* 0x00000000ff00723e */ /* 0x000fc800000000ff */
[----:B------:R-:W-:Y:S01]  /*0250*/  PRMT R24, R0, 0x7610, R24 ;  /* 0x0000761000187816 */ /* 0x000fe20000000018 */
[----:B------:R-:W-:Y:S06]  /*0260*/  BRA `(.L_x_15746) ;  /* 0x0000000c00c07947 */ /* 0x000fec0003800000 */
.L_x_15743:
        /* <DEDUP_REMOVED lines=11> */
.L_x_15748:
[----:B------:R-:W2:Y:S02]  /*0320*/  LDG.E R4, desc[UR36][R4.64] ;  /* 0x0000002404047981 */ /* 0x000ea4000c1e1900 */
[----:B--2---:R-:W-:-:S04]  /*0330*/  I2FP.F32.S32 R0, R4 ;  /* 0x0000000400007245 */ /* 0x004fc80000201400 */
[----:B------:R-:W-:-:S04]  /*0340*/  F2FP.F16.F32.PACK_AB R0, RZ, R0 ;  /* 0x00000000ff00723e */ /* 0x000fc800000000ff */
[----:B------:R-:W-:Y:S01]  /*0350*/  PRMT R24, R0, 0x7610, R24 ;  /* 0x0000761000187816 */ /* 0x000fe20000000018 */
[----:B------:R-:W-:Y:S06]  /*0360*/  BRA `(.L_x_15746) ;  /* 0x0000000c00807947 */ /* 0x000fec0003800000 */
.L_x_15747:
[----:B------:R-:W2:Y:S02]  /*0370*/  LDG.E.U16 R4, desc[UR36][R4.64] ;  /* 0x0000002404047981 */ /* 0x000ea4000c1e1500 */
[----:B--2---:R-:W0:Y:S02]  /*0380*/  I2F.S16 R0, R4 ;  /* 0x0000000400007306 */ /* 0x004e240000101400 */
[----:B0-----:R-:W-:-:S04]  /*0390*/  F2FP.F16.F32.PACK_AB R0, RZ, R0 ;  /* 0x00000000ff00723e */ /* 0x001fc800000000ff */
[----:B------:R-:W-:Y:S01]  /*03a0*/  PRMT R24, R0, 0x7610, R24 ;  /* 0x0000761000187816 */ /* 0x000fe20000000018 */
[----:B------:R-:W-:Y:S06]  /*03b0*/  BRA `(.L_x_15746) ;  /* 0x0000000c006c7947 */ /* 0x000fec0003800000 */
.L_x_15742:
        /* <DEDUP_REMOVED lines=9> */
.L_x_15750:
[----:B------:R1:W5:Y:S01]  /*0450*/  LDG.E.U16 R24, desc[UR36][R4.64] ;  /* 0x0000002404187981 */ /* 0x000362000c1e1500 */
[----:B------:R-:W-:Y:S05]  /*0460*/  BRA `(.L_x_15746) ;  /* 0x0000000c00407947 */ /* 0x000fea0003800000 */
.L_x_15749:
        /* <DEDUP_REMOVED lines=9> */
.L_x_15752:
[----:B------:R0:W5:Y:S01]  /*0500*/  LDG.E.U16 R24, desc[UR36][R4.64] ;  /* 0x0000002404187981 */ /* 0x000162000c1e1500 */
[----:B------:R-:W-:Y:S05]  /*0510*/  BRA `(.L_x_15746) ;  /* 0x0000000c00147947 */ /* 0x000fea0003800000 */
.L_x_15751:
        /* <DEDUP_REMOVED lines=9> */
.L_x_15741:
        /* <DEDUP_REMOVED lines=14> */
.L_x_15755:
        /* <DEDUP_REMOVED lines=9> */
.L_x_15754:
        /* <DEDUP_REMOVED lines=28> */
.L_x_15757:
        /* <DEDUP_REMOVED lines=16> */
.L_x_15756:
[----:B------:R-:W2:Y:S02]  /*09e0*/  LDG.E.U16 R0, desc[UR36][R4.64] ;  /* 0x0000002404007981 */ /* 0x000ea4000c1e1500 */
[----:B--2---:R-:W-:-:S05]  /*09f0*/  IMAD.U32 R0, R0, 0x10000, RZ ;  /* 0x0001000000007824 */ /* 0x004fca00078e00ff */
[----:B------:R-:W-:-:S04]  /*0a00*/  F2FP.F16.F32.PACK_AB R0, RZ, R0 ;  /* 0x00000000ff00723e */ /* 0x000fc800000000ff */
[----:B------:R-:W-:Y:S01]  /*0a10*/  PRMT R24, R0, 0x7610, R24 ;  /* 0x0000761000187816 */ /* 0x000fe20000000018 */
[----:B------:R-:W-:Y:S06]  /*0a20*/  BRA `(.L_x_15746) ;  /* 0x0000000400d07947 */ /* 0x000fec0003800000 */
.L_x_15753:
        /* <DEDUP_REMOVED lines=13> */
.L_x_15760:
        /* <DEDUP_REMOVED lines=21> */
.L_x_15764:
[----:B------:R-:W-:Y:S05]  /*0c50*/  BSYNC B1 ;  /* 0x0000000000017941 */ /* 0x000fea0003800000 */
.L_x_15763:
[----:B------:R-:W-:Y:S01]  /*0c60*/  LEA R5, R0, 0x3b800000, 0x17 ;  /* 0x3b80000000057811 */ /* 0x000fe200078eb8ff */
[----:B------:R-:W-:-:S05]  /*0c70*/  IMAD.SHL.U32 R0, R3, 0x100000, RZ ;  /* 0x0010000003007824 */ /* 0x000fca00078e00ff */
[----:B------:R-:W-:-:S07]  /*0c80*/  LOP3.LUT R0, R5, R0, R6, 0xfe, !PT ;  /* 0x0000000005007212 */ /* 0x000fce00078efe06 */
.L_x_15762:
[----:B------:R-:W-:Y:S05]  /*0c90*/  BSYNC B0 ;  /* 0x0000000000007941 */ /* 0x000fea0003800000 */
.L_x_15761:
[----:B------:R-:W-:-:S04]  /*0ca0*/  F2FP.F16.F32.PACK_AB R0, RZ, R0 ;  /* 0x00000000ff00723e */ /* 0x000fc800000000ff */
[----:B------:R-:W-:Y:S01]  /*0cb0*/  PRMT R24, R0, 0x7610, R24 ;  /* 0x0000761000187816 */ /* 0x000fe20000000018 */
[----:B------:R-:W-:Y:S06]  /*0cc0*/  BRA `(.L_x_15746) ;  /* 0x0000000400287947 */ /* 0x000fec0003800000 */
.L_x_15759:
        /* <DEDUP_REMOVED lines=21> */
.L_x_15768:
[----:B------:R-:W-:Y:S05]  /*0e20*/  BSYNC B1 ;  /* 0x0000000000017941 */ /* 0x000fea0003800000 */
.L_x_15767:
[----:B------:R-:W-:Y:S01]  /*0e30*/  LEA R5, R0, 0x37800000, 0x17 ;  /* 0x3780000000057811 */ /* 0x000fe200078eb8ff */
[----:B------:R-:W-:-:S05]  /*0e40*/  IMAD.SHL.U32 R0, R3, 0x200000, RZ ;  /* 0x0020000003007824 */ /* 0x000fca00078e00ff */
[----:B------:R-:W-:-:S07]  /*0e50*/  LOP3.LUT R0, R5, R0, R6, 0xfe, !PT ;  /* 0x0000000005007212 */ /* 0x000fce00078efe06 */
.L_x_15766:
[----:B------:R-:W-:Y:S05]  /*0e60*/  BSYNC B0 ;  /* 0x0000000000007941 */ /* 0x000fea0003800000 */
.L_x_15765:
[----:B------:R-:W-:-:S04]  /*0e70*/  F2FP.F16.F32.PACK_AB R0, RZ, R0 ;  /* 0x00000000ff00723e */ /* 0x000fc800000000ff */
[----:B------:R-:W-:Y:S01]  /*0e80*/  PRMT R24, R0, 0x7610, R24 ;  /* 0x0000761000187816 */ /* 0x000fe20000000018 */
[----:B------:R-:W-:Y:S06]  /*0e90*/  BRA `(.L_x_15746) ;  /* 0x0000000000b47947 */ /* 0x000fec0003800000 */
.L_x_15758:
        /* <DEDUP_REMOVED lines=14> */
.L_x_15772:
[----:B------:R-:W-:Y:S05]  /*0f80*/  BSYNC B0 ;  /* 0x0000000000007941 */ /* 0x000fea0003800000 */
.L_x_15771:
[----:B------:R-:W-:-:S04]  /*0f90*/  F2FP.F16.F32.PACK_AB R0, RZ, R0 ;  /* 0x00000000ff00723e */ /* 0x000fc800000000ff */
[----:B------:R-:W-:Y:S01]  /*0fa0*/  PRMT R24, R0, 0x7610, R24 ;  /* 0x0000761000187816 */ /* 0x000fe20000000018 */
[----:B------:R-:W-:Y:S06]  /*0fb0*/  BRA `(.L_x_15746) ;  /* 0x00000000006c7947 */ /* 0x000fec0003800000 */
.L_x_15745:
        /* <DEDUP_REMOVED lines=16> */
.L_x_15773:
[----:B------:R-:W-:Y:S01]  /*10c0*/  PRMT R24, RZ, 0x7610, R24 ;  /* 0x00007610ff187816 */ /* 0x000fe20000000018 */
[----:B------:R-:W-:Y:S06]  /*10d0*/  BRA `(.L_x_15746) ;  /* 0x0000000000247947 */ /* 0x000fec0003800000 */
.L_x_15770:
[----:B------:R-:W2:Y:S02]  /*10e0*/  LDG.E.64 R4, desc[UR36][R4.64] ;  /* 0x0000002404047981 */ /* 0x000ea4000c1e1b00 */
[----:B--2---:R-:W0:Y:S02]  /*10f0*/  I2F.U64 R0, R4 ;  /* 0x0000000400007312 */ /* 0x004e240000301000 */
[----:B0-----:R-:W-:-:S04]  /*1100*/  F2FP.F16.F32.PACK_AB R0, RZ, R0 ;  /* 0x00000000ff00723e */ /* 0x001fc800000000ff */
[----:B------:R-:W-:Y:S01]  /*1110*/  PRMT R24, R0, 0x7610, R24 ;  /* 0x0000761000187816 */ /* 0x000fe20000000018 */
[----:B------:R-:W-:Y:S06]  /*1120*/  BRA `(.L_x_15746) ;  /* 0x0000000000107947 */ /* 0x000fec0003800000 */
.L_x_15769:
[----:B------:R-:W2:Y:S02]  /*1130*/  LDG.E R4, desc[UR36][R4.64] ;  /* 0x0000002404047981 */ /* 0x000ea4000c1e1900 */
[----:B--2---:R-:W-:-:S04]  /*1140*/  I2FP.F32.U32 R0, R4 ;  /* 0x0000000400007245 */ /* 0x004fc80000201000 */
[----:B------:R-:W-:-:S04]  /*1150*/  F2FP.F16.F32.PACK_AB R0, RZ, R0 ;  /* 0x00000000ff00723e */ /* 0x000fc800000000ff */
[----:B------:R-:W-:-:S07]  /*1160*/  PRMT R24, R0, 0x7610, R24 ;  /* 0x0000761000187816 */ /* 0x000fce0000000018 */
.L_x_15746:
[----:B------:R-:W2:Y:S02]  /*1170*/  S2R R19, SR_TID.X ;  /* 0x0000000000137919 */ /* 0x000ea40000002100 */
[----:B--2---:R-:W-:-:S07]  /*1180*/  VIADD R19, R19, 0x80 ;  /* 0x0000008013137836 */ /* 0x004fce0000000000 */
.L_x_15740:
[----:B------:R-:W-:Y:S05]  /*1190*/  BSYNC B6 ;  /* 0x0000000000067941 */ /* 0x000fea0003800000 */
.L_x_15739:
        /* <DEDUP_REMOVED lines=26> */
.L_x_15779:
[----:B------:R-:W2:Y:S02]  /*1340*/  LDG.E.U8 R4, desc[UR36][R4.64] ;  /* 0x0000002404047981 */ /* 0x000ea4000c1e1100 */
[----:B--2---:R-:W-:-:S04]  /*1350*/  I2FP.F32.U32 R0, R4 ;  /* 0x0000000400007245 */ /* 0x004fc80000201000 */
[----:B------:R-:W-:-:S04]  /*1360*/  F2FP.F16.F32.PACK_AB R0, RZ, R0 ;  /* 0x00000000ff00723e */ /* 0x000fc800000000ff */
[----:B------:R-:W-:Y:S01]  /*1370*/  PRMT R22, R0, 0x7610, R22 ;  /* 0x0000761000167816 */ /* 0x000fe20000000016 */
[----:B------:R-:W-:Y:S06]  /*1380*/  BRA `(.L_x_15781) ;  /* 0x0000000c00bc7947 */ /* 0x000fec0003800000 */
.L_x_15778:
        /* <DEDUP_REMOVED lines=11> */
.L_x_15783:
[----:B------:R-:W2:Y:S02]  /*1440*/  LDG.E R4, desc[UR36][R4.64] ;  /* 0x0000002404047981 */ /* 0x000ea4000c1e1900 */
[----:B--2---:R-:W-:-:S04]  /*1450*/  I2FP.F32.S32 R0, R4 ;  /* 0x0000000400007245 */ /* 0x004fc80000201400 */
[----:B------:R-:W-:-:S04]  /*1460*/  F2FP.F16.F32.PACK_AB R0, RZ, R0 ;  /* 0x00000000ff00723e */ /* 0x000fc800000000ff */
[----:B------:R-:W-:Y:S01]  /*1470*/  PRMT R22, R0, 0x7610, R22 ;  /* 0x0000761000167816 */ /* 0x000fe20000000016 */
[----:B------:R-:W-:Y:S06]  /*1480*/  BRA `(.L_x_15781) ;  /* 0x0000000c007c7947 */ /* 0x000fec0003800000 */
.L_x_15782:
[----:B------:R-:W2:Y:S02]  /*1490*/  LDG.E.U16 R4, desc[UR36][R4.64] ;  /* 0x0000002404047981 */ /* 0x000ea4000c1e1500 */
[----:B--2---:R-:W0:Y:S02]  /*14a0*/  I2F.S16 R0, R4 ;  /* 0x0000000400007306 */ /* 0x004e240000101400 */
[----:B0-----:R-:W-:-:S04]  /*14b0*/  F2FP.F16.F32.PACK_AB R0, RZ, R0 ;  /* 0x00000000ff00723e */ /* 0x001fc800000000ff */
[----:B------:R-:W-:Y:S01]  /*14c0*/  PRMT R22, R0, 0x7610, R22 ;  /* 0x0000761000167816 */ /* 0x000fe20000000016 */
[----:B------:R-:W-:Y:S06]  /*14d0*/  BRA `(.L_x_15781) ;  /* 0x0000000c00687947 */ /* 0x000fec0003800000 */
.L_x_15777:
        /* <DEDUP_REMOVED lines=9> */
.L_x_15785:
[----:B------:R0:W5:Y:S01]  /*1570*/  LDG.E.U16 R22, desc[UR36][R4.64] ;  /* 0x0000002404167981 */ /* 0x000162000c1e1500 */
[----:B------:R-:W-:Y:S05]  /*1580*/  BRA `(.L_x_15781) ;  /* 0x0000000c003c7947 */ /* 0x000fea0003800000 */
.L_x_15784:
        /* <DEDUP_REMOVED lines=9> */
.L_x_15787:
[----:B------:R1:W5:Y:S01]  /*1620*/  LDG.E.U16 R22, desc[UR36][R4.64] ;  /* 0x0000002404167981 */ /* 0x000362000c1e1500 */
[----:B------:R-:W-:Y:S05]  /*1630*/  BRA `(.L_x_15781) ;  /* 0x0000000c00107947 */ /* 0x000fea0003800000 */
.L_x_15786:
        /* <DEDUP_REMOVED lines=9> */
.L_x_15776:
        /* <DEDUP_REMOVED lines=14> */
.L_x_15790:
        /* <DEDUP_REMOVED lines=9> */
.L_x_15789:
        /* <DEDUP_REMOVED lines=28> */
.L_x_15792:
        /* <DEDUP_REMOVED lines=15> */
.L_x_15791:
[----:B------:R-:W2:Y:S02]  /*1af0*/  LDG.E.U16 R0, desc[UR36][R4.64] ;  /* 0x0000002404007981 */ /* 0x000ea4000c1e1500 */
[----:B--2---:R-:W-:-:S05]  /*1b00*/  IMAD.U32 R0, R0, 0x10000, RZ ;  /* 0x0001000000007824 */ /* 0x004fca00078e00ff */
[----:B------:R-:W-:-:S04]  /*1b10*/  F2FP.F16.F32.PACK_AB R0, RZ, R0 ;  /* 0x00000000ff00723e */ /* 0x000fc800000000ff */
[----:B------:R-:W-:Y:S01]  /*1b20*/  PRMT R22, R0, 0x7610, R22 ;  /* 0x0000761000167816 */ /* 0x000fe20000000016 */
[----:B------:R-:W-:Y:S06]  /*1b30*/  BRA `(.L_x_15781) ;  /* 0x0000000400d07947 */ /* 0x000fec0003800000 */
.L_x_15788:
        /* <DEDUP_REMOVED lines=13> */
.L_x_15795:
        /* <DEDUP_REMOVED lines=21> */
.L_x_15799:
[----:B------:R-:W-:Y:S05]  /*1d60*/  BSYNC B1 ;  /* 0x0000000000017941 */ /* 0x000fea0003800000 */
.L_x_15798:
[----:B------:R-:W-:Y:S01]  /*1d70*/  LEA R5, R0, 0x3b800000, 0x17 ;  /* 0x3b80000000057811 */ /* 0x000fe200078eb8ff */
[----:B------:R-:W-:-:S05]  /*1d80*/  IMAD.SHL.U32 R0, R3, 0x100000, RZ ;  /* 0x0010000003007824 */ /* 0x000fca00078e00ff */
[----:B------:R-:W-:-:S07]  /*1d90*/  LOP3.LUT R0, R5, R0, R6, 0xfe, !PT ;  /* 0x0000000005007212 */ /* 0x000fce00078efe06 */
.L_x_15797:
[----:B------:R-:W-:Y:S05]  /*1da0*/  BSYNC B0 ;  /* 0x0000000000007941 */ /* 0x000fea0003800000 */
.L_x_15796:
[----:B------:R-:W-:-:S04]  /*1db0*/  F2FP.F16.F32.PACK_AB R0, RZ, R0 ;  /* 0x00000000ff00723e */ /* 0x000fc800000000ff */
[----:B------:R-:W-:Y:S01]  /*1dc0*/  PRMT R22, R0, 0x7610, R22 ;  /* 0x0000761000167816 */ /* 0x000fe20000000016 */
[----:B------:R-:W-:Y:S06]  /*1dd0*/  BRA `(.L_x_15781) ;  /* 0x0000000400287947 */ /* 0x000fec0003800000 */
.L_x_15794:
        /* <DEDUP_REMOVED lines=21> */
.L_x_15803:
[----:B------:R-:W-:Y:S05]  /*1f30*/  BSYNC B1 ;  /* 0x0000000000017941 */ /* 0x000fea0003800000 */
.L_x_15802:
[----:B------:R-:W-:Y:S01]  /*1f40*/  LEA R5, R0, 0x37800000, 0x17 ;  /* 0x3780000000057811 */ /* 0x000fe200078eb8ff */
[----:B------:R-:W-:-:S05]  /*1f50*/  IMAD.SHL.U32 R0, R3, 0x200000, RZ ;  /* 0x0020000003007824 */ /* 0x000fca00078e00ff */
[----:B------:R-:W-:-:S07]  /*1f60*/  LOP3.LUT R0, R5, R0, R6, 0xfe, !PT ;  /* 0x0000000005007212 */ /* 0x000fce00078efe06 */
.L_x_15801:
[----:B------:R-:W-:Y:S05]  /*1f70*/  BSYNC B0 ;  /* 0x0000000000007941 */ /* 0x000fea0003800000 */
.L_x_15800:
[----:B------:R-:W-:-:S04]  /*1f80*/  F2FP.F16.F32.PACK_AB R0, RZ, R0 ;  /* 0x00000000ff00723e */ /* 0x000fc800000000ff */
[----:B------:R-:W-:Y:S01]  /*1f90*/  PRMT R22, R0, 0x7610, R22 ;  /* 0x0000761000167816 */ /* 0x000fe20000000016 */
[----:B------:R-:W-:Y:S06]  /*1fa0*/  BRA `(.L_x_15781) ;  /* 0x0000000000b47947 */ /* 0x000fec0003800000 */
.L_x_15793:
        /* <DEDUP_REMOVED lines=14> */
.L_x_15807:
[----:B------:R-:W-:Y:S05]  /*2090*/  BSYNC B0 ;  /* 0x0000000000007941 */ /* 0x000fea0003800000 */
.L_x_15806:
[----:B------:R-:W-:-:S04]  /*20a0*/  F2FP.F16.F32.PACK_AB R0, RZ, R0 ;  /* 0x00000000ff00723e */ /* 0x000fc800000000ff */
[----:B------:R-:W-:Y:S01]  /*20b0*/  PRMT R22, R0, 0x7610, R22 ;  /* 0x0000761000167816 */ /* 0x000fe20000000016 */
[----:B------:R-:W-:Y:S06]  /*20c0*/  BRA `(.L_x_15781) ;  /* 0x00000000006c7947 */ /* 0x000fec0003800000 */
.L_x_15780:
        /* <DEDUP_REMOVED lines=16> */
.L_x_15808:
[----:B------:R-:W-:Y:S01]  /*21d0*/  PRMT R22, RZ, 0x7610, R22 ;  /* 0x00007610ff167816 */ /* 0x000fe20000000016 */
[----:B------:R-:W-:Y:S06]  /*21e0*/  BRA `(.L_x_15781) ;  /* 0x0000000000247947 */ /* 0x000fec0003800000 */
.L_x_15805:
[----:B------:R-:W2:Y:S02]  /*21f0*/  LDG.E.64 R4, desc[UR36][R4.64] ;  /* 0x0000002404047981 */ /* 0x000ea4000c1e1b00 */
[----:B--2---:R-:W0:Y:S02]  /*2200*/  I2F.U64 R0, R4 ;  /* 0x0000000400007312 */ /* 0x004e240000301000 */
[----:B0-----:R-:W-:-:S04]  /*2210*/  F2FP.F16.F32.PACK_AB R0, RZ, R0 ;  /* 0x00000000ff00723e */ /* 0x001fc800000000ff */
[----:B------:R-:W-:Y:S01]  /*2220*/  PRMT R22, R0, 0x7610, R22 ;  /* 0x0000761000167816 */ /* 0x000fe20000000016 */
[----:B------:R-:W-:Y:S06]  /*2230*/  BRA `(.L_x_15781) ;  /* 0x0000000000107947 */ /* 0x000fec0003800000 */
.L_x_15804:
[----:B------:R-:W2:Y:S02]  /*2240*/  LDG.E R4, desc[UR36][R4.64] ;  /* 0x0000002404047981 */ /* 0x000ea4000c1e1900 */
[----:B--2---:R-:W-:-:S04]  /*2250*/  I2FP.F32.U32 R0, R4 ;  /* 0x0000000400007245 */ /* 0x004fc80000201000 */
[----:B------:R-:W-:-:S04]  /*2260*/  F2FP.F16.F32.PACK_AB R0, RZ, R0 ;  /* 0x00000000ff00723e */ /* 0x000fc800000000ff */
[----:B------:R-:W-:-:S07]  /*2270*/  PRMT R22, R0, 0x7610, R22 ;  /* 0x0000761000167816 */ /* 0x000fce0000000016 */
.L_x_15781:
[----:B------:R-:W-:-:S07]  /*2280*/  VIADD R19, R19, 0x80 ;  /* 0x0000008013137836 */ /* 0x000fce0000000000 */
.L_x_15775:
[----:B------:R-:W-:Y:S05]  /*2290*/  BSYNC B6 ;  /* 0x0000000000067941 */ /* 0x000fea0003800000 */
.L_x_15774:
        /* <DEDUP_REMOVED lines=28> */
.L_x_15814:
[----:B------:R-:W2:Y:S02]  /*2460*/  LDG.E.U8 R4, desc[UR36][R4.64] ;  /* 0x0000002404047981 */ /* 0x000ea4000c1e1100 */
[----:B--2---:R-:W-:-:S04]  /*2470*/  I2FP.F32.U32 R0, R4 ;  /* 0x0000000400007245 */ /* 0x004fc80000201000 */
[----:B------:R-:W-:-:S04]  /*2480*/  F2FP.F16.F32.PACK_AB R0, RZ, R0 ;  /* 0x00000000ff00723e */ /* 0x000fc800000000ff */
[----:B------:R-:W-:Y:S01]  /*2490*/  PRMT R18, R0, 0x7610, R18 ;  /* 0x0000761000127816 */ /* 0x000fe20000000012 */
[----:B------:R-:W-:Y:S06]  /*24a0*/  BRA `(.L_x_15816) ;  /* 0x0000000c00bc7947 */ /* 0x000fec0003800000 */
.L_x_15813:
        /* <DEDUP_REMOVED lines=11> */
.L_x_15818:
[----:B------:R-:W2:Y:S02]  /*2560*/  LDG.E R4, desc[UR36][R4.64] ;  /* 0x0000002404047981 */ /* 0x000ea4000c1e1900 */
[----:B--2---:R-:W-:-:S04]  /*2570*/  I2FP.F32.S32 R0, R4 ;  /* 0x0000000400007245 */ /* 0x004fc80000201400 */
[----:B------:R-:W-:-:S04]  /*2580*/  F2FP.F16.F32.PACK_AB R0, RZ, R0 ;  /* 0x00000000ff00723e */ /* 0x000fc800000000ff */
[----:B------:R-:W-:Y:S01]  /*2590*/  PRMT R18, R0, 0x7610, R18 ;  /* 0x0000761000127816 */ /* 0x000fe20000000012 */
[----:B------:R-:W-:Y:S06]  /*25a0*/  BRA `(.L_x_15816) ;  /* 0x0000000c007c7947 */ /* 0x000fec0003800000 */
.L_x_15817:
[----:B------:R-:W2:Y:S02]  /*25b0*/  LDG.E.U16 R4, desc[UR36][R4.64] ;  /* 0x0000002404047981 */ /* 0x000ea4000c1e1500 */
[----:B--2---:R-:W0:Y:S02]  /*25c0*/  I2F.S16 R0, R4 ;  /* 0x0000000400007306 */ /* 0x004e240000101400 */
[----:B0-----:R-:W-:-:S04]  /*25d0*/  F2FP.F16.F32.PACK_AB R0, RZ, R0 ;  /* 0x00000000ff00723e */ /* 0x001fc800000000ff */
[----:B------:R-:W-:Y:S01]  /*25e0*/  PRMT R18, R0, 0x7610, R18 ;  /* 0x0000761000127816 */ /* 0x000fe20000000012 */
[----:B------:R-:W-:Y:S06]  /*25f0*/  BRA `(.L_x_15816) ;  /* 0x0000000c00687947 */ /* 0x000fec0003800000 */
.L_x_15812:
        /* <DEDUP_REMOVED lines=9> */
.L_x_15820:
[----:B------:R0:W5:Y:S01]  /*2690*/  LDG.E.U16 R18, desc[UR36][R4.64] ;  /* 0x0000002404127981 */ /* 0x000162000c1e1500 */
[----:B------:R-:W-:Y:S05]  /*26a0*/  BRA `(.L_x_15816) ;  /* 0x0000000c003c7947 */ /* 0x000fea0003800000 */
.L_x_15819:
        /* <DEDUP_REMOVED lines=9> */
.L_x_15822:
[----:B------:R1:W5:Y:S01]  /*2740*/  LDG.E.U16 R18, desc[UR36][R4.64] ;  /* 0x0000002404127981 */ /* 0x000362000c1e1500 */
[----:B------:R-:W-:Y:S05]  /*2750*/  BRA `(.L_x_15816) ;  /* 0x0000000c00107947 */ /* 0x000fea0003800000 */
.L_x_15821:
        /* <DEDUP_REMOVED lines=9> */
.L_x_15811:
        /* <DEDUP_REMOVED lines=14> */
.L_x_15825:
        /* <DEDUP_REMOVED lines=9> */
.L_x_15824:
        /* <DEDUP_REMOVED lines=28> */
.L_x_15827:
        /* <DEDUP_REMOVED lines=15> */
.L_x_15826:
[----:B------:R-:W2:Y:S02]  /*2c10*/  LDG.E.U16 R0, desc[UR36][R4.64] ;  /* 0x0000002404007981 */ /* 0x000ea4000c1e1500 */
[----:B--2---:R-:W-:-:S05]  /*2c20*/  IMAD.U32 R0, R0, 0x10000, RZ ;  /* 0x0001000000007824 */ /* 0x004fca00078e00ff */
[----:B------:R-:W-:-:S04]  /*2c30*/  F2FP.F16.F32.PACK_AB R0, RZ, R0 ;  /* 0x00000000ff00723e */ /* 0x000fc800000000ff */
[----:B------:R-:W-:Y:S01]  /*2c40*/  PRMT R18, R0, 0x7610, R18 ;  /* 0x0000761000127816 */ /* 0x000fe20000000012 */
[----:B------:R-:W-:Y:S06]  /*2c50*/  BRA `(.L_x_15816) ;  /* 0x0000000400d07947 */ /* 0x000fec0003800000 */
.L_x_15823:
        /* <DEDUP_REMOVED lines=13> */
.L_x_15830:
        /* <DEDUP_REMOVED lines=21> */
.L_x_15834:
[----:B------:R-:W-:Y:S05]  /*2e80*/  BSYNC B1 ;  /* 0x0000000000017941 */ /* 0x000fea0003800000 */
.L_x_15833:
[----:B------:R-:W-:Y:S01]  /*2e90*/  LEA R5, R0, 0x3b800000, 0x17 ;  /* 0x3b80000000057811 */ /* 0x000fe200078eb8ff */
[----:B------:R-:W-:-:S05]  /*2ea0*/  IMAD.SHL.U32 R0, R3, 0x100000, RZ ;  /* 0x0010000003007824 */ /* 0x000fca00078e00ff */
[----:B------:R-:W-:-:S07]  /*2eb0*/  LOP3.LUT R0, R5, R0, R6, 0xfe, !PT ;  /* 0x0000000005007212 */ /* 0x000fce00078efe06 */
.L_x_15832:
[----:B------:R-:W-:Y:S05]  /*2ec0*/  BSYNC B0 ;  /* 0x0000000000007941 */ /* 0x000fea0003800000 */
.L_x_15831:
[----:B------:R-:W-:-:S04]  /*2ed0*/  F2FP.F16.F32.PACK_AB R0, RZ, R0 ;  /* 0x00000000ff00723e */ /* 0x000fc800000000ff */
[----:B------:R-:W-:Y:S01]  /*2ee0*/  PRMT R18, R0, 0x7610, R18 ;  /* 0x0000761000127816 */ /* 0x000fe20000000012 */
[----:B------:R-:W-:Y:S06]  /*2ef0*/  BRA `(.L_x_15816) ;  /* 0x0000000400287947 */ /* 0x000fec0003800000 */
.L_x_15829:
        /* <DEDUP_REMOVED lines=21> */
.L_x_15838:
[----:B------:R-:W-:Y:S05]  /*3050*/  BSYNC B1 ;  /* 0x0000000000017941 */ /* 0x000fea0003800000 */
.L_x_15837:
[----:B------:R-:W-:Y:S01]  /*3060*/  LEA R5, R0, 0x37800000, 0x17 ;  /* 0x3780000000057811 */ /* 0x000fe200078eb8ff */
[----:B------:R-:W-:-:S05]  /*3070*/  IMAD.SHL.U32 R0, R3, 0x200000, RZ ;  /* 0x0020000003007824 */ /* 0x000fca00078e00ff */
[----:B------:R-:W-:-:S07]  /*3080*/  LOP3.LUT R0, R5, R0, R6, 0xfe, !PT ;  /* 0x0000000005007212 */ /* 0x000fce00078efe06 */
.L_x_15836:
[----:B------:R-:W-:Y:S05]  /*3090*/  BSYNC B0 ;  /* 0x0000000000007941 */ /* 0x000fea0003800000 */
.L_x_15835:
[----:B------:R-:W-:-:S04]  /*30a0*/  F2FP.F16.F32.PACK_AB R0, RZ, R0 ;  /* 0x00000000ff00723e */ /* 0x000fc800000000ff */
[----:B------:R-:W-:Y:S01]  /*30b0*/  PRMT R18, R0, 0x7610, R18 ;  /* 0x0000761000127816 */ /* 0x000fe20000000012 */
[----:B------:R-:W-:Y:S06]  /*30c0*/  BRA `(.L_x_15816) ;  /* 0x0000000000b47947 */ /* 0x000fec0003800000 */
.L_x_15828:
        /* <DEDUP_REMOVED lines=14> */
.L_x_15842:
[----:B------:R-:W-:Y:S05]  /*31b0*/  BSYNC B0 ;  /* 0x0000000000007941 */ /* 0x000fea0003800000 */
.L_x_15841:
[----:B------:R-:W-:-:S04]  /*31c0*/  F2FP.F16.F32.PACK_AB R0, RZ, R0 ;  /* 0x00000000ff00723e */ /* 0x000fc800000000ff */
[----:B------:R-:W-:Y:S01]  /*31d0*/  PRMT R18, R0, 0x7610, R18 ;  /* 0x0000761000127816 */ /* 0x000fe20000000012 */
[----:B------:R-:W-:Y:S06]  /*31e0*/  BRA `(.L_x_15816) ;  /* 0x00000000006c7947 */ /* 0x000fec0003800000 */
.L_x_15815:
        /* <DEDUP_REMOVED lines=16> */
.L_x_15843:
[----:B------:R-:W-:Y:S01]  /*32f0*/  PRMT R18, RZ, 0x7610, R18 ;  /* 0x00007610ff127816 */ /* 0x000fe20000000012 */
[----:B------:R-:W-:Y:S06]  /*3300*/  BRA `(.L_x_15816) ;  /* 0x0000000000247947 */ /* 0x000fec0003800000 */
.L_x_15840:
[----:B------:R-:W2:Y:S02]  /*3310*/  LDG.E.64 R4, desc[UR36][R4.64] ;  /* 0x0000002404047981 */ /* 0x000ea4000c1e1b00 */
[----:B--2---:R-:W0:Y:S02]  /*3320*/  I2F.U64 R0, R4 ;  /* 0x0000000400007312 */ /* 0x004e240000301000 */
[----:B0-----:R-:W-:-:S04]  /*3330*/  F2FP.F16.F32.PACK_AB R0, RZ, R0 ;  /* 0x00000000ff00723e */ /* 0x001fc800000000ff */
[----:B------:R-:W-:Y:S01]  /*3340*/  PRMT R18, R0, 0x7610, R18 ;  /* 0x0000761000127816 */ /* 0x000fe20000000012 */
[----:B------:R-:W-:Y:S06]  /*3350*/  BRA `(.L_x_15816) ;  /* 0x0000000000107947 */ /* 0x000fec0003800000 */
.L_x_15839:
[----:B------:R-:W2:Y:S02]  /*3360*/  LDG.E R4, desc[UR36][R4.64] ;  /* 0x0000002404047981 */ /* 0x000ea4000c1e1900 */
[----:B--2---:R-:W-:-:S04]  /*3370*/  I2FP.F32.U32 R0, R4 ;  /* 0x0000000400007245 */ /* 0x004fc80000201000 */
[----:B------:R-:W-:-:S04]  /*3380*/  F2FP.F16.F32.PACK_AB R0, RZ, R0 ;  /* 0x00000000ff00723e */ /* 0x000fc800000000ff */
[----:B------:R-:W-:-:S07]  /*3390*/  PRMT R18, R0, 0x7610, R18 ;  /* 0x0000761000127816 */ /* 0x000fce0000000012 */
.L_x_15816:
[----:B------:R-:W-:-:S07]  /*33a0*/  VIADD R19, R19, 0x80 ;  /* 0x0000008013137836 */ /* 0x000fce0000000000 */
.L_x_15810:
[----:B------:R-:W-:Y:S05]  /*33b0*/  BSYNC B6 ;  /* 0x0000000000067941 */ /* 0x000fea0003800000 */
.L_x_15809:
        /* <DEDUP_REMOVED lines=25> */
.L_x_15849:
[----:B------:R-:W2:Y:S02]  /*3550*/  LDG.E.U8 R4, desc[UR36][R4.64] ;  /* 0x0000002404047981 */ /* 0x000ea4000c1e1100 */
[----:B--2---:R-:W-:-:S04]  /*3560*/  I2FP.F32.U32 R0, R4 ;  /* 0x0000000400007245 */ /* 0x004fc80000201000 */
[----:B------:R-:W-:-:S04]  /*3570*/  F2FP.F16.F32.PACK_AB R0, RZ, R0 ;  /* 0x00000000ff00723e */ /* 0x000fc800000000ff */
[----:B------:R-:W-:Y:S01]  /*3580*/  PRMT R17, R0, 0x7610, R17 ;  /* 0x0000761000117816 */ /* 0x000fe20000000011 */
[----:B------:R-:W-:Y:S06]  /*3590*/  BRA `(.L_x_15845) ;  /* 0x0000000c00bc7947 */ /* 0x000fec0003800000 */
.L_x_15848:
        /* <DEDUP_REMOVED lines=11> */
.L_x_15852:
[----:B------:R-:W2:Y:S02]  /*3650*/  LDG.E R4, desc[UR36][R4.64] ;  /* 0x0000002404047981 */ /* 0x000ea4000c1e1900 */
[----:B--2---:R-:W-:-:S04]  /*3660*/  I2FP.F32.S32 R0, R4 ;  /* 0x0000000400007245 */ /* 0x004fc80000201400 */
[----:B------:R-:W-:-:S04]  /*3670*/  F2FP.F16.F32.PACK_AB R0, RZ, R0 ;  /* 0x00000000ff00723e */ /* 0x000fc800000000ff */
[----:B------:R-:W-:Y:S01]  /*3680*/  PRMT R17, R0, 0x7610, R17 ;  /* 0x0000761000117816 */ /* 0x000fe20000000011 */
[----:B------:R-:W-:Y:S06]  /*3690*/  BRA `(.L_x_15845) ;  /* 0x0000000c007c7947 */ /* 0x000fec0003800000 */
.L_x_15851:
[----:B------:R-:W2:Y:S02]  /*36a0*/  LDG.E.U16 R4, desc[UR36][R4.64] ;  /* 0x0000002404047981 */ /* 0x000ea4000c1e1500 */
[----:B--2---:R-:W0:Y:S02]  /*36b0*/  I2F.S16 R0, R4 ;  /* 0x0000000400007306 */ /* 0x004e240000101400 */
[----:B0-----:R-:W-:-:S04]  /*36c0*/  F2FP.F16.F32.PACK_AB R0, RZ, R0 ;  /* 0x00000000ff00723e */ /* 0x001fc800000000ff */
[----:B------:R-:W-:Y:S01]  /*36d0*/  PRMT R17, R0, 0x7610, R17 ;  /* 0x0000761000117816 */ /* 0x000fe20000000011 */
[----:B------:R-:W-:Y:S06]  /*36e0*/  BRA `(.L_x_15845) ;  /* 0x0000000c00687947 */ /* 0x000fec0003800000 */
.L_x_15847:
        /* <DEDUP_REMOVED lines=9> */
.L_x_15854:
[----:B------:R2:W5:Y:S01]  /*3780*/  LDG.E.U16 R17, desc[UR36][R4.64] ;  /* 0x0000002404117981 */ /* 0x000562000c1e1500 */
[----:B------:R-:W-:Y:S05]  /*3790*/  BRA `(.L_x_15845) ;  /* 0x0000000c003c7947 */ /* 0x000fea0003800000 */
.L_x_15853:
        /* <DEDUP_REMOVED lines=9> */
.L_x_15856:
[----:B------:R3:W5:Y:S01]  /*3830*/  LDG.E.U16 R17, desc[UR36][R4.64] ;  /* 0x0000002404117981 */ /* 0x000762000c1e1500 */
[----:B------:R-:W-:Y:S05]  /*3840*/  BRA `(.L_x_15845) ;  /* 0x0000000c00107947 */ /* 0x000fea0003800000 */
.L_x_15855:
        /* <DEDUP_REMOVED lines=9> */
.L_x_15846:
        /* <DEDUP_REMOVED lines=14> */
.L_x_15859:
        /* <DEDUP_REMOVED lines=9> */
.L_x_15858:
        /* <DEDUP_REMOVED lines=28> */
.L_x_15861:
        /* <DEDUP_REMOVED lines=15> */
.L_x_15860:
[----:B------:R-:W2:Y:S02]  /*3d00*/  LDG.E.U16 R0, desc[UR36][R4.64] ;  /* 0x0000002404007981 */ /* 0x000ea4000c1e1500 */
[----:B--2---:R-:W-:-:S05]  /*3d10*/  IMAD.U32 R0, R0, 0x10000, RZ ;  /* 0x0001000000007824 */ /* 0x004fca00078e00ff */
[----:B------:R-:W-:-:S04]  /*3d20*/  F2FP.F16.F32.PACK_AB R0, RZ, R0 ;  /* 0x00000000ff00723e */ /* 0x000fc800000000ff */
[----:B------:R-:W-:Y:S01]  /*3d30*/  PRMT R17, R0, 0x7610, R17 ;  /* 0x0000761000117816 */ /* 0x000fe20000000011 */
[----:B------:R-:W-:Y:S06]  /*3d40*/  BRA `(.L_x_15845) ;  /* 0x0000000400d07947 */ /* 0x000fec0003800000 */
.L_x_15857:
        /* <DEDUP_REMOVED lines=13> */
.L_x_15864:
        /* <DEDUP_REMOVED lines=21> */
.L_x_15868:
[----:B------:R-:W-:Y:S05]  /*3f70*/  BSYNC B1 ;  /* 0x0000000000017941 */ /* 0x000fea0003800000 */
.L_x_15867:
[----:B------:R-:W-:Y:S01]  /*3f80*/  LEA R5, R0, 0x3b800000, 0x17 ;  /* 0x3b80000000057811 */ /* 0x000fe200078eb8ff */
[----:B------:R-:W-:-:S05]  /*3f90*/  IMAD.SHL.U32 R0, R3, 0x100000, RZ ;  /* 0x0010000003007824 */ /* 0x000fca00078e00ff */
[----:B------:R-:W-:-:S07]  /*3fa0*/  LOP3.LUT R0, R5, R0, R6, 0xfe, !PT ;  /* 0x0000000005007212 */ /* 0x000fce00078efe06 */
.L_x_15866:
[----:B------:R-:W-:Y:S05]  /*3fb0*/  BSYNC B0 ;  /* 0x0000000000007941 */ /* 0x000fea0003800000 */
.L_x_15865:
[----:B------:R-:W-:-:S04]  /*3fc0*/  F2FP.F16.F32.PACK_AB R0, RZ, R0 ;  /* 0x00000000ff00723e */ /* 0x000fc800000000ff */
[----:B------:R-:W-:Y:S01]  /*3fd0*/  PRMT R17, R0, 0x7610, R17 ;  /* 0x0000761000117816 */ /* 0x000fe20000000011 */
[----:B------:R-:W-:Y:S06]  /*3fe0*/  BRA `(.L_x_15845) ;  /* 0x0000000400287947 */ /* 0x000fec0003800000 */
.L_x_15863:
        /* <DEDUP_REMOVED lines=21> */
.L_x_15872:
[----:B------:R-:W-:Y:S05]  /*4140*/  BSYNC B1 ;  /* 0x0000000000017941 */ /* 0x000fea0003800000 */
.L_x_15871:
[----:B------:R-:W-:Y:S01]  /*4150*/  LEA R5, R0, 0x37800000, 0x17 ;  /* 0x3780000000057811 */ /* 0x000fe200078eb8ff */
[----:B------:R-:W-:-:S05]  /*4160*/  IMAD.SHL.U32 R0, R3, 0x200000, RZ ;  /* 0x0020000003007824 */ /* 0x000fca00078e00ff */
[----:B------:R-:W-:-:S07]  /*4170*/  LOP3.LUT R0, R5, R0, R6, 0xfe, !PT ;  /* 0x0000000005007212 */ /* 0x000fce00078efe06 */
.L_x_15870:
[----:B------:R-:W-:Y:S05]  /*4180*/  BSYNC B0 ;  /* 0x0000000000007941 */ /* 0x000fea0003800000 */
.L_x_15869:
[----:B------:R-:W-:-:S04]  /*4190*/  F2FP.F16.F32.PACK_AB R0, RZ, R0 ;  /* 0x00000000ff00723e */ /* 0x000fc800000000ff */
[----:B------:R-:W-:Y:S01]  /*41a0*/  PRMT R17, R0, 0x7610, R17 ;  /* 0x0000761000117816 */ /* 0x000fe20000000011 */
[----:B------:R-:W-:Y:S06]  /*41b0*/  BRA `(.L_x_15845) ;  /* 0x0000000000b47947 */ /* 0x000fec0003800000 */
.L_x_15862:
        /* <DEDUP_REMOVED lines=14> */
.L_x_15876:
[----:B------:R-:W-:Y:S05]  /*42a0*/  BSYNC B0 ;  /* 0x0000000000007941 */ /* 0x000fea0003800000 */
.L_x_15875:
[----:B------:R-:W-:-:S04]  /*42b0*/  F2FP.F16.F32.PACK_AB R0, RZ, R0 ;  /* 0x00000000ff00723e */ /* 0x000fc800000000ff */
[----:B------:R-:W-:Y:S01]  /*42c0*/  PRMT R17, R0, 0x7610, R17 ;  /* 0x0000761000117816 */ /* 0x000fe20000000011 */
[----:B------:R-:W-:Y:S06]  /*42d0*/  BRA `(.L_x_15845) ;  /* 0x00000000006c7947 */ /* 0x000fec0003800000 */
.L_x_15850:
        /* <DEDUP_REMOVED lines=16> */
.L_x_15877:
[----:B------:R-:W-:Y:S01]  /*43e0*/  PRMT R17, RZ, 0x7610, R17 ;  /* 0x00007610ff117816 */ /* 0x000fe20000000011 */
[----:B------:R-:W-:Y:S06]  /*43f0*/  BRA `(.L_x_15845) ;  /* 0x0000000000247947 */ /* 0x000fec0003800000 */
.L_x_15874:
[----:B------:R-:W2:Y:S02]  /*4400*/  LDG.E.64 R4, desc[UR36][R4.64] ;  /* 0x0000002404047981 */ /* 0x000ea4000c1e1b00 */
[----:B--2---:R-:W0:Y:S02]  /*4410*/  I2F.U64 R0, R4 ;  /* 0x0000000400007312 */ /* 0x004e240000301000 */
[----:B0-----:R-:W-:-:S04]  /*4420*/  F2FP.F16.F32.PACK_AB R0, RZ, R0 ;  /* 0x00000000ff00723e */ /* 0x001fc800000000ff */
[----:B------:R-:W-:Y:S01]  /*4430*/  PRMT R17, R0, 0x7610, R17 ;  /* 0x0000761000117816 */ /* 0x000fe20000000011 */
[----:B------:R-:W-:Y:S06]  /*4440*/  BRA `(.L_x_15845) ;  /* 0x0000000000107947 */ /* 0x000fec0003800000 */
.L_x_15873:
[----:B------:R-:W2:Y:S02]  /*4450*/  LDG.E R4, desc[UR36][R4.64] ;  /* 0x0000002404047981 */ /* 0x000ea4000c1e1900 */
[----:B--2---:R-:W-:-:S04]  /*4460*/  I2FP.F32.U32 R0, R4 ;  /* 0x0000000400007245 */ /* 0x004fc80000201000 */
[----:B------:R-:W-:-:S04]  /*4470*/  F2FP.F16.F32.PACK_AB R0, RZ, R0 ;  /* 0x00000000ff00723e */ /* 0x000fc800000000ff */
[----:B------:R-:W-:-:S07]  /*4480*/  PRMT R17, R0, 0x7610, R17 ;  /* 0x0000761000117816 */ /* 0x000fce0000000011 */
.L_x_15845:
[----:B------:R-:W-:Y:S05]  /*4490*/  BSYNC B6 ;  /* 0x0000000000067941 */ /* 0x000fea0003800000 */
.L_x_15844:
[----:B------:R-:W4:Y:S01]  /*44a0*/  S2R R23, SR_TID.X ;  /* 0x0000000000177919 */ /* 0x000f220000002100 */
[----:B-----5:R-:W-:Y:S01]  /*44b0*/  HADD2.F32 R8, -RZ, R18.H0_H0 ;  /* 0x20000012ff087230 */ /* 0x020fe20000004100 */
        /* <DEDUP_REMOVED lines=11> */
[C---:B0123--:R-:W-:Y:S01]  /*4570*/  VIADD R5, R23.reuse, 0x180 ;  /* 0x0000018017057836 */ /* 0x04ffe20000000000 */
[CC--:B------:R-:W-:Y:S01]  /*4580*/  ISETP.GE.AND P4, PT, R23.reuse, R16.reuse, PT ;  /* 0x000000101700720c */ /* 0x0c0fe20003f86270 */
[----:B------:R-:W-:Y:S01]  /*4590*/  VIADD R25, R23, 0x80 ;  /* 0x0000008017197836 */ /* 0x000fe20000000000 */
[-C--:B------:R-:W-:Y:S02]  /*45a0*/  ISETP.GE.OR P0, PT, R3, R16.reuse, P0 ;  /* 0x000000100300720c */ /* 0x080fe40000706670 */
[-C--:B------:R-:W-:Y:S02]  /*45b0*/  ISETP.GE.OR P1, PT, R5, R16.reuse, P1 ;  /* 0x000000100500720c */ /* 0x080fe40000f26670 */
[----:B------:R-:W-:-:S05]  /*45c0*/  ISETP.GE.OR P3, PT, R25, R16, P3 ;  /* 0x000000101900720c */ /* 0x000fca0001f66670 */
[----:B------:R-:W0:Y:S08]  /*45d0*/  @!P2 LDC.U16 R7, c[0x0][0x218] ;  /* 0x00008600ff07ab82 */ /* 0x000e300000000400 */
[----:B------:R-:W1:Y:S08]  /*45e0*/  @!P0 LDC.U16 R11, c[0x0][0x218] ;  /* 0x00008600ff0b8b82 */ /* 0x000e700000000400 */
[----:B------:R-:W2:Y:S08]  /*45f0*/  @!P1 LDC.U16 R13, c[0x0][0x218] ;  /* 0x00008600ff0d9b82 */ /* 0x000eb00000000400 */
[----:B------:R-:W3:Y:S01]  /*4600*/  @!P3 LDC.U16 R10, c[0x0][0x218] ;  /* 0x00008600ff0abb82 */ /* 0x000ee20000000400 */
[----:B0-----:R-:W-:-:S05]  /*4610*/  @!P2 HADD2.F32 R7, -RZ, R7.H0_H0 ;  /* 0x20000007ff07a230 */ /* 0x001fca0000004100 */
[----:B------:R-:W-:Y:S02]  /*4620*/  @!P2 FMNMX.FTZ R7, R6, R7, !PT ;  /* 0x000000070607a209 */ /* 0x000fe40007810000 */
[----:B------:R-:W0:Y:S01]  /*4630*/  @!P0 LDC.U16 R12, c[0x0][0x21a] ;  /* 0x00008680ff0c8b82 */ /* 0x000e220000000400 */
[----:B-1----:R-:W-:-:S05]  /*4640*/  @!P0 HADD2.F32 R11, -RZ, R11.H0_H0 ;  /* 0x2000000bff0b8230 */ /* 0x002fca0000004100 */
[----:B------:R-:W-:Y:S02]  /*4650*/  @!P0 FMNMX.FTZ R8, R11, R8, !PT ;  /* 0x000000080b088209 */ /* 0x000fe40007810000 */
[----:B------:R-:W1:Y:S01]  /*4660*/  @!P1 LDC.U16 R5, c[0x0][0x21a] ;  /* 0x00008680ff059b82 */ /* 0x000e620000000400 */
[----:B--2---:R-:W-:-:S05]  /*4670*/  @!P1 HADD2.F32 R14, -RZ, R13.H0_H0 ;  /* 0x2000000dff0e9230 */ /* 0x004fca0000004100 */
[----:B------:R-:W-:Y:S02]  /*4680*/  @!P1 FMNMX.FTZ R9, R14, R9, !PT ;  /* 0x000000090e099209 */ /* 0x000fe40007810000 */
[----:B------:R-:W2:Y:S01]  /*4690*/  @!P2 LDC.U16 R4, c[0x0][0x21a] ;  /* 0x00008680ff04ab82 */ /* 0x000ea20000000400 */
[----:B---3--:R-:W-:-:S05]  /*46a0*/  @!P3 HADD2.F32 R11, -RZ, R10.H0_H0 ;  /* 0x2000000aff0bb230 */ /* 0x008fca0000004100 */
[----:B------:R-:W-:Y:S02]  /*46b0*/  @!P3 FMNMX.FTZ R0, R11, R0, !PT ;  /* 0x000000000b00b209 */ /* 0x000fe40007810000 */
[----:B------:R-:W3:Y:S01]  /*46c0*/  @!P3 LDC.U16 R3, c[0x0][0x21a] ;  /* 0x00008680ff03bb82 */ /* 0x000ee20000000400 */
[----:B0-----:R-:W-:-:S05]  /*46d0*/  @!P0 HADD2.F32 R13, -RZ, R12.H0_H0 ;  /* 0x2000000cff0d8230 */ /* 0x001fca0000004100 */
[----:B------:R-:W-:Y:S01]  /*46e0*/  @!P0 FMNMX.FTZ R8, R13, R8, PT ;  /* 0x000000080d088209 */ /* 0x000fe20003810000 */
[----:B-1----:R-:W-:-:S03]  /*46f0*/  @!P1 HADD2.F32 R6, -RZ, R5.H0_H0 ;  /* 0x20000005ff069230 */ /* 0x002fc60000004100 */
[----:B------:R-:W-:Y:S02]  /*4700*/  @!P0 F2FP.F16.F32.PACK_AB R8, RZ, R8 ;  /* 0x00000008ff08823e */ /* 0x000fe400000000ff */
[----:B------:R-:W-:Y:S02]  /*4710*/  @!P1 FMNMX.FTZ R9, R6, R9, PT ;  /* 0x0000000906099209 */ /* 0x000fe40003810000 */
[----:B------:R-:W-:Y:S01]  /*4720*/  @!P0 PRMT R18, R8, 0x7610, R18 ;  /* 0x0000761008128816 */ /* 0x000fe20000000012 */
[----:B--2---:R-:W-:Y:S01]  /*4730*/  @!P2 HADD2.F32 R4, -RZ, R4.H0_H0 ;  /* 0x20000004ff04a230 */ /* 0x004fe20000004100 */
[----:B------:R-:W-:-:S04]  /*4740*/  @!P1 F2FP.F16.F32.PACK_AB R9, RZ, R9 ;  /* 0x00000009ff09923e */ /* 0x000fc800000000ff */
[----:B------:R-:W-:Y:S02]  /*4750*/  @!P2 FMNMX.FTZ R4, R7, R4, PT ;  /* 0x000000040704a209 */ /* 0x000fe40003810000 */
[----:B------:R-:W-:Y:S01]  /*4760*/  @!P1 PRMT R17, R9, 0x7610, R17 ;  /* 0x0000761009119816 */ /* 0x000fe20000000011 */
[----:B---3--:R-:W-:Y:S01]  /*4770*/  @!P3 HADD2.F32 R3, -RZ, R3.H0_H0 ;  /* 0x20000003ff03b230 */ /* 0x008fe20000004100 */
[----:B------:R-:W-:-:S04]  /*4780*/  @!P2 F2FP.F16.F32.PACK_AB R4, RZ, R4 ;  /* 0x00000004ff04a23e */ /* 0x000fc800000000ff */
[----:B------:R-:W-:Y:S02]  /*4790*/  @!P3 FMNMX.FTZ R0, R3, R0, PT ;  /* 0x000000000300b209 */ /* 0x000fe40003810000 */
[----:B------:R-:W-:Y:S02]  /*47a0*/  @!P2 PRMT R24, R4, 0x7610, R24 ;  /* 0x000076100418a816 */ /* 0x000fe40000000018 */
[----:B------:R-:W-:-:S04]  /*47b0*/  @!P3 F2FP.F16.F32.PACK_AB R0, RZ, R0 ;  /* 0x00000000ff00b23e */ /* 0x000fc800000000ff */
[----:B------:R-:W-:Y:S01]  /*47c0*/  @!P3 PRMT R22, R0, 0x7610, R22 ;  /* 0x000076100016b816 */ /* 0x000fe20000000016 */
[----:B------:R-:W-:Y:S06]  /*47d0*/  @P4 BRA `(.L_x_15879) ;  /* 0x0000001000404947 */ /* 0x000fec0003800000 */
        /* <DEDUP_REMOVED lines=22> */
.L_x_15883:
[----:B------:R-:W-:Y:S02]  /*4940*/  HADD2.F32 R5, -RZ, R24.H0_H0 ;  /* 0x20000018ff057230 */ /* 0x000fe40000004100 */
[----:B------:R-:W-:-:S04]  /*4950*/  IMAD.MOV.U32 R23, RZ, RZ, R25 ;  /* 0x000000ffff177224 */ /* 0x000fc800078e0019 */
[----:B------:R-:W0:Y:S02]  /*4960*/  F2I.S64.TRUNC R4, R5 ;  /* 0x0000000500047311 */ /* 0x000e24000020d900 */
[----:B0-----:R0:W-:Y:S01]  /*4970*/  STG.E.U8 desc[UR36][R8.64], R4 ;  /* 0x0000000408007986 */ /* 0x0011e2000c101124 */
[----:B------:R-:W-:Y:S05]  /*4980*/  BRA `(.L_x_15879) ;  /* 0x0000000c00d47947 */ /* 0x000fea0003800000 */
.L_x_15882:
        /* <DEDUP_REMOVED lines=11> */
.L_x_15886:
[----:B------:R-:W-:Y:S02]  /*4a40*/  HADD2.F32 R24, -RZ, R24.H0_H0 ;  /* 0x20000018ff187230 */ /* 0x000fe40000004100 */
[----:B------:R-:W-:Y:S02]  /*4a50*/  IMAD.MOV.U32 R23, RZ, RZ, R25 ;  /* 0x000000ffff177224 */ /* 0x000fe400078e0019 */
[----:B------:R-:W0:Y:S02]  /*4a60*/  F2I.FTZ.TRUNC.NTZ R3, R24 ;  /* 0x0000001800037305 */ /* 0x000e24000021f100 */
[----:B0-----:R0:W-:Y:S01]  /*4a70*/  STG.E desc[UR36][R8.64], R3 ;  /* 0x0000000308007986 */ /* 0x0011e2000c101924 */
[----:B------:R-:W-:Y:S05]  /*4a80*/  BRA `(.L_x_15879) ;  /* 0x0000000c00947947 */ /* 0x000fea0003800000 */
.L_x_15885:
[----:B------:R-:W-:Y:S02]  /*4a90*/  HADD2.F32 R24, -RZ, R24.H0_H0 ;  /* 0x20000018ff187230 */ /* 0x000fe40000004100 */
[----:B------:R-:W-:Y:S02]  /*4aa0*/  IMAD.MOV.U32 R23, RZ, RZ, R25 ;  /* 0x000000ffff177224 */ /* 0x000fe400078e0019 */
[----:B------:R-:W0:Y:S02]  /*4ab0*/  F2I.FTZ.TRUNC.NTZ R3, R24 ;  /* 0x0000001800037305 */ /* 0x000e24000021f100 */
[----:B0-----:R0:W-:Y:S01]  /*4ac0*/  STG.E.U16 desc[UR36][R8.64], R3 ;  /* 0x0000000308007986 */ /* 0x0011e2000c101524 */
[----:B------:R-:W-:Y:S05]  /*4ad0*/  BRA `(.L_x_15879) ;  /* 0x0000000c00807947 */ /* 0x000fea0003800000 */
.L_x_15881:
        /* <DEDUP_REMOVED lines=10> */
.L_x_15888:
[----:B------:R0:W-:Y:S01]  /*4b80*/  STG.E.U16 desc[UR36][R8.64], R24 ;  /* 0x0000001808007986 */ /* 0x0001e2000c101524 */
[----:B------:R-:W-:Y:S01]  /*4b90*/  IMAD.MOV.U32 R23, RZ, RZ, R25 ;  /* 0x000000ffff177224 */ /* 0x000fe200078e0019 */
[----:B------:R-:W-:Y:S06]  /*4ba0*/  BRA `(.L_x_15879) ;  /* 0x0000000c004c7947 */ /* 0x000fec0003800000 */
.L_x_15887:
        /* <DEDUP_REMOVED lines=11> */
.L_x_15890:
[----:B------:R-:W-:Y:S02]  /*4c60*/  HADD2.F32 R0, -RZ, R24.H0_H0 ;  /* 0x20000018ff007230 */ /* 0x000fe40000004100 */
[----:B------:R-:W-:-:S03]  /*4c70*/  IMAD.MOV.U32 R23, RZ, RZ, R25 ;  /* 0x000000ffff177224 */ /* 0x000fc600078e0019 */
[----:B------:R-:W-:-:S04]  /*4c80*/  F2FP.F16.F32.PACK_AB R0, RZ, R0 ;  /* 0x00000000ff00723e */ /* 0x000fc800000000ff */
[----:B------:R-:W-:-:S05]  /*4c90*/  PRMT R0, R0, 0x5410, RZ ;  /* 0x0000541000007816 */ /* 0x000fca00000000ff */
[----:B------:R0:W-:Y:S01]  /*4ca0*/  STG.E desc[UR36][R8.64], R0 ;  /* 0x0000000008007986 */ /* 0x0001e2000c101924 */
[----:B------:R-:W-:Y:S05]  /*4cb0*/  BRA `(.L_x_15879) ;  /* 0x0000000c00087947 */ /* 0x000fea0003800000 */
.L_x_15889:
[----:B------:R-:W-:Y:S02]  /*4cc0*/  HADD2.F32 R4, -RZ, R24.H0_H0 ;  /* 0x20000018ff047230 */ /* 0x000fe40000004100 */
[----:B------:R-:W-:-:S03]  /*4cd0*/  IMAD.MOV.U32 R23, RZ, RZ, R25 ;  /* 0x000000ffff177224 */ /* 0x000fc600078e0019 */
[----:B------:R-:W-:-:S06]  /*4ce0*/  FMUL.FTZ R4, R4, 1 ;  /* 0x3f80000004047820 */ /* 0x000fcc0000410000 */
[----:B------:R-:W0:Y:S02]  /*4cf0*/  F2F.F64.F32 R4, R4 ;  /* 0x0000000400047310 */ /* 0x000e240000201800 */
[----:B0-----:R0:W-:Y:S01]  /*4d00*/  STG.E.64 desc[UR36][R8.64], R4 ;  /* 0x0000000408007986 */ /* 0x0011e2000c101b24 */
[----:B------:R-:W-:Y:S05]  /*4d10*/  BRA `(.L_x_15879) ;  /* 0x0000000800f07947 */ /* 0x000fea0003800000 */
.L_x_15880:
        /* <DEDUP_REMOVED lines=14> */
.L_x_15893:
[----:B------:R-:W-:Y:S01]  /*4e00*/  HADD2.F32 R24, -RZ, R24.H0_H0 ;  /* 0x20000018ff187230 */ /* 0x000fe20000004100 */
[----:B------:R-:W-:Y:S01]  /*4e10*/  CS2R R6, SRZ ;  /* 0x0000000000067805 */ /* 0x000fe2000001ff00 */
[----:B------:R-:W-:-:S03]  /*4e20*/  IMAD.MOV.U32 R23, RZ, RZ, R25 ;  /* 0x000000ffff177224 */ /* 0x000fc600078e0019 */
[----:B------:R-:W-:-:S06]  /*4e30*/  FMUL.FTZ R4, R24, 1 ;  /* 0x3f80000018047820 */ /* 0x000fcc0000410000 */
[----:B------:R-:W0:Y:S02]  /*4e40*/  F2F.F64.F32 R4, R4 ;  /* 0x0000000400047310 */ /* 0x000e240000201800 */
[----:B0-----:R0:W-:Y:S01]  /*4e50*/  STG.E.128 desc[UR36][R8.64], R4 ;  /* 0x0000000408007986 */ /* 0x0011e2000c101d24 */
[----:B------:R-:W-:Y:S05]  /*4e60*/  BRA `(.L_x_15879) ;  /* 0x00000008009c7947 */ /* 0x000fea0003800000 */
.L_x_15892:
        /* <DEDUP_REMOVED lines=21> */
.L_x_15897:
[----:B------:R-:W-:Y:S05]  /*4fc0*/  BSYNC B0 ;  /* 0x0000000000007941 */ /* 0x000fea0003800000 */
.L_x_15896:
[----:B------:R-:W-:Y:S01]  /*4fd0*/  LOP3.LUT R5, R0, R5, RZ, 0xfc, !PT ;  /* 0x0000000500057212 */ /* 0x000fe200078efcff */
[----:B------:R-:W-:-:S04]  /*4fe0*/  IMAD.MOV.U32 R23, RZ, RZ, R25 ;  /* 0x000000ffff177224 */ /* 0x000fc800078e0019 */
[----:B------:R0:W-:Y:S01]  /*4ff0*/  STG.E.U8 desc[UR36][R8.64], R5 ;  /* 0x0000000508007986 */ /* 0x0001e2000c101124 */
[----:B------:R-:W-:Y:S05]  /*5000*/  BRA `(.L_x_15879) ;  /* 0x0000000800347947 */ /* 0x000fea0003800000 */
.L_x_15895:
        /* <DEDUP_REMOVED lines=13> */
.L_x_15899:
[----:B------:R-:W-:Y:S01]  /*50e0*/  IMAD.MOV.U32 R0, RZ, RZ, 0x7f ;  /* 0x0000007fff007424 */ /* 0x000fe200078e00ff */
[----:B------:R-:W-:-:S04]  /*50f0*/  ISETP.GT.U32.AND P0, PT, R3, 0x7f800000, PT ;  /* 0x7f8000000300780c */ /* 0x000fc80003f04070 */
[----:B------:R-:W-:-:S09]  /*5100*/  SEL R0, R0, 0x7c, P0 ;  /* 0x0000007c00007807 */ /* 0x000fd20000000000 */
.L_x_15900:
[----:B------:R-:W-:Y:S05]  /*5110*/  BSYNC B0 ;  /* 0x0000000000007941 */ /* 0x000fea0003800000 */
.L_x_15898:
[----:B------:R-:W-:Y:S01]  /*5120*/  LOP3.LUT R3, R5, 0x80000000, RZ, 0xc0, !PT ;  /* 0x8000000005037812 */ /* 0x000fe200078ec0ff */
[----:B------:R-:W-:-:S03]  /*5130*/  IMAD.MOV.U32 R23, RZ, RZ, R25 ;  /* 0x000000ffff177224 */ /* 0x000fc600078e0019 */
[----:B------:R-:W-:-:S04]  /*5140*/  SHF.R.U32.HI R3, RZ, 0x18, R3 ;  /* 0x00000018ff037819 */ /* 0x000fc80000011603 */
[----:B------:R-:W-:-:S05]  /*5150*/  LOP3.LUT R3, R0, R3, RZ, 0xfc, !PT ;  /* 0x0000000300037212 */ /* 0x000fca00078efcff */
[----:B------:R0:W-:Y:S01]  /*5160*/  STG.E.U8 desc[UR36][R8.64], R3 ;  /* 0x0000000308007986 */ /* 0x0001e2000c101124 */
[----:B------:R-:W-:Y:S05]  /*5170*/  BRA `(.L_x_15879) ;  /* 0x0000000400d87947 */ /* 0x000fea0003800000 */
.L_x_15894:
[----:B------:R-:W-:Y:S02]  /*5180*/  HADD2.F32 R0, -RZ, R24.H0_H0 ;  /* 0x20000018ff007230 */ /* 0x000fe40000004100 */
[----:B------:R-:W-:-:S03]  /*5190*/  IMAD.MOV.U32 R23, RZ, RZ, R25 ;  /* 0x000000ffff177224 */ /* 0x000fc600078e0019 */
[----:B------:R-:W-:-:S05]  /*51a0*/  F2FP.BF16.F32.PACK_AB R0, RZ, R0 ;  /* 0x00000000ff00723e */ /* 0x000fca00000010ff */
[----:B------:R0:W-:Y:S01]  /*51b0*/  STG.E.U16 desc[UR36][R8.64], R0 ;  /* 0x0000000008007986 */ /* 0x0001e2000c101524 */
[----:B------:R-:W-:Y:S05]  /*51c0*/  BRA `(.L_x_15879) ;  /* 0x0000000400c47947 */ /* 0x000fea0003800000 */
.L_x_15891:
        /* <DEDUP_REMOVED lines=13> */
.L_x_15903:
        /* <DEDUP_REMOVED lines=17> */
.L_x_15906:
[----:B------:R-:W-:-:S04]  /*53b0*/  LOP3.LUT R3, R5, 0x80000000, RZ, 0xc0, !PT ;  /* 0x8000000005037812 */ /* 0x000fc800078ec0ff */
[----:B------:R-:W-:-:S04]  /*53c0*/  SHF.R.U32.HI R3, RZ, 0x18, R3 ;  /* 0x00000018ff037819 */ /* 0x000fc80000011603 */
[----:B------:R-:W-:-:S04]  /*53d0*/  LOP3.LUT R0, R0, R3, RZ, 0xfc, !PT ;  /* 0x0000000300007212 */ /* 0x000fc800078efcff */
[----:B------:R-:W-:-:S07]  /*53e0*/  PRMT R4, R0, 0x7610, R4 ;  /* 0x0000761000047816 */ /* 0x000fce0000000004 */
.L_x_15905:
[----:B------:R-:W-:Y:S05]  /*53f0*/  BSYNC B0 ;  /* 0x0000000000007941 */ /* 0x000fea0003800000 */
.L_x_15904:
[----:B------:R3:W-:Y:S01]  /*5400*/  STG.E.U8 desc[UR36][R8.64], R4 ;  /* 0x0000000408007986 */ /* 0x0007e2000c101124 */
[----:B------:R-:W-:Y:S01]  /*5410*/  IMAD.MOV.U32 R23, RZ, RZ, R25 ;  /* 0x000000ffff177224 */ /* 0x000fe200078e0019 */
[----:B------:R-:W-:Y:S06]  /*5420*/  BRA `(.L_x_15879) ;  /* 0x00000004002c7947 */ /* 0x000fec0003800000 */
.L_x_15902:
        /* <DEDUP_REMOVED lines=17> */
.L_x_15909:
[----:B------:R-:W-:-:S04]  /*5540*/  LOP3.LUT R3, R5, 0x80000000, RZ, 0xc0, !PT ;  /* 0x8000000005037812 */ /* 0x000fc800078ec0ff */
[----:B------:R-:W-:-:S04]  /*5550*/  SHF.R.U32.HI R3, RZ, 0x18, R3 ;  /* 0x00000018ff037819 */ /* 0x000fc80000011603 */
[----:B------:R-:W-:-:S04]  /*5560*/  LOP3.LUT R0, R0, R3, RZ, 0xfc, !PT ;  /* 0x0000000300007212 */ /* 0x000fc800078efcff */
[----:B------:R-:W-:-:S07]  /*5570*/  PRMT R4, R0, 0x7610, R4 ;  /* 0x0000761000047816 */ /* 0x000fce0000000004 */
.L_x_15908:
[----:B------:R-:W-:Y:S05]  /*5580*/  BSYNC B0 ;  /* 0x0000000000007941 */ /* 0x000fea0003800000 */
.L_x_15907:
[----:B------:R0:W-:Y:S01]  /*5590*/  STG.E.U8 desc[UR36][R8.64], R4 ;  /* 0x0000000408007986 */ /* 0x0001e2000c101124 */
[----:B------:R-:W-:Y:S01]  /*55a0*/  IMAD.MOV.U32 R23, RZ, RZ, R25 ;  /* 0x000000ffff177224 */ /* 0x000fe200078e0019 */
[----:B------:R-:W-:Y:S06]  /*55b0*/  BRA `(.L_x_15879) ;  /* 0x0000000000c87947 */ /* 0x000fec0003800000 */
.L_x_15901:
        /* <DEDUP_REMOVED lines=23> */
.L_x_15884:
        /* <DEDUP_REMOVED lines=16> */
.L_x_15912:
[----:B------:R-:W-:Y:S01]  /*5830*/  IMAD.MOV.U32 R23, RZ, RZ, R25 ;  /* 0x000000ffff177224 */ /* 0x000fe200078e0019 */
[----:B------:R-:W-:Y:S06]  /*5840*/  BRA `(.L_x_15879) ;  /* 0x0000000000247947 */ /* 0x000fec0003800000 */
.L_x_15911:
[----:B------:R-:W-:Y:S02]  /*5850*/  HADD2.F32 R4, -RZ, R24.H0_H0 ;  /* 0x20000018ff047230 */ /* 0x000fe40000004100 */
[----:B------:R-:W-:-:S04]  /*5860*/  IMAD.MOV.U32 R23, RZ, RZ, R25 ;  /* 0x000000ffff177224 */ /* 0x000fc800078e0019 */
[----:B------:R-:W0:Y:S02]  /*5870*/  F2I.U64.TRUNC R4, R4 ;  /* 0x0000000400047311 */ /* 0x000e24000020d800 */
[----:B0-----:R2:W-:Y:S01]  /*5880*/  STG.E.64 desc[UR36][R8.64], R4 ;  /* 0x0000000408007986 */ /* 0x0015e2000c101b24 */
[----:B------:R-:W-:Y:S05]  /*5890*/  BRA `(.L_x_15879) ;  /* 0x0000000000107947 */ /* 0x000fea0003800000 */
.L_x_15910:
[----:B------:R-:W-:Y:S02]  /*58a0*/  HADD2.F32 R24, -RZ, R24.H0_H0 ;  /* 0x20000018ff187230 */ /* 0x000fe40000004100 */
[----:B------:R-:W-:Y:S02]  /*58b0*/  IMAD.MOV.U32 R23, RZ, RZ, R25 ;  /* 0x000000ffff177224 */ /* 0x000fe400078e0019 */
[----:B------:R-:W0:Y:S02]  /*58c0*/  F2I.FTZ.U32.TRUNC.NTZ R3, R24 ;  /* 0x0000001800037305 */ /* 0x000e24000021f000 */
[----:B0-----:R0:W-:Y:S03]  /*58d0*/  STG.E desc[UR36][R8.64], R3 ;  /* 0x0000000308007986 */ /* 0x0011e6000c101924 */
.L_x_15879:
[----:B------:R-:W-:Y:S05]  /*58e0*/  BSYNC B6 ;  /* 0x0000000000067941 */ /* 0x000fea0003800000 */
.L_x_15878:
        /* <DEDUP_REMOVED lines=25> */
.L_x_15918:
[----:B------:R-:W-:-:S06]  /*5a80*/  HADD2.F32 R5, -RZ, R22.H0_H0 ;  /* 0x20000016ff057230 */ /* 0x000fcc0000004100 */
[----:B------:R-:W0:Y:S02]  /*5a90*/  F2I.S64.TRUNC R4, R5 ;  /* 0x0000000500047311 */ /* 0x000e24000020d900 */
[----:B0-----:R0:W-:Y:S01]  /*5aa0*/  STG.E.U8 desc[UR36][R8.64], R4 ;  /* 0x0000000408007986 */ /* 0x0011e2000c101124 */
[----:B------:R-:W-:Y:S05]  /*5ab0*/  BRA `(.L_x_15920) ;  /* 0x0000000c00847947 */ /* 0x000fea0003800000 */
.L_x_15917:
        /* <DEDUP_REMOVED lines=10> */
.L_x_15922:
[----:B------:R-:W-:-:S04]  /*5b60*/  HADD2.F32 R22, -RZ, R22.H0_H0 ;  /* 0x20000016ff167230 */ /* 0x000fc80000004100 */
[----:B------:R-:W0:Y:S02]  /*5b70*/  F2I.FTZ.TRUNC.NTZ R3, R22 ;  /* 0x0000001600037305 */ /* 0x000e24000021f100 */
[----:B0-----:R0:W-:Y:S01]  /*5b80*/  STG.E desc[UR36][R8.64], R3 ;  /* 0x0000000308007986 */ /* 0x0011e2000c101924 */
[----:B------:R-:W-:Y:S05]  /*5b90*/  BRA `(.L_x_15920) ;  /* 0x0000000c004c7947 */ /* 0x000fea0003800000 */
.L_x_15921:
[----:B------:R-:W-:-:S04]  /*5ba0*/  HADD2.F32 R22, -RZ, R22.H0_H0 ;  /* 0x20000016ff167230 */ /* 0x000fc80000004100 */
[----:B------:R-:W0:Y:S02]  /*5bb0*/  F2I.FTZ.TRUNC.NTZ R3, R22 ;  /* 0x0000001600037305 */ /* 0x000e24000021f100 */
[----:B0-----:R0:W-:Y:S01]  /*5bc0*/  STG.E.U16 desc[UR36][R8.64], R3 ;  /* 0x0000000308007986 */ /* 0x0011e2000c101524 */
[----:B------:R-:W-:Y:S05]  /*5bd0*/  BRA `(.L_x_15920) ;  /* 0x0000000c003c7947 */ /* 0x000fea0003800000 */
.L_x_15916:
        /* <DEDUP_REMOVED lines=9> */
.L_x_15924:
[----:B------:R0:W-:Y:S01]  /*5c70*/  STG.E.U16 desc[UR36][R8.64], R22 ;  /* 0x0000001608007986 */ /* 0x0001e2000c101524 */
[----:B------:R-:W-:Y:S05]  /*5c80*/  BRA `(.L_x_15920) ;  /* 0x0000000c00107947 */ /* 0x000fea0003800000 */
.L_x_15923:
        /* <DEDUP_REMOVED lines=10> */
.L_x_15926:
[----:B------:R-:W-:-:S05]  /*5d30*/  HADD2.F32 R0, -RZ, R22.H0_H0 ;  /* 0x20000016ff007230 */ /* 0x000fca0000004100 */
[----:B------:R-:W-:-:S04]  /*5d40*/  F2FP.F16.F32.PACK_AB R0, RZ, R0 ;  /* 0x00000000ff00723e */ /* 0x000fc800000000ff */
[----:B------:R-:W-:-:S05]  /*5d50*/  PRMT R0, R0, 0x5410, RZ ;  /* 0x0000541000007816 */ /* 0x000fca00000000ff */
[----:B------:R0:W-:Y:S01]  /*5d60*/  STG.E desc[UR36][R8.64], R0 ;  /* 0x0000000008007986 */ /* 0x0001e2000c101924 */
[----:B------:R-:W-:Y:S05]  /*5d70*/  BRA `(.L_x_15920) ;  /* 0x0000000800d47947 */ /* 0x000fea0003800000 */
.L_x_15925:
[----:B------:R-:W-:-:S05]  /*5d80*/  HADD2.F32 R4, -RZ, R22.H0_H0 ;  /* 0x20000016ff047230 */ /* 0x000fca0000004100 */
[----:B------:R-:W-:-:S06]  /*5d90*/  FMUL.FTZ R4, R4, 1 ;  /* 0x3f80000004047820 */ /* 0x000fcc0000410000 */
[----:B------:R-:W0:Y:S02]  /*5da0*/  F2F.F64.F32 R4, R4 ;  /* 0x0000000400047310 */ /* 0x000e240000201800 */
[----:B0-----:R0:W-:Y:S01]  /*5db0*/  STG.E.64 desc[UR36][R8.64], R4 ;  /* 0x0000000408007986 */ /* 0x0011e2000c101b24 */
[----:B------:R-:W-:Y:S05]  /*5dc0*/  BRA `(.L_x_15920) ;  /* 0x0000000800c07947 */ /* 0x000fea0003800000 */
.L_x_15915:
        /* <DEDUP_REMOVED lines=13> */
.L_x_15929:
[----:B------:R-:W-:Y:S01]  /*5ea0*/  HADD2.F32 R22, -RZ, R22.H0_H0 ;  /* 0x20000016ff167230 */ /* 0x000fe20000004100 */
[----:B------:R-:W-:-:S04]  /*5eb0*/  CS2R R6, SRZ ;  /* 0x0000000000067805 */ /* 0x000fc8000001ff00 */
[----:B------:R-:W-:-:S06]  /*5ec0*/  FMUL.FTZ R4, R22, 1 ;  /* 0x3f80000016047820 */ /* 0x000fcc0000410000 */
[----:B------:R-:W0:Y:S02]  /*5ed0*/  F2F.F64.F32 R4, R4 ;  /* 0x0000000400047310 */ /* 0x000e240000201800 */
[----:B0-----:R0:W-:Y:S01]  /*5ee0*/  STG.E.128 desc[UR36][R8.64], R4 ;  /* 0x0000000408007986 */ /* 0x0011e2000c101d24 */
[----:B------:R-:W-:Y:S05]  /*5ef0*/  BRA `(.L_x_15920) ;  /* 0x0000000800747947 */ /* 0x000fea0003800000 */
.L_x_15928:
        /* <DEDUP_REMOVED lines=21> */
.L_x_15933:
[----:B------:R-:W-:Y:S05]  /*6050*/  BSYNC B0 ;  /* 0x0000000000007941 */ /* 0x000fea0003800000 */
.L_x_15932:
[----:B------:R-:W-:-:S05]  /*6060*/  LOP3.LUT R5, R0, R5, RZ, 0xfc, !PT ;  /* 0x0000000500057212 */ /* 0x000fca00078efcff */
[----:B------:R0:W-:Y:S01]  /*6070*/  STG.E.U8 desc[UR36][R8.64], R5 ;  /* 0x0000000508007986 */ /* 0x0001e2000c101124 */
[----:B------:R-:W-:Y:S05]  /*6080*/  BRA `(.L_x_15920) ;  /* 0x0000000800107947 */ /* 0x000fea0003800000 */
.L_x_15931:
        /* <DEDUP_REMOVED lines=13> */
.L_x_15935:
[----:B------:R-:W-:Y:S01]  /*6160*/  IMAD.MOV.U32 R0, RZ, RZ, 0x7f ;  /* 0x0000007fff007424 */ /* 0x000fe200078e00ff */
[----:B------:R-:W-:-:S04]  /*6170*/  ISETP.GT.U32.AND P0, PT, R3, 0x7f800000, PT ;  /* 0x7f8000000300780c */ /* 0x000fc80003f04070 */
[----:B------:R-:W-:-:S09]  /*6180*/  SEL R0, R0, 0x7c, P0 ;  /* 0x0000007c00007807 */ /* 0x000fd20000000000 */
.L_x_15936:
[----:B------:R-:W-:Y:S05]  /*6190*/  BSYNC B0 ;  /* 0x0000000000007941 */ /* 0x000fea0003800000 */
.L_x_15934:
[----:B------:R-:W-:-:S04]  /*61a0*/  LOP3.LUT R3, R5, 0x80000000, RZ, 0xc0, !PT ;  /* 0x8000000005037812 */ /* 0x000fc800078ec0ff */
[----:B------:R-:W-:-:S04]  /*61b0*/  SHF.R.U32.HI R3, RZ, 0x18, R3 ;  /* 0x00000018ff037819 */ /* 0x000fc80000011603 */
[----:B------:R-:W-:-:S05]  /*61c0*/  LOP3.LUT R3, R0, R3, RZ, 0xfc, !PT ;  /* 0x0000000300037212 */ /* 0x000fca00078efcff */
[----:B------:R0:W-:Y:S01]  /*61d0*/  STG.E.U8 desc[UR36][R8.64], R3 ;  /* 0x0000000308007986 */ /* 0x0001e2000c101124 */
[----:B------:R-:W-:Y:S05]  /*61e0*/  BRA `(.L_x_15920) ;  /* 0x0000000400b87947 */ /* 0x000fea0003800000 */
.L_x_15930:
[----:B------:R-:W-:-:S05]  /*61f0*/  HADD2.F32 R0, -RZ, R22.H0_H0 ;  /* 0x20000016ff007230 */ /* 0x000fca0000004100 */
[----:B------:R-:W-:-:S05]  /*6200*/  F2FP.BF16.F32.PACK_AB R0, RZ, R0 ;  /* 0x00000000ff00723e */ /* 0x000fca00000010ff */
[----:B------:R0:W-:Y:S01]  /*6210*/  STG.E.U16 desc[UR36][R8.64], R0 ;  /* 0x0000000008007986 */ /* 0x0001e2000c101524 */
[----:B------:R-:W-:Y:S05]  /*6220*/  BRA `(.L_x_15920) ;  /* 0x0000000400a87947 */ /* 0x000fea0003800000 */
.L_x_15927:
        /* <DEDUP_REMOVED lines=12> */
.L_x_15939:
        /* <DEDUP_REMOVED lines=17> */
.L_x_15942:
[----:B------:R-:W-:-:S04]  /*6400*/  LOP3.LUT R3, R5, 0x80000000, RZ, 0xc0, !PT ;  /* 0x8000000005037812 */ /* 0x000fc800078ec0ff */
[----:B------:R-:W-:-:S04]  /*6410*/  SHF.R.U32.HI R3, RZ, 0x18, R3 ;  /* 0x00000018ff037819 */ /* 0x000fc80000011603 */
[----:B------:R-:W-:-:S04]  /*6420*/  LOP3.LUT R0, R0, R3, RZ, 0xfc, !PT ;  /* 0x0000000300007212 */ /* 0x000fc800078efcff */
[----:B------:R-:W-:-:S07]  /*6430*/  PRMT R4, R0, 0x7610, R4 ;  /* 0x0000761000047816 */ /* 0x000fce0000000004 */
.L_x_15941:
[----:B------:R-:W-:Y:S05]  /*6440*/  BSYNC B0 ;  /* 0x0000000000007941 */ /* 0x000fea0003800000 */
.L_x_15940:
[----:B------:R3:W-:Y:S01]  /*6450*/  STG.E.U8 desc[UR36][R8.64], R4 ;  /* 0x0000000408007986 */ /* 0x0007e2000c101124 */
[----:B------:R-:W-:Y:S05]  /*6460*/  BRA `(.L_x_15920) ;  /* 0x0000000400187947 */ /* 0x000fea0003800000 */
.L_x_15938:
        /* <DEDUP_REMOVED lines=17> */
.L_x_15945:
[----:B------:R-:W-:-:S04]  /*6580*/  LOP3.LUT R3, R5, 0x80000000, RZ, 0xc0, !PT ;  /* 0x8000000005037812 */ /* 0x000fc800078ec0ff */
[----:B------:R-:W-:-:S04]  /*6590*/  SHF.R.U32.HI R3, RZ, 0x18, R3 ;  /* 0x00000018ff037819 */ /* 0x000fc80000011603 */
[----:B------:R-:W-:-:S04]  /*65a0*/  LOP3.LUT R0, R0, R3, RZ, 0xfc, !PT ;  /* 0x0000000300007212 */ /* 0x000fc800078efcff */
[----:B------:R-:W-:-:S07]  /*65b0*/  PRMT R4, R0, 0x7610, R4 ;  /* 0x0000761000047816 */ /* 0x000fce0000000004 */
.L_x_15944:
[----:B------:R-:W-:Y:S05]  /*65c0*/  BSYNC B0 ;  /* 0x0000000000007941 */ /* 0x000fea0003800000 */
.L_x_15943:
[----:B------:R0:W-:Y:S01]  /*65d0*/  STG.E.U8 desc[UR36][R8.64], R4 ;  /* 0x0000000408007986 */ /* 0x0001e2000c101124 */
[----:B------:R-:W-:Y:S05]  /*65e0*/  BRA `(.L_x_15920) ;  /* 0x0000000000b87947 */ /* 0x000fea0003800000 */
.L_x_15937:
        /* <DEDUP_REMOVED lines=22> */
.L_x_15919:
        /* <DEDUP_REMOVED lines=16> */
.L_x_15948:
[----:B------:R-:W-:Y:S05]  /*6850*/  BRA `(.L_x_15920) ;  /* 0x00000000001c7947 */ /* 0x000fea0003800000 */
.L_x_15947:
[----:B------:R-:W-:-:S06]  /*6860*/  HADD2.F32 R4, -RZ, R22.H0_H0 ;  /* 0x20000016ff047230 */ /* 0x000fcc0000004100 */
[----:B------:R-:W0:Y:S02]  /*6870*/  F2I.U64.TRUNC R4, R4 ;  /* 0x0000000400047311 */ /* 0x000e24000020d800 */
[----:B0-----:R2:W-:Y:S01]  /*6880*/  STG.E.64 desc[UR36][R8.64], R4 ;  /* 0x0000000408007986 */ /* 0x0015e2000c101b24 */
[----:B------:R-:W-:Y:S05]  /*6890*/  BRA `(.L_x_15920) ;  /* 0x00000000000c7947 */ /* 0x000fea0003800000 */
.L_x_15946:
[----:B------:R-:W-:-:S04]  /*68a0*/  HADD2.F32 R22, -RZ, R22.H0_H0 ;  /* 0x20000016ff167230 */ /* 0x000fc80000004100 */
[----:B------:R-:W0:Y:S02]  /*68b0*/  F2I.FTZ.U32.TRUNC.NTZ R3, R22 ;  /* 0x0000001600037305 */ /* 0x000e24000021f000 */
[----:B0-----:R0:W-:Y:S02]  /*68c0*/  STG.E desc[UR36][R8.64], R3 ;  /* 0x0000000308007986 */ /* 0x0011e4000c101924 */
.L_x_15920:
        /* <DEDUP_REMOVED lines=25> */
.L_x_15952:
[----:B------:R-:W-:-:S06]  /*6a60*/  HADD2.F32 R5, -RZ, R18.H0_H0 ;  /* 0x20000012ff057230 */ /* 0x000fcc0000004100 */
[----:B------:R-:W0:Y:S02]  /*6a70*/  F2I.S64.TRUNC R4, R5 ;  /* 0x0000000500047311 */ /* 0x000e24000020d900 */
[----:B0-----:R3:W-:Y:S01]  /*6a80*/  STG.E.U8 desc[UR36][R8.64], R4 ;  /* 0x0000000408007986 */ /* 0x0017e2000c101124 */
[----:B------:R-:W-:Y:S05]  /*6a90*/  BRA `(.L_x_15954) ;  /* 0x0000000c00847947 */ /* 0x000fea0003800000 */
.L_x_15951:
        /* <DEDUP_REMOVED lines=10> */
.L_x_15956:
[----:B------:R-:W-:-:S04]  /*6b40*/  HADD2.F32 R18, -RZ, R18.H0_H0 ;  /* 0x20000012ff127230 */ /* 0x000fc80000004100 */
[----:B------:R-:W0:Y:S02]  /*6b50*/  F2I.FTZ.TRUNC.NTZ R3, R18 ;  /* 0x0000001200037305 */ /* 0x000e24000021f100 */
[----:B0-----:R2:W-:Y:S01]  /*6b60*/  STG.E desc[UR36][R8.64], R3 ;  /* 0x0000000308007986 */ /* 0x0015e2000c101924 */
[----:B------:R-:W-:Y:S05]  /*6b70*/  BRA `(.L_x_15954) ;  /* 0x0000000c004c7947 */ /* 0x000fea0003800000 */
.L_x_15955:
[----:B------:R-:W-:-:S04]  /*6b80*/  HADD2.F32 R18, -RZ, R18.H0_H0 ;  /* 0x20000012ff127230 */ /* 0x000fc80000004100 */
[----:B------:R-:W0:Y:S02]  /*6b90*/  F2I.FTZ.TRUNC.NTZ R3, R18 ;  /* 0x0000001200037305 */ /* 0x000e24000021f100 */
[----:B0-----:R0:W-:Y:S01]  /*6ba0*/  STG.E.U16 desc[UR36][R8.64], R3 ;  /* 0x0000000308007986 */ /* 0x0011e2000c101524 */
[----:B------:R-:W-:Y:S05]  /*6bb0*/  BRA `(.L_x_15954) ;  /* 0x0000000c003c7947 */ /* 0x000fea0003800000 */
.L_x_15950:
        /* <DEDUP_REMOVED lines=9> */
.L_x_15958:
[----:B------:R0:W-:Y:S01]  /*6c50*/  STG.E.U16 desc[UR36][R8.64], R18 ;  /* 0x0000001208007986 */ /* 0x0001e2000c101524 */
[----:B------:R-:W-:Y:S05]  /*6c60*/  BRA `(.L_x_15954) ;  /* 0x0000000c00107947 */ /* 0x000fea0003800000 */
.L_x_15957:
        /* <DEDUP_REMOVED lines=10> */
.L_x_15960:
[----:B------:R-:W-:-:S05]  /*6d10*/  HADD2.F32 R0, -RZ, R18.H0_H0 ;  /* 0x20000012ff007230 */ /* 0x000fca0000004100 */
[----:B------:R-:W-:-:S04]  /*6d20*/  F2FP.F16.F32.PACK_AB R0, RZ, R0 ;  /* 0x00000000ff00723e */ /* 0x000fc800000000ff */
[----:B------:R-:W-:-:S05]  /*6d30*/  PRMT R0, R0, 0x5410, RZ ;  /* 0x0000541000007816 */ /* 0x000fca00000000ff */
[----:B------:R0:W-:Y:S01]  /*6d40*/  STG.E desc[UR36][R8.64], R0 ;  /* 0x0000000008007986 */ /* 0x0001e2000c101924 */
[----:B------:R-:W-:Y:S05]  /*6d50*/  BRA `(.L_x_15954) ;  /* 0x0000000800d47947 */ /* 0x000fea0003800000 */
.L_x_15959:
[----:B------:R-:W-:-:S05]  /*6d60*/  HADD2.F32 R4, -RZ, R18.H0_H0 ;  /* 0x20000012ff047230 */ /* 0x000fca0000004100 */
[----:B------:R-:W-:-:S06]  /*6d70*/  FMUL.FTZ R4, R4, 1 ;  /* 0x3f80000004047820 */ /* 0x000fcc0000410000 */
[----:B------:R-:W0:Y:S02]  /*6d80*/  F2F.F64.F32 R4, R4 ;  /* 0x0000000400047310 */ /* 0x000e240000201800 */
[----:B0-----:R0:W-:Y:S01]  /*6d90*/  STG.E.64 desc[UR36][R8.64], R4 ;  /* 0x0000000408007986 */ /* 0x0011e2000c101b24 */
[----:B------:R-:W-:Y:S05]  /*6da0*/  BRA `(.L_x_15954) ;  /* 0x0000000800c07947 */ /* 0x000fea0003800000 */
.L_x_15949:
        /* <DEDUP_REMOVED lines=13> */
.L_x_15963:
[----:B------:R-:W-:Y:S01]  /*6e80*/  HADD2.F32 R18, -RZ, R18.H0_H0 ;  /* 0x20000012ff127230 */ /* 0x000fe20000004100 */
[----:B------:R-:W-:-:S04]  /*6e90*/  CS2R R6, SRZ ;  /* 0x0000000000067805 */ /* 0x000fc8000001ff00 */
[----:B------:R-:W-:-:S06]  /*6ea0*/  FMUL.FTZ R4, R18, 1 ;  /* 0x3f80000012047820 */ /* 0x000fcc0000410000 */
[----:B------:R-:W0:Y:S02]  /*6eb0*/  F2F.F64.F32 R4, R4 ;  /* 0x0000000400047310 */ /* 0x000e240000201800 */
[----:B0-----:R0:W-:Y:S01]  /*6ec0*/  STG.E.128 desc[UR36][R8.64], R4 ;  /* 0x0000000408007986 */ /* 0x0011e2000c101d24 */
[----:B------:R-:W-:Y:S05]  /*6ed0*/  BRA `(.L_x_15954) ;  /* 0x0000000800747947 */ /* 0x000fea0003800000 */
.L_x_15962:
        /* <DEDUP_REMOVED lines=21> */
.L_x_15967:
[----:B------:R-:W-:Y:S05]  /*7030*/  BSYNC B0 ;  /* 0x0000000000007941 */ /* 0x000fea0003800000 */
.L_x_15966:
[----:B------:R-:W-:-:S05]  /*7040*/  LOP3.LUT R5, R0, R5, RZ, 0xfc, !PT ;  /* 0x0000000500057212 */ /* 0x000fca00078efcff */
[----:B------:R0:W-:Y:S01]  /*7050*/  STG.E.U8 desc[UR36][R8.64], R5 ;  /* 0x0000000508007986 */ /* 0x0001e2000c101124 */
[----:B------:R-:W-:Y:S05]  /*7060*/  BRA `(.L_x_15954) ;  /* 0x0000000800107947 */ /* 0x000fea0003800000 */
.L_x_15965:
        /* <DEDUP_REMOVED lines=13> */
.L_x_15969:
[----:B------:R-:W-:Y:S01]  /*7140*/  IMAD.MOV.U32 R0, RZ, RZ, 0x7f ;  /* 0x0000007fff007424 */ /* 0x000fe200078e00ff */
[----:B------:R-:W-:-:S04]  /*7150*/  ISETP.GT.U32.AND P0, PT, R3, 0x7f800000, PT ;  /* 0x7f8000000300780c */ /* 0x000fc80003f04070 */
[----:B------:R-:W-:-:S09]  /*7160*/  SEL R0, R0, 0x7c, P0 ;  /* 0x0000007c00007807 */ /* 0x000fd20000000000 */
.L_x_15970:
[----:B------:R-:W-:Y:S05]  /*7170*/  BSYNC B0 ;  /* 0x0000000000007941 */ /* 0x000fea0003800000 */
.L_x_15968:
[----:B------:R-:W-:-:S04]  /*7180*/  LOP3.LUT R3, R5, 0x80000000, RZ, 0xc0, !PT ;  /* 0x8000000005037812 */ /* 0x000fc800078ec0ff */
[----:B------:R-:W-:-:S04]  /*7190*/  SHF.R.U32.HI R3, RZ, 0x18, R3 ;  /* 0x00000018ff037819 */ /* 0x000fc80000011603 */
[----:B------:R-:W-:-:S05]  /*71a0*/  LOP3.LUT R3, R0, R3, RZ, 0xfc, !PT ;  /* 0x0000000300037212 */ /* 0x000fca00078efcff */
[----:B------:R0:W-:Y:S01]  /*71b0*/  STG.E.U8 desc[UR36][R8.64], R3 ;  /* 0x0000000308007986 */ /* 0x0001e2000c101124 */
[----:B------:R-:W-:Y:S05]  /*71c0*/  BRA `(.L_x_15954) ;  /* 0x0000000400b87947 */ /* 0x000fea0003800000 */
.L_x_15964:
[----:B------:R-:W-:-:S05]  /*71d0*/  HADD2.F32 R0, -RZ, R18.H0_H0 ;  /* 0x20000012ff007230 */ /* 0x000fca0000004100 */
[----:B------:R-:W-:-:S05]  /*71e0*/  F2FP.BF16.F32.PACK_AB R0, RZ, R0 ;  /* 0x00000000ff00723e */ /* 0x000fca00000010ff */
[----:B------:R0:W-:Y:S01]  /*71f0*/  STG.E.U16 desc[UR36][R8.64], R0 ;  /* 0x0000000008007986 */ /* 0x0001e2000c101524 */
[----:B------:R-:W-:Y:S05]  /*7200*/  BRA `(.L_x_15954) ;  /* 0x0000000400a87947 */ /* 0x000fea0003800000 */
.L_x_15961:
        /* <DEDUP_REMOVED lines=12> */
.L_x_15973:
        /* <DEDUP_REMOVED lines=17> */
.L_x_15976:
[----:B------:R-:W-:-:S04]  /*73e0*/  LOP3.LUT R3, R5, 0x80000000, RZ, 0xc0, !PT ;  /* 0x8000000005037812 */ /* 0x000fc800078ec0ff */
[----:B------:R-:W-:-:S04]  /*73f0*/  SHF.R.U32.HI R3, RZ, 0x18, R3 ;  /* 0x00000018ff037819 */ /* 0x000fc80000011603 */
[----:B------:R-:W-:-:S04]  /*7400*/  LOP3.LUT R0, R0, R3, RZ, 0xfc, !PT ;  /* 0x0000000300007212 */ /* 0x000fc800078efcff */
[----:B------:R-:W-:-:S07]  /*7410*/  PRMT R4, R0, 0x7610, R4 ;  /* 0x0000761000047816 */ /* 0x000fce0000000004 */
.L_x_15975:
[----:B------:R-:W-:Y:S05]  /*7420*/  BSYNC B0 ;  /* 0x0000000000007941 */ /* 0x000fea0003800000 */
.L_x_15974:
[----:B------:R0:W-:Y:S01]  /*7430*/  STG.E.U8 desc[UR36][R8.64], R4 ;  /* 0x0000000408007986 */ /* 0x0001e2000c101124 */
[----:B------:R-:W-:Y:S05]  /*7440*/  BRA `(.L_x_15954) ;  /* 0x0000000400187947 */ /* 0x000fea0003800000 */
.L_x_15972:
        /* <DEDUP_REMOVED lines=17> */
.L_x_15979:
[----:B------:R-:W-:-:S04]  /*7560*/  LOP3.LUT R3, R5, 0x80000000, RZ, 0xc0, !PT ;  /* 0x8000000005037812 */ /* 0x000fc800078ec0ff */
[----:B------:R-:W-:-:S04]  /*7570*/  SHF.R.U32.HI R3, RZ, 0x18, R3 ;  /* 0x00000018ff037819 */ /* 0x000fc80000011603 */
[----:B------:R-:W-:-:S04]  /*7580*/  LOP3.LUT R0, R0, R3, RZ, 0xfc, !PT ;  /* 0x0000000300007212 */ /* 0x000fc800078efcff */
[----:B------:R-:W-:-:S07]  /*7590*/  PRMT R4, R0, 0x7610, R4 ;  /* 0x0000761000047816 */ /* 0x000fce0000000004 */
.L_x_15978:
[----:B------:R-:W-:Y:S05]  /*75a0*/  BSYNC B0 ;  /* 0x0000000000007941 */ /* 0x000fea0003800000 */
.L_x_15977:
[----:B------:R0:W-:Y:S01]  /*75b0*/  STG.E.U8 desc[UR36][R8.64], R4 ;  /* 0x0000000408007986 */ /* 0x0001e2000c101124 */
[----:B------:R-:W-:Y:S05]  /*75c0*/  BRA `(.L_x_15954) ;  /* 0x0000000000b87947 */ /* 0x000fea0003800000 */
.L_x_15971:
        /* <DEDUP_REMOVED lines=22> */
.L_x_15953:
        /* <DEDUP_REMOVED lines=16> */
.L_x_15982:
[----:B------:R-:W-:Y:S05]  /*7830*/  BRA `(.L_x_15954) ;  /* 0x00000000001c7947 */ /* 0x000fea0003800000 */
.L_x_15981:
[----:B------:R-:W-:-:S06]  /*7840*/  HADD2.F32 R4, -RZ, R18.H0_H0 ;  /* 0x20000012ff047230 */ /* 0x000fcc0000004100 */
[----:B------:R-:W0:Y:S02]  /*7850*/  F2I.U64.TRUNC R4, R4 ;  /* 0x0000000400047311 */ /* 0x000e24000020d800 */
[----:B0-----:R0:W-:Y:S01]  /*7860*/  STG.E.64 desc[UR36][R8.64], R4 ;  /* 0x0000000408007986 */ /* 0x0011e2000c101b24 */
[----:B------:R-:W-:Y:S05]  /*7870*/  BRA `(.L_x_15954) ;  /* 0x00000000000c7947 */ /* 0x000fea0003800000 */
.L_x_15980:
[----:B------:R-:W-:-:S04]  /*7880*/  HADD2.F32 R18, -RZ, R18.H0_H0 ;  /* 0x20000012ff127230 */ /* 0x000fc80000004100 */
[----:B------:R-:W0:Y:S02]  /*7890*/  F2I.FTZ.U32.TRUNC.NTZ R3, R18 ;  /* 0x0000001200037305 */ /* 0x000e24000021f000 */
[----:B0-----:R0:W-:Y:S02]  /*78a0*/  STG.E desc[UR36][R8.64], R3 ;  /* 0x0000000308007986 */ /* 0x0011e4000c101924 */
.L_x_15954:
[----:B------:R-:W-:-:S07]  /*78b0*/  VIADD R23, R23, 0x80 ;  /* 0x0000008017177836 */ /* 0x000fce0000000000 */
.L_x_15914:
[----:B------:R-:W-:Y:S05]  /*78c0*/  BSYNC B6 ;  /* 0x0000000000067941 */ /* 0x000fea0003800000 */
.L_x_15913:
        /* <DEDUP_REMOVED lines=23> */
.L_x_15986:
[----:B------:R-:W-:-:S06]  /*7a40*/  HADD2.F32 R5, -RZ, R17.H0_H0 ;  /* 0x20000011ff057230 */ /* 0x000fcc0000004100 */
[----:B------:R-:W0:Y:S02]  /*7a50*/  F2I.S64.TRUNC R4, R5 ;  /* 0x0000000500047311 */ /* 0x000e24000020d900 */
[----:B0-----:R-:W-:Y:S01]  /*7a60*/  STG.E.U8 desc[UR36][R2.64], R4 ;  /* 0x0000000402007986 */ /* 0x001fe2000c101124 */
[----:B------:R-:W-:Y:S05]  /*7a70*/  EXIT ;  /* 0x000000000000794d */ /* 0x000fea0003800000 */
.L_x_15985:
        /* <DEDUP_REMOVED lines=10> */
.L_x_15989:
[----:B------:R-:W-:-:S06]  /*7b20*/  HADD2.F32 R17, -RZ, R17.H0_H0 ;  /* 0x20000011ff117230 */ /* 0x000fcc0000004100 */
[----:B------:R-:W0:Y:S02]  /*7b30*/  F2I.FTZ.TRUNC.NTZ R17, R17 ;  /* 0x0000001100117305 */ /* 0x000e24000021f100 */
[----:B0-----:R-:W-:Y:S01]  /*7b40*/  STG.E desc[UR36][R2.64], R17 ;  /* 0x0000001102007986 */ /* 0x001fe2000c101924 */
[----:B------:R-:W-:Y:S05]  /*7b50*/  EXIT ;  /* 0x000000000000794d */ /* 0x000fea0003800000 */
.L_x_15988:
[----:B------:R-:W-:-:S06]  /*7b60*/  HADD2.F32 R17, -RZ, R17.H0_H0 ;  /* 0x20000011ff117230 */ /* 0x000fcc0000004100 */
[----:B------:R-:W0:Y:S02]  /*7b70*/  F2I.FTZ.TRUNC.NTZ R17, R17 ;  /* 0x0000001100117305 */ /* 0x000e24000021f100 */
[----:B0-----:R-:W-:Y:S01]  /*7b80*/  STG.E.U16 desc[UR36][R2.64], R17 ;  /* 0x0000001102007986 */ /* 0x001fe2000c101524 */
[----:B------:R-:W-:Y:S05]  /*7b90*/  EXIT ;  /* 0x000000000000794d */ /* 0x000fea0003800000 */
.L_x_15984:
        /* <DEDUP_REMOVED lines=9> */
.L_x_15991:
[----:B------:R-:W-:Y:S01]  /*7c30*/  STG.E.U16 desc[UR36][R2.64], R17 ;  /* 0x0000001102007986 */ /* 0x000fe2000c101524 */
[----:B------:R-:W-:Y:S05]  /*7c40*/  EXIT ;  /* 0x000000000000794d */ /* 0x000fea0003800000 */
.L_x_15990:
        /* <DEDUP_REMOVED lines=10> */
.L_x_15993:
[----:B------:R-:W-:-:S05]  /*7cf0*/  HADD2.F32 R0, -RZ, R17.H0_H0 ;  /* 0x20000011ff007230 */ /* 0x000fca0000004100 */
[----:B------:R-:W-:-:S04]  /*7d00*/  F2FP.F16.F32.PACK_AB R0, RZ, R0 ;  /* 0x00000000ff00723e */ /* 0x000fc800000000ff */
[----:B------:R-:W-:-:S05]  /*7d10*/  PRMT R0, R0, 0x5410, RZ ;  /* 0x0000541000007816 */ /* 0x000fca00000000ff */
[----:B------:R-:W-:Y:S01]  /*7d20*/  STG.E desc[UR36][R2.64], R0 ;  /* 0x0000000002007986 */ /* 0x000fe2000c101924 */
[----:B------:R-:W-:Y:S05]  /*7d30*/  EXIT ;  /* 0x000000000000794d */ /* 0x000fea0003800000 */
.L_x_15992:
[----:B------:R-:W-:-:S05]  /*7d40*/  HADD2.F32 R4, -RZ, R17.H0_H0 ;  /* 0x20000011ff047230 */ /* 0x000fca0000004100 */
[----:B------:R-:W-:-:S06]  /*7d50*/  FMUL.FTZ R4, R4, 1 ;  /* 0x3f80000004047820 */ /* 0x000fcc0000410000 */
[----:B------:R-:W0:Y:S02]  /*7d60*/  F2F.F64.F32 R4, R4 ;  /* 0x0000000400047310 */ /* 0x000e240000201800 */
[----:B0-----:R-:W-:Y:S01]  /*7d70*/  STG.E.64 desc[UR36][R2.64], R4 ;  /* 0x0000000402007986 */ /* 0x001fe2000c101b24 */
[----:B------:R-:W-:Y:S05]  /*7d80*/  EXIT ;  /* 0x000000000000794d */ /* 0x000fea0003800000 */
.L_x_15983:
        /* <DEDUP_REMOVED lines=13> */
.L_x_15996:
[----:B------:R-:W-:Y:S01]  /*7e60*/  HADD2.F32 R17, -RZ, R17.H0_H0 ;  /* 0x20000011ff117230 */ /* 0x000fe20000004100 */
[----:B------:R-:W-:-:S04]  /*7e70*/  CS2R R6, SRZ ;  /* 0x0000000000067805 */ /* 0x000fc8000001ff00 */
[----:B------:R-:W-:-:S06]  /*7e80*/  FMUL.FTZ R4, R17, 1 ;  /* 0x3f80000011047820 */ /* 0x000fcc0000410000 */
[----:B------:R-:W0:Y:S02]  /*7e90*/  F2F.F64.F32 R4, R4 ;  /* 0x0000000400047310 */ /* 0x000e240000201800 */
[----:B0-----:R-:W-:Y:S01]  /*7ea0*/  STG.E.128 desc[UR36][R2.64], R4 ;  /* 0x0000000402007986 */ /* 0x001fe2000c101d24 */
[----:B------:R-:W-:Y:S05]  /*7eb0*/  EXIT ;  /* 0x000000000000794d */ /* 0x000fea0003800000 */
.L_x_15995:
        /* <DEDUP_REMOVED lines=21> */
.L_x_16000:
[----:B------:R-:W-:Y:S05]  /*8010*/  BSYNC B0 ;  /* 0x0000000000007941 */ /* 0x000fea0003800000 */
.L_x_15999:
[----:B------:R-:W-:-:S05]  /*8020*/  LOP3.LUT R5, R0, R5, RZ, 0xfc, !PT ;  /* 0x0000000500057212 */ /* 0x000fca00078efcff */
[----:B------:R-:W-:Y:S01]  /*8030*/  STG.E.U8 desc[UR36][R2.64], R5 ;  /* 0x0000000502007986 */ /* 0x000fe2000c101124 */
[----:B------:R-:W-:Y:S05]  /*8040*/  EXIT ;  /* 0x000000000000794d */ /* 0x000fea0003800000 */
.L_x_15998:
        /* <DEDUP_REMOVED lines=13> */
.L_x_16002:
[----:B------:R-:W-:Y:S01]  /*8120*/  IMAD.MOV.U32 R0, RZ, RZ, 0x7f ;  /* 0x0000007fff007424 */ /* 0x000fe200078e00ff */
[----:B------:R-:W-:-:S04]  /*8130*/  ISETP.GT.U32.AND P0, PT, R4, 0x7f800000, PT ;  /* 0x7f8000000400780c */ /* 0x000fc80003f04070 */
[----:B------:R-:W-:-:S09]  /*8140*/  SEL R0, R0, 0x7c, P0 ;  /* 0x0000007c00007807 */ /* 0x000fd20000000000 */
.L_x_16003:
[----:B------:R-:W-:Y:S05]  /*8150*/  BSYNC B0 ;  /* 0x0000000000007941 */ /* 0x000fea0003800000 */
.L_x_16001:
[----:B------:R-:W-:-:S04]  /*8160*/  LOP3.LUT R4, R17, 0x80000000, RZ, 0xc0, !PT ;  /* 0x8000000011047812 */ /* 0x000fc800078ec0ff */
[----:B------:R-:W-:-:S04]  /*8170*/  SHF.R.U32.HI R5, RZ, 0x18, R4 ;  /* 0x00000018ff057819 */ /* 0x000fc80000011604 */
[----:B------:R-:W-:-:S05]  /*8180*/  LOP3.LUT R5, R0, R5, RZ, 0xfc, !PT ;  /* 0x0000000500057212 */ /* 0x000fca00078efcff */
[----:B------:R-:W-:Y:S01]  /*8190*/  STG.E.U8 desc[UR36][R2.64], R5 ;  /* 0x0000000502007986 */ /* 0x000fe2000c101124 */
[----:B------:R-:W-:Y:S05]  /*81a0*/  EXIT ;  /* 0x000000000000794d */ /* 0x000fea0003800000 */
.L_x_15997:
[----:B------:R-:W-:-:S05]  /*81b0*/  HADD2.F32 R0, -RZ, R17.H0_H0 ;  /* 0x20000011ff007230 */ /* 0x000fca0000004100 */
[----:B------:R-:W-:-:S05]  /*81c0*/  F2FP.BF16.F32.PACK_AB R0, RZ, R0 ;  /* 0x00000000ff00723e */ /* 0x000fca00000010ff */
[----:B------:R-:W-:Y:S01]  /*81d0*/  STG.E.U16 desc[UR36][R2.64], R0 ;  /* 0x0000000002007986 */ /* 0x000fe2000c101524 */
[----:B------:R-:W-:Y:S05]  /*81e0*/  EXIT ;  /* 0x000000000000794d */ /* 0x000fea0003800000 */
.L_x_15994:
        /* <DEDUP_REMOVED lines=12> */
.L_x_16006:
        /* <DEDUP_REMOVED lines=17> */
.L_x_16009:
[----:B------:R-:W-:-:S04]  /*83c0*/  LOP3.LUT R0, R17, 0x80000000, RZ, 0xc0, !PT ;  /* 0x8000000011007812 */ /* 0x000fc800078ec0ff */
[----:B------:R-:W-:-:S04]  /*83d0*/  SHF.R.U32.HI R5, RZ, 0x18, R0 ;  /* 0x00000018ff057819 */ /* 0x000fc80000011600 */
[----:B------:R-:W-:-:S04]  /*83e0*/  LOP3.LUT R4, R4, R5, RZ, 0xfc, !PT ;  /* 0x0000000504047212 */ /* 0x000fc800078efcff */
[----:B------:R-:W-:-:S07]  /*83f0*/  PRMT R0, R4, 0x7610, R0 ;  /* 0x0000761004007816 */ /* 0x000fce0000000000 */
.L_x_16008:
[----:B------:R-:W-:Y:S05]  /*8400*/  BSYNC B0 ;  /* 0x0000000000007941 */ /* 0x000fea0003800000 */
.L_x_16007:
[----:B------:R-:W-:Y:S01]  /*8410*/  STG.E.U8 desc[UR36][R2.64], R0 ;  /* 0x0000000002007986 */ /* 0x000fe2000c101124 */
[----:B------:R-:W-:Y:S05]  /*8420*/  EXIT ;  /* 0x000000000000794d */ /* 0x000fea0003800000 */
.L_x_16005:
        /* <DEDUP_REMOVED lines=17> */
.L_x_16012:
[----:B------:R-:W-:-:S04]  /*8540*/  LOP3.LUT R0, R17, 0x80000000, RZ, 0xc0, !PT ;  /* 0x8000000011007812 */ /* 0x000fc800078ec0ff */
[----:B------:R-:W-:-:S04]  /*8550*/  SHF.R.U32.HI R5, RZ, 0x18, R0 ;  /* 0x00000018ff057819 */ /* 0x000fc80000011600 */
[----:B------:R-:W-:-:S04]  /*8560*/  LOP3.LUT R4, R4, R5, RZ, 0xfc, !PT ;  /* 0x0000000504047212 */ /* 0x000fc800078efcff */
[----:B------:R-:W-:-:S07]  /*8570*/  PRMT R0, R4, 0x7610, R0 ;  /* 0x0000761004007816 */ /* 0x000fce0000000000 */
.L_x_16011:
[----:B------:R-:W-:Y:S05]  /*8580*/  BSYNC B0 ;  /* 0x0000000000007941 */ /* 0x000fea0003800000 */
.L_x_16010:
[----:B------:R-:W-:Y:S01]  /*8590*/  STG.E.U8 desc[UR36][R2.64], R0 ;  /* 0x0000000002007986 */ /* 0x000fe2000c101124 */
[----:B------:R-:W-:Y:S05]  /*85a0*/  EXIT ;  /* 0x000000000000794d */ /* 0x000fea0003800000 */
.L_x_16004:
        /* <DEDUP_REMOVED lines=22> */
.L_x_15987:
        /* <DEDUP_REMOVED lines=16> */
.L_x_16015:
[----:B------:R-:W-:Y:S05]  /*8810*/  EXIT ;  /* 0x000000000000794d */ /* 0x000fea0003800000 */
.L_x_16014:
[----:B------:R-:W-:-:S06]  /*8820*/  HADD2.F32 R4, -RZ, R17.H0_H0 ;  /* 0x20000011ff047230 */ /* 0x000fcc0000004100 */
[----:B------:R-:W0:Y:S02]  /*8830*/  F2I.U64.TRUNC R4, R4 ;  /* 0x0000000400047311 */ /* 0x000e24000020d800 */
[----:B0-----:R-:W-:Y:S01]  /*8840*/  STG.E.64 desc[UR36][R2.64], R4 ;  /* 0x0000000402007986 */ /* 0x001fe2000c101b24 */
[----:B------:R-:W-:Y:S05]  /*8850*/  EXIT ;  /* 0x000000000000794d */ /* 0x000fea0003800000 */
.L_x_16013:
[----:B------:R-:W-:-:S06]  /*8860*/  HADD2.F32 R17, -RZ, R17.H0_H0 ;  /* 0x20000011ff117230 */ /* 0x000fcc0000004100 */
[----:B------:R-:W0:Y:S02]  /*8870*/  F2I.FTZ.U32.TRUNC.NTZ R17, R17 ;  /* 0x0000001100117305 */ /* 0x000e24000021f000 */
[----:B0-----:R-:W-:Y:S01]  /*8880*/  STG.E desc[UR36][R2.64], R17 ;  /* 0x0000001102007986 */ /* 0x001fe2000c101924 */
[----:B------:R-:W-:Y:S05]  /*8890*/  EXIT ;  /* 0x000000000000794d */ /* 0x000fea0003800000 */
.L_x_16016:
        /* <DEDUP_REMOVED lines=14> */
.L_x_36292:


//--------------------- .text._ZN2at6native18elementwise_kernelILi128ELi4EZNS0_22gpu_kernel_impl_nocastIZZZNS0_17clamp_kernel_cudaERNS_18TensorIteratorBaseERKN3c106ScalarES8_ENKUlvE_clEvENKUlvE6_clEvEUlNS5_4HalfEE_EEvS4_RKT_EUliE_EEviT1_ --------------------------
	.section	.text._ZN2at6native18elementwise_kernelILi128ELi4EZNS0_22gpu_kernel_impl_nocastIZZZNS0_17clamp_kernel_cudaERNS_18TensorIteratorBaseERKN3c106ScalarES8_ENKUlvE_clEvENKUlvE6_clEvEUlNS5_4HalfEE_EEvS4_RKT_EUliE_EEviT1_,"ax",@progbits
	.align	128
        .global         _ZN2at6native18elementwise_kernelILi128ELi4EZNS0_22gpu_kernel_impl_nocastIZZZNS0_17clamp_kernel_cudaERNS_18TensorIteratorBaseERKN3c106ScalarES8_ENKUlvE_clEvENKUlvE6_clEvEUlNS5_4HalfEE_EEvS4_RKT_EUliE_EEviT1_
        .type           _ZN2at6native18elementwise_kernelILi128ELi4EZNS0_22gpu_kernel_impl_nocastIZZZNS0_17clamp_kernel_cudaERNS_18TensorIteratorBaseERKN3c106ScalarES8_ENKUlvE_clEvENKUlvE6_clEvEUlNS5_4HalfEE_EEvS4_RKT_EUliE_EEviT1_,@function
        .size           _ZN2at6native18elementwise_kernelILi128ELi4EZNS0_22gpu_kernel_impl_nocastIZZZNS0_17clamp_kernel_cudaERNS_18TensorIteratorBaseERKN3c106ScalarES8_ENKUlvE_clEvENKUlvE6_clEvEUlNS5_4HalfEE_EEvS4_RKT_EUliE_EEviT1_,(.L_x_36293 - _ZN2at6native18elementwise_kernelILi128ELi4EZNS0_22gpu_kernel_impl_nocastIZZZNS0_17clamp_kernel_cudaERNS_18TensorIteratorBaseERKN3c106ScalarES8_ENKUlvE_clEvENKUlvE6_clEvEUlNS5_4HalfEE_EEvS4_RKT_EUliE_EEviT1_)
        .other          _ZN2at6native18elementwise_kernelILi128ELi4EZNS0_22gpu_kernel_impl_nocastIZZZNS0_17clamp_kernel_cudaERNS_18TensorIteratorBaseERKN3c106ScalarES8_ENKUlvE_clEvENKUlvE6_clEvEUlNS5_4HalfEE_EEvS4_RKT_EUliE_EEviT1_,@"STO_CUDA_ENTRY STV_DEFAULT"
_ZN2at6native18elementwise_kernelILi128ELi4EZNS0_22gpu_kernel_impl_nocastIZZZNS0_17clamp_kernel_cudaERNS_18TensorIteratorBaseERKN3c106ScalarES8_ENKUlvE_clEvENKUlvE6_clEvEUlNS5_4HalfEE_EEvS4_RKT_EUliE_EEviT1_:
.text._ZN2at6native18elementwise_kernelILi128ELi4EZNS0_22gpu_kernel_impl_nocastIZZZNS0_17clamp_kernel_cudaERNS_18TensorIteratorBaseERKN3c106ScalarES8_ENKUlvE_clEvENKUlvE6_clEvEUlNS5_4HalfEE_EEvS4_RKT_EUliE_EEviT1_:
        /* <DEDUP_REMOVED lines=311> */
.L_x_16019:
        /* <DEDUP_REMOVED lines=9> */
[----:B------:R-:W-:-:S07]  /*1400*/  @!P0 HADD2.F32 R2, -RZ, R5.H0_H0 ;  /* 0x20000005ff028230 */ /* 0x000fce0000004100 */
[----:B------:R-:W1:Y:S01]  /*1410*/  @!P0 LDC.U16 R9, c[0x0][0x422] ;  /* 0x00010880ff098b82 */ /* 0x000e620000000400 */
[----:B0-----:R-:W-:-:S05]  /*1420*/  @!P0 HADD2.F32 R7, -RZ, R7.H0_H0 ;  /* 0x20000007ff078230 */ /* 0x001fca0000004100 */
[----:B------:R-:W-:Y:S01]  /*1430*/  @!P0 FMNMX.FTZ R2, R2, R7, !PT ;  /* 0x0000000702028209 */ /* 0x000fe20007810000 */
[----:B-1----:R-:W-:-:S05]  /*1440*/  @!P0 HADD2.F32 R9, -RZ, R9.H0_H0 ;  /* 0x20000009ff098230 */ /* 0x002fca0000004100 */
[----:B------:R-:W-:Y:S02]  /*1450*/  @!P0 FMNMX.FTZ R9, R2, R9, PT ;  /* 0x0000000902098209 */ /* 0x000fe40003810000 */
[----:B------:R-:W-:Y:S02]  /*1460*/  IADD3 R2, P1, R3, UR8, RZ ;  /* 0x0000000803027c10 */ /* 0x000fe4000ff3e0ff */
[----:B------:R-:W-:Y:S02]  /*1470*/  @!P0 F2FP.F16.F32.PACK_AB R9, RZ, R9 ;  /* 0x00000009ff09823e */ /* 0x000fe400000000ff */
[----:B------:R-:W-:Y:S02]  /*1480*/  IADD3.X R3, RZ, UR9, RZ, P1, !PT ;  /* 0x00000009ff037c10 */ /* 0x000fe40008ffe4ff */
[----:B------:R-:W-:-:S05]  /*1490*/  @!P0 PRMT R5, R9, 0x7610, R5 ;  /* 0x0000761009058816 */ /* 0x000fca0000000005 */
[----:B------:R0:W-:Y:S02]  /*14a0*/  STG.E.U16 desc[UR4][R2.64], R5 ;  /* 0x0000000502007986 */ /* 0x0001e4000c101504 */
.L_x_16018:
[----:B------:R-:W-:Y:S05]  /*14b0*/  BSYNC B0 ;  /* 0x0000000000007941 */ /* 0x000fea0003800000 */
.L_x_16017:
        /* <DEDUP_REMOVED lines=305> */
.L_x_16022:
        /* <DEDUP_REMOVED lines=324> */
.L_x_16023:
        /* <DEDUP_REMOVED lines=20> */
.L_x_16021:
[----:B------:R-:W-:Y:S05]  /*3d50*/  BSYNC B0 ;  /* 0x0000000000007941 */ /* 0x000fea0003800000 */
.L_x_16020:
        /* <DEDUP_REMOVED lines=304> */
.L_x_16024:
        /* <DEDUP_REMOVED lines=8> */
[----:B------:R-:W-:-:S07]  /*50e0*/  @!P0 HADD2.F32 R0, -RZ, R5.H0_H0 ;  /* 0x20000005ff008230 */ /* 0x000fce0000004100 */
[----:B------:R-:W1:Y:S01]  /*50f0*/  @!P0 LDC.U16 R6, c[0x0][0x422] ;  /* 0x00010880ff068b82 */ /* 0x000e620000000400 */
[----:B0-----:R-:W-:Y:S01]  /*5100*/  @!P0 HADD2.F32 R7, -RZ, R2.H0_H0 ;  /* 0x20000002ff078230 */ /* 0x001fe20000004100 */
[----:B------:R-:W-:-:S04]  /*5110*/  IADD3 R2, P1, R3, UR6, RZ ;  /* 0x0000000603027c10 */ /* 0x000fc8000ff3e0ff */
[----:B------:R-:W-:Y:S02]  /*5120*/  @!P0 FMNMX.FTZ R0, R7, R0, !PT ;  /* 0x0000000007008209 */ /* 0x000fe40007810000 */
[----:B------:R-:W-:Y:S01]  /*5130*/  IADD3.X R3, RZ, UR7, RZ, P1, !PT ;  /* 0x00000007ff037c10 */ /* 0x000fe20008ffe4ff */
[----:B-1----:R-:W-:-:S05]  /*5140*/  @!P0 HADD2.F32 R9, -RZ, R6.H0_H0 ;  /* 0x20000006ff098230 */ /* 0x002fca0000004100 */
[----:B------:R-:W-:-:S04]  /*5150*/  @!P0 FMNMX.FTZ R0, R9, R0, PT ;  /* 0x0000000009008209 */ /* 0x000fc80003810000 */
[----:B------:R-:W-:-:S04]  /*5160*/  @!P0 F2FP.F16.F32.PACK_AB R0, RZ, R0 ;  /* 0x00000000ff00823e */ /* 0x000fc800000000ff */
[----:B------:R-:W-:-:S05]  /*5170*/  @!P0 PRMT R5, R0, 0x7610, R5 ;  /* 0x0000761000058816 */ /* 0x000fca0000000005 */
[----:B------:R-:W-:Y:S01]  /*5180*/  STG.E.U16 desc[UR4][R2.64], R5 ;  /* 0x0000000502007986 */ /* 0x000fe2000c101504 */
[----:B------:R-:W-:Y:S05]  /*5190*/  EXIT ;  /* 0x000000000000794d */ /* 0x000fea0003800000 */
.L_x_16025:
        /* <DEDUP_REMOVED lines=14> */
.L_x_36293:


//--------------------- .text._ZN2at6native27unrolled_elementwise_kernelIZZZNS0_17clamp_kernel_cudaERNS_18TensorIteratorBaseERKN3c106ScalarES7_ENKUlvE_clEvENKUlvE6_clEvEUlNS4_4HalfEE_St5arrayIPcLm2EELi4E23TrivialOffsetCalculatorILi1EjESG_NS0_6memory15LoadWithoutCastENSH_16StoreWithoutCastEEEviT_T0_T2_T3_T4_T5_ --------------------------
	.section	.text._ZN2at6native27unrolled_elementwise_kernelIZZZNS0_17clamp_kernel_cudaERNS_18TensorIteratorBaseERKN3c106ScalarES7_ENKUlvE_clEvENKUlvE6_clEvEUlNS4_4HalfEE_St5arrayIPcLm2EELi4E23TrivialOffsetCalculatorILi1EjESG_NS0_6memory15LoadWithoutCastENSH_16StoreWithoutCastEEEviT_T0_T2_T3_T4_T5_,"ax",@progbits
	.align	128
        .global         _ZN2at6native27unrolled_elementwise_kernelIZZZNS0_17clamp_kernel_cudaERNS_18TensorIteratorBaseERKN3c106ScalarES7_ENKUlvE_clEvENKUlvE6_clEvEUlNS4_4HalfEE_St5arrayIPcLm2EELi4E23TrivialOffsetCalculatorILi1EjESG_NS0_6memory15LoadWithoutCastENSH_16StoreWithoutCastEEEviT_T0_T2_T3_T4_T5_
        .type           _ZN2at6native27unrolled_elementwise_kernelIZZZNS0_17clamp_kernel_cudaERNS_18TensorIteratorBaseERKN3c106ScalarES7_ENKUlvE_clEvENKUlvE6_clEvEUlNS4_4HalfEE_St5arrayIPcLm2EELi4E23TrivialOffsetCalculatorILi1EjESG_NS0_6memory15LoadWithoutCastENSH_16StoreWithoutCastEEEviT_T0_T2_T3_T4_T5_,@function
        .size           _ZN2at6native27unrolled_elementwise_kernelIZZZNS0_17clamp_kernel_cudaERNS_18TensorIteratorBaseERKN3c106ScalarES7_ENKUlvE_clEvENKUlvE6_clEvEUlNS4_4HalfEE_St5arrayIPcLm2EELi4E23TrivialOffsetCalculatorILi1EjESG_NS0_6memory15LoadWithoutCastENSH_16StoreWithoutCastEEEviT_T0_T2_T3_T4_T5_,(.L_x_36294 - _ZN2at6native27unrolled_elementwise_kernelIZZZNS0_17clamp_kernel_cudaERNS_18TensorIteratorBaseERKN3c106ScalarES7_ENKUlvE_clEvENKUlvE6_clEvEUlNS4_4HalfEE_St5arrayIPcLm2EELi4E23TrivialOffsetCalculatorILi1EjESG_NS0_6memory15LoadWithoutCastENSH_16StoreWithoutCastEEEviT_T0_T2_T3_T4_T5_)
        .other          _ZN2at6native27unrolled_elementwise_kernelIZZZNS0_17clamp_kernel_cudaERNS_18TensorIteratorBaseERKN3c106ScalarES7_ENKUlvE_clEvENKUlvE6_clEvEUlNS4_4HalfEE_St5arrayIPcLm2EELi4E23TrivialOffsetCalculatorILi1EjESG_NS0_6memory15LoadWithoutCastENSH_16StoreWithoutCastEEEviT_T0_T2_T3_T4_T5_,@"STO_CUDA_ENTRY STV_DEFAULT"
_ZN2at6native27unrolled_elementwise_kernelIZZZNS0_17clamp_kernel_cudaERNS_18TensorIteratorBaseERKN3c106ScalarES7_ENKUlvE_clEvENKUlvE6_clEvEUlNS4_4HalfEE_St5arrayIPcLm2EELi4E23TrivialOffsetCalculatorILi1EjESG_NS0_6memory15LoadWithoutCastENSH_16StoreWithoutCastEEEviT_T0_T2_T3_T4_T5_:
.text._ZN2at6native27unrolled_elementwise_kernelIZZZNS0_17clamp_kernel_cudaERNS_18TensorIteratorBaseERKN3c106ScalarES7_ENKUlvE_clEvENKUlvE6_clEvEUlNS4_4HalfEE_St5arrayIPcLm2EELi4E23TrivialOffsetCalculatorILi1EjESG_NS0_6memory15LoadWithoutCastENSH_16StoreWithoutCastEEEviT_T0_T2_T3_T4_T5_:
        /* <DEDUP_REMOVED lines=17> */
[----:B0-----:R-:W-:Y:S01]  /*0110*/  @!P4 IMAD.WIDE.U32 R2, R5, 0x2, R2 ;  /* 0x000000020502c825 */ /* 0x001fe200078e0002 */
[----:B------:R-:W-:-:S04]  /*0120*/  PRMT R5, RZ, 0x7610, R5 ;  /* 0x00007610ff057816 */ /* 0x000fc80000000005 */
[----:B------:R0:W2:Y:S07]  /*0130*/  @!P4 LDG.E.U16 R6, desc[UR4][R2.64] ;  /* 0x000000040206c981 */ /* 0x0000ae000c1e1500 */
[----:B------:R-:W-:Y:S01]  /*0140*/  @!P2 IMAD R17, R0, 0x200, R19 ;  /* 0x000002000011a824 */ /* 0x000fe200078e0213 */
[----:B------:R-:W3:Y:S01]  /*0150*/  @!P2 LDC.64 R10, c[0x0][0x230] ;  /* 0x00008c00ff0aab82 */ /* 0x000ee20000000a00 */
[----:B------:R-:W-:-:S05]  /*0160*/  @!P2 VIADD R19, R19, 0x80 ;  /* 0x000000801313a836 */ /* 0x000fca0000000000 */
[----:B------:R-:W-:Y:S01]  /*0170*/  ISETP.GE.AND P1, PT, R19, R4, PT ;  /* 0x000000041300720c */ /* 0x000fe20003f26270 */
[----:B-1----:R-:W-:-:S05]  /*0180*/  @!P0 IMAD.WIDE.U32 R14, R15, 0x2, R8 ;  /* 0x000000020f0e8825 */ /* 0x002fca00078e0008 */
[----:B------:R-:W4:Y:S07]  /*0190*/  @!P0 LDG.E.U16 R5, desc[UR4][R14.64] ;  /* 0x000000040e058981 */ /* 0x000f2e000c1e1500 */
[----:B------:R-:W1:Y:S01]  /*01a0*/  @!P1 LDC.64 R12, c[0x0][0x230] ;  /* 0x00008c00ff0c9b82 */ /* 0x000e620000000a00 */
[----:B------:R-:W-:Y:S01]  /*01b0*/  PRMT R8, RZ, 0x7610, R8 ;  /* 0x00007610ff087816 */ /* 0x000fe20000000008 */
[----:B------:R-:W-:Y:S02]  /*01c0*/  @!P1 IMAD R9, R0, 0x200, R19 ;  /* 0x0000020000099824 */ /* 0x000fe400078e0213 */
[----:B---3--:R-:W-:-:S05]  /*01d0*/  @!P2 IMAD.WIDE.U32 R16, R17, 0x2, R10 ;  /* 0x000000021110a825 */ /* 0x008fca00078e000a */
[----:B------:R-:W3:Y:S01]  /*01e0*/  @!P2 LDG.E.U16 R8, desc[UR4][R16.64] ;  /* 0x000000041008a981 */ /* 0x000ee2000c1e1500 */
[----:B-1----:R-:W-:Y:S01]  /*01f0*/  @!P1 IMAD.WIDE.U32 R12, R9, 0x2, R12 ;  /* 0x00000002090c9825 */ /* 0x002fe200078e000c */
[----:B------:R-:W-:-:S06]  /*0200*/  PRMT R9, RZ, 0x7610, R9 ;  /* 0x00007610ff097816 */ /* 0x000fcc0000000009 */
[----:B------:R1:W5:Y:S01]  /*0210*/  @!P1 LDG.E.U16 R9, desc[UR4][R12.64] ;  /* 0x000000040c099981 */ /* 0x000362000c1e1500 */
[----:B------:R-:W-:-:S05]  /*0220*/  MOV R11, R7 ;  /* 0x00000007000b7202 */ /* 0x000fca0000000f00 */
[----:B0-----:R-:W-:Y:S01]  /*0230*/  VIADD R3, R11, 0x80 ;  /* 0x000000800b037836 */ /* 0x001fe20000000000 */
[----:B------:R-:W-:Y:S01]  /*0240*/  BSSY B0, `(.L_x_16026) ;  /* 0x000003a000007945 */ /* 0x000fe20003800000 */
[----:B--2---:R-:W-:-:S05]  /*0250*/  HADD2.F32 R18, -RZ, R6.H0_H0 ;  /* 0x20000006ff127230 */ /* 0x004fca0000004100 */
[----:B------:R-:W-:-:S04]  /*0260*/  FSETP.GTU.FTZ.AND P0, PT, |R18|, +INF , PT ;  /* 0x7f8000001200780b */ /* 0x000fc80003f1c200 */
[----:B------:R-:W-:Y:S01]  /*0270*/  ISETP.GE.OR P0, PT, R7, R4, P0 ;  /* 0x000000040700720c */ /* 0x000fe20000706670 */
[----:B----4-:R-:W-:-:S12]  /*0280*/  HADD2.F32 R19, -RZ, R5.H0_H0 ;  /* 0x20000005ff137230 */ /* 0x010fd80000004100 */
[----:B-1----:R-:W0:Y:S01]  /*0290*/  @!P0 LDC.U16 R13, c[0x0][0x218] ;  /* 0x00008600ff0d8b82 */ /* 0x002e220000000400 */
[----:B------:R-:W-:-:S04]  /*02a0*/  FSETP.GTU.FTZ.AND P1, PT, |R19|, +INF , PT ;  /* 0x7f8000001300780b */ /* 0x000fc80003f3c200 */
[----:B------:R-:W-:-:S03]  /*02b0*/  ISETP.GE.OR P1, PT, R3, R4, P1 ;  /* 0x000000040300720c */ /* 0x000fc60000f26670 */
[----:B------:R-:W1:Y:S01]  /*02c0*/  @!P0 LDC.U16 R12, c[0x0][0x21a] ;  /* 0x00008680ff0c8b82 */ /* 0x000e620000000400 */
[----:B------:R-:W-:Y:S02]  /*02d0*/  VIADD R3, R11, 0x100 ;  /* 0x000001000b037836 */ /* 0x000fe40000000000 */
[----:B---3--:R-:W-:-:S05]  /*02e0*/  HADD2.F32 R14, -RZ, R8.H0_H0 ;  /* 0x20000008ff0e7230 */ /* 0x008fca0000004100 */
[----:B------:R-:W-:Y:S02]  /*02f0*/  FSETP.GTU.FTZ.AND P2, PT, |R14|, +INF , PT ;  /* 0x7f8000000e00780b */ /* 0x000fe40003f5c200 */
[----:B------:R-:W2:Y:S02]  /*0300*/  @!P1 LDC.U16 R17, c[0x0][0x218] ;  /* 0x00008600ff119b82 */ /* 0x000ea40000000400 */
[----:B------:R-:W-:Y:S01]  /*0310*/  ISETP.GE.OR P2, PT, R3, R4, P2 ;  /* 0x000000040300720c */ /* 0x000fe20001746670 */
[----:B------:R-:W-:Y:S02]  /*0320*/  VIADD R3, R11, 0x180 ;  /* 0x000001800b037836 */ /* 0x000fe40000000000 */
[----:B-----5:R-:W-:-:S10]  /*0330*/  HADD2.F32 R10, -RZ, R9.H0_H0 ;  /* 0x20000009ff0a7230 */ /* 0x020fd40000004100 */
[----:B------:R-:W3:Y:S01]  /*0340*/  @!P2 LDC.U16 R21, c[0x0][0x218] ;  /* 0x00008600ff15ab82 */ /* 0x000ee20000000400 */
[----:B------:R-:W-:-:S04]  /*0350*/  FSETP.GTU.FTZ.AND P3, PT, |R10|, +INF , PT ;  /* 0x7f8000000a00780b */ /* 0x000fc80003f7c200 */
[----:B------:R-:W-:-:S03]  /*0360*/  ISETP.GE.OR P3, PT, R3, R4, P3 ;  /* 0x000000040300720c */ /* 0x000fc60001f66670 */
[----:B------:R-:W4:Y:S01]  /*0370*/  @!P4 LDC.64 R2, c[0x0][0x228] ;  /* 0x00008a00ff02cb82 */ /* 0x000f220000000a00 */
[----:B0-----:R-:W-:Y:S02]  /*0380*/  @!P0 HADD2.F32 R13, -RZ, R13.H0_H0 ;  /* 0x2000000dff0d8230 */ /* 0x001fe40000004100 */
[----:B-1----:R-:W-:-:S03]  /*0390*/  @!P0 HADD2.F32 R12, -RZ, R12.H0_H0 ;  /* 0x2000000cff0c8230 */ /* 0x002fc60000004100 */
[----:B------:R-:W-:Y:S02]  /*03a0*/  @!P0 FMNMX.FTZ R13, R18, R13, !PT ;  /* 0x0000000d120d8209 */ /* 0x000fe40007810000 */
[----:B------:R-:W0:Y:S01]  /*03b0*/  @!P1 LDC.U16 R16, c[0x0][0x21a] ;  /* 0x00008680ff109b82 */ /* 0x000e220000000400 */
[----:B--2---:R-:W-:Y:S01]  /*03c0*/  @!P1 HADD2.F32 R20, -RZ, R17.H0_H0 ;  /* 0x20000011ff149230 */ /* 0x004fe20000004100 */
[----:B------:R-:W-:-:S06]  /*03d0*/  @!P0 FMNMX.FTZ R17, R13, R12, PT ;  /* 0x0000000c0d118209 */ /* 0x000fcc0003810000 */
[----:B------:R-:W1:Y:S01]  /*03e0*/  @!P2 LDC.U16 R15, c[0x0][0x21a] ;  /* 0x00008680ff0fab82 */ /* 0x000e620000000400 */
[----:B------:R-:W-:Y:S01]  /*03f0*/  @!P4 IADD3 R11, R7, 0x80, RZ ;  /* 0x00000080070bc810 */ /* 0x000fe20007ffe0ff */
[----:B------:R-:W-:Y:S01]  /*0400*/  @!P4 IMAD R7, R0, 0x200, R7 ;  /* 0x000002000007c824 */ /* 0x000fe200078e0207 */
[----:B------:R-:W-:-:S04]  /*0410*/  @!P0 F2FP.F16.F32.PACK_AB R17, RZ, R17 ;  /* 0x00000011ff11823e */ /* 0x000fc800000000ff */
[----:B------:R-:W-:Y:S01]  /*0420*/  @!P0 PRMT R6, R17, 0x7610, R6 ;  /* 0x0000761011068816 */ /* 0x000fe20000000006 */
[----:B----4-:R-:W-:Y:S01]  /*0430*/  @!P4 IMAD.WIDE.U32 R2, R7, 0x2, R2 ;  /* 0x000000020702c825 */ /* 0x010fe200078e0002 */
[----:B------:R-:W2:Y:S04]  /*0440*/  @!P3 LDC.U16 R12, c[0x0][0x218] ;  /* 0x00008600ff0cbb82 */ /* 0x000ea80000000400 */
[----:B------:R4:W-:Y:S01]  /*0450*/  @!P4 STG.E.U16 desc[UR4][R2.64], R6 ;  /* 0x000000060200c986 */ /* 0x0009e2000c101504 */
[----:B---3--:R-:W-:-:S03]  /*0460*/  @!P2 HADD2.F32 R21, -RZ, R21.H0_H0 ;  /* 0x20000015ff15a230 */ /* 0x008fc60000004100 */
[----:B------:R-:W3:Y:S01]  /*0470*/  @!P3 LDC.U16 R13, c[0x0][0x21a] ;  /* 0x00008680ff0dbb82 */ /* 0x000ee20000000400 */
[----:B------:R-:W-:Y:S01]  /*0480*/  ISETP.GE.AND P0, PT, R11, R4, PT ;  /* 0x000000040b00720c */ /* 0x000fe20003f06270 */
[----:B0-----:R-:W-:Y:S01]  /*0490*/  @!P1 HADD2.F32 R16, -RZ, R16.H0_H0 ;  /* 0x20000010ff109230 */ /* 0x001fe20000004100 */
[----:B------:R-:W-:Y:S02]  /*04a0*/  @!P1 FMNMX.FTZ R19, R20, R19, !PT ;  /* 0x0000001314139209 */ /* 0x000fe40007810000 */
[----:B------:R-:W-:Y:S01]  /*04b0*/  @!P2 FMNMX.FTZ R14, R21, R14, !PT ;  /* 0x0000000e150ea209 */ /* 0x000fe20007810000 */
[----:B-1----:R-:W-:Y:S01]  /*04c0*/  @!P2 HADD2.F32 R15, -RZ, R15.H0_H0 ;  /* 0x2000000fff0fa230 */ /* 0x002fe20000004100 */
[----:B------:R-:W-:-:S04]  /*04d0*/  @!P1 FMNMX.FTZ R19, R16, R19, PT ;  /* 0x0000001310139209 */ /* 0x000fc80003810000 */
[----:B------:R-:W-:Y:S02]  /*04e0*/  @!P2 FMNMX.FTZ R14, R15, R14, PT ;  /* 0x0000000e0f0ea209 */ /* 0x000fe40003810000 */
[----:B------:R-:W-:Y:S02]  /*04f0*/  @!P1 F2FP.F16.F32.PACK_AB R19, RZ, R19 ;  /* 0x00000013ff13923e */ /* 0x000fe400000000ff */
[----:B------:R-:W-:Y:S02]  /*0500*/  @!P2 F2FP.F16.F32.PACK_AB R14, RZ, R14 ;  /* 0x0000000eff0ea23e */ /* 0x000fe400000000ff */
[----:B------:R-:W-:Y:S02]  /*0510*/  @!P1 PRMT R5, R19, 0x7610, R5 ;  /* 0x0000761013059816 */ /* 0x000fe40000000005 */
[----:B------:R-:W-:Y:S01]  /*0520*/  @!P2 PRMT R8, R14, 0x7610, R8 ;  /* 0x000076100e08a816 */ /* 0x000fe20000000008 */
[----:B----4-:R-:W-:Y:S06]  /*0530*/  @P0 BRA `(.L_x_16027) ;  /* 0x0000000000280947 */ /* 0x010fec0003800000 */
        /* <DEDUP_REMOVED lines=10> */
.L_x_16027:
[----:B------:R-:W-:Y:S05]  /*05e0*/  BSYNC B0 ;  /* 0x0000000000007941 */ /* 0x000fea0003800000 */
.L_x_16026:
[----:B------:R-:W-:-:S13]  /*05f0*/  ISETP.GE.AND P0, PT, R11, R4, PT ;  /* 0x000000040b00720c */ /* 0x000fda0003f06270 */
[----:B------:R-:W-:Y:S05]  /*0600*/  @P0 EXIT ;  /* 0x000000000000094d */ /* 0x000fea0003800000 */
[----:B0-----:R-:W0:Y:S01]  /*0610*/  LDC.64 R2, c[0x0][0x228] ;  /* 0x00008a00ff027b82 */ /* 0x001e220000000a00 */
[----:B--2---:R-:W-:Y:S02]  /*0620*/  @!P3 HADD2.F32 R5, -RZ, R12.H0_H0 ;  /* 0x2000000cff05b230 */ /* 0x004fe40000004100 */
[----:B---3--:R-:W-:Y:S02]  /*0630*/  @!P3 HADD2.F32 R13, -RZ, R13.H0_H0 ;  /* 0x2000000dff0db230 */ /* 0x008fe40000004100 */
[----:B------:R-:W-:Y:S01]  /*0640*/  IMAD R11, R0, 0x200, R11 ;  /* 0x00000200000b7824 */ /* 0x000fe200078e020b */
[----:B------:R-:W-:-:S04]  /*0650*/  @!P3 FMNMX.FTZ R10, R5, R10, !PT ;  /* 0x0000000a050ab209 */ /* 0x000fc80007810000 */
[----:B------:R-:W-:-:S04]  /*0660*/  @!P3 FMNMX.FTZ R10, R13, R10, PT ;  /* 0x0000000a0d0ab209 */ /* 0x000fc80003810000 */
[----:B------:R-:W-:-:S04]  /*0670*/  @!P3 F2FP.F16.F32.PACK_AB R10, RZ, R10 ;  /* 0x0000000aff0ab23e */ /* 0x000fc800000000ff */
[----:B------:R-:W-:Y:S01]  /*0680*/  @!P3 PRMT R9, R10, 0x7610, R9 ;  /* 0x000076100a09b816 */ /* 0x000fe20000000009 */
[----:B0-----:R-:W-:-:S05]  /*0690*/  IMAD.WIDE.U32 R2, R11, 0x2, R2 ;  /* 0x000000020b027825 */ /* 0x001fca00078e0002 */
[----:B------:R-:W-:Y:S01]  /*06a0*/  STG.E.U16 desc[UR4][R2.64], R9 ;  /* 0x0000000902007986 */ /* 0x000fe2000c101504 */
[----:B------:R-:W-:Y:S05]  /*06b0*/  EXIT ;  /* 0x000000000000794d */ /* 0x000fea0003800000 */
.L_x_16028:
        /* <DEDUP_REMOVED lines=12> */
.L_x_36294:


//--------------------- .text._ZN2at6native29vectorized_elementwise_kernelILi2EZZZNS0_17clamp_kernel_cudaERNS_18TensorIteratorBaseERKN3c106ScalarES7_ENKUlvE_clEvENKUlvE6_clEvEUlNS4_4HalfEE_St5arrayIPcLm2EEEEviT0_T1_ --------------------------
	.section	.text._ZN2at6native29vectorized_elementwise_kernelILi2EZZZNS0_17clamp_kernel_cudaERNS_18TensorIteratorBaseERKN3c106ScalarES7_ENKUlvE_clEvENKUlvE6_clEvEUlNS4_4HalfEE_St5arrayIPcLm2EEEEviT0_T1_,"ax",@progbits
	.align	128
        .global         _ZN2at6native29vectorized_elementwise_kernelILi2EZZZNS0_17clamp_kernel_cudaERNS_18TensorIteratorBaseERKN3c106ScalarES7_ENKUlvE_clEvENKUlvE6_clEvEUlNS4_4HalfEE_St5arrayIPcLm2EEEEviT0_T1_
        .type           _ZN2at6native29vectorized_elementwise_kernelILi2EZZZNS0_17clamp_kernel_cudaERNS_18TensorIteratorBaseERKN3c106ScalarES7_ENKUlvE_clEvENKUlvE6_clEvEUlNS4_4HalfEE_St5arrayIPcLm2EEEEviT0_T1_,@function
        .size           _ZN2at6native29vectorized_elementwise_kernelILi2EZZZNS0_17clamp_kernel_cudaERNS_18TensorIteratorBaseERKN3c106ScalarES7_ENKUlvE_clEvENKUlvE6_clEvEUlNS4_4HalfEE_St5arrayIPcLm2EEEEviT0_T1_,(.L_x_36295 - _ZN2at6native29vectorized_elementwise_kernelILi2EZZZNS0_17clamp_kernel_cudaERNS_18TensorIteratorBaseERKN3c106ScalarES7_ENKUlvE_clEvENKUlvE6_clEvEUlNS4_4HalfEE_St5arrayIPcLm2EEEEviT0_T1_)
        .other          _ZN2at6native29vectorized_elementwise_kernelILi2EZZZNS0_17clamp_kernel_cudaERNS_18TensorIteratorBaseERKN3c106ScalarES7_ENKUlvE_clEvENKUlvE6_clEvEUlNS4_4HalfEE_St5arrayIPcLm2EEEEviT0_T1_,@"STO_CUDA_ENTRY STV_DEFAULT"
_ZN2at6native29vectorized_elementwise_kernelILi2EZZZNS0_17clamp_kernel_cudaERNS_18TensorIteratorBaseERKN3c106ScalarES7_ENKUlvE_clEvENKUlvE6_clEvEUlNS4_4HalfEE_St5arrayIPcLm2EEEEviT0_T1_:
.text._ZN2at6native29vectorized_elementwise_kernelILi2EZZZNS0_17clamp_kernel_cudaERNS_18TensorIteratorBaseERKN3c106ScalarES7_ENKUlvE_clEvENKUlvE6_clEvEUlNS4_4HalfEE_St5arrayIPcLm2EEEEviT0_T1_:
        /* <DEDUP_REMOVED lines=9> */
[----:B------:R-:W1:Y:S08]  /*0090*/  LDC.64 R2, c[0x0][0x230] ;  /* 0x00008c00ff027b82 */ /* 0x000e700000000a00 */
[----:B------:R-:W2:Y:S01]  /*00a0*/  LDC.64 R14, c[0x0][0x228] ;  /* 0x00008a00ff0e7b82 */ /* 0x000ea20000000a00 */
[----:B-1----:R-:W-:-:S04]  /*00b0*/  IMAD.WIDE R2, R25, 0x2, R2 ;  /* 0x0000000219027825 */ /* 0x002fc800078e0202 */
[----:B0-----:R-:W-:-:S05]  /*00c0*/  IMAD.WIDE.U32 R2, R29, 0x4, R2 ;  /* 0x000000041d027825 */ /* 0x001fca00078e0002 */
[----:B------:R-:W3:Y:S04]  /*00d0*/  LDG.E R16, desc[UR4][R2.64] ;  /* 0x0000000402107981 */ /* 0x000ee8000c1e1900 */
[----:B------:R-:W4:Y:S04]  /*00e0*/  LDG.E R7, desc[UR4][R2.64+0x200] ;  /* 0x0002000402077981 */ /* 0x000f28000c1e1900 */
[----:B------:R-:W5:Y:S04]  /*00f0*/  LDG.E R9, desc[UR4][R2.64+0x600] ;  /* 0x0006000402097981 */ /* 0x000f68000c1e1900 */
[----:B------:R5:W5:Y:S01]  /*0100*/  LDG.E R4, desc[UR4][R2.64+0x400] ;  /* 0x0004000402047981 */ /* 0x000b62000c1e1900 */
[----:B--2---:R-:W-:-:S04]  /*0110*/  IMAD.WIDE.U32 R14, R25, 0x2, R14 ;  /* 0x00000002190e7825 */ /* 0x004fc800078e000e */
[----:B------:R-:W-:-:S04]  /*0120*/  IMAD.WIDE R14, R29, 0x4, R14 ;  /* 0x000000041d0e7825 */ /* 0x000fc800078e020e */
[----:B---3--:R-:W-:Y:S01]  /*0130*/  HADD2.F32 R0, -RZ, R16.H0_H0 ;  /* 0x20000010ff007230 */ /* 0x008fe20000004100 */
[----:B------:R-:W-:-:S04]  /*0140*/  PRMT R23, R16, 0x7632, R23 ;  /* 0x0000763210177816 */ /* 0x000fc80000000017 */
[----:B------:R-:W-:Y:S01]  /*0150*/  FSETP.GTU.FTZ.AND P6, PT, |R0|, +INF , PT ;  /* 0x7f8000000000780b */ /* 0x000fe20003fdc200 */
[----:B------:R-:W-:-:S05]  /*0160*/  HADD2.F32 R8, -RZ, R23.H0_H0 ;  /* 0x20000017ff087230 */ /* 0x000fca0000004100 */
[----:B------:R-:W-:-:S07]  /*0170*/  FSETP.GTU.FTZ.AND P5, PT, |R8|, +INF , PT ;  /* 0x7f8000000800780b */ /* 0x000fce0003fbc200 */
[----:B------:R-:W0:Y:S08]  /*0180*/  @!P6 LDC.U16 R5, c[0x0][0x218] ;  /* 0x00008600ff05eb82 */ /* 0x000e300000000400 */
[----:B------:R-:W1:Y:S08]  /*0190*/  @!P6 LDC.U16 R13, c[0x0][0x21a] ;  /* 0x00008680ff0deb82 */ /* 0x000e700000000400 */
[----:B------:R-:W2:Y:S01]  /*01a0*/  @!P5 LDC.U16 R10, c[0x0][0x218] ;  /* 0x00008600ff0adb82 */ /* 0x000ea20000000400 */
[----:B------:R-:W-:-:S07]  /*01b0*/  @!P6 HADD2.F32 R0, -RZ, R16.H0_H0 ;  /* 0x20000010ff00e230 */ /* 0x000fce0000004100 */
[----:B------:R-:W3:Y:S01]  /*01c0*/  @!P5 LDC.U16 R19, c[0x0][0x21a] ;  /* 0x00008680ff13db82 */ /* 0x000ee20000000400 */
[----:B0-----:R-:W-:Y:S01]  /*01d0*/  @!P6 HADD2.F32 R5, -RZ, R5.H0_H0 ;  /* 0x20000005ff05e230 */ /* 0x001fe20000004100 */
[C---:B----4-:R-:W-:Y:S02]  /*01e0*/  PRMT R6, R7.reuse, 0x7610, R6 ;  /* 0x0000761007067816 */ /* 0x050fe40000000006 */
[----:B------:R-:W-:Y:S02]  /*01f0*/  PRMT R7, R7, 0x7632, R7 ;  /* 0x0000763207077816 */ /* 0x000fe40000000007 */
[----:B-----5:R-:W-:Y:S02]  /*0200*/  PRMT R3, R9, 0x7632, R3 ;  /* 0x0000763209037816 */ /* 0x020fe40000000003 */
[----:B------:R-:W-:Y:S01]  /*0210*/  @!P6 FMNMX.FTZ R0, R0, R5, !PT ;  /* 0x000000050000e209 */ /* 0x000fe20007810000 */
[----:B-1----:R-:W-:Y:S01]  /*0220*/  @!P6 HADD2.F32 R13, -RZ, R13.H0_H0 ;  /* 0x2000000dff0de230 */ /* 0x002fe20000004100 */
[----:B------:R-:W-:-:S02]  /*0230*/  PRMT R5, R4, 0x7632, R5 ;  /* 0x0000763204057816 */ /* 0x000fc40000000005 */
[----:B------:R-:W-:Y:S01]  /*0240*/  PRMT R2, R9, 0x7610, R2 ;  /* 0x0000761009027816 */ /* 0x000fe20000000002 */
[----:B------:R-:W-:Y:S02]  /*0250*/  HADD2.F32 R17, -RZ, R6.H0_H0 ;  /* 0x20000006ff117230 */ /* 0x000fe40000004100 */
[----:B------:R-:W-:Y:S01]  /*0260*/  HADD2.F32 R18, -RZ, R7.H0_H0 ;  /* 0x20000007ff127230 */ /* 0x000fe20000004100 */
[----:B------:R-:W-:Y:S01]  /*0270*/  @!P6 FMNMX.FTZ R20, R0, R13, PT ;  /* 0x0000000d0014e209 */ /* 0x000fe20003810000 */
[----:B------:R-:W-:Y:S02]  /*0280*/  HADD2.F32 R11, -RZ, R3.H0_H0 ;  /* 0x20000003ff0b7230 */ /* 0x000fe40000004100 */
[----:B------:R-:W-:Y:S02]  /*0290*/  HADD2.F32 R12, -RZ, R4.H0_H0 ;  /* 0x20000004ff0c7230 */ /* 0x000fe40000004100 */
[----:B------:R-:W-:Y:S02]  /*02a0*/  HADD2.F32 R9, -RZ, R5.H0_H0 ;  /* 0x20000005ff097230 */ /* 0x000fe40000004100 */
[----:B------:R-:W-:Y:S01]  /*02b0*/  HADD2.F32 R13, -RZ, R2.H0_H0 ;  /* 0x20000002ff0d7230 */ /* 0x000fe20000004100 */
[----:B------:R-:W-:Y:S01]  /*02c0*/  FSETP.GTU.FTZ.AND P4, PT, |R17|, +INF , PT ;  /* 0x7f8000001100780b */ /* 0x000fe20003f9c200 */
[----:B--2---:R-:W-:Y:S01]  /*02d0*/  @!P5 HADD2.F32 R21, -RZ, R10.H0_H0 ;  /* 0x2000000aff15d230 */ /* 0x004fe20000004100 */
[----:B------:R-:W-:-:S02]  /*02e0*/  FSETP.GTU.FTZ.AND P3, PT, |R18|, +INF , PT ;  /* 0x7f8000001200780b */ /* 0x000fc40003f7c200 */
[----:B------:R-:W-:Y:S02]  /*02f0*/  FSETP.GTU.FTZ.AND P0, PT, |R11|, +INF , PT ;  /* 0x7f8000000b00780b */ /* 0x000fe40003f1c200 */
[----:B------:R-:W-:Y:S02]  /*0300*/  @!P6 F2FP.F16.F32.PACK_AB R16, RZ, R20 ;  /* 0x00000014ff10e23e */ /* 0x000fe400000000ff */
[----:B------:R-:W-:Y:S02]  /*0310*/  FSETP.GTU.FTZ.AND P2, PT, |R12|, +INF , PT ;  /* 0x7f8000000c00780b */ /* 0x000fe40003f5c200 */
[----:B------:R-:W-:Y:S02]  /*0320*/  FSETP.GTU.FTZ.AND P1, PT, |R9|, +INF , PT ;  /* 0x7f8000000900780b */ /* 0x000fe40003f3c200 */
[----:B------:R-:W-:Y:S01]  /*0330*/  FSETP.GTU.FTZ.AND P6, PT, |R13|, +INF , PT ;  /* 0x7f8000000d00780b */ /* 0x000fe20003fdc200 */
[----:B---3--:R-:W-:Y:S01]  /*0340*/  @!P5 HADD2.F32 R27, -RZ, R19.H0_H0 ;  /* 0x20000013ff1bd230 */ /* 0x008fe20000004100 */
[----:B------:R-:W-:Y:S01]  /*0350*/  @!P5 FMNMX.FTZ R24, R21, R8, !PT ;  /* 0x000000081518d209 */ /* 0x000fe20007810000 */
[----:B------:R-:W0:Y:S03]  /*0360*/  @!P4 LDC.U16 R0, c[0x0][0x218] ;  /* 0x00008600ff00cb82 */ /* 0x000e260000000400 */
[----:B------:R-:W-:-:S05]  /*0370*/  @!P5 FMNMX.FTZ R24, R27, R24, PT ;  /* 0x000000181b18d209 */ /* 0x000fca0003810000 */
[----:B------:R-:W1:Y:S01]  /*0380*/  @!P3 LDC.U16 R10, c[0x0][0x218] ;  /* 0x00008600ff0abb82 */ /* 0x000e620000000400 */
[----:B------:R-:W-:-:S07]  /*0390*/  @!P5 F2FP.F16.F32.PACK_AB R23, RZ, R24 ;  /* 0x00000018ff17d23e */ /* 0x000fce00000000ff */
[----:B------:R-:W2:Y:S08]  /*03a0*/  @!P0 LDC.U16 R19, c[0x0][0x218] ;  /* 0x00008600ff138b82 */ /* 0x000eb00000000400 */
[----:B------:R-:W3:Y:S08]  /*03b0*/  @!P2 LDC.U16 R21, c[0x0][0x218] ;  /* 0x00008600ff15ab82 */ /* 0x000ef00000000400 */
[----:B------:R-:W4:Y:S08]  /*03c0*/  @!P1 LDC.U16 R20, c[0x0][0x218] ;  /* 0x00008600ff149b82 */ /* 0x000f300000000400 */
[----:B------:R-:W5:Y:S08]  /*03d0*/  @!P6 LDC.U16 R24, c[0x0][0x218] ;  /* 0x00008600ff18eb82 */ /* 0x000f700000000400 */
[----:B------:R-:W5:Y:S08]  /*03e0*/  @!P4 LDC.U16 R8, c[0x0][0x21a] ;  /* 0x00008680ff08cb82 */ /* 0x000f700000000400 */
[----:B------:R-:W5:Y:S08]  /*03f0*/  @!P3 LDC.U16 R22, c[0x0][0x21a] ;  /* 0x00008680ff16bb82 */ /* 0x000f700000000400 */
[----:B------:R-:W5:Y:S08]  /*0400*/  @!P2 LDC.U16 R25, c[0x0][0x21a] ;  /* 0x00008680ff19ab82 */ /* 0x000f700000000400 */
[----:B------:R-:W5:Y:S08]  /*0410*/  @!P1 LDC.U16 R26, c[0x0][0x21a] ;  /* 0x00008680ff1a9b82 */ /* 0x000f700000000400 */
[----:B------:R-:W5:Y:S08]  /*0420*/  @!P0 LDC.U16 R27, c[0x0][0x21a] ;  /* 0x00008680ff1b8b82 */ /* 0x000f700000000400 */
[----:B------:R-:W5:Y:S01]  /*0430*/  @!P6 LDC.U16 R28, c[0x0][0x21a] ;  /* 0x00008680ff1ceb82 */ /* 0x000f620000000400 */
[----:B0-----:R-:W-:-:S02]  /*0440*/  @!P4 HADD2.F32 R0, -RZ, R0.H0_H0 ;  /* 0x20000000ff00c230 */ /* 0x001fc40000004100 */
[----:B-1----:R-:W-:Y:S02]  /*0450*/  @!P3 HADD2.F32 R29, -RZ, R10.H0_H0 ;  /* 0x2000000aff1db230 */ /* 0x002fe40000004100 */
[----:B--2---:R-:W-:Y:S02]  /*0460*/  @!P0 HADD2.F32 R10, -RZ, R19.H0_H0 ;  /* 0x20000013ff0a8230 */ /* 0x004fe40000004100 */
[----:B---3--:R-:W-:Y:S02]  /*0470*/  @!P2 HADD2.F32 R21, -RZ, R21.H0_H0 ;  /* 0x20000015ff15a230 */ /* 0x008fe40000004100 */
[----:B----4-:R-:W-:Y:S02]  /*0480*/  @!P1 HADD2.F32 R20, -RZ, R20.H0_H0 ;  /* 0x20000014ff149230 */ /* 0x010fe40000004100 */
[----:B-----5:R-:W-:Y:S01]  /*0490*/  @!P6 HADD2.F32 R24, -RZ, R24.H0_H0 ;  /* 0x20000018ff18e230 */ /* 0x020fe20000004100 */
[----:B------:R-:W-:Y:S01]  /*04a0*/  @!P4 FMNMX.FTZ R0, R0, R17, !PT ;  /* 0x000000110000c209 */ /* 0x000fe20007810000 */
[----:B------:R-:W-:Y:S01]  /*04b0*/  @!P4 HADD2.F32 R17, -RZ, R8.H0_H0 ;  /* 0x20000008ff11c230 */ /* 0x000fe20000004100 */
        /* <DEDUP_REMOVED lines=10> */
[----:B------:R-:W-:-:S02]  /*0560*/  @!P4 FMNMX.FTZ R0, R17, R0, PT ;  /* 0x000000001100c209 */ /* 0x000fc40003810000 */
[----:B------:R-:W-:Y:S02]  /*0570*/  @!P3 FMNMX.FTZ R8, R8, R29, PT ;  /* 0x0000001d0808b209 */ /* 0x000fe40003810000 */
[----:B------:R-:W-:Y:S02]  /*0580*/  @!P2 FMNMX.FTZ R12, R25, R12, PT ;  /* 0x0000000c190ca209 */ /* 0x000fe40003810000 */
[----:B------:R-:W-:Y:S02]  /*0590*/  @!P1 FMNMX.FTZ R9, R26, R9, PT ;  /* 0x000000091a099209 */ /* 0x000fe40003810000 */
[----:B------:R-:W-:Y:S02]  /*05a0*/  @!P0 FMNMX.FTZ R11, R10, R11, PT ;  /* 0x0000000b0a0b8209 */ /* 0x000fe40003810000 */
[----:B------:R-:W-:Y:S02]  /*05b0*/  @!P6 FMNMX.FTZ R13, R28, R13, PT ;  /* 0x0000000d1c0de209 */ /* 0x000fe40003810000 */
[----:B------:R-:W-:-:S02]  /*05c0*/  @!P4 F2FP.F16.F32.PACK_AB R6, RZ, R0 ;  /* 0x00000000ff06c23e */ /* 0x000fc400000000ff */
[----:B------:R-:W-:Y:S02]  /*05d0*/  @!P3 F2FP.F16.F32.PACK_AB R7, RZ, R8 ;  /* 0x00000008ff07b23e */ /* 0x000fe400000000ff */
[----:B------:R-:W-:Y:S02]  /*05e0*/  @!P2 F2FP.F16.F32.PACK_AB R4, RZ, R12 ;  /* 0x0000000cff04a23e */ /* 0x000fe400000000ff */
[----:B------:R-:W-:Y:S02]  /*05f0*/  @!P1 F2FP.F16.F32.PACK_AB R5, RZ, R9 ;  /* 0x00000009ff05923e */ /* 0x000fe400000000ff */
[----:B------:R-:W-:Y:S02]  /*0600*/  @!P0 F2FP.F16.F32.PACK_AB R3, RZ, R11 ;  /* 0x0000000bff03823e */ /* 0x000fe400000000ff */
[----:B------:R-:W-:Y:S02]  /*0610*/  @!P6 F2FP.F16.F32.PACK_AB R2, RZ, R13 ;  /* 0x0000000dff02e23e */ /* 0x000fe400000000ff */
[----:B------:R-:W-:-:S02]  /*0620*/  PRMT R16, R16, 0x5410, R23 ;  /* 0x0000541010107816 */ /* 0x000fc40000000017 */
[----:B------:R-:W-:Y:S02]  /*0630*/  PRMT R6, R6, 0x5410, R7 ;  /* 0x0000541006067816 */ /* 0x000fe40000000007 */
[----:B------:R-:W-:Y:S02]  /*0640*/  PRMT R4, R4, 0x5410, R5 ;  /* 0x0000541004047816 */ /* 0x000fe40000000005 */
[----:B------:R-:W-:Y:S01]  /*0650*/  PRMT R2, R2, 0x5410, R3 ;  /* 0x0000541002027816 */ /* 0x000fe20000000003 */
[----:B------:R-:W-:Y:S04]  /*0660*/  STG.E desc[UR4][R14.64], R16 ;  /* 0x000000100e007986 */ /* 0x000fe8000c101904 */
[----:B------:R-:W-:Y:S04]  /*0670*/  STG.E desc[UR4][R14.64+0x200], R6 ;  /* 0x000200060e007986 */ /* 0x000fe8000c101904 */
[----:B------:R-:W-:Y:S04]  /*0680*/  STG.E desc[UR4][R14.64+0x400], R4 ;  /* 0x000400040e007986 */ /* 0x000fe8000c101904 */
[----:B------:R-:W-:Y:S01]  /*0690*/  STG.E desc[UR4][R14.64+0x600], R2 ;  /* 0x000600020e007986 */ /* 0x000fe2000c101904 */
[----:B------:R-:W-:Y:S05]  /*06a0*/  EXIT ;  /* 0x000000000000794d */ /* 0x000fea0003800000 */
.L_x_16029:
[----:B------:R-:W0:Y:S01]  /*06b0*/  S2R R10, SR_TID.X ;  /* 0x00000000000a7919 */ /* 0x000e220000002100 */
[----:B------:R-:W-:Y:S02]  /*06c0*/  PRMT R4, RZ, 0x7610, R4 ;  /* 0x00007610ff047816 */ /* 0x000fe40000000004 */
[----:B0-----:R-:W-:Y:S01]  /*06d0*/  ISETP.GE.AND P5, PT, R10, R5, PT ;  /* 0x000000050a00720c */ /* 0x001fe20003fa6270 */
[----:B------:R-:W-:-:S12]  /*06e0*/  IMAD.MOV.U32 R2, RZ, RZ, R10 ;  /* 0x000000ffff027224 */ /* 0x000fd800078e000a */
[----:B------:R-:W-:Y:S01]  /*06f0*/  @!P5 VIADD R2, R10, 0x80 ;  /* 0x000000800a02d836 */ /* 0x000fe20000000000 */
[----:B------:R-:W0:Y:S04]  /*0700*/  @!P5 LDC.64 R12, c[0x0][0x230] ;  /* 0x00008c00ff0cdb82 */ /* 0x000e280000000a00 */
[----:B------:R-:W-:-:S13]  /*0710*/  ISETP.GE.AND P0, PT, R2, R5, PT ;  /* 0x000000050200720c */ /* 0x000fda0003f06270 */
[----:B------:R-:W1:Y:S01]  /*0720*/  @!P0 LDC.64 R8, c[0x0][0x230] ;  /* 0x00008c00ff088b82 */ /* 0x000e620000000a00 */
[----:B------:R-:W-:Y:S02]  /*0730*/  @!P0 IMAD.IADD R3, R25, 0x1, R2 ;  /* 0x0000000119038824 */ /* 0x000fe400078e0202 */
[----:B------:R-:W-:Y:S01]  /*0740*/  @!P0 VIADD R2, R2, 0x80 ;  /* 0x0000008002028836 */ /* 0x000fe20000000000 */
[----:B------:R-:W-:Y:S01]  /*0750*/  BSSY B0, `(.L_x_16030) ;  /* 0x0000011000007945 */ /* 0x000fe20003800000 */
[----:B-1----:R-:W-:-:S05]  /*0760*/  @!P0 IMAD.WIDE.U32 R8, R3, 0x2, R8 ;  /* 0x0000000203088825 */ /* 0x002fca00078e0008 */
[----:B------:R1:W5:Y:S01]  /*0770*/  @!P0 LDG.E.U16 R4, desc[UR4][R8.64] ;  /* 0x0000000408048981 */ /* 0x000362000c1e1500 */
[----:B------:R-:W-:Y:S02]  /*0780*/  ISETP.GE.AND P0, PT, R2, R5, PT ;  /* 0x000000050200720c */ /* 0x000fe40003f06270 */
[----:B------:R-:W-:Y:S02]  /*0790*/  PRMT R6, RZ, 0x7610, R6 ;  /* 0x00007610ff067816 */ /* 0x000fe40000000006 */
[----:B------:R-:W-:-:S09]  /*07a0*/  PRMT R0, RZ, 0x7610, R0 ;  /* 0x00007610ff007816 */ /* 0x000fd20000000000 */
[----:B01----:R-:W-:Y:S05]  /*07b0*/  @P0 BRA `(.L_x_16031) ;  /* 0x0000000000280947 */ /* 0x003fea0003800000 */
        /* <DEDUP_REMOVED lines=10> */
.L_x_16031:
[----:B------:R-:W-:Y:S05]  /*0860*/  BSYNC B0 ;  /* 0x0000000000007941 */ /* 0x000fea0003800000 */
.L_x_16030:
[----:B------:R-:W-:Y:S01]  /*0870*/  ISETP.GE.AND P0, PT, R2, R5, PT ;  /* 0x000000050200720c */ /* 0x000fe20003f06270 */
[----:B------:R-:W-:Y:S01]  /*0880*/  BSSY B0, `(.L_x_16032) ;  /* 0x000000e000007945 */ /* 0x000fe20003800000 */
[----:B------:R-:W-:Y:S02]  /*0890*/  PRMT R7, RZ, 0x7610, R7 ;  /* 0x00007610ff077816 */ /* 0x000fe40000000007 */
[----:B0-----:R-:W-:-:S09]  /*08a0*/  PRMT R8, RZ, 0x7610, R8 ;  /* 0x00007610ff087816 */ /* 0x001fd20000000008 */
[----:B------:R-:W-:Y:S05]  /*08b0*/  @P0 BRA `(.L_x_16033) ;  /* 0x0000000000280947 */ /* 0x000fea0003800000 */
[----:B------:R-:W0:Y:S01]  /*08c0*/  LDC.64 R8, c[0x0][0x230] ;  /* 0x00008c00ff087b82 */ /* 0x000e220000000a00 */
[----:B------:R-:W-:Y:S02]  /*08d0*/  IMAD.IADD R15, R25, 0x1, R2 ;  /* 0x00000001190f7824 */ /* 0x000fe400078e0202 */
[----:B------:R-:W-:-:S05]  /*08e0*/  VIADD R2, R2, 0x80 ;  /* 0x0000008002027836 */ /* 0x000fca0000000000 */
[----:B------:R-:W-:-:S13]  /*08f0*/  ISETP.GE.AND P0, PT, R2, R5, PT ;  /* 0x000000050200720c */ /* 0x000fda0003f06270 */
[----:B------:R-:W-:Y:S02]  /*0900*/  @!P0 IMAD.IADD R17, R25, 0x1, R2 ;  /* 0x0000000119118824 */ /* 0x000fe400078e0202 */
[----:B0-----:R-:W-:-:S04]  /*0910*/  IMAD.WIDE.U32 R14, R15, 0x2, R8 ;  /* 0x000000020f0e7825 */ /* 0x001fc800078e0008 */
[----:B------:R-:W-:Y:S02]  /*0920*/  @!P0 IMAD.WIDE.U32 R16, R17, 0x2, R8 ;  /* 0x0000000211108825 */ /* 0x000fe400078e0008 */
[----:B------:R0:W5:Y:S04]  /*0930*/  LDG.E.U16 R8, desc[UR4][R14.64] ;  /* 0x000000040e087981 */ /* 0x000168000c1e1500 */
[----:B------:R0:W5:Y:S01]  /*0940*/  @!P0 LDG.E.U16 R7, desc[UR4][R16.64] ;  /* 0x0000000410078981 */ /* 0x000162000c1e1500 */
[----:B------:R-:W-:-:S07]  /*0950*/  @!P0 VIADD R2, R2, 0x80 ;  /* 0x0000008002028836 */ /* 0x000fce0000000000 */
.L_x_16033:
[----:B------:R-:W-:Y:S05]  /*0960*/  BSYNC B0 ;  /* 0x0000000000007941 */ /* 0x000fea0003800000 */
.L_x_16032:
[----:B------:R-:W-:Y:S01]  /*0970*/  ISETP.GE.AND P1, PT, R2, R5, PT ;  /* 0x000000050200720c */ /* 0x000fe20003f26270 */
[----:B0-----:R-:W-:Y:S01]  /*0980*/  @!P5 IMAD.IADD R15, R25, 0x1, R10 ;  /* 0x00000001190fd824 */ /* 0x001fe200078e020a */
[----:B------:R-:W-:-:S03]  /*0990*/  PRMT R11, RZ, 0x7610, R11 ;  /* 0x00007610ff0b7816 */ /* 0x000fc6000000000b */
[----:B------:R-:W-:-:S05]  /*09a0*/  @!P5 IMAD.WIDE.U32 R14, R15, 0x2, R12 ;  /* 0x000000020f0ed825 */ /* 0x000fca00078e000c */
[----:B------:R0:W2:Y:S03]  /*09b0*/  @!P5 LDG.E.U16 R11, desc[UR4][R14.64] ;  /* 0x000000040e0bd981 */ /* 0x0000a6000c1e1500 */
[----:B------:R-:W-:Y:S01]  /*09c0*/  @!P1 IMAD.IADD R3, R25, 0x1, R2 ;  /* 0x0000000119039824 */ /* 0x000fe200078e0202 */
[----:B------:R-:W1:Y:S01]  /*09d0*/  @!P1 LDC.64 R16, c[0x0][0x230] ;  /* 0x00008c00ff109b82 */ /* 0x000e620000000a00 */
[----:B------:R-:W-:-:S05]  /*09e0*/  @!P1 VIADD R2, R2, 0x80 ;  /* 0x0000008002029836 */ /* 0x000fca0000000000 */
[----:B------:R-:W-:-:S13]  /*09f0*/  ISETP.GE.AND P0, PT, R2, R5, PT ;  /* 0x000000050200720c */ /* 0x000fda0003f06270 */
[----:B------:R-:W3:Y:S01]  /*0a00*/  @!P0 LDC.64 R12, c[0x0][0x230] ;  /* 0x00008c00ff0c8b82 */ /* 0x000ee20000000a00 */
[----:B------:R-:W-:Y:S01]  /*0a10*/  PRMT R9, RZ, 0x7610, R9 ;  /* 0x00007610ff097816 */ /* 0x000fe20000000009 */
[----:B-1----:R-:W-:-:S04]  /*0a20*/  @!P1 IMAD.WIDE.U32 R16, R3, 0x2, R16 ;  /* 0x0000000203109825 */ /* 0x002fc800078e0010 */
[----:B------:R-:W-:Y:S01]  /*0a30*/  @!P0 IMAD.IADD R3, R25, 0x1, R2 ;  /* 0x0000000119038824 */ /* 0x000fe200078e0202 */
[----:B------:R-:W4:Y:S03]  /*0a40*/  @!P1 LDG.E.U16 R9, desc[UR4][R16.64] ;  /* 0x0000000410099981 */ /* 0x000f26000c1e1500 */
[----:B---3--:R-:W-:Y:S01]  /*0a50*/  @!P0 IMAD.WIDE.U32 R2, R3, 0x2, R12 ;  /* 0x0000000203028825 */ /* 0x008fe200078e000c */
[----:B------:R-:W-:-:S06]  /*0a60*/  PRMT R12, RZ, 0x7610, R12 ;  /* 0x00007610ff0c7816 */ /* 0x000fcc000000000c */
[----:B------:R1:W3:Y:S01]  /*0a70*/  @!P0 LDG.E.U16 R12, desc[UR4][R2.64] ;  /* 0x00000004020c8981 */ /* 0x0002e2000c1e1500 */
[----:B-----5:R-:W-:Y:S02]  /*0a80*/  HADD2.F32 R18, -RZ, R4.H0_H0 ;  /* 0x20000004ff127230 */ /* 0x020fe40000004100 */
[----:B0-----:R-:W-:-:S03]  /*0a90*/  VIADD R14, R10, 0x80 ;  /* 0x000000800a0e7836 */ /* 0x001fc60000000000 */
[----:B------:R-:W-:Y:S01]  /*0aa0*/  FSETP.GTU.FTZ.AND P3, PT, |R18|, +INF , PT ;  /* 0x7f8000001200780b */ /* 0x000fe20003f7c200 */
[----:B------:R-:W-:-:S03]  /*0ab0*/  HADD2.F32 R13, -RZ, R0.H0_H0 ;  /* 0x20000000ff0d7230 */ /* 0x000fc60000004100 */
[----:B------:R-:W-:Y:S01]  /*0ac0*/  ISETP.GE.OR P3, PT, R14, R5, P3 ;  /* 0x000000050e00720c */ /* 0x000fe20001f66670 */
[----:B------:R-:W-:Y:S01]  /*0ad0*/  VIADD R14, R10, 0x100 ;  /* 0x000001000a0e7836 */ /* 0x000fe20000000000 */
[----:B------:R-:W-:Y:S01]  /*0ae0*/  FSETP.GTU.FTZ.AND P4, PT, |R13|, +INF , PT ;  /* 0x7f8000000d00780b */ /* 0x000fe20003f9c200 */
[----:B-1----:R-:W-:-:S03]  /*0af0*/  HADD2.F32 R3, -RZ, R6.H0_H0 ;  /* 0x20000006ff037230 */ /* 0x002fc60000004100 */
[----:B------:R-:W-:Y:S01]  /*0b00*/  ISETP.GE.OR P4, PT, R14, R5, P4 ;  /* 0x000000050e00720c */ /* 0x000fe20002786670 */
[----:B------:R-:W-:Y:S01]  /*0b10*/  VIADD R16, R10, 0x180 ;  /* 0x000001800a107836 */ /* 0x000fe20000000000 */
[----:B------:R-:W-:-:S05]  /*0b20*/  FSETP.GTU.FTZ.AND P1, PT, |R3|, +INF , PT ;  /* 0x7f8000000300780b */ /* 0x000fca0003f3c200 */
[----:B------:R-:W0:Y:S01]  /*0b30*/  @!P3 LDC.U16 R17, c[0x0][0x218] ;  /* 0x00008600ff11bb82 */ /* 0x000e220000000400 */
[----:B------:R-:W-:-:S07]  /*0b40*/  ISETP.GE.OR P1, PT, R16, R5, P1 ;  /* 0x000000051000720c */ /* 0x000fce0000f26670 */
[----:B------:R-:W1:Y:S08]  /*0b50*/  @!P3 LDC.U16 R19, c[0x0][0x21a] ;  /* 0x00008680ff13bb82 */ /* 0x000e700000000400 */
[----:B------:R-:W1:Y:S08]  /*0b60*/  @!P4 LDC.U16 R21, c[0x0][0x218] ;  /* 0x00008600ff15cb82 */ /* 0x000e700000000400 */
[----:B------:R-:W1:Y:S01]  /*0b70*/  @!P4 LDC.U16 R14, c[0x0][0x21a] ;  /* 0x00008680ff0ecb82 */ /* 0x000e620000000400 */
[----:B------:R-:W-:-:S02]  /*0b80*/  HADD2.F32 R15, -RZ, R8.H0_H0 ;  /* 0x20000008ff0f7230 */ /* 0x000fc40000004100 */
[----:B0-----:R-:W-:-:S05]  /*0b90*/  @!P3 HADD2.F32 R17, -RZ, R17.H0_H0 ;  /* 0x20000011ff11b230 */ /* 0x001fca0000004100 */
[----:B------:R-:W0:Y:S01]  /*0ba0*/  @!P1 LDC.U16 R16, c[0x0][0x218] ;  /* 0x00008600ff109b82 */ /* 0x000e220000000400 */
[----:B------:R-:W-:Y:S01]  /*0bb0*/  VIADD R20, R10, 0x200 ;  /* 0x000002000a147836 */ /* 0x000fe20000000000 */
[----:B------:R-:W-:Y:S01]  /*0bc0*/  FSETP.GTU.FTZ.AND P0, PT, |R15|, +INF , PT ;  /* 0x7f8000000f00780b */ /* 0x000fe20003f1c200 */
[----:B-1----:R-:W-:Y:S01]  /*0bd0*/  @!P3 HADD2.F32 R19, -RZ, R19.H0_H0 ;  /* 0x20000013ff13b230 */ /* 0x002fe20000004100 */
[----:B------:R-:W-:Y:S02]  /*0be0*/  @!P3 FMNMX.FTZ R18, R18, R17, !PT ;  /* 0x000000111212b209 */ /* 0x000fe40007810000 */
[----:B------:R-:W-:Y:S02]  /*0bf0*/  ISETP.GE.OR P0, PT, R20, R5, P0 ;  /* 0x000000051400720c */ /* 0x000fe40000706670 */
[----:B------:R-:W-:Y:S01]  /*0c00*/  @!P3 FMNMX.FTZ R18, R18, R19, PT ;  /* 0x000000131212b209 */ /* 0x000fe20003810000 */
[----:B------:R-:W-:Y:S01]  /*0c10*/  @!P4 HADD2.F32 R22, -RZ, R21.H0_H0 ;  /* 0x20000015ff16c230 */ /* 0x000fe20000004100 */
[----:B------:R-:W1:Y:S02]  /*0c20*/  @!P1 LDC.U16 R19, c[0x0][0x21a] ;  /* 0x00008680ff139b82 */ /* 0x000e640000000400 */
[----:B------:R-:W-:-:S02]  /*0c30*/  @!P3 F2FP.F16.F32.PACK_AB R18, RZ, R18 ;  /* 0x00000012ff12b23e */ /* 0x000fc400000000ff */
[----:B------:R-:W-:Y:S01]  /*0c40*/  @!P4 FMNMX.FTZ R13, R13, R22, !PT ;  /* 0x000000160d0dc209 */ /* 0x000fe20007810000 */
[----:B------:R-:W-:Y:S01]  /*0c50*/  @!P4 HADD2.F32 R14, -RZ, R14.H0_H0 ;  /* 0x2000000eff0ec230 */ /* 0x000fe20000004100 */
[----:B------:R-:W-:-:S03]  /*0c60*/  @!P3 PRMT R4, R18, 0x7610, R4 ;  /* 0x000076101204b816 */ /* 0x000fc60000000004 */
[----:B------:R-:W3:Y:S01]  /*0c70*/  @!P0 LDC.U16 R18, c[0x0][0x218] ;  /* 0x00008600ff128b82 */ /* 0x000ee20000000400 */
[----:B------:R-:W-:Y:S01]  /*0c80*/  @!P4 FMNMX.FTZ R14, R13, R14, PT ;  /* 0x0000000e0d0ec209 */ /* 0x000fe20003810000 */
[----:B------:R-:W-:Y:S02]  /*0c90*/  HADD2.F32 R13, -RZ, R7.H0_H0 ;  /* 0x20000007ff0d7230 */ /* 0x000fe40000004100 */
[----:B0-----:R-:W-:Y:S01]  /*0ca0*/  @!P1 HADD2.F32 R16, -RZ, R16.H0_H0 ;  /* 0x20000010ff109230 */ /* 0x001fe20000004100 */
[----:B------:R-:W-:Y:S01]  /*0cb0*/  @!P4 F2FP.F16.F32.PACK_AB R21, RZ, R14 ;  /* 0x0000000eff15c23e */ /* 0x000fe200000000ff */
[C---:B------:R-:W-:Y:S01]  /*0cc0*/  VIADD R22, R10.reuse, 0x280 ;  /* 0x000002800a167836 */ /* 0x040fe20000000000 */
[----:B------:R-:W-:Y:S02]  /*0cd0*/  FSETP.GTU.FTZ.AND P3, PT, |R13|, +INF , PT ;  /* 0x7f8000000d00780b */ /* 0x000fe40003f7c200 */
[----:B------:R-:W-:Y:S01]  /*0ce0*/  @!P1 FMNMX.FTZ R3, R3, R16, !PT ;  /* 0x0000001003039209 */ /* 0x000fe20007810000 */
[----:B------:R-:W-:Y:S01]  /*0cf0*/  VIADD R24, R10, 0x300 ;  /* 0x000003000a187836 */ /* 0x000fe20000000000 */
[----:B------:R-:W-:-:S02]  /*0d00*/  @!P4 PRMT R0, R21, 0x7610, R0 ;  /* 0x000076101500c816 */ /* 0x000fc40000000000 */
[----:B------:R-:W-:Y:S01]  /*0d10*/  ISETP.GE.OR P3, PT, R22, R5, P3 ;  /* 0x000000051600720c */ /* 0x000fe20001f66670 */
[----:B------:R-:W-:Y:S02]  /*0d20*/  VIADD R22, R10, 0x380 ;  /* 0x000003800a167836 */ /* 0x000fe40000000000 */
[----:B------:R-:W-:Y:S01]  /*0d30*/  @!P5 IMAD.IADD R27, R25, 0x1, R10 ;  /* 0x00000001191bd824 */ /* 0x000fe200078e020a */
[----:B------:R-:W-:Y:S04]  /*0d40*/  BSSY B0, `(.L_x_16034) ;  /* 0x0000065000007945 */ /* 0x000fe80003800000 */
[----:B------:R-:W-:Y:S01]  /*0d50*/  BSSY B1, `(.L_x_16035) ;  /* 0x000005d000017945 */ /* 0x000fe20003800000 */
[----:B--2---:R-:W-:-:S05]  /*0d60*/  HADD2.F32 R2, -RZ, R11.H0_H0 ;  /* 0x2000000bff027230 */ /* 0x004fca0000004100 */
[----:B------:R-:W-:-:S04]  /*0d70*/  FSETP.GTU.FTZ.AND P2, PT, |R2|, +INF , PT ;  /* 0x7f8000000200780b */ /* 0x000fc80003f5c200 */
[----:B------:R-:W-:-:S13]  /*0d80*/  ISETP.GE.OR P2, PT, R10, R5, P2 ;  /* 0x000000050a00720c */ /* 0x000fda0001746670 */
[----:B------:R-:W0:Y:S08]  /*0d90*/  @!P2 LDC.U16 R20, c[0x0][0x218] ;  /* 0x00008600ff14ab82 */ /* 0x000e300000000400 */
[----:B------:R-:W2:Y:S01]  /*0da0*/  @!P2 LDC.U16 R17, c[0x0][0x21a] ;  /* 0x00008680ff11ab82 */ /* 0x000ea20000000400 */
[----:B----4-:R-:W-:-:S05]  /*0db0*/  HADD2.F32 R14, -RZ, R9.H0_H0 ;  /* 0x20000009ff0e7230 */ /* 0x010fca0000004100 */
[----:B------:R-:W-:-:S04]  /*0dc0*/  FSETP.GTU.FTZ.AND P4, PT, |R14|, +INF , PT ;  /* 0x7f8000000e00780b */ /* 0x000fc80003f9c200 */
[----:B------:R-:W-:Y:S01]  /*0dd0*/  ISETP.GE.OR P4, PT, R24, R5, P4 ;  /* 0x000000051800720c */ /* 0x000fe20002786670 */
[----:B-1----:R-:W-:Y:S02]  /*0de0*/  @!P1 HADD2.F32 R24, -RZ, R19.H0_H0 ;  /* 0x20000013ff189230 */ /* 0x002fe40000004100 */
[----:B0-----:R-:W-:Y:S02]  /*0df0*/  @!P2 HADD2.F32 R21, -RZ, R20.H0_H0 ;  /* 0x20000014ff15a230 */ /* 0x001fe40000004100 */
[----:B---3--:R-:W-:-:S05]  /*0e00*/  HADD2.F32 R16, -RZ, R12.H0_H0 ;  /* 0x2000000cff107230 */ /* 0x008fca0000004100 */
[----:B------:R-:W-:-:S04]  /*0e10*/  FSETP.GTU.FTZ.AND P6, PT, |R16|, +INF , PT ;  /* 0x7f8000001000780b */ /* 0x000fc80003fdc200 */
[----:B------:R-:W-:Y:S02]  /*0e20*/  ISETP.GE.OR P6, PT, R22, R5, P6 ;  /* 0x000000051600720c */ /* 0x000fe400037c6670 */
[----:B------:R-:W-:Y:S02]  /*0e30*/  @!P1 FMNMX.FTZ R19, R3, R24, PT ;  /* 0x0000001803139209 */ /* 0x000fe40003810000 */
[----:B------:R-:W-:Y:S01]  /*0e40*/  @!P2 FMNMX.FTZ R20, R2, R21, !PT ;  /* 0x000000150214a209 */ /* 0x000fe20007810000 */
[----:B--2---:R-:W-:Y:S01]  /*0e50*/  @!P2 HADD2.F32 R21, -RZ, R17.H0_H0 ;  /* 0x20000011ff15a230 */ /* 0x004fe20000004100 */
[----:B------:R-:W0:Y:S01]  /*0e60*/  @!P5 LDC.64 R2, c[0x0][0x228] ;  /* 0x00008a00ff02db82 */ /* 0x000e220000000a00 */
[----:B------:R-:W-:-:S03]  /*0e70*/  @!P0 HADD2.F32 R22, -RZ, R18.H0_H0 ;  /* 0x20000012ff168230 */ /* 0x000fc60000004100 */
[----:B------:R-:W-:-:S04]  /*0e80*/  @!P2 FMNMX.FTZ R20, R20, R21, PT ;  /* 0x000000151414a209 */ /* 0x000fc80003810000 */
[----:B------:R-:W1:Y:S01]  /*0e90*/  @!P3 LDC.U16 R17, c[0x0][0x218] ;  /* 0x00008600ff11bb82 */ /* 0x000e620000000400 */
[----:B------:R-:W-:Y:S02]  /*0ea0*/  @!P0 FMNMX.FTZ R15, R15, R22, !PT ;  /* 0x000000160f0f8209 */ /* 0x000fe40007810000 */
[----:B------:R-:W-:-:S05]  /*0eb0*/  @!P1 F2FP.F16.F32.PACK_AB R26, RZ, R19 ;  /* 0x00000013ff1a923e */ /* 0x000fca00000000ff */
[----:B------:R-:W2:Y:S01]  /*0ec0*/  @!P4 LDC.U16 R18, c[0x0][0x218] ;  /* 0x00008600ff12cb82 */ /* 0x000ea20000000400 */
[----:B------:R-:W-:-:S07]  /*0ed0*/  @!P2 F2FP.F16.F32.PACK_AB R24, RZ, R20 ;  /* 0x00000014ff18a23e */ /* 0x000fce00000000ff */
[----:B------:R-:W3:Y:S08]  /*0ee0*/  @!P6 LDC.U16 R23, c[0x0][0x218] ;  /* 0x00008600ff17eb82 */ /* 0x000ef00000000400 */
[----:B------:R-:W4:Y:S08]  /*0ef0*/  @!P0 LDC.U16 R22, c[0x0][0x21a] ;  /* 0x00008680ff168b82 */ /* 0x000f300000000400 */
[----:B------:R-:W4:Y:S08]  /*0f00*/  @!P3 LDC.U16 R21, c[0x0][0x21a] ;  /* 0x00008680ff15bb82 */ /* 0x000f300000000400 */
[----:B------:R-:W4:Y:S08]  /*0f10*/  @!P4 LDC.U16 R20, c[0x0][0x21a] ;  /* 0x00008680ff14cb82 */ /* 0x000f300000000400 */
[----:B------:R-:W4:Y:S01]  /*0f20*/  @!P6 LDC.U16 R19, c[0x0][0x21a] ;  /* 0x00008680ff13eb82 */ /* 0x000f220000000400 */
[----:B------:R-:W-:Y:S01]  /*0f30*/  @!P2 PRMT R11, R24, 0x7610, R11 ;  /* 0x00007610180ba816 */ /* 0x000fe2000000000b */
[----:B0-----:R-:W-:-:S04]  /*0f40*/  @!P5 IMAD.WIDE.U32 R2, R27, 0x2, R2 ;  /* 0x000000021b02d825 */ /* 0x001fc800078e0002 */
[----:B-1----:R-:W-:Y:S01]  /*0f50*/  @!P3 HADD2.F32 R24, -RZ, R17.H0_H0 ;  /* 0x20000011ff18b230 */ /* 0x002fe20000004100 */
[----:B------:R0:W-:Y:S01]  /*0f60*/  @!P5 STG.E.U16 desc[UR4][R2.64], R11 ;  /* 0x0000000b0200d986 */ /* 0x0001e2000c101504 */
[----:B------:R-:W-:Y:S02]  /*0f70*/  @!P5 VIADD R10, R10, 0x80 ;  /* 0x000000800a0ad836 */ /* 0x000fe40000000000 */
[----:B--2---:R-:W-:Y:S01]  /*0f80*/  @!P4 HADD2.F32 R17, -RZ, R18.H0_H0 ;  /* 0x20000012ff11c230 */ /* 0x004fe20000004100 */
[----:B------:R-:W-:Y:S01]  /*0f90*/  @!P1 PRMT R6, R26, 0x7610, R6 ;  /* 0x000076101a069816 */ /* 0x000fe20000000006 */
[----:B---3--:R-:W-:Y:S01]  /*0fa0*/  @!P6 HADD2.F32 R23, -RZ, R23.H0_H0 ;  /* 0x20000017ff17e230 */ /* 0x008fe20000004100 */
[----:B------:R-:W-:Y:S01]  /*0fb0*/  ISETP.GE.AND P1, PT, R10, R5, PT ;  /* 0x000000050a00720c */ /* 0x000fe20003f26270 */
[----:B----4-:R-:W-:Y:S01]  /*0fc0*/  @!P0 HADD2.F32 R22, -RZ, R22.H0_H0 ;  /* 0x20000016ff168230 */ /* 0x010fe20000004100 */
        /* <DEDUP_REMOVED lines=10> */
[----:B------:R-:W-:Y:S02]  /*1070*/  @!P0 F2FP.F16.F32.PACK_AB R15, RZ, R15 ;  /* 0x0000000fff0f823e */ /* 0x000fe400000000ff */
[----:B------:R-:W-:Y:S02]  /*1080*/  @!P3 F2FP.F16.F32.PACK_AB R13, RZ, R13 ;  /* 0x0000000dff0db23e */ /* 0x000fe400000000ff */
[----:B------:R-:W-:-:S02]  /*1090*/  @!P4 F2FP.F16.F32.PACK_AB R14, RZ, R14 ;  /* 0x0000000eff0ec23e */ /* 0x000fc400000000ff */
[----:B------:R-:W-:Y:S02]  /*10a0*/  @!P6 F2FP.F16.F32.PACK_AB R16, RZ, R16 ;  /* 0x00000010ff10e23e */ /* 0x000fe400000000ff */
        /* <DEDUP_REMOVED lines=17> */
.L_x_16036:
[----:B------:R-:W-:-:S13]  /*11c0*/  ISETP.GE.AND P0, PT, R10, R5, PT ;  /* 0x000000050a00720c */ /* 0x000fda0003f06270 */
[----:B------:R-:W-:Y:S05]  /*11d0*/  @P0 BRA `(.L_x_16038) ;  /* 0x0000000000300947 */ /* 0x000fea0003800000 */
[----:B0-----:R-:W0:Y:S01]  /*11e0*/  LDC.64 R2, c[0x0][0x228] ;  /* 0x00008a00ff027b82 */ /* 0x001e220000000a00 */
[----:B------:R-:W-:Y:S02]  /*11f0*/  IMAD.IADD R11, R25, 0x1, R10 ;  /* 0x00000001190b7824 */ /* 0x000fe400078e020a */
[----:B------:R-:W-:Y:S02]  /*1200*/  VIADD R10, R10, 0x80 ;  /* 0x000000800a0a7836 */ /* 0x000fe40000000000 */
[----:B0-----:R-:W-:-:S05]  /*1210*/  IMAD.WIDE.U32 R2, R11, 0x2, R2 ;  /* 0x000000020b027825 */ /* 0x001fca00078e0002 */
[----:B------:R1:W-:Y:S02]  /*1220*/  STG.E.U16 desc[UR4][R2.64], R6 ;  /* 0x0000000602007986 */ /* 0x0003e4000c101504 */
.L_x_16037:
[----:B------:R-:W-:-:S13]  /*1230*/  ISETP.GE.AND P0, PT, R10, R5, PT ;  /* 0x000000050a00720c */ /* 0x000fda0003f06270 */
[----:B------:R-:W-:Y:S05]  /*1240*/  @P0 BRA `(.L_x_16039) ;  /* 0x0000000000340947 */ /* 0x000fea0003800000 */
[----:B01----:R-:W0:Y:S01]  /*1250*/  LDC.64 R2, c[0x0][0x228] ;  /* 0x00008a00ff027b82 */ /* 0x003e220000000a00 */
[----:B------:R-:W-:Y:S02]  /*1260*/  IMAD.IADD R11, R25, 0x1, R10 ;  /* 0x00000001190b7824 */ /* 0x000fe400078e020a */
[----:B------:R-:W-:Y:S02]  /*1270*/  VIADD R10, R10, 0x80 ;  /* 0x000000800a0a7836 */ /* 0x000fe40000000000 */
[----:B0-----:R-:W-:-:S05]  /*1280*/  IMAD.WIDE.U32 R2, R11, 0x2, R2 ;  /* 0x000000020b027825 */ /* 0x001fca00078e0002 */
[----:B------:R1:W-:Y:S02]  /*1290*/  STG.E.U16 desc[UR4][R2.64], R8 ;  /* 0x0000000802007986 */ /* 0x0003e4000c101504 */
.L_x_16038:
        /* <DEDUP_REMOVED lines=8> */
.L_x_16039:
[----:B------:R-:W-:Y:S05]  /*1320*/  BSYNC B1 ;  /* 0x0000000000017941 */ /* 0x000fea0003800000 */
.L_x_16035:
[----:B------:R-:W-:-:S13]  /*1330*/  ISETP.GE.AND P0, PT, R10, R5, PT ;  /* 0x000000050a00720c */ /* 0x000fda0003f06270 */
[----:B012---:R-:W0:Y:S01]  /*1340*/  @!P0 LDC.64 R2, c[0x0][0x228] ;  /* 0x00008a00ff028b82 */ /* 0x007e220000000a00 */
[----:B------:R-:W-:Y:S02]  /*1350*/  @!P0 IMAD.IADD R7, R25, 0x1, R10 ;  /* 0x0000000119078824 */ /* 0x000fe400078e020a */
[----:B------:R-:W-:Y:S02]  /*1360*/  @!P0 VIADD R10, R10, 0x80 ;  /* 0x000000800a0a8836 */ /* 0x000fe40000000000 */
[----:B0-----:R-:W-:-:S05]  /*1370*/  @!P0 IMAD.WIDE.U32 R2, R7, 0x2, R2 ;  /* 0x0000000207028825 */ /* 0x001fca00078e0002 */
[----:B------:R2:W-:Y:S02]  /*1380*/  @!P0 STG.E.U16 desc[UR4][R2.64], R9 ;  /* 0x0000000902008986 */ /* 0x0005e4000c101504 */
.L_x_16040:
[----:B------:R-:W-:Y:S05]  /*1390*/  BSYNC B0 ;  /* 0x0000000000007941 */ /* 0x000fea0003800000 */
.L_x_16034:
        /* <DEDUP_REMOVED lines=8> */
.L_x_16041:
        /* <DEDUP_REMOVED lines=14> */
.L_x_36295:


//--------------------- .text._ZN2at6native29vectorized_elementwise_kernelILi4EZZZNS0_17clamp_kernel_cudaERNS_18TensorIteratorBaseERKN3c106ScalarES7_ENKUlvE_clEvENKUlvE6_clEvEUlNS4_4HalfEE_St5arrayIPcLm2EEEEviT0_T1_ --------------------------
	.section	.text._ZN2at6native29vectorized_elementwise_kernelILi4EZZZNS0_17clamp_kernel_cudaERNS_18TensorIteratorBaseERKN3c106ScalarES7_ENKUlvE_clEvENKUlvE6_clEvEUlNS4_4HalfEE_St5arrayIPcLm2EEEEviT0_T1_,"ax",@progbits
	.align	128
        .global         _ZN2at6native29vectorized_elementwise_kernelILi4EZZZNS0_17clamp_kernel_cudaERNS_18TensorIteratorBaseERKN3c106ScalarES7_ENKUlvE_clEvENKUlvE6_clEvEUlNS4_4HalfEE_St5arrayIPcLm2EEEEviT0_T1_
        .type           _ZN2at6native29vectorized_elementwise_kernelILi4EZZZNS0_17clamp_kernel_cudaERNS_18TensorIteratorBaseERKN3c106ScalarES7_ENKUlvE_clEvENKUlvE6_clEvEUlNS4_4HalfEE_St5arrayIPcLm2EEEEviT0_T1_,@function
        .size           _ZN2at6native29vectorized_elementwise_kernelILi4EZZZNS0_17clamp_kernel_cudaERNS_18TensorIteratorBaseERKN3c106ScalarES7_ENKUlvE_clEvENKUlvE6_clEvEUlNS4_4HalfEE_St5arrayIPcLm2EEEEviT0_T1_,(.L_x_36296 - _ZN2at6native29vectorized_elementwise_kernelILi4EZZZNS0_17clamp_kernel_cudaERNS_18TensorIteratorBaseERKN3c106ScalarES7_ENKUlvE_clEvENKUlvE6_clEvEUlNS4_4HalfEE_St5arrayIPcLm2EEEEviT0_T1_)
        .other          _ZN2at6native29vectorized_elementwise_kernelILi4EZZZNS0_17clamp_kernel_cudaERNS_18TensorIteratorBaseERKN3c106ScalarES7_ENKUlvE_clEvENKUlvE6_clEvEUlNS4_4HalfEE_St5arrayIPcLm2EEEEviT0_T1_,@"STO_CUDA_ENTRY STV_DEFAULT"
_ZN2at6native29vectorized_elementwise_kernelILi4EZZZNS0_17clamp_kernel_cudaERNS_18TensorIteratorBaseERKN3c106ScalarES7_ENKUlvE_clEvENKUlvE6_clEvEUlNS4_4HalfEE_St5arrayIPcLm2EEEEviT0_T1_:
.text._ZN2at6native29vectorized_elementwise_kernelILi4EZZZNS0_17clamp_kernel_cudaERNS_18TensorIteratorBaseERKN3c106ScalarES7_ENKUlvE_clEvENKUlvE6_clEvEUlNS4_4HalfEE_St5arrayIPcLm2EEEEviT0_T1_:
        /* <DEDUP_REMOVED lines=13> */
[----:B------:R-:W3:Y:S04]  /*00d0*/  LDG.E.64 R4, desc[UR4][R6.64] ;  /* 0x0000000406047981 */ /* 0x000ee8000c1e1b00 */
[----:B------:R-:W4:Y:S01]  /*00e0*/  LDG.E.64 R10, desc[UR4][R6.64+0x400] ;  /* 0x00040004060a7981 */ /* 0x000f22000c1e1b00 */
[----:B--2---:R-:W-:-:S04]  /*00f0*/  IMAD.WIDE.U32 R30, R16, 0x2, R30 ;  /* 0x00000002101e7825 */ /* 0x004fc800078e001e */
[----:B------:R-:W-:-:S04]  /*0100*/  IMAD.WIDE R30, R9, 0x8, R30 ;  /* 0x00000008091e7825 */ /* 0x000fc800078e021e */
[----:B---3--:R-:W-:Y:S01]  /*0110*/  HADD2.F32 R0, -RZ, R4.H0_H0 ;  /* 0x20000004ff007230 */ /* 0x008fe20000004100 */
[C---:B------:R-:W-:Y:S02]  /*0120*/  PRMT R8, R5.reuse, 0x7610, R8 ;  /* 0x0000761005087816 */ /* 0x040fe40000000008 */
[----:B------:R-:W-:Y:S02]  /*0130*/  PRMT R3, R5, 0x7632, R3 ;  /* 0x0000763205037816 */ /* 0x000fe40000000003 */
[----:B------:R-:W-:Y:S01]  /*0140*/  FSETP.GTU.FTZ.AND P6, PT, |R0|, +INF , PT ;  /* 0x7f8000000000780b */ /* 0x000fe20003fdc200 */
[----:B------:R-:W-:Y:S01]  /*0150*/  HADD2.F32 R17, -RZ, R8.H0_H0 ;  /* 0x20000008ff117230 */ /* 0x000fe20000004100 */
[----:B------:R-:W-:Y:S01]  /*0160*/  PRMT R5, R4, 0x7610, R5 ;  /* 0x0000761004057816 */ /* 0x000fe20000000005 */
[----:B------:R-:W-:Y:S01]  /*0170*/  HADD2.F32 R23, -RZ, R3.H0_H0 ;  /* 0x20000003ff177230 */ /* 0x000fe20000004100 */
[----:B----4-:R-:W-:Y:S02]  /*0180*/  PRMT R7, R10, 0x7610, R7 ;  /* 0x000076100a077816 */ /* 0x010fe40000000007 */
[----:B------:R-:W-:-:S02]  /*0190*/  FSETP.GTU.FTZ.AND P5, PT, |R17|, +INF , PT ;  /* 0x7f8000001100780b */ /* 0x000fc40003fbc200 */
[----:B------:R-:W-:Y:S01]  /*01a0*/  FSETP.GTU.FTZ.AND P4, PT, |R23|, +INF , PT ;  /* 0x7f8000001700780b */ /* 0x000fe20003f9c200 */
[----:B------:R-:W-:Y:S01]  /*01b0*/  HADD2.F32 R15, -RZ, R7.H0_H0 ;  /* 0x20000007ff0f7230 */ /* 0x000fe20000004100 */
[C---:B------:R-:W-:Y:S02]  /*01c0*/  PRMT R4, R11.reuse, 0x7632, R4 ;  /* 0x000076320b047816 */ /* 0x040fe40000000004 */
[----:B------:R-:W-:Y:S01]  /*01d0*/  PRMT R6, R11, 0x7610, R6 ;  /* 0x000076100b067816 */ /* 0x000fe20000000006 */
[----:B------:R-:W0:Y:S01]  /*01e0*/  @!P6 LDC.U16 R14, c[0x0][0x218] ;  /* 0x00008600ff0eeb82 */ /* 0x000e220000000400 */
[----:B------:R-:W-:Y:S01]  /*01f0*/  @!P6 HADD2.F32 R13, -RZ, R5.H0_H0 ;  /* 0x20000005ff0de230 */ /* 0x000fe20000004100 */
[----:B------:R-:W-:Y:S01]  /*0200*/  PRMT R2, R10, 0x7632, R2 ;  /* 0x000076320a027816 */ /* 0x000fe20000000002 */
[----:B------:R-:W-:Y:S01]  /*0210*/  HADD2.F32 R11, -RZ, R4.H0_H0 ;  /* 0x20000004ff0b7230 */ /* 0x000fe20000004100 */
[----:B------:R-:W-:Y:S01]  /*0220*/  PRMT R0, R4, 0x7632, R0 ;  /* 0x0000763204007816 */ /* 0x000fe20000000000 */
[----:B------:R-:W-:Y:S01]  /*0230*/  HADD2.F32 R10, -RZ, R6.H0_H0 ;  /* 0x20000006ff0a7230 */ /* 0x000fe20000004100 */
[----:B------:R-:W-:Y:S01]  /*0240*/  FSETP.GTU.FTZ.AND P3, PT, |R15|, +INF , PT ;  /* 0x7f8000000f00780b */ /* 0x000fe20003f7c200 */
[----:B------:R-:W-:Y:S01]  /*0250*/  HADD2.F32 R12, -RZ, R2.H0_H0 ;  /* 0x20000002ff0c7230 */ /* 0x000fe20000004100 */
[----:B------:R-:W1:Y:S01]  /*0260*/  @!P6 LDC.U16 R18, c[0x0][0x21a] ;  /* 0x00008680ff12eb82 */ /* 0x000e620000000400 */
[----:B------:R-:W-:-:S02]  /*0270*/  FSETP.GTU.FTZ.AND P0, PT, |R11|, +INF , PT ;  /* 0x7f8000000b00780b */ /* 0x000fc40003f1c200 */
[----:B------:R-:W-:Y:S02]  /*0280*/  FSETP.GTU.FTZ.AND P1, PT, |R10|, +INF , PT ;  /* 0x7f8000000a00780b */ /* 0x000fe40003f3c200 */
[----:B------:R-:W-:-:S03]  /*0290*/  FSETP.GTU.FTZ.AND P2, PT, |R12|, +INF , PT ;  /* 0x7f8000000c00780b */ /* 0x000fc60003f5c200 */
[----:B------:R-:W2:Y:S01]  /*02a0*/  @!P5 LDC.U16 R19, c[0x0][0x218] ;  /* 0x00008600ff13db82 */ /* 0x000ea20000000400 */
[----:B0-----:R-:W-:-:S07]  /*02b0*/  @!P6 HADD2.F32 R14, -RZ, R14.H0_H0 ;  /* 0x2000000eff0ee230 */ /* 0x001fce0000004100 */
[----:B------:R-:W0:Y:S01]  /*02c0*/  @!P4 LDC.U16 R24, c[0x0][0x218] ;  /* 0x00008600ff18cb82 */ /* 0x000e220000000400 */
[----:B------:R-:W-:Y:S01]  /*02d0*/  @!P6 FMNMX.FTZ R13, R13, R14, !PT ;  /* 0x0000000e0d0de209 */ /* 0x000fe20007810000 */
[----:B-1----:R-:W-:-:S06]  /*02e0*/  @!P6 HADD2.F32 R14, -RZ, R18.H0_H0 ;  /* 0x20000012ff0ee230 */ /* 0x002fcc0000004100 */
[----:B------:R-:W1:Y:S01]  /*02f0*/  @!P5 LDC.U16 R22, c[0x0][0x21a] ;  /* 0x00008680ff16db82 */ /* 0x000e620000000400 */
[----:B------:R-:W-:Y:S01]  /*0300*/  @!P6 FMNMX.FTZ R18, R13, R14, PT ;  /* 0x0000000e0d12e209 */ /* 0x000fe20003810000 */
[----:B------:R-:W-:Y:S02]  /*0310*/  HADD2.F32 R13, -RZ, R0.H0_H0 ;  /* 0x20000000ff0d7230 */ /* 0x000fe40000004100 */
[----:B--2---:R-:W-:Y:S01]  /*0320*/  @!P5 HADD2.F32 R20, -RZ, R19.H0_H0 ;  /* 0x20000013ff14d230 */ /* 0x004fe20000004100 */
[----:B------:R-:W-:-:S03]  /*0330*/  @!P6 F2FP.F16.F32.PACK_AB R5, RZ, R18 ;  /* 0x00000012ff05e23e */ /* 0x000fc600000000ff */
[----:B------:R-:W2:Y:S01]  /*0340*/  @!P3 LDC.U16 R14, c[0x0][0x218] ;  /* 0x00008600ff0ebb82 */ /* 0x000ea20000000400 */
[----:B------:R-:W-:Y:S02]  /*0350*/  FSETP.GTU.FTZ.AND P6, PT, |R13|, +INF , PT ;  /* 0x7f8000000d00780b */ /* 0x000fe40003fdc200 */
[----:B------:R-:W-:Y:S01]  /*0360*/  @!P5 FMNMX.FTZ R25, R20, R17, !PT ;  /* 0x000000111419d209 */ /* 0x000fe20007810000 */
[----:B0-----:R-:W-:-:S04]  /*0370*/  @!P4 HADD2.F32 R24, -RZ, R24.H0_H0 ;  /* 0x20000018ff18c230 */ /* 0x001fc80000004100 */
[----:B------:R-:W0:Y:S01]  /*0380*/  @!P4 LDC.U16 R17, c[0x0][0x21a] ;  /* 0x00008680ff11cb82 */ /* 0x000e220000000400 */
[----:B------:R-:W-:Y:S01]  /*0390*/  @!P4 FMNMX.FTZ R23, R24, R23, !PT ;  /* 0x000000171817c209 */ /* 0x000fe20007810000 */
[----:B-1----:R-:W-:-:S06]  /*03a0*/  @!P5 HADD2.F32 R22, -RZ, R22.H0_H0 ;  /* 0x20000016ff16d230 */ /* 0x002fcc0000004100 */
[----:B------:R-:W1:Y:S01]  /*03b0*/  @!P1 LDC.U16 R20, c[0x0][0x218] ;  /* 0x00008600ff149b82 */ /* 0x000e620000000400 */
[----:B------:R-:W-:-:S07]  /*03c0*/  @!P5 FMNMX.FTZ R22, R22, R25, PT ;  /* 0x000000191616d209 */ /* 0x000fce0003810000 */
[----:B------:R-:W3:Y:S01]  /*03d0*/  @!P3 LDC.U16 R18, c[0x0][0x21a] ;  /* 0x00008680ff12bb82 */ /* 0x000ee20000000400 */
[----:B--2---:R-:W-:Y:S01]  /*03e0*/  @!P3 HADD2.F32 R14, -RZ, R14.H0_H0 ;  /* 0x2000000eff0eb230 */ /* 0x004fe20000004100 */
[----:B------:R-:W-:-:S04]  /*03f0*/  @!P5 F2FP.F16.F32.PACK_AB R8, RZ, R22 ;  /* 0x00000016ff08d23e */ /* 0x000fc800000000ff */
[----:B------:R-:W-:Y:S02]  /*0400*/  @!P3 FMNMX.FTZ R14, R14, R15, !PT ;  /* 0x0000000f0e0eb209 */ /* 0x000fe40007810000 */
[----:B------:R-:W2:Y:S01]  /*0410*/  @!P2 LDC.U16 R19, c[0x0][0x218] ;  /* 0x00008600ff13ab82 */ /* 0x000ea20000000400 */
[----:B0-----:R-:W-:-:S05]  /*0420*/  @!P4 HADD2.F32 R16, -RZ, R17.H0_H0 ;  /* 0x20000011ff10c230 */ /* 0x001fca0000004100 */
[----:B------:R-:W-:Y:S02]  /*0430*/  @!P4 FMNMX.FTZ R16, R16, R23, PT ;  /* 0x000000171010c209 */ /* 0x000fe40003810000 */
[----:B------:R-:W0:Y:S01]  /*0440*/  @!P0 LDC.U16 R21, c[0x0][0x218] ;  /* 0x00008600ff158b82 */ /* 0x000e220000000400 */
[----:B-1----:R-:W-:Y:S01]  /*0450*/  @!P1 HADD2.F32 R17, -RZ, R20.H0_H0 ;  /* 0x20000014ff119230 */ /* 0x002fe20000004100 */
[----:B------:R-:W-:-:S04]  /*0460*/  @!P4 F2FP.F16.F32.PACK_AB R3, RZ, R16 ;  /* 0x00000010ff03c23e */ /* 0x000fc800000000ff */
[----:B------:R-:W-:Y:S02]  /*0470*/  @!P1 FMNMX.FTZ R17, R17, R10, !PT ;  /* 0x0000000a11119209 */ /* 0x000fe40007810000 */
[----:B------:R-:W1:Y:S01]  /*0480*/  @!P6 LDC.U16 R24, c[0x0][0x218] ;  /* 0x00008600ff18eb82 */ /* 0x000e620000000400 */
[----:B---3--:R-:W-:Y:S01]  /*0490*/  @!P3 HADD2.F32 R15, -RZ, R18.H0_H0 ;  /* 0x20000012ff0fb230 */ /* 0x008fe20000004100 */
[----:B------:R-:W-:-:S04]  /*04a0*/  PRMT R3, R8, 0x5410, R3 ;  /* 0x0000541008037816 */ /* 0x000fc80000000003 */
[----:B------:R-:W-:Y:S02]  /*04b0*/  @!P3 FMNMX.FTZ R14, R15, R14, PT ;  /* 0x0000000e0f0eb209 */ /* 0x000fe40003810000 */
[----:B------:R-:W3:Y:S01]  /*04c0*/  @!P2 LDC.U16 R25, c[0x0][0x21a] ;  /* 0x00008680ff19ab82 */ /* 0x000ee20000000400 */
[----:B--2---:R-:W-:Y:S01]  /*04d0*/  @!P2 HADD2.F32 R19, -RZ, R19.H0_H0 ;  /* 0x20000013ff13a230 */ /* 0x004fe20000004100 */
[----:B------:R-:W-:-:S04]  /*04e0*/  @!P3 F2FP.F16.F32.PACK_AB R7, RZ, R14 ;  /* 0x0000000eff07b23e */ /* 0x000fc800000000ff */
[----:B------:R-:W-:Y:S02]  /*04f0*/  @!P2 FMNMX.FTZ R19, R19, R12, !PT ;  /* 0x0000000c1313a209 */ /* 0x000fe40007810000 */
[----:B------:R-:W2:Y:S01]  /*0500*/  @!P1 LDC.U16 R26, c[0x0][0x21a] ;  /* 0x00008680ff1a9b82 */ /* 0x000ea20000000400 */
[----:B0-----:R-:W-:-:S05]  /*0510*/  @!P0 HADD2.F32 R18, -RZ, R21.H0_H0 ;  /* 0x20000015ff128230 */ /* 0x001fca0000004100 */
[----:B------:R-:W-:Y:S02]  /*0520*/  @!P0 FMNMX.FTZ R18, R18, R11, !PT ;  /* 0x0000000b12128209 */ /* 0x000fe40007810000 */
[----:B------:R-:W0:Y:S01]  /*0530*/  @!P0 LDC.U16 R27, c[0x0][0x21a] ;  /* 0x00008680ff1b8b82 */ /* 0x000e220000000400 */
[----:B-1----:R-:W-:-:S05]  /*0540*/  @!P6 HADD2.F32 R24, -RZ, R24.H0_H0 ;  /* 0x20000018ff18e230 */ /* 0x002fca0000004100 */
[----:B------:R-:W-:Y:S02]  /*0550*/  @!P6 FMNMX.FTZ R13, R24, R13, !PT ;  /* 0x0000000d180de209 */ /* 0x000fe40007810000 */
[----:B------:R-:W1:Y:S01]  /*0560*/  @!P6 LDC.U16 R28, c[0x0][0x21a] ;  /* 0x00008680ff1ceb82 */ /* 0x000e620000000400 */
[----:B---3--:R-:W-:-:S05]  /*0570*/  @!P2 HADD2.F32 R10, -RZ, R25.H0_H0 ;  /* 0x20000019ff0aa230 */ /* 0x008fca0000004100 */
[----:B------:R-:W-:Y:S01]  /*0580*/  @!P2 FMNMX.FTZ R19, R10, R19, PT ;  /* 0x000000130a13a209 */ /* 0x000fe20003810000 */
[----:B--2---:R-:W-:-:S03]  /*0590*/  @!P1 HADD2.F32 R26, -RZ, R26.H0_H0 ;  /* 0x2000001aff1a9230 */ /* 0x004fc60000004100 */
[----:B------:R-:W-:Y:S02]  /*05a0*/  @!P2 F2FP.F16.F32.PACK_AB R2, RZ, R19 ;  /* 0x00000013ff02a23e */ /* 0x000fe400000000ff */
[----:B------:R-:W-:Y:S02]  /*05b0*/  @!P1 FMNMX.FTZ R17, R26, R17, PT ;  /* 0x000000111a119209 */ /* 0x000fe40003810000 */
[----:B------:R-:W-:Y:S01]  /*05c0*/  PRMT R8, R7, 0x5410, R2 ;  /* 0x0000541007087816 */ /* 0x000fe20000000002 */
[----:B0-----:R-:W-:Y:S01]  /*05d0*/  @!P0 HADD2.F32 R27, -RZ, R27.H0_H0 ;  /* 0x2000001bff1b8230 */ /* 0x001fe20000004100 */
[----:B------:R-:W-:-:S04]  /*05e0*/  @!P1 F2FP.F16.F32.PACK_AB R6, RZ, R17 ;  /* 0x00000011ff06923e */ /* 0x000fc800000000ff */
[----:B------:R-:W-:Y:S01]  /*05f0*/  @!P0 FMNMX.FTZ R18, R27, R18, PT ;  /* 0x000000121b128209 */ /* 0x000fe20003810000 */
[----:B-1----:R-:W-:-:S03]  /*0600*/  @!P6 HADD2.F32 R28, -RZ, R28.H0_H0 ;  /* 0x2000001cff1ce230 */ /* 0x002fc60000004100 */
[----:B------:R-:W-:Y:S02]  /*0610*/  @!P0 F2FP.F16.F32.PACK_AB R4, RZ, R18 ;  /* 0x00000012ff04823e */ /* 0x000fe400000000ff */
[----:B------:R-:W-:Y:S02]  /*0620*/  @!P6 FMNMX.FTZ R13, R28, R13, PT ;  /* 0x0000000d1c0de209 */ /* 0x000fe40003810000 */
[----:B------:R-:W-:Y:S02]  /*0630*/  PRMT R9, R6, 0x5410, R4 ;  /* 0x0000541006097816 */ /* 0x000fe40000000004 */
[----:B------:R-:W-:-:S03]  /*0640*/  @!P6 F2FP.F16.F32.PACK_AB R0, RZ, R13 ;  /* 0x0000000dff00e23e */ /* 0x000fc600000000ff */
[----:B------:R-:W-:Y:S01]  /*0650*/  STG.E.64 desc[UR4][R30.64+0x400], R8 ;  /* 0x000400081e007986 */ /* 0x000fe2000c101b04 */
[----:B------:R-:W-:-:S05]  /*0660*/  PRMT R2, R5, 0x5410, R0 ;  /* 0x0000541005027816 */ /* 0x000fca0000000000 */
[----:B------:R-:W-:Y:S01]  /*0670*/  STG.E.64 desc[UR4][R30.64], R2 ;  /* 0x000000021e007986 */ /* 0x000fe2000c101b04 */
[----:B------:R-:W-:Y:S05]  /*0680*/  EXIT ;  /* 0x000000000000794d */ /* 0x000fea0003800000 */
.L_x_16042:
        /* <DEDUP_REMOVED lines=27> */
.L_x_16044:
[----:B------:R-:W-:Y:S05]  /*0840*/  BSYNC B0 ;  /* 0x0000000000007941 */ /* 0x000fea0003800000 */
.L_x_16043:
        /* <DEDUP_REMOVED lines=15> */
.L_x_16046:
[----:B------:R-:W-:Y:S05]  /*0940*/  BSYNC B0 ;  /* 0x0000000000007941 */ /* 0x000fea0003800000 */
.L_x_16045:
[----:B------:R-:W-:Y:S01]  /*0950*/  ISETP.GE.AND P1, PT, R2, R5, PT ;  /* 0x000000050200720c */ /* 0x000fe20003f26270 */
[----:B01----:R-:W-:-:S04]  /*0960*/  @!P5 IMAD.IADD R15, R16, 0x1, R9 ;  /* 0x00000001100fd824 */ /* 0x003fc800078e0209 */
[----:B------:R-:W-:Y:S01]  /*0970*/  @!P5 IMAD.WIDE.U32 R14, R15, 0x2, R10 ;  /* 0x000000020f0ed825 */ /* 0x000fe200078e000a */
[----:B------:R-:W-:-:S06]  /*0980*/  PRMT R11, RZ, 0x7610, R11 ;  /* 0x00007610ff0b7816 */ /* 0x000fcc000000000b */
[----:B------:R0:W2:Y:S01]  /*0990*/  @!P5 LDG.E.U16 R11, desc[UR4][R14.64] ;  /* 0x000000040e0bd981 */ /* 0x0000a2000c1e1500 */
[----:B------:R-:W-:Y:S01]  /*09a0*/  @!P1 IMAD.IADD R3, R16, 0x1, R2 ;  /* 0x0000000110039824 */ /* 0x000fe200078e0202 */
[----:B------:R-:W1:Y:S01]  /*09b0*/  @!P1 LDC.64 R18, c[0x0][0x230] ;  /* 0x00008c00ff129b82 */ /* 0x000e620000000a00 */
[----:B------:R-:W-:-:S05]  /*09c0*/  @!P1 VIADD R2, R2, 0x80 ;  /* 0x0000008002029836 */ /* 0x000fca0000000000 */
[----:B------:R-:W-:-:S13]  /*09d0*/  ISETP.GE.AND P0, PT, R2, R5, PT ;  /* 0x000000050200720c */ /* 0x000fda0003f06270 */
[----:B------:R-:W3:Y:S01]  /*09e0*/  @!P0 LDC.64 R12, c[0x0][0x230] ;  /* 0x00008c00ff0c8b82 */ /* 0x000ee20000000a00 */
[----:B-1----:R-:W-:-:S04]  /*09f0*/  @!P1 IMAD.WIDE.U32 R18, R3, 0x2, R18 ;  /* 0x0000000203129825 */ /* 0x002fc800078e0012 */
[----:B------:R-:W-:Y:S01]  /*0a00*/  @!P0 IMAD.IADD R3, R16, 0x1, R2 ;  /* 0x0000000110038824 */ /* 0x000fe200078e0202 */
[----:B------:R-:W-:-:S06]  /*0a10*/  PRMT R10, RZ, 0x7610, R10 ;  /* 0x00007610ff0a7816 */ /* 0x000fcc000000000a */
[----:B------:R-:W4:Y:S01]  /*0a20*/  @!P1 LDG.E.U16 R10, desc[UR4][R18.64] ;  /* 0x00000004120a9981 */ /* 0x000f22000c1e1500 */
        /* <DEDUP_REMOVED lines=9> */
[----:B------:R-:W-:-:S04]  /*0ac0*/  FSETP.GTU.FTZ.AND P4, PT, |R13|, +INF , PT ;  /* 0x7f8000000d00780b */ /* 0x000fc80003f9c200 */
[----:B------:R-:W-:Y:S01]  /*0ad0*/  ISETP.GE.OR P4, PT, R14, R5, P4 ;  /* 0x000000050e00720c */ /* 0x000fe20002786670 */
[----:B-1----:R-:W-:-:S06]  /*0ae0*/  HADD2.F32 R3, -RZ, R6.H0_H0 ;  /* 0x20000006ff037230 */ /* 0x002fcc0000004100 */
[----:B------:R-:W0:Y:S01]  /*0af0*/  @!P3 LDC.U16 R17, c[0x0][0x218] ;  /* 0x00008600ff11bb82 */ /* 0x000e220000000400 */
[----:B------:R-:W-:Y:S01]  /*0b00*/  VIADD R18, R9, 0x180 ;  /* 0x0000018009127836 */ /* 0x000fe20000000000 */
[----:B------:R-:W-:-:S06]  /*0b10*/  FSETP.GTU.FTZ.AND P1, PT, |R3|, +INF , PT ;  /* 0x7f8000000300780b */ /* 0x000fcc0003f3c200 */
[----:B------:R-:W1:Y:S01]  /*0b20*/  @!P3 LDC.U16 R21, c[0x0][0x21a] ;  /* 0x00008680ff15bb82 */ /* 0x000e620000000400 */
[----:B------:R-:W-:-:S07]  /*0b30*/  ISETP.GE.OR P1, PT, R18, R5, P1 ;  /* 0x000000051200720c */ /* 0x000fce0000f26670 */
[----:B------:R-:W1:Y:S01]  /*0b40*/  @!P4 LDC.U16 R22, c[0x0][0x218] ;  /* 0x00008600ff16cb82 */ /* 0x000e620000000400 */
[----:B------:R-:W-:-:S07]  /*0b50*/  HADD2.F32 R15, -RZ, R8.H0_H0 ;  /* 0x20000008ff0f7230 */ /* 0x000fce0000004100 */
[----:B------:R-:W1:Y:S01]  /*0b60*/  @!P4 LDC.U16 R14, c[0x0][0x21a] ;  /* 0x00008680ff0ecb82 */ /* 0x000e620000000400 */
[----:B0-----:R-:W-:Y:S01]  /*0b70*/  @!P3 HADD2.F32 R19, -RZ, R17.H0_H0 ;  /* 0x20000011ff13b230 */ /* 0x001fe20000004100 */
[----:B------:R-:W-:Y:S01]  /*0b80*/  FSETP.GTU.FTZ.AND P0, PT, |R15|, +INF , PT ;  /* 0x7f8000000f00780b */ /* 0x000fe20003f1c200 */
[----:B------:R-:W-:-:S03]  /*0b90*/  VIADD R18, R9, 0x200 ;  /* 0x0000020009127836 */ /* 0x000fc60000000000 */
[----:B------:R-:W-:Y:S02]  /*0ba0*/  @!P3 FMNMX.FTZ R20, R20, R19, !PT ;  /* 0x000000131414b209 */ /* 0x000fe40007810000 */
[----:B------:R-:W0:Y:S01]  /*0bb0*/  @!P1 LDC.U16 R17, c[0x0][0x218] ;  /* 0x00008600ff119b82 */ /* 0x000e220000000400 */
[----:B-1----:R-:W-:Y:S01]  /*0bc0*/  @!P3 HADD2.F32 R21, -RZ, R21.H0_H0 ;  /* 0x20000015ff15b230 */ /* 0x002fe20000004100 */
[----:B------:R-:W-:-:S04]  /*0bd0*/  ISETP.GE.OR P0, PT, R18, R5, P0 ;  /* 0x000000051200720c */ /* 0x000fc80000706670 */
[----:B------:R-:W-:Y:S01]  /*0be0*/  @!P3 FMNMX.FTZ R18, R20, R21, PT ;  /* 0x000000151412b209 */ /* 0x000fe20003810000 */
[----:B------:R-:W-:Y:S01]  /*0bf0*/  @!P4 HADD2.F32 R22, -RZ, R22.H0_H0 ;  /* 0x20000016ff16c230 */ /* 0x000fe20000004100 */
[----:B------:R-:W1:Y:S02]  /*0c00*/  @!P1 LDC.U16 R20, c[0x0][0x21a] ;  /* 0x00008680ff149b82 */ /* 0x000e640000000400 */
[----:B------:R-:W-:Y:S02]  /*0c10*/  @!P3 F2FP.F16.F32.PACK_AB R18, RZ, R18 ;  /* 0x00000012ff12b23e */ /* 0x000fe400000000ff */
[----:B------:R-:W-:Y:S01]  /*0c20*/  @!P4 FMNMX.FTZ R13, R13, R22, !PT ;  /* 0x000000160d0dc209 */ /* 0x000fe20007810000 */
[----:B------:R-:W-:Y:S01]  /*0c30*/  @!P4 HADD2.F32 R14, -RZ, R14.H0_H0 ;  /* 0x2000000eff0ec230 */ /* 0x000fe20000004100 */
[----:B------:R-:W-:Y:S02]  /*0c40*/  @!P3 PRMT R4, R18, 0x7610, R4 ;  /* 0x000076101204b816 */ /* 0x000fe40000000004 */
[----:B------:R-:W3:Y:S02]  /*0c50*/  @!P0 LDC.U16 R19, c[0x0][0x218] ;  /* 0x00008600ff138b82 */ /* 0x000ee40000000400 */
[----:B------:R-:W-:Y:S01]  /*0c60*/  @!P4 FMNMX.FTZ R14, R13, R14, PT ;  /* 0x0000000e0d0ec209 */ /* 0x000fe20003810000 */
[----:B------:R-:W-:-:S02]  /*0c70*/  HADD2.F32 R13, -RZ, R7.H0_H0 ;  /* 0x20000007ff0d7230 */ /* 0x000fc40000004100 */
[----:B------:R-:W-:Y:S01]  /*0c80*/  VIADD R22, R9, 0x280 ;  /* 0x0000028009167836 */ /* 0x000fe20000000000 */
[----:B------:R-:W-:Y:S01]  /*0c90*/  @!P4 F2FP.F16.F32.PACK_AB R23, RZ, R14 ;  /* 0x0000000eff17c23e */ /* 0x000fe200000000ff */
[----:B0-----:R-:W-:Y:S01]  /*0ca0*/  @!P1 HADD2.F32 R26, -RZ, R17.H0_H0 ;  /* 0x20000011ff1a9230 */ /* 0x001fe20000004100 */
[----:B------:R-:W-:Y:S01]  /*0cb0*/  FSETP.GTU.FTZ.AND P3, PT, |R13|, +INF , PT ;  /* 0x7f8000000d00780b */ /* 0x000fe20003f7c200 */
[----:B------:R-:W-:Y:S01]  /*0cc0*/  VIADD R24, R9, 0x300 ;  /* 0x0000030009187836 */ /* 0x000fe20000000000 */
[----:B------:R-:W-:Y:S02]  /*0cd0*/  @!P4 PRMT R0, R23, 0x7610, R0 ;  /* 0x000076101700c816 */ /* 0x000fe40000000000 */
[----:B------:R-:W-:Y:S01]  /*0ce0*/  ISETP.GE.OR P3, PT, R22, R5, P3 ;  /* 0x000000051600720c */ /* 0x000fe20001f66670 */
[----:B------:R-:W-:Y:S01]  /*0cf0*/  VIADD R22, R9, 0x380 ;  /* 0x0000038009167836 */ /* 0x000fe20000000000 */
[----:B------:R-:W-:Y:S01]  /*0d00*/  @!P1 FMNMX.FTZ R3, R3, R26, !PT ;  /* 0x0000001a03039209 */ /* 0x000fe20007810000 */
[----:B-1----:R-:W-:-:S05]  /*0d10*/  @!P1 HADD2.F32 R20, -RZ, R20.H0_H0 ;  /* 0x20000014ff149230 */ /* 0x002fca0000004100 */
[----:B------:R-:W-:Y:S01]  /*0d20*/  @!P1 FMNMX.FTZ R20, R3, R20, PT ;  /* 0x0000001403149209 */ /* 0x000fe20003810000 */
[----:B------:R-:W0:Y:S03]  /*0d30*/  @!P0 LDC.U16 R23, c[0x0][0x21a] ;  /* 0x00008680ff178b82 */ /* 0x000e260000000400 */
[----:B------:R-:W-:-:S04]  /*0d40*/  @!P1 F2FP.F16.F32.PACK_AB R26, RZ, R20 ;  /* 0x00000014ff1a923e */ /* 0x000fc800000000ff */
[----:B------:R-:W-:Y:S01]  /*0d50*/  @!P1 PRMT R6, R26, 0x7610, R6 ;  /* 0x000076101a069816 */ /* 0x000fe20000000006 */
[----:B------:R-:W-:Y:S04]  /*0d60*/  BSSY B0, `(.L_x_16047) ;  /* 0x0000061000007945 */ /* 0x000fe80003800000 */
[----:B------:R-:W-:Y:S01]  /*0d70*/  BSSY B1, `(.L_x_16048) ;  /* 0x0000059000017945 */ /* 0x000fe20003800000 */
[----:B--2---:R-:W-:-:S05]  /*0d80*/  HADD2.F32 R2, -RZ, R11.H0_H0 ;  /* 0x2000000bff027230 */ /* 0x004fca0000004100 */
[----:B------:R-:W-:-:S04]  /*0d90*/  FSETP.GTU.FTZ.AND P2, PT, |R2|, +INF , PT ;  /* 0x7f8000000200780b */ /* 0x000fc80003f5c200 */
[----:B------:R-:W-:-:S13]  /*0da0*/  ISETP.GE.OR P2, PT, R9, R5, P2 ;  /* 0x000000050900720c */ /* 0x000fda0001746670 */
[----:B------:R-:W1:Y:S08]  /*0db0*/  @!P2 LDC.U16 R21, c[0x0][0x218] ;  /* 0x00008600ff15ab82 */ /* 0x000e700000000400 */
[----:B------:R-:W2:Y:S01]  /*0dc0*/  @!P2 LDC.U16 R18, c[0x0][0x21a] ;  /* 0x00008680ff12ab82 */ /* 0x000ea20000000400 */
[----:B----4-:R-:W-:-:S05]  /*0dd0*/  HADD2.F32 R14, -RZ, R10.H0_H0 ;  /* 0x2000000aff0e7230 */ /* 0x010fca0000004100 */
[----:B------:R-:W-:Y:S01]  /*0de0*/  FSETP.GTU.FTZ.AND P4, PT, |R14|, +INF , PT ;  /* 0x7f8000000e00780b */ /* 0x000fe20003f9c200 */
[----:B---3--:R-:W-:-:S03]  /*0df0*/  HADD2.F32 R17, -RZ, R12.H0_H0 ;  /* 0x2000000cff117230 */ /* 0x008fc60000004100 */
[----:B------:R-:W-:Y:S01]  /*0e00*/  ISETP.GE.OR P4, PT, R24, R5, P4 ;  /* 0x000000051800720c */ /* 0x000fe20002786670 */
[----:B-1----:R-:W-:Y:S01]  /*0e10*/  @!P2 HADD2.F32 R21, -RZ, R21.H0_H0 ;  /* 0x20000015ff15a230 */ /* 0x002fe20000004100 */
[----:B------:R-:W-:-:S04]  /*0e20*/  FSETP.GTU.FTZ.AND P6, PT, |R17|, +INF , PT ;  /* 0x7f8000001100780b */ /* 0x000fc80003fdc200 */
[----:B------:R-:W-:Y:S02]  /*0e30*/  ISETP.GE.OR P6, PT, R22, R5, P6 ;  /* 0x000000051600720c */ /* 0x000fe400037c6670 */
[----:B------:R-:W-:Y:S01]  /*0e40*/  @!P2 FMNMX.FTZ R21, R2, R21, !PT ;  /* 0x000000150215a209 */ /* 0x000fe20007810000 */
[----:B--2---:R-:W-:Y:S01]  /*0e50*/  @!P2 HADD2.F32 R22, -RZ, R18.H0_H0 ;  /* 0x20000012ff16a230 */ /* 0x004fe20000004100 */
[----:B------:R-:W1:Y:S01]  /*0e60*/  @!P5 LDC.64 R2, c[0x0][0x228] ;  /* 0x00008a00ff02db82 */ /* 0x000e620000000a00 */
[----:B------:R-:W-:-:S03]  /*0e70*/  @!P0 HADD2.F32 R24, -RZ, R19.H0_H0 ;  /* 0x20000013ff188230 */ /* 0x000fc60000004100 */
[----:B------:R-:W-:Y:S02]  /*0e80*/  @!P2 FMNMX.FTZ R21, R21, R22, PT ;  /* 0x000000161515a209 */ /* 0x000fe40003810000 */
[----:B------:R-:W-:Y:S02]  /*0e90*/  @!P0 FMNMX.FTZ R15, R15, R24, !PT ;  /* 0x000000180f0f8209 */ /* 0x000fe40007810000 */
[----:B------:R-:W2:Y:S01]  /*0ea0*/  @!P3 LDC.U16 R18, c[0x0][0x218] ;  /* 0x00008600ff12bb82 */ /* 0x000ea20000000400 */
[----:B------:R-:W-:-:S07]  /*0eb0*/  @!P2 F2FP.F16.F32.PACK_AB R25, RZ, R21 ;  /* 0x00000015ff19a23e */ /* 0x000fce00000000ff */
[----:B------:R-:W3:Y:S08]  /*0ec0*/  @!P4 LDC.U16 R19, c[0x0][0x218] ;  /* 0x00008600ff13cb82 */ /* 0x000ef00000000400 */
[----:B------:R-:W4:Y:S01]  /*0ed0*/  @!P6 LDC.U16 R24, c[0x0][0x218] ;  /* 0x00008600ff18eb82 */ /* 0x000f220000000400 */
[----:B------:R-:W-:-:S07]  /*0ee0*/  @!P2 PRMT R11, R25, 0x7610, R11 ;  /* 0x00007610190ba816 */ /* 0x000fce000000000b */
[----:B------:R-:W0:Y:S08]  /*0ef0*/  @!P3 LDC.U16 R22, c[0x0][0x21a] ;  /* 0x00008680ff16bb82 */ /* 0x000e300000000400 */
[----:B------:R-:W0:Y:S08]  /*0f00*/  @!P4 LDC.U16 R21, c[0x0][0x21a] ;  /* 0x00008680ff15cb82 */ /* 0x000e300000000400 */
[----:B------:R-:W0:Y:S01]  /*0f10*/  @!P6 LDC.U16 R20, c[0x0][0x21a] ;  /* 0x00008680ff14eb82 */ /* 0x000e220000000400 */
[----:B------:R-:W-:-:S04]  /*0f20*/  @!P5 IMAD.IADD R25, R16, 0x1, R9 ;  /* 0x000000011019d824 */ /* 0x000fc800078e0209 */
[----:B-1----:R-:W-:-:S04]  /*0f30*/  @!P5 IMAD.WIDE.U32 R2, R25, 0x2, R2 ;  /* 0x000000021902d825 */ /* 0x002fc800078e0002 */
[----:B------:R-:W-:Y:S01]  /*0f40*/  @!P5 VIADD R9, R9, 0x80 ;  /* 0x000000800909d836 */ /* 0x000fe20000000000 */
[----:B------:R1:W-:Y:S01]  /*0f50*/  @!P5 STG.E.U16 desc[UR4][R2.64], R11 ;  /* 0x0000000b0200d986 */ /* 0x0003e2000c101504 */
[----:B--2---:R-:W-:Y:S02]  /*0f60*/  @!P3 HADD2.F32 R18, -RZ, R18.H0_H0 ;  /* 0x20000012ff12b230 */ /* 0x004fe40000004100 */
[----:B---3--:R-:W-:Y:S02]  /*0f70*/  @!P4 HADD2.F32 R19, -RZ, R19.H0_H0 ;  /* 0x20000013ff13c230 */ /* 0x008fe40000004100 */
[----:B----4-:R-:W-:Y:S01]  /*0f80*/  @!P6 HADD2.F32 R24, -RZ, R24.H0_H0 ;  /* 0x20000018ff18e230 */ /* 0x010fe20000004100 */
[----:B------:R-:W-:Y:S01]  /*0f90*/  ISETP.GE.AND P1, PT, R9, R5, PT ;  /* 0x000000050900720c */ /* 0x000fe20003f26270 */
[----:B0-----:R-:W-:Y:S01]  /*0fa0*/  @!P3 HADD2.F32 R22, -RZ, R22.H0_H0 ;  /* 0x20000016ff16b230 */ /* 0x001fe20000004100 */
        /* <DEDUP_REMOVED lines=18> */
[----:B-1----:R-:W-:Y:S06]  /*10d0*/  @P1 BRA `(.L_x_16049) ;  /* 0x0000000000301947 */ /* 0x002fec0003800000 */
        /* <DEDUP_REMOVED lines=12> */
.L_x_16049:
[----:B------:R-:W-:-:S13]  /*11a0*/  ISETP.GE.AND P0, PT, R9, R5, PT ;  /* 0x000000050900720c */ /* 0x000fda0003f06270 */
[----:B------:R-:W-:Y:S05]  /*11b0*/  @P0 BRA `(.L_x_16051) ;  /* 0x0000000000300947 */ /* 0x000fea0003800000 */
[----:B0-----:R-:W0:Y:S01]  /*11c0*/  LDC.64 R2, c[0x0][0x228] ;  /* 0x00008a00ff027b82 */ /* 0x001e220000000a00 */
[----:B------:R-:W-:Y:S02]  /*11d0*/  IMAD.IADD R11, R16, 0x1, R9 ;  /* 0x00000001100b7824 */ /* 0x000fe400078e0209 */
[----:B------:R-:W-:Y:S02]  /*11e0*/  VIADD R9, R9, 0x80 ;  /* 0x0000008009097836 */ /* 0x000fe40000000000 */
[----:B0-----:R-:W-:-:S05]  /*11f0*/  IMAD.WIDE.U32 R2, R11, 0x2, R2 ;  /* 0x000000020b027825 */ /* 0x001fca00078e0002 */
[----:B------:R1:W-:Y:S02]  /*1200*/  STG.E.U16 desc[UR4][R2.64], R6 ;  /* 0x0000000602007986 */ /* 0x0003e4000c101504 */
.L_x_16050:
[----:B------:R-:W-:-:S13]  /*1210*/  ISETP.GE.AND P0, PT, R9, R5, PT ;  /* 0x000000050900720c */ /* 0x000fda0003f06270 */
[----:B------:R-:W-:Y:S05]  /*1220*/  @P0 BRA `(.L_x_16052) ;  /* 0x0000000000340947 */ /* 0x000fea0003800000 */
[----:B01----:R-:W0:Y:S01]  /*1230*/  LDC.64 R2, c[0x0][0x228] ;  /* 0x00008a00ff027b82 */ /* 0x003e220000000a00 */
[----:B------:R-:W-:Y:S02]  /*1240*/  IMAD.IADD R11, R16, 0x1, R9 ;  /* 0x00000001100b7824 */ /* 0x000fe400078e0209 */
[----:B------:R-:W-:Y:S02]  /*1250*/  VIADD R9, R9, 0x80 ;  /* 0x0000008009097836 */ /* 0x000fe40000000000 */
[----:B0-----:R-:W-:-:S05]  /*1260*/  IMAD.WIDE.U32 R2, R11, 0x2, R2 ;  /* 0x000000020b027825 */ /* 0x001fca00078e0002 */
[----:B------:R1:W-:Y:S02]  /*1270*/  STG.E.U16 desc[UR4][R2.64], R8 ;  /* 0x0000000802007986 */ /* 0x0003e4000c101504 */
.L_x_16051:
        /* <DEDUP_REMOVED lines=8> */
.L_x_16052:
[----:B------:R-:W-:Y:S05]  /*1300*/  BSYNC B1 ;  /* 0x0000000000017941 */ /* 0x000fea0003800000 */
.L_x_16048:
[----:B------:R-:W-:-:S13]  /*1310*/  ISETP.GE.AND P0, PT, R9, R5, PT ;  /* 0x000000050900720c */ /* 0x000fda0003f06270 */
[----:B012---:R-:W0:Y:S01]  /*1320*/  @!P0 LDC.64 R2, c[0x0][0x228] ;  /* 0x00008a00ff028b82 */ /* 0x007e220000000a00 */
[----:B------:R-:W-:Y:S02]  /*1330*/  @!P0 IMAD.IADD R7, R16, 0x1, R9 ;  /* 0x0000000110078824 */ /* 0x000fe400078e0209 */
[----:B------:R-:W-:Y:S02]  /*1340*/  @!P0 VIADD R9, R9, 0x80 ;  /* 0x0000008009098836 */ /* 0x000fe40000000000 */
[----:B0-----:R-:W-:-:S05]  /*1350*/  @!P0 IMAD.WIDE.U32 R2, R7, 0x2, R2 ;  /* 0x0000000207028825 */ /* 0x001fca00078e0002 */
[----:B------:R2:W-:Y:S02]  /*1360*/  @!P0 STG.E.U16 desc[UR4][R2.64], R10 ;  /* 0x0000000a02008986 */ /* 0x0005e4000c101504 */
.L_x_16053:
[----:B------:R-:W-:Y:S05]  /*1370*/  BSYNC B0 ;  /* 0x0000000000007941 */ /* 0x000fea0003800000 */
.L_x_16047:
        /* <DEDUP_REMOVED lines=8> */
.L_x_16054:
        /* <DEDUP_REMOVED lines=16> */
.L_x_36296:


//--------------------- .text._ZN2at6native29vectorized_elementwise_kernelILi8EZZZNS0_17clamp_kernel_cudaERNS_18TensorIteratorBaseERKN3c106ScalarES7_ENKUlvE_clEvENKUlvE6_clEvEUlNS4_4HalfEE_St5arrayIPcLm2EEEEviT0_T1_ --------------------------
	.section	.text._ZN2at6native29vectorized_elementwise_kernelILi8EZZZNS0_17clamp_kernel_cudaERNS_18TensorIteratorBaseERKN3c106ScalarES7_ENKUlvE_clEvENKUlvE6_clEvEUlNS4_4HalfEE_St5arrayIPcLm2EEEEviT0_T1_,"ax",@progbits
	.align	128
        .global         _ZN2at6native29vectorized_elementwise_kernelILi8EZZZNS0_17clamp_kernel_cudaERNS_18TensorIteratorBaseERKN3c106ScalarES7_ENKUlvE_clEvENKUlvE6_clEvEUlNS4_4HalfEE_St5arrayIPcLm2EEEEviT0_T1_
        .type           _ZN2at6native29vectorized_elementwise_kernelILi8EZZZNS0_17clamp_kernel_cudaERNS_18TensorIteratorBaseERKN3c106ScalarES7_ENKUlvE_clEvENKUlvE6_clEvEUlNS4_4HalfEE_St5arrayIPcLm2EEEEviT0_T1_,@function
        .size           _ZN2at6native29vectorized_elementwise_kernelILi8EZZZNS0_17clamp_kernel_cudaERNS_18TensorIteratorBaseERKN3c106ScalarES7_ENKUlvE_clEvENKUlvE6_clEvEUlNS4_4HalfEE_St5arrayIPcLm2EEEEviT0_T1_,(.L_x_36297 - _ZN2at6native29vectorized_elementwise_kernelILi8EZZZNS0_17clamp_kernel_cudaERNS_18TensorIteratorBaseERKN3c106ScalarES7_ENKUlvE_clEvENKUlvE6_clEvEUlNS4_4HalfEE_St5arrayIPcLm2EEEEviT0_T1_)
        .other          _ZN2at6native29vectorized_elementwise_kernelILi8EZZZNS0_17clamp_kernel_cudaERNS_18TensorIteratorBaseERKN3c106ScalarES7_ENKUlvE_clEvENKUlvE6_clEvEUlNS4_4HalfEE_St5arrayIPcLm2EEEEviT0_T1_,@"STO_CUDA_ENTRY STV_DEFAULT"
_ZN2at6native29vectorized_elementwise_kernelILi8EZZZNS0_17clamp_kernel_cudaERNS_18TensorIteratorBaseERKN3c106ScalarES7_ENKUlvE_clEvENKUlvE6_clEvEUlNS4_4HalfEE_St5arrayIPcLm2EEEEviT0_T1_:
.text._ZN2at6native29vectorized_elementwise_kernelILi8EZZZNS0_17clamp_kernel_cudaERNS_18TensorIteratorBaseERKN3c106ScalarES7_ENKUlvE_clEvENKUlvE6_clEvEUlNS4_4HalfEE_St5arrayIPcLm2EEEEviT0_T1_:
        /* <DEDUP_REMOVED lines=12> */
[----:B0-----:R-:W-:-:S06]  /*00c0*/  IMAD.WIDE.U32 R8, R0, 0x10, R4 ;  /* 0x0000001000087825 */ /* 0x001fcc00078e0004 */
[----:B------:R-:W3:Y:S01]  /*00d0*/  LDG.E.128 R8, desc[UR4][R8.64] ;  /* 0x0000000408087981 */ /* 0x000ee2000c1e1d00 */
[----:B--2---:R-:W-:-:S04]  /*00e0*/  IMAD.WIDE.U32 R30, R2, 0x2, R30 ;  /* 0x00000002021e7825 */ /* 0x004fc800078e001e */
[----:B------:R-:W-:-:S04]  /*00f0*/  IMAD.WIDE R30, R0, 0x10, R30 ;  /* 0x00000010001e7825 */ /* 0x000fc800078e021e */
[----:B---3--:R-:W-:Y:S01]  /*0100*/  HADD2.F32 R3, -RZ, R8.H0_H0 ;  /* 0x20000008ff037230 */ /* 0x008fe20000004100 */
[----:B------:R-:W-:Y:S02]  /*0110*/  PRMT R5, R9, 0x7610, R5 ;  /* 0x0000761009057816 */ /* 0x000fe40000000005 */
[----:B------:R-:W-:Y:S02]  /*0120*/  PRMT R7, R8, 0x7610, R7 ;  /* 0x0000761008077816 */ /* 0x000fe40000000007 */
[----:B------:R-:W-:Y:S01]  /*0130*/  FSETP.GTU.FTZ.AND P6, PT, |R3|, +INF , PT ;  /* 0x7f8000000300780b */ /* 0x000fe20003fdc200 */
[----:B------:R-:W-:Y:S01]  /*0140*/  HADD2.F32 R17, -RZ, R5.H0_H0 ;  /* 0x20000005ff117230 */ /* 0x000fe20000004100 */
[----:B------:R-:W-:Y:S02]  /*0150*/  PRMT R3, R9, 0x7632, R3 ;  /* 0x0000763209037816 */ /* 0x000fe40000000003 */
[----:B------:R-:W-:Y:S02]  /*0160*/  PRMT R12, R11, 0x7610, R12 ;  /* 0x000076100b0c7816 */ /* 0x000fe4000000000c */
[----:B------:R-:W-:Y:S01]  /*0170*/  FSETP.GTU.FTZ.AND P5, PT, |R17|, +INF , PT ;  /* 0x7f8000001100780b */ /* 0x000fe20003fbc200 */
[----:B------:R-:W-:Y:S01]  /*0180*/  HADD2.F32 R23, -RZ, R3.H0_H0 ;  /* 0x20000003ff177230 */ /* 0x000fe20000004100 */
[C---:B------:R-:W-:Y:S01]  /*0190*/  PRMT R6, R10.reuse, 0x7610, R6 ;  /* 0x000076100a067816 */ /* 0x040fe20000000006 */
[----:B------:R-:W-:Y:S01]  /*01a0*/  HADD2.F32 R13, -RZ, R12.H0_H0 ;  /* 0x2000000cff0d7230 */ /* 0x000fe20000004100 */
[----:B------:R-:W-:-:S02]  /*01b0*/  PRMT R4, R10, 0x7632, R4 ;  /* 0x000076320a047816 */ /* 0x000fc40000000004 */
[----:B------:R-:W-:Y:S01]  /*01c0*/  FSETP.GTU.FTZ.AND P4, PT, |R23|, +INF , PT ;  /* 0x7f8000001700780b */ /* 0x000fe20003f9c200 */
        /* <DEDUP_REMOVED lines=43> */
[----:B------:R-:W-:Y:S02]  /*0480*/  @!P0 FMNMX.FTZ R21, R21, R14, !PT ;  /* 0x0000000e15158209 */ /* 0x000fe40007810000 */
[----:B------:R-:W3:Y:S01]  /*0490*/  @!P2 LDC.U16 R25, c[0x0][0x21a] ;  /* 0x00008680ff19ab82 */ /* 0x000ee20000000400 */
[----:B--2---:R-:W-:-:S05]  /*04a0*/  @!P6 HADD2.F32 R24, -RZ, R24.H0_H0 ;  /* 0x20000018ff18e230 */ /* 0x004fca0000004100 */
[----:B------:R-:W-:Y:S02]  /*04b0*/  @!P6 FMNMX.FTZ R15, R24, R15, !PT ;  /* 0x0000000f180fe209 */ /* 0x000fe40007810000 */
[----:B------:R-:W2:Y:S01]  /*04c0*/  @!P1 LDC.U16 R26, c[0x0][0x21a] ;  /* 0x00008680ff1a9b82 */ /* 0x000ea20000000400 */
[----:B0-----:R-:W-:-:S05]  /*04d0*/  @!P4 HADD2.F32 R2, -RZ, R17.H0_H0 ;  /* 0x20000011ff02c230 */ /* 0x001fca0000004100 */
[----:B------:R-:W-:Y:S02]  /*04e0*/  @!P4 FMNMX.FTZ R2, R2, R23, PT ;  /* 0x000000170202c209 */ /* 0x000fe40003810000 */
[----:B------:R-:W0:Y:S01]  /*04f0*/  @!P0 LDC.U16 R27, c[0x0][0x21a] ;  /* 0x00008680ff1b8b82 */ /* 0x000e220000000400 */
[----:B-1----:R-:W-:Y:S01]  /*0500*/  @!P3 HADD2.F32 R9, -RZ, R18.H0_H0 ;  /* 0x20000012ff09b230 */ /* 0x002fe20000004100 */
[----:B------:R-:W-:-:S04]  /*0510*/  @!P4 F2FP.F16.F32.PACK_AB R3, RZ, R2 ;  /* 0x00000002ff03c23e */ /* 0x000fc800000000ff */
[----:B------:R-:W-:Y:S02]  /*0520*/  @!P3 FMNMX.FTZ R9, R9, R16, PT ;  /* 0x000000100909b209 */ /* 0x000fe40003810000 */
[----:B------:R-:W1:Y:S01]  /*0530*/  @!P6 LDC.U16 R28, c[0x0][0x21a] ;  /* 0x00008680ff1ceb82 */ /* 0x000e620000000400 */
[----:B---3--:R-:W-:Y:S01]  /*0540*/  @!P2 HADD2.F32 R10, -RZ, R25.H0_H0 ;  /* 0x20000019ff0aa230 */ /* 0x008fe20000004100 */
[----:B------:R-:W-:Y:S02]  /*0550*/  @!P3 F2FP.F16.F32.PACK_AB R6, RZ, R9 ;  /* 0x00000009ff06b23e */ /* 0x000fe400000000ff */
[----:B------:R-:W-:Y:S02]  /*0560*/  PRMT R9, R5, 0x5410, R3 ;  /* 0x0000541005097816 */ /* 0x000fe40000000003 */
        /* <DEDUP_REMOVED lines=12> */
[----:B------:R-:W-:-:S04]  /*0630*/  @!P6 F2FP.F16.F32.PACK_AB R8, RZ, R15 ;  /* 0x0000000fff08e23e */ /* 0x000fc800000000ff */
[----:B------:R-:W-:-:S05]  /*0640*/  PRMT R8, R7, 0x5410, R8 ;  /* 0x0000541007087816 */ /* 0x000fca0000000008 */
[----:B------:R-:W-:Y:S01]  /*0650*/  STG.E.128 desc[UR4][R30.64], R8 ;  /* 0x000000081e007986 */ /* 0x000fe2000c101d04 */
[----:B------:R-:W-:Y:S05]  /*0660*/  EXIT ;  /* 0x000000000000794d */ /* 0x000fea0003800000 */
.L_x_16055:
        /* <DEDUP_REMOVED lines=27> */
.L_x_16057:
[----:B------:R-:W-:Y:S05]  /*0820*/  BSYNC B0 ;  /* 0x0000000000007941 */ /* 0x000fea0003800000 */
.L_x_16056:
[----:B------:R-:W-:Y:S01]  /*0830*/  ISETP.GE.AND P0, PT, R5, R6, PT ;  /* 0x000000060500720c */ /* 0x000fe20003f06270 */
[----:B------:R-:W-:Y:S01]  /*0840*/  BSSY B0, `(.L_x_16058) ;  /* 0x000000e000007945 */ /* 0x000fe20003800000 */
[----:B0-----:R-:W-:Y:S02]  /*0850*/  PRMT R8, RZ, 0x7610, R8 ;  /* 0x00007610ff087816 */ /* 0x001fe40000000008 */
[----:B------:R-:W-:-:S09]  /*0860*/  PRMT R9, RZ, 0x7610, R9 ;  /* 0x00007610ff097816 */ /* 0x000fd20000000009 */
        /* <DEDUP_REMOVED lines=11> */
.L_x_16059:
[----:B------:R-:W-:Y:S05]  /*0920*/  BSYNC B0 ;  /* 0x0000000000007941 */ /* 0x000fea0003800000 */
.L_x_16058:
[----:B------:R-:W-:Y:S01]  /*0930*/  ISETP.GE.AND P1, PT, R5, R6, PT ;  /* 0x000000060500720c */ /* 0x000fe20003f26270 */
[----:B0-----:R-:W-:-:S04]  /*0940*/  @!P5 IMAD.IADD R17, R2, 0x1, R11 ;  /* 0x000000010211d824 */ /* 0x001fc800078e020b */
[----:B------:R-:W-:Y:S01]  /*0950*/  @!P5 IMAD.WIDE.U32 R16, R17, 0x2, R12 ;  /* 0x000000021110d825 */ /* 0x000fe200078e000c */
[----:B------:R-:W-:-:S06]  /*0960*/  PRMT R13, RZ, 0x7610, R13 ;  /* 0x00007610ff0d7816 */ /* 0x000fcc000000000d */
[----:B------:R-:W2:Y:S01]  /*0970*/  @!P5 LDG.E.U16 R13, desc[UR4][R16.64] ;  /* 0x00000004100dd981 */ /* 0x000ea2000c1e1500 */
[----:B------:R-:W-:Y:S01]  /*0980*/  @!P1 IMAD.IADD R21, R2, 0x1, R5 ;  /* 0x0000000102159824 */ /* 0x000fe200078e0205 */
[----:B------:R-:W0:Y:S01]  /*0990*/  @!P1 LDC.64 R18, c[0x0][0x230] ;  /* 0x00008c00ff129b82 */ /* 0x000e220000000a00 */
[----:B------:R-:W-:-:S05]  /*09a0*/  @!P1 VIADD R5, R5, 0x80 ;  /* 0x0000008005059836 */ /* 0x000fca0000000000 */
[----:B------:R-:W-:-:S13]  /*09b0*/  ISETP.GE.AND P0, PT, R5, R6, PT ;  /* 0x000000060500720c */ /* 0x000fda0003f06270 */
[----:B------:R-:W1:Y:S01]  /*09c0*/  @!P0 LDC.64 R14, c[0x0][0x230] ;  /* 0x00008c00ff0e8b82 */ /* 0x000e620000000a00 */
[----:B------:R-:W-:Y:S01]  /*09d0*/  @!P0 IMAD.IADD R5, R2, 0x1, R5 ;  /* 0x0000000102058824 */ /* 0x000fe200078e0205 */
[----:B------:R-:W-:Y:S02]  /*09e0*/  PRMT R10, RZ, 0x7610, R10 ;  /* 0x00007610ff0a7816 */ /* 0x000fe4000000000a */
[----:B------:R-:W-:Y:S01]  /*09f0*/  PRMT R12, RZ, 0x7610, R12 ;  /* 0x00007610ff0c7816 */ /* 0x000fe2000000000c */
[----:B0-----:R-:W-:-:S05]  /*0a00*/  @!P1 IMAD.WIDE.U32 R18, R21, 0x2, R18 ;  /* 0x0000000215129825 */ /* 0x001fca00078e0012 */
[----:B------:R-:W3:Y:S01]  /*0a10*/  @!P1 LDG.E.U16 R10, desc[UR4][R18.64] ;  /* 0x00000004120a9981 */ /* 0x000ee2000c1e1500 */
[----:B-1----:R-:W-:-:S05]  /*0a20*/  @!P0 IMAD.WIDE.U32 R4, R5, 0x2, R14 ;  /* 0x0000000205048825 */ /* 0x002fca00078e000e */
[----:B------:R0:W4:Y:S01]  /*0a30*/  @!P0 LDG.E.U16 R12, desc[UR4][R4.64] ;  /* 0x00000004040c8981 */ /* 0x000122000c1e1500 */
[----:B-----5:R-:W-:Y:S02]  /*0a40*/  HADD2.F32 R20, -RZ, R3.H0_H0 ;  /* 0x20000003ff147230 */ /* 0x020fe40000004100 */
[----:B------:R-:W-:-:S03]  /*0a50*/  VIADD R15, R11, 0x80 ;  /* 0x000000800b0f7836 */ /* 0x000fc60000000000 */
[----:B------:R-:W-:Y:S01]  /*0a60*/  FSETP.GTU.FTZ.AND P3, PT, |R20|, +INF , PT ;  /* 0x7f8000001400780b */ /* 0x000fe20003f7c200 */
[----:B------:R-:W-:-:S03]  /*0a70*/  HADD2.F32 R14, -RZ, R0.H0_H0 ;  /* 0x20000000ff0e7230 */ /* 0x000fc60000004100 */
[----:B------:R-:W-:Y:S01]  /*0a80*/  ISETP.GE.OR P3, PT, R15, R6, P3 ;  /* 0x000000060f00720c */ /* 0x000fe20001f66670 */
[----:B------:R-:W-:Y:S01]  /*0a90*/  VIADD R15, R11, 0x100 ;  /* 0x000001000b0f7836 */ /* 0x000fe20000000000 */
[----:B------:R-:W-:-:S04]  /*0aa0*/  FSETP.GTU.FTZ.AND P4, PT, |R14|, +INF , PT ;  /* 0x7f8000000e00780b */ /* 0x000fc80003f9c200 */
[----:B------:R-:W-:Y:S01]  /*0ab0*/  ISETP.GE.OR P4, PT, R15, R6, P4 ;  /* 0x000000060f00720c */ /* 0x000fe20002786670 */
[----:B0-----:R-:W-:-:S06]  /*0ac0*/  HADD2.F32 R5, -RZ, R7.H0_H0 ;  /* 0x20000007ff057230 */ /* 0x001fcc0000004100 */
[----:B------:R-:W0:Y:S01]  /*0ad0*/  @!P3 LDC.U16 R18, c[0x0][0x218] ;  /* 0x00008600ff12bb82 */ /* 0x000e220000000400 */
[----:B------:R-:W-:Y:S01]  /*0ae0*/  VIADD R17, R11, 0x180 ;  /* 0x000001800b117836 */ /* 0x000fe20000000000 */
[----:B------:R-:W-:-:S06]  /*0af0*/  FSETP.GTU.FTZ.AND P1, PT, |R5|, +INF , PT ;  /* 0x7f8000000500780b */ /* 0x000fcc0003f3c200 */
[----:B------:R-:W1:Y:S01]  /*0b00*/  @!P3 LDC.U16 R22, c[0x0][0x21a] ;  /* 0x00008680ff16bb82 */ /* 0x000e620000000400 */
[----:B------:R-:W-:-:S07]  /*0b10*/  ISETP.GE.OR P1, PT, R17, R6, P1 ;  /* 0x000000061100720c */ /* 0x000fce0000f26670 */
[----:B------:R-:W1:Y:S08]  /*0b20*/  @!P4 LDC.U16 R24, c[0x0][0x218] ;  /* 0x00008600ff18cb82 */ /* 0x000e700000000400 */
[----:B------:R-:W1:Y:S01]  /*0b30*/  @!P4 LDC.U16 R15, c[0x0][0x21a] ;  /* 0x00008680ff0fcb82 */ /* 0x000e620000000400 */
[----:B0-----:R-:W-:Y:S02]  /*0b40*/  @!P3 HADD2.F32 R21, -RZ, R18.H0_H0 ;  /* 0x20000012ff15b230 */ /* 0x001fe40000004100 */
[----:B------:R-:W-:-:S02]  /*0b50*/  HADD2.F32 R16, -RZ, R9.H0_H0 ;  /* 0x20000009ff107230 */ /* 0x000fc40000004100 */
[----:B------:R-:W-:Y:S01]  /*0b60*/  VIADD R19, R11, 0x200 ;  /* 0x000002000b137836 */ /* 0x000fe20000000000 */
[----:B------:R-:W-:Y:S02]  /*0b70*/  @!P3 FMNMX.FTZ R20, R20, R21, !PT ;  /* 0x000000151414b209 */ /* 0x000fe40007810000 */
[----:B------:R-:W0:Y:S01]  /*0b80*/  @!P1 LDC.U16 R17, c[0x0][0x218] ;  /* 0x00008600ff119b82 */ /* 0x000e220000000400 */
[----:B-1----:R-:W-:Y:S01]  /*0b90*/  @!P3 HADD2.F32 R23, -RZ, R22.H0_H0 ;  /* 0x20000016ff17b230 */ /* 0x002fe20000004100 */
[----:B------:R-:W-:-:S04]  /*0ba0*/  FSETP.GTU.FTZ.AND P0, PT, |R16|, +INF , PT ;  /* 0x7f8000001000780b */ /* 0x000fc80003f1c200 */
[----:B------:R-:W-:Y:S02]  /*0bb0*/  @!P3 FMNMX.FTZ R18, R20, R23, PT ;  /* 0x000000171412b209 */ /* 0x000fe40003810000 */
[----:B------:R-:W-:Y:S01]  /*0bc0*/  ISETP.GE.OR P0, PT, R19, R6, P0 ;  /* 0x000000061300720c */ /* 0x000fe20000706670 */
[----:B------:R-:W-:Y:S01]  /*0bd0*/  @!P4 HADD2.F32 R19, -RZ, R24.H0_H0 ;  /* 0x20000018ff13c230 */ /* 0x000fe20000004100 */
[----:B------:R-:W1:Y:S01]  /*0be0*/  @!P1 LDC.U16 R20, c[0x0][0x21a] ;  /* 0x00008680ff149b82 */ /* 0x000e620000000400 */
[----:B------:R-:W-:-:S03]  /*0bf0*/  @!P3 F2FP.F16.F32.PACK_AB R18, RZ, R18 ;  /* 0x00000012ff12b23e */ /* 0x000fc600000000ff */
[----:B------:R-:W-:Y:S01]  /*0c00*/  @!P4 FMNMX.FTZ R14, R14, R19, !PT ;  /* 0x000000130e0ec209 */ /* 0x000fe20007810000 */
[----:B------:R-:W-:Y:S01]  /*0c10*/  @!P4 HADD2.F32 R15, -RZ, R15.H0_H0 ;  /* 0x2000000fff0fc230 */ /* 0x000fe20000004100 */
[----:B------:R-:W-:-:S04]  /*0c20*/  @!P3 PRMT R3, R18, 0x7610, R3 ;  /* 0x000076101203b816 */ /* 0x000fc80000000003 */
[----:B------:R-:W-:Y:S01]  /*0c30*/  @!P4 FMNMX.FTZ R15, R14, R15, PT ;  /* 0x0000000f0e0fc209 */ /* 0x000fe20003810000 */
[----:B------:R-:W-:Y:S01]  /*0c40*/  HADD2.F32 R14, -RZ, R8.H0_H0 ;  /* 0x20000008ff0e7230 */ /* 0x000fe20000004100 */
[----:B------:R-:W4:Y:S01]  /*0c50*/  @!P0 LDC.U16 R19, c[0x0][0x218] ;  /* 0x00008600ff138b82 */ /* 0x000f220000000400 */
[C---:B------:R-:W-:Y:S01]  /*0c60*/  VIADD R23, R11.reuse, 0x280 ;  /* 0x000002800b177836 */ /* 0x040fe20000000000 */
        /* <DEDUP_REMOVED lines=9> */
[----:B------:R-:W-:-:S04]  /*0d00*/  @!P1 FMNMX.FTZ R20, R5, R20, PT ;  /* 0x0000001405149209 */ /* 0x000fc80003810000 */
[----:B------:R-:W-:-:S04]  /*0d10*/  @!P1 F2FP.F16.F32.PACK_AB R26, RZ, R20 ;  /* 0x00000014ff1a923e */ /* 0x000fc800000000ff */
[----:B------:R-:W-:Y:S01]  /*0d20*/  @!P1 PRMT R7, R26, 0x7610, R7 ;  /* 0x000076101a079816 */ /* 0x000fe20000000007 */
[----:B------:R-:W-:Y:S04]  /*0d30*/  BSSY B0, `(.L_x_16060) ;  /* 0x0000062000007945 */ /* 0x000fe80003800000 */
[----:B------:R-:W-:Y:S01]  /*0d40*/  BSSY B1, `(.L_x_16061) ;  /* 0x000005a000017945 */ /* 0x000fe20003800000 */
[----:B--2---:R-:W-:-:S05]  /*0d50*/  HADD2.F32 R4, -RZ, R13.H0_H0 ;  /* 0x2000000dff047230 */ /* 0x004fca0000004100 */
[----:B------:R-:W-:-:S04]  /*0d60*/  FSETP.GTU.FTZ.AND P2, PT, |R4|, +INF , PT ;  /* 0x7f8000000400780b */ /* 0x000fc80003f5c200 */
[----:B------:R-:W-:-:S13]  /*0d70*/  ISETP.GE.OR P2, PT, R11, R6, P2 ;  /* 0x000000060b00720c */ /* 0x000fda0001746670 */
[----:B------:R-:W0:Y:S08]  /*0d80*/  @!P2 LDC.U16 R21, c[0x0][0x218] ;  /* 0x00008600ff15ab82 */ /* 0x000e300000000400 */
[----:B------:R-:W1:Y:S01]  /*0d90*/  @!P2 LDC.U16 R18, c[0x0][0x21a] ;  /* 0x00008680ff12ab82 */ /* 0x000e620000000400 */
[----:B---3--:R-:W-:-:S05]  /*0da0*/  HADD2.F32 R15, -RZ, R10.H0_H0 ;  /* 0x2000000aff0f7230 */ /* 0x008fca0000004100 */
[----:B------:R-:W-:-:S04]  /*0db0*/  FSETP.GTU.FTZ.AND P4, PT, |R15|, +INF , PT ;  /* 0x7f8000000f00780b */ /* 0x000fc80003f9c200 */
[----:B------:R-:W-:Y:S01]  /*0dc0*/  ISETP.GE.OR P4, PT, R25, R6, P4 ;  /* 0x000000061900720c */ /* 0x000fe20002786670 */
[----:B----4-:R-:W-:Y:S02]  /*0dd0*/  HADD2.F32 R17, -RZ, R12.H0_H0 ;  /* 0x2000000cff117230 */ /* 0x010fe40000004100 */
[----:B0-----:R-:W-:-:S03]  /*0de0*/  @!P2 HADD2.F32 R21, -RZ, R21.H0_H0 ;  /* 0x20000015ff15a230 */ /* 0x001fc60000004100 */
[----:B------:R-:W-:-:S04]  /*0df0*/  FSETP.GTU.FTZ.AND P6, PT, |R17|, +INF , PT ;  /* 0x7f8000001100780b */ /* 0x000fc80003fdc200 */
[----:B------:R-:W-:Y:S02]  /*0e00*/  ISETP.GE.OR P6, PT, R23, R6, P6 ;  /* 0x000000061700720c */ /* 0x000fe400037c6670 */
[----:B------:R-:W-:Y:S01]  /*0e10*/  @!P2 FMNMX.FTZ R21, R4, R21, !PT ;  /* 0x000000150415a209 */ /* 0x000fe20007810000 */
[----:B-1----:R-:W-:Y:S01]  /*0e20*/  @!P2 HADD2.F32 R22, -RZ, R18.H0_H0 ;  /* 0x20000012ff16a230 */ /* 0x002fe20000004100 */
[----:B------:R-:W0:Y:S01]  /*0e30*/  @!P5 LDC.64 R4, c[0x0][0x228] ;  /* 0x00008a00ff04db82 */ /* 0x000e220000000a00 */
[----:B------:R-:W-:-:S03]  /*0e40*/  @!P0 HADD2.F32 R23, -RZ, R19.H0_H0 ;  /* 0x20000013ff178230 */ /* 0x000fc60000004100 */
[----:B------:R-:W-:-:S04]  /*0e50*/  @!P2 FMNMX.FTZ R21, R21, R22, PT ;  /* 0x000000161515a209 */ /* 0x000fc80003810000 */
[----:B------:R-:W1:Y:S01]  /*0e60*/  @!P3 LDC.U16 R18, c[0x0][0x218] ;  /* 0x00008600ff12bb82 */ /* 0x000e620000000400 */
[----:B------:R-:W-:Y:S02]  /*0e70*/  @!P0 FMNMX.FTZ R16, R16, R23, !PT ;  /* 0x0000001710108209 */ /* 0x000fe40007810000 */
[----:B------:R-:W-:-:S05]  /*0e80*/  @!P2 F2FP.F16.F32.PACK_AB R25, RZ, R21 ;  /* 0x00000015ff19a23e */ /* 0x000fca00000000ff */
[----:B------:R-:W2:Y:S08]  /*0e90*/  @!P4 LDC.U16 R19, c[0x0][0x218] ;  /* 0x00008600ff13cb82 */ /* 0x000eb00000000400 */
[----:B------:R-:W3:Y:S01]  /*0ea0*/  @!P6 LDC.U16 R24, c[0x0][0x218] ;  /* 0x00008600ff18eb82 */ /* 0x000ee20000000400 */
[----:B------:R-:W-:-:S07]  /*0eb0*/  @!P2 PRMT R13, R25, 0x7610, R13 ;  /* 0x00007610190da816 */ /* 0x000fce000000000d */
[----:B------:R-:W4:Y:S08]  /*0ec0*/  @!P0 LDC.U16 R23, c[0x0][0x21a] ;  /* 0x00008680ff178b82 */ /* 0x000f300000000400 */
[----:B------:R-:W4:Y:S08]  /*0ed0*/  @!P3 LDC.U16 R22, c[0x0][0x21a] ;  /* 0x00008680ff16bb82 */ /* 0x000f300000000400 */
[----:B------:R-:W4:Y:S08]  /*0ee0*/  @!P4 LDC.U16 R21, c[0x0][0x21a] ;  /* 0x00008680ff15cb82 */ /* 0x000f300000000400 */
[----:B------:R-:W4:Y:S01]  /*0ef0*/  @!P6 LDC.U16 R20, c[0x0][0x21a] ;  /* 0x00008680ff14eb82 */ /* 0x000f220000000400 */
[----:B------:R-:W-:-:S04]  /*0f00*/  @!P5 IMAD.IADD R25, R2, 0x1, R11 ;  /* 0x000000010219d824 */ /* 0x000fc800078e020b */
[----:B0-----:R-:W-:-:S04]  /*0f10*/  @!P5 IMAD.WIDE.U32 R4, R25, 0x2, R4 ;  /* 0x000000021904d825 */ /* 0x001fc800078e0004 */
[----:B-1----:R-:W-:Y:S01]  /*0f20*/  @!P3 HADD2.F32 R25, -RZ, R18.H0_H0 ;  /* 0x20000012ff19b230 */ /* 0x002fe20000004100 */
[----:B------:R0:W-:Y:S01]  /*0f30*/  @!P5 STG.E.U16 desc[UR4][R4.64], R13 ;  /* 0x0000000d0400d986 */ /* 0x0001e2000c101504 */
[----:B------:R-:W-:Y:S02]  /*0f40*/  @!P5 VIADD R11, R11, 0x80 ;  /* 0x000000800b0bd836 */ /* 0x000fe40000000000 */
[----:B--2---:R-:W-:Y:S02]  /*0f50*/  @!P4 HADD2.F32 R18, -RZ, R19.H0_H0 ;  /* 0x20000013ff12c230 */ /* 0x004fe40000004100 */
        /* <DEDUP_REMOVED lines=34> */
.L_x_16062:
[----:B------:R-:W-:-:S13]  /*1180*/  ISETP.GE.AND P0, PT, R11, R6, PT ;  /* 0x000000060b00720c */ /* 0x000fda0003f06270 */
[----:B------:R-:W-:Y:S05]  /*1190*/  @P0 BRA `(.L_x_16064) ;  /* 0x0000000000300947 */ /* 0x000fea0003800000 */
[----:B0-----:R-:W0:Y:S01]  /*11a0*/  LDC.64 R4, c[0x0][0x228] ;  /* 0x00008a00ff047b82 */ /* 0x001e220000000a00 */
[----:B------:R-:W-:Y:S02]  /*11b0*/  IMAD.IADD R3, R2, 0x1, R11 ;  /* 0x0000000102037824 */ /* 0x000fe400078e020b */
[----:B------:R-:W-:Y:S02]  /*11c0*/  VIADD R11, R11, 0x80 ;  /* 0x000000800b0b7836 */ /* 0x000fe40000000000 */
[----:B0-----:R-:W-:-:S05]  /*11d0*/  IMAD.WIDE.U32 R4, R3, 0x2, R4 ;  /* 0x0000000203047825 */ /* 0x001fca00078e0004 */
[----:B------:R1:W-:Y:S02]  /*11e0*/  STG.E.U16 desc[UR4][R4.64], R7 ;  /* 0x0000000704007986 */ /* 0x0003e4000c101504 */
.L_x_16063:
[----:B------:R-:W-:-:S13]  /*11f0*/  ISETP.GE.AND P0, PT, R11, R6, PT ;  /* 0x000000060b00720c */ /* 0x000fda0003f06270 */
[----:B------:R-:W-:Y:S05]  /*1200*/  @P0 BRA `(.L_x_16065) ;  /* 0x0000000000340947 */ /* 0x000fea0003800000 */
[----:B01----:R-:W0:Y:S01]  /*1210*/  LDC.64 R4, c[0x0][0x228] ;  /* 0x00008a00ff047b82 */ /* 0x003e220000000a00 */
[----:B------:R-:W-:Y:S02]  /*1220*/  IMAD.IADD R3, R2, 0x1, R11 ;  /* 0x0000000102037824 */ /* 0x000fe400078e020b */
[----:B------:R-:W-:Y:S02]  /*1230*/  VIADD R11, R11, 0x80 ;  /* 0x000000800b0b7836 */ /* 0x000fe40000000000 */
[----:B0-----:R-:W-:-:S05]  /*1240*/  IMAD.WIDE.U32 R4, R3, 0x2, R4 ;  /* 0x0000000203047825 */ /* 0x001fca00078e0004 */
[----:B------:R1:W-:Y:S02]  /*1250*/  STG.E.U16 desc[UR4][R4.64], R9 ;  /* 0x0000000904007986 */ /* 0x0003e4000c101504 */
.L_x_16064:
        /* <DEDUP_REMOVED lines=8> */
.L_x_16065:
[----:B------:R-:W-:Y:S05]  /*12e0*/  BSYNC B1 ;  /* 0x0000000000017941 */ /* 0x000fea0003800000 */
.L_x_16061:
[----:B------:R-:W-:-:S13]  /*12f0*/  ISETP.GE.AND P0, PT, R11, R6, PT ;  /* 0x000000060b00720c */ /* 0x000fda0003f06270 */
[----:B012---:R-:W0:Y:S01]  /*1300*/  @!P0 LDC.64 R4, c[0x0][0x228] ;  /* 0x00008a00ff048b82 */ /* 0x007e220000000a00 */
[----:B------:R-:W-:Y:S02]  /*1310*/  @!P0 IMAD.IADD R3, R2, 0x1, R11 ;  /* 0x0000000102038824 */ /* 0x000fe400078e020b */
[----:B------:R-:W-:Y:S02]  /*1320*/  @!P0 VIADD R11, R11, 0x80 ;  /* 0x000000800b0b8836 */ /* 0x000fe40000000000 */
[----:B0-----:R-:W-:-:S05]  /*1330*/  @!P0 IMAD.WIDE.U32 R4, R3, 0x2, R4 ;  /* 0x0000000203048825 */ /* 0x001fca00078e0004 */
[----:B------:R2:W-:Y:S02]  /*1340*/  @!P0 STG.E.U16 desc[UR4][R4.64], R10 ;  /* 0x0000000a04008986 */ /* 0x0005e4000c101504 */
.L_x_16066:
[----:B------:R-:W-:Y:S05]  /*1350*/  BSYNC B0 ;  /* 0x0000000000007941 */ /* 0x000fea0003800000 */
.L_x_16060:
        /* <DEDUP_REMOVED lines=8> */
.L_x_16067:
        /* <DEDUP_REMOVED lines=10> */
.L_x_36297:


//--------------------- .text._ZN2at6native18elementwise_kernelILi128ELi4EZNS0_15gpu_kernel_implIZZZNS0_17clamp_kernel_cudaERNS_18TensorIteratorBaseERKN3c106ScalarES8_ENKUlvE_clEvENKUlvE5_clEvEUlfE_EEvS4_RKT_EUliE_EEviT1_ --------------------------
	.section	.text._ZN2at6native18elementwise_kernelILi128ELi4EZNS0_15gpu_kernel_implIZZZNS0_17clamp_kernel_cudaERNS_18TensorIteratorBaseERKN3c106ScalarES8_ENKUlvE_clEvENKUlvE5_clEvEUlfE_EEvS4_RKT_EUliE_EEviT1_,"ax",@progbits
	.align	128
        .global         _ZN2at6native18elementwise_kernelILi128ELi4EZNS0_15gpu_kernel_implIZZZNS0_17clamp_kernel_cudaERNS_18TensorIteratorBaseERKN3c106ScalarES8_ENKUlvE_clEvENKUlvE5_clEvEUlfE_EEvS4_RKT_EUliE_EEviT1_
        .type           _ZN2at6native18elementwise_kernelILi128ELi4EZNS0_15gpu_kernel_implIZZZNS0_17clamp_kernel_cudaERNS_18TensorIteratorBaseERKN3c106ScalarES8_ENKUlvE_clEvENKUlvE5_clEvEUlfE_EEvS4_RKT_EUliE_EEviT1_,@function
        .size           _ZN2at6native18elementwise_kernelILi128ELi4EZNS0_15gpu_kernel_implIZZZNS0_17clamp_kernel_cudaERNS_18TensorIteratorBaseERKN3c106ScalarES8_ENKUlvE_clEvENKUlvE5_clEvEUlfE_EEvS4_RKT_EUliE_EEviT1_,(.L_x_36298 - _ZN2at6native18elementwise_kernelILi128ELi4EZNS0_15gpu_kernel_implIZZZNS0_17clamp_kernel_cudaERNS_18TensorIteratorBaseERKN3c106ScalarES8_ENKUlvE_clEvENKUlvE5_clEvEUlfE_EEvS4_RKT_EUliE_EEviT1_)
        .other          _ZN2at6native18elementwise_kernelILi128ELi4EZNS0_15gpu_kernel_implIZZZNS0_17clamp_kernel_cudaERNS_18TensorIteratorBaseERKN3c106ScalarES8_ENKUlvE_clEvENKUlvE5_clEvEUlfE_EEvS4_RKT_EUliE_EEviT1_,@"STO_CUDA_ENTRY STV_DEFAULT"
_ZN2at6native18elementwise_kernelILi128ELi4EZNS0_15gpu_kernel_implIZZZNS0_17clamp_kernel_cudaERNS_18TensorIteratorBaseERKN3c106ScalarES8_ENKUlvE_clEvENKUlvE5_clEvEUlfE_EEvS4_RKT_EUliE_EEviT1_:
.text._ZN2at6native18elementwise_kernelILi128ELi4EZNS0_15gpu_kernel_implIZZZNS0_17clamp_kernel_cudaERNS_18TensorIteratorBaseERKN3c106ScalarES8_ENKUlvE_clEvENKUlvE5_clEvEUlfE_EEvS4_RKT_EUliE_EEviT1_:
        /* <DEDUP_REMOVED lines=313> */
.L_x_16070:
        /* <DEDUP_REMOVED lines=22> */
.L_x_16075:
[----:B------:R-:W2:Y:S02]  /*14f0*/  LDG.E.U8 R2, desc[UR36][R4.64] ;  /* 0x0000002404027981 */ /* 0x000ea4000c1e1100 */
[----:B--2---:R-:W-:Y:S01]  /*1500*/  I2FP.F32.U32 R2, R2 ;  /* 0x0000000200027245 */ /* 0x004fe20000201000 */
[----:B------:R-:W-:Y:S06]  /*1510*/  BRA `(.L_x_16077) ;  /* 0x0000000c002c7947 */ /* 0x000fec0003800000 */
.L_x_16074:
        /* <DEDUP_REMOVED lines=9> */
.L_x_16079:
[----:B------:R-:W2:Y:S02]  /*15b0*/  LDG.E R2, desc[UR36][R4.64] ;  /* 0x0000002404027981 */ /* 0x000ea4000c1e1900 */
[----:B--2---:R-:W-:Y:S01]  /*15c0*/  I2FP.F32.S32 R2, R2 ;  /* 0x0000000200027245 */ /* 0x004fe20000201400 */
[----:B------:R-:W-:Y:S06]  /*15d0*/  BRA `(.L_x_16077) ;  /* 0x0000000800fc7947 */ /* 0x000fec0003800000 */
.L_x_16078:
[----:B------:R-:W2:Y:S02]  /*15e0*/  LDG.E.U16 R2, desc[UR36][R4.64] ;  /* 0x0000002404027981 */ /* 0x000ea4000c1e1500 */
[----:B--2---:R-:W0:Y:S01]  /*15f0*/  I2F.S16 R2, R2 ;  /* 0x0000000200027306 */ /* 0x004e220000101400 */
[----:B------:R-:W-:Y:S05]  /*1600*/  BRA `(.L_x_16077) ;  /* 0x0000000800f07947 */ /* 0x000fea0003800000 */
.L_x_16073:
        /* <DEDUP_REMOVED lines=8> */
.L_x_16081:
[----:B------:R-:W2:Y:S02]  /*1690*/  LDG.E.U16 R2, desc[UR36][R4.64] ;  /* 0x0000002404027981 */ /* 0x000ea4000c1e1500 */
[----:B--2---:R-:W-:Y:S01]  /*16a0*/  HADD2.F32 R2, -RZ, R2.H0_H0 ;  /* 0x20000002ff027230 */ /* 0x004fe20000004100 */
[----:B------:R-:W-:Y:S06]  /*16b0*/  BRA `(.L_x_16077) ;  /* 0x0000000800c47947 */ /* 0x000fec0003800000 */
.L_x_16080:
        /* <DEDUP_REMOVED lines=8> */
.L_x_16083:
[----:B------:R-:W2:Y:S02]  /*1740*/  LDG.E.U16 R2, desc[UR36][R4.64] ;  /* 0x0000002404027981 */ /* 0x000ea4000c1e1500 */
[----:B--2---:R-:W-:Y:S01]  /*1750*/  HADD2.F32 R2, -RZ, R2.H0_H0 ;  /* 0x20000002ff027230 */ /* 0x004fe20000004100 */
[----:B------:R-:W-:Y:S06]  /*1760*/  BRA `(.L_x_16077) ;  /* 0x0000000800987947 */ /* 0x000fec0003800000 */
.L_x_16082:
[----:B------:R-:W2:Y:S01]  /*1770*/  LDG.E.64 R4, desc[UR36][R4.64] ;  /* 0x0000002404047981 */ /* 0x000ea2000c1e1b00 */
[----:B------:R-:W-:Y:S01]  /*1780*/  UMOV UR4, 0xf0000000 ;  /* 0xf000000000047882 */ /* 0x000fe20000000000 */
[----:B------:R-:W-:Y:S01]  /*1790*/  UMOV UR5, 0x380fffff ;  /* 0x380fffff00057882 */ /* 0x000fe20000000000 */
[----:B--2---:R-:W0:Y:S01]  /*17a0*/  F2F.F32.F64 R2, R4 ;  /* 0x0000000400027310 */ /* 0x004e220000301000 */
[----:B------:R-:W-:-:S14]  /*17b0*/  DSETP.GEU.AND P0, PT, |R4|, UR4, PT ;  /* 0x0000000404007e2a */ /* 0x000fdc000bf0e200 */
[----:B0-----:R-:W-:Y:S01]  /*17c0*/  @!P0 FMUL R2, R2, 1.175494350822287508e-38 ;  /* 0x0080000002028820 */ /* 0x001fe20000400000 */
[----:B------:R-:W-:Y:S06]  /*17d0*/  BRA `(.L_x_16077) ;  /* 0x00000008007c7947 */ /* 0x000fec0003800000 */
.L_x_16072:
        /* <DEDUP_REMOVED lines=12> */
.L_x_16086:
[----:B------:R-:W2:Y:S01]  /*18a0*/  LDG.E.64 R4, desc[UR36][R4.64] ;  /* 0x0000002404047981 */ /* 0x000ea2000c1e1b00 */
[----:B------:R-:W-:Y:S01]  /*18b0*/  UMOV UR4, 0xf0000000 ;  /* 0xf000000000047882 */ /* 0x000fe20000000000 */
[----:B------:R-:W-:Y:S01]  /*18c0*/  UMOV UR5, 0x380fffff ;  /* 0x380fffff00057882 */ /* 0x000fe20000000000 */
[----:B--2---:R-:W0:Y:S01]  /*18d0*/  F2F.F32.F64 R2, R4 ;  /* 0x0000000400027310 */ /* 0x004e220000301000 */
[----:B------:R-:W-:-:S14]  /*18e0*/  DSETP.GEU.AND P0, PT, |R4|, UR4, PT ;  /* 0x0000000404007e2a */ /* 0x000fdc000bf0e200 */
[----:B0-----:R-:W-:Y:S01]  /*18f0*/  @!P0 FMUL R2, R2, 1.175494350822287508e-38 ;  /* 0x0080000002028820 */ /* 0x001fe20000400000 */
[----:B------:R-:W-:Y:S06]  /*1900*/  BRA `(.L_x_16077) ;  /* 0x0000000800307947 */ /* 0x000fec0003800000 */
.L_x_16085:
        /* <DEDUP_REMOVED lines=26> */
.L_x_16088:
        /* <DEDUP_REMOVED lines=13> */
.L_x_16087:
[----:B------:R-:W2:Y:S02]  /*1b80*/  LDG.E.U16 R2, desc[UR36][R4.64] ;  /* 0x0000002404027981 */ /* 0x000ea4000c1e1500 */
[----:B--2---:R-:W-:Y:S01]  /*1b90*/  IMAD.U32 R2, R2, 0x10000, RZ ;  /* 0x0001000002027824 */ /* 0x004fe200078e00ff */
[----:B------:R-:W-:Y:S06]  /*1ba0*/  BRA `(.L_x_16077) ;  /* 0x0000000400887947 */ /* 0x000fec0003800000 */
.L_x_16084:
        /* <DEDUP_REMOVED lines=11> */
.L_x_16091:
        /* <DEDUP_REMOVED lines=20> */
.L_x_16093:
[----:B------:R-:W-:Y:S05]  /*1da0*/  BSYNC B0 ;  /* 0x0000000000007941 */ /* 0x000fea0003800000 */
.L_x_16092:
[----:B------:R-:W-:Y:S01]  /*1db0*/  IMAD.SHL.U32 R2, R2, 0x100000, RZ ;  /* 0x0010000002027824 */ /* 0x000fe200078e00ff */
[----:B------:R-:W-:-:S04]  /*1dc0*/  LEA R3, R0, 0x3b800000, 0x17 ;  /* 0x3b80000000037811 */ /* 0x000fc800078eb8ff */
[----:B------:R-:W-:Y:S01]  /*1dd0*/  LOP3.LUT R2, R3, R2, R4, 0xfe, !PT ;  /* 0x0000000203027212 */ /* 0x000fe200078efe04 */
[----:B------:R-:W-:Y:S06]  /*1de0*/  BRA `(.L_x_16077) ;  /* 0x0000000000f87947 */ /* 0x000fec0003800000 */
.L_x_16090:
        /* <DEDUP_REMOVED lines=20> */
.L_x_16095:
[----:B------:R-:W-:Y:S05]  /*1f30*/  BSYNC B0 ;  /* 0x0000000000007941 */ /* 0x000fea0003800000 */
.L_x_16094:
[----:B------:R-:W-:Y:S01]  /*1f40*/  IMAD.SHL.U32 R2, R2, 0x200000, RZ ;  /* 0x0020000002027824 */ /* 0x000fe200078e00ff */
[----:B------:R-:W-:-:S04]  /*1f50*/  LEA R3, R0, 0x37800000, 0x17 ;  /* 0x3780000000037811 */ /* 0x000fc800078eb8ff */
[----:B------:R-:W-:Y:S01]  /*1f60*/  LOP3.LUT R2, R3, R2, R4, 0xfe, !PT ;  /* 0x0000000203027212 */ /* 0x000fe200078efe04 */
[----:B------:R-:W-:Y:S06]  /*1f70*/  BRA `(.L_x_16077) ;  /* 0x0000000000947947 */ /* 0x000fec0003800000 */
.L_x_16089:
        /* <DEDUP_REMOVED lines=14> */
.L_x_16076:
        /* <DEDUP_REMOVED lines=16> */
.L_x_16098:
[----:B------:R-:W-:Y:S01]  /*2160*/  IMAD.MOV.U32 R2, RZ, RZ, RZ ;  /* 0x000000ffff027224 */ /* 0x000fe200078e00ff */
[----:B------:R-:W-:Y:S06]  /*2170*/  BRA `(.L_x_16077) ;  /* 0x0000000000147947 */ /* 0x000fec0003800000 */
.L_x_16097:
[----:B------:R-:W2:Y:S02]  /*2180*/  LDG.E.64 R2, desc[UR36][R4.64] ;  /* 0x0000002404027981 */ /* 0x000ea4000c1e1b00 */
[----:B--2---:R0:W1:Y:S01]  /*2190*/  I2F.U64 R2, R2 ;  /* 0x0000000200027312 */ /* 0x0040620000301000 */
[----:B------:R-:W-:Y:S05]  /*21a0*/  BRA `(.L_x_16077) ;  /* 0x0000000000087947 */ /* 0x000fea0003800000 */
.L_x_16096:
[----:B------:R-:W2:Y:S02]  /*21b0*/  LDG.E R2, desc[UR36][R4.64] ;  /* 0x0000002404027981 */ /* 0x000ea4000c1e1900 */
[----:B--2---:R-:W-:-:S07]  /*21c0*/  I2FP.F32.U32 R2, R2 ;  /* 0x0000000200027245 */ /* 0x004fce0000201000 */
.L_x_16077:
[----:B------:R-:W-:Y:S05]  /*21d0*/  BSYNC B6 ;  /* 0x0000000000067941 */ /* 0x000fea0003800000 */
.L_x_16071:
[----:B------:R-:W4:Y:S01]  /*21e0*/  LDC.U8 R6, c[0x0][0x430] ;  /* 0x00010c00ff067b82 */ /* 0x000f220000000000 */
[----:B01---5:R-:W-:-:S13]  /*21f0*/  FSETP.GTU.FTZ.AND P0, PT, |R2|, +INF , PT ;  /* 0x7f8000000200780b */ /* 0x023fda0003f1c200 */
[----:B--23--:R-:W0:Y:S01]  /*2200*/  @!P0 LDC.64 R4, c[0x0][0x420] ;  /* 0x00010800ff048b82 */ /* 0x00ce220000000a00 */
[----:B----4-:R-:W-:-:S04]  /*2210*/  PRMT R3, R6, 0x9910, RZ ;  /* 0x0000991006037816 */ /* 0x010fc800000000ff */
[----:B------:R-:W-:Y:S02]  /*2220*/  ISETP.GT.AND P1, PT, R3, 0x9, PT ;  /* 0x000000090300780c */ /* 0x000fe40003f24270 */
[----:B0-----:R-:W-:-:S04]  /*2230*/  @!P0 FMNMX.FTZ R0, R2, R4, !PT ;  /* 0x0000000402008209 */ /* 0x001fc80007810000 */
[----:B------:R-:W-:-:S07]  /*2240*/  @!P0 FMNMX.FTZ R2, R0, R5, PT ;  /* 0x0000000500028209 */ /* 0x000fce0003810000 */
        /* <DEDUP_REMOVED lines=12> */
.L_x_16102:
[----:B------:R-:W0:Y:S02]  /*2310*/  F2I.S64.TRUNC R2, R2 ;  /* 0x0000000200027311 */ /* 0x000e24000020d900 */
[----:B0-----:R-:W-:-:S05]  /*2320*/  IMAD.MOV.U32 R5, RZ, RZ, R2 ;  /* 0x000000ffff057224 */ /* 0x001fca00078e0002 */
[----:B------:R0:W-:Y:S01]  /*2330*/  STG.E.U8 desc[UR36][R16.64], R5 ;  /* 0x0000000510007986 */ /* 0x0001e2000c101124 */
[----:B------:R-:W-:Y:S05]  /*2340*/  BRA `(.L_x_16104) ;  /* 0x0000000c00407947 */ /* 0x000fea0003800000 */
.L_x_16101:
        /* <DEDUP_REMOVED lines=9> */
.L_x_16106:
[----:B------:R-:W0:Y:S02]  /*23e0*/  F2I.FTZ.TRUNC.NTZ R3, R2 ;  /* 0x0000000200037305 */ /* 0x000e24000021f100 */
[----:B0-----:R0:W-:Y:S01]  /*23f0*/  STG.E desc[UR36][R16.64], R3 ;  /* 0x0000000310007986 */ /* 0x0011e2000c101924 */
[----:B------:R-:W-:Y:S05]  /*2400*/  BRA `(.L_x_16104) ;  /* 0x0000000c00107947 */ /* 0x000fea0003800000 */
.L_x_16105:
[----:B------:R-:W0:Y:S02]  /*2410*/  F2I.FTZ.TRUNC.NTZ R3, R2 ;  /* 0x0000000200037305 */ /* 0x000e24000021f100 */
[----:B0-----:R0:W-:Y:S01]  /*2420*/  STG.E.U16 desc[UR36][R16.64], R3 ;  /* 0x0000000310007986 */ /* 0x0011e2000c101524 */
[----:B------:R-:W-:Y:S05]  /*2430*/  BRA `(.L_x_16104) ;  /* 0x0000000c00047947 */ /* 0x000fea0003800000 */
.L_x_16100:
        /* <DEDUP_REMOVED lines=8> */
.L_x_16108:
[----:B------:R-:W-:-:S05]  /*24c0*/  F2FP.F16.F32.PACK_AB R2, RZ, R2 ;  /* 0x00000002ff02723e */ /* 0x000fca00000000ff */
[----:B------:R0:W-:Y:S01]  /*24d0*/  STG.E.U16 desc[UR36][R16.64], R2 ;  /* 0x0000000210007986 */ /* 0x0001e2000c101524 */
[----:B------:R-:W-:Y:S05]  /*24e0*/  BRA `(.L_x_16104) ;  /* 0x0000000800d87947 */ /* 0x000fea0003800000 */
.L_x_16107:
        /* <DEDUP_REMOVED lines=9> */
.L_x_16110:
[----:B------:R-:W-:-:S04]  /*2580*/  F2FP.F16.F32.PACK_AB R3, RZ, R2 ;  /* 0x00000002ff03723e */ /* 0x000fc800000000ff */
[----:B------:R-:W-:-:S05]  /*2590*/  PRMT R3, R3, 0x5410, RZ ;  /* 0x0000541003037816 */ /* 0x000fca00000000ff */
[----:B------:R0:W-:Y:S01]  /*25a0*/  STG.E desc[UR36][R16.64], R3 ;  /* 0x0000000310007986 */ /* 0x0001e2000c101924 */
[----:B------:R-:W-:Y:S05]  /*25b0*/  BRA `(.L_x_16104) ;  /* 0x0000000800a47947 */ /* 0x000fea0003800000 */
.L_x_16109:
[----:B------:R-:W-:-:S06]  /*25c0*/  FMUL.FTZ R2, R2, 1 ;  /* 0x3f80000002027820 */ /* 0x000fcc0000410000 */
[----:B------:R-:W0:Y:S02]  /*25d0*/  F2F.F64.F32 R2, R2 ;  /* 0x0000000200027310 */ /* 0x000e240000201800 */
[----:B0-----:R0:W-:Y:S01]  /*25e0*/  STG.E.64 desc[UR36][R16.64], R2 ;  /* 0x0000000210007986 */ /* 0x0011e2000c101b24 */
[----:B------:R-:W-:Y:S05]  /*25f0*/  BRA `(.L_x_16104) ;  /* 0x0000000800947947 */ /* 0x000fea0003800000 */
.L_x_16099:
        /* <DEDUP_REMOVED lines=12> */
.L_x_16113:
[----:B------:R-:W-:Y:S01]  /*26c0*/  FMUL.FTZ R4, R2, 1 ;  /* 0x3f80000002047820 */ /* 0x000fe20000410000 */
[----:B------:R-:W-:-:S05]  /*26d0*/  CS2R R6, SRZ ;  /* 0x0000000000067805 */ /* 0x000fca000001ff00 */
[----:B------:R-:W0:Y:S02]  /*26e0*/  F2F.F64.F32 R4, R4 ;  /* 0x0000000400047310 */ /* 0x000e240000201800 */
[----:B0-----:R0:W-:Y:S01]  /*26f0*/  STG.E.128 desc[UR36][R16.64], R4 ;  /* 0x0000000410007986 */ /* 0x0011e2000c101d24 */
[----:B------:R-:W-:Y:S05]  /*2700*/  BRA `(.L_x_16104) ;  /* 0x0000000800507947 */ /* 0x000fea0003800000 */
.L_x_16112:
        /* <DEDUP_REMOVED lines=20> */
.L_x_16117:
[----:B------:R-:W-:Y:S05]  /*2850*/  BSYNC B0 ;  /* 0x0000000000007941 */ /* 0x000fea0003800000 */
.L_x_16116:
[----:B------:R-:W-:-:S05]  /*2860*/  LOP3.LUT R5, R0, R5, RZ, 0xfc, !PT ;  /* 0x0000000500057212 */ /* 0x000fca00078efcff */
[----:B------:R0:W-:Y:S01]  /*2870*/  STG.E.U8 desc[UR36][R16.64], R5 ;  /* 0x0000000510007986 */ /* 0x0001e2000c101124 */
[----:B------:R-:W-:Y:S05]  /*2880*/  BRA `(.L_x_16104) ;  /* 0x0000000400f07947 */ /* 0x000fea0003800000 */
.L_x_16115:
        /* <DEDUP_REMOVED lines=12> */
.L_x_16119:
[----:B------:R-:W-:Y:S01]  /*2950*/  IMAD.MOV.U32 R0, RZ, RZ, 0x7f ;  /* 0x0000007fff007424 */ /* 0x000fe200078e00ff */
[----:B------:R-:W-:-:S04]  /*2960*/  ISETP.GT.U32.AND P0, PT, R4, 0x7f800000, PT ;  /* 0x7f8000000400780c */ /* 0x000fc80003f04070 */
[----:B------:R-:W-:-:S09]  /*2970*/  SEL R0, R0, 0x7c, P0 ;  /* 0x0000007c00007807 */ /* 0x000fd20000000000 */
.L_x_16120:
[----:B------:R-:W-:Y:S05]  /*2980*/  BSYNC B0 ;  /* 0x0000000000007941 */ /* 0x000fea0003800000 */
.L_x_16118:
[----:B------:R-:W-:-:S04]  /*2990*/  LOP3.LUT R2, R2, 0x80000000, RZ, 0xc0, !PT ;  /* 0x8000000002027812 */ /* 0x000fc800078ec0ff */
[----:B------:R-:W-:-:S04]  /*29a0*/  SHF.R.U32.HI R3, RZ, 0x18, R2 ;  /* 0x00000018ff037819 */ /* 0x000fc80000011602 */
[----:B------:R-:W-:-:S05]  /*29b0*/  LOP3.LUT R3, R0, R3, RZ, 0xfc, !PT ;  /* 0x0000000300037212 */ /* 0x000fca00078efcff */
[----:B------:R0:W-:Y:S01]  /*29c0*/  STG.E.U8 desc[UR36][R16.64], R3 ;  /* 0x0000000310007986 */ /* 0x0001e2000c101124 */
[----:B------:R-:W-:Y:S05]  /*29d0*/  BRA `(.L_x_16104) ;  /* 0x00000004009c7947 */ /* 0x000fea0003800000 */
.L_x_16114:
[----:B------:R-:W-:-:S05]  /*29e0*/  F2FP.BF16.F32.PACK_AB R2, RZ, R2 ;  /* 0x00000002ff02723e */ /* 0x000fca00000010ff */
[----:B------:R0:W-:Y:S01]  /*29f0*/  STG.E.U16 desc[UR36][R16.64], R2 ;  /* 0x0000000210007986 */ /* 0x0001e2000c101524 */
[----:B------:R-:W-:Y:S05]  /*2a00*/  BRA `(.L_x_16104) ;  /* 0x0000000400907947 */ /* 0x000fea0003800000 */
.L_x_16111:
        /* <DEDUP_REMOVED lines=11> */
.L_x_16123:
        /* <DEDUP_REMOVED lines=16> */
.L_x_16126:
[----:B------:R-:W-:-:S04]  /*2bc0*/  LOP3.LUT R2, R2, 0x80000000, RZ, 0xc0, !PT ;  /* 0x8000000002027812 */ /* 0x000fc800078ec0ff */
[----:B------:R-:W-:-:S04]  /*2bd0*/  SHF.R.U32.HI R3, RZ, 0x18, R2 ;  /* 0x00000018ff037819 */ /* 0x000fc80000011602 */
[----:B------:R-:W-:-:S04]  /*2be0*/  LOP3.LUT R0, R0, R3, RZ, 0xfc, !PT ;  /* 0x0000000300007212 */ /* 0x000fc800078efcff */
[----:B------:R-:W-:-:S07]  /*2bf0*/  PRMT R8, R0, 0x7610, R8 ;  /* 0x0000761000087816 */ /* 0x000fce0000000008 */
.L_x_16125:
[----:B------:R-:W-:Y:S05]  /*2c00*/  BSYNC B0 ;  /* 0x0000000000007941 */ /* 0x000fea0003800000 */
.L_x_16124:
[----:B------:R0:W-:Y:S01]  /*2c10*/  STG.E.U8 desc[UR36][R16.64], R8 ;  /* 0x0000000810007986 */ /* 0x0001e2000c101124 */
[----:B------:R-:W-:Y:S05]  /*2c20*/  BRA `(.L_x_16104) ;  /* 0x0000000400087947 */ /* 0x000fea0003800000 */
.L_x_16122:
        /* <DEDUP_REMOVED lines=16> */
.L_x_16129:
[----:B------:R-:W-:-:S04]  /*2d30*/  LOP3.LUT R2, R2, 0x80000000, RZ, 0xc0, !PT ;  /* 0x8000000002027812 */ /* 0x000fc800078ec0ff */
[----:B------:R-:W-:-:S04]  /*2d40*/  SHF.R.U32.HI R3, RZ, 0x18, R2 ;  /* 0x00000018ff037819 */ /* 0x000fc80000011602 */
[----:B------:R-:W-:-:S04]  /*2d50*/  LOP3.LUT R0, R0, R3, RZ, 0xfc, !PT ;  /* 0x0000000300007212 */ /* 0x000fc800078efcff */
[----:B------:R-:W-:-:S07]  /*2d60*/  PRMT R8, R0, 0x7610, R8 ;  /* 0x0000761000087816 */ /* 0x000fce0000000008 */
.L_x_16128:
[----:B------:R-:W-:Y:S05]  /*2d70*/  BSYNC B0 ;  /* 0x0000000000007941 */ /* 0x000fea0003800000 */
.L_x_16127:
[----:B------:R3:W-:Y:S01]  /*2d80*/  STG.E.U8 desc[UR36][R16.64], R8 ;  /* 0x0000000810007986 */ /* 0x0007e2000c101124 */
[----:B------:R-:W-:Y:S05]  /*2d90*/  BRA `(.L_x_16104) ;  /* 0x0000000000ac7947 */ /* 0x000fea0003800000 */
.L_x_16121:
        /* <DEDUP_REMOVED lines=21> */
.L_x_16103:
        /* <DEDUP_REMOVED lines=16> */
.L_x_16132:
[----:B------:R-:W-:Y:S05]  /*2ff0*/  BRA `(.L_x_16104) ;  /* 0x0000000000147947 */ /* 0x000fea0003800000 */
.L_x_16131:
[----:B------:R-:W0:Y:S02]  /*3000*/  F2I.U64.TRUNC R2, R2 ;  /* 0x0000000200027311 */ /* 0x000e24000020d800 */
[----:B0-----:R2:W-:Y:S01]  /*3010*/  STG.E.64 desc[UR36][R16.64], R2 ;  /* 0x0000000210007986 */ /* 0x0015e2000c101b24 */
[----:B------:R-:W-:Y:S05]  /*3020*/  BRA `(.L_x_16104) ;  /* 0x0000000000087947 */ /* 0x000fea0003800000 */
.L_x_16130:
[----:B------:R-:W0:Y:S02]  /*3030*/  F2I.FTZ.U32.TRUNC.NTZ R3, R2 ;  /* 0x0000000200037305 */ /* 0x000e24000021f000 */
[----:B0-----:R0:W-:Y:S02]  /*3040*/  STG.E desc[UR36][R16.64], R3 ;  /* 0x0000000310007986 */ /* 0x0011e4000c101924 */
.L_x_16104:
[----:B------:R-:W-:-:S04]  /*3050*/  IMAD R18, R23, 0x200, R18 ;  /* 0x0000020017127824 */ /* 0x000fc800078e0212 */
[----:B------:R-:W-:-:S07]  /*3060*/  VIADD R19, R18, 0x80 ;  /* 0x0000008012137836 */ /* 0x000fce0000000000 */
.L_x_16069:
[----:B------:R-:W-:Y:S05]  /*3070*/  BSYNC B7 ;  /* 0x0000000000077941 */ /* 0x000fea0003800000 */
.L_x_16068:
        /* <DEDUP_REMOVED lines=307> */
.L_x_16135:
        /* <DEDUP_REMOVED lines=22> */
.L_x_16140:
[----:B------:R-:W2:Y:S02]  /*4510*/  LDG.E.U8 R2, desc[UR36][R4.64] ;  /* 0x0000002404027981 */ /* 0x000ea4000c1e1100 */
[----:B--2---:R-:W-:Y:S01]  /*4520*/  I2FP.F32.U32 R2, R2 ;  /* 0x0000000200027245 */ /* 0x004fe20000201000 */
[----:B------:R-:W-:Y:S06]  /*4530*/  BRA `(.L_x_16142) ;  /* 0x0000000c002c7947 */ /* 0x000fec0003800000 */
.L_x_16139:
        /* <DEDUP_REMOVED lines=9> */
.L_x_16144:
[----:B------:R-:W2:Y:S02]  /*45d0*/  LDG.E R2, desc[UR36][R4.64] ;  /* 0x0000002404027981 */ /* 0x000ea4000c1e1900 */
[----:B--2---:R-:W-:Y:S01]  /*45e0*/  I2FP.F32.S32 R2, R2 ;  /* 0x0000000200027245 */ /* 0x004fe20000201400 */
[----:B------:R-:W-:Y:S06]  /*45f0*/  BRA `(.L_x_16142) ;  /* 0x0000000800fc7947 */ /* 0x000fec0003800000 */
.L_x_16143:
[----:B------:R-:W2:Y:S02]  /*4600*/  LDG.E.U16 R2, desc[UR36][R4.64] ;  /* 0x0000002404027981 */ /* 0x000ea4000c1e1500 */
[----:B--2---:R-:W1:Y:S01]  /*4610*/  I2F.S16 R2, R2 ;  /* 0x0000000200027306 */ /* 0x004e620000101400 */
[----:B------:R-:W-:Y:S05]  /*4620*/  BRA `(.L_x_16142) ;  /* 0x0000000800f07947 */ /* 0x000fea0003800000 */
.L_x_16138:
        /* <DEDUP_REMOVED lines=8> */
.L_x_16146:
[----:B------:R-:W2:Y:S02]  /*46b0*/  LDG.E.U16 R2, desc[UR36][R4.64] ;  /* 0x0000002404027981 */ /* 0x000ea4000c1e1500 */
[----:B--2---:R-:W-:Y:S01]  /*46c0*/  HADD2.F32 R2, -RZ, R2.H0_H0 ;  /* 0x20000002ff027230 */ /* 0x004fe20000004100 */
[----:B------:R-:W-:Y:S06]  /*46d0*/  BRA `(.L_x_16142) ;  /* 0x0000000800c47947 */ /* 0x000fec0003800000 */
.L_x_16145:
        /* <DEDUP_REMOVED lines=8> */
.L_x_16148:
[----:B------:R-:W2:Y:S02]  /*4760*/  LDG.E.U16 R2, desc[UR36][R4.64] ;  /* 0x0000002404027981 */ /* 0x000ea4000c1e1500 */
[----:B--2---:R-:W-:Y:S01]  /*4770*/  HADD2.F32 R2, -RZ, R2.H0_H0 ;  /* 0x20000002ff027230 */ /* 0x004fe20000004100 */
[----:B------:R-:W-:Y:S06]  /*4780*/  BRA `(.L_x_16142) ;  /* 0x0000000800987947 */ /* 0x000fec0003800000 */
.L_x_16147:
[----:B------:R-:W2:Y:S01]  /*4790*/  LDG.E.64 R4, desc[UR36][R4.64] ;  /* 0x0000002404047981 */ /* 0x000ea2000c1e1b00 */
[----:B------:R-:W-:Y:S01]  /*47a0*/  UMOV UR4, 0xf0000000 ;  /* 0xf000000000047882 */ /* 0x000fe20000000000 */
[----:B------:R-:W-:Y:S01]  /*47b0*/  UMOV UR5, 0x380fffff ;  /* 0x380fffff00057882 */ /* 0x000fe20000000000 */
[----:B--2---:R-:W0:Y:S01]  /*47c0*/  F2F.F32.F64 R2, R4 ;  /* 0x0000000400027310 */ /* 0x004e220000301000 */
[----:B------:R-:W-:-:S14]  /*47d0*/  DSETP.GEU.AND P0, PT, |R4|, UR4, PT ;  /* 0x0000000404007e2a */ /* 0x000fdc000bf0e200 */
[----:B0-----:R-:W-:Y:S01]  /*47e0*/  @!P0 FMUL R2, R2, 1.175494350822287508e-38 ;  /* 0x0080000002028820 */ /* 0x001fe20000400000 */
[----:B------:R-:W-:Y:S06]  /*47f0*/  BRA `(.L_x_16142) ;  /* 0x00000008007c7947 */ /* 0x000fec0003800000 */
.L_x_16137:
        /* <DEDUP_REMOVED lines=12> */
.L_x_16151:
[----:B------:R-:W2:Y:S01]  /*48c0*/  LDG.E.64 R4, desc[UR36][R4.64] ;  /* 0x0000002404047981 */ /* 0x000ea2000c1e1b00 */
[----:B------:R-:W-:Y:S01]  /*48d0*/  UMOV UR4, 0xf0000000 ;  /* 0xf000000000047882 */ /* 0x000fe20000000000 */
[----:B------:R-:W-:Y:S01]  /*48e0*/  UMOV UR5, 0x380fffff ;  /* 0x380fffff00057882 */ /* 0x000fe20000000000 */
[----:B--2---:R-:W0:Y:S01]  /*48f0*/  F2F.F32.F64 R2, R4 ;  /* 0x0000000400027310 */ /* 0x004e220000301000 */
[----:B------:R-:W-:-:S14]  /*4900*/  DSETP.GEU.AND P0, PT, |R4|, UR4, PT ;  /* 0x0000000404007e2a */ /* 0x000fdc000bf0e200 */
[----:B0-----:R-:W-:Y:S01]  /*4910*/  @!P0 FMUL R2, R2, 1.175494350822287508e-38 ;  /* 0x0080000002028820 */ /* 0x001fe20000400000 */
[----:B------:R-:W-:Y:S06]  /*4920*/  BRA `(.L_x_16142) ;  /* 0x0000000800307947 */ /* 0x000fec0003800000 */
.L_x_16150:
        /* <DEDUP_REMOVED lines=26> */
.L_x_16153:
        /* <DEDUP_REMOVED lines=13> */
.L_x_16152:
[----:B------:R-:W2:Y:S02]  /*4ba0*/  LDG.E.U16 R2, desc[UR36][R4.64] ;  /* 0x0000002404027981 */ /* 0x000ea4000c1e1500 */
[----:B--2---:R-:W-:Y:S01]  /*4bb0*/  IMAD.U32 R2, R2, 0x10000, RZ ;  /* 0x0001000002027824 */ /* 0x004fe200078e00ff */
[----:B------:R-:W-:Y:S06]  /*4bc0*/  BRA `(.L_x_16142) ;  /* 0x0000000400887947 */ /* 0x000fec0003800000 */
.L_x_16149:
        /* <DEDUP_REMOVED lines=11> */
.L_x_16156:
        /* <DEDUP_REMOVED lines=20> */
.L_x_16158:
[----:B------:R-:W-:Y:S05]  /*4dc0*/  BSYNC B0 ;  /* 0x0000000000007941 */ /* 0x000fea0003800000 */
.L_x_16157:
[----:B------:R-:W-:Y:S01]  /*4dd0*/  IMAD.SHL.U32 R2, R2, 0x100000, RZ ;  /* 0x0010000002027824 */ /* 0x000fe200078e00ff */
[----:B------:R-:W-:-:S04]  /*4de0*/  LEA R3, R0, 0x3b800000, 0x17 ;  /* 0x3b80000000037811 */ /* 0x000fc800078eb8ff */
[----:B------:R-:W-:Y:S01]  /*4df0*/  LOP3.LUT R2, R3, R2, R4, 0xfe, !PT ;  /* 0x0000000203027212 */ /* 0x000fe200078efe04 */
[----:B------:R-:W-:Y:S06]  /*4e00*/  BRA `(.L_x_16142) ;  /* 0x0000000000f87947 */ /* 0x000fec0003800000 */
.L_x_16155:
        /* <DEDUP_REMOVED lines=20> */
.L_x_16160:
[----:B------:R-:W-:Y:S05]  /*4f50*/  BSYNC B0 ;  /* 0x0000000000007941 */ /* 0x000fea0003800000 */
.L_x_16159:
[----:B------:R-:W-:Y:S01]  /*4f60*/  IMAD.SHL.U32 R2, R2, 0x200000, RZ ;  /* 0x0020000002027824 */ /* 0x000fe200078e00ff */
[----:B------:R-:W-:-:S04]  /*4f70*/  LEA R3, R0, 0x37800000, 0x17 ;  /* 0x3780000000037811 */ /* 0x000fc800078eb8ff */
[----:B------:R-:W-:Y:S01]  /*4f80*/  LOP3.LUT R2, R3, R2, R4, 0xfe, !PT ;  /* 0x0000000203027212 */ /* 0x000fe200078efe04 */
[----:B------:R-:W-:Y:S06]  /*4f90*/  BRA `(.L_x_16142) ;  /* 0x0000000000947947 */ /* 0x000fec0003800000 */
.L_x_16154:
        /* <DEDUP_REMOVED lines=14> */
.L_x_16141:
        /* <DEDUP_REMOVED lines=16> */
.L_x_16163:
[----:B------:R-:W-:Y:S01]  /*5180*/  IMAD.MOV.U32 R2, RZ, RZ, RZ ;  /* 0x000000ffff027224 */ /* 0x000fe200078e00ff */
[----:B------:R-:W-:Y:S06]  /*5190*/  BRA `(.L_x_16142) ;  /* 0x0000000000147947 */ /* 0x000fec0003800000 */
.L_x_16162:
[----:B------:R-:W2:Y:S02]  /*51a0*/  LDG.E.64 R2, desc[UR36][R4.64] ;  /* 0x0000002404027981 */ /* 0x000ea4000c1e1b00 */
[----:B--2---:R0:W1:Y:S01]  /*51b0*/  I2F.U64 R2, R2 ;  /* 0x0000000200027312 */ /* 0x0040620000301000 */
[----:B------:R-:W-:Y:S05]  /*51c0*/  BRA `(.L_x_16142) ;  /* 0x0000000000087947 */ /* 0x000fea0003800000 */
.L_x_16161:
[----:B------:R-:W2:Y:S02]  /*51d0*/  LDG.E R2, desc[UR36][R4.64] ;  /* 0x0000002404027981 */ /* 0x000ea4000c1e1900 */
[----:B--2---:R-:W-:-:S07]  /*51e0*/  I2FP.F32.U32 R2, R2 ;  /* 0x0000000200027245 */ /* 0x004fce0000201000 */
.L_x_16142:
[----:B------:R-:W-:Y:S05]  /*51f0*/  BSYNC B6 ;  /* 0x0000000000067941 */ /* 0x000fea0003800000 */
.L_x_16136:
[----:B------:R-:W2:Y:S01]  /*5200*/  LDC.U8 R6, c[0x0][0x430] ;  /* 0x00010c00ff067b82 */ /* 0x000ea20000000000 */
[----:B01-3-5:R-:W-:-:S13]  /*5210*/  FSETP.GTU.FTZ.AND P0, PT, |R2|, +INF , PT ;  /* 0x7f8000000200780b */ /* 0x02bfda0003f1c200 */
[----:B----4-:R-:W0:Y:S01]  /*5220*/  @!P0 LDC.64 R4, c[0x0][0x420] ;  /* 0x00010800ff048b82 */ /* 0x010e220000000a00 */
[----:B--2---:R-:W-:-:S04]  /*5230*/  PRMT R3, R6, 0x9910, RZ ;  /* 0x0000991006037816 */ /* 0x004fc800000000ff */
        /* <DEDUP_REMOVED lines=15> */
.L_x_16167:
[----:B------:R-:W0:Y:S02]  /*5330*/  F2I.S64.TRUNC R2, R2 ;  /* 0x0000000200027311 */ /* 0x000e24000020d900 */
[----:B0-----:R-:W-:-:S05]  /*5340*/  IMAD.MOV.U32 R5, RZ, RZ, R2 ;  /* 0x000000ffff057224 */ /* 0x001fca00078e0002 */
[----:B------:R4:W-:Y:S01]  /*5350*/  STG.E.U8 desc[UR36][R16.64], R5 ;  /* 0x0000000510007986 */ /* 0x0009e2000c101124 */
[----:B------:R-:W-:Y:S05]  /*5360*/  BRA `(.L_x_16169) ;  /* 0x0000000c00407947 */ /* 0x000fea0003800000 */
.L_x_16166:
        /* <DEDUP_REMOVED lines=9> */
.L_x_16171:
[----:B------:R-:W0:Y:S02]  /*5400*/  F2I.FTZ.TRUNC.NTZ R3, R2 ;  /* 0x0000000200037305 */ /* 0x000e24000021f100 */
[----:B0-----:R2:W-:Y:S01]  /*5410*/  STG.E desc[UR36][R16.64], R3 ;  /* 0x0000000310007986 */ /* 0x0015e2000c101924 */
[----:B------:R-:W-:Y:S05]  /*5420*/  BRA `(.L_x_16169) ;  /* 0x0000000c00107947 */ /* 0x000fea0003800000 */
.L_x_16170:
[----:B------:R-:W0:Y:S02]  /*5430*/  F2I.FTZ.TRUNC.NTZ R3, R2 ;  /* 0x0000000200037305 */ /* 0x000e24000021f100 */
[----:B0-----:R0:W-:Y:S01]  /*5440*/  STG.E.U16 desc[UR36][R16.64], R3 ;  /* 0x0000000310007986 */ /* 0x0011e2000c101524 */
[----:B------:R-:W-:Y:S05]  /*5450*/  BRA `(.L_x_16169) ;  /* 0x0000000c00047947 */ /* 0x000fea0003800000 */
.L_x_16165:
        /* <DEDUP_REMOVED lines=8> */
.L_x_16173:
[----:B------:R-:W-:-:S05]  /*54e0*/  F2FP.F16.F32.PACK_AB R2, RZ, R2 ;  /* 0x00000002ff02723e */ /* 0x000fca00000000ff */
[----:B------:R0:W-:Y:S01]  /*54f0*/  STG.E.U16 desc[UR36][R16.64], R2 ;  /* 0x0000000210007986 */ /* 0x0001e2000c101524 */
[----:B------:R-:W-:Y:S05]  /*5500*/  BRA `(.L_x_16169) ;  /* 0x0000000800d87947 */ /* 0x000fea0003800000 */
.L_x_16172:
        /* <DEDUP_REMOVED lines=9> */
.L_x_16175:
[----:B------:R-:W-:-:S04]  /*55a0*/  F2FP.F16.F32.PACK_AB R3, RZ, R2 ;  /* 0x00000002ff03723e */ /* 0x000fc800000000ff */
[----:B------:R-:W-:-:S05]  /*55b0*/  PRMT R3, R3, 0x5410, RZ ;  /* 0x0000541003037816 */ /* 0x000fca00000000ff */
[----:B------:R0:W-:Y:S01]  /*55c0*/  STG.E desc[UR36][R16.64], R3 ;  /* 0x0000000310007986 */ /* 0x0001e2000c101924 */
[----:B------:R-:W-:Y:S05]  /*55d0*/  BRA `(.L_x_16169) ;  /* 0x0000000800a47947 */ /* 0x000fea0003800000 */
.L_x_16174:
[----:B------:R-:W-:-:S06]  /*55e0*/  FMUL.FTZ R2, R2, 1 ;  /* 0x3f80000002027820 */ /* 0x000fcc0000410000 */
[----:B------:R-:W0:Y:S02]  /*55f0*/  F2F.F64.F32 R2, R2 ;  /* 0x0000000200027310 */ /* 0x000e240000201800 */
[----:B0-----:R0:W-:Y:S01]  /*5600*/  STG.E.64 desc[UR36][R16.64], R2 ;  /* 0x0000000210007986 */ /* 0x0011e2000c101b24 */
[----:B------:R-:W-:Y:S05]  /*5610*/  BRA `(.L_x_16169) ;  /* 0x0000000800947947 */ /* 0x000fea0003800000 */
.L_x_16164:
        /* <DEDUP_REMOVED lines=12> */
.L_x_16178:
[----:B------:R-:W-:Y:S01]  /*56e0*/  FMUL.FTZ R4, R2, 1 ;  /* 0x3f80000002047820 */ /* 0x000fe20000410000 */
[----:B------:R-:W-:-:S05]  /*56f0*/  CS2R R6, SRZ ;  /* 0x0000000000067805 */ /* 0x000fca000001ff00 */
[----:B------:R-:W0:Y:S02]  /*5700*/  F2F.F64.F32 R4, R4 ;  /* 0x0000000400047310 */ /* 0x000e240000201800 */
[----:B0-----:R0:W-:Y:S01]  /*5710*/  STG.E.128 desc[UR36][R16.64], R4 ;  /* 0x0000000410007986 */ /* 0x0011e2000c101d24 */
[----:B------:R-:W-:Y:S05]  /*5720*/  BRA `(.L_x_16169) ;  /* 0x0000000800507947 */ /* 0x000fea0003800000 */
.L_x_16177:
        /* <DEDUP_REMOVED lines=20> */
.L_x_16182:
[----:B------:R-:W-:Y:S05]  /*5870*/  BSYNC B0 ;  /* 0x0000000000007941 */ /* 0x000fea0003800000 */
.L_x_16181:
[----:B------:R-:W-:-:S05]  /*5880*/  LOP3.LUT R5, R0, R5, RZ, 0xfc, !PT ;  /* 0x0000000500057212 */ /* 0x000fca00078efcff */
[----:B------:R0:W-:Y:S01]  /*5890*/  STG.E.U8 desc[UR36][R16.64], R5 ;  /* 0x0000000510007986 */ /* 0x0001e2000c101124 */
[----:B------:R-:W-:Y:S05]  /*58a0*/  BRA `(.L_x_16169) ;  /* 0x0000000400f07947 */ /* 0x000fea0003800000 */
.L_x_16180:
        /* <DEDUP_REMOVED lines=12> */
.L_x_16184:
[----:B------:R-:W-:Y:S01]  /*5970*/  IMAD.MOV.U32 R0, RZ, RZ, 0x7f ;  /* 0x0000007fff007424 */ /* 0x000fe200078e00ff */
[----:B------:R-:W-:-:S04]  /*5980*/  ISETP.GT.U32.AND P0, PT, R4, 0x7f800000, PT ;  /* 0x7f8000000400780c */ /* 0x000fc80003f04070 */
[----:B------:R-:W-:-:S09]  /*5990*/  SEL R0, R0, 0x7c, P0 ;  /* 0x0000007c00007807 */ /* 0x000fd20000000000 */
.L_x_16185:
[----:B------:R-:W-:Y:S05]  /*59a0*/  BSYNC B0 ;  /* 0x0000000000007941 */ /* 0x000fea0003800000 */
.L_x_16183:
[----:B------:R-:W-:-:S04]  /*59b0*/  LOP3.LUT R2, R2, 0x80000000, RZ, 0xc0, !PT ;  /* 0x8000000002027812 */ /* 0x000fc800078ec0ff */
[----:B------:R-:W-:-:S04]  /*59c0*/  SHF.R.U32.HI R3, RZ, 0x18, R2 ;  /* 0x00000018ff037819 */ /* 0x000fc80000011602 */
[----:B------:R-:W-:-:S05]  /*59d0*/  LOP3.LUT R3, R0, R3, RZ, 0xfc, !PT ;  /* 0x0000000300037212 */ /* 0x000fca00078efcff */
[----:B------:R0:W-:Y:S01]  /*59e0*/  STG.E.U8 desc[UR36][R16.64], R3 ;  /* 0x0000000310007986 */ /* 0x0001e2000c101124 */
[----:B------:R-:W-:Y:S05]  /*59f0*/  BRA `(.L_x_16169) ;  /* 0x00000004009c7947 */ /* 0x000fea0003800000 */
.L_x_16179:
[----:B------:R-:W-:-:S05]  /*5a00*/  F2FP.BF16.F32.PACK_AB R2, RZ, R2 ;  /* 0x00000002ff02723e */ /* 0x000fca00000010ff */
[----:B------:R0:W-:Y:S01]  /*5a10*/  STG.E.U16 desc[UR36][R16.64], R2 ;  /* 0x0000000210007986 */ /* 0x0001e2000c101524 */
[----:B------:R-:W-:Y:S05]  /*5a20*/  BRA `(.L_x_16169) ;  /* 0x0000000400907947 */ /* 0x000fea0003800000 */
.L_x_16176:
        /* <DEDUP_REMOVED lines=11> */
.L_x_16188:
        /* <DEDUP_REMOVED lines=16> */
.L_x_16191:
[----:B------:R-:W-:-:S04]  /*5be0*/  LOP3.LUT R2, R2, 0x80000000, RZ, 0xc0, !PT ;  /* 0x8000000002027812 */ /* 0x000fc800078ec0ff */
[----:B------:R-:W-:-:S04]  /*5bf0*/  SHF.R.U32.HI R3, RZ, 0x18, R2 ;  /* 0x00000018ff037819 */ /* 0x000fc80000011602 */
[----:B------:R-:W-:-:S04]  /*5c00*/  LOP3.LUT R0, R0, R3, RZ, 0xfc, !PT ;  /* 0x0000000300007212 */ /* 0x000fc800078efcff */
[----:B------:R-:W-:-:S07]  /*5c10*/  PRMT R8, R0, 0x7610, R8 ;  /* 0x0000761000087816 */ /* 0x000fce0000000008 */
.L_x_16190:
[----:B------:R-:W-:Y:S05]  /*5c20*/  BSYNC B0 ;  /* 0x0000000000007941 */ /* 0x000fea0003800000 */
.L_x_16189:
[----:B------:R0:W-:Y:S01]  /*5c30*/  STG.E.U8 desc[UR36][R16.64], R8 ;  /* 0x0000000810007986 */ /* 0x0001e2000c101124 */
[----:B------:R-:W-:Y:S05]  /*5c40*/  BRA `(.L_x_16169) ;  /* 0x0000000400087947 */ /* 0x000fea0003800000 */
.L_x_16187:
        /* <DEDUP_REMOVED lines=16> */
.L_x_16194:
[----:B------:R-:W-:-:S04]  /*5d50*/  LOP3.LUT R2, R2, 0x80000000, RZ, 0xc0, !PT ;  /* 0x8000000002027812 */ /* 0x000fc800078ec0ff */
[----:B------:R-:W-:-:S04]  /*5d60*/  SHF.R.U32.HI R3, RZ, 0x18, R2 ;  /* 0x00000018ff037819 */ /* 0x000fc80000011602 */
[----:B------:R-:W-:-:S04]  /*5d70*/  LOP3.LUT R0, R0, R3, RZ, 0xfc, !PT ;  /* 0x0000000300007212 */ /* 0x000fc800078efcff */
[----:B------:R-:W-:-:S07]  /*5d80*/  PRMT R8, R0, 0x7610, R8 ;  /* 0x0000761000087816 */ /* 0x000fce0000000008 */
.L_x_16193:
[----:B------:R-:W-:Y:S05]  /*5d90*/  BSYNC B0 ;  /* 0x0000000000007941 */ /* 0x000fea0003800000 */
.L_x_16192:
[----:B------:R0:W-:Y:S01]  /*5da0*/  STG.E.U8 desc[UR36][R16.64], R8 ;  /* 0x0000000810007986 */ /* 0x0001e2000c101124 */
[----:B------:R-:W-:Y:S05]  /*5db0*/  BRA `(.L_x_16169) ;  /* 0x0000000000ac7947 */ /* 0x000fea0003800000 */
.L_x_16186:
        /* <DEDUP_REMOVED lines=21> */
.L_x_16168:
        /* <DEDUP_REMOVED lines=16> */
.L_x_16197:
[----:B------:R-:W-:Y:S05]  /*6010*/  BRA `(.L_x_16169) ;  /* 0x0000000000147947 */ /* 0x000fea0003800000 */
.L_x_16196:
[----:B------:R-:W0:Y:S02]  /*6020*/  F2I.U64.TRUNC R2, R2 ;  /* 0x0000000200027311 */ /* 0x000e24000020d800 */
[----:B0-----:R0:W-:Y:S01]  /*6030*/  STG.E.64 desc[UR36][R16.64], R2 ;  /* 0x0000000210007986 */ /* 0x0011e2000c101b24 */
[----:B------:R-:W-:Y:S05]  /*6040*/  BRA `(.L_x_16169) ;  /* 0x0000000000087947 */ /* 0x000fea0003800000 */
.L_x_16195:
[----:B------:R-:W0:Y:S02]  /*6050*/  F2I.FTZ.U32.TRUNC.NTZ R3, R2 ;  /* 0x0000000200037305 */ /* 0x000e24000021f000 */
[----:B0-----:R0:W-:Y:S02]  /*6060*/  STG.E desc[UR36][R16.64], R3 ;  /* 0x0000000310007986 */ /* 0x0011e4000c101924 */
.L_x_16169:
[----:B------:R-:W-:-:S07]  /*6070*/  VIADD R19, R19, 0x80 ;  /* 0x0000008013137836 */ /* 0x000fce0000000000 */
.L_x_16134:
[----:B------:R-:W-:Y:S05]  /*6080*/  BSYNC B7 ;  /* 0x0000000000077941 */ /* 0x000fea0003800000 */
.L_x_16133:
        /* <DEDUP_REMOVED lines=307> */
.L_x_16200:
        /* <DEDUP_REMOVED lines=22> */
.L_x_16205:
[----:B------:R-:W2:Y:S02]  /*7520*/  LDG.E.U8 R2, desc[UR36][R4.64] ;  /* 0x0000002404027981 */ /* 0x000ea4000c1e1100 */
[----:B--2---:R-:W-:Y:S01]  /*7530*/  I2FP.F32.U32 R2, R2 ;  /* 0x0000000200027245 */ /* 0x004fe20000201000 */
[----:B------:R-:W-:Y:S06]  /*7540*/  BRA `(.L_x_16207) ;  /* 0x0000000c002c7947 */ /* 0x000fec0003800000 */
.L_x_16204:
        /* <DEDUP_REMOVED lines=9> */
.L_x_16209:
[----:B------:R-:W2:Y:S02]  /*75e0*/  LDG.E R2, desc[UR36][R4.64] ;  /* 0x0000002404027981 */ /* 0x000ea4000c1e1900 */
[----:B--2---:R-:W-:Y:S01]  /*75f0*/  I2FP.F32.S32 R2, R2 ;  /* 0x0000000200027245 */ /* 0x004fe20000201400 */
[----:B------:R-:W-:Y:S06]  /*7600*/  BRA `(.L_x_16207) ;  /* 0x0000000800fc7947 */ /* 0x000fec0003800000 */
.L_x_16208:
[----:B------:R-:W2:Y:S02]  /*7610*/  LDG.E.U16 R2, desc[UR36][R4.64] ;  /* 0x0000002404027981 */ /* 0x000ea4000c1e1500 */
[----:B--2---:R-:W0:Y:S01]  /*7620*/  I2F.S16 R2, R2 ;  /* 0x0000000200027306 */ /* 0x004e220000101400 */
[----:B------:R-:W-:Y:S05]  /*7630*/  BRA `(.L_x_16207) ;  /* 0x0000000800f07947 */ /* 0x000fea0003800000 */
.L_x_16203:
        /* <DEDUP_REMOVED lines=8> */
.L_x_16211:
[----:B------:R-:W2:Y:S02]  /*76c0*/  LDG.E.U16 R2, desc[UR36][R4.64] ;  /* 0x0000002404027981 */ /* 0x000ea4000c1e1500 */
[----:B--2---:R-:W-:Y:S01]  /*76d0*/  HADD2.F32 R2, -RZ, R2.H0_H0 ;  /* 0x20000002ff027230 */ /* 0x004fe20000004100 */
[----:B------:R-:W-:Y:S06]  /*76e0*/  BRA `(.L_x_16207) ;  /* 0x0000000800c47947 */ /* 0x000fec0003800000 */
.L_x_16210:
        /* <DEDUP_REMOVED lines=8> */
.L_x_16213:
[----:B------:R-:W2:Y:S02]  /*7770*/  LDG.E.U16 R2, desc[UR36][R4.64] ;  /* 0x0000002404027981 */ /* 0x000ea4000c1e1500 */
[----:B--2---:R-:W-:Y:S01]  /*7780*/  HADD2.F32 R2, -RZ, R2.H0_H0 ;  /* 0x20000002ff027230 */ /* 0x004fe20000004100 */
[----:B------:R-:W-:Y:S06]  /*7790*/  BRA `(.L_x_16207) ;  /* 0x0000000800987947 */ /* 0x000fec0003800000 */
.L_x_16212:
[----:B------:R-:W2:Y:S01]  /*77a0*/  LDG.E.64 R4, desc[UR36][R4.64] ;  /* 0x0000002404047981 */ /* 0x000ea2000c1e1b00 */
[----:B------:R-:W-:Y:S01]  /*77b0*/  UMOV UR4, 0xf0000000 ;  /* 0xf000000000047882 */ /* 0x000fe20000000000 */
[----:B------:R-:W-:Y:S01]  /*77c0*/  UMOV UR5, 0x380fffff ;  /* 0x380fffff00057882 */ /* 0x000fe20000000000 */
[----:B--2---:R-:W0:Y:S01]  /*77d0*/  F2F.F32.F64 R2, R4 ;  /* 0x0000000400027310 */ /* 0x004e220000301000 */
[----:B------:R-:W-:-:S14]  /*77e0*/  DSETP.GEU.AND P0, PT, |R4|, UR4, PT ;  /* 0x0000000404007e2a */ /* 0x000fdc000bf0e200 */
[----:B0-----:R-:W-:Y:S01]  /*77f0*/  @!P0 FMUL R2, R2, 1.175494350822287508e-38 ;  /* 0x0080000002028820 */ /* 0x001fe20000400000 */
[----:B------:R-:W-:Y:S06]  /*7800*/  BRA `(.L_x_16207) ;  /* 0x00000008007c7947 */ /* 0x000fec0003800000 */
.L_x_16202:
        /* <DEDUP_REMOVED lines=12> */
.L_x_16216:
[----:B------:R-:W2:Y:S01]  /*78d0*/  LDG.E.64 R4, desc[UR36][R4.64] ;  /* 0x0000002404047981 */ /* 0x000ea2000c1e1b00 */
[----:B------:R-:W-:Y:S01]  /*78e0*/  UMOV UR4, 0xf0000000 ;  /* 0xf000000000047882 */ /* 0x000fe20000000000 */
[----:B------:R-:W-:Y:S01]  /*78f0*/  UMOV UR5, 0x380fffff ;  /* 0x380fffff00057882 */ /* 0x000fe20000000000 */
[----:B--2---:R-:W0:Y:S01]  /*7900*/  F2F.F32.F64 R2, R4 ;  /* 0x0000000400027310 */ /* 0x004e220000301000 */
[----:B------:R-:W-:-:S14]  /*7910*/  DSETP.GEU.AND P0, PT, |R4|, UR4, PT ;  /* 0x0000000404007e2a */ /* 0x000fdc000bf0e200 */
[----:B0-----:R-:W-:Y:S01]  /*7920*/  @!P0 FMUL R2, R2, 1.175494350822287508e-38 ;  /* 0x0080000002028820 */ /* 0x001fe20000400000 */
[----:B------:R-:W-:Y:S06]  /*7930*/  BRA `(.L_x_16207) ;  /* 0x0000000800307947 */ /* 0x000fec0003800000 */
.L_x_16215:
        /* <DEDUP_REMOVED lines=26> */
.L_x_16218:
        /* <DEDUP_REMOVED lines=13> */
.L_x_16217:
[----:B------:R-:W2:Y:S02]  /*7bb0*/  LDG.E.U16 R2, desc[UR36][R4.64] ;  /* 0x0000002404027981 */ /* 0x000ea4000c1e1500 */
[----:B--2---:R-:W-:Y:S01]  /*7bc0*/  IMAD.U32 R2, R2, 0x10000, RZ ;  /* 0x0001000002027824 */ /* 0x004fe200078e00ff */
[----:B------:R-:W-:Y:S06]  /*7bd0*/  BRA `(.L_x_16207) ;  /* 0x0000000400887947 */ /* 0x000fec0003800000 */
.L_x_16214:
        /* <DEDUP_REMOVED lines=11> */
.L_x_16221:
        /* <DEDUP_REMOVED lines=20> */
.L_x_16223:
[----:B------:R-:W-:Y:S05]  /*7dd0*/  BSYNC B0 ;  /* 0x0000000000007941 */ /* 0x000fea0003800000 */
.L_x_16222:
[----:B------:R-:W-:Y:S01]  /*7de0*/  IMAD.SHL.U32 R2, R2, 0x100000, RZ ;  /* 0x0010000002027824 */ /* 0x000fe200078e00ff */
[----:B------:R-:W-:-:S04]  /*7df0*/  LEA R3, R0, 0x3b800000, 0x17 ;  /* 0x3b80000000037811 */ /* 0x000fc800078eb8ff */
[----:B------:R-:W-:Y:S01]  /*7e00*/  LOP3.LUT R2, R3, R2, R4, 0xfe, !PT ;  /* 0x0000000203027212 */ /* 0x000fe200078efe04 */
[----:B------:R-:W-:Y:S06]  /*7e10*/  BRA `(.L_x_16207) ;  /* 0x0000000000f87947 */ /* 0x000fec0003800000 */
.L_x_16220:
        /* <DEDUP_REMOVED lines=20> */
.L_x_16225:
[----:B------:R-:W-:Y:S05]  /*7f60*/  BSYNC B0 ;  /* 0x0000000000007941 */ /* 0x000fea0003800000 */
.L_x_16224:
[----:B------:R-:W-:Y:S01]  /*7f70*/  IMAD.SHL.U32 R2, R2, 0x200000, RZ ;  /* 0x0020000002027824 */ /* 0x000fe200078e00ff */
[----:B------:R-:W-:-:S04]  /*7f80*/  LEA R3, R0, 0x37800000, 0x17 ;  /* 0x3780000000037811 */ /* 0x000fc800078eb8ff */
[----:B------:R-:W-:Y:S01]  /*7f90*/  LOP3.LUT R2, R3, R2, R4, 0xfe, !PT ;  /* 0x0000000203027212 */ /* 0x000fe200078efe04 */
[----:B------:R-:W-:Y:S06]  /*7fa0*/  BRA `(.L_x_16207) ;  /* 0x0000000000947947 */ /* 0x000fec0003800000 */
.L_x_16219:
        /* <DEDUP_REMOVED lines=14> */
.L_x_16206:
        /* <DEDUP_REMOVED lines=16> */
.L_x_16228:
[----:B------:R-:W-:Y:S01]  /*8190*/  IMAD.MOV.U32 R2, RZ, RZ, RZ ;  /* 0x000000ffff027224 */ /* 0x000fe200078e00ff */
[----:B------:R-:W-:Y:S06]  /*81a0*/  BRA `(.L_x_16207) ;  /* 0x0000000000147947 */ /* 0x000fec0003800000 */
.L_x_16227:
[----:B------:R-:W2:Y:S02]  /*81b0*/  LDG.E.64 R2, desc[UR36][R4.64] ;  /* 0x0000002404027981 */ /* 0x000ea4000c1e1b00 */
[----:B--2---:R0:W1:Y:S01]  /*81c0*/  I2F.U64 R2, R2 ;  /* 0x0000000200027312 */ /* 0x0040620000301000 */
[----:B------:R-:W-:Y:S05]  /*81d0*/  BRA `(.L_x_16207) ;  /* 0x0000000000087947 */ /* 0x000fea0003800000 */
.L_x_16226:
[----:B------:R-:W2:Y:S02]  /*81e0*/  LDG.E R2, desc[UR36][R4.64] ;  /* 0x0000002404027981 */ /* 0x000ea4000c1e1900 */
[----:B--2---:R-:W-:-:S07]  /*81f0*/  I2FP.F32.U32 R2, R2 ;  /* 0x0000000200027245 */ /* 0x004fce0000201000 */
.L_x_16207:
[----:B------:R-:W-:Y:S05]  /*8200*/  BSYNC B6 ;  /* 0x0000000000067941 */ /* 0x000fea0003800000 */
.L_x_16201:
[----:B------:R-:W4:Y:S01]  /*8210*/  LDC.U8 R6, c[0x0][0x430] ;  /* 0x00010c00ff067b82 */ /* 0x000f220000000000 */
[----:B0123-5:R-:W-:-:S13]  /*8220*/  FSETP.GTU.FTZ.AND P0, PT, |R2|, +INF , PT ;  /* 0x7f8000000200780b */ /* 0x02ffda0003f1c200 */
[----:B----4-:R-:W0:Y:S01]  /*8230*/  @!P0 LDC.64 R4, c[0x0][0x420] ;  /* 0x00010800ff048b82 */ /* 0x010e220000000a00 */
[----:B------:R-:W-:-:S04]  /*8240*/  PRMT R3, R6, 0x9910, RZ ;  /* 0x0000991006037816 */ /* 0x000fc800000000ff */
        /* <DEDUP_REMOVED lines=15> */
.L_x_16232:
[----:B------:R-:W0:Y:S02]  /*8340*/  F2I.S64.TRUNC R2, R2 ;  /* 0x0000000200027311 */ /* 0x000e24000020d900 */
[----:B0-----:R-:W-:-:S05]  /*8350*/  IMAD.MOV.U32 R5, RZ, RZ, R2 ;  /* 0x000000ffff057224 */ /* 0x001fca00078e0002 */
[----:B------:R0:W-:Y:S01]  /*8360*/  STG.E.U8 desc[UR36][R16.64], R5 ;  /* 0x0000000510007986 */ /* 0x0001e2000c101124 */
[----:B------:R-:W-:Y:S05]  /*8370*/  BRA `(.L_x_16234) ;  /* 0x0000000c00407947 */ /* 0x000fea0003800000 */
.L_x_16231:
        /* <DEDUP_REMOVED lines=9> */
.L_x_16236:
[----:B------:R-:W0:Y:S02]  /*8410*/  F2I.FTZ.TRUNC.NTZ R3, R2 ;  /* 0x0000000200037305 */ /* 0x000e24000021f100 */
[----:B0-----:R0:W-:Y:S01]  /*8420*/  STG.E desc[UR36][R16.64], R3 ;  /* 0x0000000310007986 */ /* 0x0011e2000c101924 */
[----:B------:R-:W-:Y:S05]  /*8430*/  BRA `(.L_x_16234) ;  /* 0x0000000c00107947 */ /* 0x000fea0003800000 */
.L_x_16235:
[----:B------:R-:W0:Y:S02]  /*8440*/  F2I.FTZ.TRUNC.NTZ R3, R2 ;  /* 0x0000000200037305 */ /* 0x000e24000021f100 */
[----:B0-----:R0:W-:Y:S01]  /*8450*/  STG.E.U16 desc[UR36][R16.64], R3 ;  /* 0x0000000310007986 */ /* 0x0011e2000c101524 */
[----:B------:R-:W-:Y:S05]  /*8460*/  BRA `(.L_x_16234) ;  /* 0x0000000c00047947 */ /* 0x000fea0003800000 */
.L_x_16230:
        /* <DEDUP_REMOVED lines=8> */
.L_x_16238:
[----:B------:R-:W-:-:S05]  /*84f0*/  F2FP.F16.F32.PACK_AB R2, RZ, R2 ;  /* 0x00000002ff02723e */ /* 0x000fca00000000ff */
[----:B------:R0:W-:Y:S01]  /*8500*/  STG.E.U16 desc[UR36][R16.64], R2 ;  /* 0x0000000210007986 */ /* 0x0001e2000c101524 */
[----:B------:R-:W-:Y:S05]  /*8510*/  BRA `(.L_x_16234) ;  /* 0x0000000800d87947 */ /* 0x000fea0003800000 */
.L_x_16237:
        /* <DEDUP_REMOVED lines=9> */
.L_x_16240:
[----:B------:R-:W-:-:S04]  /*85b0*/  F2FP.F16.F32.PACK_AB R3, RZ, R2 ;  /* 0x00000002ff03723e */ /* 0x000fc800000000ff */
[----:B------:R-:W-:-:S05]  /*85c0*/  PRMT R3, R3, 0x5410, RZ ;  /* 0x0000541003037816 */ /* 0x000fca00000000ff */
[----:B------:R0:W-:Y:S01]  /*85d0*/  STG.E desc[UR36][R16.64], R3 ;  /* 0x0000000310007986 */ /* 0x0001e2000c101924 */
[----:B------:R-:W-:Y:S05]  /*85e0*/  BRA `(.L_x_16234) ;  /* 0x0000000800a47947 */ /* 0x000fea0003800000 */
.L_x_16239:
[----:B------:R-:W-:-:S06]  /*85f0*/  FMUL.FTZ R2, R2, 1 ;  /* 0x3f80000002027820 */ /* 0x000fcc0000410000 */
[----:B------:R-:W0:Y:S02]  /*8600*/  F2F.F64.F32 R2, R2 ;  /* 0x0000000200027310 */ /* 0x000e240000201800 */
[----:B0-----:R0:W-:Y:S01]  /*8610*/  STG.E.64 desc[UR36][R16.64], R2 ;  /* 0x0000000210007986 */ /* 0x0011e2000c101b24 */
[----:B------:R-:W-:Y:S05]  /*8620*/  BRA `(.L_x_16234) ;  /* 0x0000000800947947 */ /* 0x000fea0003800000 */
.L_x_16229:
        /* <DEDUP_REMOVED lines=12> */
.L_x_16243:
[----:B------:R-:W-:Y:S01]  /*86f0*/  FMUL.FTZ R4, R2, 1 ;  /* 0x3f80000002047820 */ /* 0x000fe20000410000 */
[----:B------:R-:W-:-:S05]  /*8700*/  CS2R R6, SRZ ;  /* 0x0000000000067805 */ /* 0x000fca000001ff00 */
[----:B------:R-:W0:Y:S02]  /*8710*/  F2F.F64.F32 R4, R4 ;  /* 0x0000000400047310 */ /* 0x000e240000201800 */
[----:B0-----:R0:W-:Y:S01]  /*8720*/  STG.E.128 desc[UR36][R16.64], R4 ;  /* 0x0000000410007986 */ /* 0x0011e2000c101d24 */
[----:B------:R-:W-:Y:S05]  /*8730*/  BRA `(.L_x_16234) ;  /* 0x0000000800507947 */ /* 0x000fea0003800000 */
.L_x_16242:
        /* <DEDUP_REMOVED lines=20> */
.L_x_16247:
[----:B------:R-:W-:Y:S05]  /*8880*/  BSYNC B0 ;  /* 0x0000000000007941 */ /* 0x000fea0003800000 */
.L_x_16246:
[----:B------:R-:W-:-:S05]  /*8890*/  LOP3.LUT R5, R0, R5, RZ, 0xfc, !PT ;  /* 0x0000000500057212 */ /* 0x000fca00078efcff */
[----:B------:R0:W-:Y:S01]  /*88a0*/  STG.E.U8 desc[UR36][R16.64], R5 ;  /* 0x0000000510007986 */ /* 0x0001e2000c101124 */
[----:B------:R-:W-:Y:S05]  /*88b0*/  BRA `(.L_x_16234) ;  /* 0x0000000400f07947 */ /* 0x000fea0003800000 */
.L_x_16245:
        /* <DEDUP_REMOVED lines=12> */
.L_x_16249:
[----:B------:R-:W-:Y:S01]  /*8980*/  IMAD.MOV.U32 R0, RZ, RZ, 0x7f ;  /* 0x0000007fff007424 */ /* 0x000fe200078e00ff */
[----:B------:R-:W-:-:S04]  /*8990*/  ISETP.GT.U32.AND P0, PT, R4, 0x7f800000, PT ;  /* 0x7f8000000400780c */ /* 0x000fc80003f04070 */
[----:B------:R-:W-:-:S09]  /*89a0*/  SEL R0, R0, 0x7c, P0 ;  /* 0x0000007c00007807 */ /* 0x000fd20000000000 */
.L_x_16250:
[----:B------:R-:W-:Y:S05]  /*89b0*/  BSYNC B0 ;  /* 0x0000000000007941 */ /* 0x000fea0003800000 */
.L_x_16248:
[----:B------:R-:W-:-:S04]  /*89c0*/  LOP3.LUT R2, R2, 0x80000000, RZ, 0xc0, !PT ;  /* 0x8000000002027812 */ /* 0x000fc800078ec0ff */
[----:B------:R-:W-:-:S04]  /*89d0*/  SHF.R.U32.HI R3, RZ, 0x18, R2 ;  /* 0x00000018ff037819 */ /* 0x000fc80000011602 */
[----:B------:R-:W-:-:S05]  /*89e0*/  LOP3.LUT R3, R0, R3, RZ, 0xfc, !PT ;  /* 0x0000000300037212 */ /* 0x000fca00078efcff */
[----:B------:R0:W-:Y:S01]  /*89f0*/  STG.E.U8 desc[UR36][R16.64], R3 ;  /* 0x0000000310007986 */ /* 0x0001e2000c101124 */
[----:B------:R-:W-:Y:S05]  /*8a00*/  BRA `(.L_x_16234) ;  /* 0x00000004009c7947 */ /* 0x000fea0003800000 */
.L_x_16244:
[----:B------:R-:W-:-:S05]  /*8a10*/  F2FP.BF16.F32.PACK_AB R2, RZ, R2 ;  /* 0x00000002ff02723e */ /* 0x000fca00000010ff */
[----:B------:R0:W-:Y:S01]  /*8a20*/  STG.E.U16 desc[UR36][R16.64], R2 ;  /* 0x0000000210007986 */ /* 0x0001e2000c101524 */
[----:B------:R-:W-:Y:S05]  /*8a30*/  BRA `(.L_x_16234) ;  /* 0x0000000400907947 */ /* 0x000fea0003800000 */
.L_x_16241:
        /* <DEDUP_REMOVED lines=11> */
.L_x_16253:
        /* <DEDUP_REMOVED lines=16> */
.L_x_16256:
[----:B------:R-:W-:-:S04]  /*8bf0*/  LOP3.LUT R2, R2, 0x80000000, RZ, 0xc0, !PT ;  /* 0x8000000002027812 */ /* 0x000fc800078ec0ff */
[----:B------:R-:W-:-:S04]  /*8c00*/  SHF.R.U32.HI R3, RZ, 0x18, R2 ;  /* 0x00000018ff037819 */ /* 0x000fc80000011602 */
[----:B------:R-:W-:-:S04]  /*8c10*/  LOP3.LUT R0, R0, R3, RZ, 0xfc, !PT ;  /* 0x0000000300007212 */ /* 0x000fc800078efcff */
[----:B------:R-:W-:-:S07]  /*8c20*/  PRMT R8, R0, 0x7610, R8 ;  /* 0x0000761000087816 */ /* 0x000fce0000000008 */
.L_x_16255:
[----:B------:R-:W-:Y:S05]  /*8c30*/  BSYNC B0 ;  /* 0x0000000000007941 */ /* 0x000fea0003800000 */
.L_x_16254:
[----:B------:R3:W-:Y:S01]  /*8c40*/  STG.E.U8 desc[UR36][R16.64], R8 ;  /* 0x0000000810007986 */ /* 0x0007e2000c101124 */
[----:B------:R-:W-:Y:S05]  /*8c50*/  BRA `(.L_x_16234) ;  /* 0x0000000400087947 */ /* 0x000fea0003800000 */
.L_x_16252:
        /* <DEDUP_REMOVED lines=16> */
.L_x_16259:
[----:B------:R-:W-:-:S04]  /*8d60*/  LOP3.LUT R2, R2, 0x80000000, RZ, 0xc0, !PT ;  /* 0x8000000002027812 */ /* 0x000fc800078ec0ff */
[----:B------:R-:W-:-:S04]  /*8d70*/  SHF.R.U32.HI R3, RZ, 0x18, R2 ;  /* 0x00000018ff037819 */ /* 0x000fc80000011602 */
[----:B------:R-:W-:-:S04]  /*8d80*/  LOP3.LUT R0, R0, R3, RZ, 0xfc, !PT ;  /* 0x0000000300007212 */ /* 0x000fc800078efcff */
[----:B------:R-:W-:-:S07]  /*8d90*/  PRMT R8, R0, 0x7610, R8 ;  /* 0x0000761000087816 */ /* 0x000fce0000000008 */
.L_x_16258:
[----:B------:R-:W-:Y:S05]  /*8da0*/  BSYNC B0 ;  /* 0x0000000000007941 */ /* 0x000fea0003800000 */
.L_x_16257:
[----:B------:R0:W-:Y:S01]  /*8db0*/  STG.E.U8 desc[UR36][R16.64], R8 ;  /* 0x0000000810007986 */ /* 0x0001e2000c101124 */
[----:B------:R-:W-:Y:S05]  /*8dc0*/  BRA `(.L_x_16234) ;  /* 0x0000000000ac7947 */ /* 0x000fea0003800000 */
.L_x_16251:
        /* <DEDUP_REMOVED lines=21> */
.L_x_16233:
        /* <DEDUP_REMOVED lines=16> */
.L_x_16262:
[----:B------:R-:W-:Y:S05]  /*9020*/  BRA `(.L_x_16234) ;  /* 0x0000000000147947 */ /* 0x000fea0003800000 */
.L_x_16261:
[----:B------:R-:W0:Y:S02]  /*9030*/  F2I.U64.TRUNC R2, R2 ;  /* 0x0000000200027311 */ /* 0x000e24000020d800 */
[----:B0-----:R2:W-:Y:S01]  /*9040*/  STG.E.64 desc[UR36][R16.64], R2 ;  /* 0x0000000210007986 */ /* 0x0015e2000c101b24 */
[----:B------:R-:W-:Y:S05]  /*9050*/  BRA `(.L_x_16234) ;  /* 0x0000000000087947 */ /* 0x000fea0003800000 */
.L_x_16260:
[----:B------:R-:W0:Y:S02]  /*9060*/  F2I.FTZ.U32.TRUNC.NTZ R3, R2 ;  /* 0x0000000200037305 */ /* 0x000e24000021f000 */
[----:B0-----:R0:W-:Y:S02]  /*9070*/  STG.E desc[UR36][R16.64], R3 ;  /* 0x0000000310007986 */ /* 0x0011e4000c101924 */
.L_x_16234:
[----:B------:R-:W-:-:S07]  /*9080*/  VIADD R19, R19, 0x80 ;  /* 0x0000008013137836 */ /* 0x000fce0000000000 */
.L_x_16199:
[----:B------:R-:W-:Y:S05]  /*9090*/  BSYNC B7 ;  /* 0x0000000000077941 */ /* 0x000fea0003800000 */
.L_x_16198:
        /* <DEDUP_REMOVED lines=306> */
.L_x_16263:
        /* <DEDUP_REMOVED lines=22> */
.L_x_16268:
[----:B------:R-:W2:Y:S02]  /*a520*/  LDG.E.U8 R2, desc[UR36][R4.64] ;  /* 0x0000002404027981 */ /* 0x000ea4000c1e1100 */
[----:B--2---:R-:W-:Y:S01]  /*a530*/  I2FP.F32.U32 R2, R2 ;  /* 0x0000000200027245 */ /* 0x004fe20000201000 */
[----:B------:R-:W-:Y:S06]  /*a540*/  BRA `(.L_x_16270) ;  /* 0x0000000c002c7947 */ /* 0x000fec0003800000 */
.L_x_16267:
        /* <DEDUP_REMOVED lines=9> */
.L_x_16272:
[----:B------:R-:W2:Y:S02]  /*a5e0*/  LDG.E R2, desc[UR36][R4.64] ;  /* 0x0000002404027981 */ /* 0x000ea4000c1e1900 */
[----:B--2---:R-:W-:Y:S01]  /*a5f0*/  I2FP.F32.S32 R2, R2 ;  /* 0x0000000200027245 */ /* 0x004fe20000201400 */
[----:B------:R-:W-:Y:S06]  /*a600*/  BRA `(.L_x_16270) ;  /* 0x0000000800fc7947 */ /* 0x000fec0003800000 */
.L_x_16271:
[----:B------:R-:W2:Y:S02]  /*a610*/  LDG.E.U16 R2, desc[UR36][R4.64] ;  /* 0x0000002404027981 */ /* 0x000ea4000c1e1500 */
[----:B--2---:R-:W0:Y:S01]  /*a620*/  I2F.S16 R2, R2 ;  /* 0x0000000200027306 */ /* 0x004e220000101400 */
[----:B------:R-:W-:Y:S05]  /*a630*/  BRA `(.L_x_16270) ;  /* 0x0000000800f07947 */ /* 0x000fea0003800000 */
.L_x_16266:
        /* <DEDUP_REMOVED lines=8> */
.L_x_16274:
[----:B------:R-:W2:Y:S02]  /*a6c0*/  LDG.E.U16 R2, desc[UR36][R4.64] ;  /* 0x0000002404027981 */ /* 0x000ea4000c1e1500 */
[----:B--2---:R-:W-:Y:S01]  /*a6d0*/  HADD2.F32 R2, -RZ, R2.H0_H0 ;  /* 0x20000002ff027230 */ /* 0x004fe20000004100 */
[----:B------:R-:W-:Y:S06]  /*a6e0*/  BRA `(.L_x_16270) ;  /* 0x0000000800c47947 */ /* 0x000fec0003800000 */
.L_x_16273:
        /* <DEDUP_REMOVED lines=8> */
.L_x_16276:
[----:B------:R-:W2:Y:S02]  /*a770*/  LDG.E.U16 R2, desc[UR36][R4.64] ;  /* 0x0000002404027981 */ /* 0x000ea4000c1e1500 */
[----:B--2---:R-:W-:Y:S01]  /*a780*/  HADD2.F32 R2, -RZ, R2.H0_H0 ;  /* 0x20000002ff027230 */ /* 0x004fe20000004100 */
[----:B------:R-:W-:Y:S06]  /*a790*/  BRA `(.L_x_16270) ;  /* 0x0000000800987947 */ /* 0x000fec0003800000 */
.L_x_16275:
[----:B------:R-:W2:Y:S01]  /*a7a0*/  LDG.E.64 R4, desc[UR36][R4.64] ;  /* 0x0000002404047981 */ /* 0x000ea2000c1e1b00 */
[----:B------:R-:W-:Y:S01]  /*a7b0*/  UMOV UR4, 0xf0000000 ;  /* 0xf000000000047882 */ /* 0x000fe20000000000 */
[----:B------:R-:W-:Y:S01]  /*a7c0*/  UMOV UR5, 0x380fffff ;  /* 0x380fffff00057882 */ /* 0x000fe20000000000 */
[----:B--2---:R-:W0:Y:S01]  /*a7d0*/  F2F.F32.F64 R2, R4 ;  /* 0x0000000400027310 */ /* 0x004e220000301000 */
[----:B------:R-:W-:-:S14]  /*a7e0*/  DSETP.GEU.AND P0, PT, |R4|, UR4, PT ;  /* 0x0000000404007e2a */ /* 0x000fdc000bf0e200 */
[----:B0-----:R-:W-:Y:S01]  /*a7f0*/  @!P0 FMUL R2, R2, 1.175494350822287508e-38 ;  /* 0x0080000002028820 */ /* 0x001fe20000400000 */
[----:B------:R-:W-:Y:S06]  /*a800*/  BRA `(.L_x_16270) ;  /* 0x00000008007c7947 */ /* 0x000fec0003800000 */
.L_x_16265:
        /* <DEDUP_REMOVED lines=12> */
.L_x_16279:
[----:B------:R-:W2:Y:S01]  /*a8d0*/  LDG.E.64 R4, desc[UR36][R4.64] ;  /* 0x0000002404047981 */ /* 0x000ea2000c1e1b00 */
[----:B------:R-:W-:Y:S01]  /*a8e0*/  UMOV UR4, 0xf0000000 ;  /* 0xf000000000047882 */ /* 0x000fe20000000000 */
[----:B------:R-:W-:Y:S01]  /*a8f0*/  UMOV UR5, 0x380fffff ;  /* 0x380fffff00057882 */ /* 0x000fe20000000000 */
[----:B--2---:R-:W0:Y:S01]  /*a900*/  F2F.F32.F64 R2, R4 ;  /* 0x0000000400027310 */ /* 0x004e220000301000 */
[----:B------:R-:W-:-:S14]  /*a910*/  DSETP.GEU.AND P0, PT, |R4|, UR4, PT ;  /* 0x0000000404007e2a */ /* 0x000fdc000bf0e200 */
[----:B0-----:R-:W-:Y:S01]  /*a920*/  @!P0 FMUL R2, R2, 1.175494350822287508e-38 ;  /* 0x0080000002028820 */ /* 0x001fe20000400000 */
[----:B------:R-:W-:Y:S06]  /*a930*/  BRA `(.L_x_16270) ;  /* 0x0000000800307947 */ /* 0x000fec0003800000 */
.L_x_16278:
        /* <DEDUP_REMOVED lines=26> */
.L_x_16281:
        /* <DEDUP_REMOVED lines=13> */
.L_x_16280:
[----:B------:R-:W2:Y:S02]  /*abb0*/  LDG.E.U16 R2, desc[UR36][R4.64] ;  /* 0x0000002404027981 */ /* 0x000ea4000c1e1500 */
[----:B--2---:R-:W-:Y:S01]  /*abc0*/  IMAD.U32 R2, R2, 0x10000, RZ ;  /* 0x0001000002027824 */ /* 0x004fe200078e00ff */
[----:B------:R-:W-:Y:S06]  /*abd0*/  BRA `(.L_x_16270) ;  /* 0x0000000400887947 */ /* 0x000fec0003800000 */
.L_x_16277:
        /* <DEDUP_REMOVED lines=11> */
.L_x_16284:
        /* <DEDUP_REMOVED lines=20> */
.L_x_16286:
[----:B------:R-:W-:Y:S05]  /*add0*/  BSYNC B0 ;  /* 0x0000000000007941 */ /* 0x000fea0003800000 */
.L_x_16285:
[----:B------:R-:W-:Y:S01]  /*ade0*/  IMAD.SHL.U32 R2, R2, 0x100000, RZ ;  /* 0x0010000002027824 */ /* 0x000fe200078e00ff */
[----:B------:R-:W-:-:S04]  /*adf0*/  LEA R3, R0, 0x3b800000, 0x17 ;  /* 0x3b80000000037811 */ /* 0x000fc800078eb8ff */
[----:B------:R-:W-:Y:S01]  /*ae00*/  LOP3.LUT R2, R3, R2, R4, 0xfe, !PT ;  /* 0x0000000203027212 */ /* 0x000fe200078efe04 */
[----:B------:R-:W-:Y:S06]  /*ae10*/  BRA `(.L_x_16270) ;  /* 0x0000000000f87947 */ /* 0x000fec0003800000 */
.L_x_16283:
        /* <DEDUP_REMOVED lines=20> */
.L_x_16288:
[----:B------:R-:W-:Y:S05]  /*af60*/  BSYNC B0 ;  /* 0x0000000000007941 */ /* 0x000fea0003800000 */
.L_x_16287:
[----:B------:R-:W-:Y:S01]  /*af70*/  IMAD.SHL.U32 R2, R2, 0x200000, RZ ;  /* 0x0020000002027824 */ /* 0x000fe200078e00ff */
[----:B------:R-:W-:-:S04]  /*af80*/  LEA R3, R0, 0x37800000, 0x17 ;  /* 0x3780000000037811 */ /* 0x000fc800078eb8ff */
[----:B------:R-:W-:Y:S01]  /*af90*/  LOP3.LUT R2, R3, R2, R4, 0xfe, !PT ;  /* 0x0000000203027212 */ /* 0x000fe200078efe04 */
[----:B------:R-:W-:Y:S06]  /*afa0*/  BRA `(.L_x_16270) ;  /* 0x0000000000947947 */ /* 0x000fec0003800000 */
.L_x_16282:
        /* <DEDUP_REMOVED lines=14> */
.L_x_16269:
        /* <DEDUP_REMOVED lines=16> */
.L_x_16291:
[----:B------:R-:W-:Y:S01]  /*b190*/  IMAD.MOV.U32 R2, RZ, RZ, RZ ;  /* 0x000000ffff027224 */ /* 0x000fe200078e00ff */
[----:B------:R-:W-:Y:S06]  /*b1a0*/  BRA `(.L_x_16270) ;  /* 0x0000000000147947 */ /* 0x000fec0003800000 */
.L_x_16290:
[----:B------:R-:W2:Y:S02]  /*b1b0*/  LDG.E.64 R2, desc[UR36][R4.64] ;  /* 0x0000002404027981 */ /* 0x000ea4000c1e1b00 */
[----:B--2---:R0:W1:Y:S01]  /*b1c0*/  I2F.U64 R2, R2 ;  /* 0x0000000200027312 */ /* 0x0040620000301000 */
[----:B------:R-:W-:Y:S05]  /*b1d0*/  BRA `(.L_x_16270) ;  /* 0x0000000000087947 */ /* 0x000fea0003800000 */
.L_x_16289:
[----:B------:R-:W2:Y:S02]  /*b1e0*/  LDG.E R2, desc[UR36][R4.64] ;  /* 0x0000002404027981 */ /* 0x000ea4000c1e1900 */
[----:B--2---:R-:W-:-:S07]  /*b1f0*/  I2FP.F32.U32 R2, R2 ;  /* 0x0000000200027245 */ /* 0x004fce0000201000 */
.L_x_16270:
[----:B------:R-:W-:Y:S05]  /*b200*/  BSYNC B6 ;  /* 0x0000000000067941 */ /* 0x000fea0003800000 */
.L_x_16264:
[----:B------:R-:W3:Y:S01]  /*b210*/  LDC.U8 R6, c[0x0][0x430] ;  /* 0x00010c00ff067b82 */ /* 0x000ee20000000000 */
[----:B012-45:R-:W-:-:S13]  /*b220*/  FSETP.GTU.FTZ.AND P0, PT, |R2|, +INF , PT ;  /* 0x7f8000000200780b */ /* 0x037fda0003f1c200 */
[----:B------:R-:W0:Y:S01]  /*b230*/  @!P0 LDC.64 R4, c[0x0][0x420] ;  /* 0x00010800ff048b82 */ /* 0x000e220000000a00 */
[----:B---3--:R-:W-:-:S04]  /*b240*/  PRMT R3, R6, 0x9910, RZ ;  /* 0x0000991006037816 */ /* 0x008fc800000000ff */
        /* <DEDUP_REMOVED lines=15> */
.L_x_16295:
[----:B------:R-:W0:Y:S02]  /*b340*/  F2I.S64.TRUNC R2, R2 ;  /* 0x0000000200027311 */ /* 0x000e24000020d900 */
[----:B0-----:R-:W-:-:S05]  /*b350*/  IMAD.MOV.U32 R5, RZ, RZ, R2 ;  /* 0x000000ffff057224 */ /* 0x001fca00078e0002 */
[----:B------:R-:W-:Y:S01]  /*b360*/  STG.E.U8 desc[UR36][R16.64], R5 ;  /* 0x0000000510007986 */ /* 0x000fe2000c101124 */
[----:B------:R-:W-:Y:S05]  /*b370*/  EXIT ;  /* 0x000000000000794d */ /* 0x000fea0003800000 */
.L_x_16294:
        /* <DEDUP_REMOVED lines=9> */
.L_x_16298:
[----:B------:R-:W0:Y:S02]  /*b410*/  F2I.FTZ.TRUNC.NTZ R3, R2 ;  /* 0x0000000200037305 */ /* 0x000e24000021f100 */
[----:B0-----:R-:W-:Y:S01]  /*b420*/  STG.E desc[UR36][R16.64], R3 ;  /* 0x0000000310007986 */ /* 0x001fe2000c101924 */
[----:B------:R-:W-:Y:S05]  /*b430*/  EXIT ;  /* 0x000000000000794d */ /* 0x000fea0003800000 */
.L_x_16297:
[----:B------:R-:W0:Y:S02]  /*b440*/  F2I.FTZ.TRUNC.NTZ R3, R2 ;  /* 0x0000000200037305 */ /* 0x000e24000021f100 */
[----:B0-----:R-:W-:Y:S01]  /*b450*/  STG.E.U16 desc[UR36][R16.64], R3 ;  /* 0x0000000310007986 */ /* 0x001fe2000c101524 */
[----:B------:R-:W-:Y:S05]  /*b460*/  EXIT ;  /* 0x000000000000794d */ /* 0x000fea0003800000 */
.L_x_16293:
        /* <DEDUP_REMOVED lines=8> */
.L_x_16300:
[----:B------:R-:W-:-:S05]  /*b4f0*/  F2FP.F16.F32.PACK_AB R2, RZ, R2 ;  /* 0x00000002ff02723e */ /* 0x000fca00000000ff */
[----:B------:R-:W-:Y:S01]  /*b500*/  STG.E.U16 desc[UR36][R16.64], R2 ;  /* 0x0000000210007986 */ /* 0x000fe2000c101524 */
[----:B------:R-:W-:Y:S05]  /*b510*/  EXIT ;  /* 0x000000000000794d */ /* 0x000fea0003800000 */
.L_x_16299:
        /* <DEDUP_REMOVED lines=9> */
.L_x_16302:
[----:B------:R-:W-:-:S04]  /*b5b0*/  F2FP.F16.F32.PACK_AB R3, RZ, R2 ;  /* 0x00000002ff03723e */ /* 0x000fc800000000ff */
[----:B------:R-:W-:-:S05]  /*b5c0*/  PRMT R3, R3, 0x5410, RZ ;  /* 0x0000541003037816 */ /* 0x000fca00000000ff */
[----:B------:R-:W-:Y:S01]  /*b5d0*/  STG.E desc[UR36][R16.64], R3 ;  /* 0x0000000310007986 */ /* 0x000fe2000c101924 */
[----:B------:R-:W-:Y:S05]  /*b5e0*/  EXIT ;  /* 0x000000000000794d */ /* 0x000fea0003800000 */
.L_x_16301:
[----:B------:R-:W-:-:S06]  /*b5f0*/  FMUL.FTZ R2, R2, 1 ;  /* 0x3f80000002027820 */ /* 0x000fcc0000410000 */
[----:B------:R-:W0:Y:S02]  /*b600*/  F2F.F64.F32 R2, R2 ;  /* 0x0000000200027310 */ /* 0x000e240000201800 */
[----:B0-----:R-:W-:Y:S01]  /*b610*/  STG.E.64 desc[UR36][R16.64], R2 ;  /* 0x0000000210007986 */ /* 0x001fe2000c101b24 */
[----:B------:R-:W-:Y:S05]  /*b620*/  EXIT ;  /* 0x000000000000794d */ /* 0x000fea0003800000 */
.L_x_16292:
        /* <DEDUP_REMOVED lines=12> */
.L_x_16305:
[----:B------:R-:W-:Y:S01]  /*b6f0*/  FMUL.FTZ R4, R2, 1 ;  /* 0x3f80000002047820 */ /* 0x000fe20000410000 */
[----:B------:R-:W-:-:S05]  /*b700*/  CS2R R6, SRZ ;  /* 0x0000000000067805 */ /* 0x000fca000001ff00 */
[----:B------:R-:W0:Y:S02]  /*b710*/  F2F.F64.F32 R4, R4 ;  /* 0x0000000400047310 */ /* 0x000e240000201800 */
[----:B0-----:R-:W-:Y:S01]  /*b720*/  STG.E.128 desc[UR36][R16.64], R4 ;  /* 0x0000000410007986 */ /* 0x001fe2000c101d24 */
[----:B------:R-:W-:Y:S05]  /*b730*/  EXIT ;  /* 0x000000000000794d */ /* 0x000fea0003800000 */
.L_x_16304:
        /* <DEDUP_REMOVED lines=20> */
.L_x_16309:
[----:B------:R-:W-:Y:S05]  /*b880*/  BSYNC B0 ;  /* 0x0000000000007941 */ /* 0x000fea0003800000 */
.L_x_16308:
[----:B------:R-:W-:-:S05]  /*b890*/  LOP3.LUT R5, R0, R5, RZ, 0xfc, !PT ;  /* 0x0000000500057212 */ /* 0x000fca00078efcff */
[----:B------:R-:W-:Y:S01]  /*b8a0*/  STG.E.U8 desc[UR36][R16.64], R5 ;  /* 0x0000000510007986 */ /* 0x000fe2000c101124 */
[----:B------:R-:W-:Y:S05]  /*b8b0*/  EXIT ;  /* 0x000000000000794d */ /* 0x000fea0003800000 */
.L_x_16307:
        /* <DEDUP_REMOVED lines=12> */
.L_x_16311:
[----:B------:R-:W-:Y:S01]  /*b980*/  IMAD.MOV.U32 R0, RZ, RZ, 0x7f ;  /* 0x0000007fff007424 */ /* 0x000fe200078e00ff */
[----:B------:R-:W-:-:S04]  /*b990*/  ISETP.GT.U32.AND P0, PT, R4, 0x7f800000, PT ;  /* 0x7f8000000400780c */ /* 0x000fc80003f04070 */
[----:B------:R-:W-:-:S09]  /*b9a0*/  SEL R0, R0, 0x7c, P0 ;  /* 0x0000007c00007807 */ /* 0x000fd20000000000 */
.L_x_16312:
[----:B------:R-:W-:Y:S05]  /*b9b0*/  BSYNC B0 ;  /* 0x0000000000007941 */ /* 0x000fea0003800000 */
.L_x_16310:
[----:B------:R-:W-:-:S04]  /*b9c0*/  LOP3.LUT R2, R2, 0x80000000, RZ, 0xc0, !PT ;  /* 0x8000000002027812 */ /* 0x000fc800078ec0ff */
[----:B------:R-:W-:-:S04]  /*b9d0*/  SHF.R.U32.HI R3, RZ, 0x18, R2 ;  /* 0x00000018ff037819 */ /* 0x000fc80000011602 */
[----:B------:R-:W-:-:S05]  /*b9e0*/  LOP3.LUT R3, R0, R3, RZ, 0xfc, !PT ;  /* 0x0000000300037212 */ /* 0x000fca00078efcff */
[----:B------:R-:W-:Y:S01]  /*b9f0*/  STG.E.U8 desc[UR36][R16.64], R3 ;  /* 0x0000000310007986 */ /* 0x000fe2000c101124 */
[----:B------:R-:W-:Y:S05]  /*ba00*/  EXIT ;  /* 0x000000000000794d */ /* 0x000fea0003800000 */
.L_x_16306:
[----:B------:R-:W-:-:S05]  /*ba10*/  F2FP.BF16.F32.PACK_AB R2, RZ, R2 ;  /* 0x00000002ff02723e */ /* 0x000fca00000010ff */
[----:B------:R-:W-:Y:S01]  /*ba20*/  STG.E.U16 desc[UR36][R16.64], R2 ;  /* 0x0000000210007986 */ /* 0x000fe2000c101524 */
[----:B------:R-:W-:Y:S05]  /*ba30*/  EXIT ;  /* 0x000000000000794d */ /* 0x000fea0003800000 */
.L_x_16303:
        /* <DEDUP_REMOVED lines=11> */
.L_x_16315:
        /* <DEDUP_REMOVED lines=16> */
.L_x_16318:
[----:B------:R-:W-:-:S04]  /*bbf0*/  LOP3.LUT R2, R2, 0x80000000, RZ, 0xc0, !PT ;  /* 0x8000000002027812 */ /* 0x000fc800078ec0ff */
[----:B------:R-:W-:-:S04]  /*bc00*/  SHF.R.U32.HI R3, RZ, 0x18, R2 ;  /* 0x00000018ff037819 */ /* 0x000fc80000011602 */
[----:B------:R-:W-:-:S04]  /*bc10*/  LOP3.LUT R0, R0, R3, RZ, 0xfc, !PT ;  /* 0x0000000300007212 */ /* 0x000fc800078efcff */
[----:B------:R-:W-:-:S07]  /*bc20*/  PRMT R8, R0, 0x7610, R8 ;  /* 0x0000761000087816 */ /* 0x000fce0000000008 */
.L_x_16317:
[----:B------:R-:W-:Y:S05]  /*bc30*/  BSYNC B0 ;  /* 0x0000000000007941 */ /* 0x000fea0003800000 */
.L_x_16316:
[----:B------:R-:W-:Y:S01]  /*bc40*/  STG.E.U8 desc[UR36][R16.64], R8 ;  /* 0x0000000810007986 */ /* 0x000fe2000c101124 */
[----:B------:R-:W-:Y:S05]  /*bc50*/  EXIT ;  /* 0x000000000000794d */ /* 0x000fea0003800000 */
.L_x_16314:
        /* <DEDUP_REMOVED lines=16> */
.L_x_16321:
[----:B------:R-:W-:-:S04]  /*bd60*/  LOP3.LUT R2, R2, 0x80000000, RZ, 0xc0, !PT ;  /* 0x8000000002027812 */ /* 0x000fc800078ec0ff */
[----:B------:R-:W-:-:S04]  /*bd70*/  SHF.R.U32.HI R3, RZ, 0x18, R2 ;  /* 0x00000018ff037819 */ /* 0x000fc80000011602 */
[----:B------:R-:W-:-:S04]  /*bd80*/  LOP3.LUT R0, R0, R3, RZ, 0xfc, !PT ;  /* 0x0000000300007212 */ /* 0x000fc800078efcff */
[----:B------:R-:W-:-:S07]  /*bd90*/  PRMT R8, R0, 0x7610, R8 ;  /* 0x0000761000087816 */ /* 0x000fce0000000008 */
.L_x_16320:
[----:B------:R-:W-:Y:S05]  /*bda0*/  BSYNC B0 ;  /* 0x0000000000007941 */ /* 0x000fea0003800000 */
.L_x_16319:
[----:B------:R-:W-:Y:S01]  /*bdb0*/  STG.E.U8 desc[UR36][R16.64], R8 ;  /* 0x0000000810007986 */ /* 0x000fe2000c101124 */
[----:B------:R-:W-:Y:S05]  /*bdc0*/  EXIT ;  /* 0x000000000000794d */ /* 0x000fea0003800000 */
.L_x_16313:
        /* <DEDUP_REMOVED lines=21> */
.L_x_16296:
        /* <DEDUP_REMOVED lines=16> */
.L_x_16324:
[----:B------:R-:W-:Y:S05]  /*c020*/  EXIT ;  /* 0x000000000000794d */ /* 0x000fea0003800000 */
.L_x_16323:
[----:B------:R-:W0:Y:S02]  /*c030*/  F2I.U64.TRUNC R2, R2 ;  /* 0x0000000200027311 */ /* 0x000e24000020d800 */
[----:B0-----:R-:W-:Y:S01]  /*c040*/  STG.E.64 desc[UR36][R16.64], R2 ;  /* 0x0000000210007986 */ /* 0x001fe2000c101b24 */
[----:B------:R-:W-:Y:S05]  /*c050*/  EXIT ;  /* 0x000000000000794d */ /* 0x000fea0003800000 */
.L_x_16322:
[----:B------:R-:W0:Y:S02]  /*c060*/  F2I.FTZ.U32.TRUNC.NTZ R3, R2 ;  /* 0x0000000200037305 */ /* 0x000e24000021f000 */
[----:B0-----:R-:W-:Y:S01]  /*c070*/  STG.E desc[UR36][R16.64], R3 ;  /* 0x0000000310007986 */ /* 0x001fe2000c101924 */
[----:B------:R-:W-:Y:S05]  /*c080*/  EXIT ;  /* 0x000000000000794d */ /* 0x000fea0003800000 */
.L_x_16325:
        /* <DEDUP_REMOVED lines=15> */
.L_x_36298:


//--------------------- .text._ZN2at6native27unrolled_elementwise_kernelIZZZNS0_17clamp_kernel_cudaERNS_18TensorIteratorBaseERKN3c106ScalarES7_ENKUlvE_clEvENKUlvE5_clEvEUlfE_St5arrayIPcLm2EELi4E23TrivialOffsetCalculatorILi1EjESF_NS0_6memory12LoadWithCastILi1EEENSG_13StoreWithCastILi1EEEEEviT_T0_T2_T3_T4_T5_ --------------------------
	.section	.text._ZN2at6native27unrolled_elementwise_kernelIZZZNS0_17clamp_kernel_cudaERNS_18TensorIteratorBaseERKN3c106ScalarES7_ENKUlvE_clEvENKUlvE5_clEvEUlfE_St5arrayIPcLm2EELi4E23TrivialOffsetCalculatorILi1EjESF_NS0_6memory12LoadWithCastILi1EEENSG_13StoreWithCastILi1EEEEEviT_T0_T2_T3_T4_T5_,"ax",@progbits
	.align	128
        .global         _ZN2at6native27unrolled_elementwise_kernelIZZZNS0_17clamp_kernel_cudaERNS_18TensorIteratorBaseERKN3c106ScalarES7_ENKUlvE_clEvENKUlvE5_clEvEUlfE_St5arrayIPcLm2EELi4E23TrivialOffsetCalculatorILi1EjESF_NS0_6memory12LoadWithCastILi1EEENSG_13StoreWithCastILi1EEEEEviT_T0_T2_T3_T4_T5_
        .type           _ZN2at6native27unrolled_elementwise_kernelIZZZNS0_17clamp_kernel_cudaERNS_18TensorIteratorBaseERKN3c106ScalarES7_ENKUlvE_clEvENKUlvE5_clEvEUlfE_St5arrayIPcLm2EELi4E23TrivialOffsetCalculatorILi1EjESF_NS0_6memory12LoadWithCastILi1EEENSG_13StoreWithCastILi1EEEEEviT_T0_T2_T3_T4_T5_,@function
        .size           _ZN2at6native27unrolled_elementwise_kernelIZZZNS0_17clamp_kernel_cudaERNS_18TensorIteratorBaseERKN3c106ScalarES7_ENKUlvE_clEvENKUlvE5_clEvEUlfE_St5arrayIPcLm2EELi4E23TrivialOffsetCalculatorILi1EjESF_NS0_6memory12LoadWithCastILi1EEENSG_13StoreWithCastILi1EEEEEviT_T0_T2_T3_T4_T5_,(.L_x_36299 - _ZN2at6native27unrolled_elementwise_kernelIZZZNS0_17clamp_kernel_cudaERNS_18TensorIteratorBaseERKN3c106ScalarES7_ENKUlvE_clEvENKUlvE5_clEvEUlfE_St5arrayIPcLm2EELi4E23TrivialOffsetCalculatorILi1EjESF_NS0_6memory12LoadWithCastILi1EEENSG_13StoreWithCastILi1EEEEEviT_T0_T2_T3_T4_T5_)
        .other          _ZN2at6native27unrolled_elementwise_kernelIZZZNS0_17clamp_kernel_cudaERNS_18TensorIteratorBaseERKN3c106ScalarES7_ENKUlvE_clEvENKUlvE5_clEvEUlfE_St5arrayIPcLm2EELi4E23TrivialOffsetCalculatorILi1EjESF_NS0_6memory12LoadWithCastILi1EEENSG_13StoreWithCastILi1EEEEEviT_T0_T2_T3_T4_T5_,@"STO_CUDA_ENTRY STV_DEFAULT"
_ZN2at6native27unrolled_elementwise_kernelIZZZNS0_17clamp_kernel_cudaERNS_18TensorIteratorBaseERKN3c106ScalarES7_ENKUlvE_clEvENKUlvE5_clEvEUlfE_St5arrayIPcLm2EELi4E23TrivialOffsetCalculatorILi1EjESF_NS0_6memory12LoadWithCastILi1EEENSG_13StoreWithCastILi1EEEEEviT_T0_T2_T3_T4_T5_:
.text._ZN2at6native27unrolled_elementwise_kernelIZZZNS0_17clamp_kernel_cudaERNS_18TensorIteratorBaseERKN3c106ScalarES7_ENKUlvE_clEvENKUlvE5_clEvEUlfE_St5arrayIPcLm2EELi4E23TrivialOffsetCalculatorILi1EjESF_NS0_6memory12LoadWithCastILi1EEENSG_13StoreWithCastILi1EEEEEviT_T0_T2_T3_T4_T5_:
        /* <DEDUP_REMOVED lines=33> */
.L_x_16332:
[----:B------:R-:W2:Y:S02]  /*0210*/  LDG.E.U8 R4, desc[UR36][R4.64] ;  /* 0x0000002404047981 */ /* 0x000ea4000c1e1100 */
[----:B--2---:R-:W-:Y:S01]  /*0220*/  I2FP.F32.U32 R18, R4 ;  /* 0x0000000400127245 */ /* 0x004fe20000201000 */
[----:B------:R-:W-:Y:S06]  /*0230*/  BRA `(.L_x_16334) ;  /* 0x0000000c00307947 */ /* 0x000fec0003800000 */
.L_x_16331:
        /* <DEDUP_REMOVED lines=9> */
.L_x_16336:
[----:B------:R-:W2:Y:S02]  /*02d0*/  LDG.E R4, desc[UR36][R4.64] ;  /* 0x0000002404047981 */ /* 0x000ea4000c1e1900 */
[----:B--2---:R-:W-:Y:S01]  /*02e0*/  I2FP.F32.S32 R18, R4 ;  /* 0x0000000400127245 */ /* 0x004fe20000201400 */
[----:B------:R-:W-:Y:S06]  /*02f0*/  BRA `(.L_x_16334) ;  /* 0x0000000c00007947 */ /* 0x000fec0003800000 */
.L_x_16335:
[----:B------:R-:W2:Y:S02]  /*0300*/  LDG.E.U16 R4, desc[UR36][R4.64] ;  /* 0x0000002404047981 */ /* 0x000ea4000c1e1500 */
[----:B--2---:R2:W3:Y:S01]  /*0310*/  I2F.S16 R18, R4 ;  /* 0x0000000400127306 */ /* 0x0044e20000101400 */
[----:B------:R-:W-:Y:S05]  /*0320*/  BRA `(.L_x_16334) ;  /* 0x0000000800f47947 */ /* 0x000fea0003800000 */
.L_x_16330:
        /* <DEDUP_REMOVED lines=8> */
.L_x_16338:
[----:B------:R-:W2:Y:S02]  /*03b0*/  LDG.E.U16 R4, desc[UR36][R4.64] ;  /* 0x0000002404047981 */ /* 0x000ea4000c1e1500 */
[----:B--2---:R-:W-:Y:S01]  /*03c0*/  HADD2.F32 R18, -RZ, R4.H0_H0 ;  /* 0x20000004ff127230 */ /* 0x004fe20000004100 */
[----:B------:R-:W-:Y:S06]  /*03d0*/  BRA `(.L_x_16334) ;  /* 0x0000000800c87947 */ /* 0x000fec0003800000 */
.L_x_16337:
        /* <DEDUP_REMOVED lines=8> */
.L_x_16340:
[----:B------:R-:W2:Y:S02]  /*0460*/  LDG.E.U16 R4, desc[UR36][R4.64] ;  /* 0x0000002404047981 */ /* 0x000ea4000c1e1500 */
[----:B--2---:R-:W-:Y:S01]  /*0470*/  HADD2.F32 R18, -RZ, R4.H0_H0 ;  /* 0x20000004ff127230 */ /* 0x004fe20000004100 */
[----:B------:R-:W-:Y:S06]  /*0480*/  BRA `(.L_x_16334) ;  /* 0x00000008009c7947 */ /* 0x000fec0003800000 */
.L_x_16339:
[----:B------:R-:W2:Y:S01]  /*0490*/  LDG.E.64 R4, desc[UR36][R4.64] ;  /* 0x0000002404047981 */ /* 0x000ea2000c1e1b00 */
[----:B------:R-:W-:Y:S01]  /*04a0*/  UMOV UR4, 0xf0000000 ;  /* 0xf000000000047882 */ /* 0x000fe20000000000 */
[----:B------:R-:W-:Y:S01]  /*04b0*/  UMOV UR5, 0x380fffff ;  /* 0x380fffff00057882 */ /* 0x000fe20000000000 */
[----:B--2---:R-:W0:Y:S01]  /*04c0*/  F2F.F32.F64 R18, R4 ;  /* 0x0000000400127310 */ /* 0x004e220000301000 */
[----:B------:R-:W-:-:S14]  /*04d0*/  DSETP.GEU.AND P0, PT, |R4|, UR4, PT ;  /* 0x0000000404007e2a */ /* 0x000fdc000bf0e200 */
[----:B0-----:R-:W-:Y:S01]  /*04e0*/  @!P0 FMUL R18, R18, 1.175494350822287508e-38 ;  /* 0x0080000012128820 */ /* 0x001fe20000400000 */
[----:B------:R-:W-:Y:S06]  /*04f0*/  BRA `(.L_x_16334) ;  /* 0x0000000800807947 */ /* 0x000fec0003800000 */
.L_x_16329:
        /* <DEDUP_REMOVED lines=12> */
.L_x_16343:
[----:B------:R-:W2:Y:S01]  /*05c0*/  LDG.E.64 R4, desc[UR36][R4.64] ;  /* 0x0000002404047981 */ /* 0x000ea2000c1e1b00 */
[----:B------:R-:W-:Y:S01]  /*05d0*/  UMOV UR4, 0xf0000000 ;  /* 0xf000000000047882 */ /* 0x000fe20000000000 */
[----:B------:R-:W-:Y:S01]  /*05e0*/  UMOV UR5, 0x380fffff ;  /* 0x380fffff00057882 */ /* 0x000fe20000000000 */
[----:B--2---:R-:W0:Y:S01]  /*05f0*/  F2F.F32.F64 R18, R4 ;  /* 0x0000000400127310 */ /* 0x004e220000301000 */
[----:B------:R-:W-:-:S14]  /*0600*/  DSETP.GEU.AND P0, PT, |R4|, UR4, PT ;  /* 0x0000000404007e2a */ /* 0x000fdc000bf0e200 */
[----:B0-----:R-:W-:Y:S01]  /*0610*/  @!P0 FMUL R18, R18, 1.175494350822287508e-38 ;  /* 0x0080000012128820 */ /* 0x001fe20000400000 */
[----:B------:R-:W-:Y:S06]  /*0620*/  BRA `(.L_x_16334) ;  /* 0x0000000800347947 */ /* 0x000fec0003800000 */
.L_x_16342:
        /* <DEDUP_REMOVED lines=26> */
.L_x_16345:
        /* <DEDUP_REMOVED lines=14> */
.L_x_16344:
[----:B------:R-:W2:Y:S02]  /*08b0*/  LDG.E.U16 R4, desc[UR36][R4.64] ;  /* 0x0000002404047981 */ /* 0x000ea4000c1e1500 */
[----:B--2---:R-:W-:Y:S01]  /*08c0*/  IMAD.U32 R18, R4, 0x10000, RZ ;  /* 0x0001000004127824 */ /* 0x004fe200078e00ff */
[----:B------:R-:W-:Y:S06]  /*08d0*/  BRA `(.L_x_16334) ;  /* 0x0000000400887947 */ /* 0x000fec0003800000 */
.L_x_16341:
        /* <DEDUP_REMOVED lines=11> */
.L_x_16348:
        /* <DEDUP_REMOVED lines=20> */
.L_x_16350:
[----:B------:R-:W-:Y:S05]  /*0ad0*/  BSYNC B0 ;  /* 0x0000000000007941 */ /* 0x000fea0003800000 */
.L_x_16349:
[----:B------:R-:W-:Y:S01]  /*0ae0*/  IMAD.SHL.U32 R3, R3, 0x100000, RZ ;  /* 0x0010000003037824 */ /* 0x000fe200078e00ff */
[----:B------:R-:W-:-:S04]  /*0af0*/  LEA R5, R0, 0x3b800000, 0x17 ;  /* 0x3b80000000057811 */ /* 0x000fc800078eb8ff */
[----:B------:R-:W-:Y:S01]  /*0b00*/  LOP3.LUT R18, R5, R3, R18, 0xfe, !PT ;  /* 0x0000000305127212 */ /* 0x000fe200078efe12 */
[----:B------:R-:W-:Y:S06]  /*0b10*/  BRA `(.L_x_16334) ;  /* 0x0000000000f87947 */ /* 0x000fec0003800000 */
.L_x_16347:
        /* <DEDUP_REMOVED lines=20> */
.L_x_16352:
[----:B------:R-:W-:Y:S05]  /*0c60*/  BSYNC B0 ;  /* 0x0000000000007941 */ /* 0x000fea0003800000 */
.L_x_16351:
[----:B------:R-:W-:Y:S01]  /*0c70*/  IMAD.SHL.U32 R3, R3, 0x200000, RZ ;  /* 0x0020000003037824 */ /* 0x000fe200078e00ff */
[----:B------:R-:W-:-:S04]  /*0c80*/  LEA R5, R0, 0x37800000, 0x17 ;  /* 0x3780000000057811 */ /* 0x000fc800078eb8ff */
[----:B------:R-:W-:Y:S01]  /*0c90*/  LOP3.LUT R18, R5, R3, R18, 0xfe, !PT ;  /* 0x0000000305127212 */ /* 0x000fe200078efe12 */
[----:B------:R-:W-:Y:S06]  /*0ca0*/  BRA `(.L_x_16334) ;  /* 0x0000000000947947 */ /* 0x000fec0003800000 */
.L_x_16346:
        /* <DEDUP_REMOVED lines=14> */
.L_x_16333:
        /* <DEDUP_REMOVED lines=16> */
.L_x_16355:
[----:B------:R-:W-:Y:S01]  /*0e90*/  IMAD.MOV.U32 R18, RZ, RZ, RZ ;  /* 0x000000ffff127224 */ /* 0x000fe200078e00ff */
[----:B------:R-:W-:Y:S06]  /*0ea0*/  BRA `(.L_x_16334) ;  /* 0x0000000000147947 */ /* 0x000fec0003800000 */
.L_x_16354:
[----:B------:R-:W2:Y:S02]  /*0eb0*/  LDG.E.64 R4, desc[UR36][R4.64] ;  /* 0x0000002404047981 */ /* 0x000ea4000c1e1b00 */
[----:B--2---:R0:W1:Y:S01]  /*0ec0*/  I2F.U64 R18, R4 ;  /* 0x0000000400127312 */ /* 0x0040620000301000 */
[----:B------:R-:W-:Y:S05]  /*0ed0*/  BRA `(.L_x_16334) ;  /* 0x0000000000087947 */ /* 0x000fea0003800000 */
.L_x_16353:
[----:B------:R-:W2:Y:S02]  /*0ee0*/  LDG.E R4, desc[UR36][R4.64] ;  /* 0x0000002404047981 */ /* 0x000ea4000c1e1900 */
[----:B--2---:R-:W-:-:S07]  /*0ef0*/  I2FP.F32.U32 R18, R4 ;  /* 0x0000000400127245 */ /* 0x004fce0000201000 */
.L_x_16334:
[----:B------:R-:W-:Y:S05]  /*0f00*/  BSYNC B6 ;  /* 0x0000000000067941 */ /* 0x000fea0003800000 */
.L_x_16328:
[----:B------:R-:W2:Y:S02]  /*0f10*/  S2R R17, SR_TID.X ;  /* 0x0000000000117919 */ /* 0x000ea40000002100 */
[----:B--2---:R-:W-:-:S07]  /*0f20*/  VIADD R17, R17, 0x80 ;  /* 0x0000008011117836 */ /* 0x004fce0000000000 */
.L_x_16327:
[----:B------:R-:W-:Y:S05]  /*0f30*/  BSYNC B7 ;  /* 0x0000000000077941 */ /* 0x000fea0003800000 */
.L_x_16326:
        /* <DEDUP_REMOVED lines=25> */
.L_x_16362:
[----:B------:R-:W2:Y:S02]  /*10d0*/  LDG.E.U8 R4, desc[UR36][R4.64] ;  /* 0x0000002404047981 */ /* 0x000ea4000c1e1100 */
[----:B--2---:R-:W-:Y:S01]  /*10e0*/  I2FP.F32.U32 R22, R4 ;  /* 0x0000000400167245 */ /* 0x004fe20000201000 */
[----:B------:R-:W-:Y:S06]  /*10f0*/  BRA `(.L_x_16364) ;  /* 0x0000000c002c7947 */ /* 0x000fec0003800000 */
.L_x_16361:
        /* <DEDUP_REMOVED lines=9> */
.L_x_16366:
[----:B------:R-:W2:Y:S02]  /*1190*/  LDG.E R4, desc[UR36][R4.64] ;  /* 0x0000002404047981 */ /* 0x000ea4000c1e1900 */
[----:B--2---:R-:W-:Y:S01]  /*11a0*/  I2FP.F32.S32 R22, R4 ;  /* 0x0000000400167245 */ /* 0x004fe20000201400 */
[----:B------:R-:W-:Y:S06]  /*11b0*/  BRA `(.L_x_16364) ;  /* 0x0000000800fc7947 */ /* 0x000fec0003800000 */
.L_x_16365:
[----:B------:R-:W2:Y:S02]  /*11c0*/  LDG.E.U16 R4, desc[UR36][R4.64] ;  /* 0x0000002404047981 */ /* 0x000ea4000c1e1500 */
[----:B--2---:R0:W2:Y:S01]  /*11d0*/  I2F.S16 R22, R4 ;  /* 0x0000000400167306 */ /* 0x0040a20000101400 */
[----:B------:R-:W-:Y:S05]  /*11e0*/  BRA `(.L_x_16364) ;  /* 0x0000000800f07947 */ /* 0x000fea0003800000 */
.L_x_16360:
        /* <DEDUP_REMOVED lines=8> */
.L_x_16368:
[----:B------:R-:W2:Y:S02]  /*1270*/  LDG.E.U16 R4, desc[UR36][R4.64] ;  /* 0x0000002404047981 */ /* 0x000ea4000c1e1500 */
[----:B--2---:R-:W-:Y:S01]  /*1280*/  HADD2.F32 R22, -RZ, R4.H0_H0 ;  /* 0x20000004ff167230 */ /* 0x004fe20000004100 */
[----:B------:R-:W-:Y:S06]  /*1290*/  BRA `(.L_x_16364) ;  /* 0x0000000800c47947 */ /* 0x000fec0003800000 */
.L_x_16367:
        /* <DEDUP_REMOVED lines=8> */
.L_x_16370:
[----:B------:R-:W2:Y:S02]  /*1320*/  LDG.E.U16 R4, desc[UR36][R4.64] ;  /* 0x0000002404047981 */ /* 0x000ea4000c1e1500 */
[----:B--2---:R-:W-:Y:S01]  /*1330*/  HADD2.F32 R22, -RZ, R4.H0_H0 ;  /* 0x20000004ff167230 */ /* 0x004fe20000004100 */
[----:B------:R-:W-:Y:S06]  /*1340*/  BRA `(.L_x_16364) ;  /* 0x0000000800987947 */ /* 0x000fec0003800000 */
.L_x_16369:
[----:B------:R-:W2:Y:S01]  /*1350*/  LDG.E.64 R4, desc[UR36][R4.64] ;  /* 0x0000002404047981 */ /* 0x000ea2000c1e1b00 */
[----:B------:R-:W-:Y:S01]  /*1360*/  UMOV UR4, 0xf0000000 ;  /* 0xf000000000047882 */ /* 0x000fe20000000000 */
[----:B------:R-:W-:Y:S01]  /*1370*/  UMOV UR5, 0x380fffff ;  /* 0x380fffff00057882 */ /* 0x000fe20000000000 */
[----:B--2---:R-:W0:Y:S01]  /*1380*/  F2F.F32.F64 R22, R4 ;  /* 0x0000000400167310 */ /* 0x004e220000301000 */
[----:B------:R-:W-:-:S14]  /*1390*/  DSETP.GEU.AND P0, PT, |R4|, UR4, PT ;  /* 0x0000000404007e2a */ /* 0x000fdc000bf0e200 */
[----:B0-----:R-:W-:Y:S01]  /*13a0*/  @!P0 FMUL R22, R22, 1.175494350822287508e-38 ;  /* 0x0080000016168820 */ /* 0x001fe20000400000 */
[----:B------:R-:W-:Y:S06]  /*13b0*/  BRA `(.L_x_16364) ;  /* 0x00000008007c7947 */ /* 0x000fec0003800000 */
.L_x_16359:
        /* <DEDUP_REMOVED lines=12> */
.L_x_16373:
[----:B------:R-:W2:Y:S01]  /*1480*/  LDG.E.64 R4, desc[UR36][R4.64] ;  /* 0x0000002404047981 */ /* 0x000ea2000c1e1b00 */
[----:B------:R-:W-:Y:S01]  /*1490*/  UMOV UR4, 0xf0000000 ;  /* 0xf000000000047882 */ /* 0x000fe20000000000 */
[----:B------:R-:W-:Y:S01]  /*14a0*/  UMOV UR5, 0x380fffff ;  /* 0x380fffff00057882 */ /* 0x000fe20000000000 */
[----:B--2---:R-:W0:Y:S01]  /*14b0*/  F2F.F32.F64 R22, R4 ;  /* 0x0000000400167310 */ /* 0x004e220000301000 */
[----:B------:R-:W-:-:S14]  /*14c0*/  DSETP.GEU.AND P0, PT, |R4|, UR4, PT ;  /* 0x0000000404007e2a */ /* 0x000fdc000bf0e200 */
[----:B0-----:R-:W-:Y:S01]  /*14d0*/  @!P0 FMUL R22, R22, 1.175494350822287508e-38 ;  /* 0x0080000016168820 */ /* 0x001fe20000400000 */
[----:B------:R-:W-:Y:S06]  /*14e0*/  BRA `(.L_x_16364) ;  /* 0x0000000800307947 */ /* 0x000fec0003800000 */
.L_x_16372:
        /* <DEDUP_REMOVED lines=26> */
.L_x_16375:
        /* <DEDUP_REMOVED lines=13> */
.L_x_16374:
[----:B------:R-:W2:Y:S02]  /*1760*/  LDG.E.U16 R4, desc[UR36][R4.64] ;  /* 0x0000002404047981 */ /* 0x000ea4000c1e1500 */
[----:B--2---:R-:W-:Y:S01]  /*1770*/  IMAD.U32 R22, R4, 0x10000, RZ ;  /* 0x0001000004167824 */ /* 0x004fe200078e00ff */
[----:B------:R-:W-:Y:S06]  /*1780*/  BRA `(.L_x_16364) ;  /* 0x0000000400887947 */ /* 0x000fec0003800000 */
.L_x_16371:
        /* <DEDUP_REMOVED lines=11> */
.L_x_16378:
        /* <DEDUP_REMOVED lines=20> */
.L_x_16380:
[----:B------:R-:W-:Y:S05]  /*1980*/  BSYNC B0 ;  /* 0x0000000000007941 */ /* 0x000fea0003800000 */
.L_x_16379:
[----:B------:R-:W-:Y:S01]  /*1990*/  IMAD.SHL.U32 R3, R3, 0x100000, RZ ;  /* 0x0010000003037824 */ /* 0x000fe200078e00ff */
[----:B------:R-:W-:-:S04]  /*19a0*/  LEA R5, R0, 0x3b800000, 0x17 ;  /* 0x3b80000000057811 */ /* 0x000fc800078eb8ff */
[----:B------:R-:W-:Y:S01]  /*19b0*/  LOP3.LUT R22, R5, R3, R22, 0xfe, !PT ;  /* 0x0000000305167212 */ /* 0x000fe200078efe16 */
[----:B------:R-:W-:Y:S06]  /*19c0*/  BRA `(.L_x_16364) ;  /* 0x0000000000f87947 */ /* 0x000fec0003800000 */
.L_x_16377:
        /* <DEDUP_REMOVED lines=20> */
.L_x_16382:
[----:B------:R-:W-:Y:S05]  /*1b10*/  BSYNC B0 ;  /* 0x0000000000007941 */ /* 0x000fea0003800000 */
.L_x_16381:
[----:B------:R-:W-:Y:S01]  /*1b20*/  IMAD.SHL.U32 R3, R3, 0x200000, RZ ;  /* 0x0020000003037824 */ /* 0x000fe200078e00ff */
[----:B------:R-:W-:-:S04]  /*1b30*/  LEA R5, R0, 0x37800000, 0x17 ;  /* 0x3780000000057811 */ /* 0x000fc800078eb8ff */
[----:B------:R-:W-:Y:S01]  /*1b40*/  LOP3.LUT R22, R5, R3, R22, 0xfe, !PT ;  /* 0x0000000305167212 */ /* 0x000fe200078efe16 */
[----:B------:R-:W-:Y:S06]  /*1b50*/  BRA `(.L_x_16364) ;  /* 0x0000000000947947 */ /* 0x000fec0003800000 */
.L_x_16376:
        /* <DEDUP_REMOVED lines=14> */
.L_x_16363:
        /* <DEDUP_REMOVED lines=16> */
.L_x_16385:
[----:B------:R-:W-:Y:S01]  /*1d40*/  IMAD.MOV.U32 R22, RZ, RZ, RZ ;  /* 0x000000ffff167224 */ /* 0x000fe200078e00ff */
[----:B------:R-:W-:Y:S06]  /*1d50*/  BRA `(.L_x_16364) ;  /* 0x0000000000147947 */ /* 0x000fec0003800000 */
.L_x_16384:
[----:B------:R-:W2:Y:S02]  /*1d60*/  LDG.E.64 R22, desc[UR36][R4.64] ;  /* 0x0000002404167981 */ /* 0x000ea4000c1e1b00 */
[----:B--2---:R0:W2:Y:S01]  /*1d70*/  I2F.U64 R22, R22 ;  /* 0x0000001600167312 */ /* 0x0040a20000301000 */
[----:B------:R-:W-:Y:S05]  /*1d80*/  BRA `(.L_x_16364) ;  /* 0x0000000000087947 */ /* 0x000fea0003800000 */
.L_x_16383:
[----:B------:R-:W2:Y:S02]  /*1d90*/  LDG.E R4, desc[UR36][R4.64] ;  /* 0x0000002404047981 */ /* 0x000ea4000c1e1900 */
[----:B--2---:R-:W-:-:S07]  /*1da0*/  I2FP.F32.U32 R22, R4 ;  /* 0x0000000400167245 */ /* 0x004fce0000201000 */
.L_x_16364:
[----:B------:R-:W-:Y:S05]  /*1db0*/  BSYNC B6 ;  /* 0x0000000000067941 */ /* 0x000fea0003800000 */
.L_x_16358:
[----:B------:R-:W-:-:S07]  /*1dc0*/  VIADD R17, R17, 0x80 ;  /* 0x0000008011117836 */ /* 0x000fce0000000000 */
.L_x_16357:
[----:B------:R-:W-:Y:S05]  /*1dd0*/  BSYNC B7 ;  /* 0x0000000000077941 */ /* 0x000fea0003800000 */
.L_x_16356:
        /* <DEDUP_REMOVED lines=27> */
.L_x_16392:
[----:B------:R-:W2:Y:S02]  /*1f90*/  LDG.E.U8 R4, desc[UR36][R4.64] ;  /* 0x0000002404047981 */ /* 0x000ea4000c1e1100 */
[----:B--2---:R-:W-:Y:S01]  /*1fa0*/  I2FP.F32.U32 R24, R4 ;  /* 0x0000000400187245 */ /* 0x004fe20000201000 */
[----:B------:R-:W-:Y:S06]  /*1fb0*/  BRA `(.L_x_16394) ;  /* 0x0000000c002c7947 */ /* 0x000fec0003800000 */
.L_x_16391:
        /* <DEDUP_REMOVED lines=9> */
.L_x_16396:
[----:B------:R-:W2:Y:S02]  /*2050*/  LDG.E R4, desc[UR36][R4.64] ;  /* 0x0000002404047981 */ /* 0x000ea4000c1e1900 */
[----:B--2---:R-:W-:Y:S01]  /*2060*/  I2FP.F32.S32 R24, R4 ;  /* 0x0000000400187245 */ /* 0x004fe20000201400 */
[----:B------:R-:W-:Y:S06]  /*2070*/  BRA `(.L_x_16394) ;  /* 0x0000000800fc7947 */ /* 0x000fec0003800000 */
.L_x_16395:
[----:B------:R-:W2:Y:S02]  /*2080*/  LDG.E.U16 R4, desc[UR36][R4.64] ;  /* 0x0000002404047981 */ /* 0x000ea4000c1e1500 */
[----:B--2---:R4:W0:Y:S01]  /*2090*/  I2F.S16 R24, R4 ;  /* 0x0000000400187306 */ /* 0x0048220000101400 */
[----:B------:R-:W-:Y:S05]  /*20a0*/  BRA `(.L_x_16394) ;  /* 0x0000000800f07947 */ /* 0x000fea0003800000 */
.L_x_16390:
        /* <DEDUP_REMOVED lines=8> */
.L_x_16398:
[----:B------:R-:W2:Y:S02]  /*2130*/  LDG.E.U16 R4, desc[UR36][R4.64] ;  /* 0x0000002404047981 */ /* 0x000ea4000c1e1500 */
[----:B--2---:R-:W-:Y:S01]  /*2140*/  HADD2.F32 R24, -RZ, R4.H0_H0 ;  /* 0x20000004ff187230 */ /* 0x004fe20000004100 */
[----:B------:R-:W-:Y:S06]  /*2150*/  BRA `(.L_x_16394) ;  /* 0x0000000800c47947 */ /* 0x000fec0003800000 */
.L_x_16397:
        /* <DEDUP_REMOVED lines=8> */
.L_x_16400:
[----:B------:R-:W2:Y:S02]  /*21e0*/  LDG.E.U16 R4, desc[UR36][R4.64] ;  /* 0x0000002404047981 */ /* 0x000ea4000c1e1500 */
[----:B--2---:R-:W-:Y:S01]  /*21f0*/  HADD2.F32 R24, -RZ, R4.H0_H0 ;  /* 0x20000004ff187230 */ /* 0x004fe20000004100 */
[----:B------:R-:W-:Y:S06]  /*2200*/  BRA `(.L_x_16394) ;  /* 0x0000000800987947 */ /* 0x000fec0003800000 */
.L_x_16399:
[----:B------:R-:W2:Y:S01]  /*2210*/  LDG.E.64 R4, desc[UR36][R4.64] ;  /* 0x0000002404047981 */ /* 0x000ea2000c1e1b00 */
[----:B------:R-:W-:Y:S01]  /*2220*/  UMOV UR4, 0xf0000000 ;  /* 0xf000000000047882 */ /* 0x000fe20000000000 */
[----:B------:R-:W-:Y:S01]  /*2230*/  UMOV UR5, 0x380fffff ;  /* 0x380fffff00057882 */ /* 0x000fe20000000000 */
[----:B--2---:R-:W0:Y:S01]  /*2240*/  F2F.F32.F64 R24, R4 ;  /* 0x0000000400187310 */ /* 0x004e220000301000 */
[----:B------:R-:W-:-:S14]  /*2250*/  DSETP.GEU.AND P0, PT, |R4|, UR4, PT ;  /* 0x0000000404007e2a */ /* 0x000fdc000bf0e200 */
[----:B0-----:R-:W-:Y:S01]  /*2260*/  @!P0 FMUL R24, R24, 1.175494350822287508e-38 ;  /* 0x0080000018188820 */ /* 0x001fe20000400000 */
[----:B------:R-:W-:Y:S06]  /*2270*/  BRA `(.L_x_16394) ;  /* 0x00000008007c7947 */ /* 0x000fec0003800000 */
.L_x_16389:
        /* <DEDUP_REMOVED lines=12> */
.L_x_16403:
[----:B------:R-:W2:Y:S01]  /*2340*/  LDG.E.64 R4, desc[UR36][R4.64] ;  /* 0x0000002404047981 */ /* 0x000ea2000c1e1b00 */
[----:B------:R-:W-:Y:S01]  /*2350*/  UMOV UR4, 0xf0000000 ;  /* 0xf000000000047882 */ /* 0x000fe20000000000 */
[----:B------:R-:W-:Y:S01]  /*2360*/  UMOV UR5, 0x380fffff ;  /* 0x380fffff00057882 */ /* 0x000fe20000000000 */
[----:B--2---:R-:W0:Y:S01]  /*2370*/  F2F.F32.F64 R24, R4 ;  /* 0x0000000400187310 */ /* 0x004e220000301000 */
[----:B------:R-:W-:-:S14]  /*2380*/  DSETP.GEU.AND P0, PT, |R4|, UR4, PT ;  /* 0x0000000404007e2a */ /* 0x000fdc000bf0e200 */
[----:B0-----:R-:W-:Y:S01]  /*2390*/  @!P0 FMUL R24, R24, 1.175494350822287508e-38 ;  /* 0x0080000018188820 */ /* 0x001fe20000400000 */
[----:B------:R-:W-:Y:S06]  /*23a0*/  BRA `(.L_x_16394) ;  /* 0x0000000800307947 */ /* 0x000fec0003800000 */
.L_x_16402:
        /* <DEDUP_REMOVED lines=26> */
.L_x_16405:
        /* <DEDUP_REMOVED lines=13> */
.L_x_16404:
[----:B------:R-:W2:Y:S02]  /*2620*/  LDG.E.U16 R4, desc[UR36][R4.64] ;  /* 0x0000002404047981 */ /* 0x000ea4000c1e1500 */
[----:B--2---:R-:W-:Y:S01]  /*2630*/  IMAD.U32 R24, R4, 0x10000, RZ ;  /* 0x0001000004187824 */ /* 0x004fe200078e00ff */
[----:B------:R-:W-:Y:S06]  /*2640*/  BRA `(.L_x_16394) ;  /* 0x0000000400887947 */ /* 0x000fec0003800000 */
.L_x_16401:
        /* <DEDUP_REMOVED lines=11> */
.L_x_16408:
        /* <DEDUP_REMOVED lines=20> */
.L_x_16410:
[----:B------:R-:W-:Y:S05]  /*2840*/  BSYNC B0 ;  /* 0x0000000000007941 */ /* 0x000fea0003800000 */
.L_x_16409:
[----:B------:R-:W-:Y:S01]  /*2850*/  IMAD.SHL.U32 R3, R3, 0x100000, RZ ;  /* 0x0010000003037824 */ /* 0x000fe200078e00ff */
[----:B------:R-:W-:-:S04]  /*2860*/  LEA R5, R0, 0x3b800000, 0x17 ;  /* 0x3b80000000057811 */ /* 0x000fc800078eb8ff */
[----:B------:R-:W-:Y:S01]  /*2870*/  LOP3.LUT R24, R5, R3, R24, 0xfe, !PT ;  /* 0x0000000305187212 */ /* 0x000fe200078efe18 */
[----:B------:R-:W-:Y:S06]  /*2880*/  BRA `(.L_x_16394) ;  /* 0x0000000000f87947 */ /* 0x000fec0003800000 */
.L_x_16407:
        /* <DEDUP_REMOVED lines=20> */
.L_x_16412:
[----:B------:R-:W-:Y:S05]  /*29d0*/  BSYNC B0 ;  /* 0x0000000000007941 */ /* 0x000fea0003800000 */
.L_x_16411:
[----:B------:R-:W-:Y:S01]  /*29e0*/  IMAD.SHL.U32 R3, R3, 0x200000, RZ ;  /* 0x0020000003037824 */ /* 0x000fe200078e00ff */
[----:B------:R-:W-:-:S04]  /*29f0*/  LEA R5, R0, 0x37800000, 0x17 ;  /* 0x3780000000057811 */ /* 0x000fc800078eb8ff */
[----:B------:R-:W-:Y:S01]  /*2a00*/  LOP3.LUT R24, R5, R3, R24, 0xfe, !PT ;  /* 0x0000000305187212 */ /* 0x000fe200078efe18 */
[----:B------:R-:W-:Y:S06]  /*2a10*/  BRA `(.L_x_16394) ;  /* 0x0000000000947947 */ /* 0x000fec0003800000 */
.L_x_16406:
        /* <DEDUP_REMOVED lines=14> */
.L_x_16393:
        /* <DEDUP_REMOVED lines=16> */
.L_x_16415:
[----:B------:R-:W-:Y:S01]  /*2c00*/  IMAD.MOV.U32 R24, RZ, RZ, RZ ;  /* 0x000000ffff187224 */ /* 0x000fe200078e00ff */
[----:B------:R-:W-:Y:S06]  /*2c10*/  BRA `(.L_x_16394) ;  /* 0x0000000000147947 */ /* 0x000fec0003800000 */
.L_x_16414:
[----:B------:R-:W2:Y:S02]  /*2c20*/  LDG.E.64 R24, desc[UR36][R4.64] ;  /* 0x0000002404187981 */ /* 0x000ea4000c1e1b00 */
[----:B--2---:R0:W2:Y:S01]  /*2c30*/  I2F.U64 R24, R24 ;  /* 0x0000001800187312 */ /* 0x0040a20000301000 */
[----:B------:R-:W-:Y:S05]  /*2c40*/  BRA `(.L_x_16394) ;  /* 0x0000000000087947 */ /* 0x000fea0003800000 */
.L_x_16413:
[----:B------:R-:W2:Y:S02]  /*2c50*/  LDG.E R4, desc[UR36][R4.64] ;  /* 0x0000002404047981 */ /* 0x000ea4000c1e1900 */
[----:B--2---:R-:W-:-:S07]  /*2c60*/  I2FP.F32.U32 R24, R4 ;  /* 0x0000000400187245 */ /* 0x004fce0000201000 */
.L_x_16394:
[----:B------:R-:W-:Y:S05]  /*2c70*/  BSYNC B6 ;  /* 0x0000000000067941 */ /* 0x000fea0003800000 */
.L_x_16388:
[----:B------:R-:W-:-:S07]  /*2c80*/  VIADD R17, R17, 0x80 ;  /* 0x0000008011117836 */ /* 0x000fce0000000000 */
.L_x_16387:
[----:B------:R-:W-:Y:S05]  /*2c90*/  BSYNC B7 ;  /* 0x0000000000077941 */ /* 0x000fea0003800000 */
.L_x_16386:
        /* <DEDUP_REMOVED lines=23> */
.L_x_16421:
[----:B------:R-:W2:Y:S02]  /*2e10*/  LDG.E.U8 R4, desc[UR36][R4.64] ;  /* 0x0000002404047981 */ /* 0x000ea4000c1e1100 */
[----:B--2---:R-:W-:Y:S01]  /*2e20*/  I2FP.F32.U32 R16, R4 ;  /* 0x0000000400107245 */ /* 0x004fe20000201000 */
[----:B------:R-:W-:Y:S06]  /*2e30*/  BRA `(.L_x_16417) ;  /* 0x0000000c00207947 */ /* 0x000fec0003800000 */
.L_x_16420:
        /* <DEDUP_REMOVED lines=9> */
.L_x_16424:
[----:B------:R-:W2:Y:S02]  /*2ed0*/  LDG.E R4, desc[UR36][R4.64] ;  /* 0x0000002404047981 */ /* 0x000ea4000c1e1900 */
[----:B--2---:R-:W-:Y:S01]  /*2ee0*/  I2FP.F32.S32 R16, R4 ;  /* 0x0000000400107245 */ /* 0x004fe20000201400 */
[----:B------:R-:W-:Y:S06]  /*2ef0*/  BRA `(.L_x_16417) ;  /* 0x0000000800f07947 */ /* 0x000fec0003800000 */
.L_x_16423:
[----:B------:R-:W2:Y:S02]  /*2f00*/  LDG.E.U16 R4, desc[UR36][R4.64] ;  /* 0x0000002404047981 */ /* 0x000ea4000c1e1500 */
[----:B--2---:R0:W2:Y:S01]  /*2f10*/  I2F.S16 R16, R4 ;  /* 0x0000000400107306 */ /* 0x0040a20000101400 */
[----:B------:R-:W-:Y:S05]  /*2f20*/  BRA `(.L_x_16417) ;  /* 0x0000000800e47947 */ /* 0x000fea0003800000 */
.L_x_16419:
        /* <DEDUP_REMOVED lines=8> */
.L_x_16426:
[----:B------:R-:W2:Y:S02]  /*2fb0*/  LDG.E.U16 R4, desc[UR36][R4.64] ;  /* 0x0000002404047981 */ /* 0x000ea4000c1e1500 */
[----:B--2---:R-:W-:Y:S01]  /*2fc0*/  HADD2.F32 R16, -RZ, R4.H0_H0 ;  /* 0x20000004ff107230 */ /* 0x004fe20000004100 */
[----:B------:R-:W-:Y:S06]  /*2fd0*/  BRA `(.L_x_16417) ;  /* 0x0000000800b87947 */ /* 0x000fec0003800000 */
.L_x_16425:
        /* <DEDUP_REMOVED lines=8> */
.L_x_16428:
[----:B------:R-:W2:Y:S02]  /*3060*/  LDG.E.U16 R4, desc[UR36][R4.64] ;  /* 0x0000002404047981 */ /* 0x000ea4000c1e1500 */
[----:B--2---:R-:W-:Y:S01]  /*3070*/  HADD2.F32 R16, -RZ, R4.H0_H0 ;  /* 0x20000004ff107230 */ /* 0x004fe20000004100 */
[----:B------:R-:W-:Y:S06]  /*3080*/  BRA `(.L_x_16417) ;  /* 0x00000008008c7947 */ /* 0x000fec0003800000 */
.L_x_16427:
[----:B------:R-:W2:Y:S01]  /*3090*/  LDG.E.64 R4, desc[UR36][R4.64] ;  /* 0x0000002404047981 */ /* 0x000ea2000c1e1b00 */
[----:B------:R-:W-:Y:S01]  /*30a0*/  UMOV UR4, 0xf0000000 ;  /* 0xf000000000047882 */ /* 0x000fe20000000000 */
[----:B------:R-:W-:Y:S01]  /*30b0*/  UMOV UR5, 0x380fffff ;  /* 0x380fffff00057882 */ /* 0x000fe20000000000 */
[----:B--2---:R-:W0:Y:S01]  /*30c0*/  F2F.F32.F64 R16, R4 ;  /* 0x0000000400107310 */ /* 0x004e220000301000 */
[----:B------:R-:W-:-:S14]  /*30d0*/  DSETP.GEU.AND P0, PT, |R4|, UR4, PT ;  /* 0x0000000404007e2a */ /* 0x000fdc000bf0e200 */
[----:B0-----:R-:W-:Y:S01]  /*30e0*/  @!P0 FMUL R16, R16, 1.175494350822287508e-38 ;  /* 0x0080000010108820 */ /* 0x001fe20000400000 */
[----:B------:R-:W-:Y:S06]  /*30f0*/  BRA `(.L_x_16417) ;  /* 0x0000000800707947 */ /* 0x000fec0003800000 */
.L_x_16418:
        /* <DEDUP_REMOVED lines=12> */
.L_x_16431:
[----:B------:R-:W2:Y:S01]  /*31c0*/  LDG.E.64 R4, desc[UR36][R4.64] ;  /* 0x0000002404047981 */ /* 0x000ea2000c1e1b00 */
[----:B------:R-:W-:Y:S01]  /*31d0*/  UMOV UR4, 0xf0000000 ;  /* 0xf000000000047882 */ /* 0x000fe20000000000 */
[----:B------:R-:W-:Y:S01]  /*31e0*/  UMOV UR5, 0x380fffff ;  /* 0x380fffff00057882 */ /* 0x000fe20000000000 */
[----:B--2---:R-:W0:Y:S01]  /*31f0*/  F2F.F32.F64 R16, R4 ;  /* 0x0000000400107310 */ /* 0x004e220000301000 */
[----:B------:R-:W-:-:S14]  /*3200*/  DSETP.GEU.AND P0, PT, |R4|, UR4, PT ;  /* 0x0000000404007e2a */ /* 0x000fdc000bf0e200 */
[----:B0-----:R-:W-:Y:S01]  /*3210*/  @!P0 FMUL R16, R16, 1.175494350822287508e-38 ;  /* 0x0080000010108820 */ /* 0x001fe20000400000 */
[----:B------:R-:W-:Y:S06]  /*3220*/  BRA `(.L_x_16417) ;  /* 0x0000000800247947 */ /* 0x000fec0003800000 */
.L_x_16430:
        /* <DEDUP_REMOVED lines=26> */
.L_x_16433:
        /* <DEDUP_REMOVED lines=13> */
.L_x_16432:
[----:B------:R-:W2:Y:S02]  /*34a0*/  LDG.E.U16 R4, desc[UR36][R4.64] ;  /* 0x0000002404047981 */ /* 0x000ea4000c1e1500 */
[----:B--2---:R-:W-:Y:S01]  /*34b0*/  IMAD.U32 R16, R4, 0x10000, RZ ;  /* 0x0001000004107824 */ /* 0x004fe200078e00ff */
[----:B------:R-:W-:Y:S06]  /*34c0*/  BRA `(.L_x_16417) ;  /* 0x00000004007c7947 */ /* 0x000fec0003800000 */
.L_x_16429:
        /* <DEDUP_REMOVED lines=11> */
.L_x_16436:
        /* <DEDUP_REMOVED lines=19> */
.L_x_16438:
[----:B------:R-:W-:Y:S05]  /*36b0*/  BSYNC B0 ;  /* 0x0000000000007941 */ /* 0x000fea0003800000 */
.L_x_16437:
[----:B------:R-:W-:Y:S01]  /*36c0*/  IMAD.SHL.U32 R3, R3, 0x100000, RZ ;  /* 0x0010000003037824 */ /* 0x000fe200078e00ff */
[----:B------:R-:W-:-:S04]  /*36d0*/  LEA R5, R0, 0x3b800000, 0x17 ;  /* 0x3b80000000057811 */ /* 0x000fc800078eb8ff */
[----:B------:R-:W-:Y:S01]  /*36e0*/  LOP3.LUT R16, R5, R3, R16, 0xfe, !PT ;  /* 0x0000000305107212 */ /* 0x000fe200078efe10 */
[----:B------:R-:W-:Y:S06]  /*36f0*/  BRA `(.L_x_16417) ;  /* 0x0000000000f07947 */ /* 0x000fec0003800000 */
.L_x_16435:
        /* <DEDUP_REMOVED lines=19> */
.L_x_16440:
[----:B------:R-:W-:Y:S05]  /*3830*/  BSYNC B0 ;  /* 0x0000000000007941 */ /* 0x000fea0003800000 */
.L_x_16439:
[----:B------:R-:W-:Y:S01]  /*3840*/  IMAD.SHL.U32 R3, R3, 0x200000, RZ ;  /* 0x0020000003037824 */ /* 0x000fe200078e00ff */
[----:B------:R-:W-:-:S04]  /*3850*/  LEA R5, R0, 0x37800000, 0x17 ;  /* 0x3780000000057811 */ /* 0x000fc800078eb8ff */
[----:B------:R-:W-:Y:S01]  /*3860*/  LOP3.LUT R16, R5, R3, R16, 0xfe, !PT ;  /* 0x0000000305107212 */ /* 0x000fe200078efe10 */
[----:B------:R-:W-:Y:S06]  /*3870*/  BRA `(.L_x_16417) ;  /* 0x0000000000907947 */ /* 0x000fec0003800000 */
.L_x_16434:
        /* <DEDUP_REMOVED lines=14> */
.L_x_16422:
        /* <DEDUP_REMOVED lines=16> */
.L_x_16443:
[----:B------:R-:W-:Y:S05]  /*3a60*/  BRA `(.L_x_16417) ;  /* 0x0000000000147947 */ /* 0x000fea0003800000 */
.L_x_16442:
[----:B------:R-:W2:Y:S02]  /*3a70*/  LDG.E.64 R16, desc[UR36][R4.64] ;  /* 0x0000002404107981 */ /* 0x000ea4000c1e1b00 */
[----:B--2---:R0:W2:Y:S01]  /*3a80*/  I2F.U64 R16, R16 ;  /* 0x0000001000107312 */ /* 0x0040a20000301000 */
[----:B------:R-:W-:Y:S05]  /*3a90*/  BRA `(.L_x_16417) ;  /* 0x0000000000087947 */ /* 0x000fea0003800000 */
.L_x_16441:
[----:B------:R-:W2:Y:S02]  /*3aa0*/  LDG.E R4, desc[UR36][R4.64] ;  /* 0x0000002404047981 */ /* 0x000ea4000c1e1900 */
[----:B--2---:R-:W-:-:S07]  /*3ab0*/  I2FP.F32.U32 R16, R4 ;  /* 0x0000000400107245 */ /* 0x004fce0000201000 */
.L_x_16417:
[----:B------:R-:W-:Y:S05]  /*3ac0*/  BSYNC B6 ;  /* 0x0000000000067941 */ /* 0x000fea0003800000 */
.L_x_16416:
        /* <DEDUP_REMOVED lines=15> */
[----:B------:R-:W1:Y:S08]  /*3bc0*/  @!P1 LDC.64 R6, c[0x0][0x218] ;  /* 0x00008600ff069b82 */ /* 0x000e700000000a00 */
[----:B------:R-:W2:Y:S08]  /*3bd0*/  @!P2 LDC.64 R10, c[0x0][0x218] ;  /* 0x00008600ff0aab82 */ /* 0x000eb00000000a00 */
[----:B------:R-:W3:Y:S08]  /*3be0*/  @!P3 LDC.64 R8, c[0x0][0x218] ;  /* 0x00008600ff08bb82 */ /* 0x000ef00000000a00 */
[----:B------:R-:W4:Y:S01]  /*3bf0*/  @!P0 LDC.64 R4, c[0x0][0x218] ;  /* 0x00008600ff048b82 */ /* 0x000f220000000a00 */
[----:B-1----:R-:W-:-:S04]  /*3c00*/  @!P1 FMNMX.FTZ R6, R18, R6, !PT ;  /* 0x0000000612069209 */ /* 0x002fc80007810000 */
[----:B------:R-:W-:Y:S02]  /*3c10*/  @!P1 FMNMX.FTZ R18, R6, R7, PT ;  /* 0x0000000706129209 */ /* 0x000fe40003810000 */
[----:B--2---:R-:W-:-:S04]  /*3c20*/  @!P2 FMNMX.FTZ R10, R24, R10, !PT ;  /* 0x0000000a180aa209 */ /* 0x004fc80007810000 */
[----:B------:R-:W-:Y:S02]  /*3c30*/  @!P2 FMNMX.FTZ R24, R10, R11, PT ;  /* 0x0000000b0a18a209 */ /* 0x000fe40003810000 */
[----:B---3--:R-:W-:-:S04]  /*3c40*/  @!P3 FMNMX.FTZ R8, R16, R8, !PT ;  /* 0x000000081008b209 */ /* 0x008fc80007810000 */
[----:B------:R-:W-:Y:S02]  /*3c50*/  @!P3 FMNMX.FTZ R16, R8, R9, PT ;  /* 0x000000090810b209 */ /* 0x000fe40003810000 */
[----:B----4-:R-:W-:-:S04]  /*3c60*/  @!P0 FMNMX.FTZ R4, R22, R4, !PT ;  /* 0x0000000416048209 */ /* 0x010fc80007810000 */
[----:B------:R-:W-:Y:S01]  /*3c70*/  @!P0 FMNMX.FTZ R22, R4, R5, PT ;  /* 0x0000000504168209 */ /* 0x000fe20003810000 */
        /* <DEDUP_REMOVED lines=23> */
.L_x_16449:
[----:B------:R-:W0:Y:S01]  /*3df0*/  F2I.S64.TRUNC R18, R18 ;  /* 0x0000001200127311 */ /* 0x000e22000020d900 */
[----:B------:R-:W-:Y:S02]  /*3e00*/  IMAD.MOV.U32 R27, RZ, RZ, R23 ;  /* 0x000000ffff1b7224 */ /* 0x000fe400078e0017 */
[----:B0-----:R-:W-:-:S05]  /*3e10*/  IMAD.MOV.U32 R3, RZ, RZ, R18 ;  /* 0x000000ffff037224 */ /* 0x001fca00078e0012 */
[----:B------:R0:W-:Y:S01]  /*3e20*/  STG.E.U8 desc[UR36][R8.64], R3 ;  /* 0x0000000308007986 */ /* 0x0001e2000c101124 */
[----:B------:R-:W-:Y:S05]  /*3e30*/  BRA `(.L_x_16445) ;  /* 0x0000000c00907947 */ /* 0x000fea0003800000 */
.L_x_16448:
        /* <DEDUP_REMOVED lines=10> */
.L_x_16452:
[----:B------:R-:W0:Y:S01]  /*3ee0*/  F2I.FTZ.TRUNC.NTZ R3, R18 ;  /* 0x0000001200037305 */ /* 0x000e22000021f100 */
[----:B------:R-:W-:Y:S01]  /*3ef0*/  IMAD.MOV.U32 R27, RZ, RZ, R23 ;  /* 0x000000ffff1b7224 */ /* 0x000fe200078e0017 */
[----:B0-----:R0:W-:Y:S01]  /*3f00*/  STG.E desc[UR36][R8.64], R3 ;  /* 0x0000000308007986 */ /* 0x0011e2000c101924 */
[----:B------:R-:W-:Y:S05]  /*3f10*/  BRA `(.L_x_16445) ;  /* 0x0000000c00587947 */ /* 0x000fea0003800000 */
.L_x_16451:
[----:B------:R-:W0:Y:S01]  /*3f20*/  F2I.FTZ.TRUNC.NTZ R3, R18 ;  /* 0x0000001200037305 */ /* 0x000e22000021f100 */
[----:B------:R-:W-:Y:S01]  /*3f30*/  IMAD.MOV.U32 R27, RZ, RZ, R23 ;  /* 0x000000ffff1b7224 */ /* 0x000fe200078e0017 */
[----:B0-----:R0:W-:Y:S01]  /*3f40*/  STG.E.U16 desc[UR36][R8.64], R3 ;  /* 0x0000000308007986 */ /* 0x0011e2000c101524 */
[----:B------:R-:W-:Y:S05]  /*3f50*/  BRA `(.L_x_16445) ;  /* 0x0000000c00487947 */ /* 0x000fea0003800000 */
.L_x_16447:
        /* <DEDUP_REMOVED lines=9> */
.L_x_16454:
[----:B------:R-:W-:Y:S01]  /*3ff0*/  F2FP.F16.F32.PACK_AB R18, RZ, R18 ;  /* 0x00000012ff12723e */ /* 0x000fe200000000ff */
[----:B------:R-:W-:-:S04]  /*4000*/  IMAD.MOV.U32 R27, RZ, RZ, R23 ;  /* 0x000000ffff1b7224 */ /* 0x000fc800078e0017 */
[----:B------:R0:W-:Y:S01]  /*4010*/  STG.E.U16 desc[UR36][R8.64], R18 ;  /* 0x0000001208007986 */ /* 0x0001e2000c101524 */
[----:B------:R-:W-:Y:S05]  /*4020*/  BRA `(.L_x_16445) ;  /* 0x0000000c00147947 */ /* 0x000fea0003800000 */
.L_x_16453:
        /* <DEDUP_REMOVED lines=10> */
.L_x_16456:
[----:B------:R-:W-:Y:S01]  /*40d0*/  F2FP.F16.F32.PACK_AB R3, RZ, R18 ;  /* 0x00000012ff03723e */ /* 0x000fe200000000ff */
[----:B------:R-:W-:-:S03]  /*40e0*/  IMAD.MOV.U32 R27, RZ, RZ, R23 ;  /* 0x000000ffff1b7224 */ /* 0x000fc600078e0017 */
[----:B------:R-:W-:-:S05]  /*40f0*/  PRMT R3, R3, 0x5410, RZ ;  /* 0x0000541003037816 */ /* 0x000fca00000000ff */
[----:B------:R0:W-:Y:S01]  /*4100*/  STG.E desc[UR36][R8.64], R3 ;  /* 0x0000000308007986 */ /* 0x0001e2000c101924 */
[----:B------:R-:W-:Y:S05]  /*4110*/  BRA `(.L_x_16445) ;  /* 0x0000000800d87947 */ /* 0x000fea0003800000 */
.L_x_16455:
[----:B------:R-:W-:Y:S01]  /*4120*/  FMUL.FTZ R4, R18, 1 ;  /* 0x3f80000012047820 */ /* 0x000fe20000410000 */
[----:B------:R-:W-:-:S05]  /*4130*/  IMAD.MOV.U32 R27, RZ, RZ, R23 ;  /* 0x000000ffff1b7224 */ /* 0x000fca00078e0017 */
[----:B------:R-:W0:Y:S02]  /*4140*/  F2F.F64.F32 R4, R4 ;  /* 0x0000000400047310 */ /* 0x000e240000201800 */
[----:B0-----:R0:W-:Y:S01]  /*4150*/  STG.E.64 desc[UR36][R8.64], R4 ;  /* 0x0000000408007986 */ /* 0x0011e2000c101b24 */
[----:B------:R-:W-:Y:S05]  /*4160*/  BRA `(.L_x_16445) ;  /* 0x0000000800c47947 */ /* 0x000fea0003800000 */
.L_x_16446:
        /* <DEDUP_REMOVED lines=13> */
.L_x_16459:
[----:B------:R-:W-:Y:S01]  /*4240*/  FMUL.FTZ R4, R18, 1 ;  /* 0x3f80000012047820 */ /* 0x000fe20000410000 */
[----:B------:R-:W-:Y:S01]  /*4250*/  CS2R R6, SRZ ;  /* 0x0000000000067805 */ /* 0x000fe2000001ff00 */
[----:B------:R-:W-:-:S04]  /*4260*/  IMAD.MOV.U32 R27, RZ, RZ, R23 ;  /* 0x000000ffff1b7224 */ /* 0x000fc800078e0017 */
[----:B------:R-:W0:Y:S02]  /*4270*/  F2F.F64.F32 R4, R4 ;  /* 0x0000000400047310 */ /* 0x000e240000201800 */
[----:B0-----:R0:W-:Y:S01]  /*4280*/  STG.E.128 desc[UR36][R8.64], R4 ;  /* 0x0000000408007986 */ /* 0x0011e2000c101d24 */
[----:B------:R-:W-:Y:S05]  /*4290*/  BRA `(.L_x_16445) ;  /* 0x0000000800787947 */ /* 0x000fea0003800000 */
.L_x_16458:
        /* <DEDUP_REMOVED lines=20> */
.L_x_16463:
[----:B------:R-:W-:Y:S05]  /*43e0*/  BSYNC B0 ;  /* 0x0000000000007941 */ /* 0x000fea0003800000 */
.L_x_16462:
[----:B------:R-:W-:Y:S01]  /*43f0*/  LOP3.LUT R5, R0, R5, RZ, 0xfc, !PT ;  /* 0x0000000500057212 */ /* 0x000fe200078efcff */
[----:B------:R-:W-:-:S04]  /*4400*/  IMAD.MOV.U32 R27, RZ, RZ, R23 ;  /* 0x000000ffff1b7224 */ /* 0x000fc800078e0017 */
[----:B------:R0:W-:Y:S01]  /*4410*/  STG.E.U8 desc[UR36][R8.64], R5 ;  /* 0x0000000508007986 */ /* 0x0001e2000c101124 */
[----:B------:R-:W-:Y:S05]  /*4420*/  BRA `(.L_x_16445) ;  /* 0x0000000800147947 */ /* 0x000fea0003800000 */
.L_x_16461:
        /* <DEDUP_REMOVED lines=12> */
.L_x_16465:
[----:B------:R-:W-:Y:S01]  /*44f0*/  IMAD.MOV.U32 R0, RZ, RZ, 0x7f ;  /* 0x0000007fff007424 */ /* 0x000fe200078e00ff */
[----:B------:R-:W-:-:S04]  /*4500*/  ISETP.GT.U32.AND P0, PT, R4, 0x7f800000, PT ;  /* 0x7f8000000400780c */ /* 0x000fc80003f04070 */
[----:B------:R-:W-:-:S09]  /*4510*/  SEL R0, R0, 0x7c, P0 ;  /* 0x0000007c00007807 */ /* 0x000fd20000000000 */
.L_x_16466:
[----:B------:R-:W-:Y:S05]  /*4520*/  BSYNC B0 ;  /* 0x0000000000007941 */ /* 0x000fea0003800000 */
.L_x_16464:
[----:B------:R-:W-:Y:S01]  /*4530*/  LOP3.LUT R18, R18, 0x80000000, RZ, 0xc0, !PT ;  /* 0x8000000012127812 */ /* 0x000fe200078ec0ff */
[----:B------:R-:W-:-:S03]  /*4540*/  IMAD.MOV.U32 R27, RZ, RZ, R23 ;  /* 0x000000ffff1b7224 */ /* 0x000fc600078e0017 */
[----:B------:R-:W-:-:S04]  /*4550*/  SHF.R.U32.HI R3, RZ, 0x18, R18 ;  /* 0x00000018ff037819 */ /* 0x000fc80000011612 */
[----:B------:R-:W-:-:S05]  /*4560*/  LOP3.LUT R3, R0, R3, RZ, 0xfc, !PT ;  /* 0x0000000300037212 */ /* 0x000fca00078efcff */
[----:B------:R0:W-:Y:S01]  /*4570*/  STG.E.U8 desc[UR36][R8.64], R3 ;  /* 0x0000000308007986 */ /* 0x0001e2000c101124 */
[----:B------:R-:W-:Y:S05]  /*4580*/  BRA `(.L_x_16445) ;  /* 0x0000000400bc7947 */ /* 0x000fea0003800000 */
.L_x_16460:
[----:B------:R-:W-:Y:S01]  /*4590*/  F2FP.BF16.F32.PACK_AB R18, RZ, R18 ;  /* 0x00000012ff12723e */ /* 0x000fe200000010ff */
[----:B------:R-:W-:-:S04]  /*45a0*/  IMAD.MOV.U32 R27, RZ, RZ, R23 ;  /* 0x000000ffff1b7224 */ /* 0x000fc800078e0017 */
[----:B------:R0:W-:Y:S01]  /*45b0*/  STG.E.U16 desc[UR36][R8.64], R18 ;  /* 0x0000001208007986 */ /* 0x0001e2000c101524 */
[----:B------:R-:W-:Y:S05]  /*45c0*/  BRA `(.L_x_16445) ;  /* 0x0000000400ac7947 */ /* 0x000fea0003800000 */
.L_x_16457:
        /* <DEDUP_REMOVED lines=12> */
.L_x_16469:
        /* <DEDUP_REMOVED lines=16> */
.L_x_16472:
[----:B------:R-:W-:-:S04]  /*4790*/  LOP3.LUT R18, R18, 0x80000000, RZ, 0xc0, !PT ;  /* 0x8000000012127812 */ /* 0x000fc800078ec0ff */
[----:B------:R-:W-:-:S04]  /*47a0*/  SHF.R.U32.HI R3, RZ, 0x18, R18 ;  /* 0x00000018ff037819 */ /* 0x000fc80000011612 */
[----:B------:R-:W-:-:S04]  /*47b0*/  LOP3.LUT R0, R0, R3, RZ, 0xfc, !PT ;  /* 0x0000000300007212 */ /* 0x000fc800078efcff */
[----:B------:R-:W-:-:S07]  /*47c0*/  PRMT R4, R0, 0x7610, R4 ;  /* 0x0000761000047816 */ /* 0x000fce0000000004 */
.L_x_16471:
[----:B------:R-:W-:Y:S05]  /*47d0*/  BSYNC B0 ;  /* 0x0000000000007941 */ /* 0x000fea0003800000 */
.L_x_16470:
[----:B------:R3:W-:Y:S01]  /*47e0*/  STG.E.U8 desc[UR36][R8.64], R4 ;  /* 0x0000000408007986 */ /* 0x0007e2000c101124 */
[----:B------:R-:W-:Y:S01]  /*47f0*/  IMAD.MOV.U32 R27, RZ, RZ, R23 ;  /* 0x000000ffff1b7224 */ /* 0x000fe200078e0017 */
[----:B------:R-:W-:Y:S06]  /*4800*/  BRA `(.L_x_16445) ;  /* 0x00000004001c7947 */ /* 0x000fec0003800000 */
.L_x_16468:
        /* <DEDUP_REMOVED lines=16> */
.L_x_16475:
[----:B------:R-:W-:-:S04]  /*4910*/  LOP3.LUT R18, R18, 0x80000000, RZ, 0xc0, !PT ;  /* 0x8000000012127812 */ /* 0x000fc800078ec0ff */
[----:B------:R-:W-:-:S04]  /*4920*/  SHF.R.U32.HI R3, RZ, 0x18, R18 ;  /* 0x00000018ff037819 */ /* 0x000fc80000011612 */
[----:B------:R-:W-:-:S04]  /*4930*/  LOP3.LUT R0, R0, R3, RZ, 0xfc, !PT ;  /* 0x0000000300007212 */ /* 0x000fc800078efcff */
[----:B------:R-:W-:-:S07]  /*4940*/  PRMT R4, R0, 0x7610, R4 ;  /* 0x0000761000047816 */ /* 0x000fce0000000004 */
.L_x_16474:
[----:B------:R-:W-:Y:S05]  /*4950*/  BSYNC B0 ;  /* 0x0000000000007941 */ /* 0x000fea0003800000 */
.L_x_16473:
[----:B------:R0:W-:Y:S01]  /*4960*/  STG.E.U8 desc[UR36][R8.64], R4 ;  /* 0x0000000408007986 */ /* 0x0001e2000c101124 */
[----:B------:R-:W-:Y:S01]  /*4970*/  IMAD.MOV.U32 R27, RZ, RZ, R23 ;  /* 0x000000ffff1b7224 */ /* 0x000fe200078e0017 */
[----:B------:R-:W-:Y:S06]  /*4980*/  BRA `(.L_x_16445) ;  /* 0x0000000000bc7947 */ /* 0x000fec0003800000 */
.L_x_16467:
        /* <DEDUP_REMOVED lines=22> */
.L_x_16450:
        /* <DEDUP_REMOVED lines=16> */
.L_x_16478:
[----:B------:R-:W-:Y:S01]  /*4bf0*/  IMAD.MOV.U32 R27, RZ, RZ, R23 ;  /* 0x000000ffff1b7224 */ /* 0x000fe200078e0017 */
[----:B------:R-:W-:Y:S06]  /*4c00*/  BRA `(.L_x_16445) ;  /* 0x00000000001c7947 */ /* 0x000fec0003800000 */
.L_x_16477:
[----:B------:R-:W0:Y:S01]  /*4c10*/  F2I.U64.TRUNC R18, R18 ;  /* 0x0000001200127311 */ /* 0x000e22000020d800 */
[----:B------:R-:W-:Y:S01]  /*4c20*/  IMAD.MOV.U32 R27, RZ, RZ, R23 ;  /* 0x000000ffff1b7224 */ /* 0x000fe200078e0017 */
[----:B0-----:R2:W-:Y:S01]  /*4c30*/  STG.E.64 desc[UR36][R8.64], R18 ;  /* 0x0000001208007986 */ /* 0x0015e2000c101b24 */
[----:B------:R-:W-:Y:S05]  /*4c40*/  BRA `(.L_x_16445) ;  /* 0x00000000000c7947 */ /* 0x000fea0003800000 */
.L_x_16476:
[----:B------:R-:W0:Y:S01]  /*4c50*/  F2I.FTZ.U32.TRUNC.NTZ R3, R18 ;  /* 0x0000001200037305 */ /* 0x000e22000021f000 */
[----:B------:R-:W-:Y:S01]  /*4c60*/  IMAD.MOV.U32 R27, RZ, RZ, R23 ;  /* 0x000000ffff1b7224 */ /* 0x000fe200078e0017 */
[----:B0-----:R0:W-:Y:S06]  /*4c70*/  STG.E desc[UR36][R8.64], R3 ;  /* 0x0000000308007986 */ /* 0x0011ec000c101924 */
.L_x_16445:
[----:B------:R-:W-:Y:S05]  /*4c80*/  BSYNC B6 ;  /* 0x0000000000067941 */ /* 0x000fea0003800000 */
.L_x_16444:
        /* <DEDUP_REMOVED lines=24> */
.L_x_16484:
[----:B------:R-:W0:Y:S02]  /*4e10*/  F2I.S64.TRUNC R22, R22 ;  /* 0x0000001600167311 */ /* 0x000e24000020d900 */
[----:B0-----:R-:W-:-:S05]  /*4e20*/  IMAD.MOV.U32 R3, RZ, RZ, R22 ;  /* 0x000000ffff037224 */ /* 0x001fca00078e0016 */
[----:B------:R0:W-:Y:S01]  /*4e30*/  STG.E.U8 desc[UR36][R8.64], R3 ;  /* 0x0000000308007986 */ /* 0x0001e2000c101124 */
[----:B------:R-:W-:Y:S05]  /*4e40*/  BRA `(.L_x_16486) ;  /* 0x0000000c00407947 */ /* 0x000fea0003800000 */
.L_x_16483:
        /* <DEDUP_REMOVED lines=9> */
.L_x_16488:
[----:B------:R-:W0:Y:S02]  /*4ee0*/  F2I.FTZ.TRUNC.NTZ R3, R22 ;  /* 0x0000001600037305 */ /* 0x000e24000021f100 */
[----:B0-----:R0:W-:Y:S01]  /*4ef0*/  STG.E desc[UR36][R8.64], R3 ;  /* 0x0000000308007986 */ /* 0x0011e2000c101924 */
[----:B------:R-:W-:Y:S05]  /*4f00*/  BRA `(.L_x_16486) ;  /* 0x0000000c00107947 */ /* 0x000fea0003800000 */
.L_x_16487:
[----:B------:R-:W0:Y:S02]  /*4f10*/  F2I.FTZ.TRUNC.NTZ R3, R22 ;  /* 0x0000001600037305 */ /* 0x000e24000021f100 */
[----:B0-----:R0:W-:Y:S01]  /*4f20*/  STG.E.U16 desc[UR36][R8.64], R3 ;  /* 0x0000000308007986 */ /* 0x0011e2000c101524 */
[----:B------:R-:W-:Y:S05]  /*4f30*/  BRA `(.L_x_16486) ;  /* 0x0000000c00047947 */ /* 0x000fea0003800000 */
.L_x_16482:
        /* <DEDUP_REMOVED lines=8> */
.L_x_16490:
[----:B------:R-:W-:-:S05]  /*4fc0*/  F2FP.F16.F32.PACK_AB R22, RZ, R22 ;  /* 0x00000016ff16723e */ /* 0x000fca00000000ff */
[----:B------:R0:W-:Y:S01]  /*4fd0*/  STG.E.U16 desc[UR36][R8.64], R22 ;  /* 0x0000001608007986 */ /* 0x0001e2000c101524 */
[----:B------:R-:W-:Y:S05]  /*4fe0*/  BRA `(.L_x_16486) ;  /* 0x0000000800d87947 */ /* 0x000fea0003800000 */
.L_x_16489:
        /* <DEDUP_REMOVED lines=9> */
.L_x_16492:
[----:B------:R-:W-:-:S04]  /*5080*/  F2FP.F16.F32.PACK_AB R3, RZ, R22 ;  /* 0x00000016ff03723e */ /* 0x000fc800000000ff */
[----:B------:R-:W-:-:S05]  /*5090*/  PRMT R3, R3, 0x5410, RZ ;  /* 0x0000541003037816 */ /* 0x000fca00000000ff */
[----:B------:R0:W-:Y:S01]  /*50a0*/  STG.E desc[UR36][R8.64], R3 ;  /* 0x0000000308007986 */ /* 0x0001e2000c101924 */
[----:B------:R-:W-:Y:S05]  /*50b0*/  BRA `(.L_x_16486) ;  /* 0x0000000800a47947 */ /* 0x000fea0003800000 */
.L_x_16491:
[----:B------:R-:W-:-:S06]  /*50c0*/  FMUL.FTZ R4, R22, 1 ;  /* 0x3f80000016047820 */ /* 0x000fcc0000410000 */
[----:B------:R-:W0:Y:S02]  /*50d0*/  F2F.F64.F32 R4, R4 ;  /* 0x0000000400047310 */ /* 0x000e240000201800 */
[----:B0-----:R0:W-:Y:S01]  /*50e0*/  STG.E.64 desc[UR36][R8.64], R4 ;  /* 0x0000000408007986 */ /* 0x0011e2000c101b24 */
[----:B------:R-:W-:Y:S05]  /*50f0*/  BRA `(.L_x_16486) ;  /* 0x0000000800947947 */ /* 0x000fea0003800000 */
.L_x_16481:
        /* <DEDUP_REMOVED lines=12> */
.L_x_16495:
[----:B------:R-:W-:Y:S01]  /*51c0*/  FMUL.FTZ R4, R22, 1 ;  /* 0x3f80000016047820 */ /* 0x000fe20000410000 */
[----:B------:R-:W-:-:S05]  /*51d0*/  CS2R R6, SRZ ;  /* 0x0000000000067805 */ /* 0x000fca000001ff00 */
[----:B------:R-:W0:Y:S02]  /*51e0*/  F2F.F64.F32 R4, R4 ;  /* 0x0000000400047310 */ /* 0x000e240000201800 */
[----:B0-----:R0:W-:Y:S01]  /*51f0*/  STG.E.128 desc[UR36][R8.64], R4 ;  /* 0x0000000408007986 */ /* 0x0011e2000c101d24 */
[----:B------:R-:W-:Y:S05]  /*5200*/  BRA `(.L_x_16486) ;  /* 0x0000000800507947 */ /* 0x000fea0003800000 */
.L_x_16494:
        /* <DEDUP_REMOVED lines=20> */
.L_x_16499:
[----:B------:R-:W-:Y:S05]  /*5350*/  BSYNC B0 ;  /* 0x0000000000007941 */ /* 0x000fea0003800000 */
.L_x_16498:
[----:B------:R-:W-:-:S05]  /*5360*/  LOP3.LUT R5, R0, R5, RZ, 0xfc, !PT ;  /* 0x0000000500057212 */ /* 0x000fca00078efcff */
[----:B------:R0:W-:Y:S01]  /*5370*/  STG.E.U8 desc[UR36][R8.64], R5 ;  /* 0x0000000508007986 */ /* 0x0001e2000c101124 */
[----:B------:R-:W-:Y:S05]  /*5380*/  BRA `(.L_x_16486) ;  /* 0x0000000400f07947 */ /* 0x000fea0003800000 */
.L_x_16497:
        /* <DEDUP_REMOVED lines=12> */
.L_x_16501:
[----:B------:R-:W-:Y:S01]  /*5450*/  IMAD.MOV.U32 R0, RZ, RZ, 0x7f ;  /* 0x0000007fff007424 */ /* 0x000fe200078e00ff */
[----:B------:R-:W-:-:S04]  /*5460*/  ISETP.GT.U32.AND P0, PT, R4, 0x7f800000, PT ;  /* 0x7f8000000400780c */ /* 0x000fc80003f04070 */
[----:B------:R-:W-:-:S09]  /*5470*/  SEL R0, R0, 0x7c, P0 ;  /* 0x0000007c00007807 */ /* 0x000fd20000000000 */
.L_x_16502:
[----:B------:R-:W-:Y:S05]  /*5480*/  BSYNC B0 ;  /* 0x0000000000007941 */ /* 0x000fea0003800000 */
.L_x_16500:
[----:B------:R-:W-:-:S04]  /*5490*/  LOP3.LUT R22, R22, 0x80000000, RZ, 0xc0, !PT ;  /* 0x8000000016167812 */ /* 0x000fc800078ec0ff */
[----:B------:R-:W-:-:S04]  /*54a0*/  SHF.R.U32.HI R3, RZ, 0x18, R22 ;  /* 0x00000018ff037819 */ /* 0x000fc80000011616 */
[----:B------:R-:W-:-:S05]  /*54b0*/  LOP3.LUT R3, R0, R3, RZ, 0xfc, !PT ;  /* 0x0000000300037212 */ /* 0x000fca00078efcff */
[----:B------:R0:W-:Y:S01]  /*54c0*/  STG.E.U8 desc[UR36][R8.64], R3 ;  /* 0x0000000308007986 */ /* 0x0001e2000c101124 */
[----:B------:R-:W-:Y:S05]  /*54d0*/  BRA `(.L_x_16486) ;  /* 0x00000004009c7947 */ /* 0x000fea0003800000 */
.L_x_16496:
[----:B------:R-:W-:-:S05]  /*54e0*/  F2FP.BF16.F32.PACK_AB R22, RZ, R22 ;  /* 0x00000016ff16723e */ /* 0x000fca00000010ff */
[----:B------:R0:W-:Y:S01]  /*54f0*/  STG.E.U16 desc[UR36][R8.64], R22 ;  /* 0x0000001608007986 */ /* 0x0001e2000c101524 */
[----:B------:R-:W-:Y:S05]  /*5500*/  BRA `(.L_x_16486) ;  /* 0x0000000400907947 */ /* 0x000fea0003800000 */
.L_x_16493:
        /* <DEDUP_REMOVED lines=11> */
.L_x_16505:
        /* <DEDUP_REMOVED lines=16> */
.L_x_16508:
[----:B------:R-:W-:-:S04]  /*56c0*/  LOP3.LUT R22, R22, 0x80000000, RZ, 0xc0, !PT ;  /* 0x8000000016167812 */ /* 0x000fc800078ec0ff */
[----:B------:R-:W-:-:S04]  /*56d0*/  SHF.R.U32.HI R3, RZ, 0x18, R22 ;  /* 0x00000018ff037819 */ /* 0x000fc80000011616 */
[----:B------:R-:W-:-:S04]  /*56e0*/  LOP3.LUT R0, R0, R3, RZ, 0xfc, !PT ;  /* 0x0000000300007212 */ /* 0x000fc800078efcff */
[----:B------:R-:W-:-:S07]  /*56f0*/  PRMT R4, R0, 0x7610, R4 ;  /* 0x0000761000047816 */ /* 0x000fce0000000004 */
.L_x_16507:
[----:B------:R-:W-:Y:S05]  /*5700*/  BSYNC B0 ;  /* 0x0000000000007941 */ /* 0x000fea0003800000 */
.L_x_16506:
[----:B------:R3:W-:Y:S01]  /*5710*/  STG.E.U8 desc[UR36][R8.64], R4 ;  /* 0x0000000408007986 */ /* 0x0007e2000c101124 */
[----:B------:R-:W-:Y:S05]  /*5720*/  BRA `(.L_x_16486) ;  /* 0x0000000400087947 */ /* 0x000fea0003800000 */
.L_x_16504:
        /* <DEDUP_REMOVED lines=16> */
.L_x_16511:
[----:B------:R-:W-:-:S04]  /*5830*/  LOP3.LUT R22, R22, 0x80000000, RZ, 0xc0, !PT ;  /* 0x8000000016167812 */ /* 0x000fc800078ec0ff */
[----:B------:R-:W-:-:S04]  /*5840*/  SHF.R.U32.HI R3, RZ, 0x18, R22 ;  /* 0x00000018ff037819 */ /* 0x000fc80000011616 */
[----:B------:R-:W-:-:S04]  /*5850*/  LOP3.LUT R0, R0, R3, RZ, 0xfc, !PT ;  /* 0x0000000300007212 */ /* 0x000fc800078efcff */
[----:B------:R-:W-:-:S07]  /*5860*/  PRMT R4, R0, 0x7610, R4 ;  /* 0x0000761000047816 */ /* 0x000fce0000000004 */
.L_x_16510:
[----:B------:R-:W-:Y:S05]  /*5870*/  BSYNC B0 ;  /* 0x0000000000007941 */ /* 0x000fea0003800000 */
.L_x_16509:
[----:B------:R0:W-:Y:S01]  /*5880*/  STG.E.U8 desc[UR36][R8.64], R4 ;  /* 0x0000000408007986 */ /* 0x0001e2000c101124 */
[----:B------:R-:W-:Y:S05]  /*5890*/  BRA `(.L_x_16486) ;  /* 0x0000000000ac7947 */ /* 0x000fea0003800000 */
.L_x_16503:
        /* <DEDUP_REMOVED lines=21> */
.L_x_16485:
        /* <DEDUP_REMOVED lines=16> */
.L_x_16514:
[----:B------:R-:W-:Y:S05]  /*5af0*/  BRA `(.L_x_16486) ;  /* 0x0000000000147947 */ /* 0x000fea0003800000 */
.L_x_16513:
[----:B------:R-:W0:Y:S02]  /*5b00*/  F2I.U64.TRUNC R22, R22 ;  /* 0x0000001600167311 */ /* 0x000e24000020d800 */
[----:B0-----:R2:W-:Y:S01]  /*5b10*/  STG.E.64 desc[UR36][R8.64], R22 ;  /* 0x0000001608007986 */ /* 0x0015e2000c101b24 */
[----:B------:R-:W-:Y:S05]  /*5b20*/  BRA `(.L_x_16486) ;  /* 0x0000000000087947 */ /* 0x000fea0003800000 */
.L_x_16512:
[----:B------:R-:W0:Y:S02]  /*5b30*/  F2I.FTZ.U32.TRUNC.NTZ R3, R22 ;  /* 0x0000001600037305 */ /* 0x000e24000021f000 */
[----:B0-----:R0:W-:Y:S02]  /*5b40*/  STG.E desc[UR36][R8.64], R3 ;  /* 0x0000000308007986 */ /* 0x0011e4000c101924 */
.L_x_16486:
        /* <DEDUP_REMOVED lines=24> */
.L_x_16518:
[----:B------:R-:W0:Y:S02]  /*5cd0*/  F2I.S64.TRUNC R24, R24 ;  /* 0x0000001800187311 */ /* 0x000e24000020d900 */
[----:B0-----:R-:W-:-:S05]  /*5ce0*/  IMAD.MOV.U32 R3, RZ, RZ, R24 ;  /* 0x000000ffff037224 */ /* 0x001fca00078e0018 */
[----:B------:R0:W-:Y:S01]  /*5cf0*/  STG.E.U8 desc[UR36][R8.64], R3 ;  /* 0x0000000308007986 */ /* 0x0001e2000c101124 */
[----:B------:R-:W-:Y:S05]  /*5d00*/  BRA `(.L_x_16520) ;  /* 0x0000000c00407947 */ /* 0x000fea0003800000 */
.L_x_16517:
        /* <DEDUP_REMOVED lines=9> */
.L_x_16522:
[----:B------:R-:W0:Y:S02]  /*5da0*/  F2I.FTZ.TRUNC.NTZ R3, R24 ;  /* 0x0000001800037305 */ /* 0x000e24000021f100 */
[----:B0-----:R3:W-:Y:S01]  /*5db0*/  STG.E desc[UR36][R8.64], R3 ;  /* 0x0000000308007986 */ /* 0x0017e2000c101924 */
[----:B------:R-:W-:Y:S05]  /*5dc0*/  BRA `(.L_x_16520) ;  /* 0x0000000c00107947 */ /* 0x000fea0003800000 */
.L_x_16521:
[----:B------:R-:W0:Y:S02]  /*5dd0*/  F2I.FTZ.TRUNC.NTZ R3, R24 ;  /* 0x0000001800037305 */ /* 0x000e24000021f100 */
[----:B0-----:R2:W-:Y:S01]  /*5de0*/  STG.E.U16 desc[UR36][R8.64], R3 ;  /* 0x0000000308007986 */ /* 0x0015e2000c101524 */
[----:B------:R-:W-:Y:S05]  /*5df0*/  BRA `(.L_x_16520) ;  /* 0x0000000c00047947 */ /* 0x000fea0003800000 */
.L_x_16516:
        /* <DEDUP_REMOVED lines=8> */
.L_x_16524:
[----:B------:R-:W-:-:S05]  /*5e80*/  F2FP.F16.F32.PACK_AB R24, RZ, R24 ;  /* 0x00000018ff18723e */ /* 0x000fca00000000ff */
[----:B------:R0:W-:Y:S01]  /*5e90*/  STG.E.U16 desc[UR36][R8.64], R24 ;  /* 0x0000001808007986 */ /* 0x0001e2000c101524 */
[----:B------:R-:W-:Y:S05]  /*5ea0*/  BRA `(.L_x_16520) ;  /* 0x0000000800d87947 */ /* 0x000fea0003800000 */
.L_x_16523:
        /* <DEDUP_REMOVED lines=9> */
.L_x_16526:
[----:B------:R-:W-:-:S04]  /*5f40*/  F2FP.F16.F32.PACK_AB R3, RZ, R24 ;  /* 0x00000018ff03723e */ /* 0x000fc800000000ff */
[----:B------:R-:W-:-:S05]  /*5f50*/  PRMT R3, R3, 0x5410, RZ ;  /* 0x0000541003037816 */ /* 0x000fca00000000ff */
[----:B------:R0:W-:Y:S01]  /*5f60*/  STG.E desc[UR36][R8.64], R3 ;  /* 0x0000000308007986 */ /* 0x0001e2000c101924 */
[----:B------:R-:W-:Y:S05]  /*5f70*/  BRA `(.L_x_16520) ;  /* 0x0000000800a47947 */ /* 0x000fea0003800000 */
.L_x_16525:
[----:B------:R-:W-:-:S06]  /*5f80*/  FMUL.FTZ R4, R24, 1 ;  /* 0x3f80000018047820 */ /* 0x000fcc0000410000 */
[----:B------:R-:W0:Y:S02]  /*5f90*/  F2F.F64.F32 R4, R4 ;  /* 0x0000000400047310 */ /* 0x000e240000201800 */
[----:B0-----:R0:W-:Y:S01]  /*5fa0*/  STG.E.64 desc[UR36][R8.64], R4 ;  /* 0x0000000408007986 */ /* 0x0011e2000c101b24 */
[----:B------:R-:W-:Y:S05]  /*5fb0*/  BRA `(.L_x_16520) ;  /* 0x0000000800947947 */ /* 0x000fea0003800000 */
.L_x_16515:
        /* <DEDUP_REMOVED lines=12> */
.L_x_16529:
[----:B------:R-:W-:Y:S01]  /*6080*/  FMUL.FTZ R4, R24, 1 ;  /* 0x3f80000018047820 */ /* 0x000fe20000410000 */
[----:B------:R-:W-:-:S05]  /*6090*/  CS2R R6, SRZ ;  /* 0x0000000000067805 */ /* 0x000fca000001ff00 */
[----:B------:R-:W0:Y:S02]  /*60a0*/  F2F.F64.F32 R4, R4 ;  /* 0x0000000400047310 */ /* 0x000e240000201800 */
[----:B0-----:R0:W-:Y:S01]  /*60b0*/  STG.E.128 desc[UR36][R8.64], R4 ;  /* 0x0000000408007986 */ /* 0x0011e2000c101d24 */
[----:B------:R-:W-:Y:S05]  /*60c0*/  BRA `(.L_x_16520) ;  /* 0x0000000800507947 */ /* 0x000fea0003800000 */
.L_x_16528:
        /* <DEDUP_REMOVED lines=20> */
.L_x_16533:
[----:B------:R-:W-:Y:S05]  /*6210*/  BSYNC B0 ;  /* 0x0000000000007941 */ /* 0x000fea0003800000 */
.L_x_16532:
[----:B------:R-:W-:-:S05]  /*6220*/  LOP3.LUT R5, R0, R5, RZ, 0xfc, !PT ;  /* 0x0000000500057212 */ /* 0x000fca00078efcff */
[----:B------:R0:W-:Y:S01]  /*6230*/  STG.E.U8 desc[UR36][R8.64], R5 ;  /* 0x0000000508007986 */ /* 0x0001e2000c101124 */
[----:B------:R-:W-:Y:S05]  /*6240*/  BRA `(.L_x_16520) ;  /* 0x0000000400f07947 */ /* 0x000fea0003800000 */
.L_x_16531:
        /* <DEDUP_REMOVED lines=12> */
.L_x_16535:
[----:B------:R-:W-:Y:S01]  /*6310*/  IMAD.MOV.U32 R0, RZ, RZ, 0x7f ;  /* 0x0000007fff007424 */ /* 0x000fe200078e00ff */
[----:B------:R-:W-:-:S04]  /*6320*/  ISETP.GT.U32.AND P0, PT, R4, 0x7f800000, PT ;  /* 0x7f8000000400780c */ /* 0x000fc80003f04070 */
[----:B------:R-:W-:-:S09]  /*6330*/  SEL R0, R0, 0x7c, P0 ;  /* 0x0000007c00007807 */ /* 0x000fd20000000000 */
.L_x_16536:
[----:B------:R-:W-:Y:S05]  /*6340*/  BSYNC B0 ;  /* 0x0000000000007941 */ /* 0x000fea0003800000 */
.L_x_16534:
[----:B------:R-:W-:-:S04]  /*6350*/  LOP3.LUT R24, R24, 0x80000000, RZ, 0xc0, !PT ;  /* 0x8000000018187812 */ /* 0x000fc800078ec0ff */
[----:B------:R-:W-:-:S04]  /*6360*/  SHF.R.U32.HI R3, RZ, 0x18, R24 ;  /* 0x00000018ff037819 */ /* 0x000fc80000011618 */
[----:B------:R-:W-:-:S05]  /*6370*/  LOP3.LUT R3, R0, R3, RZ, 0xfc, !PT ;  /* 0x0000000300037212 */ /* 0x000fca00078efcff */
[----:B------:R0:W-:Y:S01]  /*6380*/  STG.E.U8 desc[UR36][R8.64], R3 ;  /* 0x0000000308007986 */ /* 0x0001e2000c101124 */
[----:B------:R-:W-:Y:S05]  /*6390*/  BRA `(.L_x_16520) ;  /* 0x00000004009c7947 */ /* 0x000fea0003800000 */
.L_x_16530:
[----:B------:R-:W-:-:S05]  /*63a0*/  F2FP.BF16.F32.PACK_AB R24, RZ, R24 ;  /* 0x00000018ff18723e */ /* 0x000fca00000010ff */
[----:B------:R0:W-:Y:S01]  /*63b0*/  STG.E.U16 desc[UR36][R8.64], R24 ;  /* 0x0000001808007986 */ /* 0x0001e2000c101524 */
[----:B------:R-:W-:Y:S05]  /*63c0*/  BRA `(.L_x_16520) ;  /* 0x0000000400907947 */ /* 0x000fea0003800000 */
.L_x_16527:
        /* <DEDUP_REMOVED lines=11> */
.L_x_16539:
        /* <DEDUP_REMOVED lines=16> */
.L_x_16542:
[----:B------:R-:W-:-:S04]  /*6580*/  LOP3.LUT R24, R24, 0x80000000, RZ, 0xc0, !PT ;  /* 0x8000000018187812 */ /* 0x000fc800078ec0ff */
[----:B------:R-:W-:-:S04]  /*6590*/  SHF.R.U32.HI R3, RZ, 0x18, R24 ;  /* 0x00000018ff037819 */ /* 0x000fc80000011618 */
[----:B------:R-:W-:-:S04]  /*65a0*/  LOP3.LUT R0, R0, R3, RZ, 0xfc, !PT ;  /* 0x0000000300007212 */ /* 0x000fc800078efcff */
[----:B------:R-:W-:-:S07]  /*65b0*/  PRMT R4, R0, 0x7610, R4 ;  /* 0x0000761000047816 */ /* 0x000fce0000000004 */
.L_x_16541:
[----:B------:R-:W-:Y:S05]  /*65c0*/  BSYNC B0 ;  /* 0x0000000000007941 */ /* 0x000fea0003800000 */
.L_x_16540:
[----:B------:R0:W-:Y:S01]  /*65d0*/  STG.E.U8 desc[UR36][R8.64], R4 ;  /* 0x0000000408007986 */ /* 0x0001e2000c101124 */
[----:B------:R-:W-:Y:S05]  /*65e0*/  BRA `(.L_x_16520) ;  /* 0x0000000400087947 */ /* 0x000fea0003800000 */
.L_x_16538:
        /* <DEDUP_REMOVED lines=16> */
.L_x_16545:
[----:B------:R-:W-:-:S04]  /*66f0*/  LOP3.LUT R24, R24, 0x80000000, RZ, 0xc0, !PT ;  /* 0x8000000018187812 */ /* 0x000fc800078ec0ff */
[----:B------:R-:W-:-:S04]  /*6700*/  SHF.R.U32.HI R3, RZ, 0x18, R24 ;  /* 0x00000018ff037819 */ /* 0x000fc80000011618 */
[----:B------:R-:W-:-:S04]  /*6710*/  LOP3.LUT R0, R0, R3, RZ, 0xfc, !PT ;  /* 0x0000000300007212 */ /* 0x000fc800078efcff */
[----:B------:R-:W-:-:S07]  /*6720*/  PRMT R4, R0, 0x7610, R4 ;  /* 0x0000761000047816 */ /* 0x000fce0000000004 */
.L_x_16544:
[----:B------:R-:W-:Y:S05]  /*6730*/  BSYNC B0 ;  /* 0x0000000000007941 */ /* 0x000fea0003800000 */
.L_x_16543:
[----:B------:R0:W-:Y:S01]  /*6740*/  STG.E.U8 desc[UR36][R8.64], R4 ;  /* 0x0000000408007986 */ /* 0x0001e2000c101124 */
[----:B------:R-:W-:Y:S05]  /*6750*/  BRA `(.L_x_16520) ;  /* 0x0000000000ac7947 */ /* 0x000fea0003800000 */
.L_x_16537:
        /* <DEDUP_REMOVED lines=21> */
.L_x_16519:
        /* <DEDUP_REMOVED lines=16> */
.L_x_16548:
[----:B------:R-:W-:Y:S05]  /*69b0*/  BRA `(.L_x_16520) ;  /* 0x0000000000147947 */ /* 0x000fea0003800000 */
.L_x_16547:
[----:B------:R-:W0:Y:S02]  /*69c0*/  F2I.U64.TRUNC R24, R24 ;  /* 0x0000001800187311 */ /* 0x000e24000020d800 */
[----:B0-----:R0:W-:Y:S01]  /*69d0*/  STG.E.64 desc[UR36][R8.64], R24 ;  /* 0x0000001808007986 */ /* 0x0011e2000c101b24 */
[----:B------:R-:W-:Y:S05]  /*69e0*/  BRA `(.L_x_16520) ;  /* 0x0000000000087947 */ /* 0x000fea0003800000 */
.L_x_16546:
[----:B------:R-:W0:Y:S02]  /*69f0*/  F2I.FTZ.U32.TRUNC.NTZ R3, R24 ;  /* 0x0000001800037305 */ /* 0x000e24000021f000 */
[----:B0-----:R0:W-:Y:S02]  /*6a00*/  STG.E desc[UR36][R8.64], R3 ;  /* 0x0000000308007986 */ /* 0x0011e4000c101924 */
.L_x_16520:
[----:B------:R-:W-:-:S07]  /*6a10*/  VIADD R27, R27, 0x80 ;  /* 0x000000801b1b7836 */ /* 0x000fce0000000000 */
.L_x_16480:
[----:B------:R-:W-:Y:S05]  /*6a20*/  BSYNC B6 ;  /* 0x0000000000067941 */ /* 0x000fea0003800000 */
.L_x_16479:
        /* <DEDUP_REMOVED lines=22> */
.L_x_16552:
[----:B------:R-:W0:Y:S02]  /*6b90*/  F2I.S64.TRUNC R16, R16 ;  /* 0x0000001000107311 */ /* 0x000e24000020d900 */
[----:B0-----:R-:W-:-:S05]  /*6ba0*/  IMAD.MOV.U32 R5, RZ, RZ, R16 ;  /* 0x000000ffff057224 */ /* 0x001fca00078e0010 */
[----:B------:R-:W-:Y:S01]  /*6bb0*/  STG.E.U8 desc[UR36][R2.64], R5 ;  /* 0x0000000502007986 */ /* 0x000fe2000c101124 */
[----:B------:R-:W-:Y:S05]  /*6bc0*/  EXIT ;  /* 0x000000000000794d */ /* 0x000fea0003800000 */
.L_x_16551:
        /* <DEDUP_REMOVED lines=9> */
.L_x_16555:
[----:B------:R-:W0:Y:S02]  /*6c60*/  F2I.FTZ.TRUNC.NTZ R5, R16 ;  /* 0x0000001000057305 */ /* 0x000e24000021f100 */
[----:B0-----:R-:W-:Y:S01]  /*6c70*/  STG.E desc[UR36][R2.64], R5 ;  /* 0x0000000502007986 */ /* 0x001fe2000c101924 */
[----:B------:R-:W-:Y:S05]  /*6c80*/  EXIT ;  /* 0x000000000000794d */ /* 0x000fea0003800000 */
.L_x_16554:
[----:B------:R-:W0:Y:S02]  /*6c90*/  F2I.FTZ.TRUNC.NTZ R5, R16 ;  /* 0x0000001000057305 */ /* 0x000e24000021f100 */
[----:B0-----:R-:W-:Y:S01]  /*6ca0*/  STG.E.U16 desc[UR36][R2.64], R5 ;  /* 0x0000000502007986 */ /* 0x001fe2000c101524 */
[----:B------:R-:W-:Y:S05]  /*6cb0*/  EXIT ;  /* 0x000000000000794d */ /* 0x000fea0003800000 */
.L_x_16550:
        /* <DEDUP_REMOVED lines=8> */
.L_x_16557:
[----:B------:R-:W-:-:S05]  /*6d40*/  F2FP.F16.F32.PACK_AB R16, RZ, R16 ;  /* 0x00000010ff10723e */ /* 0x000fca00000000ff */
[----:B------:R-:W-:Y:S01]  /*6d50*/  STG.E.U16 desc[UR36][R2.64], R16 ;  /* 0x0000001002007986 */ /* 0x000fe2000c101524 */
[----:B------:R-:W-:Y:S05]  /*6d60*/  EXIT ;  /* 0x000000000000794d */ /* 0x000fea0003800000 */
.L_x_16556:
        /* <DEDUP_REMOVED lines=9> */
.L_x_16559:
[----:B------:R-:W-:-:S04]  /*6e00*/  F2FP.F16.F32.PACK_AB R5, RZ, R16 ;  /* 0x00000010ff05723e */ /* 0x000fc800000000ff */
[----:B------:R-:W-:-:S05]  /*6e10*/  PRMT R5, R5, 0x5410, RZ ;  /* 0x0000541005057816 */ /* 0x000fca00000000ff */
[----:B------:R-:W-:Y:S01]  /*6e20*/  STG.E desc[UR36][R2.64], R5 ;  /* 0x0000000502007986 */ /* 0x000fe2000c101924 */
[----:B------:R-:W-:Y:S05]  /*6e30*/  EXIT ;  /* 0x000000000000794d */ /* 0x000fea0003800000 */
.L_x_16558:
[----:B------:R-:W-:-:S06]  /*6e40*/  FMUL.FTZ R4, R16, 1 ;  /* 0x3f80000010047820 */ /* 0x000fcc0000410000 */
[----:B------:R-:W0:Y:S02]  /*6e50*/  F2F.F64.F32 R4, R4 ;  /* 0x0000000400047310 */ /* 0x000e240000201800 */
[----:B0-----:R-:W-:Y:S01]  /*6e60*/  STG.E.64 desc[UR36][R2.64], R4 ;  /* 0x0000000402007986 */ /* 0x001fe2000c101b24 */
[----:B------:R-:W-:Y:S05]  /*6e70*/  EXIT ;  /* 0x000000000000794d */ /* 0x000fea0003800000 */
.L_x_16549:
        /* <DEDUP_REMOVED lines=12> */
.L_x_16562:
[----:B------:R-:W-:Y:S01]  /*6f40*/  FMUL.FTZ R4, R16, 1 ;  /* 0x3f80000010047820 */ /* 0x000fe20000410000 */
[----:B------:R-:W-:-:S05]  /*6f50*/  CS2R R6, SRZ ;  /* 0x0000000000067805 */ /* 0x000fca000001ff00 */
[----:B------:R-:W0:Y:S02]  /*6f60*/  F2F.F64.F32 R4, R4 ;  /* 0x0000000400047310 */ /* 0x000e240000201800 */
[----:B0-----:R-:W-:Y:S01]  /*6f70*/  STG.E.128 desc[UR36][R2.64], R4 ;  /* 0x0000000402007986 */ /* 0x001fe2000c101d24 */
[----:B------:R-:W-:Y:S05]  /*6f80*/  EXIT ;  /* 0x000000000000794d */ /* 0x000fea0003800000 */
.L_x_16561:
        /* <DEDUP_REMOVED lines=20> */
.L_x_16566:
[----:B------:R-:W-:Y:S05]  /*70d0*/  BSYNC B0 ;  /* 0x0000000000007941 */ /* 0x000fea0003800000 */
.L_x_16565:
[----:B------:R-:W-:-:S05]  /*70e0*/  LOP3.LUT R7, R0, R7, RZ, 0xfc, !PT ;  /* 0x0000000700077212 */ /* 0x000fca00078efcff */
[----:B------:R-:W-:Y:S01]  /*70f0*/  STG.E.U8 desc[UR36][R2.64], R7 ;  /* 0x0000000702007986 */ /* 0x000fe2000c101124 */
[----:B------:R-:W-:Y:S05]  /*7100*/  EXIT ;  /* 0x000000000000794d */ /* 0x000fea0003800000 */
.L_x_16564:
        /* <DEDUP_REMOVED lines=12> */
.L_x_16568:
[----:B------:R-:W-:Y:S01]  /*71d0*/  IMAD.MOV.U32 R0, RZ, RZ, 0x7f ;  /* 0x0000007fff007424 */ /* 0x000fe200078e00ff */
[----:B------:R-:W-:-:S04]  /*71e0*/  ISETP.GT.U32.AND P0, PT, R4, 0x7f800000, PT ;  /* 0x7f8000000400780c */ /* 0x000fc80003f04070 */
[----:B------:R-:W-:-:S09]  /*71f0*/  SEL R0, R0, 0x7c, P0 ;  /* 0x0000007c00007807 */ /* 0x000fd20000000000 */
.L_x_16569:
[----:B------:R-:W-:Y:S05]  /*7200*/  BSYNC B0 ;  /* 0x0000000000007941 */ /* 0x000fea0003800000 */
.L_x_16567:
[----:B------:R-:W-:-:S04]  /*7210*/  LOP3.LUT R16, R16, 0x80000000, RZ, 0xc0, !PT ;  /* 0x8000000010107812 */ /* 0x000fc800078ec0ff */
[----:B------:R-:W-:-:S04]  /*7220*/  SHF.R.U32.HI R5, RZ, 0x18, R16 ;  /* 0x00000018ff057819 */ /* 0x000fc80000011610 */
[----:B------:R-:W-:-:S05]  /*7230*/  LOP3.LUT R5, R0, R5, RZ, 0xfc, !PT ;  /* 0x0000000500057212 */ /* 0x000fca00078efcff */
[----:B------:R-:W-:Y:S01]  /*7240*/  STG.E.U8 desc[UR36][R2.64], R5 ;  /* 0x0000000502007986 */ /* 0x000fe2000c101124 */
[----:B------:R-:W-:Y:S05]  /*7250*/  EXIT ;  /* 0x000000000000794d */ /* 0x000fea0003800000 */
.L_x_16563:
[----:B------:R-:W-:-:S05]  /*7260*/  F2FP.BF16.F32.PACK_AB R16, RZ, R16 ;  /* 0x00000010ff10723e */ /* 0x000fca00000010ff */
[----:B------:R-:W-:Y:S01]  /*7270*/  STG.E.U16 desc[UR36][R2.64], R16 ;  /* 0x0000001002007986 */ /* 0x000fe2000c101524 */
[----:B------:R-:W-:Y:S05]  /*7280*/  EXIT ;  /* 0x000000000000794d */ /* 0x000fea0003800000 */
.L_x_16560:
        /* <DEDUP_REMOVED lines=11> */
.L_x_16572:
        /* <DEDUP_REMOVED lines=16> */
.L_x_16575:
[----:B------:R-:W-:-:S04]  /*7440*/  LOP3.LUT R16, R16, 0x80000000, RZ, 0xc0, !PT ;  /* 0x8000000010107812 */ /* 0x000fc800078ec0ff */
[----:B------:R-:W-:-:S04]  /*7450*/  SHF.R.U32.HI R5, RZ, 0x18, R16 ;  /* 0x00000018ff057819 */ /* 0x000fc80000011610 */
[----:B------:R-:W-:-:S04]  /*7460*/  LOP3.LUT R4, R4, R5, RZ, 0xfc, !PT ;  /* 0x0000000504047212 */ /* 0x000fc800078efcff */
[----:B------:R-:W-:-:S07]  /*7470*/  PRMT R0, R4, 0x7610, R0 ;  /* 0x0000761004007816 */ /* 0x000fce0000000000 */
.L_x_16574:
[----:B------:R-:W-:Y:S05]  /*7480*/  BSYNC B0 ;  /* 0x0000000000007941 */ /* 0x000fea0003800000 */
.L_x_16573:
[----:B------:R-:W-:Y:S01]  /*7490*/  STG.E.U8 desc[UR36][R2.64], R0 ;  /* 0x0000000002007986 */ /* 0x000fe2000c101124 */
[----:B------:R-:W-:Y:S05]  /*74a0*/  EXIT ;  /* 0x000000000000794d */ /* 0x000fea0003800000 */
.L_x_16571:
        /* <DEDUP_REMOVED lines=16> */
.L_x_16578:
[----:B------:R-:W-:-:S04]  /*75b0*/  LOP3.LUT R16, R16, 0x80000000, RZ, 0xc0, !PT ;  /* 0x8000000010107812 */ /* 0x000fc800078ec0ff */
[----:B------:R-:W-:-:S04]  /*75c0*/  SHF.R.U32.HI R5, RZ, 0x18, R16 ;  /* 0x00000018ff057819 */ /* 0x000fc80000011610 */
[----:B------:R-:W-:-:S04]  /*75d0*/  LOP3.LUT R4, R4, R5, RZ, 0xfc, !PT ;  /* 0x0000000504047212 */ /* 0x000fc800078efcff */
[----:B------:R-:W-:-:S07]  /*75e0*/  PRMT R0, R4, 0x7610, R0 ;  /* 0x0000761004007816 */ /* 0x000fce0000000000 */
.L_x_16577:
[----:B------:R-:W-:Y:S05]  /*75f0*/  BSYNC B0 ;  /* 0x0000000000007941 */ /* 0x000fea0003800000 */
.L_x_16576:
[----:B------:R-:W-:Y:S01]  /*7600*/  STG.E.U8 desc[UR36][R2.64], R0 ;  /* 0x0000000002007986 */ /* 0x000fe2000c101124 */
[----:B------:R-:W-:Y:S05]  /*7610*/  EXIT ;  /* 0x000000000000794d */ /* 0x000fea0003800000 */
.L_x_16570:
        /* <DEDUP_REMOVED lines=21> */
.L_x_16553:
        /* <DEDUP_REMOVED lines=16> */
.L_x_16581:
[----:B------:R-:W-:Y:S05]  /*7870*/  EXIT ;  /* 0x000000000000794d */ /* 0x000fea0003800000 */
.L_x_16580:
[----:B------:R-:W0:Y:S02]  /*7880*/  F2I.U64.TRUNC R16, R16 ;  /* 0x0000001000107311 */ /* 0x000e24000020d800 */
[----:B0-----:R-:W-:Y:S01]  /*7890*/  STG.E.64 desc[UR36][R2.64], R16 ;  /* 0x0000001002007986 */ /* 0x001fe2000c101b24 */
[----:B------:R-:W-:Y:S05]  /*78a0*/  EXIT ;  /* 0x000000000000794d */ /* 0x000fea0003800000 */
.L_x_16579:
[----:B------:R-:W0:Y:S02]  /*78b0*/  F2I.FTZ.U32.TRUNC.NTZ R5, R16 ;  /* 0x0000001000057305 */ /* 0x000e24000021f000 */
[----:B0-----:R-:W-:Y:S01]  /*78c0*/  STG.E desc[UR36][R2.64], R5 ;  /* 0x0000000502007986 */ /* 0x001fe2000c101924 */
[----:B------:R-:W-:Y:S05]  /*78d0*/  EXIT ;  /* 0x000000000000794d */ /* 0x000fea0003800000 */
.L_x_16582:
        /* <DEDUP_REMOVED lines=10> */
.L_x_36299:


//--------------------- .text._ZN2at6native18elementwise_kernelILi128ELi2EZNS0_22gpu_kernel_impl_nocastIZZZNS0_17clamp_kernel_cudaERNS_18TensorIteratorBaseERKN3c106ScalarES8_ENKUlvE_clEvENKUlvE5_clEvEUlfE_EEvS4_RKT_EUliE_EEviT1_ --------------------------
	.section	.text._ZN2at6native18elementwise_kernelILi128ELi2EZNS0_22gpu_kernel_impl_nocastIZZZNS0_17clamp_kernel_cudaERNS_18TensorIteratorBaseERKN3c106ScalarES8_ENKUlvE_clEvENKUlvE5_clEvEUlfE_EEvS4_RKT_EUliE_EEviT1_,"ax",@progbits
	.align	128
        .global         _ZN2at6native18elementwise_kernelILi128ELi2EZNS0_22gpu_kernel_impl_nocastIZZZNS0_17clamp_kernel_cudaERNS_18TensorIteratorBaseERKN3c106ScalarES8_ENKUlvE_clEvENKUlvE5_clEvEUlfE_EEvS4_RKT_EUliE_EEviT1_
        .type           _ZN2at6native18elementwise_kernelILi128ELi2EZNS0_22gpu_kernel_impl_nocastIZZZNS0_17clamp_kernel_cudaERNS_18TensorIteratorBaseERKN3c106ScalarES8_ENKUlvE_clEvENKUlvE5_clEvEUlfE_EEvS4_RKT_EUliE_EEviT1_,@function
        .size           _ZN2at6native18elementwise_kernelILi128ELi2EZNS0_22gpu_kernel_impl_nocastIZZZNS0_17clamp_kernel_cudaERNS_18TensorIteratorBaseERKN3c106ScalarES8_ENKUlvE_clEvENKUlvE5_clEvEUlfE_EEvS4_RKT_EUliE_EEviT1_,(.L_x_36300 - _ZN2at6native18elementwise_kernelILi128ELi2EZNS0_22gpu_kernel_impl_nocastIZZZNS0_17clamp_kernel_cudaERNS_18TensorIteratorBaseERKN3c106ScalarES8_ENKUlvE_clEvENKUlvE5_clEvEUlfE_EEvS4_RKT_EUliE_EEviT1_)
        .other          _ZN2at6native18elementwise_kernelILi128ELi2EZNS0_22gpu_kernel_impl_nocastIZZZNS0_17clamp_kernel_cudaERNS_18TensorIteratorBaseERKN3c106ScalarES8_ENKUlvE_clEvENKUlvE5_clEvEUlfE_EEvS4_RKT_EUliE_EEviT1_,@"STO_CUDA_ENTRY STV_DEFAULT"
_ZN2at6native18elementwise_kernelILi128ELi2EZNS0_22gpu_kernel_impl_nocastIZZZNS0_17clamp_kernel_cudaERNS_18TensorIteratorBaseERKN3c106ScalarES8_ENKUlvE_clEvENKUlvE5_clEvEUlfE_EEvS4_RKT_EUliE_EEviT1_:
.text._ZN2at6native18elementwise_kernelILi128ELi2EZNS0_22gpu_kernel_impl_nocastIZZZNS0_17clamp_kernel_cudaERNS_18TensorIteratorBaseERKN3c106ScalarES8_ENKUlvE_clEvENKUlvE5_clEvEUlfE_EEvS4_RKT_EUliE_EEviT1_:
        /* <DEDUP_REMOVED lines=311> */
.L_x_16585:
        /* <DEDUP_REMOVED lines=9> */
[----:B------:R-:W0:Y:S02]  /*1400*/  @!P0 LDC.64 R10, c[0x0][0x420] ;  /* 0x00010800ff0a8b82 */ /* 0x000e240000000a00 */
[----:B0-----:R-:W-:-:S04]  /*1410*/  @!P0 FMNMX.FTZ R0, R9, R10, !PT ;  /* 0x0000000a09008209 */ /* 0x001fc80007810000 */
[----:B------:R-:W-:-:S05]  /*1420*/  @!P0 FMNMX.FTZ R9, R0, R11, PT ;  /* 0x0000000b00098209 */ /* 0x000fca0003810000 */
[----:B------:R0:W-:Y:S02]  /*1430*/  STG.E desc[UR4][R4.64], R9 ;  /* 0x0000000904007986 */ /* 0x0001e4000c101904 */
.L_x_16584:
[----:B------:R-:W-:Y:S05]  /*1440*/  BSYNC B0 ;  /* 0x0000000000007941 */ /* 0x000fea0003800000 */
.L_x_16583:
        /* <DEDUP_REMOVED lines=304> */
.L_x_16586:
        /* <DEDUP_REMOVED lines=8> */
[----:B------:R-:W0:Y:S02]  /*27d0*/  @!P0 LDC.64 R8, c[0x0][0x420] ;  /* 0x00010800ff088b82 */ /* 0x000e240000000a00 */
[----:B0-----:R-:W-:-:S04]  /*27e0*/  @!P0 FMNMX.FTZ R0, R7, R8, !PT ;  /* 0x0000000807008209 */ /* 0x001fc80007810000 */
[----:B------:R-:W-:-:S05]  /*27f0*/  @!P0 FMNMX.FTZ R7, R0, R9, PT ;  /* 0x0000000900078209 */ /* 0x000fca0003810000 */
[----:B------:R-:W-:Y:S01]  /*2800*/  STG.E desc[UR4][R4.64], R7 ;  /* 0x0000000704007986 */ /* 0x000fe2000c101904 */
[----:B------:R-:W-:Y:S05]  /*2810*/  EXIT ;  /* 0x000000000000794d */ /* 0x000fea0003800000 */
.L_x_16587:
        /* <DEDUP_REMOVED lines=14> */
.L_x_36300:


//--------------------- .text._ZN2at6native27unrolled_elementwise_kernelIZZZNS0_17clamp_kernel_cudaERNS_18TensorIteratorBaseERKN3c106ScalarES7_ENKUlvE_clEvENKUlvE5_clEvEUlfE_St5arrayIPcLm2EELi4E23TrivialOffsetCalculatorILi1EjESF_NS0_6memory15LoadWithoutCastENSG_16StoreWithoutCastEEEviT_T0_T2_T3_T4_T5_ --------------------------
	.section	.text._ZN2at6native27unrolled_elementwise_kernelIZZZNS0_17clamp_kernel_cudaERNS_18TensorIteratorBaseERKN3c106ScalarES7_ENKUlvE_clEvENKUlvE5_clEvEUlfE_St5arrayIPcLm2EELi4E23TrivialOffsetCalculatorILi1EjESF_NS0_6memory15LoadWithoutCastENSG_16StoreWithoutCastEEEviT_T0_T2_T3_T4_T5_,"ax",@progbits
	.align	128
        .global         _ZN2at6native27unrolled_elementwise_kernelIZZZNS0_17clamp_kernel_cudaERNS_18TensorIteratorBaseERKN3c106ScalarES7_ENKUlvE_clEvENKUlvE5_clEvEUlfE_St5arrayIPcLm2EELi4E23TrivialOffsetCalculatorILi1EjESF_NS0_6memory15LoadWithoutCastENSG_16StoreWithoutCastEEEviT_T0_T2_T3_T4_T5_
        .type           _ZN2at6native27unrolled_elementwise_kernelIZZZNS0_17clamp_kernel_cudaERNS_18TensorIteratorBaseERKN3c106ScalarES7_ENKUlvE_clEvENKUlvE5_clEvEUlfE_St5arrayIPcLm2EELi4E23TrivialOffsetCalculatorILi1EjESF_NS0_6memory15LoadWithoutCastENSG_16StoreWithoutCastEEEviT_T0_T2_T3_T4_T5_,@function
        .size           _ZN2at6native27unrolled_elementwise_kernelIZZZNS0_17clamp_kernel_cudaERNS_18TensorIteratorBaseERKN3c106ScalarES7_ENKUlvE_clEvENKUlvE5_clEvEUlfE_St5arrayIPcLm2EELi4E23TrivialOffsetCalculatorILi1EjESF_NS0_6memory15LoadWithoutCastENSG_16StoreWithoutCastEEEviT_T0_T2_T3_T4_T5_,(.L_x_36301 - _ZN2at6native27unrolled_elementwise_kernelIZZZNS0_17clamp_kernel_cudaERNS_18TensorIteratorBaseERKN3c106ScalarES7_ENKUlvE_clEvENKUlvE5_clEvEUlfE_St5arrayIPcLm2EELi4E23TrivialOffsetCalculatorILi1EjESF_NS0_6memory15LoadWithoutCastENSG_16StoreWithoutCastEEEviT_T0_T2_T3_T4_T5_)
        .other          _ZN2at6native27unrolled_elementwise_kernelIZZZNS0_17clamp_kernel_cudaERNS_18TensorIteratorBaseERKN3c106ScalarES7_ENKUlvE_clEvENKUlvE5_clEvEUlfE_St5arrayIPcLm2EELi4E23TrivialOffsetCalculatorILi1EjESF_NS0_6memory15LoadWithoutCastENSG_16StoreWithoutCastEEEviT_T0_T2_T3_T4_T5_,@"STO_CUDA_ENTRY STV_DEFAULT"
_ZN2at6native27unrolled_elementwise_kernelIZZZNS0_17clamp_kernel_cudaERNS_18TensorIteratorBaseERKN3c106ScalarES7_ENKUlvE_clEvENKUlvE5_clEvEUlfE_St5arrayIPcLm2EELi4E23TrivialOffsetCalculatorILi1EjESF_NS0_6memory15LoadWithoutCastENSG_16StoreWithoutCastEEEviT_T0_T2_T3_T4_T5_:
.text._ZN2at6native27unrolled_elementwise_kernelIZZZNS0_17clamp_kernel_cudaERNS_18TensorIteratorBaseERKN3c106ScalarES7_ENKUlvE_clEvENKUlvE5_clEvEUlfE_St5arrayIPcLm2EELi4E23TrivialOffsetCalculatorILi1EjESF_NS0_6memory15LoadWithoutCastENSG_16StoreWithoutCastEEEviT_T0_T2_T3_T4_T5_:
        /* <DEDUP_REMOVED lines=16> */
[----:B------:R-:W-:Y:S01]  /*0100*/  ISETP.GE.AND P2, PT, R11, R2, PT ;  /* 0x000000020b00720c */ /* 0x000fe20003f46270 */
[----:B------:R-:W-:-:S10]  /*0110*/  HFMA2.MMA R3, -RZ, RZ, 0, 0 ;  /* 0x00000000ff037435 */ /* 0x000fd400000001ff */
[----:B------:R-:W2:Y:S02]  /*0120*/  @!P4 LDG.E R3, desc[UR4][R12.64] ;  /* 0x000000040c03c981 */ /* 0x000ea4000c1e1900 */
[----:B------:R-:W0:Y:S01]  /*0130*/  @!P2 LDC.64 R8, c[0x0][0x230] ;  /* 0x00008c00ff08ab82 */ /* 0x000e220000000a00 */
[----:B------:R-:W-:Y:S02]  /*0140*/  @!P2 IMAD R21, R0, 0x200, R11 ;  /* 0x000002000015a824 */ /* 0x000fe400078e020b */
[----:B------:R-:W-:Y:S02]  /*0150*/  @!P2 VIADD R11, R11, 0x80 ;  /* 0x000000800b0ba836 */ /* 0x000fe40000000000 */
[----:B-1----:R-:W-:-:S03]  /*0160*/  @!P0 IMAD.WIDE.U32 R18, R19, 0x4, R6 ;  /* 0x0000000413128825 */ /* 0x002fc600078e0006 */
[----:B------:R-:W-:Y:S01]  /*0170*/  ISETP.GE.AND P1, PT, R11, R2, PT ;  /* 0x000000020b00720c */ /* 0x000fe20003f26270 */
[----:B------:R-:W-:-:S12]  /*0180*/  IMAD.MOV.U32 R7, RZ, RZ, RZ ;  /* 0x000000ffff077224 */ /* 0x000fd800078e00ff */
[----:B------:R-:W1:Y:S01]  /*0190*/  @!P1 LDC.64 R14, c[0x0][0x230] ;  /* 0x00008c00ff0e9b82 */ /* 0x000e620000000a00 */
[----:B0-----:R-:W-:-:S05]  /*01a0*/  @!P2 IMAD.WIDE.U32 R20, R21, 0x4, R8 ;  /* 0x000000041514a825 */ /* 0x001fca00078e0008 */
[----:B------:R-:W3:Y:S01]  /*01b0*/  @!P2 LDG.E R7, desc[UR4][R20.64] ;  /* 0x000000041407a981 */ /* 0x000ee2000c1e1900 */
[----:B------:R-:W-:-:S06]  /*01c0*/  IMAD.MOV.U32 R9, RZ, RZ, RZ ;  /* 0x000000ffff097224 */ /* 0x000fcc00078e00ff */
[----:B------:R0:W4:Y:S01]  /*01d0*/  @!P0 LDG.E R9, desc[UR4][R18.64] ;  /* 0x0000000412098981 */ /* 0x000122000c1e1900 */
[----:B------:R-:W-:-:S04]  /*01e0*/  @!P1 IMAD R11, R0, 0x200, R11 ;  /* 0x00000200000b9824 */ /* 0x000fc800078e020b */
[----:B-1----:R-:W-:Y:S01]  /*01f0*/  @!P1 IMAD.WIDE.U32 R14, R11, 0x4, R14 ;  /* 0x000000040b0e9825 */ /* 0x002fe200078e000e */
[----:B------:R-:W-:-:S06]  /*0200*/  MOV R11, RZ ;  /* 0x000000ff000b7202 */ /* 0x000fcc0000000f00 */
[----:B------:R1:W5:Y:S01]  /*0210*/  @!P1 LDG.E R11, desc[UR4][R14.64] ;  /* 0x000000040e0b9981 */ /* 0x000362000c1e1900 */
[----:B------:R-:W-:-:S04]  /*0220*/  IMAD.MOV.U32 R17, RZ, RZ, R5 ;  /* 0x000000ffff117224 */ /* 0x000fc800078e0005 */
[C---:B0-----:R-:W-:Y:S02]  /*0230*/  VIADD R19, R17.reuse, 0x100 ;  /* 0x0000010011137836 */ /* 0x041fe40000000000 */
[C---:B------:R-:W-:Y:S01]  /*0240*/  VIADD R13, R17.reuse, 0x80 ;  /* 0x00000080110d7836 */ /* 0x040fe20000000000 */
[----:B------:R-:W-:Y:S01]  /*0250*/  IADD3 R23, R17, 0x180, RZ ;  /* 0x0000018011177810 */ /* 0x000fe20007ffe0ff */
[----:B------:R-:W-:Y:S01]  /*0260*/  @!P4 VIADD R17, R5, 0x80 ;  /* 0x000000800511c836 */ /* 0x000fe20000000000 */
[----:B------:R-:W-:Y:S01]  /*0270*/  BSSY B0, `(.L_x_16588) ;  /* 0x0000022000007945 */ /* 0x000fe20003800000 */
[----:B--2---:R-:W-:-:S04]  /*0280*/  FSETP.GTU.FTZ.AND P0, PT, |R3|, +INF , PT ;  /* 0x7f8000000300780b */ /* 0x004fc80003f1c200 */
[----:B------:R-:W-:-:S13]  /*0290*/  ISETP.GE.OR P0, PT, R5, R2, P0 ;  /* 0x000000020500720c */ /* 0x000fda0000706670 */
[----:B------:R-:W0:Y:S01]  /*02a0*/  @!P0 LDC.64 R20, c[0x0][0x218] ;  /* 0x00008600ff148b82 */ /* 0x000e220000000a00 */
[----:B---3--:R-:W-:-:S04]  /*02b0*/  FSETP.GTU.FTZ.AND P2, PT, |R7|, +INF , PT ;  /* 0x7f8000000700780b */ /* 0x008fc80003f5c200 */
[----:B------:R-:W-:-:S03]  /*02c0*/  ISETP.GE.OR P2, PT, R19, R2, P2 ;  /* 0x000000021300720c */ /* 0x000fc60001746670 */
[----:B------:R-:W2:Y:S01]  /*02d0*/  @!P4 LDC.64 R18, c[0x0][0x228] ;  /* 0x00008a00ff12cb82 */ /* 0x000ea20000000a00 */
[----:B----4-:R-:W-:-:S04]  /*02e0*/  FSETP.GTU.FTZ.AND P1, PT, |R9|, +INF , PT ;  /* 0x7f8000000900780b */ /* 0x010fc80003f3c200 */
[----:B------:R-:W-:Y:S01]  /*02f0*/  ISETP.GE.OR P1, PT, R13, R2, P1 ;  /* 0x000000020d00720c */ /* 0x000fe20000f26670 */
[----:B------:R-:W-:Y:S01]  /*0300*/  @!P4 IMAD R5, R0, 0x200, R5 ;  /* 0x000002000005c824 */ /* 0x000fe200078e0205 */
[----:B0-----:R-:W-:-:S03]  /*0310*/  @!P0 FMNMX.FTZ R20, R3, R20, !PT ;  /* 0x0000001403148209 */ /* 0x001fc60007810000 */
[----:B-1----:R-:W0:Y:S01]  /*0320*/  @!P2 LDC.64 R14, c[0x0][0x218] ;  /* 0x00008600ff0eab82 */ /* 0x002e220000000a00 */
[----:B------:R-:W-:-:S07]  /*0330*/  @!P0 FMNMX.FTZ R3, R20, R21, PT ;  /* 0x0000001514038209 */ /* 0x000fce0003810000 */
[----:B------:R-:W1:Y:S01]  /*0340*/  @!P1 LDC.64 R12, c[0x0][0x218] ;  /* 0x00008600ff0c9b82 */ /* 0x000e620000000a00 */
[----:B--2---:R-:W-:-:S05]  /*0350*/  @!P4 IMAD.WIDE.U32 R18, R5, 0x4, R18 ;  /* 0x000000040512c825 */ /* 0x004fca00078e0012 */
[----:B------:R2:W-:Y:S01]  /*0360*/  @!P4 STG.E desc[UR4][R18.64], R3 ;  /* 0x000000031200c986 */ /* 0x0005e2000c101904 */
[----:B------:R-:W-:Y:S02]  /*0370*/  ISETP.GE.AND P0, PT, R17, R2, PT ;  /* 0x000000021100720c */ /* 0x000fe40003f06270 */
[----:B-----5:R-:W-:Y:S02]  /*0380*/  FSETP.GTU.FTZ.AND P3, PT, |R11|, +INF , PT ;  /* 0x7f8000000b00780b */ /* 0x020fe40003f7c200 */
[----:B0-----:R-:W-:Y:S02]  /*0390*/  @!P2 FMNMX.FTZ R14, R7, R14, !PT ;  /* 0x0000000e070ea209 */ /* 0x001fe40007810000 */
[----:B------:R-:W-:Y:S02]  /*03a0*/  ISETP.GE.OR P3, PT, R23, R2, P3 ;  /* 0x000000021700720c */ /* 0x000fe40001f66670 */
[----:B------:R-:W-:Y:S02]  /*03b0*/  @!P2 FMNMX.FTZ R7, R14, R15, PT ;  /* 0x0000000f0e07a209 */ /* 0x000fe40003810000 */
[----:B-1----:R-:W-:-:S04]  /*03c0*/  @!P1 FMNMX.FTZ R12, R9, R12, !PT ;  /* 0x0000000c090c9209 */ /* 0x002fc80007810000 */
[----:B------:R-:W-:Y:S01]  /*03d0*/  @!P1 FMNMX.FTZ R9, R12, R13, PT ;  /* 0x0000000d0c099209 */ /* 0x000fe20003810000 */
[----:B--2---:R-:W-:Y:S06]  /*03e0*/  @P0 BRA `(.L_x_16589) ;  /* 0x0000000000280947 */ /* 0x004fec0003800000 */
        /* <DEDUP_REMOVED lines=10> */
.L_x_16589:
[----:B------:R-:W-:Y:S05]  /*0490*/  BSYNC B0 ;  /* 0x0000000000007941 */ /* 0x000fea0003800000 */
.L_x_16588:
[----:B0-----:R-:W0:Y:S01]  /*04a0*/  @!P3 LDC.64 R4, c[0x0][0x218] ;  /* 0x00008600ff04bb82 */ /* 0x001e220000000a00 */
[----:B------:R-:W-:-:S13]  /*04b0*/  ISETP.GE.AND P0, PT, R17, R2, PT ;  /* 0x000000021100720c */ /* 0x000fda0003f06270 */
[----:B------:R-:W-:Y:S05]  /*04c0*/  @P0 EXIT ;  /* 0x000000000000094d */ /* 0x000fea0003800000 */
[----:B------:R-:W1:Y:S01]  /*04d0*/  LDC.64 R2, c[0x0][0x228] ;  /* 0x00008a00ff027b82 */ /* 0x000e620000000a00 */
[----:B0-----:R-:W-:Y:S01]  /*04e0*/  @!P3 FMNMX.FTZ R4, R11, R4, !PT ;  /* 0x000000040b04b209 */ /* 0x001fe20007810000 */
[----:B------:R-:W-:-:S03]  /*04f0*/  IMAD R17, R0, 0x200, R17 ;  /* 0x0000020000117824 */ /* 0x000fc600078e0211 */
[----:B------:R-:W-:Y:S01]  /*0500*/  @!P3 FMNMX.FTZ R11, R4, R5, PT ;  /* 0x00000005040bb209 */ /* 0x000fe20003810000 */
[----:B-1----:R-:W-:-:S05]  /*0510*/  IMAD.WIDE.U32 R2, R17, 0x4, R2 ;  /* 0x0000000411027825 */ /* 0x002fca00078e0002 */
[----:B------:R-:W-:Y:S01]  /*0520*/  STG.E desc[UR4][R2.64], R11 ;  /* 0x0000000b02007986 */ /* 0x000fe2000c101904 */
[----:B------:R-:W-:Y:S05]  /*0530*/  EXIT ;  /* 0x000000000000794d */ /* 0x000fea0003800000 */
.L_x_16590:
        /* <DEDUP_REMOVED lines=12> */
.L_x_36301:


//--------------------- .text._ZN2at6native29vectorized_elementwise_kernelILi2EZZZNS0_17clamp_kernel_cudaERNS_18TensorIteratorBaseERKN3c106ScalarES7_ENKUlvE_clEvENKUlvE5_clEvEUlfE_St5arrayIPcLm2EEEEviT0_T1_ --------------------------
	.section	.text._ZN2at6native29vectorized_elementwise_kernelILi2EZZZNS0_17clamp_kernel_cudaERNS_18TensorIteratorBaseERKN3c106ScalarES7_ENKUlvE_clEvENKUlvE5_clEvEUlfE_St5arrayIPcLm2EEEEviT0_T1_,"ax",@progbits
	.align	128
        .global         _ZN2at6native29vectorized_elementwise_kernelILi2EZZZNS0_17clamp_kernel_cudaERNS_18TensorIteratorBaseERKN3c106ScalarES7_ENKUlvE_clEvENKUlvE5_clEvEUlfE_St5arrayIPcLm2EEEEviT0_T1_
        .type           _ZN2at6native29vectorized_elementwise_kernelILi2EZZZNS0_17clamp_kernel_cudaERNS_18TensorIteratorBaseERKN3c106ScalarES7_ENKUlvE_clEvENKUlvE5_clEvEUlfE_St5arrayIPcLm2EEEEviT0_T1_,@function
        .size           _ZN2at6native29vectorized_elementwise_kernelILi2EZZZNS0_17clamp_kernel_cudaERNS_18TensorIteratorBaseERKN3c106ScalarES7_ENKUlvE_clEvENKUlvE5_clEvEUlfE_St5arrayIPcLm2EEEEviT0_T1_,(.L_x_36302 - _ZN2at6native29vectorized_elementwise_kernelILi2EZZZNS0_17clamp_kernel_cudaERNS_18TensorIteratorBaseERKN3c106ScalarES7_ENKUlvE_clEvENKUlvE5_clEvEUlfE_St5arrayIPcLm2EEEEviT0_T1_)
        .other          _ZN2at6native29vectorized_elementwise_kernelILi2EZZZNS0_17clamp_kernel_cudaERNS_18TensorIteratorBaseERKN3c106ScalarES7_ENKUlvE_clEvENKUlvE5_clEvEUlfE_St5arrayIPcLm2EEEEviT0_T1_,@"STO_CUDA_ENTRY STV_DEFAULT"
_ZN2at6native29vectorized_elementwise_kernelILi2EZZZNS0_17clamp_kernel_cudaERNS_18TensorIteratorBaseERKN3c106ScalarES7_ENKUlvE_clEvENKUlvE5_clEvEUlfE_St5arrayIPcLm2EEEEviT0_T1_:
.text._ZN2at6native29vectorized_elementwise_kernelILi2EZZZNS0_17clamp_kernel_cudaERNS_18TensorIteratorBaseERKN3c106ScalarES7_ENKUlvE_clEvENKUlvE5_clEvEUlfE_St5arrayIPcLm2EEEEviT0_T1_:
        /* <DEDUP_REMOVED lines=19> */
[----:B---3--:R-:W-:Y:S02]  /*0130*/  FSETP.GTU.FTZ.AND P3, PT, |R2|, +INF , PT ;  /* 0x7f8000000200780b */ /* 0x008fe40003f7c200 */
[----:B------:R-:W-:Y:S02]  /*0140*/  FSETP.GTU.FTZ.AND P2, PT, |R3|, +INF , PT ;  /* 0x7f8000000300780b */ /* 0x000fe40003f5c200 */
[----:B----4-:R-:W-:Y:S02]  /*0150*/  FSETP.GTU.FTZ.AND P1, PT, |R4|, +INF , PT ;  /* 0x7f8000000400780b */ /* 0x010fe40003f3c200 */
[----:B------:R-:W-:Y:S02]  /*0160*/  FSETP.GTU.FTZ.AND P0, PT, |R5|, +INF , PT ;  /* 0x7f8000000500780b */ /* 0x000fe40003f1c200 */
[----:B-----5:R-:W-:Y:S02]  /*0170*/  FSETP.GTU.FTZ.AND P4, PT, |R7|, +INF , PT ;  /* 0x7f8000000700780b */ /* 0x020fe40003f9c200 */
[----:B------:R-:W-:-:S03]  /*0180*/  FSETP.GTU.FTZ.AND P5, PT, |R8|, +INF , PT ;  /* 0x7f8000000800780b */ /* 0x000fc60003fbc200 */
[----:B------:R-:W0:Y:S01]  /*0190*/  @!P3 LDC.64 R12, c[0x0][0x218] ;  /* 0x00008600ff0cbb82 */ /* 0x000e220000000a00 */
[----:B------:R-:W-:-:S07]  /*01a0*/  FSETP.GTU.FTZ.AND P6, PT, |R9|, +INF , PT ;  /* 0x7f8000000900780b */ /* 0x000fce0003fdc200 */
[----:B------:R-:W1:Y:S08]  /*01b0*/  @!P2 LDC.64 R20, c[0x0][0x218] ;  /* 0x00008600ff14ab82 */ /* 0x000e700000000a00 */
[----:B------:R-:W2:Y:S01]  /*01c0*/  @!P1 LDC.64 R22, c[0x0][0x218] ;  /* 0x00008600ff169b82 */ /* 0x000ea20000000a00 */
[----:B0-----:R-:W-:-:S07]  /*01d0*/  @!P3 FMNMX.FTZ R12, R2, R12, !PT ;  /* 0x0000000c020cb209 */ /* 0x001fce0007810000 */
[----:B------:R-:W0:Y:S01]  /*01e0*/  @!P0 LDC.64 R24, c[0x0][0x218] ;  /* 0x00008600ff188b82 */ /* 0x000e220000000a00 */
[----:B------:R-:W-:Y:S02]  /*01f0*/  @!P3 FMNMX.FTZ R2, R12, R13, PT ;  /* 0x0000000d0c02b209 */ /* 0x000fe40003810000 */
[----:B------:R-:W-:Y:S02]  /*0200*/  FSETP.GTU.FTZ.AND P3, PT, |R6|, +INF , PT ;  /* 0x7f8000000600780b */ /* 0x000fe40003f7c200 */
[----:B-1----:R-:W-:-:S03]  /*0210*/  @!P2 FMNMX.FTZ R20, R3, R20, !PT ;  /* 0x000000140314a209 */ /* 0x002fc60007810000 */
[----:B------:R-:W1:Y:S01]  /*0220*/  @!P4 LDC.64 R14, c[0x0][0x218] ;  /* 0x00008600ff0ecb82 */ /* 0x000e620000000a00 */
[----:B------:R-:W-:Y:S02]  /*0230*/  @!P2 FMNMX.FTZ R3, R20, R21, PT ;  /* 0x000000151403a209 */ /* 0x000fe40003810000 */
[----:B--2---:R-:W-:-:S05]  /*0240*/  @!P1 FMNMX.FTZ R22, R4, R22, !PT ;  /* 0x0000001604169209 */ /* 0x004fca0007810000 */
[----:B------:R-:W2:Y:S01]  /*0250*/  @!P5 LDC.64 R12, c[0x0][0x218] ;  /* 0x00008600ff0cdb82 */ /* 0x000ea20000000a00 */
[----:B------:R-:W-:Y:S01]  /*0260*/  STG.E.64 desc[UR4][R16.64], R2 ;  /* 0x0000000210007986 */ /* 0x000fe2000c101b04 */
[----:B------:R-:W-:-:S06]  /*0270*/  @!P1 FMNMX.FTZ R4, R22, R23, PT ;  /* 0x0000001716049209 */ /* 0x000fcc0003810000 */
[----:B------:R-:W3:Y:S01]  /*0280*/  @!P3 LDC.64 R18, c[0x0][0x218] ;  /* 0x00008600ff12bb82 */ /* 0x000ee20000000a00 */
[----:B0-----:R-:W-:-:S04]  /*0290*/  @!P0 FMNMX.FTZ R24, R5, R24, !PT ;  /* 0x0000001805188209 */ /* 0x001fc80007810000 */
[----:B------:R-:W-:-:S03]  /*02a0*/  @!P0 FMNMX.FTZ R5, R24, R25, PT ;  /* 0x0000001918058209 */ /* 0x000fc60003810000 */
[----:B------:R-:W0:Y:S01]  /*02b0*/  @!P6 LDC.64 R10, c[0x0][0x218] ;  /* 0x00008600ff0aeb82 */ /* 0x000e220000000a00 */
[----:B-1----:R-:W-:Y:S01]  /*02c0*/  @!P4 FMNMX.FTZ R14, R7, R14, !PT ;  /* 0x0000000e070ec209 */ /* 0x002fe20007810000 */
[----:B------:R-:W-:Y:S03]  /*02d0*/  STG.E.64 desc[UR4][R16.64+0x400], R4 ;  /* 0x0004000410007986 */ /* 0x000fe6000c101b04 */
[----:B------:R-:W-:Y:S02]  /*02e0*/  @!P4 FMNMX.FTZ R7, R14, R15, PT ;  /* 0x0000000f0e07c209 */ /* 0x000fe40003810000 */
[----:B--2---:R-:W-:-:S04]  /*02f0*/  @!P5 FMNMX.FTZ R12, R8, R12, !PT ;  /* 0x0000000c080cd209 */ /* 0x004fc80007810000 */
[----:B------:R-:W-:Y:S02]  /*0300*/  @!P5 FMNMX.FTZ R8, R12, R13, PT ;  /* 0x0000000d0c08d209 */ /* 0x000fe40003810000 */
[----:B---3--:R-:W-:-:S04]  /*0310*/  @!P3 FMNMX.FTZ R18, R6, R18, !PT ;  /* 0x000000120612b209 */ /* 0x008fc80007810000 */
[----:B------:R-:W-:Y:S02]  /*0320*/  @!P3 FMNMX.FTZ R6, R18, R19, PT ;  /* 0x000000131206b209 */ /* 0x000fe40003810000 */
[----:B0-----:R-:W-:-:S03]  /*0330*/  @!P6 FMNMX.FTZ R10, R9, R10, !PT ;  /* 0x0000000a090ae209 */ /* 0x001fc60007810000 */
[----:B------:R-:W-:Y:S01]  /*0340*/  STG.E.64 desc[UR4][R16.64+0x800], R6 ;  /* 0x0008000610007986 */ /* 0x000fe2000c101b04 */
[----:B------:R-:W-:-:S05]  /*0350*/  @!P6 FMNMX.FTZ R9, R10, R11, PT ;  /* 0x0000000b0a09e209 */ /* 0x000fca0003810000 */
[----:B------:R-:W-:Y:S01]  /*0360*/  STG.E.64 desc[UR4][R16.64+0xc00], R8 ;  /* 0x000c000810007986 */ /* 0x000fe2000c101b04 */
[----:B------:R-:W-:Y:S05]  /*0370*/  EXIT ;  /* 0x000000000000794d */ /* 0x000fea0003800000 */
.L_x_16591:
[----:B------:R-:W0:Y:S01]  /*0380*/  S2R R0, SR_TID.X ;  /* 0x0000000000007919 */ /* 0x000e220000002100 */
[----:B------:R-:W-:Y:S01]  /*0390*/  BSSY B0, `(.L_x_16592) ;  /* 0x0000017000007945 */ /* 0x000fe20003800000 */
[----:B------:R-:W-:Y:S02]  /*03a0*/  IMAD.MOV.U32 R19, RZ, RZ, RZ ;  /* 0x000000ffff137224 */ /* 0x000fe400078e00ff */
[----:B------:R-:W-:Y:S01]  /*03b0*/  IMAD.MOV.U32 R21, RZ, RZ, RZ ;  /* 0x000000ffff157224 */ /* 0x000fe200078e00ff */
[----:B0-----:R-:W-:Y:S01]  /*03c0*/  ISETP.GE.AND P6, PT, R0, R15, PT ;  /* 0x0000000f0000720c */ /* 0x001fe20003fc6270 */
[----:B------:R-:W-:-:S12]  /*03d0*/  IMAD.MOV.U32 R4, RZ, RZ, R0 ;  /* 0x000000ffff047224 */ /* 0x000fd800078e0000 */
[----:B------:R-:W-:Y:S01]  /*03e0*/  @!P6 VIADD R4, R0, 0x80 ;  /* 0x000000800004e836 */ /* 0x000fe20000000000 */
[----:B------:R-:W0:Y:S04]  /*03f0*/  @!P6 LDC.64 R2, c[0x0][0x230] ;  /* 0x00008c00ff02eb82 */ /* 0x000e280000000a00 */
[----:B------:R-:W-:-:S13]  /*0400*/  ISETP.GE.AND P0, PT, R4, R15, PT ;  /* 0x0000000f0400720c */ /* 0x000fda0003f06270 */
[----:B------:R-:W-:Y:S01]  /*0410*/  @!P0 IMAD.IADD R5, R17, 0x1, R4 ;  /* 0x0000000111058824 */ /* 0x000fe200078e0204 */
[----:B------:R-:W1:Y:S01]  /*0420*/  @!P0 LDC.64 R6, c[0x0][0x230] ;  /* 0x00008c00ff068b82 */ /* 0x000e620000000a00 */
[----:B------:R-:W-:-:S05]  /*0430*/  @!P0 VIADD R4, R4, 0x80 ;  /* 0x0000008004048836 */ /* 0x000fca0000000000 */
[----:B------:R-:W-:-:S13]  /*0440*/  ISETP.GE.AND P1, PT, R4, R15, PT ;  /* 0x0000000f0400720c */ /* 0x000fda0003f26270 */
[----:B------:R-:W-:Y:S05]  /*0450*/  @P1 BRA `(.L_x_16593) ;  /* 0x0000000000281947 */ /* 0x000fea0003800000 */
[----:B------:R-:W2:Y:S01]  /*0460*/  LDC.64 R8, c[0x0][0x230] ;  /* 0x00008c00ff087b82 */ /* 0x000ea20000000a00 */
        /* <DEDUP_REMOVED lines=8> */
[----:B------:R-:W-:-:S07]  /*04f0*/  @!P1 VIADD R4, R4, 0x80 ;  /* 0x0000008004049836 */ /* 0x000fce0000000000 */
.L_x_16593:
[----:B------:R-:W-:Y:S05]  /*0500*/  BSYNC B0 ;  /* 0x0000000000007941 */ /* 0x000fea0003800000 */
.L_x_16592:
        /* <DEDUP_REMOVED lines=15> */
.L_x_16595:
[----:B------:R-:W-:Y:S05]  /*0600*/  BSYNC B0 ;  /* 0x0000000000007941 */ /* 0x000fea0003800000 */
.L_x_16594:
[----:B------:R-:W-:Y:S01]  /*0610*/  ISETP.GE.AND P1, PT, R4, R15, PT ;  /* 0x0000000f0400720c */ /* 0x000fe20003f26270 */
[----:B------:R-:W-:Y:S02]  /*0620*/  IMAD.MOV.U32 R27, RZ, RZ, RZ ;  /* 0x000000ffff1b7224 */ /* 0x000fe400078e00ff */
[----:B-1----:R-:W-:-:S05]  /*0630*/  @!P0 IMAD.WIDE.U32 R6, R5, 0x4, R6 ;  /* 0x0000000405068825 */ /* 0x002fca00078e0006 */
[----:B------:R1:W4:Y:S01]  /*0640*/  @!P0 LDG.E R27, desc[UR4][R6.64] ;  /* 0x00000004061b8981 */ /* 0x000322000c1e1900 */
[C---:B--23--:R-:W-:Y:S02]  /*0650*/  @!P6 IMAD.IADD R9, R17.reuse, 0x1, R0 ;  /* 0x000000011109e824 */ /* 0x04cfe400078e0200 */
[----:B------:R-:W-:Y:S02]  /*0660*/  IMAD.MOV.U32 R29, RZ, RZ, RZ ;  /* 0x000000ffff1d7224 */ /* 0x000fe400078e00ff */
[----:B------:R-:W-:Y:S01]  /*0670*/  @!P1 IMAD.IADD R13, R17, 0x1, R4 ;  /* 0x00000001110d9824 */ /* 0x000fe200078e0204 */
[----:B------:R-:W1:Y:S01]  /*0680*/  @!P1 LDC.64 R10, c[0x0][0x230] ;  /* 0x00008c00ff0a9b82 */ /* 0x000e620000000a00 */
[----:B------:R-:W-:Y:S02]  /*0690*/  @!P1 VIADD R4, R4, 0x80 ;  /* 0x0000008004049836 */ /* 0x000fe40000000000 */
[----:B0-----:R-:W-:-:S03]  /*06a0*/  @!P6 IMAD.WIDE.U32 R8, R9, 0x4, R2 ;  /* 0x000000040908e825 */ /* 0x001fc600078e0002 */
[----:B------:R-:W-:Y:S02]  /*06b0*/  ISETP.GE.AND P0, PT, R4, R15, PT ;  /* 0x0000000f0400720c */ /* 0x000fe40003f06270 */
[----:B------:R0:W2:Y:S01]  /*06c0*/  @!P6 LDG.E R29, desc[UR4][R8.64] ;  /* 0x00000004081de981 */ /* 0x0000a2000c1e1900 */
[----:B------:R-:W-:Y:S02]  /*06d0*/  IMAD.MOV.U32 R14, RZ, RZ, RZ ;  /* 0x000000ffff0e7224 */ /* 0x000fe400078e00ff */
[----:B------:R-:W-:-:S08]  /*06e0*/  IMAD.MOV.U32 R16, RZ, RZ, RZ ;  /* 0x000000ffff107224 */ /* 0x000fd000078e00ff */
[----:B------:R-:W3:Y:S01]  /*06f0*/  @!P0 LDC.64 R2, c[0x0][0x230] ;  /* 0x00008c00ff028b82 */ /* 0x000ee20000000a00 */
[----:B------:R-:W-:Y:S02]  /*0700*/  @!P0 IMAD.IADD R5, R17, 0x1, R4 ;  /* 0x0000000111058824 */ /* 0x000fe400078e0204 */
[----:B-1----:R-:W-:-:S05]  /*0710*/  @!P1 IMAD.WIDE.U32 R6, R13, 0x4, R10 ;  /* 0x000000040d069825 */ /* 0x002fca00078e000a */
[----:B------:R-:W2:Y:S01]  /*0720*/  @!P1 LDG.E R14, desc[UR4][R6.64] ;  /* 0x00000004060e9981 */ /* 0x000ea2000c1e1900 */
[----:B---3--:R-:W-:-:S05]  /*0730*/  @!P0 IMAD.WIDE.U32 R10, R5, 0x4, R2 ;  /* 0x00000004050a8825 */ /* 0x008fca00078e0002 */
[----:B------:R1:W3:Y:S01]  /*0740*/  @!P0 LDG.E R16, desc[UR4][R10.64] ;  /* 0x000000040a108981 */ /* 0x0002e2000c1e1900 */
[C---:B------:R-:W-:Y:S01]  /*0750*/  VIADD R2, R0.reuse, 0x80 ;  /* 0x0000008000027836 */ /* 0x040fe20000000000 */
[----:B-----5:R-:W-:Y:S01]  /*0760*/  FSETP.GTU.FTZ.AND P1, PT, |R21|, +INF , PT ;  /* 0x7f8000001500780b */ /* 0x020fe20003f3c200 */
[----:B------:R-:W-:-:S05]  /*0770*/  VIADD R4, R0, 0x100 ;  /* 0x0000010000047836 */ /* 0x000fca0000000000 */
[----:B------:R-:W-:-:S13]  /*0780*/  ISETP.GE.OR P2, PT, R4, R15, P1 ;  /* 0x0000000f0400720c */ /* 0x000fda0000f46670 */
[----:B------:R-:W1:Y:S01]  /*0790*/  @!P2 LDC.64 R4, c[0x0][0x218] ;  /* 0x00008600ff04ab82 */ /* 0x000e620000000a00 */
[C---:B0-----:R-:W-:Y:S01]  /*07a0*/  VIADD R8, R0.reuse, 0x180 ;  /* 0x0000018000087836 */ /* 0x041fe20000000000 */
[----:B------:R-:W-:Y:S01]  /*07b0*/  FSETP.GTU.FTZ.AND P3, PT, |R19|, +INF , PT ;  /* 0x7f8000001300780b */ /* 0x000fe20003f7c200 */
[C---:B-1----:R-:W-:Y:S02]  /*07c0*/  VIADD R10, R0.reuse, 0x300 ;  /* 0x00000300000a7836 */ /* 0x042fe40000000000 */
[----:B------:R-:W-:Y:S01]  /*07d0*/  VIADD R12, R0, 0x380 ;  /* 0x00000380000c7836 */ /* 0x000fe20000000000 */
[----:B------:R-:W-:Y:S01]  /*07e0*/  ISETP.GE.OR P3, PT, R8, R15, P3 ;  /* 0x0000000f0800720c */ /* 0x000fe20001f66670 */
[----:B------:R-:W-:Y:S01]  /*07f0*/  VIADD R8, R0, 0x280 ;  /* 0x0000028000087836 */ /* 0x000fe20000000000 */
[----:B------:R-:W-:-:S04]  /*0800*/  @!P2 FMNMX.FTZ R4, R21, R4, !PT ;  /* 0x000000041504a209 */ /* 0x000fc80007810000 */
[----:B------:R-:W-:Y:S01]  /*0810*/  @!P2 FMNMX.FTZ R21, R4, R5, PT ;  /* 0x000000050415a209 */ /* 0x000fe20003810000 */
[----:B------:R-:W-:Y:S01]  /*0820*/  VIADD R4, R0, 0x200 ;  /* 0x0000020000047836 */ /* 0x000fe20000000000 */
[----:B------:R-:W-:-:S04]  /*0830*/  FSETP.GTU.FTZ.AND P2, PT, |R23|, +INF , PT ;  /* 0x7f8000001700780b */ /* 0x000fc80003f5c200 */
[----:B------:R-:W-:Y:S01]  /*0840*/  ISETP.GE.OR P2, PT, R8, R15, P2 ;  /* 0x0000000f0800720c */ /* 0x000fe20001746670 */
[----:B------:R-:W-:-:S12]  /*0850*/  @!P6 IMAD.IADD R18, R17, 0x1, R0 ;  /* 0x000000011112e824 */ /* 0x000fd800078e0200 */
[----:B------:R-:W0:Y:S01]  /*0860*/  @!P2 LDC.64 R8, c[0x0][0x218] ;  /* 0x00008600ff08ab82 */ /* 0x000e220000000a00 */
[----:B------:R-:W-:Y:S04]  /*0870*/  BSSY B0, `(.L_x_16596) ;  /* 0x000004f000007945 */ /* 0x000fe80003800000 */
[----:B------:R-:W-:Y:S01]  /*0880*/  BSSY B1, `(.L_x_16597) ;  /* 0x0000047000017945 */ /* 0x000fe20003800000 */
[----:B0-----:R-:W-:-:S04]  /*0890*/  @!P2 FMNMX.FTZ R8, R23, R8, !PT ;  /* 0x000000081708a209 */ /* 0x001fc80007810000 */
[----:B------:R-:W-:Y:S02]  /*08a0*/  @!P2 FMNMX.FTZ R23, R8, R9, PT ;  /* 0x000000090817a209 */ /* 0x000fe40003810000 */
[----:B----4-:R-:W-:-:S04]  /*08b0*/  FSETP.GTU.FTZ.AND P0, PT, |R27|, +INF , PT ;  /* 0x7f8000001b00780b */ /* 0x010fc80003f1c200 */
[----:B------:R-:W-:-:S13]  /*08c0*/  ISETP.GE.OR P0, PT, R2, R15, P0 ;  /* 0x0000000f0200720c */ /* 0x000fda0000706670 */
[----:B------:R-:W0:Y:S01]  /*08d0*/  @!P0 LDC.64 R2, c[0x0][0x218] ;  /* 0x00008600ff028b82 */ /* 0x000e220000000a00 */
[----:B--2---:R-:W-:-:S04]  /*08e0*/  FSETP.GTU.FTZ.AND P1, PT, |R29|, +INF , PT ;  /* 0x7f8000001d00780b */ /* 0x004fc80003f3c200 */
[----:B------:R-:W-:-:S13]  /*08f0*/  ISETP.GE.OR P1, PT, R0, R15, P1 ;  /* 0x0000000f0000720c */ /* 0x000fda0000f26670 */
[----:B------:R-:W1:Y:S01]  /*0900*/  @!P1 LDC.64 R6, c[0x0][0x218] ;  /* 0x00008600ff069b82 */ /* 0x000e620000000a00 */
[----:B0-----:R-:W-:-:S04]  /*0910*/  @!P0 FMNMX.FTZ R2, R27, R2, !PT ;  /* 0x000000021b028209 */ /* 0x001fc80007810000 */
[----:B------:R-:W-:-:S03]  /*0920*/  @!P0 FMNMX.FTZ R27, R2, R3, PT ;  /* 0x00000003021b8209 */ /* 0x000fc60003810000 */
[----:B------:R-:W0:Y:S01]  /*0930*/  @!P6 LDC.64 R2, c[0x0][0x228] ;  /* 0x00008a00ff02eb82 */ /* 0x000e220000000a00 */
[----:B------:R-:W-:Y:S02]  /*0940*/  FSETP.GTU.FTZ.AND P0, PT, |R25|, +INF , PT ;  /* 0x7f8000001900780b */ /* 0x000fe40003f1c200 */
[----:B------:R-:W-:Y:S02]  /*0950*/  FSETP.GTU.FTZ.AND P5, PT, |R14|, +INF , PT ;  /* 0x7f8000000e00780b */ /* 0x000fe40003fbc200 */
[----:B---3--:R-:W-:Y:S02]  /*0960*/  FSETP.GTU.FTZ.AND P4, PT, |R16|, +INF , PT ;  /* 0x7f8000001000780b */ /* 0x008fe40003f9c200 */
[-C--:B------:R-:W-:Y:S02]  /*0970*/  ISETP.GE.OR P0, PT, R4, R15.reuse, P0 ;  /* 0x0000000f0400720c */ /* 0x080fe40000706670 */
[-C--:B------:R-:W-:Y:S01]  /*0980*/  ISETP.GE.OR P5, PT, R10, R15.reuse, P5 ;  /* 0x0000000f0a00720c */ /* 0x080fe20002fa6670 */
[----:B------:R-:W2:Y:S01]  /*0990*/  @!P3 LDC.64 R4, c[0x0][0x218] ;  /* 0x00008600ff04bb82 */ /* 0x000ea20000000a00 */
[----:B------:R-:W-:-:S02]  /*09a0*/  ISETP.GE.OR P4, PT, R12, R15, P4 ;  /* 0x0000000f0c00720c */ /* 0x000fc40002786670 */
[----:B-1----:R-:W-:-:S04]  /*09b0*/  @!P1 FMNMX.FTZ R6, R29, R6, !PT ;  /* 0x000000061d069209 */ /* 0x002fc80007810000 */
[----:B------:R-:W-:-:S03]  /*09c0*/  @!P1 FMNMX.FTZ R29, R6, R7, PT ;  /* 0x00000007061d9209 */ /* 0x000fc60003810000 */
[----:B------:R-:W1:Y:S01]  /*09d0*/  @!P0 LDC.64 R6, c[0x0][0x218] ;  /* 0x00008600ff068b82 */ /* 0x000e620000000a00 */
[----:B0-----:R-:W-:-:S07]  /*09e0*/  @!P6 IMAD.WIDE.U32 R2, R18, 0x4, R2 ;  /* 0x000000041202e825 */ /* 0x001fce00078e0002 */
[----:B------:R-:W0:Y:S08]  /*09f0*/  @!P5 LDC.64 R10, c[0x0][0x218] ;  /* 0x00008600ff0adb82 */ /* 0x000e300000000a00 */
[----:B------:R-:W3:Y:S01]  /*0a00*/  @!P4 LDC.64 R12, c[0x0][0x218] ;  /* 0x00008600ff0ccb82 */ /* 0x000ee20000000a00 */
[----:B------:R4:W-:Y:S01]  /*0a10*/  @!P6 STG.E desc[UR4][R2.64], R29 ;  /* 0x0000001d0200e986 */ /* 0x0009e2000c101904 */
[----:B------:R-:W-:-:S05]  /*0a20*/  @!P6 VIADD R0, R0, 0x80 ;  /* 0x000000800000e836 */ /* 0x000fca0000000000 */
[----:B------:R-:W-:Y:S02]  /*0a30*/  ISETP.GE.AND P1, PT, R0, R15, PT ;  /* 0x0000000f0000720c */ /* 0x000fe40003f26270 */
[----:B--2---:R-:W-:Y:S02]  /*0a40*/  @!P3 FMNMX.FTZ R4, R19, R4, !PT ;  /* 0x000000041304b209 */ /* 0x004fe40007810000 */
[----:B-1----:R-:W-:Y:S02]  /*0a50*/  @!P0 FMNMX.FTZ R6, R25, R6, !PT ;  /* 0x0000000619068209 */ /* 0x002fe40007810000 */
[----:B0-----:R-:W-:Y:S02]  /*0a60*/  @!P5 FMNMX.FTZ R10, R14, R10, !PT ;  /* 0x0000000a0e0ad209 */ /* 0x001fe40007810000 */
[----:B------:R-:W-:Y:S02]  /*0a70*/  @!P3 FMNMX.FTZ R19, R4, R5, PT ;  /* 0x000000050413b209 */ /* 0x000fe40003810000 */
[----:B------:R-:W-:-:S02]  /*0a80*/  @!P0 FMNMX.FTZ R25, R6, R7, PT ;  /* 0x0000000706198209 */ /* 0x000fc40003810000 */
[----:B---3--:R-:W-:Y:S02]  /*0a90*/  @!P4 FMNMX.FTZ R12, R16, R12, !PT ;  /* 0x0000000c100cc209 */ /* 0x008fe40007810000 */
[----:B------:R-:W-:Y:S02]  /*0aa0*/  @!P5 FMNMX.FTZ R14, R10, R11, PT ;  /* 0x0000000b0a0ed209 */ /* 0x000fe40003810000 */
[----:B------:R-:W-:Y:S01]  /*0ab0*/  @!P4 FMNMX.FTZ R16, R12, R13, PT ;  /* 0x0000000d0c10c209 */ /* 0x000fe20003810000 */
[----:B----4-:R-:W-:Y:S06]  /*0ac0*/  @P1 BRA `(.L_x_16598) ;  /* 0x0000000000301947 */ /* 0x010fec0003800000 */
        /* <DEDUP_REMOVED lines=12> */
.L_x_16598:
[----:B------:R-:W-:-:S13]  /*0b90*/  ISETP.GE.AND P0, PT, R0, R15, PT ;  /* 0x0000000f0000720c */ /* 0x000fda0003f06270 */
[----:B------:R-:W-:Y:S05]  /*0ba0*/  @P0 BRA `(.L_x_16600) ;  /* 0x0000000000300947 */ /* 0x000fea0003800000 */
[----:B0-----:R-:W0:Y:S01]  /*0bb0*/  LDC.64 R2, c[0x0][0x228] ;  /* 0x00008a00ff027b82 */ /* 0x001e220000000a00 */
[----:B------:R-:W-:Y:S02]  /*0bc0*/  IMAD.IADD R5, R17, 0x1, R0 ;  /* 0x0000000111057824 */ /* 0x000fe400078e0200 */
[----:B------:R-:W-:Y:S02]  /*0bd0*/  VIADD R0, R0, 0x80 ;  /* 0x0000008000007836 */ /* 0x000fe40000000000 */
[----:B0-----:R-:W-:-:S05]  /*0be0*/  IMAD.WIDE.U32 R2, R5, 0x4, R2 ;  /* 0x0000000405027825 */ /* 0x001fca00078e0002 */
[----:B------:R1:W-:Y:S02]  /*0bf0*/  STG.E desc[UR4][R2.64], R19 ;  /* 0x0000001302007986 */ /* 0x0003e4000c101904 */
.L_x_16599:
[----:B------:R-:W-:-:S13]  /*0c00*/  ISETP.GE.AND P0, PT, R0, R15, PT ;  /* 0x0000000f0000720c */ /* 0x000fda0003f06270 */
[----:B------:R-:W-:Y:S05]  /*0c10*/  @P0 BRA `(.L_x_16601) ;  /* 0x0000000000340947 */ /* 0x000fea0003800000 */
[----:B01----:R-:W0:Y:S01]  /*0c20*/  LDC.64 R2, c[0x0][0x228] ;  /* 0x00008a00ff027b82 */ /* 0x003e220000000a00 */
[----:B------:R-:W-:Y:S02]  /*0c30*/  IMAD.IADD R5, R17, 0x1, R0 ;  /* 0x0000000111057824 */ /* 0x000fe400078e0200 */
[----:B------:R-:W-:Y:S02]  /*0c40*/  VIADD R0, R0, 0x80 ;  /* 0x0000008000007836 */ /* 0x000fe40000000000 */
[----:B0-----:R-:W-:-:S05]  /*0c50*/  IMAD.WIDE.U32 R2, R5, 0x4, R2 ;  /* 0x0000000405027825 */ /* 0x001fca00078e0002 */
[----:B------:R1:W-:Y:S02]  /*0c60*/  STG.E desc[UR4][R2.64], R25 ;  /* 0x0000001902007986 */ /* 0x0003e4000c101904 */
.L_x_16600:
        /* <DEDUP_REMOVED lines=8> */
.L_x_16601:
[----:B------:R-:W-:Y:S05]  /*0cf0*/  BSYNC B1 ;  /* 0x0000000000017941 */ /* 0x000fea0003800000 */
.L_x_16597:
[----:B------:R-:W-:-:S13]  /*0d00*/  ISETP.GE.AND P0, PT, R0, R15, PT ;  /* 0x0000000f0000720c */ /* 0x000fda0003f06270 */
[----:B012---:R-:W0:Y:S01]  /*0d10*/  @!P0 LDC.64 R2, c[0x0][0x228] ;  /* 0x00008a00ff028b82 */ /* 0x007e220000000a00 */
[----:B------:R-:W-:Y:S02]  /*0d20*/  @!P0 IMAD.IADD R5, R17, 0x1, R0 ;  /* 0x0000000111058824 */ /* 0x000fe400078e0200 */
[----:B------:R-:W-:Y:S02]  /*0d30*/  @!P0 VIADD R0, R0, 0x80 ;  /* 0x0000008000008836 */ /* 0x000fe40000000000 */
[----:B0-----:R-:W-:-:S05]  /*0d40*/  @!P0 IMAD.WIDE.U32 R2, R5, 0x4, R2 ;  /* 0x0000000405028825 */ /* 0x001fca00078e0002 */
[----:B------:R2:W-:Y:S02]  /*0d50*/  @!P0 STG.E desc[UR4][R2.64], R14 ;  /* 0x0000000e02008986 */ /* 0x0005e4000c101904 */
.L_x_16602:
[----:B------:R-:W-:Y:S05]  /*0d60*/  BSYNC B0 ;  /* 0x0000000000007941 */ /* 0x000fea0003800000 */
.L_x_16596:
[----:B------:R-:W-:Y:S05]  /*0d70*/  WARPSYNC.ALL ;  /* 0x0000000000007948 */ /* 0x000fea0003800000 */
[----:B------:R-:W-:-:S13]  /*0d80*/  ISETP.GE.AND P0, PT, R0, R15, PT ;  /* 0x0000000f0000720c */ /* 0x000fda0003f06270 */
[----:B------:R-:W-:Y:S05]  /*0d90*/  @P0 EXIT ;  /* 0x000000000000094d */ /* 0x000fea0003800000 */
[----:B012---:R-:W0:Y:S01]  /*0da0*/  LDC.64 R2, c[0x0][0x228] ;  /* 0x00008a00ff027b82 */ /* 0x007e220000000a00 */
[----:B------:R-:W-:-:S04]  /*0db0*/  IMAD.IADD R17, R17, 0x1, R0 ;  /* 0x0000000111117824 */ /* 0x000fc800078e0200 */
[----:B0-----:R-:W-:-:S05]  /*0dc0*/  IMAD.WIDE.U32 R2, R17, 0x4, R2 ;  /* 0x0000000411027825 */ /* 0x001fca00078e0002 */
[----:B------:R-:W-:Y:S01]  /*0dd0*/  STG.E desc[UR4][R2.64], R16 ;  /* 0x0000001002007986 */ /* 0x000fe2000c101904 */
[----:B------:R-:W-:Y:S05]  /*0de0*/  EXIT ;  /* 0x000000000000794d */ /* 0x000fea0003800000 */
.L_x_16603:
        /* <DEDUP_REMOVED lines=9> */
.L_x_36302:


//--------------------- .text._ZN2at6native29vectorized_elementwise_kernelILi4EZZZNS0_17clamp_kernel_cudaERNS_18TensorIteratorBaseERKN3c106ScalarES7_ENKUlvE_clEvENKUlvE5_clEvEUlfE_St5arrayIPcLm2EEEEviT0_T1_ --------------------------
	.section	.text._ZN2at6native29vectorized_elementwise_kernelILi4EZZZNS0_17clamp_kernel_cudaERNS_18TensorIteratorBaseERKN3c106ScalarES7_ENKUlvE_clEvENKUlvE5_clEvEUlfE_St5arrayIPcLm2EEEEviT0_T1_,"ax",@progbits
	.align	128
        .global         _ZN2at6native29vectorized_elementwise_kernelILi4EZZZNS0_17clamp_kernel_cudaERNS_18TensorIteratorBaseERKN3c106ScalarES7_ENKUlvE_clEvENKUlvE5_clEvEUlfE_St5arrayIPcLm2EEEEviT0_T1_
        .type           _ZN2at6native29vectorized_elementwise_kernelILi4EZZZNS0_17clamp_kernel_cudaERNS_18TensorIteratorBaseERKN3c106ScalarES7_ENKUlvE_clEvENKUlvE5_clEvEUlfE_St5arrayIPcLm2EEEEviT0_T1_,@function
        .size           _ZN2at6native29vectorized_elementwise_kernelILi4EZZZNS0_17clamp_kernel_cudaERNS_18TensorIteratorBaseERKN3c106ScalarES7_ENKUlvE_clEvENKUlvE5_clEvEUlfE_St5arrayIPcLm2EEEEviT0_T1_,(.L_x_36303 - _ZN2at6native29vectorized_elementwise_kernelILi4EZZZNS0_17clamp_kernel_cudaERNS_18TensorIteratorBaseERKN3c106ScalarES7_ENKUlvE_clEvENKUlvE5_clEvEUlfE_St5arrayIPcLm2EEEEviT0_T1_)
        .other          _ZN2at6native29vectorized_elementwise_kernelILi4EZZZNS0_17clamp_kernel_cudaERNS_18TensorIteratorBaseERKN3c106ScalarES7_ENKUlvE_clEvENKUlvE5_clEvEUlfE_St5arrayIPcLm2EEEEviT0_T1_,@"STO_CUDA_ENTRY STV_DEFAULT"
_ZN2at6native29vectorized_elementwise_kernelILi4EZZZNS0_17clamp_kernel_cudaERNS_18TensorIteratorBaseERKN3c106ScalarES7_ENKUlvE_clEvENKUlvE5_clEvEUlfE_St5arrayIPcLm2EEEEviT0_T1_:
.text._ZN2at6native29vectorized_elementwise_kernelILi4EZZZNS0_17clamp_kernel_cudaERNS_18TensorIteratorBaseERKN3c106ScalarES7_ENKUlvE_clEvENKUlvE5_clEvEUlfE_St5arrayIPcLm2EEEEviT0_T1_:
        /* <DEDUP_REMOVED lines=13> */
[----:B------:R-:W3:Y:S04]  /*00d0*/  LDG.E.128 R8, desc[UR4][R2.64] ;  /* 0x0000000402087981 */ /* 0x000ee8000c1e1d00 */
[----:B------:R-:W4:Y:S01]  /*00e0*/  LDG.E.128 R4, desc[UR4][R2.64+0x800] ;  /* 0x0008000402047981 */ /* 0x000f22000c1e1d00 */
[----:B--2---:R-:W-:-:S04]  /*00f0*/  IMAD.WIDE.U32 R16, R17, 0x4, R26 ;  /* 0x0000000411107825 */ /* 0x004fc800078e001a */
[----:B------:R-:W-:Y:S01]  /*0100*/  IMAD.WIDE R16, R0, 0x10, R16 ;  /* 0x0000001000107825 */ /* 0x000fe200078e0210 */
[----:B---3--:R-:W-:Y:S02]  /*0110*/  FSETP.GTU.FTZ.AND P3, PT, |R8|, +INF , PT ;  /* 0x7f8000000800780b */ /* 0x008fe40003f7c200 */
[----:B------:R-:W-:Y:S02]  /*0120*/  FSETP.GTU.FTZ.AND P2, PT, |R9|, +INF , PT ;  /* 0x7f8000000900780b */ /* 0x000fe40003f5c200 */
[----:B------:R-:W-:Y:S02]  /*0130*/  FSETP.GTU.FTZ.AND P1, PT, |R10|, +INF , PT ;  /* 0x7f8000000a00780b */ /* 0x000fe40003f3c200 */
[----:B------:R-:W-:Y:S02]  /*0140*/  FSETP.GTU.FTZ.AND P0, PT, |R11|, +INF , PT ;  /* 0x7f8000000b00780b */ /* 0x000fe40003f1c200 */
[----:B----4-:R-:W-:Y:S02]  /*0150*/  FSETP.GTU.FTZ.AND P4, PT, |R5|, +INF , PT ;  /* 0x7f8000000500780b */ /* 0x010fe40003f9c200 */
[----:B------:R-:W-:-:S02]  /*0160*/  FSETP.GTU.FTZ.AND P5, PT, |R6|, +INF , PT ;  /* 0x7f8000000600780b */ /* 0x000fc40003fbc200 */
[----:B------:R-:W-:Y:S01]  /*0170*/  FSETP.GTU.FTZ.AND P6, PT, |R7|, +INF , PT ;  /* 0x7f8000000700780b */ /* 0x000fe20003fdc200 */
[----:B------:R-:W0:Y:S08]  /*0180*/  @!P3 LDC.64 R12, c[0x0][0x218] ;  /* 0x00008600ff0cbb82 */ /* 0x000e300000000a00 */
        /* <DEDUP_REMOVED lines=11> */
[----:B------:R-:W-:-:S07]  /*0240*/  @!P1 FMNMX.FTZ R10, R22, R23, PT ;  /* 0x00000017160a9209 */ /* 0x000fce0003810000 */
[----:B------:R-:W3:Y:S01]  /*0250*/  @!P3 LDC.64 R18, c[0x0][0x218] ;  /* 0x00008600ff12bb82 */ /* 0x000ee20000000a00 */
[----:B0-----:R-:W-:-:S04]  /*0260*/  @!P0 FMNMX.FTZ R24, R11, R24, !PT ;  /* 0x000000180b188209 */ /* 0x001fc80007810000 */
[----:B------:R-:W-:-:S03]  /*0270*/  @!P0 FMNMX.FTZ R11, R24, R25, PT ;  /* 0x00000019180b8209 */ /* 0x000fc60003810000 */
[----:B------:R-:W0:Y:S01]  /*0280*/  @!P6 LDC.64 R2, c[0x0][0x218] ;  /* 0x00008600ff02eb82 */ /* 0x000e220000000a00 */
[----:B-1----:R-:W-:Y:S01]  /*0290*/  @!P4 FMNMX.FTZ R14, R5, R14, !PT ;  /* 0x0000000e050ec209 */ /* 0x002fe20007810000 */
[----:B------:R-:W-:Y:S03]  /*02a0*/  STG.E.128 desc[UR4][R16.64], R8 ;  /* 0x0000000810007986 */ /* 0x000fe6000c101d04 */
[----:B------:R-:W-:Y:S02]  /*02b0*/  @!P4 FMNMX.FTZ R5, R14, R15, PT ;  /* 0x0000000f0e05c209 */ /* 0x000fe40003810000 */
[----:B--2---:R-:W-:-:S04]  /*02c0*/  @!P5 FMNMX.FTZ R12, R6, R12, !PT ;  /* 0x0000000c060cd209 */ /* 0x004fc80007810000 */
[----:B------:R-:W-:Y:S02]  /*02d0*/  @!P5 FMNMX.FTZ R6, R12, R13, PT ;  /* 0x0000000d0c06d209 */ /* 0x000fe40003810000 */
[----:B---3--:R-:W-:-:S04]  /*02e0*/  @!P3 FMNMX.FTZ R18, R4, R18, !PT ;  /* 0x000000120412b209 */ /* 0x008fc80007810000 */
[----:B------:R-:W-:Y:S02]  /*02f0*/  @!P3 FMNMX.FTZ R4, R18, R19, PT ;  /* 0x000000131204b209 */ /* 0x000fe40003810000 */
[----:B0-----:R-:W-:-:S04]  /*0300*/  @!P6 FMNMX.FTZ R2, R7, R2, !PT ;  /* 0x000000020702e209 */ /* 0x001fc80007810000 */
[----:B------:R-:W-:-:S05]  /*0310*/  @!P6 FMNMX.FTZ R7, R2, R3, PT ;  /* 0x000000030207e209 */ /* 0x000fca0003810000 */
[----:B------:R-:W-:Y:S01]  /*0320*/  STG.E.128 desc[UR4][R16.64+0x800], R4 ;  /* 0x0008000410007986 */ /* 0x000fe2000c101d04 */
[----:B------:R-:W-:Y:S05]  /*0330*/  EXIT ;  /* 0x000000000000794d */ /* 0x000fea0003800000 */
.L_x_16604:
        /* <DEDUP_REMOVED lines=24> */
.L_x_16606:
[----:B------:R-:W-:Y:S05]  /*04c0*/  BSYNC B0 ;  /* 0x0000000000007941 */ /* 0x000fea0003800000 */
.L_x_16605:
        /* <DEDUP_REMOVED lines=15> */
.L_x_16608:
[----:B------:R-:W-:Y:S05]  /*05c0*/  BSYNC B0 ;  /* 0x0000000000007941 */ /* 0x000fea0003800000 */
.L_x_16607:
        /* <DEDUP_REMOVED lines=88> */
.L_x_16611:
[----:B------:R-:W-:-:S13]  /*0b50*/  ISETP.GE.AND P0, PT, R0, R15, PT ;  /* 0x0000000f0000720c */ /* 0x000fda0003f06270 */
[----:B------:R-:W-:Y:S05]  /*0b60*/  @P0 BRA `(.L_x_16613) ;  /* 0x0000000000300947 */ /* 0x000fea0003800000 */
[----:B0-----:R-:W0:Y:S01]  /*0b70*/  LDC.64 R2, c[0x0][0x228] ;  /* 0x00008a00ff027b82 */ /* 0x001e220000000a00 */
[----:B------:R-:W-:Y:S02]  /*0b80*/  IMAD.IADD R5, R17, 0x1, R0 ;  /* 0x0000000111057824 */ /* 0x000fe400078e0200 */
[----:B------:R-:W-:Y:S02]  /*0b90*/  VIADD R0, R0, 0x80 ;  /* 0x0000008000007836 */ /* 0x000fe40000000000 */
[----:B0-----:R-:W-:-:S05]  /*0ba0*/  IMAD.WIDE.U32 R2, R5, 0x4, R2 ;  /* 0x0000000405027825 */ /* 0x001fca00078e0002 */
[----:B------:R1:W-:Y:S02]  /*0bb0*/  STG.E desc[UR4][R2.64], R19 ;  /* 0x0000001302007986 */ /* 0x0003e4000c101904 */
.L_x_16612:
[----:B------:R-:W-:-:S13]  /*0bc0*/  ISETP.GE.AND P0, PT, R0, R15, PT ;  /* 0x0000000f0000720c */ /* 0x000fda0003f06270 */
[----:B------:R-:W-:Y:S05]  /*0bd0*/  @P0 BRA `(.L_x_16614) ;  /* 0x0000000000340947 */ /* 0x000fea0003800000 */
[----:B01----:R-:W0:Y:S01]  /*0be0*/  LDC.64 R2, c[0x0][0x228] ;  /* 0x00008a00ff027b82 */ /* 0x003e220000000a00 */
[----:B------:R-:W-:Y:S02]  /*0bf0*/  IMAD.IADD R5, R17, 0x1, R0 ;  /* 0x0000000111057824 */ /* 0x000fe400078e0200 */
[----:B------:R-:W-:Y:S02]  /*0c00*/  VIADD R0, R0, 0x80 ;  /* 0x0000008000007836 */ /* 0x000fe40000000000 */
[----:B0-----:R-:W-:-:S05]  /*0c10*/  IMAD.WIDE.U32 R2, R5, 0x4, R2 ;  /* 0x0000000405027825 */ /* 0x001fca00078e0002 */
[----:B------:R1:W-:Y:S02]  /*0c20*/  STG.E desc[UR4][R2.64], R25 ;  /* 0x0000001902007986 */ /* 0x0003e4000c101904 */
.L_x_16613:
        /* <DEDUP_REMOVED lines=8> */
.L_x_16614:
[----:B------:R-:W-:Y:S05]  /*0cb0*/  BSYNC B1 ;  /* 0x0000000000017941 */ /* 0x000fea0003800000 */
.L_x_16610:
[----:B------:R-:W-:-:S13]  /*0cc0*/  ISETP.GE.AND P0, PT, R0, R15, PT ;  /* 0x0000000f0000720c */ /* 0x000fda0003f06270 */
[----:B012---:R-:W0:Y:S01]  /*0cd0*/  @!P0 LDC.64 R2, c[0x0][0x228] ;  /* 0x00008a00ff028b82 */ /* 0x007e220000000a00 */
[----:B------:R-:W-:Y:S02]  /*0ce0*/  @!P0 IMAD.IADD R5, R17, 0x1, R0 ;  /* 0x0000000111058824 */ /* 0x000fe400078e0200 */
[----:B------:R-:W-:Y:S02]  /*0cf0*/  @!P0 VIADD R0, R0, 0x80 ;  /* 0x0000008000008836 */ /* 0x000fe40000000000 */
[----:B0-----:R-:W-:-:S05]  /*0d00*/  @!P0 IMAD.WIDE.U32 R2, R5, 0x4, R2 ;  /* 0x0000000405028825 */ /* 0x001fca00078e0002 */
[----:B------:R2:W-:Y:S02]  /*0d10*/  @!P0 STG.E desc[UR4][R2.64], R14 ;  /* 0x0000000e02008986 */ /* 0x0005e4000c101904 */
.L_x_16615:
[----:B------:R-:W-:Y:S05]  /*0d20*/  BSYNC B0 ;  /* 0x0000000000007941 */ /* 0x000fea0003800000 */
.L_x_16609:
        /* <DEDUP_REMOVED lines=8> */
.L_x_16616:
        /* <DEDUP_REMOVED lines=13> */
.L_x_36303:


//--------------------- .text._ZN2at6native29vectorized_elementwise_kernelILi8EZZZNS0_17clamp_kernel_cudaERNS_18TensorIteratorBaseERKN3c106ScalarES7_ENKUlvE_clEvENKUlvE5_clEvEUlfE_St5arrayIPcLm2EEEEviT0_T1_ --------------------------
	.section	.text._ZN2at6native29vectorized_elementwise_kernelILi8EZZZNS0_17clamp_kernel_cudaERNS_18TensorIteratorBaseERKN3c106ScalarES7_ENKUlvE_clEvENKUlvE5_clEvEUlfE_St5arrayIPcLm2EEEEviT0_T1_,"ax",@progbits
	.align	128
        .global         _ZN2at6native29vectorized_elementwise_kernelILi8EZZZNS0_17clamp_kernel_cudaERNS_18TensorIteratorBaseERKN3c106ScalarES7_ENKUlvE_clEvENKUlvE5_clEvEUlfE_St5arrayIPcLm2EEEEviT0_T1_
        .type           _ZN2at6native29vectorized_elementwise_kernelILi8EZZZNS0_17clamp_kernel_cudaERNS_18TensorIteratorBaseERKN3c106ScalarES7_ENKUlvE_clEvENKUlvE5_clEvEUlfE_St5arrayIPcLm2EEEEviT0_T1_,@function
        .size           _ZN2at6native29vectorized_elementwise_kernelILi8EZZZNS0_17clamp_kernel_cudaERNS_18TensorIteratorBaseERKN3c106ScalarES7_ENKUlvE_clEvENKUlvE5_clEvEUlfE_St5arrayIPcLm2EEEEviT0_T1_,(.L_x_36304 - _ZN2at6native29vectorized_elementwise_kernelILi8EZZZNS0_17clamp_kernel_cudaERNS_18TensorIteratorBaseERKN3c106ScalarES7_ENKUlvE_clEvENKUlvE5_clEvEUlfE_St5arrayIPcLm2EEEEviT0_T1_)
        .other          _ZN2at6native29vectorized_elementwise_kernelILi8EZZZNS0_17clamp_kernel_cudaERNS_18TensorIteratorBaseERKN3c106ScalarES7_ENKUlvE_clEvENKUlvE5_clEvEUlfE_St5arrayIPcLm2EEEEviT0_T1_,@"STO_CUDA_ENTRY STV_DEFAULT"
_ZN2at6native29vectorized_elementwise_kernelILi8EZZZNS0_17clamp_kernel_cudaERNS_18TensorIteratorBaseERKN3c106ScalarES7_ENKUlvE_clEvENKUlvE5_clEvEUlfE_St5arrayIPcLm2EEEEviT0_T1_:
.text._ZN2at6native29vectorized_elementwise_kernelILi8EZZZNS0_17clamp_kernel_cudaERNS_18TensorIteratorBaseERKN3c106ScalarES7_ENKUlvE_clEvENKUlvE5_clEvEUlfE_St5arrayIPcLm2EEEEviT0_T1_:
        /* <DEDUP_REMOVED lines=52> */
.L_x_16617:
        /* <DEDUP_REMOVED lines=24> */
.L_x_16619:
[----:B------:R-:W-:Y:S05]  /*04c0*/  BSYNC B0 ;  /* 0x0000000000007941 */ /* 0x000fea0003800000 */
.L_x_16618:
        /* <DEDUP_REMOVED lines=15> */
.L_x_16621:
[----:B------:R-:W-:Y:S05]  /*05c0*/  BSYNC B0 ;  /* 0x0000000000007941 */ /* 0x000fea0003800000 */
.L_x_16620:
        /* <DEDUP_REMOVED lines=88> */
.L_x_16624:
[----:B------:R-:W-:-:S13]  /*0b50*/  ISETP.GE.AND P0, PT, R0, R15, PT ;  /* 0x0000000f0000720c */ /* 0x000fda0003f06270 */
[----:B------:R-:W-:Y:S05]  /*0b60*/  @P0 BRA `(.L_x_16626) ;  /* 0x0000000000300947 */ /* 0x000fea0003800000 */
[----:B0-----:R-:W0:Y:S01]  /*0b70*/  LDC.64 R2, c[0x0][0x228] ;  /* 0x00008a00ff027b82 */ /* 0x001e220000000a00 */
[----:B------:R-:W-:Y:S02]  /*0b80*/  IMAD.IADD R5, R17, 0x1, R0 ;  /* 0x0000000111057824 */ /* 0x000fe400078e0200 */
[----:B------:R-:W-:Y:S02]  /*0b90*/  VIADD R0, R0, 0x80 ;  /* 0x0000008000007836 */ /* 0x000fe40000000000 */
[----:B0-----:R-:W-:-:S05]  /*0ba0*/  IMAD.WIDE.U32 R2, R5, 0x4, R2 ;  /* 0x0000000405027825 */ /* 0x001fca00078e0002 */
[----:B------:R1:W-:Y:S02]  /*0bb0*/  STG.E desc[UR4][R2.64], R19 ;  /* 0x0000001302007986 */ /* 0x0003e4000c101904 */
.L_x_16625:
[----:B------:R-:W-:-:S13]  /*0bc0*/  ISETP.GE.AND P0, PT, R0, R15, PT ;  /* 0x0000000f0000720c */ /* 0x000fda0003f06270 */
[----:B------:R-:W-:Y:S05]  /*0bd0*/  @P0 BRA `(.L_x_16627) ;  /* 0x0000000000340947 */ /* 0x000fea0003800000 */
[----:B01----:R-:W0:Y:S01]  /*0be0*/  LDC.64 R2, c[0x0][0x228] ;  /* 0x00008a00ff027b82 */ /* 0x003e220000000a00 */
[----:B------:R-:W-:Y:S02]  /*0bf0*/  IMAD.IADD R5, R17, 0x1, R0 ;  /* 0x0000000111057824 */ /* 0x000fe400078e0200 */
[----:B------:R-:W-:Y:S02]  /*0c00*/  VIADD R0, R0, 0x80 ;  /* 0x0000008000007836 */ /* 0x000fe40000000000 */
[----:B0-----:R-:W-:-:S05]  /*0c10*/  IMAD.WIDE.U32 R2, R5, 0x4, R2 ;  /* 0x0000000405027825 */ /* 0x001fca00078e0002 */
[----:B------:R1:W-:Y:S02]  /*0c20*/  STG.E desc[UR4][R2.64], R25 ;  /* 0x0000001902007986 */ /* 0x0003e4000c101904 */
.L_x_16626:
        /* <DEDUP_REMOVED lines=8> */
.L_x_16627:
[----:B------:R-:W-:Y:S05]  /*0cb0*/  BSYNC B1 ;  /* 0x0000000000017941 */ /* 0x000fea0003800000 */
.L_x_16623:
[----:B------:R-:W-:-:S13]  /*0cc0*/  ISETP.GE.AND P0, PT, R0, R15, PT ;  /* 0x0000000f0000720c */ /* 0x000fda0003f06270 */
[----:B012---:R-:W0:Y:S01]  /*0cd0*/  @!P0 LDC.64 R2, c[0x0][0x228] ;  /* 0x00008a00ff028b82 */ /* 0x007e220000000a00 */
[----:B------:R-:W-:Y:S02]  /*0ce0*/  @!P0 IMAD.IADD R5, R17, 0x1, R0 ;  /* 0x0000000111058824 */ /* 0x000fe400078e0200 */
[----:B------:R-:W-:Y:S02]  /*0cf0*/  @!P0 VIADD R0, R0, 0x80 ;  /* 0x0000008000008836 */ /* 0x000fe40000000000 */
[----:B0-----:R-:W-:-:S05]  /*0d00*/  @!P0 IMAD.WIDE.U32 R2, R5, 0x4, R2 ;  /* 0x0000000405028825 */ /* 0x001fca00078e0002 */
[----:B------:R2:W-:Y:S02]  /*0d10*/  @!P0 STG.E desc[UR4][R2.64], R14 ;  /* 0x0000000e02008986 */ /* 0x0005e4000c101904 */
.L_x_16628:
[----:B------:R-:W-:Y:S05]  /*0d20*/  BSYNC B0 ;  /* 0x0000000000007941 */ /* 0x000fea0003800000 */
.L_x_16622:
        /* <DEDUP_REMOVED lines=8> */
.L_x_16629:
        /* <DEDUP_REMOVED lines=13> */
.L_x_36304:


//--------------------- .text._ZN2at6native18elementwise_kernelILi128ELi4EZNS0_15gpu_kernel_implIZZZNS0_17clamp_kernel_cudaERNS_18TensorIteratorBaseERKN3c106ScalarES8_ENKUlvE_clEvENKUlvE4_clEvEUldE_EEvS4_RKT_EUliE_EEviT1_ --------------------------
	.section	.text._ZN2at6native18elementwise_kernelILi128ELi4EZNS0_15gpu_kernel_implIZZZNS0_17clamp_kernel_cudaERNS_18TensorIteratorBaseERKN3c106ScalarES8_ENKUlvE_clEvENKUlvE4_clEvEUldE_EEvS4_RKT_EUliE_EEviT1_,"ax",@progbits
	.align	128
        .global         _ZN2at6native18elementwise_kernelILi128ELi4EZNS0_15gpu_kernel_implIZZZNS0_17clamp_kernel_cudaERNS_18TensorIteratorBaseERKN3c106ScalarES8_ENKUlvE_clEvENKUlvE4_clEvEUldE_EEvS4_RKT_EUliE_EEviT1_
        .type           _ZN2at6native18elementwise_kernelILi128ELi4EZNS0_15gpu_kernel_implIZZZNS0_17clamp_kernel_cudaERNS_18TensorIteratorBaseERKN3c106ScalarES8_ENKUlvE_clEvENKUlvE4_clEvEUldE_EEvS4_RKT_EUliE_EEviT1_,@function
        .size           _ZN2at6native18elementwise_kernelILi128ELi4EZNS0_15gpu_kernel_implIZZZNS0_17clamp_kernel_cudaERNS_18TensorIteratorBaseERKN3c106ScalarES8_ENKUlvE_clEvENKUlvE4_clEvEUldE_EEvS4_RKT_EUliE_EEviT1_,(.L_x_36305 - _ZN2at6native18elementwise_kernelILi128ELi4EZNS0_15gpu_kernel_implIZZZNS0_17clamp_kernel_cudaERNS_18TensorIteratorBaseERKN3c106ScalarES8_ENKUlvE_clEvENKUlvE4_clEvEUldE_EEvS4_RKT_EUliE_EEviT1_)
        .other          _ZN2at6native18elementwise_kernelILi128ELi4EZNS0_15gpu_kernel_implIZZZNS0_17clamp_kernel_cudaERNS_18TensorIteratorBaseERKN3c106ScalarES8_ENKUlvE_clEvENKUlvE4_clEvEUldE_EEvS4_RKT_EUliE_EEviT1_,@"STO_CUDA_ENTRY STV_DEFAULT"
_ZN2at6native18elementwise_kernelILi128ELi4EZNS0_15gpu_kernel_implIZZZNS0_17clamp_kernel_cudaERNS_18TensorIteratorBaseERKN3c106ScalarES8_ENKUlvE_clEvENKUlvE4_clEvEUldE_EEvS4_RKT_EUliE_EEviT1_:
.text._ZN2at6native18elementwise_kernelILi128ELi4EZNS0_15gpu_kernel_implIZZZNS0_17clamp_kernel_cudaERNS_18TensorIteratorBaseERKN3c106ScalarES8_ENKUlvE_clEvENKUlvE4_clEvEUldE_EEvS4_RKT_EUliE_EEviT1_:
        /* <DEDUP_REMOVED lines=314> */
.L_x_16632:
        /* <DEDUP_REMOVED lines=21> */
.L_x_16636:
[----:B------:R-:W2:Y:S02]  /*14f0*/  LDG.E.U8 R2, desc[UR36][R2.64] ;  /* 0x0000002402027981 */ /* 0x000ea4000c1e1100 */
[----:B--2---:R0:W1:Y:S01]  /*1500*/  I2F.F64.U16 R4, R2 ;  /* 0x0000000200047312 */ /* 0x0040620000101800 */
[----:B------:R-:W-:Y:S05]  /*1510*/  BRA `(.L_x_16638) ;  /* 0x0000000c00707947 */ /* 0x000fea0003800000 */
.L_x_16635:
        /* <DEDUP_REMOVED lines=9> */
.L_x_16640:
[----:B------:R-:W2:Y:S02]  /*15b0*/  LDG.E R2, desc[UR36][R2.64] ;  /* 0x0000002402027981 */ /* 0x000ea4000c1e1900 */
[----:B--2---:R0:W1:Y:S01]  /*15c0*/  I2F.F64 R4, R2 ;  /* 0x0000000200047312 */ /* 0x0040620000201c00 */
[----:B------:R-:W-:Y:S05]  /*15d0*/  BRA `(.L_x_16638) ;  /* 0x0000000c00407947 */ /* 0x000fea0003800000 */
.L_x_16639:
[----:B------:R-:W2:Y:S02]  /*15e0*/  LDG.E.U16 R2, desc[UR36][R2.64] ;  /* 0x0000002402027981 */ /* 0x000ea4000c1e1500 */
[----:B--2---:R0:W1:Y:S01]  /*15f0*/  I2F.F64.S16 R4, R2 ;  /* 0x0000000200047312 */ /* 0x0040620000101c00 */
[----:B------:R-:W-:Y:S05]  /*1600*/  BRA `(.L_x_16638) ;  /* 0x0000000c00347947 */ /* 0x000fea0003800000 */
.L_x_16634:
        /* <DEDUP_REMOVED lines=10> */
.L_x_16642:
[----:B------:R-:W2:Y:S02]  /*16b0*/  LDG.E.U16 R0, desc[UR36][R2.64] ;  /* 0x0000002402007981 */ /* 0x000ea4000c1e1500 */
[----:B--2---:R-:W-:-:S05]  /*16c0*/  HADD2.F32 R0, -RZ, R0.H0_H0 ;  /* 0x20000000ff007230 */ /* 0x004fca0000004100 */
[----:B------:R-:W-:-:S04]  /*16d0*/  FMUL.FTZ R0, R0, 1 ;  /* 0x3f80000000007820 */ /* 0x000fc80000410000 */
[----:B------:R0:W1:Y:S01]  /*16e0*/  F2F.F64.F32 R4, R0 ;  /* 0x0000000000047310 */ /* 0x0000620000201800 */
[----:B------:R-:W-:Y:S05]  /*16f0*/  BRA `(.L_x_16638) ;  /* 0x0000000800f87947 */ /* 0x000fea0003800000 */
.L_x_16641:
        /* <DEDUP_REMOVED lines=10> */
.L_x_16644:
[----:B------:R-:W2:Y:S02]  /*17a0*/  LDG.E.U16 R2, desc[UR36][R2.64] ;  /* 0x0000002402027981 */ /* 0x000ea4000c1e1500 */
[----:B--2---:R-:W-:-:S05]  /*17b0*/  HADD2.F32 R0, -RZ, R2.H0_H0 ;  /* 0x20000002ff007230 */ /* 0x004fca0000004100 */
[----:B------:R-:W-:-:S04]  /*17c0*/  FMUL.FTZ R0, R0, 1 ;  /* 0x3f80000000007820 */ /* 0x000fc80000410000 */
[----:B------:R0:W1:Y:S01]  /*17d0*/  F2F.F64.F32 R4, R0 ;  /* 0x0000000000047310 */ /* 0x0000620000201800 */
[----:B------:R-:W-:Y:S05]  /*17e0*/  BRA `(.L_x_16638) ;  /* 0x0000000800bc7947 */ /* 0x000fea0003800000 */
.L_x_16643:
[----:B------:R0:W5:Y:S01]  /*17f0*/  LDG.E.64 R4, desc[UR36][R2.64] ;  /* 0x0000002402047981 */ /* 0x000162000c1e1b00 */
[----:B------:R-:W-:Y:S05]  /*1800*/  BRA `(.L_x_16638) ;  /* 0x0000000800b47947 */ /* 0x000fea0003800000 */
.L_x_16633:
        /* <DEDUP_REMOVED lines=13> */
.L_x_16647:
[----:B------:R0:W5:Y:S01]  /*18e0*/  LDG.E.64 R4, desc[UR36][R2.64] ;  /* 0x0000002402047981 */ /* 0x000162000c1e1b00 */
[----:B------:R-:W-:Y:S05]  /*18f0*/  BRA `(.L_x_16638) ;  /* 0x0000000800787947 */ /* 0x000fea0003800000 */
.L_x_16646:
        /* <DEDUP_REMOVED lines=28> */
.L_x_16649:
        /* <DEDUP_REMOVED lines=15> */
.L_x_16648:
[----:B------:R-:W2:Y:S02]  /*1bb0*/  LDG.E.U16 R0, desc[UR36][R2.64] ;  /* 0x0000002402007981 */ /* 0x000ea4000c1e1500 */
[----:B--2---:R-:W-:-:S04]  /*1bc0*/  IMAD.U32 R0, R0, 0x10000, RZ ;  /* 0x0001000000007824 */ /* 0x004fc800078e00ff */
[----:B------:R-:W-:-:S04]  /*1bd0*/  FMUL.FTZ R0, R0, 1 ;  /* 0x3f80000000007820 */ /* 0x000fc80000410000 */
[----:B------:R0:W1:Y:S01]  /*1be0*/  F2F.F64.F32 R4, R0 ;  /* 0x0000000000047310 */ /* 0x0000620000201800 */
[----:B------:R-:W-:Y:S05]  /*1bf0*/  BRA `(.L_x_16638) ;  /* 0x0000000400b87947 */ /* 0x000fea0003800000 */
.L_x_16645:
        /* <DEDUP_REMOVED lines=11> */
.L_x_16652:
        /* <DEDUP_REMOVED lines=21> */
.L_x_16656:
[----:B------:R-:W-:Y:S05]  /*1e00*/  BSYNC B1 ;  /* 0x0000000000017941 */ /* 0x000fea0003800000 */
.L_x_16655:
[----:B------:R-:W-:Y:S01]  /*1e10*/  LEA R3, R0, 0x3b800000, 0x17 ;  /* 0x3b80000000037811 */ /* 0x000fe200078eb8ff */
[----:B------:R-:W-:-:S05]  /*1e20*/  IMAD.SHL.U32 R0, R2, 0x100000, RZ ;  /* 0x0010000002007824 */ /* 0x000fca00078e00ff */
[----:B------:R-:W-:-:S07]  /*1e30*/  LOP3.LUT R0, R3, R0, R4, 0xfe, !PT ;  /* 0x0000000003007212 */ /* 0x000fce00078efe04 */
.L_x_16654:
[----:B------:R-:W-:Y:S05]  /*1e40*/  BSYNC B0 ;  /* 0x0000000000007941 */ /* 0x000fea0003800000 */
.L_x_16653:
[----:B------:R-:W-:-:S04]  /*1e50*/  FMUL.FTZ R0, R0, 1 ;  /* 0x3f80000000007820 */ /* 0x000fc80000410000 */
[----:B------:R2:W3:Y:S01]  /*1e60*/  F2F.F64.F32 R4, R0 ;  /* 0x0000000000047310 */ /* 0x0004e20000201800 */
[----:B------:R-:W-:Y:S05]  /*1e70*/  BRA `(.L_x_16638) ;  /* 0x0000000400187947 */ /* 0x000fea0003800000 */
.L_x_16651:
        /* <DEDUP_REMOVED lines=21> */
.L_x_16660:
[----:B------:R-:W-:Y:S05]  /*1fd0*/  BSYNC B1 ;  /* 0x0000000000017941 */ /* 0x000fea0003800000 */
.L_x_16659:
[----:B------:R-:W-:Y:S01]  /*1fe0*/  LEA R3, R0, 0x37800000, 0x17 ;  /* 0x3780000000037811 */ /* 0x000fe200078eb8ff */
[----:B------:R-:W-:-:S05]  /*1ff0*/  IMAD.SHL.U32 R0, R2, 0x200000, RZ ;  /* 0x0020000002007824 */ /* 0x000fca00078e00ff */
[----:B------:R-:W-:-:S07]  /*2000*/  LOP3.LUT R0, R3, R0, R4, 0xfe, !PT ;  /* 0x0000000003007212 */ /* 0x000fce00078efe04 */
.L_x_16658:
[----:B------:R-:W-:Y:S05]  /*2010*/  BSYNC B0 ;  /* 0x0000000000007941 */ /* 0x000fea0003800000 */
.L_x_16657:
[----:B------:R-:W-:-:S04]  /*2020*/  FMUL.FTZ R0, R0, 1 ;  /* 0x3f80000000007820 */ /* 0x000fc80000410000 */
[----:B------:R4:W0:Y:S01]  /*2030*/  F2F.F64.F32 R4, R0 ;  /* 0x0000000000047310 */ /* 0x0008220000201800 */
[----:B------:R-:W-:Y:S05]  /*2040*/  BRA `(.L_x_16638) ;  /* 0x0000000000a47947 */ /* 0x000fea0003800000 */
.L_x_16650:
        /* <DEDUP_REMOVED lines=14> */
.L_x_16664:
[----:B------:R-:W-:Y:S05]  /*2130*/  BSYNC B0 ;  /* 0x0000000000007941 */ /* 0x000fea0003800000 */
.L_x_16663:
[----:B------:R-:W-:-:S04]  /*2140*/  FMUL.FTZ R0, R0, 1 ;  /* 0x3f80000000007820 */ /* 0x000fc80000410000 */
[----:B------:R0:W1:Y:S01]  /*2150*/  F2F.F64.F32 R4, R0 ;  /* 0x0000000000047310 */ /* 0x0000620000201800 */
[----:B------:R-:W-:Y:S05]  /*2160*/  BRA `(.L_x_16638) ;  /* 0x00000000005c7947 */ /* 0x000fea0003800000 */
.L_x_16637:
        /* <DEDUP_REMOVED lines=16> */
.L_x_16665:
[----:B------:R-:W-:Y:S01]  /*2270*/  CS2R R4, SRZ ;  /* 0x0000000000047805 */ /* 0x000fe2000001ff00 */
[----:B------:R-:W-:Y:S06]  /*2280*/  BRA `(.L_x_16638) ;  /* 0x0000000000147947 */ /* 0x000fec0003800000 */
.L_x_16662:
[----:B------:R-:W2:Y:S02]  /*2290*/  LDG.E.64 R4, desc[UR36][R2.64] ;  /* 0x0000002402047981 */ /* 0x000ea4000c1e1b00 */
[----:B--2---:R-:W0:Y:S01]  /*22a0*/  I2F.F64.U64 R4, R4 ;  /* 0x0000000400047312 */ /* 0x004e220000301800 */
[----:B------:R-:W-:Y:S05]  /*22b0*/  BRA `(.L_x_16638) ;  /* 0x0000000000087947 */ /* 0x000fea0003800000 */
.L_x_16661:
[----:B------:R-:W2:Y:S02]  /*22c0*/  LDG.E R2, desc[UR36][R2.64] ;  /* 0x0000002402027981 */ /* 0x000ea4000c1e1900 */
[----:B--2---:R0:W1:Y:S02]  /*22d0*/  I2F.F64.U32 R4, R2 ;  /* 0x0000000200047312 */ /* 0x0040640000201800 */
.L_x_16638:
[----:B01-3-5:R-:W-:Y:S01]  /*22e0*/  DSETP.GTU.AND P0, PT, |R4|, +INF , PT ;  /* 0x7ff000000400742a */ /* 0x02bfe20003f0c200 */
[----:B------:R-:W0:-:S13]  /*22f0*/  LDC.U8 R10, c[0x0][0x438] ;  /* 0x00010e00ff0a7b82 */ /* 0x000e1a0000000000 */
[----:B------:R-:W1:Y:S01]  /*2300*/  @!P0 LDC.64 R6, c[0x0][0x420] ;  /* 0x00010800ff068b82 */ /* 0x000e620000000a00 */
[----:B--2-4-:R-:W-:-:S07]  /*2310*/  @!P0 IMAD.MOV.U32 R0, RZ, RZ, R5 ;  /* 0x000000ffff008224 */ /* 0x014fce00078e0005 */
[----:B------:R-:W2:Y:S01]  /*2320*/  @!P0 LDC.64 R2, c[0x0][0x428] ;  /* 0x00010a00ff028b82 */ /* 0x000ea20000000a00 */
[----:B-1----:R-:W-:Y:S01]  /*2330*/  @!P0 DSETP.MAX.AND P1, P2, R4, R6, PT ;  /* 0x000000060400822a */ /* 0x002fe20003a2f000 */
[----:B------:R-:W-:-:S05]  /*2340*/  @!P0 IMAD.MOV.U32 R9, RZ, RZ, R7 ;  /* 0x000000ffff098224 */ /* 0x000fca00078e0007 */
[----:B------:R-:W-:Y:S01]  /*2350*/  @!P0 FSEL R8, R0, R9, P1 ;  /* 0x0000000900088208 */ /* 0x000fe20000800000 */
[----:B------:R-:W-:Y:S01]  /*2360*/  @!P0 IMAD.MOV.U32 R0, RZ, RZ, R4 ;  /* 0x000000ffff008224 */ /* 0x000fe200078e0004 */
[----:B------:R-:W-:-:S04]  /*2370*/  @!P0 LOP3.LUT R9, R9, 0x80000, RZ, 0xfc, !PT ;  /* 0x0008000009098812 */ /* 0x000fc800078efcff */
[----:B------:R-:W-:Y:S02]  /*2380*/  @!P0 SEL R6, R0, R6, P1 ;  /* 0x0000000600068207 */ /* 0x000fe40000800000 */
[----:B------:R-:W-:Y:S02]  /*2390*/  @!P0 SEL R7, R9, R8, P2 ;  /* 0x0000000809078207 */ /* 0x000fe40001000000 */
[----:B0-----:R-:W-:Y:S01]  /*23a0*/  PRMT R0, R10, 0x9910, RZ ;  /* 0x000099100a007816 */ /* 0x001fe200000000ff */
[----:B------:R-:W-:-:S03]  /*23b0*/  @!P0 IMAD.MOV.U32 R8, RZ, RZ, R6 ;  /* 0x000000ffff088224 */ /* 0x000fc600078e0006 */
[----:B--2---:R-:W-:Y:S01]  /*23c0*/  @!P0 DSETP.MIN.AND P2, P3, R6, R2, PT ;  /* 0x000000020600822a */ /* 0x004fe20003b40000 */
[----:B------:R-:W-:Y:S01]  /*23d0*/  ISETP.GT.AND P1, PT, R0, 0x9, PT ;  /* 0x000000090000780c */ /* 0x000fe20003f24270 */
[----:B------:R-:W-:-:S04]  /*23e0*/  @!P0 IMAD.MOV.U32 R6, RZ, RZ, R3 ;  /* 0x000000ffff068224 */ /* 0x000fc800078e0003 */
[----:B------:R-:W-:Y:S02]  /*23f0*/  @!P0 SEL R2, R8, R2, P2 ;  /* 0x0000000208028207 */ /* 0x000fe40001000000 */
[----:B------:R-:W-:Y:S02]  /*2400*/  @!P0 FSEL R7, R7, R6, P2 ;  /* 0x0000000607078208 */ /* 0x000fe40001000000 */
[----:B------:R-:W-:Y:S01]  /*2410*/  @!P0 LOP3.LUT R6, R6, 0x80000, RZ, 0xfc, !PT ;  /* 0x0008000006068812 */ /* 0x000fe200078efcff */
[----:B------:R-:W-:-:S03]  /*2420*/  @!P0 IMAD.MOV.U32 R4, RZ, RZ, R2 ;  /* 0x000000ffff048224 */ /* 0x000fc600078e0002 */
[----:B------:R-:W-:-:S05]  /*2430*/  @!P0 SEL R7, R6, R7, P3 ;  /* 0x0000000706078207 */ /* 0x000fca0001800000 */
        /* <DEDUP_REMOVED lines=13> */
.L_x_16669:
[----:B------:R-:W0:Y:S02]  /*2510*/  F2I.S64.F64.TRUNC R4, R4 ;  /* 0x0000000400047311 */ /* 0x000e24000030d900 */
[----:B0-----:R-:W-:-:S05]  /*2520*/  IMAD.MOV.U32 R3, RZ, RZ, R4 ;  /* 0x000000ffff037224 */ /* 0x001fca00078e0004 */
[----:B------:R3:W-:Y:S01]  /*2530*/  STG.E.U8 desc[UR36][R16.64], R3 ;  /* 0x0000000310007986 */ /* 0x0007e2000c101124 */
[----:B------:R-:W-:Y:S05]  /*2540*/  BRA `(.L_x_16671) ;  /* 0x0000000c00f87947 */ /* 0x000fea0003800000 */
.L_x_16668:
        /* <DEDUP_REMOVED lines=9> */
.L_x_16673:
[----:B------:R-:W0:Y:S02]  /*25e0*/  F2I.F64.TRUNC R5, R4 ;  /* 0x0000000400057311 */ /* 0x000e24000030d100 */
[----:B0-----:R1:W-:Y:S01]  /*25f0*/  STG.E desc[UR36][R16.64], R5 ;  /* 0x0000000510007986 */ /* 0x0013e2000c101924 */
[----:B------:R-:W-:Y:S05]  /*2600*/  BRA `(.L_x_16671) ;  /* 0x0000000c00c87947 */ /* 0x000fea0003800000 */
.L_x_16672:
[----:B------:R-:W0:Y:S02]  /*2610*/  F2I.F64.TRUNC R5, R4 ;  /* 0x0000000400057311 */ /* 0x000e24000030d100 */
[----:B0-----:R2:W-:Y:S01]  /*2620*/  STG.E.U16 desc[UR36][R16.64], R5 ;  /* 0x0000000510007986 */ /* 0x0015e2000c101524 */
[----:B------:R-:W-:Y:S05]  /*2630*/  BRA `(.L_x_16671) ;  /* 0x0000000c00bc7947 */ /* 0x000fea0003800000 */
.L_x_16667:
        /* <DEDUP_REMOVED lines=13> */
.L_x_16675:
        /* <DEDUP_REMOVED lines=8> */
.L_x_16674:
        /* <DEDUP_REMOVED lines=14> */
.L_x_16677:
        /* <DEDUP_REMOVED lines=9> */
.L_x_16676:
[----:B------:R0:W-:Y:S01]  /*2900*/  STG.E.64 desc[UR36][R16.64], R4 ;  /* 0x0000000410007986 */ /* 0x0001e2000c101b24 */
[----:B------:R-:W-:Y:S05]  /*2910*/  BRA `(.L_x_16671) ;  /* 0x0000000c00047947 */ /* 0x000fea0003800000 */
.L_x_16666:
        /* <DEDUP_REMOVED lines=12> */
.L_x_16680:
[----:B------:R-:W-:-:S05]  /*29e0*/  CS2R R6, SRZ ;  /* 0x0000000000067805 */ /* 0x000fca000001ff00 */
[----:B------:R0:W-:Y:S01]  /*29f0*/  STG.E.128 desc[UR36][R16.64], R4 ;  /* 0x0000000410007986 */ /* 0x0001e2000c101d24 */
[----:B------:R-:W-:Y:S05]  /*2a00*/  BRA `(.L_x_16671) ;  /* 0x0000000800c87947 */ /* 0x000fea0003800000 */
.L_x_16679:
        /* <DEDUP_REMOVED lines=25> */
.L_x_16684:
[----:B------:R-:W-:Y:S05]  /*2ba0*/  BSYNC B0 ;  /* 0x0000000000007941 */ /* 0x000fea0003800000 */
.L_x_16683:
[----:B------:R-:W-:-:S05]  /*2bb0*/  LOP3.LUT R3, R0, R3, RZ, 0xfc, !PT ;  /* 0x0000000300037212 */ /* 0x000fca00078efcff */
[----:B------:R0:W-:Y:S01]  /*2bc0*/  STG.E.U8 desc[UR36][R16.64], R3 ;  /* 0x0000000310007986 */ /* 0x0001e2000c101124 */
[----:B------:R-:W-:Y:S05]  /*2bd0*/  BRA `(.L_x_16671) ;  /* 0x0000000800547947 */ /* 0x000fea0003800000 */
.L_x_16682:
        /* <DEDUP_REMOVED lines=17> */
.L_x_16686:
[----:B------:R-:W-:Y:S01]  /*2cf0*/  IMAD.MOV.U32 R0, RZ, RZ, 0x7f ;  /* 0x0000007fff007424 */ /* 0x000fe200078e00ff */
[----:B------:R-:W-:-:S04]  /*2d00*/  ISETP.GT.U32.AND P0, PT, R2, 0x7f800000, PT ;  /* 0x7f8000000200780c */ /* 0x000fc80003f04070 */
[----:B------:R-:W-:-:S09]  /*2d10*/  SEL R0, R0, 0x7c, P0 ;  /* 0x0000007c00007807 */ /* 0x000fd20000000000 */
.L_x_16687:
[----:B------:R-:W-:Y:S05]  /*2d20*/  BSYNC B0 ;  /* 0x0000000000007941 */ /* 0x000fea0003800000 */
.L_x_16685:
[----:B------:R-:W-:-:S04]  /*2d30*/  LOP3.LUT R2, R3, 0x80000000, RZ, 0xc0, !PT ;  /* 0x8000000003027812 */ /* 0x000fc800078ec0ff */
[----:B------:R-:W-:-:S04]  /*2d40*/  SHF.R.U32.HI R3, RZ, 0x18, R2 ;  /* 0x00000018ff037819 */ /* 0x000fc80000011602 */
[----:B------:R-:W-:-:S05]  /*2d50*/  LOP3.LUT R3, R0, R3, RZ, 0xfc, !PT ;  /* 0x0000000300037212 */ /* 0x000fca00078efcff */
[----:B------:R0:W-:Y:S01]  /*2d60*/  STG.E.U8 desc[UR36][R16.64], R3 ;  /* 0x0000000310007986 */ /* 0x0001e2000c101124 */
[----:B------:R-:W-:Y:S05]  /*2d70*/  BRA `(.L_x_16671) ;  /* 0x0000000400ec7947 */ /* 0x000fea0003800000 */
.L_x_16681:
        /* <DEDUP_REMOVED lines=8> */
.L_x_16678:
        /* <DEDUP_REMOVED lines=11> */
.L_x_16690:
        /* <DEDUP_REMOVED lines=21> */
.L_x_16693:
[----:B------:R-:W-:-:S04]  /*3000*/  LOP3.LUT R2, R3, 0x80000000, RZ, 0xc0, !PT ;  /* 0x8000000003027812 */ /* 0x000fc800078ec0ff */
[----:B------:R-:W-:-:S04]  /*3010*/  SHF.R.U32.HI R3, RZ, 0x18, R2 ;  /* 0x00000018ff037819 */ /* 0x000fc80000011602 */
[----:B------:R-:W-:-:S04]  /*3020*/  LOP3.LUT R0, R0, R3, RZ, 0xfc, !PT ;  /* 0x0000000300007212 */ /* 0x000fc800078efcff */
[----:B------:R-:W-:-:S07]  /*3030*/  PRMT R8, R0, 0x7610, R8 ;  /* 0x0000761000087816 */ /* 0x000fce0000000008 */
.L_x_16692:
[----:B------:R-:W-:Y:S05]  /*3040*/  BSYNC B0 ;  /* 0x0000000000007941 */ /* 0x000fea0003800000 */
.L_x_16691:
[----:B------:R0:W-:Y:S01]  /*3050*/  STG.E.U8 desc[UR36][R16.64], R8 ;  /* 0x0000000810007986 */ /* 0x0001e2000c101124 */
[----:B------:R-:W-:Y:S05]  /*3060*/  BRA `(.L_x_16671) ;  /* 0x0000000400307947 */ /* 0x000fea0003800000 */
.L_x_16689:
        /* <DEDUP_REMOVED lines=21> */
.L_x_16696:
[----:B------:R-:W-:-:S04]  /*31c0*/  LOP3.LUT R2, R3, 0x80000000, RZ, 0xc0, !PT ;  /* 0x8000000003027812 */ /* 0x000fc800078ec0ff */
[----:B------:R-:W-:-:S04]  /*31d0*/  SHF.R.U32.HI R3, RZ, 0x18, R2 ;  /* 0x00000018ff037819 */ /* 0x000fc80000011602 */
[----:B------:R-:W-:-:S04]  /*31e0*/  LOP3.LUT R0, R0, R3, RZ, 0xfc, !PT ;  /* 0x0000000300007212 */ /* 0x000fc800078efcff */
[----:B------:R-:W-:-:S07]  /*31f0*/  PRMT R8, R0, 0x7610, R8 ;  /* 0x0000761000087816 */ /* 0x000fce0000000008 */
.L_x_16695:
[----:B------:R-:W-:Y:S05]  /*3200*/  BSYNC B0 ;  /* 0x0000000000007941 */ /* 0x000fea0003800000 */
.L_x_16694:
[----:B------:R0:W-:Y:S01]  /*3210*/  STG.E.U8 desc[UR36][R16.64], R8 ;  /* 0x0000000810007986 */ /* 0x0001e2000c101124 */
[----:B------:R-:W-:Y:S05]  /*3220*/  BRA `(.L_x_16671) ;  /* 0x0000000000c07947 */ /* 0x000fea0003800000 */
.L_x_16688:
        /* <DEDUP_REMOVED lines=26> */
.L_x_16670:
        /* <DEDUP_REMOVED lines=16> */
.L_x_16699:
[----:B------:R-:W-:Y:S05]  /*34d0*/  BRA `(.L_x_16671) ;  /* 0x0000000000147947 */ /* 0x000fea0003800000 */
.L_x_16698:
[----:B------:R-:W0:Y:S02]  /*34e0*/  F2I.U64.F64.TRUNC R4, R4 ;  /* 0x0000000400047311 */ /* 0x000e24000030d800 */
[----:B0-----:R0:W-:Y:S01]  /*34f0*/  STG.E.64 desc[UR36][R16.64], R4 ;  /* 0x0000000410007986 */ /* 0x0011e2000c101b24 */
[----:B------:R-:W-:Y:S05]  /*3500*/  BRA `(.L_x_16671) ;  /* 0x0000000000087947 */ /* 0x000fea0003800000 */
.L_x_16697:
[----:B------:R-:W0:Y:S02]  /*3510*/  F2I.U32.F64.TRUNC R5, R4 ;  /* 0x0000000400057311 */ /* 0x000e24000030d000 */
[----:B0-----:R0:W-:Y:S02]  /*3520*/  STG.E desc[UR36][R16.64], R5 ;  /* 0x0000000510007986 */ /* 0x0011e4000c101924 */
.L_x_16671:
[----:B------:R-:W-:-:S04]  /*3530*/  IMAD R18, R18, 0x200, R23 ;  /* 0x0000020012127824 */ /* 0x000fc800078e0217 */
[----:B------:R-:W-:-:S07]  /*3540*/  VIADD R19, R18, 0x80 ;  /* 0x0000008012137836 */ /* 0x000fce0000000000 */
.L_x_16631:
[----:B------:R-:W-:Y:S05]  /*3550*/  BSYNC B6 ;  /* 0x0000000000067941 */ /* 0x000fea0003800000 */
.L_x_16630:
        /* <DEDUP_REMOVED lines=307> */
.L_x_16702:
        /* <DEDUP_REMOVED lines=21> */
.L_x_16706:
[----:B------:R-:W2:Y:S02]  /*49e0*/  LDG.E.U8 R2, desc[UR36][R2.64] ;  /* 0x0000002402027981 */ /* 0x000ea4000c1e1100 */
[----:B--2---:R0:W1:Y:S01]  /*49f0*/  I2F.F64.U16 R4, R2 ;  /* 0x0000000200047312 */ /* 0x0040620000101800 */
[----:B------:R-:W-:Y:S05]  /*4a00*/  BRA `(.L_x_16708) ;  /* 0x0000000c00707947 */ /* 0x000fea0003800000 */
.L_x_16705:
        /* <DEDUP_REMOVED lines=9> */
.L_x_16710:
[----:B------:R-:W2:Y:S02]  /*4aa0*/  LDG.E R2, desc[UR36][R2.64] ;  /* 0x0000002402027981 */ /* 0x000ea4000c1e1900 */
[----:B--2---:R0:W1:Y:S01]  /*4ab0*/  I2F.F64 R4, R2 ;  /* 0x0000000200047312 */ /* 0x0040620000201c00 */
[----:B------:R-:W-:Y:S05]  /*4ac0*/  BRA `(.L_x_16708) ;  /* 0x0000000c00407947 */ /* 0x000fea0003800000 */
.L_x_16709:
[----:B------:R-:W2:Y:S02]  /*4ad0*/  LDG.E.U16 R2, desc[UR36][R2.64] ;  /* 0x0000002402027981 */ /* 0x000ea4000c1e1500 */
[----:B--2---:R0:W1:Y:S01]  /*4ae0*/  I2F.F64.S16 R4, R2 ;  /* 0x0000000200047312 */ /* 0x0040620000101c00 */
[----:B------:R-:W-:Y:S05]  /*4af0*/  BRA `(.L_x_16708) ;  /* 0x0000000c00347947 */ /* 0x000fea0003800000 */
.L_x_16704:
        /* <DEDUP_REMOVED lines=10> */
.L_x_16712:
[----:B------:R-:W2:Y:S02]  /*4ba0*/  LDG.E.U16 R0, desc[UR36][R2.64] ;  /* 0x0000002402007981 */ /* 0x000ea4000c1e1500 */
[----:B--2---:R-:W-:-:S05]  /*4bb0*/  HADD2.F32 R0, -RZ, R0.H0_H0 ;  /* 0x20000000ff007230 */ /* 0x004fca0000004100 */
[----:B------:R-:W-:-:S04]  /*4bc0*/  FMUL.FTZ R0, R0, 1 ;  /* 0x3f80000000007820 */ /* 0x000fc80000410000 */
[----:B------:R0:W1:Y:S01]  /*4bd0*/  F2F.F64.F32 R4, R0 ;  /* 0x0000000000047310 */ /* 0x0000620000201800 */
[----:B------:R-:W-:Y:S05]  /*4be0*/  BRA `(.L_x_16708) ;  /* 0x0000000800f87947 */ /* 0x000fea0003800000 */
.L_x_16711:
        /* <DEDUP_REMOVED lines=10> */
.L_x_16714:
[----:B------:R-:W2:Y:S02]  /*4c90*/  LDG.E.U16 R2, desc[UR36][R2.64] ;  /* 0x0000002402027981 */ /* 0x000ea4000c1e1500 */
[----:B--2---:R-:W-:-:S05]  /*4ca0*/  HADD2.F32 R0, -RZ, R2.H0_H0 ;  /* 0x20000002ff007230 */ /* 0x004fca0000004100 */
[----:B------:R-:W-:-:S04]  /*4cb0*/  FMUL.FTZ R0, R0, 1 ;  /* 0x3f80000000007820 */ /* 0x000fc80000410000 */
[----:B------:R0:W1:Y:S01]  /*4cc0*/  F2F.F64.F32 R4, R0 ;  /* 0x0000000000047310 */ /* 0x0000620000201800 */
[----:B------:R-:W-:Y:S05]  /*4cd0*/  BRA `(.L_x_16708) ;  /* 0x0000000800bc7947 */ /* 0x000fea0003800000 */
.L_x_16713:
[----:B------:R0:W5:Y:S01]  /*4ce0*/  LDG.E.64 R4, desc[UR36][R2.64] ;  /* 0x0000002402047981 */ /* 0x000162000c1e1b00 */
[----:B------:R-:W-:Y:S05]  /*4cf0*/  BRA `(.L_x_16708) ;  /* 0x0000000800b47947 */ /* 0x000fea0003800000 */
.L_x_16703:
        /* <DEDUP_REMOVED lines=13> */
.L_x_16717:
[----:B------:R0:W5:Y:S01]  /*4dd0*/  LDG.E.64 R4, desc[UR36][R2.64] ;  /* 0x0000002402047981 */ /* 0x000162000c1e1b00 */
[----:B------:R-:W-:Y:S05]  /*4de0*/  BRA `(.L_x_16708) ;  /* 0x0000000800787947 */ /* 0x000fea0003800000 */
.L_x_16716:
        /* <DEDUP_REMOVED lines=28> */
.L_x_16719:
        /* <DEDUP_REMOVED lines=15> */
.L_x_16718:
[----:B------:R-:W2:Y:S02]  /*50a0*/  LDG.E.U16 R0, desc[UR36][R2.64] ;  /* 0x0000002402007981 */ /* 0x000ea4000c1e1500 */
[----:B--2---:R-:W-:-:S04]  /*50b0*/  IMAD.U32 R0, R0, 0x10000, RZ ;  /* 0x0001000000007824 */ /* 0x004fc800078e00ff */
[----:B------:R-:W-:-:S04]  /*50c0*/  FMUL.FTZ R0, R0, 1 ;  /* 0x3f80000000007820 */ /* 0x000fc80000410000 */
[----:B------:R0:W1:Y:S01]  /*50d0*/  F2F.F64.F32 R4, R0 ;  /* 0x0000000000047310 */ /* 0x0000620000201800 */
[----:B------:R-:W-:Y:S05]  /*50e0*/  BRA `(.L_x_16708) ;  /* 0x0000000400b87947 */ /* 0x000fea0003800000 */
.L_x_16715:
        /* <DEDUP_REMOVED lines=11> */
.L_x_16722:
        /* <DEDUP_REMOVED lines=21> */
.L_x_16726:
[----:B------:R-:W-:Y:S05]  /*52f0*/  BSYNC B1 ;  /* 0x0000000000017941 */ /* 0x000fea0003800000 */
.L_x_16725:
[----:B------:R-:W-:Y:S01]  /*5300*/  LEA R3, R0, 0x3b800000, 0x17 ;  /* 0x3b80000000037811 */ /* 0x000fe200078eb8ff */
[----:B------:R-:W-:-:S05]  /*5310*/  IMAD.SHL.U32 R0, R2, 0x100000, RZ ;  /* 0x0010000002007824 */ /* 0x000fca00078e00ff */
[----:B------:R-:W-:-:S07]  /*5320*/  LOP3.LUT R0, R3, R0, R4, 0xfe, !PT ;  /* 0x0000000003007212 */ /* 0x000fce00078efe04 */
.L_x_16724:
[----:B------:R-:W-:Y:S05]  /*5330*/  BSYNC B0 ;  /* 0x0000000000007941 */ /* 0x000fea0003800000 */
.L_x_16723:
[----:B------:R-:W-:-:S04]  /*5340*/  FMUL.FTZ R0, R0, 1 ;  /* 0x3f80000000007820 */ /* 0x000fc80000410000 */
[----:B------:R2:W3:Y:S01]  /*5350*/  F2F.F64.F32 R4, R0 ;  /* 0x0000000000047310 */ /* 0x0004e20000201800 */
[----:B------:R-:W-:Y:S05]  /*5360*/  BRA `(.L_x_16708) ;  /* 0x0000000400187947 */ /* 0x000fea0003800000 */
.L_x_16721:
        /* <DEDUP_REMOVED lines=21> */
.L_x_16730:
[----:B------:R-:W-:Y:S05]  /*54c0*/  BSYNC B1 ;  /* 0x0000000000017941 */ /* 0x000fea0003800000 */
.L_x_16729:
[----:B------:R-:W-:Y:S01]  /*54d0*/  LEA R3, R0, 0x37800000, 0x17 ;  /* 0x3780000000037811 */ /* 0x000fe200078eb8ff */
[----:B------:R-:W-:-:S05]  /*54e0*/  IMAD.SHL.U32 R0, R2, 0x200000, RZ ;  /* 0x0020000002007824 */ /* 0x000fca00078e00ff */
[----:B------:R-:W-:-:S07]  /*54f0*/  LOP3.LUT R0, R3, R0, R4, 0xfe, !PT ;  /* 0x0000000003007212 */ /* 0x000fce00078efe04 */
.L_x_16728:
[----:B------:R-:W-:Y:S05]  /*5500*/  BSYNC B0 ;  /* 0x0000000000007941 */ /* 0x000fea0003800000 */
.L_x_16727:
[----:B------:R-:W-:-:S04]  /*5510*/  FMUL.FTZ R0, R0, 1 ;  /* 0x3f80000000007820 */ /* 0x000fc80000410000 */
[----:B------:R4:W0:Y:S01]  /*5520*/  F2F.F64.F32 R4, R0 ;  /* 0x0000000000047310 */ /* 0x0008220000201800 */
[----:B------:R-:W-:Y:S05]  /*5530*/  BRA `(.L_x_16708) ;  /* 0x0000000000a47947 */ /* 0x000fea0003800000 */
.L_x_16720:
        /* <DEDUP_REMOVED lines=14> */
.L_x_16734:
[----:B------:R-:W-:Y:S05]  /*5620*/  BSYNC B0 ;  /* 0x0000000000007941 */ /* 0x000fea0003800000 */
.L_x_16733:
[----:B------:R-:W-:-:S04]  /*5630*/  FMUL.FTZ R0, R0, 1 ;  /* 0x3f80000000007820 */ /* 0x000fc80000410000 */
[----:B------:R0:W1:Y:S01]  /*5640*/  F2F.F64.F32 R4, R0 ;  /* 0x0000000000047310 */ /* 0x0000620000201800 */
[----:B------:R-:W-:Y:S05]  /*5650*/  BRA `(.L_x_16708) ;  /* 0x00000000005c7947 */ /* 0x000fea0003800000 */
.L_x_16707:
        /* <DEDUP_REMOVED lines=16> */
.L_x_16735:
[----:B------:R-:W-:Y:S01]  /*5760*/  CS2R R4, SRZ ;  /* 0x0000000000047805 */ /* 0x000fe2000001ff00 */
[----:B------:R-:W-:Y:S06]  /*5770*/  BRA `(.L_x_16708) ;  /* 0x0000000000147947 */ /* 0x000fec0003800000 */
.L_x_16732:
[----:B------:R-:W2:Y:S02]  /*5780*/  LDG.E.64 R4, desc[UR36][R2.64] ;  /* 0x0000002402047981 */ /* 0x000ea4000c1e1b00 */
[----:B--2---:R-:W0:Y:S01]  /*5790*/  I2F.F64.U64 R4, R4 ;  /* 0x0000000400047312 */ /* 0x004e220000301800 */
[----:B------:R-:W-:Y:S05]  /*57a0*/  BRA `(.L_x_16708) ;  /* 0x0000000000087947 */ /* 0x000fea0003800000 */
.L_x_16731:
[----:B------:R-:W2:Y:S02]  /*57b0*/  LDG.E R2, desc[UR36][R2.64] ;  /* 0x0000002402027981 */ /* 0x000ea4000c1e1900 */
[----:B--2---:R0:W1:Y:S02]  /*57c0*/  I2F.F64.U32 R4, R2 ;  /* 0x0000000200047312 */ /* 0x0040640000201800 */
.L_x_16708:
        /* <DEDUP_REMOVED lines=35> */
.L_x_16739:
[----:B------:R-:W0:Y:S02]  /*5a00*/  F2I.S64.F64.TRUNC R4, R4 ;  /* 0x0000000400047311 */ /* 0x000e24000030d900 */
[----:B0-----:R-:W-:-:S05]  /*5a10*/  IMAD.MOV.U32 R3, RZ, RZ, R4 ;  /* 0x000000ffff037224 */ /* 0x001fca00078e0004 */
[----:B------:R0:W-:Y:S01]  /*5a20*/  STG.E.U8 desc[UR36][R16.64], R3 ;  /* 0x0000000310007986 */ /* 0x0001e2000c101124 */
[----:B------:R-:W-:Y:S05]  /*5a30*/  BRA `(.L_x_16741) ;  /* 0x0000000c00f87947 */ /* 0x000fea0003800000 */
.L_x_16738:
        /* <DEDUP_REMOVED lines=9> */
.L_x_16743:
[----:B------:R-:W0:Y:S02]  /*5ad0*/  F2I.F64.TRUNC R5, R4 ;  /* 0x0000000400057311 */ /* 0x000e24000030d100 */
[----:B0-----:R0:W-:Y:S01]  /*5ae0*/  STG.E desc[UR36][R16.64], R5 ;  /* 0x0000000510007986 */ /* 0x0011e2000c101924 */
[----:B------:R-:W-:Y:S05]  /*5af0*/  BRA `(.L_x_16741) ;  /* 0x0000000c00c87947 */ /* 0x000fea0003800000 */
.L_x_16742:
[----:B------:R-:W0:Y:S02]  /*5b00*/  F2I.F64.TRUNC R5, R4 ;  /* 0x0000000400057311 */ /* 0x000e24000030d100 */
[----:B0-----:R0:W-:Y:S01]  /*5b10*/  STG.E.U16 desc[UR36][R16.64], R5 ;  /* 0x0000000510007986 */ /* 0x0011e2000c101524 */
[----:B------:R-:W-:Y:S05]  /*5b20*/  BRA `(.L_x_16741) ;  /* 0x0000000c00bc7947 */ /* 0x000fea0003800000 */
.L_x_16737:
        /* <DEDUP_REMOVED lines=13> */
.L_x_16745:
        /* <DEDUP_REMOVED lines=8> */
.L_x_16744:
        /* <DEDUP_REMOVED lines=14> */
.L_x_16747:
        /* <DEDUP_REMOVED lines=9> */
.L_x_16746:
[----:B------:R0:W-:Y:S01]  /*5df0*/  STG.E.64 desc[UR36][R16.64], R4 ;  /* 0x0000000410007986 */ /* 0x0001e2000c101b24 */
[----:B------:R-:W-:Y:S05]  /*5e00*/  BRA `(.L_x_16741) ;  /* 0x0000000c00047947 */ /* 0x000fea0003800000 */
.L_x_16736:
        /* <DEDUP_REMOVED lines=12> */
.L_x_16750:
[----:B------:R-:W-:-:S05]  /*5ed0*/  CS2R R6, SRZ ;  /* 0x0000000000067805 */ /* 0x000fca000001ff00 */
[----:B------:R0:W-:Y:S01]  /*5ee0*/  STG.E.128 desc[UR36][R16.64], R4 ;  /* 0x0000000410007986 */ /* 0x0001e2000c101d24 */
[----:B------:R-:W-:Y:S05]  /*5ef0*/  BRA `(.L_x_16741) ;  /* 0x0000000800c87947 */ /* 0x000fea0003800000 */
.L_x_16749:
        /* <DEDUP_REMOVED lines=25> */
.L_x_16754:
[----:B------:R-:W-:Y:S05]  /*6090*/  BSYNC B0 ;  /* 0x0000000000007941 */ /* 0x000fea0003800000 */
.L_x_16753:
[----:B------:R-:W-:-:S05]  /*60a0*/  LOP3.LUT R3, R0, R3, RZ, 0xfc, !PT ;  /* 0x0000000300037212 */ /* 0x000fca00078efcff */
[----:B------:R0:W-:Y:S01]  /*60b0*/  STG.E.U8 desc[UR36][R16.64], R3 ;  /* 0x0000000310007986 */ /* 0x0001e2000c101124 */
[----:B------:R-:W-:Y:S05]  /*60c0*/  BRA `(.L_x_16741) ;  /* 0x0000000800547947 */ /* 0x000fea0003800000 */
.L_x_16752:
        /* <DEDUP_REMOVED lines=17> */
.L_x_16756:
[----:B------:R-:W-:Y:S01]  /*61e0*/  IMAD.MOV.U32 R0, RZ, RZ, 0x7f ;  /* 0x0000007fff007424 */ /* 0x000fe200078e00ff */
[----:B------:R-:W-:-:S04]  /*61f0*/  ISETP.GT.U32.AND P0, PT, R2, 0x7f800000, PT ;  /* 0x7f8000000200780c */ /* 0x000fc80003f04070 */
[----:B------:R-:W-:-:S09]  /*6200*/  SEL R0, R0, 0x7c, P0 ;  /* 0x0000007c00007807 */ /* 0x000fd20000000000 */
.L_x_16757:
[----:B------:R-:W-:Y:S05]  /*6210*/  BSYNC B0 ;  /* 0x0000000000007941 */ /* 0x000fea0003800000 */
.L_x_16755:
[----:B------:R-:W-:-:S04]  /*6220*/  LOP3.LUT R2, R3, 0x80000000, RZ, 0xc0, !PT ;  /* 0x8000000003027812 */ /* 0x000fc800078ec0ff */
[----:B------:R-:W-:-:S04]  /*6230*/  SHF.R.U32.HI R3, RZ, 0x18, R2 ;  /* 0x00000018ff037819 */ /* 0x000fc80000011602 */
[----:B------:R-:W-:-:S05]  /*6240*/  LOP3.LUT R3, R0, R3, RZ, 0xfc, !PT ;  /* 0x0000000300037212 */ /* 0x000fca00078efcff */
[----:B------:R0:W-:Y:S01]  /*6250*/  STG.E.U8 desc[UR36][R16.64], R3 ;  /* 0x0000000310007986 */ /* 0x0001e2000c101124 */
[----:B------:R-:W-:Y:S05]  /*6260*/  BRA `(.L_x_16741) ;  /* 0x0000000400ec7947 */ /* 0x000fea0003800000 */
.L_x_16751:
        /* <DEDUP_REMOVED lines=8> */
.L_x_16748:
        /* <DEDUP_REMOVED lines=11> */
.L_x_16760:
        /* <DEDUP_REMOVED lines=21> */
.L_x_16763:
[----:B------:R-:W-:-:S04]  /*64f0*/  LOP3.LUT R2, R3, 0x80000000, RZ, 0xc0, !PT ;  /* 0x8000000003027812 */ /* 0x000fc800078ec0ff */
[----:B------:R-:W-:-:S04]  /*6500*/  SHF.R.U32.HI R3, RZ, 0x18, R2 ;  /* 0x00000018ff037819 */ /* 0x000fc80000011602 */
[----:B------:R-:W-:-:S04]  /*6510*/  LOP3.LUT R0, R0, R3, RZ, 0xfc, !PT ;  /* 0x0000000300007212 */ /* 0x000fc800078efcff */
[----:B------:R-:W-:-:S07]  /*6520*/  PRMT R8, R0, 0x7610, R8 ;  /* 0x0000761000087816 */ /* 0x000fce0000000008 */
.L_x_16762:
[----:B------:R-:W-:Y:S05]  /*6530*/  BSYNC B0 ;  /* 0x0000000000007941 */ /* 0x000fea0003800000 */
.L_x_16761:
[----:B------:R3:W-:Y:S01]  /*6540*/  STG.E.U8 desc[UR36][R16.64], R8 ;  /* 0x0000000810007986 */ /* 0x0007e2000c101124 */
[----:B------:R-:W-:Y:S05]  /*6550*/  BRA `(.L_x_16741) ;  /* 0x0000000400307947 */ /* 0x000fea0003800000 */
.L_x_16759:
        /* <DEDUP_REMOVED lines=21> */
.L_x_16766:
[----:B------:R-:W-:-:S04]  /*66b0*/  LOP3.LUT R2, R3, 0x80000000, RZ, 0xc0, !PT ;  /* 0x8000000003027812 */ /* 0x000fc800078ec0ff */
[----:B------:R-:W-:-:S04]  /*66c0*/  SHF.R.U32.HI R3, RZ, 0x18, R2 ;  /* 0x00000018ff037819 */ /* 0x000fc80000011602 */
[----:B------:R-:W-:-:S04]  /*66d0*/  LOP3.LUT R0, R0, R3, RZ, 0xfc, !PT ;  /* 0x0000000300007212 */ /* 0x000fc800078efcff */
[----:B------:R-:W-:-:S07]  /*66e0*/  PRMT R8, R0, 0x7610, R8 ;  /* 0x0000761000087816 */ /* 0x000fce0000000008 */
.L_x_16765:
[----:B------:R-:W-:Y:S05]  /*66f0*/  BSYNC B0 ;  /* 0x0000000000007941 */ /* 0x000fea0003800000 */
.L_x_16764:
[----:B------:R0:W-:Y:S01]  /*6700*/  STG.E.U8 desc[UR36][R16.64], R8 ;  /* 0x0000000810007986 */ /* 0x0001e2000c101124 */
[----:B------:R-:W-:Y:S05]  /*6710*/  BRA `(.L_x_16741) ;  /* 0x0000000000c07947 */ /* 0x000fea0003800000 */
.L_x_16758:
        /* <DEDUP_REMOVED lines=26> */
.L_x_16740:
        /* <DEDUP_REMOVED lines=16> */
.L_x_16769:
[----:B------:R-:W-:Y:S05]  /*69c0*/  BRA `(.L_x_16741) ;  /* 0x0000000000147947 */ /* 0x000fea0003800000 */
.L_x_16768:
[----:B------:R-:W0:Y:S02]  /*69d0*/  F2I.U64.F64.TRUNC R4, R4 ;  /* 0x0000000400047311 */ /* 0x000e24000030d800 */
[----:B0-----:R2:W-:Y:S01]  /*69e0*/  STG.E.64 desc[UR36][R16.64], R4 ;  /* 0x0000000410007986 */ /* 0x0015e2000c101b24 */
[----:B------:R-:W-:Y:S05]  /*69f0*/  BRA `(.L_x_16741) ;  /* 0x0000000000087947 */ /* 0x000fea0003800000 */
.L_x_16767:
[----:B------:R-:W0:Y:S02]  /*6a00*/  F2I.U32.F64.TRUNC R5, R4 ;  /* 0x0000000400057311 */ /* 0x000e24000030d000 */
[----:B0-----:R0:W-:Y:S02]  /*6a10*/  STG.E desc[UR36][R16.64], R5 ;  /* 0x0000000510007986 */ /* 0x0011e4000c101924 */
.L_x_16741:
[----:B------:R-:W-:-:S07]  /*6a20*/  VIADD R19, R19, 0x80 ;  /* 0x0000008013137836 */ /* 0x000fce0000000000 */
.L_x_16701:
[----:B------:R-:W-:Y:S05]  /*6a30*/  BSYNC B6 ;  /* 0x0000000000067941 */ /* 0x000fea0003800000 */
.L_x_16700:
        /* <DEDUP_REMOVED lines=307> */
.L_x_16772:
        /* <DEDUP_REMOVED lines=21> */
.L_x_16776:
[----:B------:R-:W2:Y:S02]  /*7ec0*/  LDG.E.U8 R2, desc[UR36][R2.64] ;  /* 0x0000002402027981 */ /* 0x000ea4000c1e1100 */
[----:B--2---:R0:W1:Y:S01]  /*7ed0*/  I2F.F64.U16 R4, R2 ;  /* 0x0000000200047312 */ /* 0x0040620000101800 */
[----:B------:R-:W-:Y:S05]  /*7ee0*/  BRA `(.L_x_16778) ;  /* 0x0000000c00707947 */ /* 0x000fea0003800000 */
.L_x_16775:
        /* <DEDUP_REMOVED lines=9> */
.L_x_16780:
[----:B------:R-:W2:Y:S02]  /*7f80*/  LDG.E R2, desc[UR36][R2.64] ;  /* 0x0000002402027981 */ /* 0x000ea4000c1e1900 */
[----:B--2---:R0:W1:Y:S01]  /*7f90*/  I2F.F64 R4, R2 ;  /* 0x0000000200047312 */ /* 0x0040620000201c00 */
[----:B------:R-:W-:Y:S05]  /*7fa0*/  BRA `(.L_x_16778) ;  /* 0x0000000c00407947 */ /* 0x000fea0003800000 */
.L_x_16779:
[----:B------:R-:W2:Y:S02]  /*7fb0*/  LDG.E.U16 R2, desc[UR36][R2.64] ;  /* 0x0000002402027981 */ /* 0x000ea4000c1e1500 */
[----:B--2---:R0:W1:Y:S01]  /*7fc0*/  I2F.F64.S16 R4, R2 ;  /* 0x0000000200047312 */ /* 0x0040620000101c00 */
[----:B------:R-:W-:Y:S05]  /*7fd0*/  BRA `(.L_x_16778) ;  /* 0x0000000c00347947 */ /* 0x000fea0003800000 */
.L_x_16774:
        /* <DEDUP_REMOVED lines=10> */
.L_x_16782:
[----:B------:R-:W2:Y:S02]  /*8080*/  LDG.E.U16 R0, desc[UR36][R2.64] ;  /* 0x0000002402007981 */ /* 0x000ea4000c1e1500 */
[----:B--2---:R-:W-:-:S05]  /*8090*/  HADD2.F32 R0, -RZ, R0.H0_H0 ;  /* 0x20000000ff007230 */ /* 0x004fca0000004100 */
[----:B------:R-:W-:-:S04]  /*80a0*/  FMUL.FTZ R0, R0, 1 ;  /* 0x3f80000000007820 */ /* 0x000fc80000410000 */
[----:B------:R0:W1:Y:S01]  /*80b0*/  F2F.F64.F32 R4, R0 ;  /* 0x0000000000047310 */ /* 0x0000620000201800 */
[----:B------:R-:W-:Y:S05]  /*80c0*/  BRA `(.L_x_16778) ;  /* 0x0000000800f87947 */ /* 0x000fea0003800000 */
.L_x_16781:
        /* <DEDUP_REMOVED lines=10> */
.L_x_16784:
[----:B------:R-:W2:Y:S02]  /*8170*/  LDG.E.U16 R2, desc[UR36][R2.64] ;  /* 0x0000002402027981 */ /* 0x000ea4000c1e1500 */
[----:B--2---:R-:W-:-:S05]  /*8180*/  HADD2.F32 R0, -RZ, R2.H0_H0 ;  /* 0x20000002ff007230 */ /* 0x004fca0000004100 */
[----:B------:R-:W-:-:S04]  /*8190*/  FMUL.FTZ R0, R0, 1 ;  /* 0x3f80000000007820 */ /* 0x000fc80000410000 */
[----:B------:R0:W1:Y:S01]  /*81a0*/  F2F.F64.F32 R4, R0 ;  /* 0x0000000000047310 */ /* 0x0000620000201800 */
[----:B------:R-:W-:Y:S05]  /*81b0*/  BRA `(.L_x_16778) ;  /* 0x0000000800bc7947 */ /* 0x000fea0003800000 */
.L_x_16783:
[----:B------:R0:W5:Y:S01]  /*81c0*/  LDG.E.64 R4, desc[UR36][R2.64] ;  /* 0x0000002402047981 */ /* 0x000162000c1e1b00 */
[----:B------:R-:W-:Y:S05]  /*81d0*/  BRA `(.L_x_16778) ;  /* 0x0000000800b47947 */ /* 0x000fea0003800000 */
.L_x_16773:
        /* <DEDUP_REMOVED lines=13> */
.L_x_16787:
[----:B------:R0:W5:Y:S01]  /*82b0*/  LDG.E.64 R4, desc[UR36][R2.64] ;  /* 0x0000002402047981 */ /* 0x000162000c1e1b00 */
[----:B------:R-:W-:Y:S05]  /*82c0*/  BRA `(.L_x_16778) ;  /* 0x0000000800787947 */ /* 0x000fea0003800000 */
.L_x_16786:
        /* <DEDUP_REMOVED lines=28> */
.L_x_16789:
        /* <DEDUP_REMOVED lines=15> */
.L_x_16788:
[----:B------:R-:W2:Y:S02]  /*8580*/  LDG.E.U16 R0, desc[UR36][R2.64] ;  /* 0x0000002402007981 */ /* 0x000ea4000c1e1500 */
[----:B--2---:R-:W-:-:S04]  /*8590*/  IMAD.U32 R0, R0, 0x10000, RZ ;  /* 0x0001000000007824 */ /* 0x004fc800078e00ff */
[----:B------:R-:W-:-:S04]  /*85a0*/  FMUL.FTZ R0, R0, 1 ;  /* 0x3f80000000007820 */ /* 0x000fc80000410000 */
[----:B------:R0:W1:Y:S01]  /*85b0*/  F2F.F64.F32 R4, R0 ;  /* 0x0000000000047310 */ /* 0x0000620000201800 */
[----:B------:R-:W-:Y:S05]  /*85c0*/  BRA `(.L_x_16778) ;  /* 0x0000000400b87947 */ /* 0x000fea0003800000 */
.L_x_16785:
        /* <DEDUP_REMOVED lines=11> */
.L_x_16792:
        /* <DEDUP_REMOVED lines=21> */
.L_x_16796:
[----:B------:R-:W-:Y:S05]  /*87d0*/  BSYNC B1 ;  /* 0x0000000000017941 */ /* 0x000fea0003800000 */
.L_x_16795:
[----:B------:R-:W-:Y:S01]  /*87e0*/  LEA R3, R0, 0x3b800000, 0x17 ;  /* 0x3b80000000037811 */ /* 0x000fe200078eb8ff */
[----:B------:R-:W-:-:S05]  /*87f0*/  IMAD.SHL.U32 R0, R2, 0x100000, RZ ;  /* 0x0010000002007824 */ /* 0x000fca00078e00ff */
[----:B------:R-:W-:-:S07]  /*8800*/  LOP3.LUT R0, R3, R0, R4, 0xfe, !PT ;  /* 0x0000000003007212 */ /* 0x000fce00078efe04 */
.L_x_16794:
[----:B------:R-:W-:Y:S05]  /*8810*/  BSYNC B0 ;  /* 0x0000000000007941 */ /* 0x000fea0003800000 */
.L_x_16793:
[----:B------:R-:W-:-:S04]  /*8820*/  FMUL.FTZ R0, R0, 1 ;  /* 0x3f80000000007820 */ /* 0x000fc80000410000 */
[----:B------:R2:W3:Y:S01]  /*8830*/  F2F.F64.F32 R4, R0 ;  /* 0x0000000000047310 */ /* 0x0004e20000201800 */
[----:B------:R-:W-:Y:S05]  /*8840*/  BRA `(.L_x_16778) ;  /* 0x0000000400187947 */ /* 0x000fea0003800000 */
.L_x_16791:
        /* <DEDUP_REMOVED lines=21> */
.L_x_16800:
[----:B------:R-:W-:Y:S05]  /*89a0*/  BSYNC B1 ;  /* 0x0000000000017941 */ /* 0x000fea0003800000 */
.L_x_16799:
[----:B------:R-:W-:Y:S01]  /*89b0*/  LEA R3, R0, 0x37800000, 0x17 ;  /* 0x3780000000037811 */ /* 0x000fe200078eb8ff */
[----:B------:R-:W-:-:S05]  /*89c0*/  IMAD.SHL.U32 R0, R2, 0x200000, RZ ;  /* 0x0020000002007824 */ /* 0x000fca00078e00ff */
[----:B------:R-:W-:-:S07]  /*89d0*/  LOP3.LUT R0, R3, R0, R4, 0xfe, !PT ;  /* 0x0000000003007212 */ /* 0x000fce00078efe04 */
.L_x_16798:
[----:B------:R-:W-:Y:S05]  /*89e0*/  BSYNC B0 ;  /* 0x0000000000007941 */ /* 0x000fea0003800000 */
.L_x_16797:
[----:B------:R-:W-:-:S04]  /*89f0*/  FMUL.FTZ R0, R0, 1 ;  /* 0x3f80000000007820 */ /* 0x000fc80000410000 */
[----:B------:R4:W0:Y:S01]  /*8a00*/  F2F.F64.F32 R4, R0 ;  /* 0x0000000000047310 */ /* 0x0008220000201800 */
[----:B------:R-:W-:Y:S05]  /*8a10*/  BRA `(.L_x_16778) ;  /* 0x0000000000a47947 */ /* 0x000fea0003800000 */
.L_x_16790:
        /* <DEDUP_REMOVED lines=14> */
.L_x_16804:
[----:B------:R-:W-:Y:S05]  /*8b00*/  BSYNC B0 ;  /* 0x0000000000007941 */ /* 0x000fea0003800000 */
.L_x_16803:
[----:B------:R-:W-:-:S04]  /*8b10*/  FMUL.FTZ R0, R0, 1 ;  /* 0x3f80000000007820 */ /* 0x000fc80000410000 */
[----:B------:R0:W1:Y:S01]  /*8b20*/  F2F.F64.F32 R4, R0 ;  /* 0x0000000000047310 */ /* 0x0000620000201800 */
[----:B------:R-:W-:Y:S05]  /*8b30*/  BRA `(.L_x_16778) ;  /* 0x00000000005c7947 */ /* 0x000fea0003800000 */
.L_x_16777:
        /* <DEDUP_REMOVED lines=16> */
.L_x_16805:
[----:B------:R-:W-:Y:S01]  /*8c40*/  CS2R R4, SRZ ;  /* 0x0000000000047805 */ /* 0x000fe2000001ff00 */
[----:B------:R-:W-:Y:S06]  /*8c50*/  BRA `(.L_x_16778) ;  /* 0x0000000000147947 */ /* 0x000fec0003800000 */
.L_x_16802:
[----:B------:R-:W2:Y:S02]  /*8c60*/  LDG.E.64 R4, desc[UR36][R2.64] ;  /* 0x0000002402047981 */ /* 0x000ea4000c1e1b00 */
[----:B--2---:R-:W0:Y:S01]  /*8c70*/  I2F.F64.U64 R4, R4 ;  /* 0x0000000400047312 */ /* 0x004e220000301800 */
[----:B------:R-:W-:Y:S05]  /*8c80*/  BRA `(.L_x_16778) ;  /* 0x0000000000087947 */ /* 0x000fea0003800000 */
.L_x_16801:
[----:B------:R-:W2:Y:S02]  /*8c90*/  LDG.E R2, desc[UR36][R2.64] ;  /* 0x0000002402027981 */ /* 0x000ea4000c1e1900 */
[----:B--2---:R0:W1:Y:S02]  /*8ca0*/  I2F.F64.U32 R4, R2 ;  /* 0x0000000200047312 */ /* 0x0040640000201800 */
.L_x_16778:
[----:B01-3-5:R-:W-:Y:S01]  /*8cb0*/  DSETP.GTU.AND P0, PT, |R4|, +INF , PT ;  /* 0x7ff000000400742a */ /* 0x02bfe20003f0c200 */
[----:B------:R-:W0:-:S13]  /*8cc0*/  LDC.U8 R10, c[0x0][0x438] ;  /* 0x00010e00ff0a7b82 */ /* 0x000e1a0000000000 */
[----:B------:R-:W1:Y:S01]  /*8cd0*/  @!P0 LDC.64 R6, c[0x0][0x420] ;  /* 0x00010800ff068b82 */ /* 0x000e620000000a00 */
[----:B--2-4-:R-:W-:-:S07]  /*8ce0*/  @!P0 IMAD.MOV.U32 R0, RZ, RZ, R5 ;  /* 0x000000ffff008224 */ /* 0x014fce00078e0005 */
[----:B------:R-:W2:Y:S01]  /*8cf0*/  @!P0 LDC.64 R2, c[0x0][0x428] ;  /* 0x00010a00ff028b82 */ /* 0x000ea20000000a00 */
[----:B-1----:R-:W-:Y:S01]  /*8d00*/  @!P0 DSETP.MAX.AND P1, P2, R4, R6, PT ;  /* 0x000000060400822a */ /* 0x002fe20003a2f000 */
[----:B------:R-:W-:-:S05]  /*8d10*/  @!P0 MOV R9, R7 ;  /* 0x0000000700098202 */ /* 0x000fca0000000f00 */
        /* <DEDUP_REMOVED lines=28> */
.L_x_16809:
[----:B------:R-:W0:Y:S02]  /*8ee0*/  F2I.S64.F64.TRUNC R4, R4 ;  /* 0x0000000400047311 */ /* 0x000e24000030d900 */
[----:B0-----:R-:W-:-:S05]  /*8ef0*/  IMAD.MOV.U32 R3, RZ, RZ, R4 ;  /* 0x000000ffff037224 */ /* 0x001fca00078e0004 */
[----:B------:R3:W-:Y:S01]  /*8f00*/  STG.E.U8 desc[UR36][R16.64], R3 ;  /* 0x0000000310007986 */ /* 0x0007e2000c101124 */
[----:B------:R-:W-:Y:S05]  /*8f10*/  BRA `(.L_x_16811) ;  /* 0x0000000c00f87947 */ /* 0x000fea0003800000 */
.L_x_16808:
        /* <DEDUP_REMOVED lines=9> */
.L_x_16813:
[----:B------:R-:W0:Y:S02]  /*8fb0*/  F2I.F64.TRUNC R5, R4 ;  /* 0x0000000400057311 */ /* 0x000e24000030d100 */
[----:B0-----:R2:W-:Y:S01]  /*8fc0*/  STG.E desc[UR36][R16.64], R5 ;  /* 0x0000000510007986 */ /* 0x0015e2000c101924 */
[----:B------:R-:W-:Y:S05]  /*8fd0*/  BRA `(.L_x_16811) ;  /* 0x0000000c00c87947 */ /* 0x000fea0003800000 */
.L_x_16812:
[----:B------:R-:W0:Y:S02]  /*8fe0*/  F2I.F64.TRUNC R5, R4 ;  /* 0x0000000400057311 */ /* 0x000e24000030d100 */
[----:B0-----:R0:W-:Y:S01]  /*8ff0*/  STG.E.U16 desc[UR36][R16.64], R5 ;  /* 0x0000000510007986 */ /* 0x0011e2000c101524 */
[----:B------:R-:W-:Y:S05]  /*9000*/  BRA `(.L_x_16811) ;  /* 0x0000000c00bc7947 */ /* 0x000fea0003800000 */
.L_x_16807:
        /* <DEDUP_REMOVED lines=13> */
.L_x_16815:
        /* <DEDUP_REMOVED lines=8> */
.L_x_16814:
        /* <DEDUP_REMOVED lines=14> */
.L_x_16817:
        /* <DEDUP_REMOVED lines=9> */
.L_x_16816:
[----:B------:R0:W-:Y:S01]  /*92d0*/  STG.E.64 desc[UR36][R16.64], R4 ;  /* 0x0000000410007986 */ /* 0x0001e2000c101b24 */
[----:B------:R-:W-:Y:S05]  /*92e0*/  BRA `(.L_x_16811) ;  /* 0x0000000c00047947 */ /* 0x000fea0003800000 */
.L_x_16806:
        /* <DEDUP_REMOVED lines=12> */
.L_x_16820:
[----:B------:R-:W-:-:S05]  /*93b0*/  CS2R R6, SRZ ;  /* 0x0000000000067805 */ /* 0x000fca000001ff00 */
[----:B------:R0:W-:Y:S01]  /*93c0*/  STG.E.128 desc[UR36][R16.64], R4 ;  /* 0x0000000410007986 */ /* 0x0001e2000c101d24 */
[----:B------:R-:W-:Y:S05]  /*93d0*/  BRA `(.L_x_16811) ;  /* 0x0000000800c87947 */ /* 0x000fea0003800000 */
.L_x_16819:
        /* <DEDUP_REMOVED lines=25> */
.L_x_16824:
[----:B------:R-:W-:Y:S05]  /*9570*/  BSYNC B0 ;  /* 0x0000000000007941 */ /* 0x000fea0003800000 */
.L_x_16823:
[----:B------:R-:W-:-:S05]  /*9580*/  LOP3.LUT R3, R0, R3, RZ, 0xfc, !PT ;  /* 0x0000000300037212 */ /* 0x000fca00078efcff */
[----:B------:R0:W-:Y:S01]  /*9590*/  STG.E.U8 desc[UR36][R16.64], R3 ;  /* 0x0000000310007986 */ /* 0x0001e2000c101124 */
[----:B------:R-:W-:Y:S05]  /*95a0*/  BRA `(.L_x_16811) ;  /* 0x0000000800547947 */ /* 0x000fea0003800000 */
.L_x_16822:
        /* <DEDUP_REMOVED lines=17> */
.L_x_16826:
[----:B------:R-:W-:Y:S01]  /*96c0*/  IMAD.MOV.U32 R0, RZ, RZ, 0x7f ;  /* 0x0000007fff007424 */ /* 0x000fe200078e00ff */
[----:B------:R-:W-:-:S04]  /*96d0*/  ISETP.GT.U32.AND P0, PT, R2, 0x7f800000, PT ;  /* 0x7f8000000200780c */ /* 0x000fc80003f04070 */
[----:B------:R-:W-:-:S09]  /*96e0*/  SEL R0, R0, 0x7c, P0 ;  /* 0x0000007c00007807 */ /* 0x000fd20000000000 */
.L_x_16827:
[----:B------:R-:W-:Y:S05]  /*96f0*/  BSYNC B0 ;  /* 0x0000000000007941 */ /* 0x000fea0003800000 */
.L_x_16825:
[----:B------:R-:W-:-:S04]  /*9700*/  LOP3.LUT R2, R3, 0x80000000, RZ, 0xc0, !PT ;  /* 0x8000000003027812 */ /* 0x000fc800078ec0ff */
[----:B------:R-:W-:-:S04]  /*9710*/  SHF.R.U32.HI R3, RZ, 0x18, R2 ;  /* 0x00000018ff037819 */ /* 0x000fc80000011602 */
[----:B------:R-:W-:-:S05]  /*9720*/  LOP3.LUT R3, R0, R3, RZ, 0xfc, !PT ;  /* 0x0000000300037212 */ /* 0x000fca00078efcff */
[----:B------:R0:W-:Y:S01]  /*9730*/  STG.E.U8 desc[UR36][R16.64], R3 ;  /* 0x0000000310007986 */ /* 0x0001e2000c101124 */
[----:B------:R-:W-:Y:S05]  /*9740*/  BRA `(.L_x_16811) ;  /* 0x0000000400ec7947 */ /* 0x000fea0003800000 */
.L_x_16821:
        /* <DEDUP_REMOVED lines=8> */
.L_x_16818:
        /* <DEDUP_REMOVED lines=11> */
.L_x_16830:
        /* <DEDUP_REMOVED lines=21> */
.L_x_16833:
[----:B------:R-:W-:-:S04]  /*99d0*/  LOP3.LUT R2, R3, 0x80000000, RZ, 0xc0, !PT ;  /* 0x8000000003027812 */ /* 0x000fc800078ec0ff */
[----:B------:R-:W-:-:S04]  /*99e0*/  SHF.R.U32.HI R3, RZ, 0x18, R2 ;  /* 0x00000018ff037819 */ /* 0x000fc80000011602 */
[----:B------:R-:W-:-:S04]  /*99f0*/  LOP3.LUT R0, R0, R3, RZ, 0xfc, !PT ;  /* 0x0000000300007212 */ /* 0x000fc800078efcff */
[----:B------:R-:W-:-:S07]  /*9a00*/  PRMT R8, R0, 0x7610, R8 ;  /* 0x0000761000087816 */ /* 0x000fce0000000008 */
.L_x_16832:
[----:B------:R-:W-:Y:S05]  /*9a10*/  BSYNC B0 ;  /* 0x0000000000007941 */ /* 0x000fea0003800000 */
.L_x_16831:
[----:B------:R0:W-:Y:S01]  /*9a20*/  STG.E.U8 desc[UR36][R16.64], R8 ;  /* 0x0000000810007986 */ /* 0x0001e2000c101124 */
[----:B------:R-:W-:Y:S05]  /*9a30*/  BRA `(.L_x_16811) ;  /* 0x0000000400307947 */ /* 0x000fea0003800000 */
.L_x_16829:
        /* <DEDUP_REMOVED lines=21> */
.L_x_16836:
[----:B------:R-:W-:-:S04]  /*9b90*/  LOP3.LUT R2, R3, 0x80000000, RZ, 0xc0, !PT ;  /* 0x8000000003027812 */ /* 0x000fc800078ec0ff */
[----:B------:R-:W-:-:S04]  /*9ba0*/  SHF.R.U32.HI R3, RZ, 0x18, R2 ;  /* 0x00000018ff037819 */ /* 0x000fc80000011602 */
[----:B------:R-:W-:-:S04]  /*9bb0*/  LOP3.LUT R0, R0, R3, RZ, 0xfc, !PT ;  /* 0x0000000300007212 */ /* 0x000fc800078efcff */
[----:B------:R-:W-:-:S07]  /*9bc0*/  PRMT R8, R0, 0x7610, R8 ;  /* 0x0000761000087816 */ /* 0x000fce0000000008 */
.L_x_16835:
[----:B------:R-:W-:Y:S05]  /*9bd0*/  BSYNC B0 ;  /* 0x0000000000007941 */ /* 0x000fea0003800000 */
.L_x_16834:
[----:B------:R0:W-:Y:S01]  /*9be0*/  STG.E.U8 desc[UR36][R16.64], R8 ;  /* 0x0000000810007986 */ /* 0x0001e2000c101124 */
[----:B------:R-:W-:Y:S05]  /*9bf0*/  BRA `(.L_x_16811) ;  /* 0x0000000000c07947 */ /* 0x000fea0003800000 */
.L_x_16828:
        /* <DEDUP_REMOVED lines=22> */
[----:B------:R-:W-:-:S05]  /*9d60*/  @!P0 IADD3 R0, R2, RZ, RZ ;  /* 0x000000ff02008210 */ /* 0x000fca0007ffe0ff */
[----:B------:R-:W-:-:S05]  /*9d70*/  @P2 IMAD.MOV.U32 R3, RZ, RZ, R0 ;  /* 0x000000ffff032224 */ /* 0x000fca00078e0000 */
[----:B------:R0:W-:Y:S01]  /*9d80*/  STG.E.U8 desc[UR36][R16.64], R3 ;  /* 0x0000000310007986 */ /* 0x0001e2000c101124 */
[----:B------:R-:W-:Y:S05]  /*9d90*/  BRA `(.L_x_16811) ;  /* 0x0000000000587947 */ /* 0x000fea0003800000 */
.L_x_16810:
        /* <DEDUP_REMOVED lines=16> */
.L_x_16839:
[----:B------:R-:W-:Y:S05]  /*9ea0*/  BRA `(.L_x_16811) ;  /* 0x0000000000147947 */ /* 0x000fea0003800000 */
.L_x_16838:
[----:B------:R-:W0:Y:S02]  /*9eb0*/  F2I.U64.F64.TRUNC R4, R4 ;  /* 0x0000000400047311 */ /* 0x000e24000030d800 */
[----:B0-----:R0:W-:Y:S01]  /*9ec0*/  STG.E.64 desc[UR36][R16.64], R4 ;  /* 0x0000000410007986 */ /* 0x0011e2000c101b24 */
[----:B------:R-:W-:Y:S05]  /*9ed0*/  BRA `(.L_x_16811) ;  /* 0x0000000000087947 */ /* 0x000fea0003800000 */
.L_x_16837:
[----:B------:R-:W0:Y:S02]  /*9ee0*/  F2I.U32.F64.TRUNC R5, R4 ;  /* 0x0000000400057311 */ /* 0x000e24000030d000 */
[----:B0-----:R0:W-:Y:S02]  /*9ef0*/  STG.E desc[UR36][R16.64], R5 ;  /* 0x0000000510007986 */ /* 0x0011e4000c101924 */
.L_x_16811:
[----:B------:R-:W-:-:S07]  /*9f00*/  VIADD R19, R19, 0x80 ;  /* 0x0000008013137836 */ /* 0x000fce0000000000 */
.L_x_16771:
[----:B------:R-:W-:Y:S05]  /*9f10*/  BSYNC B6 ;  /* 0x0000000000067941 */ /* 0x000fea0003800000 */
.L_x_16770:
        /* <DEDUP_REMOVED lines=306> */
.L_x_16840:
[----:B------:R-:W0:Y:S01]  /*b240*/  LDC.U8 R5, c[0x0][0x439] ;  /* 0x00010e40ff057b82 */ /* 0x000e220000000000 */
[----:B------:R-:W-:Y:S01]  /*b250*/  ULDC.64 UR6, c[0x0][0x418] ;  /* 0x0001060000067ab9 */ /* 0x000fe20000000a00 */
[----:B------:R-:W-:Y:S01]  /*b260*/  ULDC.64 UR4, c[0x0][0x410] ;  /* 0x0001040000047ab9 */ /* 0x000fe20000000a00 */
[----:B------:R-:W-:Y:S02]  /*b270*/  IADD3 R2, P1, R0, UR6, RZ ;  /* 0x0000000600027c10 */ /* 0x000fe4000ff3e0ff */
[----:B------:R-:W-:-:S03]  /*b280*/  IADD3 R16, P0, R16, UR4, RZ ;  /* 0x0000000410107c10 */ /* 0x000fc6000ff1e0ff */
[----:B------:R-:W-:Y:S01]  /*b290*/  IMAD.X R3, RZ, RZ, UR7, P1 ;  /* 0x00000007ff037e24 */ /* 0x000fe200088e06ff */
[----:B------:R-:W-:Y:S02]  /*b2a0*/  IADD3.X R17, RZ, UR5, RZ, P0, !PT ;  /* 0x00000005ff117c10 */ /* 0x000fe400087fe4ff */
        /* <DEDUP_REMOVED lines=14> */
.L_x_16844:
[----:B------:R-:W2:Y:S02]  /*b390*/  LDG.E.U8 R2, desc[UR36][R2.64] ;  /* 0x0000002402027981 */ /* 0x000ea4000c1e1100 */
[----:B--2---:R0:W1:Y:S01]  /*b3a0*/  I2F.F64.U16 R4, R2 ;  /* 0x0000000200047312 */ /* 0x0040620000101800 */
[----:B------:R-:W-:Y:S05]  /*b3b0*/  BRA `(.L_x_16846) ;  /* 0x0000000c00707947 */ /* 0x000fea0003800000 */
.L_x_16843:
        /* <DEDUP_REMOVED lines=9> */
.L_x_16848:
[----:B------:R-:W2:Y:S02]  /*b450*/  LDG.E R2, desc[UR36][R2.64] ;  /* 0x0000002402027981 */ /* 0x000ea4000c1e1900 */
[----:B--2---:R3:W4:Y:S01]  /*b460*/  I2F.F64 R4, R2 ;  /* 0x0000000200047312 */ /* 0x0047220000201c00 */
[----:B------:R-:W-:Y:S05]  /*b470*/  BRA `(.L_x_16846) ;  /* 0x0000000c00407947 */ /* 0x000fea0003800000 */
.L_x_16847:
[----:B------:R-:W2:Y:S02]  /*b480*/  LDG.E.U16 R2, desc[UR36][R2.64] ;  /* 0x0000002402027981 */ /* 0x000ea4000c1e1500 */
[----:B--2---:R0:W1:Y:S01]  /*b490*/  I2F.F64.S16 R4, R2 ;  /* 0x0000000200047312 */ /* 0x0040620000101c00 */
[----:B------:R-:W-:Y:S05]  /*b4a0*/  BRA `(.L_x_16846) ;  /* 0x0000000c00347947 */ /* 0x000fea0003800000 */
.L_x_16842:
        /* <DEDUP_REMOVED lines=10> */
.L_x_16850:
[----:B------:R-:W2:Y:S02]  /*b550*/  LDG.E.U16 R0, desc[UR36][R2.64] ;  /* 0x0000002402007981 */ /* 0x000ea4000c1e1500 */
[----:B--2---:R-:W-:-:S05]  /*b560*/  HADD2.F32 R0, -RZ, R0.H0_H0 ;  /* 0x20000000ff007230 */ /* 0x004fca0000004100 */
[----:B------:R-:W-:-:S04]  /*b570*/  FMUL.FTZ R0, R0, 1 ;  /* 0x3f80000000007820 */ /* 0x000fc80000410000 */
[----:B------:R0:W1:Y:S01]  /*b580*/  F2F.F64.F32 R4, R0 ;  /* 0x0000000000047310 */ /* 0x0000620000201800 */
[----:B------:R-:W-:Y:S05]  /*b590*/  BRA `(.L_x_16846) ;  /* 0x0000000800f87947 */ /* 0x000fea0003800000 */
.L_x_16849:
        /* <DEDUP_REMOVED lines=10> */
.L_x_16852:
[----:B------:R-:W2:Y:S02]  /*b640*/  LDG.E.U16 R2, desc[UR36][R2.64] ;  /* 0x0000002402027981 */ /* 0x000ea4000c1e1500 */
[----:B--2---:R-:W-:-:S05]  /*b650*/  HADD2.F32 R0, -RZ, R2.H0_H0 ;  /* 0x20000002ff007230 */ /* 0x004fca0000004100 */
[----:B------:R-:W-:-:S04]  /*b660*/  FMUL.FTZ R0, R0, 1 ;  /* 0x3f80000000007820 */ /* 0x000fc80000410000 */
[----:B------:R0:W1:Y:S01]  /*b670*/  F2F.F64.F32 R4, R0 ;  /* 0x0000000000047310 */ /* 0x0000620000201800 */
[----:B------:R-:W-:Y:S05]  /*b680*/  BRA `(.L_x_16846) ;  /* 0x0000000800bc7947 */ /* 0x000fea0003800000 */
.L_x_16851:
[----:B------:R0:W5:Y:S01]  /*b690*/  LDG.E.64 R4, desc[UR36][R2.64] ;  /* 0x0000002402047981 */ /* 0x000162000c1e1b00 */
[----:B------:R-:W-:Y:S05]  /*b6a0*/  BRA `(.L_x_16846) ;  /* 0x0000000800b47947 */ /* 0x000fea0003800000 */
.L_x_16841:
        /* <DEDUP_REMOVED lines=13> */
.L_x_16855:
[----:B------:R0:W5:Y:S01]  /*b780*/  LDG.E.64 R4, desc[UR36][R2.64] ;  /* 0x0000002402047981 */ /* 0x000162000c1e1b00 */
[----:B------:R-:W-:Y:S05]  /*b790*/  BRA `(.L_x_16846) ;  /* 0x0000000800787947 */ /* 0x000fea0003800000 */
.L_x_16854:
        /* <DEDUP_REMOVED lines=28> */
.L_x_16857:
        /* <DEDUP_REMOVED lines=15> */
.L_x_16856:
[----:B------:R-:W2:Y:S02]  /*ba50*/  LDG.E.U16 R0, desc[UR36][R2.64] ;  /* 0x0000002402007981 */ /* 0x000ea4000c1e1500 */
[----:B--2---:R-:W-:-:S04]  /*ba60*/  IMAD.U32 R0, R0, 0x10000, RZ ;  /* 0x0001000000007824 */ /* 0x004fc800078e00ff */
[----:B------:R-:W-:-:S04]  /*ba70*/  FMUL.FTZ R0, R0, 1 ;  /* 0x3f80000000007820 */ /* 0x000fc80000410000 */
[----:B------:R0:W1:Y:S01]  /*ba80*/  F2F.F64.F32 R4, R0 ;  /* 0x0000000000047310 */ /* 0x0000620000201800 */
[----:B------:R-:W-:Y:S05]  /*ba90*/  BRA `(.L_x_16846) ;  /* 0x0000000400b87947 */ /* 0x000fea0003800000 */
.L_x_16853:
        /* <DEDUP_REMOVED lines=11> */
.L_x_16860:
        /* <DEDUP_REMOVED lines=21> */
.L_x_16864:
[----:B------:R-:W-:Y:S05]  /*bca0*/  BSYNC B1 ;  /* 0x0000000000017941 */ /* 0x000fea0003800000 */
.L_x_16863:
[----:B------:R-:W-:Y:S01]  /*bcb0*/  LEA R3, R0, 0x3b800000, 0x17 ;  /* 0x3b80000000037811 */ /* 0x000fe200078eb8ff */
[----:B------:R-:W-:-:S05]  /*bcc0*/  IMAD.SHL.U32 R0, R2, 0x100000, RZ ;  /* 0x0010000002007824 */ /* 0x000fca00078e00ff */
[----:B------:R-:W-:-:S07]  /*bcd0*/  LOP3.LUT R0, R3, R0, R4, 0xfe, !PT ;  /* 0x0000000003007212 */ /* 0x000fce00078efe04 */
.L_x_16862:
[----:B------:R-:W-:Y:S05]  /*bce0*/  BSYNC B0 ;  /* 0x0000000000007941 */ /* 0x000fea0003800000 */
.L_x_16861:
[----:B------:R-:W-:-:S04]  /*bcf0*/  FMUL.FTZ R0, R0, 1 ;  /* 0x3f80000000007820 */ /* 0x000fc80000410000 */
[----:B------:R0:W1:Y:S01]  /*bd00*/  F2F.F64.F32 R4, R0 ;  /* 0x0000000000047310 */ /* 0x0000620000201800 */
[----:B------:R-:W-:Y:S05]  /*bd10*/  BRA `(.L_x_16846) ;  /* 0x0000000400187947 */ /* 0x000fea0003800000 */
.L_x_16859:
        /* <DEDUP_REMOVED lines=21> */
.L_x_16868:
[----:B------:R-:W-:Y:S05]  /*be70*/  BSYNC B1 ;  /* 0x0000000000017941 */ /* 0x000fea0003800000 */
.L_x_16867:
[----:B------:R-:W-:Y:S01]  /*be80*/  LEA R3, R0, 0x37800000, 0x17 ;  /* 0x3780000000037811 */ /* 0x000fe200078eb8ff */
[----:B------:R-:W-:-:S05]  /*be90*/  IMAD.SHL.U32 R0, R2, 0x200000, RZ ;  /* 0x0020000002007824 */ /* 0x000fca00078e00ff */
[----:B------:R-:W-:-:S07]  /*bea0*/  LOP3.LUT R0, R3, R0, R4, 0xfe, !PT ;  /* 0x0000000003007212 */ /* 0x000fce00078efe04 */
.L_x_16866:
[----:B------:R-:W-:Y:S05]  /*beb0*/  BSYNC B0 ;  /* 0x0000000000007941 */ /* 0x000fea0003800000 */
.L_x_16865:
[----:B------:R-:W-:-:S04]  /*bec0*/  FMUL.FTZ R0, R0, 1 ;  /* 0x3f80000000007820 */ /* 0x000fc80000410000 */
[----:B------:R0:W1:Y:S01]  /*bed0*/  F2F.F64.F32 R4, R0 ;  /* 0x0000000000047310 */ /* 0x0000620000201800 */
[----:B------:R-:W-:Y:S05]  /*bee0*/  BRA `(.L_x_16846) ;  /* 0x0000000000a47947 */ /* 0x000fea0003800000 */
.L_x_16858:
        /* <DEDUP_REMOVED lines=14> */
.L_x_16872:
[----:B------:R-:W-:Y:S05]  /*bfd0*/  BSYNC B0 ;  /* 0x0000000000007941 */ /* 0x000fea0003800000 */
.L_x_16871:
[----:B------:R-:W-:-:S04]  /*bfe0*/  FMUL.FTZ R0, R0, 1 ;  /* 0x3f80000000007820 */ /* 0x000fc80000410000 */
[----:B------:R0:W1:Y:S01]  /*bff0*/  F2F.F64.F32 R4, R0 ;  /* 0x0000000000047310 */ /* 0x0000620000201800 */
[----:B------:R-:W-:Y:S05]  /*c000*/  BRA `(.L_x_16846) ;  /* 0x00000000005c7947 */ /* 0x000fea0003800000 */
.L_x_16845:
[----:B------:R-:W-:Y:S01]  /*c010*/  MOV R0, 0x1c0 ;  /* 0x000001c000007802 */ /* 0x000fe20000000f00 */
[----:B------:R-:W-:Y:S01]  /*c020*/  ULDC.64 UR4, c[0x4][0x1a0] ;  /* 0x0100680000047ab9 */ /* 0x000fe20000000a00 */
[----:B------:R-:W-:Y:S01]  /*c030*/  ULDC.64 UR6, c[0x4][0x60] ;  /* 0x0100180000067ab9 */ /* 0x000fe20000000a00 */
[----:B------:R-:W-:Y:S01]  /*c040*/  IMAD.U32 R4, RZ, RZ, UR4 ;  /* 0x00000004ff047e24 */ /* 0x000fe2000f8e00ff */
[----:B------:R0:W1:Y:S01]  /*c050*/  LDC.64 R2, c[0x4][R0] ;  /* 0x0100000000027b82 */ /* 0x0000620000000a00 */
[----:B------:R-:W-:Y:S01]  /*c060*/  IMAD.U32 R5, RZ, RZ, UR5 ;  /* 0x00000005ff057e24 */ /* 0x000fe2000f8e00ff */
[----:B------:R-:W-:Y:S01]  /*c070*/  ULDC.64 UR4, c[0x4][0x1a8] ;  /* 0x01006a0000047ab9 */ /* 0x000fe20000000a00 */
[----:B------:R-:W-:Y:S01]  /*c080*/  HFMA2.MMA R8, -RZ, RZ, 0, 4.64916229248046875e-06 ;  /* 0x0000004eff087435 */ /* 0x000fe200000001ff */
[----:B------:R-:W-:Y:S02]  /*c090*/  IMAD.U32 R6, RZ, RZ, UR4 ;  /* 0x00000004ff067e24 */ /* 0x000fe4000f8e00ff */
[----:B------:R-:W-:-:S02]  /*c0a0*/  IMAD.U32 R7, RZ, RZ, UR5 ;  /* 0x00000005ff077e24 */ /* 0x000fc4000f8e00ff */
[----:B------:R-:W-:Y:S02]  /*c0b0*/  IMAD.U32 R10, RZ, RZ, UR6 ;  /* 0x00000006ff0a7e24 */ /* 0x000fe4000f8e00ff */
[----:B------:R-:W-:Y:S02]  /*c0c0*/  IMAD.U32 R11, RZ, RZ, UR7 ;  /* 0x00000007ff0b7e24 */ /* 0x000fe4000f8e00ff */
[----:B------:R-:W-:Y:S02]  /*c0d0*/  IMAD.MOV.U32 R12, RZ, RZ, 0x1 ;  /* 0x00000001ff0c7424 */ /* 0x000fe400078e00ff */
[----:B0-----:R-:W-:-:S07]  /*c0e0*/  IMAD.MOV.U32 R13, RZ, RZ, RZ ;  /* 0x000000ffff0d7224 */ /* 0x001fce00078e00ff */
[----:B------:R-:W-:-:S07]  /*c0f0*/  LEPC R20, `(.L_x_16873) ;  /* 0x000000001014794e */ /* 0x000fce0000000000 */
[----:B-1----:R-:W-:Y:S05]  /*c100*/  CALL.ABS.NOINC R2 ;  /* 0x0000000002007343 */ /* 0x002fea0003c00000 */
.L_x_16873:
[----:B------:R-:W-:Y:S01]  /*c110*/  CS2R R4, SRZ ;  /* 0x0000000000047805 */ /* 0x000fe2000001ff00 */
[----:B------:R-:W-:Y:S06]  /*c120*/  BRA `(.L_x_16846) ;  /* 0x0000000000147947 */ /* 0x000fec0003800000 */
.L_x_16870:
[----:B------:R-:W2:Y:S02]  /*c130*/  LDG.E.64 R4, desc[UR36][R2.64] ;  /* 0x0000002402047981 */ /* 0x000ea4000c1e1b00 */
[----:B--2---:R-:W0:Y:S01]  /*c140*/  I2F.F64.U64 R4, R4 ;  /* 0x0000000400047312 */ /* 0x004e220000301800 */
[----:B------:R-:W-:Y:S05]  /*c150*/  BRA `(.L_x_16846) ;  /* 0x0000000000087947 */ /* 0x000fea0003800000 */
.L_x_16869:
[----:B------:R-:W2:Y:S02]  /*c160*/  LDG.E R2, desc[UR36][R2.64] ;  /* 0x0000002402027981 */ /* 0x000ea4000c1e1900 */
[----:B--2---:R0:W1:Y:S02]  /*c170*/  I2F.F64.U32 R4, R2 ;  /* 0x0000000200047312 */ /* 0x0040640000201800 */
.L_x_16846:
[----:B012-45:R-:W-:Y:S01]  /*c180*/  DSETP.GTU.AND P0, PT, |R4|, +INF , PT ;  /* 0x7ff000000400742a */ /* 0x037fe20003f0c200 */
[----:B------:R-:W0:-:S13]  /*c190*/  LDC.U8 R10, c[0x0][0x438] ;  /* 0x00010e00ff0a7b82 */ /* 0x000e1a0000000000 */
[----:B------:R-:W1:Y:S01]  /*c1a0*/  @!P0 LDC.64 R6, c[0x0][0x420] ;  /* 0x00010800ff068b82 */ /* 0x000e620000000a00 */
[----:B------:R-:W-:-:S07]  /*c1b0*/  @!P0 IMAD.MOV.U32 R0, RZ, RZ, R5 ;  /* 0x000000ffff008224 */ /* 0x000fce00078e0005 */
[----:B---3--:R-:W2:Y:S01]  /*c1c0*/  @!P0 LDC.64 R2, c[0x0][0x428] ;  /* 0x00010a00ff028b82 */ /* 0x008ea20000000a00 */
        /* <DEDUP_REMOVED lines=30> */
.L_x_16877:
[----:B------:R-:W0:Y:S02]  /*c3b0*/  F2I.S64.F64.TRUNC R4, R4 ;  /* 0x0000000400047311 */ /* 0x000e24000030d900 */
[----:B0-----:R-:W-:-:S05]  /*c3c0*/  IMAD.MOV.U32 R3, RZ, RZ, R4 ;  /* 0x000000ffff037224 */ /* 0x001fca00078e0004 */
[----:B------:R-:W-:Y:S01]  /*c3d0*/  STG.E.U8 desc[UR36][R16.64], R3 ;  /* 0x0000000310007986 */ /* 0x000fe2000c101124 */
[----:B------:R-:W-:Y:S05]  /*c3e0*/  EXIT ;  /* 0x000000000000794d */ /* 0x000fea0003800000 */
.L_x_16876:
        /* <DEDUP_REMOVED lines=9> */
.L_x_16880:
[----:B------:R-:W0:Y:S02]  /*c480*/  F2I.F64.TRUNC R5, R4 ;  /* 0x0000000400057311 */ /* 0x000e24000030d100 */
[----:B0-----:R-:W-:Y:S01]  /*c490*/  STG.E desc[UR36][R16.64], R5 ;  /* 0x0000000510007986 */ /* 0x001fe2000c101924 */
[----:B------:R-:W-:Y:S05]  /*c4a0*/  EXIT ;  /* 0x000000000000794d */ /* 0x000fea0003800000 */
.L_x_16879:
[----:B------:R-:W0:Y:S02]  /*c4b0*/  F2I.F64.TRUNC R5, R4 ;  /* 0x0000000400057311 */ /* 0x000e24000030d100 */
[----:B0-----:R-:W-:Y:S01]  /*c4c0*/  STG.E.U16 desc[UR36][R16.64], R5 ;  /* 0x0000000510007986 */ /* 0x001fe2000c101524 */
[----:B------:R-:W-:Y:S05]  /*c4d0*/  EXIT ;  /* 0x000000000000794d */ /* 0x000fea0003800000 */
.L_x_16875:
        /* <DEDUP_REMOVED lines=13> */
.L_x_16882:
        /* <DEDUP_REMOVED lines=8> */
.L_x_16881:
        /* <DEDUP_REMOVED lines=14> */
.L_x_16884:
        /* <DEDUP_REMOVED lines=9> */
.L_x_16883:
[----:B------:R-:W-:Y:S01]  /*c7a0*/  STG.E.64 desc[UR36][R16.64], R4 ;  /* 0x0000000410007986 */ /* 0x000fe2000c101b24 */
[----:B------:R-:W-:Y:S05]  /*c7b0*/  EXIT ;  /* 0x000000000000794d */ /* 0x000fea0003800000 */
.L_x_16874:
        /* <DEDUP_REMOVED lines=12> */
.L_x_16887:
[----:B------:R-:W-:-:S05]  /*c880*/  CS2R R6, SRZ ;  /* 0x0000000000067805 */ /* 0x000fca000001ff00 */
[----:B------:R-:W-:Y:S01]  /*c890*/  STG.E.128 desc[UR36][R16.64], R4 ;  /* 0x0000000410007986 */ /* 0x000fe2000c101d24 */
[----:B------:R-:W-:Y:S05]  /*c8a0*/  EXIT ;  /* 0x000000000000794d */ /* 0x000fea0003800000 */
.L_x_16886:
        /* <DEDUP_REMOVED lines=25> */
.L_x_16891:
[----:B------:R-:W-:Y:S05]  /*ca40*/  BSYNC B0 ;  /* 0x0000000000007941 */ /* 0x000fea0003800000 */
.L_x_16890:
[----:B------:R-:W-:-:S05]  /*ca50*/  LOP3.LUT R3, R0, R3, RZ, 0xfc, !PT ;  /* 0x0000000300037212 */ /* 0x000fca00078efcff */
[----:B------:R-:W-:Y:S01]  /*ca60*/  STG.E.U8 desc[UR36][R16.64], R3 ;  /* 0x0000000310007986 */ /* 0x000fe2000c101124 */
[----:B------:R-:W-:Y:S05]  /*ca70*/  EXIT ;  /* 0x000000000000794d */ /* 0x000fea0003800000 */
.L_x_16889:
        /* <DEDUP_REMOVED lines=17> */
.L_x_16893:
[----:B------:R-:W-:Y:S01]  /*cb90*/  IMAD.MOV.U32 R0, RZ, RZ, 0x7f ;  /* 0x0000007fff007424 */ /* 0x000fe200078e00ff */
[----:B------:R-:W-:-:S04]  /*cba0*/  ISETP.GT.U32.AND P0, PT, R2, 0x7f800000, PT ;  /* 0x7f8000000200780c */ /* 0x000fc80003f04070 */
[----:B------:R-:W-:-:S09]  /*cbb0*/  SEL R0, R0, 0x7c, P0 ;  /* 0x0000007c00007807 */ /* 0x000fd20000000000 */
.L_x_16894:
[----:B------:R-:W-:Y:S05]  /*cbc0*/  BSYNC B0 ;  /* 0x0000000000007941 */ /* 0x000fea0003800000 */
.L_x_16892:
[----:B------:R-:W-:-:S04]  /*cbd0*/  LOP3.LUT R2, R3, 0x80000000, RZ, 0xc0, !PT ;  /* 0x8000000003027812 */ /* 0x000fc800078ec0ff */
[----:B------:R-:W-:-:S04]  /*cbe0*/  SHF.R.U32.HI R3, RZ, 0x18, R2 ;  /* 0x00000018ff037819 */ /* 0x000fc80000011602 */
[----:B------:R-:W-:-:S05]  /*cbf0*/  LOP3.LUT R3, R0, R3, RZ, 0xfc, !PT ;  /* 0x0000000300037212 */ /* 0x000fca00078efcff */
[----:B------:R-:W-:Y:S01]  /*cc00*/  STG.E.U8 desc[UR36][R16.64], R3 ;  /* 0x0000000310007986 */ /* 0x000fe2000c101124 */
[----:B------:R-:W-:Y:S05]  /*cc10*/  EXIT ;  /* 0x000000000000794d */ /* 0x000fea0003800000 */
.L_x_16888:
        /* <DEDUP_REMOVED lines=8> */
.L_x_16885:
        /* <DEDUP_REMOVED lines=11> */
.L_x_16897:
        /* <DEDUP_REMOVED lines=21> */
.L_x_16900:
[----:B------:R-:W-:-:S04]  /*cea0*/  LOP3.LUT R2, R3, 0x80000000, RZ, 0xc0, !PT ;  /* 0x8000000003027812 */ /* 0x000fc800078ec0ff */
[----:B------:R-:W-:-:S04]  /*ceb0*/  SHF.R.U32.HI R3, RZ, 0x18, R2 ;  /* 0x00000018ff037819 */ /* 0x000fc80000011602 */
[----:B------:R-:W-:-:S04]  /*cec0*/  LOP3.LUT R0, R0, R3, RZ, 0xfc, !PT ;  /* 0x0000000300007212 */ /* 0x000fc800078efcff */
[----:B------:R-:W-:-:S07]  /*ced0*/  PRMT R8, R0, 0x7610, R8 ;  /* 0x0000761000087816 */ /* 0x000fce0000000008 */
.L_x_16899:
[----:B------:R-:W-:Y:S05]  /*cee0*/  BSYNC B0 ;  /* 0x0000000000007941 */ /* 0x000fea0003800000 */
.L_x_16898:
[----:B------:R-:W-:Y:S01]  /*cef0*/  STG.E.U8 desc[UR36][R16.64], R8 ;  /* 0x0000000810007986 */ /* 0x000fe2000c101124 */
[----:B------:R-:W-:Y:S05]  /*cf00*/  EXIT ;  /* 0x000000000000794d */ /* 0x000fea0003800000 */
.L_x_16896:
        /* <DEDUP_REMOVED lines=21> */
.L_x_16903:
[----:B------:R-:W-:-:S04]  /*d060*/  LOP3.LUT R2, R3, 0x80000000, RZ, 0xc0, !PT ;  /* 0x8000000003027812 */ /* 0x000fc800078ec0ff */
[----:B------:R-:W-:-:S04]  /*d070*/  SHF.R.U32.HI R3, RZ, 0x18, R2 ;  /* 0x00000018ff037819 */ /* 0x000fc80000011602 */
[----:B------:R-:W-:-:S04]  /*d080*/  LOP3.LUT R0, R0, R3, RZ, 0xfc, !PT ;  /* 0x0000000300007212 */ /* 0x000fc800078efcff */
[----:B------:R-:W-:-:S07]  /*d090*/  PRMT R8, R0, 0x7610, R8 ;  /* 0x0000761000087816 */ /* 0x000fce0000000008 */
.L_x_16902:
[----:B------:R-:W-:Y:S05]  /*d0a0*/  BSYNC B0 ;  /* 0x0000000000007941 */ /* 0x000fea0003800000 */
.L_x_16901:
[----:B------:R-:W-:Y:S01]  /*d0b0*/  STG.E.U8 desc[UR36][R16.64], R8 ;  /* 0x0000000810007986 */ /* 0x000fe2000c101124 */
[----:B------:R-:W-:Y:S05]  /*d0c0*/  EXIT ;  /* 0x000000000000794d */ /* 0x000fea0003800000 */
.L_x_16895:
        /* <DEDUP_REMOVED lines=26> */
.L_x_16878:
        /* <DEDUP_REMOVED lines=16> */
.L_x_16906:
[----:B------:R-:W-:Y:S05]  /*d370*/  EXIT ;  /* 0x000000000000794d */ /* 0x000fea0003800000 */
.L_x_16905:
[----:B------:R-:W0:Y:S02]  /*d380*/  F2I.U64.F64.TRUNC R4, R4 ;  /* 0x0000000400047311 */ /* 0x000e24000030d800 */
[----:B0-----:R-:W-:Y:S01]  /*d390*/  STG.E.64 desc[UR36][R16.64], R4 ;  /* 0x0000000410007986 */ /* 0x001fe2000c101b24 */
[----:B------:R-:W-:Y:S05]  /*d3a0*/  EXIT ;  /* 0x000000000000794d */ /* 0x000fea0003800000 */
.L_x_16904:
[----:B------:R-:W0:Y:S02]  /*d3b0*/  F2I.U32.F64.TRUNC R5, R4 ;  /* 0x0000000400057311 */ /* 0x000e24000030d000 */
[----:B0-----:R-:W-:Y:S01]  /*d3c0*/  STG.E desc[UR36][R16.64], R5 ;  /* 0x0000000510007986 */ /* 0x001fe2000c101924 */
[----:B------:R-:W-:Y:S05]  /*d3d0*/  EXIT ;  /* 0x000000000000794d */ /* 0x000fea0003800000 */
.L_x_16907:
        /* <DEDUP_REMOVED lines=10> */
.L_x_36305:


//--------------------- .text._ZN2at6native27unrolled_elementwise_kernelIZZZNS0_17clamp_kernel_cudaERNS_18TensorIteratorBaseERKN3c106ScalarES7_ENKUlvE_clEvENKUlvE4_clEvEUldE_St5arrayIPcLm2EELi4E23TrivialOffsetCalculatorILi1EjESF_NS0_6memory12LoadWithCastILi1EEENSG_13StoreWithCastILi1EEEEEviT_T0_T2_T3_T4_T5_ --------------------------
	.section	.text._ZN2at6native27unrolled_elementwise_kernelIZZZNS0_17clamp_kernel_cudaERNS_18TensorIteratorBaseERKN3c106ScalarES7_ENKUlvE_clEvENKUlvE4_clEvEUldE_St5arrayIPcLm2EELi4E23TrivialOffsetCalculatorILi1EjESF_NS0_6memory12LoadWithCastILi1EEENSG_13StoreWithCastILi1EEEEEviT_T0_T2_T3_T4_T5_,"ax",@progbits
	.align	128
        .global         _ZN2at6native27unrolled_elementwise_kernelIZZZNS0_17clamp_kernel_cudaERNS_18TensorIteratorBaseERKN3c106ScalarES7_ENKUlvE_clEvENKUlvE4_clEvEUldE_St5arrayIPcLm2EELi4E23TrivialOffsetCalculatorILi1EjESF_NS0_6memory12LoadWithCastILi1EEENSG_13StoreWithCastILi1EEEEEviT_T0_T2_T3_T4_T5_
        .type           _ZN2at6native27unrolled_elementwise_kernelIZZZNS0_17clamp_kernel_cudaERNS_18TensorIteratorBaseERKN3c106ScalarES7_ENKUlvE_clEvENKUlvE4_clEvEUldE_St5arrayIPcLm2EELi4E23TrivialOffsetCalculatorILi1EjESF_NS0_6memory12LoadWithCastILi1EEENSG_13StoreWithCastILi1EEEEEviT_T0_T2_T3_T4_T5_,@function
        .size           _ZN2at6native27unrolled_elementwise_kernelIZZZNS0_17clamp_kernel_cudaERNS_18TensorIteratorBaseERKN3c106ScalarES7_ENKUlvE_clEvENKUlvE4_clEvEUldE_St5arrayIPcLm2EELi4E23TrivialOffsetCalculatorILi1EjESF_NS0_6memory12LoadWithCastILi1EEENSG_13StoreWithCastILi1EEEEEviT_T0_T2_T3_T4_T5_,(.L_x_36306 - _ZN2at6native27unrolled_elementwise_kernelIZZZNS0_17clamp_kernel_cudaERNS_18TensorIteratorBaseERKN3c106ScalarES7_ENKUlvE_clEvENKUlvE4_clEvEUldE_St5arrayIPcLm2EELi4E23TrivialOffsetCalculatorILi1EjESF_NS0_6memory12LoadWithCastILi1EEENSG_13StoreWithCastILi1EEEEEviT_T0_T2_T3_T4_T5_)
        .other          _ZN2at6native27unrolled_elementwise_kernelIZZZNS0_17clamp_kernel_cudaERNS_18TensorIteratorBaseERKN3c106ScalarES7_ENKUlvE_clEvENKUlvE4_clEvEUldE_St5arrayIPcLm2EELi4E23TrivialOffsetCalculatorILi1EjESF_NS0_6memory12LoadWithCastILi1EEENSG_13StoreWithCastILi1EEEEEviT_T0_T2_T3_T4_T5_,@"STO_CUDA_ENTRY STV_DEFAULT"
_ZN2at6native27unrolled_elementwise_kernelIZZZNS0_17clamp_kernel_cudaERNS_18TensorIteratorBaseERKN3c106ScalarES7_ENKUlvE_clEvENKUlvE4_clEvEUldE_St5arrayIPcLm2EELi4E23TrivialOffsetCalculatorILi1EjESF_NS0_6memory12LoadWithCastILi1EEENSG_13StoreWithCastILi1EEEEEviT_T0_T2_T3_T4_T5_:
.text._ZN2at6native27unrolled_elementwise_kernelIZZZNS0_17clamp_kernel_cudaERNS_18TensorIteratorBaseERKN3c106ScalarES7_ENKUlvE_clEvENKUlvE4_clEvEUldE_St5arrayIPcLm2EELi4E23TrivialOffsetCalculatorILi1EjESF_NS0_6memory12LoadWithCastILi1EEENSG_13StoreWithCastILi1EEEEEviT_T0_T2_T3_T4_T5_:
        /* <DEDUP_REMOVED lines=32> */
.L_x_16913:
[----:B------:R-:W2:Y:S02]  /*0200*/  LDG.E.U8 R4, desc[UR36][R4.64] ;  /* 0x0000002404047981 */ /* 0x000ea4000c1e1100 */
[----:B--2---:R0:W1:Y:S01]  /*0210*/  I2F.F64.U16 R28, R4 ;  /* 0x00000004001c7312 */ /* 0x0040620000101800 */
[----:B------:R-:W-:Y:S05]  /*0220*/  BRA `(.L_x_16915) ;  /* 0x0000000c00747947 */ /* 0x000fea0003800000 */
.L_x_16912:
        /* <DEDUP_REMOVED lines=9> */
.L_x_16917:
[----:B------:R-:W2:Y:S02]  /*02c0*/  LDG.E R4, desc[UR36][R4.64] ;  /* 0x0000002404047981 */ /* 0x000ea4000c1e1900 */
[----:B--2---:R1:W2:Y:S01]  /*02d0*/  I2F.F64 R28, R4 ;  /* 0x00000004001c7312 */ /* 0x0042a20000201c00 */
[----:B------:R-:W-:Y:S05]  /*02e0*/  BRA `(.L_x_16915) ;  /* 0x0000000c00447947 */ /* 0x000fea0003800000 */
.L_x_16916:
[----:B------:R-:W2:Y:S02]  /*02f0*/  LDG.E.U16 R4, desc[UR36][R4.64] ;  /* 0x0000002404047981 */ /* 0x000ea4000c1e1500 */
[----:B--2---:R3:W4:Y:S01]  /*0300*/  I2F.F64.S16 R28, R4 ;  /* 0x00000004001c7312 */ /* 0x0047220000101c00 */
[----:B------:R-:W-:Y:S05]  /*0310*/  BRA `(.L_x_16915) ;  /* 0x0000000c00387947 */ /* 0x000fea0003800000 */
.L_x_16911:
        /* <DEDUP_REMOVED lines=10> */
.L_x_16919:
[----:B------:R-:W2:Y:S02]  /*03c0*/  LDG.E.U16 R0, desc[UR36][R4.64] ;  /* 0x0000002404007981 */ /* 0x000ea4000c1e1500 */
[----:B--2---:R-:W-:-:S05]  /*03d0*/  HADD2.F32 R0, -RZ, R0.H0_H0 ;  /* 0x20000000ff007230 */ /* 0x004fca0000004100 */
[----:B------:R-:W-:-:S04]  /*03e0*/  FMUL.FTZ R0, R0, 1 ;  /* 0x3f80000000007820 */ /* 0x000fc80000410000 */
[----:B------:R0:W1:Y:S01]  /*03f0*/  F2F.F64.F32 R28, R0 ;  /* 0x00000000001c7310 */ /* 0x0000620000201800 */
[----:B------:R-:W-:Y:S05]  /*0400*/  BRA `(.L_x_16915) ;  /* 0x0000000800fc7947 */ /* 0x000fea0003800000 */
.L_x_16918:
        /* <DEDUP_REMOVED lines=10> */
.L_x_16921:
[----:B------:R-:W2:Y:S02]  /*04b0*/  LDG.E.U16 R4, desc[UR36][R4.64] ;  /* 0x0000002404047981 */ /* 0x000ea4000c1e1500 */
[----:B--2---:R-:W-:-:S05]  /*04c0*/  HADD2.F32 R0, -RZ, R4.H0_H0 ;  /* 0x20000004ff007230 */ /* 0x004fca0000004100 */
[----:B------:R-:W-:-:S04]  /*04d0*/  FMUL.FTZ R0, R0, 1 ;  /* 0x3f80000000007820 */ /* 0x000fc80000410000 */
[----:B------:R0:W1:Y:S01]  /*04e0*/  F2F.F64.F32 R28, R0 ;  /* 0x00000000001c7310 */ /* 0x0000620000201800 */
[----:B------:R-:W-:Y:S05]  /*04f0*/  BRA `(.L_x_16915) ;  /* 0x0000000800c07947 */ /* 0x000fea0003800000 */
.L_x_16920:
[----:B------:R0:W5:Y:S01]  /*0500*/  LDG.E.64 R28, desc[UR36][R4.64] ;  /* 0x00000024041c7981 */ /* 0x000162000c1e1b00 */
[----:B------:R-:W-:Y:S05]  /*0510*/  BRA `(.L_x_16915) ;  /* 0x0000000800b87947 */ /* 0x000fea0003800000 */
.L_x_16910:
        /* <DEDUP_REMOVED lines=13> */
.L_x_16924:
[----:B------:R0:W5:Y:S01]  /*05f0*/  LDG.E.64 R28, desc[UR36][R4.64] ;  /* 0x00000024041c7981 */ /* 0x000162000c1e1b00 */
[----:B------:R-:W-:Y:S05]  /*0600*/  BRA `(.L_x_16915) ;  /* 0x00000008007c7947 */ /* 0x000fea0003800000 */
.L_x_16923:
        /* <DEDUP_REMOVED lines=28> */
.L_x_16926:
        /* <DEDUP_REMOVED lines=16> */
.L_x_16925:
[----:B------:R-:W2:Y:S02]  /*08d0*/  LDG.E.U16 R0, desc[UR36][R4.64] ;  /* 0x0000002404007981 */ /* 0x000ea4000c1e1500 */
[----:B--2---:R-:W-:-:S04]  /*08e0*/  IMAD.U32 R0, R0, 0x10000, RZ ;  /* 0x0001000000007824 */ /* 0x004fc800078e00ff */
[----:B------:R-:W-:-:S04]  /*08f0*/  FMUL.FTZ R0, R0, 1 ;  /* 0x3f80000000007820 */ /* 0x000fc80000410000 */
[----:B------:R0:W1:Y:S01]  /*0900*/  F2F.F64.F32 R28, R0 ;  /* 0x00000000001c7310 */ /* 0x0000620000201800 */
[----:B------:R-:W-:Y:S05]  /*0910*/  BRA `(.L_x_16915) ;  /* 0x0000000400b87947 */ /* 0x000fea0003800000 */
.L_x_16922:
        /* <DEDUP_REMOVED lines=11> */
.L_x_16929:
        /* <DEDUP_REMOVED lines=21> */
.L_x_16933:
[----:B------:R-:W-:Y:S05]  /*0b20*/  BSYNC B1 ;  /* 0x0000000000017941 */ /* 0x000fea0003800000 */
.L_x_16932:
[----:B------:R-:W-:Y:S01]  /*0b30*/  LEA R5, R0, 0x3b800000, 0x17 ;  /* 0x3b80000000057811 */ /* 0x000fe200078eb8ff */
[----:B------:R-:W-:-:S05]  /*0b40*/  IMAD.SHL.U32 R0, R3, 0x100000, RZ ;  /* 0x0010000003007824 */ /* 0x000fca00078e00ff */
[----:B------:R-:W-:-:S07]  /*0b50*/  LOP3.LUT R0, R5, R0, R6, 0xfe, !PT ;  /* 0x0000000005007212 */ /* 0x000fce00078efe06 */
.L_x_16931:
[----:B------:R-:W-:Y:S05]  /*0b60*/  BSYNC B0 ;  /* 0x0000000000007941 */ /* 0x000fea0003800000 */
.L_x_16930:
[----:B------:R-:W-:-:S04]  /*0b70*/  FMUL.FTZ R0, R0, 1 ;  /* 0x3f80000000007820 */ /* 0x000fc80000410000 */
[----:B------:R0:W1:Y:S01]  /*0b80*/  F2F.F64.F32 R28, R0 ;  /* 0x00000000001c7310 */ /* 0x0000620000201800 */
[----:B------:R-:W-:Y:S05]  /*0b90*/  BRA `(.L_x_16915) ;  /* 0x0000000400187947 */ /* 0x000fea0003800000 */
.L_x_16928:
        /* <DEDUP_REMOVED lines=21> */
.L_x_16937:
[----:B------:R-:W-:Y:S05]  /*0cf0*/  BSYNC B1 ;  /* 0x0000000000017941 */ /* 0x000fea0003800000 */
.L_x_16936:
[----:B------:R-:W-:Y:S01]  /*0d00*/  LEA R5, R0, 0x37800000, 0x17 ;  /* 0x3780000000057811 */ /* 0x000fe200078eb8ff */
[----:B------:R-:W-:-:S05]  /*0d10*/  IMAD.SHL.U32 R0, R3, 0x200000, RZ ;  /* 0x0020000003007824 */ /* 0x000fca00078e00ff */
[----:B------:R-:W-:-:S07]  /*0d20*/  LOP3.LUT R0, R5, R0, R6, 0xfe, !PT ;  /* 0x0000000005007212 */ /* 0x000fce00078efe06 */
.L_x_16935:
[----:B------:R-:W-:Y:S05]  /*0d30*/  BSYNC B0 ;  /* 0x0000000000007941 */ /* 0x000fea0003800000 */
.L_x_16934:
[----:B------:R-:W-:-:S04]  /*0d40*/  FMUL.FTZ R0, R0, 1 ;  /* 0x3f80000000007820 */ /* 0x000fc80000410000 */
[----:B------:R0:W1:Y:S01]  /*0d50*/  F2F.F64.F32 R28, R0 ;  /* 0x00000000001c7310 */ /* 0x0000620000201800 */
[----:B------:R-:W-:Y:S05]  /*0d60*/  BRA `(.L_x_16915) ;  /* 0x0000000000a47947 */ /* 0x000fea0003800000 */
.L_x_16927:
        /* <DEDUP_REMOVED lines=14> */
.L_x_16941:
[----:B------:R-:W-:Y:S05]  /*0e50*/  BSYNC B0 ;  /* 0x0000000000007941 */ /* 0x000fea0003800000 */
.L_x_16940:
[----:B------:R-:W-:-:S04]  /*0e60*/  FMUL.FTZ R0, R0, 1 ;  /* 0x3f80000000007820 */ /* 0x000fc80000410000 */
[----:B------:R0:W1:Y:S01]  /*0e70*/  F2F.F64.F32 R28, R0 ;  /* 0x00000000001c7310 */ /* 0x0000620000201800 */
[----:B------:R-:W-:Y:S05]  /*0e80*/  BRA `(.L_x_16915) ;  /* 0x00000000005c7947 */ /* 0x000fea0003800000 */
.L_x_16914:
        /* <DEDUP_REMOVED lines=16> */
.L_x_16942:
[----:B------:R-:W-:Y:S01]  /*0f90*/  CS2R R28, SRZ ;  /* 0x00000000001c7805 */ /* 0x000fe2000001ff00 */
[----:B------:R-:W-:Y:S06]  /*0fa0*/  BRA `(.L_x_16915) ;  /* 0x0000000000147947 */ /* 0x000fec0003800000 */
.L_x_16939:
[----:B------:R-:W2:Y:S02]  /*0fb0*/  LDG.E.64 R28, desc[UR36][R4.64] ;  /* 0x00000024041c7981 */ /* 0x000ea4000c1e1b00 */
[----:B--2---:R-:W0:Y:S01]  /*0fc0*/  I2F.F64.U64 R28, R28 ;  /* 0x0000001c001c7312 */ /* 0x004e220000301800 */
[----:B------:R-:W-:Y:S05]  /*0fd0*/  BRA `(.L_x_16915) ;  /* 0x0000000000087947 */ /* 0x000fea0003800000 */
.L_x_16938:
[----:B------:R-:W2:Y:S02]  /*0fe0*/  LDG.E R4, desc[UR36][R4.64] ;  /* 0x0000002404047981 */ /* 0x000ea4000c1e1900 */
[----:B--2---:R0:W1:Y:S02]  /*0ff0*/  I2F.F64.U32 R28, R4 ;  /* 0x00000004001c7312 */ /* 0x0040640000201800 */
.L_x_16915:
[----:B------:R-:W3:Y:S02]  /*1000*/  S2R R18, SR_TID.X ;  /* 0x0000000000127919 */ /* 0x000ee40000002100 */
[----:B---3--:R-:W-:-:S07]  /*1010*/  VIADD R18, R18, 0x80 ;  /* 0x0000008012127836 */ /* 0x008fce0000000000 */
.L_x_16909:
[----:B------:R-:W-:Y:S05]  /*1020*/  BSYNC B6 ;  /* 0x0000000000067941 */ /* 0x000fea0003800000 */
.L_x_16908:
        /* <DEDUP_REMOVED lines=24> */
.L_x_16948:
[----:B------:R-:W3:Y:S02]  /*11b0*/  LDG.E.U8 R4, desc[UR36][R4.64] ;  /* 0x0000002404047981 */ /* 0x000ee4000c1e1100 */
[----:B---3--:R0:W1:Y:S01]  /*11c0*/  I2F.F64.U16 R32, R4 ;  /* 0x0000000400207312 */ /* 0x0080620000101800 */
[----:B------:R-:W-:Y:S05]  /*11d0*/  BRA `(.L_x_16950) ;  /* 0x0000000c00707947 */ /* 0x000fea0003800000 */
.L_x_16947:
        /* <DEDUP_REMOVED lines=9> */
.L_x_16952:
[----:B------:R-:W3:Y:S02]  /*1270*/  LDG.E R4, desc[UR36][R4.64] ;  /* 0x0000002404047981 */ /* 0x000ee4000c1e1900 */
[----:B---3--:R0:W1:Y:S01]  /*1280*/  I2F.F64 R32, R4 ;  /* 0x0000000400207312 */ /* 0x0080620000201c00 */
[----:B------:R-:W-:Y:S05]  /*1290*/  BRA `(.L_x_16950) ;  /* 0x0000000c00407947 */ /* 0x000fea0003800000 */
.L_x_16951:
[----:B------:R-:W3:Y:S02]  /*12a0*/  LDG.E.U16 R4, desc[UR36][R4.64] ;  /* 0x0000002404047981 */ /* 0x000ee4000c1e1500 */
[----:B---3--:R0:W1:Y:S01]  /*12b0*/  I2F.F64.S16 R32, R4 ;  /* 0x0000000400207312 */ /* 0x0080620000101c00 */
[----:B------:R-:W-:Y:S05]  /*12c0*/  BRA `(.L_x_16950) ;  /* 0x0000000c00347947 */ /* 0x000fea0003800000 */
.L_x_16946:
        /* <DEDUP_REMOVED lines=10> */
.L_x_16954:
[----:B------:R-:W3:Y:S02]  /*1370*/  LDG.E.U16 R0, desc[UR36][R4.64] ;  /* 0x0000002404007981 */ /* 0x000ee4000c1e1500 */
[----:B---3--:R-:W-:-:S05]  /*1380*/  HADD2.F32 R0, -RZ, R0.H0_H0 ;  /* 0x20000000ff007230 */ /* 0x008fca0000004100 */
[----:B------:R-:W-:-:S04]  /*1390*/  FMUL.FTZ R0, R0, 1 ;  /* 0x3f80000000007820 */ /* 0x000fc80000410000 */
[----:B------:R0:W1:Y:S01]  /*13a0*/  F2F.F64.F32 R32, R0 ;  /* 0x0000000000207310 */ /* 0x0000620000201800 */
[----:B------:R-:W-:Y:S05]  /*13b0*/  BRA `(.L_x_16950) ;  /* 0x0000000800f87947 */ /* 0x000fea0003800000 */
.L_x_16953:
        /* <DEDUP_REMOVED lines=10> */
.L_x_16956:
[----:B------:R-:W3:Y:S02]  /*1460*/  LDG.E.U16 R4, desc[UR36][R4.64] ;  /* 0x0000002404047981 */ /* 0x000ee4000c1e1500 */
[----:B---3--:R-:W-:-:S05]  /*1470*/  HADD2.F32 R0, -RZ, R4.H0_H0 ;  /* 0x20000004ff007230 */ /* 0x008fca0000004100 */
[----:B------:R-:W-:-:S04]  /*1480*/  FMUL.FTZ R0, R0, 1 ;  /* 0x3f80000000007820 */ /* 0x000fc80000410000 */
[----:B------:R0:W1:Y:S01]  /*1490*/  F2F.F64.F32 R32, R0 ;  /* 0x0000000000207310 */ /* 0x0000620000201800 */
[----:B------:R-:W-:Y:S05]  /*14a0*/  BRA `(.L_x_16950) ;  /* 0x0000000800bc7947 */ /* 0x000fea0003800000 */
.L_x_16955:
[----:B------:R0:W5:Y:S01]  /*14b0*/  LDG.E.64 R32, desc[UR36][R4.64] ;  /* 0x0000002404207981 */ /* 0x000162000c1e1b00 */
[----:B------:R-:W-:Y:S05]  /*14c0*/  BRA `(.L_x_16950) ;  /* 0x0000000800b47947 */ /* 0x000fea0003800000 */
.L_x_16945:
        /* <DEDUP_REMOVED lines=13> */
.L_x_16959:
[----:B------:R0:W5:Y:S01]  /*15a0*/  LDG.E.64 R32, desc[UR36][R4.64] ;  /* 0x0000002404207981 */ /* 0x000162000c1e1b00 */
[----:B------:R-:W-:Y:S05]  /*15b0*/  BRA `(.L_x_16950) ;  /* 0x0000000800787947 */ /* 0x000fea0003800000 */
.L_x_16958:
        /* <DEDUP_REMOVED lines=28> */
.L_x_16961:
        /* <DEDUP_REMOVED lines=15> */
.L_x_16960:
[----:B------:R-:W3:Y:S02]  /*1870*/  LDG.E.U16 R0, desc[UR36][R4.64] ;  /* 0x0000002404007981 */ /* 0x000ee4000c1e1500 */
[----:B---3--:R-:W-:-:S04]  /*1880*/  IMAD.U32 R0, R0, 0x10000, RZ ;  /* 0x0001000000007824 */ /* 0x008fc800078e00ff */
[----:B------:R-:W-:-:S04]  /*1890*/  FMUL.FTZ R0, R0, 1 ;  /* 0x3f80000000007820 */ /* 0x000fc80000410000 */
[----:B------:R0:W1:Y:S01]  /*18a0*/  F2F.F64.F32 R32, R0 ;  /* 0x0000000000207310 */ /* 0x0000620000201800 */
[----:B------:R-:W-:Y:S05]  /*18b0*/  BRA `(.L_x_16950) ;  /* 0x0000000400b87947 */ /* 0x000fea0003800000 */
.L_x_16957:
        /* <DEDUP_REMOVED lines=11> */
.L_x_16964:
        /* <DEDUP_REMOVED lines=21> */
.L_x_16968:
[----:B------:R-:W-:Y:S05]  /*1ac0*/  BSYNC B1 ;  /* 0x0000000000017941 */ /* 0x000fea0003800000 */
.L_x_16967:
[----:B------:R-:W-:Y:S01]  /*1ad0*/  LEA R5, R0, 0x3b800000, 0x17 ;  /* 0x3b80000000057811 */ /* 0x000fe200078eb8ff */
[----:B------:R-:W-:-:S05]  /*1ae0*/  IMAD.SHL.U32 R0, R3, 0x100000, RZ ;  /* 0x0010000003007824 */ /* 0x000fca00078e00ff */
[----:B------:R-:W-:-:S07]  /*1af0*/  LOP3.LUT R0, R5, R0, R6, 0xfe, !PT ;  /* 0x0000000005007212 */ /* 0x000fce00078efe06 */
.L_x_16966:
[----:B------:R-:W-:Y:S05]  /*1b00*/  BSYNC B0 ;  /* 0x0000000000007941 */ /* 0x000fea0003800000 */
.L_x_16965:
[----:B------:R-:W-:-:S04]  /*1b10*/  FMUL.FTZ R0, R0, 1 ;  /* 0x3f80000000007820 */ /* 0x000fc80000410000 */
[----:B------:R0:W1:Y:S01]  /*1b20*/  F2F.F64.F32 R32, R0 ;  /* 0x0000000000207310 */ /* 0x0000620000201800 */
[----:B------:R-:W-:Y:S05]  /*1b30*/  BRA `(.L_x_16950) ;  /* 0x0000000400187947 */ /* 0x000fea0003800000 */
.L_x_16963:
        /* <DEDUP_REMOVED lines=21> */
.L_x_16972:
[----:B------:R-:W-:Y:S05]  /*1c90*/  BSYNC B1 ;  /* 0x0000000000017941 */ /* 0x000fea0003800000 */
.L_x_16971:
[----:B------:R-:W-:Y:S01]  /*1ca0*/  LEA R5, R0, 0x37800000, 0x17 ;  /* 0x3780000000057811 */ /* 0x000fe200078eb8ff */
[----:B------:R-:W-:-:S05]  /*1cb0*/  IMAD.SHL.U32 R0, R3, 0x200000, RZ ;  /* 0x0020000003007824 */ /* 0x000fca00078e00ff */
[----:B------:R-:W-:-:S07]  /*1cc0*/  LOP3.LUT R0, R5, R0, R6, 0xfe, !PT ;  /* 0x0000000005007212 */ /* 0x000fce00078efe06 */
.L_x_16970:
[----:B------:R-:W-:Y:S05]  /*1cd0*/  BSYNC B0 ;  /* 0x0000000000007941 */ /* 0x000fea0003800000 */
.L_x_16969:
[----:B------:R-:W-:-:S04]  /*1ce0*/  FMUL.FTZ R0, R0, 1 ;  /* 0x3f80000000007820 */ /* 0x000fc80000410000 */
[----:B------:R0:W1:Y:S01]  /*1cf0*/  F2F.F64.F32 R32, R0 ;  /* 0x0000000000207310 */ /* 0x0000620000201800 */
[----:B------:R-:W-:Y:S05]  /*1d00*/  BRA `(.L_x_16950) ;  /* 0x0000000000a47947 */ /* 0x000fea0003800000 */
.L_x_16962:
        /* <DEDUP_REMOVED lines=14> */
.L_x_16976:
[----:B------:R-:W-:Y:S05]  /*1df0*/  BSYNC B0 ;  /* 0x0000000000007941 */ /* 0x000fea0003800000 */
.L_x_16975:
[----:B------:R-:W-:-:S04]  /*1e00*/  FMUL.FTZ R0, R0, 1 ;  /* 0x3f80000000007820 */ /* 0x000fc80000410000 */
[----:B------:R0:W1:Y:S01]  /*1e10*/  F2F.F64.F32 R32, R0 ;  /* 0x0000000000207310 */ /* 0x0000620000201800 */
[----:B------:R-:W-:Y:S05]  /*1e20*/  BRA `(.L_x_16950) ;  /* 0x00000000005c7947 */ /* 0x000fea0003800000 */
.L_x_16949:
        /* <DEDUP_REMOVED lines=16> */
.L_x_16977:
[----:B------:R-:W-:Y:S01]  /*1f30*/  CS2R R32, SRZ ;  /* 0x0000000000207805 */ /* 0x000fe2000001ff00 */
[----:B------:R-:W-:Y:S06]  /*1f40*/  BRA `(.L_x_16950) ;  /* 0x0000000000147947 */ /* 0x000fec0003800000 */
.L_x_16974:
[----:B------:R-:W3:Y:S02]  /*1f50*/  LDG.E.64 R32, desc[UR36][R4.64] ;  /* 0x0000002404207981 */ /* 0x000ee4000c1e1b00 */
[----:B---3--:R-:W0:Y:S01]  /*1f60*/  I2F.F64.U64 R32, R32 ;  /* 0x0000002000207312 */ /* 0x008e220000301800 */
[----:B------:R-:W-:Y:S05]  /*1f70*/  BRA `(.L_x_16950) ;  /* 0x0000000000087947 */ /* 0x000fea0003800000 */
.L_x_16973:
[----:B------:R-:W3:Y:S02]  /*1f80*/  LDG.E R4, desc[UR36][R4.64] ;  /* 0x0000002404047981 */ /* 0x000ee4000c1e1900 */
[----:B---3--:R0:W1:Y:S02]  /*1f90*/  I2F.F64.U32 R32, R4 ;  /* 0x0000000400207312 */ /* 0x0080640000201800 */
.L_x_16950:
[----:B------:R-:W-:-:S07]  /*1fa0*/  VIADD R18, R18, 0x80 ;  /* 0x0000008012127836 */ /* 0x000fce0000000000 */
.L_x_16944:
[----:B------:R-:W-:Y:S05]  /*1fb0*/  BSYNC B6 ;  /* 0x0000000000067941 */ /* 0x000fea0003800000 */
.L_x_16943:
        /* <DEDUP_REMOVED lines=26> */
.L_x_16983:
[----:B------:R-:W3:Y:S02]  /*2160*/  LDG.E.U8 R4, desc[UR36][R4.64] ;  /* 0x0000002404047981 */ /* 0x000ee4000c1e1100 */
[----:B---3--:R0:W1:Y:S01]  /*2170*/  I2F.F64.U16 R16, R4 ;  /* 0x0000000400107312 */ /* 0x0080620000101800 */
[----:B------:R-:W-:Y:S05]  /*2180*/  BRA `(.L_x_16985) ;  /* 0x0000000c00707947 */ /* 0x000fea0003800000 */
.L_x_16982:
        /* <DEDUP_REMOVED lines=9> */
.L_x_16987:
[----:B------:R-:W3:Y:S02]  /*2220*/  LDG.E R4, desc[UR36][R4.64] ;  /* 0x0000002404047981 */ /* 0x000ee4000c1e1900 */
[----:B---3--:R0:W1:Y:S01]  /*2230*/  I2F.F64 R16, R4 ;  /* 0x0000000400107312 */ /* 0x0080620000201c00 */
[----:B------:R-:W-:Y:S05]  /*2240*/  BRA `(.L_x_16985) ;  /* 0x0000000c00407947 */ /* 0x000fea0003800000 */
.L_x_16986:
[----:B------:R-:W3:Y:S02]  /*2250*/  LDG.E.U16 R4, desc[UR36][R4.64] ;  /* 0x0000002404047981 */ /* 0x000ee4000c1e1500 */
[----:B---3--:R0:W1:Y:S01]  /*2260*/  I2F.F64.S16 R16, R4 ;  /* 0x0000000400107312 */ /* 0x0080620000101c00 */
[----:B------:R-:W-:Y:S05]  /*2270*/  BRA `(.L_x_16985) ;  /* 0x0000000c00347947 */ /* 0x000fea0003800000 */
.L_x_16981:
        /* <DEDUP_REMOVED lines=10> */
.L_x_16989:
[----:B------:R-:W3:Y:S02]  /*2320*/  LDG.E.U16 R0, desc[UR36][R4.64] ;  /* 0x0000002404007981 */ /* 0x000ee4000c1e1500 */
[----:B---3--:R-:W-:-:S05]  /*2330*/  HADD2.F32 R0, -RZ, R0.H0_H0 ;  /* 0x20000000ff007230 */ /* 0x008fca0000004100 */
[----:B------:R-:W-:-:S04]  /*2340*/  FMUL.FTZ R0, R0, 1 ;  /* 0x3f80000000007820 */ /* 0x000fc80000410000 */
[----:B------:R0:W1:Y:S01]  /*2350*/  F2F.F64.F32 R16, R0 ;  /* 0x0000000000107310 */ /* 0x0000620000201800 */
[----:B------:R-:W-:Y:S05]  /*2360*/  BRA `(.L_x_16985) ;  /* 0x0000000800f87947 */ /* 0x000fea0003800000 */
.L_x_16988:
        /* <DEDUP_REMOVED lines=10> */
.L_x_16991:
[----:B------:R-:W3:Y:S02]  /*2410*/  LDG.E.U16 R4, desc[UR36][R4.64] ;  /* 0x0000002404047981 */ /* 0x000ee4000c1e1500 */
[----:B---3--:R-:W-:-:S05]  /*2420*/  HADD2.F32 R0, -RZ, R4.H0_H0 ;  /* 0x20000004ff007230 */ /* 0x008fca0000004100 */
[----:B------:R-:W-:-:S04]  /*2430*/  FMUL.FTZ R0, R0, 1 ;  /* 0x3f80000000007820 */ /* 0x000fc80000410000 */
[----:B------:R0:W1:Y:S01]  /*2440*/  F2F.F64.F32 R16, R0 ;  /* 0x0000000000107310 */ /* 0x0000620000201800 */
[----:B------:R-:W-:Y:S05]  /*2450*/  BRA `(.L_x_16985) ;  /* 0x0000000800bc7947 */ /* 0x000fea0003800000 */
.L_x_16990:
[----:B------:R0:W5:Y:S01]  /*2460*/  LDG.E.64 R16, desc[UR36][R4.64] ;  /* 0x0000002404107981 */ /* 0x000162000c1e1b00 */
[----:B------:R-:W-:Y:S05]  /*2470*/  BRA `(.L_x_16985) ;  /* 0x0000000800b47947 */ /* 0x000fea0003800000 */
.L_x_16980:
        /* <DEDUP_REMOVED lines=13> */
.L_x_16994:
[----:B------:R0:W5:Y:S01]  /*2550*/  LDG.E.64 R16, desc[UR36][R4.64] ;  /* 0x0000002404107981 */ /* 0x000162000c1e1b00 */
[----:B------:R-:W-:Y:S05]  /*2560*/  BRA `(.L_x_16985) ;  /* 0x0000000800787947 */ /* 0x000fea0003800000 */
.L_x_16993:
        /* <DEDUP_REMOVED lines=28> */
.L_x_16996:
        /* <DEDUP_REMOVED lines=15> */
.L_x_16995:
[----:B------:R-:W3:Y:S02]  /*2820*/  LDG.E.U16 R0, desc[UR36][R4.64] ;  /* 0x0000002404007981 */ /* 0x000ee4000c1e1500 */
[----:B---3--:R-:W-:-:S04]  /*2830*/  IMAD.U32 R0, R0, 0x10000, RZ ;  /* 0x0001000000007824 */ /* 0x008fc800078e00ff */
[----:B------:R-:W-:-:S04]  /*2840*/  FMUL.FTZ R0, R0, 1 ;  /* 0x3f80000000007820 */ /* 0x000fc80000410000 */
[----:B------:R0:W1:Y:S01]  /*2850*/  F2F.F64.F32 R16, R0 ;  /* 0x0000000000107310 */ /* 0x0000620000201800 */
[----:B------:R-:W-:Y:S05]  /*2860*/  BRA `(.L_x_16985) ;  /* 0x0000000400b87947 */ /* 0x000fea0003800000 */
.L_x_16992:
        /* <DEDUP_REMOVED lines=11> */
.L_x_16999:
        /* <DEDUP_REMOVED lines=21> */
.L_x_17003:
[----:B------:R-:W-:Y:S05]  /*2a70*/  BSYNC B1 ;  /* 0x0000000000017941 */ /* 0x000fea0003800000 */
.L_x_17002:
[----:B------:R-:W-:Y:S01]  /*2a80*/  LEA R5, R0, 0x3b800000, 0x17 ;  /* 0x3b80000000057811 */ /* 0x000fe200078eb8ff */
[----:B------:R-:W-:-:S05]  /*2a90*/  IMAD.SHL.U32 R0, R3, 0x100000, RZ ;  /* 0x0010000003007824 */ /* 0x000fca00078e00ff */
[----:B------:R-:W-:-:S07]  /*2aa0*/  LOP3.LUT R0, R5, R0, R6, 0xfe, !PT ;  /* 0x0000000005007212 */ /* 0x000fce00078efe06 */
.L_x_17001:
[----:B------:R-:W-:Y:S05]  /*2ab0*/  BSYNC B0 ;  /* 0x0000000000007941 */ /* 0x000fea0003800000 */
.L_x_17000:
[----:B------:R-:W-:-:S04]  /*2ac0*/  FMUL.FTZ R0, R0, 1 ;  /* 0x3f80000000007820 */ /* 0x000fc80000410000 */
[----:B------:R3:W0:Y:S01]  /*2ad0*/  F2F.F64.F32 R16, R0 ;  /* 0x0000000000107310 */ /* 0x0006220000201800 */
[----:B------:R-:W-:Y:S05]  /*2ae0*/  BRA `(.L_x_16985) ;  /* 0x0000000400187947 */ /* 0x000fea0003800000 */
.L_x_16998:
        /* <DEDUP_REMOVED lines=21> */
.L_x_17007:
[----:B------:R-:W-:Y:S05]  /*2c40*/  BSYNC B1 ;  /* 0x0000000000017941 */ /* 0x000fea0003800000 */
.L_x_17006:
[----:B------:R-:W-:Y:S01]  /*2c50*/  LEA R5, R0, 0x37800000, 0x17 ;  /* 0x3780000000057811 */ /* 0x000fe200078eb8ff */
[----:B------:R-:W-:-:S05]  /*2c60*/  IMAD.SHL.U32 R0, R3, 0x200000, RZ ;  /* 0x0020000003007824 */ /* 0x000fca00078e00ff */
[----:B------:R-:W-:-:S07]  /*2c70*/  LOP3.LUT R0, R5, R0, R6, 0xfe, !PT ;  /* 0x0000000005007212 */ /* 0x000fce00078efe06 */
.L_x_17005:
[----:B------:R-:W-:Y:S05]  /*2c80*/  BSYNC B0 ;  /* 0x0000000000007941 */ /* 0x000fea0003800000 */
.L_x_17004:
[----:B------:R-:W-:-:S04]  /*2c90*/  FMUL.FTZ R0, R0, 1 ;  /* 0x3f80000000007820 */ /* 0x000fc80000410000 */
[----:B------:R0:W1:Y:S01]  /*2ca0*/  F2F.F64.F32 R16, R0 ;  /* 0x0000000000107310 */ /* 0x0000620000201800 */
[----:B------:R-:W-:Y:S05]  /*2cb0*/  BRA `(.L_x_16985) ;  /* 0x0000000000a47947 */ /* 0x000fea0003800000 */
.L_x_16997:
        /* <DEDUP_REMOVED lines=14> */
.L_x_17011:
[----:B------:R-:W-:Y:S05]  /*2da0*/  BSYNC B0 ;  /* 0x0000000000007941 */ /* 0x000fea0003800000 */
.L_x_17010:
[----:B------:R-:W-:-:S04]  /*2db0*/  FMUL.FTZ R0, R0, 1 ;  /* 0x3f80000000007820 */ /* 0x000fc80000410000 */
[----:B------:R0:W1:Y:S01]  /*2dc0*/  F2F.F64.F32 R16, R0 ;  /* 0x0000000000107310 */ /* 0x0000620000201800 */
[----:B------:R-:W-:Y:S05]  /*2dd0*/  BRA `(.L_x_16985) ;  /* 0x00000000005c7947 */ /* 0x000fea0003800000 */
.L_x_16984:
        /* <DEDUP_REMOVED lines=16> */
.L_x_17012:
[----:B------:R-:W-:Y:S01]  /*2ee0*/  CS2R R16, SRZ ;  /* 0x0000000000107805 */ /* 0x000fe2000001ff00 */
[----:B------:R-:W-:Y:S06]  /*2ef0*/  BRA `(.L_x_16985) ;  /* 0x0000000000147947 */ /* 0x000fec0003800000 */
.L_x_17009:
[----:B------:R-:W3:Y:S02]  /*2f00*/  LDG.E.64 R16, desc[UR36][R4.64] ;  /* 0x0000002404107981 */ /* 0x000ee4000c1e1b00 */
[----:B---3--:R-:W0:Y:S01]  /*2f10*/  I2F.F64.U64 R16, R16 ;  /* 0x0000001000107312 */ /* 0x008e220000301800 */
[----:B------:R-:W-:Y:S05]  /*2f20*/  BRA `(.L_x_16985) ;  /* 0x0000000000087947 */ /* 0x000fea0003800000 */
.L_x_17008:
[----:B------:R-:W3:Y:S02]  /*2f30*/  LDG.E R4, desc[UR36][R4.64] ;  /* 0x0000002404047981 */ /* 0x000ee4000c1e1900 */
[----:B---3--:R0:W1:Y:S02]  /*2f40*/  I2F.F64.U32 R16, R4 ;  /* 0x0000000400107312 */ /* 0x0080640000201800 */
.L_x_16985:
[----:B------:R-:W-:-:S07]  /*2f50*/  VIADD R18, R18, 0x80 ;  /* 0x0000008012127836 */ /* 0x000fce0000000000 */
.L_x_16979:
[----:B------:R-:W-:Y:S05]  /*2f60*/  BSYNC B6 ;  /* 0x0000000000067941 */ /* 0x000fea0003800000 */
.L_x_16978:
        /* <DEDUP_REMOVED lines=23> */
.L_x_17018:
[----:B------:R-:W3:Y:S02]  /*30e0*/  LDG.E.U8 R4, desc[UR36][R4.64] ;  /* 0x0000002404047981 */ /* 0x000ee4000c1e1100 */
[----:B---3--:R0:W1:Y:S01]  /*30f0*/  I2F.F64.U16 R24, R4 ;  /* 0x0000000400187312 */ /* 0x0080620000101800 */
[----:B------:R-:W-:Y:S05]  /*3100*/  BRA `(.L_x_17014) ;  /* 0x0000000c006c7947 */ /* 0x000fea0003800000 */
.L_x_17017:
        /* <DEDUP_REMOVED lines=9> */
.L_x_17021:
[----:B------:R-:W3:Y:S02]  /*31a0*/  LDG.E R4, desc[UR36][R4.64] ;  /* 0x0000002404047981 */ /* 0x000ee4000c1e1900 */
[----:B---3--:R0:W1:Y:S01]  /*31b0*/  I2F.F64 R24, R4 ;  /* 0x0000000400187312 */ /* 0x0080620000201c00 */
[----:B------:R-:W-:Y:S05]  /*31c0*/  BRA `(.L_x_17014) ;  /* 0x0000000c003c7947 */ /* 0x000fea0003800000 */
.L_x_17020:
[----:B------:R-:W3:Y:S02]  /*31d0*/  LDG.E.U16 R4, desc[UR36][R4.64] ;  /* 0x0000002404047981 */ /* 0x000ee4000c1e1500 */
[----:B---3--:R0:W1:Y:S01]  /*31e0*/  I2F.F64.S16 R24, R4 ;  /* 0x0000000400187312 */ /* 0x0080620000101c00 */
[----:B------:R-:W-:Y:S05]  /*31f0*/  BRA `(.L_x_17014) ;  /* 0x0000000c00307947 */ /* 0x000fea0003800000 */
.L_x_17016:
        /* <DEDUP_REMOVED lines=10> */
.L_x_17023:
[----:B------:R-:W3:Y:S02]  /*32a0*/  LDG.E.U16 R0, desc[UR36][R4.64] ;  /* 0x0000002404007981 */ /* 0x000ee4000c1e1500 */
[----:B---3--:R-:W-:-:S05]  /*32b0*/  HADD2.F32 R0, -RZ, R0.H0_H0 ;  /* 0x20000000ff007230 */ /* 0x008fca0000004100 */
[----:B------:R-:W-:-:S04]  /*32c0*/  FMUL.FTZ R0, R0, 1 ;  /* 0x3f80000000007820 */ /* 0x000fc80000410000 */
[----:B------:R0:W1:Y:S01]  /*32d0*/  F2F.F64.F32 R24, R0 ;  /* 0x0000000000187310 */ /* 0x0000620000201800 */
[----:B------:R-:W-:Y:S05]  /*32e0*/  BRA `(.L_x_17014) ;  /* 0x0000000800f47947 */ /* 0x000fea0003800000 */
.L_x_17022:
        /* <DEDUP_REMOVED lines=10> */
.L_x_17025:
[----:B------:R-:W3:Y:S02]  /*3390*/  LDG.E.U16 R4, desc[UR36][R4.64] ;  /* 0x0000002404047981 */ /* 0x000ee4000c1e1500 */
[----:B---3--:R-:W-:-:S05]  /*33a0*/  HADD2.F32 R0, -RZ, R4.H0_H0 ;  /* 0x20000004ff007230 */ /* 0x008fca0000004100 */
[----:B------:R-:W-:-:S04]  /*33b0*/  FMUL.FTZ R0, R0, 1 ;  /* 0x3f80000000007820 */ /* 0x000fc80000410000 */
[----:B------:R0:W1:Y:S01]  /*33c0*/  F2F.F64.F32 R24, R0 ;  /* 0x0000000000187310 */ /* 0x0000620000201800 */
[----:B------:R-:W-:Y:S05]  /*33d0*/  BRA `(.L_x_17014) ;  /* 0x0000000800b87947 */ /* 0x000fea0003800000 */
.L_x_17024:
[----:B------:R0:W5:Y:S01]  /*33e0*/  LDG.E.64 R24, desc[UR36][R4.64] ;  /* 0x0000002404187981 */ /* 0x000162000c1e1b00 */
[----:B------:R-:W-:Y:S05]  /*33f0*/  BRA `(.L_x_17014) ;  /* 0x0000000800b07947 */ /* 0x000fea0003800000 */
.L_x_17015:
        /* <DEDUP_REMOVED lines=13> */
.L_x_17028:
[----:B------:R0:W5:Y:S01]  /*34d0*/  LDG.E.64 R24, desc[UR36][R4.64] ;  /* 0x0000002404187981 */ /* 0x000162000c1e1b00 */
[----:B------:R-:W-:Y:S05]  /*34e0*/  BRA `(.L_x_17014) ;  /* 0x0000000800747947 */ /* 0x000fea0003800000 */
.L_x_17027:
        /* <DEDUP_REMOVED lines=28> */
.L_x_17030:
        /* <DEDUP_REMOVED lines=15> */
.L_x_17029:
[----:B------:R-:W3:Y:S02]  /*37a0*/  LDG.E.U16 R0, desc[UR36][R4.64] ;  /* 0x0000002404007981 */ /* 0x000ee4000c1e1500 */
[----:B---3--:R-:W-:-:S04]  /*37b0*/  IMAD.U32 R0, R0, 0x10000, RZ ;  /* 0x0001000000007824 */ /* 0x008fc800078e00ff */
[----:B------:R-:W-:-:S04]  /*37c0*/  FMUL.FTZ R0, R0, 1 ;  /* 0x3f80000000007820 */ /* 0x000fc80000410000 */
[----:B------:R0:W1:Y:S01]  /*37d0*/  F2F.F64.F32 R24, R0 ;  /* 0x0000000000187310 */ /* 0x0000620000201800 */
[----:B------:R-:W-:Y:S05]  /*37e0*/  BRA `(.L_x_17014) ;  /* 0x0000000400b47947 */ /* 0x000fea0003800000 */
.L_x_17026:
        /* <DEDUP_REMOVED lines=11> */
.L_x_17033:
        /* <DEDUP_REMOVED lines=21> */
.L_x_17037:
[----:B------:R-:W-:Y:S05]  /*39f0*/  BSYNC B1 ;  /* 0x0000000000017941 */ /* 0x000fea0003800000 */
.L_x_17036:
[----:B------:R-:W-:Y:S01]  /*3a00*/  LEA R3, R0, 0x3b800000, 0x17 ;  /* 0x3b80000000037811 */ /* 0x000fe200078eb8ff */
[----:B------:R-:W-:-:S05]  /*3a10*/  IMAD.SHL.U32 R0, R2, 0x100000, RZ ;  /* 0x0010000002007824 */ /* 0x000fca00078e00ff */
[----:B------:R-:W-:-:S07]  /*3a20*/  LOP3.LUT R0, R3, R0, R4, 0xfe, !PT ;  /* 0x0000000003007212 */ /* 0x000fce00078efe04 */
.L_x_17035:
[----:B------:R-:W-:Y:S05]  /*3a30*/  BSYNC B0 ;  /* 0x0000000000007941 */ /* 0x000fea0003800000 */
.L_x_17034:
[----:B------:R-:W-:-:S04]  /*3a40*/  FMUL.FTZ R0, R0, 1 ;  /* 0x3f80000000007820 */ /* 0x000fc80000410000 */
[----:B------:R0:W1:Y:S01]  /*3a50*/  F2F.F64.F32 R24, R0 ;  /* 0x0000000000187310 */ /* 0x0000620000201800 */
[----:B------:R-:W-:Y:S05]  /*3a60*/  BRA `(.L_x_17014) ;  /* 0x0000000400147947 */ /* 0x000fea0003800000 */
.L_x_17032:
        /* <DEDUP_REMOVED lines=21> */
.L_x_17041:
[----:B------:R-:W-:Y:S05]  /*3bc0*/  BSYNC B1 ;  /* 0x0000000000017941 */ /* 0x000fea0003800000 */
.L_x_17040:
[----:B------:R-:W-:Y:S01]  /*3bd0*/  LEA R3, R0, 0x37800000, 0x17 ;  /* 0x3780000000037811 */ /* 0x000fe200078eb8ff */
[----:B------:R-:W-:-:S05]  /*3be0*/  IMAD.SHL.U32 R0, R2, 0x200000, RZ ;  /* 0x0020000002007824 */ /* 0x000fca00078e00ff */
[----:B------:R-:W-:-:S07]  /*3bf0*/  LOP3.LUT R0, R3, R0, R4, 0xfe, !PT ;  /* 0x0000000003007212 */ /* 0x000fce00078efe04 */
.L_x_17039:
[----:B------:R-:W-:Y:S05]  /*3c00*/  BSYNC B0 ;  /* 0x0000000000007941 */ /* 0x000fea0003800000 */
.L_x_17038:
[----:B------:R-:W-:-:S04]  /*3c10*/  FMUL.FTZ R0, R0, 1 ;  /* 0x3f80000000007820 */ /* 0x000fc80000410000 */
[----:B------:R0:W1:Y:S01]  /*3c20*/  F2F.F64.F32 R24, R0 ;  /* 0x0000000000187310 */ /* 0x0000620000201800 */
[----:B------:R-:W-:Y:S05]  /*3c30*/  BRA `(.L_x_17014) ;  /* 0x0000000000a07947 */ /* 0x000fea0003800000 */
.L_x_17031:
        /* <DEDUP_REMOVED lines=14> */
.L_x_17045:
[----:B------:R-:W-:Y:S05]  /*3d20*/  BSYNC B0 ;  /* 0x0000000000007941 */ /* 0x000fea0003800000 */
.L_x_17044:
[----:B------:R-:W-:-:S04]  /*3d30*/  FMUL.FTZ R0, R0, 1 ;  /* 0x3f80000000007820 */ /* 0x000fc80000410000 */
[----:B------:R0:W1:Y:S01]  /*3d40*/  F2F.F64.F32 R24, R0 ;  /* 0x0000000000187310 */ /* 0x0000620000201800 */
[----:B------:R-:W-:Y:S05]  /*3d50*/  BRA `(.L_x_17014) ;  /* 0x0000000000587947 */ /* 0x000fea0003800000 */
.L_x_17019:
        /* <DEDUP_REMOVED lines=16> */
.L_x_17046:
[----:B------:R-:W-:Y:S05]  /*3e60*/  BRA `(.L_x_17014) ;  /* 0x0000000000147947 */ /* 0x000fea0003800000 */
.L_x_17043:
[----:B------:R-:W3:Y:S02]  /*3e70*/  LDG.E.64 R24, desc[UR36][R4.64] ;  /* 0x0000002404187981 */ /* 0x000ee4000c1e1b00 */
[----:B---3--:R-:W0:Y:S01]  /*3e80*/  I2F.F64.U64 R24, R24 ;  /* 0x0000001800187312 */ /* 0x008e220000301800 */
[----:B------:R-:W-:Y:S05]  /*3e90*/  BRA `(.L_x_17014) ;  /* 0x0000000000087947 */ /* 0x000fea0003800000 */
.L_x_17042:
[----:B------:R-:W3:Y:S02]  /*3ea0*/  LDG.E R4, desc[UR36][R4.64] ;  /* 0x0000002404047981 */ /* 0x000ee4000c1e1900 */
[----:B---3--:R0:W1:Y:S02]  /*3eb0*/  I2F.F64.U32 R24, R4 ;  /* 0x0000000400187312 */ /* 0x0080640000201800 */
.L_x_17014:
[----:B------:R-:W-:Y:S05]  /*3ec0*/  BSYNC B6 ;  /* 0x0000000000067941 */ /* 0x000fea0003800000 */
.L_x_17013:
[----:B------:R-:W3:Y:S01]  /*3ed0*/  S2R R26, SR_TID.X ;  /* 0x00000000001a7919 */ /* 0x000ee20000002100 */
[----:B01---5:R-:W-:Y:S01]  /*3ee0*/  DSETP.GTU.AND P2, PT, |R16|, +INF , PT ;  /* 0x7ff000001000742a */ /* 0x023fe20003f4c200 */
[----:B------:R-:W-:Y:S01]  /*3ef0*/  BSSY B6, `(.L_x_17047) ;  /* 0x000018c000067945 */ /* 0x000fe20003800000 */
[----:B------:R-:W-:Y:S01]  /*3f00*/  DSETP.GTU.AND P1, PT, |R24|, +INF , PT ;  /* 0x7ff000001800742a */ /* 0x000fe20003f2c200 */
[C---:B---3--:R-:W-:Y:S01]  /*3f10*/  VIADD R0, R26.reuse, 0x100 ;  /* 0x000001001a007836 */ /* 0x048fe20000000000 */
[C---:B------:R-:W-:Y:S01]  /*3f20*/  ISETP.GE.AND P4, PT, R26.reuse, R23, PT ;  /* 0x000000171a00720c */ /* 0x040fe20003f86270 */
[----:B------:R-:W-:-:S03]  /*3f30*/  VIADD R18, R26, 0x80 ;  /* 0x000000801a127836 */ /* 0x000fc60000000000 */
[----:B------:R-:W-:Y:S01]  /*3f40*/  ISETP.GE.OR P2, PT, R0, R23, P2 ;  /* 0x000000170000720c */ /* 0x000fe20001746670 */
[----:B------:R-:W-:-:S05]  /*3f50*/  VIADD R0, R26, 0x180 ;  /* 0x000001801a007836 */ /* 0x000fca0000000000 */
[----:B------:R-:W-:-:S03]  /*3f60*/  ISETP.GE.OR P1, PT, R0, R23, P1 ;  /* 0x000000170000720c */ /* 0x000fc60000f26670 */
[----:B--2-4-:R-:W-:-:S04]  /*3f70*/  DSETP.GTU.OR P5, PT, |R28|, +INF , P4 ;  /* 0x7ff000001c00742a */ /* 0x014fc800027ac600 */
[----:B------:R-:W0:Y:S01]  /*3f80*/  @!P2 LDC.64 R4, c[0x0][0x218] ;  /* 0x00008600ff04ab82 */ /* 0x000e220000000a00 */
[----:B------:R-:W-:-:S07]  /*3f90*/  @!P2 IMAD.MOV.U32 R0, RZ, RZ, R17 ;  /* 0x000000ffff00a224 */ /* 0x000fce00078e0011 */
[----:B------:R-:W1:Y:S08]  /*3fa0*/  @!P2 LDC.64 R2, c[0x0][0x220] ;  /* 0x00008800ff02ab82 */ /* 0x000e700000000a00 */
[----:B------:R-:W2:Y:S01]  /*3fb0*/  @!P1 LDC.64 R6, c[0x0][0x218] ;  /* 0x00008600ff069b82 */ /* 0x000ea20000000a00 */
[----:B0-----:R-:W-:Y:S01]  /*3fc0*/  @!P2 DSETP.MAX.AND P0, P3, R16, R4, PT ;  /* 0x000000041000a22a */ /* 0x001fe20003b0f000 */
[----:B------:R-:W-:-:S06]  /*3fd0*/  @!P2 IMAD.MOV.U32 R9, RZ, RZ, R5 ;  /* 0x000000ffff09a224 */ /* 0x000fcc00078e0005 */
[----:B------:R-:W0:Y:S01]  /*3fe0*/  @!P5 LDC.64 R10, c[0x0][0x218] ;  /* 0x00008600ff0adb82 */ /* 0x000e220000000a00 */
[----:B------:R-:W-:Y:S01]  /*3ff0*/  @!P2 FSEL R8, R0, R9, P0 ;  /* 0x000000090008a208 */ /* 0x000fe20000000000 */
[----:B------:R-:W-:Y:S01]  /*4000*/  @!P2 IMAD.MOV.U32 R0, RZ, RZ, R16 ;  /* 0x000000ffff00a224 */ /* 0x000fe200078e0010 */
[----:B------:R-:W-:-:S04]  /*4010*/  @!P2 LOP3.LUT R9, R9, 0x80000, RZ, 0xfc, !PT ;  /* 0x000800000909a812 */ /* 0x000fc800078efcff */
[----:B------:R-:W-:Y:S02]  /*4020*/  @!P2 SEL R4, R0, R4, P0 ;  /* 0x000000040004a207 */ /* 0x000fe40000000000 */
[----:B------:R-:W-:Y:S01]  /*4030*/  @!P2 SEL R5, R9, R8, P3 ;  /* 0x000000080905a207 */ /* 0x000fe20001800000 */
[----:B-1----:R-:W-:Y:S02]  /*4040*/  @!P2 IMAD.MOV.U32 R9, RZ, RZ, R2 ;  /* 0x000000ffff09a224 */ /* 0x002fe400078e0002 */
[----:B------:R-:W-:Y:S02]  /*4050*/  @!P2 IMAD.MOV.U32 R0, RZ, RZ, R4 ;  /* 0x000000ffff00a224 */ /* 0x000fe400078e0004 */
[----:B--2---:R-:W-:Y:S01]  /*4060*/  @!P1 IMAD.MOV.U32 R12, RZ, RZ, R7 ;  /* 0x000000ffff0c9224 */ /* 0x004fe200078e0007 */
[----:B------:R-:W-:Y:S01]  /*4070*/  @!P2 DSETP.MIN.AND P0, P6, R4, R2, PT ;  /* 0x000000020400a22a */ /* 0x000fe20003e00000 */
[----:B------:R-:W-:-:S05]  /*4080*/  P2R R2, PR, RZ, 0x10 ;  /* 0x00000010ff027803 */ /* 0x000fca0000000000 */
[----:B------:R-:W-:Y:S02]  /*4090*/  @!P2 FSEL R8, R5, R3, P0 ;  /* 0x000000030508a208 */ /* 0x000fe40000000000 */
[----:B------:R-:W1:Y:S01]  /*40a0*/  @!P1 LDC.64 R4, c[0x0][0x220] ;  /* 0x00008800ff049b82 */ /* 0x000e620000000a00 */
[----:B------:R-:W-:Y:S01]  /*40b0*/  @!P2 SEL R0, R0, R9, P0 ;  /* 0x000000090000a207 */ /* 0x000fe20000000000 */
[----:B------:R-:W-:Y:S01]  /*40c0*/  @!P1 DSETP.MAX.AND P0, P3, R24, R6, PT ;  /* 0x000000061800922a */ /* 0x000fe20003b0f000 */
[----:B------:R-:W-:Y:S01]  /*40d0*/  @!P1 IMAD.MOV.U32 R9, RZ, RZ, R6 ;  /* 0x000000ffff099224 */ /* 0x000fe200078e0006 */
[----:B------:R-:W-:Y:S01]  /*40e0*/  @!P2 LOP3.LUT R3, R3, 0x80000, RZ, 0xfc, !PT ;  /* 0x000800000303a812 */ /* 0x000fe200078efcff */
[----:B------:R-:W-:Y:S02]  /*40f0*/  @!P1 IMAD.MOV.U32 R6, RZ, RZ, R24 ;  /* 0x000000ffff069224 */ /* 0x000fe400078e0018 */
[----:B------:R-:W-:Y:S01]  /*4100*/  @!P1 IMAD.MOV.U32 R7, RZ, RZ, R25 ;  /* 0x000000ffff079224 */ /* 0x000fe200078e0019 */
[----:B------:R-:W-:Y:S01]  /*4110*/  @!P2 SEL R3, R3, R8, P6 ;  /* 0x000000080303a207 */ /* 0x000fe20003000000 */
[----:B------:R-:W-:Y:S01]  /*4120*/  @!P2 IMAD.MOV.U32 R16, RZ, RZ, R0 ;  /* 0x000000ffff10a224 */ /* 0x000fe200078e0000 */
[----:B------:R-:W-:-:S02]  /*4130*/  @!P1 SEL R6, R6, R9, P0 ;  /* 0x0000000906069207 */ /* 0x000fc40000000000 */
[----:B------:R-:W-:Y:S01]  /*4140*/  @!P1 FSEL R7, R7, R12, P0 ;  /* 0x0000000c07079208 */ /* 0x000fe20000000000 */
[----:B------:R-:W-:Y:S01]  /*4150*/  DSETP.GTU.AND P0, PT, |R32|, +INF , PT ;  /* 0x7ff000002000742a */ /* 0x000fe20003f0c200 */
[----:B------:R-:W-:Y:S01]  /*4160*/  @!P1 LOP3.LUT R12, R12, 0x80000, RZ, 0xfc, !PT ;  /* 0x000800000c0c9812 */ /* 0x000fe200078efcff */
[----:B------:R-:W-:Y:S02]  /*4170*/  @!P1 IMAD.MOV.U32 R8, RZ, RZ, R6 ;  /* 0x000000ffff089224 */ /* 0x000fe400078e0006 */
[----:B------:R-:W-:Y:S01]  /*4180*/  @!P2 IMAD.MOV.U32 R17, RZ, RZ, R3 ;  /* 0x000000ffff11a224 */ /* 0x000fe200078e0003 */
[----:B------:R-:W-:Y:S01]  /*4190*/  @!P1 SEL R7, R12, R7, P3 ;  /* 0x000000070c079207 */ /* 0x000fe20001800000 */
[----:B0-----:R-:W-:Y:S01]  /*41a0*/  @!P5 IMAD.MOV.U32 R12, RZ, RZ, R11 ;  /* 0x000000ffff0cd224 */ /* 0x001fe200078e000b */
[----:B------:R-:W-:-:S03]  /*41b0*/  ISETP.GE.OR P0, PT, R18, R23, P0 ;  /* 0x000000171200720c */ /* 0x000fc60000706670 */
[----:B------:R-:W-:Y:S01]  /*41c0*/  @!P1 IMAD.MOV.U32 R9, RZ, RZ, R7 ;  /* 0x000000ffff099224 */ /* 0x000fe200078e0007 */
[----:B-1----:R-:W-:Y:S01]  /*41d0*/  @!P1 DSETP.MIN.AND P3, P6, R6, R4, PT ;  /* 0x000000040600922a */ /* 0x002fe20003e60000 */
[----:B------:R-:W-:-:S05]  /*41e0*/  @!P1 IMAD.MOV.U32 R13, RZ, RZ, R4 ;  /* 0x000000ffff0d9224 */ /* 0x000fca00078e0004 */
[----:B------:R-:W-:Y:S01]  /*41f0*/  @!P1 SEL R4, R8, R13, P3 ;  /* 0x0000000d08049207 */ /* 0x000fe20001800000 */
[----:B------:R-:W-:Y:S01]  /*4200*/  @!P5 IMAD.MOV.U32 R13, RZ, RZ, R10 ;  /* 0x000000ffff0dd224 */ /* 0x000fe200078e000a */
[----:B------:R-:W-:Y:S01]  /*4210*/  @!P1 FSEL R9, R9, R5, P3 ;  /* 0x0000000509099208 */ /* 0x000fe20001800000 */
[----:B------:R-:W0:Y:S01]  /*4220*/  @!P0 LDC.64 R6, c[0x0][0x218] ;  /* 0x00008600ff068b82 */ /* 0x000e220000000a00 */
[----:B------:R-:W-:Y:S01]  /*4230*/  @!P1 LOP3.LUT R8, R5, 0x80000, RZ, 0xfc, !PT ;  /* 0x0008000005089812 */ /* 0x000fe200078efcff */
[----:B------:R-:W-:-:S03]  /*4240*/  @!P1 IMAD.MOV.U32 R24, RZ, RZ, R4 ;  /* 0x000000ffff189224 */ /* 0x000fc600078e0004 */
[----:B------:R-:W-:Y:S01]  /*4250*/  @!P1 SEL R5, R8, R9, P6 ;  /* 0x0000000908059207 */ /* 0x000fe20003000000 */
[----:B------:R-:W-:Y:S02]  /*4260*/  @!P5 DSETP.MAX.AND P3, P6, R28, R10, PT ;  /* 0x0000000a1c00d22a */ /* 0x000fe40003e6f000 */
[----:B------:R-:W1:Y:S01]  /*4270*/  @!P5 LDC.64 R8, c[0x0][0x220] ;  /* 0x00008800ff08db82 */ /* 0x000e620000000a00 */
[----:B------:R-:W-:Y:S02]  /*4280*/  @!P5 IMAD.MOV.U32 R11, RZ, RZ, R29 ;  /* 0x000000ffff0bd224 */ /* 0x000fe400078e001d */
[----:B------:R-:W-:Y:S02]  /*4290*/  @!P5 IMAD.MOV.U32 R10, RZ, RZ, R28 ;  /* 0x000000ffff0ad224 */ /* 0x000fe400078e001c */
[----:B------:R-:W-:Y:S01]  /*42a0*/  @!P1 IMAD.MOV.U32 R25, RZ, RZ, R5 ;  /* 0x000000ffff199224 */ /* 0x000fe200078e0005 */
[----:B------:R-:W-:Y:S02]  /*42b0*/  @!P5 FSEL R11, R11, R12, P3 ;  /* 0x0000000c0b0bd208 */ /* 0x000fe40001800000 */
[----:B------:R-:W-:-:S02]  /*42c0*/  @!P5 LOP3.LUT R12, R12, 0x80000, RZ, 0xfc, !PT ;  /* 0x000800000c0cd812 */ /* 0x000fc400078efcff */
[----:B------:R-:W-:Y:S02]  /*42d0*/  @!P5 SEL R10, R10, R13, P3 ;  /* 0x0000000d0a0ad207 */ /* 0x000fe40001800000 */
[----:B------:R-:W-:Y:S01]  /*42e0*/  @!P5 SEL R11, R12, R11, P6 ;  /* 0x0000000b0c0bd207 */ /* 0x000fe20003000000 */
[----:B------:R-:W-:Y:S02]  /*42f0*/  @!P0 IMAD.MOV.U32 R12, RZ, RZ, R33 ;  /* 0x000000ffff0c8224 */ /* 0x000fe400078e0021 */
[----:B------:R-:W-:Y:S01]  /*4300*/  @!P5 IMAD.MOV.U32 R14, RZ, RZ, R10 ;  /* 0x000000ffff0ed224 */ /* 0x000fe200078e000a */
[----:B0-----:R-:W-:Y:S01]  /*4310*/  @!P0 DSETP.MAX.AND P3, P6, R32, R6, PT ;  /* 0x000000062000822a */ /* 0x001fe20003e6f000 */
[----:B------:R-:W-:Y:S02]  /*4320*/  @!P0 IMAD.MOV.U32 R13, RZ, RZ, R6 ;  /* 0x000000ffff0d8224 */ /* 0x000fe400078e0006 */
[----:B------:R-:W-:-:S03]  /*4330*/  @!P0 IMAD.MOV.U32 R6, RZ, RZ, R32 ;  /* 0x000000ffff068224 */ /* 0x000fc600078e0020 */
[----:B------:R-:W-:Y:S02]  /*4340*/  @!P0 FSEL R12, R12, R7, P3 ;  /* 0x000000070c0c8208 */ /* 0x000fe40001800000 */
[----:B------:R-:W-:Y:S01]  /*4350*/  @!P0 SEL R6, R6, R13, P3 ;  /* 0x0000000d06068207 */ /* 0x000fe20001800000 */
[----:B-1----:R-:W-:Y:S01]  /*4360*/  @!P5 DSETP.MIN.AND P3, P4, R10, R8, PT ;  /* 0x000000080a00d22a */ /* 0x002fe20003c60000 */
[----:B------:R-:W-:Y:S01]  /*4370*/  @!P5 IMAD.MOV.U32 R13, RZ, RZ, R11 ;  /* 0x000000ffff0dd224 */ /* 0x000fe200078e000b */
[----:B------:R-:W-:Y:S01]  /*4380*/  @!P0 LOP3.LUT R7, R7, 0x80000, RZ, 0xfc, !PT ;  /* 0x0008000007078812 */ /* 0x000fe200078efcff */
[----:B------:R-:W-:-:S03]  /*4390*/  @!P5 IMAD.MOV.U32 R11, RZ, RZ, R8 ;  /* 0x000000ffff0bd224 */ /* 0x000fc600078e0008 */
[----:B------:R-:W-:Y:S02]  /*43a0*/  P2R R10, PR, RZ, 0x10 ;  /* 0x00000010ff0a7803 */ /* 0x000fe40000000000 */
[----:B------:R-:W-:Y:S01]  /*43b0*/  ISETP.NE.AND P4, PT, R2, RZ, PT ;  /* 0x000000ff0200720c */ /* 0x000fe20003f85270 */
[----:B------:R-:W-:Y:S01]  /*43c0*/  @!P5 IMAD.MOV.U32 R2, RZ, RZ, R9 ;  /* 0x000000ffff02d224 */ /* 0x000fe200078e0009 */
[----:B------:R-:W-:Y:S01]  /*43d0*/  @!P5 SEL R14, R14, R11, P3 ;  /* 0x0000000b0e0ed207 */ /* 0x000fe20001800000 */
[----:B------:R-:W0:Y:S01]  /*43e0*/  @!P0 LDC.64 R8, c[0x0][0x220] ;  /* 0x00008800ff088b82 */ /* 0x000e220000000a00 */
[----:B------:R-:W-:Y:S02]  /*43f0*/  @!P0 SEL R7, R7, R12, P6 ;  /* 0x0000000c07078207 */ /* 0x000fe40003000000 */
[----:B------:R-:W-:Y:S01]  /*4400*/  @!P5 FSEL R11, R13, R2, P3 ;  /* 0x000000020d0bd208 */ /* 0x000fe20001800000 */
[----:B------:R-:W-:Y:S01]  /*4410*/  @!P5 IMAD.MOV.U32 R28, RZ, RZ, R14 ;  /* 0x000000ffff1cd224 */ /* 0x000fe200078e000e */
[----:B------:R-:W-:-:S02]  /*4420*/  @!P5 LOP3.LUT R2, R2, 0x80000, RZ, 0xfc, !PT ;  /* 0x000800000202d812 */ /* 0x000fc400078efcff */
[----:B------:R-:W-:Y:S01]  /*4430*/  ISETP.NE.AND P3, PT, R10, RZ, PT ;  /* 0x000000ff0a00720c */ /* 0x000fe20003f65270 */
[----:B------:R-:W-:-:S03]  /*4440*/  @!P0 IMAD.MOV.U32 R10, RZ, RZ, R6 ;  /* 0x000000ffff0a8224 */ /* 0x000fc600078e0006 */
[----:B------:R-:W-:Y:S02]  /*4450*/  @!P5 SEL R11, R2, R11, P3 ;  /* 0x0000000b020bd207 */ /* 0x000fe40001800000 */
[----:B------:R-:W1:Y:S03]  /*4460*/  LDC.U8 R2, c[0x0][0x24c] ;  /* 0x00009300ff027b82 */ /* 0x000e660000000000 */
[----:B------:R-:W-:Y:S01]  /*4470*/  @!P5 IMAD.MOV.U32 R29, RZ, RZ, R11 ;  /* 0x000000ffff1dd224 */ /* 0x000fe200078e000b */
[----:B0-----:R-:W-:Y:S01]  /*4480*/  @!P0 DSETP.MIN.AND P3, P6, R6, R8, PT ;  /* 0x000000080600822a */ /* 0x001fe20003e60000 */
[----:B------:R-:W-:Y:S01]  /*4490*/  @!P0 IMAD.MOV.U32 R13, RZ, RZ, R8 ;  /* 0x000000ffff0d8224 */ /* 0x000fe200078e0008 */
[----:B------:R-:W-:-:S04]  /*44a0*/  @!P0 LOP3.LUT R6, R9, 0x80000, RZ, 0xfc, !PT ;  /* 0x0008000009068812 */ /* 0x000fc800078efcff */
[----:B------:R-:W-:Y:S02]  /*44b0*/  @!P0 FSEL R7, R7, R9, P3 ;  /* 0x0000000907078208 */ /* 0x000fe40001800000 */
[----:B------:R-:W-:Y:S02]  /*44c0*/  @!P0 SEL R10, R10, R13, P3 ;  /* 0x0000000d0a0a8207 */ /* 0x000fe40001800000 */
[----:B------:R-:W-:-:S03]  /*44d0*/  @!P0 SEL R7, R6, R7, P6 ;  /* 0x0000000706078207 */ /* 0x000fc60003000000 */
[----:B------:R-:W-:Y:S02]  /*44e0*/  @!P0 IMAD.MOV.U32 R32, RZ, RZ, R10 ;  /* 0x000000ffff208224 */ /* 0x000fe400078e000a */
[----:B------:R-:W-:Y:S01]  /*44f0*/  @!P0 IMAD.MOV.U32 R33, RZ, RZ, R7 ;  /* 0x000000ffff218224 */ /* 0x000fe200078e0007 */
        /* <DEDUP_REMOVED lines=22> */
.L_x_17052:
[----:B------:R-:W0:Y:S01]  /*4660*/  F2I.S64.F64.TRUNC R28, R28 ;  /* 0x0000001c001c7311 */ /* 0x000e22000030d900 */
[----:B------:R-:W-:Y:S02]  /*4670*/  IMAD.MOV.U32 R26, RZ, RZ, R18 ;  /* 0x000000ffff1a7224 */ /* 0x000fe400078e0012 */
[----:B0-----:R-:W-:-:S05]  /*4680*/  IMAD.MOV.U32 R3, RZ, RZ, R28 ;  /* 0x000000ffff037224 */ /* 0x001fca00078e001c */
[----:B------:R0:W-:Y:S01]  /*4690*/  STG.E.U8 desc[UR36][R4.64], R3 ;  /* 0x0000000304007986 */ /* 0x0001e2000c101124 */
[----:B------:R-:W-:Y:S05]  /*46a0*/  BRA `(.L_x_17048) ;  /* 0x0000001000407947 */ /* 0x000fea0003800000 */
.L_x_17051:
        /* <DEDUP_REMOVED lines=10> */
.L_x_17055:
[----:B------:R-:W0:Y:S01]  /*4750*/  F2I.F64.TRUNC R29, R28 ;  /* 0x0000001c001d7311 */ /* 0x000e22000030d100 */
[----:B------:R-:W-:Y:S01]  /*4760*/  IMAD.MOV.U32 R26, RZ, RZ, R18 ;  /* 0x000000ffff1a7224 */ /* 0x000fe200078e0012 */
[----:B0-----:R0:W-:Y:S01]  /*4770*/  STG.E desc[UR36][R4.64], R29 ;  /* 0x0000001d04007986 */ /* 0x0011e2000c101924 */
[----:B------:R-:W-:Y:S05]  /*4780*/  BRA `(.L_x_17048) ;  /* 0x0000001000087947 */ /* 0x000fea0003800000 */
.L_x_17054:
[----:B------:R-:W0:Y:S01]  /*4790*/  F2I.F64.TRUNC R29, R28 ;  /* 0x0000001c001d7311 */ /* 0x000e22000030d100 */
[----:B------:R-:W-:Y:S01]  /*47a0*/  IMAD.MOV.U32 R26, RZ, RZ, R18 ;  /* 0x000000ffff1a7224 */ /* 0x000fe200078e0012 */
[----:B0-----:R0:W-:Y:S01]  /*47b0*/  STG.E.U16 desc[UR36][R4.64], R29 ;  /* 0x0000001d04007986 */ /* 0x0011e2000c101524 */
[----:B------:R-:W-:Y:S05]  /*47c0*/  BRA `(.L_x_17048) ;  /* 0x0000000c00f87947 */ /* 0x000fea0003800000 */
.L_x_17050:
        /* <DEDUP_REMOVED lines=14> */
.L_x_17057:
        /* <DEDUP_REMOVED lines=9> */
.L_x_17056:
        /* <DEDUP_REMOVED lines=15> */
.L_x_17059:
        /* <DEDUP_REMOVED lines=10> */
.L_x_17058:
[----:B------:R0:W-:Y:S01]  /*4ad0*/  STG.E.64 desc[UR36][R4.64], R28 ;  /* 0x0000001c04007986 */ /* 0x0001e2000c101b24 */
[----:B------:R-:W-:Y:S01]  /*4ae0*/  IMAD.MOV.U32 R26, RZ, RZ, R18 ;  /* 0x000000ffff1a7224 */ /* 0x000fe200078e0012 */
[----:B------:R-:W-:Y:S06]  /*4af0*/  BRA `(.L_x_17048) ;  /* 0x0000000c002c7947 */ /* 0x000fec0003800000 */
.L_x_17049:
        /* <DEDUP_REMOVED lines=13> */
.L_x_17062:
[----:B------:R-:W-:Y:S01]  /*4bd0*/  CS2R R30, SRZ ;  /* 0x00000000001e7805 */ /* 0x000fe2000001ff00 */
[----:B------:R-:W-:-:S04]  /*4be0*/  IMAD.MOV.U32 R26, RZ, RZ, R18 ;  /* 0x000000ffff1a7224 */ /* 0x000fc800078e0012 */
[----:B------:R0:W-:Y:S01]  /*4bf0*/  STG.E.128 desc[UR36][R4.64], R28 ;  /* 0x0000001c04007986 */ /* 0x0001e2000c101d24 */
[----:B------:R-:W-:Y:S05]  /*4c00*/  BRA `(.L_x_17048) ;  /* 0x0000000800e87947 */ /* 0x000fea0003800000 */
.L_x_17061:
        /* <DEDUP_REMOVED lines=25> */
.L_x_17066:
[----:B------:R-:W-:Y:S05]  /*4da0*/  BSYNC B0 ;  /* 0x0000000000007941 */ /* 0x000fea0003800000 */
.L_x_17065:
[----:B------:R-:W-:Y:S01]  /*4db0*/  LOP3.LUT R7, R0, R7, RZ, 0xfc, !PT ;  /* 0x0000000700077212 */ /* 0x000fe200078efcff */
[----:B------:R-:W-:-:S04]  /*4dc0*/  IMAD.MOV.U32 R26, RZ, RZ, R18 ;  /* 0x000000ffff1a7224 */ /* 0x000fc800078e0012 */
[----:B------:R0:W-:Y:S01]  /*4dd0*/  STG.E.U8 desc[UR36][R4.64], R7 ;  /* 0x0000000704007986 */ /* 0x0001e2000c101124 */
[----:B------:R-:W-:Y:S05]  /*4de0*/  BRA `(.L_x_17048) ;  /* 0x0000000800707947 */ /* 0x000fea0003800000 */
.L_x_17064:
        /* <DEDUP_REMOVED lines=17> */
.L_x_17068:
[----:B------:R-:W-:Y:S01]  /*4f00*/  IMAD.MOV.U32 R0, RZ, RZ, 0x7f ;  /* 0x0000007fff007424 */ /* 0x000fe200078e00ff */
[----:B------:R-:W-:-:S04]  /*4f10*/  ISETP.GT.U32.AND P0, PT, R3, 0x7f800000, PT ;  /* 0x7f8000000300780c */ /* 0x000fc80003f04070 */
[----:B------:R-:W-:-:S09]  /*4f20*/  SEL R0, R0, 0x7c, P0 ;  /* 0x0000007c00007807 */ /* 0x000fd20000000000 */
.L_x_17069:
[----:B------:R-:W-:Y:S05]  /*4f30*/  BSYNC B0 ;  /* 0x0000000000007941 */ /* 0x000fea0003800000 */
.L_x_17067:
[----:B------:R-:W-:Y:S01]  /*4f40*/  LOP3.LUT R3, R7, 0x80000000, RZ, 0xc0, !PT ;  /* 0x8000000007037812 */ /* 0x000fe200078ec0ff */
[----:B------:R-:W-:-:S03]  /*4f50*/  IMAD.MOV.U32 R26, RZ, RZ, R18 ;  /* 0x000000ffff1a7224 */ /* 0x000fc600078e0012 */
[----:B------:R-:W-:-:S04]  /*4f60*/  SHF.R.U32.HI R3, RZ, 0x18, R3 ;  /* 0x00000018ff037819 */ /* 0x000fc80000011603 */
[----:B------:R-:W-:-:S05]  /*4f70*/  LOP3.LUT R3, R0, R3, RZ, 0xfc, !PT ;  /* 0x0000000300037212 */ /* 0x000fca00078efcff */
[----:B------:R0:W-:Y:S01]  /*4f80*/  STG.E.U8 desc[UR36][R4.64], R3 ;  /* 0x0000000304007986 */ /* 0x0001e2000c101124 */
[----:B------:R-:W-:Y:S05]  /*4f90*/  BRA `(.L_x_17048) ;  /* 0x0000000800047947 */ /* 0x000fea0003800000 */
.L_x_17063:
        /* <DEDUP_REMOVED lines=9> */
.L_x_17060:
        /* <DEDUP_REMOVED lines=12> */
.L_x_17072:
        /* <DEDUP_REMOVED lines=21> */
.L_x_17075:
[----:B------:R-:W-:-:S04]  /*5240*/  LOP3.LUT R0, R7, 0x80000000, RZ, 0xc0, !PT ;  /* 0x8000000007007812 */ /* 0x000fc800078ec0ff */
[----:B------:R-:W-:-:S04]  /*5250*/  SHF.R.U32.HI R0, RZ, 0x18, R0 ;  /* 0x00000018ff007819 */ /* 0x000fc80000011600 */
[----:B------:R-:W-:-:S07]  /*5260*/  LOP3.LUT R0, R3, R0, RZ, 0xfc, !PT ;  /* 0x0000000003007212 */ /* 0x000fce00078efcff */
.L_x_17074:
[----:B------:R-:W-:Y:S05]  /*5270*/  BSYNC B0 ;  /* 0x0000000000007941 */ /* 0x000fea0003800000 */
.L_x_17073:
[----:B------:R3:W-:Y:S01]  /*5280*/  STG.E.U8 desc[UR36][R4.64], R0 ;  /* 0x0000000004007986 */ /* 0x0007e2000c101124 */
[----:B------:R-:W-:Y:S01]  /*5290*/  IMAD.MOV.U32 R26, RZ, RZ, R18 ;  /* 0x000000ffff1a7224 */ /* 0x000fe200078e0012 */
[----:B------:R-:W-:Y:S06]  /*52a0*/  BRA `(.L_x_17048) ;  /* 0x0000000400407947 */ /* 0x000fec0003800000 */
.L_x_17071:
        /* <DEDUP_REMOVED lines=21> */
.L_x_17078:
[----:B------:R-:W-:-:S04]  /*5400*/  LOP3.LUT R0, R7, 0x80000000, RZ, 0xc0, !PT ;  /* 0x8000000007007812 */ /* 0x000fc800078ec0ff */
[----:B------:R-:W-:-:S04]  /*5410*/  SHF.R.U32.HI R0, RZ, 0x18, R0 ;  /* 0x00000018ff007819 */ /* 0x000fc80000011600 */
[----:B------:R-:W-:-:S07]  /*5420*/  LOP3.LUT R0, R3, R0, RZ, 0xfc, !PT ;  /* 0x0000000003007212 */ /* 0x000fce00078efcff */
.L_x_17077:
[----:B------:R-:W-:Y:S05]  /*5430*/  BSYNC B0 ;  /* 0x0000000000007941 */ /* 0x000fea0003800000 */
.L_x_17076:
[----:B------:R0:W-:Y:S01]  /*5440*/  STG.E.U8 desc[UR36][R4.64], R0 ;  /* 0x0000000004007986 */ /* 0x0001e2000c101124 */
[----:B------:R-:W-:Y:S01]  /*5450*/  IMAD.MOV.U32 R26, RZ, RZ, R18 ;  /* 0x000000ffff1a7224 */ /* 0x000fe200078e0012 */
[----:B------:R-:W-:Y:S06]  /*5460*/  BRA `(.L_x_17048) ;  /* 0x0000000000d07947 */ /* 0x000fec0003800000 */
.L_x_17070:
        /* <DEDUP_REMOVED lines=27> */
.L_x_17053:
        /* <DEDUP_REMOVED lines=16> */
.L_x_17081:
[----:B------:R-:W-:Y:S01]  /*5720*/  IMAD.MOV.U32 R26, RZ, RZ, R18 ;  /* 0x000000ffff1a7224 */ /* 0x000fe200078e0012 */
[----:B------:R-:W-:Y:S06]  /*5730*/  BRA `(.L_x_17048) ;  /* 0x00000000001c7947 */ /* 0x000fec0003800000 */
.L_x_17080:
[----:B------:R-:W0:Y:S01]  /*5740*/  F2I.U64.F64.TRUNC R28, R28 ;  /* 0x0000001c001c7311 */ /* 0x000e22000030d800 */
[----:B------:R-:W-:Y:S01]  /*5750*/  IMAD.MOV.U32 R26, RZ, RZ, R18 ;  /* 0x000000ffff1a7224 */ /* 0x000fe200078e0012 */
[----:B0-----:R2:W-:Y:S01]  /*5760*/  STG.E.64 desc[UR36][R4.64], R28 ;  /* 0x0000001c04007986 */ /* 0x0015e2000c101b24 */
[----:B------:R-:W-:Y:S05]  /*5770*/  BRA `(.L_x_17048) ;  /* 0x00000000000c7947 */ /* 0x000fea0003800000 */
.L_x_17079:
[----:B------:R-:W0:Y:S01]  /*5780*/  F2I.U32.F64.TRUNC R29, R28 ;  /* 0x0000001c001d7311 */ /* 0x000e22000030d000 */
[----:B------:R-:W-:Y:S01]  /*5790*/  IMAD.MOV.U32 R26, RZ, RZ, R18 ;  /* 0x000000ffff1a7224 */ /* 0x000fe200078e0012 */
[----:B0-----:R0:W-:Y:S06]  /*57a0*/  STG.E desc[UR36][R4.64], R29 ;  /* 0x0000001d04007986 */ /* 0x0011ec000c101924 */
.L_x_17048:
[----:B------:R-:W-:Y:S05]  /*57b0*/  BSYNC B6 ;  /* 0x0000000000067941 */ /* 0x000fea0003800000 */
.L_x_17047:
        /* <DEDUP_REMOVED lines=24> */
.L_x_17087:
[----:B------:R-:W0:Y:S02]  /*5940*/  F2I.S64.F64.TRUNC R32, R32 ;  /* 0x0000002000207311 */ /* 0x000e24000030d900 */
[----:B0-----:R-:W-:-:S05]  /*5950*/  IMAD.MOV.U32 R3, RZ, RZ, R32 ;  /* 0x000000ffff037224 */ /* 0x001fca00078e0020 */
[----:B------:R0:W-:Y:S01]  /*5960*/  STG.E.U8 desc[UR36][R4.64], R3 ;  /* 0x0000000304007986 */ /* 0x0001e2000c101124 */
[----:B------:R-:W-:Y:S05]  /*5970*/  BRA `(.L_x_17089) ;  /* 0x0000000c00f07947 */ /* 0x000fea0003800000 */
.L_x_17086:
        /* <DEDUP_REMOVED lines=9> */
.L_x_17091:
[----:B------:R-:W0:Y:S02]  /*5a10*/  F2I.F64.TRUNC R33, R32 ;  /* 0x0000002000217311 */ /* 0x000e24000030d100 */
[----:B0-----:R0:W-:Y:S01]  /*5a20*/  STG.E desc[UR36][R4.64], R33 ;  /* 0x0000002104007986 */ /* 0x0011e2000c101924 */
[----:B------:R-:W-:Y:S05]  /*5a30*/  BRA `(.L_x_17089) ;  /* 0x0000000c00c07947 */ /* 0x000fea0003800000 */
.L_x_17090:
[----:B------:R-:W0:Y:S02]  /*5a40*/  F2I.F64.TRUNC R33, R32 ;  /* 0x0000002000217311 */ /* 0x000e24000030d100 */
[----:B0-----:R0:W-:Y:S01]  /*5a50*/  STG.E.U16 desc[UR36][R4.64], R33 ;  /* 0x0000002104007986 */ /* 0x0011e2000c101524 */
[----:B------:R-:W-:Y:S05]  /*5a60*/  BRA `(.L_x_17089) ;  /* 0x0000000c00b47947 */ /* 0x000fea0003800000 */
.L_x_17085:
        /* <DEDUP_REMOVED lines=13> */
.L_x_17093:
        /* <DEDUP_REMOVED lines=8> */
.L_x_17092:
        /* <DEDUP_REMOVED lines=14> */
.L_x_17095:
        /* <DEDUP_REMOVED lines=9> */
.L_x_17094:
[----:B------:R0:W-:Y:S01]  /*5d30*/  STG.E.64 desc[UR36][R4.64], R32 ;  /* 0x0000002004007986 */ /* 0x0001e2000c101b24 */
[----:B------:R-:W-:Y:S05]  /*5d40*/  BRA `(.L_x_17089) ;  /* 0x0000000800fc7947 */ /* 0x000fea0003800000 */
.L_x_17084:
        /* <DEDUP_REMOVED lines=12> */
.L_x_17098:
[----:B------:R-:W-:-:S05]  /*5e10*/  CS2R R34, SRZ ;  /* 0x0000000000227805 */ /* 0x000fca000001ff00 */
[----:B------:R0:W-:Y:S01]  /*5e20*/  STG.E.128 desc[UR36][R4.64], R32 ;  /* 0x0000002004007986 */ /* 0x0001e2000c101d24 */
[----:B------:R-:W-:Y:S05]  /*5e30*/  BRA `(.L_x_17089) ;  /* 0x0000000800c07947 */ /* 0x000fea0003800000 */
.L_x_17097:
        /* <DEDUP_REMOVED lines=25> */
.L_x_17102:
[----:B------:R-:W-:Y:S05]  /*5fd0*/  BSYNC B0 ;  /* 0x0000000000007941 */ /* 0x000fea0003800000 */
.L_x_17101:
[----:B------:R-:W-:-:S05]  /*5fe0*/  LOP3.LUT R7, R0, R7, RZ, 0xfc, !PT ;  /* 0x0000000700077212 */ /* 0x000fca00078efcff */
[----:B------:R0:W-:Y:S01]  /*5ff0*/  STG.E.U8 desc[UR36][R4.64], R7 ;  /* 0x0000000704007986 */ /* 0x0001e2000c101124 */
[----:B------:R-:W-:Y:S05]  /*6000*/  BRA `(.L_x_17089) ;  /* 0x00000008004c7947 */ /* 0x000fea0003800000 */
.L_x_17100:
        /* <DEDUP_REMOVED lines=17> */
.L_x_17104:
[----:B------:R-:W-:Y:S01]  /*6120*/  IMAD.MOV.U32 R0, RZ, RZ, 0x7f ;  /* 0x0000007fff007424 */ /* 0x000fe200078e00ff */
[----:B------:R-:W-:-:S04]  /*6130*/  ISETP.GT.U32.AND P0, PT, R3, 0x7f800000, PT ;  /* 0x7f8000000300780c */ /* 0x000fc80003f04070 */
[----:B------:R-:W-:-:S09]  /*6140*/  SEL R0, R0, 0x7c, P0 ;  /* 0x0000007c00007807 */ /* 0x000fd20000000000 */
.L_x_17105:
[----:B------:R-:W-:Y:S05]  /*6150*/  BSYNC B0 ;  /* 0x0000000000007941 */ /* 0x000fea0003800000 */
.L_x_17103:
[----:B------:R-:W-:-:S04]  /*6160*/  LOP3.LUT R3, R7, 0x80000000, RZ, 0xc0, !PT ;  /* 0x8000000007037812 */ /* 0x000fc800078ec0ff */
[----:B------:R-:W-:-:S04]  /*6170*/  SHF.R.U32.HI R3, RZ, 0x18, R3 ;  /* 0x00000018ff037819 */ /* 0x000fc80000011603 */
[----:B------:R-:W-:-:S05]  /*6180*/  LOP3.LUT R3, R0, R3, RZ, 0xfc, !PT ;  /* 0x0000000300037212 */ /* 0x000fca00078efcff */
[----:B------:R0:W-:Y:S01]  /*6190*/  STG.E.U8 desc[UR36][R4.64], R3 ;  /* 0x0000000304007986 */ /* 0x0001e2000c101124 */
[----:B------:R-:W-:Y:S05]  /*61a0*/  BRA `(.L_x_17089) ;  /* 0x0000000400e47947 */ /* 0x000fea0003800000 */
.L_x_17099:
        /* <DEDUP_REMOVED lines=8> */
.L_x_17096:
        /* <DEDUP_REMOVED lines=11> */
.L_x_17108:
        /* <DEDUP_REMOVED lines=21> */
.L_x_17111:
[----:B------:R-:W-:-:S04]  /*6430*/  LOP3.LUT R0, R7, 0x80000000, RZ, 0xc0, !PT ;  /* 0x8000000007007812 */ /* 0x000fc800078ec0ff */
[----:B------:R-:W-:-:S04]  /*6440*/  SHF.R.U32.HI R0, RZ, 0x18, R0 ;  /* 0x00000018ff007819 */ /* 0x000fc80000011600 */
[----:B------:R-:W-:-:S07]  /*6450*/  LOP3.LUT R0, R3, R0, RZ, 0xfc, !PT ;  /* 0x0000000003007212 */ /* 0x000fce00078efcff */
.L_x_17110:
[----:B------:R-:W-:Y:S05]  /*6460*/  BSYNC B0 ;  /* 0x0000000000007941 */ /* 0x000fea0003800000 */
.L_x_17109:
[----:B------:R3:W-:Y:S01]  /*6470*/  STG.E.U8 desc[UR36][R4.64], R0 ;  /* 0x0000000004007986 */ /* 0x0007e2000c101124 */
[----:B------:R-:W-:Y:S05]  /*6480*/  BRA `(.L_x_17089) ;  /* 0x00000004002c7947 */ /* 0x000fea0003800000 */
.L_x_17107:
        /* <DEDUP_REMOVED lines=21> */
.L_x_17114:
[----:B------:R-:W-:-:S04]  /*65e0*/  LOP3.LUT R0, R7, 0x80000000, RZ, 0xc0, !PT ;  /* 0x8000000007007812 */ /* 0x000fc800078ec0ff */
[----:B------:R-:W-:-:S04]  /*65f0*/  SHF.R.U32.HI R0, RZ, 0x18, R0 ;  /* 0x00000018ff007819 */ /* 0x000fc80000011600 */
[----:B------:R-:W-:-:S07]  /*6600*/  LOP3.LUT R0, R3, R0, RZ, 0xfc, !PT ;  /* 0x0000000003007212 */ /* 0x000fce00078efcff */
.L_x_17113:
[----:B------:R-:W-:Y:S05]  /*6610*/  BSYNC B0 ;  /* 0x0000000000007941 */ /* 0x000fea0003800000 */
.L_x_17112:
[----:B------:R0:W-:Y:S01]  /*6620*/  STG.E.U8 desc[UR36][R4.64], R0 ;  /* 0x0000000004007986 */ /* 0x0001e2000c101124 */
[----:B------:R-:W-:Y:S05]  /*6630*/  BRA `(.L_x_17089) ;  /* 0x0000000000c07947 */ /* 0x000fea0003800000 */
.L_x_17106:
        /* <DEDUP_REMOVED lines=26> */
.L_x_17088:
        /* <DEDUP_REMOVED lines=16> */
.L_x_17117:
[----:B------:R-:W-:Y:S05]  /*68e0*/  BRA `(.L_x_17089) ;  /* 0x0000000000147947 */ /* 0x000fea0003800000 */
.L_x_17116:
[----:B------:R-:W0:Y:S02]  /*68f0*/  F2I.U64.F64.TRUNC R32, R32 ;  /* 0x0000002000207311 */ /* 0x000e24000030d800 */
[----:B0-----:R2:W-:Y:S01]  /*6900*/  STG.E.64 desc[UR36][R4.64], R32 ;  /* 0x0000002004007986 */ /* 0x0015e2000c101b24 */
[----:B------:R-:W-:Y:S05]  /*6910*/  BRA `(.L_x_17089) ;  /* 0x0000000000087947 */ /* 0x000fea0003800000 */
.L_x_17115:
[----:B------:R-:W0:Y:S02]  /*6920*/  F2I.U32.F64.TRUNC R33, R32 ;  /* 0x0000002000217311 */ /* 0x000e24000030d000 */
[----:B0-----:R0:W-:Y:S02]  /*6930*/  STG.E desc[UR36][R4.64], R33 ;  /* 0x0000002104007986 */ /* 0x0011e4000c101924 */
.L_x_17089:
        /* <DEDUP_REMOVED lines=24> */
.L_x_17121:
[----:B------:R-:W0:Y:S02]  /*6ac0*/  F2I.S64.F64.TRUNC R16, R16 ;  /* 0x0000001000107311 */ /* 0x000e24000030d900 */
[----:B0-----:R-:W-:-:S05]  /*6ad0*/  IMAD.MOV.U32 R3, RZ, RZ, R16 ;  /* 0x000000ffff037224 */ /* 0x001fca00078e0010 */
[----:B------:R3:W-:Y:S01]  /*6ae0*/  STG.E.U8 desc[UR36][R4.64], R3 ;  /* 0x0000000304007986 */ /* 0x0007e2000c101124 */
[----:B------:R-:W-:Y:S05]  /*6af0*/  BRA `(.L_x_17123) ;  /* 0x0000000c00f07947 */ /* 0x000fea0003800000 */
.L_x_17120:
        /* <DEDUP_REMOVED lines=9> */
.L_x_17125:
[----:B------:R-:W0:Y:S02]  /*6b90*/  F2I.F64.TRUNC R17, R16 ;  /* 0x0000001000117311 */ /* 0x000e24000030d100 */
[----:B0-----:R2:W-:Y:S01]  /*6ba0*/  STG.E desc[UR36][R4.64], R17 ;  /* 0x0000001104007986 */ /* 0x0015e2000c101924 */
[----:B------:R-:W-:Y:S05]  /*6bb0*/  BRA `(.L_x_17123) ;  /* 0x0000000c00c07947 */ /* 0x000fea0003800000 */
.L_x_17124:
[----:B------:R-:W0:Y:S02]  /*6bc0*/  F2I.F64.TRUNC R17, R16 ;  /* 0x0000001000117311 */ /* 0x000e24000030d100 */
[----:B0-----:R0:W-:Y:S01]  /*6bd0*/  STG.E.U16 desc[UR36][R4.64], R17 ;  /* 0x0000001104007986 */ /* 0x0011e2000c101524 */
[----:B------:R-:W-:Y:S05]  /*6be0*/  BRA `(.L_x_17123) ;  /* 0x0000000c00b47947 */ /* 0x000fea0003800000 */
.L_x_17119:
        /* <DEDUP_REMOVED lines=13> */
.L_x_17127:
        /* <DEDUP_REMOVED lines=8> */
.L_x_17126:
        /* <DEDUP_REMOVED lines=14> */
.L_x_17129:
        /* <DEDUP_REMOVED lines=9> */
.L_x_17128:
[----:B------:R0:W-:Y:S01]  /*6eb0*/  STG.E.64 desc[UR36][R4.64], R16 ;  /* 0x0000001004007986 */ /* 0x0001e2000c101b24 */
[----:B------:R-:W-:Y:S05]  /*6ec0*/  BRA `(.L_x_17123) ;  /* 0x0000000800fc7947 */ /* 0x000fea0003800000 */
.L_x_17118:
        /* <DEDUP_REMOVED lines=12> */
.L_x_17132:
[----:B------:R-:W-:-:S05]  /*6f90*/  CS2R R18, SRZ ;  /* 0x0000000000127805 */ /* 0x000fca000001ff00 */
[----:B------:R0:W-:Y:S01]  /*6fa0*/  STG.E.128 desc[UR36][R4.64], R16 ;  /* 0x0000001004007986 */ /* 0x0001e2000c101d24 */
[----:B------:R-:W-:Y:S05]  /*6fb0*/  BRA `(.L_x_17123) ;  /* 0x0000000800c07947 */ /* 0x000fea0003800000 */
.L_x_17131:
        /* <DEDUP_REMOVED lines=25> */
.L_x_17136:
[----:B------:R-:W-:Y:S05]  /*7150*/  BSYNC B0 ;  /* 0x0000000000007941 */ /* 0x000fea0003800000 */
.L_x_17135:
[----:B------:R-:W-:-:S05]  /*7160*/  LOP3.LUT R7, R0, R7, RZ, 0xfc, !PT ;  /* 0x0000000700077212 */ /* 0x000fca00078efcff */
[----:B------:R0:W-:Y:S01]  /*7170*/  STG.E.U8 desc[UR36][R4.64], R7 ;  /* 0x0000000704007986 */ /* 0x0001e2000c101124 */
[----:B------:R-:W-:Y:S05]  /*7180*/  BRA `(.L_x_17123) ;  /* 0x00000008004c7947 */ /* 0x000fea0003800000 */
.L_x_17134:
        /* <DEDUP_REMOVED lines=17> */
.L_x_17138:
[----:B------:R-:W-:Y:S01]  /*72a0*/  IMAD.MOV.U32 R0, RZ, RZ, 0x7f ;  /* 0x0000007fff007424 */ /* 0x000fe200078e00ff */
[----:B------:R-:W-:-:S04]  /*72b0*/  ISETP.GT.U32.AND P0, PT, R3, 0x7f800000, PT ;  /* 0x7f8000000300780c */ /* 0x000fc80003f04070 */
[----:B------:R-:W-:-:S09]  /*72c0*/  SEL R0, R0, 0x7c, P0 ;  /* 0x0000007c00007807 */ /* 0x000fd20000000000 */
.L_x_17139:
[----:B------:R-:W-:Y:S05]  /*72d0*/  BSYNC B0 ;  /* 0x0000000000007941 */ /* 0x000fea0003800000 */
.L_x_17137:
[----:B------:R-:W-:-:S04]  /*72e0*/  LOP3.LUT R3, R7, 0x80000000, RZ, 0xc0, !PT ;  /* 0x8000000007037812 */ /* 0x000fc800078ec0ff */
[----:B------:R-:W-:-:S04]  /*72f0*/  SHF.R.U32.HI R3, RZ, 0x18, R3 ;  /* 0x00000018ff037819 */ /* 0x000fc80000011603 */
[----:B------:R-:W-:-:S05]  /*7300*/  LOP3.LUT R3, R0, R3, RZ, 0xfc, !PT ;  /* 0x0000000300037212 */ /* 0x000fca00078efcff */
[----:B------:R0:W-:Y:S01]  /*7310*/  STG.E.U8 desc[UR36][R4.64], R3 ;  /* 0x0000000304007986 */ /* 0x0001e2000c101124 */
[----:B------:R-:W-:Y:S05]  /*7320*/  BRA `(.L_x_17123) ;  /* 0x0000000400e47947 */ /* 0x000fea0003800000 */
.L_x_17133:
        /* <DEDUP_REMOVED lines=8> */
.L_x_17130:
        /* <DEDUP_REMOVED lines=11> */
.L_x_17142:
        /* <DEDUP_REMOVED lines=21> */
.L_x_17145:
[----:B------:R-:W-:-:S04]  /*75b0*/  LOP3.LUT R0, R7, 0x80000000, RZ, 0xc0, !PT ;  /* 0x8000000007007812 */ /* 0x000fc800078ec0ff */
[----:B------:R-:W-:-:S04]  /*75c0*/  SHF.R.U32.HI R0, RZ, 0x18, R0 ;  /* 0x00000018ff007819 */ /* 0x000fc80000011600 */
[----:B------:R-:W-:-:S07]  /*75d0*/  LOP3.LUT R0, R3, R0, RZ, 0xfc, !PT ;  /* 0x0000000003007212 */ /* 0x000fce00078efcff */
.L_x_17144:
[----:B------:R-:W-:Y:S05]  /*75e0*/  BSYNC B0 ;  /* 0x0000000000007941 */ /* 0x000fea0003800000 */
.L_x_17143:
[----:B------:R0:W-:Y:S01]  /*75f0*/  STG.E.U8 desc[UR36][R4.64], R0 ;  /* 0x0000000004007986 */ /* 0x0001e2000c101124 */
[----:B------:R-:W-:Y:S05]  /*7600*/  BRA `(.L_x_17123) ;  /* 0x00000004002c7947 */ /* 0x000fea0003800000 */
.L_x_17141:
        /* <DEDUP_REMOVED lines=21> */
.L_x_17148:
[----:B------:R-:W-:-:S04]  /*7760*/  LOP3.LUT R0, R7, 0x80000000, RZ, 0xc0, !PT ;  /* 0x8000000007007812 */ /* 0x000fc800078ec0ff */
[----:B------:R-:W-:-:S04]  /*7770*/  SHF.R.U32.HI R0, RZ, 0x18, R0 ;  /* 0x00000018ff007819 */ /* 0x000fc80000011600 */
[----:B------:R-:W-:-:S07]  /*7780*/  LOP3.LUT R0, R3, R0, RZ, 0xfc, !PT ;  /* 0x0000000003007212 */ /* 0x000fce00078efcff */
.L_x_17147:
[----:B------:R-:W-:Y:S05]  /*7790*/  BSYNC B0 ;  /* 0x0000000000007941 */ /* 0x000fea0003800000 */
.L_x_17146:
[----:B------:R0:W-:Y:S01]  /*77a0*/  STG.E.U8 desc[UR36][R4.64], R0 ;  /* 0x0000000004007986 */ /* 0x0001e2000c101124 */
[----:B------:R-:W-:Y:S05]  /*77b0*/  BRA `(.L_x_17123) ;  /* 0x0000000000c07947 */ /* 0x000fea0003800000 */
.L_x_17140:
        /* <DEDUP_REMOVED lines=26> */
.L_x_17122:
        /* <DEDUP_REMOVED lines=16> */
.L_x_17151:
[----:B------:R-:W-:Y:S05]  /*7a60*/  BRA `(.L_x_17123) ;  /* 0x0000000000147947 */ /* 0x000fea0003800000 */
.L_x_17150:
[----:B------:R-:W0:Y:S02]  /*7a70*/  F2I.U64.F64.TRUNC R16, R16 ;  /* 0x0000001000107311 */ /* 0x000e24000030d800 */
[----:B0-----:R0:W-:Y:S01]  /*7a80*/  STG.E.64 desc[UR36][R4.64], R16 ;  /* 0x0000001004007986 */ /* 0x0011e2000c101b24 */
[----:B------:R-:W-:Y:S05]  /*7a90*/  BRA `(.L_x_17123) ;  /* 0x0000000000087947 */ /* 0x000fea0003800000 */
.L_x_17149:
[----:B------:R-:W0:Y:S02]  /*7aa0*/  F2I.U32.F64.TRUNC R17, R16 ;  /* 0x0000001000117311 */ /* 0x000e24000030d000 */
[----:B0-----:R0:W-:Y:S02]  /*7ab0*/  STG.E desc[UR36][R4.64], R17 ;  /* 0x0000001104007986 */ /* 0x0011e4000c101924 */
.L_x_17123:
[----:B------:R-:W-:-:S07]  /*7ac0*/  VIADD R26, R26, 0x80 ;  /* 0x000000801a1a7836 */ /* 0x000fce0000000000 */
.L_x_17083:
[----:B------:R-:W-:Y:S05]  /*7ad0*/  BSYNC B6 ;  /* 0x0000000000067941 */ /* 0x000fea0003800000 */
.L_x_17082:
        /* <DEDUP_REMOVED lines=22> */
.L_x_17155:
[----:B------:R-:W0:Y:S02]  /*7c40*/  F2I.S64.F64.TRUNC R24, R24 ;  /* 0x0000001800187311 */ /* 0x000e24000030d900 */
[----:B0-----:R-:W-:-:S05]  /*7c50*/  IMAD.MOV.U32 R3, RZ, RZ, R24 ;  /* 0x000000ffff037224 */ /* 0x001fca00078e0018 */
[----:B------:R-:W-:Y:S01]  /*7c60*/  STG.E.U8 desc[UR36][R4.64], R3 ;  /* 0x0000000304007986 */ /* 0x000fe2000c101124 */
[----:B------:R-:W-:Y:S05]  /*7c70*/  EXIT ;  /* 0x000000000000794d */ /* 0x000fea0003800000 */
.L_x_17154:
        /* <DEDUP_REMOVED lines=9> */
.L_x_17158:
[----:B------:R-:W0:Y:S02]  /*7d10*/  F2I.F64.TRUNC R25, R24 ;  /* 0x0000001800197311 */ /* 0x000e24000030d100 */
[----:B0-----:R-:W-:Y:S01]  /*7d20*/  STG.E desc[UR36][R4.64], R25 ;  /* 0x0000001904007986 */ /* 0x001fe2000c101924 */
[----:B------:R-:W-:Y:S05]  /*7d30*/  EXIT ;  /* 0x000000000000794d */ /* 0x000fea0003800000 */
.L_x_17157:
[----:B------:R-:W0:Y:S02]  /*7d40*/  F2I.F64.TRUNC R25, R24 ;  /* 0x0000001800197311 */ /* 0x000e24000030d100 */
[----:B0-----:R-:W-:Y:S01]  /*7d50*/  STG.E.U16 desc[UR36][R4.64], R25 ;  /* 0x0000001904007986 */ /* 0x001fe2000c101524 */
[----:B------:R-:W-:Y:S05]  /*7d60*/  EXIT ;  /* 0x000000000000794d */ /* 0x000fea0003800000 */
.L_x_17153:
        /* <DEDUP_REMOVED lines=13> */
.L_x_17160:
        /* <DEDUP_REMOVED lines=8> */
.L_x_17159:
        /* <DEDUP_REMOVED lines=14> */
.L_x_17162:
        /* <DEDUP_REMOVED lines=9> */
.L_x_17161:
[----:B------:R-:W-:Y:S01]  /*8030*/  STG.E.64 desc[UR36][R4.64], R24 ;  /* 0x0000001804007986 */ /* 0x000fe2000c101b24 */
[----:B------:R-:W-:Y:S05]  /*8040*/  EXIT ;  /* 0x000000000000794d */ /* 0x000fea0003800000 */
.L_x_17152:
        /* <DEDUP_REMOVED lines=12> */
.L_x_17165:
[----:B------:R-:W-:-:S05]  /*8110*/  CS2R R26, SRZ ;  /* 0x00000000001a7805 */ /* 0x000fca000001ff00 */
[----:B------:R-:W-:Y:S01]  /*8120*/  STG.E.128 desc[UR36][R4.64], R24 ;  /* 0x0000001804007986 */ /* 0x000fe2000c101d24 */
[----:B------:R-:W-:Y:S05]  /*8130*/  EXIT ;  /* 0x000000000000794d */ /* 0x000fea0003800000 */
.L_x_17164:
        /* <DEDUP_REMOVED lines=25> */
.L_x_17169:
[----:B------:R-:W-:Y:S05]  /*82d0*/  BSYNC B0 ;  /* 0x0000000000007941 */ /* 0x000fea0003800000 */
.L_x_17168:
[----:B------:R-:W-:-:S05]  /*82e0*/  LOP3.LUT R3, R0, R3, RZ, 0xfc, !PT ;  /* 0x0000000300037212 */ /* 0x000fca00078efcff */
[----:B------:R-:W-:Y:S01]  /*82f0*/  STG.E.U8 desc[UR36][R4.64], R3 ;  /* 0x0000000304007986 */ /* 0x000fe2000c101124 */
[----:B------:R-:W-:Y:S05]  /*8300*/  EXIT ;  /* 0x000000000000794d */ /* 0x000fea0003800000 */
.L_x_17167:
        /* <DEDUP_REMOVED lines=17> */
.L_x_17171:
[----:B------:R-:W-:Y:S01]  /*8420*/  IMAD.MOV.U32 R0, RZ, RZ, 0x7f ;  /* 0x0000007fff007424 */ /* 0x000fe200078e00ff */
[----:B------:R-:W-:-:S04]  /*8430*/  ISETP.GT.U32.AND P0, PT, R2, 0x7f800000, PT ;  /* 0x7f8000000200780c */ /* 0x000fc80003f04070 */
[----:B------:R-:W-:-:S09]  /*8440*/  SEL R0, R0, 0x7c, P0 ;  /* 0x0000007c00007807 */ /* 0x000fd20000000000 */
.L_x_17172:
[----:B------:R-:W-:Y:S05]  /*8450*/  BSYNC B0 ;  /* 0x0000000000007941 */ /* 0x000fea0003800000 */
.L_x_17170:
[----:B------:R-:W-:-:S04]  /*8460*/  LOP3.LUT R2, R3, 0x80000000, RZ, 0xc0, !PT ;  /* 0x8000000003027812 */ /* 0x000fc800078ec0ff */
[----:B------:R-:W-:-:S04]  /*8470*/  SHF.R.U32.HI R3, RZ, 0x18, R2 ;  /* 0x00000018ff037819 */ /* 0x000fc80000011602 */
[----:B------:R-:W-:-:S05]  /*8480*/  LOP3.LUT R3, R0, R3, RZ, 0xfc, !PT ;  /* 0x0000000300037212 */ /* 0x000fca00078efcff */
[----:B------:R-:W-:Y:S01]  /*8490*/  STG.E.U8 desc[UR36][R4.64], R3 ;  /* 0x0000000304007986 */ /* 0x000fe2000c101124 */
[----:B------:R-:W-:Y:S05]  /*84a0*/  EXIT ;  /* 0x000000000000794d */ /* 0x000fea0003800000 */
.L_x_17166:
        /* <DEDUP_REMOVED lines=8> */
.L_x_17163:
        /* <DEDUP_REMOVED lines=11> */
.L_x_17175:
        /* <DEDUP_REMOVED lines=21> */
.L_x_17178:
[----:B------:R-:W-:-:S04]  /*8730*/  LOP3.LUT R2, R7, 0x80000000, RZ, 0xc0, !PT ;  /* 0x8000000007027812 */ /* 0x000fc800078ec0ff */
[----:B------:R-:W-:-:S04]  /*8740*/  SHF.R.U32.HI R3, RZ, 0x18, R2 ;  /* 0x00000018ff037819 */ /* 0x000fc80000011602 */
[----:B------:R-:W-:-:S04]  /*8750*/  LOP3.LUT R0, R0, R3, RZ, 0xfc, !PT ;  /* 0x0000000300007212 */ /* 0x000fc800078efcff */
[----:B------:R-:W-:-:S07]  /*8760*/  PRMT R2, R0, 0x7610, R2 ;  /* 0x0000761000027816 */ /* 0x000fce0000000002 */
.L_x_17177:
[----:B------:R-:W-:Y:S05]  /*8770*/  BSYNC B0 ;  /* 0x0000000000007941 */ /* 0x000fea0003800000 */
.L_x_17176:
[----:B------:R-:W-:Y:S01]  /*8780*/  STG.E.U8 desc[UR36][R4.64], R2 ;  /* 0x0000000204007986 */ /* 0x000fe2000c101124 */
[----:B------:R-:W-:Y:S05]  /*8790*/  EXIT ;  /* 0x000000000000794d */ /* 0x000fea0003800000 */
.L_x_17174:
        /* <DEDUP_REMOVED lines=21> */
.L_x_17181:
[----:B------:R-:W-:-:S04]  /*88f0*/  LOP3.LUT R2, R7, 0x80000000, RZ, 0xc0, !PT ;  /* 0x8000000007027812 */ /* 0x000fc800078ec0ff */
[----:B------:R-:W-:-:S04]  /*8900*/  SHF.R.U32.HI R3, RZ, 0x18, R2 ;  /* 0x00000018ff037819 */ /* 0x000fc80000011602 */
[----:B------:R-:W-:-:S04]  /*8910*/  LOP3.LUT R0, R0, R3, RZ, 0xfc, !PT ;  /* 0x0000000300007212 */ /* 0x000fc800078efcff */
[----:B------:R-:W-:-:S07]  /*8920*/  PRMT R2, R0, 0x7610, R2 ;  /* 0x0000761000027816 */ /* 0x000fce0000000002 */
.L_x_17180:
[----:B------:R-:W-:Y:S05]  /*8930*/  BSYNC B0 ;  /* 0x0000000000007941 */ /* 0x000fea0003800000 */
.L_x_17179:
[----:B------:R-:W-:Y:S01]  /*8940*/  STG.E.U8 desc[UR36][R4.64], R2 ;  /* 0x0000000204007986 */ /* 0x000fe2000c101124 */
[----:B------:R-:W-:Y:S05]  /*8950*/  EXIT ;  /* 0x000000000000794d */ /* 0x000fea0003800000 */
.L_x_17173:
        /* <DEDUP_REMOVED lines=26> */
.L_x_17156:
        /* <DEDUP_REMOVED lines=16> */
.L_x_17184:
[----:B------:R-:W-:Y:S05]  /*8c00*/  EXIT ;  /* 0x000000000000794d */ /* 0x000fea0003800000 */
.L_x_17183:
[----:B------:R-:W0:Y:S02]  /*8c10*/  F2I.U64.F64.TRUNC R24, R24 ;  /* 0x0000001800187311 */ /* 0x000e24000030d800 */
[----:B0-----:R-:W-:Y:S01]  /*8c20*/  STG.E.64 desc[UR36][R4.64], R24 ;  /* 0x0000001804007986 */ /* 0x001fe2000c101b24 */
[----:B------:R-:W-:Y:S05]  /*8c30*/  EXIT ;  /* 0x000000000000794d */ /* 0x000fea0003800000 */
.L_x_17182:
[----:B------:R-:W0:Y:S02]  /*8c40*/  F2I.U32.F64.TRUNC R25, R24 ;  /* 0x0000001800197311 */ /* 0x000e24000030d000 */
[----:B0-----:R-:W-:Y:S01]  /*8c50*/  STG.E desc[UR36][R4.64], R25 ;  /* 0x0000001904007986 */ /* 0x001fe2000c101924 */
[----:B------:R-:W-:Y:S05]  /*8c60*/  EXIT ;  /* 0x000000000000794d */ /* 0x000fea0003800000 */
.L_x_17185:
        /* <DEDUP_REMOVED lines=9> */
.L_x_36306:


//--------------------- .text._ZN2at6native18elementwise_kernelILi128ELi2EZNS0_22gpu_kernel_impl_nocastIZZZNS0_17clamp_kernel_cudaERNS_18TensorIteratorBaseERKN3c106ScalarES8_ENKUlvE_clEvENKUlvE4_clEvEUldE_EEvS4_RKT_EUliE_EEviT1_ --------------------------
	.section	.text._ZN2at6native18elementwise_kernelILi128ELi2EZNS0_22gpu_kernel_impl_nocastIZZZNS0_17clamp_kernel_cudaERNS_18TensorIteratorBaseERKN3c106ScalarES8_ENKUlvE_clEvENKUlvE4_clEvEUldE_EEvS4_RKT_EUliE_EEviT1_,"ax",@progbits
	.align	128
        .global         _ZN2at6native18elementwise_kernelILi128ELi2EZNS0_22gpu_kernel_impl_nocastIZZZNS0_17clamp_kernel_cudaERNS_18TensorIteratorBaseERKN3c106ScalarES8_ENKUlvE_clEvENKUlvE4_clEvEUldE_EEvS4_RKT_EUliE_EEviT1_
        .type           _ZN2at6native18elementwise_kernelILi128ELi2EZNS0_22gpu_kernel_impl_nocastIZZZNS0_17clamp_kernel_cudaERNS_18TensorIteratorBaseERKN3c106ScalarES8_ENKUlvE_clEvENKUlvE4_clEvEUldE_EEvS4_RKT_EUliE_EEviT1_,@function
        .size           _ZN2at6native18elementwise_kernelILi128ELi2EZNS0_22gpu_kernel_impl_nocastIZZZNS0_17clamp_kernel_cudaERNS_18TensorIteratorBaseERKN3c106ScalarES8_ENKUlvE_clEvENKUlvE4_clEvEUldE_EEvS4_RKT_EUliE_EEviT1_,(.L_x_36307 - _ZN2at6native18elementwise_kernelILi128ELi2EZNS0_22gpu_kernel_impl_nocastIZZZNS0_17clamp_kernel_cudaERNS_18TensorIteratorBaseERKN3c106ScalarES8_ENKUlvE_clEvENKUlvE4_clEvEUldE_EEvS4_RKT_EUliE_EEviT1_)
        .other          _ZN2at6native18elementwise_kernelILi128ELi2EZNS0_22gpu_kernel_impl_nocastIZZZNS0_17clamp_kernel_cudaERNS_18TensorIteratorBaseERKN3c106ScalarES8_ENKUlvE_clEvENKUlvE4_clEvEUldE_EEvS4_RKT_EUliE_EEviT1_,@"STO_CUDA_ENTRY STV_DEFAULT"
_ZN2at6native18elementwise_kernelILi128ELi2EZNS0_22gpu_kernel_impl_nocastIZZZNS0_17clamp_kernel_cudaERNS_18TensorIteratorBaseERKN3c106ScalarES8_ENKUlvE_clEvENKUlvE4_clEvEUldE_EEvS4_RKT_EUliE_EEviT1_:
.text._ZN2at6native18elementwise_kernelILi128ELi2EZNS0_22gpu_kernel_impl_nocastIZZZNS0_17clamp_kernel_cudaERNS_18TensorIteratorBaseERKN3c106ScalarES8_ENKUlvE_clEvENKUlvE4_clEvEUldE_EEvS4_RKT_EUliE_EEviT1_:
        /* <DEDUP_REMOVED lines=312> */
.L_x_17188:
[----:B------:R-:W-:Y:S02]  /*1380*/  ULDC.64 UR8, c[0x0][0x418] ;  /* 0x0001060000087ab9 */ /* 0x000fe40000000a00 */
[----:B------:R-:W-:-:S04]  /*1390*/  IADD3 R4, P0, R2, UR8, RZ ;  /* 0x0000000802047c10 */ /* 0x000fc8000ff1e0ff */
[----:B------:R-:W-:Y:S01]  /*13a0*/  IADD3.X R5, RZ, UR9, RZ, P0, !PT ;  /* 0x00000009ff057c10 */ /* 0x000fe200087fe4ff */
[----:B------:R-:W-:-:S05]  /*13b0*/  ULDC.64 UR8, c[0x0][0x410] ;  /* 0x0001040000087ab9 */ /* 0x000fca0000000a00 */
[----:B------:R-:W2:Y:S02]  /*13c0*/  LDG.E.64 R4, desc[UR4][R4.64] ;  /* 0x0000000404047981 */ /* 0x000ea4000c1e1b00 */
[----:B--2---:R-:W-:-:S14]  /*13d0*/  DSETP.GTU.AND P0, PT, |R4|, +INF , PT ;  /* 0x7ff000000400742a */ /* 0x004fdc0003f0c200 */
[----:B------:R-:W0:Y:S01]  /*13e0*/  @!P0 LDC.64 R8, c[0x0][0x420] ;  /* 0x00010800ff088b82 */ /* 0x000e220000000a00 */
[----:B------:R-:W-:-:S07]  /*13f0*/  @!P0 IMAD.MOV.U32 R2, RZ, RZ, R5 ;  /* 0x000000ffff028224 */ /* 0x000fce00078e0005 */
[----:B------:R-:W1:Y:S01]  /*1400*/  @!P0 LDC.64 R6, c[0x0][0x428] ;  /* 0x00010a00ff068b82 */ /* 0x000e620000000a00 */
[----:B0-----:R-:W-:Y:S01]  /*1410*/  @!P0 DSETP.MAX.AND P1, P2, R4, R8, PT ;  /* 0x000000080400822a */ /* 0x001fe20003a2f000 */
[----:B------:R-:W-:-:S05]  /*1420*/  @!P0 MOV R11, R9 ;  /* 0x00000009000b8202 */ /* 0x000fca0000000f00 */
[----:B------:R-:W-:Y:S02]  /*1430*/  @!P0 FSEL R10, R2, R11, P1 ;  /* 0x0000000b020a8208 */ /* 0x000fe40000800000 */
[----:B------:R-:W-:Y:S02]  /*1440*/  @!P0 LOP3.LUT R11, R11, 0x80000, RZ, 0xfc, !PT ;  /* 0x000800000b0b8812 */ /* 0x000fe400078efcff */
[----:B------:R-:W-:Y:S02]  /*1450*/  @!P0 MOV R2, R4 ;  /* 0x0000000400028202 */ /* 0x000fe40000000f00 */
[----:B------:R-:W-:Y:S02]  /*1460*/  @!P0 SEL R9, R11, R10, P2 ;  /* 0x0000000a0b098207 */ /* 0x000fe40001000000 */
[----:B------:R-:W-:Y:S02]  /*1470*/  @!P0 SEL R8, R2, R8, P1 ;  /* 0x0000000802088207 */ /* 0x000fe40000800000 */
[----:B------:R-:W-:-:S02]  /*1480*/  IADD3 R2, P1, R3, UR8, RZ ;  /* 0x0000000803027c10 */ /* 0x000fc4000ff3e0ff */
[----:B------:R-:W-:Y:S02]  /*1490*/  @!P0 MOV R10, R8 ;  /* 0x00000008000a8202 */ /* 0x000fe40000000f00 */
[----:B-1----:R-:W-:Y:S01]  /*14a0*/  @!P0 DSETP.MIN.AND P2, P3, R8, R6, PT ;  /* 0x000000060800822a */ /* 0x002fe20003b40000 */
[----:B------:R-:W-:Y:S01]  /*14b0*/  IMAD.X R3, RZ, RZ, UR9, P1 ;  /* 0x00000009ff037e24 */ /* 0x000fe200088e06ff */
[----:B------:R-:W-:Y:S02]  /*14c0*/  @!P0 MOV R8, R7 ;  /* 0x0000000700088202 */ /* 0x000fe40000000f00 */
[----:B------:R-:W-:Y:S02]  /*14d0*/  IADD3 R7, R0, 0x80, RZ ;  /* 0x0000008000077810 */ /* 0x000fe40007ffe0ff */
[----:B------:R-:W-:Y:S02]  /*14e0*/  @!P0 FSEL R9, R9, R8, P2 ;  /* 0x0000000809098208 */ /* 0x000fe40001000000 */
[----:B------:R-:W-:-:S02]  /*14f0*/  @!P0 LOP3.LUT R8, R8, 0x80000, RZ, 0xfc, !PT ;  /* 0x0008000008088812 */ /* 0x000fc400078efcff */
[----:B------:R-:W-:Y:S02]  /*1500*/  @!P0 SEL R4, R10, R6, P2 ;  /* 0x000000060a048207 */ /* 0x000fe40001000000 */
[----:B------:R-:W-:-:S05]  /*1510*/  @!P0 SEL R5, R8, R9, P3 ;  /* 0x0000000908058207 */ /* 0x000fca0001800000 */
[----:B------:R0:W-:Y:S02]  /*1520*/  STG.E.64 desc[UR4][R2.64], R4 ;  /* 0x0000000402007986 */ /* 0x0001e4000c101b04 */
.L_x_17187:
[----:B------:R-:W-:Y:S05]  /*1530*/  BSYNC B0 ;  /* 0x0000000000007941 */ /* 0x000fea0003800000 */
.L_x_17186:
        /* <DEDUP_REMOVED lines=8> */
[----:B------:R-:W-:Y:S01]  /*15c0*/  IMAD.MOV.U32 R3, RZ, RZ, R7 ;  /* 0x000000ffff037224 */ /* 0x000fe200078e0007 */
        /* <DEDUP_REMOVED lines=296> */
.L_x_17189:
        /* <DEDUP_REMOVED lines=19> */
[----:B------:R-:W-:Y:S02]  /*2980*/  IADD3.X R3, RZ, UR7, RZ, P1, !PT ;  /* 0x00000007ff037c10 */ /* 0x000fe40008ffe4ff */
[----:B------:R-:W-:-:S03]  /*2990*/  @!P0 MOV R8, R7 ;  /* 0x0000000700088202 */ /* 0x000fc60000000f00 */
[----:B------:R-:W-:Y:S02]  /*29a0*/  @!P0 SEL R4, R0, R6, P2 ;  /* 0x0000000600048207 */ /* 0x000fe40001000000 */
[----:B------:R-:W-:Y:S02]  /*29b0*/  @!P0 FSEL R9, R9, R8, P2 ;  /* 0x0000000809098208 */ /* 0x000fe40001000000 */
[----:B------:R-:W-:-:S04]  /*29c0*/  @!P0 LOP3.LUT R8, R8, 0x80000, RZ, 0xfc, !PT ;  /* 0x0008000008088812 */ /* 0x000fc800078efcff */
[----:B------:R-:W-:-:S05]  /*29d0*/  @!P0 SEL R5, R8, R9, P3 ;  /* 0x0000000908058207 */ /* 0x000fca0001800000 */
[----:B------:R-:W-:Y:S01]  /*29e0*/  STG.E.64 desc[UR4][R2.64], R4 ;  /* 0x0000000402007986 */ /* 0x000fe2000c101b04 */
[----:B------:R-:W-:Y:S05]  /*29f0*/  EXIT ;  /* 0x000000000000794d */ /* 0x000fea0003800000 */
.L_x_17190:
        /* <DEDUP_REMOVED lines=16> */
.L_x_36307:


//--------------------- .text._ZN2at6native27unrolled_elementwise_kernelIZZZNS0_17clamp_kernel_cudaERNS_18TensorIteratorBaseERKN3c106ScalarES7_ENKUlvE_clEvENKUlvE4_clEvEUldE_St5arrayIPcLm2EELi4E23TrivialOffsetCalculatorILi1EjESF_NS0_6memory15LoadWithoutCastENSG_16StoreWithoutCastEEEviT_T0_T2_T3_T4_T5_ --------------------------
	.section	.text._ZN2at6native27unrolled_elementwise_kernelIZZZNS0_17clamp_kernel_cudaERNS_18TensorIteratorBaseERKN3c106ScalarES7_ENKUlvE_clEvENKUlvE4_clEvEUldE_St5arrayIPcLm2EELi4E23TrivialOffsetCalculatorILi1EjESF_NS0_6memory15LoadWithoutCastENSG_16StoreWithoutCastEEEviT_T0_T2_T3_T4_T5_,"ax",@progbits
	.align	128
        .global         _ZN2at6native27unrolled_elementwise_kernelIZZZNS0_17clamp_kernel_cudaERNS_18TensorIteratorBaseERKN3c106ScalarES7_ENKUlvE_clEvENKUlvE4_clEvEUldE_St5arrayIPcLm2EELi4E23TrivialOffsetCalculatorILi1EjESF_NS0_6memory15LoadWithoutCastENSG_16StoreWithoutCastEEEviT_T0_T2_T3_T4_T5_
        .type           _ZN2at6native27unrolled_elementwise_kernelIZZZNS0_17clamp_kernel_cudaERNS_18TensorIteratorBaseERKN3c106ScalarES7_ENKUlvE_clEvENKUlvE4_clEvEUldE_St5arrayIPcLm2EELi4E23TrivialOffsetCalculatorILi1EjESF_NS0_6memory15LoadWithoutCastENSG_16StoreWithoutCastEEEviT_T0_T2_T3_T4_T5_,@function
        .size           _ZN2at6native27unrolled_elementwise_kernelIZZZNS0_17clamp_kernel_cudaERNS_18TensorIteratorBaseERKN3c106ScalarES7_ENKUlvE_clEvENKUlvE4_clEvEUldE_St5arrayIPcLm2EELi4E23TrivialOffsetCalculatorILi1EjESF_NS0_6memory15LoadWithoutCastENSG_16StoreWithoutCastEEEviT_T0_T2_T3_T4_T5_,(.L_x_36308 - _ZN2at6native27unrolled_elementwise_kernelIZZZNS0_17clamp_kernel_cudaERNS_18TensorIteratorBaseERKN3c106ScalarES7_ENKUlvE_clEvENKUlvE4_clEvEUldE_St5arrayIPcLm2EELi4E23TrivialOffsetCalculatorILi1EjESF_NS0_6memory15LoadWithoutCastENSG_16StoreWithoutCastEEEviT_T0_T2_T3_T4_T5_)
        .other          _ZN2at6native27unrolled_elementwise_kernelIZZZNS0_17clamp_kernel_cudaERNS_18TensorIteratorBaseERKN3c106ScalarES7_ENKUlvE_clEvENKUlvE4_clEvEUldE_St5arrayIPcLm2EELi4E23TrivialOffsetCalculatorILi1EjESF_NS0_6memory15LoadWithoutCastENSG_16StoreWithoutCastEEEviT_T0_T2_T3_T4_T5_,@"STO_CUDA_ENTRY STV_DEFAULT"
_ZN2at6native27unrolled_elementwise_kernelIZZZNS0_17clamp_kernel_cudaERNS_18TensorIteratorBaseERKN3c106ScalarES7_ENKUlvE_clEvENKUlvE4_clEvEUldE_St5arrayIPcLm2EELi4E23TrivialOffsetCalculatorILi1EjESF_NS0_6memory15LoadWithoutCastENSG_16StoreWithoutCastEEEviT_T0_T2_T3_T4_T5_:
.text._ZN2at6native27unrolled_elementwise_kernelIZZZNS0_17clamp_kernel_cudaERNS_18TensorIteratorBaseERKN3c106ScalarES7_ENKUlvE_clEvENKUlvE4_clEvEUldE_St5arrayIPcLm2EELi4E23TrivialOffsetCalculatorILi1EjESF_NS0_6memory15LoadWithoutCastENSG_16StoreWithoutCastEEEviT_T0_T2_T3_T4_T5_:
[----:B------:R-:W-:Y:S01]  /*0000*/  LDC R1, c[0x0][0x28] ;  /* 0x00000a00ff017b82 */ /* 0x000fe20000000800 */
[----:B------:R-:W0:Y:S07]  /*0010*/  S2R R0, SR_CTAID.X ;  /* 0x0000000000007919 */ /* 0x000e2e0000002500 */
[----:B------:R-:W0:Y:S01]  /*0020*/  LDC R3, c[0x0][0x210] ;  /* 0x00008400ff037b82 */ /* 0x000e220000000800 */
[----:B------:R-:W-:Y:S01]  /*0030*/  CS2R R8, SRZ ;  /* 0x0000000000087805 */ /* 0x000fe2000001ff00 */
        /* <DEDUP_REMOVED lines=10> */
[----:B------:R-:W-:Y:S02]  /*00e0*/  @!P0 IMAD R15, R0, 0x200, R11 ;  /* 0x00000200000f8824 */ /* 0x000fe400078e020b */
[----:B------:R-:W-:Y:S02]  /*00f0*/  @!P0 VIADD R11, R11, 0x80 ;  /* 0x000000800b0b8836 */ /* 0x000fe40000000000 */
[----:B0-----:R-:W-:-:S03]  /*0100*/  @!P3 IMAD.WIDE.U32 R6, R5, 0x8, R6 ;  /* 0x000000080506b825 */ /* 0x001fc600078e0006 */
[----:B------:R-:W-:Y:S02]  /*0110*/  ISETP.GE.AND P1, PT, R11, R10, PT ;  /* 0x0000000a0b00720c */ /* 0x000fe40003f26270 */
[----:B------:R0:W2:Y:S11]  /*0120*/  @!P3 LDG.E.64 R8, desc[UR4][R6.64] ;  /* 0x000000040608b981 */ /* 0x0000b6000c1e1b00 */
[----:B------:R-:W3:Y:S01]  /*0130*/  @!P1 LDC.64 R4, c[0x0][0x238] ;  /* 0x00008e00ff049b82 */ /* 0x000ee20000000a00 */
[----:B-1----:R-:W-:Y:S01]  /*0140*/  @!P0 IMAD.WIDE.U32 R14, R15, 0x8, R2 ;  /* 0x000000080f0e8825 */ /* 0x002fe200078e0002 */
[----:B------:R-:W-:-:S06]  /*0150*/  CS2R R2, SRZ ;  /* 0x0000000000027805 */ /* 0x000fcc000001ff00 */
[----:B------:R1:W4:Y:S01]  /*0160*/  @!P0 LDG.E.64 R2, desc[UR4][R14.64] ;  /* 0x000000040e028981 */ /* 0x000322000c1e1b00 */
[----:B------:R-:W-:-:S04]  /*0170*/  @!P1 IMAD R17, R0, 0x200, R11 ;  /* 0x0000020000119824 */ /* 0x000fc800078e020b */
[----:B---3--:R-:W-:Y:S01]  /*0180*/  @!P1 IMAD.WIDE.U32 R16, R17, 0x8, R4 ;  /* 0x0000000811109825 */ /* 0x008fe200078e0004 */
[----:B------:R-:W-:-:S06]  /*0190*/  CS2R R4, SRZ ;  /* 0x0000000000047805 */ /* 0x000fcc000001ff00 */
[----:B------:R-:W3:Y:S01]  /*01a0*/  @!P1 LDG.E.64 R4, desc[UR4][R16.64] ;  /* 0x0000000410049981 */ /* 0x000ee2000c1e1b00 */
[----:B------:R-:W-:-:S05]  /*01b0*/  @!P1 VIADD R11, R11, 0x80 ;  /* 0x000000800b0b9836 */ /* 0x000fca0000000000 */
[----:B------:R-:W-:-:S13]  /*01c0*/  ISETP.GE.AND P0, PT, R11, R10, PT ;  /* 0x0000000a0b00720c */ /* 0x000fda0003f06270 */
[----:B------:R-:W5:Y:S01]  /*01d0*/  @!P0 LDC.64 R18, c[0x0][0x238] ;  /* 0x00008e00ff128b82 */ /* 0x000f620000000a00 */
[----:B0-----:R-:W-:-:S04]  /*01e0*/  @!P0 IMAD R7, R0, 0x200, R11 ;  /* 0x0000020000078824 */ /* 0x001fc800078e020b */
[----:B-----5:R-:W-:Y:S01]  /*01f0*/  @!P0 IMAD.WIDE.U32 R18, R7, 0x8, R18 ;  /* 0x0000000807128825 */ /* 0x020fe200078e0012 */
[----:B------:R-:W-:-:S06]  /*0200*/  CS2R R6, SRZ ;  /* 0x0000000000067805 */ /* 0x000fcc000001ff00 */
[----:B------:R0:W5:Y:S01]  /*0210*/  @!P0 LDG.E.64 R6, desc[UR4][R18.64] ;  /* 0x0000000412068981 */ /* 0x000162000c1e1b00 */
[----:B------:R-:W-:Y:S01]  /*0220*/  IMAD.MOV.U32 R11, RZ, RZ, R13 ;  /* 0x000000ffff0b7224 */ /* 0x000fe200078e000d */
[----:B------:R-:W-:Y:S03]  /*0230*/  BSSY B0, `(.L_x_17191) ;  /* 0x0000053000007945 */ /* 0x000fe60003800000 */
[C---:B-1----:R-:W-:Y:S02]  /*0240*/  VIADD R15, R11.reuse, 0x80 ;  /* 0x000000800b0f7836 */ /* 0x042fe40000000000 */
[----:B0-----:R-:W-:Y:S01]  /*0250*/  VIADD R19, R11, 0x100 ;  /* 0x000001000b137836 */ /* 0x001fe20000000000 */
[----:B--2---:R-:W-:-:S14]  /*0260*/  DSETP.GTU.OR P2, PT, |R8|, +INF , P3 ;  /* 0x7ff000000800742a */ /* 0x004fdc0001f4c600 */
[----:B------:R-:W0:Y:S01]  /*0270*/  @!P2 LDC.64 R20, c[0x0][0x218] ;  /* 0x00008600ff14ab82 */ /* 0x000e220000000a00 */
[----:B------:R-:W-:Y:S01]  /*0280*/  @!P2 IMAD.MOV.U32 R12, RZ, RZ, R9 ;  /* 0x000000ffff0ca224 */ /* 0x000fe200078e0009 */
[----:B----4-:R-:W-:-:S06]  /*0290*/  DSETP.GTU.AND P0, PT, |R2|, +INF , PT ;  /* 0x7ff000000200742a */ /* 0x010fcc0003f0c200 */
[----:B------:R-:W1:Y:S01]  /*02a0*/  @!P2 LDC.64 R16, c[0x0][0x220] ;  /* 0x00008800ff10ab82 */ /* 0x000e620000000a00 */
[----:B------:R-:W-:Y:S01]  /*02b0*/  ISETP.GE.OR P0, PT, R15, R10, P0 ;  /* 0x0000000a0f00720c */ /* 0x000fe20000706670 */
[----:B0-----:R-:W-:Y:S01]  /*02c0*/  @!P2 DSETP.MAX.AND P4, P5, R8, R20, PT ;  /* 0x000000140800a22a */ /* 0x001fe20003d8f000 */
[----:B------:R-:W-:-:S11]  /*02d0*/  @!P2 MOV R23, R20 ;  /* 0x000000140017a202 */ /* 0x000fd60000000f00 */
[----:B------:R-:W0:Y:S01]  /*02e0*/  @!P0 LDC.64 R14, c[0x0][0x218] ;  /* 0x00008600ff0e8b82 */ /* 0x000e220000000a00 */
[----:B---3--:R-:W-:Y:S01]  /*02f0*/  DSETP.GTU.AND P1, PT, |R4|, +INF , PT ;  /* 0x7ff000000400742a */ /* 0x008fe20003f2c200 */
[----:B------:R-:W-:Y:S01]  /*0300*/  @!P2 FSEL R20, R12, R21, P4 ;  /* 0x000000150c14a208 */ /* 0x000fe20002000000 */
[----:B------:R-:W-:Y:S01]  /*0310*/  @!P2 IMAD.MOV.U32 R12, RZ, RZ, R8 ;  /* 0x000000ffff0ca224 */ /* 0x000fe200078e0008 */
[----:B------:R-:W-:-:S03]  /*0320*/  @!P2 LOP3.LUT R21, R21, 0x80000, RZ, 0xfc, !PT ;  /* 0x000800001515a812 */ /* 0x000fc600078efcff */
[----:B------:R-:W-:Y:S02]  /*0330*/  ISETP.GE.OR P1, PT, R19, R10, P1 ;  /* 0x0000000a1300720c */ /* 0x000fe40000f26670 */
[----:B------:R-:W-:Y:S01]  /*0340*/  @!P2 SEL R18, R12, R23, P4 ;  /* 0x000000170c12a207 */ /* 0x000fe20002000000 */
[----:B------:R-:W-:Y:S01]  /*0350*/  @!P0 IMAD.MOV.U32 R12, RZ, RZ, R2 ;  /* 0x000000ffff0c8224 */ /* 0x000fe200078e0002 */
[----:B------:R-:W-:Y:S02]  /*0360*/  @!P2 SEL R19, R21, R20, P5 ;  /* 0x000000141513a207 */ /* 0x000fe40002800000 */
[----:B------:R-:W2:Y:S01]  /*0370*/  @!P0 LDC.64 R20, c[0x0][0x220] ;  /* 0x00008800ff148b82 */ /* 0x000ea20000000a00 */
[----:B0-----:R-:W-:Y:S01]  /*0380*/  @!P0 DSETP.MAX.AND P5, P4, R2, R14, PT ;  /* 0x0000000e0200822a */ /* 0x001fe20003caf000 */
[----:B------:R-:W-:Y:S02]  /*0390*/  @!P0 IMAD.MOV.U32 R23, RZ, RZ, R14 ;  /* 0x000000ffff178224 */ /* 0x000fe400078e000e */
[----:B------:R-:W-:-:S04]  /*03a0*/  @!P0 IMAD.MOV.U32 R25, RZ, RZ, R15 ;  /* 0x000000ffff198224 */ /* 0x000fc800078e000f */
[----:B------:R-:W0:Y:S01]  /*03b0*/  @!P1 LDC.64 R14, c[0x0][0x218] ;  /* 0x00008600ff0e9b82 */ /* 0x000e220000000a00 */
[----:B------:R-:W-:Y:S01]  /*03c0*/  @!P0 SEL R22, R12, R23, P5 ;  /* 0x000000170c168207 */ /* 0x000fe20002800000 */
[----:B------:R-:W-:-:S05]  /*03d0*/  @!P0 IMAD.MOV.U32 R12, RZ, RZ, R3 ;  /* 0x000000ffff0c8224 */ /* 0x000fca00078e0003 */
[----:B------:R-:W-:Y:S01]  /*03e0*/  @!P0 FSEL R12, R12, R25, P5 ;  /* 0x000000190c0c8208 */ /* 0x000fe20002800000 */
[----:B-1----:R-:W-:Y:S01]  /*03f0*/  @!P2 DSETP.MIN.AND P5, P6, R18, R16, PT ;  /* 0x000000101200a22a */ /* 0x002fe20003ea0000 */
[----:B------:R-:W-:-:S04]  /*0400*/  @!P0 LOP3.LUT R25, R25, 0x80000, RZ, 0xfc, !PT ;  /* 0x0008000019198812 */ /* 0x000fc800078efcff */
[----:B------:R-:W-:Y:S01]  /*0410*/  @!P0 SEL R23, R25, R12, P4 ;  /* 0x0000000c19178207 */ /* 0x000fe20002000000 */
[----:B------:R-:W-:Y:S01]  /*0420*/  @!P2 IMAD.MOV.U32 R25, RZ, RZ, R17 ;  /* 0x000000ffff19a224 */ /* 0x000fe200078e0011 */
[----:B------:R-:W-:Y:S01]  /*0430*/  @!P2 MOV R12, R19 ;  /* 0x00000013000ca202 */ /* 0x000fe20000000f00 */
[----:B--2---:R-:W-:Y:S01]  /*0440*/  @!P0 IMAD.MOV.U32 R17, RZ, RZ, R20 ;  /* 0x000000ffff118224 */ /* 0x004fe200078e0014 */
[----:B------:R-:W-:Y:S01]  /*0450*/  @!P2 SEL R8, R18, R16, P5 ;  /* 0x000000101208a207 */ /* 0x000fe20002800000 */
[----:B------:R-:W-:Y:S01]  /*0460*/  @!P0 IMAD.MOV.U32 R16, RZ, RZ, R22 ;  /* 0x000000ffff108224 */ /* 0x000fe200078e0016 */
[----:B------:R-:W-:Y:S01]  /*0470*/  @!P2 FSEL R12, R12, R25, P5 ;  /* 0x000000190c0ca208 */ /* 0x000fe20002800000 */
[----:B------:R-:W1:Y:S01]  /*0480*/  @!P1 LDC.64 R18, c[0x0][0x220] ;  /* 0x00008800ff129b82 */ /* 0x000e620000000a00 */
[----:B------:R-:W-:-:S04]  /*0490*/  @!P2 LOP3.LUT R25, R25, 0x80000, RZ, 0xfc, !PT ;  /* 0x000800001919a812 */ /* 0x000fc800078efcff */
[----:B------:R-:W-:Y:S01]  /*04a0*/  @!P2 SEL R9, R25, R12, P6 ;  /* 0x0000000c1909a207 */ /* 0x000fe20003000000 */
[----:B------:R-:W-:Y:S01]  /*04b0*/  @!P0 DSETP.MIN.AND P2, P4, R22, R20, PT ;  /* 0x000000141600822a */ /* 0x000fe20003c40000 */
[----:B------:R-:W-:Y:S02]  /*04c0*/  @!P0 IMAD.MOV.U32 R12, RZ, RZ, R21 ;  /* 0x000000ffff0c8224 */ /* 0x000fe400078e0015 */
[----:B------:R-:W2:Y:S03]  /*04d0*/  @!P3 LDC.64 R20, c[0x0][0x230] ;  /* 0x00008c00ff14bb82 */ /* 0x000ea60000000a00 */
[----:B------:R-:W-:Y:S01]  /*04e0*/  @!P0 SEL R2, R16, R17, P2 ;  /* 0x0000001110028207 */ /* 0x000fe20001000000 */
[----:B0-----:R-:W-:Y:S01]  /*04f0*/  @!P1 IMAD.MOV.U32 R17, RZ, RZ, R14 ;  /* 0x000000ffff119224 */ /* 0x001fe200078e000e */
[----:B------:R-:W-:Y:S01]  /*0500*/  @!P0 FSEL R22, R23, R12, P2 ;  /* 0x0000000c17168208 */ /* 0x000fe20001000000 */
[----:B------:R-:W-:Y:S01]  /*0510*/  @!P1 DSETP.MAX.AND P2, P5, R4, R14, PT ;  /* 0x0000000e0400922a */ /* 0x000fe20003d4f000 */
[----:B------:R-:W-:Y:S01]  /*0520*/  @!P1 IMAD.MOV.U32 R23, RZ, RZ, R15 ;  /* 0x000000ffff179224 */ /* 0x000fe200078e000f */
[----:B------:R-:W-:Y:S01]  /*0530*/  IADD3 R15, R11, 0x180, RZ ;  /* 0x000001800b0f7810 */ /* 0x000fe20007ffe0ff */
[----:B------:R-:W-:-:S02]  /*0540*/  @!P1 IMAD.MOV.U32 R14, RZ, RZ, R4 ;  /* 0x000000ffff0e9224 */ /* 0x000fc400078e0004 */
[----:B------:R-:W-:Y:S02]  /*0550*/  @!P3 VIADD R11, R13, 0x80 ;  /* 0x000000800d0bb836 */ /* 0x000fe40000000000 */
[----:B------:R-:W-:Y:S01]  /*0560*/  @!P3 IMAD R13, R0, 0x200, R13 ;  /* 0x00000200000db824 */ /* 0x000fe200078e020d */
[----:B------:R-:W-:Y:S01]  /*0570*/  @!P1 SEL R16, R14, R17, P2 ;  /* 0x000000110e109207 */ /* 0x000fe20001000000 */
[----:B------:R-:W-:-:S05]  /*0580*/  @!P1 IMAD.MOV.U32 R14, RZ, RZ, R5 ;  /* 0x000000ffff0e9224 */ /* 0x000fca00078e0005 */
[----:B------:R-:W-:Y:S01]  /*0590*/  @!P1 FSEL R14, R14, R23, P2 ;  /* 0x000000170e0e9208 */ /* 0x000fe20001000000 */
[----:B-----5:R-:W-:Y:S01]  /*05a0*/  DSETP.GTU.AND P2, PT, |R6|, +INF , PT ;  /* 0x7ff000000600742a */ /* 0x020fe20003f4c200 */
[----:B------:R-:W-:Y:S01]  /*05b0*/  @!P1 LOP3.LUT R23, R23, 0x80000, RZ, 0xfc, !PT ;  /* 0x0008000017179812 */ /* 0x000fe200078efcff */
[----:B--2---:R-:W-:-:S03]  /*05c0*/  @!P3 IMAD.WIDE.U32 R20, R13, 0x8, R20 ;  /* 0x000000080d14b825 */ /* 0x004fc600078e0014 */
[----:B------:R-:W-:Y:S02]  /*05d0*/  @!P1 SEL R17, R23, R14, P5 ;  /* 0x0000000e17119207 */ /* 0x000fe40002800000 */
[----:B------:R-:W-:Y:S01]  /*05e0*/  ISETP.GE.OR P2, PT, R15, R10, P2 ;  /* 0x0000000a0f00720c */ /* 0x000fe20001746670 */
[----:B-1----:R-:W-:Y:S01]  /*05f0*/  @!P1 IMAD.MOV.U32 R23, RZ, RZ, R18 ;  /* 0x000000ffff179224 */ /* 0x002fe200078e0012 */
[----:B------:R-:W-:Y:S01]  /*0600*/  @!P0 LOP3.LUT R15, R12, 0x80000, RZ, 0xfc, !PT ;  /* 0x000800000c0f8812 */ /* 0x000fe200078efcff */
[----:B------:R-:W-:Y:S01]  /*0610*/  @!P1 IMAD.MOV.U32 R12, RZ, RZ, R16 ;  /* 0x000000ffff0c9224 */ /* 0x000fe200078e0010 */
[----:B------:R0:W-:Y:S02]  /*0620*/  @!P3 STG.E.64 desc[UR4][R20.64], R8 ;  /* 0x000000081400b986 */ /* 0x0001e4000c101b04 */
[----:B------:R-:W-:Y:S01]  /*0630*/  @!P0 SEL R3, R15, R22, P4 ;  /* 0x000000160f038207 */ /* 0x000fe20002000000 */
[----:B------:R-:W-:-:S06]  /*0640*/  @!P1 DSETP.MIN.AND P0, P4, R16, R18, PT ;  /* 0x000000121000922a */ /* 0x000fcc0003c00000 */
[----:B------:R-:W1:Y:S01]  /*0650*/  @!P2 LDC.64 R14, c[0x0][0x218] ;  /* 0x00008600ff0eab82 */ /* 0x000e620000000a00 */
[----:B------:R-:W-:Y:S02]  /*0660*/  @!P1 SEL R4, R12, R23, P0 ;  /* 0x000000170c049207 */ /* 0x000fe40000000000 */
[----:B------:R-:W-:Y:S02]  /*0670*/  @!P1 FSEL R17, R17, R19, P0 ;  /* 0x0000001311119208 */ /* 0x000fe40000000000 */
[----:B------:R-:W-:Y:S02]  /*0680*/  ISETP.GE.AND P0, PT, R11, R10, PT ;  /* 0x0000000a0b00720c */ /* 0x000fe40003f06270 */
[----:B------:R-:W-:-:S04]  /*0690*/  @!P1 LOP3.LUT R12, R19, 0x80000, RZ, 0xfc, !PT ;  /* 0x00080000130c9812 */ /* 0x000fc800078efcff */
[----:B------:R-:W-:-:S07]  /*06a0*/  @!P1 SEL R5, R12, R17, P4 ;  /* 0x000000110c059207 */ /* 0x000fce0002000000 */
[----:B0-----:R-:W-:Y:S05]  /*06b0*/  @P0 BRA `(.L_x_17192) ;  /* 0x0000000000280947 */ /* 0x001fea0003800000 */
[----:B------:R-:W0:Y:S01]  /*06c0*/  LDC.64 R12, c[0x0][0x230] ;  /* 0x00008c00ff0c7b82 */ /* 0x000e220000000a00 */
[----:B------:R-:W-:Y:S02]  /*06d0*/  IMAD R9, R0, 0x200, R11 ;  /* 0x0000020000097824 */ /* 0x000fe400078e020b */
[----:B------:R-:W-:-:S05]  /*06e0*/  VIADD R11, R11, 0x80 ;  /* 0x000000800b0b7836 */ /* 0x000fca0000000000 */
[----:B------:R-:W-:-:S13]  /*06f0*/  ISETP.GE.AND P0, PT, R11, R10, PT ;  /* 0x0000000a0b00720c */ /* 0x000fda0003f06270 */
[----:B------:R-:W-:Y:S01]  /*0700*/  @!P0 IMAD R17, R0, 0x200, R11 ;  /* 0x0000020000118824 */ /* 0x000fe200078e020b */
[----:B------:R-:W-:Y:S01]  /*0710*/  @!P0 IADD3 R11, R11, 0x80, RZ ;  /* 0x000000800b0b8810 */ /* 0x000fe20007ffe0ff */
[----:B0-----:R-:W-:-:S04]  /*0720*/  IMAD.WIDE.U32 R8, R9, 0x8, R12 ;  /* 0x0000000809087825 */ /* 0x001fc800078e000c */
[----:B------:R-:W-:Y:S01]  /*0730*/  @!P0 IMAD.WIDE.U32 R12, R17, 0x8, R12 ;  /* 0x00000008110c8825 */ /* 0x000fe200078e000c */
[----:B------:R0:W-:Y:S04]  /*0740*/  STG.E.64 desc[UR4][R8.64], R2 ;  /* 0x0000000208007986 */ /* 0x0001e8000c101b04 */
[----:B------:R0:W-:Y:S02]  /*0750*/  @!P0 STG.E.64 desc[UR4][R12.64], R4 ;  /* 0x000000040c008986 */ /* 0x0001e4000c101b04 */
.L_x_17192:
[----:B------:R-:W-:Y:S05]  /*0760*/  BSYNC B0 ;  /* 0x0000000000007941 */ /* 0x000fea0003800000 */
.L_x_17191:
[----:B0-----:R-:W0:Y:S01]  /*0770*/  @!P2 LDC.64 R2, c[0x0][0x220] ;  /* 0x00008800ff02ab82 */ /* 0x001e220000000a00 */
[----:B------:R-:W-:Y:S01]  /*0780*/  ISETP.GE.AND P0, PT, R11, R10, PT ;  /* 0x0000000a0b00720c */ /* 0x000fe20003f06270 */
[----:B-1----:R-:W-:Y:S01]  /*0790*/  @!P2 DSETP.MAX.AND P1, P3, R6, R14, PT ;  /* 0x0000000e0600a22a */ /* 0x002fe20003b2f000 */
[----:B------:R-:W-:Y:S02]  /*07a0*/  @!P2 IMAD.MOV.U32 R4, RZ, RZ, R7 ;  /* 0x000000ffff04a224 */ /* 0x000fe400078e0007 */
[----:B------:R-:W-:-:S05]  /*07b0*/  @!P2 IMAD.MOV.U32 R9, RZ, RZ, R15 ;  /* 0x000000ffff09a224 */ /* 0x000fca00078e000f */
[----:B------:R-:W-:-:S04]  /*07c0*/  @!P2 FSEL R10, R4, R9, P1 ;  /* 0x00000009040aa208 */ /* 0x000fc80000800000 */
[----:B------:R-:W-:Y:S05]  /*07d0*/  @P0 EXIT ;  /* 0x000000000000094d */ /* 0x000fea0003800000 */
[----:B------:R-:W1:Y:S01]  /*07e0*/  LDC.64 R4, c[0x0][0x230] ;  /* 0x00008c00ff047b82 */ /* 0x000e620000000a00 */
[----:B------:R-:W-:Y:S01]  /*07f0*/  @!P2 IMAD.MOV.U32 R8, RZ, RZ, R6 ;  /* 0x000000ffff08a224 */ /* 0x000fe200078e0006 */
[----:B------:R-:W-:Y:S01]  /*0800*/  @!P2 LOP3.LUT R9, R9, 0x80000, RZ, 0xfc, !PT ;  /* 0x000800000909a812 */ /* 0x000fe200078efcff */
[----:B0-----:R-:W-:Y:S02]  /*0810*/  @!P2 IMAD.MOV.U32 R13, RZ, RZ, R3 ;  /* 0x000000ffff0da224 */ /* 0x001fe400078e0003 */
[----:B------:R-:W-:Y:S01]  /*0820*/  IMAD R11, R0, 0x200, R11 ;  /* 0x00000200000b7824 */ /* 0x000fe200078e020b */
[----:B------:R-:W-:Y:S02]  /*0830*/  @!P2 SEL R8, R8, R14, P1 ;  /* 0x0000000e0808a207 */ /* 0x000fe40000800000 */
[----:B------:R-:W-:-:S05]  /*0840*/  @!P2 SEL R9, R9, R10, P3 ;  /* 0x0000000a0909a207 */ /* 0x000fca0001800000 */
[----:B------:R-:W-:Y:S01]  /*0850*/  @!P2 IMAD.MOV.U32 R10, RZ, RZ, R9 ;  /* 0x000000ffff0aa224 */ /* 0x000fe200078e0009 */
[----:B------:R-:W-:-:S06]  /*0860*/  @!P2 DSETP.MIN.AND P0, P1, R8, R2, PT ;  /* 0x000000020800a22a */ /* 0x000fcc0003900000 */
[----:B------:R-:W-:Y:S02]  /*0870*/  @!P2 FSEL R10, R10, R13, P0 ;  /* 0x0000000d0a0aa208 */ /* 0x000fe40000000000 */
[----:B------:R-:W-:Y:S02]  /*0880*/  @!P2 LOP3.LUT R13, R13, 0x80000, RZ, 0xfc, !PT ;  /* 0x000800000d0da812 */ /* 0x000fe400078efcff */
[----:B------:R-:W-:Y:S01]  /*0890*/  @!P2 SEL R6, R8, R2, P0 ;  /* 0x000000020806a207 */ /* 0x000fe20000000000 */
[----:B-1----:R-:W-:Y:S01]  /*08a0*/  IMAD.WIDE.U32 R4, R11, 0x8, R4 ;  /* 0x000000080b047825 */ /* 0x002fe200078e0004 */
[----:B------:R-:W-:-:S05]  /*08b0*/  @!P2 SEL R7, R13, R10, P1 ;  /* 0x0000000a0d07a207 */ /* 0x000fca0000800000 */
[----:B------:R-:W-:Y:S01]  /*08c0*/  STG.E.64 desc[UR4][R4.64], R6 ;  /* 0x0000000604007986 */ /* 0x000fe2000c101b04 */
[----:B------:R-:W-:Y:S05]  /*08d0*/  EXIT ;  /* 0x000000000000794d */ /* 0x000fea0003800000 */
.L_x_17193:
        /* <DEDUP_REMOVED lines=10> */
.L_x_36308:


//--------------------- .text._ZN2at6native29vectorized_elementwise_kernelILi2EZZZNS0_17clamp_kernel_cudaERNS_18TensorIteratorBaseERKN3c106ScalarES7_ENKUlvE_clEvENKUlvE4_clEvEUldE_St5arrayIPcLm2EEEEviT0_T1_ --------------------------
	.section	.text._ZN2at6native29vectorized_elementwise_kernelILi2EZZZNS0_17clamp_kernel_cudaERNS_18TensorIteratorBaseERKN3c106ScalarES7_ENKUlvE_clEvENKUlvE4_clEvEUldE_St5arrayIPcLm2EEEEviT0_T1_,"ax",@progbits
	.align	128
        .global         _ZN2at6native29vectorized_elementwise_kernelILi2EZZZNS0_17clamp_kernel_cudaERNS_18TensorIteratorBaseERKN3c106ScalarES7_ENKUlvE_clEvENKUlvE4_clEvEUldE_St5arrayIPcLm2EEEEviT0_T1_
        .type           _ZN2at6native29vectorized_elementwise_kernelILi2EZZZNS0_17clamp_kernel_cudaERNS_18TensorIteratorBaseERKN3c106ScalarES7_ENKUlvE_clEvENKUlvE4_clEvEUldE_St5arrayIPcLm2EEEEviT0_T1_,@function
        .size           _ZN2at6native29vectorized_elementwise_kernelILi2EZZZNS0_17clamp_kernel_cudaERNS_18TensorIteratorBaseERKN3c106ScalarES7_ENKUlvE_clEvENKUlvE4_clEvEUldE_St5arrayIPcLm2EEEEviT0_T1_,(.L_x_36309 - _ZN2at6native29vectorized_elementwise_kernelILi2EZZZNS0_17clamp_kernel_cudaERNS_18TensorIteratorBaseERKN3c106ScalarES7_ENKUlvE_clEvENKUlvE4_clEvEUldE_St5arrayIPcLm2EEEEviT0_T1_)
        .other          _ZN2at6native29vectorized_elementwise_kernelILi2EZZZNS0_17clamp_kernel_cudaERNS_18TensorIteratorBaseERKN3c106ScalarES7_ENKUlvE_clEvENKUlvE4_clEvEUldE_St5arrayIPcLm2EEEEviT0_T1_,@"STO_CUDA_ENTRY STV_DEFAULT"
_ZN2at6native29vectorized_elementwise_kernelILi2EZZZNS0_17clamp_kernel_cudaERNS_18TensorIteratorBaseERKN3c106ScalarES7_ENKUlvE_clEvENKUlvE4_clEvEUldE_St5arrayIPcLm2EEEEviT0_T1_:
.text._ZN2at6native29vectorized_elementwise_kernelILi2EZZZNS0_17clamp_kernel_cudaERNS_18TensorIteratorBaseERKN3c106ScalarES7_ENKUlvE_clEvENKUlvE4_clEvEUldE_St5arrayIPcLm2EEEEviT0_T1_:
        /* <DEDUP_REMOVED lines=17> */
[----:B------:R-:W-:-:S12]  /*0110*/  DSETP.GTU.AND P3, PT, |R6|, +INF , PT ;  /* 0x7ff000000600742a */ /* 0x000fd80003f6c200 */
[----:B------:R-:W1:Y:S01]  /*0120*/  @!P2 LDC.64 R22, c[0x0][0x218] ;  /* 0x00008600ff16ab82 */ /* 0x000e620000000a00 */
[----:B------:R-:W-:-:S07]  /*0130*/  @!P2 IMAD.MOV.U32 R24, RZ, RZ, R5 ;  /* 0x000000ffff18a224 */ /* 0x000fce00078e0005 */
[----:B------:R-:W2:Y:S08]  /*0140*/  @!P2 LDC.64 R20, c[0x0][0x220] ;  /* 0x00008800ff14ab82 */ /* 0x000eb00000000a00 */
[----:B------:R-:W3:Y:S01]  /*0150*/  @!P3 LDC.64 R2, c[0x0][0x218] ;  /* 0x00008600ff02bb82 */ /* 0x000ee20000000a00 */
[----:B-1----:R-:W-:Y:S01]  /*0160*/  @!P2 DSETP.MAX.AND P0, P1, R4, R22, PT ;  /* 0x000000160400a22a */ /* 0x002fe2000390f000 */
[----:B------:R-:W-:-:S05]  /*0170*/  @!P2 IMAD.MOV.U32 R29, RZ, RZ, R23 ;  /* 0x000000ffff1da224 */ /* 0x000fca00078e0017 */
[----:B------:R-:W-:Y:S02]  /*0180*/  @!P2 FSEL R24, R24, R29, P0 ;  /* 0x0000001d1818a208 */ /* 0x000fe40000000000 */
[----:B------:R-:W-:Y:S01]  /*0190*/  @!P2 LOP3.LUT R28, R29, 0x80000, RZ, 0xfc, !PT ;  /* 0x000800001d1ca812 */ /* 0x000fe200078efcff */
[----:B------:R-:W-:Y:S02]  /*01a0*/  @!P2 IMAD.MOV.U32 R29, RZ, RZ, R22 ;  /* 0x000000ffff1da224 */ /* 0x000fe400078e0016 */
[----:B------:R-:W-:Y:S01]  /*01b0*/  @!P2 IMAD.MOV.U32 R22, RZ, RZ, R4 ;  /* 0x000000ffff16a224 */ /* 0x000fe200078e0004 */
[----:B0-----:R-:W-:-:S04]  /*01c0*/  @!P2 SEL R27, R28, R24, P1 ;  /* 0x000000181c1ba207 */ /* 0x001fc80000800000 */
[----:B------:R-:W-:Y:S01]  /*01d0*/  @!P2 SEL R26, R22, R29, P0 ;  /* 0x0000001d161aa207 */ /* 0x000fe20000000000 */
[----:B------:R-:W-:Y:S01]  /*01e0*/  @!P2 IMAD.MOV.U32 R23, RZ, RZ, R27 ;  /* 0x000000ffff17a224 */ /* 0x000fe200078e001b */
[----:B---3--:R-:W-:Y:S01]  /*01f0*/  @!P3 DSETP.MAX.AND P4, P5, R6, R2, PT ;  /* 0x000000020600b22a */ /* 0x008fe20003d8f000 */
[----:B--2---:R-:W-:Y:S02]  /*0200*/  @!P2 IMAD.MOV.U32 R29, RZ, RZ, R20 ;  /* 0x000000ffff1da224 */ /* 0x004fe400078e0014 */
[----:B------:R-:W-:Y:S01]  /*0210*/  @!P2 IMAD.MOV.U32 R22, RZ, RZ, R26 ;  /* 0x000000ffff16a224 */ /* 0x000fe200078e001a */
[----:B------:R-:W-:Y:S01]  /*0220*/  @!P2 DSETP.MIN.AND P0, P1, R26, R20, PT ;  /* 0x000000141a00a22a */ /* 0x000fe20003900000 */
[----:B------:R-:W-:Y:S02]  /*0230*/  @!P3 IMAD.MOV.U32 R20, RZ, RZ, R7 ;  /* 0x000000ffff14b224 */ /* 0x000fe400078e0007 */
[----:B------:R-:W-:-:S05]  /*0240*/  @!P3 IMAD.MOV.U32 R27, RZ, RZ, R3 ;  /* 0x000000ffff1bb224 */ /* 0x000fca00078e0003 */
[----:B------:R-:W-:Y:S01]  /*0250*/  @!P3 FSEL R26, R20, R27, P4 ;  /* 0x0000001b141ab208 */ /* 0x000fe20002000000 */
[----:B------:R-:W-:Y:S01]  /*0260*/  @!P3 IMAD.MOV.U32 R20, RZ, RZ, R2 ;  /* 0x000000ffff14b224 */ /* 0x000fe200078e0002 */
[----:B------:R-:W-:Y:S01]  /*0270*/  @!P3 LOP3.LUT R27, R27, 0x80000, RZ, 0xfc, !PT ;  /* 0x000800001b1bb812 */ /* 0x000fe200078efcff */
[----:B------:R-:W-:-:S03]  /*0280*/  @!P3 IMAD.MOV.U32 R2, RZ, RZ, R6 ;  /* 0x000000ffff02b224 */ /* 0x000fc600078e0006 */
[----:B------:R-:W-:Y:S02]  /*0290*/  @!P3 SEL R27, R27, R26, P5 ;  /* 0x0000001a1b1bb207 */ /* 0x000fe40002800000 */
[----:B------:R-:W-:Y:S02]  /*02a0*/  @!P3 SEL R26, R2, R20, P4 ;  /* 0x00000014021ab207 */ /* 0x000fe40002000000 */
[----:B------:R-:W0:Y:S01]  /*02b0*/  @!P3 LDC.64 R2, c[0x0][0x220] ;  /* 0x00008800ff02bb82 */ /* 0x000e220000000a00 */
[----:B------:R-:W-:Y:S02]  /*02c0*/  @!P2 FSEL R20, R23, R21, P0 ;  /* 0x000000151714a208 */ /* 0x000fe40000000000 */
[----:B------:R-:W-:Y:S01]  /*02d0*/  @!P2 LOP3.LUT R21, R21, 0x80000, RZ, 0xfc, !PT ;  /* 0x000800001515a812 */ /* 0x000fe200078efcff */
[----:B------:R-:W-:Y:S01]  /*02e0*/  @!P3 IMAD.MOV.U32 R24, RZ, RZ, R26 ;  /* 0x000000ffff18b224 */ /* 0x000fe200078e001a */
[----:B------:R-:W-:Y:S02]  /*02f0*/  @!P2 SEL R23, R22, R29, P0 ;  /* 0x0000001d1617a207 */ /* 0x000fe40000000000 */
[----:B------:R-:W-:Y:S01]  /*0300*/  @!P2 SEL R22, R21, R20, P1 ;  /* 0x000000141516a207 */ /* 0x000fe20000800000 */
[----:B------:R-:W-:-:S02]  /*0310*/  DSETP.GTU.AND P1, PT, |R12|, +INF , PT ;  /* 0x7ff000000c00742a */ /* 0x000fc40003f2c200 */
[----:B------:R-:W-:Y:S02]  /*0320*/  @!P2 IMAD.MOV.U32 R4, RZ, RZ, R23 ;  /* 0x000000ffff04a224 */ /* 0x000fe400078e0017 */
[----:B------:R-:W-:Y:S01]  /*0330*/  @!P2 IMAD.MOV.U32 R5, RZ, RZ, R22 ;  /* 0x000000ffff05a224 */ /* 0x000fe200078e0016 */
[----:B----4-:R-:W-:-:S09]  /*0340*/  DSETP.GTU.AND P2, PT, |R16|, +INF , PT ;  /* 0x7ff000001000742a */ /* 0x010fd20003f4c200 */
[----:B------:R-:W1:Y:S01]  /*0350*/  @!P1 LDC.64 R22, c[0x0][0x220] ;  /* 0x00008800ff169b82 */ /* 0x000e620000000a00 */
[----:B0-----:R-:W-:Y:S01]  /*0360*/  @!P3 DSETP.MIN.AND P0, P4, R26, R2, PT ;  /* 0x000000021a00b22a */ /* 0x001fe20003c00000 */
[----:B------:R-:W-:Y:S02]  /*0370*/  @!P3 IMAD.MOV.U32 R21, RZ, RZ, R2 ;  /* 0x000000ffff15b224 */ /* 0x000fe400078e0002 */
[----:B------:R-:W-:-:S04]  /*0380*/  @!P3 IMAD.MOV.U32 R26, RZ, RZ, R3 ;  /* 0x000000ffff1ab224 */ /* 0x000fc800078e0003 */
[----:B------:R-:W0:Y:S01]  /*0390*/  LDC.64 R2, c[0x0][0x230] ;  /* 0x00008c00ff027b82 */ /* 0x000e220000000a00 */
[----:B------:R-:W-:Y:S02]  /*03a0*/  @!P3 SEL R24, R24, R21, P0 ;  /* 0x000000151818b207 */ /* 0x000fe40000000000 */
[----:B------:R-:W-:Y:S01]  /*03b0*/  @!P3 FSEL R27, R27, R26, P0 ;  /* 0x0000001a1b1bb208 */ /* 0x000fe20000000000 */
[----:B------:R-:W-:Y:S01]  /*03c0*/  DSETP.GTU.AND P0, PT, |R14|, +INF , PT ;  /* 0x7ff000000e00742a */ /* 0x000fe20003f0c200 */
[----:B------:R-:W-:Y:S01]  /*03d0*/  @!P3 LOP3.LUT R26, R26, 0x80000, RZ, 0xfc, !PT ;  /* 0x000800001a1ab812 */ /* 0x000fe200078efcff */
[----:B------:R-:W-:Y:S02]  /*03e0*/  @!P3 IMAD.MOV.U32 R6, RZ, RZ, R24 ;  /* 0x000000ffff06b224 */ /* 0x000fe400078e0018 */
[----:B------:R-:W2:Y:S01]  /*03f0*/  @!P1 LDC.64 R20, c[0x0][0x218] ;  /* 0x00008600ff149b82 */ /* 0x000ea20000000a00 */
[----:B------:R-:W-:-:S05]  /*0400*/  @!P3 SEL R27, R26, R27, P4 ;  /* 0x0000001b1a1bb207 */ /* 0x000fca0002000000 */
[----:B------:R-:W-:-:S04]  /*0410*/  @!P3 IMAD.MOV.U32 R7, RZ, RZ, R27 ;  /* 0x000000ffff07b224 */ /* 0x000fc800078e001b */
[----:B------:R-:W3:Y:S01]  /*0420*/  @!P0 LDC.64 R26, c[0x0][0x218] ;  /* 0x00008600ff1a8b82 */ /* 0x000ee20000000a00 */
[----:B0-----:R-:W-:Y:S01]  /*0430*/  IMAD.WIDE.U32 R2, R0, 0x8, R2 ;  /* 0x0000000800027825 */ /* 0x001fe200078e0002 */
[----:B------:R-:W-:-:S06]  /*0440*/  @!P1 MOV R0, R13 ;  /* 0x0000000d00009202 */ /* 0x000fcc0000000f00 */
[----:B------:R-:W0:Y:S01]  /*0450*/  @!P0 LDC.64 R28, c[0x0][0x220] ;  /* 0x00008800ff1c8b82 */ /* 0x000e220000000a00 */
[----:B------:R-:W-:Y:S01]  /*0460*/  IMAD.WIDE R2, R25, 0x10, R2 ;  /* 0x0000001019027825 */ /* 0x000fe200078e0202 */
[----:B--2---:R-:W-:-:S03]  /*0470*/  @!P1 DSETP.MAX.AND P4, P5, R12, R20, PT ;  /* 0x000000140c00922a */ /* 0x004fc60003d8f000 */
[----:B------:R-:W-:Y:S01]  /*0480*/  @!P1 IMAD.MOV.U32 R25, RZ, RZ, R21 ;  /* 0x000000ffff199224 */ /* 0x000fe200078e0015 */
[----:B------:R3:W-:Y:S04]  /*0490*/  STG.E.128 desc[UR4][R2.64], R4 ;  /* 0x0000000402007986 */ /* 0x0007e8000c101d04 */
[----:B------:R-:W-:Y:S01]  /*04a0*/  @!P1 FSEL R24, R0, R25, P4 ;  /* 0x0000001900189208 */ /* 0x000fe20002000000 */
[----:B------:R-:W-:Y:S01]  /*04b0*/  @!P1 IMAD.MOV.U32 R0, RZ, RZ, R12 ;  /* 0x000000ffff009224 */ /* 0x000fe200078e000c */
[----:B------:R-:W-:-:S04]  /*04c0*/  @!P1 LOP3.LUT R25, R25, 0x80000, RZ, 0xfc, !PT ;  /* 0x0008000019199812 */ /* 0x000fc800078efcff */
[----:B------:R-:W-:Y:S02]  /*04d0*/  @!P1 SEL R25, R25, R24, P5 ;  /* 0x0000001819199207 */ /* 0x000fe40002800000 */
[----:B------:R-:W-:Y:S02]  /*04e0*/  @!P1 SEL R24, R0, R20, P4 ;  /* 0x0000001400189207 */ /* 0x000fe40002000000 */
[----:B------:R-:W2:Y:S03]  /*04f0*/  @!P2 LDC.64 R20, c[0x0][0x218] ;  /* 0x00008600ff14ab82 */ /* 0x000ea60000000a00 */
[----:B------:R-:W-:Y:S01]  /*0500*/  @!P1 IMAD.MOV.U32 R0, RZ, RZ, R24 ;  /* 0x000000ffff009224 */ /* 0x000fe200078e0018 */
[----:B-1----:R-:W-:Y:S01]  /*0510*/  @!P1 DSETP.MIN.AND P3, P4, R24, R22, PT ;  /* 0x000000161800922a */ /* 0x002fe20003c60000 */
[----:B---3--:R-:W-:Y:S02]  /*0520*/  @!P0 IMAD.MOV.U32 R7, RZ, RZ, R26 ;  /* 0x000000ffff078224 */ /* 0x008fe400078e001a */
[----:B------:R-:W-:Y:S01]  /*0530*/  @!P1 IMAD.MOV.U32 R24, RZ, RZ, R22 ;  /* 0x000000ffff189224 */ /* 0x000fe200078e0016 */
[----:B------:R-:W-:-:S02]  /*0540*/  @!P1 LOP3.LUT R22, R23, 0x80000, RZ, 0xfc, !PT ;  /* 0x0008000017169812 */ /* 0x000fc400078efcff */
[----:B------:R-:W-:Y:S02]  /*0550*/  @!P1 FSEL R25, R25, R23, P3 ;  /* 0x0000001719199208 */ /* 0x000fe40001800000 */
[----:B------:R-:W-:Y:S01]  /*0560*/  @!P1 SEL R23, R0, R24, P3 ;  /* 0x0000001800179207 */ /* 0x000fe20001800000 */
[----:B------:R-:W-:Y:S01]  /*0570*/  @!P0 DSETP.MAX.AND P5, P3, R14, R26, PT ;  /* 0x0000001a0e00822a */ /* 0x000fe20003baf000 */
[----:B------:R-:W-:Y:S01]  /*0580*/  @!P0 IMAD.MOV.U32 R0, RZ, RZ, R15 ;  /* 0x000000ffff008224 */ /* 0x000fe200078e000f */
[----:B------:R-:W-:Y:S02]  /*0590*/  @!P1 SEL R24, R22, R25, P4 ;  /* 0x0000001916189207 */ /* 0x000fe40002000000 */
[----:B------:R-:W-:Y:S02]  /*05a0*/  @!P1 IMAD.MOV.U32 R12, RZ, RZ, R23 ;  /* 0x000000ffff0c9224 */ /* 0x000fe400078e0017 */
[----:B------:R-:W-:Y:S01]  /*05b0*/  @!P0 FSEL R4, R0, R27, P5 ;  /* 0x0000001b00048208 */ /* 0x000fe20002800000 */
[----:B------:R-:W-:Y:S01]  /*05c0*/  @!P0 IMAD.MOV.U32 R0, RZ, RZ, R14 ;  /* 0x000000ffff008224 */ /* 0x000fe200078e000e */
[----:B------:R-:W-:Y:S01]  /*05d0*/  @!P0 LOP3.LUT R27, R27, 0x80000, RZ, 0xfc, !PT ;  /* 0x000800001b1b8812 */ /* 0x000fe200078efcff */
[----:B------:R-:W-:-:S02]  /*05e0*/  @!P1 IMAD.MOV.U32 R13, RZ, RZ, R24 ;  /* 0x000000ffff0d9224 */ /* 0x000fc400078e0018 */
[----:B--2---:R-:W-:Y:S01]  /*05f0*/  @!P2 IMAD.MOV.U32 R5, RZ, RZ, R20 ;  /* 0x000000ffff05a224 */ /* 0x004fe200078e0014 */
[----:B------:R-:W-:Y:S01]  /*0600*/  @!P0 SEL R6, R0, R7, P5 ;  /* 0x0000000700068207 */ /* 0x000fe20002800000 */
[----:B------:R-:W-:Y:S01]  /*0610*/  @!P2 DSETP.MAX.AND P5, P4, R16, R20, PT ;  /* 0x000000141000a22a */ /* 0x000fe20003caf000 */
[----:B------:R-:W-:Y:S01]  /*0620*/  @!P2 IMAD.MOV.U32 R0, RZ, RZ, R16 ;  /* 0x000000ffff00a224 */ /* 0x000fe200078e0010 */
[----:B------:R-:W-:Y:S01]  /*0630*/  @!P0 SEL R7, R27, R4, P3 ;  /* 0x000000041b078207 */ /* 0x000fe20001800000 */
[----:B------:R-:W-:Y:S01]  /*0640*/  DSETP.GTU.AND P3, PT, |R18|, +INF , PT ;  /* 0x7ff000001200742a */ /* 0x000fe20003f6c200 */
[----:B------:R-:W-:Y:S02]  /*0650*/  @!P2 IMAD.MOV.U32 R25, RZ, RZ, R21 ;  /* 0x000000ffff19a224 */ /* 0x000fe400078e0015 */
[----:B------:R-:W-:Y:S01]  /*0660*/  @!P2 SEL R4, R0, R5, P5 ;  /* 0x000000050004a207 */ /* 0x000fe20002800000 */
[----:B------:R-:W-:Y:S01]  /*0670*/  @!P2 IMAD.MOV.U32 R0, RZ, RZ, R17 ;  /* 0x000000ffff00a224 */ /* 0x000fe200078e0011 */
[----:B------:R-:W1:Y:S01]  /*0680*/  @!P2 LDC.64 R20, c[0x0][0x220] ;  /* 0x00008800ff14ab82 */ /* 0x000e620000000a00 */
[----:B------:R-:W-:-:S03]  /*0690*/  @!P0 IMAD.MOV.U32 R22, RZ, RZ, R6 ;  /* 0x000000ffff168224 */ /* 0x000fc600078e0006 */
[----:B------:R-:W-:Y:S01]  /*06a0*/  @!P2 FSEL R5, R0, R25, P5 ;  /* 0x000000190005a208 */ /* 0x000fe20002800000 */
[----:B0-----:R-:W-:Y:S01]  /*06b0*/  @!P0 DSETP.MIN.AND P5, P6, R6, R28, PT ;  /* 0x0000001c0600822a */ /* 0x001fe20003ea0000 */
[----:B------:R-:W-:Y:S01]  /*06c0*/  @!P0 IMAD.MOV.U32 R0, RZ, RZ, R7 ;  /* 0x000000ffff008224 */ /* 0x000fe200078e0007 */
[----:B------:R-:W-:Y:S01]  /*06d0*/  @!P2 LOP3.LUT R6, R25, 0x80000, RZ, 0xfc, !PT ;  /* 0x000800001906a812 */ /* 0x000fe200078efcff */
[----:B------:R-:W-:-:S03]  /*06e0*/  @!P0 IMAD.MOV.U32 R25, RZ, RZ, R28 ;  /* 0x000000ffff198224 */ /* 0x000fc600078e001c */
[----:B------:R-:W-:Y:S02]  /*06f0*/  @!P2 SEL R5, R6, R5, P4 ;  /* 0x000000050605a207 */ /* 0x000fe40002000000 */
[----:B------:R-:W0:Y:S01]  /*0700*/  @!P3 LDC.64 R6, c[0x0][0x218] ;  /* 0x00008600ff06bb82 */ /* 0x000e220000000a00 */
[----:B------:R-:W-:Y:S02]  /*0710*/  @!P0 FSEL R0, R0, R29, P5 ;  /* 0x0000001d00008208 */ /* 0x000fe40002800000 */
[----:B------:R-:W-:Y:S02]  /*0720*/  @!P0 LOP3.LUT R29, R29, 0x80000, RZ, 0xfc, !PT ;  /* 0x000800001d1d8812 */ /* 0x000fe400078efcff */
[----:B------:R-:W-:Y:S01]  /*0730*/  @!P0 SEL R22, R22, R25, P5 ;  /* 0x0000001916168207 */ /* 0x000fe20002800000 */
[----:B-----5:R-:W-:Y:S01]  /*0740*/  DSETP.GTU.AND P5, PT, |R8|, +INF , PT ;  /* 0x7ff000000800742a */ /* 0x020fe20003fac200 */
[----:B------:R-:W-:Y:S01]  /*0750*/  @!P0 SEL R25, R29, R0, P6 ;  /* 0x000000001d198207 */ /* 0x000fe20003000000 */
[----:B------:R-:W-:-:S02]  /*0760*/  @!P2 IMAD.MOV.U32 R0, RZ, RZ, R4 ;  /* 0x000000ffff00a224 */ /* 0x000fc400078e0004 */
[----:B------:R-:W-:Y:S01]  /*0770*/  @!P0 IMAD.MOV.U32 R14, RZ, RZ, R22 ;  /* 0x000000ffff0e8224 */ /* 0x000fe200078e0016 */
[----:B-1----:R-:W-:Y:S01]  /*0780*/  @!P2 DSETP.MIN.AND P6, P4, R4, R20, PT ;  /* 0x000000140400a22a */ /* 0x002fe20003cc0000 */
[----:B------:R-:W-:Y:S01]  /*0790*/  @!P2 MOV R26, R21 ;  /* 0x00000015001aa202 */ /* 0x000fe20000000f00 */
[----:B------:R-:W-:Y:S02]  /*07a0*/  @!P2 IMAD.MOV.U32 R27, RZ, RZ, R20 ;  /* 0x000000ffff1ba224 */ /* 0x000fe400078e0014 */
[----:B------:R-:W-:Y:S02]  /*07b0*/  @!P0 IMAD.MOV.U32 R15, RZ, RZ, R25 ;  /* 0x000000ffff0f8224 */ /* 0x000fe400078e0019 */
[----:B------:R-:W-:Y:S02]  /*07c0*/  @!P2 FSEL R23, R5, R26, P6 ;  /* 0x0000001a0517a208 */ /* 0x000fe40003000000 */
[----:B------:R-:W1:Y:S01]  /*07d0*/  @!P3 LDC.64 R4, c[0x0][0x220] ;  /* 0x00008800ff04bb82 */ /* 0x000e620000000a00 */
[----:B------:R-:W-:Y:S01]  /*07e0*/  @!P2 SEL R0, R0, R27, P6 ;  /* 0x0000001b0000a207 */ /* 0x000fe20003000000 */
[----:B------:R-:W-:Y:S01]  /*07f0*/  STG.E.128 desc[UR4][R2.64+0x800], R12 ;  /* 0x0008000c02007986 */ /* 0x000fe2000c101d04 */
[----:B------:R-:W-:Y:S01]  /*0800*/  @!P2 LOP3.LUT R26, R26, 0x80000, RZ, 0xfc, !PT ;  /* 0x000800001a1aa812 */ /* 0x000fe200078efcff */
[----:B0-----:R-:W-:Y:S01]  /*0810*/  @!P3 DSETP.MAX.AND P1, P6, R18, R6, PT ;  /* 0x000000061200b22a */ /* 0x001fe20003e2f000 */
[----:B------:R-:W-:-:S02]  /*0820*/  @!P3 IMAD.MOV.U32 R21, RZ, RZ, R6 ;  /* 0x000000ffff15b224 */ /* 0x000fc400078e0006 */
[----:B------:R-:W-:Y:S01]  /*0830*/  @!P2 SEL R23, R26, R23, P4 ;  /* 0x000000171a17a207 */ /* 0x000fe20002000000 */
[----:B------:R-:W-:Y:S02]  /*0840*/  @!P3 IMAD.MOV.U32 R20, RZ, RZ, R7 ;  /* 0x000000ffff14b224 */ /* 0x000fe400078e0007 */
[----:B------:R-:W-:Y:S02]  /*0850*/  @!P3 IMAD.MOV.U32 R6, RZ, RZ, R18 ;  /* 0x000000ffff06b224 */ /* 0x000fe400078e0012 */
[----:B------:R-:W-:Y:S01]  /*0860*/  @!P3 IMAD.MOV.U32 R7, RZ, RZ, R19 ;  /* 0x000000ffff07b224 */ /* 0x000fe200078e0013 */
[----:B------:R-:W-:Y:S01]  /*0870*/  @!P3 LOP3.LUT R24, R20, 0x80000, RZ, 0xfc, !PT ;  /* 0x000800001418b812 */ /* 0x000fe200078efcff */
[----:B------:R-:W-:Y:S01]  /*0880*/  @!P2 IMAD.MOV.U32 R16, RZ, RZ, R0 ;  /* 0x000000ffff10a224 */ /* 0x000fe200078e0000 */
[----:B------:R-:W-:Y:S01]  /*0890*/  @!P3 SEL R6, R6, R21, P1 ;  /* 0x000000150606b207 */ /* 0x000fe20000800000 */
[----:B------:R-:W-:Y:S01]  /*08a0*/  @!P2 IMAD.MOV.U32 R17, RZ, RZ, R23 ;  /* 0x000000ffff11a224 */ /* 0x000fe200078e0017 */
[----:B------:R-:W-:Y:S01]  /*08b0*/  @!P3 FSEL R7, R7, R20, P1 ;  /* 0x000000140707b208 */ /* 0x000fe20000800000 */
[----:B------:R-:W-:Y:S01]  /*08c0*/  DSETP.GTU.AND P1, PT, |R10|, +INF , PT ;  /* 0x7ff000000a00742a */ /* 0x000fe20003f2c200 */
[----:B------:R-:W0:Y:S01]  /*08d0*/  @!P5 LDC.64 R20, c[0x0][0x218] ;  /* 0x00008600ff14db82 */ /* 0x000e220000000a00 */
[----:B------:R-:W-:Y:S01]  /*08e0*/  @!P3 IMAD.MOV.U32 R22, RZ, RZ, R6 ;  /* 0x000000ffff16b224 */ /* 0x000fe200078e0006 */
[----:B------:R-:W-:Y:S01]  /*08f0*/  @!P3 SEL R7, R24, R7, P6 ;  /* 0x000000071807b207 */ /* 0x000fe20003000000 */
[----:B-1----:R-:W-:-:S05]  /*0900*/  @!P3 IMAD.MOV.U32 R27, RZ, RZ, R4 ;  /* 0x000000ffff1bb224 */ /* 0x002fca00078e0004 */
[----:B------:R-:W-:Y:S01]  /*0910*/  @!P3 DSETP.MIN.AND P4, P0, R6, R4, PT ;  /* 0x000000040600b22a */ /* 0x000fe20003880000 */
[----:B------:R-:W-:Y:S02]  /*0920*/  @!P3 IMAD.MOV.U32 R6, RZ, RZ, R5 ;  /* 0x000000ffff06b224 */ /* 0x000fe400078e0005 */
[----:B------:R-:W1:Y:S03]  /*0930*/  @!P5 LDC.64 R4, c[0x0][0x220] ;  /* 0x00008800ff04db82 */ /* 0x000e660000000a00 */
[----:B------:R-:W-:Y:S02]  /*0940*/  @!P3 SEL R22, R22, R27, P4 ;  /* 0x0000001b1616b207 */ /* 0x000fe40002000000 */
[----:B------:R-:W-:Y:S02]  /*0950*/  @!P3 FSEL R7, R7, R6, P4 ;  /* 0x000000060707b208 */ /* 0x000fe40002000000 */
[----:B------:R-:W-:Y:S01]  /*0960*/  @!P3 LOP3.LUT R6, R6, 0x80000, RZ, 0xfc, !PT ;  /* 0x000800000606b812 */ /* 0x000fe200078efcff */
[----:B------:R-:W-:Y:S01]  /*0970*/  @!P3 IMAD.MOV.U32 R18, RZ, RZ, R22 ;  /* 0x000000ffff12b224 */ /* 0x000fe200078e0016 */
[----:B------:R-:W2:Y:S02]  /*0980*/  @!P1 LDC.64 R24, c[0x0][0x218] ;  /* 0x00008600ff189b82 */ /* 0x000ea40000000a00 */
[----:B------:R-:W-:Y:S01]  /*0990*/  @!P3 SEL R27, R6, R7, P0 ;  /* 0x00000007061bb207 */ /* 0x000fe20000000000 */
[----:B------:R-:W-:Y:S01]  /*09a0*/  @!P5 IMAD.MOV.U32 R6, RZ, RZ, R8 ;  /* 0x000000ffff06d224 */ /* 0x000fe200078e0008 */
[----:B0-----:R-:W-:Y:S01]  /*09b0*/  @!P5 DSETP.MAX.AND P6, P4, R8, R20, PT ;  /* 0x000000140800d22a */ /* 0x001fe20003ccf000 */
[----:B------:R-:W-:Y:S01]  /*09c0*/  @!P5 IMAD.MOV.U32 R7, RZ, RZ, R20 ;  /* 0x000000ffff07d224 */ /* 0x000fe200078e0014 */
[----:B------:R-:W-:Y:S01]  /*09d0*/  @!P5 LOP3.LUT R20, R21, 0x80000, RZ, 0xfc, !PT ;  /* 0x000800001514d812 */ /* 0x000fe200078efcff */
[----:B------:R-:W-:-:S03]  /*09e0*/  @!P3 IMAD.MOV.U32 R19, RZ, RZ, R27 ;  /* 0x000000ffff13b224 */ /* 0x000fc600078e001b */
[----:B------:R-:W-:Y:S01]  /*09f0*/  @!P5 SEL R6, R6, R7, P6 ;  /* 0x000000070606d207 */ /* 0x000fe20003000000 */
[----:B------:R-:W-:Y:S01]  /*0a00*/  @!P5 IMAD.MOV.U32 R7, RZ, RZ, R9 ;  /* 0x000000ffff07d224 */ /* 0x000fe200078e0009 */
[----:B------:R-:W-:Y:S04]  /*0a10*/  STG.E.128 desc[UR4][R2.64+0x1000], R16 ;  /* 0x0010001002007986 */ /* 0x000fe8000c101d04 */
[----:B------:R-:W-:-:S04]  /*0a20*/  @!P5 FSEL R7, R7, R21, P6 ;  /* 0x000000150707d208 */ /* 0x000fc80003000000 */
[----:B------:R-:W-:Y:S01]  /*0a30*/  @!P5 SEL R7, R20, R7, P4 ;  /* 0x000000071407d207 */ /* 0x000fe20002000000 */
[----:B------:R-:W-:Y:S01]  /*0a40*/  @!P1 IMAD.MOV.U32 R20, RZ, RZ, R10 ;  /* 0x000000ffff149224 */ /* 0x000fe200078e000a */
[----:B--2---:R-:W-:Y:S01]  /*0a50*/  @!P1 DSETP.MAX.AND P6, P0, R10, R24, PT ;  /* 0x000000180a00922a */ /* 0x004fe200038cf000 */
[----:B------:R-:W-:Y:S01]  /*0a60*/  @!P1 IMAD.MOV.U32 R21, RZ, RZ, R24 ;  /* 0x000000ffff159224 */ /* 0x000fe200078e0018 */
[----:B------:R-:W-:Y:S02]  /*0a70*/  @!P1 MOV R24, R11 ;  /* 0x0000000b00189202 */ /* 0x000fe40000000f00 */
[----:B------:R-:W-:Y:S02]  /*0a80*/  @!P1 LOP3.LUT R26, R25, 0x80000, RZ, 0xfc, !PT ;  /* 0x00080000191a9812 */ /* 0x000fe400078efcff */
[----:B------:R-:W-:Y:S02]  /*0a90*/  @!P1 SEL R20, R20, R21, P6 ;  /* 0x0000001514149207 */ /* 0x000fe40003000000 */
[----:B------:R-:W-:Y:S01]  /*0aa0*/  @!P1 FSEL R21, R24, R25, P6 ;  /* 0x0000001918159208 */ /* 0x000fe20003000000 */
[----:B-1----:R-:W-:Y:S01]  /*0ab0*/  @!P5 DSETP.MIN.AND P6, P4, R6, R4, PT ;  /* 0x000000040600d22a */ /* 0x002fe20003cc0000 */
[----:B------:R-:W-:-:S02]  /*0ac0*/  @!P5 IMAD.MOV.U32 R24, RZ, RZ, R6 ;  /* 0x000000ffff18d224 */ /* 0x000fc400078e0006 */
[----:B------:R-:W-:Y:S01]  /*0ad0*/  @!P5 IMAD.MOV.U32 R25, RZ, RZ, R4 ;  /* 0x000000ffff19d224 */ /* 0x000fe200078e0004 */
[----:B------:R-:W-:Y:S01]  /*0ae0*/  @!P1 SEL R21, R26, R21, P0 ;  /* 0x000000151a159207 */ /* 0x000fe20000000000 */
[----:B------:R-:W-:Y:S02]  /*0af0*/  @!P5 IMAD.MOV.U32 R6, RZ, RZ, R5 ;  /* 0x000000ffff06d224 */ /* 0x000fe400078e0005 */
[----:B------:R-:W0:Y:S01]  /*0b00*/  @!P1 LDC.64 R4, c[0x0][0x220] ;  /* 0x00008800ff049b82 */ /* 0x000e220000000a00 */
[----:B------:R-:W-:Y:S02]  /*0b10*/  @!P5 SEL R24, R24, R25, P6 ;  /* 0x000000191818d207 */ /* 0x000fe40003000000 */
[----:B------:R-:W-:Y:S02]  /*0b20*/  @!P5 FSEL R7, R7, R6, P6 ;  /* 0x000000060707d208 */ /* 0x000fe40003000000 */
[----:B------:R-:W-:Y:S01]  /*0b30*/  @!P5 LOP3.LUT R6, R6, 0x80000, RZ, 0xfc, !PT ;  /* 0x000800000606d812 */ /* 0x000fe200078efcff */
[----:B------:R-:W-:-:S03]  /*0b40*/  @!P5 IMAD.MOV.U32 R8, RZ, RZ, R24 ;  /* 0x000000ffff08d224 */ /* 0x000fc600078e0018 */
[----:B------:R-:W-:Y:S01]  /*0b50*/  @!P5 SEL R7, R6, R7, P4 ;  /* 0x000000070607d207 */ /* 0x000fe20002000000 */
[----:B------:R-:W-:-:S04]  /*0b60*/  @!P1 IMAD.MOV.U32 R6, RZ, RZ, R21 ;  /* 0x000000ffff069224 */ /* 0x000fc800078e0015 */
[----:B------:R-:W-:Y:S01]  /*0b70*/  @!P5 IMAD.MOV.U32 R9, RZ, RZ, R7 ;  /* 0x000000ffff09d224 */ /* 0x000fe200078e0007 */
[----:B0-----:R-:W-:Y:S01]  /*0b80*/  @!P1 DSETP.MIN.AND P0, P6, R20, R4, PT ;  /* 0x000000041400922a */ /* 0x001fe20003e00000 */
[----:B------:R-:W-:-:S05]  /*0b90*/  @!P1 IMAD.MOV.U32 R25, RZ, RZ, R5 ;  /* 0x000000ffff199224 */ /* 0x000fca00078e0005 */
[----:B------:R-:W-:Y:S02]  /*0ba0*/  @!P1 FSEL R6, R6, R25, P0 ;  /* 0x0000001906069208 */ /* 0x000fe40000000000 */
[----:B------:R-:W-:Y:S02]  /*0bb0*/  @!P1 LOP3.LUT R25, R25, 0x80000, RZ, 0xfc, !PT ;  /* 0x0008000019199812 */ /* 0x000fe400078efcff */
[----:B------:R-:W-:Y:S02]  /*0bc0*/  @!P1 SEL R4, R20, R4, P0 ;  /* 0x0000000414049207 */ /* 0x000fe40000000000 */
[----:B------:R-:W-:-:S03]  /*0bd0*/  @!P1 SEL R25, R25, R6, P6 ;  /* 0x0000000619199207 */ /* 0x000fc60003000000 */
[----:B------:R-:W-:Y:S02]  /*0be0*/  @!P1 IMAD.MOV.U32 R10, RZ, RZ, R4 ;  /* 0x000000ffff0a9224 */ /* 0x000fe400078e0004 */
[----:B------:R-:W-:-:S05]  /*0bf0*/  @!P1 IMAD.MOV.U32 R11, RZ, RZ, R25 ;  /* 0x000000ffff0b9224 */ /* 0x000fca00078e0019 */
[----:B------:R-:W-:Y:S01]  /*0c00*/  STG.E.128 desc[UR4][R2.64+0x1800], R8 ;  /* 0x0018000802007986 */ /* 0x000fe2000c101d04 */
[----:B------:R-:W-:Y:S05]  /*0c10*/  EXIT ;  /* 0x000000000000794d */ /* 0x000fea0003800000 */
.L_x_17194:
[----:B------:R-:W0:Y:S01]  /*0c20*/  S2R R7, SR_TID.X ;  /* 0x0000000000077919 */ /* 0x000e220000002100 */
[----:B------:R-:W-:Y:S02]  /*0c30*/  CS2R R8, SRZ ;  /* 0x0000000000087805 */ /* 0x000fe4000001ff00 */
[----:B0-----:R-:W-:Y:S01]  /*0c40*/  ISETP.GE.AND P3, PT, R7, R2, PT ;  /* 0x000000020700720c */ /* 0x001fe20003f66270 */
[----:B------:R-:W-:-:S12]  /*0c50*/  IMAD.MOV.U32 R5, RZ, RZ, R7 ;  /* 0x000000ffff057224 */ /* 0x000fd800078e0007 */
[----:B------:R-:W-:Y:S01]  /*0c60*/  @!P3 VIADD R5, R7, 0x80 ;  /* 0x000000800705b836 */ /* 0x000fe20000000000 */
[----:B------:R-:W0:Y:S04]  /*0c70*/  @!P3 LDC.64 R16, c[0x0][0x238] ;  /* 0x00008e00ff10bb82 */ /* 0x000e280000000a00 */
[----:B------:R-:W-:-:S13]  /*0c80*/  ISETP.GE.AND P0, PT, R5, R2, PT ;  /* 0x000000020500720c */ /* 0x000fda0003f06270 */
[----:B------:R-:W1:Y:S01]  /*0c90*/  @!P0 LDC.64 R12, c[0x0][0x238] ;  /* 0x00008e00ff0c8b82 */ /* 0x000e620000000a00 */
[----:B------:R-:W-:-:S04]  /*0ca0*/  @!P0 IMAD.IADD R3, R0, 0x1, R5 ;  /* 0x0000000100038824 */ /* 0x000fc800078e0205 */
[----:B-1----:R-:W-:-:S05]  /*0cb0*/  @!P0 IMAD.WIDE.U32 R12, R3, 0x8, R12 ;  /* 0x00000008030c8825 */ /* 0x002fca00078e000c */
[----:B------:R1:W2:Y:S01]  /*0cc0*/  @!P0 LDG.E.64 R8, desc[UR4][R12.64] ;  /* 0x000000040c088981 */ /* 0x0002a2000c1e1b00 */
[----:B------:R-:W-:Y:S02]  /*0cd0*/  @!P3 IADD3 R3, R0, R7, RZ ;  /* 0x000000070003b210 */ /* 0x000fe40007ffe0ff */
[----:B------:R-:W-:-:S03]  /*0ce0*/  CS2R R10, SRZ ;  /* 0x00000000000a7805 */ /* 0x000fc6000001ff00 */
[----:B0-----:R-:W-:-:S05]  /*0cf0*/  @!P3 IMAD.WIDE.U32 R16, R3, 0x8, R16 ;  /* 0x000000080310b825 */ /* 0x001fca00078e0010 */
[----:B------:R0:W5:Y:S01]  /*0d00*/  @!P3 LDG.E.64 R10, desc[UR4][R16.64] ;  /* 0x00000004100ab981 */ /* 0x000162000c1e1b00 */
[----:B------:R-:W-:Y:S01]  /*0d10*/  VIADD R3, R7, 0x80 ;  /* 0x0000008007037836 */ /* 0x000fe20000000000 */
[----:B------:R-:W-:Y:S01]  /*0d20*/  BSSY B0, `(.L_x_17195) ;  /* 0x0000013000007945 */ /* 0x000fe20003800000 */
[----:B------:R-:W-:Y:S01]  /*0d30*/  @!P0 VIADD R5, R5, 0x80 ;  /* 0x0000008005058836 */ /* 0x000fe20000000000 */
[----:B-1----:R-:W-:Y:S02]  /*0d40*/  CS2R R12, SRZ ;  /* 0x00000000000c7805 */ /* 0x002fe4000001ff00 */
[----:B------:R-:W-:Y:S02]  /*0d50*/  CS2R R14, SRZ ;  /* 0x00000000000e7805 */ /* 0x000fe4000001ff00 */
[----:B------:R-:W-:Y:S01]  /*0d60*/  ISETP.GE.AND P0, PT, R5, R2, PT ;  /* 0x000000020500720c */ /* 0x000fe20003f06270 */
[----:B--2---:R-:W-:-:S06]  /*0d70*/  DSETP.GTU.AND P2, PT, |R8|, +INF , PT ;  /* 0x7ff000000800742a */ /* 0x004fcc0003f4c200 */
[----:B------:R-:W-:-:S13]  /*0d80*/  ISETP.GE.OR P2, PT, R3, R2, P2 ;  /* 0x000000020300720c */ /* 0x000fda0001746670 */
[----:B------:R-:W1:Y:S01]  /*0d90*/  @!P2 LDC.64 R20, c[0x0][0x218] ;  /* 0x00008600ff14ab82 */ /* 0x000e620000000a00 */
[----:B0-----:R-:W-:Y:S05]  /*0da0*/  @P0 BRA `(.L_x_17196) ;  /* 0x0000000000280947 */ /* 0x001fea0003800000 */
[----:B------:R-:W0:Y:S01]  /*0db0*/  LDC.64 R14, c[0x0][0x238] ;  /* 0x00008e00ff0e7b82 */ /* 0x000e220000000a00 */
[----:B------:R-:W-:Y:S02]  /*0dc0*/  IMAD.IADD R17, R0, 0x1, R5 ;  /* 0x0000000100117824 */ /* 0x000fe400078e0205 */
        /* <DEDUP_REMOVED lines=8> */
.L_x_17196:
[----:B------:R-:W-:Y:S05]  /*0e50*/  BSYNC B0 ;  /* 0x0000000000007941 */ /* 0x000fea0003800000 */
.L_x_17195:
[----:B------:R-:W-:Y:S01]  /*0e60*/  ISETP.GE.AND P0, PT, R5, R2, PT ;  /* 0x000000020500720c */ /* 0x000fe20003f06270 */
[----:B------:R-:W-:Y:S01]  /*0e70*/  BSSY B0, `(.L_x_17197) ;  /* 0x000000e000007945 */ /* 0x000fe20003800000 */
[----:B0-----:R-:W-:Y:S02]  /*0e80*/  CS2R R16, SRZ ;  /* 0x0000000000107805 */ /* 0x001fe4000001ff00 */
[----:B------:R-:W-:-:S09]  /*0e90*/  CS2R R18, SRZ ;  /* 0x0000000000127805 */ /* 0x000fd2000001ff00 */
        /* <DEDUP_REMOVED lines=11> */
.L_x_17198:
[----:B------:R-:W-:Y:S05]  /*0f50*/  BSYNC B0 ;  /* 0x0000000000007941 */ /* 0x000fea0003800000 */
.L_x_17197:
[----:B-----5:R-:W-:Y:S01]  /*0f60*/  DSETP.GTU.AND P0, PT, |R14|, +INF , PT ;  /* 0x7ff000000e00742a */ /* 0x020fe20003f0c200 */
[----:B------:R-:W-:Y:S01]  /*0f70*/  VIADD R3, R7, 0x100 ;  /* 0x0000010007037836 */ /* 0x000fe20000000000 */
[----:B0-----:R-:W0:Y:S01]  /*0f80*/  @!P2 LDC.64 R22, c[0x0][0x220] ;  /* 0x00008800ff16ab82 */ /* 0x001e220000000a00 */
[----:B-1----:R-:W-:Y:S01]  /*0f90*/  @!P2 DSETP.MAX.AND P1, P4, R8, R20, PT ;  /* 0x000000140800a22a */ /* 0x002fe20003c2f000 */
[----:B------:R-:W-:Y:S01]  /*0fa0*/  @!P2 IMAD.MOV.U32 R24, RZ, RZ, R20 ;  /* 0x000000ffff18a224 */ /* 0x000fe200078e0014 */
[----:B------:R-:W-:Y:S02]  /*0fb0*/  @!P2 LOP3.LUT R25, R21, 0x80000, RZ, 0xfc, !PT ;  /* 0x000800001519a812 */ /* 0x000fe400078efcff */
[----:B------:R-:W-:Y:S01]  /*0fc0*/  ISETP.GE.OR P0, PT, R3, R2, P0 ;  /* 0x000000020300720c */ /* 0x000fe20000706670 */
[----:B------:R-:W-:-:S05]  /*0fd0*/  @!P2 IMAD.MOV.U32 R3, RZ, RZ, R9 ;  /* 0x000000ffff03a224 */ /* 0x000fca00078e0009 */
[----:B------:R-:W-:Y:S01]  /*0fe0*/  @!P2 FSEL R4, R3, R21, P1 ;  /* 0x000000150304a208 */ /* 0x000fe20000800000 */
[----:B------:R-:W-:-:S03]  /*0ff0*/  @!P2 IMAD.MOV.U32 R3, RZ, RZ, R8 ;  /* 0x000000ffff03a224 */ /* 0x000fc600078e0008 */
[----:B------:R-:W-:Y:S02]  /*1000*/  @!P2 SEL R25, R25, R4, P4 ;  /* 0x000000041919a207 */ /* 0x000fe40002000000 */
[----:B------:R-:W-:Y:S01]  /*1010*/  @!P2 SEL R24, R3, R24, P1 ;  /* 0x000000180318a207 */ /* 0x000fe20000800000 */
[----:B------:R-:W1:Y:S01]  /*1020*/  @!P0 LDC.64 R20, c[0x0][0x218] ;  /* 0x00008600ff148b82 */ /* 0x000e620000000a00 */
[----:B------:R-:W-:Y:S01]  /*1030*/  DSETP.GTU.AND P1, PT, |R12|, +INF , PT ;  /* 0x7ff000000c00742a */ /* 0x000fe20003f2c200 */
[----:B------:R-:W-:-:S03]  /*1040*/  VIADD R3, R7, 0x180 ;  /* 0x0000018007037836 */ /* 0x000fc60000000000 */
[----:B0-----:R-:W-:Y:S02]  /*1050*/  @!P2 DSETP.MIN.AND P4, P5, R24, R22, PT ;  /* 0x000000161800a22a */ /* 0x001fe40003d80000 */
[----:B------:R-:W-:Y:S01]  /*1060*/  ISETP.GE.OR P1, PT, R3, R2, P1 ;  /* 0x000000020300720c */ /* 0x000fe20000f26670 */
[----:B------:R-:W-:Y:S01]  /*1070*/  @!P2 IMAD.MOV.U32 R3, RZ, RZ, R24 ;  /* 0x000000ffff03a224 */ /* 0x000fe200078e0018 */
[----:B------:R-:W-:Y:S02]  /*1080*/  @!P2 MOV R4, R22 ;  /* 0x000000160004a202 */ /* 0x000fe40000000f00 */
[----:B------:R-:W-:Y:S02]  /*1090*/  @!P2 LOP3.LUT R6, R23, 0x80000, RZ, 0xfc, !PT ;  /* 0x000800001706a812 */ /* 0x000fe400078efcff */
[----:B------:R-:W-:Y:S02]  /*10a0*/  @!P2 FSEL R25, R25, R23, P4 ;  /* 0x000000171919a208 */ /* 0x000fe40002000000 */
[----:B------:R-:W0:Y:S01]  /*10b0*/  @!P0 LDC.64 R22, c[0x0][0x220] ;  /* 0x00008800ff168b82 */ /* 0x000e220000000a00 */
[----:B------:R-:W-:Y:S01]  /*10c0*/  @!P2 SEL R8, R3, R4, P4 ;  /* 0x000000040308a207 */ /* 0x000fe20002000000 */
[----:B------:R-:W-:Y:S01]  /*10d0*/  @!P0 IMAD.MOV.U32 R3, RZ, RZ, R15 ;  /* 0x000000ffff038224 */ /* 0x000fe200078e000f */
[----:B------:R-:W-:Y:S01]  /*10e0*/  @!P2 SEL R9, R6, R25, P5 ;  /* 0x000000190609a207 */ /* 0x000fe20002800000 */
[----:B-1----:R-:W-:Y:S01]  /*10f0*/  @!P0 DSETP.MAX.AND P2, P4, R14, R20, PT ;  /* 0x000000140e00822a */ /* 0x002fe20003c4f000 */
[----:B------:R-:W-:-:S02]  /*1100*/  @!P0 IMAD.MOV.U32 R24, RZ, RZ, R20 ;  /* 0x000000ffff188224 */ /* 0x000fc400078e0014 */
[----:B------:R-:W-:Y:S02]  /*1110*/  @!P0 IMAD.MOV.U32 R4, RZ, RZ, R21 ;  /* 0x000000ffff048224 */ /* 0x000fe400078e0015 */
[----:B------:R-:W1:Y:S03]  /*1120*/  @!P1 LDC.64 R20, c[0x0][0x218] ;  /* 0x00008600ff149b82 */ /* 0x000e660000000a00 */
[----:B------:R-:W-:Y:S01]  /*1130*/  @!P0 FSEL R6, R3, R4, P2 ;  /* 0x0000000403068208 */ /* 0x000fe20001000000 */
[----:B------:R-:W-:Y:S01]  /*1140*/  @!P0 IMAD.MOV.U32 R3, RZ, RZ, R14 ;  /* 0x000000ffff038224 */ /* 0x000fe200078e000e */
[----:B------:R-:W-:-:S04]  /*1150*/  @!P0 LOP3.LUT R25, R4, 0x80000, RZ, 0xfc, !PT ;  /* 0x0008000004198812 */ /* 0x000fc800078efcff */
[----:B------:R-:W-:Y:S01]  /*1160*/  @!P0 SEL R24, R3, R24, P2 ;  /* 0x0000001803188207 */ /* 0x000fe20001000000 */
[----:B------:R-:W-:Y:S01]  /*1170*/  DSETP.GTU.AND P2, PT, |R18|, +INF , PT ;  /* 0x7ff000001200742a */ /* 0x000fe20003f4c200 */
[----:B------:R-:W-:Y:S01]  /*1180*/  @!P0 SEL R25, R25, R6, P4 ;  /* 0x0000000619198207 */ /* 0x000fe20002000000 */
[----:B------:R-:W-:Y:S02]  /*1190*/  VIADD R3, R7, 0x200 ;  /* 0x0000020007037836 */ /* 0x000fe40000000000 */
[----:B0-----:R-:W-:Y:S02]  /*11a0*/  @!P0 IMAD.MOV.U32 R4, RZ, RZ, R22 ;  /* 0x000000ffff048224 */ /* 0x001fe400078e0016 */
[----:B------:R-:W-:Y:S01]  /*11b0*/  @!P0 IMAD.MOV.U32 R6, RZ, RZ, R23 ;  /* 0x000000ffff068224 */ /* 0x000fe200078e0017 */
[----:B------:R-:W-:Y:S01]  /*11c0*/  @!P0 DSETP.MIN.AND P5, P4, R24, R22, PT ;  /* 0x000000161800822a */ /* 0x000fe20003ca0000 */
[----:B------:R-:W-:Y:S01]  /*11d0*/  ISETP.GE.OR P2, PT, R3, R2, P2 ;  /* 0x000000020300720c */ /* 0x000fe20001746670 */
[----:B------:R-:W-:Y:S01]  /*11e0*/  @!P0 IMAD.MOV.U32 R3, RZ, RZ, R24 ;  /* 0x000000ffff038224 */ /* 0x000fe200078e0018 */
[----:B------:R-:W0:Y:S03]  /*11f0*/  @!P1 LDC.64 R22, c[0x0][0x220] ;  /* 0x00008800ff169b82 */ /* 0x000e260000000a00 */
[----:B------:R-:W-:-:S02]  /*1200*/  @!P0 FSEL R25, R25, R6, P5 ;  /* 0x0000000619198208 */ /* 0x000fc40002800000 */
[----:B------:R-:W-:Y:S01]  /*1210*/  @!P0 SEL R14, R3, R4, P5 ;  /* 0x00000004030e8207 */ /* 0x000fe20002800000 */
[----:B-1----:R-:W-:Y:S01]  /*1220*/  @!P1 DSETP.MAX.AND P5, P6, R12, R20, PT ;  /* 0x000000140c00922a */ /* 0x002fe20003eaf000 */
[----:B------:R-:W-:Y:S01]  /*1230*/  @!P1 IMAD.MOV.U32 R4, RZ, RZ, R13 ;  /* 0x000000ffff049224 */ /* 0x000fe200078e000d */
[----:B------:R-:W-:Y:S01]  /*1240*/  @!P0 LOP3.LUT R6, R6, 0x80000, RZ, 0xfc, !PT ;  /* 0x0008000006068812 */ /* 0x000fe200078efcff */
[----:B------:R-:W-:-:S03]  /*1250*/  @!P1 IMAD.MOV.U32 R3, RZ, RZ, R20 ;  /* 0x000000ffff039224 */ /* 0x000fc600078e0014 */
[----:B------:R-:W-:Y:S01]  /*1260*/  @!P0 SEL R15, R6, R25, P4 ;  /* 0x00000019060f8207 */ /* 0x000fe20002000000 */
[----:B------:R-:W-:Y:S01]  /*1270*/  DSETP.GTU.AND P0, PT, |R16|, +INF , PT ;  /* 0x7ff000001000742a */ /* 0x000fe20003f0c200 */
[----:B------:R-:W-:Y:S01]  /*1280*/  @!P1 FSEL R24, R4, R21, P5 ;  /* 0x0000001504189208 */ /* 0x000fe20002800000 */
[----:B------:R-:W-:Y:S01]  /*1290*/  @!P1 IMAD.MOV.U32 R4, RZ, RZ, R12 ;  /* 0x000000ffff049224 */ /* 0x000fe200078e000c */
[----:B------:R-:W-:Y:S02]  /*12a0*/  @!P1 LOP3.LUT R25, R21, 0x80000, RZ, 0xfc, !PT ;  /* 0x0008000015199812 */ /* 0x000fe400078efcff */
[----:B------:R-:W1:Y:S02]  /*12b0*/  @!P2 LDC.64 R20, c[0x0][0x218] ;  /* 0x00008600ff14ab82 */ /* 0x000e640000000a00 */
[----:B------:R-:W-:Y:S02]  /*12c0*/  @!P1 SEL R25, R25, R24, P6 ;  /* 0x0000001819199207 */ /* 0x000fe40003000000 */
[----:B------:R-:W-:Y:S01]  /*12d0*/  @!P1 SEL R24, R4, R3, P5 ;  /* 0x0000000304189207 */ /* 0x000fe20002800000 */
[----:B0-----:R-:W-:-:S04]  /*12e0*/  @!P1 IMAD.MOV.U32 R4, RZ, RZ, R22 ;  /* 0x000000ffff049224 */ /* 0x001fc800078e0016 */
[----:B------:R-:W-:Y:S01]  /*12f0*/  @!P1 IMAD.MOV.U32 R3, RZ, RZ, R24 ;  /* 0x000000ffff039224 */ /* 0x000fe200078e0018 */
[----:B------:R-:W-:-:S06]  /*1300*/  @!P1 DSETP.MIN.AND P5, P4, R24, R22, PT ;  /* 0x000000161800922a */ /* 0x000fcc0003ca0000 */
[----:B------:R-:W-:Y:S01]  /*1310*/  @!P1 SEL R12, R3, R4, P5 ;  /* 0x00000004030c9207 */ /* 0x000fe20002800000 */
[----:B------:R-:W-:Y:S01]  /*1320*/  VIADD R3, R7, 0x280 ;  /* 0x0000028007037836 */ /* 0x000fe20000000000 */
[----:B------:R-:W-:Y:S02]  /*1330*/  @!P1 FSEL R25, R25, R23, P5 ;  /* 0x0000001719199208 */ /* 0x000fe40002800000 */
[----:B------:R-:W-:Y:S02]  /*1340*/  @!P1 LOP3.LUT R4, R23, 0x80000, RZ, 0xfc, !PT ;  /* 0x0008000017049812 */ /* 0x000fe400078efcff */
[----:B------:R-:W0:Y:S01]  /*1350*/  @!P2 LDC.64 R22, c[0x0][0x220] ;  /* 0x00008800ff16ab82 */ /* 0x000e220000000a00 */
[----:B------:R-:W-:Y:S01]  /*1360*/  ISETP.GE.OR P0, PT, R3, R2, P0 ;  /* 0x000000020300720c */ /* 0x000fe20000706670 */
[----:B-1----:R-:W-:Y:S01]  /*1370*/  @!P2 DSETP.MAX.AND P5, P6, R18, R20, PT ;  /* 0x000000141200a22a */ /* 0x002fe20003eaf000 */
[----:B------:R-:W-:Y:S01]  /*1380*/  @!P2 IMAD.MOV.U32 R3, RZ, RZ, R19 ;  /* 0x000000ffff03a224 */ /* 0x000fe200078e0013 */
[----:B------:R-:W-:Y:S01]  /*1390*/  @!P1 SEL R13, R4, R25, P4 ;  /* 0x00000019040d9207 */ /* 0x000fe20002000000 */
[----:B------:R-:W-:Y:S01]  /*13a0*/  DSETP.GTU.OR P1, PT, |R10|, +INF , P3 ;  /* 0x7ff000000a00742a */ /* 0x000fe20001f2c600 */
[----:B------:R-:W-:-:S02]  /*13b0*/  @!P2 IMAD.MOV.U32 R4, RZ, RZ, R20 ;  /* 0x000000ffff04a224 */ /* 0x000fc400078e0014 */
[----:B------:R-:W-:Y:S02]  /*13c0*/  @!P2 FSEL R6, R3, R21, P5 ;  /* 0x000000150306a208 */ /* 0x000fe40002800000 */
[----:B------:R-:W-:Y:S02]  /*13d0*/  @!P2 LOP3.LUT R21, R21, 0x80000, RZ, 0xfc, !PT ;  /* 0x000800001515a812 */ /* 0x000fe400078efcff */
[----:B------:R-:W-:Y:S02]  /*13e0*/  @!P2 MOV R3, R18 ;  /* 0x000000120003a202 */ /* 0x000fe40000000f00 */
[----:B------:R-:W1:Y:S01]  /*13f0*/  @!P0 LDC.64 R24, c[0x0][0x218] ;  /* 0x00008600ff188b82 */ /* 0x000e620000000a00 */
[----:B------:R-:W-:Y:S01]  /*1400*/  @!P2 SEL R21, R21, R6, P6 ;  /* 0x000000061515a207 */ /* 0x000fe20003000000 */
[----:B------:R-:W-:Y:S01]  /*1410*/  @!P0 IMAD.MOV.U32 R29, RZ, RZ, R16 ;  /* 0x000000ffff1d8224 */ /* 0x000fe200078e0010 */
[----:B------:R-:W-:-:S05]  /*1420*/  @!P2 SEL R20, R3, R4, P5 ;  /* 0x000000040314a207 */ /* 0x000fca0002800000 */
[----:B------:R-:W-:Y:S01]  /*1430*/  @!P2 IMAD.MOV.U32 R3, RZ, RZ, R20 ;  /* 0x000000ffff03a224 */ /* 0x000fe200078e0014 */
[----:B0-----:R-:W-:Y:S01]  /*1440*/  @!P2 DSETP.MIN.AND P4, P5, R20, R22, PT ;  /* 0x000000161400a22a */ /* 0x001fe20003d80000 */
[----:B------:R-:W-:Y:S02]  /*1450*/  @!P2 IMAD.MOV.U32 R4, RZ, RZ, R22 ;  /* 0x000000ffff04a224 */ /* 0x000fe400078e0016 */
[----:B------:R-:W-:Y:S02]  /*1460*/  @!P2 IMAD.MOV.U32 R6, RZ, RZ, R23 ;  /* 0x000000ffff06a224 */ /* 0x000fe400078e0017 */
[----:B------:R-:W0:Y:S01]  /*1470*/  @!P1 LDC.64 R22, c[0x0][0x218] ;  /* 0x00008600ff169b82 */ /* 0x000e220000000a00 */
[----:B------:R-:W-:Y:S01]  /*1480*/  @!P2 SEL R18, R3, R4, P4 ;  /* 0x000000040312a207 */ /* 0x000fe20002000000 */
[----:B------:R-:W-:Y:S01]  /*1490*/  @!P0 IMAD.MOV.U32 R3, RZ, RZ, R17 ;  /* 0x000000ffff038224 */ /* 0x000fe200078e0011 */
[----:B------:R-:W-:Y:S02]  /*14a0*/  @!P2 FSEL R21, R21, R6, P4 ;  /* 0x000000061515a208 */ /* 0x000fe40002000000 */
[----:B------:R-:W-:-:S04]  /*14b0*/  @!P2 LOP3.LUT R6, R6, 0x80000, RZ, 0xfc, !PT ;  /* 0x000800000606a812 */ /* 0x000fc800078efcff */
[----:B------:R-:W-:Y:S01]  /*14c0*/  @!P2 SEL R19, R6, R21, P5 ;  /* 0x000000150613a207 */ /* 0x000fe20002800000 */
[----:B-1----:R-:W-:Y:S01]  /*14d0*/  @!P0 DSETP.MAX.AND P5, P2, R16, R24, PT ;  /* 0x000000181000822a */ /* 0x002fe20003aaf000 */
[----:B------:R-:W-:Y:S01]  /*14e0*/  @!P0 IMAD.MOV.U32 R4, RZ, RZ, R25 ;  /* 0x000000ffff048224 */ /* 0x000fe200078e0019 */
[----:B------:R-:W1:Y:S04]  /*14f0*/  @!P0 LDC.64 R20, c[0x0][0x220] ;  /* 0x00008800ff148b82 */ /* 0x000e680000000a00 */
[----:B------:R-:W-:Y:S02]  /*1500*/  @!P0 FSEL R26, R3, R4, P5 ;  /* 0x00000004031a8208 */ /* 0x000fe40002800000 */
[----:B------:R-:W-:Y:S01]  /*1510*/  @!P0 LOP3.LUT R27, R4, 0x80000, RZ, 0xfc, !PT ;  /* 0x00080000041b8812 */ /* 0x000fe200078efcff */
[----:B------:R-:W-:-:S03]  /*1520*/  @!P1 IMAD.MOV.U32 R4, RZ, RZ, R11 ;  /* 0x000000ffff049224 */ /* 0x000fc600078e000b */
[----:B------:R-:W-:Y:S01]  /*1530*/  @!P0 SEL R27, R27, R26, P2 ;  /* 0x0000001a1b1b8207 */ /* 0x000fe20001000000 */
[----:B0-----:R-:W-:Y:S01]  /*1540*/  @!P1 DSETP.MAX.AND P2, P4, R10, R22, PT ;  /* 0x000000160a00922a */ /* 0x001fe20003c4f000 */
[----:B------:R-:W-:Y:S01]  /*1550*/  @!P1 IMAD.MOV.U32 R3, RZ, RZ, R22 ;  /* 0x000000ffff039224 */ /* 0x000fe200078e0016 */
[----:B------:R-:W-:Y:S01]  /*1560*/  @!P0 SEL R26, R29, R24, P5 ;  /* 0x000000181d1a8207 */ /* 0x000fe20002800000 */
[----:B------:R-:W-:Y:S02]  /*1570*/  @!P1 IMAD.MOV.U32 R25, RZ, RZ, R23 ;  /* 0x000000ffff199224 */ /* 0x000fe400078e0017 */
[----:B------:R-:W0:Y:S02]  /*1580*/  @!P1 LDC.64 R22, c[0x0][0x220] ;  /* 0x00008800ff169b82 */ /* 0x000e240000000a00 */
[----:B------:R-:W-:Y:S01]  /*1590*/  @!P0 IMAD.MOV.U32 R6, RZ, RZ, R26 ;  /* 0x000000ffff068224 */ /* 0x000fe200078e001a */
[----:B------:R-:W-:Y:S01]  /*15a0*/  @!P1 FSEL R24, R4, R25, P2 ;  /* 0x0000001904189208 */ /* 0x000fe20001000000 */
[----:B------:R-:W-:Y:S01]  /*15b0*/  @!P1 IMAD.MOV.U32 R4, RZ, RZ, R10 ;  /* 0x000000ffff049224 */ /* 0x000fe200078e000a */
[----:B------:R-:W-:-:S04]  /*15c0*/  @!P1 LOP3.LUT R25, R25, 0x80000, RZ, 0xfc, !PT ;  /* 0x0008000019199812 */ /* 0x000fc800078efcff */
[----:B------:R-:W-:Y:S01]  /*15d0*/  @!P1 SEL R25, R25, R24, P4 ;  /* 0x0000001819199207 */ /* 0x000fe20002000000 */
[----:B-1----:R-:W-:Y:S01]  /*15e0*/  @!P0 DSETP.MIN.AND P4, P6, R26, R20, PT ;  /* 0x000000141a00822a */ /* 0x002fe20003e80000 */
[----:B------:R-:W-:Y:S01]  /*15f0*/  @!P1 SEL R24, R4, R3, P2 ;  /* 0x0000000304189207 */ /* 0x000fe20001000000 */
[----:B------:R-:W-:Y:S02]  /*1600*/  @!P0 IMAD.MOV.U32 R3, RZ, RZ, R27 ;  /* 0x000000ffff038224 */ /* 0x000fe400078e001b */
[----:B------:R-:W-:Y:S02]  /*1610*/  @!P0 IMAD.MOV.U32 R27, RZ, RZ, R20 ;  /* 0x000000ffff1b8224 */ /* 0x000fe400078e0014 */
[----:B------:R-:W-:-:S03]  /*1620*/  @!P0 IMAD.MOV.U32 R4, RZ, RZ, R21 ;  /* 0x000000ffff048224 */ /* 0x000fc600078e0015 */
[----:B------:R-:W-:Y:S01]  /*1630*/  @!P0 SEL R16, R6, R27, P4 ;  /* 0x0000001b06108207 */ /* 0x000fe20002000000 */
[----:B------:R-:W-:Y:S01]  /*1640*/  @!P1 IMAD.MOV.U32 R6, RZ, RZ, R24 ;  /* 0x000000ffff069224 */ /* 0x000fe200078e0018 */
[----:B0-----:R-:W-:Y:S01]  /*1650*/  @!P1 DSETP.MIN.AND P2, P5, R24, R22, PT ;  /* 0x000000161800922a */ /* 0x001fe20003d40000 */
[----:B------:R-:W-:Y:S01]  /*1660*/  @!P1 IMAD.MOV.U32 R21, RZ, RZ, R22 ;  /* 0x000000ffff159224 */ /* 0x000fe200078e0016 */
[----:B------:R-:W-:-:S04]  /*1670*/  @!P1 MOV R20, R23 ;  /* 0x0000001700149202 */ /* 0x000fc80000000f00 */
[----:B------:R-:W-:Y:S02]  /*1680*/  @!P1 SEL R10, R6, R21, P2 ;  /* 0x00000015060a9207 */ /* 0x000fe40001000000 */
[----:B------:R-:W-:Y:S02]  /*1690*/  @!P1 FSEL R25, R25, R20, P2 ;  /* 0x0000001419199208 */ /* 0x000fe40001000000 */
[----:B------:R-:W-:Y:S02]  /*16a0*/  ISETP.GE.AND P2, PT, R5, R2, PT ;  /* 0x000000020500720c */ /* 0x000fe40003f46270 */
[----:B------:R-:W-:-:S04]  /*16b0*/  @!P1 LOP3.LUT R20, R20, 0x80000, RZ, 0xfc, !PT ;  /* 0x0008000014149812 */ /* 0x000fc800078efcff */
[----:B------:R-:W-:-:S07]  /*16c0*/  @!P1 SEL R11, R20, R25, P5 ;  /* 0x00000019140b9207 */ /* 0x000fce0002800000 */
[----:B------:R-:W0:Y:S01]  /*16d0*/  @!P2 LDC.64 R22, c[0x0][0x238] ;  /* 0x00008e00ff16ab82 */ /* 0x000e220000000a00 */
[----:B------:R-:W-:Y:S02]  /*16e0*/  @!P2 IMAD.IADD R21, R0, 0x1, R5 ;  /* 0x000000010015a824 */ /* 0x000fe400078e0205 */
[----:B------:R-:W-:-:S05]  /*16f0*/  @!P2 VIADD R5, R5, 0x80 ;  /* 0x000000800505a836 */ /* 0x000fca0000000000 */
[----:B------:R-:W-:-:S13]  /*1700*/  ISETP.GE.AND P1, PT, R5, R2, PT ;  /* 0x000000020500720c */ /* 0x000fda0003f26270 */
[----:B------:R-:W1:Y:S01]  /*1710*/  @!P1 LDC.64 R24, c[0x0][0x238] ;  /* 0x00008e00ff189b82 */ /* 0x000e620000000a00 */
[----:B0-----:R-:W-:Y:S01]  /*1720*/  @!P2 IMAD.WIDE.U32 R22, R21, 0x8, R22 ;  /* 0x000000081516a825 */ /* 0x001fe200078e0016 */
[----:B------:R-:W-:-:S06]  /*1730*/  CS2R R20, SRZ ;  /* 0x0000000000147805 */ /* 0x000fcc000001ff00 */
[----:B------:R-:W2:Y:S01]  /*1740*/  @!P2 LDG.E.64 R20, desc[UR4][R22.64] ;  /* 0x000000041614a981 */ /* 0x000ea2000c1e1b00 */
[----:B------:R-:W-:Y:S01]  /*1750*/  @!P1 IMAD.IADD R29, R0, 0x1, R5 ;  /* 0x00000001001d9824 */ /* 0x000fe200078e0205 */
[----:B------:R-:W-:-:S03]  /*1760*/  CS2R R26, SRZ ;  /* 0x00000000001a7805 */ /* 0x000fc6000001ff00 */
[----:B-1----:R-:W-:Y:S02]  /*1770*/  @!P1 IMAD.WIDE.U32 R28, R29, 0x8, R24 ;  /* 0x000000081d1c9825 */ /* 0x002fe400078e0018 */
[----:B------:R-:W0:Y:S03]  /*1780*/  @!P3 LDC.64 R24, c[0x0][0x230] ;  /* 0x00008c00ff18bb82 */ /* 0x000e260000000a00 */
[----:B------:R-:W3:Y:S01]  /*1790*/  @!P1 LDG.E.64 R26, desc[UR4][R28.64] ;  /* 0x000000041c1a9981 */ /* 0x000ee2000c1e1b00 */
[----:B------:R-:W-:Y:S01]  /*17a0*/  @!P3 IMAD.IADD R5, R0, 0x1, R7 ;  /* 0x000000010005b824 */ /* 0x000fe200078e0207 */
[----:B------:R-:W-:Y:S01]  /*17b0*/  @!P0 FSEL R3, R3, R4, P4 ;  /* 0x0000000403038208 */ /* 0x000fe20002000000 */
[----:B------:R-:W-:Y:S01]  /*17c0*/  BSSY B0, `(.L_x_17199) ;  /* 0x000005b000007945 */ /* 0x000fe20003800000 */
[----:B------:R-:W-:-:S03]  /*17d0*/  @!P0 LOP3.LUT R4, R4, 0x80000, RZ, 0xfc, !PT ;  /* 0x0008000004048812 */ /* 0x000fc600078efcff */
[----:B------:R-:W-:Y:S01]  /*17e0*/  BSSY B1, `(.L_x_17200) ;  /* 0x0000052000017945 */ /* 0x000fe20003800000 */
[----:B------:R-:W-:Y:S01]  /*17f0*/  @!P0 SEL R17, R4, R3, P6 ;  /* 0x0000000304118207 */ /* 0x000fe20003000000 */
[----:B0-----:R-:W-:-:S04]  /*1800*/  @!P3 IMAD.WIDE.U32 R24, R5, 0x8, R24 ;  /* 0x000000080518b825 */ /* 0x001fc800078e0018 */
[----:B------:R-:W-:Y:S01]  /*1810*/  VIADD R5, R7, 0x300 ;  /* 0x0000030007057836 */ /* 0x000fe20000000000 */
[----:B------:R0:W-:Y:S01]  /*1820*/  @!P3 STG.E.64 desc[UR4][R24.64], R10 ;  /* 0x0000000a1800b986 */ /* 0x0001e2000c101b04 */
[----:B--2---:R-:W-:-:S06]  /*1830*/  DSETP.GTU.AND P1, PT, |R20|, +INF , PT ;  /* 0x7ff000001400742a */ /* 0x004fcc0003f2c200 */
[----:B------:R-:W-:Y:S01]  /*1840*/  ISETP.GE.OR P1, PT, R5, R2, P1 ;  /* 0x000000020500720c */ /* 0x000fe20000f26670 */
[C---:B------:R-:W-:Y:S02]  /*1850*/  VIADD R5, R7.reuse, 0x380 ;  /* 0x0000038007057836 */ /* 0x040fe40000000000 */
[----:B------:R-:W-:-:S10]  /*1860*/  @!P3 VIADD R7, R7, 0x80 ;  /* 0x000000800707b836 */ /* 0x000fd40000000000 */
[----:B------:R-:W1:Y:S01]  /*1870*/  @!P1 LDC.64 R22, c[0x0][0x218] ;  /* 0x00008600ff169b82 */ /* 0x000e620000000a00 */
[----:B---3--:R-:W-:Y:S01]  /*1880*/  DSETP.GTU.AND P2, PT, |R26|, +INF , PT ;  /* 0x7ff000001a00742a */ /* 0x008fe20003f4c200 */
[----:B------:R-:W-:-:S05]  /*1890*/  @!P1 IMAD.MOV.U32 R4, RZ, RZ, R21 ;  /* 0x000000ffff049224 */ /* 0x000fca00078e0015 */
[----:B------:R-:W-:Y:S01]  /*18a0*/  ISETP.GE.OR P2, PT, R5, R2, P2 ;  /* 0x000000020500720c */ /* 0x000fe20001746670 */
[----:B0-----:R-:W0:-:S12]  /*18b0*/  @!P1 LDC.64 R10, c[0x0][0x220] ;  /* 0x00008800ff0a9b82 */ /* 0x001e180000000a00 */
[----:B------:R-:W-:Y:S01]  /*18c0*/  @!P2 IMAD.MOV.U32 R25, RZ, RZ, R26 ;  /* 0x000000ffff19a224 */ /* 0x000fe200078e001a */
[----:B-1----:R-:W-:Y:S01]  /*18d0*/  @!P1 DSETP.MAX.AND P4, P5, R20, R22, PT ;  /* 0x000000161400922a */ /* 0x002fe20003d8f000 */
[----:B------:R-:W-:-:S05]  /*18e0*/  @!P1 IMAD.MOV.U32 R3, RZ, RZ, R22 ;  /* 0x000000ffff039224 */ /* 0x000fca00078e0016 */
[----:B------:R-:W-:Y:S01]  /*18f0*/  @!P1 FSEL R22, R4, R23, P4 ;  /* 0x0000001704169208 */ /* 0x000fe20002000000 */
[----:B------:R-:W-:Y:S01]  /*1900*/  @!P1 IMAD.MOV.U32 R4, RZ, RZ, R20 ;  /* 0x000000ffff049224 */ /* 0x000fe200078e0014 */
[----:B------:R-:W-:-:S04]  /*1910*/  @!P1 LOP3.LUT R23, R23, 0x80000, RZ, 0xfc, !PT ;  /* 0x0008000017179812 */ /* 0x000fc800078efcff */
[----:B------:R-:W-:Y:S02]  /*1920*/  @!P1 SEL R23, R23, R22, P5 ;  /* 0x0000001617179207 */ /* 0x000fe40002800000 */
[----:B------:R-:W-:Y:S02]  /*1930*/  @!P1 SEL R22, R4, R3, P4 ;  /* 0x0000000304169207 */ /* 0x000fe40002000000 */
[----:B------:R-:W1:Y:S01]  /*1940*/  @!P2 LDC.64 R4, c[0x0][0x218] ;  /* 0x00008600ff04ab82 */ /* 0x000e620000000a00 */
[----:B------:R-:W-:Y:S02]  /*1950*/  @!P1 IMAD.MOV.U32 R6, RZ, RZ, R23 ;  /* 0x000000ffff069224 */ /* 0x000fe400078e0017 */
[----:B------:R-:W-:Y:S01]  /*1960*/  @!P1 IMAD.MOV.U32 R3, RZ, RZ, R22 ;  /* 0x000000ffff039224 */ /* 0x000fe200078e0016 */
[----:B0-----:R-:W-:-:S04]  /*1970*/  @!P1 DSETP.MIN.AND P3, P0, R22, R10, PT ;  /* 0x0000000a1600922a */ /* 0x001fc80003860000 */
[----:B------:R-:W0:Y:S02]  /*1980*/  @!P2 LDC.64 R22, c[0x0][0x220] ;  /* 0x00008800ff16ab82 */ /* 0x000e240000000a00 */
[----:B------:R-:W-:Y:S02]  /*1990*/  @!P1 FSEL R6, R6, R11, P3 ;  /* 0x0000000b06069208 */ /* 0x000fe40001800000 */
[----:B------:R-:W-:-:S04]  /*19a0*/  @!P1 LOP3.LUT R11, R11, 0x80000, RZ, 0xfc, !PT ;  /* 0x000800000b0b9812 */ /* 0x000fc800078efcff */
[----:B------:R-:W-:Y:S02]  /*19b0*/  @!P1 SEL R21, R11, R6, P0 ;  /* 0x000000060b159207 */ /* 0x000fe40000000000 */
[----:B------:R-:W-:Y:S01]  /*19c0*/  ISETP.GE.AND P0, PT, R7, R2, PT ;  /* 0x000000020700720c */ /* 0x000fe20003f06270 */
[----:B-1----:R-:W-:Y:S01]  /*19d0*/  @!P2 DSETP.MAX.AND P4, P5, R26, R4, PT ;  /* 0x000000041a00a22a */ /* 0x002fe20003d8f000 */
[----:B------:R-:W-:Y:S02]  /*19e0*/  @!P2 IMAD.MOV.U32 R24, RZ, RZ, R4 ;  /* 0x000000ffff18a224 */ /* 0x000fe400078e0004 */
[----:B------:R-:W-:-:S05]  /*19f0*/  @!P2 IMAD.MOV.U32 R4, RZ, RZ, R27 ;  /* 0x000000ffff04a224 */ /* 0x000fca00078e001b */
[----:B------:R-:W-:Y:S02]  /*1a00*/  @!P2 FSEL R4, R4, R5, P4 ;  /* 0x000000050404a208 */ /* 0x000fe40002000000 */
[----:B------:R-:W-:-:S04]  /*1a10*/  @!P2 LOP3.LUT R5, R5, 0x80000, RZ, 0xfc, !PT ;  /* 0x000800000505a812 */ /* 0x000fc800078efcff */
[----:B------:R-:W-:Y:S02]  /*1a20*/  @!P2 SEL R5, R5, R4, P5 ;  /* 0x000000040505a207 */ /* 0x000fe40002800000 */
[----:B------:R-:W-:Y:S01]  /*1a30*/  @!P2 SEL R4, R25, R24, P4 ;  /* 0x000000181904a207 */ /* 0x000fe20002000000 */
[----:B------:R-:W-:-:S05]  /*1a40*/  @!P1 IMAD.MOV.U32 R24, RZ, RZ, R10 ;  /* 0x000000ffff189224 */ /* 0x000fca00078e000a */
[----:B------:R-:W-:Y:S01]  /*1a50*/  @!P1 SEL R20, R3, R24, P3 ;  /* 0x0000001803149207 */ /* 0x000fe20001800000 */
[----:B0-----:R-:W-:Y:S01]  /*1a60*/  @!P2 DSETP.MIN.AND P3, P4, R4, R22, PT ;  /* 0x000000160400a22a */ /* 0x001fe20003c60000 */
[----:B------:R-:W-:Y:S01]  /*1a70*/  @!P2 MOV R3, R4 ;  /* 0x000000040003a202 */ /* 0x000fe20000000f00 */
[----:B------:R-:W-:-:S04]  /*1a80*/  @!P2 IMAD.MOV.U32 R4, RZ, RZ, R23 ;  /* 0x000000ffff04a224 */ /* 0x000fc800078e0017 */
[----:B------:R-:W-:Y:S02]  /*1a90*/  @!P2 SEL R26, R3, R22, P3 ;  /* 0x00000016031aa207 */ /* 0x000fe40001800000 */
[----:B------:R-:W-:Y:S02]  /*1aa0*/  @!P2 FSEL R5, R5, R4, P3 ;  /* 0x000000040505a208 */ /* 0x000fe40001800000 */
[----:B------:R-:W-:-:S04]  /*1ab0*/  @!P2 LOP3.LUT R4, R4, 0x80000, RZ, 0xfc, !PT ;  /* 0x000800000404a812 */ /* 0x000fc800078efcff */
        /* <DEDUP_REMOVED lines=14> */
.L_x_17201:
[----:B------:R-:W-:-:S13]  /*1ba0*/  ISETP.GE.AND P0, PT, R7, R2, PT ;  /* 0x000000020700720c */ /* 0x000fda0003f06270 */
[----:B------:R-:W-:Y:S05]  /*1bb0*/  @P0 BRA `(.L_x_17203) ;  /* 0x0000000000300947 */ /* 0x000fea0003800000 */
[----:B0-----:R-:W0:Y:S01]  /*1bc0*/  LDC.64 R4, c[0x0][0x230] ;  /* 0x00008c00ff047b82 */ /* 0x001e220000000a00 */
[----:B------:R-:W-:Y:S02]  /*1bd0*/  IMAD.IADD R3, R0, 0x1, R7 ;  /* 0x0000000100037824 */ /* 0x000fe400078e0207 */
[----:B------:R-:W-:Y:S02]  /*1be0*/  VIADD R7, R7, 0x80 ;  /* 0x0000008007077836 */ /* 0x000fe40000000000 */
[----:B0-----:R-:W-:-:S05]  /*1bf0*/  IMAD.WIDE.U32 R4, R3, 0x8, R4 ;  /* 0x0000000803047825 */ /* 0x001fca00078e0004 */
[----:B------:R1:W-:Y:S02]  /*1c00*/  STG.E.64 desc[UR4][R4.64], R12 ;  /* 0x0000000c04007986 */ /* 0x0003e4000c101b04 */
.L_x_17202:
[----:B------:R-:W-:-:S13]  /*1c10*/  ISETP.GE.AND P0, PT, R7, R2, PT ;  /* 0x000000020700720c */ /* 0x000fda0003f06270 */
[----:B------:R-:W-:Y:S05]  /*1c20*/  @P0 BRA `(.L_x_17204) ;  /* 0x0000000000340947 */ /* 0x000fea0003800000 */
[----:B01----:R-:W0:Y:S01]  /*1c30*/  LDC.64 R4, c[0x0][0x230] ;  /* 0x00008c00ff047b82 */ /* 0x003e220000000a00 */
[----:B------:R-:W-:Y:S02]  /*1c40*/  IMAD.IADD R3, R0, 0x1, R7 ;  /* 0x0000000100037824 */ /* 0x000fe400078e0207 */
[----:B------:R-:W-:Y:S02]  /*1c50*/  VIADD R7, R7, 0x80 ;  /* 0x0000008007077836 */ /* 0x000fe40000000000 */
[----:B0-----:R-:W-:-:S05]  /*1c60*/  IMAD.WIDE.U32 R4, R3, 0x8, R4 ;  /* 0x0000000803047825 */ /* 0x001fca00078e0004 */
[----:B------:R1:W-:Y:S02]  /*1c70*/  STG.E.64 desc[UR4][R4.64], R18 ;  /* 0x0000001204007986 */ /* 0x0003e4000c101b04 */
.L_x_17203:
        /* <DEDUP_REMOVED lines=8> */
.L_x_17204:
[----:B------:R-:W-:Y:S05]  /*1d00*/  BSYNC B1 ;  /* 0x0000000000017941 */ /* 0x000fea0003800000 */
.L_x_17200:
[----:B------:R-:W-:-:S13]  /*1d10*/  ISETP.GE.AND P0, PT, R7, R2, PT ;  /* 0x000000020700720c */ /* 0x000fda0003f06270 */
[----:B012---:R-:W0:Y:S01]  /*1d20*/  @!P0 LDC.64 R4, c[0x0][0x230] ;  /* 0x00008c00ff048b82 */ /* 0x007e220000000a00 */
[----:B------:R-:W-:Y:S02]  /*1d30*/  @!P0 IMAD.IADD R3, R0, 0x1, R7 ;  /* 0x0000000100038824 */ /* 0x000fe400078e0207 */
[----:B------:R-:W-:Y:S02]  /*1d40*/  @!P0 VIADD R7, R7, 0x80 ;  /* 0x0000008007078836 */ /* 0x000fe40000000000 */
[----:B0-----:R-:W-:-:S05]  /*1d50*/  @!P0 IMAD.WIDE.U32 R4, R3, 0x8, R4 ;  /* 0x0000000803048825 */ /* 0x001fca00078e0004 */
[----:B------:R2:W-:Y:S02]  /*1d60*/  @!P0 STG.E.64 desc[UR4][R4.64], R20 ;  /* 0x0000001404008986 */ /* 0x0005e4000c101b04 */
.L_x_17205:
[----:B------:R-:W-:Y:S05]  /*1d70*/  BSYNC B0 ;  /* 0x0000000000007941 */ /* 0x000fea0003800000 */
.L_x_17199:
[----:B------:R-:W-:Y:S05]  /*1d80*/  WARPSYNC.ALL ;  /* 0x0000000000007948 */ /* 0x000fea0003800000 */
[----:B------:R-:W-:-:S13]  /*1d90*/  ISETP.GE.AND P0, PT, R7, R2, PT ;  /* 0x000000020700720c */ /* 0x000fda0003f06270 */
[----:B------:R-:W-:Y:S05]  /*1da0*/  @P0 EXIT ;  /* 0x000000000000094d */ /* 0x000fea0003800000 */
[----:B------:R-:W3:Y:S01]  /*1db0*/  LDC.64 R2, c[0x0][0x230] ;  /* 0x00008c00ff027b82 */ /* 0x000ee20000000a00 */
[----:B------:R-:W-:-:S04]  /*1dc0*/  IMAD.IADD R7, R0, 0x1, R7 ;  /* 0x0000000100077824 */ /* 0x000fc800078e0207 */
[----:B---3--:R-:W-:-:S05]  /*1dd0*/  IMAD.WIDE.U32 R2, R7, 0x8, R2 ;  /* 0x0000000807027825 */ /* 0x008fca00078e0002 */
[----:B------:R-:W-:Y:S01]  /*1de0*/  STG.E.64 desc[UR4][R2.64], R26 ;  /* 0x0000001a02007986 */ /* 0x000fe2000c101b04 */
[----:B------:R-:W-:Y:S05]  /*1df0*/  EXIT ;  /* 0x000000000000794d */ /* 0x000fea0003800000 */
.L_x_17206:
        /* <DEDUP_REMOVED lines=16> */
.L_x_36309:


//--------------------- .text._ZN2at6native29vectorized_elementwise_kernelILi4EZZZNS0_17clamp_kernel_cudaERNS_18TensorIteratorBaseERKN3c106ScalarES7_ENKUlvE_clEvENKUlvE4_clEvEUldE_St5arrayIPcLm2EEEEviT0_T1_ --------------------------
	.section	.text._ZN2at6native29vectorized_elementwise_kernelILi4EZZZNS0_17clamp_kernel_cudaERNS_18TensorIteratorBaseERKN3c106ScalarES7_ENKUlvE_clEvENKUlvE4_clEvEUldE_St5arrayIPcLm2EEEEviT0_T1_,"ax",@progbits
	.align	128
        .global         _ZN2at6native29vectorized_elementwise_kernelILi4EZZZNS0_17clamp_kernel_cudaERNS_18TensorIteratorBaseERKN3c106ScalarES7_ENKUlvE_clEvENKUlvE4_clEvEUldE_St5arrayIPcLm2EEEEviT0_T1_
        .type           _ZN2at6native29vectorized_elementwise_kernelILi4EZZZNS0_17clamp_kernel_cudaERNS_18TensorIteratorBaseERKN3c106ScalarES7_ENKUlvE_clEvENKUlvE4_clEvEUldE_St5arrayIPcLm2EEEEviT0_T1_,@function
        .size           _ZN2at6native29vectorized_elementwise_kernelILi4EZZZNS0_17clamp_kernel_cudaERNS_18TensorIteratorBaseERKN3c106ScalarES7_ENKUlvE_clEvENKUlvE4_clEvEUldE_St5arrayIPcLm2EEEEviT0_T1_,(.L_x_36310 - _ZN2at6native29vectorized_elementwise_kernelILi4EZZZNS0_17clamp_kernel_cudaERNS_18TensorIteratorBaseERKN3c106ScalarES7_ENKUlvE_clEvENKUlvE4_clEvEUldE_St5arrayIPcLm2EEEEviT0_T1_)
        .other          _ZN2at6native29vectorized_elementwise_kernelILi4EZZZNS0_17clamp_kernel_cudaERNS_18TensorIteratorBaseERKN3c106ScalarES7_ENKUlvE_clEvENKUlvE4_clEvEUldE_St5arrayIPcLm2EEEEviT0_T1_,@"STO_CUDA_ENTRY STV_DEFAULT"
_ZN2at6native29vectorized_elementwise_kernelILi4EZZZNS0_17clamp_kernel_cudaERNS_18TensorIteratorBaseERKN3c106ScalarES7_ENKUlvE_clEvENKUlvE4_clEvEUldE_St5arrayIPcLm2EEEEviT0_T1_:
.text._ZN2at6native29vectorized_elementwise_kernelILi4EZZZNS0_17clamp_kernel_cudaERNS_18TensorIteratorBaseERKN3c106ScalarES7_ENKUlvE_clEvENKUlvE4_clEvEUldE_St5arrayIPcLm2EEEEviT0_T1_:
        /* <DEDUP_REMOVED lines=194> */
.L_x_17207:
        /* <DEDUP_REMOVED lines=35> */
.L_x_17209:
[----:B------:R-:W-:Y:S05]  /*0e50*/  BSYNC B0 ;  /* 0x0000000000007941 */ /* 0x000fea0003800000 */
.L_x_17208:
        /* <DEDUP_REMOVED lines=15> */
.L_x_17211:
[----:B------:R-:W-:Y:S05]  /*0f50*/  BSYNC B0 ;  /* 0x0000000000007941 */ /* 0x000fea0003800000 */
.L_x_17210:
        /* <DEDUP_REMOVED lines=196> */
.L_x_17214:
[----:B------:R-:W-:-:S13]  /*1ba0*/  ISETP.GE.AND P0, PT, R7, R2, PT ;  /* 0x000000020700720c */ /* 0x000fda0003f06270 */
[----:B------:R-:W-:Y:S05]  /*1bb0*/  @P0 BRA `(.L_x_17216) ;  /* 0x0000000000300947 */ /* 0x000fea0003800000 */
[----:B0-----:R-:W0:Y:S01]  /*1bc0*/  LDC.64 R4, c[0x0][0x230] ;  /* 0x00008c00ff047b82 */ /* 0x001e220000000a00 */
[----:B------:R-:W-:Y:S02]  /*1bd0*/  IMAD.IADD R3, R0, 0x1, R7 ;  /* 0x0000000100037824 */ /* 0x000fe400078e0207 */
[----:B------:R-:W-:Y:S02]  /*1be0*/  VIADD R7, R7, 0x80 ;  /* 0x0000008007077836 */ /* 0x000fe40000000000 */
[----:B0-----:R-:W-:-:S05]  /*1bf0*/  IMAD.WIDE.U32 R4, R3, 0x8, R4 ;  /* 0x0000000803047825 */ /* 0x001fca00078e0004 */
[----:B------:R1:W-:Y:S02]  /*1c00*/  STG.E.64 desc[UR4][R4.64], R12 ;  /* 0x0000000c04007986 */ /* 0x0003e4000c101b04 */
.L_x_17215:
[----:B------:R-:W-:-:S13]  /*1c10*/  ISETP.GE.AND P0, PT, R7, R2, PT ;  /* 0x000000020700720c */ /* 0x000fda0003f06270 */
[----:B------:R-:W-:Y:S05]  /*1c20*/  @P0 BRA `(.L_x_17217) ;  /* 0x0000000000340947 */ /* 0x000fea0003800000 */
[----:B01----:R-:W0:Y:S01]  /*1c30*/  LDC.64 R4, c[0x0][0x230] ;  /* 0x00008c00ff047b82 */ /* 0x003e220000000a00 */
[----:B------:R-:W-:Y:S02]  /*1c40*/  IMAD.IADD R3, R0, 0x1, R7 ;  /* 0x0000000100037824 */ /* 0x000fe400078e0207 */
[----:B------:R-:W-:Y:S02]  /*1c50*/  VIADD R7, R7, 0x80 ;  /* 0x0000008007077836 */ /* 0x000fe40000000000 */
[----:B0-----:R-:W-:-:S05]  /*1c60*/  IMAD.WIDE.U32 R4, R3, 0x8, R4 ;  /* 0x0000000803047825 */ /* 0x001fca00078e0004 */
[----:B------:R1:W-:Y:S02]  /*1c70*/  STG.E.64 desc[UR4][R4.64], R18 ;  /* 0x0000001204007986 */ /* 0x0003e4000c101b04 */
.L_x_17216:
        /* <DEDUP_REMOVED lines=8> */
.L_x_17217:
[----:B------:R-:W-:Y:S05]  /*1d00*/  BSYNC B1 ;  /* 0x0000000000017941 */ /* 0x000fea0003800000 */
.L_x_17213:
[----:B------:R-:W-:-:S13]  /*1d10*/  ISETP.GE.AND P0, PT, R7, R2, PT ;  /* 0x000000020700720c */ /* 0x000fda0003f06270 */
[----:B012---:R-:W0:Y:S01]  /*1d20*/  @!P0 LDC.64 R4, c[0x0][0x230] ;  /* 0x00008c00ff048b82 */ /* 0x007e220000000a00 */
[----:B------:R-:W-:Y:S02]  /*1d30*/  @!P0 IMAD.IADD R3, R0, 0x1, R7 ;  /* 0x0000000100038824 */ /* 0x000fe400078e0207 */
[----:B------:R-:W-:Y:S02]  /*1d40*/  @!P0 VIADD R7, R7, 0x80 ;  /* 0x0000008007078836 */ /* 0x000fe40000000000 */
[----:B0-----:R-:W-:-:S05]  /*1d50*/  @!P0 IMAD.WIDE.U32 R4, R3, 0x8, R4 ;  /* 0x0000000803048825 */ /* 0x001fca00078e0004 */
[----:B------:R2:W-:Y:S02]  /*1d60*/  @!P0 STG.E.64 desc[UR4][R4.64], R20 ;  /* 0x0000001404008986 */ /* 0x0005e4000c101b04 */
.L_x_17218:
[----:B------:R-:W-:Y:S05]  /*1d70*/  BSYNC B0 ;  /* 0x0000000000007941 */ /* 0x000fea0003800000 */
.L_x_17212:
        /* <DEDUP_REMOVED lines=8> */
.L_x_17219:
        /* <DEDUP_REMOVED lines=16> */
.L_x_36310:


//--------------------- .text._ZN2at6native29vectorized_elementwise_kernelILi8EZZZNS0_17clamp_kernel_cudaERNS_18TensorIteratorBaseERKN3c106ScalarES7_ENKUlvE_clEvENKUlvE4_clEvEUldE_St5arrayIPcLm2EEEEviT0_T1_ --------------------------
	.section	.text._ZN2at6native29vectorized_elementwise_kernelILi8EZZZNS0_17clamp_kernel_cudaERNS_18TensorIteratorBaseERKN3c106ScalarES7_ENKUlvE_clEvENKUlvE4_clEvEUldE_St5arrayIPcLm2EEEEviT0_T1_,"ax",@progbits
	.align	128
        .global         _ZN2at6native29vectorized_elementwise_kernelILi8EZZZNS0_17clamp_kernel_cudaERNS_18TensorIteratorBaseERKN3c106ScalarES7_ENKUlvE_clEvENKUlvE4_clEvEUldE_St5arrayIPcLm2EEEEviT0_T1_
        .type           _ZN2at6native29vectorized_elementwise_kernelILi8EZZZNS0_17clamp_kernel_cudaERNS_18TensorIteratorBaseERKN3c106ScalarES7_ENKUlvE_clEvENKUlvE4_clEvEUldE_St5arrayIPcLm2EEEEviT0_T1_,@function
        .size           _ZN2at6native29vectorized_elementwise_kernelILi8EZZZNS0_17clamp_kernel_cudaERNS_18TensorIteratorBaseERKN3c106ScalarES7_ENKUlvE_clEvENKUlvE4_clEvEUldE_St5arrayIPcLm2EEEEviT0_T1_,(.L_x_36311 - _ZN2at6native29vectorized_elementwise_kernelILi8EZZZNS0_17clamp_kernel_cudaERNS_18TensorIteratorBaseERKN3c106ScalarES7_ENKUlvE_clEvENKUlvE4_clEvEUldE_St5arrayIPcLm2EEEEviT0_T1_)
        .other          _ZN2at6native29vectorized_elementwise_kernelILi8EZZZNS0_17clamp_kernel_cudaERNS_18TensorIteratorBaseERKN3c106ScalarES7_ENKUlvE_clEvENKUlvE4_clEvEUldE_St5arrayIPcLm2EEEEviT0_T1_,@"STO_CUDA_ENTRY STV_DEFAULT"
_ZN2at6native29vectorized_elementwise_kernelILi8EZZZNS0_17clamp_kernel_cudaERNS_18TensorIteratorBaseERKN3c106ScalarES7_ENKUlvE_clEvENKUlvE4_clEvEUldE_St5arrayIPcLm2EEEEviT0_T1_:
.text._ZN2at6native29vectorized_elementwise_kernelILi8EZZZNS0_17clamp_kernel_cudaERNS_18TensorIteratorBaseERKN3c106ScalarES7_ENKUlvE_clEvENKUlvE4_clEvEUldE_St5arrayIPcLm2EEEEviT0_T1_:
        /* <DEDUP_REMOVED lines=194> */
.L_x_17220:
        /* <DEDUP_REMOVED lines=35> */
.L_x_17222:
[----:B------:R-:W-:Y:S05]  /*0e50*/  BSYNC B0 ;  /* 0x0000000000007941 */ /* 0x000fea0003800000 */
.L_x_17221:
        /* <DEDUP_REMOVED lines=15> */
.L_x_17224:
[----:B------:R-:W-:Y:S05]  /*0f50*/  BSYNC B0 ;  /* 0x0000000000007941 */ /* 0x000fea0003800000 */
.L_x_17223:
        /* <DEDUP_REMOVED lines=196> */
.L_x_17227:
[----:B------:R-:W-:-:S13]  /*1ba0*/  ISETP.GE.AND P0, PT, R7, R2, PT ;  /* 0x000000020700720c */ /* 0x000fda0003f06270 */
[----:B------:R-:W-:Y:S05]  /*1bb0*/  @P0 BRA `(.L_x_17229) ;  /* 0x0000000000300947 */ /* 0x000fea0003800000 */
[----:B0-----:R-:W0:Y:S01]  /*1bc0*/  LDC.64 R4, c[0x0][0x230] ;  /* 0x00008c00ff047b82 */ /* 0x001e220000000a00 */
[----:B------:R-:W-:Y:S02]  /*1bd0*/  IMAD.IADD R3, R0, 0x1, R7 ;  /* 0x0000000100037824 */ /* 0x000fe400078e0207 */
[----:B------:R-:W-:Y:S02]  /*1be0*/  VIADD R7, R7, 0x80 ;  /* 0x0000008007077836 */ /* 0x000fe40000000000 */
[----:B0-----:R-:W-:-:S05]  /*1bf0*/  IMAD.WIDE.U32 R4, R3, 0x8, R4 ;  /* 0x0000000803047825 */ /* 0x001fca00078e0004 */
[----:B------:R1:W-:Y:S02]  /*1c00*/  STG.E.64 desc[UR4][R4.64], R12 ;  /* 0x0000000c04007986 */ /* 0x0003e4000c101b04 */
.L_x_17228:
[----:B------:R-:W-:-:S13]  /*1c10*/  ISETP.GE.AND P0, PT, R7, R2, PT ;  /* 0x000000020700720c */ /* 0x000fda0003f06270 */
[----:B------:R-:W-:Y:S05]  /*1c20*/  @P0 BRA `(.L_x_17230) ;  /* 0x0000000000340947 */ /* 0x000fea0003800000 */
[----:B01----:R-:W0:Y:S01]  /*1c30*/  LDC.64 R4, c[0x0][0x230] ;  /* 0x00008c00ff047b82 */ /* 0x003e220000000a00 */
[----:B------:R-:W-:Y:S02]  /*1c40*/  IMAD.IADD R3, R0, 0x1, R7 ;  /* 0x0000000100037824 */ /* 0x000fe400078e0207 */
[----:B------:R-:W-:Y:S02]  /*1c50*/  VIADD R7, R7, 0x80 ;  /* 0x0000008007077836 */ /* 0x000fe40000000000 */
[----:B0-----:R-:W-:-:S05]  /*1c60*/  IMAD.WIDE.U32 R4, R3, 0x8, R4 ;  /* 0x0000000803047825 */ /* 0x001fca00078e0004 */
[----:B------:R1:W-:Y:S02]  /*1c70*/  STG.E.64 desc[UR4][R4.64], R18 ;  /* 0x0000001204007986 */ /* 0x0003e4000c101b04 */
.L_x_17229:
        /* <DEDUP_REMOVED lines=8> */
.L_x_17230:
[----:B------:R-:W-:Y:S05]  /*1d00*/  BSYNC B1 ;  /* 0x0000000000017941 */ /* 0x000fea0003800000 */
.L_x_17226:
[----:B------:R-:W-:-:S13]  /*1d10*/  ISETP.GE.AND P0, PT, R7, R2, PT ;  /* 0x000000020700720c */ /* 0x000fda0003f06270 */
[----:B012---:R-:W0:Y:S01]  /*1d20*/  @!P0 LDC.64 R4, c[0x0][0x230] ;  /* 0x00008c00ff048b82 */ /* 0x007e220000000a00 */
[----:B------:R-:W-:Y:S02]  /*1d30*/  @!P0 IMAD.IADD R3, R0, 0x1, R7 ;  /* 0x0000000100038824 */ /* 0x000fe400078e0207 */
[----:B------:R-:W-:Y:S02]  /*1d40*/  @!P0 VIADD R7, R7, 0x80 ;  /* 0x0000008007078836 */ /* 0x000fe40000000000 */
[----:B0-----:R-:W-:-:S05]  /*1d50*/  @!P0 IMAD.WIDE.U32 R4, R3, 0x8, R4 ;  /* 0x0000000803048825 */ /* 0x001fca00078e0004 */
[----:B------:R2:W-:Y:S02]  /*1d60*/  @!P0 STG.E.64 desc[UR4][R4.64], R20 ;  /* 0x0000001404008986 */ /* 0x0005e4000c101b04 */
.L_x_17231:
[----:B------:R-:W-:Y:S05]  /*1d70*/  BSYNC B0 ;  /* 0x0000000000007941 */ /* 0x000fea0003800000 */
.L_x_17225:
        /* <DEDUP_REMOVED lines=8> */
.L_x_17232:
        /* <DEDUP_REMOVED lines=16> */
.L_x_36311:


//--------------------- .text._ZN2at6native18elementwise_kernelILi128ELi4EZNS0_15gpu_kernel_implIZZZNS0_17clamp_kernel_cudaERNS_18TensorIteratorBaseERKN3c106ScalarES8_ENKUlvE_clEvENKUlvE3_clEvEUlsE_EEvS4_RKT_EUliE_EEviT1_ --------------------------
	.section	.text._ZN2at6native18elementwise_kernelILi128ELi4EZNS0_15gpu_kernel_implIZZZNS0_17clamp_kernel_cudaERNS_18TensorIteratorBaseERKN3c106ScalarES8_ENKUlvE_clEvENKUlvE3_clEvEUlsE_EEvS4_RKT_EUliE_EEviT1_,"ax",@progbits
	.align	128
        .global         _ZN2at6native18elementwise_kernelILi128ELi4EZNS0_15gpu_kernel_implIZZZNS0_17clamp_kernel_cudaERNS_18TensorIteratorBaseERKN3c106ScalarES8_ENKUlvE_clEvENKUlvE3_clEvEUlsE_EEvS4_RKT_EUliE_EEviT1_
        .type           _ZN2at6native18elementwise_kernelILi128ELi4EZNS0_15gpu_kernel_implIZZZNS0_17clamp_kernel_cudaERNS_18TensorIteratorBaseERKN3c106ScalarES8_ENKUlvE_clEvENKUlvE3_clEvEUlsE_EEvS4_RKT_EUliE_EEviT1_,@function
        .size           _ZN2at6native18elementwise_kernelILi128ELi4EZNS0_15gpu_kernel_implIZZZNS0_17clamp_kernel_cudaERNS_18TensorIteratorBaseERKN3c106ScalarES8_ENKUlvE_clEvENKUlvE3_clEvEUlsE_EEvS4_RKT_EUliE_EEviT1_,(.L_x_36312 - _ZN2at6native18elementwise_kernelILi128ELi4EZNS0_15gpu_kernel_implIZZZNS0_17clamp_kernel_cudaERNS_18TensorIteratorBaseERKN3c106ScalarES8_ENKUlvE_clEvENKUlvE3_clEvEUlsE_EEvS4_RKT_EUliE_EEviT1_)
        .other          _ZN2at6native18elementwise_kernelILi128ELi4EZNS0_15gpu_kernel_implIZZZNS0_17clamp_kernel_cudaERNS_18TensorIteratorBaseERKN3c106ScalarES8_ENKUlvE_clEvENKUlvE3_clEvEUlsE_EEvS4_RKT_EUliE_EEviT1_,@"STO_CUDA_ENTRY STV_DEFAULT"
_ZN2at6native18elementwise_kernelILi128ELi4EZNS0_15gpu_kernel_implIZZZNS0_17clamp_kernel_cudaERNS_18TensorIteratorBaseERKN3c106ScalarES8_ENKUlvE_clEvENKUlvE3_clEvEUlsE_EEvS4_RKT_EUliE_EEviT1_:
.text._ZN2at6native18elementwise_kernelILi128ELi4EZNS0_15gpu_kernel_implIZZZNS0_17clamp_kernel_cudaERNS_18TensorIteratorBaseERKN3c106ScalarES8_ENKUlvE_clEvENKUlvE3_clEvEUlsE_EEvS4_RKT_EUliE_EEviT1_:
        /* <DEDUP_REMOVED lines=315> */
.L_x_17235:
        /* <DEDUP_REMOVED lines=20> */
.L_x_17239:
[----:B------:R0:W5:Y:S01]  /*14f0*/  LDG.E.U8 R0, desc[UR36][R2.64] ;  /* 0x0000002402007981 */ /* 0x000162000c1e1100 */
[----:B------:R-:W-:Y:S05]  /*1500*/  BRA `(.L_x_17241) ;  /* 0x0000000c00547947 */ /* 0x000fea0003800000 */
.L_x_17238:
        /* <DEDUP_REMOVED lines=8> */
.L_x_17243:
[----:B------:R0:W5:Y:S01]  /*1590*/  LDG.E.U16 R0, desc[UR36][R2.64] ;  /* 0x0000002402007981 */ /* 0x000162000c1e1500 */
[----:B------:R-:W-:Y:S05]  /*15a0*/  BRA `(.L_x_17241) ;  /* 0x0000000c002c7947 */ /* 0x000fea0003800000 */
.L_x_17242:
[----:B------:R0:W5:Y:S01]  /*15b0*/  LDG.E.U16 R0, desc[UR36][R2.64] ;  /* 0x0000002402007981 */ /* 0x000162000c1e1500 */
[----:B------:R-:W-:Y:S05]  /*15c0*/  BRA `(.L_x_17241) ;  /* 0x0000000c00247947 */ /* 0x000fea0003800000 */
.L_x_17237:
        /* <DEDUP_REMOVED lines=9> */
.L_x_17245:
[----:B------:R-:W2:Y:S02]  /*1660*/  LDG.E.U16 R4, desc[UR36][R2.64] ;  /* 0x0000002402047981 */ /* 0x000ea4000c1e1500 */
[----:B--2---:R-:W-:-:S06]  /*1670*/  HADD2.F32 R4, -RZ, R4.H0_H0 ;  /* 0x20000004ff047230 */ /* 0x004fcc0000004100 */
[----:B------:R-:W0:Y:S02]  /*1680*/  F2I.FTZ.TRUNC.NTZ R4, R4 ;  /* 0x0000000400047305 */ /* 0x000e24000021f100 */
[----:B0-----:R-:W-:Y:S01]  /*1690*/  PRMT R0, R4, 0x7610, R0 ;  /* 0x0000761004007816 */ /* 0x001fe20000000000 */
[----:B------:R-:W-:Y:S06]  /*16a0*/  BRA `(.L_x_17241) ;  /* 0x0000000800ec7947 */ /* 0x000fec0003800000 */
.L_x_17244:
        /* <DEDUP_REMOVED lines=9> */
.L_x_17247:
[----:B------:R-:W2:Y:S02]  /*1740*/  LDG.E.U16 R2, desc[UR36][R2.64] ;  /* 0x0000002402027981 */ /* 0x000ea4000c1e1500 */
[----:B--2---:R-:W-:-:S06]  /*1750*/  HADD2.F32 R4, -RZ, R2.H0_H0 ;  /* 0x20000002ff047230 */ /* 0x004fcc0000004100 */
[----:B------:R-:W0:Y:S02]  /*1760*/  F2I.FTZ.TRUNC.NTZ R4, R4 ;  /* 0x0000000400047305 */ /* 0x000e24000021f100 */
[----:B0-----:R-:W-:Y:S01]  /*1770*/  PRMT R0, R4, 0x7610, R0 ;  /* 0x0000761004007816 */ /* 0x001fe20000000000 */
[----:B------:R-:W-:Y:S06]  /*1780*/  BRA `(.L_x_17241) ;  /* 0x0000000800b47947 */ /* 0x000fec0003800000 */
.L_x_17246:
[----:B------:R-:W2:Y:S02]  /*1790*/  LDG.E.64 R2, desc[UR36][R2.64] ;  /* 0x0000002402027981 */ /* 0x000ea4000c1e1b00 */
[----:B--2---:R0:W1:Y:S01]  /*17a0*/  F2I.F64.TRUNC R0, R2 ;  /* 0x0000000200007311 */ /* 0x004062000030d100 */
[----:B------:R-:W-:Y:S05]  /*17b0*/  BRA `(.L_x_17241) ;  /* 0x0000000800a87947 */ /* 0x000fea0003800000 */
.L_x_17236:
        /* <DEDUP_REMOVED lines=12> */
.L_x_17250:
[----:B------:R-:W2:Y:S02]  /*1880*/  LDG.E.64 R2, desc[UR36][R2.64] ;  /* 0x0000002402027981 */ /* 0x000ea4000c1e1b00 */
[----:B--2---:R3:W4:Y:S01]  /*1890*/  F2I.F64.TRUNC R0, R2 ;  /* 0x0000000200007311 */ /* 0x004722000030d100 */
[----:B------:R-:W-:Y:S05]  /*18a0*/  BRA `(.L_x_17241) ;  /* 0x00000008006c7947 */ /* 0x000fea0003800000 */
.L_x_17249:
        /* <DEDUP_REMOVED lines=28> */
.L_x_17252:
        /* <DEDUP_REMOVED lines=15> */
.L_x_17251:
[----:B------:R-:W2:Y:S02]  /*1b60*/  LDG.E.U16 R4, desc[UR36][R2.64] ;  /* 0x0000002402047981 */ /* 0x000ea4000c1e1500 */
[----:B--2---:R-:W-:-:S06]  /*1b70*/  IMAD.U32 R4, R4, 0x10000, RZ ;  /* 0x0001000004047824 */ /* 0x004fcc00078e00ff */
[----:B------:R-:W0:Y:S02]  /*1b80*/  F2I.FTZ.TRUNC.NTZ R4, R4 ;  /* 0x0000000400047305 */ /* 0x000e24000021f100 */
[----:B0-----:R-:W-:Y:S01]  /*1b90*/  PRMT R0, R4, 0x7610, R0 ;  /* 0x0000761004007816 */ /* 0x001fe20000000000 */
[----:B------:R-:W-:Y:S06]  /*1ba0*/  BRA `(.L_x_17241) ;  /* 0x0000000400ac7947 */ /* 0x000fec0003800000 */
.L_x_17248:
        /* <DEDUP_REMOVED lines=10> */
.L_x_17255:
        /* <DEDUP_REMOVED lines=21> */
.L_x_17259:
[----:B------:R-:W-:Y:S05]  /*1da0*/  BSYNC B1 ;  /* 0x0000000000017941 */ /* 0x000fea0003800000 */
.L_x_17258:
[----:B------:R-:W-:Y:S01]  /*1db0*/  IMAD.SHL.U32 R2, R2, 0x100000, RZ ;  /* 0x0010000002027824 */ /* 0x000fe200078e00ff */
[----:B------:R-:W-:-:S04]  /*1dc0*/  LEA R3, R0, 0x3b800000, 0x17 ;  /* 0x3b80000000037811 */ /* 0x000fc800078eb8ff */
[----:B------:R-:W-:-:S07]  /*1dd0*/  LOP3.LUT R4, R3, R2, R4, 0xfe, !PT ;  /* 0x0000000203047212 */ /* 0x000fce00078efe04 */
.L_x_17257:
[----:B------:R-:W-:Y:S05]  /*1de0*/  BSYNC B0 ;  /* 0x0000000000007941 */ /* 0x000fea0003800000 */
.L_x_17256:
[----:B------:R-:W0:Y:S02]  /*1df0*/  F2I.FTZ.TRUNC.NTZ R4, R4 ;  /* 0x0000000400047305 */ /* 0x000e24000021f100 */
[----:B0-----:R-:W-:Y:S01]  /*1e00*/  PRMT R0, R4, 0x7610, R0 ;  /* 0x0000761004007816 */ /* 0x001fe20000000000 */
[----:B------:R-:W-:Y:S06]  /*1e10*/  BRA `(.L_x_17241) ;  /* 0x0000000400107947 */ /* 0x000fec0003800000 */
.L_x_17254:
        /* <DEDUP_REMOVED lines=21> */
.L_x_17263:
[----:B------:R-:W-:Y:S05]  /*1f70*/  BSYNC B1 ;  /* 0x0000000000017941 */ /* 0x000fea0003800000 */
.L_x_17262:
[----:B------:R-:W-:Y:S01]  /*1f80*/  IMAD.SHL.U32 R2, R2, 0x200000, RZ ;  /* 0x0020000002027824 */ /* 0x000fe200078e00ff */
[----:B------:R-:W-:-:S04]  /*1f90*/  LEA R3, R0, 0x37800000, 0x17 ;  /* 0x3780000000037811 */ /* 0x000fc800078eb8ff */
[----:B------:R-:W-:-:S07]  /*1fa0*/  LOP3.LUT R4, R3, R2, R4, 0xfe, !PT ;  /* 0x0000000203047212 */ /* 0x000fce00078efe04 */
.L_x_17261:
[----:B------:R-:W-:Y:S05]  /*1fb0*/  BSYNC B0 ;  /* 0x0000000000007941 */ /* 0x000fea0003800000 */
.L_x_17260:
[----:B------:R-:W0:Y:S02]  /*1fc0*/  F2I.FTZ.TRUNC.NTZ R4, R4 ;  /* 0x0000000400047305 */ /* 0x000e24000021f100 */
[----:B0-----:R-:W-:Y:S01]  /*1fd0*/  PRMT R0, R4, 0x7610, R0 ;  /* 0x0000761004007816 */ /* 0x001fe20000000000 */
[----:B------:R-:W-:Y:S06]  /*1fe0*/  BRA `(.L_x_17241) ;  /* 0x00000000009c7947 */ /* 0x000fec0003800000 */
.L_x_17253:
        /* <DEDUP_REMOVED lines=14> */
.L_x_17267:
[----:B------:R-:W-:Y:S05]  /*20d0*/  BSYNC B0 ;  /* 0x0000000000007941 */ /* 0x000fea0003800000 */
.L_x_17266:
[----:B------:R-:W0:Y:S02]  /*20e0*/  F2I.FTZ.TRUNC.NTZ R4, R4 ;  /* 0x0000000400047305 */ /* 0x000e24000021f100 */
[----:B0-----:R-:W-:Y:S01]  /*20f0*/  PRMT R0, R4, 0x7610, R0 ;  /* 0x0000761004007816 */ /* 0x001fe20000000000 */
[----:B------:R-:W-:Y:S06]  /*2100*/  BRA `(.L_x_17241) ;  /* 0x0000000000547947 */ /* 0x000fec0003800000 */
.L_x_17240:
        /* <DEDUP_REMOVED lines=16> */
.L_x_17268:
[----:B------:R-:W-:Y:S01]  /*2210*/  PRMT R0, RZ, 0x7610, R0 ;  /* 0x00007610ff007816 */ /* 0x000fe20000000000 */
[----:B------:R-:W-:Y:S06]  /*2220*/  BRA `(.L_x_17241) ;  /* 0x00000000000c7947 */ /* 0x000fec0003800000 */
.L_x_17265:
[----:B------:R2:W5:Y:S01]  /*2230*/  LDG.E.U16 R0, desc[UR36][R2.64] ;  /* 0x0000002402007981 */ /* 0x000562000c1e1500 */
[----:B------:R-:W-:Y:S05]  /*2240*/  BRA `(.L_x_17241) ;  /* 0x0000000000047947 */ /* 0x000fea0003800000 */
.L_x_17264:
[----:B------:R1:W5:Y:S02]  /*2250*/  LDG.E.U16 R0, desc[UR36][R2.64] ;  /* 0x0000002402007981 */ /* 0x000364000c1e1500 */
.L_x_17241:
[----:B0123--:R-:W0:Y:S01]  /*2260*/  LDC.U8 R3, c[0x0][0x430] ;  /* 0x00010c00ff037b82 */ /* 0x00fe220000000000 */
[----:B------:R-:W-:Y:S01]  /*2270*/  ULDC.U16 UR4, c[0x0][0x420] ;  /* 0x0001080000047ab9 */ /* 0x000fe20000000400 */
[----:B----45:R-:W-:Y:S01]  /*2280*/  PRMT R0, R0, 0x9910, RZ ;  /* 0x0000991000007816 */ /* 0x030fe200000000ff */
[----:B------:R-:W-:-:S03]  /*2290*/  UPRMT UR5, UR4, 0x9910, URZ ;  /* 0x0000991004057896 */ /* 0x000fc6000800003f */
[----:B------:R-:W-:Y:S02]  /*22a0*/  ULDC.U16 UR4, c[0x0][0x422] ;  /* 0x0001088000047ab9 */ /* 0x000fe40000000400 */
[----:B------:R-:W-:-:S03]  /*22b0*/  UPRMT UR6, UR4, 0x9910, URZ ;  /* 0x0000991004067896 */ /* 0x000fc6000800003f */
[----:B------:R-:W-:Y:S02]  /*22c0*/  UMOV UR4, UR5 ;  /* 0x0000000500047c82 */ /* 0x000fe40008000000 */
[----:B------:R-:W-:Y:S02]  /*22d0*/  VIMNMX R0, R0, UR4, !PT ;  /* 0x0000000400007c48 */ /* 0x000fe4000ffe0100 */
[----:B------:R-:W-:Y:S02]  /*22e0*/  UMOV UR4, UR6 ;  /* 0x0000000600047c82 */ /* 0x000fe40008000000 */
        /* <DEDUP_REMOVED lines=14> */
.L_x_17272:
[----:B------:R3:W-:Y:S01]  /*23d0*/  STG.E.U8 desc[UR36][R16.64], R5 ;  /* 0x0000000510007986 */ /* 0x0007e2000c101124 */
[----:B------:R-:W-:Y:S05]  /*23e0*/  BRA `(.L_x_17274) ;  /* 0x0000000c005c7947 */ /* 0x000fea0003800000 */
.L_x_17271:
        /* <DEDUP_REMOVED lines=10> */
.L_x_17276:
[----:B------:R1:W-:Y:S01]  /*2490*/  STG.E desc[UR36][R16.64], R5 ;  /* 0x0000000510007986 */ /* 0x0003e2000c101924 */
[----:B------:R-:W-:Y:S05]  /*24a0*/  BRA `(.L_x_17274) ;  /* 0x0000000c002c7947 */ /* 0x000fea0003800000 */
.L_x_17275:
[----:B------:R2:W-:Y:S01]  /*24b0*/  STG.E.U16 desc[UR36][R16.64], R5 ;  /* 0x0000000510007986 */ /* 0x0005e2000c101524 */
[----:B------:R-:W-:Y:S05]  /*24c0*/  BRA `(.L_x_17274) ;  /* 0x0000000c00247947 */ /* 0x000fea0003800000 */
.L_x_17270:
        /* <DEDUP_REMOVED lines=9> */
.L_x_17278:
[----:B------:R-:W0:Y:S02]  /*2560*/  I2F.S16 R0, R5 ;  /* 0x0000000500007306 */ /* 0x000e240000101400 */
[----:B0-----:R-:W-:-:S05]  /*2570*/  F2FP.F16.F32.PACK_AB R0, RZ, R0 ;  /* 0x00000000ff00723e */ /* 0x001fca00000000ff */
[----:B------:R0:W-:Y:S01]  /*2580*/  STG.E.U16 desc[UR36][R16.64], R0 ;  /* 0x0000000010007986 */ /* 0x0001e2000c101524 */
[----:B------:R-:W-:Y:S05]  /*2590*/  BRA `(.L_x_17274) ;  /* 0x0000000800f07947 */ /* 0x000fea0003800000 */
.L_x_17277:
        /* <DEDUP_REMOVED lines=10> */
.L_x_17280:
[----:B------:R-:W0:Y:S02]  /*2640*/  I2F.S16 R5, R5 ;  /* 0x0000000500057306 */ /* 0x000e240000101400 */
[----:B0-----:R-:W-:-:S04]  /*2650*/  F2FP.F16.F32.PACK_AB R3, RZ, R5 ;  /* 0x00000005ff03723e */ /* 0x001fc800000000ff */
[----:B------:R-:W-:-:S05]  /*2660*/  PRMT R3, R3, 0x5410, RZ ;  /* 0x0000541003037816 */ /* 0x000fca00000000ff */
[----:B------:R0:W-:Y:S01]  /*2670*/  STG.E desc[UR36][R16.64], R3 ;  /* 0x0000000310007986 */ /* 0x0001e2000c101924 */
[----:B------:R-:W-:Y:S05]  /*2680*/  BRA `(.L_x_17274) ;  /* 0x0000000800b47947 */ /* 0x000fea0003800000 */
.L_x_17279:
[----:B------:R-:W0:Y:S02]  /*2690*/  I2F.F64.S16 R2, R5 ;  /* 0x0000000500027312 */ /* 0x000e240000101c00 */
[----:B0-----:R0:W-:Y:S01]  /*26a0*/  STG.E.64 desc[UR36][R16.64], R2 ;  /* 0x0000000210007986 */ /* 0x0011e2000c101b24 */
[----:B------:R-:W-:Y:S05]  /*26b0*/  BRA `(.L_x_17274) ;  /* 0x0000000800a87947 */ /* 0x000fea0003800000 */
.L_x_17269:
        /* <DEDUP_REMOVED lines=13> */
.L_x_17283:
[----:B------:R-:W0:Y:S01]  /*2790*/  I2F.F64.S16 R4, R5 ;  /* 0x0000000500047312 */ /* 0x000e220000101c00 */
[----:B------:R-:W-:-:S05]  /*27a0*/  CS2R R6, SRZ ;  /* 0x0000000000067805 */ /* 0x000fca000001ff00 */
[----:B0-----:R0:W-:Y:S01]  /*27b0*/  STG.E.128 desc[UR36][R16.64], R4 ;  /* 0x0000000410007986 */ /* 0x0011e2000c101d24 */
[----:B------:R-:W-:Y:S05]  /*27c0*/  BRA `(.L_x_17274) ;  /* 0x0000000800647947 */ /* 0x000fea0003800000 */
.L_x_17282:
        /* <DEDUP_REMOVED lines=21> */
.L_x_17287:
[----:B------:R-:W-:Y:S05]  /*2920*/  BSYNC B0 ;  /* 0x0000000000007941 */ /* 0x000fea0003800000 */
.L_x_17286:
[----:B------:R-:W-:-:S05]  /*2930*/  LOP3.LUT R3, R0, R3, RZ, 0xfc, !PT ;  /* 0x0000000300037212 */ /* 0x000fca00078efcff */
[----:B------:R0:W-:Y:S01]  /*2940*/  STG.E.U8 desc[UR36][R16.64], R3 ;  /* 0x0000000310007986 */ /* 0x0001e2000c101124 */
[----:B------:R-:W-:Y:S05]  /*2950*/  BRA `(.L_x_17274) ;  /* 0x0000000800007947 */ /* 0x000fea0003800000 */
.L_x_17285:
        /* <DEDUP_REMOVED lines=13> */
.L_x_17289:
[----:B------:R-:W-:Y:S01]  /*2a30*/  IMAD.MOV.U32 R0, RZ, RZ, 0x7f ;  /* 0x0000007fff007424 */ /* 0x000fe200078e00ff */
[----:B------:R-:W-:-:S04]  /*2a40*/  ISETP.GT.U32.AND P0, PT, R2, 0x7f800000, PT ;  /* 0x7f8000000200780c */ /* 0x000fc80003f04070 */
[----:B------:R-:W-:-:S09]  /*2a50*/  SEL R0, R0, 0x7c, P0 ;  /* 0x0000007c00007807 */ /* 0x000fd20000000000 */
.L_x_17290:
[----:B------:R-:W-:Y:S05]  /*2a60*/  BSYNC B0 ;  /* 0x0000000000007941 */ /* 0x000fea0003800000 */
.L_x_17288:
[----:B------:R-:W-:-:S04]  /*2a70*/  LOP3.LUT R2, R5, 0x80000000, RZ, 0xc0, !PT ;  /* 0x8000000005027812 */ /* 0x000fc800078ec0ff */
[----:B------:R-:W-:-:S04]  /*2a80*/  SHF.R.U32.HI R3, RZ, 0x18, R2 ;  /* 0x00000018ff037819 */ /* 0x000fc80000011602 */
[----:B------:R-:W-:-:S05]  /*2a90*/  LOP3.LUT R3, R0, R3, RZ, 0xfc, !PT ;  /* 0x0000000300037212 */ /* 0x000fca00078efcff */
[----:B------:R0:W-:Y:S01]  /*2aa0*/  STG.E.U8 desc[UR36][R16.64], R3 ;  /* 0x0000000310007986 */ /* 0x0001e2000c101124 */
[----:B------:R-:W-:Y:S05]  /*2ab0*/  BRA `(.L_x_17274) ;  /* 0x0000000400a87947 */ /* 0x000fea0003800000 */
.L_x_17284:
[----:B------:R-:W0:Y:S02]  /*2ac0*/  I2F.S16 R0, R5 ;  /* 0x0000000500007306 */ /* 0x000e240000101400 */
[----:B0-----:R-:W-:-:S05]  /*2ad0*/  F2FP.BF16.F32.PACK_AB R0, RZ, R0 ;  /* 0x00000000ff00723e */ /* 0x001fca00000010ff */
[----:B------:R0:W-:Y:S01]  /*2ae0*/  STG.E.U16 desc[UR36][R16.64], R0 ;  /* 0x0000000010007986 */ /* 0x0001e2000c101524 */
[----:B------:R-:W-:Y:S05]  /*2af0*/  BRA `(.L_x_17274) ;  /* 0x0000000400987947 */ /* 0x000fea0003800000 */
.L_x_17281:
        /* <DEDUP_REMOVED lines=10> */
.L_x_17293:
        /* <DEDUP_REMOVED lines=17> */
.L_x_17296:
[----:B------:R-:W-:-:S04]  /*2cb0*/  LOP3.LUT R2, R5, 0x80000000, RZ, 0xc0, !PT ;  /* 0x8000000005027812 */ /* 0x000fc800078ec0ff */
[----:B------:R-:W-:-:S04]  /*2cc0*/  SHF.R.U32.HI R3, RZ, 0x18, R2 ;  /* 0x00000018ff037819 */ /* 0x000fc80000011602 */
[----:B------:R-:W-:-:S04]  /*2cd0*/  LOP3.LUT R0, R0, R3, RZ, 0xfc, !PT ;  /* 0x0000000300007212 */ /* 0x000fc800078efcff */
[----:B------:R-:W-:-:S07]  /*2ce0*/  PRMT R8, R0, 0x7610, R8 ;  /* 0x0000761000087816 */ /* 0x000fce0000000008 */
.L_x_17295:
[----:B------:R-:W-:Y:S05]  /*2cf0*/  BSYNC B0 ;  /* 0x0000000000007941 */ /* 0x000fea0003800000 */
.L_x_17294:
[----:B------:R0:W-:Y:S01]  /*2d00*/  STG.E.U8 desc[UR36][R16.64], R8 ;  /* 0x0000000810007986 */ /* 0x0001e2000c101124 */
[----:B------:R-:W-:Y:S05]  /*2d10*/  BRA `(.L_x_17274) ;  /* 0x0000000400107947 */ /* 0x000fea0003800000 */
.L_x_17292:
        /* <DEDUP_REMOVED lines=17> */
.L_x_17299:
[----:B------:R-:W-:-:S04]  /*2e30*/  LOP3.LUT R2, R5, 0x80000000, RZ, 0xc0, !PT ;  /* 0x8000000005027812 */ /* 0x000fc800078ec0ff */
[----:B------:R-:W-:-:S04]  /*2e40*/  SHF.R.U32.HI R3, RZ, 0x18, R2 ;  /* 0x00000018ff037819 */ /* 0x000fc80000011602 */
[----:B------:R-:W-:-:S04]  /*2e50*/  LOP3.LUT R0, R0, R3, RZ, 0xfc, !PT ;  /* 0x0000000300007212 */ /* 0x000fc800078efcff */
[----:B------:R-:W-:-:S07]  /*2e60*/  PRMT R8, R0, 0x7610, R8 ;  /* 0x0000761000087816 */ /* 0x000fce0000000008 */
.L_x_17298:
[----:B------:R-:W-:Y:S05]  /*2e70*/  BSYNC B0 ;  /* 0x0000000000007941 */ /* 0x000fea0003800000 */
.L_x_17297:
[----:B------:R0:W-:Y:S01]  /*2e80*/  STG.E.U8 desc[UR36][R16.64], R8 ;  /* 0x0000000810007986 */ /* 0x0001e2000c101124 */
[----:B------:R-:W-:Y:S05]  /*2e90*/  BRA `(.L_x_17274) ;  /* 0x0000000000b07947 */ /* 0x000fea0003800000 */
.L_x_17291:
        /* <DEDUP_REMOVED lines=22> */
.L_x_17273:
        /* <DEDUP_REMOVED lines=16> */
.L_x_17302:
[----:B------:R-:W-:Y:S05]  /*3100*/  BRA `(.L_x_17274) ;  /* 0x0000000000147947 */ /* 0x000fea0003800000 */
.L_x_17301:
[----:B------:R-:W-:-:S04]  /*3110*/  PRMT R2, R5, 0x9910, RZ ;  /* 0x0000991005027816 */ /* 0x000fc800000000ff */
[----:B------:R-:W-:-:S05]  /*3120*/  SHF.R.S32.HI R3, RZ, 0x1f, R2 ;  /* 0x0000001fff037819 */ /* 0x000fca0000011402 */
[----:B------:R0:W-:Y:S01]  /*3130*/  STG.E.64 desc[UR36][R16.64], R2 ;  /* 0x0000000210007986 */ /* 0x0001e2000c101b24 */
[----:B------:R-:W-:Y:S05]  /*3140*/  BRA `(.L_x_17274) ;  /* 0x0000000000047947 */ /* 0x000fea0003800000 */
.L_x_17300:
[----:B------:R0:W-:Y:S02]  /*3150*/  STG.E desc[UR36][R16.64], R5 ;  /* 0x0000000510007986 */ /* 0x0001e4000c101924 */
.L_x_17274:
[----:B------:R-:W-:-:S04]  /*3160*/  IMAD R18, R23, 0x200, R18 ;  /* 0x0000020017127824 */ /* 0x000fc800078e0212 */
[----:B------:R-:W-:-:S07]  /*3170*/  VIADD R19, R18, 0x80 ;  /* 0x0000008012137836 */ /* 0x000fce0000000000 */
.L_x_17234:
[----:B------:R-:W-:Y:S05]  /*3180*/  BSYNC B6 ;  /* 0x0000000000067941 */ /* 0x000fea0003800000 */
.L_x_17233:
        /* <DEDUP_REMOVED lines=307> */
.L_x_17305:
        /* <DEDUP_REMOVED lines=20> */
.L_x_17309:
[----:B------:R0:W5:Y:S01]  /*4600*/  LDG.E.U8 R0, desc[UR36][R2.64] ;  /* 0x0000002402007981 */ /* 0x000162000c1e1100 */
[----:B------:R-:W-:Y:S05]  /*4610*/  BRA `(.L_x_17311) ;  /* 0x0000000c00547947 */ /* 0x000fea0003800000 */
.L_x_17308:
        /* <DEDUP_REMOVED lines=8> */
.L_x_17313:
[----:B------:R0:W5:Y:S01]  /*46a0*/  LDG.E.U16 R0, desc[UR36][R2.64] ;  /* 0x0000002402007981 */ /* 0x000162000c1e1500 */
[----:B------:R-:W-:Y:S05]  /*46b0*/  BRA `(.L_x_17311) ;  /* 0x0000000c002c7947 */ /* 0x000fea0003800000 */
.L_x_17312:
[----:B------:R0:W5:Y:S01]  /*46c0*/  LDG.E.U16 R0, desc[UR36][R2.64] ;  /* 0x0000002402007981 */ /* 0x000162000c1e1500 */
[----:B------:R-:W-:Y:S05]  /*46d0*/  BRA `(.L_x_17311) ;  /* 0x0000000c00247947 */ /* 0x000fea0003800000 */
.L_x_17307:
        /* <DEDUP_REMOVED lines=9> */
.L_x_17315:
[----:B------:R-:W2:Y:S02]  /*4770*/  LDG.E.U16 R4, desc[UR36][R2.64] ;  /* 0x0000002402047981 */ /* 0x000ea4000c1e1500 */
[----:B--2---:R-:W-:-:S06]  /*4780*/  HADD2.F32 R4, -RZ, R4.H0_H0 ;  /* 0x20000004ff047230 */ /* 0x004fcc0000004100 */
[----:B------:R-:W0:Y:S02]  /*4790*/  F2I.FTZ.TRUNC.NTZ R4, R4 ;  /* 0x0000000400047305 */ /* 0x000e24000021f100 */
[----:B0-----:R-:W-:Y:S01]  /*47a0*/  PRMT R0, R4, 0x7610, R0 ;  /* 0x0000761004007816 */ /* 0x001fe20000000000 */
[----:B------:R-:W-:Y:S06]  /*47b0*/  BRA `(.L_x_17311) ;  /* 0x0000000800ec7947 */ /* 0x000fec0003800000 */
.L_x_17314:
        /* <DEDUP_REMOVED lines=9> */
.L_x_17317:
[----:B------:R-:W2:Y:S02]  /*4850*/  LDG.E.U16 R2, desc[UR36][R2.64] ;  /* 0x0000002402027981 */ /* 0x000ea4000c1e1500 */
[----:B--2---:R-:W-:-:S06]  /*4860*/  HADD2.F32 R4, -RZ, R2.H0_H0 ;  /* 0x20000002ff047230 */ /* 0x004fcc0000004100 */
[----:B------:R-:W0:Y:S02]  /*4870*/  F2I.FTZ.TRUNC.NTZ R4, R4 ;  /* 0x0000000400047305 */ /* 0x000e24000021f100 */
[----:B0-----:R-:W-:Y:S01]  /*4880*/  PRMT R0, R4, 0x7610, R0 ;  /* 0x0000761004007816 */ /* 0x001fe20000000000 */
[----:B------:R-:W-:Y:S06]  /*4890*/  BRA `(.L_x_17311) ;  /* 0x0000000800b47947 */ /* 0x000fec0003800000 */
.L_x_17316:
[----:B------:R-:W2:Y:S02]  /*48a0*/  LDG.E.64 R2, desc[UR36][R2.64] ;  /* 0x0000002402027981 */ /* 0x000ea4000c1e1b00 */
[----:B--2---:R0:W1:Y:S01]  /*48b0*/  F2I.F64.TRUNC R0, R2 ;  /* 0x0000000200007311 */ /* 0x004062000030d100 */
[----:B------:R-:W-:Y:S05]  /*48c0*/  BRA `(.L_x_17311) ;  /* 0x0000000800a87947 */ /* 0x000fea0003800000 */
.L_x_17306:
        /* <DEDUP_REMOVED lines=12> */
.L_x_17320:
[----:B------:R-:W2:Y:S02]  /*4990*/  LDG.E.64 R2, desc[UR36][R2.64] ;  /* 0x0000002402027981 */ /* 0x000ea4000c1e1b00 */
[----:B--2---:R3:W4:Y:S01]  /*49a0*/  F2I.F64.TRUNC R0, R2 ;  /* 0x0000000200007311 */ /* 0x004722000030d100 */
[----:B------:R-:W-:Y:S05]  /*49b0*/  BRA `(.L_x_17311) ;  /* 0x00000008006c7947 */ /* 0x000fea0003800000 */
.L_x_17319:
        /* <DEDUP_REMOVED lines=28> */
.L_x_17322:
        /* <DEDUP_REMOVED lines=15> */
.L_x_17321:
[----:B------:R-:W2:Y:S02]  /*4c70*/  LDG.E.U16 R4, desc[UR36][R2.64] ;  /* 0x0000002402047981 */ /* 0x000ea4000c1e1500 */
[----:B--2---:R-:W-:-:S06]  /*4c80*/  IMAD.U32 R4, R4, 0x10000, RZ ;  /* 0x0001000004047824 */ /* 0x004fcc00078e00ff */
[----:B------:R-:W0:Y:S02]  /*4c90*/  F2I.FTZ.TRUNC.NTZ R4, R4 ;  /* 0x0000000400047305 */ /* 0x000e24000021f100 */
[----:B0-----:R-:W-:Y:S01]  /*4ca0*/  PRMT R0, R4, 0x7610, R0 ;  /* 0x0000761004007816 */ /* 0x001fe20000000000 */
[----:B------:R-:W-:Y:S06]  /*4cb0*/  BRA `(.L_x_17311) ;  /* 0x0000000400ac7947 */ /* 0x000fec0003800000 */
.L_x_17318:
        /* <DEDUP_REMOVED lines=10> */
.L_x_17325:
        /* <DEDUP_REMOVED lines=21> */
.L_x_17329:
[----:B------:R-:W-:Y:S05]  /*4eb0*/  BSYNC B1 ;  /* 0x0000000000017941 */ /* 0x000fea0003800000 */
.L_x_17328:
[----:B------:R-:W-:Y:S01]  /*4ec0*/  IMAD.SHL.U32 R2, R2, 0x100000, RZ ;  /* 0x0010000002027824 */ /* 0x000fe200078e00ff */
[----:B------:R-:W-:-:S04]  /*4ed0*/  LEA R3, R0, 0x3b800000, 0x17 ;  /* 0x3b80000000037811 */ /* 0x000fc800078eb8ff */
[----:B------:R-:W-:-:S07]  /*4ee0*/  LOP3.LUT R4, R3, R2, R4, 0xfe, !PT ;  /* 0x0000000203047212 */ /* 0x000fce00078efe04 */
.L_x_17327:
[----:B------:R-:W-:Y:S05]  /*4ef0*/  BSYNC B0 ;  /* 0x0000000000007941 */ /* 0x000fea0003800000 */
.L_x_17326:
[----:B------:R-:W0:Y:S02]  /*4f00*/  F2I.FTZ.TRUNC.NTZ R4, R4 ;  /* 0x0000000400047305 */ /* 0x000e24000021f100 */
[----:B0-----:R-:W-:Y:S01]  /*4f10*/  PRMT R0, R4, 0x7610, R0 ;  /* 0x0000761004007816 */ /* 0x001fe20000000000 */
[----:B------:R-:W-:Y:S06]  /*4f20*/  BRA `(.L_x_17311) ;  /* 0x0000000400107947 */ /* 0x000fec0003800000 */
.L_x_17324:
        /* <DEDUP_REMOVED lines=21> */
.L_x_17333:
[----:B------:R-:W-:Y:S05]  /*5080*/  BSYNC B1 ;  /* 0x0000000000017941 */ /* 0x000fea0003800000 */
.L_x_17332:
[----:B------:R-:W-:Y:S01]  /*5090*/  IMAD.SHL.U32 R2, R2, 0x200000, RZ ;  /* 0x0020000002027824 */ /* 0x000fe200078e00ff */
[----:B------:R-:W-:-:S04]  /*50a0*/  LEA R3, R0, 0x37800000, 0x17 ;  /* 0x3780000000037811 */ /* 0x000fc800078eb8ff */
[----:B------:R-:W-:-:S07]  /*50b0*/  LOP3.LUT R4, R3, R2, R4, 0xfe, !PT ;  /* 0x0000000203047212 */ /* 0x000fce00078efe04 */
.L_x_17331:
[----:B------:R-:W-:Y:S05]  /*50c0*/  BSYNC B0 ;  /* 0x0000000000007941 */ /* 0x000fea0003800000 */
.L_x_17330:
[----:B------:R-:W0:Y:S02]  /*50d0*/  F2I.FTZ.TRUNC.NTZ R4, R4 ;  /* 0x0000000400047305 */ /* 0x000e24000021f100 */
[----:B0-----:R-:W-:Y:S01]  /*50e0*/  PRMT R0, R4, 0x7610, R0 ;  /* 0x0000761004007816 */ /* 0x001fe20000000000 */
[----:B------:R-:W-:Y:S06]  /*50f0*/  BRA `(.L_x_17311) ;  /* 0x00000000009c7947 */ /* 0x000fec0003800000 */
.L_x_17323:
        /* <DEDUP_REMOVED lines=14> */
.L_x_17337:
[----:B------:R-:W-:Y:S05]  /*51e0*/  BSYNC B0 ;  /* 0x0000000000007941 */ /* 0x000fea0003800000 */
.L_x_17336:
[----:B------:R-:W0:Y:S02]  /*51f0*/  F2I.FTZ.TRUNC.NTZ R4, R4 ;  /* 0x0000000400047305 */ /* 0x000e24000021f100 */
[----:B0-----:R-:W-:Y:S01]  /*5200*/  PRMT R0, R4, 0x7610, R0 ;  /* 0x0000761004007816 */ /* 0x001fe20000000000 */
[----:B------:R-:W-:Y:S06]  /*5210*/  BRA `(.L_x_17311) ;  /* 0x0000000000547947 */ /* 0x000fec0003800000 */
.L_x_17310:
        /* <DEDUP_REMOVED lines=16> */
.L_x_17338:
[----:B------:R-:W-:Y:S01]  /*5320*/  PRMT R0, RZ, 0x7610, R0 ;  /* 0x00007610ff007816 */ /* 0x000fe20000000000 */
[----:B------:R-:W-:Y:S06]  /*5330*/  BRA `(.L_x_17311) ;  /* 0x00000000000c7947 */ /* 0x000fec0003800000 */
.L_x_17335:
[----:B------:R2:W5:Y:S01]  /*5340*/  LDG.E.U16 R0, desc[UR36][R2.64] ;  /* 0x0000002402007981 */ /* 0x000562000c1e1500 */
[----:B------:R-:W-:Y:S05]  /*5350*/  BRA `(.L_x_17311) ;  /* 0x0000000000047947 */ /* 0x000fea0003800000 */
.L_x_17334:
[----:B------:R1:W5:Y:S02]  /*5360*/  LDG.E.U16 R0, desc[UR36][R2.64] ;  /* 0x0000002402007981 */ /* 0x000364000c1e1500 */
.L_x_17311:
        /* <DEDUP_REMOVED lines=23> */
.L_x_17342:
[----:B------:R0:W-:Y:S01]  /*54e0*/  STG.E.U8 desc[UR36][R16.64], R5 ;  /* 0x0000000510007986 */ /* 0x0001e2000c101124 */
[----:B------:R-:W-:Y:S05]  /*54f0*/  BRA `(.L_x_17344) ;  /* 0x0000000c005c7947 */ /* 0x000fea0003800000 */
.L_x_17341:
        /* <DEDUP_REMOVED lines=10> */
.L_x_17346:
[----:B------:R0:W-:Y:S01]  /*55a0*/  STG.E desc[UR36][R16.64], R5 ;  /* 0x0000000510007986 */ /* 0x0001e2000c101924 */
[----:B------:R-:W-:Y:S05]  /*55b0*/  BRA `(.L_x_17344) ;  /* 0x0000000c002c7947 */ /* 0x000fea0003800000 */
.L_x_17345:
[----:B------:R0:W-:Y:S01]  /*55c0*/  STG.E.U16 desc[UR36][R16.64], R5 ;  /* 0x0000000510007986 */ /* 0x0001e2000c101524 */
[----:B------:R-:W-:Y:S05]  /*55d0*/  BRA `(.L_x_17344) ;  /* 0x0000000c00247947 */ /* 0x000fea0003800000 */
.L_x_17340:
        /* <DEDUP_REMOVED lines=9> */
.L_x_17348:
[----:B------:R-:W0:Y:S02]  /*5670*/  I2F.S16 R0, R5 ;  /* 0x0000000500007306 */ /* 0x000e240000101400 */
[----:B0-----:R-:W-:-:S05]  /*5680*/  F2FP.F16.F32.PACK_AB R0, RZ, R0 ;  /* 0x00000000ff00723e */ /* 0x001fca00000000ff */
[----:B------:R0:W-:Y:S01]  /*5690*/  STG.E.U16 desc[UR36][R16.64], R0 ;  /* 0x0000000010007986 */ /* 0x0001e2000c101524 */
[----:B------:R-:W-:Y:S05]  /*56a0*/  BRA `(.L_x_17344) ;  /* 0x0000000800f07947 */ /* 0x000fea0003800000 */
.L_x_17347:
        /* <DEDUP_REMOVED lines=10> */
.L_x_17350:
[----:B------:R-:W0:Y:S02]  /*5750*/  I2F.S16 R5, R5 ;  /* 0x0000000500057306 */ /* 0x000e240000101400 */
[----:B0-----:R-:W-:-:S04]  /*5760*/  F2FP.F16.F32.PACK_AB R3, RZ, R5 ;  /* 0x00000005ff03723e */ /* 0x001fc800000000ff */
[----:B------:R-:W-:-:S05]  /*5770*/  PRMT R3, R3, 0x5410, RZ ;  /* 0x0000541003037816 */ /* 0x000fca00000000ff */
[----:B------:R0:W-:Y:S01]  /*5780*/  STG.E desc[UR36][R16.64], R3 ;  /* 0x0000000310007986 */ /* 0x0001e2000c101924 */
[----:B------:R-:W-:Y:S05]  /*5790*/  BRA `(.L_x_17344) ;  /* 0x0000000800b47947 */ /* 0x000fea0003800000 */
.L_x_17349:
[----:B------:R-:W0:Y:S02]  /*57a0*/  I2F.F64.S16 R2, R5 ;  /* 0x0000000500027312 */ /* 0x000e240000101c00 */
[----:B0-----:R0:W-:Y:S01]  /*57b0*/  STG.E.64 desc[UR36][R16.64], R2 ;  /* 0x0000000210007986 */ /* 0x0011e2000c101b24 */
[----:B------:R-:W-:Y:S05]  /*57c0*/  BRA `(.L_x_17344) ;  /* 0x0000000800a87947 */ /* 0x000fea0003800000 */
.L_x_17339:
        /* <DEDUP_REMOVED lines=13> */
.L_x_17353:
[----:B------:R-:W0:Y:S01]  /*58a0*/  I2F.F64.S16 R4, R5 ;  /* 0x0000000500047312 */ /* 0x000e220000101c00 */
[----:B------:R-:W-:-:S05]  /*58b0*/  CS2R R6, SRZ ;  /* 0x0000000000067805 */ /* 0x000fca000001ff00 */
[----:B0-----:R0:W-:Y:S01]  /*58c0*/  STG.E.128 desc[UR36][R16.64], R4 ;  /* 0x0000000410007986 */ /* 0x0011e2000c101d24 */
[----:B------:R-:W-:Y:S05]  /*58d0*/  BRA `(.L_x_17344) ;  /* 0x0000000800647947 */ /* 0x000fea0003800000 */
.L_x_17352:
        /* <DEDUP_REMOVED lines=21> */
.L_x_17357:
[----:B------:R-:W-:Y:S05]  /*5a30*/  BSYNC B0 ;  /* 0x0000000000007941 */ /* 0x000fea0003800000 */
.L_x_17356:
[----:B------:R-:W-:-:S05]  /*5a40*/  LOP3.LUT R3, R0, R3, RZ, 0xfc, !PT ;  /* 0x0000000300037212 */ /* 0x000fca00078efcff */
[----:B------:R0:W-:Y:S01]  /*5a50*/  STG.E.U8 desc[UR36][R16.64], R3 ;  /* 0x0000000310007986 */ /* 0x0001e2000c101124 */
[----:B------:R-:W-:Y:S05]  /*5a60*/  BRA `(.L_x_17344) ;  /* 0x0000000800007947 */ /* 0x000fea0003800000 */
.L_x_17355:
        /* <DEDUP_REMOVED lines=13> */
.L_x_17359:
[----:B------:R-:W-:Y:S01]  /*5b40*/  IMAD.MOV.U32 R0, RZ, RZ, 0x7f ;  /* 0x0000007fff007424 */ /* 0x000fe200078e00ff */
[----:B------:R-:W-:-:S04]  /*5b50*/  ISETP.GT.U32.AND P0, PT, R2, 0x7f800000, PT ;  /* 0x7f8000000200780c */ /* 0x000fc80003f04070 */
[----:B------:R-:W-:-:S09]  /*5b60*/  SEL R0, R0, 0x7c, P0 ;  /* 0x0000007c00007807 */ /* 0x000fd20000000000 */
.L_x_17360:
[----:B------:R-:W-:Y:S05]  /*5b70*/  BSYNC B0 ;  /* 0x0000000000007941 */ /* 0x000fea0003800000 */
.L_x_17358:
[----:B------:R-:W-:-:S04]  /*5b80*/  LOP3.LUT R2, R5, 0x80000000, RZ, 0xc0, !PT ;  /* 0x8000000005027812 */ /* 0x000fc800078ec0ff */
[----:B------:R-:W-:-:S04]  /*5b90*/  SHF.R.U32.HI R3, RZ, 0x18, R2 ;  /* 0x00000018ff037819 */ /* 0x000fc80000011602 */
[----:B------:R-:W-:-:S05]  /*5ba0*/  LOP3.LUT R3, R0, R3, RZ, 0xfc, !PT ;  /* 0x0000000300037212 */ /* 0x000fca00078efcff */
[----:B------:R0:W-:Y:S01]  /*5bb0*/  STG.E.U8 desc[UR36][R16.64], R3 ;  /* 0x0000000310007986 */ /* 0x0001e2000c101124 */
[----:B------:R-:W-:Y:S05]  /*5bc0*/  BRA `(.L_x_17344) ;  /* 0x0000000400a87947 */ /* 0x000fea0003800000 */
.L_x_17354:
[----:B------:R-:W0:Y:S02]  /*5bd0*/  I2F.S16 R0, R5 ;  /* 0x0000000500007306 */ /* 0x000e240000101400 */
[----:B0-----:R-:W-:-:S05]  /*5be0*/  F2FP.BF16.F32.PACK_AB R0, RZ, R0 ;  /* 0x00000000ff00723e */ /* 0x001fca00000010ff */
[----:B------:R0:W-:Y:S01]  /*5bf0*/  STG.E.U16 desc[UR36][R16.64], R0 ;  /* 0x0000000010007986 */ /* 0x0001e2000c101524 */
[----:B------:R-:W-:Y:S05]  /*5c00*/  BRA `(.L_x_17344) ;  /* 0x0000000400987947 */ /* 0x000fea0003800000 */
.L_x_17351:
        /* <DEDUP_REMOVED lines=10> */
.L_x_17363:
        /* <DEDUP_REMOVED lines=17> */
.L_x_17366:
[----:B------:R-:W-:-:S04]  /*5dc0*/  LOP3.LUT R2, R5, 0x80000000, RZ, 0xc0, !PT ;  /* 0x8000000005027812 */ /* 0x000fc800078ec0ff */
[----:B------:R-:W-:-:S04]  /*5dd0*/  SHF.R.U32.HI R3, RZ, 0x18, R2 ;  /* 0x00000018ff037819 */ /* 0x000fc80000011602 */
[----:B------:R-:W-:-:S04]  /*5de0*/  LOP3.LUT R0, R0, R3, RZ, 0xfc, !PT ;  /* 0x0000000300007212 */ /* 0x000fc800078efcff */
[----:B------:R-:W-:-:S07]  /*5df0*/  PRMT R8, R0, 0x7610, R8 ;  /* 0x0000761000087816 */ /* 0x000fce0000000008 */
.L_x_17365:
[----:B------:R-:W-:Y:S05]  /*5e00*/  BSYNC B0 ;  /* 0x0000000000007941 */ /* 0x000fea0003800000 */
.L_x_17364:
[----:B------:R3:W-:Y:S01]  /*5e10*/  STG.E.U8 desc[UR36][R16.64], R8 ;  /* 0x0000000810007986 */ /* 0x0007e2000c101124 */
[----:B------:R-:W-:Y:S05]  /*5e20*/  BRA `(.L_x_17344) ;  /* 0x0000000400107947 */ /* 0x000fea0003800000 */
.L_x_17362:
        /* <DEDUP_REMOVED lines=17> */
.L_x_17369:
[----:B------:R-:W-:-:S04]  /*5f40*/  LOP3.LUT R2, R5, 0x80000000, RZ, 0xc0, !PT ;  /* 0x8000000005027812 */ /* 0x000fc800078ec0ff */
[----:B------:R-:W-:-:S04]  /*5f50*/  SHF.R.U32.HI R3, RZ, 0x18, R2 ;  /* 0x00000018ff037819 */ /* 0x000fc80000011602 */
[----:B------:R-:W-:-:S04]  /*5f60*/  LOP3.LUT R0, R0, R3, RZ, 0xfc, !PT ;  /* 0x0000000300007212 */ /* 0x000fc800078efcff */
[----:B------:R-:W-:-:S07]  /*5f70*/  PRMT R8, R0, 0x7610, R8 ;  /* 0x0000761000087816 */ /* 0x000fce0000000008 */
.L_x_17368:
[----:B------:R-:W-:Y:S05]  /*5f80*/  BSYNC B0 ;  /* 0x0000000000007941 */ /* 0x000fea0003800000 */
.L_x_17367:
[----:B------:R0:W-:Y:S01]  /*5f90*/  STG.E.U8 desc[UR36][R16.64], R8 ;  /* 0x0000000810007986 */ /* 0x0001e2000c101124 */
[----:B------:R-:W-:Y:S05]  /*5fa0*/  BRA `(.L_x_17344) ;  /* 0x0000000000b07947 */ /* 0x000fea0003800000 */
.L_x_17361:
        /* <DEDUP_REMOVED lines=22> */
.L_x_17343:
        /* <DEDUP_REMOVED lines=16> */
.L_x_17372:
[----:B------:R-:W-:Y:S05]  /*6210*/  BRA `(.L_x_17344) ;  /* 0x0000000000147947 */ /* 0x000fea0003800000 */
.L_x_17371:
[----:B------:R-:W-:-:S04]  /*6220*/  PRMT R2, R5, 0x9910, RZ ;  /* 0x0000991005027816 */ /* 0x000fc800000000ff */
[----:B------:R-:W-:-:S05]  /*6230*/  SHF.R.S32.HI R3, RZ, 0x1f, R2 ;  /* 0x0000001fff037819 */ /* 0x000fca0000011402 */
[----:B------:R2:W-:Y:S01]  /*6240*/  STG.E.64 desc[UR36][R16.64], R2 ;  /* 0x0000000210007986 */ /* 0x0005e2000c101b24 */
[----:B------:R-:W-:Y:S05]  /*6250*/  BRA `(.L_x_17344) ;  /* 0x0000000000047947 */ /* 0x000fea0003800000 */
.L_x_17370:
[----:B------:R0:W-:Y:S02]  /*6260*/  STG.E desc[UR36][R16.64], R5 ;  /* 0x0000000510007986 */ /* 0x0001e4000c101924 */
.L_x_17344:
[----:B------:R-:W-:-:S07]  /*6270*/  VIADD R19, R19, 0x80 ;  /* 0x0000008013137836 */ /* 0x000fce0000000000 */
.L_x_17304:
[----:B------:R-:W-:Y:S05]  /*6280*/  BSYNC B6 ;  /* 0x0000000000067941 */ /* 0x000fea0003800000 */
.L_x_17303:
        /* <DEDUP_REMOVED lines=307> */
.L_x_17375:
        /* <DEDUP_REMOVED lines=20> */
.L_x_17379:
[----:B------:R0:W5:Y:S01]  /*7700*/  LDG.E.U8 R0, desc[UR36][R2.64] ;  /* 0x0000002402007981 */ /* 0x000162000c1e1100 */
[----:B------:R-:W-:Y:S05]  /*7710*/  BRA `(.L_x_17381) ;  /* 0x0000000c00547947 */ /* 0x000fea0003800000 */
.L_x_17378:
        /* <DEDUP_REMOVED lines=8> */
.L_x_17383:
[----:B------:R0:W5:Y:S01]  /*77a0*/  LDG.E.U16 R0, desc[UR36][R2.64] ;  /* 0x0000002402007981 */ /* 0x000162000c1e1500 */
[----:B------:R-:W-:Y:S05]  /*77b0*/  BRA `(.L_x_17381) ;  /* 0x0000000c002c7947 */ /* 0x000fea0003800000 */
.L_x_17382:
[----:B------:R0:W5:Y:S01]  /*77c0*/  LDG.E.U16 R0, desc[UR36][R2.64] ;  /* 0x0000002402007981 */ /* 0x000162000c1e1500 */
[----:B------:R-:W-:Y:S05]  /*77d0*/  BRA `(.L_x_17381) ;  /* 0x0000000c00247947 */ /* 0x000fea0003800000 */
.L_x_17377:
        /* <DEDUP_REMOVED lines=9> */
.L_x_17385:
[----:B------:R-:W2:Y:S02]  /*7870*/  LDG.E.U16 R4, desc[UR36][R2.64] ;  /* 0x0000002402047981 */ /* 0x000ea4000c1e1500 */
[----:B--2---:R-:W-:-:S06]  /*7880*/  HADD2.F32 R4, -RZ, R4.H0_H0 ;  /* 0x20000004ff047230 */ /* 0x004fcc0000004100 */
[----:B------:R-:W0:Y:S02]  /*7890*/  F2I.FTZ.TRUNC.NTZ R4, R4 ;  /* 0x0000000400047305 */ /* 0x000e24000021f100 */
[----:B0-----:R-:W-:Y:S01]  /*78a0*/  PRMT R0, R4, 0x7610, R0 ;  /* 0x0000761004007816 */ /* 0x001fe20000000000 */
[----:B------:R-:W-:Y:S06]  /*78b0*/  BRA `(.L_x_17381) ;  /* 0x0000000800ec7947 */ /* 0x000fec0003800000 */
.L_x_17384:
        /* <DEDUP_REMOVED lines=9> */
.L_x_17387:
[----:B------:R-:W2:Y:S02]  /*7950*/  LDG.E.U16 R2, desc[UR36][R2.64] ;  /* 0x0000002402027981 */ /* 0x000ea4000c1e1500 */
[----:B--2---:R-:W-:-:S06]  /*7960*/  HADD2.F32 R4, -RZ, R2.H0_H0 ;  /* 0x20000002ff047230 */ /* 0x004fcc0000004100 */
[----:B------:R-:W0:Y:S02]  /*7970*/  F2I.FTZ.TRUNC.NTZ R4, R4 ;  /* 0x0000000400047305 */ /* 0x000e24000021f100 */
[----:B0-----:R-:W-:Y:S01]  /*7980*/  PRMT R0, R4, 0x7610, R0 ;  /* 0x0000761004007816 */ /* 0x001fe20000000000 */
[----:B------:R-:W-:Y:S06]  /*7990*/  BRA `(.L_x_17381) ;  /* 0x0000000800b47947 */ /* 0x000fec0003800000 */
.L_x_17386:
[----:B------:R-:W2:Y:S02]  /*79a0*/  LDG.E.64 R2, desc[UR36][R2.64] ;  /* 0x0000002402027981 */ /* 0x000ea4000c1e1b00 */
[----:B--2---:R0:W1:Y:S01]  /*79b0*/  F2I.F64.TRUNC R0, R2 ;  /* 0x0000000200007311 */ /* 0x004062000030d100 */
[----:B------:R-:W-:Y:S05]  /*79c0*/  BRA `(.L_x_17381) ;  /* 0x0000000800a87947 */ /* 0x000fea0003800000 */
.L_x_17376:
        /* <DEDUP_REMOVED lines=12> */
.L_x_17390:
[----:B------:R-:W2:Y:S02]  /*7a90*/  LDG.E.64 R2, desc[UR36][R2.64] ;  /* 0x0000002402027981 */ /* 0x000ea4000c1e1b00 */
[----:B--2---:R3:W4:Y:S01]  /*7aa0*/  F2I.F64.TRUNC R0, R2 ;  /* 0x0000000200007311 */ /* 0x004722000030d100 */
[----:B------:R-:W-:Y:S05]  /*7ab0*/  BRA `(.L_x_17381) ;  /* 0x00000008006c7947 */ /* 0x000fea0003800000 */
.L_x_17389:
        /* <DEDUP_REMOVED lines=28> */
.L_x_17392:
        /* <DEDUP_REMOVED lines=15> */
.L_x_17391:
[----:B------:R-:W2:Y:S02]  /*7d70*/  LDG.E.U16 R4, desc[UR36][R2.64] ;  /* 0x0000002402047981 */ /* 0x000ea4000c1e1500 */
[----:B--2---:R-:W-:-:S06]  /*7d80*/  IMAD.U32 R4, R4, 0x10000, RZ ;  /* 0x0001000004047824 */ /* 0x004fcc00078e00ff */
[----:B------:R-:W0:Y:S02]  /*7d90*/  F2I.FTZ.TRUNC.NTZ R4, R4 ;  /* 0x0000000400047305 */ /* 0x000e24000021f100 */
[----:B0-----:R-:W-:Y:S01]  /*7da0*/  PRMT R0, R4, 0x7610, R0 ;  /* 0x0000761004007816 */ /* 0x001fe20000000000 */
[----:B------:R-:W-:Y:S06]  /*7db0*/  BRA `(.L_x_17381) ;  /* 0x0000000400ac7947 */ /* 0x000fec0003800000 */
.L_x_17388:
        /* <DEDUP_REMOVED lines=10> */
.L_x_17395:
        /* <DEDUP_REMOVED lines=21> */
.L_x_17399:
[----:B------:R-:W-:Y:S05]  /*7fb0*/  BSYNC B1 ;  /* 0x0000000000017941 */ /* 0x000fea0003800000 */
.L_x_17398:
[----:B------:R-:W-:Y:S01]  /*7fc0*/  IMAD.SHL.U32 R2, R2, 0x100000, RZ ;  /* 0x0010000002027824 */ /* 0x000fe200078e00ff */
[----:B------:R-:W-:-:S04]  /*7fd0*/  LEA R3, R0, 0x3b800000, 0x17 ;  /* 0x3b80000000037811 */ /* 0x000fc800078eb8ff */
[----:B------:R-:W-:-:S07]  /*7fe0*/  LOP3.LUT R4, R3, R2, R4, 0xfe, !PT ;  /* 0x0000000203047212 */ /* 0x000fce00078efe04 */
.L_x_17397:
[----:B------:R-:W-:Y:S05]  /*7ff0*/  BSYNC B0 ;  /* 0x0000000000007941 */ /* 0x000fea0003800000 */
.L_x_17396:
[----:B------:R-:W0:Y:S02]  /*8000*/  F2I.FTZ.TRUNC.NTZ R4, R4 ;  /* 0x0000000400047305 */ /* 0x000e24000021f100 */
[----:B0-----:R-:W-:Y:S01]  /*8010*/  PRMT R0, R4, 0x7610, R0 ;  /* 0x0000761004007816 */ /* 0x001fe20000000000 */
[----:B------:R-:W-:Y:S06]  /*8020*/  BRA `(.L_x_17381) ;  /* 0x0000000400107947 */ /* 0x000fec0003800000 */
.L_x_17394:
        /* <DEDUP_REMOVED lines=21> */
.L_x_17403:
[----:B------:R-:W-:Y:S05]  /*8180*/  BSYNC B1 ;  /* 0x0000000000017941 */ /* 0x000fea0003800000 */
.L_x_17402:
[----:B------:R-:W-:Y:S01]  /*8190*/  IMAD.SHL.U32 R2, R2, 0x200000, RZ ;  /* 0x0020000002027824 */ /* 0x000fe200078e00ff */
[----:B------:R-:W-:-:S04]  /*81a0*/  LEA R3, R0, 0x37800000, 0x17 ;  /* 0x3780000000037811 */ /* 0x000fc800078eb8ff */
[----:B------:R-:W-:-:S07]  /*81b0*/  LOP3.LUT R4, R3, R2, R4, 0xfe, !PT ;  /* 0x0000000203047212 */ /* 0x000fce00078efe04 */
.L_x_17401:
[----:B------:R-:W-:Y:S05]  /*81c0*/  BSYNC B0 ;  /* 0x0000000000007941 */ /* 0x000fea0003800000 */
.L_x_17400:
[----:B------:R-:W0:Y:S02]  /*81d0*/  F2I.FTZ.TRUNC.NTZ R4, R4 ;  /* 0x0000000400047305 */ /* 0x000e24000021f100 */
[----:B0-----:R-:W-:Y:S01]  /*81e0*/  PRMT R0, R4, 0x7610, R0 ;  /* 0x0000761004007816 */ /* 0x001fe20000000000 */
[----:B------:R-:W-:Y:S06]  /*81f0*/  BRA `(.L_x_17381) ;  /* 0x00000000009c7947 */ /* 0x000fec0003800000 */
.L_x_17393:
        /* <DEDUP_REMOVED lines=14> */
.L_x_17407:
[----:B------:R-:W-:Y:S05]  /*82e0*/  BSYNC B0 ;  /* 0x0000000000007941 */ /* 0x000fea0003800000 */
.L_x_17406:
[----:B------:R-:W0:Y:S02]  /*82f0*/  F2I.FTZ.TRUNC.NTZ R4, R4 ;  /* 0x0000000400047305 */ /* 0x000e24000021f100 */
[----:B0-----:R-:W-:Y:S01]  /*8300*/  PRMT R0, R4, 0x7610, R0 ;  /* 0x0000761004007816 */ /* 0x001fe20000000000 */
[----:B------:R-:W-:Y:S06]  /*8310*/  BRA `(.L_x_17381) ;  /* 0x0000000000547947 */ /* 0x000fec0003800000 */
.L_x_17380:
        /* <DEDUP_REMOVED lines=16> */
.L_x_17408:
[----:B------:R-:W-:Y:S01]  /*8420*/  PRMT R0, RZ, 0x7610, R0 ;  /* 0x00007610ff007816 */ /* 0x000fe20000000000 */
[----:B------:R-:W-:Y:S06]  /*8430*/  BRA `(.L_x_17381) ;  /* 0x00000000000c7947 */ /* 0x000fec0003800000 */
.L_x_17405:
[----:B------:R1:W5:Y:S01]  /*8440*/  LDG.E.U16 R0, desc[UR36][R2.64] ;  /* 0x0000002402007981 */ /* 0x000362000c1e1500 */
[----:B------:R-:W-:Y:S05]  /*8450*/  BRA `(.L_x_17381) ;  /* 0x0000000000047947 */ /* 0x000fea0003800000 */
.L_x_17404:
[----:B------:R2:W5:Y:S02]  /*8460*/  LDG.E.U16 R0, desc[UR36][R2.64] ;  /* 0x0000002402007981 */ /* 0x000564000c1e1500 */
.L_x_17381:
        /* <DEDUP_REMOVED lines=23> */
.L_x_17412:
[----:B------:R3:W-:Y:S01]  /*85e0*/  STG.E.U8 desc[UR36][R16.64], R5 ;  /* 0x0000000510007986 */ /* 0x0007e2000c101124 */
[----:B------:R-:W-:Y:S05]  /*85f0*/  BRA `(.L_x_17414) ;  /* 0x0000000c005c7947 */ /* 0x000fea0003800000 */
.L_x_17411:
        /* <DEDUP_REMOVED lines=10> */
.L_x_17416:
[----:B------:R2:W-:Y:S01]  /*86a0*/  STG.E desc[UR36][R16.64], R5 ;  /* 0x0000000510007986 */ /* 0x0005e2000c101924 */
[----:B------:R-:W-:Y:S05]  /*86b0*/  BRA `(.L_x_17414) ;  /* 0x0000000c002c7947 */ /* 0x000fea0003800000 */
.L_x_17415:
[----:B------:R0:W-:Y:S01]  /*86c0*/  STG.E.U16 desc[UR36][R16.64], R5 ;  /* 0x0000000510007986 */ /* 0x0001e2000c101524 */
[----:B------:R-:W-:Y:S05]  /*86d0*/  BRA `(.L_x_17414) ;  /* 0x0000000c00247947 */ /* 0x000fea0003800000 */
.L_x_17410:
        /* <DEDUP_REMOVED lines=9> */
.L_x_17418:
[----:B------:R-:W0:Y:S02]  /*8770*/  I2F.S16 R0, R5 ;  /* 0x0000000500007306 */ /* 0x000e240000101400 */
[----:B0-----:R-:W-:-:S05]  /*8780*/  F2FP.F16.F32.PACK_AB R0, RZ, R0 ;  /* 0x00000000ff00723e */ /* 0x001fca00000000ff */
[----:B------:R0:W-:Y:S01]  /*8790*/  STG.E.U16 desc[UR36][R16.64], R0 ;  /* 0x0000000010007986 */ /* 0x0001e2000c101524 */
[----:B------:R-:W-:Y:S05]  /*87a0*/  BRA `(.L_x_17414) ;  /* 0x0000000800f07947 */ /* 0x000fea0003800000 */
.L_x_17417:
        /* <DEDUP_REMOVED lines=10> */
.L_x_17420:
[----:B------:R-:W0:Y:S02]  /*8850*/  I2F.S16 R5, R5 ;  /* 0x0000000500057306 */ /* 0x000e240000101400 */
[----:B0-----:R-:W-:-:S04]  /*8860*/  F2FP.F16.F32.PACK_AB R3, RZ, R5 ;  /* 0x00000005ff03723e */ /* 0x001fc800000000ff */
[----:B------:R-:W-:-:S05]  /*8870*/  PRMT R3, R3, 0x5410, RZ ;  /* 0x0000541003037816 */ /* 0x000fca00000000ff */
[----:B------:R0:W-:Y:S01]  /*8880*/  STG.E desc[UR36][R16.64], R3 ;  /* 0x0000000310007986 */ /* 0x0001e2000c101924 */
[----:B------:R-:W-:Y:S05]  /*8890*/  BRA `(.L_x_17414) ;  /* 0x0000000800b47947 */ /* 0x000fea0003800000 */
.L_x_17419:
[----:B------:R-:W0:Y:S02]  /*88a0*/  I2F.F64.S16 R2, R5 ;  /* 0x0000000500027312 */ /* 0x000e240000101c00 */
[----:B0-----:R0:W-:Y:S01]  /*88b0*/  STG.E.64 desc[UR36][R16.64], R2 ;  /* 0x0000000210007986 */ /* 0x0011e2000c101b24 */
[----:B------:R-:W-:Y:S05]  /*88c0*/  BRA `(.L_x_17414) ;  /* 0x0000000800a87947 */ /* 0x000fea0003800000 */
.L_x_17409:
        /* <DEDUP_REMOVED lines=13> */
.L_x_17423:
[----:B------:R-:W0:Y:S01]  /*89a0*/  I2F.F64.S16 R4, R5 ;  /* 0x0000000500047312 */ /* 0x000e220000101c00 */
[----:B------:R-:W-:-:S05]  /*89b0*/  CS2R R6, SRZ ;  /* 0x0000000000067805 */ /* 0x000fca000001ff00 */
[----:B0-----:R0:W-:Y:S01]  /*89c0*/  STG.E.128 desc[UR36][R16.64], R4 ;  /* 0x0000000410007986 */ /* 0x0011e2000c101d24 */
[----:B------:R-:W-:Y:S05]  /*89d0*/  BRA `(.L_x_17414) ;  /* 0x0000000800647947 */ /* 0x000fea0003800000 */
.L_x_17422:
        /* <DEDUP_REMOVED lines=21> */
.L_x_17427:
[----:B------:R-:W-:Y:S05]  /*8b30*/  BSYNC B0 ;  /* 0x0000000000007941 */ /* 0x000fea0003800000 */
.L_x_17426:
[----:B------:R-:W-:-:S05]  /*8b40*/  LOP3.LUT R3, R0, R3, RZ, 0xfc, !PT ;  /* 0x0000000300037212 */ /* 0x000fca00078efcff */
[----:B------:R0:W-:Y:S01]  /*8b50*/  STG.E.U8 desc[UR36][R16.64], R3 ;  /* 0x0000000310007986 */ /* 0x0001e2000c101124 */
[----:B------:R-:W-:Y:S05]  /*8b60*/  BRA `(.L_x_17414) ;  /* 0x0000000800007947 */ /* 0x000fea0003800000 */
.L_x_17425:
        /* <DEDUP_REMOVED lines=13> */
.L_x_17429:
[----:B------:R-:W-:Y:S01]  /*8c40*/  IMAD.MOV.U32 R0, RZ, RZ, 0x7f ;  /* 0x0000007fff007424 */ /* 0x000fe200078e00ff */
[----:B------:R-:W-:-:S04]  /*8c50*/  ISETP.GT.U32.AND P0, PT, R2, 0x7f800000, PT ;  /* 0x7f8000000200780c */ /* 0x000fc80003f04070 */
[----:B------:R-:W-:-:S09]  /*8c60*/  SEL R0, R0, 0x7c, P0 ;  /* 0x0000007c00007807 */ /* 0x000fd20000000000 */
.L_x_17430:
[----:B------:R-:W-:Y:S05]  /*8c70*/  BSYNC B0 ;  /* 0x0000000000007941 */ /* 0x000fea0003800000 */
.L_x_17428:
[----:B------:R-:W-:-:S04]  /*8c80*/  LOP3.LUT R2, R5, 0x80000000, RZ, 0xc0, !PT ;  /* 0x8000000005027812 */ /* 0x000fc800078ec0ff */
[----:B------:R-:W-:-:S04]  /*8c90*/  SHF.R.U32.HI R3, RZ, 0x18, R2 ;  /* 0x00000018ff037819 */ /* 0x000fc80000011602 */
[----:B------:R-:W-:-:S05]  /*8ca0*/  LOP3.LUT R3, R0, R3, RZ, 0xfc, !PT ;  /* 0x0000000300037212 */ /* 0x000fca00078efcff */
[----:B------:R0:W-:Y:S01]  /*8cb0*/  STG.E.U8 desc[UR36][R16.64], R3 ;  /* 0x0000000310007986 */ /* 0x0001e2000c101124 */
[----:B------:R-:W-:Y:S05]  /*8cc0*/  BRA `(.L_x_17414) ;  /* 0x0000000400a87947 */ /* 0x000fea0003800000 */
.L_x_17424:
[----:B------:R-:W0:Y:S02]  /*8cd0*/  I2F.S16 R0, R5 ;  /* 0x0000000500007306 */ /* 0x000e240000101400 */
[----:B0-----:R-:W-:-:S05]  /*8ce0*/  F2FP.BF16.F32.PACK_AB R0, RZ, R0 ;  /* 0x00000000ff00723e */ /* 0x001fca00000010ff */
[----:B------:R0:W-:Y:S01]  /*8cf0*/  STG.E.U16 desc[UR36][R16.64], R0 ;  /* 0x0000000010007986 */ /* 0x0001e2000c101524 */
[----:B------:R-:W-:Y:S05]  /*8d00*/  BRA `(.L_x_17414) ;  /* 0x0000000400987947 */ /* 0x000fea0003800000 */
.L_x_17421:
        /* <DEDUP_REMOVED lines=10> */
.L_x_17433:
        /* <DEDUP_REMOVED lines=17> */
.L_x_17436:
[----:B------:R-:W-:-:S04]  /*8ec0*/  LOP3.LUT R2, R5, 0x80000000, RZ, 0xc0, !PT ;  /* 0x8000000005027812 */ /* 0x000fc800078ec0ff */
[----:B------:R-:W-:-:S04]  /*8ed0*/  SHF.R.U32.HI R3, RZ, 0x18, R2 ;  /* 0x00000018ff037819 */ /* 0x000fc80000011602 */
[----:B------:R-:W-:-:S04]  /*8ee0*/  LOP3.LUT R0, R0, R3, RZ, 0xfc, !PT ;  /* 0x0000000300007212 */ /* 0x000fc800078efcff */
[----:B------:R-:W-:-:S07]  /*8ef0*/  PRMT R8, R0, 0x7610, R8 ;  /* 0x0000761000087816 */ /* 0x000fce0000000008 */
.L_x_17435:
[----:B------:R-:W-:Y:S05]  /*8f00*/  BSYNC B0 ;  /* 0x0000000000007941 */ /* 0x000fea0003800000 */
.L_x_17434:
[----:B------:R0:W-:Y:S01]  /*8f10*/  STG.E.U8 desc[UR36][R16.64], R8 ;  /* 0x0000000810007986 */ /* 0x0001e2000c101124 */
[----:B------:R-:W-:Y:S05]  /*8f20*/  BRA `(.L_x_17414) ;  /* 0x0000000400107947 */ /* 0x000fea0003800000 */
.L_x_17432:
        /* <DEDUP_REMOVED lines=17> */
.L_x_17439:
[----:B------:R-:W-:-:S04]  /*9040*/  LOP3.LUT R2, R5, 0x80000000, RZ, 0xc0, !PT ;  /* 0x8000000005027812 */ /* 0x000fc800078ec0ff */
[----:B------:R-:W-:-:S04]  /*9050*/  SHF.R.U32.HI R3, RZ, 0x18, R2 ;  /* 0x00000018ff037819 */ /* 0x000fc80000011602 */
[----:B------:R-:W-:-:S04]  /*9060*/  LOP3.LUT R0, R0, R3, RZ, 0xfc, !PT ;  /* 0x0000000300007212 */ /* 0x000fc800078efcff */
[----:B------:R-:W-:-:S07]  /*9070*/  PRMT R8, R0, 0x7610, R8 ;  /* 0x0000761000087816 */ /* 0x000fce0000000008 */
.L_x_17438:
[----:B------:R-:W-:Y:S05]  /*9080*/  BSYNC B0 ;  /* 0x0000000000007941 */ /* 0x000fea0003800000 */
.L_x_17437:
[----:B------:R0:W-:Y:S01]  /*9090*/  STG.E.U8 desc[UR36][R16.64], R8 ;  /* 0x0000000810007986 */ /* 0x0001e2000c101124 */
[----:B------:R-:W-:Y:S05]  /*90a0*/  BRA `(.L_x_17414) ;  /* 0x0000000000b07947 */ /* 0x000fea0003800000 */
.L_x_17431:
        /* <DEDUP_REMOVED lines=22> */
.L_x_17413:
        /* <DEDUP_REMOVED lines=16> */
.L_x_17442:
[----:B------:R-:W-:Y:S05]  /*9310*/  BRA `(.L_x_17414) ;  /* 0x0000000000147947 */ /* 0x000fea0003800000 */
.L_x_17441:
[----:B------:R-:W-:-:S04]  /*9320*/  PRMT R2, R5, 0x9910, RZ ;  /* 0x0000991005027816 */ /* 0x000fc800000000ff */
[----:B------:R-:W-:-:S05]  /*9330*/  SHF.R.S32.HI R3, RZ, 0x1f, R2 ;  /* 0x0000001fff037819 */ /* 0x000fca0000011402 */
[----:B------:R0:W-:Y:S01]  /*9340*/  STG.E.64 desc[UR36][R16.64], R2 ;  /* 0x0000000210007986 */ /* 0x0001e2000c101b24 */
[----:B------:R-:W-:Y:S05]  /*9350*/  BRA `(.L_x_17414) ;  /* 0x0000000000047947 */ /* 0x000fea0003800000 */
.L_x_17440:
[----:B------:R0:W-:Y:S02]  /*9360*/  STG.E desc[UR36][R16.64], R5 ;  /* 0x0000000510007986 */ /* 0x0001e4000c101924 */
.L_x_17414:
[----:B------:R-:W-:-:S07]  /*9370*/  VIADD R19, R19, 0x80 ;  /* 0x0000008013137836 */ /* 0x000fce0000000000 */
.L_x_17374:
[----:B------:R-:W-:Y:S05]  /*9380*/  BSYNC B6 ;  /* 0x0000000000067941 */ /* 0x000fea0003800000 */
.L_x_17373:
        /* <DEDUP_REMOVED lines=306> */
.L_x_17443:
        /* <DEDUP_REMOVED lines=20> */
.L_x_17447:
[----:B------:R4:W5:Y:S01]  /*a7f0*/  LDG.E.U8 R0, desc[UR36][R2.64] ;  /* 0x0000002402007981 */ /* 0x000962000c1e1100 */
[----:B------:R-:W-:Y:S05]  /*a800*/  BRA `(.L_x_17449) ;  /* 0x0000000c00547947 */ /* 0x000fea0003800000 */
.L_x_17446:
        /* <DEDUP_REMOVED lines=8> */
.L_x_17451:
[----:B------:R2:W5:Y:S01]  /*a890*/  LDG.E.U16 R0, desc[UR36][R2.64] ;  /* 0x0000002402007981 */ /* 0x000562000c1e1500 */
[----:B------:R-:W-:Y:S05]  /*a8a0*/  BRA `(.L_x_17449) ;  /* 0x0000000c002c7947 */ /* 0x000fea0003800000 */
.L_x_17450:
[----:B------:R0:W5:Y:S01]  /*a8b0*/  LDG.E.U16 R0, desc[UR36][R2.64] ;  /* 0x0000002402007981 */ /* 0x000162000c1e1500 */
[----:B------:R-:W-:Y:S05]  /*a8c0*/  BRA `(.L_x_17449) ;  /* 0x0000000c00247947 */ /* 0x000fea0003800000 */
.L_x_17445:
        /* <DEDUP_REMOVED lines=9> */
.L_x_17453:
[----:B------:R-:W2:Y:S02]  /*a960*/  LDG.E.U16 R4, desc[UR36][R2.64] ;  /* 0x0000002402047981 */ /* 0x000ea4000c1e1500 */
[----:B--2---:R-:W-:-:S06]  /*a970*/  HADD2.F32 R4, -RZ, R4.H0_H0 ;  /* 0x20000004ff047230 */ /* 0x004fcc0000004100 */
[----:B------:R-:W0:Y:S02]  /*a980*/  F2I.FTZ.TRUNC.NTZ R4, R4 ;  /* 0x0000000400047305 */ /* 0x000e24000021f100 */
[----:B0-----:R-:W-:Y:S01]  /*a990*/  PRMT R0, R4, 0x7610, R0 ;  /* 0x0000761004007816 */ /* 0x001fe20000000000 */
[----:B------:R-:W-:Y:S06]  /*a9a0*/  BRA `(.L_x_17449) ;  /* 0x0000000800ec7947 */ /* 0x000fec0003800000 */
.L_x_17452:
        /* <DEDUP_REMOVED lines=9> */
.L_x_17455:
[----:B------:R-:W2:Y:S02]  /*aa40*/  LDG.E.U16 R2, desc[UR36][R2.64] ;  /* 0x0000002402027981 */ /* 0x000ea4000c1e1500 */
[----:B--2---:R-:W-:-:S06]  /*aa50*/  HADD2.F32 R4, -RZ, R2.H0_H0 ;  /* 0x20000002ff047230 */ /* 0x004fcc0000004100 */
[----:B------:R-:W0:Y:S02]  /*aa60*/  F2I.FTZ.TRUNC.NTZ R4, R4 ;  /* 0x0000000400047305 */ /* 0x000e24000021f100 */
[----:B0-----:R-:W-:Y:S01]  /*aa70*/  PRMT R0, R4, 0x7610, R0 ;  /* 0x0000761004007816 */ /* 0x001fe20000000000 */
[----:B------:R-:W-:Y:S06]  /*aa80*/  BRA `(.L_x_17449) ;  /* 0x0000000800b47947 */ /* 0x000fec0003800000 */
.L_x_17454:
[----:B------:R-:W2:Y:S02]  /*aa90*/  LDG.E.64 R2, desc[UR36][R2.64] ;  /* 0x0000002402027981 */ /* 0x000ea4000c1e1b00 */
[----:B--2---:R0:W1:Y:S01]  /*aaa0*/  F2I.F64.TRUNC R0, R2 ;  /* 0x0000000200007311 */ /* 0x004062000030d100 */
[----:B------:R-:W-:Y:S05]  /*aab0*/  BRA `(.L_x_17449) ;  /* 0x0000000800a87947 */ /* 0x000fea0003800000 */
.L_x_17444:
        /* <DEDUP_REMOVED lines=12> */
.L_x_17458:
[----:B------:R-:W2:Y:S02]  /*ab80*/  LDG.E.64 R2, desc[UR36][R2.64] ;  /* 0x0000002402027981 */ /* 0x000ea4000c1e1b00 */
[----:B--2---:R0:W1:Y:S01]  /*ab90*/  F2I.F64.TRUNC R0, R2 ;  /* 0x0000000200007311 */ /* 0x004062000030d100 */
[----:B------:R-:W-:Y:S05]  /*aba0*/  BRA `(.L_x_17449) ;  /* 0x00000008006c7947 */ /* 0x000fea0003800000 */
.L_x_17457:
        /* <DEDUP_REMOVED lines=28> */
.L_x_17460:
        /* <DEDUP_REMOVED lines=15> */
.L_x_17459:
[----:B------:R-:W2:Y:S02]  /*ae60*/  LDG.E.U16 R4, desc[UR36][R2.64] ;  /* 0x0000002402047981 */ /* 0x000ea4000c1e1500 */
[----:B--2---:R-:W-:-:S06]  /*ae70*/  IMAD.U32 R4, R4, 0x10000, RZ ;  /* 0x0001000004047824 */ /* 0x004fcc00078e00ff */
[----:B------:R-:W0:Y:S02]  /*ae80*/  F2I.FTZ.TRUNC.NTZ R4, R4 ;  /* 0x0000000400047305 */ /* 0x000e24000021f100 */
[----:B0-----:R-:W-:Y:S01]  /*ae90*/  PRMT R0, R4, 0x7610, R0 ;  /* 0x0000761004007816 */ /* 0x001fe20000000000 */
[----:B------:R-:W-:Y:S06]  /*aea0*/  BRA `(.L_x_17449) ;  /* 0x0000000400ac7947 */ /* 0x000fec0003800000 */
.L_x_17456:
        /* <DEDUP_REMOVED lines=10> */
.L_x_17463:
        /* <DEDUP_REMOVED lines=21> */
.L_x_17467:
[----:B------:R-:W-:Y:S05]  /*b0a0*/  BSYNC B1 ;  /* 0x0000000000017941 */ /* 0x000fea0003800000 */
.L_x_17466:
[----:B------:R-:W-:Y:S01]  /*b0b0*/  IMAD.SHL.U32 R2, R2, 0x100000, RZ ;  /* 0x0010000002027824 */ /* 0x000fe200078e00ff */
[----:B------:R-:W-:-:S04]  /*b0c0*/  LEA R3, R0, 0x3b800000, 0x17 ;  /* 0x3b80000000037811 */ /* 0x000fc800078eb8ff */
[----:B------:R-:W-:-:S07]  /*b0d0*/  LOP3.LUT R4, R3, R2, R4, 0xfe, !PT ;  /* 0x0000000203047212 */ /* 0x000fce00078efe04 */
.L_x_17465:
[----:B------:R-:W-:Y:S05]  /*b0e0*/  BSYNC B0 ;  /* 0x0000000000007941 */ /* 0x000fea0003800000 */
.L_x_17464:
[----:B------:R-:W0:Y:S02]  /*b0f0*/  F2I.FTZ.TRUNC.NTZ R4, R4 ;  /* 0x0000000400047305 */ /* 0x000e24000021f100 */
[----:B0-----:R-:W-:Y:S01]  /*b100*/  PRMT R0, R4, 0x7610, R0 ;  /* 0x0000761004007816 */ /* 0x001fe20000000000 */
[----:B------:R-:W-:Y:S06]  /*b110*/  BRA `(.L_x_17449) ;  /* 0x0000000400107947 */ /* 0x000fec0003800000 */
.L_x_17462:
        /* <DEDUP_REMOVED lines=21> */
.L_x_17471:
[----:B------:R-:W-:Y:S05]  /*b270*/  BSYNC B1 ;  /* 0x0000000000017941 */ /* 0x000fea0003800000 */
.L_x_17470:
[----:B------:R-:W-:Y:S01]  /*b280*/  IMAD.SHL.U32 R2, R2, 0x200000, RZ ;  /* 0x0020000002027824 */ /* 0x000fe200078e00ff */
[----:B------:R-:W-:-:S04]  /*b290*/  LEA R3, R0, 0x37800000, 0x17 ;  /* 0x3780000000037811 */ /* 0x000fc800078eb8ff */
[----:B------:R-:W-:-:S07]  /*b2a0*/  LOP3.LUT R4, R3, R2, R4, 0xfe, !PT ;  /* 0x0000000203047212 */ /* 0x000fce00078efe04 */
.L_x_17469:
[----:B------:R-:W-:Y:S05]  /*b2b0*/  BSYNC B0 ;  /* 0x0000000000007941 */ /* 0x000fea0003800000 */
.L_x_17468:
[----:B------:R-:W0:Y:S02]  /*b2c0*/  F2I.FTZ.TRUNC.NTZ R4, R4 ;  /* 0x0000000400047305 */ /* 0x000e24000021f100 */
[----:B0-----:R-:W-:Y:S01]  /*b2d0*/  PRMT R0, R4, 0x7610, R0 ;  /* 0x0000761004007816 */ /* 0x001fe20000000000 */
[----:B------:R-:W-:Y:S06]  /*b2e0*/  BRA `(.L_x_17449) ;  /* 0x00000000009c7947 */ /* 0x000fec0003800000 */
.L_x_17461:
        /* <DEDUP_REMOVED lines=14> */
.L_x_17475:
[----:B------:R-:W-:Y:S05]  /*b3d0*/  BSYNC B0 ;  /* 0x0000000000007941 */ /* 0x000fea0003800000 */
.L_x_17474:
[----:B------:R-:W0:Y:S02]  /*b3e0*/  F2I.FTZ.TRUNC.NTZ R4, R4 ;  /* 0x0000000400047305 */ /* 0x000e24000021f100 */
[----:B0-----:R-:W-:Y:S01]  /*b3f0*/  PRMT R0, R4, 0x7610, R0 ;  /* 0x0000761004007816 */ /* 0x001fe20000000000 */
[----:B------:R-:W-:Y:S06]  /*b400*/  BRA `(.L_x_17449) ;  /* 0x0000000000547947 */ /* 0x000fec0003800000 */
.L_x_17448:
        /* <DEDUP_REMOVED lines=16> */
.L_x_17476:
[----:B------:R-:W-:Y:S01]  /*b510*/  PRMT R0, RZ, 0x7610, R0 ;  /* 0x00007610ff007816 */ /* 0x000fe20000000000 */
[----:B------:R-:W-:Y:S06]  /*b520*/  BRA `(.L_x_17449) ;  /* 0x00000000000c7947 */ /* 0x000fec0003800000 */
.L_x_17473:
[----:B------:R0:W5:Y:S01]  /*b530*/  LDG.E.U16 R0, desc[UR36][R2.64] ;  /* 0x0000002402007981 */ /* 0x000162000c1e1500 */
[----:B------:R-:W-:Y:S05]  /*b540*/  BRA `(.L_x_17449) ;  /* 0x0000000000047947 */ /* 0x000fea0003800000 */
.L_x_17472:
[----:B------:R0:W5:Y:S02]  /*b550*/  LDG.E.U16 R0, desc[UR36][R2.64] ;  /* 0x0000002402007981 */ /* 0x000164000c1e1500 */
.L_x_17449:
[----:B01234-:R-:W0:Y:S01]  /*b560*/  LDC.U8 R3, c[0x0][0x430] ;  /* 0x00010c00ff037b82 */ /* 0x01fe220000000000 */
[----:B------:R-:W-:Y:S01]  /*b570*/  ULDC.U16 UR4, c[0x0][0x420] ;  /* 0x0001080000047ab9 */ /* 0x000fe20000000400 */
[----:B-----5:R-:W-:Y:S01]  /*b580*/  PRMT R0, R0, 0x9910, RZ ;  /* 0x0000991000007816 */ /* 0x020fe200000000ff */
        /* <DEDUP_REMOVED lines=20> */
.L_x_17480:
[----:B------:R-:W-:Y:S01]  /*b6d0*/  STG.E.U8 desc[UR36][R16.64], R5 ;  /* 0x0000000510007986 */ /* 0x000fe2000c101124 */
[----:B------:R-:W-:Y:S05]  /*b6e0*/  EXIT ;  /* 0x000000000000794d */ /* 0x000fea0003800000 */
.L_x_17479:
        /* <DEDUP_REMOVED lines=10> */
.L_x_17483:
[----:B------:R-:W-:Y:S01]  /*b790*/  STG.E desc[UR36][R16.64], R5 ;  /* 0x0000000510007986 */ /* 0x000fe2000c101924 */
[----:B------:R-:W-:Y:S05]  /*b7a0*/  EXIT ;  /* 0x000000000000794d */ /* 0x000fea0003800000 */
.L_x_17482:
[----:B------:R-:W-:Y:S01]  /*b7b0*/  STG.E.U16 desc[UR36][R16.64], R5 ;  /* 0x0000000510007986 */ /* 0x000fe2000c101524 */
[----:B------:R-:W-:Y:S05]  /*b7c0*/  EXIT ;  /* 0x000000000000794d */ /* 0x000fea0003800000 */
.L_x_17478:
        /* <DEDUP_REMOVED lines=9> */
.L_x_17485:
[----:B------:R-:W0:Y:S02]  /*b860*/  I2F.S16 R0, R5 ;  /* 0x0000000500007306 */ /* 0x000e240000101400 */
[----:B0-----:R-:W-:-:S05]  /*b870*/  F2FP.F16.F32.PACK_AB R0, RZ, R0 ;  /* 0x00000000ff00723e */ /* 0x001fca00000000ff */
[----:B------:R-:W-:Y:S01]  /*b880*/  STG.E.U16 desc[UR36][R16.64], R0 ;  /* 0x0000000010007986 */ /* 0x000fe2000c101524 */
[----:B------:R-:W-:Y:S05]  /*b890*/  EXIT ;  /* 0x000000000000794d */ /* 0x000fea0003800000 */
.L_x_17484:
        /* <DEDUP_REMOVED lines=10> */
.L_x_17487:
[----:B------:R-:W0:Y:S02]  /*b940*/  I2F.S16 R5, R5 ;  /* 0x0000000500057306 */ /* 0x000e240000101400 */
[----:B0-----:R-:W-:-:S04]  /*b950*/  F2FP.F16.F32.PACK_AB R3, RZ, R5 ;  /* 0x00000005ff03723e */ /* 0x001fc800000000ff */
[----:B------:R-:W-:-:S05]  /*b960*/  PRMT R3, R3, 0x5410, RZ ;  /* 0x0000541003037816 */ /* 0x000fca00000000ff */
[----:B------:R-:W-:Y:S01]  /*b970*/  STG.E desc[UR36][R16.64], R3 ;  /* 0x0000000310007986 */ /* 0x000fe2000c101924 */
[----:B------:R-:W-:Y:S05]  /*b980*/  EXIT ;  /* 0x000000000000794d */ /* 0x000fea0003800000 */
.L_x_17486:
[----:B------:R-:W0:Y:S02]  /*b990*/  I2F.F64.S16 R2, R5 ;  /* 0x0000000500027312 */ /* 0x000e240000101c00 */
[----:B0-----:R-:W-:Y:S01]  /*b9a0*/  STG.E.64 desc[UR36][R16.64], R2 ;  /* 0x0000000210007986 */ /* 0x001fe2000c101b24 */
[----:B------:R-:W-:Y:S05]  /*b9b0*/  EXIT ;  /* 0x000000000000794d */ /* 0x000fea0003800000 */
.L_x_17477:
        /* <DEDUP_REMOVED lines=13> */
.L_x_17490:
[----:B------:R-:W0:Y:S01]  /*ba90*/  I2F.F64.S16 R4, R5 ;  /* 0x0000000500047312 */ /* 0x000e220000101c00 */
[----:B------:R-:W-:-:S05]  /*baa0*/  CS2R R6, SRZ ;  /* 0x0000000000067805 */ /* 0x000fca000001ff00 */
[----:B0-----:R-:W-:Y:S01]  /*bab0*/  STG.E.128 desc[UR36][R16.64], R4 ;  /* 0x0000000410007986 */ /* 0x001fe2000c101d24 */
[----:B------:R-:W-:Y:S05]  /*bac0*/  EXIT ;  /* 0x000000000000794d */ /* 0x000fea0003800000 */
.L_x_17489:
        /* <DEDUP_REMOVED lines=21> */
.L_x_17494:
[----:B------:R-:W-:Y:S05]  /*bc20*/  BSYNC B0 ;  /* 0x0000000000007941 */ /* 0x000fea0003800000 */
.L_x_17493:
[----:B------:R-:W-:-:S05]  /*bc30*/  LOP3.LUT R3, R0, R3, RZ, 0xfc, !PT ;  /* 0x0000000300037212 */ /* 0x000fca00078efcff */
[----:B------:R-:W-:Y:S01]  /*bc40*/  STG.E.U8 desc[UR36][R16.64], R3 ;  /* 0x0000000310007986 */ /* 0x000fe2000c101124 */
[----:B------:R-:W-:Y:S05]  /*bc50*/  EXIT ;  /* 0x000000000000794d */ /* 0x000fea0003800000 */
.L_x_17492:
        /* <DEDUP_REMOVED lines=13> */
.L_x_17496:
[----:B------:R-:W-:Y:S01]  /*bd30*/  IMAD.MOV.U32 R0, RZ, RZ, 0x7f ;  /* 0x0000007fff007424 */ /* 0x000fe200078e00ff */
[----:B------:R-:W-:-:S04]  /*bd40*/  ISETP.GT.U32.AND P0, PT, R2, 0x7f800000, PT ;  /* 0x7f8000000200780c */ /* 0x000fc80003f04070 */
[----:B------:R-:W-:-:S09]  /*bd50*/  SEL R0, R0, 0x7c, P0 ;  /* 0x0000007c00007807 */ /* 0x000fd20000000000 */
.L_x_17497:
[----:B------:R-:W-:Y:S05]  /*bd60*/  BSYNC B0 ;  /* 0x0000000000007941 */ /* 0x000fea0003800000 */
.L_x_17495:
[----:B------:R-:W-:-:S04]  /*bd70*/  LOP3.LUT R2, R5, 0x80000000, RZ, 0xc0, !PT ;  /* 0x8000000005027812 */ /* 0x000fc800078ec0ff */
[----:B------:R-:W-:-:S04]  /*bd80*/  SHF.R.U32.HI R3, RZ, 0x18, R2 ;  /* 0x00000018ff037819 */ /* 0x000fc80000011602 */
[----:B------:R-:W-:-:S05]  /*bd90*/  LOP3.LUT R3, R0, R3, RZ, 0xfc, !PT ;  /* 0x0000000300037212 */ /* 0x000fca00078efcff */
[----:B------:R-:W-:Y:S01]  /*bda0*/  STG.E.U8 desc[UR36][R16.64], R3 ;  /* 0x0000000310007986 */ /* 0x000fe2000c101124 */
[----:B------:R-:W-:Y:S05]  /*bdb0*/  EXIT ;  /* 0x000000000000794d */ /* 0x000fea0003800000 */
.L_x_17491:
[----:B------:R-:W0:Y:S02]  /*bdc0*/  I2F.S16 R0, R5 ;  /* 0x0000000500007306 */ /* 0x000e240000101400 */
[----:B0-----:R-:W-:-:S05]  /*bdd0*/  F2FP.BF16.F32.PACK_AB R0, RZ, R0 ;  /* 0x00000000ff00723e */ /* 0x001fca00000010ff */
[----:B------:R-:W-:Y:S01]  /*bde0*/  STG.E.U16 desc[UR36][R16.64], R0 ;  /* 0x0000000010007986 */ /* 0x000fe2000c101524 */
[----:B------:R-:W-:Y:S05]  /*bdf0*/  EXIT ;  /* 0x000000000000794d */ /* 0x000fea0003800000 */
.L_x_17488:
        /* <DEDUP_REMOVED lines=10> */
.L_x_17500:
        /* <DEDUP_REMOVED lines=17> */
.L_x_17503:
[----:B------:R-:W-:-:S04]  /*bfb0*/  LOP3.LUT R2, R5, 0x80000000, RZ, 0xc0, !PT ;  /* 0x8000000005027812 */ /* 0x000fc800078ec0ff */
[----:B------:R-:W-:-:S04]  /*bfc0*/  SHF.R.U32.HI R3, RZ, 0x18, R2 ;  /* 0x00000018ff037819 */ /* 0x000fc80000011602 */
[----:B------:R-:W-:-:S04]  /*bfd0*/  LOP3.LUT R0, R0, R3, RZ, 0xfc, !PT ;  /* 0x0000000300007212 */ /* 0x000fc800078efcff */
[----:B------:R-:W-:-:S07]  /*bfe0*/  PRMT R8, R0, 0x7610, R8 ;  /* 0x0000761000087816 */ /* 0x000fce0000000008 */
.L_x_17502:
[----:B------:R-:W-:Y:S05]  /*bff0*/  BSYNC B0 ;  /* 0x0000000000007941 */ /* 0x000fea0003800000 */
.L_x_17501:
[----:B------:R-:W-:Y:S01]  /*c000*/  STG.E.U8 desc[UR36][R16.64], R8 ;  /* 0x0000000810007986 */ /* 0x000fe2000c101124 */
[----:B------:R-:W-:Y:S05]  /*c010*/  EXIT ;  /* 0x000000000000794d */ /* 0x000fea0003800000 */
.L_x_17499:
        /* <DEDUP_REMOVED lines=17> */
.L_x_17506:
[----:B------:R-:W-:-:S04]  /*c130*/  LOP3.LUT R2, R5, 0x80000000, RZ, 0xc0, !PT ;  /* 0x8000000005027812 */ /* 0x000fc800078ec0ff */
[----:B------:R-:W-:-:S04]  /*c140*/  SHF.R.U32.HI R3, RZ, 0x18, R2 ;  /* 0x00000018ff037819 */ /* 0x000fc80000011602 */
[----:B------:R-:W-:-:S04]  /*c150*/  LOP3.LUT R0, R0, R3, RZ, 0xfc, !PT ;  /* 0x0000000300007212 */ /* 0x000fc800078efcff */
[----:B------:R-:W-:-:S07]  /*c160*/  PRMT R8, R0, 0x7610, R8 ;  /* 0x0000761000087816 */ /* 0x000fce0000000008 */
.L_x_17505:
[----:B------:R-:W-:Y:S05]  /*c170*/  BSYNC B0 ;  /* 0x0000000000007941 */ /* 0x000fea0003800000 */
.L_x_17504:
[----:B------:R-:W-:Y:S01]  /*c180*/  STG.E.U8 desc[UR36][R16.64], R8 ;  /* 0x0000000810007986 */ /* 0x000fe2000c101124 */
[----:B------:R-:W-:Y:S05]  /*c190*/  EXIT ;  /* 0x000000000000794d */ /* 0x000fea0003800000 */
.L_x_17498:
        /* <DEDUP_REMOVED lines=22> */
.L_x_17481:
        /* <DEDUP_REMOVED lines=16> */
.L_x_17509:
[----:B------:R-:W-:Y:S05]  /*c400*/  EXIT ;  /* 0x000000000000794d */ /* 0x000fea0003800000 */
.L_x_17508:
[----:B------:R-:W-:-:S04]  /*c410*/  PRMT R2, R5, 0x9910, RZ ;  /* 0x0000991005027816 */ /* 0x000fc800000000ff */
[----:B------:R-:W-:-:S05]  /*c420*/  SHF.R.S32.HI R3, RZ, 0x1f, R2 ;  /* 0x0000001fff037819 */ /* 0x000fca0000011402 */
[----:B------:R-:W-:Y:S01]  /*c430*/  STG.E.64 desc[UR36][R16.64], R2 ;  /* 0x0000000210007986 */ /* 0x000fe2000c101b24 */
[----:B------:R-:W-:Y:S05]  /*c440*/  EXIT ;  /* 0x000000000000794d */ /* 0x000fea0003800000 */
.L_x_17507:
[----:B------:R-:W-:Y:S01]  /*c450*/  STG.E desc[UR36][R16.64], R5 ;  /* 0x0000000510007986 */ /* 0x000fe2000c101924 */
[----:B------:R-:W-:Y:S05]  /*c460*/  EXIT ;  /* 0x000000000000794d */ /* 0x000fea0003800000 */
.L_x_17510:
        /* <DEDUP_REMOVED lines=9> */
.L_x_36312:


//--------------------- .text._ZN2at6native27unrolled_elementwise_kernelIZZZNS0_17clamp_kernel_cudaERNS_18TensorIteratorBaseERKN3c106ScalarES7_ENKUlvE_clEvENKUlvE3_clEvEUlsE_St5arrayIPcLm2EELi4E23TrivialOffsetCalculatorILi1EjESF_NS0_6memory12LoadWithCastILi1EEENSG_13StoreWithCastILi1EEEEEviT_T0_T2_T3_T4_T5_ --------------------------
	.section	.text._ZN2at6native27unrolled_elementwise_kernelIZZZNS0_17clamp_kernel_cudaERNS_18TensorIteratorBaseERKN3c106ScalarES7_ENKUlvE_clEvENKUlvE3_clEvEUlsE_St5arrayIPcLm2EELi4E23TrivialOffsetCalculatorILi1EjESF_NS0_6memory12LoadWithCastILi1EEENSG_13StoreWithCastILi1EEEEEviT_T0_T2_T3_T4_T5_,"ax",@progbits
	.align	128
        .global         _ZN2at6native27unrolled_elementwise_kernelIZZZNS0_17clamp_kernel_cudaERNS_18TensorIteratorBaseERKN3c106ScalarES7_ENKUlvE_clEvENKUlvE3_clEvEUlsE_St5arrayIPcLm2EELi4E23TrivialOffsetCalculatorILi1EjESF_NS0_6memory12LoadWithCastILi1EEENSG_13StoreWithCastILi1EEEEEviT_T0_T2_T3_T4_T5_
        .type           _ZN2at6native27unrolled_elementwise_kernelIZZZNS0_17clamp_kernel_cudaERNS_18TensorIteratorBaseERKN3c106ScalarES7_ENKUlvE_clEvENKUlvE3_clEvEUlsE_St5arrayIPcLm2EELi4E23TrivialOffsetCalculatorILi1EjESF_NS0_6memory12LoadWithCastILi1EEENSG_13StoreWithCastILi1EEEEEviT_T0_T2_T3_T4_T5_,@function
        .size           _ZN2at6native27unrolled_elementwise_kernelIZZZNS0_17clamp_kernel_cudaERNS_18TensorIteratorBaseERKN3c106ScalarES7_ENKUlvE_clEvENKUlvE3_clEvEUlsE_St5arrayIPcLm2EELi4E23TrivialOffsetCalculatorILi1EjESF_NS0_6memory12LoadWithCastILi1EEENSG_13StoreWithCastILi1EEEEEviT_T0_T2_T3_T4_T5_,(.L_x_36313 - _ZN2at6native27unrolled_elementwise_kernelIZZZNS0_17clamp_kernel_cudaERNS_18TensorIteratorBaseERKN3c106ScalarES7_ENKUlvE_clEvENKUlvE3_clEvEUlsE_St5arrayIPcLm2EELi4E23TrivialOffsetCalculatorILi1EjESF_NS0_6memory12LoadWithCastILi1EEENSG_13StoreWithCastILi1EEEEEviT_T0_T2_T3_T4_T5_)
        .other          _ZN2at6native27unrolled_elementwise_kernelIZZZNS0_17clamp_kernel_cudaERNS_18TensorIteratorBaseERKN3c106ScalarES7_ENKUlvE_clEvENKUlvE3_clEvEUlsE_St5arrayIPcLm2EELi4E23TrivialOffsetCalculatorILi1EjESF_NS0_6memory12LoadWithCastILi1EEENSG_13StoreWithCastILi1EEEEEviT_T0_T2_T3_T4_T5_,@"STO_CUDA_ENTRY STV_DEFAULT"
_ZN2at6native27unrolled_elementwise_kernelIZZZNS0_17clamp_kernel_cudaERNS_18TensorIteratorBaseERKN3c106ScalarES7_ENKUlvE_clEvENKUlvE3_clEvEUlsE_St5arrayIPcLm2EELi4E23TrivialOffsetCalculatorILi1EjESF_NS0_6memory12LoadWithCastILi1EEENSG_13StoreWithCastILi1EEEEEviT_T0_T2_T3_T4_T5_:
.text._ZN2at6native27unrolled_elementwise_kernelIZZZNS0_17clamp_kernel_cudaERNS_18TensorIteratorBaseERKN3c106ScalarES7_ENKUlvE_clEvENKUlvE3_clEvEUlsE_St5arrayIPcLm2EELi4E23TrivialOffsetCalculatorILi1EjESF_NS0_6memory12LoadWithCastILi1EEENSG_13StoreWithCastILi1EEEEEviT_T0_T2_T3_T4_T5_:
        /* <DEDUP_REMOVED lines=31> */
.L_x_17516:
[----:B------:R3:W5:Y:S01]  /*01f0*/  LDG.E.U8 R19, desc[UR36][R4.64] ;  /* 0x0000002404137981 */ /* 0x000762000c1e1100 */
[----:B------:R-:W-:Y:S05]  /*0200*/  BRA `(.L_x_17518) ;  /* 0x0000000c00587947 */ /* 0x000fea0003800000 */
.L_x_17515:
        /* <DEDUP_REMOVED lines=8> */
.L_x_17520:
[----:B------:R1:W5:Y:S01]  /*0290*/  LDG.E.U16 R19, desc[UR36][R4.64] ;  /* 0x0000002404137981 */ /* 0x000362000c1e1500 */
[----:B------:R-:W-:Y:S05]  /*02a0*/  BRA `(.L_x_17518) ;  /* 0x0000000c00307947 */ /* 0x000fea0003800000 */
.L_x_17519:
[----:B------:R2:W5:Y:S01]  /*02b0*/  LDG.E.U16 R19, desc[UR36][R4.64] ;  /* 0x0000002404137981 */ /* 0x000562000c1e1500 */
[----:B------:R-:W-:Y:S05]  /*02c0*/  BRA `(.L_x_17518) ;  /* 0x0000000c00287947 */ /* 0x000fea0003800000 */
.L_x_17514:
        /* <DEDUP_REMOVED lines=9> */
.L_x_17522:
[----:B------:R-:W2:Y:S02]  /*0360*/  LDG.E.U16 R0, desc[UR36][R4.64] ;  /* 0x0000002404007981 */ /* 0x000ea4000c1e1500 */
[----:B--2---:R-:W-:-:S06]  /*0370*/  HADD2.F32 R0, -RZ, R0.H0_H0 ;  /* 0x20000000ff007230 */ /* 0x004fcc0000004100 */
[----:B------:R-:W0:Y:S02]  /*0380*/  F2I.FTZ.TRUNC.NTZ R0, R0 ;  /* 0x0000000000007305 */ /* 0x000e24000021f100 */
[----:B0-----:R-:W-:Y:S01]  /*0390*/  PRMT R19, R0, 0x7610, R19 ;  /* 0x0000761000137816 */ /* 0x001fe20000000013 */
[----:B------:R-:W-:Y:S06]  /*03a0*/  BRA `(.L_x_17518) ;  /* 0x0000000800f07947 */ /* 0x000fec0003800000 */
.L_x_17521:
        /* <DEDUP_REMOVED lines=9> */
.L_x_17524:
[----:B------:R-:W2:Y:S02]  /*0440*/  LDG.E.U16 R4, desc[UR36][R4.64] ;  /* 0x0000002404047981 */ /* 0x000ea4000c1e1500 */
[----:B--2---:R-:W-:-:S06]  /*0450*/  HADD2.F32 R0, -RZ, R4.H0_H0 ;  /* 0x20000004ff007230 */ /* 0x004fcc0000004100 */
[----:B------:R-:W0:Y:S02]  /*0460*/  F2I.FTZ.TRUNC.NTZ R0, R0 ;  /* 0x0000000000007305 */ /* 0x000e24000021f100 */
[----:B0-----:R-:W-:Y:S01]  /*0470*/  PRMT R19, R0, 0x7610, R19 ;  /* 0x0000761000137816 */ /* 0x001fe20000000013 */
[----:B------:R-:W-:Y:S06]  /*0480*/  BRA `(.L_x_17518) ;  /* 0x0000000800b87947 */ /* 0x000fec0003800000 */
.L_x_17523:
[----:B------:R-:W2:Y:S02]  /*0490*/  LDG.E.64 R4, desc[UR36][R4.64] ;  /* 0x0000002404047981 */ /* 0x000ea4000c1e1b00 */
[----:B--2---:R0:W1:Y:S01]  /*04a0*/  F2I.F64.TRUNC R19, R4 ;  /* 0x0000000400137311 */ /* 0x004062000030d100 */
[----:B------:R-:W-:Y:S05]  /*04b0*/  BRA `(.L_x_17518) ;  /* 0x0000000800ac7947 */ /* 0x000fea0003800000 */
.L_x_17513:
        /* <DEDUP_REMOVED lines=12> */
.L_x_17527:
[----:B------:R-:W2:Y:S02]  /*0580*/  LDG.E.64 R4, desc[UR36][R4.64] ;  /* 0x0000002404047981 */ /* 0x000ea4000c1e1b00 */
[----:B--2---:R0:W1:Y:S01]  /*0590*/  F2I.F64.TRUNC R19, R4 ;  /* 0x0000000400137311 */ /* 0x004062000030d100 */
[----:B------:R-:W-:Y:S05]  /*05a0*/  BRA `(.L_x_17518) ;  /* 0x0000000800707947 */ /* 0x000fea0003800000 */
.L_x_17526:
        /* <DEDUP_REMOVED lines=28> */
.L_x_17529:
        /* <DEDUP_REMOVED lines=12> */
[----:B------:R-:W-:-:S06]  /*0830*/  LOP3.LUT R0, R3, 0x80000000, R0, 0xf8, !PT ;  /* 0x8000000003007812 */ /* 0x000fcc00078ef800 */
[----:B------:R-:W0:Y:S02]  /*0840*/  F2I.FTZ.TRUNC.NTZ R0, R0 ;  /* 0x0000000000007305 */ /* 0x000e24000021f100 */
[----:B0-----:R-:W-:Y:S01]  /*0850*/  PRMT R19, R0, 0x7610, R19 ;  /* 0x0000761000137816 */ /* 0x001fe20000000013 */
[----:B------:R-:W-:Y:S06]  /*0860*/  BRA `(.L_x_17518) ;  /* 0x0000000400c07947 */ /* 0x000fec0003800000 */
.L_x_17528:
[----:B------:R-:W2:Y:S02]  /*0870*/  LDG.E.U16 R0, desc[UR36][R4.64] ;  /* 0x0000002404007981 */ /* 0x000ea4000c1e1500 */
[----:B--2---:R-:W-:-:S06]  /*0880*/  IMAD.U32 R0, R0, 0x10000, RZ ;  /* 0x0001000000007824 */ /* 0x004fcc00078e00ff */
[----:B------:R-:W0:Y:S02]  /*0890*/  F2I.FTZ.TRUNC.NTZ R0, R0 ;  /* 0x0000000000007305 */ /* 0x000e24000021f100 */
[----:B0-----:R-:W-:Y:S01]  /*08a0*/  PRMT R19, R0, 0x7610, R19 ;  /* 0x0000761000137816 */ /* 0x001fe20000000013 */
[----:B------:R-:W-:Y:S06]  /*08b0*/  BRA `(.L_x_17518) ;  /* 0x0000000400ac7947 */ /* 0x000fec0003800000 */
.L_x_17525:
        /* <DEDUP_REMOVED lines=10> */
.L_x_17532:
        /* <DEDUP_REMOVED lines=21> */
.L_x_17536:
[----:B------:R-:W-:Y:S05]  /*0ab0*/  BSYNC B1 ;  /* 0x0000000000017941 */ /* 0x000fea0003800000 */
.L_x_17535:
[----:B------:R-:W-:Y:S01]  /*0ac0*/  LEA R5, R0, 0x3b800000, 0x17 ;  /* 0x3b80000000057811 */ /* 0x000fe200078eb8ff */
[----:B------:R-:W-:-:S05]  /*0ad0*/  IMAD.SHL.U32 R0, R3, 0x100000, RZ ;  /* 0x0010000003007824 */ /* 0x000fca00078e00ff */
[----:B------:R-:W-:-:S07]  /*0ae0*/  LOP3.LUT R0, R5, R0, R6, 0xfe, !PT ;  /* 0x0000000005007212 */ /* 0x000fce00078efe06 */
.L_x_17534:
[----:B------:R-:W-:Y:S05]  /*0af0*/  BSYNC B0 ;  /* 0x0000000000007941 */ /* 0x000fea0003800000 */
.L_x_17533:
[----:B------:R-:W0:Y:S02]  /*0b00*/  F2I.FTZ.TRUNC.NTZ R0, R0 ;  /* 0x0000000000007305 */ /* 0x000e24000021f100 */
[----:B0-----:R-:W-:Y:S01]  /*0b10*/  PRMT R19, R0, 0x7610, R19 ;  /* 0x0000761000137816 */ /* 0x001fe20000000013 */
[----:B------:R-:W-:Y:S06]  /*0b20*/  BRA `(.L_x_17518) ;  /* 0x0000000400107947 */ /* 0x000fec0003800000 */
.L_x_17531:
        /* <DEDUP_REMOVED lines=21> */
.L_x_17540:
[----:B------:R-:W-:Y:S05]  /*0c80*/  BSYNC B1 ;  /* 0x0000000000017941 */ /* 0x000fea0003800000 */
.L_x_17539:
[----:B------:R-:W-:Y:S01]  /*0c90*/  LEA R5, R0, 0x37800000, 0x17 ;  /* 0x3780000000057811 */ /* 0x000fe200078eb8ff */
[----:B------:R-:W-:-:S05]  /*0ca0*/  IMAD.SHL.U32 R0, R3, 0x200000, RZ ;  /* 0x0020000003007824 */ /* 0x000fca00078e00ff */
[----:B------:R-:W-:-:S07]  /*0cb0*/  LOP3.LUT R0, R5, R0, R6, 0xfe, !PT ;  /* 0x0000000005007212 */ /* 0x000fce00078efe06 */
.L_x_17538:
[----:B------:R-:W-:Y:S05]  /*0cc0*/  BSYNC B0 ;  /* 0x0000000000007941 */ /* 0x000fea0003800000 */
.L_x_17537:
[----:B------:R-:W0:Y:S02]  /*0cd0*/  F2I.FTZ.TRUNC.NTZ R0, R0 ;  /* 0x0000000000007305 */ /* 0x000e24000021f100 */
[----:B0-----:R-:W-:Y:S01]  /*0ce0*/  PRMT R19, R0, 0x7610, R19 ;  /* 0x0000761000137816 */ /* 0x001fe20000000013 */
[----:B------:R-:W-:Y:S06]  /*0cf0*/  BRA `(.L_x_17518) ;  /* 0x00000000009c7947 */ /* 0x000fec0003800000 */
.L_x_17530:
        /* <DEDUP_REMOVED lines=14> */
.L_x_17544:
[----:B------:R-:W-:Y:S05]  /*0de0*/  BSYNC B0 ;  /* 0x0000000000007941 */ /* 0x000fea0003800000 */
.L_x_17543:
[----:B------:R-:W0:Y:S02]  /*0df0*/  F2I.FTZ.TRUNC.NTZ R0, R0 ;  /* 0x0000000000007305 */ /* 0x000e24000021f100 */
[----:B0-----:R-:W-:Y:S01]  /*0e00*/  PRMT R19, R0, 0x7610, R19 ;  /* 0x0000761000137816 */ /* 0x001fe20000000013 */
[----:B------:R-:W-:Y:S06]  /*0e10*/  BRA `(.L_x_17518) ;  /* 0x0000000000547947 */ /* 0x000fec0003800000 */
.L_x_17517:
        /* <DEDUP_REMOVED lines=16> */
.L_x_17545:
[----:B------:R-:W-:Y:S01]  /*0f20*/  PRMT R19, RZ, 0x7610, R19 ;  /* 0x00007610ff137816 */ /* 0x000fe20000000013 */
[----:B------:R-:W-:Y:S06]  /*0f30*/  BRA `(.L_x_17518) ;  /* 0x00000000000c7947 */ /* 0x000fec0003800000 */
.L_x_17542:
[----:B------:R0:W5:Y:S01]  /*0f40*/  LDG.E.U16 R19, desc[UR36][R4.64] ;  /* 0x0000002404137981 */ /* 0x000162000c1e1500 */
[----:B------:R-:W-:Y:S05]  /*0f50*/  BRA `(.L_x_17518) ;  /* 0x0000000000047947 */ /* 0x000fea0003800000 */
.L_x_17541:
[----:B------:R0:W5:Y:S02]  /*0f60*/  LDG.E.U16 R19, desc[UR36][R4.64] ;  /* 0x0000002404137981 */ /* 0x000164000c1e1500 */
.L_x_17518:
[----:B------:R-:W2:Y:S02]  /*0f70*/  S2R R17, SR_TID.X ;  /* 0x0000000000117919 */ /* 0x000ea40000002100 */
[----:B--2---:R-:W-:-:S07]  /*0f80*/  VIADD R17, R17, 0x80 ;  /* 0x0000008011117836 */ /* 0x004fce0000000000 */
.L_x_17512:
[----:B------:R-:W-:Y:S05]  /*0f90*/  BSYNC B6 ;  /* 0x0000000000067941 */ /* 0x000fea0003800000 */
.L_x_17511:
        /* <DEDUP_REMOVED lines=23> */
.L_x_17551:
[----:B------:R0:W5:Y:S01]  /*1110*/  LDG.E.U8 R22, desc[UR36][R4.64] ;  /* 0x0000002404167981 */ /* 0x000162000c1e1100 */
[----:B------:R-:W-:Y:S05]  /*1120*/  BRA `(.L_x_17553) ;  /* 0x0000000c00547947 */ /* 0x000fea0003800000 */
.L_x_17550:
        /* <DEDUP_REMOVED lines=8> */
.L_x_17555:
[----:B------:R0:W5:Y:S01]  /*11b0*/  LDG.E.U16 R22, desc[UR36][R4.64] ;  /* 0x0000002404167981 */ /* 0x000162000c1e1500 */
[----:B------:R-:W-:Y:S05]  /*11c0*/  BRA `(.L_x_17553) ;  /* 0x0000000c002c7947 */ /* 0x000fea0003800000 */
.L_x_17554:
[----:B------:R0:W5:Y:S01]  /*11d0*/  LDG.E.U16 R22, desc[UR36][R4.64] ;  /* 0x0000002404167981 */ /* 0x000162000c1e1500 */
[----:B------:R-:W-:Y:S05]  /*11e0*/  BRA `(.L_x_17553) ;  /* 0x0000000c00247947 */ /* 0x000fea0003800000 */
.L_x_17549:
        /* <DEDUP_REMOVED lines=9> */
.L_x_17557:
[----:B------:R-:W2:Y:S02]  /*1280*/  LDG.E.U16 R0, desc[UR36][R4.64] ;  /* 0x0000002404007981 */ /* 0x000ea4000c1e1500 */
[----:B--2---:R-:W-:-:S06]  /*1290*/  HADD2.F32 R0, -RZ, R0.H0_H0 ;  /* 0x20000000ff007230 */ /* 0x004fcc0000004100 */
[----:B------:R-:W0:Y:S02]  /*12a0*/  F2I.FTZ.TRUNC.NTZ R0, R0 ;  /* 0x0000000000007305 */ /* 0x000e24000021f100 */
[----:B0-----:R-:W-:Y:S01]  /*12b0*/  PRMT R22, R0, 0x7610, R22 ;  /* 0x0000761000167816 */ /* 0x001fe20000000016 */
[----:B------:R-:W-:Y:S06]  /*12c0*/  BRA `(.L_x_17553) ;  /* 0x0000000800ec7947 */ /* 0x000fec0003800000 */
.L_x_17556:
        /* <DEDUP_REMOVED lines=9> */
.L_x_17559:
[----:B------:R-:W2:Y:S02]  /*1360*/  LDG.E.U16 R4, desc[UR36][R4.64] ;  /* 0x0000002404047981 */ /* 0x000ea4000c1e1500 */
[----:B--2---:R-:W-:-:S06]  /*1370*/  HADD2.F32 R0, -RZ, R4.H0_H0 ;  /* 0x20000004ff007230 */ /* 0x004fcc0000004100 */
[----:B------:R-:W0:Y:S02]  /*1380*/  F2I.FTZ.TRUNC.NTZ R0, R0 ;  /* 0x0000000000007305 */ /* 0x000e24000021f100 */
[----:B0-----:R-:W-:Y:S01]  /*1390*/  PRMT R22, R0, 0x7610, R22 ;  /* 0x0000761000167816 */ /* 0x001fe20000000016 */
[----:B------:R-:W-:Y:S06]  /*13a0*/  BRA `(.L_x_17553) ;  /* 0x0000000800b47947 */ /* 0x000fec0003800000 */
.L_x_17558:
[----:B------:R-:W2:Y:S02]  /*13b0*/  LDG.E.64 R4, desc[UR36][R4.64] ;  /* 0x0000002404047981 */ /* 0x000ea4000c1e1b00 */
[----:B--2---:R0:W1:Y:S01]  /*13c0*/  F2I.F64.TRUNC R22, R4 ;  /* 0x0000000400167311 */ /* 0x004062000030d100 */
[----:B------:R-:W-:Y:S05]  /*13d0*/  BRA `(.L_x_17553) ;  /* 0x0000000800a87947 */ /* 0x000fea0003800000 */
.L_x_17548:
        /* <DEDUP_REMOVED lines=12> */
.L_x_17562:
[----:B------:R-:W2:Y:S02]  /*14a0*/  LDG.E.64 R4, desc[UR36][R4.64] ;  /* 0x0000002404047981 */ /* 0x000ea4000c1e1b00 */
[----:B--2---:R0:W1:Y:S01]  /*14b0*/  F2I.F64.TRUNC R22, R4 ;  /* 0x0000000400167311 */ /* 0x004062000030d100 */
[----:B------:R-:W-:Y:S05]  /*14c0*/  BRA `(.L_x_17553) ;  /* 0x00000008006c7947 */ /* 0x000fea0003800000 */
.L_x_17561:
        /* <DEDUP_REMOVED lines=28> */
.L_x_17564:
        /* <DEDUP_REMOVED lines=15> */
.L_x_17563:
[----:B------:R-:W2:Y:S02]  /*1780*/  LDG.E.U16 R0, desc[UR36][R4.64] ;  /* 0x0000002404007981 */ /* 0x000ea4000c1e1500 */
[----:B--2---:R-:W-:-:S06]  /*1790*/  IMAD.U32 R0, R0, 0x10000, RZ ;  /* 0x0001000000007824 */ /* 0x004fcc00078e00ff */
[----:B------:R-:W0:Y:S02]  /*17a0*/  F2I.FTZ.TRUNC.NTZ R0, R0 ;  /* 0x0000000000007305 */ /* 0x000e24000021f100 */
[----:B0-----:R-:W-:Y:S01]  /*17b0*/  PRMT R22, R0, 0x7610, R22 ;  /* 0x0000761000167816 */ /* 0x001fe20000000016 */
[----:B------:R-:W-:Y:S06]  /*17c0*/  BRA `(.L_x_17553) ;  /* 0x0000000400ac7947 */ /* 0x000fec0003800000 */
.L_x_17560:
        /* <DEDUP_REMOVED lines=10> */
.L_x_17567:
        /* <DEDUP_REMOVED lines=21> */
.L_x_17571:
[----:B------:R-:W-:Y:S05]  /*19c0*/  BSYNC B1 ;  /* 0x0000000000017941 */ /* 0x000fea0003800000 */
.L_x_17570:
[----:B------:R-:W-:Y:S01]  /*19d0*/  LEA R5, R0, 0x3b800000, 0x17 ;  /* 0x3b80000000057811 */ /* 0x000fe200078eb8ff */
[----:B------:R-:W-:-:S05]  /*19e0*/  IMAD.SHL.U32 R0, R3, 0x100000, RZ ;  /* 0x0010000003007824 */ /* 0x000fca00078e00ff */
[----:B------:R-:W-:-:S07]  /*19f0*/  LOP3.LUT R0, R5, R0, R6, 0xfe, !PT ;  /* 0x0000000005007212 */ /* 0x000fce00078efe06 */
.L_x_17569:
[----:B------:R-:W-:Y:S05]  /*1a00*/  BSYNC B0 ;  /* 0x0000000000007941 */ /* 0x000fea0003800000 */
.L_x_17568:
[----:B------:R-:W0:Y:S02]  /*1a10*/  F2I.FTZ.TRUNC.NTZ R0, R0 ;  /* 0x0000000000007305 */ /* 0x000e24000021f100 */
[----:B0-----:R-:W-:Y:S01]  /*1a20*/  PRMT R22, R0, 0x7610, R22 ;  /* 0x0000761000167816 */ /* 0x001fe20000000016 */
[----:B------:R-:W-:Y:S06]  /*1a30*/  BRA `(.L_x_17553) ;  /* 0x0000000400107947 */ /* 0x000fec0003800000 */
.L_x_17566:
        /* <DEDUP_REMOVED lines=21> */
.L_x_17575:
[----:B------:R-:W-:Y:S05]  /*1b90*/  BSYNC B1 ;  /* 0x0000000000017941 */ /* 0x000fea0003800000 */
.L_x_17574:
[----:B------:R-:W-:Y:S01]  /*1ba0*/  LEA R5, R0, 0x37800000, 0x17 ;  /* 0x3780000000057811 */ /* 0x000fe200078eb8ff */
[----:B------:R-:W-:-:S05]  /*1bb0*/  IMAD.SHL.U32 R0, R3, 0x200000, RZ ;  /* 0x0020000003007824 */ /* 0x000fca00078e00ff */
[----:B------:R-:W-:-:S07]  /*1bc0*/  LOP3.LUT R0, R5, R0, R6, 0xfe, !PT ;  /* 0x0000000005007212 */ /* 0x000fce00078efe06 */
.L_x_17573:
[----:B------:R-:W-:Y:S05]  /*1bd0*/  BSYNC B0 ;  /* 0x0000000000007941 */ /* 0x000fea0003800000 */
.L_x_17572:
[----:B------:R-:W0:Y:S02]  /*1be0*/  F2I.FTZ.TRUNC.NTZ R0, R0 ;  /* 0x0000000000007305 */ /* 0x000e24000021f100 */
[----:B0-----:R-:W-:Y:S01]  /*1bf0*/  PRMT R22, R0, 0x7610, R22 ;  /* 0x0000761000167816 */ /* 0x001fe20000000016 */
[----:B------:R-:W-:Y:S06]  /*1c00*/  BRA `(.L_x_17553) ;  /* 0x00000000009c7947 */ /* 0x000fec0003800000 */
.L_x_17565:
        /* <DEDUP_REMOVED lines=14> */
.L_x_17579:
[----:B------:R-:W-:Y:S05]  /*1cf0*/  BSYNC B0 ;  /* 0x0000000000007941 */ /* 0x000fea0003800000 */
.L_x_17578:
[----:B------:R-:W0:Y:S02]  /*1d00*/  F2I.FTZ.TRUNC.NTZ R0, R0 ;  /* 0x0000000000007305 */ /* 0x000e24000021f100 */
[----:B0-----:R-:W-:Y:S01]  /*1d10*/  PRMT R22, R0, 0x7610, R22 ;  /* 0x0000761000167816 */ /* 0x001fe20000000016 */
[----:B------:R-:W-:Y:S06]  /*1d20*/  BRA `(.L_x_17553) ;  /* 0x0000000000547947 */ /* 0x000fec0003800000 */
.L_x_17552:
        /* <DEDUP_REMOVED lines=16> */
.L_x_17580:
[----:B------:R-:W-:Y:S01]  /*1e30*/  PRMT R22, RZ, 0x7610, R22 ;  /* 0x00007610ff167816 */ /* 0x000fe20000000016 */
[----:B------:R-:W-:Y:S06]  /*1e40*/  BRA `(.L_x_17553) ;  /* 0x00000000000c7947 */ /* 0x000fec0003800000 */
.L_x_17577:
[----:B------:R3:W5:Y:S01]  /*1e50*/  LDG.E.U16 R22, desc[UR36][R4.64] ;  /* 0x0000002404167981 */ /* 0x000762000c1e1500 */
[----:B------:R-:W-:Y:S05]  /*1e60*/  BRA `(.L_x_17553) ;  /* 0x0000000000047947 */ /* 0x000fea0003800000 */
.L_x_17576:
[----:B------:R2:W5:Y:S02]  /*1e70*/  LDG.E.U16 R22, desc[UR36][R4.64] ;  /* 0x0000002404167981 */ /* 0x000564000c1e1500 */
.L_x_17553:
[----:B------:R-:W-:-:S07]  /*1e80*/  VIADD R17, R17, 0x80 ;  /* 0x0000008011117836 */ /* 0x000fce0000000000 */
.L_x_17547:
[----:B------:R-:W-:Y:S05]  /*1e90*/  BSYNC B6 ;  /* 0x0000000000067941 */ /* 0x000fea0003800000 */
.L_x_17546:
        /* <DEDUP_REMOVED lines=25> */
.L_x_17586:
[----:B------:R0:W5:Y:S01]  /*2030*/  LDG.E.U8 R24, desc[UR36][R4.64] ;  /* 0x0000002404187981 */ /* 0x000162000c1e1100 */
[----:B------:R-:W-:Y:S05]  /*2040*/  BRA `(.L_x_17588) ;  /* 0x0000000c00547947 */ /* 0x000fea0003800000 */
.L_x_17585:
        /* <DEDUP_REMOVED lines=8> */
.L_x_17590:
[----:B------:R0:W5:Y:S01]  /*20d0*/  LDG.E.U16 R24, desc[UR36][R4.64] ;  /* 0x0000002404187981 */ /* 0x000162000c1e1500 */
[----:B------:R-:W-:Y:S05]  /*20e0*/  BRA `(.L_x_17588) ;  /* 0x0000000c002c7947 */ /* 0x000fea0003800000 */
.L_x_17589:
[----:B------:R0:W5:Y:S01]  /*20f0*/  LDG.E.U16 R24, desc[UR36][R4.64] ;  /* 0x0000002404187981 */ /* 0x000162000c1e1500 */
[----:B------:R-:W-:Y:S05]  /*2100*/  BRA `(.L_x_17588) ;  /* 0x0000000c00247947 */ /* 0x000fea0003800000 */
.L_x_17584:
        /* <DEDUP_REMOVED lines=9> */
.L_x_17592:
[----:B------:R-:W2:Y:S02]  /*21a0*/  LDG.E.U16 R0, desc[UR36][R4.64] ;  /* 0x0000002404007981 */ /* 0x000ea4000c1e1500 */
[----:B--2---:R-:W-:-:S06]  /*21b0*/  HADD2.F32 R0, -RZ, R0.H0_H0 ;  /* 0x20000000ff007230 */ /* 0x004fcc0000004100 */
[----:B------:R-:W0:Y:S02]  /*21c0*/  F2I.FTZ.TRUNC.NTZ R0, R0 ;  /* 0x0000000000007305 */ /* 0x000e24000021f100 */
[----:B0-----:R-:W-:Y:S01]  /*21d0*/  PRMT R24, R0, 0x7610, R24 ;  /* 0x0000761000187816 */ /* 0x001fe20000000018 */
[----:B------:R-:W-:Y:S06]  /*21e0*/  BRA `(.L_x_17588) ;  /* 0x0000000800ec7947 */ /* 0x000fec0003800000 */
.L_x_17591:
        /* <DEDUP_REMOVED lines=9> */
.L_x_17594:
[----:B------:R-:W2:Y:S02]  /*2280*/  LDG.E.U16 R4, desc[UR36][R4.64] ;  /* 0x0000002404047981 */ /* 0x000ea4000c1e1500 */
[----:B--2---:R-:W-:-:S06]  /*2290*/  HADD2.F32 R0, -RZ, R4.H0_H0 ;  /* 0x20000004ff007230 */ /* 0x004fcc0000004100 */
[----:B------:R-:W0:Y:S02]  /*22a0*/  F2I.FTZ.TRUNC.NTZ R0, R0 ;  /* 0x0000000000007305 */ /* 0x000e24000021f100 */
[----:B0-----:R-:W-:Y:S01]  /*22b0*/  PRMT R24, R0, 0x7610, R24 ;  /* 0x0000761000187816 */ /* 0x001fe20000000018 */
[----:B------:R-:W-:Y:S06]  /*22c0*/  BRA `(.L_x_17588) ;  /* 0x0000000800b47947 */ /* 0x000fec0003800000 */
.L_x_17593:
[----:B------:R-:W2:Y:S02]  /*22d0*/  LDG.E.64 R4, desc[UR36][R4.64] ;  /* 0x0000002404047981 */ /* 0x000ea4000c1e1b00 */
[----:B--2---:R0:W1:Y:S01]  /*22e0*/  F2I.F64.TRUNC R24, R4 ;  /* 0x0000000400187311 */ /* 0x004062000030d100 */
[----:B------:R-:W-:Y:S05]  /*22f0*/  BRA `(.L_x_17588) ;  /* 0x0000000800a87947 */ /* 0x000fea0003800000 */
.L_x_17583:
        /* <DEDUP_REMOVED lines=12> */
.L_x_17597:
[----:B------:R-:W2:Y:S02]  /*23c0*/  LDG.E.64 R4, desc[UR36][R4.64] ;  /* 0x0000002404047981 */ /* 0x000ea4000c1e1b00 */
[----:B--2---:R3:W4:Y:S01]  /*23d0*/  F2I.F64.TRUNC R24, R4 ;  /* 0x0000000400187311 */ /* 0x004722000030d100 */
[----:B------:R-:W-:Y:S05]  /*23e0*/  BRA `(.L_x_17588) ;  /* 0x00000008006c7947 */ /* 0x000fea0003800000 */
.L_x_17596:
        /* <DEDUP_REMOVED lines=28> */
.L_x_17599:
        /* <DEDUP_REMOVED lines=15> */
.L_x_17598:
[----:B------:R-:W2:Y:S02]  /*26a0*/  LDG.E.U16 R0, desc[UR36][R4.64] ;  /* 0x0000002404007981 */ /* 0x000ea4000c1e1500 */
[----:B--2---:R-:W-:-:S06]  /*26b0*/  IMAD.U32 R0, R0, 0x10000, RZ ;  /* 0x0001000000007824 */ /* 0x004fcc00078e00ff */
[----:B------:R-:W0:Y:S02]  /*26c0*/  F2I.FTZ.TRUNC.NTZ R0, R0 ;  /* 0x0000000000007305 */ /* 0x000e24000021f100 */
[----:B0-----:R-:W-:Y:S01]  /*26d0*/  PRMT R24, R0, 0x7610, R24 ;  /* 0x0000761000187816 */ /* 0x001fe20000000018 */
[----:B------:R-:W-:Y:S06]  /*26e0*/  BRA `(.L_x_17588) ;  /* 0x0000000400ac7947 */ /* 0x000fec0003800000 */
.L_x_17595:
        /* <DEDUP_REMOVED lines=10> */
.L_x_17602:
        /* <DEDUP_REMOVED lines=21> */
.L_x_17606:
[----:B------:R-:W-:Y:S05]  /*28e0*/  BSYNC B1 ;  /* 0x0000000000017941 */ /* 0x000fea0003800000 */
.L_x_17605:
[----:B------:R-:W-:Y:S01]  /*28f0*/  LEA R5, R0, 0x3b800000, 0x17 ;  /* 0x3b80000000057811 */ /* 0x000fe200078eb8ff */
[----:B------:R-:W-:-:S05]  /*2900*/  IMAD.SHL.U32 R0, R3, 0x100000, RZ ;  /* 0x0010000003007824 */ /* 0x000fca00078e00ff */
[----:B------:R-:W-:-:S07]  /*2910*/  LOP3.LUT R0, R5, R0, R6, 0xfe, !PT ;  /* 0x0000000005007212 */ /* 0x000fce00078efe06 */
.L_x_17604:
[----:B------:R-:W-:Y:S05]  /*2920*/  BSYNC B0 ;  /* 0x0000000000007941 */ /* 0x000fea0003800000 */
.L_x_17603:
[----:B------:R-:W0:Y:S02]  /*2930*/  F2I.FTZ.TRUNC.NTZ R0, R0 ;  /* 0x0000000000007305 */ /* 0x000e24000021f100 */
[----:B0-----:R-:W-:Y:S01]  /*2940*/  PRMT R24, R0, 0x7610, R24 ;  /* 0x0000761000187816 */ /* 0x001fe20000000018 */
[----:B------:R-:W-:Y:S06]  /*2950*/  BRA `(.L_x_17588) ;  /* 0x0000000400107947 */ /* 0x000fec0003800000 */
.L_x_17601:
        /* <DEDUP_REMOVED lines=21> */
.L_x_17610:
[----:B------:R-:W-:Y:S05]  /*2ab0*/  BSYNC B1 ;  /* 0x0000000000017941 */ /* 0x000fea0003800000 */
.L_x_17609:
[----:B------:R-:W-:Y:S01]  /*2ac0*/  LEA R5, R0, 0x37800000, 0x17 ;  /* 0x3780000000057811 */ /* 0x000fe200078eb8ff */
[----:B------:R-:W-:-:S05]  /*2ad0*/  IMAD.SHL.U32 R0, R3, 0x200000, RZ ;  /* 0x0020000003007824 */ /* 0x000fca00078e00ff */
[----:B------:R-:W-:-:S07]  /*2ae0*/  LOP3.LUT R0, R5, R0, R6, 0xfe, !PT ;  /* 0x0000000005007212 */ /* 0x000fce00078efe06 */
.L_x_17608:
[----:B------:R-:W-:Y:S05]  /*2af0*/  BSYNC B0 ;  /* 0x0000000000007941 */ /* 0x000fea0003800000 */
.L_x_17607:
[----:B------:R-:W0:Y:S02]  /*2b00*/  F2I.FTZ.TRUNC.NTZ R0, R0 ;  /* 0x0000000000007305 */ /* 0x000e24000021f100 */
[----:B0-----:R-:W-:Y:S01]  /*2b10*/  PRMT R24, R0, 0x7610, R24 ;  /* 0x0000761000187816 */ /* 0x001fe20000000018 */
[----:B------:R-:W-:Y:S06]  /*2b20*/  BRA `(.L_x_17588) ;  /* 0x00000000009c7947 */ /* 0x000fec0003800000 */
.L_x_17600:
        /* <DEDUP_REMOVED lines=14> */
.L_x_17614:
[----:B------:R-:W-:Y:S05]  /*2c10*/  BSYNC B0 ;  /* 0x0000000000007941 */ /* 0x000fea0003800000 */
.L_x_17613:
[----:B------:R-:W0:Y:S02]  /*2c20*/  F2I.FTZ.TRUNC.NTZ R0, R0 ;  /* 0x0000000000007305 */ /* 0x000e24000021f100 */
[----:B0-----:R-:W-:Y:S01]  /*2c30*/  PRMT R24, R0, 0x7610, R24 ;  /* 0x0000761000187816 */ /* 0x001fe20000000018 */
[----:B------:R-:W-:Y:S06]  /*2c40*/  BRA `(.L_x_17588) ;  /* 0x0000000000547947 */ /* 0x000fec0003800000 */
.L_x_17587:
        /* <DEDUP_REMOVED lines=16> */
.L_x_17615:
[----:B------:R-:W-:Y:S01]  /*2d50*/  PRMT R24, RZ, 0x7610, R24 ;  /* 0x00007610ff187816 */ /* 0x000fe20000000018 */
[----:B------:R-:W-:Y:S06]  /*2d60*/  BRA `(.L_x_17588) ;  /* 0x00000000000c7947 */ /* 0x000fec0003800000 */
.L_x_17612:
[----:B------:R2:W5:Y:S01]  /*2d70*/  LDG.E.U16 R24, desc[UR36][R4.64] ;  /* 0x0000002404187981 */ /* 0x000562000c1e1500 */
[----:B------:R-:W-:Y:S05]  /*2d80*/  BRA `(.L_x_17588) ;  /* 0x0000000000047947 */ /* 0x000fea0003800000 */
.L_x_17611:
[----:B------:R1:W5:Y:S02]  /*2d90*/  LDG.E.U16 R24, desc[UR36][R4.64] ;  /* 0x0000002404187981 */ /* 0x000364000c1e1500 */
.L_x_17588:
[----:B------:R-:W-:-:S07]  /*2da0*/  VIADD R17, R17, 0x80 ;  /* 0x0000008011117836 */ /* 0x000fce0000000000 */
.L_x_17582:
[----:B------:R-:W-:Y:S05]  /*2db0*/  BSYNC B6 ;  /* 0x0000000000067941 */ /* 0x000fea0003800000 */
.L_x_17581:
        /* <DEDUP_REMOVED lines=22> */
.L_x_17621:
[----:B------:R0:W5:Y:S01]  /*2f20*/  LDG.E.U8 R18, desc[UR36][R4.64] ;  /* 0x0000002404127981 */ /* 0x000162000c1e1100 */
[----:B------:R-:W-:Y:S05]  /*2f30*/  BRA `(.L_x_17617) ;  /* 0x0000000c00507947 */ /* 0x000fea0003800000 */
.L_x_17620:
        /* <DEDUP_REMOVED lines=8> */
.L_x_17624:
[----:B------:R0:W5:Y:S01]  /*2fc0*/  LDG.E.U16 R18, desc[UR36][R4.64] ;  /* 0x0000002404127981 */ /* 0x000162000c1e1500 */
[----:B------:R-:W-:Y:S05]  /*2fd0*/  BRA `(.L_x_17617) ;  /* 0x0000000c00287947 */ /* 0x000fea0003800000 */
.L_x_17623:
[----:B------:R0:W5:Y:S01]  /*2fe0*/  LDG.E.U16 R18, desc[UR36][R4.64] ;  /* 0x0000002404127981 */ /* 0x000162000c1e1500 */
[----:B------:R-:W-:Y:S05]  /*2ff0*/  BRA `(.L_x_17617) ;  /* 0x0000000c00207947 */ /* 0x000fea0003800000 */
.L_x_17619:
        /* <DEDUP_REMOVED lines=9> */
.L_x_17626:
[----:B------:R-:W2:Y:S02]  /*3090*/  LDG.E.U16 R0, desc[UR36][R4.64] ;  /* 0x0000002404007981 */ /* 0x000ea4000c1e1500 */
[----:B--2---:R-:W-:-:S06]  /*30a0*/  HADD2.F32 R0, -RZ, R0.H0_H0 ;  /* 0x20000000ff007230 */ /* 0x004fcc0000004100 */
[----:B------:R-:W0:Y:S02]  /*30b0*/  F2I.FTZ.TRUNC.NTZ R0, R0 ;  /* 0x0000000000007305 */ /* 0x000e24000021f100 */
[----:B0-----:R-:W-:Y:S01]  /*30c0*/  PRMT R18, R0, 0x7610, R18 ;  /* 0x0000761000127816 */ /* 0x001fe20000000012 */
[----:B------:R-:W-:Y:S06]  /*30d0*/  BRA `(.L_x_17617) ;  /* 0x0000000800e87947 */ /* 0x000fec0003800000 */
.L_x_17625:
        /* <DEDUP_REMOVED lines=9> */
.L_x_17628:
[----:B------:R-:W2:Y:S02]  /*3170*/  LDG.E.U16 R4, desc[UR36][R4.64] ;  /* 0x0000002404047981 */ /* 0x000ea4000c1e1500 */
[----:B--2---:R-:W-:-:S06]  /*3180*/  HADD2.F32 R0, -RZ, R4.H0_H0 ;  /* 0x20000004ff007230 */ /* 0x004fcc0000004100 */
[----:B------:R-:W0:Y:S02]  /*3190*/  F2I.FTZ.TRUNC.NTZ R0, R0 ;  /* 0x0000000000007305 */ /* 0x000e24000021f100 */
[----:B0-----:R-:W-:Y:S01]  /*31a0*/  PRMT R18, R0, 0x7610, R18 ;  /* 0x0000761000127816 */ /* 0x001fe20000000012 */
[----:B------:R-:W-:Y:S06]  /*31b0*/  BRA `(.L_x_17617) ;  /* 0x0000000800b07947 */ /* 0x000fec0003800000 */
.L_x_17627:
[----:B------:R-:W2:Y:S02]  /*31c0*/  LDG.E.64 R4, desc[UR36][R4.64] ;  /* 0x0000002404047981 */ /* 0x000ea4000c1e1b00 */
[----:B--2---:R0:W1:Y:S01]  /*31d0*/  F2I.F64.TRUNC R18, R4 ;  /* 0x0000000400127311 */ /* 0x004062000030d100 */
[----:B------:R-:W-:Y:S05]  /*31e0*/  BRA `(.L_x_17617) ;  /* 0x0000000800a47947 */ /* 0x000fea0003800000 */
.L_x_17618:
        /* <DEDUP_REMOVED lines=12> */
.L_x_17631:
[----:B------:R-:W2:Y:S02]  /*32b0*/  LDG.E.64 R4, desc[UR36][R4.64] ;  /* 0x0000002404047981 */ /* 0x000ea4000c1e1b00 */
[----:B--2---:R0:W1:Y:S01]  /*32c0*/  F2I.F64.TRUNC R18, R4 ;  /* 0x0000000400127311 */ /* 0x004062000030d100 */
[----:B------:R-:W-:Y:S05]  /*32d0*/  BRA `(.L_x_17617) ;  /* 0x0000000800687947 */ /* 0x000fea0003800000 */
.L_x_17630:
        /* <DEDUP_REMOVED lines=28> */
.L_x_17633:
        /* <DEDUP_REMOVED lines=15> */
.L_x_17632:
[----:B------:R-:W2:Y:S02]  /*3590*/  LDG.E.U16 R0, desc[UR36][R4.64] ;  /* 0x0000002404007981 */ /* 0x000ea4000c1e1500 */
[----:B--2---:R-:W-:-:S06]  /*35a0*/  IMAD.U32 R0, R0, 0x10000, RZ ;  /* 0x0001000000007824 */ /* 0x004fcc00078e00ff */
[----:B------:R-:W0:Y:S02]  /*35b0*/  F2I.FTZ.TRUNC.NTZ R0, R0 ;  /* 0x0000000000007305 */ /* 0x000e24000021f100 */
[----:B0-----:R-:W-:Y:S01]  /*35c0*/  PRMT R18, R0, 0x7610, R18 ;  /* 0x0000761000127816 */ /* 0x001fe20000000012 */
[----:B------:R-:W-:Y:S06]  /*35d0*/  BRA `(.L_x_17617) ;  /* 0x0000000400a87947 */ /* 0x000fec0003800000 */
.L_x_17629:
        /* <DEDUP_REMOVED lines=10> */
.L_x_17636:
        /* <DEDUP_REMOVED lines=21> */
.L_x_17640:
[----:B------:R-:W-:Y:S05]  /*37d0*/  BSYNC B1 ;  /* 0x0000000000017941 */ /* 0x000fea0003800000 */
.L_x_17639:
[----:B------:R-:W-:Y:S01]  /*37e0*/  LEA R5, R0, 0x3b800000, 0x17 ;  /* 0x3b80000000057811 */ /* 0x000fe200078eb8ff */
[----:B------:R-:W-:-:S05]  /*37f0*/  IMAD.SHL.U32 R0, R3, 0x100000, RZ ;  /* 0x0010000003007824 */ /* 0x000fca00078e00ff */
[----:B------:R-:W-:-:S07]  /*3800*/  LOP3.LUT R0, R5, R0, R6, 0xfe, !PT ;  /* 0x0000000005007212 */ /* 0x000fce00078efe06 */
.L_x_17638:
[----:B------:R-:W-:Y:S05]  /*3810*/  BSYNC B0 ;  /* 0x0000000000007941 */ /* 0x000fea0003800000 */
.L_x_17637:
[----:B------:R-:W0:Y:S02]  /*3820*/  F2I.FTZ.TRUNC.NTZ R0, R0 ;  /* 0x0000000000007305 */ /* 0x000e24000021f100 */
[----:B0-----:R-:W-:Y:S01]  /*3830*/  PRMT R18, R0, 0x7610, R18 ;  /* 0x0000761000127816 */ /* 0x001fe20000000012 */
[----:B------:R-:W-:Y:S06]  /*3840*/  BRA `(.L_x_17617) ;  /* 0x00000004000c7947 */ /* 0x000fec0003800000 */
.L_x_17635:
        /* <DEDUP_REMOVED lines=21> */
.L_x_17644:
[----:B------:R-:W-:Y:S05]  /*39a0*/  BSYNC B1 ;  /* 0x0000000000017941 */ /* 0x000fea0003800000 */
.L_x_17643:
[----:B------:R-:W-:Y:S01]  /*39b0*/  LEA R5, R0, 0x37800000, 0x17 ;  /* 0x3780000000057811 */ /* 0x000fe200078eb8ff */
[----:B------:R-:W-:-:S05]  /*39c0*/  IMAD.SHL.U32 R0, R3, 0x200000, RZ ;  /* 0x0020000003007824 */ /* 0x000fca00078e00ff */
[----:B------:R-:W-:-:S07]  /*39d0*/  LOP3.LUT R0, R5, R0, R6, 0xfe, !PT ;  /* 0x0000000005007212 */ /* 0x000fce00078efe06 */
.L_x_17642:
[----:B------:R-:W-:Y:S05]  /*39e0*/  BSYNC B0 ;  /* 0x0000000000007941 */ /* 0x000fea0003800000 */
.L_x_17641:
[----:B------:R-:W0:Y:S02]  /*39f0*/  F2I.FTZ.TRUNC.NTZ R0, R0 ;  /* 0x0000000000007305 */ /* 0x000e24000021f100 */
[----:B0-----:R-:W-:Y:S01]  /*3a00*/  PRMT R18, R0, 0x7610, R18 ;  /* 0x0000761000127816 */ /* 0x001fe20000000012 */
[----:B------:R-:W-:Y:S06]  /*3a10*/  BRA `(.L_x_17617) ;  /* 0x0000000000987947 */ /* 0x000fec0003800000 */
.L_x_17634:
        /* <DEDUP_REMOVED lines=14> */
.L_x_17648:
[----:B------:R-:W-:Y:S05]  /*3b00*/  BSYNC B0 ;  /* 0x0000000000007941 */ /* 0x000fea0003800000 */
.L_x_17647:
[----:B------:R-:W0:Y:S02]  /*3b10*/  F2I.FTZ.TRUNC.NTZ R0, R0 ;  /* 0x0000000000007305 */ /* 0x000e24000021f100 */
[----:B0-----:R-:W-:Y:S01]  /*3b20*/  PRMT R18, R0, 0x7610, R18 ;  /* 0x0000761000127816 */ /* 0x001fe20000000012 */
[----:B------:R-:W-:Y:S06]  /*3b30*/  BRA `(.L_x_17617) ;  /* 0x0000000000507947 */ /* 0x000fec0003800000 */
.L_x_17622:
        /* <DEDUP_REMOVED lines=16> */
.L_x_17649:
[----:B------:R-:W-:Y:S05]  /*3c40*/  BRA `(.L_x_17617) ;  /* 0x00000000000c7947 */ /* 0x000fea0003800000 */
.L_x_17646:
[----:B------:R0:W5:Y:S01]  /*3c50*/  LDG.E.U16 R18, desc[UR36][R4.64] ;  /* 0x0000002404127981 */ /* 0x000162000c1e1500 */
[----:B------:R-:W-:Y:S05]  /*3c60*/  BRA `(.L_x_17617) ;  /* 0x0000000000047947 */ /* 0x000fea0003800000 */
.L_x_17645:
[----:B------:R0:W5:Y:S02]  /*3c70*/  LDG.E.U16 R18, desc[UR36][R4.64] ;  /* 0x0000002404127981 */ /* 0x000164000c1e1500 */
.L_x_17617:
[----:B------:R-:W-:Y:S05]  /*3c80*/  BSYNC B6 ;  /* 0x0000000000067941 */ /* 0x000fea0003800000 */
.L_x_17616:
[----:B------:R-:W2:Y:S01]  /*3c90*/  S2R R25, SR_TID.X ;  /* 0x0000000000197919 */ /* 0x000ea20000002100 */
[----:B------:R-:W0:Y:S01]  /*3ca0*/  LDC.U8 R17, c[0x0][0x244] ;  /* 0x00009100ff117b82 */ /* 0x000e220000000000 */
[----:B------:R-:W-:Y:S01]  /*3cb0*/  ULDC.U16 UR4, c[0x0][0x218] ;  /* 0x0000860000047ab9 */ /* 0x000fe20000000400 */
[----:B------:R-:W-:Y:S01]  /*3cc0*/  ULDC.U16 UR5, c[0x0][0x21a] ;  /* 0x0000868000057ab9 */ /* 0x000fe20000000400 */
[----:B------:R-:W-:Y:S01]  /*3cd0*/  UPRMT UR4, UR4, 0x9910, URZ ;  /* 0x0000991004047896 */ /* 0x000fe2000800003f */
[----:B------:R-:W-:Y:S01]  /*3ce0*/  BSSY B6, `(.L_x_17650) ;  /* 0x000011d000067945 */ /* 0x000fe20003800000 */
[----:B------:R-:W-:Y:S01]  /*3cf0*/  UPRMT UR5, UR5, 0x9910, URZ ;  /* 0x0000991005057896 */ /* 0x000fe2000800003f */
[C---:B--2---:R-:W-:Y:S01]  /*3d00*/  VIADD R3, R25.reuse, 0x100 ;  /* 0x0000010019037836 */ /* 0x044fe20000000000 */
[C---:B------:R-:W-:Y:S01]  /*3d10*/  ISETP.GE.AND P3, PT, R25.reuse, R16, PT ;  /* 0x000000101900720c */ /* 0x040fe20003f66270 */
[----:B------:R-:W-:-:S03]  /*3d20*/  VIADD R23, R25, 0x80 ;  /* 0x0000008019177836 */ /* 0x000fc60000000000 */
[-C--:B------:R-:W-:Y:S01]  /*3d30*/  ISETP.GE.AND P1, PT, R3, R16.reuse, PT ;  /* 0x000000100300720c */ /* 0x080fe20003f26270 */
[----:B------:R-:W-:Y:S01]  /*3d40*/  VIADD R3, R25, 0x180 ;  /* 0x0000018019037836 */ /* 0x000fe20000000000 */
[----:B------:R-:W-:-:S04]  /*3d50*/  ISETP.GE.AND P0, PT, R23, R16, PT ;  /* 0x000000101700720c */ /* 0x000fc80003f06270 */
[----:B------:R-:W-:-:S03]  /*3d60*/  ISETP.GE.AND P2, PT, R3, R16, PT ;  /* 0x000000100300720c */ /* 0x000fc60003f46270 */
[----:B-1---5:R-:W-:-:S04]  /*3d70*/  @!P3 PRMT R0, R19, 0x9910, RZ ;  /* 0x000099101300b816 */ /* 0x022fc800000000ff */
[----:B0--34-:R-:W-:Y:S02]  /*3d80*/  @!P1 PRMT R4, R24, 0x9910, RZ ;  /* 0x0000991018049816 */ /* 0x019fe400000000ff */
[----:B------:R-:W-:Y:S02]  /*3d90*/  @!P0 PRMT R3, R22, 0x9910, RZ ;  /* 0x0000991016038816 */ /* 0x000fe400000000ff */
[----:B------:R-:W-:Y:S02]  /*3da0*/  @!P3 VIMNMX R0, R0, UR4, !PT ;  /* 0x000000040000bc48 */ /* 0x000fe4000ffe0100 */
[----:B------:R-:W-:Y:S02]  /*3db0*/  @!P2 PRMT R6, R18, 0x9910, RZ ;  /* 0x000099101206a816 */ /* 0x000fe400000000ff */
[----:B------:R-:W-:Y:S02]  /*3dc0*/  @!P1 VIMNMX R4, R4, UR4, !PT ;  /* 0x0000000404049c48 */ /* 0x000fe4000ffe0100 */
[----:B------:R-:W-:-:S02]  /*3dd0*/  @!P0 VIMNMX R3, R3, UR4, !PT ;  /* 0x0000000403038c48 */ /* 0x000fc4000ffe0100 */
[----:B------:R-:W-:Y:S02]  /*3de0*/  @!P2 VIMNMX R6, R6, UR4, !PT ;  /* 0x000000040606ac48 */ /* 0x000fe4000ffe0100 */
[----:B------:R-:W-:Y:S02]  /*3df0*/  @!P3 VIMNMX R5, R0, UR5, PT ;  /* 0x000000050005bc48 */ /* 0x000fe4000bfe0100 */
[----:B------:R-:W-:Y:S02]  /*3e00*/  @!P1 VIMNMX R18, R4, UR5, PT ;  /* 0x0000000504129c48 */ /* 0x000fe4000bfe0100 */
[----:B------:R-:W-:Y:S02]  /*3e10*/  @!P0 VIMNMX R22, R3, UR5, PT ;  /* 0x0000000503168c48 */ /* 0x000fe4000bfe0100 */
[----:B------:R-:W-:Y:S01]  /*3e20*/  @!P2 VIMNMX R19, R6, UR5, PT ;  /* 0x000000050613ac48 */ /* 0x000fe2000bfe0100 */
[----:B------:R-:W-:Y:S06]  /*3e30*/  @P3 BRA `(.L_x_17651) ;  /* 0x00000010001c3947 */ /* 0x000fec0003800000 */
        /* <DEDUP_REMOVED lines=19> */
[----:B------:R-:W-:Y:S01]  /*3f70*/  IMAD.MOV.U32 R25, RZ, RZ, R23 ;  /* 0x000000ffff197224 */ /* 0x000fe200078e0017 */
[----:B------:R-:W-:Y:S06]  /*3f80*/  BRA `(.L_x_17651) ;  /* 0x0000000c00c87947 */ /* 0x000fec0003800000 */
.L_x_17655:
[----:B------:R0:W-:Y:S01]  /*3f90*/  STG.E.U8 desc[UR36][R8.64], R5 ;  /* 0x0000000508007986 */ /* 0x0001e2000c101124 */
[----:B------:R-:W-:Y:S01]  /*3fa0*/  IMAD.MOV.U32 R25, RZ, RZ, R23 ;  /* 0x000000ffff197224 */ /* 0x000fe200078e0017 */
[----:B------:R-:W-:Y:S06]  /*3fb0*/  BRA `(.L_x_17651) ;  /* 0x0000000c00bc7947 */ /* 0x000fec0003800000 */
.L_x_17654:
[----:B------:R-:W-:-:S13]  /*3fc0*/  ISETP.NE.AND P0, PT, R0, 0x2, PT ;  /* 0x000000020000780c */ /* 0x000fda0003f05270 */
[----:B------:R-:W-:Y:S05]  /*3fd0*/  @!P0 BRA `(.L_x_17657) ;  /* 0x0000000000388947 */ /* 0x000fea0003800000 */
[----:B------:R-:W-:-:S13]  /*3fe0*/  ISETP.NE.AND P0, PT, R0, 0x3, PT ;  /* 0x000000030000780c */ /* 0x000fda0003f05270 */
[----:B------:R-:W-:Y:S05]  /*3ff0*/  @!P0 BRA `(.L_x_17658) ;  /* 0x0000000000208947 */ /* 0x000fea0003800000 */
[----:B------:R-:W-:-:S13]  /*4000*/  ISETP.NE.AND P0, PT, R0, 0x4, PT ;  /* 0x000000040000780c */ /* 0x000fda0003f05270 */
[----:B------:R-:W-:Y:S05]  /*4010*/  @P0 BRA `(.L_x_17656) ;  /* 0x0000000c00380947 */ /* 0x000fea0003800000 */
[----:B------:R-:W-:Y:S01]  /*4020*/  PRMT R5, R5, 0x9910, RZ ;  /* 0x0000991005057816 */ /* 0x000fe200000000ff */
[----:B------:R-:W-:-:S04]  /*4030*/  IMAD.MOV.U32 R25, RZ, RZ, R23 ;  /* 0x000000ffff197224 */ /* 0x000fc800078e0017 */
[----:B------:R-:W-:-:S05]  /*4040*/  IMAD.MOV.U32 R4, RZ, RZ, R5 ;  /* 0x000000ffff047224 */ /* 0x000fca00078e0005 */
[----:B------:R-:W-:-:S05]  /*4050*/  SHF.R.S32.HI R5, RZ, 0x1f, R4 ;  /* 0x0000001fff057819 */ /* 0x000fca0000011404 */
[----:B------:R0:W-:Y:S01]  /*4060*/  STG.E.64 desc[UR36][R8.64], R4 ;  /* 0x0000000408007986 */ /* 0x0001e2000c101b24 */
[----:B------:R-:W-:Y:S05]  /*4070*/  BRA `(.L_x_17651) ;  /* 0x0000000c008c7947 */ /* 0x000fea0003800000 */
.L_x_17658:
[----:B------:R-:W-:Y:S01]  /*4080*/  PRMT R3, R5, 0x9910, RZ ;  /* 0x0000991005037816 */ /* 0x000fe200000000ff */
[----:B------:R-:W-:-:S04]  /*4090*/  IMAD.MOV.U32 R25, RZ, RZ, R23 ;  /* 0x000000ffff197224 */ /* 0x000fc800078e0017 */
[----:B------:R0:W-:Y:S01]  /*40a0*/  STG.E desc[UR36][R8.64], R3 ;  /* 0x0000000308007986 */ /* 0x0001e2000c101924 */
[----:B------:R-:W-:Y:S05]  /*40b0*/  BRA `(.L_x_17651) ;  /* 0x0000000c007c7947 */ /* 0x000fea0003800000 */
.L_x_17657:
[----:B------:R0:W-:Y:S01]  /*40c0*/  STG.E.U16 desc[UR36][R8.64], R5 ;  /* 0x0000000508007986 */ /* 0x0001e2000c101524 */
[----:B------:R-:W-:Y:S01]  /*40d0*/  IMAD.MOV.U32 R25, RZ, RZ, R23 ;  /* 0x000000ffff197224 */ /* 0x000fe200078e0017 */
[----:B------:R-:W-:Y:S06]  /*40e0*/  BRA `(.L_x_17651) ;  /* 0x0000000c00707947 */ /* 0x000fec0003800000 */
.L_x_17653:
[----:B------:R-:W-:-:S13]  /*40f0*/  ISETP.GT.AND P0, PT, R0, 0x6, PT ;  /* 0x000000060000780c */ /* 0x000fda0003f04270 */
[----:B------:R-:W-:Y:S05]  /*4100*/  @P0 BRA `(.L_x_17659) ;  /* 0x0000000000340947 */ /* 0x000fea0003800000 */
[----:B------:R-:W-:-:S13]  /*4110*/  ISETP.NE.AND P0, PT, R0, 0x5, PT ;  /* 0x000000050000780c */ /* 0x000fda0003f05270 */
[----:B------:R-:W-:Y:S05]  /*4120*/  @!P0 BRA `(.L_x_17660) ;  /* 0x0000000000188947 */ /* 0x000fea0003800000 */
[----:B------:R-:W-:-:S13]  /*4130*/  ISETP.NE.AND P0, PT, R0, 0x6, PT ;  /* 0x000000060000780c */ /* 0x000fda0003f05270 */
[----:B------:R-:W-:Y:S05]  /*4140*/  @P0 BRA `(.L_x_17656) ;  /* 0x0000000800ec0947 */ /* 0x000fea0003800000 */
[----:B------:R-:W0:Y:S01]  /*4150*/  I2F.S16 R5, R5 ;  /* 0x0000000500057306 */ /* 0x000e220000101400 */
[----:B------:R-:W-:Y:S01]  /*4160*/  IMAD.MOV.U32 R25, RZ, RZ, R23 ;  /* 0x000000ffff197224 */ /* 0x000fe200078e0017 */
[----:B0-----:R0:W-:Y:S01]  /*4170*/  STG.E desc[UR36][R8.64], R5 ;  /* 0x0000000508007986 */ /* 0x0011e2000c101924 */
[----:B------:R-:W-:Y:S05]  /*4180*/  BRA `(.L_x_17651) ;  /* 0x0000000c00487947 */ /* 0x000fea0003800000 */
.L_x_17660:
[----:B------:R-:W0:Y:S01]  /*4190*/  I2F.S16 R0, R5 ;  /* 0x0000000500007306 */ /* 0x000e220000101400 */
[----:B------:R-:W-:Y:S01]  /*41a0*/  IMAD.MOV.U32 R25, RZ, RZ, R23 ;  /* 0x000000ffff197224 */ /* 0x000fe200078e0017 */
[----:B0-----:R-:W-:-:S05]  /*41b0*/  F2FP.F16.F32.PACK_AB R0, RZ, R0 ;  /* 0x00000000ff00723e */ /* 0x001fca00000000ff */
[----:B------:R0:W-:Y:S01]  /*41c0*/  STG.E.U16 desc[UR36][R8.64], R0 ;  /* 0x0000000008007986 */ /* 0x0001e2000c101524 */
[----:B------:R-:W-:Y:S05]  /*41d0*/  BRA `(.L_x_17651) ;  /* 0x0000000c00347947 */ /* 0x000fea0003800000 */
.L_x_17659:
[----:B------:R-:W-:-:S13]  /*41e0*/  ISETP.NE.AND P0, PT, R0, 0x7, PT ;  /* 0x000000070000780c */ /* 0x000fda0003f05270 */
[----:B------:R-:W-:Y:S05]  /*41f0*/  @!P0 BRA `(.L_x_17661) ;  /* 0x00000000003c8947 */ /* 0x000fea0003800000 */
[----:B------:R-:W-:-:S13]  /*4200*/  ISETP.NE.AND P0, PT, R0, 0x8, PT ;  /* 0x000000080000780c */ /* 0x000fda0003f05270 */
[----:B------:R-:W-:Y:S05]  /*4210*/  @!P0 BRA `(.L_x_17662) ;  /* 0x00000000001c8947 */ /* 0x000fea0003800000 */
[----:B------:R-:W-:-:S13]  /*4220*/  ISETP.NE.AND P0, PT, R0, 0x9, PT ;  /* 0x000000090000780c */ /* 0x000fda0003f05270 */
[----:B------:R-:W-:Y:S05]  /*4230*/  @P0 BRA `(.L_x_17656) ;  /* 0x0000000800b00947 */ /* 0x000fea0003800000 */
[----:B------:R-:W0:Y:S01]  /*4240*/  I2F.S16 R6, R5 ;  /* 0x0000000500067306 */ /* 0x000e220000101400 */
[----:B------:R-:W-:Y:S02]  /*4250*/  IMAD.MOV.U32 R7, RZ, RZ, RZ ;  /* 0x000000ffff077224 */ /* 0x000fe400078e00ff */
[----:B------:R-:W-:-:S03]  /*4260*/  IMAD.MOV.U32 R25, RZ, RZ, R23 ;  /* 0x000000ffff197224 */ /* 0x000fc600078e0017 */
[----:B0-----:R0:W-:Y:S01]  /*4270*/  STG.E.64 desc[UR36][R8.64], R6 ;  /* 0x0000000608007986 */ /* 0x0011e2000c101b24 */
[----:B------:R-:W-:Y:S05]  /*4280*/  BRA `(.L_x_17651) ;  /* 0x0000000c00087947 */ /* 0x000fea0003800000 */
.L_x_17662:
[----:B------:R-:W0:Y:S01]  /*4290*/  I2F.S16 R5, R5 ;  /* 0x0000000500057306 */ /* 0x000e220000101400 */
[----:B------:R-:W-:Y:S01]  /*42a0*/  IMAD.MOV.U32 R25, RZ, RZ, R23 ;  /* 0x000000ffff197224 */ /* 0x000fe200078e0017 */
[----:B0-----:R-:W-:-:S04]  /*42b0*/  F2FP.F16.F32.PACK_AB R3, RZ, R5 ;  /* 0x00000005ff03723e */ /* 0x001fc800000000ff */
[----:B------:R-:W-:-:S05]  /*42c0*/  PRMT R3, R3, 0x5410, RZ ;  /* 0x0000541003037816 */ /* 0x000fca00000000ff */
[----:B------:R0:W-:Y:S01]  /*42d0*/  STG.E desc[UR36][R8.64], R3 ;  /* 0x0000000308007986 */ /* 0x0001e2000c101924 */
[----:B------:R-:W-:Y:S05]  /*42e0*/  BRA `(.L_x_17651) ;  /* 0x0000000800f07947 */ /* 0x000fea0003800000 */
.L_x_17661:
[----:B------:R-:W0:Y:S01]  /*42f0*/  I2F.F64.S16 R4, R5 ;  /* 0x0000000500047312 */ /* 0x000e220000101c00 */
[----:B------:R-:W-:Y:S01]  /*4300*/  IMAD.MOV.U32 R25, RZ, RZ, R23 ;  /* 0x000000ffff197224 */ /* 0x000fe200078e0017 */
[----:B0-----:R0:W-:Y:S01]  /*4310*/  STG.E.64 desc[UR36][R8.64], R4 ;  /* 0x0000000408007986 */ /* 0x0011e2000c101b24 */
[----:B------:R-:W-:Y:S05]  /*4320*/  BRA `(.L_x_17651) ;  /* 0x0000000800e07947 */ /* 0x000fea0003800000 */
.L_x_17652:
        /* <DEDUP_REMOVED lines=8> */
[----:B------:R-:W-:Y:S01]  /*43b0*/  PRMT R0, R5, 0x9910, RZ ;  /* 0x0000991005007816 */ /* 0x000fe200000000ff */
[----:B------:R-:W-:-:S03]  /*43c0*/  IMAD.MOV.U32 R25, RZ, RZ, R23 ;  /* 0x000000ffff197224 */ /* 0x000fc600078e0017 */
[----:B------:R-:W-:-:S04]  /*43d0*/  ISETP.NE.AND P0, PT, R0, RZ, PT ;  /* 0x000000ff0000720c */ /* 0x000fc80003f05270 */
[----:B------:R-:W-:-:S05]  /*43e0*/  SEL R3, RZ, 0x1, !P0 ;  /* 0x00000001ff037807 */ /* 0x000fca0004000000 */
[----:B------:R0:W-:Y:S01]  /*43f0*/  STG.E.U8 desc[UR36][R8.64], R3 ;  /* 0x0000000308007986 */ /* 0x0001e2000c101124 */
[----:B------:R-:W-:Y:S05]  /*4400*/  BRA `(.L_x_17651) ;  /* 0x0000000800a87947 */ /* 0x000fea0003800000 */
.L_x_17665:
[----:B------:R-:W0:Y:S01]  /*4410*/  I2F.F64.S16 R4, R5 ;  /* 0x0000000500047312 */ /* 0x000e220000101c00 */
[----:B------:R-:W-:Y:S01]  /*4420*/  CS2R R6, SRZ ;  /* 0x0000000000067805 */ /* 0x000fe2000001ff00 */
[----:B------:R-:W-:-:S04]  /*4430*/  IMAD.MOV.U32 R25, RZ, RZ, R23 ;  /* 0x000000ffff197224 */ /* 0x000fc800078e0017 */
[----:B0-----:R0:W-:Y:S01]  /*4440*/  STG.E.128 desc[UR36][R8.64], R4 ;  /* 0x0000000408007986 */ /* 0x0011e2000c101d24 */
[----:B------:R-:W-:Y:S05]  /*4450*/  BRA `(.L_x_17651) ;  /* 0x0000000800947947 */ /* 0x000fea0003800000 */
.L_x_17664:
        /* <DEDUP_REMOVED lines=21> */
.L_x_17669:
[----:B------:R-:W-:Y:S05]  /*45b0*/  BSYNC B0 ;  /* 0x0000000000007941 */ /* 0x000fea0003800000 */
.L_x_17668:
[----:B------:R-:W-:Y:S01]  /*45c0*/  LOP3.LUT R7, R0, R7, RZ, 0xfc, !PT ;  /* 0x0000000700077212 */ /* 0x000fe200078efcff */
[----:B------:R-:W-:-:S04]  /*45d0*/  IMAD.MOV.U32 R25, RZ, RZ, R23 ;  /* 0x000000ffff197224 */ /* 0x000fc800078e0017 */
[----:B------:R0:W-:Y:S01]  /*45e0*/  STG.E.U8 desc[UR36][R8.64], R7 ;  /* 0x0000000708007986 */ /* 0x0001e2000c101124 */
[----:B------:R-:W-:Y:S05]  /*45f0*/  BRA `(.L_x_17651) ;  /* 0x00000008002c7947 */ /* 0x000fea0003800000 */
.L_x_17667:
        /* <DEDUP_REMOVED lines=13> */
.L_x_17671:
[----:B------:R-:W-:Y:S01]  /*46d0*/  IMAD.MOV.U32 R0, RZ, RZ, 0x7f ;  /* 0x0000007fff007424 */ /* 0x000fe200078e00ff */
[----:B------:R-:W-:-:S04]  /*46e0*/  ISETP.GT.U32.AND P0, PT, R3, 0x7f800000, PT ;  /* 0x7f8000000300780c */ /* 0x000fc80003f04070 */
[----:B------:R-:W-:-:S09]  /*46f0*/  SEL R0, R0, 0x7c, P0 ;  /* 0x0000007c00007807 */ /* 0x000fd20000000000 */
.L_x_17672:
[----:B------:R-:W-:Y:S05]  /*4700*/  BSYNC B0 ;  /* 0x0000000000007941 */ /* 0x000fea0003800000 */
.L_x_17670:
[----:B------:R-:W-:Y:S01]  /*4710*/  LOP3.LUT R3, R5, 0x80000000, RZ, 0xc0, !PT ;  /* 0x8000000005037812 */ /* 0x000fe200078ec0ff */
[----:B------:R-:W-:-:S03]  /*4720*/  IMAD.MOV.U32 R25, RZ, RZ, R23 ;  /* 0x000000ffff197224 */ /* 0x000fc600078e0017 */
[----:B------:R-:W-:-:S04]  /*4730*/  SHF.R.U32.HI R3, RZ, 0x18, R3 ;  /* 0x00000018ff037819 */ /* 0x000fc80000011603 */
[----:B------:R-:W-:-:S05]  /*4740*/  LOP3.LUT R3, R0, R3, RZ, 0xfc, !PT ;  /* 0x0000000300037212 */ /* 0x000fca00078efcff */
[----:B------:R0:W-:Y:S01]  /*4750*/  STG.E.U8 desc[UR36][R8.64], R3 ;  /* 0x0000000308007986 */ /* 0x0001e2000c101124 */
[----:B------:R-:W-:Y:S05]  /*4760*/  BRA `(.L_x_17651) ;  /* 0x0000000400d07947 */ /* 0x000fea0003800000 */
.L_x_17666:
[----:B------:R-:W0:Y:S01]  /*4770*/  I2F.S16 R0, R5 ;  /* 0x0000000500007306 */ /* 0x000e220000101400 */
[----:B------:R-:W-:Y:S01]  /*4780*/  IMAD.MOV.U32 R25, RZ, RZ, R23 ;  /* 0x000000ffff197224 */ /* 0x000fe200078e0017 */
[----:B0-----:R-:W-:-:S05]  /*4790*/  F2FP.BF16.F32.PACK_AB R0, RZ, R0 ;  /* 0x00000000ff00723e */ /* 0x001fca00000010ff */
[----:B------:R0:W-:Y:S01]  /*47a0*/  STG.E.U16 desc[UR36][R8.64], R0 ;  /* 0x0000000008007986 */ /* 0x0001e2000c101524 */
[----:B------:R-:W-:Y:S05]  /*47b0*/  BRA `(.L_x_17651) ;  /* 0x0000000400bc7947 */ /* 0x000fea0003800000 */
.L_x_17663:
        /* <DEDUP_REMOVED lines=9> */
[----:B------:R-:W-:Y:S01]  /*4850*/  IMAD.MOV.U32 R25, RZ, RZ, R23 ;  /* 0x000000ffff197224 */ /* 0x000fe200078e0017 */
[----:B------:R-:W-:Y:S06]  /*4860*/  BRA `(.L_x_17651) ;  /* 0x0000000400907947 */ /* 0x000fec0003800000 */
.L_x_17675:
        /* <DEDUP_REMOVED lines=17> */
.L_x_17678:
[----:B------:R-:W-:-:S04]  /*4980*/  LOP3.LUT R3, R5, 0x80000000, RZ, 0xc0, !PT ;  /* 0x8000000005037812 */ /* 0x000fc800078ec0ff */
[----:B------:R-:W-:-:S04]  /*4990*/  SHF.R.U32.HI R3, RZ, 0x18, R3 ;  /* 0x00000018ff037819 */ /* 0x000fc80000011603 */
[----:B------:R-:W-:-:S04]  /*49a0*/  LOP3.LUT R0, R0, R3, RZ, 0xfc, !PT ;  /* 0x0000000300007212 */ /* 0x000fc800078efcff */
[----:B------:R-:W-:-:S07]  /*49b0*/  PRMT R4, R0, 0x7610, R4 ;  /* 0x0000761000047816 */ /* 0x000fce0000000004 */
.L_x_17677:
[----:B------:R-:W-:Y:S05]  /*49c0*/  BSYNC B0 ;  /* 0x0000000000007941 */ /* 0x000fea0003800000 */
.L_x_17676:
[----:B------:R3:W-:Y:S01]  /*49d0*/  STG.E.U8 desc[UR36][R8.64], R4 ;  /* 0x0000000408007986 */ /* 0x0007e2000c101124 */
[----:B------:R-:W-:Y:S01]  /*49e0*/  IMAD.MOV.U32 R25, RZ, RZ, R23 ;  /* 0x000000ffff197224 */ /* 0x000fe200078e0017 */
[----:B------:R-:W-:Y:S06]  /*49f0*/  BRA `(.L_x_17651) ;  /* 0x00000004002c7947 */ /* 0x000fec0003800000 */
.L_x_17674:
        /* <DEDUP_REMOVED lines=17> */
.L_x_17681:
[----:B------:R-:W-:-:S04]  /*4b10*/  LOP3.LUT R3, R5, 0x80000000, RZ, 0xc0, !PT ;  /* 0x8000000005037812 */ /* 0x000fc800078ec0ff */
[----:B------:R-:W-:-:S04]  /*4b20*/  SHF.R.U32.HI R3, RZ, 0x18, R3 ;  /* 0x00000018ff037819 */ /* 0x000fc80000011603 */
[----:B------:R-:W-:-:S04]  /*4b30*/  LOP3.LUT R0, R0, R3, RZ, 0xfc, !PT ;  /* 0x0000000300007212 */ /* 0x000fc800078efcff */
[----:B------:R-:W-:-:S07]  /*4b40*/  PRMT R4, R0, 0x7610, R4 ;  /* 0x0000761000047816 */ /* 0x000fce0000000004 */
.L_x_17680:
[----:B------:R-:W-:Y:S05]  /*4b50*/  BSYNC B0 ;  /* 0x0000000000007941 */ /* 0x000fea0003800000 */
.L_x_17679:
[----:B------:R0:W-:Y:S01]  /*4b60*/  STG.E.U8 desc[UR36][R8.64], R4 ;  /* 0x0000000408007986 */ /* 0x0001e2000c101124 */
[----:B------:R-:W-:Y:S01]  /*4b70*/  IMAD.MOV.U32 R25, RZ, RZ, R23 ;  /* 0x000000ffff197224 */ /* 0x000fe200078e0017 */
[----:B------:R-:W-:Y:S06]  /*4b80*/  BRA `(.L_x_17651) ;  /* 0x0000000000c87947 */ /* 0x000fec0003800000 */
.L_x_17673:
[----:B------:R-:W-:-:S13]  /*4b90*/  ISETP.NE.AND P0, PT, R0, 0x1c, PT ;  /* 0x0000001c0000780c */ /* 0x000fda0003f05270 */
[----:B------:R-:W-:Y:S05]  /*4ba0*/  @!P0 BRA `(.L_x_17682) ;  /* 0x0000000000b48947 */ /* 0x000fea0003800000 */
[----:B------:R-:W-:-:S13]  /*4bb0*/  ISETP.NE.AND P0, PT, R0, 0x1d, PT ;  /* 0x0000001d0000780c */ /* 0x000fda0003f05270 */
[----:B------:R-:W-:Y:S05]  /*4bc0*/  @!P0 BRA `(.L_x_17683) ;  /* 0x0000000000948947 */ /* 0x000fea0003800000 */
[----:B------:R-:W-:-:S13]  /*4bd0*/  ISETP.NE.AND P0, PT, R0, 0x2c, PT ;  /* 0x0000002c0000780c */ /* 0x000fda0003f05270 */
[----:B------:R-:W-:Y:S05]  /*4be0*/  @P0 BRA `(.L_x_17656) ;  /* 0x0000000000440947 */ /* 0x000fea0003800000 */
[----:B------:R-:W0:Y:S01]  /*4bf0*/  I2F.S16 R6, R5 ;  /* 0x0000000500067306 */ /* 0x000e220000101400 */
[----:B------:R-:W-:Y:S01]  /*4c00*/  IMAD.MOV.U32 R25, RZ, RZ, R23 ;  /* 0x000000ffff197224 */ /* 0x000fe200078e0017 */
        /* <DEDUP_REMOVED lines=15> */
.L_x_17656:
        /* <DEDUP_REMOVED lines=16> */
.L_x_17684:
[----:B------:R-:W-:Y:S01]  /*4e00*/  IMAD.MOV.U32 R25, RZ, RZ, R23 ;  /* 0x000000ffff197224 */ /* 0x000fe200078e0017 */
[----:B------:R-:W-:Y:S06]  /*4e10*/  BRA `(.L_x_17651) ;  /* 0x0000000000247947 */ /* 0x000fec0003800000 */
.L_x_17683:
[----:B------:R-:W-:Y:S01]  /*4e20*/  PRMT R5, R5, 0x9910, RZ ;  /* 0x0000991005057816 */ /* 0x000fe200000000ff */
[----:B------:R-:W-:-:S04]  /*4e30*/  IMAD.MOV.U32 R25, RZ, RZ, R23 ;  /* 0x000000ffff197224 */ /* 0x000fc800078e0017 */
[----:B------:R-:W-:-:S05]  /*4e40*/  IMAD.MOV.U32 R4, RZ, RZ, R5 ;  /* 0x000000ffff047224 */ /* 0x000fca00078e0005 */
[----:B------:R-:W-:-:S05]  /*4e50*/  SHF.R.S32.HI R5, RZ, 0x1f, R4 ;  /* 0x0000001fff057819 */ /* 0x000fca0000011404 */
[----:B------:R2:W-:Y:S01]  /*4e60*/  STG.E.64 desc[UR36][R8.64], R4 ;  /* 0x0000000408007986 */ /* 0x0005e2000c101b24 */
[----:B------:R-:W-:Y:S05]  /*4e70*/  BRA `(.L_x_17651) ;  /* 0x00000000000c7947 */ /* 0x000fea0003800000 */
.L_x_17682:
[----:B------:R-:W-:Y:S01]  /*4e80*/  PRMT R3, R5, 0x9910, RZ ;  /* 0x0000991005037816 */ /* 0x000fe200000000ff */
[----:B------:R-:W-:-:S04]  /*4e90*/  IMAD.MOV.U32 R25, RZ, RZ, R23 ;  /* 0x000000ffff197224 */ /* 0x000fc800078e0017 */
[----:B------:R0:W-:Y:S03]  /*4ea0*/  STG.E desc[UR36][R8.64], R3 ;  /* 0x0000000308007986 */ /* 0x0001e6000c101924 */
.L_x_17651:
[----:B------:R-:W-:Y:S05]  /*4eb0*/  BSYNC B6 ;  /* 0x0000000000067941 */ /* 0x000fea0003800000 */
.L_x_17650:
        /* <DEDUP_REMOVED lines=23> */
.L_x_17690:
[----:B------:R0:W-:Y:S01]  /*5030*/  STG.E.U8 desc[UR36][R8.64], R22 ;  /* 0x0000001608007986 */ /* 0x0001e2000c101124 */
[----:B------:R-:W-:Y:S05]  /*5040*/  BRA `(.L_x_17692) ;  /* 0x0000000c00647947 */ /* 0x000fea0003800000 */
.L_x_17689:
        /* <DEDUP_REMOVED lines=10> */
.L_x_17694:
[----:B------:R-:W-:-:S05]  /*50f0*/  PRMT R3, R22, 0x9910, RZ ;  /* 0x0000991016037816 */ /* 0x000fca00000000ff */
[----:B------:R0:W-:Y:S01]  /*5100*/  STG.E desc[UR36][R8.64], R3 ;  /* 0x0000000308007986 */ /* 0x0001e2000c101924 */
[----:B------:R-:W-:Y:S05]  /*5110*/  BRA `(.L_x_17692) ;  /* 0x0000000c00307947 */ /* 0x000fea0003800000 */
.L_x_17693:
[----:B------:R0:W-:Y:S01]  /*5120*/  STG.E.U16 desc[UR36][R8.64], R22 ;  /* 0x0000001608007986 */ /* 0x0001e2000c101524 */
[----:B------:R-:W-:Y:S05]  /*5130*/  BRA `(.L_x_17692) ;  /* 0x0000000c00287947 */ /* 0x000fea0003800000 */
.L_x_17688:
        /* <DEDUP_REMOVED lines=9> */
.L_x_17696:
[----:B------:R-:W0:Y:S02]  /*51d0*/  I2F.S16 R0, R22 ;  /* 0x0000001600007306 */ /* 0x000e240000101400 */
[----:B0-----:R-:W-:-:S05]  /*51e0*/  F2FP.F16.F32.PACK_AB R0, RZ, R0 ;  /* 0x00000000ff00723e */ /* 0x001fca00000000ff */
[----:B------:R0:W-:Y:S01]  /*51f0*/  STG.E.U16 desc[UR36][R8.64], R0 ;  /* 0x0000000008007986 */ /* 0x0001e2000c101524 */
[----:B------:R-:W-:Y:S05]  /*5200*/  BRA `(.L_x_17692) ;  /* 0x0000000800f47947 */ /* 0x000fea0003800000 */
.L_x_17695:
        /* <DEDUP_REMOVED lines=10> */
.L_x_17698:
[----:B------:R-:W0:Y:S02]  /*52b0*/  I2F.S16 R22, R22 ;  /* 0x0000001600167306 */ /* 0x000e240000101400 */
[----:B0-----:R-:W-:-:S04]  /*52c0*/  F2FP.F16.F32.PACK_AB R3, RZ, R22 ;  /* 0x00000016ff03723e */ /* 0x001fc800000000ff */
[----:B------:R-:W-:-:S05]  /*52d0*/  PRMT R3, R3, 0x5410, RZ ;  /* 0x0000541003037816 */ /* 0x000fca00000000ff */
[----:B------:R0:W-:Y:S01]  /*52e0*/  STG.E desc[UR36][R8.64], R3 ;  /* 0x0000000308007986 */ /* 0x0001e2000c101924 */
[----:B------:R-:W-:Y:S05]  /*52f0*/  BRA `(.L_x_17692) ;  /* 0x0000000800b87947 */ /* 0x000fea0003800000 */
.L_x_17697:
[----:B------:R-:W0:Y:S02]  /*5300*/  I2F.F64.S16 R22, R22 ;  /* 0x0000001600167312 */ /* 0x000e240000101c00 */
[----:B0-----:R0:W-:Y:S01]  /*5310*/  STG.E.64 desc[UR36][R8.64], R22 ;  /* 0x0000001608007986 */ /* 0x0011e2000c101b24 */
[----:B------:R-:W-:Y:S05]  /*5320*/  BRA `(.L_x_17692) ;  /* 0x0000000800ac7947 */ /* 0x000fea0003800000 */
.L_x_17687:
        /* <DEDUP_REMOVED lines=13> */
.L_x_17701:
[----:B------:R-:W0:Y:S01]  /*5400*/  I2F.F64.S16 R4, R22 ;  /* 0x0000001600047312 */ /* 0x000e220000101c00 */
[----:B------:R-:W-:-:S05]  /*5410*/  CS2R R6, SRZ ;  /* 0x0000000000067805 */ /* 0x000fca000001ff00 */
[----:B0-----:R0:W-:Y:S01]  /*5420*/  STG.E.128 desc[UR36][R8.64], R4 ;  /* 0x0000000408007986 */ /* 0x0011e2000c101d24 */
[----:B------:R-:W-:Y:S05]  /*5430*/  BRA `(.L_x_17692) ;  /* 0x0000000800687947 */ /* 0x000fea0003800000 */
.L_x_17700:
        /* <DEDUP_REMOVED lines=21> */
.L_x_17705:
[----:B------:R-:W-:Y:S05]  /*5590*/  BSYNC B0 ;  /* 0x0000000000007941 */ /* 0x000fea0003800000 */
.L_x_17704:
[----:B------:R-:W-:-:S05]  /*55a0*/  LOP3.LUT R5, R0, R5, RZ, 0xfc, !PT ;  /* 0x0000000500057212 */ /* 0x000fca00078efcff */
[----:B------:R0:W-:Y:S01]  /*55b0*/  STG.E.U8 desc[UR36][R8.64], R5 ;  /* 0x0000000508007986 */ /* 0x0001e2000c101124 */
[----:B------:R-:W-:Y:S05]  /*55c0*/  BRA `(.L_x_17692) ;  /* 0x0000000800047947 */ /* 0x000fea0003800000 */
.L_x_17703:
        /* <DEDUP_REMOVED lines=13> */
.L_x_17707:
[----:B------:R-:W-:Y:S01]  /*56a0*/  IMAD.MOV.U32 R0, RZ, RZ, 0x7f ;  /* 0x0000007fff007424 */ /* 0x000fe200078e00ff */
[----:B------:R-:W-:-:S04]  /*56b0*/  ISETP.GT.U32.AND P0, PT, R3, 0x7f800000, PT ;  /* 0x7f8000000300780c */ /* 0x000fc80003f04070 */
[----:B------:R-:W-:-:S09]  /*56c0*/  SEL R0, R0, 0x7c, P0 ;  /* 0x0000007c00007807 */ /* 0x000fd20000000000 */
.L_x_17708:
[----:B------:R-:W-:Y:S05]  /*56d0*/  BSYNC B0 ;  /* 0x0000000000007941 */ /* 0x000fea0003800000 */
.L_x_17706:
[----:B------:R-:W-:-:S04]  /*56e0*/  LOP3.LUT R3, R5, 0x80000000, RZ, 0xc0, !PT ;  /* 0x8000000005037812 */ /* 0x000fc800078ec0ff */
[----:B------:R-:W-:-:S04]  /*56f0*/  SHF.R.U32.HI R3, RZ, 0x18, R3 ;  /* 0x00000018ff037819 */ /* 0x000fc80000011603 */
[----:B------:R-:W-:-:S05]  /*5700*/  LOP3.LUT R3, R0, R3, RZ, 0xfc, !PT ;  /* 0x0000000300037212 */ /* 0x000fca00078efcff */
[----:B------:R0:W-:Y:S01]  /*5710*/  STG.E.U8 desc[UR36][R8.64], R3 ;  /* 0x0000000308007986 */ /* 0x0001e2000c101124 */
[----:B------:R-:W-:Y:S05]  /*5720*/  BRA `(.L_x_17692) ;  /* 0x0000000400ac7947 */ /* 0x000fea0003800000 */
.L_x_17702:
[----:B------:R-:W0:Y:S02]  /*5730*/  I2F.S16 R0, R22 ;  /* 0x0000001600007306 */ /* 0x000e240000101400 */
[----:B0-----:R-:W-:-:S05]  /*5740*/  F2FP.BF16.F32.PACK_AB R0, RZ, R0 ;  /* 0x00000000ff00723e */ /* 0x001fca00000010ff */
[----:B------:R0:W-:Y:S01]  /*5750*/  STG.E.U16 desc[UR36][R8.64], R0 ;  /* 0x0000000008007986 */ /* 0x0001e2000c101524 */
[----:B------:R-:W-:Y:S05]  /*5760*/  BRA `(.L_x_17692) ;  /* 0x00000004009c7947 */ /* 0x000fea0003800000 */
.L_x_17699:
        /* <DEDUP_REMOVED lines=10> */
.L_x_17711:
        /* <DEDUP_REMOVED lines=17> */
.L_x_17714:
[----:B------:R-:W-:-:S04]  /*5920*/  LOP3.LUT R3, R5, 0x80000000, RZ, 0xc0, !PT ;  /* 0x8000000005037812 */ /* 0x000fc800078ec0ff */
[----:B------:R-:W-:-:S04]  /*5930*/  SHF.R.U32.HI R3, RZ, 0x18, R3 ;  /* 0x00000018ff037819 */ /* 0x000fc80000011603 */
[----:B------:R-:W-:-:S04]  /*5940*/  LOP3.LUT R0, R0, R3, RZ, 0xfc, !PT ;  /* 0x0000000300007212 */ /* 0x000fc800078efcff */
[----:B------:R-:W-:-:S07]  /*5950*/  PRMT R4, R0, 0x7610, R4 ;  /* 0x0000761000047816 */ /* 0x000fce0000000004 */
.L_x_17713:
[----:B------:R-:W-:Y:S05]  /*5960*/  BSYNC B0 ;  /* 0x0000000000007941 */ /* 0x000fea0003800000 */
.L_x_17712:
[----:B------:R3:W-:Y:S01]  /*5970*/  STG.E.U8 desc[UR36][R8.64], R4 ;  /* 0x0000000408007986 */ /* 0x0007e2000c101124 */
[----:B------:R-:W-:Y:S05]  /*5980*/  BRA `(.L_x_17692) ;  /* 0x0000000400147947 */ /* 0x000fea0003800000 */
.L_x_17710:
        /* <DEDUP_REMOVED lines=17> */
.L_x_17717:
[----:B------:R-:W-:-:S04]  /*5aa0*/  LOP3.LUT R3, R5, 0x80000000, RZ, 0xc0, !PT ;  /* 0x8000000005037812 */ /* 0x000fc800078ec0ff */
[----:B------:R-:W-:-:S04]  /*5ab0*/  SHF.R.U32.HI R3, RZ, 0x18, R3 ;  /* 0x00000018ff037819 */ /* 0x000fc80000011603 */
[----:B------:R-:W-:-:S04]  /*5ac0*/  LOP3.LUT R0, R0, R3, RZ, 0xfc, !PT ;  /* 0x0000000300007212 */ /* 0x000fc800078efcff */
[----:B------:R-:W-:-:S07]  /*5ad0*/  PRMT R4, R0, 0x7610, R4 ;  /* 0x0000761000047816 */ /* 0x000fce0000000004 */
.L_x_17716:
[----:B------:R-:W-:Y:S05]  /*5ae0*/  BSYNC B0 ;  /* 0x0000000000007941 */ /* 0x000fea0003800000 */
.L_x_17715:
[----:B------:R0:W-:Y:S01]  /*5af0*/  STG.E.U8 desc[UR36][R8.64], R4 ;  /* 0x0000000408007986 */ /* 0x0001e2000c101124 */
[----:B------:R-:W-:Y:S05]  /*5b00*/  BRA `(.L_x_17692) ;  /* 0x0000000000b47947 */ /* 0x000fea0003800000 */
.L_x_17709:
        /* <DEDUP_REMOVED lines=22> */
.L_x_17691:
        /* <DEDUP_REMOVED lines=16> */
.L_x_17720:
[----:B------:R-:W-:Y:S05]  /*5d70*/  BRA `(.L_x_17692) ;  /* 0x0000000000187947 */ /* 0x000fea0003800000 */
.L_x_17719:
[----:B------:R-:W-:-:S04]  /*5d80*/  PRMT R4, R22, 0x9910, RZ ;  /* 0x0000991016047816 */ /* 0x000fc800000000ff */
[----:B------:R-:W-:-:S05]  /*5d90*/  SHF.R.S32.HI R5, RZ, 0x1f, R4 ;  /* 0x0000001fff057819 */ /* 0x000fca0000011404 */
[----:B------:R2:W-:Y:S01]  /*5da0*/  STG.E.64 desc[UR36][R8.64], R4 ;  /* 0x0000000408007986 */ /* 0x0005e2000c101b24 */
[----:B------:R-:W-:Y:S05]  /*5db0*/  BRA `(.L_x_17692) ;  /* 0x0000000000087947 */ /* 0x000fea0003800000 */
.L_x_17718:
[----:B------:R-:W-:-:S05]  /*5dc0*/  PRMT R3, R22, 0x9910, RZ ;  /* 0x0000991016037816 */ /* 0x000fca00000000ff */
[----:B------:R0:W-:Y:S02]  /*5dd0*/  STG.E desc[UR36][R8.64], R3 ;  /* 0x0000000308007986 */ /* 0x0001e4000c101924 */
.L_x_17692:
        /* <DEDUP_REMOVED lines=23> */
.L_x_17724:
[----:B------:R3:W-:Y:S01]  /*5f50*/  STG.E.U8 desc[UR36][R8.64], R18 ;  /* 0x0000001208007986 */ /* 0x0007e2000c101124 */
[----:B------:R-:W-:Y:S05]  /*5f60*/  BRA `(.L_x_17726) ;  /* 0x0000000c00647947 */ /* 0x000fea0003800000 */
.L_x_17723:
        /* <DEDUP_REMOVED lines=10> */
.L_x_17728:
[----:B------:R-:W-:-:S05]  /*6010*/  PRMT R3, R18, 0x9910, RZ ;  /* 0x0000991012037816 */ /* 0x000fca00000000ff */
[----:B------:R2:W-:Y:S01]  /*6020*/  STG.E desc[UR36][R8.64], R3 ;  /* 0x0000000308007986 */ /* 0x0005e2000c101924 */
[----:B------:R-:W-:Y:S05]  /*6030*/  BRA `(.L_x_17726) ;  /* 0x0000000c00307947 */ /* 0x000fea0003800000 */
.L_x_17727:
[----:B------:R0:W-:Y:S01]  /*6040*/  STG.E.U16 desc[UR36][R8.64], R18 ;  /* 0x0000001208007986 */ /* 0x0001e2000c101524 */
[----:B------:R-:W-:Y:S05]  /*6050*/  BRA `(.L_x_17726) ;  /* 0x0000000c00287947 */ /* 0x000fea0003800000 */
.L_x_17722:
        /* <DEDUP_REMOVED lines=9> */
.L_x_17730:
[----:B------:R-:W0:Y:S02]  /*60f0*/  I2F.S16 R0, R18 ;  /* 0x0000001200007306 */ /* 0x000e240000101400 */
[----:B0-----:R-:W-:-:S05]  /*6100*/  F2FP.F16.F32.PACK_AB R0, RZ, R0 ;  /* 0x00000000ff00723e */ /* 0x001fca00000000ff */
[----:B------:R0:W-:Y:S01]  /*6110*/  STG.E.U16 desc[UR36][R8.64], R0 ;  /* 0x0000000008007986 */ /* 0x0001e2000c101524 */
[----:B------:R-:W-:Y:S05]  /*6120*/  BRA `(.L_x_17726) ;  /* 0x0000000800f47947 */ /* 0x000fea0003800000 */
.L_x_17729:
        /* <DEDUP_REMOVED lines=10> */
.L_x_17732:
[----:B------:R-:W0:Y:S02]  /*61d0*/  I2F.S16 R18, R18 ;  /* 0x0000001200127306 */ /* 0x000e240000101400 */
[----:B0-----:R-:W-:-:S04]  /*61e0*/  F2FP.F16.F32.PACK_AB R3, RZ, R18 ;  /* 0x00000012ff03723e */ /* 0x001fc800000000ff */
[----:B------:R-:W-:-:S05]  /*61f0*/  PRMT R3, R3, 0x5410, RZ ;  /* 0x0000541003037816 */ /* 0x000fca00000000ff */
[----:B------:R0:W-:Y:S01]  /*6200*/  STG.E desc[UR36][R8.64], R3 ;  /* 0x0000000308007986 */ /* 0x0001e2000c101924 */
[----:B------:R-:W-:Y:S05]  /*6210*/  BRA `(.L_x_17726) ;  /* 0x0000000800b87947 */ /* 0x000fea0003800000 */
.L_x_17731:
[----:B------:R-:W0:Y:S02]  /*6220*/  I2F.F64.S16 R4, R18 ;  /* 0x0000001200047312 */ /* 0x000e240000101c00 */
[----:B0-----:R0:W-:Y:S01]  /*6230*/  STG.E.64 desc[UR36][R8.64], R4 ;  /* 0x0000000408007986 */ /* 0x0011e2000c101b24 */
[----:B------:R-:W-:Y:S05]  /*6240*/  BRA `(.L_x_17726) ;  /* 0x0000000800ac7947 */ /* 0x000fea0003800000 */
.L_x_17721:
        /* <DEDUP_REMOVED lines=13> */
.L_x_17735:
[----:B------:R-:W0:Y:S01]  /*6320*/  I2F.F64.S16 R4, R18 ;  /* 0x0000001200047312 */ /* 0x000e220000101c00 */
[----:B------:R-:W-:-:S05]  /*6330*/  CS2R R6, SRZ ;  /* 0x0000000000067805 */ /* 0x000fca000001ff00 */
[----:B0-----:R0:W-:Y:S01]  /*6340*/  STG.E.128 desc[UR36][R8.64], R4 ;  /* 0x0000000408007986 */ /* 0x0011e2000c101d24 */
[----:B------:R-:W-:Y:S05]  /*6350*/  BRA `(.L_x_17726) ;  /* 0x0000000800687947 */ /* 0x000fea0003800000 */
.L_x_17734:
        /* <DEDUP_REMOVED lines=21> */
.L_x_17739:
[----:B------:R-:W-:Y:S05]  /*64b0*/  BSYNC B0 ;  /* 0x0000000000007941 */ /* 0x000fea0003800000 */
.L_x_17738:
[----:B------:R-:W-:-:S05]  /*64c0*/  LOP3.LUT R5, R0, R5, RZ, 0xfc, !PT ;  /* 0x0000000500057212 */ /* 0x000fca00078efcff */
[----:B------:R0:W-:Y:S01]  /*64d0*/  STG.E.U8 desc[UR36][R8.64], R5 ;  /* 0x0000000508007986 */ /* 0x0001e2000c101124 */
[----:B------:R-:W-:Y:S05]  /*64e0*/  BRA `(.L_x_17726) ;  /* 0x0000000800047947 */ /* 0x000fea0003800000 */
.L_x_17737:
        /* <DEDUP_REMOVED lines=13> */
.L_x_17741:
[----:B------:R-:W-:Y:S01]  /*65c0*/  IMAD.MOV.U32 R0, RZ, RZ, 0x7f ;  /* 0x0000007fff007424 */ /* 0x000fe200078e00ff */
[----:B------:R-:W-:-:S04]  /*65d0*/  ISETP.GT.U32.AND P0, PT, R3, 0x7f800000, PT ;  /* 0x7f8000000300780c */ /* 0x000fc80003f04070 */
[----:B------:R-:W-:-:S09]  /*65e0*/  SEL R0, R0, 0x7c, P0 ;  /* 0x0000007c00007807 */ /* 0x000fd20000000000 */
.L_x_17742:
[----:B------:R-:W-:Y:S05]  /*65f0*/  BSYNC B0 ;  /* 0x0000000000007941 */ /* 0x000fea0003800000 */
.L_x_17740:
[----:B------:R-:W-:-:S04]  /*6600*/  LOP3.LUT R3, R5, 0x80000000, RZ, 0xc0, !PT ;  /* 0x8000000005037812 */ /* 0x000fc800078ec0ff */
[----:B------:R-:W-:-:S04]  /*6610*/  SHF.R.U32.HI R3, RZ, 0x18, R3 ;  /* 0x00000018ff037819 */ /* 0x000fc80000011603 */
[----:B------:R-:W-:-:S05]  /*6620*/  LOP3.LUT R3, R0, R3, RZ, 0xfc, !PT ;  /* 0x0000000300037212 */ /* 0x000fca00078efcff */
[----:B------:R0:W-:Y:S01]  /*6630*/  STG.E.U8 desc[UR36][R8.64], R3 ;  /* 0x0000000308007986 */ /* 0x0001e2000c101124 */
[----:B------:R-:W-:Y:S05]  /*6640*/  BRA `(.L_x_17726) ;  /* 0x0000000400ac7947 */ /* 0x000fea0003800000 */
.L_x_17736:
[----:B------:R-:W0:Y:S02]  /*6650*/  I2F.S16 R0, R18 ;  /* 0x0000001200007306 */ /* 0x000e240000101400 */
[----:B0-----:R-:W-:-:S05]  /*6660*/  F2FP.BF16.F32.PACK_AB R0, RZ, R0 ;  /* 0x00000000ff00723e */ /* 0x001fca00000010ff */
[----:B------:R0:W-:Y:S01]  /*6670*/  STG.E.U16 desc[UR36][R8.64], R0 ;  /* 0x0000000008007986 */ /* 0x0001e2000c101524 */
[----:B------:R-:W-:Y:S05]  /*6680*/  BRA `(.L_x_17726) ;  /* 0x00000004009c7947 */ /* 0x000fea0003800000 */
.L_x_17733:
        /* <DEDUP_REMOVED lines=10> */
.L_x_17745:
        /* <DEDUP_REMOVED lines=17> */
.L_x_17748:
[----:B------:R-:W-:-:S04]  /*6840*/  LOP3.LUT R3, R5, 0x80000000, RZ, 0xc0, !PT ;  /* 0x8000000005037812 */ /* 0x000fc800078ec0ff */
[----:B------:R-:W-:-:S04]  /*6850*/  SHF.R.U32.HI R3, RZ, 0x18, R3 ;  /* 0x00000018ff037819 */ /* 0x000fc80000011603 */
[----:B------:R-:W-:-:S04]  /*6860*/  LOP3.LUT R0, R0, R3, RZ, 0xfc, !PT ;  /* 0x0000000300007212 */ /* 0x000fc800078efcff */
[----:B------:R-:W-:-:S07]  /*6870*/  PRMT R4, R0, 0x7610, R4 ;  /* 0x0000761000047816 */ /* 0x000fce0000000004 */
.L_x_17747:
[----:B------:R-:W-:Y:S05]  /*6880*/  BSYNC B0 ;  /* 0x0000000000007941 */ /* 0x000fea0003800000 */
.L_x_17746:
[----:B------:R0:W-:Y:S01]  /*6890*/  STG.E.U8 desc[UR36][R8.64], R4 ;  /* 0x0000000408007986 */ /* 0x0001e2000c101124 */
[----:B------:R-:W-:Y:S05]  /*68a0*/  BRA `(.L_x_17726) ;  /* 0x0000000400147947 */ /* 0x000fea0003800000 */
.L_x_17744:
        /* <DEDUP_REMOVED lines=17> */
.L_x_17751:
[----:B------:R-:W-:-:S04]  /*69c0*/  LOP3.LUT R3, R5, 0x80000000, RZ, 0xc0, !PT ;  /* 0x8000000005037812 */ /* 0x000fc800078ec0ff */
[----:B------:R-:W-:-:S04]  /*69d0*/  SHF.R.U32.HI R3, RZ, 0x18, R3 ;  /* 0x00000018ff037819 */ /* 0x000fc80000011603 */
[----:B------:R-:W-:-:S04]  /*69e0*/  LOP3.LUT R0, R0, R3, RZ, 0xfc, !PT ;  /* 0x0000000300007212 */ /* 0x000fc800078efcff */
[----:B------:R-:W-:-:S07]  /*69f0*/  PRMT R4, R0, 0x7610, R4 ;  /* 0x0000761000047816 */ /* 0x000fce0000000004 */
.L_x_17750:
[----:B------:R-:W-:Y:S05]  /*6a00*/  BSYNC B0 ;  /* 0x0000000000007941 */ /* 0x000fea0003800000 */
.L_x_17749:
[----:B------:R0:W-:Y:S01]  /*6a10*/  STG.E.U8 desc[UR36][R8.64], R4 ;  /* 0x0000000408007986 */ /* 0x0001e2000c101124 */
[----:B------:R-:W-:Y:S05]  /*6a20*/  BRA `(.L_x_17726) ;  /* 0x0000000000b47947 */ /* 0x000fea0003800000 */
.L_x_17743:
        /* <DEDUP_REMOVED lines=22> */
.L_x_17725:
        /* <DEDUP_REMOVED lines=16> */
.L_x_17754:
[----:B------:R-:W-:Y:S05]  /*6c90*/  BRA `(.L_x_17726) ;  /* 0x0000000000187947 */ /* 0x000fea0003800000 */
.L_x_17753:
[----:B------:R-:W-:-:S04]  /*6ca0*/  PRMT R4, R18, 0x9910, RZ ;  /* 0x0000991012047816 */ /* 0x000fc800000000ff */
[----:B------:R-:W-:-:S05]  /*6cb0*/  SHF.R.S32.HI R5, RZ, 0x1f, R4 ;  /* 0x0000001fff057819 */ /* 0x000fca0000011404 */
[----:B------:R0:W-:Y:S01]  /*6cc0*/  STG.E.64 desc[UR36][R8.64], R4 ;  /* 0x0000000408007986 */ /* 0x0001e2000c101b24 */
[----:B------:R-:W-:Y:S05]  /*6cd0*/  BRA `(.L_x_17726) ;  /* 0x0000000000087947 */ /* 0x000fea0003800000 */
.L_x_17752:
[----:B------:R-:W-:-:S05]  /*6ce0*/  PRMT R3, R18, 0x9910, RZ ;  /* 0x0000991012037816 */ /* 0x000fca00000000ff */
[----:B------:R0:W-:Y:S02]  /*6cf0*/  STG.E desc[UR36][R8.64], R3 ;  /* 0x0000000308007986 */ /* 0x0001e4000c101924 */
.L_x_17726:
[----:B------:R-:W-:-:S07]  /*6d00*/  VIADD R25, R25, 0x80 ;  /* 0x0000008019197836 */ /* 0x000fce0000000000 */
.L_x_17686:
[----:B------:R-:W-:Y:S05]  /*6d10*/  BSYNC B6 ;  /* 0x0000000000067941 */ /* 0x000fea0003800000 */
.L_x_17685:
        /* <DEDUP_REMOVED lines=21> */
.L_x_17758:
[----:B------:R-:W-:Y:S01]  /*6e70*/  STG.E.U8 desc[UR36][R2.64], R19 ;  /* 0x0000001302007986 */ /* 0x000fe2000c101124 */
[----:B------:R-:W-:Y:S05]  /*6e80*/  EXIT ;  /* 0x000000000000794d */ /* 0x000fea0003800000 */
.L_x_17757:
        /* <DEDUP_REMOVED lines=10> */
.L_x_17761:
[----:B------:R-:W-:-:S05]  /*6f30*/  PRMT R5, R19, 0x9910, RZ ;  /* 0x0000991013057816 */ /* 0x000fca00000000ff */
[----:B------:R-:W-:Y:S01]  /*6f40*/  STG.E desc[UR36][R2.64], R5 ;  /* 0x0000000502007986 */ /* 0x000fe2000c101924 */
[----:B------:R-:W-:Y:S05]  /*6f50*/  EXIT ;  /* 0x000000000000794d */ /* 0x000fea0003800000 */
.L_x_17760:
[----:B------:R-:W-:Y:S01]  /*6f60*/  STG.E.U16 desc[UR36][R2.64], R19 ;  /* 0x0000001302007986 */ /* 0x000fe2000c101524 */
[----:B------:R-:W-:Y:S05]  /*6f70*/  EXIT ;  /* 0x000000000000794d */ /* 0x000fea0003800000 */
.L_x_17756:
        /* <DEDUP_REMOVED lines=9> */
.L_x_17763:
[----:B------:R-:W0:Y:S02]  /*7010*/  I2F.S16 R0, R19 ;  /* 0x0000001300007306 */ /* 0x000e240000101400 */
[----:B0-----:R-:W-:-:S05]  /*7020*/  F2FP.F16.F32.PACK_AB R0, RZ, R0 ;  /* 0x00000000ff00723e */ /* 0x001fca00000000ff */
[----:B------:R-:W-:Y:S01]  /*7030*/  STG.E.U16 desc[UR36][R2.64], R0 ;  /* 0x0000000002007986 */ /* 0x000fe2000c101524 */
[----:B------:R-:W-:Y:S05]  /*7040*/  EXIT ;  /* 0x000000000000794d */ /* 0x000fea0003800000 */
.L_x_17762:
        /* <DEDUP_REMOVED lines=10> */
.L_x_17765:
[----:B------:R-:W0:Y:S02]  /*70f0*/  I2F.S16 R19, R19 ;  /* 0x0000001300137306 */ /* 0x000e240000101400 */
[----:B0-----:R-:W-:-:S04]  /*7100*/  F2FP.F16.F32.PACK_AB R5, RZ, R19 ;  /* 0x00000013ff05723e */ /* 0x001fc800000000ff */
[----:B------:R-:W-:-:S05]  /*7110*/  PRMT R5, R5, 0x5410, RZ ;  /* 0x0000541005057816 */ /* 0x000fca00000000ff */
[----:B------:R-:W-:Y:S01]  /*7120*/  STG.E desc[UR36][R2.64], R5 ;  /* 0x0000000502007986 */ /* 0x000fe2000c101924 */
[----:B------:R-:W-:Y:S05]  /*7130*/  EXIT ;  /* 0x000000000000794d */ /* 0x000fea0003800000 */
.L_x_17764:
[----:B------:R-:W0:Y:S02]  /*7140*/  I2F.F64.S16 R4, R19 ;  /* 0x0000001300047312 */ /* 0x000e240000101c00 */
[----:B0-----:R-:W-:Y:S01]  /*7150*/  STG.E.64 desc[UR36][R2.64], R4 ;  /* 0x0000000402007986 */ /* 0x001fe2000c101b24 */
[----:B------:R-:W-:Y:S05]  /*7160*/  EXIT ;  /* 0x000000000000794d */ /* 0x000fea0003800000 */
.L_x_17755:
        /* <DEDUP_REMOVED lines=13> */
.L_x_17768:
[----:B------:R-:W0:Y:S01]  /*7240*/  I2F.F64.S16 R4, R19 ;  /* 0x0000001300047312 */ /* 0x000e220000101c00 */
[----:B------:R-:W-:-:S05]  /*7250*/  CS2R R6, SRZ ;  /* 0x0000000000067805 */ /* 0x000fca000001ff00 */
[----:B0-----:R-:W-:Y:S01]  /*7260*/  STG.E.128 desc[UR36][R2.64], R4 ;  /* 0x0000000402007986 */ /* 0x001fe2000c101d24 */
[----:B------:R-:W-:Y:S05]  /*7270*/  EXIT ;  /* 0x000000000000794d */ /* 0x000fea0003800000 */
.L_x_17767:
        /* <DEDUP_REMOVED lines=21> */
.L_x_17772:
[----:B------:R-:W-:Y:S05]  /*73d0*/  BSYNC B0 ;  /* 0x0000000000007941 */ /* 0x000fea0003800000 */
.L_x_17771:
[----:B------:R-:W-:-:S05]  /*73e0*/  LOP3.LUT R5, R0, R5, RZ, 0xfc, !PT ;  /* 0x0000000500057212 */ /* 0x000fca00078efcff */
[----:B------:R-:W-:Y:S01]  /*73f0*/  STG.E.U8 desc[UR36][R2.64], R5 ;  /* 0x0000000502007986 */ /* 0x000fe2000c101124 */
[----:B------:R-:W-:Y:S05]  /*7400*/  EXIT ;  /* 0x000000000000794d */ /* 0x000fea0003800000 */
.L_x_17770:
        /* <DEDUP_REMOVED lines=13> */
.L_x_17774:
[----:B------:R-:W-:Y:S01]  /*74e0*/  IMAD.MOV.U32 R0, RZ, RZ, 0x7f ;  /* 0x0000007fff007424 */ /* 0x000fe200078e00ff */
[----:B------:R-:W-:-:S04]  /*74f0*/  ISETP.GT.U32.AND P0, PT, R4, 0x7f800000, PT ;  /* 0x7f8000000400780c */ /* 0x000fc80003f04070 */
[----:B------:R-:W-:-:S09]  /*7500*/  SEL R0, R0, 0x7c, P0 ;  /* 0x0000007c00007807 */ /* 0x000fd20000000000 */
.L_x_17775:
[----:B------:R-:W-:Y:S05]  /*7510*/  BSYNC B0 ;  /* 0x0000000000007941 */ /* 0x000fea0003800000 */
.L_x_17773:
[----:B------:R-:W-:-:S04]  /*7520*/  LOP3.LUT R4, R19, 0x80000000, RZ, 0xc0, !PT ;  /* 0x8000000013047812 */ /* 0x000fc800078ec0ff */
[----:B------:R-:W-:-:S04]  /*7530*/  SHF.R.U32.HI R5, RZ, 0x18, R4 ;  /* 0x00000018ff057819 */ /* 0x000fc80000011604 */
[----:B------:R-:W-:-:S05]  /*7540*/  LOP3.LUT R5, R0, R5, RZ, 0xfc, !PT ;  /* 0x0000000500057212 */ /* 0x000fca00078efcff */
[----:B------:R-:W-:Y:S01]  /*7550*/  STG.E.U8 desc[UR36][R2.64], R5 ;  /* 0x0000000502007986 */ /* 0x000fe2000c101124 */
[----:B------:R-:W-:Y:S05]  /*7560*/  EXIT ;  /* 0x000000000000794d */ /* 0x000fea0003800000 */
.L_x_17769:
[----:B------:R-:W0:Y:S02]  /*7570*/  I2F.S16 R0, R19 ;  /* 0x0000001300007306 */ /* 0x000e240000101400 */
[----:B0-----:R-:W-:-:S05]  /*7580*/  F2FP.BF16.F32.PACK_AB R0, RZ, R0 ;  /* 0x00000000ff00723e */ /* 0x001fca00000010ff */
[----:B------:R-:W-:Y:S01]  /*7590*/  STG.E.U16 desc[UR36][R2.64], R0 ;  /* 0x0000000002007986 */ /* 0x000fe2000c101524 */
[----:B------:R-:W-:Y:S05]  /*75a0*/  EXIT ;  /* 0x000000000000794d */ /* 0x000fea0003800000 */
.L_x_17766:
        /* <DEDUP_REMOVED lines=10> */
.L_x_17778:
        /* <DEDUP_REMOVED lines=17> */
.L_x_17781:
[----:B------:R-:W-:-:S04]  /*7760*/  LOP3.LUT R0, R19, 0x80000000, RZ, 0xc0, !PT ;  /* 0x8000000013007812 */ /* 0x000fc800078ec0ff */
[----:B------:R-:W-:-:S04]  /*7770*/  SHF.R.U32.HI R5, RZ, 0x18, R0 ;  /* 0x00000018ff057819 */ /* 0x000fc80000011600 */
[----:B------:R-:W-:-:S04]  /*7780*/  LOP3.LUT R4, R4, R5, RZ, 0xfc, !PT ;  /* 0x0000000504047212 */ /* 0x000fc800078efcff */
[----:B------:R-:W-:-:S07]  /*7790*/  PRMT R0, R4, 0x7610, R0 ;  /* 0x0000761004007816 */ /* 0x000fce0000000000 */
.L_x_17780:
[----:B------:R-:W-:Y:S05]  /*77a0*/  BSYNC B0 ;  /* 0x0000000000007941 */ /* 0x000fea0003800000 */
.L_x_17779:
[----:B------:R-:W-:Y:S01]  /*77b0*/  STG.E.U8 desc[UR36][R2.64], R0 ;  /* 0x0000000002007986 */ /* 0x000fe2000c101124 */
[----:B------:R-:W-:Y:S05]  /*77c0*/  EXIT ;  /* 0x000000000000794d */ /* 0x000fea0003800000 */
.L_x_17777:
        /* <DEDUP_REMOVED lines=17> */
.L_x_17784:
[----:B------:R-:W-:-:S04]  /*78e0*/  LOP3.LUT R0, R19, 0x80000000, RZ, 0xc0, !PT ;  /* 0x8000000013007812 */ /* 0x000fc800078ec0ff */
[----:B------:R-:W-:-:S04]  /*78f0*/  SHF.R.U32.HI R5, RZ, 0x18, R0 ;  /* 0x00000018ff057819 */ /* 0x000fc80000011600 */
[----:B------:R-:W-:-:S04]  /*7900*/  LOP3.LUT R4, R4, R5, RZ, 0xfc, !PT ;  /* 0x0000000504047212 */ /* 0x000fc800078efcff */
[----:B------:R-:W-:-:S07]  /*7910*/  PRMT R0, R4, 0x7610, R0 ;  /* 0x0000761004007816 */ /* 0x000fce0000000000 */
.L_x_17783:
[----:B------:R-:W-:Y:S05]  /*7920*/  BSYNC B0 ;  /* 0x0000000000007941 */ /* 0x000fea0003800000 */
.L_x_17782:
[----:B------:R-:W-:Y:S01]  /*7930*/  STG.E.U8 desc[UR36][R2.64], R0 ;  /* 0x0000000002007986 */ /* 0x000fe2000c101124 */
[----:B------:R-:W-:Y:S05]  /*7940*/  EXIT ;  /* 0x000000000000794d */ /* 0x000fea0003800000 */
.L_x_17776:
        /* <DEDUP_REMOVED lines=22> */
.L_x_17759:
        /* <DEDUP_REMOVED lines=16> */
.L_x_17787:
[----:B------:R-:W-:Y:S05]  /*7bb0*/  EXIT ;  /* 0x000000000000794d */ /* 0x000fea0003800000 */
.L_x_17786:
[----:B------:R-:W-:-:S04]  /*7bc0*/  PRMT R4, R19, 0x9910, RZ ;  /* 0x0000991013047816 */ /* 0x000fc800000000ff */
[----:B------:R-:W-:-:S05]  /*7bd0*/  SHF.R.S32.HI R5, RZ, 0x1f, R4 ;  /* 0x0000001fff057819 */ /* 0x000fca0000011404 */
[----:B------:R-:W-:Y:S01]  /*7be0*/  STG.E.64 desc[UR36][R2.64], R4 ;  /* 0x0000000402007986 */ /* 0x000fe2000c101b24 */
[----:B------:R-:W-:Y:S05]  /*7bf0*/  EXIT ;  /* 0x000000000000794d */ /* 0x000fea0003800000 */
.L_x_17785:
[----:B------:R-:W-:-:S05]  /*7c00*/  PRMT R5, R19, 0x9910, RZ ;  /* 0x0000991013057816 */ /* 0x000fca00000000ff */
[----:B------:R-:W-:Y:S01]  /*7c10*/  STG.E desc[UR36][R2.64], R5 ;  /* 0x0000000502007986 */ /* 0x000fe2000c101924 */
[----:B------:R-:W-:Y:S05]  /*7c20*/  EXIT ;  /* 0x000000000000794d */ /* 0x000fea0003800000 */
.L_x_17788:
        /* <DEDUP_REMOVED lines=13> */
.L_x_36313:


//--------------------- .text._ZN2at6native18elementwise_kernelILi128ELi4EZNS0_22gpu_kernel_impl_nocastIZZZNS0_17clamp_kernel_cudaERNS_18TensorIteratorBaseERKN3c106ScalarES8_ENKUlvE_clEvENKUlvE3_clEvEUlsE_EEvS4_RKT_EUliE_EEviT1_ --------------------------
	.section	.text._ZN2at6native18elementwise_kernelILi128ELi4EZNS0_22gpu_kernel_impl_nocastIZZZNS0_17clamp_kernel_cudaERNS_18TensorIteratorBaseERKN3c106ScalarES8_ENKUlvE_clEvENKUlvE3_clEvEUlsE_EEvS4_RKT_EUliE_EEviT1_,"ax",@progbits
	.align	128
        .global         _ZN2at6native18elementwise_kernelILi128ELi4EZNS0_22gpu_kernel_impl_nocastIZZZNS0_17clamp_kernel_cudaERNS_18TensorIteratorBaseERKN3c106ScalarES8_ENKUlvE_clEvENKUlvE3_clEvEUlsE_EEvS4_RKT_EUliE_EEviT1_
        .type           _ZN2at6native18elementwise_kernelILi128ELi4EZNS0_22gpu_kernel_impl_nocastIZZZNS0_17clamp_kernel_cudaERNS_18TensorIteratorBaseERKN3c106ScalarES8_ENKUlvE_clEvENKUlvE3_clEvEUlsE_EEvS4_RKT_EUliE_EEviT1_,@function
        .size           _ZN2at6native18elementwise_kernelILi128ELi4EZNS0_22gpu_kernel_impl_nocastIZZZNS0_17clamp_kernel_cudaERNS_18TensorIteratorBaseERKN3c106ScalarES8_ENKUlvE_clEvENKUlvE3_clEvEUlsE_EEvS4_RKT_EUliE_EEviT1_,(.L_x_36314 - _ZN2at6native18elementwise_kernelILi128ELi4EZNS0_22gpu_kernel_impl_nocastIZZZNS0_17clamp_kernel_cudaERNS_18TensorIteratorBaseERKN3c106ScalarES8_ENKUlvE_clEvENKUlvE3_clEvEUlsE_EEvS4_RKT_EUliE_EEviT1_)
        .other          _ZN2at6native18elementwise_kernelILi128ELi4EZNS0_22gpu_kernel_impl_nocastIZZZNS0_17clamp_kernel_cudaERNS_18TensorIteratorBaseERKN3c106ScalarES8_ENKUlvE_clEvENKUlvE3_clEvEUlsE_EEvS4_RKT_EUliE_EEviT1_,@"STO_CUDA_ENTRY STV_DEFAULT"
_ZN2at6native18elementwise_kernelILi128ELi4EZNS0_22gpu_kernel_impl_nocastIZZZNS0_17clamp_kernel_cudaERNS_18TensorIteratorBaseERKN3c106ScalarES8_ENKUlvE_clEvENKUlvE3_clEvEUlsE_EEvS4_RKT_EUliE_EEviT1_:
.text._ZN2at6native18elementwise_kernelILi128ELi4EZNS0_22gpu_kernel_impl_nocastIZZZNS0_17clamp_kernel_cudaERNS_18TensorIteratorBaseERKN3c106ScalarES8_ENKUlvE_clEvENKUlvE3_clEvEUlsE_EEvS4_RKT_EUliE_EEviT1_:
        /* <DEDUP_REMOVED lines=311> */
.L_x_17791:
[----:B------:R-:W-:Y:S01]  /*1370*/  ULDC.64 UR4, c[0x0][0x418] ;  /* 0x0001060000047ab9 */ /* 0x000fe20000000a00 */
[----:B------:R-:W-:Y:S01]  /*1380*/  ULDC.64 UR10, c[0x0][0x410] ;  /* 0x00010400000a7ab9 */ /* 0x000fe20000000a00 */
[----:B------:R-:W-:Y:S01]  /*1390*/  IADD3 R4, P0, R2, UR4, RZ ;  /* 0x0000000402047c10 */ /* 0x000fe2000ff1e0ff */
[----:B------:R-:W-:-:S03]  /*13a0*/  ULDC.U16 UR4, c[0x0][0x420] ;  /* 0x0001080000047ab9 */ /* 0x000fc60000000400 */
[----:B------:R-:W-:-:S05]  /*13b0*/  IADD3.X R5, RZ, UR5, RZ, P0, !PT ;  /* 0x00000005ff057c10 */ /* 0x000fca00087fe4ff */
[----:B------:R-:W2:Y:S01]  /*13c0*/  LDG.E.S16 R4, desc[UR8][R4.64] ;  /* 0x0000000804047981 */ /* 0x000ea2000c1e1700 */
[----:B------:R-:W-:Y:S01]  /*13d0*/  UPRMT UR5, UR4, 0x9910, URZ ;  /* 0x0000991004057896 */ /* 0x000fe2000800003f */
[----:B------:R-:W-:Y:S02]  /*13e0*/  IADD3 R2, P0, R3, UR10, RZ ;  /* 0x0000000a03027c10 */ /* 0x000fe4000ff1e0ff */
[----:B------:R-:W-:Y:S01]  /*13f0*/  ULDC.U16 UR4, c[0x0][0x422] ;  /* 0x0001088000047ab9 */ /* 0x000fe20000000400 */
[----:B------:R-:W-:Y:S01]  /*1400*/  IADD3 R0, R0, 0x80, RZ ;  /* 0x0000008000007810 */ /* 0x000fe20007ffe0ff */
[----:B------:R-:W-:Y:S01]  /*1410*/  UPRMT UR6, UR4, 0x9910, URZ ;  /* 0x0000991004067896 */ /* 0x000fe2000800003f */
[----:B------:R-:W-:Y:S02]  /*1420*/  IADD3.X R3, RZ, UR11, RZ, P0, !PT ;  /* 0x0000000bff037c10 */ /* 0x000fe400087fe4ff */
[----:B------:R-:W-:Y:S02]  /*1430*/  UMOV UR4, UR5 ;  /* 0x0000000500047c82 */ /* 0x000fe40008000000 */
[----:B--2---:R-:W-:-:S02]  /*1440*/  VIMNMX R6, R4, UR4, !PT ;  /* 0x0000000404067c48 */ /* 0x004fc4000ffe0100 */
[----:B------:R-:W-:Y:S02]  /*1450*/  UMOV UR4, UR6 ;  /* 0x0000000600047c82 */ /* 0x000fe40008000000 */
[----:B------:R-:W-:-:S05]  /*1460*/  VIMNMX R5, R6, UR4, PT ;  /* 0x0000000406057c48 */ /* 0x000fca000bfe0100 */
[----:B------:R0:W-:Y:S02]  /*1470*/  STG.E.U16 desc[UR8][R2.64], R5 ;  /* 0x0000000502007986 */ /* 0x0001e4000c101508 */
.L_x_17790:
[----:B------:R-:W-:Y:S05]  /*1480*/  BSYNC B0 ;  /* 0x0000000000007941 */ /* 0x000fea0003800000 */
.L_x_17789:
[----:B------:R-:W-:Y:S01]  /*1490*/  ISETP.GE.AND P0, PT, R0, UR7, PT ;  /* 0x0000000700007c0c */ /* 0x000fe2000bf06270 */
[----:B------:R-:W-:-:S12]  /*14a0*/  BSSY B0, `(.L_x_17792) ;  /* 0x0000282000007945 */ /* 0x000fd80003800000 */
[----:B------:R-:W-:Y:S05]  /*14b0*/  @P0 BRA `(.L_x_17793) ;  /* 0x0000002800000947 */ /* 0x000fea0003800000 */
[----:B------:R-:W1:Y:S01]  /*14c0*/  LDC R8, c[0x0][0x218] ;  /* 0x00008600ff087b82 */ /* 0x000e620000000800 */
[----:B0-----:R-:W-:Y:S02]  /*14d0*/  CS2R R2, SRZ ;  /* 0x0000000000027805 */ /* 0x001fe4000001ff00 */
        /* <DEDUP_REMOVED lines=300> */
.L_x_17794:
        /* <DEDUP_REMOVED lines=12> */
[----:B------:R-:W-:Y:S01]  /*2860*/  UMOV UR4, UR5 ;  /* 0x0000000500047c82 */ /* 0x000fe20008000000 */
[----:B------:R-:W-:-:S02]  /*2870*/  ISETP.GE.AND P0, PT, R0, UR7, PT ;  /* 0x0000000700007c0c */ /* 0x000fc4000bf06270 */
[----:B--2---:R-:W-:Y:S01]  /*2880*/  VIMNMX R6, R4, UR4, !PT ;  /* 0x0000000404067c48 */ /* 0x004fe2000ffe0100 */
[----:B------:R-:W-:-:S03]  /*2890*/  UMOV UR4, UR6 ;  /* 0x0000000600047c82 */ /* 0x000fc60008000000 */
[----:B------:R-:W-:-:S05]  /*28a0*/  VIMNMX R5, R6, UR4, PT ;  /* 0x0000000406057c48 */ /* 0x000fca000bfe0100 */
[----:B------:R1:W-:Y:S02]  /*28b0*/  STG.E.U16 desc[UR8][R2.64], R5 ;  /* 0x0000000502007986 */ /* 0x0003e4000c101508 */
[----:B------:R-:W-:Y:S05]  /*28c0*/  @P0 BRA `(.L_x_17793) ;  /* 0x0000001000fc0947 */ /* 0x000fea0003800000 */
[----:B------:R-:W0:Y:S01]  /*28d0*/  LDC R8, c[0x0][0x218] ;  /* 0x00008600ff087b82 */ /* 0x000e220000000800 */
[----:B-1----:R-:W-:Y:S02]  /*28e0*/  CS2R R2, SRZ ;  /* 0x0000000000027805 */ /* 0x002fe4000001ff00 */
        /* <DEDUP_REMOVED lines=300> */
.L_x_17795:
        /* <DEDUP_REMOVED lines=11> */
[----:B------:R-:W-:Y:S02]  /*3c60*/  IMAD.X R3, RZ, RZ, UR11, P0 ;  /* 0x0000000bff037e24 */ /* 0x000fe400080e06ff */
[----:B------:R-:W-:Y:S02]  /*3c70*/  UMOV UR4, UR5 ;  /* 0x0000000500047c82 */ /* 0x000fe40008000000 */
[----:B--2---:R-:W-:-:S02]  /*3c80*/  VIMNMX R6, R4, UR4, !PT ;  /* 0x0000000404067c48 */ /* 0x004fc4000ffe0100 */
[----:B------:R-:W-:Y:S02]  /*3c90*/  UMOV UR4, UR6 ;  /* 0x0000000600047c82 */ /* 0x000fe40008000000 */
[----:B------:R-:W-:-:S05]  /*3ca0*/  VIMNMX R5, R6, UR4, PT ;  /* 0x0000000406057c48 */ /* 0x000fca000bfe0100 */
[----:B------:R2:W-:Y:S02]  /*3cb0*/  STG.E.U16 desc[UR8][R2.64], R5 ;  /* 0x0000000502007986 */ /* 0x0005e4000c101508 */
.L_x_17793:
[----:B------:R-:W-:Y:S05]  /*3cc0*/  BSYNC B0 ;  /* 0x0000000000007941 */ /* 0x000fea0003800000 */
.L_x_17792:
        /* <DEDUP_REMOVED lines=304> */
.L_x_17796:
        /* <DEDUP_REMOVED lines=8> */
[----:B------:R-:W-:Y:S02]  /*5050*/  ULDC.U16 UR4, c[0x0][0x422] ;  /* 0x0001088000047ab9 */ /* 0x000fe40000000400 */
[----:B------:R-:W-:Y:S01]  /*5060*/  UPRMT UR6, UR4, 0x9910, URZ ;  /* 0x0000991004067896 */ /* 0x000fe2000800003f */
[----:B------:R-:W-:Y:S02]  /*5070*/  IADD3.X R3, RZ, UR11, RZ, P0, !PT ;  /* 0x0000000bff037c10 */ /* 0x000fe400087fe4ff */
[----:B------:R-:W-:Y:S02]  /*5080*/  UMOV UR4, UR5 ;  /* 0x0000000500047c82 */ /* 0x000fe40008000000 */
[----:B--2---:R-:W-:-:S02]  /*5090*/  VIMNMX R0, R4, UR4, !PT ;  /* 0x0000000404007c48 */ /* 0x004fc4000ffe0100 */
[----:B------:R-:W-:Y:S02]  /*50a0*/  UMOV UR4, UR6 ;  /* 0x0000000600047c82 */ /* 0x000fe40008000000 */
[----:B------:R-:W-:-:S05]  /*50b0*/  VIMNMX R5, R0, UR4, PT ;  /* 0x0000000400057c48 */ /* 0x000fca000bfe0100 */
[----:B------:R-:W-:Y:S01]  /*50c0*/  STG.E.U16 desc[UR8][R2.64], R5 ;  /* 0x0000000502007986 */ /* 0x000fe2000c101508 */
[----:B------:R-:W-:Y:S05]  /*50d0*/  EXIT ;  /* 0x000000000000794d */ /* 0x000fea0003800000 */
.L_x_17797:
        /* <DEDUP_REMOVED lines=10> */
.L_x_36314:


//--------------------- .text._ZN2at6native27unrolled_elementwise_kernelIZZZNS0_17clamp_kernel_cudaERNS_18TensorIteratorBaseERKN3c106ScalarES7_ENKUlvE_clEvENKUlvE3_clEvEUlsE_St5arrayIPcLm2EELi4E23TrivialOffsetCalculatorILi1EjESF_NS0_6memory15LoadWithoutCastENSG_16StoreWithoutCastEEEviT_T0_T2_T3_T4_T5_ --------------------------
	.section	.text._ZN2at6native27unrolled_elementwise_kernelIZZZNS0_17clamp_kernel_cudaERNS_18TensorIteratorBaseERKN3c106ScalarES7_ENKUlvE_clEvENKUlvE3_clEvEUlsE_St5arrayIPcLm2EELi4E23TrivialOffsetCalculatorILi1EjESF_NS0_6memory15LoadWithoutCastENSG_16StoreWithoutCastEEEviT_T0_T2_T3_T4_T5_,"ax",@progbits
	.align	128
        .global         _ZN2at6native27unrolled_elementwise_kernelIZZZNS0_17clamp_kernel_cudaERNS_18TensorIteratorBaseERKN3c106ScalarES7_ENKUlvE_clEvENKUlvE3_clEvEUlsE_St5arrayIPcLm2EELi4E23TrivialOffsetCalculatorILi1EjESF_NS0_6memory15LoadWithoutCastENSG_16StoreWithoutCastEEEviT_T0_T2_T3_T4_T5_
        .type           _ZN2at6native27unrolled_elementwise_kernelIZZZNS0_17clamp_kernel_cudaERNS_18TensorIteratorBaseERKN3c106ScalarES7_ENKUlvE_clEvENKUlvE3_clEvEUlsE_St5arrayIPcLm2EELi4E23TrivialOffsetCalculatorILi1EjESF_NS0_6memory15LoadWithoutCastENSG_16StoreWithoutCastEEEviT_T0_T2_T3_T4_T5_,@function
        .size           _ZN2at6native27unrolled_elementwise_kernelIZZZNS0_17clamp_kernel_cudaERNS_18TensorIteratorBaseERKN3c106ScalarES7_ENKUlvE_clEvENKUlvE3_clEvEUlsE_St5arrayIPcLm2EELi4E23TrivialOffsetCalculatorILi1EjESF_NS0_6memory15LoadWithoutCastENSG_16StoreWithoutCastEEEviT_T0_T2_T3_T4_T5_,(.L_x_36315 - _ZN2at6native27unrolled_elementwise_kernelIZZZNS0_17clamp_kernel_cudaERNS_18TensorIteratorBaseERKN3c106ScalarES7_ENKUlvE_clEvENKUlvE3_clEvEUlsE_St5arrayIPcLm2EELi4E23TrivialOffsetCalculatorILi1EjESF_NS0_6memory15LoadWithoutCastENSG_16StoreWithoutCastEEEviT_T0_T2_T3_T4_T5_)
        .other          _ZN2at6native27unrolled_elementwise_kernelIZZZNS0_17clamp_kernel_cudaERNS_18TensorIteratorBaseERKN3c106ScalarES7_ENKUlvE_clEvENKUlvE3_clEvEUlsE_St5arrayIPcLm2EELi4E23TrivialOffsetCalculatorILi1EjESF_NS0_6memory15LoadWithoutCastENSG_16StoreWithoutCastEEEviT_T0_T2_T3_T4_T5_,@"STO_CUDA_ENTRY STV_DEFAULT"
_ZN2at6native27unrolled_elementwise_kernelIZZZNS0_17clamp_kernel_cudaERNS_18TensorIteratorBaseERKN3c106ScalarES7_ENKUlvE_clEvENKUlvE3_clEvEUlsE_St5arrayIPcLm2EELi4E23TrivialOffsetCalculatorILi1EjESF_NS0_6memory15LoadWithoutCastENSG_16StoreWithoutCastEEEviT_T0_T2_T3_T4_T5_:
.text._ZN2at6native27unrolled_elementwise_kernelIZZZNS0_17clamp_kernel_cudaERNS_18TensorIteratorBaseERKN3c106ScalarES7_ENKUlvE_clEvENKUlvE3_clEvEUlsE_St5arrayIPcLm2EELi4E23TrivialOffsetCalculatorILi1EjESF_NS0_6memory15LoadWithoutCastENSG_16StoreWithoutCastEEEviT_T0_T2_T3_T4_T5_:
[----:B------:R-:W-:Y:S01]  /*0000*/  LDC R1, c[0x0][0x28] ;  /* 0x00000a00ff017b82 */ /* 0x000fe20000000800 */
[----:B------:R-:W0:Y:S07]  /*0010*/  S2R R0, SR_CTAID.X ;  /* 0x0000000000007919 */ /* 0x000e2e0000002500 */
[----:B------:R-:W0:Y:S01]  /*0020*/  LDC R5, c[0x0][0x210] ;  /* 0x00008400ff057b82 */ /* 0x000e220000000800 */
[----:B------:R-:W-:Y:S01]  /*0030*/  ULDC.64 UR6, c[0x0][0x208] ;  /* 0x0000820000067ab9 */ /* 0x000fe20000000a00 */
[----:B------:R-:W-:Y:S01]  /*0040*/  ULDC.U16 UR4, c[0x0][0x218] ;  /* 0x0000860000047ab9 */ /* 0x000fe20000000400 */
[----:B------:R-:W1:Y:S01]  /*0050*/  S2R R3, SR_TID.X ;  /* 0x0000000000037919 */ /* 0x000e620000002100 */
[----:B0-----:R-:W-:-:S02]  /*0060*/  IMAD R2, R0, -0x200, R5 ;  /* 0xfffffe0000027824 */ /* 0x001fc400078e0205 */
[----:B-1----:R-:W-:-:S03]  /*0070*/  VIADD R18, R3, 0x80 ;  /* 0x0000008003127836 */ /* 0x002fc60000000000 */
[----:B------:R-:W-:Y:S01]  /*0080*/  ISETP.GE.AND P0, PT, R3, R2, PT ;  /* 0x000000020300720c */ /* 0x000fe20003f06270 */
[----:B------:R-:W-:-:S12]  /*0090*/  IMAD.MOV.U32 R13, RZ, RZ, R3 ;  /* 0x000000ffff0d7224 */ /* 0x000fd800078e0003 */
[----:B------:R-:W-:Y:S01]  /*00a0*/  @!P0 IMAD.MOV.U32 R13, RZ, RZ, R18 ;  /* 0x000000ffff0d8224 */ /* 0x000fe200078e0012 */
[----:B------:R-:W0:Y:S01]  /*00b0*/  @!P0 LDC.64 R8, c[0x0][0x230] ;  /* 0x00008c00ff088b82 */ /* 0x000e220000000a00 */
[----:B------:R-:W-:-:S03]  /*00c0*/  @!P0 IMAD R15, R0, 0x200, R3 ;  /* 0x00000200000f8824 */ /* 0x000fc600078e0203 */
[----:B------:R-:W-:-:S13]  /*00d0*/  ISETP.GE.AND P1, PT, R13, R2, PT ;  /* 0x000000020d00720c */ /* 0x000fda0003f26270 */
[----:B------:R-:W-:Y:S01]  /*00e0*/  @!P1 LEA R17, R0, R13, 0x9 ;  /* 0x0000000d00119211 */ /* 0x000fe200078e48ff */
[----:B------:R-:W-:Y:S01]  /*00f0*/  @!P1 VIADD R13, R13, 0x80 ;  /* 0x000000800d0d9836 */ /* 0x000fe20000000000 */
[----:B------:R-:W1:Y:S04]  /*0100*/  @!P1 LDC.64 R10, c[0x0][0x230] ;  /* 0x00008c00ff0a9b82 */ /* 0x000e680000000a00 */
[----:B------:R-:W-:Y:S01]  /*0110*/  ISETP.GE.AND P3, PT, R13, R2, PT ;  /* 0x000000020d00720c */ /* 0x000fe20003f66270 */
[----:B0-----:R-:W-:Y:S01]  /*0120*/  @!P0 IMAD.WIDE.U32 R8, R15, 0x2, R8 ;  /* 0x000000020f088825 */ /* 0x001fe200078e0008 */
[----:B------:R-:W-:-:S06]  /*0130*/  CS2R R14, SRZ ;  /* 0x00000000000e7805 */ /* 0x000fcc000001ff00 */
[----:B------:R0:W2:Y:S05]  /*0140*/  @!P0 LDG.E.S16 R15, desc[UR6][R8.64] ;  /* 0x00000006080f8981 */ /* 0x0000aa000c1e1700 */
[----:B------:R-:W-:Y:S01]  /*0150*/  @!P3 IMAD R21, R0, 0x200, R13 ;  /* 0x000002000015b824 */ /* 0x000fe200078e020d */
[----:B------:R-:W-:Y:S01]  /*0160*/  @!P3 IADD3 R13, R13, 0x80, RZ ;  /* 0x000000800d0db810 */ /* 0x000fe20007ffe0ff */
[----:B------:R-:W3:Y:S03]  /*0170*/  @!P3 LDC.64 R6, c[0x0][0x230] ;  /* 0x00008c00ff06bb82 */ /* 0x000ee60000000a00 */
[----:B------:R-:W-:Y:S01]  /*0180*/  ISETP.GE.AND P2, PT, R13, R2, PT ;  /* 0x000000020d00720c */ /* 0x000fe20003f46270 */
[----:B-1----:R-:W-:-:S12]  /*0190*/  @!P1 IMAD.WIDE.U32 R10, R17, 0x2, R10 ;  /* 0x00000002110a9825 */ /* 0x002fd800078e000a */
[----:B------:R-:W1:Y:S01]  /*01a0*/  @!P2 LDC.64 R4, c[0x0][0x230] ;  /* 0x00008c00ff04ab82 */ /* 0x000e620000000a00 */
[----:B------:R-:W-:Y:S01]  /*01b0*/  @!P2 IMAD R19, R0, 0x200, R13 ;  /* 0x000002000013a824 */ /* 0x000fe200078e020d */
[----:B------:R-:W-:Y:S01]  /*01c0*/  CS2R R16, SRZ ;  /* 0x0000000000107805 */ /* 0x000fe2000001ff00 */
[----:B------:R-:W4:Y:S01]  /*01d0*/  @!P1 LDG.E.S16 R14, desc[UR6][R10.64] ;  /* 0x000000060a0e9981 */ /* 0x000f22000c1e1700 */
[----:B---3--:R-:W-:-:S04]  /*01e0*/  @!P3 IMAD.WIDE.U32 R12, R21, 0x2, R6 ;  /* 0x00000002150cb825 */ /* 0x008fc800078e0006 */
[----:B------:R-:W3:Y:S01]  /*01f0*/  @!P0 LDC.64 R6, c[0x0][0x228] ;  /* 0x00008a00ff068b82 */ /* 0x000ee20000000a00 */
[----:B------:R-:W5:Y:S01]  /*0200*/  @!P3 LDG.E.S16 R17, desc[UR6][R12.64] ;  /* 0x000000060c11b981 */ /* 0x000f62000c1e1700 */
[----:B-1----:R-:W-:-:S05]  /*0210*/  @!P2 IMAD.WIDE.U32 R4, R19, 0x2, R4 ;  /* 0x000000021304a825 */ /* 0x002fca00078e0004 */
[----:B------:R3:W5:Y:S01]  /*0220*/  @!P2 LDG.E.S16 R16, desc[UR6][R4.64] ;  /* 0x000000060410a981 */ /* 0x000762000c1e1700 */
[----:B------:R-:W-:-:S03]  /*0230*/  UPRMT UR5, UR4, 0x9910, URZ ;  /* 0x0000991004057896 */ /* 0x000fc6000800003f */
[----:B------:R-:W-:Y:S01]  /*0240*/  ULDC.U16 UR4, c[0x0][0x21a] ;  /* 0x0000868000047ab9 */ /* 0x000fe20000000400 */
[----:B0-----:R-:W-:Y:S01]  /*0250*/  @!P0 LEA R9, R0, R3, 0x9 ;  /* 0x0000000300098211 */ /* 0x001fe200078e48ff */
[----:B------:R-:W-:-:S04]  /*0260*/  UPRMT UR4, UR4, 0x9910, URZ ;  /* 0x0000991004047896 */ /* 0x000fc8000800003f */
[----:B---3--:R-:W-:-:S04]  /*0270*/  @!P0 IMAD.WIDE.U32 R4, R9, 0x2, R6 ;  /* 0x0000000209048825 */ /* 0x008fc800078e0006 */
[----:B------:R-:W-:-:S05]  /*0280*/  @!P0 IMAD.MOV.U32 R3, RZ, RZ, R18 ;  /* 0x000000ffff038224 */ /* 0x000fca00078e0012 */
[----:B------:R-:W-:Y:S01]  /*0290*/  ISETP.GE.AND P1, PT, R3, R2, PT ;  /* 0x000000020300720c */ /* 0x000fe20003f26270 */
[----:B------:R-:W-:Y:S01]  /*02a0*/  BSSY B0, `(.L_x_17798) ;  /* 0x0000015000007945 */ /* 0x000fe20003800000 */
[----:B--2---:R-:W-:-:S04]  /*02b0*/  VIMNMX R15, R15, UR5, !PT ;  /* 0x000000050f0f7c48 */ /* 0x004fc8000ffe0100 */
[----:B------:R-:W-:-:S05]  /*02c0*/  VIMNMX R15, R15, UR4, PT ;  /* 0x000000040f0f7c48 */ /* 0x000fca000bfe0100 */
[----:B------:R0:W-:Y:S01]  /*02d0*/  @!P0 STG.E.U16 desc[UR6][R4.64], R15 ;  /* 0x0000000f04008986 */ /* 0x0001e2000c101506 */
[----:B----4-:R-:W-:-:S04]  /*02e0*/  VIMNMX R14, R14, UR5, !PT ;  /* 0x000000050e0e7c48 */ /* 0x010fc8000ffe0100 */
[----:B------:R-:W-:Y:S02]  /*02f0*/  VIMNMX R9, R14, UR4, PT ;  /* 0x000000040e097c48 */ /* 0x000fe4000bfe0100 */
[----:B-----5:R-:W-:-:S04]  /*0300*/  VIMNMX R17, R17, UR5, !PT ;  /* 0x0000000511117c48 */ /* 0x020fc8000ffe0100 */
[----:B------:R-:W-:Y:S02]  /*0310*/  VIMNMX R17, R17, UR4, PT ;  /* 0x0000000411117c48 */ /* 0x000fe4000bfe0100 */
[----:B------:R-:W-:-:S04]  /*0320*/  VIMNMX R16, R16, UR5, !PT ;  /* 0x0000000510107c48 */ /* 0x000fc8000ffe0100 */
[----:B------:R-:W-:Y:S01]  /*0330*/  VIMNMX R11, R16, UR4, PT ;  /* 0x00000004100b7c48 */ /* 0x000fe2000bfe0100 */
[----:B0-----:R-:W-:Y:S06]  /*0340*/  @P1 BRA `(.L_x_17799) ;  /* 0x0000000000281947 */ /* 0x001fec0003800000 */
[----:B------:R-:W0:Y:S01]  /*0350*/  LDC.64 R6, c[0x0][0x228] ;  /* 0x00008a00ff067b82 */ /* 0x000e220000000a00 */
[----:B------:R-:W-:Y:S01]  /*0360*/  IMAD R5, R0, 0x200, R3 ;  /* 0x0000020000057824 */ /* 0x000fe200078e0203 */
[----:B------:R-:W-:-:S04]  /*0370*/  IADD3 R3, R3, 0x80, RZ ;  /* 0x0000008003037810 */ /* 0x000fc80007ffe0ff */
[----:B------:R-:W-:-:S13]  /*0380*/  ISETP.GE.AND P0, PT, R3, R2, PT ;  /* 0x000000020300720c */ /* 0x000fda0003f06270 */
[----:B------:R-:W-:Y:S02]  /*0390*/  @!P0 IMAD R13, R0, 0x200, R3 ;  /* 0x00000200000d8824 */ /* 0x000fe400078e0203 */
[----:B------:R-:W-:Y:S02]  /*03a0*/  @!P0 VIADD R3, R3, 0x80 ;  /* 0x0000008003038836 */ /* 0x000fe40000000000 */
[----:B0-----:R-:W-:-:S04]  /*03b0*/  IMAD.WIDE.U32 R4, R5, 0x2, R6 ;  /* 0x0000000205047825 */ /* 0x001fc800078e0006 */
[----:B------:R-:W-:Y:S01]  /*03c0*/  @!P0 IMAD.WIDE.U32 R6, R13, 0x2, R6 ;  /* 0x000000020d068825 */ /* 0x000fe200078e0006 */
[----:B------:R0:W-:Y:S04]  /*03d0*/  STG.E.U16 desc[UR6][R4.64], R9 ;  /* 0x0000000904007986 */ /* 0x0001e8000c101506 */
[----:B------:R0:W-:Y:S02]  /*03e0*/  @!P0 STG.E.U16 desc[UR6][R6.64], R17 ;  /* 0x0000001106008986 */ /* 0x0001e4000c101506 */
.L_x_17799:
[----:B------:R-:W-:Y:S05]  /*03f0*/  BSYNC B0 ;  /* 0x0000000000007941 */ /* 0x000fea0003800000 */
.L_x_17798:
[----:B------:R-:W-:-:S13]  /*0400*/  ISETP.GE.AND P0, PT, R3, R2, PT ;  /* 0x000000020300720c */ /* 0x000fda0003f06270 */
[----:B------:R-:W-:Y:S05]  /*0410*/  @P0 EXIT ;  /* 0x000000000000094d */ /* 0x000fea0003800000 */
[----:B0-----:R-:W0:Y:S01]  /*0420*/  LDC.64 R4, c[0x0][0x228] ;  /* 0x00008a00ff047b82 */ /* 0x001e220000000a00 */
[----:B------:R-:W-:-:S05]  /*0430*/  LEA R3, R0, R3, 0x9 ;  /* 0x0000000300037211 */ /* 0x000fca00078e48ff */
[----:B0-----:R-:W-:-:S05]  /*0440*/  IMAD.WIDE.U32 R2, R3, 0x2, R4 ;  /* 0x0000000203027825 */ /* 0x001fca00078e0004 */
[----:B------:R-:W-:Y:S01]  /*0450*/  STG.E.U16 desc[UR6][R2.64], R11 ;  /* 0x0000000b02007986 */ /* 0x000fe2000c101506 */
[----:B------:R-:W-:Y:S05]  /*0460*/  EXIT ;  /* 0x000000000000794d */ /* 0x000fea0003800000 */
.L_x_17800:
        /* <DEDUP_REMOVED lines=9> */
.L_x_36315:


//--------------------- .text._ZN2at6native29vectorized_elementwise_kernelILi2EZZZNS0_17clamp_kernel_cudaERNS_18TensorIteratorBaseERKN3c106ScalarES7_ENKUlvE_clEvENKUlvE3_clEvEUlsE_St5arrayIPcLm2EEEEviT0_T1_ --------------------------
	.section	.text._ZN2at6native29vectorized_elementwise_kernelILi2EZZZNS0_17clamp_kernel_cudaERNS_18TensorIteratorBaseERKN3c106ScalarES7_ENKUlvE_clEvENKUlvE3_clEvEUlsE_St5arrayIPcLm2EEEEviT0_T1_,"ax",@progbits
	.align	128
        .global         _ZN2at6native29vectorized_elementwise_kernelILi2EZZZNS0_17clamp_kernel_cudaERNS_18TensorIteratorBaseERKN3c106ScalarES7_ENKUlvE_clEvENKUlvE3_clEvEUlsE_St5arrayIPcLm2EEEEviT0_T1_
        .type           _ZN2at6native29vectorized_elementwise_kernelILi2EZZZNS0_17clamp_kernel_cudaERNS_18TensorIteratorBaseERKN3c106ScalarES7_ENKUlvE_clEvENKUlvE3_clEvEUlsE_St5arrayIPcLm2EEEEviT0_T1_,@function
        .size           _ZN2at6native29vectorized_elementwise_kernelILi2EZZZNS0_17clamp_kernel_cudaERNS_18TensorIteratorBaseERKN3c106ScalarES7_ENKUlvE_clEvENKUlvE3_clEvEUlsE_St5arrayIPcLm2EEEEviT0_T1_,(.L_x_36316 - _ZN2at6native29vectorized_elementwise_kernelILi2EZZZNS0_17clamp_kernel_cudaERNS_18TensorIteratorBaseERKN3c106ScalarES7_ENKUlvE_clEvENKUlvE3_clEvEUlsE_St5arrayIPcLm2EEEEviT0_T1_)
        .other          _ZN2at6native29vectorized_elementwise_kernelILi2EZZZNS0_17clamp_kernel_cudaERNS_18TensorIteratorBaseERKN3c106ScalarES7_ENKUlvE_clEvENKUlvE3_clEvEUlsE_St5arrayIPcLm2EEEEviT0_T1_,@"STO_CUDA_ENTRY STV_DEFAULT"
_ZN2at6native29vectorized_elementwise_kernelILi2EZZZNS0_17clamp_kernel_cudaERNS_18TensorIteratorBaseERKN3c106ScalarES7_ENKUlvE_clEvENKUlvE3_clEvEUlsE_St5arrayIPcLm2EEEEviT0_T1_:
.text._ZN2at6native29vectorized_elementwise_kernelILi2EZZZNS0_17clamp_kernel_cudaERNS_18TensorIteratorBaseERKN3c106ScalarES7_ENKUlvE_clEvENKUlvE3_clEvEUlsE_St5arrayIPcLm2EEEEviT0_T1_:
        /* <DEDUP_REMOVED lines=19> */
[----:B------:R-:W-:-:S02]  /*0130*/  ULDC.U16 UR5, c[0x0][0x21a] ;  /* 0x0000868000057ab9 */ /* 0x000fc40000000400 */
[----:B------:R-:W-:Y:S01]  /*0140*/  UPRMT UR5, UR5, 0x9910, URZ ;  /* 0x0000991005057896 */ /* 0x000fe2000800003f */
[----:B0-----:R-:W-:-:S04]  /*0150*/  IMAD.WIDE.U32 R2, R0, 0x2, R2 ;  /* 0x0000000200027825 */ /* 0x001fc800078e0002 */
[----:B------:R-:W-:Y:S01]  /*0160*/  IMAD.WIDE R2, R5, 0x4, R2 ;  /* 0x0000000405027825 */ /* 0x000fe200078e0202 */
[C---:B--2---:R-:W-:Y:S02]  /*0170*/  PRMT R6, R8.reuse, 0x9910, RZ ;  /* 0x0000991008067816 */ /* 0x044fe400000000ff */
[----:B------:R-:W-:Y:S02]  /*0180*/  PRMT R7, R8, 0xbb32, RZ ;  /* 0x0000bb3208077816 */ /* 0x000fe400000000ff */
[C---:B---3--:R-:W-:Y:S02]  /*0190*/  PRMT R8, R9.reuse, 0x9910, RZ ;  /* 0x0000991009087816 */ /* 0x048fe400000000ff */
[----:B------:R-:W-:Y:S02]  /*01a0*/  PRMT R11, R9, 0xbb32, RZ ;  /* 0x0000bb32090b7816 */ /* 0x000fe400000000ff */
[C---:B----4-:R-:W-:Y:S01]  /*01b0*/  PRMT R0, R4.reuse, 0x9910, RZ ;  /* 0x0000991004007816 */ /* 0x050fe200000000ff */
[----:B------:R-:W-:Y:S01]  /*01c0*/  IMAD.MOV.U32 R9, RZ, RZ, R8 ;  /* 0x000000ffff097224 */ /* 0x000fe200078e0008 */
[----:B------:R-:W-:-:S02]  /*01d0*/  PRMT R4, R4, 0xbb32, RZ ;  /* 0x0000bb3204047816 */ /* 0x000fc400000000ff */
[C---:B-----5:R-:W-:Y:S02]  /*01e0*/  PRMT R12, R10.reuse, 0x9910, RZ ;  /* 0x000099100a0c7816 */ /* 0x060fe400000000ff */
[----:B------:R-:W-:Y:S02]  /*01f0*/  PRMT R13, R10, 0xbb32, RZ ;  /* 0x0000bb320a0d7816 */ /* 0x000fe400000000ff */
        /* <DEDUP_REMOVED lines=8> */
[----:B------:R-:W-:Y:S02]  /*0280*/  VIMNMX R0, R0, UR5, PT ;  /* 0x0000000500007c48 */ /* 0x000fe4000bfe0100 */
[----:B------:R-:W-:-:S02]  /*0290*/  VIMNMX R7, R4, UR5, PT ;  /* 0x0000000504077c48 */ /* 0x000fc4000bfe0100 */
[----:B------:R-:W-:Y:S02]  /*02a0*/  VIMNMX R6, R6, UR5, PT ;  /* 0x0000000506067c48 */ /* 0x000fe4000bfe0100 */
[----:B------:R-:W-:Y:S02]  /*02b0*/  VIMNMX R9, R8, UR5, PT ;  /* 0x0000000508097c48 */ /* 0x000fe4000bfe0100 */
[----:B------:R-:W-:Y:S02]  /*02c0*/  VIMNMX R10, R10, UR5, PT ;  /* 0x000000050a0a7c48 */ /* 0x000fe4000bfe0100 */
[----:B------:R-:W-:Y:S02]  /*02d0*/  VIMNMX R11, R11, UR5, PT ;  /* 0x000000050b0b7c48 */ /* 0x000fe4000bfe0100 */
[----:B------:R-:W-:Y:S02]  /*02e0*/  VIMNMX R12, R12, UR5, PT ;  /* 0x000000050c0c7c48 */ /* 0x000fe4000bfe0100 */
[----:B------:R-:W-:-:S02]  /*02f0*/  VIMNMX R13, R13, UR5, PT ;  /* 0x000000050d0d7c48 */ /* 0x000fc4000bfe0100 */
[----:B------:R-:W-:Y:S02]  /*0300*/  PRMT R7, R0, 0x5410, R7 ;  /* 0x0000541000077816 */ /* 0x000fe40000000007 */
        /* <DEDUP_REMOVED lines=8> */
.L_x_17801:
[----:B------:R-:W0:Y:S01]  /*0390*/  S2R R17, SR_TID.X ;  /* 0x0000000000117919 */ /* 0x000e220000002100 */
[----:B------:R-:W-:Y:S01]  /*03a0*/  IMAD.MOV.U32 R18, RZ, RZ, RZ ;  /* 0x000000ffff127224 */ /* 0x000fe200078e00ff */
[----:B------:R-:W-:Y:S01]  /*03b0*/  ULDC.U16 UR4, c[0x0][0x218] ;  /* 0x0000860000047ab9 */ /* 0x000fe20000000400 */
        /* <DEDUP_REMOVED lines=14> */
[----:B------:R1:W3:Y:S11]  /*04a0*/  @!P6 LDG.E.S16 R18, desc[UR8][R2.64] ;  /* 0x000000080212e981 */ /* 0x0002f6000c1e1700 */
[----:B------:R-:W-:Y:S01]  /*04b0*/  @!P4 IMAD.IADD R29, R0, 0x1, R21 ;  /* 0x00000001001dc824 */ /* 0x000fe200078e0215 */
[----:B------:R-:W4:Y:S01]  /*04c0*/  @!P4 LDC.64 R10, c[0x0][0x230] ;  /* 0x00008c00ff0acb82 */ /* 0x000f220000000a00 */
[----:B------:R-:W-:-:S05]  /*04d0*/  @!P4 VIADD R21, R21, 0x80 ;  /* 0x000000801515c836 */ /* 0x000fca0000000000 */
[----:B------:R-:W-:-:S13]  /*04e0*/  ISETP.GE.AND P3, PT, R21, R16, PT ;  /* 0x000000101500720c */ /* 0x000fda0003f66270 */
[----:B------:R-:W-:Y:S01]  /*04f0*/  @!P3 IMAD.IADD R27, R0, 0x1, R21 ;  /* 0x00000001001bb824 */ /* 0x000fe200078e0215 */
[----:B-1----:R-:W1:Y:S01]  /*0500*/  @!P3 LDC.64 R2, c[0x0][0x230] ;  /* 0x00008c00ff02bb82 */ /* 0x002e620000000a00 */
[----:B------:R-:W-:-:S05]  /*0510*/  @!P3 VIADD R21, R21, 0x80 ;  /* 0x000000801515b836 */ /* 0x000fca0000000000 */
[----:B------:R-:W-:-:S13]  /*0520*/  ISETP.GE.AND P2, PT, R21, R16, PT ;  /* 0x000000101500720c */ /* 0x000fda0003f46270 */
[----:B------:R-:W-:Y:S01]  /*0530*/  @!P2 IMAD.IADD R25, R0, 0x1, R21 ;  /* 0x000000010019a824 */ /* 0x000fe200078e0215 */
[----:B------:R-:W5:Y:S01]  /*0540*/  @!P2 LDC.64 R4, c[0x0][0x230] ;  /* 0x00008c00ff04ab82 */ /* 0x000f620000000a00 */
[----:B------:R-:W-:-:S05]  /*0550*/  @!P2 VIADD R21, R21, 0x80 ;  /* 0x000000801515a836 */ /* 0x000fca0000000000 */
[----:B------:R-:W-:-:S13]  /*0560*/  ISETP.GE.AND P1, PT, R21, R16, PT ;  /* 0x000000101500720c */ /* 0x000fda0003f26270 */
[----:B------:R-:W-:Y:S01]  /*0570*/  @!P1 IMAD.IADD R23, R0, 0x1, R21 ;  /* 0x0000000100179824 */ /* 0x000fe200078e0215 */
[----:B------:R-:W4:Y:S01]  /*0580*/  @!P1 LDC.64 R6, c[0x0][0x230] ;  /* 0x00008c00ff069b82 */ /* 0x000f220000000a00 */
[----:B------:R-:W-:-:S05]  /*0590*/  @!P1 VIADD R21, R21, 0x80 ;  /* 0x0000008015159836 */ /* 0x000fca0000000000 */
[----:B------:R-:W-:Y:S01]  /*05a0*/  ISETP.GE.AND P6, PT, R21, R16, PT ;  /* 0x000000101500720c */ /* 0x000fe20003fc6270 */
[----:B------:R-:W-:-:S04]  /*05b0*/  @!P0 IMAD.IADD R20, R0, 0x1, R17 ;  /* 0x0000000100148824 */ /* 0x000fc800078e0211 */
[----:B0-----:R-:W-:-:S08]  /*05c0*/  @!P0 IMAD.WIDE.U32 R14, R20, 0x2, R14 ;  /* 0x00000002140e8825 */ /* 0x001fd000078e000e */
[----:B------:R-:W0:Y:S01]  /*05d0*/  @!P6 LDC.64 R8, c[0x0][0x230] ;  /* 0x00008c00ff08eb82 */ /* 0x000e220000000a00 */
[----:B------:R-:W-:-:S06]  /*05e0*/  IMAD.MOV.U32 R20, RZ, RZ, RZ ;  /* 0x000000ffff147224 */ /* 0x000fcc00078e00ff */
[----:B------:R1:W3:Y:S01]  /*05f0*/  @!P0 LDG.E.S16 R20, desc[UR8][R14.64] ;  /* 0x000000080e148981 */ /* 0x0002e2000c1e1700 */
[----:B------:R-:W-:Y:S02]  /*0600*/  @!P6 IMAD.IADD R21, R0, 0x1, R21 ;  /* 0x000000010015e824 */ /* 0x000fe400078e0215 */
[----:B--2---:R-:W-:-:S04]  /*0610*/  @!P5 IMAD.WIDE.U32 R12, R22, 0x2, R12 ;  /* 0x00000002160cd825 */ /* 0x004fc800078e000c */
[----:B----4-:R-:W-:Y:S01]  /*0620*/  @!P1 IMAD.WIDE.U32 R6, R23, 0x2, R6 ;  /* 0x0000000217069825 */ /* 0x010fe200078e0006 */
[----:B-1----:R-:W-:-:S03]  /*0630*/  CS2R R14, SRZ ;  /* 0x00000000000e7805 */ /* 0x002fc6000001ff00 */
[----:B------:R-:W-:Y:S02]  /*0640*/  IMAD.MOV.U32 R22, RZ, RZ, RZ ;  /* 0x000000ffff167224 */ /* 0x000fe400078e00ff */
[----:B------:R-:W-:Y:S02]  /*0650*/  IMAD.MOV.U32 R24, RZ, RZ, RZ ;  /* 0x000000ffff187224 */ /* 0x000fe400078e00ff */
[----:B------:R-:W-:Y:S01]  /*0660*/  IMAD.MOV.U32 R23, RZ, RZ, RZ ;  /* 0x000000ffff177224 */ /* 0x000fe200078e00ff */
[----:B------:R-:W2:Y:S01]  /*0670*/  @!P1 LDG.E.S16 R14, desc[UR8][R6.64] ;  /* 0x00000008060e9981 */ /* 0x000ea2000c1e1700 */
[----:B0-----:R-:W-:-:S03]  /*0680*/  @!P6 IMAD.WIDE.U32 R8, R21, 0x2, R8 ;  /* 0x000000021508e825 */ /* 0x001fc600078e0008 */
[----:B------:R-:W4:Y:S01]  /*0690*/  @!P5 LDG.E.S16 R22, desc[UR8][R12.64] ;  /* 0x000000080c16d981 */ /* 0x000f22000c1e1700 */
[----:B------:R-:W-:Y:S02]  /*06a0*/  IMAD.MOV.U32 R21, RZ, RZ, RZ ;  /* 0x000000ffff157224 */ /* 0x000fe400078e00ff */
[----:B------:R-:W-:Y:S01]  /*06b0*/  @!P4 IMAD.WIDE.U32 R10, R29, 0x2, R10 ;  /* 0x000000021d0ac825 */ /* 0x000fe200078e000a */
[----:B------:R-:W4:Y:S03]  /*06c0*/  @!P6 LDG.E.S16 R15, desc[UR8][R8.64] ;  /* 0x00000008080fe981 */ /* 0x000f26000c1e1700 */
[----:B------:R-:W-:Y:S01]  /*06d0*/  @!P3 IMAD.WIDE.U32 R2, R27, 0x2, R2 ;  /* 0x000000021b02b825 */ /* 0x000fe200078e0002 */
[----:B------:R0:W4:Y:S03]  /*06e0*/  @!P4 LDG.E.S16 R24, desc[UR8][R10.64] ;  /* 0x000000080a18c981 */ /* 0x000126000c1e1700 */
[----:B-----5:R-:W-:Y:S01]  /*06f0*/  @!P2 IMAD.WIDE.U32 R4, R25, 0x2, R4 ;  /* 0x000000021904a825 */ /* 0x020fe200078e0004 */
[----:B------:R2:W5:Y:S04]  /*0700*/  @!P3 LDG.E.S16 R23, desc[UR8][R2.64] ;  /* 0x000000080217b981 */ /* 0x000568000c1e1700 */
[----:B------:R1:W5:Y:S01]  /*0710*/  @!P2 LDG.E.S16 R21, desc[UR8][R4.64] ;  /* 0x000000080415a981 */ /* 0x000362000c1e1700 */
[----:B0-----:R-:W0:Y:S01]  /*0720*/  @!P0 LDC.64 R10, c[0x0][0x228] ;  /* 0x00008a00ff0a8b82 */ /* 0x001e220000000a00 */
[----:B------:R-:W-:-:S03]  /*0730*/  UPRMT UR5, UR4, 0x9910, URZ ;  /* 0x0000991004057896 */ /* 0x000fc6000800003f */
[----:B------:R-:W-:Y:S02]  /*0740*/  ULDC.U16 UR4, c[0x0][0x21a] ;  /* 0x0000868000047ab9 */ /* 0x000fe40000000400 */
[----:B------:R-:W-:Y:S01]  /*0750*/  UPRMT UR6, UR4, 0x9910, URZ ;  /* 0x0000991004067896 */ /* 0x000fe2000800003f */
[----:B------:R-:W-:Y:S02]  /*0760*/  @!P0 IMAD.IADD R13, R0, 0x1, R17 ;  /* 0x00000001000d8824 */ /* 0x000fe400078e0211 */
[----:B------:R-:W-:Y:S01]  /*0770*/  UMOV UR4, UR5 ;  /* 0x0000000500047c82 */ /* 0x000fe20008000000 */
[----:B------:R-:W-:-:S03]  /*0780*/  @!P0 VIADD R17, R17, 0x80 ;  /* 0x0000008011118836 */ /* 0x000fc60000000000 */
[----:B------:R-:W-:Y:S01]  /*0790*/  UMOV UR5, UR6 ;  /* 0x0000000600057c82 */ /* 0x000fe20008000000 */
[----:B0-----:R-:W-:Y:S01]  /*07a0*/  @!P0 IMAD.WIDE.U32 R10, R13, 0x2, R10 ;  /* 0x000000020d0a8825 */ /* 0x001fe200078e000a */
[----:B------:R-:W-:Y:S04]  /*07b0*/  BSSY B0, `(.L_x_17802) ;  /* 0x000003e000007945 */ /* 0x000fe80003800000 */
[----:B------:R-:W-:Y:S01]  /*07c0*/  BSSY B1, `(.L_x_17803) ;  /* 0x0000036000017945 */ /* 0x000fe20003800000 */
[----:B---3--:R-:W-:-:S04]  /*07d0*/  VIMNMX R18, R18, UR4, !PT ;  /* 0x0000000412127c48 */ /* 0x008fc8000ffe0100 */
[----:B------:R-:W-:Y:S02]  /*07e0*/  VIMNMX R7, R18, UR5, PT ;  /* 0x0000000512077c48 */ /* 0x000fe4000bfe0100 */
[----:B------:R-:W-:-:S04]  /*07f0*/  @!P0 VIMNMX R20, R20, UR4, !PT ;  /* 0x0000000414148c48 */ /* 0x000fc8000ffe0100 */
[----:B------:R-:W-:-:S05]  /*0800*/  @!P0 VIMNMX R19, R20, UR5, PT ;  /* 0x0000000514138c48 */ /* 0x000fca000bfe0100 */
[----:B------:R0:W-:Y:S01]  /*0810*/  @!P0 STG.E.U16 desc[UR8][R10.64], R19 ;  /* 0x000000130a008986 */ /* 0x0001e2000c101508 */
[----:B------:R-:W-:Y:S02]  /*0820*/  ISETP.GE.AND P0, PT, R17, R16, PT ;  /* 0x000000101100720c */ /* 0x000fe40003f06270 */
[----:B--2---:R-:W-:Y:S02]  /*0830*/  VIMNMX R3, R14, UR4, !PT ;  /* 0x000000040e037c48 */ /* 0x004fe4000ffe0100 */
[----:B----4-:R-:W-:Y:S02]  /*0840*/  VIMNMX R22, R22, UR4, !PT ;  /* 0x0000000416167c48 */ /* 0x010fe4000ffe0100 */
[----:B------:R-:W-:Y:S02]  /*0850*/  VIMNMX R2, R15, UR4, !PT ;  /* 0x000000040f027c48 */ /* 0x000fe4000ffe0100 */
[----:B-1----:R-:W-:Y:S02]  /*0860*/  VIMNMX R5, R24, UR4, !PT ;  /* 0x0000000418057c48 */ /* 0x002fe4000ffe0100 */
[----:B-----5:R-:W-:-:S02]  /*0870*/  VIMNMX R6, R23, UR4, !PT ;  /* 0x0000000417067c48 */ /* 0x020fc4000ffe0100 */
[----:B------:R-:W-:Y:S02]  /*0880*/  VIMNMX R4, R21, UR4, !PT ;  /* 0x0000000415047c48 */ /* 0x000fe4000ffe0100 */
[----:B------:R-:W-:Y:S02]  /*0890*/  VIMNMX R13, R22, UR5, PT ;  /* 0x00000005160d7c48 */ /* 0x000fe4000bfe0100 */
[----:B------:R-:W-:Y:S02]  /*08a0*/  VIMNMX R5, R5, UR5, PT ;  /* 0x0000000505057c48 */ /* 0x000fe4000bfe0100 */
[----:B------:R-:W-:Y:S02]  /*08b0*/  VIMNMX R6, R6, UR5, PT ;  /* 0x0000000506067c48 */ /* 0x000fe4000bfe0100 */
[----:B------:R-:W-:Y:S02]  /*08c0*/  VIMNMX R4, R4, UR5, PT ;  /* 0x0000000504047c48 */ /* 0x000fe4000bfe0100 */
[----:B------:R-:W-:-:S02]  /*08d0*/  VIMNMX R3, R3, UR5, PT ;  /* 0x0000000503037c48 */ /* 0x000fc4000bfe0100 */
[----:B------:R-:W-:Y:S01]  /*08e0*/  VIMNMX R2, R2, UR5, PT ;  /* 0x0000000502027c48 */ /* 0x000fe2000bfe0100 */
        /* <DEDUP_REMOVED lines=13> */
.L_x_17804:
[----:B------:R-:W-:-:S13]  /*09c0*/  ISETP.GE.AND P0, PT, R17, R16, PT ;  /* 0x000000101100720c */ /* 0x000fda0003f06270 */
[----:B------:R-:W-:Y:S05]  /*09d0*/  @P0 BRA `(.L_x_17806) ;  /* 0x0000000000300947 */ /* 0x000fea0003800000 */
[----:B0-----:R-:W0:Y:S01]  /*09e0*/  LDC.64 R8, c[0x0][0x228] ;  /* 0x00008a00ff087b82 */ /* 0x001e220000000a00 */
[----:B------:R-:W-:Y:S02]  /*09f0*/  IMAD.IADD R7, R0, 0x1, R17 ;  /* 0x0000000100077824 */ /* 0x000fe400078e0211 */
[----:B------:R-:W-:Y:S02]  /*0a00*/  VIADD R17, R17, 0x80 ;  /* 0x0000008011117836 */ /* 0x000fe40000000000 */
[----:B0-----:R-:W-:-:S05]  /*0a10*/  IMAD.WIDE.U32 R8, R7, 0x2, R8 ;  /* 0x0000000207087825 */ /* 0x001fca00078e0008 */
[----:B------:R1:W-:Y:S02]  /*0a20*/  STG.E.U16 desc[UR8][R8.64], R5 ;  /* 0x0000000508007986 */ /* 0x0003e4000c101508 */
.L_x_17805:
[----:B------:R-:W-:-:S13]  /*0a30*/  ISETP.GE.AND P0, PT, R17, R16, PT ;  /* 0x000000101100720c */ /* 0x000fda0003f06270 */
[----:B------:R-:W-:Y:S05]  /*0a40*/  @P0 BRA `(.L_x_17807) ;  /* 0x0000000000340947 */ /* 0x000fea0003800000 */
[----:B01----:R-:W0:Y:S01]  /*0a50*/  LDC.64 R8, c[0x0][0x228] ;  /* 0x00008a00ff087b82 */ /* 0x003e220000000a00 */
[----:B------:R-:W-:Y:S02]  /*0a60*/  IMAD.IADD R5, R0, 0x1, R17 ;  /* 0x0000000100057824 */ /* 0x000fe400078e0211 */
[----:B------:R-:W-:Y:S02]  /*0a70*/  VIADD R17, R17, 0x80 ;  /* 0x0000008011117836 */ /* 0x000fe40000000000 */
[----:B0-----:R-:W-:-:S05]  /*0a80*/  IMAD.WIDE.U32 R8, R5, 0x2, R8 ;  /* 0x0000000205087825 */ /* 0x001fca00078e0008 */
[----:B------:R1:W-:Y:S02]  /*0a90*/  STG.E.U16 desc[UR8][R8.64], R6 ;  /* 0x0000000608007986 */ /* 0x0003e4000c101508 */
.L_x_17806:
[----:B------:R-:W-:-:S13]  /*0aa0*/  ISETP.GE.AND P0, PT, R17, R16, PT ;  /* 0x000000101100720c */ /* 0x000fda0003f06270 */
[----:B------:R-:W-:Y:S05]  /*0ab0*/  @P0 BREAK B1 ;  /* 0x0000000000010942 */ /* 0x000fea0003800000 */
[----:B------:R-:W-:Y:S05]  /*0ac0*/  @P0 BRA `(.L_x_17808) ;  /* 0x0000000000300947 */ /* 0x000fea0003800000 */
[----:B-1----:R-:W1:Y:S01]  /*0ad0*/  LDC.64 R6, c[0x0][0x228] ;  /* 0x00008a00ff067b82 */ /* 0x002e620000000a00 */
[----:B------:R-:W-:Y:S02]  /*0ae0*/  IMAD.IADD R5, R0, 0x1, R17 ;  /* 0x0000000100057824 */ /* 0x000fe400078e0211 */
[----:B------:R-:W-:Y:S02]  /*0af0*/  VIADD R17, R17, 0x80 ;  /* 0x0000008011117836 */ /* 0x000fe40000000000 */
[----:B-1----:R-:W-:-:S05]  /*0b00*/  IMAD.WIDE.U32 R6, R5, 0x2, R6 ;  /* 0x0000000205067825 */ /* 0x002fca00078e0006 */
[----:B------:R2:W-:Y:S02]  /*0b10*/  STG.E.U16 desc[UR8][R6.64], R4 ;  /* 0x0000000406007986 */ /* 0x0005e4000c101508 */
.L_x_17807:
[----:B------:R-:W-:Y:S05]  /*0b20*/  BSYNC B1 ;  /* 0x0000000000017941 */ /* 0x000fea0003800000 */
.L_x_17803:
[----:B------:R-:W-:-:S13]  /*0b30*/  ISETP.GE.AND P0, PT, R17, R16, PT ;  /* 0x000000101100720c */ /* 0x000fda0003f06270 */
[----:B-12---:R-:W1:Y:S01]  /*0b40*/  @!P0 LDC.64 R4, c[0x0][0x228] ;  /* 0x00008a00ff048b82 */ /* 0x006e620000000a00 */
[----:B0-----:R-:W-:Y:S02]  /*0b50*/  @!P0 IMAD.IADD R7, R0, 0x1, R17 ;  /* 0x0000000100078824 */ /* 0x001fe400078e0211 */
[----:B------:R-:W-:Y:S02]  /*0b60*/  @!P0 VIADD R17, R17, 0x80 ;  /* 0x0000008011118836 */ /* 0x000fe40000000000 */
[----:B-1----:R-:W-:-:S05]  /*0b70*/  @!P0 IMAD.WIDE.U32 R4, R7, 0x2, R4 ;  /* 0x0000000207048825 */ /* 0x002fca00078e0004 */
[----:B------:R2:W-:Y:S02]  /*0b80*/  @!P0 STG.E.U16 desc[UR8][R4.64], R3 ;  /* 0x0000000304008986 */ /* 0x0005e4000c101508 */
.L_x_17808:
[----:B------:R-:W-:Y:S05]  /*0b90*/  BSYNC B0 ;  /* 0x0000000000007941 */ /* 0x000fea0003800000 */
.L_x_17802:
        /* <DEDUP_REMOVED lines=8> */
.L_x_17809:
        /* <DEDUP_REMOVED lines=14> */
.L_x_36316:


//--------------------- .text._ZN2at6native29vectorized_elementwise_kernelILi4EZZZNS0_17clamp_kernel_cudaERNS_18TensorIteratorBaseERKN3c106ScalarES7_ENKUlvE_clEvENKUlvE3_clEvEUlsE_St5arrayIPcLm2EEEEviT0_T1_ --------------------------
	.section	.text._ZN2at6native29vectorized_elementwise_kernelILi4EZZZNS0_17clamp_kernel_cudaERNS_18TensorIteratorBaseERKN3c106ScalarES7_ENKUlvE_clEvENKUlvE3_clEvEUlsE_St5arrayIPcLm2EEEEviT0_T1_,"ax",@progbits
	.align	128
        .global         _ZN2at6native29vectorized_elementwise_kernelILi4EZZZNS0_17clamp_kernel_cudaERNS_18TensorIteratorBaseERKN3c106ScalarES7_ENKUlvE_clEvENKUlvE3_clEvEUlsE_St5arrayIPcLm2EEEEviT0_T1_
        .type           _ZN2at6native29vectorized_elementwise_kernelILi4EZZZNS0_17clamp_kernel_cudaERNS_18TensorIteratorBaseERKN3c106ScalarES7_ENKUlvE_clEvENKUlvE3_clEvEUlsE_St5arrayIPcLm2EEEEviT0_T1_,@function
        .size           _ZN2at6native29vectorized_elementwise_kernelILi4EZZZNS0_17clamp_kernel_cudaERNS_18TensorIteratorBaseERKN3c106ScalarES7_ENKUlvE_clEvENKUlvE3_clEvEUlsE_St5arrayIPcLm2EEEEviT0_T1_,(.L_x_36317 - _ZN2at6native29vectorized_elementwise_kernelILi4EZZZNS0_17clamp_kernel_cudaERNS_18TensorIteratorBaseERKN3c106ScalarES7_ENKUlvE_clEvENKUlvE3_clEvEUlsE_St5arrayIPcLm2EEEEviT0_T1_)
        .other          _ZN2at6native29vectorized_elementwise_kernelILi4EZZZNS0_17clamp_kernel_cudaERNS_18TensorIteratorBaseERKN3c106ScalarES7_ENKUlvE_clEvENKUlvE3_clEvEUlsE_St5arrayIPcLm2EEEEviT0_T1_,@"STO_CUDA_ENTRY STV_DEFAULT"
_ZN2at6native29vectorized_elementwise_kernelILi4EZZZNS0_17clamp_kernel_cudaERNS_18TensorIteratorBaseERKN3c106ScalarES7_ENKUlvE_clEvENKUlvE3_clEvEUlsE_St5arrayIPcLm2EEEEviT0_T1_:
.text._ZN2at6native29vectorized_elementwise_kernelILi4EZZZNS0_17clamp_kernel_cudaERNS_18TensorIteratorBaseERKN3c106ScalarES7_ENKUlvE_clEvENKUlvE3_clEvEUlsE_St5arrayIPcLm2EEEEviT0_T1_:
        /* <DEDUP_REMOVED lines=15> */
[----:B------:R1:W3:Y:S01]  /*00f0*/  LDG.E.64 R10, desc[UR8][R6.64+0x400] ;  /* 0x00040008060a7981 */ /* 0x0002e2000c1e1b00 */
[----:B------:R-:W-:Y:S01]  /*0100*/  UPRMT UR4, UR4, 0x9910, URZ ;  /* 0x0000991004047896 */ /* 0x000fe2000800003f */
[----:B------:R-:W-:-:S02]  /*0110*/  ULDC.U16 UR5, c[0x0][0x21a] ;  /* 0x0000868000057ab9 */ /* 0x000fc40000000400 */
[----:B------:R-:W-:Y:S01]  /*0120*/  UPRMT UR5, UR5, 0x9910, URZ ;  /* 0x0000991005057896 */ /* 0x000fe2000800003f */
[----:B0-----:R-:W-:-:S04]  /*0130*/  IMAD.WIDE.U32 R2, R0, 0x2, R2 ;  /* 0x0000000200027825 */ /* 0x001fc800078e0002 */
[----:B------:R-:W-:Y:S01]  /*0140*/  IMAD.WIDE R2, R5, 0x8, R2 ;  /* 0x0000000805027825 */ /* 0x000fe200078e0202 */
[C---:B--2---:R-:W-:Y:S02]  /*0150*/  PRMT R0, R8.reuse, 0x9910, RZ ;  /* 0x0000991008007816 */ /* 0x044fe400000000ff */
[----:B------:R-:W-:Y:S02]  /*0160*/  PRMT R4, R8, 0xbb32, RZ ;  /* 0x0000bb3208047816 */ /* 0x000fe400000000ff */
[C---:B------:R-:W-:Y:S02]  /*0170*/  PRMT R8, R9.reuse, 0x9910, RZ ;  /* 0x0000991009087816 */ /* 0x040fe400000000ff */
[----:B-1----:R-:W-:Y:S02]  /*0180*/  PRMT R7, R9, 0xbb32, RZ ;  /* 0x0000bb3209077816 */ /* 0x002fe400000000ff */
[C---:B---3--:R-:W-:Y:S01]  /*0190*/  PRMT R9, R10.reuse, 0x9910, RZ ;  /* 0x000099100a097816 */ /* 0x048fe200000000ff */
[----:B------:R-:W-:Y:S01]  /*01a0*/  IMAD.MOV.U32 R6, RZ, RZ, R8 ;  /* 0x000000ffff067224 */ /* 0x000fe200078e0008 */
[----:B------:R-:W-:-:S02]  /*01b0*/  PRMT R10, R10, 0xbb32, RZ ;  /* 0x0000bb320a0a7816 */ /* 0x000fc400000000ff */
[C---:B------:R-:W-:Y:S02]  /*01c0*/  PRMT R12, R11.reuse, 0x9910, RZ ;  /* 0x000099100b0c7816 */ /* 0x040fe400000000ff */
[----:B------:R-:W-:Y:S01]  /*01d0*/  PRMT R13, R11, 0xbb32, RZ ;  /* 0x0000bb320b0d7816 */ /* 0x000fe200000000ff */
        /* <DEDUP_REMOVED lines=20> */
[----:B------:R-:W-:-:S03]  /*0320*/  PRMT R11, R12, 0x5410, R13 ;  /* 0x000054100c0b7816 */ /* 0x000fc6000000000d */
[----:B------:R-:W-:Y:S04]  /*0330*/  STG.E.64 desc[UR8][R2.64], R8 ;  /* 0x0000000802007986 */ /* 0x000fe8000c101b08 */
[----:B------:R-:W-:Y:S01]  /*0340*/  STG.E.64 desc[UR8][R2.64+0x400], R10 ;  /* 0x0004000a02007986 */ /* 0x000fe2000c101b08 */
[----:B------:R-:W-:Y:S05]  /*0350*/  EXIT ;  /* 0x000000000000794d */ /* 0x000fea0003800000 */
.L_x_17810:
        /* <DEDUP_REMOVED lines=99> */
.L_x_17813:
[----:B------:R-:W-:-:S13]  /*0990*/  ISETP.GE.AND P0, PT, R17, R16, PT ;  /* 0x000000101100720c */ /* 0x000fda0003f06270 */
[----:B------:R-:W-:Y:S05]  /*09a0*/  @P0 BRA `(.L_x_17815) ;  /* 0x0000000000300947 */ /* 0x000fea0003800000 */
[----:B0-----:R-:W0:Y:S01]  /*09b0*/  LDC.64 R8, c[0x0][0x228] ;  /* 0x00008a00ff087b82 */ /* 0x001e220000000a00 */
[----:B------:R-:W-:Y:S02]  /*09c0*/  IMAD.IADD R7, R0, 0x1, R17 ;  /* 0x0000000100077824 */ /* 0x000fe400078e0211 */
[----:B------:R-:W-:Y:S02]  /*09d0*/  VIADD R17, R17, 0x80 ;  /* 0x0000008011117836 */ /* 0x000fe40000000000 */
[----:B0-----:R-:W-:-:S05]  /*09e0*/  IMAD.WIDE.U32 R8, R7, 0x2, R8 ;  /* 0x0000000207087825 */ /* 0x001fca00078e0008 */
[----:B------:R1:W-:Y:S02]  /*09f0*/  STG.E.U16 desc[UR8][R8.64], R5 ;  /* 0x0000000508007986 */ /* 0x0003e4000c101508 */
.L_x_17814:
[----:B------:R-:W-:-:S13]  /*0a00*/  ISETP.GE.AND P0, PT, R17, R16, PT ;  /* 0x000000101100720c */ /* 0x000fda0003f06270 */
[----:B------:R-:W-:Y:S05]  /*0a10*/  @P0 BRA `(.L_x_17816) ;  /* 0x0000000000340947 */ /* 0x000fea0003800000 */
[----:B01----:R-:W0:Y:S01]  /*0a20*/  LDC.64 R8, c[0x0][0x228] ;  /* 0x00008a00ff087b82 */ /* 0x003e220000000a00 */
[----:B------:R-:W-:Y:S02]  /*0a30*/  IMAD.IADD R5, R0, 0x1, R17 ;  /* 0x0000000100057824 */ /* 0x000fe400078e0211 */
[----:B------:R-:W-:Y:S02]  /*0a40*/  VIADD R17, R17, 0x80 ;  /* 0x0000008011117836 */ /* 0x000fe40000000000 */
[----:B0-----:R-:W-:-:S05]  /*0a50*/  IMAD.WIDE.U32 R8, R5, 0x2, R8 ;  /* 0x0000000205087825 */ /* 0x001fca00078e0008 */
[----:B------:R1:W-:Y:S02]  /*0a60*/  STG.E.U16 desc[UR8][R8.64], R6 ;  /* 0x0000000608007986 */ /* 0x0003e4000c101508 */
.L_x_17815:
        /* <DEDUP_REMOVED lines=8> */
.L_x_17816:
[----:B------:R-:W-:Y:S05]  /*0af0*/  BSYNC B1 ;  /* 0x0000000000017941 */ /* 0x000fea0003800000 */
.L_x_17812:
[----:B------:R-:W-:-:S13]  /*0b00*/  ISETP.GE.AND P0, PT, R17, R16, PT ;  /* 0x000000101100720c */ /* 0x000fda0003f06270 */
[----:B-12---:R-:W1:Y:S01]  /*0b10*/  @!P0 LDC.64 R4, c[0x0][0x228] ;  /* 0x00008a00ff048b82 */ /* 0x006e620000000a00 */
[----:B0-----:R-:W-:Y:S02]  /*0b20*/  @!P0 IMAD.IADD R7, R0, 0x1, R17 ;  /* 0x0000000100078824 */ /* 0x001fe400078e0211 */
[----:B------:R-:W-:Y:S02]  /*0b30*/  @!P0 VIADD R17, R17, 0x80 ;  /* 0x0000008011118836 */ /* 0x000fe40000000000 */
[----:B-1----:R-:W-:-:S05]  /*0b40*/  @!P0 IMAD.WIDE.U32 R4, R7, 0x2, R4 ;  /* 0x0000000207048825 */ /* 0x002fca00078e0004 */
[----:B------:R2:W-:Y:S02]  /*0b50*/  @!P0 STG.E.U16 desc[UR8][R4.64], R3 ;  /* 0x0000000304008986 */ /* 0x0005e4000c101508 */
.L_x_17817:
[----:B------:R-:W-:Y:S05]  /*0b60*/  BSYNC B0 ;  /* 0x0000000000007941 */ /* 0x000fea0003800000 */
.L_x_17811:
        /* <DEDUP_REMOVED lines=8> */
.L_x_17818:
        /* <DEDUP_REMOVED lines=9> */
.L_x_36317:


//--------------------- .text._ZN2at6native29vectorized_elementwise_kernelILi8EZZZNS0_17clamp_kernel_cudaERNS_18TensorIteratorBaseERKN3c106ScalarES7_ENKUlvE_clEvENKUlvE3_clEvEUlsE_St5arrayIPcLm2EEEEviT0_T1_ --------------------------
	.section	.text._ZN2at6native29vectorized_elementwise_kernelILi8EZZZNS0_17clamp_kernel_cudaERNS_18TensorIteratorBaseERKN3c106ScalarES7_ENKUlvE_clEvENKUlvE3_clEvEUlsE_St5arrayIPcLm2EEEEviT0_T1_,"ax",@progbits
	.align	128
        .global         _ZN2at6native29vectorized_elementwise_kernelILi8EZZZNS0_17clamp_kernel_cudaERNS_18TensorIteratorBaseERKN3c106ScalarES7_ENKUlvE_clEvENKUlvE3_clEvEUlsE_St5arrayIPcLm2EEEEviT0_T1_
        .type           _ZN2at6native29vectorized_elementwise_kernelILi8EZZZNS0_17clamp_kernel_cudaERNS_18TensorIteratorBaseERKN3c106ScalarES7_ENKUlvE_clEvENKUlvE3_clEvEUlsE_St5arrayIPcLm2EEEEviT0_T1_,@function
        .size           _ZN2at6native29vectorized_elementwise_kernelILi8EZZZNS0_17clamp_kernel_cudaERNS_18TensorIteratorBaseERKN3c106ScalarES7_ENKUlvE_clEvENKUlvE3_clEvEUlsE_St5arrayIPcLm2EEEEviT0_T1_,(.L_x_36318 - _ZN2at6native29vectorized_elementwise_kernelILi8EZZZNS0_17clamp_kernel_cudaERNS_18TensorIteratorBaseERKN3c106ScalarES7_ENKUlvE_clEvENKUlvE3_clEvEUlsE_St5arrayIPcLm2EEEEviT0_T1_)
        .other          _ZN2at6native29vectorized_elementwise_kernelILi8EZZZNS0_17clamp_kernel_cudaERNS_18TensorIteratorBaseERKN3c106ScalarES7_ENKUlvE_clEvENKUlvE3_clEvEUlsE_St5arrayIPcLm2EEEEviT0_T1_,@"STO_CUDA_ENTRY STV_DEFAULT"
_ZN2at6native29vectorized_elementwise_kernelILi8EZZZNS0_17clamp_kernel_cudaERNS_18TensorIteratorBaseERKN3c106ScalarES7_ENKUlvE_clEvENKUlvE3_clEvEUlsE_St5arrayIPcLm2EEEEviT0_T1_:
.text._ZN2at6native29vectorized_elementwise_kernelILi8EZZZNS0_17clamp_kernel_cudaERNS_18TensorIteratorBaseERKN3c106ScalarES7_ENKUlvE_clEvENKUlvE3_clEvEUlsE_St5arrayIPcLm2EEEEviT0_T1_:
        /* <DEDUP_REMOVED lines=16> */
[----:B------:R-:W-:Y:S02]  /*0100*/  ULDC.U16 UR5, c[0x0][0x21a] ;  /* 0x0000868000057ab9 */ /* 0x000fe40000000400 */
[----:B------:R-:W-:Y:S01]  /*0110*/  UPRMT UR5, UR5, 0x9910, URZ ;  /* 0x0000991005057896 */ /* 0x000fe2000800003f */
[----:B0-----:R-:W-:-:S04]  /*0120*/  IMAD.WIDE.U32 R2, R0, 0x2, R2 ;  /* 0x0000000200027825 */ /* 0x001fc800078e0002 */
[----:B------:R-:W-:Y:S01]  /*0130*/  IMAD.WIDE R2, R9, 0x10, R2 ;  /* 0x0000001009027825 */ /* 0x000fe200078e0202 */
[C---:B--2---:R-:W-:Y:S02]  /*0140*/  PRMT R8, R5.reuse, 0x9910, RZ ;  /* 0x0000991005087816 */ /* 0x044fe400000000ff */
[C---:B------:R-:W-:Y:S02]  /*0150*/  PRMT R10, R6.reuse, 0x9910, RZ ;  /* 0x00009910060a7816 */ /* 0x040fe400000000ff */
[----:B------:R-:W-:Y:S01]  /*0160*/  PRMT R9, R5, 0xbb32, RZ ;  /* 0x0000bb3205097816 */ /* 0x000fe200000000ff */
[----:B------:R-:W-:Y:S01]  /*0170*/  IMAD.MOV.U32 R5, RZ, RZ, R8 ;  /* 0x000000ffff057224 */ /* 0x000fe200078e0008 */
[C---:B------:R-:W-:Y:S01]  /*0180*/  PRMT R11, R7.reuse, 0x9910, RZ ;  /* 0x00009910070b7816 */ /* 0x040fe200000000ff */
[----:B------:R-:W-:Y:S01]  /*0190*/  IMAD.MOV.U32 R8, RZ, RZ, R10 ;  /* 0x000000ffff087224 */ /* 0x000fe200078e000a */
[----:B------:R-:W-:Y:S02]  /*01a0*/  PRMT R6, R6, 0xbb32, RZ ;  /* 0x0000bb3206067816 */ /* 0x000fe400000000ff */
[----:B------:R-:W-:Y:S01]  /*01b0*/  PRMT R12, R7, 0xbb32, RZ ;  /* 0x0000bb32070c7816 */ /* 0x000fe200000000ff */
[----:B------:R-:W-:Y:S01]  /*01c0*/  IMAD.MOV.U32 R7, RZ, RZ, R9 ;  /* 0x000000ffff077224 */ /* 0x000fe200078e0009 */
[C---:B------:R-:W-:Y:S01]  /*01d0*/  PRMT R0, R4.reuse, 0x9910, RZ ;  /* 0x0000991004007816 */ /* 0x040fe200000000ff */
[----:B------:R-:W-:Y:S01]  /*01e0*/  IMAD.MOV.U32 R10, RZ, RZ, R11 ;  /* 0x000000ffff0a7224 */ /* 0x000fe200078e000b */
[----:B------:R-:W-:Y:S01]  /*01f0*/  PRMT R4, R4, 0xbb32, RZ ;  /* 0x0000bb3204047816 */ /* 0x000fe200000000ff */
        /* <DEDUP_REMOVED lines=10> */
[----:B------:R-:W-:Y:S02]  /*02a0*/  VIMNMX R0, R0, UR5, PT ;  /* 0x0000000500007c48 */ /* 0x000fe4000bfe0100 */
[----:B------:R-:W-:Y:S02]  /*02b0*/  VIMNMX R5, R4, UR5, PT ;  /* 0x0000000504057c48 */ /* 0x000fe4000bfe0100 */
[----:B------:R-:W-:Y:S02]  /*02c0*/  VIMNMX R6, R6, UR5, PT ;  /* 0x0000000506067c48 */ /* 0x000fe4000bfe0100 */
[----:B------:R-:W-:Y:S02]  /*02d0*/  VIMNMX R7, R7, UR5, PT ;  /* 0x0000000507077c48 */ /* 0x000fe4000bfe0100 */
[----:B------:R-:W-:Y:S02]  /*02e0*/  VIMNMX R8, R8, UR5, PT ;  /* 0x0000000508087c48 */ /* 0x000fe4000bfe0100 */
[----:B------:R-:W-:-:S02]  /*02f0*/  VIMNMX R9, R9, UR5, PT ;  /* 0x0000000509097c48 */ /* 0x000fc4000bfe0100 */
[----:B------:R-:W-:Y:S02]  /*0300*/  VIMNMX R10, R10, UR5, PT ;  /* 0x000000050a0a7c48 */ /* 0x000fe4000bfe0100 */
[----:B------:R-:W-:Y:S02]  /*0310*/  VIMNMX R11, R11, UR5, PT ;  /* 0x000000050b0b7c48 */ /* 0x000fe4000bfe0100 */
[----:B------:R-:W-:Y:S02]  /*0320*/  PRMT R4, R5, 0x1054, R0 ;  /* 0x0000105405047816 */ /* 0x000fe40000000000 */
[----:B------:R-:W-:Y:S02]  /*0330*/  PRMT R5, R7, 0x1054, R6 ;  /* 0x0000105407057816 */ /* 0x000fe40000000006 */
[----:B------:R-:W-:Y:S02]  /*0340*/  PRMT R6, R9, 0x1054, R8 ;  /* 0x0000105409067816 */ /* 0x000fe40000000008 */
[----:B------:R-:W-:-:S05]  /*0350*/  PRMT R7, R11, 0x1054, R10 ;  /* 0x000010540b077816 */ /* 0x000fca000000000a */
[----:B------:R-:W-:Y:S01]  /*0360*/  STG.E.128 desc[UR8][R2.64], R4 ;  /* 0x0000000402007986 */ /* 0x000fe2000c101d08 */
[----:B------:R-:W-:Y:S05]  /*0370*/  EXIT ;  /* 0x000000000000794d */ /* 0x000fea0003800000 */
.L_x_17819:
        /* <DEDUP_REMOVED lines=16> */
[CC--:B------:R-:W-:Y:S02]  /*0480*/  ISETP.GE.AND P4, PT, R21.reuse, R16.reuse, PT ;  /* 0x000000101500720c */ /* 0x0c0fe40003f86270 */
[----:B------:R1:W3:Y:S11]  /*0490*/  @!P6 LDG.E.S16 R18, desc[UR8][R2.64] ;  /* 0x000000080212e981 */ /* 0x0002f6000c1e1700 */
[C---:B------:R-:W-:Y:S01]  /*04a0*/  @!P4 IMAD.IADD R29, R0.reuse, 0x1, R21 ;  /* 0x00000001001dc824 */ /* 0x040fe200078e0215 */
[----:B------:R-:W-:Y:S01]  /*04b0*/  @!P0 IADD3 R20, R0, R17, RZ ;  /* 0x0000001100148210 */ /* 0x000fe20007ffe0ff */
[----:B------:R-:W-:Y:S01]  /*04c0*/  @!P4 VIADD R21, R21, 0x80 ;  /* 0x000000801515c836 */ /* 0x000fe20000000000 */
[----:B------:R-:W4:Y:S04]  /*04d0*/  @!P4 LDC.64 R10, c[0x0][0x230] ;  /* 0x00008c00ff0acb82 */ /* 0x000f280000000a00 */
        /* <DEDUP_REMOVED lines=13> */
[----:B0-----:R-:W-:-:S04]  /*05b0*/  @!P0 IMAD.WIDE.U32 R14, R20, 0x2, R14 ;  /* 0x00000002140e8825 */ /* 0x001fc800078e000e */
[----:B------:R-:W-:-:S06]  /*05c0*/  IMAD.MOV.U32 R20, RZ, RZ, RZ ;  /* 0x000000ffff147224 */ /* 0x000fcc00078e00ff */
[----:B------:R0:W3:Y:S02]  /*05d0*/  @!P0 LDG.E.S16 R20, desc[UR8][R14.64] ;  /* 0x000000080e148981 */ /* 0x0000e4000c1e1700 */
[----:B------:R-:W5:Y:S01]  /*05e0*/  @!P6 LDC.64 R8, c[0x0][0x230] ;  /* 0x00008c00ff08eb82 */ /* 0x000f620000000a00 */
[----:B------:R-:W-:Y:S02]  /*05f0*/  @!P6 IMAD.IADD R21, R0, 0x1, R21 ;  /* 0x000000010015e824 */ /* 0x000fe400078e0215 */
[----:B--2---:R-:W-:-:S04]  /*0600*/  @!P5 IMAD.WIDE.U32 R12, R22, 0x2, R12 ;  /* 0x00000002160cd825 */ /* 0x004fc800078e000c */
[----:B----4-:R-:W-:Y:S01]  /*0610*/  @!P1 IMAD.WIDE.U32 R6, R23, 0x2, R6 ;  /* 0x0000000217069825 */ /* 0x010fe200078e0006 */
[----:B0-----:R-:W-:-:S03]  /*0620*/  CS2R R14, SRZ ;  /* 0x00000000000e7805 */ /* 0x001fc6000001ff00 */
[----:B------:R-:W-:Y:S02]  /*0630*/  IMAD.MOV.U32 R22, RZ, RZ, RZ ;  /* 0x000000ffff167224 */ /* 0x000fe400078e00ff */
[----:B------:R-:W-:Y:S01]  /*0640*/  IMAD.MOV.U32 R24, RZ, RZ, RZ ;  /* 0x000000ffff187224 */ /* 0x000fe200078e00ff */
[----:B------:R-:W2:Y:S01]  /*0650*/  @!P1 LDG.E.S16 R14, desc[UR8][R6.64] ;  /* 0x00000008060e9981 */ /* 0x000ea2000c1e1700 */
[----:B------:R-:W-:Y:S02]  /*0660*/  IMAD.MOV.U32 R23, RZ, RZ, RZ ;  /* 0x000000ffff177224 */ /* 0x000fe400078e00ff */
[----:B------:R-:W-:Y:S01]  /*0670*/  @!P4 IMAD.WIDE.U32 R10, R29, 0x2, R10 ;  /* 0x000000021d0ac825 */ /* 0x000fe200078e000a */
[----:B------:R-:W4:Y:S03]  /*0680*/  @!P5 LDG.E.S16 R22, desc[UR8][R12.64] ;  /* 0x000000080c16d981 */ /* 0x000f26000c1e1700 */
[----:B-1----:R-:W-:Y:S01]  /*0690*/  @!P3 IMAD.WIDE.U32 R2, R27, 0x2, R2 ;  /* 0x000000021b02b825 */ /* 0x002fe200078e0002 */
[----:B------:R0:W4:Y:S03]  /*06a0*/  @!P4 LDG.E.S16 R24, desc[UR8][R10.64] ;  /* 0x000000080a18c981 */ /* 0x000126000c1e1700 */
[----:B-----5:R-:W-:Y:S01]  /*06b0*/  @!P6 IMAD.WIDE.U32 R8, R21, 0x2, R8 ;  /* 0x000000021508e825 */ /* 0x020fe200078e0008 */
[----:B------:R2:W5:Y:S03]  /*06c0*/  @!P3 LDG.E.S16 R23, desc[UR8][R2.64] ;  /* 0x000000080217b981 */ /* 0x000566000c1e1700 */
[----:B------:R-:W-:Y:S01]  /*06d0*/  IMAD.MOV.U32 R21, RZ, RZ, RZ ;  /* 0x000000ffff157224 */ /* 0x000fe200078e00ff */
[----:B------:R-:W5:Y:S01]  /*06e0*/  @!P6 LDG.E.S16 R15, desc[UR8][R8.64] ;  /* 0x00000008080fe981 */ /* 0x000f62000c1e1700 */
[----:B------:R-:W-:Y:S01]  /*06f0*/  @!P2 IMAD.WIDE.U32 R4, R25, 0x2, R4 ;  /* 0x000000021904a825 */ /* 0x000fe200078e0004 */
[----:B0-----:R-:W0:Y:S04]  /*0700*/  @!P0 LDC.64 R10, c[0x0][0x228] ;  /* 0x00008a00ff0a8b82 */ /* 0x001e280000000a00 */
[----:B------:R1:W5:Y:S01]  /*0710*/  @!P2 LDG.E.S16 R21, desc[UR8][R4.64] ;  /* 0x000000080415a981 */ /* 0x000362000c1e1700 */
        /* <DEDUP_REMOVED lines=18> */
[----:B-1----:R-:W-:Y:S02]  /*0840*/  VIMNMX R5, R24, UR4, !PT ;  /* 0x0000000418057c48 */ /* 0x002fe4000ffe0100 */
[----:B-----5:R-:W-:Y:S02]  /*0850*/  VIMNMX R6, R23, UR4, !PT ;  /* 0x0000000417067c48 */ /* 0x020fe4000ffe0100 */
[----:B------:R-:W-:-:S02]  /*0860*/  VIMNMX R2, R15, UR4, !PT ;  /* 0x000000040f027c48 */ /* 0x000fc4000ffe0100 */
[----:B------:R-:W-:Y:S02]  /*0870*/  VIMNMX R13, R22, UR5, PT ;  /* 0x00000005160d7c48 */ /* 0x000fe4000bfe0100 */
[----:B------:R-:W-:Y:S02]  /*0880*/  VIMNMX R4, R21, UR4, !PT ;  /* 0x0000000415047c48 */ /* 0x000fe4000ffe0100 */
        /* <DEDUP_REMOVED lines=14> */
[----:B------:R-:W-:Y:S01]  /*0970*/  IMAD.IADD R7, R0, 0x1, R17 ;  /* 0x0000000100077824 */ /* 0x000fe200078e0211 */
[----:B------:R-:W-:-:S03]  /*0980*/  IADD3 R17, R17, 0x80, RZ ;  /* 0x0000008011117810 */ /* 0x000fc60007ffe0ff */
[----:B0-----:R-:W-:-:S05]  /*0990*/  IMAD.WIDE.U32 R8, R7, 0x2, R8 ;  /* 0x0000000207087825 */ /* 0x001fca00078e0008 */
[----:B------:R0:W-:Y:S02]  /*09a0*/  STG.E.U16 desc[UR8][R8.64], R13 ;  /* 0x0000000d08007986 */ /* 0x0001e4000c101508 */
.L_x_17822:
[----:B------:R-:W-:-:S13]  /*09b0*/  ISETP.GE.AND P0, PT, R17, R16, PT ;  /* 0x000000101100720c */ /* 0x000fda0003f06270 */
[----:B------:R-:W-:Y:S05]  /*09c0*/  @P0 BRA `(.L_x_17824) ;  /* 0x0000000000300947 */ /* 0x000fea0003800000 */
[----:B0-----:R-:W0:Y:S01]  /*09d0*/  LDC.64 R8, c[0x0][0x228] ;  /* 0x00008a00ff087b82 */ /* 0x001e220000000a00 */
[----:B------:R-:W-:Y:S02]  /*09e0*/  IMAD.IADD R7, R0, 0x1, R17 ;  /* 0x0000000100077824 */ /* 0x000fe400078e0211 */
[----:B------:R-:W-:Y:S02]  /*09f0*/  VIADD R17, R17, 0x80 ;  /* 0x0000008011117836 */ /* 0x000fe40000000000 */
[----:B0-----:R-:W-:-:S05]  /*0a00*/  IMAD.WIDE.U32 R8, R7, 0x2, R8 ;  /* 0x0000000207087825 */ /* 0x001fca00078e0008 */
[----:B------:R1:W-:Y:S02]  /*0a10*/  STG.E.U16 desc[UR8][R8.64], R5 ;  /* 0x0000000508007986 */ /* 0x0003e4000c101508 */
.L_x_17823:
[----:B------:R-:W-:-:S13]  /*0a20*/  ISETP.GE.AND P0, PT, R17, R16, PT ;  /* 0x000000101100720c */ /* 0x000fda0003f06270 */
[----:B------:R-:W-:Y:S05]  /*0a30*/  @P0 BRA `(.L_x_17825) ;  /* 0x0000000000340947 */ /* 0x000fea0003800000 */
[----:B01----:R-:W0:Y:S01]  /*0a40*/  LDC.64 R8, c[0x0][0x228] ;  /* 0x00008a00ff087b82 */ /* 0x003e220000000a00 */
[----:B------:R-:W-:Y:S02]  /*0a50*/  IMAD.IADD R5, R0, 0x1, R17 ;  /* 0x0000000100057824 */ /* 0x000fe400078e0211 */
[----:B------:R-:W-:Y:S02]  /*0a60*/  VIADD R17, R17, 0x80 ;  /* 0x0000008011117836 */ /* 0x000fe40000000000 */
[----:B0-----:R-:W-:-:S05]  /*0a70*/  IMAD.WIDE.U32 R8, R5, 0x2, R8 ;  /* 0x0000000205087825 */ /* 0x001fca00078e0008 */
[----:B------:R1:W-:Y:S02]  /*0a80*/  STG.E.U16 desc[UR8][R8.64], R6 ;  /* 0x0000000608007986 */ /* 0x0003e4000c101508 */
.L_x_17824:
        /* <DEDUP_REMOVED lines=8> */
.L_x_17825:
[----:B------:R-:W-:Y:S05]  /*0b10*/  BSYNC B1 ;  /* 0x0000000000017941 */ /* 0x000fea0003800000 */
.L_x_17821:
[----:B------:R-:W-:-:S13]  /*0b20*/  ISETP.GE.AND P0, PT, R17, R16, PT ;  /* 0x000000101100720c */ /* 0x000fda0003f06270 */
[----:B-12---:R-:W1:Y:S01]  /*0b30*/  @!P0 LDC.64 R4, c[0x0][0x228] ;  /* 0x00008a00ff048b82 */ /* 0x006e620000000a00 */
[----:B0-----:R-:W-:Y:S02]  /*0b40*/  @!P0 IMAD.IADD R7, R0, 0x1, R17 ;  /* 0x0000000100078824 */ /* 0x001fe400078e0211 */
[----:B------:R-:W-:Y:S02]  /*0b50*/  @!P0 VIADD R17, R17, 0x80 ;  /* 0x0000008011118836 */ /* 0x000fe40000000000 */
[----:B-1----:R-:W-:-:S05]  /*0b60*/  @!P0 IMAD.WIDE.U32 R4, R7, 0x2, R4 ;  /* 0x0000000207048825 */ /* 0x002fca00078e0004 */
[----:B------:R2:W-:Y:S02]  /*0b70*/  @!P0 STG.E.U16 desc[UR8][R4.64], R3 ;  /* 0x0000000304008986 */ /* 0x0005e4000c101508 */
.L_x_17826:
[----:B------:R-:W-:Y:S05]  /*0b80*/  BSYNC B0 ;  /* 0x0000000000007941 */ /* 0x000fea0003800000 */
.L_x_17820:
        /* <DEDUP_REMOVED lines=8> */
.L_x_17827:
        /* <DEDUP_REMOVED lines=15> */
.L_x_36318:


//--------------------- .text._ZN2at6native18elementwise_kernelILi128ELi4EZNS0_15gpu_kernel_implIZZZNS0_17clamp_kernel_cudaERNS_18TensorIteratorBaseERKN3c106ScalarES8_ENKUlvE_clEvENKUlvE2_clEvEUllE_EEvS4_RKT_EUliE_EEviT1_ --------------------------
	.section	.text._ZN2at6native18elementwise_kernelILi128ELi4EZNS0_15gpu_kernel_implIZZZNS0_17clamp_kernel_cudaERNS_18TensorIteratorBaseERKN3c106ScalarES8_ENKUlvE_clEvENKUlvE2_clEvEUllE_EEvS4_RKT_EUliE_EEviT1_,"ax",@progbits
	.align	128
        .global         _ZN2at6native18elementwise_kernelILi128ELi4EZNS0_15gpu_kernel_implIZZZNS0_17clamp_kernel_cudaERNS_18TensorIteratorBaseERKN3c106ScalarES8_ENKUlvE_clEvENKUlvE2_clEvEUllE_EEvS4_RKT_EUliE_EEviT1_
        .type           _ZN2at6native18elementwise_kernelILi128ELi4EZNS0_15gpu_kernel_implIZZZNS0_17clamp_kernel_cudaERNS_18TensorIteratorBaseERKN3c106ScalarES8_ENKUlvE_clEvENKUlvE2_clEvEUllE_EEvS4_RKT_EUliE_EEviT1_,@function
        .size           _ZN2at6native18elementwise_kernelILi128ELi4EZNS0_15gpu_kernel_implIZZZNS0_17clamp_kernel_cudaERNS_18TensorIteratorBaseERKN3c106ScalarES8_ENKUlvE_clEvENKUlvE2_clEvEUllE_EEvS4_RKT_EUliE_EEviT1_,(.L_x_36319 - _ZN2at6native18elementwise_kernelILi128ELi4EZNS0_15gpu_kernel_implIZZZNS0_17clamp_kernel_cudaERNS_18TensorIteratorBaseERKN3c106ScalarES8_ENKUlvE_clEvENKUlvE2_clEvEUllE_EEvS4_RKT_EUliE_EEviT1_)
        .other          _ZN2at6native18elementwise_kernelILi128ELi4EZNS0_15gpu_kernel_implIZZZNS0_17clamp_kernel_cudaERNS_18TensorIteratorBaseERKN3c106ScalarES8_ENKUlvE_clEvENKUlvE2_clEvEUllE_EEvS4_RKT_EUliE_EEviT1_,@"STO_CUDA_ENTRY STV_DEFAULT"
_ZN2at6native18elementwise_kernelILi128ELi4EZNS0_15gpu_kernel_implIZZZNS0_17clamp_kernel_cudaERNS_18TensorIteratorBaseERKN3c106ScalarES8_ENKUlvE_clEvENKUlvE2_clEvEUllE_EEvS4_RKT_EUliE_EEviT1_:
.text._ZN2at6native18elementwise_kernelILi128ELi4EZNS0_15gpu_kernel_implIZZZNS0_17clamp_kernel_cudaERNS_18TensorIteratorBaseERKN3c106ScalarES8_ENKUlvE_clEvENKUlvE2_clEvEUllE_EEvS4_RKT_EUliE_EEviT1_:
        /* <DEDUP_REMOVED lines=314> */
.L_x_17830:
        /* <DEDUP_REMOVED lines=21> */
.L_x_17834:
[----:B------:R0:W5:Y:S01]  /*14f0*/  LDG.E.U8 R2, desc[UR36][R4.64] ;  /* 0x0000002404027981 */ /* 0x000162000c1e1100 */
[----:B------:R-:W-:Y:S01]  /*1500*/  IMAD.MOV.U32 R3, RZ, RZ, RZ ;  /* 0x000000ffff037224 */ /* 0x000fe200078e00ff */
[----:B------:R-:W-:Y:S06]  /*1510*/  BRA `(.L_x_17836) ;  /* 0x0000000c00487947 */ /* 0x000fec0003800000 */
.L_x_17833:
        /* <DEDUP_REMOVED lines=8> */
.L_x_17838:
[----:B------:R-:W2:Y:S02]  /*15a0*/  LDG.E R2, desc[UR36][R4.64] ;  /* 0x0000002404027981 */ /* 0x000ea4000c1e1900 */
[----:B--2---:R-:W-:Y:S01]  /*15b0*/  SHF.R.S32.HI R3, RZ, 0x1f, R2 ;  /* 0x0000001fff037819 */ /* 0x004fe20000011402 */
[----:B------:R-:W-:Y:S06]  /*15c0*/  BRA `(.L_x_17836) ;  /* 0x0000000c001c7947 */ /* 0x000fec0003800000 */
.L_x_17837:
[----:B------:R-:W2:Y:S02]  /*15d0*/  LDG.E.S16 R2, desc[UR36][R4.64] ;  /* 0x0000002404027981 */ /* 0x000ea4000c1e1700 */
[----:B--2---:R-:W-:Y:S01]  /*15e0*/  SHF.R.S32.HI R3, RZ, 0x1f, R2 ;  /* 0x0000001fff037819 */ /* 0x004fe20000011402 */
[----:B------:R-:W-:Y:S06]  /*15f0*/  BRA `(.L_x_17836) ;  /* 0x0000000c00107947 */ /* 0x000fec0003800000 */
.L_x_17832:
        /* <DEDUP_REMOVED lines=9> */
.L_x_17840:
[----:B------:R-:W2:Y:S02]  /*1690*/  LDG.E.U16 R4, desc[UR36][R4.64] ;  /* 0x0000002404047981 */ /* 0x000ea4000c1e1500 */
[----:B--2---:R-:W-:-:S06]  /*16a0*/  HADD2.F32 R2, -RZ, R4.H0_H0 ;  /* 0x20000004ff027230 */ /* 0x004fcc0000004100 */
[----:B------:R-:W0:Y:S01]  /*16b0*/  F2I.S64.TRUNC R2, R2 ;  /* 0x0000000200027311 */ /* 0x000e22000020d900 */
[----:B------:R-:W-:Y:S05]  /*16c0*/  BRA `(.L_x_17836) ;  /* 0x0000000800dc7947 */ /* 0x000fea0003800000 */
.L_x_17839:
        /* <DEDUP_REMOVED lines=9> */
.L_x_17842:
[----:B------:R-:W2:Y:S02]  /*1760*/  LDG.E.U16 R4, desc[UR36][R4.64] ;  /* 0x0000002404047981 */ /* 0x000ea4000c1e1500 */
[----:B--2---:R-:W-:-:S06]  /*1770*/  HADD2.F32 R2, -RZ, R4.H0_H0 ;  /* 0x20000004ff027230 */ /* 0x004fcc0000004100 */
[----:B------:R-:W0:Y:S01]  /*1780*/  F2I.S64.TRUNC R2, R2 ;  /* 0x0000000200027311 */ /* 0x000e22000020d900 */
[----:B------:R-:W-:Y:S05]  /*1790*/  BRA `(.L_x_17836) ;  /* 0x0000000800a87947 */ /* 0x000fea0003800000 */
.L_x_17841:
[----:B------:R-:W2:Y:S02]  /*17a0*/  LDG.E.64 R2, desc[UR36][R4.64] ;  /* 0x0000002404027981 */ /* 0x000ea4000c1e1b00 */
[----:B--2---:R-:W0:Y:S01]  /*17b0*/  F2I.S64.F64.TRUNC R2, R2 ;  /* 0x0000000200027311 */ /* 0x004e22000030d900 */
[----:B------:R-:W-:Y:S05]  /*17c0*/  BRA `(.L_x_17836) ;  /* 0x00000008009c7947 */ /* 0x000fea0003800000 */
.L_x_17831:
        /* <DEDUP_REMOVED lines=13> */
.L_x_17845:
[----:B------:R-:W2:Y:S02]  /*18a0*/  LDG.E.64 R2, desc[UR36][R4.64] ;  /* 0x0000002404027981 */ /* 0x000ea4000c1e1b00 */
[----:B--2---:R-:W0:Y:S01]  /*18b0*/  F2I.S64.F64.TRUNC R2, R2 ;  /* 0x0000000200027311 */ /* 0x004e22000030d900 */
[----:B------:R-:W-:Y:S05]  /*18c0*/  BRA `(.L_x_17836) ;  /* 0x00000008005c7947 */ /* 0x000fea0003800000 */
.L_x_17844:
        /* <DEDUP_REMOVED lines=27> */
.L_x_17847:
        /* <DEDUP_REMOVED lines=14> */
.L_x_17846:
[----:B------:R-:W2:Y:S02]  /*1b60*/  LDG.E.U16 R2, desc[UR36][R4.64] ;  /* 0x0000002404027981 */ /* 0x000ea4000c1e1500 */
[----:B--2---:R-:W-:-:S06]  /*1b70*/  IMAD.U32 R2, R2, 0x10000, RZ ;  /* 0x0001000002027824 */ /* 0x004fcc00078e00ff */
[----:B------:R-:W0:Y:S01]  /*1b80*/  F2I.S64.TRUNC R2, R2 ;  /* 0x0000000200027311 */ /* 0x000e22000020d900 */
[----:B------:R-:W-:Y:S05]  /*1b90*/  BRA `(.L_x_17836) ;  /* 0x0000000400a87947 */ /* 0x000fea0003800000 */
.L_x_17843:
        /* <DEDUP_REMOVED lines=11> */
.L_x_17850:
        /* <DEDUP_REMOVED lines=21> */
.L_x_17854:
[----:B------:R-:W-:Y:S05]  /*1da0*/  BSYNC B1 ;  /* 0x0000000000017941 */ /* 0x000fea0003800000 */
.L_x_17853:
[----:B------:R-:W-:Y:S01]  /*1db0*/  IMAD.SHL.U32 R2, R2, 0x100000, RZ ;  /* 0x0010000002027824 */ /* 0x000fe200078e00ff */
[----:B------:R-:W-:-:S04]  /*1dc0*/  LEA R3, R0, 0x3b800000, 0x17 ;  /* 0x3b80000000037811 */ /* 0x000fc800078eb8ff */
[----:B------:R-:W-:-:S07]  /*1dd0*/  LOP3.LUT R2, R3, R2, R4, 0xfe, !PT ;  /* 0x0000000203027212 */ /* 0x000fce00078efe04 */
.L_x_17852:
[----:B------:R-:W-:Y:S05]  /*1de0*/  BSYNC B0 ;  /* 0x0000000000007941 */ /* 0x000fea0003800000 */
.L_x_17851:
[----:B------:R-:W1:Y:S01]  /*1df0*/  F2I.S64.TRUNC R2, R2 ;  /* 0x0000000200027311 */ /* 0x000e62000020d900 */
[----:B------:R-:W-:Y:S05]  /*1e00*/  BRA `(.L_x_17836) ;  /* 0x00000004000c7947 */ /* 0x000fea0003800000 */
.L_x_17849:
        /* <DEDUP_REMOVED lines=21> */
.L_x_17858:
[----:B------:R-:W-:Y:S05]  /*1f60*/  BSYNC B1 ;  /* 0x0000000000017941 */ /* 0x000fea0003800000 */
.L_x_17857:
[----:B------:R-:W-:Y:S01]  /*1f70*/  IMAD.SHL.U32 R2, R2, 0x200000, RZ ;  /* 0x0020000002027824 */ /* 0x000fe200078e00ff */
[----:B------:R-:W-:-:S04]  /*1f80*/  LEA R3, R0, 0x37800000, 0x17 ;  /* 0x3780000000037811 */ /* 0x000fc800078eb8ff */
[----:B------:R-:W-:-:S07]  /*1f90*/  LOP3.LUT R2, R3, R2, R4, 0xfe, !PT ;  /* 0x0000000203027212 */ /* 0x000fce00078efe04 */
.L_x_17856:
[----:B------:R-:W-:Y:S05]  /*1fa0*/  BSYNC B0 ;  /* 0x0000000000007941 */ /* 0x000fea0003800000 */
.L_x_17855:
[----:B------:R-:W2:Y:S01]  /*1fb0*/  F2I.S64.TRUNC R2, R2 ;  /* 0x0000000200027311 */ /* 0x000ea2000020d900 */
[----:B------:R-:W-:Y:S05]  /*1fc0*/  BRA `(.L_x_17836) ;  /* 0x00000000009c7947 */ /* 0x000fea0003800000 */
.L_x_17848:
        /* <DEDUP_REMOVED lines=14> */
.L_x_17862:
[----:B------:R-:W-:Y:S05]  /*20b0*/  BSYNC B0 ;  /* 0x0000000000007941 */ /* 0x000fea0003800000 */
.L_x_17861:
[----:B------:R-:W4:Y:S01]  /*20c0*/  F2I.S64.TRUNC R2, R2 ;  /* 0x0000000200027311 */ /* 0x000f22000020d900 */
[----:B------:R-:W-:Y:S05]  /*20d0*/  BRA `(.L_x_17836) ;  /* 0x0000000000587947 */ /* 0x000fea0003800000 */
.L_x_17835:
        /* <DEDUP_REMOVED lines=16> */
.L_x_17863:
[----:B------:R-:W-:Y:S01]  /*21e0*/  CS2R R2, SRZ ;  /* 0x0000000000027805 */ /* 0x000fe2000001ff00 */
[----:B------:R-:W-:Y:S06]  /*21f0*/  BRA `(.L_x_17836) ;  /* 0x0000000000107947 */ /* 0x000fec0003800000 */
.L_x_17860:
[----:B------:R0:W5:Y:S01]  /*2200*/  LDG.E.64 R2, desc[UR36][R4.64] ;  /* 0x0000002404027981 */ /* 0x000162000c1e1b00 */
[----:B------:R-:W-:Y:S05]  /*2210*/  BRA `(.L_x_17836) ;  /* 0x0000000000087947 */ /* 0x000fea0003800000 */
.L_x_17859:
[----:B------:R3:W5:Y:S01]  /*2220*/  LDG.E R2, desc[UR36][R4.64] ;  /* 0x0000002404027981 */ /* 0x000762000c1e1900 */
[----:B------:R-:W-:-:S07]  /*2230*/  IMAD.MOV.U32 R3, RZ, RZ, RZ ;  /* 0x000000ffff037224 */ /* 0x000fce00078e00ff */
.L_x_17836:
[----:B0--3--:R-:W0:Y:S01]  /*2240*/  LDC.U8 R4, c[0x0][0x438] ;  /* 0x00010e00ff047b82 */ /* 0x009e220000000000 */
[----:B------:R-:W-:Y:S01]  /*2250*/  ULDC.64 UR4, c[0x0][0x420] ;  /* 0x0001080000047ab9 */ /* 0x000fe20000000a00 */
[----:B------:R-:W-:Y:S01]  /*2260*/  ULDC.64 UR6, c[0x0][0x428] ;  /* 0x00010a0000067ab9 */ /* 0x000fe20000000a00 */
[----:B-12-45:R-:W-:-:S04]  /*2270*/  ISETP.GT.U32.AND P0, PT, R2, UR4, PT ;  /* 0x0000000402007c0c */ /* 0x036fc8000bf04070 */
[----:B------:R-:W-:-:S04]  /*2280*/  ISETP.GT.AND.EX P0, PT, R3, UR5, PT, P0 ;  /* 0x0000000503007c0c */ /* 0x000fc8000bf04300 */
[----:B------:R-:W-:Y:S02]  /*2290*/  SEL R2, R2, UR4, P0 ;  /* 0x0000000402027c07 */ /* 0x000fe40008000000 */
[----:B------:R-:W-:Y:S02]  /*22a0*/  SEL R3, R3, UR5, P0 ;  /* 0x0000000503037c07 */ /* 0x000fe40008000000 */
[----:B------:R-:W-:-:S04]  /*22b0*/  ISETP.LT.U32.AND P0, PT, R2, UR6, PT ;  /* 0x0000000602007c0c */ /* 0x000fc8000bf01070 */
[----:B------:R-:W-:-:S04]  /*22c0*/  ISETP.LT.AND.EX P0, PT, R3, UR7, PT, P0 ;  /* 0x0000000703007c0c */ /* 0x000fc8000bf01300 */
[----:B------:R-:W-:Y:S02]  /*22d0*/  SEL R5, R2, UR6, P0 ;  /* 0x0000000602057c07 */ /* 0x000fe40008000000 */
[----:B0-----:R-:W-:Y:S02]  /*22e0*/  PRMT R0, R4, 0x9910, RZ ;  /* 0x0000991004007816 */ /* 0x001fe400000000ff */
[----:B------:R-:W-:Y:S01]  /*22f0*/  SEL R3, R3, UR7, P0 ;  /* 0x0000000703037c07 */ /* 0x000fe20008000000 */
[----:B------:R-:W-:Y:S01]  /*2300*/  IMAD.MOV.U32 R2, RZ, RZ, R5 ;  /* 0x000000ffff027224 */ /* 0x000fe200078e0005 */
        /* <DEDUP_REMOVED lines=12> */
.L_x_17867:
[----:B------:R3:W-:Y:S01]  /*23d0*/  STG.E.U8 desc[UR36][R16.64], R5 ;  /* 0x0000000510007986 */ /* 0x0007e2000c101124 */
[----:B------:R-:W-:Y:S05]  /*23e0*/  BRA `(.L_x_17869) ;  /* 0x0000000c00507947 */ /* 0x000fea0003800000 */
.L_x_17866:
        /* <DEDUP_REMOVED lines=8> */
.L_x_17871:
[----:B------:R1:W-:Y:S01]  /*2470*/  STG.E desc[UR36][R16.64], R5 ;  /* 0x0000000510007986 */ /* 0x0003e2000c101924 */
[----:B------:R-:W-:Y:S05]  /*2480*/  BRA `(.L_x_17869) ;  /* 0x0000000c00287947 */ /* 0x000fea0003800000 */
.L_x_17870:
[----:B------:R2:W-:Y:S01]  /*2490*/  STG.E.U16 desc[UR36][R16.64], R5 ;  /* 0x0000000510007986 */ /* 0x0005e2000c101524 */
[----:B------:R-:W-:Y:S05]  /*24a0*/  BRA `(.L_x_17869) ;  /* 0x0000000c00207947 */ /* 0x000fea0003800000 */
.L_x_17865:
        /* <DEDUP_REMOVED lines=9> */
.L_x_17873:
[----:B------:R-:W0:Y:S02]  /*2540*/  I2F.S64 R0, R2 ;  /* 0x0000000200007312 */ /* 0x000e240000301400 */
[----:B0-----:R-:W-:-:S05]  /*2550*/  F2FP.F16.F32.PACK_AB R0, RZ, R0 ;  /* 0x00000000ff00723e */ /* 0x001fca00000000ff */
[----:B------:R0:W-:Y:S01]  /*2560*/  STG.E.U16 desc[UR36][R16.64], R0 ;  /* 0x0000000010007986 */ /* 0x0001e2000c101524 */
[----:B------:R-:W-:Y:S05]  /*2570*/  BRA `(.L_x_17869) ;  /* 0x0000000800ec7947 */ /* 0x000fea0003800000 */
.L_x_17872:
        /* <DEDUP_REMOVED lines=10> */
.L_x_17875:
[----:B------:R-:W0:Y:S02]  /*2620*/  I2F.S64 R2, R2 ;  /* 0x0000000200027312 */ /* 0x000e240000301400 */
[----:B0-----:R-:W-:-:S04]  /*2630*/  F2FP.F16.F32.PACK_AB R3, RZ, R2 ;  /* 0x00000002ff03723e */ /* 0x001fc800000000ff */
[----:B------:R-:W-:-:S05]  /*2640*/  PRMT R3, R3, 0x5410, RZ ;  /* 0x0000541003037816 */ /* 0x000fca00000000ff */
[----:B------:R0:W-:Y:S01]  /*2650*/  STG.E desc[UR36][R16.64], R3 ;  /* 0x0000000310007986 */ /* 0x0001e2000c101924 */
[----:B------:R-:W-:Y:S05]  /*2660*/  BRA `(.L_x_17869) ;  /* 0x0000000800b07947 */ /* 0x000fea0003800000 */
.L_x_17874:
[----:B------:R-:W0:Y:S02]  /*2670*/  I2F.F64.S64 R2, R2 ;  /* 0x0000000200027312 */ /* 0x000e240000301c00 */
[----:B0-----:R0:W-:Y:S01]  /*2680*/  STG.E.64 desc[UR36][R16.64], R2 ;  /* 0x0000000210007986 */ /* 0x0011e2000c101b24 */
[----:B------:R-:W-:Y:S05]  /*2690*/  BRA `(.L_x_17869) ;  /* 0x0000000800a47947 */ /* 0x000fea0003800000 */
.L_x_17864:
        /* <DEDUP_REMOVED lines=13> */
.L_x_17878:
[----:B------:R-:W0:Y:S01]  /*2770*/  I2F.F64.S64 R4, R2 ;  /* 0x0000000200047312 */ /* 0x000e220000301c00 */
[----:B------:R-:W-:-:S05]  /*2780*/  CS2R R6, SRZ ;  /* 0x0000000000067805 */ /* 0x000fca000001ff00 */
[----:B0-----:R0:W-:Y:S01]  /*2790*/  STG.E.128 desc[UR36][R16.64], R4 ;  /* 0x0000000410007986 */ /* 0x0011e2000c101d24 */
[----:B------:R-:W-:Y:S05]  /*27a0*/  BRA `(.L_x_17869) ;  /* 0x0000000800607947 */ /* 0x000fea0003800000 */
.L_x_17877:
        /* <DEDUP_REMOVED lines=21> */
.L_x_17882:
[----:B------:R-:W-:Y:S05]  /*2900*/  BSYNC B0 ;  /* 0x0000000000007941 */ /* 0x000fea0003800000 */
.L_x_17881:
[----:B------:R-:W-:-:S05]  /*2910*/  LOP3.LUT R5, R0, R5, RZ, 0xfc, !PT ;  /* 0x0000000500057212 */ /* 0x000fca00078efcff */
[----:B------:R0:W-:Y:S01]  /*2920*/  STG.E.U8 desc[UR36][R16.64], R5 ;  /* 0x0000000510007986 */ /* 0x0001e2000c101124 */
[----:B------:R-:W-:Y:S05]  /*2930*/  BRA `(.L_x_17869) ;  /* 0x0000000400fc7947 */ /* 0x000fea0003800000 */
.L_x_17880:
        /* <DEDUP_REMOVED lines=13> */
.L_x_17884:
[----:B------:R-:W-:Y:S01]  /*2a10*/  IMAD.MOV.U32 R0, RZ, RZ, 0x7f ;  /* 0x0000007fff007424 */ /* 0x000fe200078e00ff */
[----:B------:R-:W-:-:S04]  /*2a20*/  ISETP.GT.U32.AND P0, PT, R4, 0x7f800000, PT ;  /* 0x7f8000000400780c */ /* 0x000fc80003f04070 */
[----:B------:R-:W-:-:S09]  /*2a30*/  SEL R0, R0, 0x7c, P0 ;  /* 0x0000007c00007807 */ /* 0x000fd20000000000 */
.L_x_17885:
[----:B------:R-:W-:Y:S05]  /*2a40*/  BSYNC B0 ;  /* 0x0000000000007941 */ /* 0x000fea0003800000 */
.L_x_17883:
[----:B------:R-:W-:-:S04]  /*2a50*/  LOP3.LUT R2, R3, 0x80000000, RZ, 0xc0, !PT ;  /* 0x8000000003027812 */ /* 0x000fc800078ec0ff */
[----:B------:R-:W-:-:S04]  /*2a60*/  SHF.R.U32.HI R3, RZ, 0x18, R2 ;  /* 0x00000018ff037819 */ /* 0x000fc80000011602 */
[----:B------:R-:W-:-:S05]  /*2a70*/  LOP3.LUT R3, R0, R3, RZ, 0xfc, !PT ;  /* 0x0000000300037212 */ /* 0x000fca00078efcff */
[----:B------:R0:W-:Y:S01]  /*2a80*/  STG.E.U8 desc[UR36][R16.64], R3 ;  /* 0x0000000310007986 */ /* 0x0001e2000c101124 */
[----:B------:R-:W-:Y:S05]  /*2a90*/  BRA `(.L_x_17869) ;  /* 0x0000000400a47947 */ /* 0x000fea0003800000 */
.L_x_17879:
[----:B------:R-:W0:Y:S02]  /*2aa0*/  I2F.S64 R0, R2 ;  /* 0x0000000200007312 */ /* 0x000e240000301400 */
[----:B0-----:R-:W-:-:S05]  /*2ab0*/  F2FP.BF16.F32.PACK_AB R0, RZ, R0 ;  /* 0x00000000ff00723e */ /* 0x001fca00000010ff */
[----:B------:R0:W-:Y:S01]  /*2ac0*/  STG.E.U16 desc[UR36][R16.64], R0 ;  /* 0x0000000010007986 */ /* 0x0001e2000c101524 */
[----:B------:R-:W-:Y:S05]  /*2ad0*/  BRA `(.L_x_17869) ;  /* 0x0000000400947947 */ /* 0x000fea0003800000 */
.L_x_17876:
        /* <DEDUP_REMOVED lines=10> */
.L_x_17888:
        /* <DEDUP_REMOVED lines=17> */
.L_x_17891:
[----:B------:R-:W-:-:S04]  /*2c90*/  LOP3.LUT R2, R3, 0x80000000, RZ, 0xc0, !PT ;  /* 0x8000000003027812 */ /* 0x000fc800078ec0ff */
[----:B------:R-:W-:-:S04]  /*2ca0*/  SHF.R.U32.HI R3, RZ, 0x18, R2 ;  /* 0x00000018ff037819 */ /* 0x000fc80000011602 */
[----:B------:R-:W-:-:S04]  /*2cb0*/  LOP3.LUT R0, R0, R3, RZ, 0xfc, !PT ;  /* 0x0000000300007212 */ /* 0x000fc800078efcff */
[----:B------:R-:W-:-:S07]  /*2cc0*/  PRMT R8, R0, 0x7610, R8 ;  /* 0x0000761000087816 */ /* 0x000fce0000000008 */
.L_x_17890:
[----:B------:R-:W-:Y:S05]  /*2cd0*/  BSYNC B0 ;  /* 0x0000000000007941 */ /* 0x000fea0003800000 */
.L_x_17889:
[----:B------:R0:W-:Y:S01]  /*2ce0*/  STG.E.U8 desc[UR36][R16.64], R8 ;  /* 0x0000000810007986 */ /* 0x0001e2000c101124 */
[----:B------:R-:W-:Y:S05]  /*2cf0*/  BRA `(.L_x_17869) ;  /* 0x00000004000c7947 */ /* 0x000fea0003800000 */
.L_x_17887:
        /* <DEDUP_REMOVED lines=17> */
.L_x_17894:
[----:B------:R-:W-:-:S04]  /*2e10*/  LOP3.LUT R2, R3, 0x80000000, RZ, 0xc0, !PT ;  /* 0x8000000003027812 */ /* 0x000fc800078ec0ff */
[----:B------:R-:W-:-:S04]  /*2e20*/  SHF.R.U32.HI R3, RZ, 0x18, R2 ;  /* 0x00000018ff037819 */ /* 0x000fc80000011602 */
[----:B------:R-:W-:-:S04]  /*2e30*/  LOP3.LUT R0, R0, R3, RZ, 0xfc, !PT ;  /* 0x0000000300007212 */ /* 0x000fc800078efcff */
[----:B------:R-:W-:-:S07]  /*2e40*/  PRMT R8, R0, 0x7610, R8 ;  /* 0x0000761000087816 */ /* 0x000fce0000000008 */
.L_x_17893:
[----:B------:R-:W-:Y:S05]  /*2e50*/  BSYNC B0 ;  /* 0x0000000000007941 */ /* 0x000fea0003800000 */
.L_x_17892:
[----:B------:R0:W-:Y:S01]  /*2e60*/  STG.E.U8 desc[UR36][R16.64], R8 ;  /* 0x0000000810007986 */ /* 0x0001e2000c101124 */
[----:B------:R-:W-:Y:S05]  /*2e70*/  BRA `(.L_x_17869) ;  /* 0x0000000000ac7947 */ /* 0x000fea0003800000 */
.L_x_17886:
        /* <DEDUP_REMOVED lines=23> */
.L_x_17868:
        /* <DEDUP_REMOVED lines=16> */
.L_x_17897:
[----:B------:R-:W-:Y:S05]  /*30f0*/  BRA `(.L_x_17869) ;  /* 0x00000000000c7947 */ /* 0x000fea0003800000 */
.L_x_17896:
[----:B------:R0:W-:Y:S01]  /*3100*/  STG.E.64 desc[UR36][R16.64], R2 ;  /* 0x0000000210007986 */ /* 0x0001e2000c101b24 */
[----:B------:R-:W-:Y:S05]  /*3110*/  BRA `(.L_x_17869) ;  /* 0x0000000000047947 */ /* 0x000fea0003800000 */
.L_x_17895:
[----:B------:R0:W-:Y:S02]  /*3120*/  STG.E desc[UR36][R16.64], R5 ;  /* 0x0000000510007986 */ /* 0x0001e4000c101924 */
.L_x_17869:
[----:B------:R-:W-:-:S04]  /*3130*/  IMAD R18, R23, 0x200, R18 ;  /* 0x0000020017127824 */ /* 0x000fc800078e0212 */
[----:B------:R-:W-:-:S07]  /*3140*/  VIADD R19, R18, 0x80 ;  /* 0x0000008012137836 */ /* 0x000fce0000000000 */
.L_x_17829:
[----:B------:R-:W-:Y:S05]  /*3150*/  BSYNC B6 ;  /* 0x0000000000067941 */ /* 0x000fea0003800000 */
.L_x_17828:
        /* <DEDUP_REMOVED lines=307> */
.L_x_17900:
        /* <DEDUP_REMOVED lines=21> */
.L_x_17904:
[----:B------:R0:W5:Y:S01]  /*45e0*/  LDG.E.U8 R2, desc[UR36][R4.64] ;  /* 0x0000002404027981 */ /* 0x000162000c1e1100 */
[----:B------:R-:W-:Y:S01]  /*45f0*/  IMAD.MOV.U32 R3, RZ, RZ, RZ ;  /* 0x000000ffff037224 */ /* 0x000fe200078e00ff */
[----:B------:R-:W-:Y:S06]  /*4600*/  BRA `(.L_x_17906) ;  /* 0x0000000c00487947 */ /* 0x000fec0003800000 */
.L_x_17903:
        /* <DEDUP_REMOVED lines=8> */
.L_x_17908:
[----:B------:R-:W2:Y:S02]  /*4690*/  LDG.E R2, desc[UR36][R4.64] ;  /* 0x0000002404027981 */ /* 0x000ea4000c1e1900 */
[----:B--2---:R-:W-:Y:S01]  /*46a0*/  SHF.R.S32.HI R3, RZ, 0x1f, R2 ;  /* 0x0000001fff037819 */ /* 0x004fe20000011402 */
[----:B------:R-:W-:Y:S06]  /*46b0*/  BRA `(.L_x_17906) ;  /* 0x0000000c001c7947 */ /* 0x000fec0003800000 */
.L_x_17907:
[----:B------:R-:W2:Y:S02]  /*46c0*/  LDG.E.S16 R2, desc[UR36][R4.64] ;  /* 0x0000002404027981 */ /* 0x000ea4000c1e1700 */
[----:B--2---:R-:W-:Y:S01]  /*46d0*/  SHF.R.S32.HI R3, RZ, 0x1f, R2 ;  /* 0x0000001fff037819 */ /* 0x004fe20000011402 */
[----:B------:R-:W-:Y:S06]  /*46e0*/  BRA `(.L_x_17906) ;  /* 0x0000000c00107947 */ /* 0x000fec0003800000 */
.L_x_17902:
        /* <DEDUP_REMOVED lines=9> */
.L_x_17910:
[----:B------:R-:W2:Y:S02]  /*4780*/  LDG.E.U16 R4, desc[UR36][R4.64] ;  /* 0x0000002404047981 */ /* 0x000ea4000c1e1500 */
[----:B--2---:R-:W-:-:S06]  /*4790*/  HADD2.F32 R2, -RZ, R4.H0_H0 ;  /* 0x20000004ff027230 */ /* 0x004fcc0000004100 */
[----:B------:R-:W0:Y:S01]  /*47a0*/  F2I.S64.TRUNC R2, R2 ;  /* 0x0000000200027311 */ /* 0x000e22000020d900 */
[----:B------:R-:W-:Y:S05]  /*47b0*/  BRA `(.L_x_17906) ;  /* 0x0000000800dc7947 */ /* 0x000fea0003800000 */
.L_x_17909:
        /* <DEDUP_REMOVED lines=9> */
.L_x_17912:
[----:B------:R-:W2:Y:S02]  /*4850*/  LDG.E.U16 R4, desc[UR36][R4.64] ;  /* 0x0000002404047981 */ /* 0x000ea4000c1e1500 */
[----:B--2---:R-:W-:-:S06]  /*4860*/  HADD2.F32 R2, -RZ, R4.H0_H0 ;  /* 0x20000004ff027230 */ /* 0x004fcc0000004100 */
[----:B------:R-:W0:Y:S01]  /*4870*/  F2I.S64.TRUNC R2, R2 ;  /* 0x0000000200027311 */ /* 0x000e22000020d900 */
[----:B------:R-:W-:Y:S05]  /*4880*/  BRA `(.L_x_17906) ;  /* 0x0000000800a87947 */ /* 0x000fea0003800000 */
.L_x_17911:
[----:B------:R-:W2:Y:S02]  /*4890*/  LDG.E.64 R2, desc[UR36][R4.64] ;  /* 0x0000002404027981 */ /* 0x000ea4000c1e1b00 */
[----:B--2---:R-:W0:Y:S01]  /*48a0*/  F2I.S64.F64.TRUNC R2, R2 ;  /* 0x0000000200027311 */ /* 0x004e22000030d900 */
[----:B------:R-:W-:Y:S05]  /*48b0*/  BRA `(.L_x_17906) ;  /* 0x00000008009c7947 */ /* 0x000fea0003800000 */
.L_x_17901:
        /* <DEDUP_REMOVED lines=13> */
.L_x_17915:
[----:B------:R-:W2:Y:S02]  /*4990*/  LDG.E.64 R2, desc[UR36][R4.64] ;  /* 0x0000002404027981 */ /* 0x000ea4000c1e1b00 */
[----:B--2---:R-:W0:Y:S01]  /*49a0*/  F2I.S64.F64.TRUNC R2, R2 ;  /* 0x0000000200027311 */ /* 0x004e22000030d900 */
[----:B------:R-:W-:Y:S05]  /*49b0*/  BRA `(.L_x_17906) ;  /* 0x00000008005c7947 */ /* 0x000fea0003800000 */
.L_x_17914:
        /* <DEDUP_REMOVED lines=27> */
.L_x_17917:
        /* <DEDUP_REMOVED lines=14> */
.L_x_17916:
[----:B------:R-:W2:Y:S02]  /*4c50*/  LDG.E.U16 R2, desc[UR36][R4.64] ;  /* 0x0000002404027981 */ /* 0x000ea4000c1e1500 */
[----:B--2---:R-:W-:-:S06]  /*4c60*/  IMAD.U32 R2, R2, 0x10000, RZ ;  /* 0x0001000002027824 */ /* 0x004fcc00078e00ff */
[----:B------:R-:W0:Y:S01]  /*4c70*/  F2I.S64.TRUNC R2, R2 ;  /* 0x0000000200027311 */ /* 0x000e22000020d900 */
[----:B------:R-:W-:Y:S05]  /*4c80*/  BRA `(.L_x_17906) ;  /* 0x0000000400a87947 */ /* 0x000fea0003800000 */
.L_x_17913:
        /* <DEDUP_REMOVED lines=11> */
.L_x_17920:
        /* <DEDUP_REMOVED lines=21> */
.L_x_17924:
[----:B------:R-:W-:Y:S05]  /*4e90*/  BSYNC B1 ;  /* 0x0000000000017941 */ /* 0x000fea0003800000 */
.L_x_17923:
[----:B------:R-:W-:Y:S01]  /*4ea0*/  IMAD.SHL.U32 R2, R2, 0x100000, RZ ;  /* 0x0010000002027824 */ /* 0x000fe200078e00ff */
[----:B------:R-:W-:-:S04]  /*4eb0*/  LEA R3, R0, 0x3b800000, 0x17 ;  /* 0x3b80000000037811 */ /* 0x000fc800078eb8ff */
[----:B------:R-:W-:-:S07]  /*4ec0*/  LOP3.LUT R2, R3, R2, R4, 0xfe, !PT ;  /* 0x0000000203027212 */ /* 0x000fce00078efe04 */
.L_x_17922:
[----:B------:R-:W-:Y:S05]  /*4ed0*/  BSYNC B0 ;  /* 0x0000000000007941 */ /* 0x000fea0003800000 */
.L_x_17921:
[----:B------:R-:W1:Y:S01]  /*4ee0*/  F2I.S64.TRUNC R2, R2 ;  /* 0x0000000200027311 */ /* 0x000e62000020d900 */
[----:B------:R-:W-:Y:S05]  /*4ef0*/  BRA `(.L_x_17906) ;  /* 0x00000004000c7947 */ /* 0x000fea0003800000 */
.L_x_17919:
        /* <DEDUP_REMOVED lines=21> */
.L_x_17928:
[----:B------:R-:W-:Y:S05]  /*5050*/  BSYNC B1 ;  /* 0x0000000000017941 */ /* 0x000fea0003800000 */
.L_x_17927:
[----:B------:R-:W-:Y:S01]  /*5060*/  IMAD.SHL.U32 R2, R2, 0x200000, RZ ;  /* 0x0020000002027824 */ /* 0x000fe200078e00ff */
[----:B------:R-:W-:-:S04]  /*5070*/  LEA R3, R0, 0x37800000, 0x17 ;  /* 0x3780000000037811 */ /* 0x000fc800078eb8ff */
[----:B------:R-:W-:-:S07]  /*5080*/  LOP3.LUT R2, R3, R2, R4, 0xfe, !PT ;  /* 0x0000000203027212 */ /* 0x000fce00078efe04 */
.L_x_17926:
[----:B------:R-:W-:Y:S05]  /*5090*/  BSYNC B0 ;  /* 0x0000000000007941 */ /* 0x000fea0003800000 */
.L_x_17925:
[----:B------:R-:W2:Y:S01]  /*50a0*/  F2I.S64.TRUNC R2, R2 ;  /* 0x0000000200027311 */ /* 0x000ea2000020d900 */
[----:B------:R-:W-:Y:S05]  /*50b0*/  BRA `(.L_x_17906) ;  /* 0x00000000009c7947 */ /* 0x000fea0003800000 */
.L_x_17918:
        /* <DEDUP_REMOVED lines=14> */
.L_x_17932:
[----:B------:R-:W-:Y:S05]  /*51a0*/  BSYNC B0 ;  /* 0x0000000000007941 */ /* 0x000fea0003800000 */
.L_x_17931:
[----:B------:R-:W0:Y:S01]  /*51b0*/  F2I.S64.TRUNC R2, R2 ;  /* 0x0000000200027311 */ /* 0x000e22000020d900 */
[----:B------:R-:W-:Y:S05]  /*51c0*/  BRA `(.L_x_17906) ;  /* 0x0000000000587947 */ /* 0x000fea0003800000 */
.L_x_17905:
        /* <DEDUP_REMOVED lines=16> */
.L_x_17933:
[----:B------:R-:W-:Y:S01]  /*52d0*/  CS2R R2, SRZ ;  /* 0x0000000000027805 */ /* 0x000fe2000001ff00 */
[----:B------:R-:W-:Y:S06]  /*52e0*/  BRA `(.L_x_17906) ;  /* 0x0000000000107947 */ /* 0x000fec0003800000 */
.L_x_17930:
[----:B------:R4:W5:Y:S01]  /*52f0*/  LDG.E.64 R2, desc[UR36][R4.64] ;  /* 0x0000002404027981 */ /* 0x000962000c1e1b00 */
[----:B------:R-:W-:Y:S05]  /*5300*/  BRA `(.L_x_17906) ;  /* 0x0000000000087947 */ /* 0x000fea0003800000 */
.L_x_17929:
[----:B------:R3:W5:Y:S01]  /*5310*/  LDG.E R2, desc[UR36][R4.64] ;  /* 0x0000002404027981 */ /* 0x000762000c1e1900 */
[----:B------:R-:W-:-:S07]  /*5320*/  IMAD.MOV.U32 R3, RZ, RZ, RZ ;  /* 0x000000ffff037224 */ /* 0x000fce00078e00ff */
.L_x_17906:
[----:B------:R-:W3:Y:S01]  /*5330*/  LDC.U8 R6, c[0x0][0x438] ;  /* 0x00010e00ff067b82 */ /* 0x000ee20000000000 */
[----:B------:R-:W-:Y:S01]  /*5340*/  ULDC.64 UR4, c[0x0][0x420] ;  /* 0x0001080000047ab9 */ /* 0x000fe20000000a00 */
[----:B------:R-:W-:Y:S01]  /*5350*/  ULDC.64 UR6, c[0x0][0x428] ;  /* 0x00010a0000067ab9 */ /* 0x000fe20000000a00 */
[----:B012--5:R-:W-:-:S04]  /*5360*/  ISETP.GT.U32.AND P0, PT, R2, UR4, PT ;  /* 0x0000000402007c0c */ /* 0x027fc8000bf04070 */
[----:B------:R-:W-:-:S04]  /*5370*/  ISETP.GT.AND.EX P0, PT, R3, UR5, PT, P0 ;  /* 0x0000000503007c0c */ /* 0x000fc8000bf04300 */
[----:B------:R-:W-:Y:S02]  /*5380*/  SEL R0, R2, UR4, P0 ;  /* 0x0000000402007c07 */ /* 0x000fe40008000000 */
[----:B------:R-:W-:Y:S02]  /*5390*/  SEL R2, R3, UR5, P0 ;  /* 0x0000000503027c07 */ /* 0x000fe40008000000 */
[----:B------:R-:W-:-:S04]  /*53a0*/  ISETP.LT.U32.AND P0, PT, R0, UR6, PT ;  /* 0x0000000600007c0c */ /* 0x000fc8000bf01070 */
[----:B------:R-:W-:-:S04]  /*53b0*/  ISETP.LT.AND.EX P0, PT, R2, UR7, PT, P0 ;  /* 0x0000000702007c0c */ /* 0x000fc8000bf01300 */
[----:B---34-:R-:W-:Y:S02]  /*53c0*/  SEL R5, R0, UR6, P0 ;  /* 0x0000000600057c07 */ /* 0x018fe40008000000 */
[----:B------:R-:W-:Y:S02]  /*53d0*/  PRMT R4, R6, 0x9910, RZ ;  /* 0x0000991006047816 */ /* 0x000fe400000000ff */
        /* <DEDUP_REMOVED lines=14> */
.L_x_17937:
[----:B------:R0:W-:Y:S01]  /*54c0*/  STG.E.U8 desc[UR36][R16.64], R5 ;  /* 0x0000000510007986 */ /* 0x0001e2000c101124 */
[----:B------:R-:W-:Y:S05]  /*54d0*/  BRA `(.L_x_17939) ;  /* 0x0000000c00507947 */ /* 0x000fea0003800000 */
.L_x_17936:
        /* <DEDUP_REMOVED lines=8> */
.L_x_17941:
[----:B------:R0:W-:Y:S01]  /*5560*/  STG.E desc[UR36][R16.64], R5 ;  /* 0x0000000510007986 */ /* 0x0001e2000c101924 */
[----:B------:R-:W-:Y:S05]  /*5570*/  BRA `(.L_x_17939) ;  /* 0x0000000c00287947 */ /* 0x000fea0003800000 */
.L_x_17940:
[----:B------:R0:W-:Y:S01]  /*5580*/  STG.E.U16 desc[UR36][R16.64], R5 ;  /* 0x0000000510007986 */ /* 0x0001e2000c101524 */
[----:B------:R-:W-:Y:S05]  /*5590*/  BRA `(.L_x_17939) ;  /* 0x0000000c00207947 */ /* 0x000fea0003800000 */
.L_x_17935:
        /* <DEDUP_REMOVED lines=9> */
.L_x_17943:
[----:B------:R-:W0:Y:S02]  /*5630*/  I2F.S64 R0, R2 ;  /* 0x0000000200007312 */ /* 0x000e240000301400 */
[----:B0-----:R-:W-:-:S05]  /*5640*/  F2FP.F16.F32.PACK_AB R0, RZ, R0 ;  /* 0x00000000ff00723e */ /* 0x001fca00000000ff */
[----:B------:R0:W-:Y:S01]  /*5650*/  STG.E.U16 desc[UR36][R16.64], R0 ;  /* 0x0000000010007986 */ /* 0x0001e2000c101524 */
[----:B------:R-:W-:Y:S05]  /*5660*/  BRA `(.L_x_17939) ;  /* 0x0000000800ec7947 */ /* 0x000fea0003800000 */
.L_x_17942:
        /* <DEDUP_REMOVED lines=10> */
.L_x_17945:
[----:B------:R-:W0:Y:S02]  /*5710*/  I2F.S64 R2, R2 ;  /* 0x0000000200027312 */ /* 0x000e240000301400 */
[----:B0-----:R-:W-:-:S04]  /*5720*/  F2FP.F16.F32.PACK_AB R3, RZ, R2 ;  /* 0x00000002ff03723e */ /* 0x001fc800000000ff */
[----:B------:R-:W-:-:S05]  /*5730*/  PRMT R3, R3, 0x5410, RZ ;  /* 0x0000541003037816 */ /* 0x000fca00000000ff */
[----:B------:R0:W-:Y:S01]  /*5740*/  STG.E desc[UR36][R16.64], R3 ;  /* 0x0000000310007986 */ /* 0x0001e2000c101924 */
[----:B------:R-:W-:Y:S05]  /*5750*/  BRA `(.L_x_17939) ;  /* 0x0000000800b07947 */ /* 0x000fea0003800000 */
.L_x_17944:
[----:B------:R-:W0:Y:S02]  /*5760*/  I2F.F64.S64 R2, R2 ;  /* 0x0000000200027312 */ /* 0x000e240000301c00 */
[----:B0-----:R0:W-:Y:S01]  /*5770*/  STG.E.64 desc[UR36][R16.64], R2 ;  /* 0x0000000210007986 */ /* 0x0011e2000c101b24 */
[----:B------:R-:W-:Y:S05]  /*5780*/  BRA `(.L_x_17939) ;  /* 0x0000000800a47947 */ /* 0x000fea0003800000 */
.L_x_17934:
        /* <DEDUP_REMOVED lines=13> */
.L_x_17948:
[----:B------:R-:W0:Y:S01]  /*5860*/  I2F.F64.S64 R4, R2 ;  /* 0x0000000200047312 */ /* 0x000e220000301c00 */
[----:B------:R-:W-:-:S05]  /*5870*/  CS2R R6, SRZ ;  /* 0x0000000000067805 */ /* 0x000fca000001ff00 */
[----:B0-----:R0:W-:Y:S01]  /*5880*/  STG.E.128 desc[UR36][R16.64], R4 ;  /* 0x0000000410007986 */ /* 0x0011e2000c101d24 */
[----:B------:R-:W-:Y:S05]  /*5890*/  BRA `(.L_x_17939) ;  /* 0x0000000800607947 */ /* 0x000fea0003800000 */
.L_x_17947:
        /* <DEDUP_REMOVED lines=21> */
.L_x_17952:
[----:B------:R-:W-:Y:S05]  /*59f0*/  BSYNC B0 ;  /* 0x0000000000007941 */ /* 0x000fea0003800000 */
.L_x_17951:
[----:B------:R-:W-:-:S05]  /*5a00*/  LOP3.LUT R5, R0, R5, RZ, 0xfc, !PT ;  /* 0x0000000500057212 */ /* 0x000fca00078efcff */
[----:B------:R0:W-:Y:S01]  /*5a10*/  STG.E.U8 desc[UR36][R16.64], R5 ;  /* 0x0000000510007986 */ /* 0x0001e2000c101124 */
[----:B------:R-:W-:Y:S05]  /*5a20*/  BRA `(.L_x_17939) ;  /* 0x0000000400fc7947 */ /* 0x000fea0003800000 */
.L_x_17950:
        /* <DEDUP_REMOVED lines=13> */
.L_x_17954:
[----:B------:R-:W-:Y:S01]  /*5b00*/  IMAD.MOV.U32 R0, RZ, RZ, 0x7f ;  /* 0x0000007fff007424 */ /* 0x000fe200078e00ff */
[----:B------:R-:W-:-:S04]  /*5b10*/  ISETP.GT.U32.AND P0, PT, R4, 0x7f800000, PT ;  /* 0x7f8000000400780c */ /* 0x000fc80003f04070 */
[----:B------:R-:W-:-:S09]  /*5b20*/  SEL R0, R0, 0x7c, P0 ;  /* 0x0000007c00007807 */ /* 0x000fd20000000000 */
.L_x_17955:
[----:B------:R-:W-:Y:S05]  /*5b30*/  BSYNC B0 ;  /* 0x0000000000007941 */ /* 0x000fea0003800000 */
.L_x_17953:
[----:B------:R-:W-:-:S04]  /*5b40*/  LOP3.LUT R2, R3, 0x80000000, RZ, 0xc0, !PT ;  /* 0x8000000003027812 */ /* 0x000fc800078ec0ff */
[----:B------:R-:W-:-:S04]  /*5b50*/  SHF.R.U32.HI R3, RZ, 0x18, R2 ;  /* 0x00000018ff037819 */ /* 0x000fc80000011602 */
[----:B------:R-:W-:-:S05]  /*5b60*/  LOP3.LUT R3, R0, R3, RZ, 0xfc, !PT ;  /* 0x0000000300037212 */ /* 0x000fca00078efcff */
[----:B------:R0:W-:Y:S01]  /*5b70*/  STG.E.U8 desc[UR36][R16.64], R3 ;  /* 0x0000000310007986 */ /* 0x0001e2000c101124 */
[----:B------:R-:W-:Y:S05]  /*5b80*/  BRA `(.L_x_17939) ;  /* 0x0000000400a47947 */ /* 0x000fea0003800000 */
.L_x_17949:
[----:B------:R-:W0:Y:S02]  /*5b90*/  I2F.S64 R0, R2 ;  /* 0x0000000200007312 */ /* 0x000e240000301400 */
[----:B0-----:R-:W-:-:S05]  /*5ba0*/  F2FP.BF16.F32.PACK_AB R0, RZ, R0 ;  /* 0x00000000ff00723e */ /* 0x001fca00000010ff */
[----:B------:R0:W-:Y:S01]  /*5bb0*/  STG.E.U16 desc[UR36][R16.64], R0 ;  /* 0x0000000010007986 */ /* 0x0001e2000c101524 */
[----:B------:R-:W-:Y:S05]  /*5bc0*/  BRA `(.L_x_17939) ;  /* 0x0000000400947947 */ /* 0x000fea0003800000 */
.L_x_17946:
        /* <DEDUP_REMOVED lines=10> */
.L_x_17958:
        /* <DEDUP_REMOVED lines=17> */
.L_x_17961:
[----:B------:R-:W-:-:S04]  /*5d80*/  LOP3.LUT R2, R3, 0x80000000, RZ, 0xc0, !PT ;  /* 0x8000000003027812 */ /* 0x000fc800078ec0ff */
[----:B------:R-:W-:-:S04]  /*5d90*/  SHF.R.U32.HI R3, RZ, 0x18, R2 ;  /* 0x00000018ff037819 */ /* 0x000fc80000011602 */
[----:B------:R-:W-:-:S04]  /*5da0*/  LOP3.LUT R0, R0, R3, RZ, 0xfc, !PT ;  /* 0x0000000300007212 */ /* 0x000fc800078efcff */
[----:B------:R-:W-:-:S07]  /*5db0*/  PRMT R8, R0, 0x7610, R8 ;  /* 0x0000761000087816 */ /* 0x000fce0000000008 */
.L_x_17960:
[----:B------:R-:W-:Y:S05]  /*5dc0*/  BSYNC B0 ;  /* 0x0000000000007941 */ /* 0x000fea0003800000 */
.L_x_17959:
[----:B------:R3:W-:Y:S01]  /*5dd0*/  STG.E.U8 desc[UR36][R16.64], R8 ;  /* 0x0000000810007986 */ /* 0x0007e2000c101124 */
[----:B------:R-:W-:Y:S05]  /*5de0*/  BRA `(.L_x_17939) ;  /* 0x00000004000c7947 */ /* 0x000fea0003800000 */
.L_x_17957:
        /* <DEDUP_REMOVED lines=17> */
.L_x_17964:
[----:B------:R-:W-:-:S04]  /*5f00*/  LOP3.LUT R2, R3, 0x80000000, RZ, 0xc0, !PT ;  /* 0x8000000003027812 */ /* 0x000fc800078ec0ff */
[----:B------:R-:W-:-:S04]  /*5f10*/  SHF.R.U32.HI R3, RZ, 0x18, R2 ;  /* 0x00000018ff037819 */ /* 0x000fc80000011602 */
[----:B------:R-:W-:-:S04]  /*5f20*/  LOP3.LUT R0, R0, R3, RZ, 0xfc, !PT ;  /* 0x0000000300007212 */ /* 0x000fc800078efcff */
[----:B------:R-:W-:-:S07]  /*5f30*/  PRMT R8, R0, 0x7610, R8 ;  /* 0x0000761000087816 */ /* 0x000fce0000000008 */
.L_x_17963:
[----:B------:R-:W-:Y:S05]  /*5f40*/  BSYNC B0 ;  /* 0x0000000000007941 */ /* 0x000fea0003800000 */
.L_x_17962:
[----:B------:R0:W-:Y:S01]  /*5f50*/  STG.E.U8 desc[UR36][R16.64], R8 ;  /* 0x0000000810007986 */ /* 0x0001e2000c101124 */
[----:B------:R-:W-:Y:S05]  /*5f60*/  BRA `(.L_x_17939) ;  /* 0x0000000000ac7947 */ /* 0x000fea0003800000 */
.L_x_17956:
        /* <DEDUP_REMOVED lines=23> */
.L_x_17938:
        /* <DEDUP_REMOVED lines=16> */
.L_x_17967:
[----:B------:R-:W-:Y:S05]  /*61e0*/  BRA `(.L_x_17939) ;  /* 0x00000000000c7947 */ /* 0x000fea0003800000 */
.L_x_17966:
[----:B------:R2:W-:Y:S01]  /*61f0*/  STG.E.64 desc[UR36][R16.64], R2 ;  /* 0x0000000210007986 */ /* 0x0005e2000c101b24 */
[----:B------:R-:W-:Y:S05]  /*6200*/  BRA `(.L_x_17939) ;  /* 0x0000000000047947 */ /* 0x000fea0003800000 */
.L_x_17965:
[----:B------:R0:W-:Y:S02]  /*6210*/  STG.E desc[UR36][R16.64], R5 ;  /* 0x0000000510007986 */ /* 0x0001e4000c101924 */
.L_x_17939:
[----:B------:R-:W-:-:S07]  /*6220*/  VIADD R19, R19, 0x80 ;  /* 0x0000008013137836 */ /* 0x000fce0000000000 */
.L_x_17899:
[----:B------:R-:W-:Y:S05]  /*6230*/  BSYNC B6 ;  /* 0x0000000000067941 */ /* 0x000fea0003800000 */
.L_x_17898:
        /* <DEDUP_REMOVED lines=307> */
.L_x_17970:
        /* <DEDUP_REMOVED lines=21> */
.L_x_17974:
[----:B------:R0:W5:Y:S01]  /*76c0*/  LDG.E.U8 R2, desc[UR36][R4.64] ;  /* 0x0000002404027981 */ /* 0x000162000c1e1100 */
[----:B------:R-:W-:Y:S01]  /*76d0*/  IMAD.MOV.U32 R3, RZ, RZ, RZ ;  /* 0x000000ffff037224 */ /* 0x000fe200078e00ff */
[----:B------:R-:W-:Y:S06]  /*76e0*/  BRA `(.L_x_17976) ;  /* 0x0000000c00487947 */ /* 0x000fec0003800000 */
.L_x_17973:
        /* <DEDUP_REMOVED lines=8> */
.L_x_17978:
[----:B------:R-:W2:Y:S02]  /*7770*/  LDG.E R2, desc[UR36][R4.64] ;  /* 0x0000002404027981 */ /* 0x000ea4000c1e1900 */
[----:B--2---:R-:W-:Y:S01]  /*7780*/  SHF.R.S32.HI R3, RZ, 0x1f, R2 ;  /* 0x0000001fff037819 */ /* 0x004fe20000011402 */
[----:B------:R-:W-:Y:S06]  /*7790*/  BRA `(.L_x_17976) ;  /* 0x0000000c001c7947 */ /* 0x000fec0003800000 */
.L_x_17977:
[----:B------:R-:W2:Y:S02]  /*77a0*/  LDG.E.S16 R2, desc[UR36][R4.64] ;  /* 0x0000002404027981 */ /* 0x000ea4000c1e1700 */
[----:B--2---:R-:W-:Y:S01]  /*77b0*/  SHF.R.S32.HI R3, RZ, 0x1f, R2 ;  /* 0x0000001fff037819 */ /* 0x004fe20000011402 */
[----:B------:R-:W-:Y:S06]  /*77c0*/  BRA `(.L_x_17976) ;  /* 0x0000000c00107947 */ /* 0x000fec0003800000 */
.L_x_17972:
        /* <DEDUP_REMOVED lines=9> */
.L_x_17980:
[----:B------:R-:W2:Y:S02]  /*7860*/  LDG.E.U16 R4, desc[UR36][R4.64] ;  /* 0x0000002404047981 */ /* 0x000ea4000c1e1500 */
[----:B--2---:R-:W-:-:S06]  /*7870*/  HADD2.F32 R2, -RZ, R4.H0_H0 ;  /* 0x20000004ff027230 */ /* 0x004fcc0000004100 */
[----:B------:R-:W0:Y:S01]  /*7880*/  F2I.S64.TRUNC R2, R2 ;  /* 0x0000000200027311 */ /* 0x000e22000020d900 */
[----:B------:R-:W-:Y:S05]  /*7890*/  BRA `(.L_x_17976) ;  /* 0x0000000800dc7947 */ /* 0x000fea0003800000 */
.L_x_17979:
        /* <DEDUP_REMOVED lines=9> */
.L_x_17982:
[----:B------:R-:W2:Y:S02]  /*7930*/  LDG.E.U16 R4, desc[UR36][R4.64] ;  /* 0x0000002404047981 */ /* 0x000ea4000c1e1500 */
[----:B--2---:R-:W-:-:S06]  /*7940*/  HADD2.F32 R2, -RZ, R4.H0_H0 ;  /* 0x20000004ff027230 */ /* 0x004fcc0000004100 */
[----:B------:R-:W0:Y:S01]  /*7950*/  F2I.S64.TRUNC R2, R2 ;  /* 0x0000000200027311 */ /* 0x000e22000020d900 */
[----:B------:R-:W-:Y:S05]  /*7960*/  BRA `(.L_x_17976) ;  /* 0x0000000800a87947 */ /* 0x000fea0003800000 */
.L_x_17981:
[----:B------:R-:W2:Y:S02]  /*7970*/  LDG.E.64 R2, desc[UR36][R4.64] ;  /* 0x0000002404027981 */ /* 0x000ea4000c1e1b00 */
[----:B--2---:R-:W0:Y:S01]  /*7980*/  F2I.S64.F64.TRUNC R2, R2 ;  /* 0x0000000200027311 */ /* 0x004e22000030d900 */
[----:B------:R-:W-:Y:S05]  /*7990*/  BRA `(.L_x_17976) ;  /* 0x00000008009c7947 */ /* 0x000fea0003800000 */
.L_x_17971:
        /* <DEDUP_REMOVED lines=13> */
.L_x_17985:
[----:B------:R-:W2:Y:S02]  /*7a70*/  LDG.E.64 R2, desc[UR36][R4.64] ;  /* 0x0000002404027981 */ /* 0x000ea4000c1e1b00 */
[----:B--2---:R-:W0:Y:S01]  /*7a80*/  F2I.S64.F64.TRUNC R2, R2 ;  /* 0x0000000200027311 */ /* 0x004e22000030d900 */
[----:B------:R-:W-:Y:S05]  /*7a90*/  BRA `(.L_x_17976) ;  /* 0x00000008005c7947 */ /* 0x000fea0003800000 */
.L_x_17984:
        /* <DEDUP_REMOVED lines=27> */
.L_x_17987:
        /* <DEDUP_REMOVED lines=14> */
.L_x_17986:
[----:B------:R-:W2:Y:S02]  /*7d30*/  LDG.E.U16 R2, desc[UR36][R4.64] ;  /* 0x0000002404027981 */ /* 0x000ea4000c1e1500 */
[----:B--2---:R-:W-:-:S06]  /*7d40*/  IMAD.U32 R2, R2, 0x10000, RZ ;  /* 0x0001000002027824 */ /* 0x004fcc00078e00ff */
[----:B------:R-:W0:Y:S01]  /*7d50*/  F2I.S64.TRUNC R2, R2 ;  /* 0x0000000200027311 */ /* 0x000e22000020d900 */
[----:B------:R-:W-:Y:S05]  /*7d60*/  BRA `(.L_x_17976) ;  /* 0x0000000400a87947 */ /* 0x000fea0003800000 */
.L_x_17983:
        /* <DEDUP_REMOVED lines=11> */
.L_x_17990:
        /* <DEDUP_REMOVED lines=21> */
.L_x_17994:
[----:B------:R-:W-:Y:S05]  /*7f70*/  BSYNC B1 ;  /* 0x0000000000017941 */ /* 0x000fea0003800000 */
.L_x_17993:
[----:B------:R-:W-:Y:S01]  /*7f80*/  IMAD.SHL.U32 R2, R2, 0x100000, RZ ;  /* 0x0010000002027824 */ /* 0x000fe200078e00ff */
[----:B------:R-:W-:-:S04]  /*7f90*/  LEA R3, R0, 0x3b800000, 0x17 ;  /* 0x3b80000000037811 */ /* 0x000fc800078eb8ff */
[----:B------:R-:W-:-:S07]  /*7fa0*/  LOP3.LUT R2, R3, R2, R4, 0xfe, !PT ;  /* 0x0000000203027212 */ /* 0x000fce00078efe04 */
.L_x_17992:
[----:B------:R-:W-:Y:S05]  /*7fb0*/  BSYNC B0 ;  /* 0x0000000000007941 */ /* 0x000fea0003800000 */
.L_x_17991:
[----:B------:R-:W1:Y:S01]  /*7fc0*/  F2I.S64.TRUNC R2, R2 ;  /* 0x0000000200027311 */ /* 0x000e62000020d900 */
[----:B------:R-:W-:Y:S05]  /*7fd0*/  BRA `(.L_x_17976) ;  /* 0x00000004000c7947 */ /* 0x000fea0003800000 */
.L_x_17989:
        /* <DEDUP_REMOVED lines=21> */
.L_x_17998:
[----:B------:R-:W-:Y:S05]  /*8130*/  BSYNC B1 ;  /* 0x0000000000017941 */ /* 0x000fea0003800000 */
.L_x_17997:
[----:B------:R-:W-:Y:S01]  /*8140*/  IMAD.SHL.U32 R2, R2, 0x200000, RZ ;  /* 0x0020000002027824 */ /* 0x000fe200078e00ff */
[----:B------:R-:W-:-:S04]  /*8150*/  LEA R3, R0, 0x37800000, 0x17 ;  /* 0x3780000000037811 */ /* 0x000fc800078eb8ff */
[----:B------:R-:W-:-:S07]  /*8160*/  LOP3.LUT R2, R3, R2, R4, 0xfe, !PT ;  /* 0x0000000203027212 */ /* 0x000fce00078efe04 */
.L_x_17996:
[----:B------:R-:W-:Y:S05]  /*8170*/  BSYNC B0 ;  /* 0x0000000000007941 */ /* 0x000fea0003800000 */
.L_x_17995:
[----:B------:R-:W2:Y:S01]  /*8180*/  F2I.S64.TRUNC R2, R2 ;  /* 0x0000000200027311 */ /* 0x000ea2000020d900 */
[----:B------:R-:W-:Y:S05]  /*8190*/  BRA `(.L_x_17976) ;  /* 0x00000000009c7947 */ /* 0x000fea0003800000 */
.L_x_17988:
        /* <DEDUP_REMOVED lines=14> */
.L_x_18002:
[----:B------:R-:W-:Y:S05]  /*8280*/  BSYNC B0 ;  /* 0x0000000000007941 */ /* 0x000fea0003800000 */
.L_x_18001:
[----:B------:R-:W4:Y:S01]  /*8290*/  F2I.S64.TRUNC R2, R2 ;  /* 0x0000000200027311 */ /* 0x000f22000020d900 */
[----:B------:R-:W-:Y:S05]  /*82a0*/  BRA `(.L_x_17976) ;  /* 0x0000000000587947 */ /* 0x000fea0003800000 */
.L_x_17975:
        /* <DEDUP_REMOVED lines=16> */
.L_x_18003:
[----:B------:R-:W-:Y:S01]  /*83b0*/  CS2R R2, SRZ ;  /* 0x0000000000027805 */ /* 0x000fe2000001ff00 */
[----:B------:R-:W-:Y:S06]  /*83c0*/  BRA `(.L_x_17976) ;  /* 0x0000000000107947 */ /* 0x000fec0003800000 */
.L_x_18000:
[----:B------:R3:W5:Y:S01]  /*83d0*/  LDG.E.64 R2, desc[UR36][R4.64] ;  /* 0x0000002404027981 */ /* 0x000762000c1e1b00 */
[----:B------:R-:W-:Y:S05]  /*83e0*/  BRA `(.L_x_17976) ;  /* 0x0000000000087947 */ /* 0x000fea0003800000 */
.L_x_17999:
[----:B------:R0:W5:Y:S01]  /*83f0*/  LDG.E R2, desc[UR36][R4.64] ;  /* 0x0000002404027981 */ /* 0x000162000c1e1900 */
[----:B------:R-:W-:-:S07]  /*8400*/  IMAD.MOV.U32 R3, RZ, RZ, RZ ;  /* 0x000000ffff037224 */ /* 0x000fce00078e00ff */
.L_x_17976:
[----:B------:R-:W3:Y:S01]  /*8410*/  LDC.U8 R6, c[0x0][0x438] ;  /* 0x00010e00ff067b82 */ /* 0x000ee20000000000 */
[----:B------:R-:W-:Y:S01]  /*8420*/  ULDC.64 UR4, c[0x0][0x420] ;  /* 0x0001080000047ab9 */ /* 0x000fe20000000a00 */
[----:B------:R-:W-:Y:S01]  /*8430*/  ULDC.64 UR6, c[0x0][0x428] ;  /* 0x00010a0000067ab9 */ /* 0x000fe20000000a00 */
[----:B012-45:R-:W-:-:S04]  /*8440*/  ISETP.GT.U32.AND P0, PT, R2, UR4, PT ;  /* 0x0000000402007c0c */ /* 0x037fc8000bf04070 */
[----:B------:R-:W-:-:S04]  /*8450*/  ISETP.GT.AND.EX P0, PT, R3, UR5, PT, P0 ;  /* 0x0000000503007c0c */ /* 0x000fc8000bf04300 */
[----:B------:R-:W-:Y:S02]  /*8460*/  SEL R0, R2, UR4, P0 ;  /* 0x0000000402007c07 */ /* 0x000fe40008000000 */
[----:B------:R-:W-:Y:S02]  /*8470*/  SEL R2, R3, UR5, P0 ;  /* 0x0000000503027c07 */ /* 0x000fe40008000000 */
[----:B------:R-:W-:-:S04]  /*8480*/  ISETP.LT.U32.AND P0, PT, R0, UR6, PT ;  /* 0x0000000600007c0c */ /* 0x000fc8000bf01070 */
[----:B------:R-:W-:-:S04]  /*8490*/  ISETP.LT.AND.EX P0, PT, R2, UR7, PT, P0 ;  /* 0x0000000702007c0c */ /* 0x000fc8000bf01300 */
[----:B---3--:R-:W-:Y:S02]  /*84a0*/  SEL R5, R0, UR6, P0 ;  /* 0x0000000600057c07 */ /* 0x008fe40008000000 */
        /* <DEDUP_REMOVED lines=15> */
.L_x_18007:
[----:B------:R3:W-:Y:S01]  /*85a0*/  STG.E.U8 desc[UR36][R16.64], R5 ;  /* 0x0000000510007986 */ /* 0x0007e2000c101124 */
[----:B------:R-:W-:Y:S05]  /*85b0*/  BRA `(.L_x_18009) ;  /* 0x0000000c00507947 */ /* 0x000fea0003800000 */
.L_x_18006:
        /* <DEDUP_REMOVED lines=8> */
.L_x_18011:
[----:B------:R2:W-:Y:S01]  /*8640*/  STG.E desc[UR36][R16.64], R5 ;  /* 0x0000000510007986 */ /* 0x0005e2000c101924 */
[----:B------:R-:W-:Y:S05]  /*8650*/  BRA `(.L_x_18009) ;  /* 0x0000000c00287947 */ /* 0x000fea0003800000 */
.L_x_18010:
[----:B------:R0:W-:Y:S01]  /*8660*/  STG.E.U16 desc[UR36][R16.64], R5 ;  /* 0x0000000510007986 */ /* 0x0001e2000c101524 */
[----:B------:R-:W-:Y:S05]  /*8670*/  BRA `(.L_x_18009) ;  /* 0x0000000c00207947 */ /* 0x000fea0003800000 */
.L_x_18005:
        /* <DEDUP_REMOVED lines=9> */
.L_x_18013:
[----:B------:R-:W0:Y:S02]  /*8710*/  I2F.S64 R0, R2 ;  /* 0x0000000200007312 */ /* 0x000e240000301400 */
[----:B0-----:R-:W-:-:S05]  /*8720*/  F2FP.F16.F32.PACK_AB R0, RZ, R0 ;  /* 0x00000000ff00723e */ /* 0x001fca00000000ff */
[----:B------:R0:W-:Y:S01]  /*8730*/  STG.E.U16 desc[UR36][R16.64], R0 ;  /* 0x0000000010007986 */ /* 0x0001e2000c101524 */
[----:B------:R-:W-:Y:S05]  /*8740*/  BRA `(.L_x_18009) ;  /* 0x0000000800ec7947 */ /* 0x000fea0003800000 */
.L_x_18012:
        /* <DEDUP_REMOVED lines=10> */
.L_x_18015:
[----:B------:R-:W0:Y:S02]  /*87f0*/  I2F.S64 R2, R2 ;  /* 0x0000000200027312 */ /* 0x000e240000301400 */
[----:B0-----:R-:W-:-:S04]  /*8800*/  F2FP.F16.F32.PACK_AB R3, RZ, R2 ;  /* 0x00000002ff03723e */ /* 0x001fc800000000ff */
[----:B------:R-:W-:-:S05]  /*8810*/  PRMT R3, R3, 0x5410, RZ ;  /* 0x0000541003037816 */ /* 0x000fca00000000ff */
[----:B------:R0:W-:Y:S01]  /*8820*/  STG.E desc[UR36][R16.64], R3 ;  /* 0x0000000310007986 */ /* 0x0001e2000c101924 */
[----:B------:R-:W-:Y:S05]  /*8830*/  BRA `(.L_x_18009) ;  /* 0x0000000800b07947 */ /* 0x000fea0003800000 */
.L_x_18014:
[----:B------:R-:W0:Y:S02]  /*8840*/  I2F.F64.S64 R2, R2 ;  /* 0x0000000200027312 */ /* 0x000e240000301c00 */
[----:B0-----:R0:W-:Y:S01]  /*8850*/  STG.E.64 desc[UR36][R16.64], R2 ;  /* 0x0000000210007986 */ /* 0x0011e2000c101b24 */
[----:B------:R-:W-:Y:S05]  /*8860*/  BRA `(.L_x_18009) ;  /* 0x0000000800a47947 */ /* 0x000fea0003800000 */
.L_x_18004:
        /* <DEDUP_REMOVED lines=13> */
.L_x_18018:
[----:B------:R-:W0:Y:S01]  /*8940*/  I2F.F64.S64 R4, R2 ;  /* 0x0000000200047312 */ /* 0x000e220000301c00 */
[----:B------:R-:W-:-:S05]  /*8950*/  CS2R R6, SRZ ;  /* 0x0000000000067805 */ /* 0x000fca000001ff00 */
[----:B0-----:R0:W-:Y:S01]  /*8960*/  STG.E.128 desc[UR36][R16.64], R4 ;  /* 0x0000000410007986 */ /* 0x0011e2000c101d24 */
[----:B------:R-:W-:Y:S05]  /*8970*/  BRA `(.L_x_18009) ;  /* 0x0000000800607947 */ /* 0x000fea0003800000 */
.L_x_18017:
        /* <DEDUP_REMOVED lines=21> */
.L_x_18022:
[----:B------:R-:W-:Y:S05]  /*8ad0*/  BSYNC B0 ;  /* 0x0000000000007941 */ /* 0x000fea0003800000 */
.L_x_18021:
[----:B------:R-:W-:-:S05]  /*8ae0*/  LOP3.LUT R5, R0, R5, RZ, 0xfc, !PT ;  /* 0x0000000500057212 */ /* 0x000fca00078efcff */
[----:B------:R0:W-:Y:S01]  /*8af0*/  STG.E.U8 desc[UR36][R16.64], R5 ;  /* 0x0000000510007986 */ /* 0x0001e2000c101124 */
[----:B------:R-:W-:Y:S05]  /*8b00*/  BRA `(.L_x_18009) ;  /* 0x0000000400fc7947 */ /* 0x000fea0003800000 */
.L_x_18020:
        /* <DEDUP_REMOVED lines=13> */
.L_x_18024:
[----:B------:R-:W-:Y:S01]  /*8be0*/  IMAD.MOV.U32 R0, RZ, RZ, 0x7f ;  /* 0x0000007fff007424 */ /* 0x000fe200078e00ff */
[----:B------:R-:W-:-:S04]  /*8bf0*/  ISETP.GT.U32.AND P0, PT, R4, 0x7f800000, PT ;  /* 0x7f8000000400780c */ /* 0x000fc80003f04070 */
[----:B------:R-:W-:-:S09]  /*8c00*/  SEL R0, R0, 0x7c, P0 ;  /* 0x0000007c00007807 */ /* 0x000fd20000000000 */
.L_x_18025:
[----:B------:R-:W-:Y:S05]  /*8c10*/  BSYNC B0 ;  /* 0x0000000000007941 */ /* 0x000fea0003800000 */
.L_x_18023:
[----:B------:R-:W-:-:S04]  /*8c20*/  LOP3.LUT R2, R3, 0x80000000, RZ, 0xc0, !PT ;  /* 0x8000000003027812 */ /* 0x000fc800078ec0ff */
[----:B------:R-:W-:-:S04]  /*8c30*/  SHF.R.U32.HI R3, RZ, 0x18, R2 ;  /* 0x00000018ff037819 */ /* 0x000fc80000011602 */
[----:B------:R-:W-:-:S05]  /*8c40*/  LOP3.LUT R3, R0, R3, RZ, 0xfc, !PT ;  /* 0x0000000300037212 */ /* 0x000fca00078efcff */
[----:B------:R0:W-:Y:S01]  /*8c50*/  STG.E.U8 desc[UR36][R16.64], R3 ;  /* 0x0000000310007986 */ /* 0x0001e2000c101124 */
[----:B------:R-:W-:Y:S05]  /*8c60*/  BRA `(.L_x_18009) ;  /* 0x0000000400a47947 */ /* 0x000fea0003800000 */
.L_x_18019:
[----:B------:R-:W0:Y:S02]  /*8c70*/  I2F.S64 R0, R2 ;  /* 0x0000000200007312 */ /* 0x000e240000301400 */
[----:B0-----:R-:W-:-:S05]  /*8c80*/  F2FP.BF16.F32.PACK_AB R0, RZ, R0 ;  /* 0x00000000ff00723e */ /* 0x001fca00000010ff */
[----:B------:R0:W-:Y:S01]  /*8c90*/  STG.E.U16 desc[UR36][R16.64], R0 ;  /* 0x0000000010007986 */ /* 0x0001e2000c101524 */
[----:B------:R-:W-:Y:S05]  /*8ca0*/  BRA `(.L_x_18009) ;  /* 0x0000000400947947 */ /* 0x000fea0003800000 */
.L_x_18016:
        /* <DEDUP_REMOVED lines=10> */
.L_x_18028:
        /* <DEDUP_REMOVED lines=17> */
.L_x_18031:
[----:B------:R-:W-:-:S04]  /*8e60*/  LOP3.LUT R2, R3, 0x80000000, RZ, 0xc0, !PT ;  /* 0x8000000003027812 */ /* 0x000fc800078ec0ff */
[----:B------:R-:W-:-:S04]  /*8e70*/  SHF.R.U32.HI R3, RZ, 0x18, R2 ;  /* 0x00000018ff037819 */ /* 0x000fc80000011602 */
[----:B------:R-:W-:-:S04]  /*8e80*/  LOP3.LUT R0, R0, R3, RZ, 0xfc, !PT ;  /* 0x0000000300007212 */ /* 0x000fc800078efcff */
[----:B------:R-:W-:-:S07]  /*8e90*/  PRMT R8, R0, 0x7610, R8 ;  /* 0x0000761000087816 */ /* 0x000fce0000000008 */
.L_x_18030:
[----:B------:R-:W-:Y:S05]  /*8ea0*/  BSYNC B0 ;  /* 0x0000000000007941 */ /* 0x000fea0003800000 */
.L_x_18029:
[----:B------:R0:W-:Y:S01]  /*8eb0*/  STG.E.U8 desc[UR36][R16.64], R8 ;  /* 0x0000000810007986 */ /* 0x0001e2000c101124 */
[----:B------:R-:W-:Y:S05]  /*8ec0*/  BRA `(.L_x_18009) ;  /* 0x00000004000c7947 */ /* 0x000fea0003800000 */
.L_x_18027:
        /* <DEDUP_REMOVED lines=17> */
.L_x_18034:
[----:B------:R-:W-:-:S04]  /*8fe0*/  LOP3.LUT R2, R3, 0x80000000, RZ, 0xc0, !PT ;  /* 0x8000000003027812 */ /* 0x000fc800078ec0ff */
[----:B------:R-:W-:-:S04]  /*8ff0*/  SHF.R.U32.HI R3, RZ, 0x18, R2 ;  /* 0x00000018ff037819 */ /* 0x000fc80000011602 */
[----:B------:R-:W-:-:S04]  /*9000*/  LOP3.LUT R0, R0, R3, RZ, 0xfc, !PT ;  /* 0x0000000300007212 */ /* 0x000fc800078efcff */
[----:B------:R-:W-:-:S07]  /*9010*/  PRMT R8, R0, 0x7610, R8 ;  /* 0x0000761000087816 */ /* 0x000fce0000000008 */
.L_x_18033:
[----:B------:R-:W-:Y:S05]  /*9020*/  BSYNC B0 ;  /* 0x0000000000007941 */ /* 0x000fea0003800000 */
.L_x_18032:
[----:B------:R0:W-:Y:S01]  /*9030*/  STG.E.U8 desc[UR36][R16.64], R8 ;  /* 0x0000000810007986 */ /* 0x0001e2000c101124 */
[----:B------:R-:W-:Y:S05]  /*9040*/  BRA `(.L_x_18009) ;  /* 0x0000000000ac7947 */ /* 0x000fea0003800000 */
.L_x_18026:
        /* <DEDUP_REMOVED lines=23> */
.L_x_18008:
        /* <DEDUP_REMOVED lines=16> */
.L_x_18037:
[----:B------:R-:W-:Y:S05]  /*92c0*/  BRA `(.L_x_18009) ;  /* 0x00000000000c7947 */ /* 0x000fea0003800000 */
.L_x_18036:
[----:B------:R0:W-:Y:S01]  /*92d0*/  STG.E.64 desc[UR36][R16.64], R2 ;  /* 0x0000000210007986 */ /* 0x0001e2000c101b24 */
[----:B------:R-:W-:Y:S05]  /*92e0*/  BRA `(.L_x_18009) ;  /* 0x0000000000047947 */ /* 0x000fea0003800000 */
.L_x_18035:
[----:B------:R0:W-:Y:S02]  /*92f0*/  STG.E desc[UR36][R16.64], R5 ;  /* 0x0000000510007986 */ /* 0x0001e4000c101924 */
.L_x_18009:
[----:B------:R-:W-:-:S07]  /*9300*/  VIADD R19, R19, 0x80 ;  /* 0x0000008013137836 */ /* 0x000fce0000000000 */
.L_x_17969:
[----:B------:R-:W-:Y:S05]  /*9310*/  BSYNC B6 ;  /* 0x0000000000067941 */ /* 0x000fea0003800000 */
.L_x_17968:
        /* <DEDUP_REMOVED lines=306> */
.L_x_18038:
        /* <DEDUP_REMOVED lines=21> */
.L_x_18042:
[----:B------:R1:W5:Y:S01]  /*a790*/  LDG.E.U8 R2, desc[UR36][R4.64] ;  /* 0x0000002404027981 */ /* 0x000362000c1e1100 */
[----:B------:R-:W-:Y:S01]  /*a7a0*/  IMAD.MOV.U32 R3, RZ, RZ, RZ ;  /* 0x000000ffff037224 */ /* 0x000fe200078e00ff */
[----:B------:R-:W-:Y:S06]  /*a7b0*/  BRA `(.L_x_18044) ;  /* 0x0000000c00487947 */ /* 0x000fec0003800000 */
.L_x_18041:
        /* <DEDUP_REMOVED lines=8> */
.L_x_18046:
[----:B------:R-:W2:Y:S02]  /*a840*/  LDG.E R2, desc[UR36][R4.64] ;  /* 0x0000002404027981 */ /* 0x000ea4000c1e1900 */
[----:B--2---:R-:W-:Y:S01]  /*a850*/  SHF.R.S32.HI R3, RZ, 0x1f, R2 ;  /* 0x0000001fff037819 */ /* 0x004fe20000011402 */
[----:B------:R-:W-:Y:S06]  /*a860*/  BRA `(.L_x_18044) ;  /* 0x0000000c001c7947 */ /* 0x000fec0003800000 */
.L_x_18045:
[----:B------:R-:W2:Y:S02]  /*a870*/  LDG.E.S16 R2, desc[UR36][R4.64] ;  /* 0x0000002404027981 */ /* 0x000ea4000c1e1700 */
[----:B--2---:R-:W-:Y:S01]  /*a880*/  SHF.R.S32.HI R3, RZ, 0x1f, R2 ;  /* 0x0000001fff037819 */ /* 0x004fe20000011402 */
[----:B------:R-:W-:Y:S06]  /*a890*/  BRA `(.L_x_18044) ;  /* 0x0000000c00107947 */ /* 0x000fec0003800000 */
.L_x_18040:
        /* <DEDUP_REMOVED lines=9> */
.L_x_18048:
[----:B------:R-:W2:Y:S02]  /*a930*/  LDG.E.U16 R4, desc[UR36][R4.64] ;  /* 0x0000002404047981 */ /* 0x000ea4000c1e1500 */
[----:B--2---:R-:W-:-:S06]  /*a940*/  HADD2.F32 R2, -RZ, R4.H0_H0 ;  /* 0x20000004ff027230 */ /* 0x004fcc0000004100 */
[----:B------:R-:W0:Y:S01]  /*a950*/  F2I.S64.TRUNC R2, R2 ;  /* 0x0000000200027311 */ /* 0x000e22000020d900 */
[----:B------:R-:W-:Y:S05]  /*a960*/  BRA `(.L_x_18044) ;  /* 0x0000000800dc7947 */ /* 0x000fea0003800000 */
.L_x_18047:
        /* <DEDUP_REMOVED lines=9> */
.L_x_18050:
[----:B------:R-:W2:Y:S02]  /*aa00*/  LDG.E.U16 R4, desc[UR36][R4.64] ;  /* 0x0000002404047981 */ /* 0x000ea4000c1e1500 */
[----:B--2---:R-:W-:-:S06]  /*aa10*/  HADD2.F32 R2, -RZ, R4.H0_H0 ;  /* 0x20000004ff027230 */ /* 0x004fcc0000004100 */
[----:B------:R-:W4:Y:S01]  /*aa20*/  F2I.S64.TRUNC R2, R2 ;  /* 0x0000000200027311 */ /* 0x000f22000020d900 */
[----:B------:R-:W-:Y:S05]  /*aa30*/  BRA `(.L_x_18044) ;  /* 0x0000000800a87947 */ /* 0x000fea0003800000 */
.L_x_18049:
[----:B------:R-:W2:Y:S02]  /*aa40*/  LDG.E.64 R2, desc[UR36][R4.64] ;  /* 0x0000002404027981 */ /* 0x000ea4000c1e1b00 */
[----:B--2---:R-:W2:Y:S01]  /*aa50*/  F2I.S64.F64.TRUNC R2, R2 ;  /* 0x0000000200027311 */ /* 0x004ea2000030d900 */
[----:B------:R-:W-:Y:S05]  /*aa60*/  BRA `(.L_x_18044) ;  /* 0x00000008009c7947 */ /* 0x000fea0003800000 */
.L_x_18039:
        /* <DEDUP_REMOVED lines=13> */
.L_x_18053:
[----:B------:R-:W2:Y:S02]  /*ab40*/  LDG.E.64 R2, desc[UR36][R4.64] ;  /* 0x0000002404027981 */ /* 0x000ea4000c1e1b00 */
[----:B--2---:R-:W0:Y:S01]  /*ab50*/  F2I.S64.F64.TRUNC R2, R2 ;  /* 0x0000000200027311 */ /* 0x004e22000030d900 */
[----:B------:R-:W-:Y:S05]  /*ab60*/  BRA `(.L_x_18044) ;  /* 0x00000008005c7947 */ /* 0x000fea0003800000 */
.L_x_18052:
        /* <DEDUP_REMOVED lines=27> */
.L_x_18055:
        /* <DEDUP_REMOVED lines=14> */
.L_x_18054:
[----:B------:R-:W2:Y:S02]  /*ae00*/  LDG.E.U16 R2, desc[UR36][R4.64] ;  /* 0x0000002404027981 */ /* 0x000ea4000c1e1500 */
[----:B--2---:R-:W-:-:S06]  /*ae10*/  IMAD.U32 R2, R2, 0x10000, RZ ;  /* 0x0001000002027824 */ /* 0x004fcc00078e00ff */
[----:B------:R-:W0:Y:S01]  /*ae20*/  F2I.S64.TRUNC R2, R2 ;  /* 0x0000000200027311 */ /* 0x000e22000020d900 */
[----:B------:R-:W-:Y:S05]  /*ae30*/  BRA `(.L_x_18044) ;  /* 0x0000000400a87947 */ /* 0x000fea0003800000 */
.L_x_18051:
        /* <DEDUP_REMOVED lines=11> */
.L_x_18058:
        /* <DEDUP_REMOVED lines=21> */
.L_x_18062:
[----:B------:R-:W-:Y:S05]  /*b040*/  BSYNC B1 ;  /* 0x0000000000017941 */ /* 0x000fea0003800000 */
.L_x_18061:
[----:B------:R-:W-:Y:S01]  /*b050*/  IMAD.SHL.U32 R2, R2, 0x100000, RZ ;  /* 0x0010000002027824 */ /* 0x000fe200078e00ff */
[----:B------:R-:W-:-:S04]  /*b060*/  LEA R3, R0, 0x3b800000, 0x17 ;  /* 0x3b80000000037811 */ /* 0x000fc800078eb8ff */
[----:B------:R-:W-:-:S07]  /*b070*/  LOP3.LUT R2, R3, R2, R4, 0xfe, !PT ;  /* 0x0000000203027212 */ /* 0x000fce00078efe04 */
.L_x_18060:
[----:B------:R-:W-:Y:S05]  /*b080*/  BSYNC B0 ;  /* 0x0000000000007941 */ /* 0x000fea0003800000 */
.L_x_18059:
[----:B------:R-:W0:Y:S01]  /*b090*/  F2I.S64.TRUNC R2, R2 ;  /* 0x0000000200027311 */ /* 0x000e22000020d900 */
[----:B------:R-:W-:Y:S05]  /*b0a0*/  BRA `(.L_x_18044) ;  /* 0x00000004000c7947 */ /* 0x000fea0003800000 */
.L_x_18057:
        /* <DEDUP_REMOVED lines=21> */
.L_x_18066:
[----:B------:R-:W-:Y:S05]  /*b200*/  BSYNC B1 ;  /* 0x0000000000017941 */ /* 0x000fea0003800000 */
.L_x_18065:
[----:B------:R-:W-:Y:S01]  /*b210*/  IMAD.SHL.U32 R2, R2, 0x200000, RZ ;  /* 0x0020000002027824 */ /* 0x000fe200078e00ff */
[----:B------:R-:W-:-:S04]  /*b220*/  LEA R3, R0, 0x37800000, 0x17 ;  /* 0x3780000000037811 */ /* 0x000fc800078eb8ff */
[----:B------:R-:W-:-:S07]  /*b230*/  LOP3.LUT R2, R3, R2, R4, 0xfe, !PT ;  /* 0x0000000203027212 */ /* 0x000fce00078efe04 */
.L_x_18064:
[----:B------:R-:W-:Y:S05]  /*b240*/  BSYNC B0 ;  /* 0x0000000000007941 */ /* 0x000fea0003800000 */
.L_x_18063:
[----:B------:R-:W0:Y:S01]  /*b250*/  F2I.S64.TRUNC R2, R2 ;  /* 0x0000000200027311 */ /* 0x000e22000020d900 */
[----:B------:R-:W-:Y:S05]  /*b260*/  BRA `(.L_x_18044) ;  /* 0x00000000009c7947 */ /* 0x000fea0003800000 */
.L_x_18056:
        /* <DEDUP_REMOVED lines=14> */
.L_x_18070:
[----:B------:R-:W-:Y:S05]  /*b350*/  BSYNC B0 ;  /* 0x0000000000007941 */ /* 0x000fea0003800000 */
.L_x_18069:
[----:B------:R-:W0:Y:S01]  /*b360*/  F2I.S64.TRUNC R2, R2 ;  /* 0x0000000200027311 */ /* 0x000e22000020d900 */
[----:B------:R-:W-:Y:S05]  /*b370*/  BRA `(.L_x_18044) ;  /* 0x0000000000587947 */ /* 0x000fea0003800000 */
.L_x_18043:
        /* <DEDUP_REMOVED lines=16> */
.L_x_18071:
[----:B------:R-:W-:Y:S01]  /*b480*/  CS2R R2, SRZ ;  /* 0x0000000000027805 */ /* 0x000fe2000001ff00 */
[----:B------:R-:W-:Y:S06]  /*b490*/  BRA `(.L_x_18044) ;  /* 0x0000000000107947 */ /* 0x000fec0003800000 */
.L_x_18068:
[----:B------:R0:W5:Y:S01]  /*b4a0*/  LDG.E.64 R2, desc[UR36][R4.64] ;  /* 0x0000002404027981 */ /* 0x000162000c1e1b00 */
[----:B------:R-:W-:Y:S05]  /*b4b0*/  BRA `(.L_x_18044) ;  /* 0x0000000000087947 */ /* 0x000fea0003800000 */
.L_x_18067:
[----:B------:R0:W5:Y:S01]  /*b4c0*/  LDG.E R2, desc[UR36][R4.64] ;  /* 0x0000002404027981 */ /* 0x000162000c1e1900 */
[----:B------:R-:W-:-:S07]  /*b4d0*/  IMAD.MOV.U32 R3, RZ, RZ, RZ ;  /* 0x000000ffff037224 */ /* 0x000fce00078e00ff */
.L_x_18044:
[----:B------:R-:W1:Y:S01]  /*b4e0*/  LDC.U8 R6, c[0x0][0x438] ;  /* 0x00010e00ff067b82 */ /* 0x000e620000000000 */
        /* <DEDUP_REMOVED lines=8> */
[----:B-1----:R-:W-:Y:S02]  /*b570*/  SEL R5, R0, UR6, P0 ;  /* 0x0000000600057c07 */ /* 0x002fe40008000000 */
        /* <DEDUP_REMOVED lines=15> */
.L_x_18075:
[----:B------:R-:W-:Y:S01]  /*b670*/  STG.E.U8 desc[UR36][R16.64], R5 ;  /* 0x0000000510007986 */ /* 0x000fe2000c101124 */
[----:B------:R-:W-:Y:S05]  /*b680*/  EXIT ;  /* 0x000000000000794d */ /* 0x000fea0003800000 */
.L_x_18074:
        /* <DEDUP_REMOVED lines=8> */
.L_x_18078:
[----:B------:R-:W-:Y:S01]  /*b710*/  STG.E desc[UR36][R16.64], R5 ;  /* 0x0000000510007986 */ /* 0x000fe2000c101924 */
[----:B------:R-:W-:Y:S05]  /*b720*/  EXIT ;  /* 0x000000000000794d */ /* 0x000fea0003800000 */
.L_x_18077:
[----:B------:R-:W-:Y:S01]  /*b730*/  STG.E.U16 desc[UR36][R16.64], R5 ;  /* 0x0000000510007986 */ /* 0x000fe2000c101524 */
[----:B------:R-:W-:Y:S05]  /*b740*/  EXIT ;  /* 0x000000000000794d */ /* 0x000fea0003800000 */
.L_x_18073:
        /* <DEDUP_REMOVED lines=9> */
.L_x_18080:
[----:B------:R-:W0:Y:S02]  /*b7e0*/  I2F.S64 R0, R2 ;  /* 0x0000000200007312 */ /* 0x000e240000301400 */
[----:B0-----:R-:W-:-:S05]  /*b7f0*/  F2FP.F16.F32.PACK_AB R0, RZ, R0 ;  /* 0x00000000ff00723e */ /* 0x001fca00000000ff */
[----:B------:R-:W-:Y:S01]  /*b800*/  STG.E.U16 desc[UR36][R16.64], R0 ;  /* 0x0000000010007986 */ /* 0x000fe2000c101524 */
[----:B------:R-:W-:Y:S05]  /*b810*/  EXIT ;  /* 0x000000000000794d */ /* 0x000fea0003800000 */
.L_x_18079:
        /* <DEDUP_REMOVED lines=10> */
.L_x_18082:
[----:B------:R-:W0:Y:S02]  /*b8c0*/  I2F.S64 R2, R2 ;  /* 0x0000000200027312 */ /* 0x000e240000301400 */
[----:B0-----:R-:W-:-:S04]  /*b8d0*/  F2FP.F16.F32.PACK_AB R3, RZ, R2 ;  /* 0x00000002ff03723e */ /* 0x001fc800000000ff */
[----:B------:R-:W-:-:S05]  /*b8e0*/  PRMT R3, R3, 0x5410, RZ ;  /* 0x0000541003037816 */ /* 0x000fca00000000ff */
[----:B------:R-:W-:Y:S01]  /*b8f0*/  STG.E desc[UR36][R16.64], R3 ;  /* 0x0000000310007986 */ /* 0x000fe2000c101924 */
[----:B------:R-:W-:Y:S05]  /*b900*/  EXIT ;  /* 0x000000000000794d */ /* 0x000fea0003800000 */
.L_x_18081:
[----:B------:R-:W0:Y:S02]  /*b910*/  I2F.F64.S64 R2, R2 ;  /* 0x0000000200027312 */ /* 0x000e240000301c00 */
[----:B0-----:R-:W-:Y:S01]  /*b920*/  STG.E.64 desc[UR36][R16.64], R2 ;  /* 0x0000000210007986 */ /* 0x001fe2000c101b24 */
[----:B------:R-:W-:Y:S05]  /*b930*/  EXIT ;  /* 0x000000000000794d */ /* 0x000fea0003800000 */
.L_x_18072:
        /* <DEDUP_REMOVED lines=13> */
.L_x_18085:
[----:B------:R-:W0:Y:S01]  /*ba10*/  I2F.F64.S64 R4, R2 ;  /* 0x0000000200047312 */ /* 0x000e220000301c00 */
[----:B------:R-:W-:-:S05]  /*ba20*/  CS2R R6, SRZ ;  /* 0x0000000000067805 */ /* 0x000fca000001ff00 */
[----:B0-----:R-:W-:Y:S01]  /*ba30*/  STG.E.128 desc[UR36][R16.64], R4 ;  /* 0x0000000410007986 */ /* 0x001fe2000c101d24 */
[----:B------:R-:W-:Y:S05]  /*ba40*/  EXIT ;  /* 0x000000000000794d */ /* 0x000fea0003800000 */
.L_x_18084:
        /* <DEDUP_REMOVED lines=21> */
.L_x_18089:
[----:B------:R-:W-:Y:S05]  /*bba0*/  BSYNC B0 ;  /* 0x0000000000007941 */ /* 0x000fea0003800000 */
.L_x_18088:
[----:B------:R-:W-:-:S05]  /*bbb0*/  LOP3.LUT R5, R0, R5, RZ, 0xfc, !PT ;  /* 0x0000000500057212 */ /* 0x000fca00078efcff */
[----:B------:R-:W-:Y:S01]  /*bbc0*/  STG.E.U8 desc[UR36][R16.64], R5 ;  /* 0x0000000510007986 */ /* 0x000fe2000c101124 */
[----:B------:R-:W-:Y:S05]  /*bbd0*/  EXIT ;  /* 0x000000000000794d */ /* 0x000fea0003800000 */
.L_x_18087:
        /* <DEDUP_REMOVED lines=13> */
.L_x_18091:
[----:B------:R-:W-:Y:S01]  /*bcb0*/  IMAD.MOV.U32 R0, RZ, RZ, 0x7f ;  /* 0x0000007fff007424 */ /* 0x000fe200078e00ff */
[----:B------:R-:W-:-:S04]  /*bcc0*/  ISETP.GT.U32.AND P0, PT, R4, 0x7f800000, PT ;  /* 0x7f8000000400780c */ /* 0x000fc80003f04070 */
[----:B------:R-:W-:-:S09]  /*bcd0*/  SEL R0, R0, 0x7c, P0 ;  /* 0x0000007c00007807 */ /* 0x000fd20000000000 */
.L_x_18092:
[----:B------:R-:W-:Y:S05]  /*bce0*/  BSYNC B0 ;  /* 0x0000000000007941 */ /* 0x000fea0003800000 */
.L_x_18090:
[----:B------:R-:W-:-:S04]  /*bcf0*/  LOP3.LUT R2, R3, 0x80000000, RZ, 0xc0, !PT ;  /* 0x8000000003027812 */ /* 0x000fc800078ec0ff */
[----:B------:R-:W-:-:S04]  /*bd00*/  SHF.R.U32.HI R3, RZ, 0x18, R2 ;  /* 0x00000018ff037819 */ /* 0x000fc80000011602 */
[----:B------:R-:W-:-:S05]  /*bd10*/  LOP3.LUT R3, R0, R3, RZ, 0xfc, !PT ;  /* 0x0000000300037212 */ /* 0x000fca00078efcff */
[----:B------:R-:W-:Y:S01]  /*bd20*/  STG.E.U8 desc[UR36][R16.64], R3 ;  /* 0x0000000310007986 */ /* 0x000fe2000c101124 */
[----:B------:R-:W-:Y:S05]  /*bd30*/  EXIT ;  /* 0x000000000000794d */ /* 0x000fea0003800000 */
.L_x_18086:
[----:B------:R-:W0:Y:S02]  /*bd40*/  I2F.S64 R0, R2 ;  /* 0x0000000200007312 */ /* 0x000e240000301400 */
[----:B0-----:R-:W-:-:S05]  /*bd50*/  F2FP.BF16.F32.PACK_AB R0, RZ, R0 ;  /* 0x00000000ff00723e */ /* 0x001fca00000010ff */
[----:B------:R-:W-:Y:S01]  /*bd60*/  STG.E.U16 desc[UR36][R16.64], R0 ;  /* 0x0000000010007986 */ /* 0x000fe2000c101524 */
[----:B------:R-:W-:Y:S05]  /*bd70*/  EXIT ;  /* 0x000000000000794d */ /* 0x000fea0003800000 */
.L_x_18083:
        /* <DEDUP_REMOVED lines=10> */
.L_x_18095:
        /* <DEDUP_REMOVED lines=17> */
.L_x_18098:
[----:B------:R-:W-:-:S04]  /*bf30*/  LOP3.LUT R2, R3, 0x80000000, RZ, 0xc0, !PT ;  /* 0x8000000003027812 */ /* 0x000fc800078ec0ff */
[----:B------:R-:W-:-:S04]  /*bf40*/  SHF.R.U32.HI R3, RZ, 0x18, R2 ;  /* 0x00000018ff037819 */ /* 0x000fc80000011602 */
[----:B------:R-:W-:-:S04]  /*bf50*/  LOP3.LUT R0, R0, R3, RZ, 0xfc, !PT ;  /* 0x0000000300007212 */ /* 0x000fc800078efcff */
[----:B------:R-:W-:-:S07]  /*bf60*/  PRMT R8, R0, 0x7610, R8 ;  /* 0x0000761000087816 */ /* 0x000fce0000000008 */
.L_x_18097:
[----:B------:R-:W-:Y:S05]  /*bf70*/  BSYNC B0 ;  /* 0x0000000000007941 */ /* 0x000fea0003800000 */
.L_x_18096:
[----:B------:R-:W-:Y:S01]  /*bf80*/  STG.E.U8 desc[UR36][R16.64], R8 ;  /* 0x0000000810007986 */ /* 0x000fe2000c101124 */
[----:B------:R-:W-:Y:S05]  /*bf90*/  EXIT ;  /* 0x000000000000794d */ /* 0x000fea0003800000 */
.L_x_18094:
        /* <DEDUP_REMOVED lines=17> */
.L_x_18101:
[----:B------:R-:W-:-:S04]  /*c0b0*/  LOP3.LUT R2, R3, 0x80000000, RZ, 0xc0, !PT ;  /* 0x8000000003027812 */ /* 0x000fc800078ec0ff */
[----:B------:R-:W-:-:S04]  /*c0c0*/  SHF.R.U32.HI R3, RZ, 0x18, R2 ;  /* 0x00000018ff037819 */ /* 0x000fc80000011602 */
[----:B------:R-:W-:-:S04]  /*c0d0*/  LOP3.LUT R0, R0, R3, RZ, 0xfc, !PT ;  /* 0x0000000300007212 */ /* 0x000fc800078efcff */
[----:B------:R-:W-:-:S07]  /*c0e0*/  PRMT R8, R0, 0x7610, R8 ;  /* 0x0000761000087816 */ /* 0x000fce0000000008 */
.L_x_18100:
[----:B------:R-:W-:Y:S05]  /*c0f0*/  BSYNC B0 ;  /* 0x0000000000007941 */ /* 0x000fea0003800000 */
.L_x_18099:
[----:B------:R-:W-:Y:S01]  /*c100*/  STG.E.U8 desc[UR36][R16.64], R8 ;  /* 0x0000000810007986 */ /* 0x000fe2000c101124 */
[----:B------:R-:W-:Y:S05]  /*c110*/  EXIT ;  /* 0x000000000000794d */ /* 0x000fea0003800000 */
.L_x_18093:
        /* <DEDUP_REMOVED lines=23> */
.L_x_18076:
        /* <DEDUP_REMOVED lines=16> */
.L_x_18104:
[----:B------:R-:W-:Y:S05]  /*c390*/  EXIT ;  /* 0x000000000000794d */ /* 0x000fea0003800000 */
.L_x_18103:
[----:B------:R-:W-:Y:S01]  /*c3a0*/  STG.E.64 desc[UR36][R16.64], R2 ;  /* 0x0000000210007986 */ /* 0x000fe2000c101b24 */
[----:B------:R-:W-:Y:S05]  /*c3b0*/  EXIT ;  /* 0x000000000000794d */ /* 0x000fea0003800000 */
.L_x_18102:
[----:B------:R-:W-:Y:S01]  /*c3c0*/  STG.E desc[UR36][R16.64], R5 ;  /* 0x0000000510007986 */ /* 0x000fe2000c101924 */
[----:B------:R-:W-:Y:S05]  /*c3d0*/  EXIT ;  /* 0x000000000000794d */ /* 0x000fea0003800000 */
.L_x_18105:
        /* <DEDUP_REMOVED lines=10> */
.L_x_36319:


//--------------------- .text._ZN2at6native27unrolled_elementwise_kernelIZZZNS0_17clamp_kernel_cudaERNS_18TensorIteratorBaseERKN3c106ScalarES7_ENKUlvE_clEvENKUlvE2_clEvEUllE_St5arrayIPcLm2EELi4E23TrivialOffsetCalculatorILi1EjESF_NS0_6memory12LoadWithCastILi1EEENSG_13StoreWithCastILi1EEEEEviT_T0_T2_T3_T4_T5_ --------------------------
	.section	.text._ZN2at6native27unrolled_elementwise_kernelIZZZNS0_17clamp_kernel_cudaERNS_18TensorIteratorBaseERKN3c106ScalarES7_ENKUlvE_clEvENKUlvE2_clEvEUllE_St5arrayIPcLm2EELi4E23TrivialOffsetCalculatorILi1EjESF_NS0_6memory12LoadWithCastILi1EEENSG_13StoreWithCastILi1EEEEEviT_T0_T2_T3_T4_T5_,"ax",@progbits
	.align	128
        .global         _ZN2at6native27unrolled_elementwise_kernelIZZZNS0_17clamp_kernel_cudaERNS_18TensorIteratorBaseERKN3c106ScalarES7_ENKUlvE_clEvENKUlvE2_clEvEUllE_St5arrayIPcLm2EELi4E23TrivialOffsetCalculatorILi1EjESF_NS0_6memory12LoadWithCastILi1EEENSG_13StoreWithCastILi1EEEEEviT_T0_T2_T3_T4_T5_
        .type           _ZN2at6native27unrolled_elementwise_kernelIZZZNS0_17clamp_kernel_cudaERNS_18TensorIteratorBaseERKN3c106ScalarES7_ENKUlvE_clEvENKUlvE2_clEvEUllE_St5arrayIPcLm2EELi4E23TrivialOffsetCalculatorILi1EjESF_NS0_6memory12LoadWithCastILi1EEENSG_13StoreWithCastILi1EEEEEviT_T0_T2_T3_T4_T5_,@function
        .size           _ZN2at6native27unrolled_elementwise_kernelIZZZNS0_17clamp_kernel_cudaERNS_18TensorIteratorBaseERKN3c106ScalarES7_ENKUlvE_clEvENKUlvE2_clEvEUllE_St5arrayIPcLm2EELi4E23TrivialOffsetCalculatorILi1EjESF_NS0_6memory12LoadWithCastILi1EEENSG_13StoreWithCastILi1EEEEEviT_T0_T2_T3_T4_T5_,(.L_x_36320 - _ZN2at6native27unrolled_elementwise_kernelIZZZNS0_17clamp_kernel_cudaERNS_18TensorIteratorBaseERKN3c106ScalarES7_ENKUlvE_clEvENKUlvE2_clEvEUllE_St5arrayIPcLm2EELi4E23TrivialOffsetCalculatorILi1EjESF_NS0_6memory12LoadWithCastILi1EEENSG_13StoreWithCastILi1EEEEEviT_T0_T2_T3_T4_T5_)
        .other          _ZN2at6native27unrolled_elementwise_kernelIZZZNS0_17clamp_kernel_cudaERNS_18TensorIteratorBaseERKN3c106ScalarES7_ENKUlvE_clEvENKUlvE2_clEvEUllE_St5arrayIPcLm2EELi4E23TrivialOffsetCalculatorILi1EjESF_NS0_6memory12LoadWithCastILi1EEENSG_13StoreWithCastILi1EEEEEviT_T0_T2_T3_T4_T5_,@"STO_CUDA_ENTRY STV_DEFAULT"
_ZN2at6native27unrolled_elementwise_kernelIZZZNS0_17clamp_kernel_cudaERNS_18TensorIteratorBaseERKN3c106ScalarES7_ENKUlvE_clEvENKUlvE2_clEvEUllE_St5arrayIPcLm2EELi4E23TrivialOffsetCalculatorILi1EjESF_NS0_6memory12LoadWithCastILi1EEENSG_13StoreWithCastILi1EEEEEviT_T0_T2_T3_T4_T5_:
.text._ZN2at6native27unrolled_elementwise_kernelIZZZNS0_17clamp_kernel_cudaERNS_18TensorIteratorBaseERKN3c106ScalarES7_ENKUlvE_clEvENKUlvE2_clEvEUllE_St5arrayIPcLm2EELi4E23TrivialOffsetCalculatorILi1EjESF_NS0_6memory12LoadWithCastILi1EEENSG_13StoreWithCastILi1EEEEEviT_T0_T2_T3_T4_T5_:
        /* <DEDUP_REMOVED lines=32> */
.L_x_18111:
[----:B------:R1:W5:Y:S01]  /*0200*/  LDG.E.U8 R26, desc[UR36][R4.64] ;  /* 0x00000024041a7981 */ /* 0x000362000c1e1100 */
[----:B------:R-:W-:Y:S01]  /*0210*/  IMAD.MOV.U32 R27, RZ, RZ, RZ ;  /* 0x000000ffff1b7224 */ /* 0x000fe200078e00ff */
[----:B------:R-:W-:Y:S06]  /*0220*/  BRA `(.L_x_18113) ;  /* 0x0000000c004c7947 */ /* 0x000fec0003800000 */
.L_x_18110:
        /* <DEDUP_REMOVED lines=8> */
.L_x_18115:
[----:B------:R-:W2:Y:S02]  /*02b0*/  LDG.E R26, desc[UR36][R4.64] ;  /* 0x00000024041a7981 */ /* 0x000ea4000c1e1900 */
[----:B--2---:R-:W-:Y:S01]  /*02c0*/  SHF.R.S32.HI R27, RZ, 0x1f, R26 ;  /* 0x0000001fff1b7819 */ /* 0x004fe2000001141a */
[----:B------:R-:W-:Y:S06]  /*02d0*/  BRA `(.L_x_18113) ;  /* 0x0000000c00207947 */ /* 0x000fec0003800000 */
.L_x_18114:
[----:B------:R-:W2:Y:S02]  /*02e0*/  LDG.E.S16 R26, desc[UR36][R4.64] ;  /* 0x00000024041a7981 */ /* 0x000ea4000c1e1700 */
[----:B--2---:R-:W-:Y:S01]  /*02f0*/  SHF.R.S32.HI R27, RZ, 0x1f, R26 ;  /* 0x0000001fff1b7819 */ /* 0x004fe2000001141a */
[----:B------:R-:W-:Y:S06]  /*0300*/  BRA `(.L_x_18113) ;  /* 0x0000000c00147947 */ /* 0x000fec0003800000 */
.L_x_18109:
        /* <DEDUP_REMOVED lines=9> */
.L_x_18117:
[----:B------:R-:W2:Y:S02]  /*03a0*/  LDG.E.U16 R4, desc[UR36][R4.64] ;  /* 0x0000002404047981 */ /* 0x000ea4000c1e1500 */
[----:B--2---:R-:W-:-:S06]  /*03b0*/  HADD2.F32 R26, -RZ, R4.H0_H0 ;  /* 0x20000004ff1a7230 */ /* 0x004fcc0000004100 */
[----:B------:R-:W0:Y:S01]  /*03c0*/  F2I.S64.TRUNC R26, R26 ;  /* 0x0000001a001a7311 */ /* 0x000e22000020d900 */
[----:B------:R-:W-:Y:S05]  /*03d0*/  BRA `(.L_x_18113) ;  /* 0x0000000800e07947 */ /* 0x000fea0003800000 */
.L_x_18116:
        /* <DEDUP_REMOVED lines=9> */
.L_x_18119:
[----:B------:R-:W2:Y:S02]  /*0470*/  LDG.E.U16 R4, desc[UR36][R4.64] ;  /* 0x0000002404047981 */ /* 0x000ea4000c1e1500 */
[----:B--2---:R-:W-:-:S06]  /*0480*/  HADD2.F32 R26, -RZ, R4.H0_H0 ;  /* 0x20000004ff1a7230 */ /* 0x004fcc0000004100 */
[----:B------:R-:W4:Y:S01]  /*0490*/  F2I.S64.TRUNC R26, R26 ;  /* 0x0000001a001a7311 */ /* 0x000f22000020d900 */
[----:B------:R-:W-:Y:S05]  /*04a0*/  BRA `(.L_x_18113) ;  /* 0x0000000800ac7947 */ /* 0x000fea0003800000 */
.L_x_18118:
[----:B------:R-:W2:Y:S02]  /*04b0*/  LDG.E.64 R4, desc[UR36][R4.64] ;  /* 0x0000002404047981 */ /* 0x000ea4000c1e1b00 */
[----:B--2---:R2:W3:Y:S01]  /*04c0*/  F2I.S64.F64.TRUNC R26, R4 ;  /* 0x00000004001a7311 */ /* 0x0044e2000030d900 */
[----:B------:R-:W-:Y:S05]  /*04d0*/  BRA `(.L_x_18113) ;  /* 0x0000000800a07947 */ /* 0x000fea0003800000 */
.L_x_18108:
        /* <DEDUP_REMOVED lines=13> */
.L_x_18122:
[----:B------:R-:W2:Y:S02]  /*05b0*/  LDG.E.64 R4, desc[UR36][R4.64] ;  /* 0x0000002404047981 */ /* 0x000ea4000c1e1b00 */
[----:B--2---:R0:W1:Y:S01]  /*05c0*/  F2I.S64.F64.TRUNC R26, R4 ;  /* 0x00000004001a7311 */ /* 0x004062000030d900 */
[----:B------:R-:W-:Y:S05]  /*05d0*/  BRA `(.L_x_18113) ;  /* 0x0000000800607947 */ /* 0x000fea0003800000 */
.L_x_18121:
        /* <DEDUP_REMOVED lines=27> */
.L_x_18124:
        /* <DEDUP_REMOVED lines=15> */
.L_x_18123:
[----:B------:R-:W2:Y:S02]  /*0880*/  LDG.E.U16 R26, desc[UR36][R4.64] ;  /* 0x00000024041a7981 */ /* 0x000ea4000c1e1500 */
[----:B--2---:R-:W-:-:S06]  /*0890*/  IMAD.U32 R26, R26, 0x10000, RZ ;  /* 0x000100001a1a7824 */ /* 0x004fcc00078e00ff */
[----:B------:R-:W0:Y:S01]  /*08a0*/  F2I.S64.TRUNC R26, R26 ;  /* 0x0000001a001a7311 */ /* 0x000e22000020d900 */
[----:B------:R-:W-:Y:S05]  /*08b0*/  BRA `(.L_x_18113) ;  /* 0x0000000400a87947 */ /* 0x000fea0003800000 */
.L_x_18120:
        /* <DEDUP_REMOVED lines=11> */
.L_x_18127:
        /* <DEDUP_REMOVED lines=21> */
.L_x_18131:
[----:B------:R-:W-:Y:S05]  /*0ac0*/  BSYNC B1 ;  /* 0x0000000000017941 */ /* 0x000fea0003800000 */
.L_x_18130:
[----:B------:R-:W-:Y:S01]  /*0ad0*/  IMAD.SHL.U32 R3, R3, 0x100000, RZ ;  /* 0x0010000003037824 */ /* 0x000fe200078e00ff */
[----:B------:R-:W-:-:S04]  /*0ae0*/  LEA R5, R0, 0x3b800000, 0x17 ;  /* 0x3b80000000057811 */ /* 0x000fc800078eb8ff */
[----:B------:R-:W-:-:S07]  /*0af0*/  LOP3.LUT R26, R5, R3, R26, 0xfe, !PT ;  /* 0x00000003051a7212 */ /* 0x000fce00078efe1a */
.L_x_18129:
[----:B------:R-:W-:Y:S05]  /*0b00*/  BSYNC B0 ;  /* 0x0000000000007941 */ /* 0x000fea0003800000 */
.L_x_18128:
[----:B------:R-:W0:Y:S01]  /*0b10*/  F2I.S64.TRUNC R26, R26 ;  /* 0x0000001a001a7311 */ /* 0x000e22000020d900 */
[----:B------:R-:W-:Y:S05]  /*0b20*/  BRA `(.L_x_18113) ;  /* 0x00000004000c7947 */ /* 0x000fea0003800000 */
.L_x_18126:
        /* <DEDUP_REMOVED lines=21> */
.L_x_18135:
[----:B------:R-:W-:Y:S05]  /*0c80*/  BSYNC B1 ;  /* 0x0000000000017941 */ /* 0x000fea0003800000 */
.L_x_18134:
[----:B------:R-:W-:Y:S01]  /*0c90*/  IMAD.SHL.U32 R3, R3, 0x200000, RZ ;  /* 0x0020000003037824 */ /* 0x000fe200078e00ff */
[----:B------:R-:W-:-:S04]  /*0ca0*/  LEA R5, R0, 0x37800000, 0x17 ;  /* 0x3780000000057811 */ /* 0x000fc800078eb8ff */
[----:B------:R-:W-:-:S07]  /*0cb0*/  LOP3.LUT R26, R5, R3, R26, 0xfe, !PT ;  /* 0x00000003051a7212 */ /* 0x000fce00078efe1a */
.L_x_18133:
[----:B------:R-:W-:Y:S05]  /*0cc0*/  BSYNC B0 ;  /* 0x0000000000007941 */ /* 0x000fea0003800000 */
.L_x_18132:
[----:B------:R-:W0:Y:S01]  /*0cd0*/  F2I.S64.TRUNC R26, R26 ;  /* 0x0000001a001a7311 */ /* 0x000e22000020d900 */
[----:B------:R-:W-:Y:S05]  /*0ce0*/  BRA `(.L_x_18113) ;  /* 0x00000000009c7947 */ /* 0x000fea0003800000 */
.L_x_18125:
        /* <DEDUP_REMOVED lines=14> */
.L_x_18139:
[----:B------:R-:W-:Y:S05]  /*0dd0*/  BSYNC B0 ;  /* 0x0000000000007941 */ /* 0x000fea0003800000 */
.L_x_18138:
[----:B------:R-:W0:Y:S01]  /*0de0*/  F2I.S64.TRUNC R26, R26 ;  /* 0x0000001a001a7311 */ /* 0x000e22000020d900 */
[----:B------:R-:W-:Y:S05]  /*0df0*/  BRA `(.L_x_18113) ;  /* 0x0000000000587947 */ /* 0x000fea0003800000 */
.L_x_18112:
        /* <DEDUP_REMOVED lines=16> */
.L_x_18140:
[----:B------:R-:W-:Y:S01]  /*0f00*/  CS2R R26, SRZ ;  /* 0x00000000001a7805 */ /* 0x000fe2000001ff00 */
[----:B------:R-:W-:Y:S06]  /*0f10*/  BRA `(.L_x_18113) ;  /* 0x0000000000107947 */ /* 0x000fec0003800000 */
.L_x_18137:
[----:B------:R0:W5:Y:S01]  /*0f20*/  LDG.E.64 R26, desc[UR36][R4.64] ;  /* 0x00000024041a7981 */ /* 0x000162000c1e1b00 */
[----:B------:R-:W-:Y:S05]  /*0f30*/  BRA `(.L_x_18113) ;  /* 0x0000000000087947 */ /* 0x000fea0003800000 */
.L_x_18136:
[----:B------:R0:W5:Y:S01]  /*0f40*/  LDG.E R26, desc[UR36][R4.64] ;  /* 0x00000024041a7981 */ /* 0x000162000c1e1900 */
[----:B------:R-:W-:-:S07]  /*0f50*/  IMAD.MOV.U32 R27, RZ, RZ, RZ ;  /* 0x000000ffff1b7224 */ /* 0x000fce00078e00ff */
.L_x_18113:
[----:B------:R-:W2:Y:S02]  /*0f60*/  S2R R19, SR_TID.X ;  /* 0x0000000000137919 */ /* 0x000ea40000002100 */
[----:B--2---:R-:W-:-:S07]  /*0f70*/  VIADD R19, R19, 0x80 ;  /* 0x0000008013137836 */ /* 0x004fce0000000000 */
.L_x_18107:
[----:B------:R-:W-:Y:S05]  /*0f80*/  BSYNC B6 ;  /* 0x0000000000067941 */ /* 0x000fea0003800000 */
.L_x_18106:
        /* <DEDUP_REMOVED lines=24> */
.L_x_18146:
[----:B------:R0:W5:Y:S01]  /*1110*/  LDG.E.U8 R28, desc[UR36][R4.64] ;  /* 0x00000024041c7981 */ /* 0x000162000c1e1100 */
[----:B------:R-:W-:Y:S01]  /*1120*/  IMAD.MOV.U32 R29, RZ, RZ, RZ ;  /* 0x000000ffff1d7224 */ /* 0x000fe200078e00ff */
[----:B------:R-:W-:Y:S06]  /*1130*/  BRA `(.L_x_18148) ;  /* 0x0000000c00487947 */ /* 0x000fec0003800000 */
.L_x_18145:
        /* <DEDUP_REMOVED lines=8> */
.L_x_18150:
[----:B------:R-:W2:Y:S02]  /*11c0*/  LDG.E R28, desc[UR36][R4.64] ;  /* 0x00000024041c7981 */ /* 0x000ea4000c1e1900 */
[----:B--2---:R-:W-:Y:S01]  /*11d0*/  SHF.R.S32.HI R29, RZ, 0x1f, R28 ;  /* 0x0000001fff1d7819 */ /* 0x004fe2000001141c */
[----:B------:R-:W-:Y:S06]  /*11e0*/  BRA `(.L_x_18148) ;  /* 0x0000000c001c7947 */ /* 0x000fec0003800000 */
.L_x_18149:
[----:B------:R-:W2:Y:S02]  /*11f0*/  LDG.E.S16 R28, desc[UR36][R4.64] ;  /* 0x00000024041c7981 */ /* 0x000ea4000c1e1700 */
[----:B--2---:R-:W-:Y:S01]  /*1200*/  SHF.R.S32.HI R29, RZ, 0x1f, R28 ;  /* 0x0000001fff1d7819 */ /* 0x004fe2000001141c */
[----:B------:R-:W-:Y:S06]  /*1210*/  BRA `(.L_x_18148) ;  /* 0x0000000c00107947 */ /* 0x000fec0003800000 */
.L_x_18144:
        /* <DEDUP_REMOVED lines=9> */
.L_x_18152:
[----:B------:R-:W2:Y:S02]  /*12b0*/  LDG.E.U16 R4, desc[UR36][R4.64] ;  /* 0x0000002404047981 */ /* 0x000ea4000c1e1500 */
[----:B--2---:R-:W-:-:S06]  /*12c0*/  HADD2.F32 R28, -RZ, R4.H0_H0 ;  /* 0x20000004ff1c7230 */ /* 0x004fcc0000004100 */
[----:B------:R-:W0:Y:S01]  /*12d0*/  F2I.S64.TRUNC R28, R28 ;  /* 0x0000001c001c7311 */ /* 0x000e22000020d900 */
[----:B------:R-:W-:Y:S05]  /*12e0*/  BRA `(.L_x_18148) ;  /* 0x0000000800dc7947 */ /* 0x000fea0003800000 */
.L_x_18151:
        /* <DEDUP_REMOVED lines=9> */
.L_x_18154:
[----:B------:R-:W2:Y:S02]  /*1380*/  LDG.E.U16 R4, desc[UR36][R4.64] ;  /* 0x0000002404047981 */ /* 0x000ea4000c1e1500 */
[----:B--2---:R-:W-:-:S06]  /*1390*/  HADD2.F32 R28, -RZ, R4.H0_H0 ;  /* 0x20000004ff1c7230 */ /* 0x004fcc0000004100 */
[----:B------:R-:W0:Y:S01]  /*13a0*/  F2I.S64.TRUNC R28, R28 ;  /* 0x0000001c001c7311 */ /* 0x000e22000020d900 */
[----:B------:R-:W-:Y:S05]  /*13b0*/  BRA `(.L_x_18148) ;  /* 0x0000000800a87947 */ /* 0x000fea0003800000 */
.L_x_18153:
[----:B------:R-:W2:Y:S02]  /*13c0*/  LDG.E.64 R4, desc[UR36][R4.64] ;  /* 0x0000002404047981 */ /* 0x000ea4000c1e1b00 */
[----:B--2---:R0:W1:Y:S01]  /*13d0*/  F2I.S64.F64.TRUNC R28, R4 ;  /* 0x00000004001c7311 */ /* 0x004062000030d900 */
[----:B------:R-:W-:Y:S05]  /*13e0*/  BRA `(.L_x_18148) ;  /* 0x00000008009c7947 */ /* 0x000fea0003800000 */
.L_x_18143:
        /* <DEDUP_REMOVED lines=13> */
.L_x_18157:
[----:B------:R-:W2:Y:S02]  /*14c0*/  LDG.E.64 R4, desc[UR36][R4.64] ;  /* 0x0000002404047981 */ /* 0x000ea4000c1e1b00 */
[----:B--2---:R0:W1:Y:S01]  /*14d0*/  F2I.S64.F64.TRUNC R28, R4 ;  /* 0x00000004001c7311 */ /* 0x004062000030d900 */
[----:B------:R-:W-:Y:S05]  /*14e0*/  BRA `(.L_x_18148) ;  /* 0x00000008005c7947 */ /* 0x000fea0003800000 */
.L_x_18156:
        /* <DEDUP_REMOVED lines=27> */
.L_x_18159:
        /* <DEDUP_REMOVED lines=14> */
.L_x_18158:
[----:B------:R-:W2:Y:S02]  /*1780*/  LDG.E.U16 R28, desc[UR36][R4.64] ;  /* 0x00000024041c7981 */ /* 0x000ea4000c1e1500 */
[----:B--2---:R-:W-:-:S06]  /*1790*/  IMAD.U32 R28, R28, 0x10000, RZ ;  /* 0x000100001c1c7824 */ /* 0x004fcc00078e00ff */
[----:B------:R-:W0:Y:S01]  /*17a0*/  F2I.S64.TRUNC R28, R28 ;  /* 0x0000001c001c7311 */ /* 0x000e22000020d900 */
[----:B------:R-:W-:Y:S05]  /*17b0*/  BRA `(.L_x_18148) ;  /* 0x0000000400a87947 */ /* 0x000fea0003800000 */
.L_x_18155:
        /* <DEDUP_REMOVED lines=11> */
.L_x_18162:
        /* <DEDUP_REMOVED lines=21> */
.L_x_18166:
[----:B------:R-:W-:Y:S05]  /*19c0*/  BSYNC B1 ;  /* 0x0000000000017941 */ /* 0x000fea0003800000 */
.L_x_18165:
[----:B------:R-:W-:Y:S01]  /*19d0*/  IMAD.SHL.U32 R3, R3, 0x100000, RZ ;  /* 0x0010000003037824 */ /* 0x000fe200078e00ff */
[----:B------:R-:W-:-:S04]  /*19e0*/  LEA R5, R0, 0x3b800000, 0x17 ;  /* 0x3b80000000057811 */ /* 0x000fc800078eb8ff */
[----:B------:R-:W-:-:S07]  /*19f0*/  LOP3.LUT R28, R5, R3, R28, 0xfe, !PT ;  /* 0x00000003051c7212 */ /* 0x000fce00078efe1c */
.L_x_18164:
[----:B------:R-:W-:Y:S05]  /*1a00*/  BSYNC B0 ;  /* 0x0000000000007941 */ /* 0x000fea0003800000 */
.L_x_18163:
[----:B------:R-:W0:Y:S01]  /*1a10*/  F2I.S64.TRUNC R28, R28 ;  /* 0x0000001c001c7311 */ /* 0x000e22000020d900 */
[----:B------:R-:W-:Y:S05]  /*1a20*/  BRA `(.L_x_18148) ;  /* 0x00000004000c7947 */ /* 0x000fea0003800000 */
.L_x_18161:
        /* <DEDUP_REMOVED lines=21> */
.L_x_18170:
[----:B------:R-:W-:Y:S05]  /*1b80*/  BSYNC B1 ;  /* 0x0000000000017941 */ /* 0x000fea0003800000 */
.L_x_18169:
[----:B------:R-:W-:Y:S01]  /*1b90*/  IMAD.SHL.U32 R3, R3, 0x200000, RZ ;  /* 0x0020000003037824 */ /* 0x000fe200078e00ff */
[----:B------:R-:W-:-:S04]  /*1ba0*/  LEA R5, R0, 0x37800000, 0x17 ;  /* 0x3780000000057811 */ /* 0x000fc800078eb8ff */
[----:B------:R-:W-:-:S07]  /*1bb0*/  LOP3.LUT R28, R5, R3, R28, 0xfe, !PT ;  /* 0x00000003051c7212 */ /* 0x000fce00078efe1c */
.L_x_18168:
[----:B------:R-:W-:Y:S05]  /*1bc0*/  BSYNC B0 ;  /* 0x0000000000007941 */ /* 0x000fea0003800000 */
.L_x_18167:
[----:B------:R-:W0:Y:S01]  /*1bd0*/  F2I.S64.TRUNC R28, R28 ;  /* 0x0000001c001c7311 */ /* 0x000e22000020d900 */
[----:B------:R-:W-:Y:S05]  /*1be0*/  BRA `(.L_x_18148) ;  /* 0x00000000009c7947 */ /* 0x000fea0003800000 */
.L_x_18160:
        /* <DEDUP_REMOVED lines=14> */
.L_x_18174:
[----:B------:R-:W-:Y:S05]  /*1cd0*/  BSYNC B0 ;  /* 0x0000000000007941 */ /* 0x000fea0003800000 */
.L_x_18173:
[----:B------:R-:W0:Y:S01]  /*1ce0*/  F2I.S64.TRUNC R28, R28 ;  /* 0x0000001c001c7311 */ /* 0x000e22000020d900 */
[----:B------:R-:W-:Y:S05]  /*1cf0*/  BRA `(.L_x_18148) ;  /* 0x0000000000587947 */ /* 0x000fea0003800000 */
.L_x_18147:
        /* <DEDUP_REMOVED lines=16> */
.L_x_18175:
[----:B------:R-:W-:Y:S01]  /*1e00*/  CS2R R28, SRZ ;  /* 0x00000000001c7805 */ /* 0x000fe2000001ff00 */
[----:B------:R-:W-:Y:S06]  /*1e10*/  BRA `(.L_x_18148) ;  /* 0x0000000000107947 */ /* 0x000fec0003800000 */
.L_x_18172:
[----:B------:R0:W5:Y:S01]  /*1e20*/  LDG.E.64 R28, desc[UR36][R4.64] ;  /* 0x00000024041c7981 */ /* 0x000162000c1e1b00 */
[----:B------:R-:W-:Y:S05]  /*1e30*/  BRA `(.L_x_18148) ;  /* 0x0000000000087947 */ /* 0x000fea0003800000 */
.L_x_18171:
[----:B------:R0:W5:Y:S01]  /*1e40*/  LDG.E R28, desc[UR36][R4.64] ;  /* 0x00000024041c7981 */ /* 0x000162000c1e1900 */
[----:B------:R-:W-:-:S07]  /*1e50*/  IMAD.MOV.U32 R29, RZ, RZ, RZ ;  /* 0x000000ffff1d7224 */ /* 0x000fce00078e00ff */
.L_x_18148:
[----:B------:R-:W-:-:S07]  /*1e60*/  VIADD R19, R19, 0x80 ;  /* 0x0000008013137836 */ /* 0x000fce0000000000 */
.L_x_18142:
[----:B------:R-:W-:Y:S05]  /*1e70*/  BSYNC B6 ;  /* 0x0000000000067941 */ /* 0x000fea0003800000 */
.L_x_18141:
        /* <DEDUP_REMOVED lines=26> */
.L_x_18181:
[----:B------:R0:W5:Y:S01]  /*2020*/  LDG.E.U8 R22, desc[UR36][R4.64] ;  /* 0x0000002404167981 */ /* 0x000162000c1e1100 */
[----:B------:R-:W-:Y:S01]  /*2030*/  IMAD.MOV.U32 R23, RZ, RZ, RZ ;  /* 0x000000ffff177224 */ /* 0x000fe200078e00ff */
[----:B------:R-:W-:Y:S06]  /*2040*/  BRA `(.L_x_18183) ;  /* 0x0000000c00487947 */ /* 0x000fec0003800000 */
.L_x_18180:
        /* <DEDUP_REMOVED lines=8> */
.L_x_18185:
[----:B------:R-:W2:Y:S02]  /*20d0*/  LDG.E R22, desc[UR36][R4.64] ;  /* 0x0000002404167981 */ /* 0x000ea4000c1e1900 */
[----:B--2---:R-:W-:Y:S01]  /*20e0*/  SHF.R.S32.HI R23, RZ, 0x1f, R22 ;  /* 0x0000001fff177819 */ /* 0x004fe20000011416 */
[----:B------:R-:W-:Y:S06]  /*20f0*/  BRA `(.L_x_18183) ;  /* 0x0000000c001c7947 */ /* 0x000fec0003800000 */
.L_x_18184:
[----:B------:R-:W2:Y:S02]  /*2100*/  LDG.E.S16 R22, desc[UR36][R4.64] ;  /* 0x0000002404167981 */ /* 0x000ea4000c1e1700 */
[----:B--2---:R-:W-:Y:S01]  /*2110*/  SHF.R.S32.HI R23, RZ, 0x1f, R22 ;  /* 0x0000001fff177819 */ /* 0x004fe20000011416 */
[----:B------:R-:W-:Y:S06]  /*2120*/  BRA `(.L_x_18183) ;  /* 0x0000000c00107947 */ /* 0x000fec0003800000 */
.L_x_18179:
        /* <DEDUP_REMOVED lines=9> */
.L_x_18187:
[----:B------:R-:W2:Y:S02]  /*21c0*/  LDG.E.U16 R4, desc[UR36][R4.64] ;  /* 0x0000002404047981 */ /* 0x000ea4000c1e1500 */
[----:B--2---:R-:W-:-:S06]  /*21d0*/  HADD2.F32 R22, -RZ, R4.H0_H0 ;  /* 0x20000004ff167230 */ /* 0x004fcc0000004100 */
[----:B------:R-:W0:Y:S01]  /*21e0*/  F2I.S64.TRUNC R22, R22 ;  /* 0x0000001600167311 */ /* 0x000e22000020d900 */
[----:B------:R-:W-:Y:S05]  /*21f0*/  BRA `(.L_x_18183) ;  /* 0x0000000800dc7947 */ /* 0x000fea0003800000 */
.L_x_18186:
        /* <DEDUP_REMOVED lines=9> */
.L_x_18189:
[----:B------:R-:W2:Y:S02]  /*2290*/  LDG.E.U16 R4, desc[UR36][R4.64] ;  /* 0x0000002404047981 */ /* 0x000ea4000c1e1500 */
[----:B--2---:R-:W-:-:S06]  /*22a0*/  HADD2.F32 R22, -RZ, R4.H0_H0 ;  /* 0x20000004ff167230 */ /* 0x004fcc0000004100 */
[----:B------:R-:W0:Y:S01]  /*22b0*/  F2I.S64.TRUNC R22, R22 ;  /* 0x0000001600167311 */ /* 0x000e22000020d900 */
[----:B------:R-:W-:Y:S05]  /*22c0*/  BRA `(.L_x_18183) ;  /* 0x0000000800a87947 */ /* 0x000fea0003800000 */
.L_x_18188:
[----:B------:R-:W2:Y:S02]  /*22d0*/  LDG.E.64 R4, desc[UR36][R4.64] ;  /* 0x0000002404047981 */ /* 0x000ea4000c1e1b00 */
[----:B--2---:R0:W1:Y:S01]  /*22e0*/  F2I.S64.F64.TRUNC R22, R4 ;  /* 0x0000000400167311 */ /* 0x004062000030d900 */
[----:B------:R-:W-:Y:S05]  /*22f0*/  BRA `(.L_x_18183) ;  /* 0x00000008009c7947 */ /* 0x000fea0003800000 */
.L_x_18178:
        /* <DEDUP_REMOVED lines=13> */
.L_x_18192:
[----:B------:R-:W2:Y:S02]  /*23d0*/  LDG.E.64 R4, desc[UR36][R4.64] ;  /* 0x0000002404047981 */ /* 0x000ea4000c1e1b00 */
[----:B--2---:R0:W1:Y:S01]  /*23e0*/  F2I.S64.F64.TRUNC R22, R4 ;  /* 0x0000000400167311 */ /* 0x004062000030d900 */
[----:B------:R-:W-:Y:S05]  /*23f0*/  BRA `(.L_x_18183) ;  /* 0x00000008005c7947 */ /* 0x000fea0003800000 */
.L_x_18191:
        /* <DEDUP_REMOVED lines=27> */
.L_x_18194:
        /* <DEDUP_REMOVED lines=14> */
.L_x_18193:
[----:B------:R-:W2:Y:S02]  /*2690*/  LDG.E.U16 R22, desc[UR36][R4.64] ;  /* 0x0000002404167981 */ /* 0x000ea4000c1e1500 */
[----:B--2---:R-:W-:-:S06]  /*26a0*/  IMAD.U32 R22, R22, 0x10000, RZ ;  /* 0x0001000016167824 */ /* 0x004fcc00078e00ff */
[----:B------:R-:W0:Y:S01]  /*26b0*/  F2I.S64.TRUNC R22, R22 ;  /* 0x0000001600167311 */ /* 0x000e22000020d900 */
[----:B------:R-:W-:Y:S05]  /*26c0*/  BRA `(.L_x_18183) ;  /* 0x0000000400a87947 */ /* 0x000fea0003800000 */
.L_x_18190:
        /* <DEDUP_REMOVED lines=11> */
.L_x_18197:
        /* <DEDUP_REMOVED lines=21> */
.L_x_18201:
[----:B------:R-:W-:Y:S05]  /*28d0*/  BSYNC B1 ;  /* 0x0000000000017941 */ /* 0x000fea0003800000 */
.L_x_18200:
[----:B------:R-:W-:Y:S01]  /*28e0*/  IMAD.SHL.U32 R3, R3, 0x100000, RZ ;  /* 0x0010000003037824 */ /* 0x000fe200078e00ff */
[----:B------:R-:W-:-:S04]  /*28f0*/  LEA R5, R0, 0x3b800000, 0x17 ;  /* 0x3b80000000057811 */ /* 0x000fc800078eb8ff */
[----:B------:R-:W-:-:S07]  /*2900*/  LOP3.LUT R22, R5, R3, R22, 0xfe, !PT ;  /* 0x0000000305167212 */ /* 0x000fce00078efe16 */
.L_x_18199:
[----:B------:R-:W-:Y:S05]  /*2910*/  BSYNC B0 ;  /* 0x0000000000007941 */ /* 0x000fea0003800000 */
.L_x_18198:
[----:B------:R-:W1:Y:S01]  /*2920*/  F2I.S64.TRUNC R22, R22 ;  /* 0x0000001600167311 */ /* 0x000e62000020d900 */
[----:B------:R-:W-:Y:S05]  /*2930*/  BRA `(.L_x_18183) ;  /* 0x00000004000c7947 */ /* 0x000fea0003800000 */
.L_x_18196:
        /* <DEDUP_REMOVED lines=21> */
.L_x_18205:
[----:B------:R-:W-:Y:S05]  /*2a90*/  BSYNC B1 ;  /* 0x0000000000017941 */ /* 0x000fea0003800000 */
.L_x_18204:
[----:B------:R-:W-:Y:S01]  /*2aa0*/  IMAD.SHL.U32 R3, R3, 0x200000, RZ ;  /* 0x0020000003037824 */ /* 0x000fe200078e00ff */
[----:B------:R-:W-:-:S04]  /*2ab0*/  LEA R5, R0, 0x37800000, 0x17 ;  /* 0x3780000000057811 */ /* 0x000fc800078eb8ff */
[----:B------:R-:W-:-:S07]  /*2ac0*/  LOP3.LUT R22, R5, R3, R22, 0xfe, !PT ;  /* 0x0000000305167212 */ /* 0x000fce00078efe16 */
.L_x_18203:
[----:B------:R-:W-:Y:S05]  /*2ad0*/  BSYNC B0 ;  /* 0x0000000000007941 */ /* 0x000fea0003800000 */
.L_x_18202:
[----:B------:R-:W2:Y:S01]  /*2ae0*/  F2I.S64.TRUNC R22, R22 ;  /* 0x0000001600167311 */ /* 0x000ea2000020d900 */
[----:B------:R-:W-:Y:S05]  /*2af0*/  BRA `(.L_x_18183) ;  /* 0x00000000009c7947 */ /* 0x000fea0003800000 */
.L_x_18195:
        /* <DEDUP_REMOVED lines=14> */
.L_x_18209:
[----:B------:R-:W-:Y:S05]  /*2be0*/  BSYNC B0 ;  /* 0x0000000000007941 */ /* 0x000fea0003800000 */
.L_x_18208:
[----:B------:R-:W0:Y:S01]  /*2bf0*/  F2I.S64.TRUNC R22, R22 ;  /* 0x0000001600167311 */ /* 0x000e22000020d900 */
[----:B------:R-:W-:Y:S05]  /*2c00*/  BRA `(.L_x_18183) ;  /* 0x0000000000587947 */ /* 0x000fea0003800000 */
.L_x_18182:
        /* <DEDUP_REMOVED lines=16> */
.L_x_18210:
[----:B------:R-:W-:Y:S01]  /*2d10*/  CS2R R22, SRZ ;  /* 0x0000000000167805 */ /* 0x000fe2000001ff00 */
[----:B------:R-:W-:Y:S06]  /*2d20*/  BRA `(.L_x_18183) ;  /* 0x0000000000107947 */ /* 0x000fec0003800000 */
.L_x_18207:
[----:B------:R0:W5:Y:S01]  /*2d30*/  LDG.E.64 R22, desc[UR36][R4.64] ;  /* 0x0000002404167981 */ /* 0x000162000c1e1b00 */
[----:B------:R-:W-:Y:S05]  /*2d40*/  BRA `(.L_x_18183) ;  /* 0x0000000000087947 */ /* 0x000fea0003800000 */
.L_x_18206:
[----:B------:R0:W5:Y:S01]  /*2d50*/  LDG.E R22, desc[UR36][R4.64] ;  /* 0x0000002404167981 */ /* 0x000162000c1e1900 */
[----:B------:R-:W-:-:S07]  /*2d60*/  IMAD.MOV.U32 R23, RZ, RZ, RZ ;  /* 0x000000ffff177224 */ /* 0x000fce00078e00ff */
.L_x_18183:
[----:B------:R-:W-:-:S07]  /*2d70*/  VIADD R19, R19, 0x80 ;  /* 0x0000008013137836 */ /* 0x000fce0000000000 */
.L_x_18177:
[----:B------:R-:W-:Y:S05]  /*2d80*/  BSYNC B6 ;  /* 0x0000000000067941 */ /* 0x000fea0003800000 */
.L_x_18176:
        /* <DEDUP_REMOVED lines=23> */
.L_x_18216:
[----:B------:R0:W5:Y:S01]  /*2f00*/  LDG.E.U8 R24, desc[UR36][R4.64] ;  /* 0x0000002404187981 */ /* 0x000162000c1e1100 */
[----:B------:R-:W-:Y:S01]  /*2f10*/  IMAD.MOV.U32 R25, RZ, RZ, RZ ;  /* 0x000000ffff197224 */ /* 0x000fe200078e00ff */
[----:B------:R-:W-:Y:S06]  /*2f20*/  BRA `(.L_x_18212) ;  /* 0x0000000c00447947 */ /* 0x000fec0003800000 */
.L_x_18215:
        /* <DEDUP_REMOVED lines=8> */
.L_x_18219:
[----:B------:R-:W2:Y:S02]  /*2fb0*/  LDG.E R24, desc[UR36][R4.64] ;  /* 0x0000002404187981 */ /* 0x000ea4000c1e1900 */
[----:B--2---:R-:W-:Y:S01]  /*2fc0*/  SHF.R.S32.HI R25, RZ, 0x1f, R24 ;  /* 0x0000001fff197819 */ /* 0x004fe20000011418 */
[----:B------:R-:W-:Y:S06]  /*2fd0*/  BRA `(.L_x_18212) ;  /* 0x0000000c00187947 */ /* 0x000fec0003800000 */
.L_x_18218:
[----:B------:R-:W2:Y:S02]  /*2fe0*/  LDG.E.S16 R24, desc[UR36][R4.64] ;  /* 0x0000002404187981 */ /* 0x000ea4000c1e1700 */
[----:B--2---:R-:W-:Y:S01]  /*2ff0*/  SHF.R.S32.HI R25, RZ, 0x1f, R24 ;  /* 0x0000001fff197819 */ /* 0x004fe20000011418 */
[----:B------:R-:W-:Y:S06]  /*3000*/  BRA `(.L_x_18212) ;  /* 0x0000000c000c7947 */ /* 0x000fec0003800000 */
.L_x_18214:
        /* <DEDUP_REMOVED lines=9> */
.L_x_18221:
[----:B------:R-:W2:Y:S02]  /*30a0*/  LDG.E.U16 R4, desc[UR36][R4.64] ;  /* 0x0000002404047981 */ /* 0x000ea4000c1e1500 */
[----:B--2---:R-:W-:-:S06]  /*30b0*/  HADD2.F32 R24, -RZ, R4.H0_H0 ;  /* 0x20000004ff187230 */ /* 0x004fcc0000004100 */
[----:B------:R-:W0:Y:S01]  /*30c0*/  F2I.S64.TRUNC R24, R24 ;  /* 0x0000001800187311 */ /* 0x000e22000020d900 */
[----:B------:R-:W-:Y:S05]  /*30d0*/  BRA `(.L_x_18212) ;  /* 0x0000000800d87947 */ /* 0x000fea0003800000 */
.L_x_18220:
        /* <DEDUP_REMOVED lines=9> */
.L_x_18223:
[----:B------:R-:W2:Y:S02]  /*3170*/  LDG.E.U16 R4, desc[UR36][R4.64] ;  /* 0x0000002404047981 */ /* 0x000ea4000c1e1500 */
[----:B--2---:R-:W-:-:S06]  /*3180*/  HADD2.F32 R24, -RZ, R4.H0_H0 ;  /* 0x20000004ff187230 */ /* 0x004fcc0000004100 */
[----:B------:R-:W0:Y:S01]  /*3190*/  F2I.S64.TRUNC R24, R24 ;  /* 0x0000001800187311 */ /* 0x000e22000020d900 */
[----:B------:R-:W-:Y:S05]  /*31a0*/  BRA `(.L_x_18212) ;  /* 0x0000000800a47947 */ /* 0x000fea0003800000 */
.L_x_18222:
[----:B------:R-:W2:Y:S02]  /*31b0*/  LDG.E.64 R4, desc[UR36][R4.64] ;  /* 0x0000002404047981 */ /* 0x000ea4000c1e1b00 */
[----:B--2---:R0:W1:Y:S01]  /*31c0*/  F2I.S64.F64.TRUNC R24, R4 ;  /* 0x0000000400187311 */ /* 0x004062000030d900 */
[----:B------:R-:W-:Y:S05]  /*31d0*/  BRA `(.L_x_18212) ;  /* 0x0000000800987947 */ /* 0x000fea0003800000 */
.L_x_18213:
        /* <DEDUP_REMOVED lines=13> */
.L_x_18226:
[----:B------:R-:W2:Y:S02]  /*32b0*/  LDG.E.64 R4, desc[UR36][R4.64] ;  /* 0x0000002404047981 */ /* 0x000ea4000c1e1b00 */
[----:B--2---:R0:W1:Y:S01]  /*32c0*/  F2I.S64.F64.TRUNC R24, R4 ;  /* 0x0000000400187311 */ /* 0x004062000030d900 */
[----:B------:R-:W-:Y:S05]  /*32d0*/  BRA `(.L_x_18212) ;  /* 0x0000000800587947 */ /* 0x000fea0003800000 */
.L_x_18225:
        /* <DEDUP_REMOVED lines=27> */
.L_x_18228:
        /* <DEDUP_REMOVED lines=14> */
.L_x_18227:
[----:B------:R-:W2:Y:S02]  /*3570*/  LDG.E.U16 R24, desc[UR36][R4.64] ;  /* 0x0000002404187981 */ /* 0x000ea4000c1e1500 */
[----:B--2---:R-:W-:-:S06]  /*3580*/  IMAD.U32 R24, R24, 0x10000, RZ ;  /* 0x0001000018187824 */ /* 0x004fcc00078e00ff */
[----:B------:R-:W0:Y:S01]  /*3590*/  F2I.S64.TRUNC R24, R24 ;  /* 0x0000001800187311 */ /* 0x000e22000020d900 */
[----:B------:R-:W-:Y:S05]  /*35a0*/  BRA `(.L_x_18212) ;  /* 0x0000000400a47947 */ /* 0x000fea0003800000 */
.L_x_18224:
        /* <DEDUP_REMOVED lines=11> */
.L_x_18231:
        /* <DEDUP_REMOVED lines=21> */
.L_x_18235:
[----:B------:R-:W-:Y:S05]  /*37b0*/  BSYNC B1 ;  /* 0x0000000000017941 */ /* 0x000fea0003800000 */
.L_x_18234:
[----:B------:R-:W-:Y:S01]  /*37c0*/  IMAD.SHL.U32 R3, R3, 0x100000, RZ ;  /* 0x0010000003037824 */ /* 0x000fe200078e00ff */
[----:B------:R-:W-:-:S04]  /*37d0*/  LEA R5, R0, 0x3b800000, 0x17 ;  /* 0x3b80000000057811 */ /* 0x000fc800078eb8ff */
[----:B------:R-:W-:-:S07]  /*37e0*/  LOP3.LUT R24, R5, R3, R24, 0xfe, !PT ;  /* 0x0000000305187212 */ /* 0x000fce00078efe18 */
.L_x_18233:
[----:B------:R-:W-:Y:S05]  /*37f0*/  BSYNC B0 ;  /* 0x0000000000007941 */ /* 0x000fea0003800000 */
.L_x_18232:
[----:B------:R-:W0:Y:S01]  /*3800*/  F2I.S64.TRUNC R24, R24 ;  /* 0x0000001800187311 */ /* 0x000e22000020d900 */
[----:B------:R-:W-:Y:S05]  /*3810*/  BRA `(.L_x_18212) ;  /* 0x0000000400087947 */ /* 0x000fea0003800000 */
.L_x_18230:
        /* <DEDUP_REMOVED lines=21> */
.L_x_18239:
[----:B------:R-:W-:Y:S05]  /*3970*/  BSYNC B1 ;  /* 0x0000000000017941 */ /* 0x000fea0003800000 */
.L_x_18238:
[----:B------:R-:W-:Y:S01]  /*3980*/  IMAD.SHL.U32 R3, R3, 0x200000, RZ ;  /* 0x0020000003037824 */ /* 0x000fe200078e00ff */
[----:B------:R-:W-:-:S04]  /*3990*/  LEA R5, R0, 0x37800000, 0x17 ;  /* 0x3780000000057811 */ /* 0x000fc800078eb8ff */
[----:B------:R-:W-:-:S07]  /*39a0*/  LOP3.LUT R24, R5, R3, R24, 0xfe, !PT ;  /* 0x0000000305187212 */ /* 0x000fce00078efe18 */
.L_x_18237:
[----:B------:R-:W-:Y:S05]  /*39b0*/  BSYNC B0 ;  /* 0x0000000000007941 */ /* 0x000fea0003800000 */
.L_x_18236:
[----:B------:R-:W0:Y:S01]  /*39c0*/  F2I.S64.TRUNC R24, R24 ;  /* 0x0000001800187311 */ /* 0x000e22000020d900 */
[----:B------:R-:W-:Y:S05]  /*39d0*/  BRA `(.L_x_18212) ;  /* 0x0000000000987947 */ /* 0x000fea0003800000 */
.L_x_18229:
        /* <DEDUP_REMOVED lines=14> */
.L_x_18243:
[----:B------:R-:W-:Y:S05]  /*3ac0*/  BSYNC B0 ;  /* 0x0000000000007941 */ /* 0x000fea0003800000 */
.L_x_18242:
[----:B------:R-:W0:Y:S01]  /*3ad0*/  F2I.S64.TRUNC R24, R24 ;  /* 0x0000001800187311 */ /* 0x000e22000020d900 */
[----:B------:R-:W-:Y:S05]  /*3ae0*/  BRA `(.L_x_18212) ;  /* 0x0000000000547947 */ /* 0x000fea0003800000 */
.L_x_18217:
        /* <DEDUP_REMOVED lines=16> */
.L_x_18244:
[----:B------:R-:W-:Y:S05]  /*3bf0*/  BRA `(.L_x_18212) ;  /* 0x0000000000107947 */ /* 0x000fea0003800000 */
.L_x_18241:
[----:B------:R0:W5:Y:S01]  /*3c00*/  LDG.E.64 R24, desc[UR36][R4.64] ;  /* 0x0000002404187981 */ /* 0x000162000c1e1b00 */
[----:B------:R-:W-:Y:S05]  /*3c10*/  BRA `(.L_x_18212) ;  /* 0x0000000000087947 */ /* 0x000fea0003800000 */
.L_x_18240:
[----:B------:R0:W5:Y:S01]  /*3c20*/  LDG.E R24, desc[UR36][R4.64] ;  /* 0x0000002404187981 */ /* 0x000162000c1e1900 */
[----:B------:R-:W-:-:S07]  /*3c30*/  IMAD.MOV.U32 R25, RZ, RZ, RZ ;  /* 0x000000ffff197224 */ /* 0x000fce00078e00ff */
.L_x_18212:
[----:B------:R-:W-:Y:S05]  /*3c40*/  BSYNC B6 ;  /* 0x0000000000067941 */ /* 0x000fea0003800000 */
.L_x_18211:
[----:B------:R-:W2:Y:S01]  /*3c50*/  S2R R19, SR_TID.X ;  /* 0x0000000000137919 */ /* 0x000ea20000002100 */
[----:B------:R-:W-:Y:S01]  /*3c60*/  ULDC.64 UR4, c[0x0][0x218] ;  /* 0x0000860000047ab9 */ /* 0x000fe20000000a00 */
[----:B------:R-:W2:Y:S01]  /*3c70*/  LDC.U8 R17, c[0x0][0x24c] ;  /* 0x00009300ff117b82 */ /* 0x000ea20000000000 */
[----:B01-345:R-:W-:Y:S01]  /*3c80*/  ISETP.GT.U32.AND P2, PT, R26, UR4, PT ;  /* 0x000000041a007c0c */ /* 0x03bfe2000bf44070 */
[----:B------:R-:W-:Y:S01]  /*3c90*/  BSSY B6, `(.L_x_18245) ;  /* 0x000010d000067945 */ /* 0x000fe20003800000 */
[----:B------:R-:W-:Y:S02]  /*3ca0*/  ISETP.GT.U32.AND P1, PT, R28, UR4, PT ;  /* 0x000000041c007c0c */ /* 0x000fe4000bf24070 */
[----:B------:R-:W-:Y:S02]  /*3cb0*/  ISETP.GT.AND.EX P2, PT, R27, UR5, PT, P2 ;  /* 0x000000051b007c0c */ /* 0x000fe4000bf44320 */
[----:B--2---:R-:W-:Y:S02]  /*3cc0*/  ISETP.GT.U32.AND P3, PT, R22, UR4, PT ;  /* 0x0000000416007c0c */ /* 0x004fe4000bf64070 */
[----:B------:R-:W-:-:S02]  /*3cd0*/  ISETP.GT.U32.AND P0, PT, R24, UR4, PT ;  /* 0x0000000418007c0c */ /* 0x000fc4000bf04070 */
[----:B------:R-:W-:Y:S02]  /*3ce0*/  SEL R0, R26, UR4, P2 ;  /* 0x000000041a007c07 */ /* 0x000fe40009000000 */
[----:B------:R-:W-:Y:S02]  /*3cf0*/  SEL R26, R27, UR5, P2 ;  /* 0x000000051b1a7c07 */ /* 0x000fe40009000000 */
[----:B------:R-:W-:Y:S02]  /*3d00*/  ISETP.GT.AND.EX P1, PT, R29, UR5, PT, P1 ;  /* 0x000000051d007c0c */ /* 0x000fe4000bf24310 */
[----:B------:R-:W-:Y:S02]  /*3d10*/  ISETP.GT.AND.EX P2, PT, R23, UR5, PT, P3 ;  /* 0x0000000517007c0c */ /* 0x000fe4000bf44330 */
[----:B------:R-:W-:Y:S02]  /*3d20*/  ISETP.GT.AND.EX P0, PT, R25, UR5, PT, P0 ;  /* 0x0000000519007c0c */ /* 0x000fe4000bf04300 */
[----:B------:R-:W-:-:S02]  /*3d30*/  SEL R3, R28, UR4, P1 ;  /* 0x000000041c037c07 */ /* 0x000fc40008800000 */
[----:B------:R-:W-:Y:S02]  /*3d40*/  SEL R18, R22, UR4, P2 ;  /* 0x0000000416127c07 */ /* 0x000fe40009000000 */
[----:B------:R-:W-:Y:S02]  /*3d50*/  SEL R27, R23, UR5, P2 ;  /* 0x00000005171b7c07 */ /* 0x000fe40009000000 */
[----:B------:R-:W-:Y:S02]  /*3d60*/  SEL R28, R29, UR5, P1 ;  /* 0x000000051d1c7c07 */ /* 0x000fe40008800000 */
[----:B------:R-:W-:Y:S02]  /*3d70*/  SEL R22, R24, UR4, P0 ;  /* 0x0000000418167c07 */ /* 0x000fe40008000000 */
[----:B------:R-:W-:Y:S01]  /*3d80*/  SEL R23, R25, UR5, P0 ;  /* 0x0000000519177c07 */ /* 0x000fe20008000000 */
[----:B------:R-:W-:Y:S01]  /*3d90*/  ULDC.64 UR4, c[0x0][0x220] ;  /* 0x0000880000047ab9 */ /* 0x000fe20000000a00 */
[----:B------:R-:W-:-:S02]  /*3da0*/  ISETP.GE.AND P4, PT, R19, R16, PT ;  /* 0x000000101300720c */ /* 0x000fc40003f86270 */
[----:B------:R-:W-:Y:S02]  /*3db0*/  ISETP.LT.U32.AND P0, PT, R18, UR4, PT ;  /* 0x0000000412007c0c */ /* 0x000fe4000bf01070 */
[----:B------:R-:W-:Y:S02]  /*3dc0*/  ISETP.LT.U32.AND P2, PT, R3, UR4, PT ;  /* 0x0000000403007c0c */ /* 0x000fe4000bf41070 */
[----:B------:R-:W-:Y:S02]  /*3dd0*/  ISETP.LT.U32.AND P3, PT, R0, UR4, PT ;  /* 0x0000000400007c0c */ /* 0x000fe4000bf61070 */
[----:B------:R-:W-:Y:S02]  /*3de0*/  ISETP.LT.U32.AND P1, PT, R22, UR4, PT ;  /* 0x0000000416007c0c */ /* 0x000fe4000bf21070 */
[----:B------:R-:W-:Y:S02]  /*3df0*/  ISETP.LT.AND.EX P0, PT, R27, UR5, PT, P0 ;  /* 0x000000051b007c0c */ /* 0x000fe4000bf01300 */
[----:B------:R-:W-:-:S02]  /*3e00*/  ISETP.LT.AND.EX P2, PT, R28, UR5, PT, P2 ;  /* 0x000000051c007c0c */ /* 0x000fc4000bf41320 */
[----:B------:R-:W-:Y:S02]  /*3e10*/  ISETP.LT.AND.EX P3, PT, R26, UR5, PT, P3 ;  /* 0x000000051a007c0c */ /* 0x000fe4000bf61330 */
[----:B------:R-:W-:Y:S02]  /*3e20*/  ISETP.LT.AND.EX P1, PT, R23, UR5, PT, P1 ;  /* 0x0000000517007c0c */ /* 0x000fe4000bf21310 */
[----:B------:R-:W-:Y:S02]  /*3e30*/  SEL R18, R18, UR4, P0 ;  /* 0x0000000412127c07 */ /* 0x000fe40008000000 */
[----:B------:R-:W-:Y:S02]  /*3e40*/  SEL R24, R3, UR4, P2 ;  /* 0x0000000403187c07 */ /* 0x000fe40009000000 */
[----:B------:R-:W-:Y:S02]  /*3e50*/  SEL R25, R28, UR5, P2 ;  /* 0x000000051c197c07 */ /* 0x000fe40009000000 */
[----:B------:R-:W-:-:S02]  /*3e60*/  SEL R27, R27, UR5, P0 ;  /* 0x000000051b1b7c07 */ /* 0x000fc40008000000 */
[----:B------:R-:W-:Y:S02]  /*3e70*/  SEL R22, R22, UR4, P1 ;  /* 0x0000000416167c07 */ /* 0x000fe40008800000 */
[----:B------:R-:W-:Y:S02]  /*3e80*/  SEL R23, R23, UR5, P1 ;  /* 0x0000000517177c07 */ /* 0x000fe40008800000 */
[----:B------:R-:W-:Y:S02]  /*3e90*/  SEL R3, R0, UR4, P3 ;  /* 0x0000000400037c07 */ /* 0x000fe40009800000 */
[----:B------:R-:W-:Y:S01]  /*3ea0*/  SEL R5, R26, UR5, P3 ;  /* 0x000000051a057c07 */ /* 0x000fe20009800000 */
[----:B------:R-:W-:Y:S01]  /*3eb0*/  IMAD.MOV.U32 R26, RZ, RZ, R18 ;  /* 0x000000ffff1a7224 */ /* 0x000fe200078e0012 */
[----:B------:R-:W-:Y:S06]  /*3ec0*/  @P4 BRA `(.L_x_18246) ;  /* 0x0000000c00a44947 */ /* 0x000fec0003800000 */
        /* <DEDUP_REMOVED lines=22> */
.L_x_18250:
[----:B------:R0:W-:Y:S01]  /*4030*/  STG.E.U8 desc[UR36][R8.64], R3 ;  /* 0x0000000308007986 */ /* 0x0001e2000c101124 */
[----:B------:R-:W-:Y:S05]  /*4040*/  BRA `(.L_x_18246) ;  /* 0x0000000c00447947 */ /* 0x000fea0003800000 */
.L_x_18249:
        /* <DEDUP_REMOVED lines=8> */
.L_x_18253:
[----:B------:R0:W-:Y:S01]  /*40d0*/  STG.E desc[UR36][R8.64], R3 ;  /* 0x0000000308007986 */ /* 0x0001e2000c101924 */
[----:B------:R-:W-:Y:S05]  /*40e0*/  BRA `(.L_x_18246) ;  /* 0x0000000c001c7947 */ /* 0x000fea0003800000 */
.L_x_18252:
[----:B------:R0:W-:Y:S01]  /*40f0*/  STG.E.U16 desc[UR36][R8.64], R3 ;  /* 0x0000000308007986 */ /* 0x0001e2000c101524 */
[----:B------:R-:W-:Y:S05]  /*4100*/  BRA `(.L_x_18246) ;  /* 0x0000000c00147947 */ /* 0x000fea0003800000 */
.L_x_18248:
        /* <DEDUP_REMOVED lines=9> */
.L_x_18255:
[----:B------:R-:W0:Y:S02]  /*41a0*/  I2F.S64 R0, R4 ;  /* 0x0000000400007312 */ /* 0x000e240000301400 */
[----:B0-----:R-:W-:-:S05]  /*41b0*/  F2FP.F16.F32.PACK_AB R0, RZ, R0 ;  /* 0x00000000ff00723e */ /* 0x001fca00000000ff */
[----:B------:R0:W-:Y:S01]  /*41c0*/  STG.E.U16 desc[UR36][R8.64], R0 ;  /* 0x0000000008007986 */ /* 0x0001e2000c101524 */
[----:B------:R-:W-:Y:S05]  /*41d0*/  BRA `(.L_x_18246) ;  /* 0x0000000800e07947 */ /* 0x000fea0003800000 */
.L_x_18254:
        /* <DEDUP_REMOVED lines=10> */
.L_x_18257:
[----:B------:R-:W0:Y:S02]  /*4280*/  I2F.S64 R4, R4 ;  /* 0x0000000400047312 */ /* 0x000e240000301400 */
[----:B0-----:R-:W-:-:S04]  /*4290*/  F2FP.F16.F32.PACK_AB R3, RZ, R4 ;  /* 0x00000004ff03723e */ /* 0x001fc800000000ff */
[----:B------:R-:W-:-:S05]  /*42a0*/  PRMT R3, R3, 0x5410, RZ ;  /* 0x0000541003037816 */ /* 0x000fca00000000ff */
[----:B------:R0:W-:Y:S01]  /*42b0*/  STG.E desc[UR36][R8.64], R3 ;  /* 0x0000000308007986 */ /* 0x0001e2000c101924 */
[----:B------:R-:W-:Y:S05]  /*42c0*/  BRA `(.L_x_18246) ;  /* 0x0000000800a47947 */ /* 0x000fea0003800000 */
.L_x_18256:
[----:B------:R-:W0:Y:S02]  /*42d0*/  I2F.F64.S64 R4, R4 ;  /* 0x0000000400047312 */ /* 0x000e240000301c00 */
[----:B0-----:R0:W-:Y:S01]  /*42e0*/  STG.E.64 desc[UR36][R8.64], R4 ;  /* 0x0000000408007986 */ /* 0x0011e2000c101b24 */
[----:B------:R-:W-:Y:S05]  /*42f0*/  BRA `(.L_x_18246) ;  /* 0x0000000800987947 */ /* 0x000fea0003800000 */
.L_x_18247:
        /* <DEDUP_REMOVED lines=13> */
.L_x_18260:
[----:B------:R-:W0:Y:S01]  /*43d0*/  I2F.F64.S64 R4, R4 ;  /* 0x0000000400047312 */ /* 0x000e220000301c00 */
[----:B------:R-:W-:-:S05]  /*43e0*/  CS2R R6, SRZ ;  /* 0x0000000000067805 */ /* 0x000fca000001ff00 */
[----:B0-----:R0:W-:Y:S01]  /*43f0*/  STG.E.128 desc[UR36][R8.64], R4 ;  /* 0x0000000408007986 */ /* 0x0011e2000c101d24 */
[----:B------:R-:W-:Y:S05]  /*4400*/  BRA `(.L_x_18246) ;  /* 0x0000000800547947 */ /* 0x000fea0003800000 */
.L_x_18259:
        /* <DEDUP_REMOVED lines=21> */
.L_x_18264:
[----:B------:R-:W-:Y:S05]  /*4560*/  BSYNC B0 ;  /* 0x0000000000007941 */ /* 0x000fea0003800000 */
.L_x_18263:
[----:B------:R-:W-:-:S05]  /*4570*/  LOP3.LUT R7, R0, R7, RZ, 0xfc, !PT ;  /* 0x0000000700077212 */ /* 0x000fca00078efcff */
[----:B------:R0:W-:Y:S01]  /*4580*/  STG.E.U8 desc[UR36][R8.64], R7 ;  /* 0x0000000708007986 */ /* 0x0001e2000c101124 */
[----:B------:R-:W-:Y:S05]  /*4590*/  BRA `(.L_x_18246) ;  /* 0x0000000400f07947 */ /* 0x000fea0003800000 */
.L_x_18262:
        /* <DEDUP_REMOVED lines=13> */
.L_x_18266:
[----:B------:R-:W-:Y:S01]  /*4670*/  IMAD.MOV.U32 R0, RZ, RZ, 0x7f ;  /* 0x0000007fff007424 */ /* 0x000fe200078e00ff */
[----:B------:R-:W-:-:S04]  /*4680*/  ISETP.GT.U32.AND P0, PT, R3, 0x7f800000, PT ;  /* 0x7f8000000300780c */ /* 0x000fc80003f04070 */
[----:B------:R-:W-:-:S09]  /*4690*/  SEL R0, R0, 0x7c, P0 ;  /* 0x0000007c00007807 */ /* 0x000fd20000000000 */
.L_x_18267:
[----:B------:R-:W-:Y:S05]  /*46a0*/  BSYNC B0 ;  /* 0x0000000000007941 */ /* 0x000fea0003800000 */
.L_x_18265:
[----:B------:R-:W-:-:S04]  /*46b0*/  LOP3.LUT R3, R5, 0x80000000, RZ, 0xc0, !PT ;  /* 0x8000000005037812 */ /* 0x000fc800078ec0ff */
[----:B------:R-:W-:-:S04]  /*46c0*/  SHF.R.U32.HI R3, RZ, 0x18, R3 ;  /* 0x00000018ff037819 */ /* 0x000fc80000011603 */
[----:B------:R-:W-:-:S05]  /*46d0*/  LOP3.LUT R3, R0, R3, RZ, 0xfc, !PT ;  /* 0x0000000300037212 */ /* 0x000fca00078efcff */
[----:B------:R0:W-:Y:S01]  /*46e0*/  STG.E.U8 desc[UR36][R8.64], R3 ;  /* 0x0000000308007986 */ /* 0x0001e2000c101124 */
[----:B------:R-:W-:Y:S05]  /*46f0*/  BRA `(.L_x_18246) ;  /* 0x0000000400987947 */ /* 0x000fea0003800000 */
.L_x_18261:
[----:B------:R-:W0:Y:S02]  /*4700*/  I2F.S64 R0, R4 ;  /* 0x0000000400007312 */ /* 0x000e240000301400 */
[----:B0-----:R-:W-:-:S05]  /*4710*/  F2FP.BF16.F32.PACK_AB R0, RZ, R0 ;  /* 0x00000000ff00723e */ /* 0x001fca00000010ff */
[----:B------:R0:W-:Y:S01]  /*4720*/  STG.E.U16 desc[UR36][R8.64], R0 ;  /* 0x0000000008007986 */ /* 0x0001e2000c101524 */
[----:B------:R-:W-:Y:S05]  /*4730*/  BRA `(.L_x_18246) ;  /* 0x0000000400887947 */ /* 0x000fea0003800000 */
.L_x_18258:
        /* <DEDUP_REMOVED lines=10> */
.L_x_18270:
        /* <DEDUP_REMOVED lines=17> */
.L_x_18273:
[----:B------:R-:W-:-:S04]  /*48f0*/  LOP3.LUT R0, R5, 0x80000000, RZ, 0xc0, !PT ;  /* 0x8000000005007812 */ /* 0x000fc800078ec0ff */
[----:B------:R-:W-:-:S04]  /*4900*/  SHF.R.U32.HI R0, RZ, 0x18, R0 ;  /* 0x00000018ff007819 */ /* 0x000fc80000011600 */
[----:B------:R-:W-:-:S07]  /*4910*/  LOP3.LUT R0, R3, R0, RZ, 0xfc, !PT ;  /* 0x0000000003007212 */ /* 0x000fce00078efcff */
.L_x_18272:
[----:B------:R-:W-:Y:S05]  /*4920*/  BSYNC B0 ;  /* 0x0000000000007941 */ /* 0x000fea0003800000 */
.L_x_18271:
[----:B------:R3:W-:Y:S01]  /*4930*/  STG.E.U8 desc[UR36][R8.64], R0 ;  /* 0x0000000008007986 */ /* 0x0007e2000c101124 */
[----:B------:R-:W-:Y:S05]  /*4940*/  BRA `(.L_x_18246) ;  /* 0x0000000400047947 */ /* 0x000fea0003800000 */
.L_x_18269:
        /* <DEDUP_REMOVED lines=17> */
.L_x_18276:
[----:B------:R-:W-:-:S04]  /*4a60*/  LOP3.LUT R0, R5, 0x80000000, RZ, 0xc0, !PT ;  /* 0x8000000005007812 */ /* 0x000fc800078ec0ff */
[----:B------:R-:W-:-:S04]  /*4a70*/  SHF.R.U32.HI R0, RZ, 0x18, R0 ;  /* 0x00000018ff007819 */ /* 0x000fc80000011600 */
[----:B------:R-:W-:-:S07]  /*4a80*/  LOP3.LUT R0, R3, R0, RZ, 0xfc, !PT ;  /* 0x0000000003007212 */ /* 0x000fce00078efcff */
.L_x_18275:
[----:B------:R-:W-:Y:S05]  /*4a90*/  BSYNC B0 ;  /* 0x0000000000007941 */ /* 0x000fea0003800000 */
.L_x_18274:
[----:B------:R0:W-:Y:S01]  /*4aa0*/  STG.E.U8 desc[UR36][R8.64], R0 ;  /* 0x0000000008007986 */ /* 0x0001e2000c101124 */
[----:B------:R-:W-:Y:S05]  /*4ab0*/  BRA `(.L_x_18246) ;  /* 0x0000000000a87947 */ /* 0x000fea0003800000 */
.L_x_18268:
        /* <DEDUP_REMOVED lines=22> */
.L_x_18251:
        /* <DEDUP_REMOVED lines=16> */
.L_x_18279:
[----:B------:R-:W-:Y:S05]  /*4d20*/  BRA `(.L_x_18246) ;  /* 0x00000000000c7947 */ /* 0x000fea0003800000 */
.L_x_18278:
[----:B------:R2:W-:Y:S01]  /*4d30*/  STG.E.64 desc[UR36][R8.64], R4 ;  /* 0x0000000408007986 */ /* 0x0005e2000c101b24 */
[----:B------:R-:W-:Y:S05]  /*4d40*/  BRA `(.L_x_18246) ;  /* 0x0000000000047947 */ /* 0x000fea0003800000 */
.L_x_18277:
[----:B------:R0:W-:Y:S02]  /*4d50*/  STG.E desc[UR36][R8.64], R3 ;  /* 0x0000000308007986 */ /* 0x0001e4000c101924 */
.L_x_18246:
[----:B------:R-:W-:Y:S05]  /*4d60*/  BSYNC B6 ;  /* 0x0000000000067941 */ /* 0x000fea0003800000 */
.L_x_18245:
        /* <DEDUP_REMOVED lines=23> */
.L_x_18285:
[----:B------:R0:W-:Y:S01]  /*4ee0*/  STG.E.U8 desc[UR36][R8.64], R24 ;  /* 0x0000001808007986 */ /* 0x0001e2000c101124 */
[----:B------:R-:W-:Y:S05]  /*4ef0*/  BRA `(.L_x_18287) ;  /* 0x0000000c004c7947 */ /* 0x000fea0003800000 */
.L_x_18284:
        /* <DEDUP_REMOVED lines=8> */
.L_x_18289:
[----:B------:R0:W-:Y:S01]  /*4f80*/  STG.E desc[UR36][R8.64], R24 ;  /* 0x0000001808007986 */ /* 0x0001e2000c101924 */
[----:B------:R-:W-:Y:S05]  /*4f90*/  BRA `(.L_x_18287) ;  /* 0x0000000c00247947 */ /* 0x000fea0003800000 */
.L_x_18288:
[----:B------:R0:W-:Y:S01]  /*4fa0*/  STG.E.U16 desc[UR36][R8.64], R24 ;  /* 0x0000001808007986 */ /* 0x0001e2000c101524 */
[----:B------:R-:W-:Y:S05]  /*4fb0*/  BRA `(.L_x_18287) ;  /* 0x0000000c001c7947 */ /* 0x000fea0003800000 */
.L_x_18283:
        /* <DEDUP_REMOVED lines=9> */
.L_x_18291:
[----:B------:R-:W0:Y:S02]  /*5050*/  I2F.S64 R0, R24 ;  /* 0x0000001800007312 */ /* 0x000e240000301400 */
[----:B0-----:R-:W-:-:S05]  /*5060*/  F2FP.F16.F32.PACK_AB R0, RZ, R0 ;  /* 0x00000000ff00723e */ /* 0x001fca00000000ff */
[----:B------:R0:W-:Y:S01]  /*5070*/  STG.E.U16 desc[UR36][R8.64], R0 ;  /* 0x0000000008007986 */ /* 0x0001e2000c101524 */
[----:B------:R-:W-:Y:S05]  /*5080*/  BRA `(.L_x_18287) ;  /* 0x0000000800e87947 */ /* 0x000fea0003800000 */
.L_x_18290:
        /* <DEDUP_REMOVED lines=10> */
.L_x_18293:
[----:B------:R-:W0:Y:S02]  /*5130*/  I2F.S64 R24, R24 ;  /* 0x0000001800187312 */ /* 0x000e240000301400 */
[----:B0-----:R-:W-:-:S04]  /*5140*/  F2FP.F16.F32.PACK_AB R3, RZ, R24 ;  /* 0x00000018ff03723e */ /* 0x001fc800000000ff */
[----:B------:R-:W-:-:S05]  /*5150*/  PRMT R3, R3, 0x5410, RZ ;  /* 0x0000541003037816 */ /* 0x000fca00000000ff */
[----:B------:R0:W-:Y:S01]  /*5160*/  STG.E desc[UR36][R8.64], R3 ;  /* 0x0000000308007986 */ /* 0x0001e2000c101924 */
[----:B------:R-:W-:Y:S05]  /*5170*/  BRA `(.L_x_18287) ;  /* 0x0000000800ac7947 */ /* 0x000fea0003800000 */
.L_x_18292:
[----:B------:R-:W0:Y:S02]  /*5180*/  I2F.F64.S64 R24, R24 ;  /* 0x0000001800187312 */ /* 0x000e240000301c00 */
[----:B0-----:R0:W-:Y:S01]  /*5190*/  STG.E.64 desc[UR36][R8.64], R24 ;  /* 0x0000001808007986 */ /* 0x0011e2000c101b24 */
[----:B------:R-:W-:Y:S05]  /*51a0*/  BRA `(.L_x_18287) ;  /* 0x0000000800a07947 */ /* 0x000fea0003800000 */
.L_x_18282:
        /* <DEDUP_REMOVED lines=13> */
.L_x_18296:
[----:B------:R-:W0:Y:S01]  /*5280*/  I2F.F64.S64 R4, R24 ;  /* 0x0000001800047312 */ /* 0x000e220000301c00 */
[----:B------:R-:W-:-:S05]  /*5290*/  CS2R R6, SRZ ;  /* 0x0000000000067805 */ /* 0x000fca000001ff00 */
[----:B0-----:R0:W-:Y:S01]  /*52a0*/  STG.E.128 desc[UR36][R8.64], R4 ;  /* 0x0000000408007986 */ /* 0x0011e2000c101d24 */
[----:B------:R-:W-:Y:S05]  /*52b0*/  BRA `(.L_x_18287) ;  /* 0x00000008005c7947 */ /* 0x000fea0003800000 */
.L_x_18295:
        /* <DEDUP_REMOVED lines=21> */
.L_x_18300:
[----:B------:R-:W-:Y:S05]  /*5410*/  BSYNC B0 ;  /* 0x0000000000007941 */ /* 0x000fea0003800000 */
.L_x_18299:
[----:B------:R-:W-:-:S05]  /*5420*/  LOP3.LUT R5, R0, R5, RZ, 0xfc, !PT ;  /* 0x0000000500057212 */ /* 0x000fca00078efcff */
[----:B------:R0:W-:Y:S01]  /*5430*/  STG.E.U8 desc[UR36][R8.64], R5 ;  /* 0x0000000508007986 */ /* 0x0001e2000c101124 */
[----:B------:R-:W-:Y:S05]  /*5440*/  BRA `(.L_x_18287) ;  /* 0x0000000400f87947 */ /* 0x000fea0003800000 */
.L_x_18298:
        /* <DEDUP_REMOVED lines=13> */
.L_x_18302:
[----:B------:R-:W-:Y:S01]  /*5520*/  IMAD.MOV.U32 R0, RZ, RZ, 0x7f ;  /* 0x0000007fff007424 */ /* 0x000fe200078e00ff */
[----:B------:R-:W-:-:S04]  /*5530*/  ISETP.GT.U32.AND P0, PT, R3, 0x7f800000, PT ;  /* 0x7f8000000300780c */ /* 0x000fc80003f04070 */
[----:B------:R-:W-:-:S09]  /*5540*/  SEL R0, R0, 0x7c, P0 ;  /* 0x0000007c00007807 */ /* 0x000fd20000000000 */
.L_x_18303:
[----:B------:R-:W-:Y:S05]  /*5550*/  BSYNC B0 ;  /* 0x0000000000007941 */ /* 0x000fea0003800000 */
.L_x_18301:
[----:B------:R-:W-:-:S04]  /*5560*/  LOP3.LUT R3, R25, 0x80000000, RZ, 0xc0, !PT ;  /* 0x8000000019037812 */ /* 0x000fc800078ec0ff */
[----:B------:R-:W-:-:S04]  /*5570*/  SHF.R.U32.HI R3, RZ, 0x18, R3 ;  /* 0x00000018ff037819 */ /* 0x000fc80000011603 */
[----:B------:R-:W-:-:S05]  /*5580*/  LOP3.LUT R3, R0, R3, RZ, 0xfc, !PT ;  /* 0x0000000300037212 */ /* 0x000fca00078efcff */
[----:B------:R0:W-:Y:S01]  /*5590*/  STG.E.U8 desc[UR36][R8.64], R3 ;  /* 0x0000000308007986 */ /* 0x0001e2000c101124 */
[----:B------:R-:W-:Y:S05]  /*55a0*/  BRA `(.L_x_18287) ;  /* 0x0000000400a07947 */ /* 0x000fea0003800000 */
.L_x_18297:
[----:B------:R-:W0:Y:S02]  /*55b0*/  I2F.S64 R0, R24 ;  /* 0x0000001800007312 */ /* 0x000e240000301400 */
[----:B0-----:R-:W-:-:S05]  /*55c0*/  F2FP.BF16.F32.PACK_AB R0, RZ, R0 ;  /* 0x00000000ff00723e */ /* 0x001fca00000010ff */
[----:B------:R0:W-:Y:S01]  /*55d0*/  STG.E.U16 desc[UR36][R8.64], R0 ;  /* 0x0000000008007986 */ /* 0x0001e2000c101524 */
[----:B------:R-:W-:Y:S05]  /*55e0*/  BRA `(.L_x_18287) ;  /* 0x0000000400907947 */ /* 0x000fea0003800000 */
.L_x_18294:
        /* <DEDUP_REMOVED lines=10> */
.L_x_18306:
        /* <DEDUP_REMOVED lines=17> */
.L_x_18309:
[----:B------:R-:W-:-:S04]  /*57a0*/  LOP3.LUT R3, R25, 0x80000000, RZ, 0xc0, !PT ;  /* 0x8000000019037812 */ /* 0x000fc800078ec0ff */
[----:B------:R-:W-:-:S04]  /*57b0*/  SHF.R.U32.HI R3, RZ, 0x18, R3 ;  /* 0x00000018ff037819 */ /* 0x000fc80000011603 */
[----:B------:R-:W-:-:S04]  /*57c0*/  LOP3.LUT R0, R0, R3, RZ, 0xfc, !PT ;  /* 0x0000000300007212 */ /* 0x000fc800078efcff */
[----:B------:R-:W-:-:S07]  /*57d0*/  PRMT R4, R0, 0x7610, R4 ;  /* 0x0000761000047816 */ /* 0x000fce0000000004 */
.L_x_18308:
[----:B------:R-:W-:Y:S05]  /*57e0*/  BSYNC B0 ;  /* 0x0000000000007941 */ /* 0x000fea0003800000 */
.L_x_18307:
[----:B------:R3:W-:Y:S01]  /*57f0*/  STG.E.U8 desc[UR36][R8.64], R4 ;  /* 0x0000000408007986 */ /* 0x0007e2000c101124 */
[----:B------:R-:W-:Y:S05]  /*5800*/  BRA `(.L_x_18287) ;  /* 0x0000000400087947 */ /* 0x000fea0003800000 */
.L_x_18305:
        /* <DEDUP_REMOVED lines=17> */
.L_x_18312:
[----:B------:R-:W-:-:S04]  /*5920*/  LOP3.LUT R3, R25, 0x80000000, RZ, 0xc0, !PT ;  /* 0x8000000019037812 */ /* 0x000fc800078ec0ff */
[----:B------:R-:W-:-:S04]  /*5930*/  SHF.R.U32.HI R3, RZ, 0x18, R3 ;  /* 0x00000018ff037819 */ /* 0x000fc80000011603 */
[----:B------:R-:W-:-:S04]  /*5940*/  LOP3.LUT R0, R0, R3, RZ, 0xfc, !PT ;  /* 0x0000000300007212 */ /* 0x000fc800078efcff */
[----:B------:R-:W-:-:S07]  /*5950*/  PRMT R4, R0, 0x7610, R4 ;  /* 0x0000761000047816 */ /* 0x000fce0000000004 */
.L_x_18311:
[----:B------:R-:W-:Y:S05]  /*5960*/  BSYNC B0 ;  /* 0x0000000000007941 */ /* 0x000fea0003800000 */
.L_x_18310:
[----:B------:R0:W-:Y:S01]  /*5970*/  STG.E.U8 desc[UR36][R8.64], R4 ;  /* 0x0000000408007986 */ /* 0x0001e2000c101124 */
[----:B------:R-:W-:Y:S05]  /*5980*/  BRA `(.L_x_18287) ;  /* 0x0000000000a87947 */ /* 0x000fea0003800000 */
.L_x_18304:
        /* <DEDUP_REMOVED lines=22> */
.L_x_18286:
        /* <DEDUP_REMOVED lines=16> */
.L_x_18315:
[----:B------:R-:W-:Y:S05]  /*5bf0*/  BRA `(.L_x_18287) ;  /* 0x00000000000c7947 */ /* 0x000fea0003800000 */
.L_x_18314:
[----:B------:R2:W-:Y:S01]  /*5c00*/  STG.E.64 desc[UR36][R8.64], R24 ;  /* 0x0000001808007986 */ /* 0x0005e2000c101b24 */
[----:B------:R-:W-:Y:S05]  /*5c10*/  BRA `(.L_x_18287) ;  /* 0x0000000000047947 */ /* 0x000fea0003800000 */
.L_x_18313:
[----:B------:R0:W-:Y:S02]  /*5c20*/  STG.E desc[UR36][R8.64], R24 ;  /* 0x0000001808007986 */ /* 0x0001e4000c101924 */
.L_x_18287:
        /* <DEDUP_REMOVED lines=23> */
.L_x_18319:
[----:B------:R3:W-:Y:S01]  /*5da0*/  STG.E.U8 desc[UR36][R8.64], R18 ;  /* 0x0000001208007986 */ /* 0x0007e2000c101124 */
[----:B------:R-:W-:Y:S05]  /*5db0*/  BRA `(.L_x_18321) ;  /* 0x0000000c004c7947 */ /* 0x000fea0003800000 */
.L_x_18318:
        /* <DEDUP_REMOVED lines=8> */
.L_x_18323:
[----:B------:R2:W-:Y:S01]  /*5e40*/  STG.E desc[UR36][R8.64], R18 ;  /* 0x0000001208007986 */ /* 0x0005e2000c101924 */
[----:B------:R-:W-:Y:S05]  /*5e50*/  BRA `(.L_x_18321) ;  /* 0x0000000c00247947 */ /* 0x000fea0003800000 */
.L_x_18322:
[----:B------:R0:W-:Y:S01]  /*5e60*/  STG.E.U16 desc[UR36][R8.64], R18 ;  /* 0x0000001208007986 */ /* 0x0001e2000c101524 */
[----:B------:R-:W-:Y:S05]  /*5e70*/  BRA `(.L_x_18321) ;  /* 0x0000000c001c7947 */ /* 0x000fea0003800000 */
.L_x_18317:
        /* <DEDUP_REMOVED lines=9> */
.L_x_18325:
[----:B------:R-:W0:Y:S02]  /*5f10*/  I2F.S64 R0, R26 ;  /* 0x0000001a00007312 */ /* 0x000e240000301400 */
[----:B0-----:R-:W-:-:S05]  /*5f20*/  F2FP.F16.F32.PACK_AB R0, RZ, R0 ;  /* 0x00000000ff00723e */ /* 0x001fca00000000ff */
[----:B------:R0:W-:Y:S01]  /*5f30*/  STG.E.U16 desc[UR36][R8.64], R0 ;  /* 0x0000000008007986 */ /* 0x0001e2000c101524 */
[----:B------:R-:W-:Y:S05]  /*5f40*/  BRA `(.L_x_18321) ;  /* 0x0000000800e87947 */ /* 0x000fea0003800000 */
.L_x_18324:
        /* <DEDUP_REMOVED lines=10> */
.L_x_18327:
[----:B------:R-:W0:Y:S02]  /*5ff0*/  I2F.S64 R26, R26 ;  /* 0x0000001a001a7312 */ /* 0x000e240000301400 */
[----:B0-----:R-:W-:-:S04]  /*6000*/  F2FP.F16.F32.PACK_AB R3, RZ, R26 ;  /* 0x0000001aff03723e */ /* 0x001fc800000000ff */
[----:B------:R-:W-:-:S05]  /*6010*/  PRMT R3, R3, 0x5410, RZ ;  /* 0x0000541003037816 */ /* 0x000fca00000000ff */
[----:B------:R0:W-:Y:S01]  /*6020*/  STG.E desc[UR36][R8.64], R3 ;  /* 0x0000000308007986 */ /* 0x0001e2000c101924 */
[----:B------:R-:W-:Y:S05]  /*6030*/  BRA `(.L_x_18321) ;  /* 0x0000000800ac7947 */ /* 0x000fea0003800000 */
.L_x_18326:
[----:B------:R-:W0:Y:S02]  /*6040*/  I2F.F64.S64 R26, R26 ;  /* 0x0000001a001a7312 */ /* 0x000e240000301c00 */
[----:B0-----:R0:W-:Y:S01]  /*6050*/  STG.E.64 desc[UR36][R8.64], R26 ;  /* 0x0000001a08007986 */ /* 0x0011e2000c101b24 */
[----:B------:R-:W-:Y:S05]  /*6060*/  BRA `(.L_x_18321) ;  /* 0x0000000800a07947 */ /* 0x000fea0003800000 */
.L_x_18316:
        /* <DEDUP_REMOVED lines=13> */
.L_x_18330:
[----:B------:R-:W0:Y:S01]  /*6140*/  I2F.F64.S64 R4, R26 ;  /* 0x0000001a00047312 */ /* 0x000e220000301c00 */
[----:B------:R-:W-:-:S05]  /*6150*/  CS2R R6, SRZ ;  /* 0x0000000000067805 */ /* 0x000fca000001ff00 */
[----:B0-----:R0:W-:Y:S01]  /*6160*/  STG.E.128 desc[UR36][R8.64], R4 ;  /* 0x0000000408007986 */ /* 0x0011e2000c101d24 */
[----:B------:R-:W-:Y:S05]  /*6170*/  BRA `(.L_x_18321) ;  /* 0x00000008005c7947 */ /* 0x000fea0003800000 */
.L_x_18329:
        /* <DEDUP_REMOVED lines=21> */
.L_x_18334:
[----:B------:R-:W-:Y:S05]  /*62d0*/  BSYNC B0 ;  /* 0x0000000000007941 */ /* 0x000fea0003800000 */
.L_x_18333:
[----:B------:R-:W-:-:S05]  /*62e0*/  LOP3.LUT R5, R0, R5, RZ, 0xfc, !PT ;  /* 0x0000000500057212 */ /* 0x000fca00078efcff */
[----:B------:R0:W-:Y:S01]  /*62f0*/  STG.E.U8 desc[UR36][R8.64], R5 ;  /* 0x0000000508007986 */ /* 0x0001e2000c101124 */
[----:B------:R-:W-:Y:S05]  /*6300*/  BRA `(.L_x_18321) ;  /* 0x0000000400f87947 */ /* 0x000fea0003800000 */
.L_x_18332:
        /* <DEDUP_REMOVED lines=13> */
.L_x_18336:
[----:B------:R-:W-:Y:S01]  /*63e0*/  IMAD.MOV.U32 R0, RZ, RZ, 0x7f ;  /* 0x0000007fff007424 */ /* 0x000fe200078e00ff */
[----:B------:R-:W-:-:S04]  /*63f0*/  ISETP.GT.U32.AND P0, PT, R3, 0x7f800000, PT ;  /* 0x7f8000000300780c */ /* 0x000fc80003f04070 */
[----:B------:R-:W-:-:S09]  /*6400*/  SEL R0, R0, 0x7c, P0 ;  /* 0x0000007c00007807 */ /* 0x000fd20000000000 */
.L_x_18337:
[----:B------:R-:W-:Y:S05]  /*6410*/  BSYNC B0 ;  /* 0x0000000000007941 */ /* 0x000fea0003800000 */
.L_x_18335:
[----:B------:R-:W-:-:S04]  /*6420*/  LOP3.LUT R3, R27, 0x80000000, RZ, 0xc0, !PT ;  /* 0x800000001b037812 */ /* 0x000fc800078ec0ff */
[----:B------:R-:W-:-:S04]  /*6430*/  SHF.R.U32.HI R3, RZ, 0x18, R3 ;  /* 0x00000018ff037819 */ /* 0x000fc80000011603 */
[----:B------:R-:W-:-:S05]  /*6440*/  LOP3.LUT R3, R0, R3, RZ, 0xfc, !PT ;  /* 0x0000000300037212 */ /* 0x000fca00078efcff */
[----:B------:R0:W-:Y:S01]  /*6450*/  STG.E.U8 desc[UR36][R8.64], R3 ;  /* 0x0000000308007986 */ /* 0x0001e2000c101124 */
[----:B------:R-:W-:Y:S05]  /*6460*/  BRA `(.L_x_18321) ;  /* 0x0000000400a07947 */ /* 0x000fea0003800000 */
.L_x_18331:
[----:B------:R-:W0:Y:S02]  /*6470*/  I2F.S64 R0, R26 ;  /* 0x0000001a00007312 */ /* 0x000e240000301400 */
[----:B0-----:R-:W-:-:S05]  /*6480*/  F2FP.BF16.F32.PACK_AB R0, RZ, R0 ;  /* 0x00000000ff00723e */ /* 0x001fca00000010ff */
[----:B------:R0:W-:Y:S01]  /*6490*/  STG.E.U16 desc[UR36][R8.64], R0 ;  /* 0x0000000008007986 */ /* 0x0001e2000c101524 */
[----:B------:R-:W-:Y:S05]  /*64a0*/  BRA `(.L_x_18321) ;  /* 0x0000000400907947 */ /* 0x000fea0003800000 */
.L_x_18328:
        /* <DEDUP_REMOVED lines=10> */
.L_x_18340:
        /* <DEDUP_REMOVED lines=17> */
.L_x_18343:
[----:B------:R-:W-:-:S04]  /*6660*/  LOP3.LUT R3, R27, 0x80000000, RZ, 0xc0, !PT ;  /* 0x800000001b037812 */ /* 0x000fc800078ec0ff */
[----:B------:R-:W-:-:S04]  /*6670*/  SHF.R.U32.HI R3, RZ, 0x18, R3 ;  /* 0x00000018ff037819 */ /* 0x000fc80000011603 */
[----:B------:R-:W-:-:S04]  /*6680*/  LOP3.LUT R0, R0, R3, RZ, 0xfc, !PT ;  /* 0x0000000300007212 */ /* 0x000fc800078efcff */
[----:B------:R-:W-:-:S07]  /*6690*/  PRMT R4, R0, 0x7610, R4 ;  /* 0x0000761000047816 */ /* 0x000fce0000000004 */
.L_x_18342:
[----:B------:R-:W-:Y:S05]  /*66a0*/  BSYNC B0 ;  /* 0x0000000000007941 */ /* 0x000fea0003800000 */
.L_x_18341:
[----:B------:R0:W-:Y:S01]  /*66b0*/  STG.E.U8 desc[UR36][R8.64], R4 ;  /* 0x0000000408007986 */ /* 0x0001e2000c101124 */
[----:B------:R-:W-:Y:S05]  /*66c0*/  BRA `(.L_x_18321) ;  /* 0x0000000400087947 */ /* 0x000fea0003800000 */
.L_x_18339:
        /* <DEDUP_REMOVED lines=17> */
.L_x_18346:
[----:B------:R-:W-:-:S04]  /*67e0*/  LOP3.LUT R3, R27, 0x80000000, RZ, 0xc0, !PT ;  /* 0x800000001b037812 */ /* 0x000fc800078ec0ff */
[----:B------:R-:W-:-:S04]  /*67f0*/  SHF.R.U32.HI R3, RZ, 0x18, R3 ;  /* 0x00000018ff037819 */ /* 0x000fc80000011603 */
[----:B------:R-:W-:-:S04]  /*6800*/  LOP3.LUT R0, R0, R3, RZ, 0xfc, !PT ;  /* 0x0000000300007212 */ /* 0x000fc800078efcff */
[----:B------:R-:W-:-:S07]  /*6810*/  PRMT R4, R0, 0x7610, R4 ;  /* 0x0000761000047816 */ /* 0x000fce0000000004 */
.L_x_18345:
[----:B------:R-:W-:Y:S05]  /*6820*/  BSYNC B0 ;  /* 0x0000000000007941 */ /* 0x000fea0003800000 */
.L_x_18344:
[----:B------:R0:W-:Y:S01]  /*6830*/  STG.E.U8 desc[UR36][R8.64], R4 ;  /* 0x0000000408007986 */ /* 0x0001e2000c101124 */
[----:B------:R-:W-:Y:S05]  /*6840*/  BRA `(.L_x_18321) ;  /* 0x0000000000a87947 */ /* 0x000fea0003800000 */
.L_x_18338:
        /* <DEDUP_REMOVED lines=22> */
.L_x_18320:
        /* <DEDUP_REMOVED lines=16> */
.L_x_18349:
[----:B------:R-:W-:Y:S05]  /*6ab0*/  BRA `(.L_x_18321) ;  /* 0x00000000000c7947 */ /* 0x000fea0003800000 */
.L_x_18348:
[----:B------:R0:W-:Y:S01]  /*6ac0*/  STG.E.64 desc[UR36][R8.64], R26 ;  /* 0x0000001a08007986 */ /* 0x0001e2000c101b24 */
[----:B------:R-:W-:Y:S05]  /*6ad0*/  BRA `(.L_x_18321) ;  /* 0x0000000000047947 */ /* 0x000fea0003800000 */
.L_x_18347:
[----:B------:R0:W-:Y:S02]  /*6ae0*/  STG.E desc[UR36][R8.64], R18 ;  /* 0x0000001208007986 */ /* 0x0001e4000c101924 */
.L_x_18321:
[----:B------:R-:W-:-:S07]  /*6af0*/  VIADD R19, R19, 0x80 ;  /* 0x0000008013137836 */ /* 0x000fce0000000000 */
.L_x_18281:
[----:B------:R-:W-:Y:S05]  /*6b00*/  BSYNC B6 ;  /* 0x0000000000067941 */ /* 0x000fea0003800000 */
.L_x_18280:
        /* <DEDUP_REMOVED lines=21> */
.L_x_18353:
[----:B------:R-:W-:Y:S01]  /*6c60*/  STG.E.U8 desc[UR36][R2.64], R22 ;  /* 0x0000001602007986 */ /* 0x000fe2000c101124 */
[----:B------:R-:W-:Y:S05]  /*6c70*/  EXIT ;  /* 0x000000000000794d */ /* 0x000fea0003800000 */
.L_x_18352:
        /* <DEDUP_REMOVED lines=8> */
.L_x_18356:
[----:B------:R-:W-:Y:S01]  /*6d00*/  STG.E desc[UR36][R2.64], R22 ;  /* 0x0000001602007986 */ /* 0x000fe2000c101924 */
[----:B------:R-:W-:Y:S05]  /*6d10*/  EXIT ;  /* 0x000000000000794d */ /* 0x000fea0003800000 */
.L_x_18355:
[----:B------:R-:W-:Y:S01]  /*6d20*/  STG.E.U16 desc[UR36][R2.64], R22 ;  /* 0x0000001602007986 */ /* 0x000fe2000c101524 */
[----:B------:R-:W-:Y:S05]  /*6d30*/  EXIT ;  /* 0x000000000000794d */ /* 0x000fea0003800000 */
.L_x_18351:
        /* <DEDUP_REMOVED lines=9> */
.L_x_18358:
[----:B------:R-:W0:Y:S02]  /*6dd0*/  I2F.S64 R0, R22 ;  /* 0x0000001600007312 */ /* 0x000e240000301400 */
[----:B0-----:R-:W-:-:S05]  /*6de0*/  F2FP.F16.F32.PACK_AB R0, RZ, R0 ;  /* 0x00000000ff00723e */ /* 0x001fca00000000ff */
[----:B------:R-:W-:Y:S01]  /*6df0*/  STG.E.U16 desc[UR36][R2.64], R0 ;  /* 0x0000000002007986 */ /* 0x000fe2000c101524 */
[----:B------:R-:W-:Y:S05]  /*6e00*/  EXIT ;  /* 0x000000000000794d */ /* 0x000fea0003800000 */
.L_x_18357:
        /* <DEDUP_REMOVED lines=10> */
.L_x_18360:
[----:B------:R-:W0:Y:S02]  /*6eb0*/  I2F.S64 R22, R22 ;  /* 0x0000001600167312 */ /* 0x000e240000301400 */
[----:B0-----:R-:W-:-:S04]  /*6ec0*/  F2FP.F16.F32.PACK_AB R5, RZ, R22 ;  /* 0x00000016ff05723e */ /* 0x001fc800000000ff */
[----:B------:R-:W-:-:S05]  /*6ed0*/  PRMT R5, R5, 0x5410, RZ ;  /* 0x0000541005057816 */ /* 0x000fca00000000ff */
[----:B------:R-:W-:Y:S01]  /*6ee0*/  STG.E desc[UR36][R2.64], R5 ;  /* 0x0000000502007986 */ /* 0x000fe2000c101924 */
[----:B------:R-:W-:Y:S05]  /*6ef0*/  EXIT ;  /* 0x000000000000794d */ /* 0x000fea0003800000 */
.L_x_18359:
[----:B------:R-:W0:Y:S02]  /*6f00*/  I2F.F64.S64 R22, R22 ;  /* 0x0000001600167312 */ /* 0x000e240000301c00 */
[----:B0-----:R-:W-:Y:S01]  /*6f10*/  STG.E.64 desc[UR36][R2.64], R22 ;  /* 0x0000001602007986 */ /* 0x001fe2000c101b24 */
[----:B------:R-:W-:Y:S05]  /*6f20*/  EXIT ;  /* 0x000000000000794d */ /* 0x000fea0003800000 */
.L_x_18350:
        /* <DEDUP_REMOVED lines=13> */
.L_x_18363:
[----:B------:R-:W0:Y:S01]  /*7000*/  I2F.F64.S64 R4, R22 ;  /* 0x0000001600047312 */ /* 0x000e220000301c00 */
[----:B------:R-:W-:-:S05]  /*7010*/  CS2R R6, SRZ ;  /* 0x0000000000067805 */ /* 0x000fca000001ff00 */
[----:B0-----:R-:W-:Y:S01]  /*7020*/  STG.E.128 desc[UR36][R2.64], R4 ;  /* 0x0000000402007986 */ /* 0x001fe2000c101d24 */
[----:B------:R-:W-:Y:S05]  /*7030*/  EXIT ;  /* 0x000000000000794d */ /* 0x000fea0003800000 */
.L_x_18362:
        /* <DEDUP_REMOVED lines=21> */
.L_x_18367:
[----:B------:R-:W-:Y:S05]  /*7190*/  BSYNC B0 ;  /* 0x0000000000007941 */ /* 0x000fea0003800000 */
.L_x_18366:
[----:B------:R-:W-:-:S05]  /*71a0*/  LOP3.LUT R5, R0, R5, RZ, 0xfc, !PT ;  /* 0x0000000500057212 */ /* 0x000fca00078efcff */
[----:B------:R-:W-:Y:S01]  /*71b0*/  STG.E.U8 desc[UR36][R2.64], R5 ;  /* 0x0000000502007986 */ /* 0x000fe2000c101124 */
[----:B------:R-:W-:Y:S05]  /*71c0*/  EXIT ;  /* 0x000000000000794d */ /* 0x000fea0003800000 */
.L_x_18365:
        /* <DEDUP_REMOVED lines=13> */
.L_x_18369:
[----:B------:R-:W-:Y:S01]  /*72a0*/  IMAD.MOV.U32 R0, RZ, RZ, 0x7f ;  /* 0x0000007fff007424 */ /* 0x000fe200078e00ff */
[----:B------:R-:W-:-:S04]  /*72b0*/  ISETP.GT.U32.AND P0, PT, R4, 0x7f800000, PT ;  /* 0x7f8000000400780c */ /* 0x000fc80003f04070 */
[----:B------:R-:W-:-:S09]  /*72c0*/  SEL R0, R0, 0x7c, P0 ;  /* 0x0000007c00007807 */ /* 0x000fd20000000000 */
.L_x_18370:
[----:B------:R-:W-:Y:S05]  /*72d0*/  BSYNC B0 ;  /* 0x0000000000007941 */ /* 0x000fea0003800000 */
.L_x_18368:
[----:B------:R-:W-:-:S04]  /*72e0*/  LOP3.LUT R4, R23, 0x80000000, RZ, 0xc0, !PT ;  /* 0x8000000017047812 */ /* 0x000fc800078ec0ff */
[----:B------:R-:W-:-:S04]  /*72f0*/  SHF.R.U32.HI R5, RZ, 0x18, R4 ;  /* 0x00000018ff057819 */ /* 0x000fc80000011604 */
[----:B------:R-:W-:-:S05]  /*7300*/  LOP3.LUT R5, R0, R5, RZ, 0xfc, !PT ;  /* 0x0000000500057212 */ /* 0x000fca00078efcff */
[----:B------:R-:W-:Y:S01]  /*7310*/  STG.E.U8 desc[UR36][R2.64], R5 ;  /* 0x0000000502007986 */ /* 0x000fe2000c101124 */
[----:B------:R-:W-:Y:S05]  /*7320*/  EXIT ;  /* 0x000000000000794d */ /* 0x000fea0003800000 */
.L_x_18364:
[----:B------:R-:W0:Y:S02]  /*7330*/  I2F.S64 R0, R22 ;  /* 0x0000001600007312 */ /* 0x000e240000301400 */
[----:B0-----:R-:W-:-:S05]  /*7340*/  F2FP.BF16.F32.PACK_AB R0, RZ, R0 ;  /* 0x00000000ff00723e */ /* 0x001fca00000010ff */
[----:B------:R-:W-:Y:S01]  /*7350*/  STG.E.U16 desc[UR36][R2.64], R0 ;  /* 0x0000000002007986 */ /* 0x000fe2000c101524 */
[----:B------:R-:W-:Y:S05]  /*7360*/  EXIT ;  /* 0x000000000000794d */ /* 0x000fea0003800000 */
.L_x_18361:
        /* <DEDUP_REMOVED lines=10> */
.L_x_18373:
        /* <DEDUP_REMOVED lines=17> */
.L_x_18376:
[----:B------:R-:W-:-:S04]  /*7520*/  LOP3.LUT R0, R23, 0x80000000, RZ, 0xc0, !PT ;  /* 0x8000000017007812 */ /* 0x000fc800078ec0ff */
[----:B------:R-:W-:-:S04]  /*7530*/  SHF.R.U32.HI R5, RZ, 0x18, R0 ;  /* 0x00000018ff057819 */ /* 0x000fc80000011600 */
[----:B------:R-:W-:-:S04]  /*7540*/  LOP3.LUT R4, R4, R5, RZ, 0xfc, !PT ;  /* 0x0000000504047212 */ /* 0x000fc800078efcff */
[----:B------:R-:W-:-:S07]  /*7550*/  PRMT R0, R4, 0x7610, R0 ;  /* 0x0000761004007816 */ /* 0x000fce0000000000 */
.L_x_18375:
[----:B------:R-:W-:Y:S05]  /*7560*/  BSYNC B0 ;  /* 0x0000000000007941 */ /* 0x000fea0003800000 */
.L_x_18374:
[----:B------:R-:W-:Y:S01]  /*7570*/  STG.E.U8 desc[UR36][R2.64], R0 ;  /* 0x0000000002007986 */ /* 0x000fe2000c101124 */
[----:B------:R-:W-:Y:S05]  /*7580*/  EXIT ;  /* 0x000000000000794d */ /* 0x000fea0003800000 */
.L_x_18372:
        /* <DEDUP_REMOVED lines=17> */
.L_x_18379:
[----:B------:R-:W-:-:S04]  /*76a0*/  LOP3.LUT R0, R23, 0x80000000, RZ, 0xc0, !PT ;  /* 0x8000000017007812 */ /* 0x000fc800078ec0ff */
[----:B------:R-:W-:-:S04]  /*76b0*/  SHF.R.U32.HI R5, RZ, 0x18, R0 ;  /* 0x00000018ff057819 */ /* 0x000fc80000011600 */
[----:B------:R-:W-:-:S04]  /*76c0*/  LOP3.LUT R4, R4, R5, RZ, 0xfc, !PT ;  /* 0x0000000504047212 */ /* 0x000fc800078efcff */
[----:B------:R-:W-:-:S07]  /*76d0*/  PRMT R0, R4, 0x7610, R0 ;  /* 0x0000761004007816 */ /* 0x000fce0000000000 */
.L_x_18378:
[----:B------:R-:W-:Y:S05]  /*76e0*/  BSYNC B0 ;  /* 0x0000000000007941 */ /* 0x000fea0003800000 */
.L_x_18377:
[----:B------:R-:W-:Y:S01]  /*76f0*/  STG.E.U8 desc[UR36][R2.64], R0 ;  /* 0x0000000002007986 */ /* 0x000fe2000c101124 */
[----:B------:R-:W-:Y:S05]  /*7700*/  EXIT ;  /* 0x000000000000794d */ /* 0x000fea0003800000 */
.L_x_18371:
        /* <DEDUP_REMOVED lines=22> */
.L_x_18354:
        /* <DEDUP_REMOVED lines=16> */
.L_x_18382:
[----:B------:R-:W-:Y:S05]  /*7970*/  EXIT ;  /* 0x000000000000794d */ /* 0x000fea0003800000 */
.L_x_18381:
[----:B------:R-:W-:Y:S01]  /*7980*/  STG.E.64 desc[UR36][R2.64], R22 ;  /* 0x0000001602007986 */ /* 0x000fe2000c101b24 */
[----:B------:R-:W-:Y:S05]  /*7990*/  EXIT ;  /* 0x000000000000794d */ /* 0x000fea0003800000 */
.L_x_18380:
[----:B------:R-:W-:Y:S01]  /*79a0*/  STG.E desc[UR36][R2.64], R22 ;  /* 0x0000001602007986 */ /* 0x000fe2000c101924 */
[----:B------:R-:W-:Y:S05]  /*79b0*/  EXIT ;  /* 0x000000000000794d */ /* 0x000fea0003800000 */
.L_x_18383:
        /* <DEDUP_REMOVED lines=12> */
.L_x_36320:


//--------------------- .text._ZN2at6native18elementwise_kernelILi128ELi2EZNS0_22gpu_kernel_impl_nocastIZZZNS0_17clamp_kernel_cudaERNS_18TensorIteratorBaseERKN3c106ScalarES8_ENKUlvE_clEvENKUlvE2_clEvEUllE_EEvS4_RKT_EUliE_EEviT1_ --------------------------
	.section	.text._ZN2at6native18elementwise_kernelILi128ELi2EZNS0_22gpu_kernel_impl_nocastIZZZNS0_17clamp_kernel_cudaERNS_18TensorIteratorBaseERKN3c106ScalarES8_ENKUlvE_clEvENKUlvE2_clEvEUllE_EEvS4_RKT_EUliE_EEviT1_,"ax",@progbits
	.align	128
        .global         _ZN2at6native18elementwise_kernelILi128ELi2EZNS0_22gpu_kernel_impl_nocastIZZZNS0_17clamp_kernel_cudaERNS_18TensorIteratorBaseERKN3c106ScalarES8_ENKUlvE_clEvENKUlvE2_clEvEUllE_EEvS4_RKT_EUliE_EEviT1_
        .type           _ZN2at6native18elementwise_kernelILi128ELi2EZNS0_22gpu_kernel_impl_nocastIZZZNS0_17clamp_kernel_cudaERNS_18TensorIteratorBaseERKN3c106ScalarES8_ENKUlvE_clEvENKUlvE2_clEvEUllE_EEvS4_RKT_EUliE_EEviT1_,@function
        .size           _ZN2at6native18elementwise_kernelILi128ELi2EZNS0_22gpu_kernel_impl_nocastIZZZNS0_17clamp_kernel_cudaERNS_18TensorIteratorBaseERKN3c106ScalarES8_ENKUlvE_clEvENKUlvE2_clEvEUllE_EEvS4_RKT_EUliE_EEviT1_,(.L_x_36321 - _ZN2at6native18elementwise_kernelILi128ELi2EZNS0_22gpu_kernel_impl_nocastIZZZNS0_17clamp_kernel_cudaERNS_18TensorIteratorBaseERKN3c106ScalarES8_ENKUlvE_clEvENKUlvE2_clEvEUllE_EEvS4_RKT_EUliE_EEviT1_)
        .other          _ZN2at6native18elementwise_kernelILi128ELi2EZNS0_22gpu_kernel_impl_nocastIZZZNS0_17clamp_kernel_cudaERNS_18TensorIteratorBaseERKN3c106ScalarES8_ENKUlvE_clEvENKUlvE2_clEvEUllE_EEvS4_RKT_EUliE_EEviT1_,@"STO_CUDA_ENTRY STV_DEFAULT"
_ZN2at6native18elementwise_kernelILi128ELi2EZNS0_22gpu_kernel_impl_nocastIZZZNS0_17clamp_kernel_cudaERNS_18TensorIteratorBaseERKN3c106ScalarES8_ENKUlvE_clEvENKUlvE2_clEvEUllE_EEvS4_RKT_EUliE_EEviT1_:
.text._ZN2at6native18elementwise_kernelILi128ELi2EZNS0_22gpu_kernel_impl_nocastIZZZNS0_17clamp_kernel_cudaERNS_18TensorIteratorBaseERKN3c106ScalarES8_ENKUlvE_clEvENKUlvE2_clEvEUllE_EEvS4_RKT_EUliE_EEviT1_:
        /* <DEDUP_REMOVED lines=312> */
.L_x_18386:
[----:B------:R-:W-:Y:S01]  /*1380*/  ULDC.64 UR8, c[0x0][0x418] ;  /* 0x0001060000087ab9 */ /* 0x000fe20000000a00 */
[----:B------:R-:W-:Y:S01]  /*1390*/  ULDC.64 UR10, c[0x0][0x428] ;  /* 0x00010a00000a7ab9 */ /* 0x000fe20000000a00 */
[----:B------:R-:W-:-:S05]  /*13a0*/  IADD3 R4, P0, R2, UR8, RZ ;  /* 0x0000000802047c10 */ /* 0x000fca000ff1e0ff */
[----:B------:R-:W-:Y:S01]  /*13b0*/  IMAD.X R5, RZ, RZ, UR9, P0 ;  /* 0x00000009ff057e24 */ /* 0x000fe200080e06ff */
[----:B------:R-:W-:-:S05]  /*13c0*/  ULDC.64 UR8, c[0x0][0x420] ;  /* 0x0001080000087ab9 */ /* 0x000fca0000000a00 */
[----:B------:R-:W2:Y:S01]  /*13d0*/  LDG.E.64 R4, desc[UR4][R4.64] ;  /* 0x0000000404047981 */ /* 0x000ea2000c1e1b00 */
[----:B------:R-:W-:Y:S02]  /*13e0*/  IADD3 R9, R0, 0x80, RZ ;  /* 0x0000008000097810 */ /* 0x000fe40007ffe0ff */
[----:B--2---:R-:W-:-:S04]  /*13f0*/  ISETP.GT.U32.AND P0, PT, R4, UR8, PT ;  /* 0x0000000804007c0c */ /* 0x004fc8000bf04070 */
[----:B------:R-:W-:-:S04]  /*1400*/  ISETP.GT.AND.EX P0, PT, R5, UR9, PT, P0 ;  /* 0x0000000905007c0c */ /* 0x000fc8000bf04300 */
[----:B------:R-:W-:Y:S02]  /*1410*/  SEL R2, R4, UR8, P0 ;  /* 0x0000000804027c07 */ /* 0x000fe40008000000 */
[----:B------:R-:W-:Y:S01]  /*1420*/  SEL R8, R5, UR9, P0 ;  /* 0x0000000905087c07 */ /* 0x000fe20008000000 */
[----:B------:R-:W-:Y:S01]  /*1430*/  ULDC.64 UR8, c[0x0][0x410] ;  /* 0x0001040000087ab9 */ /* 0x000fe20000000a00 */
[----:B------:R-:W-:Y:S02]  /*1440*/  ISETP.LT.U32.AND P0, PT, R2, UR10, PT ;  /* 0x0000000a02007c0c */ /* 0x000fe4000bf01070 */
[----:B------:R-:W-:Y:S02]  /*1450*/  IADD3 R6, P1, R3, UR8, RZ ;  /* 0x0000000803067c10 */ /* 0x000fe4000ff3e0ff */
[----:B------:R-:W-:Y:S02]  /*1460*/  ISETP.LT.AND.EX P0, PT, R8, UR11, PT, P0 ;  /* 0x0000000b08007c0c */ /* 0x000fe4000bf01300 */
[----:B------:R-:W-:-:S02]  /*1470*/  IADD3.X R7, RZ, UR9, RZ, P1, !PT ;  /* 0x00000009ff077c10 */ /* 0x000fc40008ffe4ff */
[----:B------:R-:W-:Y:S02]  /*1480*/  SEL R2, R2, UR10, P0 ;  /* 0x0000000a02027c07 */ /* 0x000fe40008000000 */
[----:B------:R-:W-:-:S05]  /*1490*/  SEL R3, R8, UR11, P0 ;  /* 0x0000000b08037c07 */ /* 0x000fca0008000000 */
[----:B------:R0:W-:Y:S02]  /*14a0*/  STG.E.64 desc[UR4][R6.64], R2 ;  /* 0x0000000206007986 */ /* 0x0001e4000c101b04 */
.L_x_18385:
[----:B------:R-:W-:Y:S05]  /*14b0*/  BSYNC B0 ;  /* 0x0000000000007941 */ /* 0x000fea0003800000 */
.L_x_18384:
        /* <DEDUP_REMOVED lines=305> */
.L_x_18387:
[----:B------:R-:W-:Y:S01]  /*27d0*/  ULDC.64 UR6, c[0x0][0x418] ;  /* 0x0001060000067ab9 */ /* 0x000fe20000000a00 */
[----:B------:R-:W-:Y:S01]  /*27e0*/  ULDC.64 UR8, c[0x0][0x428] ;  /* 0x00010a0000087ab9 */ /* 0x000fe20000000a00 */
[----:B------:R-:W-:-:S04]  /*27f0*/  IADD3 R4, P0, R0, UR6, RZ ;  /* 0x0000000600047c10 */ /* 0x000fc8000ff1e0ff */
[----:B------:R-:W-:Y:S01]  /*2800*/  IADD3.X R5, RZ, UR7, RZ, P0, !PT ;  /* 0x00000007ff057c10 */ /* 0x000fe200087fe4ff */
[----:B------:R-:W-:-:S05]  /*2810*/  ULDC.64 UR6, c[0x0][0x420] ;  /* 0x0001080000067ab9 */ /* 0x000fca0000000a00 */
[----:B------:R-:W2:Y:S02]  /*2820*/  LDG.E.64 R4, desc[UR4][R4.64] ;  /* 0x0000000404047981 */ /* 0x000ea4000c1e1b00 */
        /* <DEDUP_REMOVED lines=11> */
[----:B------:R-:W-:Y:S01]  /*28e0*/  STG.E.64 desc[UR4][R6.64], R2 ;  /* 0x0000000206007986 */ /* 0x000fe2000c101b04 */
[----:B------:R-:W-:Y:S05]  /*28f0*/  EXIT ;  /* 0x000000000000794d */ /* 0x000fea0003800000 */
.L_x_18388:
        /* <DEDUP_REMOVED lines=16> */
.L_x_36321:


//--------------------- .text._ZN2at6native27unrolled_elementwise_kernelIZZZNS0_17clamp_kernel_cudaERNS_18TensorIteratorBaseERKN3c106ScalarES7_ENKUlvE_clEvENKUlvE2_clEvEUllE_St5arrayIPcLm2EELi4E23TrivialOffsetCalculatorILi1EjESF_NS0_6memory15LoadWithoutCastENSG_16StoreWithoutCastEEEviT_T0_T2_T3_T4_T5_ --------------------------
	.section	.text._ZN2at6native27unrolled_elementwise_kernelIZZZNS0_17clamp_kernel_cudaERNS_18TensorIteratorBaseERKN3c106ScalarES7_ENKUlvE_clEvENKUlvE2_clEvEUllE_St5arrayIPcLm2EELi4E23TrivialOffsetCalculatorILi1EjESF_NS0_6memory15LoadWithoutCastENSG_16StoreWithoutCastEEEviT_T0_T2_T3_T4_T5_,"ax",@progbits
	.align	128
        .global         _ZN2at6native27unrolled_elementwise_kernelIZZZNS0_17clamp_kernel_cudaERNS_18TensorIteratorBaseERKN3c106ScalarES7_ENKUlvE_clEvENKUlvE2_clEvEUllE_St5arrayIPcLm2EELi4E23TrivialOffsetCalculatorILi1EjESF_NS0_6memory15LoadWithoutCastENSG_16StoreWithoutCastEEEviT_T0_T2_T3_T4_T5_
        .type           _ZN2at6native27unrolled_elementwise_kernelIZZZNS0_17clamp_kernel_cudaERNS_18TensorIteratorBaseERKN3c106ScalarES7_ENKUlvE_clEvENKUlvE2_clEvEUllE_St5arrayIPcLm2EELi4E23TrivialOffsetCalculatorILi1EjESF_NS0_6memory15LoadWithoutCastENSG_16StoreWithoutCastEEEviT_T0_T2_T3_T4_T5_,@function
        .size           _ZN2at6native27unrolled_elementwise_kernelIZZZNS0_17clamp_kernel_cudaERNS_18TensorIteratorBaseERKN3c106ScalarES7_ENKUlvE_clEvENKUlvE2_clEvEUllE_St5arrayIPcLm2EELi4E23TrivialOffsetCalculatorILi1EjESF_NS0_6memory15LoadWithoutCastENSG_16StoreWithoutCastEEEviT_T0_T2_T3_T4_T5_,(.L_x_36322 - _ZN2at6native27unrolled_elementwise_kernelIZZZNS0_17clamp_kernel_cudaERNS_18TensorIteratorBaseERKN3c106ScalarES7_ENKUlvE_clEvENKUlvE2_clEvEUllE_St5arrayIPcLm2EELi4E23TrivialOffsetCalculatorILi1EjESF_NS0_6memory15LoadWithoutCastENSG_16StoreWithoutCastEEEviT_T0_T2_T3_T4_T5_)
        .other          _ZN2at6native27unrolled_elementwise_kernelIZZZNS0_17clamp_kernel_cudaERNS_18TensorIteratorBaseERKN3c106ScalarES7_ENKUlvE_clEvENKUlvE2_clEvEUllE_St5arrayIPcLm2EELi4E23TrivialOffsetCalculatorILi1EjESF_NS0_6memory15LoadWithoutCastENSG_16StoreWithoutCastEEEviT_T0_T2_T3_T4_T5_,@"STO_CUDA_ENTRY STV_DEFAULT"
_ZN2at6native27unrolled_elementwise_kernelIZZZNS0_17clamp_kernel_cudaERNS_18TensorIteratorBaseERKN3c106ScalarES7_ENKUlvE_clEvENKUlvE2_clEvEUllE_St5arrayIPcLm2EELi4E23TrivialOffsetCalculatorILi1EjESF_NS0_6memory15LoadWithoutCastENSG_16StoreWithoutCastEEEviT_T0_T2_T3_T4_T5_:
.text._ZN2at6native27unrolled_elementwise_kernelIZZZNS0_17clamp_kernel_cudaERNS_18TensorIteratorBaseERKN3c106ScalarES7_ENKUlvE_clEvENKUlvE2_clEvEUllE_St5arrayIPcLm2EELi4E23TrivialOffsetCalculatorILi1EjESF_NS0_6memory15LoadWithoutCastENSG_16StoreWithoutCastEEEviT_T0_T2_T3_T4_T5_:
[----:B------:R-:W-:Y:S01]  /*0000*/  LDC R1, c[0x0][0x28] ;  /* 0x00000a00ff017b82 */ /* 0x000fe20000000800 */
[----:B------:R-:W0:Y:S07]  /*0010*/  S2R R0, SR_CTAID.X ;  /* 0x0000000000007919 */ /* 0x000e2e0000002500 */
[----:B------:R-:W0:Y:S01]  /*0020*/  LDC R5, c[0x0][0x210] ;  /* 0x00008400ff057b82 */ /* 0x000e220000000800 */
[----:B------:R-:W-:Y:S01]  /*0030*/  ULDC.64 UR4, c[0x0][0x208] ;  /* 0x0000820000047ab9 */ /* 0x000fe20000000a00 */
        /* <DEDUP_REMOVED lines=9> */
[C---:B------:R-:W-:Y:S02]  /*00d0*/  ISETP.GE.AND P0, PT, R13.reuse, R2, PT ;  /* 0x000000020d00720c */ /* 0x040fe40003f06270 */
[----:B------:R-:W1:Y:S11]  /*00e0*/  @!P3 LDC.64 R14, c[0x0][0x230] ;  /* 0x00008c00ff0ebb82 */ /* 0x000e760000000a00 */
[----:B------:R-:W-:Y:S01]  /*00f0*/  @!P0 IMAD R21, R0, 0x200, R13 ;  /* 0x0000020000158824 */ /* 0x000fe200078e020d */
[----:B------:R-:W2:Y:S01]  /*0100*/  @!P0 LDC.64 R4, c[0x0][0x238] ;  /* 0x00008e00ff048b82 */ /* 0x000ea20000000a00 */
[----:B------:R-:W-:-:S02]  /*0110*/  @!P0 VIADD R13, R13, 0x80 ;  /* 0x000000800d0d8836 */ /* 0x000fc40000000000 */
[----:B0-----:R-:W-:Y:S01]  /*0120*/  @!P3 IMAD.WIDE.U32 R16, R7, 0x8, R16 ;  /* 0x000000080710b825 */ /* 0x001fe200078e0010 */
[----:B------:R-:W-:Y:S02]  /*0130*/  CS2R R6, SRZ ;  /* 0x0000000000067805 */ /* 0x000fe4000001ff00 */
[----:B------:R-:W-:-:S04]  /*0140*/  ISETP.GE.AND P2, PT, R13, R2, PT ;  /* 0x000000020d00720c */ /* 0x000fc80003f46270 */
[----:B------:R-:W3:Y:S09]  /*0150*/  @!P3 LDG.E.64 R6, desc[UR4][R16.64] ;  /* 0x000000041006b981 */ /* 0x000ef2000c1e1b00 */
[----:B------:R-:W-:Y:S01]  /*0160*/  @!P2 IMAD R23, R0, 0x200, R13 ;  /* 0x000002000017a824 */ /* 0x000fe200078e020d */
[----:B------:R-:W0:Y:S01]  /*0170*/  @!P2 LDC.64 R10, c[0x0][0x238] ;  /* 0x00008e00ff0aab82 */ /* 0x000e220000000a00 */
[----:B------:R-:W-:-:S02]  /*0180*/  @!P2 VIADD R13, R13, 0x80 ;  /* 0x000000800d0da836 */ /* 0x000fc40000000000 */
[----:B--2---:R-:W-:Y:S01]  /*0190*/  @!P0 IMAD.WIDE.U32 R20, R21, 0x8, R4 ;  /* 0x0000000815148825 */ /* 0x004fe200078e0004 */
[----:B------:R-:W-:Y:S02]  /*01a0*/  CS2R R4, SRZ ;  /* 0x0000000000047805 */ /* 0x000fe4000001ff00 */
[----:B------:R-:W-:-:S04]  /*01b0*/  ISETP.GE.AND P1, PT, R13, R2, PT ;  /* 0x000000020d00720c */ /* 0x000fc80003f26270 */
[----:B------:R-:W2:Y:S09]  /*01c0*/  @!P0 LDG.E.64 R4, desc[UR4][R20.64] ;  /* 0x0000000414048981 */ /* 0x000eb2000c1e1b00 */
[----:B------:R-:W4:Y:S01]  /*01d0*/  @!P1 LDC.64 R8, c[0x0][0x238] ;  /* 0x00008e00ff089b82 */ /* 0x000f220000000a00 */
[----:B------:R-:W-:Y:S01]  /*01e0*/  @!P1 IMAD R19, R0, 0x200, R13 ;  /* 0x0000020000139824 */ /* 0x000fe200078e020d */
[----:B------:R-:W-:Y:S01]  /*01f0*/  CS2R R12, SRZ ;  /* 0x00000000000c7805 */ /* 0x000fe2000001ff00 */
[----:B0-----:R-:W-:Y:S01]  /*0200*/  @!P2 IMAD.WIDE.U32 R22, R23, 0x8, R10 ;  /* 0x000000081716a825 */ /* 0x001fe200078e000a */
[----:B------:R-:W-:-:S06]  /*0210*/  CS2R R10, SRZ ;  /* 0x00000000000a7805 */ /* 0x000fcc000001ff00 */
[----:B------:R-:W5:Y:S01]  /*0220*/  @!P2 LDG.E.64 R10, desc[UR4][R22.64] ;  /* 0x00000004160aa981 */ /* 0x000f62000c1e1b00 */
[----:B----4-:R-:W-:-:S05]  /*0230*/  @!P1 IMAD.WIDE.U32 R18, R19, 0x8, R8 ;  /* 0x0000000813129825 */ /* 0x010fca00078e0008 */
[----:B------:R-:W4:Y:S01]  /*0240*/  @!P1 LDG.E.64 R12, desc[UR4][R18.64] ;  /* 0x00000004120c9981 */ /* 0x000f22000c1e1b00 */
[----:B------:R-:W-:Y:S02]  /*0250*/  VIADD R8, R3, 0x80 ;  /* 0x0000008003087836 */ /* 0x000fe40000000000 */
[--C-:B------:R-:W-:Y:S02]  /*0260*/  IMAD.MOV.U32 R9, RZ, RZ, R3.reuse ;  /* 0x000000ffff097224 */ /* 0x100fe400078e0003 */
[----:B------:R-:W-:Y:S02]  /*0270*/  @!P3 IMAD R3, R0, 0x200, R3 ;  /* 0x000002000003b824 */ /* 0x000fe400078e0203 */
[----:B------:R-:W-:Y:S02]  /*0280*/  @!P3 IMAD.MOV.U32 R9, RZ, RZ, R8 ;  /* 0x000000ffff09b224 */ /* 0x000fe400078e0008 */
[----:B-1----:R-:W-:Y:S01]  /*0290*/  @!P3 IMAD.WIDE.U32 R14, R3, 0x8, R14 ;  /* 0x00000008030eb825 */ /* 0x002fe200078e000e */
[----:B------:R-:W-:Y:S01]  /*02a0*/  BSSY B0, `(.L_x_18389) ;  /* 0x000002e000007945 */ /* 0x000fe20003800000 */
[----:B---3--:R-:W-:-:S04]  /*02b0*/  ISETP.GT.U32.AND P0, PT, R6, UR6, PT ;  /* 0x0000000606007c0c */ /* 0x008fc8000bf04070 */
[----:B------:R-:W-:-:S04]  /*02c0*/  ISETP.GT.AND.EX P0, PT, R7, UR7, PT, P0 ;  /* 0x0000000707007c0c */ /* 0x000fc8000bf04300 */
[----:B------:R-:W-:Y:S02]  /*02d0*/  SEL R6, R6, UR6, P0 ;  /* 0x0000000606067c07 */ /* 0x000fe40008000000 */
[----:B------:R-:W-:Y:S02]  /*02e0*/  SEL R7, R7, UR7, P0 ;  /* 0x0000000707077c07 */ /* 0x000fe40008000000 */
[----:B------:R-:W-:Y:S02]  /*02f0*/  ISETP.LT.U32.AND P2, PT, R6, UR8, PT ;  /* 0x0000000806007c0c */ /* 0x000fe4000bf41070 */
[----:B--2---:R-:W-:-:S04]  /*0300*/  ISETP.GT.U32.AND P1, PT, R4, UR6, PT ;  /* 0x0000000604007c0c */ /* 0x004fc8000bf24070 */
[----:B------:R-:W-:Y:S02]  /*0310*/  ISETP.GT.AND.EX P1, PT, R5, UR7, PT, P1 ;  /* 0x0000000705007c0c */ /* 0x000fe4000bf24310 */
[----:B------:R-:W-:Y:S02]  /*0320*/  ISETP.LT.AND.EX P2, PT, R7, UR9, PT, P2 ;  /* 0x0000000907007c0c */ /* 0x000fe4000bf41320 */
[----:B------:R-:W-:Y:S02]  /*0330*/  SEL R4, R4, UR6, P1 ;  /* 0x0000000604047c07 */ /* 0x000fe40008800000 */
[----:B------:R-:W-:Y:S02]  /*0340*/  SEL R5, R5, UR7, P1 ;  /* 0x0000000705057c07 */ /* 0x000fe40008800000 */
[----:B------:R-:W-:Y:S02]  /*0350*/  SEL R6, R6, UR8, P2 ;  /* 0x0000000806067c07 */ /* 0x000fe40009000000 */
[----:B------:R-:W-:-:S02]  /*0360*/  SEL R7, R7, UR9, P2 ;  /* 0x0000000907077c07 */ /* 0x000fc40009000000 */
[----:B-----5:R-:W-:-:S03]  /*0370*/  ISETP.GT.U32.AND P1, PT, R10, UR6, PT ;  /* 0x000000060a007c0c */ /* 0x020fc6000bf24070 */
[----:B------:R0:W-:Y:S01]  /*0380*/  @!P3 STG.E.64 desc[UR4][R14.64], R6 ;  /* 0x000000060e00b986 */ /* 0x0001e2000c101b04 */
[----:B------:R-:W-:Y:S02]  /*0390*/  ISETP.GT.AND.EX P1, PT, R11, UR7, PT, P1 ;  /* 0x000000070b007c0c */ /* 0x000fe4000bf24310 */
[----:B------:R-:W-:Y:S02]  /*03a0*/  ISETP.GE.AND P3, PT, R9, R2, PT ;  /* 0x000000020900720c */ /* 0x000fe40003f66270 */
[----:B------:R-:W-:Y:S02]  /*03b0*/  SEL R10, R10, UR6, P1 ;  /* 0x000000060a0a7c07 */ /* 0x000fe40008800000 */
[----:B----4-:R-:W-:-:S04]  /*03c0*/  ISETP.GT.U32.AND P0, PT, R12, UR6, PT ;  /* 0x000000060c007c0c */ /* 0x010fc8000bf04070 */
[----:B------:R-:W-:-:S04]  /*03d0*/  ISETP.GT.AND.EX P0, PT, R13, UR7, PT, P0 ;  /* 0x000000070d007c0c */ /* 0x000fc8000bf04300 */
[----:B------:R-:W-:Y:S02]  /*03e0*/  SEL R3, R12, UR6, P0 ;  /* 0x000000060c037c07 */ /* 0x000fe40008000000 */
[----:B------:R-:W-:Y:S02]  /*03f0*/  SEL R11, R11, UR7, P1 ;  /* 0x000000070b0b7c07 */ /* 0x000fe40008800000 */
[----:B------:R-:W-:Y:S02]  /*0400*/  SEL R8, R13, UR7, P0 ;  /* 0x000000070d087c07 */ /* 0x000fe40008000000 */
[----:B------:R-:W-:Y:S02]  /*0410*/  ISETP.LT.U32.AND P0, PT, R4, UR8, PT ;  /* 0x0000000804007c0c */ /* 0x000fe4000bf01070 */
[----:B------:R-:W-:Y:S02]  /*0420*/  ISETP.LT.U32.AND P2, PT, R10, UR8, PT ;  /* 0x000000080a007c0c */ /* 0x000fe4000bf41070 */
[----:B------:R-:W-:-:S02]  /*0430*/  ISETP.LT.U32.AND P1, PT, R3, UR8, PT ;  /* 0x0000000803007c0c */ /* 0x000fc4000bf21070 */
[----:B------:R-:W-:Y:S02]  /*0440*/  ISETP.LT.AND.EX P0, PT, R5, UR9, PT, P0 ;  /* 0x0000000905007c0c */ /* 0x000fe4000bf01300 */
[----:B------:R-:W-:Y:S02]  /*0450*/  ISETP.LT.AND.EX P2, PT, R11, UR9, PT, P2 ;  /* 0x000000090b007c0c */ /* 0x000fe4000bf41320 */
[----:B------:R-:W-:Y:S02]  /*0460*/  ISETP.LT.AND.EX P1, PT, R8, UR9, PT, P1 ;  /* 0x0000000908007c0c */ /* 0x000fe4000bf21310 */
[----:B------:R-:W-:Y:S02]  /*0470*/  SEL R4, R4, UR8, P0 ;  /* 0x0000000804047c07 */ /* 0x000fe40008000000 */
[----:B------:R-:W-:Y:S02]  /*0480*/  SEL R5, R5, UR9, P0 ;  /* 0x0000000905057c07 */ /* 0x000fe40008000000 */
[----:B------:R-:W-:-:S02]  /*0490*/  SEL R12, R10, UR8, P2 ;  /* 0x000000080a0c7c07 */ /* 0x000fc40009000000 */
[----:B------:R-:W-:Y:S02]  /*04a0*/  SEL R13, R11, UR9, P2 ;  /* 0x000000090b0d7c07 */ /* 0x000fe40009000000 */
[----:B0-----:R-:W-:Y:S02]  /*04b0*/  SEL R6, R3, UR8, P1 ;  /* 0x0000000803067c07 */ /* 0x001fe40008800000 */
[----:B------:R-:W-:Y:S01]  /*04c0*/  SEL R7, R8, UR9, P1 ;  /* 0x0000000908077c07 */ /* 0x000fe20008800000 */
[----:B------:R-:W-:Y:S06]  /*04d0*/  @P3 BRA `(.L_x_18390) ;  /* 0x0000000000283947 */ /* 0x000fec0003800000 */
        /* <DEDUP_REMOVED lines=10> */
.L_x_18390:
[----:B------:R-:W-:Y:S05]  /*0580*/  BSYNC B0 ;  /* 0x0000000000007941 */ /* 0x000fea0003800000 */
.L_x_18389:
[----:B------:R-:W-:-:S13]  /*0590*/  ISETP.GE.AND P0, PT, R9, R2, PT ;  /* 0x000000020900720c */ /* 0x000fda0003f06270 */
[----:B------:R-:W-:Y:S05]  /*05a0*/  @P0 EXIT ;  /* 0x000000000000094d */ /* 0x000fea0003800000 */
[----:B------:R-:W1:Y:S01]  /*05b0*/  LDC.64 R2, c[0x0][0x230] ;  /* 0x00008c00ff027b82 */ /* 0x000e620000000a00 */
[----:B------:R-:W-:-:S04]  /*05c0*/  IMAD R9, R0, 0x200, R9 ;  /* 0x0000020000097824 */ /* 0x000fc800078e0209 */
[----:B-1----:R-:W-:-:S05]  /*05d0*/  IMAD.WIDE.U32 R2, R9, 0x8, R2 ;  /* 0x0000000809027825 */ /* 0x002fca00078e0002 */
[----:B------:R-:W-:Y:S01]  /*05e0*/  STG.E.64 desc[UR4][R2.64], R6 ;  /* 0x0000000602007986 */ /* 0x000fe2000c101b04 */
[----:B------:R-:W-:Y:S05]  /*05f0*/  EXIT ;  /* 0x000000000000794d */ /* 0x000fea0003800000 */
.L_x_18391:
        /* <DEDUP_REMOVED lines=16> */
.L_x_36322:


//--------------------- .text._ZN2at6native29vectorized_elementwise_kernelILi2EZZZNS0_17clamp_kernel_cudaERNS_18TensorIteratorBaseERKN3c106ScalarES7_ENKUlvE_clEvENKUlvE2_clEvEUllE_St5arrayIPcLm2EEEEviT0_T1_ --------------------------
	.section	.text._ZN2at6native29vectorized_elementwise_kernelILi2EZZZNS0_17clamp_kernel_cudaERNS_18TensorIteratorBaseERKN3c106ScalarES7_ENKUlvE_clEvENKUlvE2_clEvEUllE_St5arrayIPcLm2EEEEviT0_T1_,"ax",@progbits
	.align	128
        .global         _ZN2at6native29vectorized_elementwise_kernelILi2EZZZNS0_17clamp_kernel_cudaERNS_18TensorIteratorBaseERKN3c106ScalarES7_ENKUlvE_clEvENKUlvE2_clEvEUllE_St5arrayIPcLm2EEEEviT0_T1_
        .type           _ZN2at6native29vectorized_elementwise_kernelILi2EZZZNS0_17clamp_kernel_cudaERNS_18TensorIteratorBaseERKN3c106ScalarES7_ENKUlvE_clEvENKUlvE2_clEvEUllE_St5arrayIPcLm2EEEEviT0_T1_,@function
        .size           _ZN2at6native29vectorized_elementwise_kernelILi2EZZZNS0_17clamp_kernel_cudaERNS_18TensorIteratorBaseERKN3c106ScalarES7_ENKUlvE_clEvENKUlvE2_clEvEUllE_St5arrayIPcLm2EEEEviT0_T1_,(.L_x_36323 - _ZN2at6native29vectorized_elementwise_kernelILi2EZZZNS0_17clamp_kernel_cudaERNS_18TensorIteratorBaseERKN3c106ScalarES7_ENKUlvE_clEvENKUlvE2_clEvEUllE_St5arrayIPcLm2EEEEviT0_T1_)
        .other          _ZN2at6native29vectorized_elementwise_kernelILi2EZZZNS0_17clamp_kernel_cudaERNS_18TensorIteratorBaseERKN3c106ScalarES7_ENKUlvE_clEvENKUlvE2_clEvEUllE_St5arrayIPcLm2EEEEviT0_T1_,@"STO_CUDA_ENTRY STV_DEFAULT"
_ZN2at6native29vectorized_elementwise_kernelILi2EZZZNS0_17clamp_kernel_cudaERNS_18TensorIteratorBaseERKN3c106ScalarES7_ENKUlvE_clEvENKUlvE2_clEvEUllE_St5arrayIPcLm2EEEEviT0_T1_:
.text._ZN2at6native29vectorized_elementwise_kernelILi2EZZZNS0_17clamp_kernel_cudaERNS_18TensorIteratorBaseERKN3c106ScalarES7_ENKUlvE_clEvENKUlvE2_clEvEUllE_St5arrayIPcLm2EEEEviT0_T1_:
        /* <DEDUP_REMOVED lines=10> */
[----:B------:R-:W-:Y:S01]  /*00a0*/  ULDC.64 UR6, c[0x0][0x218] ;  /* 0x0000860000067ab9 */ /* 0x000fe20000000a00 */
[----:B------:R-:W-:Y:S01]  /*00b0*/  ULDC.64 UR8, c[0x0][0x220] ;  /* 0x0000880000087ab9 */ /* 0x000fe20000000a00 */
[----:B-1----:R-:W-:-:S04]  /*00c0*/  IMAD.WIDE R2, R0, 0x8, R2 ;  /* 0x0000000800027825 */ /* 0x002fc800078e0202 */
[----:B0-----:R-:W-:Y:S02]  /*00d0*/  IMAD.WIDE.U32 R22, R20, 0x10, R2 ;  /* 0x0000001014167825 */ /* 0x001fe400078e0002 */
[----:B------:R-:W0:Y:S03]  /*00e0*/  LDC.64 R2, c[0x0][0x230] ;  /* 0x00008c00ff027b82 */ /* 0x000e260000000a00 */
[----:B------:R-:W2:Y:S04]  /*00f0*/  LDG.E.128 R16, desc[UR4][R22.64] ;  /* 0x0000000416107981 */ /* 0x000ea8000c1e1d00 */
[----:B------:R-:W3:Y:S04]  /*0100*/  LDG.E.128 R12, desc[UR4][R22.64+0x800] ;  /* 0x00080004160c7981 */ /* 0x000ee8000c1e1d00 */
[----:B------:R-:W4:Y:S04]  /*0110*/  LDG.E.128 R8, desc[UR4][R22.64+0x1000] ;  /* 0x0010000416087981 */ /* 0x000f28000c1e1d00 */
[----:B------:R1:W5:Y:S01]  /*0120*/  LDG.E.128 R4, desc[UR4][R22.64+0x1800] ;  /* 0x0018000416047981 */ /* 0x000362000c1e1d00 */
[----:B0-----:R-:W-:-:S04]  /*0130*/  IMAD.WIDE.U32 R2, R0, 0x8, R2 ;  /* 0x0000000800027825 */ /* 0x001fc800078e0002 */
[----:B------:R-:W-:Y:S01]  /*0140*/  IMAD.WIDE R2, R20, 0x10, R2 ;  /* 0x0000001014027825 */ /* 0x000fe200078e0202 */
[----:B--2---:R-:W-:Y:S02]  /*0150*/  ISETP.GT.U32.AND P0, PT, R16, UR6, PT ;  /* 0x0000000610007c0c */ /* 0x004fe4000bf04070 */
[----:B------:R-:W-:Y:S02]  /*0160*/  ISETP.GT.U32.AND P1, PT, R18, UR6, PT ;  /* 0x0000000612007c0c */ /* 0x000fe4000bf24070 */
[----:B------:R-:W-:Y:S02]  /*0170*/  ISETP.GT.AND.EX P0, PT, R17, UR7, PT, P0 ;  /* 0x0000000711007c0c */ /* 0x000fe4000bf04300 */
[----:B---3--:R-:W-:Y:S02]  /*0180*/  ISETP.GT.U32.AND P2, PT, R12, UR6, PT ;  /* 0x000000060c007c0c */ /* 0x008fe4000bf44070 */
[----:B------:R-:W-:Y:S02]  /*0190*/  ISETP.GT.AND.EX P1, PT, R19, UR7, PT, P1 ;  /* 0x0000000713007c0c */ /* 0x000fe4000bf24310 */
[----:B------:R-:W-:-:S02]  /*01a0*/  ISETP.GT.U32.AND P3, PT, R14, UR6, PT ;  /* 0x000000060e007c0c */ /* 0x000fc4000bf64070 */
[----:B------:R-:W-:Y:S02]  /*01b0*/  SEL R16, R16, UR6, P0 ;  /* 0x0000000610107c07 */ /* 0x000fe40008000000 */
[----:B------:R-:W-:Y:S02]  /*01c0*/  SEL R17, R17, UR7, P0 ;  /* 0x0000000711117c07 */ /* 0x000fe40008000000 */
[----:B------:R-:W-:Y:S02]  /*01d0*/  ISETP.GT.AND.EX P0, PT, R13, UR7, PT, P2 ;  /* 0x000000070d007c0c */ /* 0x000fe4000bf04320 */
[----:B------:R-:W-:Y:S02]  /*01e0*/  SEL R18, R18, UR6, P1 ;  /* 0x0000000612127c07 */ /* 0x000fe40008800000 */
[----:B------:R-:W-:Y:S02]  /*01f0*/  SEL R19, R19, UR7, P1 ;  /* 0x0000000713137c07 */ /* 0x000fe40008800000 */
[----:B------:R-:W-:-:S02]  /*0200*/  ISETP.GT.AND.EX P1, PT, R15, UR7, PT, P3 ;  /* 0x000000070f007c0c */ /* 0x000fc4000bf24330 */
[----:B------:R-:W-:Y:S02]  /*0210*/  SEL R12, R12, UR6, P0 ;  /* 0x000000060c0c7c07 */ /* 0x000fe40008000000 */
[----:B------:R-:W-:Y:S02]  /*0220*/  SEL R13, R13, UR7, P0 ;  /* 0x000000070d0d7c07 */ /* 0x000fe40008000000 */
[----:B----4-:R-:W-:Y:S02]  /*0230*/  ISETP.GT.U32.AND P0, PT, R8, UR6, PT ;  /* 0x0000000608007c0c */ /* 0x010fe4000bf04070 */
[----:B------:R-:W-:Y:S02]  /*0240*/  SEL R14, R14, UR6, P1 ;  /* 0x000000060e0e7c07 */ /* 0x000fe40008800000 */
[----:B-1----:R-:W-:Y:S02]  /*0250*/  SEL R22, R15, UR7, P1 ;  /* 0x000000070f167c07 */ /* 0x002fe40008800000 */
[----:B------:R-:W-:-:S02]  /*0260*/  ISETP.GT.U32.AND P1, PT, R10, UR6, PT ;  /* 0x000000060a007c0c */ /* 0x000fc4000bf24070 */
[----:B------:R-:W-:Y:S02]  /*0270*/  ISETP.GT.AND.EX P0, PT, R9, UR7, PT, P0 ;  /* 0x0000000709007c0c */ /* 0x000fe4000bf04300 */
[----:B-----5:R-:W-:Y:S02]  /*0280*/  ISETP.GT.U32.AND P2, PT, R4, UR6, PT ;  /* 0x0000000604007c0c */ /* 0x020fe4000bf44070 */
[----:B------:R-:W-:Y:S02]  /*0290*/  ISETP.GT.AND.EX P1, PT, R11, UR7, PT, P1 ;  /* 0x000000070b007c0c */ /* 0x000fe4000bf24310 */
[----:B------:R-:W-:Y:S02]  /*02a0*/  SEL R0, R8, UR6, P0 ;  /* 0x0000000608007c07 */ /* 0x000fe40008000000 */
[----:B------:R-:W-:Y:S02]  /*02b0*/  ISETP.GT.U32.AND P3, PT, R6, UR6, PT ;  /* 0x0000000606007c0c */ /* 0x000fe4000bf64070 */
[----:B------:R-:W-:-:S02]  /*02c0*/  SEL R8, R9, UR7, P0 ;  /* 0x0000000709087c07 */ /* 0x000fc40008000000 */
[----:B------:R-:W-:Y:S02]  /*02d0*/  ISETP.GT.AND.EX P0, PT, R5, UR7, PT, P2 ;  /* 0x0000000705007c0c */ /* 0x000fe4000bf04320 */
[----:B------:R-:W-:Y:S02]  /*02e0*/  SEL R9, R10, UR6, P1 ;  /* 0x000000060a097c07 */ /* 0x000fe40008800000 */
[----:B------:R-:W-:Y:S02]  /*02f0*/  SEL R10, R11, UR7, P1 ;  /* 0x000000070b0a7c07 */ /* 0x000fe40008800000 */
[----:B------:R-:W-:Y:S02]  /*0300*/  ISETP.GT.AND.EX P1, PT, R7, UR7, PT, P3 ;  /* 0x0000000707007c0c */ /* 0x000fe4000bf24330 */
[----:B------:R-:W-:Y:S02]  /*0310*/  SEL R11, R4, UR6, P0 ;  /* 0x00000006040b7c07 */ /* 0x000fe40008000000 */
[----:B------:R-:W-:-:S02]  /*0320*/  SEL R15, R5, UR7, P0 ;  /* 0x00000007050f7c07 */ /* 0x000fc40008000000 */
[----:B------:R-:W-:Y:S02]  /*0330*/  ISETP.LT.U32.AND P0, PT, R18, UR8, PT ;  /* 0x0000000812007c0c */ /* 0x000fe4000bf01070 */
        /* <DEDUP_REMOVED lines=8> */
[----:B------:R-:W-:Y:S02]  /*03c0*/  ISETP.LT.AND.EX P3, PT, R13, UR9, PT, P3 ;  /* 0x000000090d007c0c */ /* 0x000fe4000bf61330 */
[----:B------:R-:W-:Y:S02]  /*03d0*/  SEL R6, R18, UR8, P0 ;  /* 0x0000000812067c07 */ /* 0x000fe40008000000 */
[----:B------:R-:W-:-:S02]  /*03e0*/  SEL R7, R19, UR9, P0 ;  /* 0x0000000913077c07 */ /* 0x000fc40008000000 */
[----:B------:R-:W-:Y:S02]  /*03f0*/  ISETP.LT.U32.AND P0, PT, R9, UR8, PT ;  /* 0x0000000809007c0c */ /* 0x000fe4000bf01070 */
[----:B------:R-:W-:Y:S02]  /*0400*/  SEL R4, R16, UR8, P1 ;  /* 0x0000000810047c07 */ /* 0x000fe40008800000 */
[----:B------:R-:W-:Y:S02]  /*0410*/  SEL R5, R17, UR9, P1 ;  /* 0x0000000911057c07 */ /* 0x000fe40008800000 */
[----:B------:R-:W-:Y:S02]  /*0420*/  SEL R14, R14, UR8, P2 ;  /* 0x000000080e0e7c07 */ /* 0x000fe40009000000 */
[----:B------:R-:W-:Y:S01]  /*0430*/  SEL R17, R22, UR9, P2 ;  /* 0x0000000916117c07 */ /* 0x000fe20009000000 */
[----:B------:R0:W-:Y:S01]  /*0440*/  STG.E.128 desc[UR4][R2.64], R4 ;  /* 0x0000000402007986 */ /* 0x0001e2000c101d04 */
[----:B------:R-:W-:-:S02]  /*0450*/  SEL R12, R12, UR8, P3 ;  /* 0x000000080c0c7c07 */ /* 0x000fc40009800000 */
[----:B------:R-:W-:Y:S02]  /*0460*/  SEL R13, R13, UR9, P3 ;  /* 0x000000090d0d7c07 */ /* 0x000fe40009800000 */
[----:B------:R-:W-:Y:S02]  /*0470*/  ISETP.LT.AND.EX P0, PT, R10, UR9, PT, P0 ;  /* 0x000000090a007c0c */ /* 0x000fe4000bf01300 */
[----:B------:R-:W-:Y:S02]  /*0480*/  ISETP.LT.U32.AND P1, PT, R0, UR8, PT ;  /* 0x0000000800007c0c */ /* 0x000fe4000bf21070 */
[----:B------:R-:W-:Y:S02]  /*0490*/  ISETP.LT.U32.AND P3, PT, R11, UR8, PT ;  /* 0x000000080b007c0c */ /* 0x000fe4000bf61070 */
[----:B------:R-:W-:Y:S02]  /*04a0*/  ISETP.LT.U32.AND P2, PT, R21, UR8, PT ;  /* 0x0000000815007c0c */ /* 0x000fe4000bf41070 */
[----:B------:R-:W-:-:S02]  /*04b0*/  SEL R9, R9, UR8, P0 ;  /* 0x0000000809097c07 */ /* 0x000fc40008000000 */
[----:B------:R-:W-:Y:S02]  /*04c0*/  SEL R10, R10, UR9, P0 ;  /* 0x000000090a0a7c07 */ /* 0x000fe40008000000 */
[----:B------:R-:W-:Y:S01]  /*04d0*/  ISETP.LT.AND.EX P1, PT, R8, UR9, PT, P1 ;  /* 0x0000000908007c0c */ /* 0x000fe2000bf21310 */
[----:B0-----:R-:W-:Y:S01]  /*04e0*/  IMAD.MOV.U32 R6, RZ, RZ, R14 ;  /* 0x000000ffff067224 */ /* 0x001fe200078e000e */
[----:B------:R-:W-:Y:S01]  /*04f0*/  ISETP.LT.AND.EX P3, PT, R15, UR9, PT, P3 ;  /* 0x000000090f007c0c */ /* 0x000fe2000bf61330 */
[----:B------:R-:W-:Y:S01]  /*0500*/  IMAD.MOV.U32 R7, RZ, RZ, R17 ;  /* 0x000000ffff077224 */ /* 0x000fe200078e0011 */
[----:B------:R-:W-:Y:S01]  /*0510*/  ISETP.LT.AND.EX P2, PT, R20, UR9, PT, P2 ;  /* 0x0000000914007c0c */ /* 0x000fe2000bf41320 */
[----:B------:R-:W-:Y:S01]  /*0520*/  IMAD.MOV.U32 R4, RZ, RZ, R12 ;  /* 0x000000ffff047224 */ /* 0x000fe200078e000c */
[----:B------:R-:W-:Y:S01]  /*0530*/  SEL R11, R11, UR8, P3 ;  /* 0x000000080b0b7c07 */ /* 0x000fe20009800000 */
[----:B------:R-:W-:Y:S01]  /*0540*/  IMAD.MOV.U32 R5, RZ, RZ, R13 ;  /* 0x000000ffff057224 */ /* 0x000fe200078e000d */
[----:B------:R-:W-:-:S02]  /*0550*/  SEL R21, R21, UR8, P2 ;  /* 0x0000000815157c07 */ /* 0x000fc40009000000 */
[----:B------:R-:W-:Y:S02]  /*0560*/  SEL R20, R20, UR9, P2 ;  /* 0x0000000914147c07 */ /* 0x000fe40009000000 */
[----:B------:R0:W-:Y:S02]  /*0570*/  STG.E.128 desc[UR4][R2.64+0x800], R4 ;  /* 0x0008000402007986 */ /* 0x0001e4000c101d04 */
[----:B0-----:R-:W-:Y:S01]  /*0580*/  SEL R4, R0, UR8, P1 ;  /* 0x0000000800047c07 */ /* 0x001fe20008800000 */
[----:B------:R-:W-:Y:S01]  /*0590*/  IMAD.MOV.U32 R6, RZ, RZ, R9 ;  /* 0x000000ffff067224 */ /* 0x000fe200078e0009 */
[----:B------:R-:W-:Y:S01]  /*05a0*/  SEL R5, R8, UR9, P1 ;  /* 0x0000000908057c07 */ /* 0x000fe20008800000 */
[----:B------:R-:W-:Y:S01]  /*05b0*/  IMAD.MOV.U32 R7, RZ, RZ, R10 ;  /* 0x000000ffff077224 */ /* 0x000fe200078e000a */
[----:B------:R-:W-:-:S04]  /*05c0*/  SEL R0, R15, UR9, P3 ;  /* 0x000000090f007c07 */ /* 0x000fc80009800000 */
[----:B------:R0:W-:Y:S02]  /*05d0*/  STG.E.128 desc[UR4][R2.64+0x1000], R4 ;  /* 0x0010000402007986 */ /* 0x0001e4000c101d04 */
[----:B0-----:R-:W-:Y:S02]  /*05e0*/  IMAD.MOV.U32 R4, RZ, RZ, R11 ;  /* 0x000000ffff047224 */ /* 0x001fe400078e000b */
[----:B------:R-:W-:Y:S02]  /*05f0*/  IMAD.MOV.U32 R5, RZ, RZ, R0 ;  /* 0x000000ffff057224 */ /* 0x000fe400078e0000 */
[----:B------:R-:W-:Y:S02]  /*0600*/  IMAD.MOV.U32 R6, RZ, RZ, R21 ;  /* 0x000000ffff067224 */ /* 0x000fe400078e0015 */
[----:B------:R-:W-:-:S05]  /*0610*/  IMAD.MOV.U32 R7, RZ, RZ, R20 ;  /* 0x000000ffff077224 */ /* 0x000fca00078e0014 */
[----:B------:R-:W-:Y:S01]  /*0620*/  STG.E.128 desc[UR4][R2.64+0x1800], R4 ;  /* 0x0018000402007986 */ /* 0x000fe2000c101d04 */
[----:B------:R-:W-:Y:S05]  /*0630*/  EXIT ;  /* 0x000000000000794d */ /* 0x000fea0003800000 */
.L_x_18392:
[----:B------:R-:W0:Y:S01]  /*0640*/  S2R R5, SR_TID.X ;  /* 0x0000000000057919 */ /* 0x000e220000002100 */
[----:B------:R-:W-:Y:S01]  /*0650*/  ULDC.64 UR6, c[0x0][0x218] ;  /* 0x0000860000067ab9 */ /* 0x000fe20000000a00 */
        /* <DEDUP_REMOVED lines=16> */
[----:B------:R-:W-:-:S13]  /*0760*/  ISETP.GE.AND P4, PT, R7, R2, PT ;  /* 0x000000020700720c */ /* 0x000fda0003f86270 */
[C---:B------:R-:W-:Y:S01]  /*0770*/  @!P4 IMAD.IADD R25, R0.reuse, 0x1, R7 ;  /* 0x000000010019c824 */ /* 0x040fe200078e0207 */
[----:B------:R-:W1:Y:S01]  /*0780*/  @!P4 LDC.64 R18, c[0x0][0x238] ;  /* 0x00008e00ff12cb82 */ /* 0x000e620000000a00 */
[----:B------:R-:W-:Y:S02]  /*0790*/  @!P4 VIADD R7, R7, 0x80 ;  /* 0x000000800707c836 */ /* 0x000fe40000000000 */
[----:B--2---:R-:W-:Y:S01]  /*07a0*/  @!P5 IMAD.WIDE.U32 R16, R11, 0x8, R16 ;  /* 0x000000080b10d825 */ /* 0x004fe200078e0010 */
[----:B------:R-:W-:Y:S02]  /*07b0*/  CS2R R10, SRZ ;  /* 0x00000000000a7805 */ /* 0x000fe4000001ff00 */
[C---:B------:R-:W-:Y:S02]  /*07c0*/  ISETP.GE.AND P3, PT, R7.reuse, R2, PT ;  /* 0x000000020700720c */ /* 0x040fe40003f66270 */
[----:B------:R2:W3:Y:S04]  /*07d0*/  @!P5 LDG.E.64 R8, desc[UR4][R16.64] ;  /* 0x000000041008d981 */ /* 0x0004e8000c1e1b00 */
[----:B------:R4:W5:Y:S07]  /*07e0*/  @!P6 LDG.E.64 R10, desc[UR4][R28.64] ;  /* 0x000000041c0ae981 */ /* 0x00096e000c1e1b00 */
[----:B------:R-:W-:Y:S01]  /*07f0*/  @!P3 IMAD.IADD R23, R0, 0x1, R7 ;  /* 0x000000010017b824 */ /* 0x000fe200078e0207 */
[----:B------:R-:W0:Y:S01]  /*0800*/  @!P3 LDC.64 R20, c[0x0][0x238] ;  /* 0x00008e00ff14bb82 */ /* 0x000e220000000a00 */
[----:B------:R-:W-:-:S05]  /*0810*/  @!P3 VIADD R7, R7, 0x80 ;  /* 0x000000800707b836 */ /* 0x000fca0000000000 */
[----:B------:R-:W-:-:S13]  /*0820*/  ISETP.GE.AND P2, PT, R7, R2, PT ;  /* 0x000000020700720c */ /* 0x000fda0003f46270 */
[----:B------:R-:W-:Y:S01]  /*0830*/  @!P2 IMAD.IADD R4, R0, 0x1, R7 ;  /* 0x000000010004a824 */ /* 0x000fe200078e0207 */
[----:B------:R-:W4:Y:S01]  /*0840*/  @!P2 LDC.64 R12, c[0x0][0x238] ;  /* 0x00008e00ff0cab82 */ /* 0x000f220000000a00 */
[----:B------:R-:W-:-:S05]  /*0850*/  @!P2 VIADD R7, R7, 0x80 ;  /* 0x000000800707a836 */ /* 0x000fca0000000000 */
[----:B------:R-:W-:Y:S01]  /*0860*/  ISETP.GE.AND P0, PT, R7, R2, PT ;  /* 0x000000020700720c */ /* 0x000fe20003f06270 */
[----:B0-----:R-:W-:Y:S01]  /*0870*/  @!P3 IMAD.WIDE.U32 R20, R23, 0x8, R20 ;  /* 0x000000081714b825 */ /* 0x001fe200078e0014 */
[----:B------:R-:W-:-:S11]  /*0880*/  CS2R R22, SRZ ;  /* 0x0000000000167805 */ /* 0x000fd6000001ff00 */
[----:B------:R-:W-:Y:S01]  /*0890*/  @!P0 IMAD.IADD R27, R0, 0x1, R7 ;  /* 0x00000001001b8824 */ /* 0x000fe200078e0207 */
[----:B--2---:R-:W0:Y:S01]  /*08a0*/  @!P0 LDC.64 R16, c[0x0][0x238] ;  /* 0x00008e00ff108b82 */ /* 0x004e220000000a00 */
[----:B------:R-:W-:-:S05]  /*08b0*/  @!P0 VIADD R7, R7, 0x80 ;  /* 0x0000008007078836 */ /* 0x000fca0000000000 */
[----:B------:R-:W-:Y:S01]  /*08c0*/  ISETP.GE.AND P6, PT, R7, R2, PT ;  /* 0x000000020700720c */ /* 0x000fe20003fc6270 */
[----:B-1----:R-:W-:-:S05]  /*08d0*/  @!P4 IMAD.WIDE.U32 R18, R25, 0x8, R18 ;  /* 0x000000081912c825 */ /* 0x002fca00078e0012 */
[----:B------:R1:W2:Y:S01]  /*08e0*/  @!P4 LDG.E.64 R22, desc[UR4][R18.64] ;  /* 0x000000041216c981 */ /* 0x0002a2000c1e1b00 */
[----:B----4-:R-:W-:-:S04]  /*08f0*/  @!P2 IMAD.WIDE.U32 R12, R4, 0x8, R12 ;  /* 0x00000008040ca825 */ /* 0x010fc800078e000c */
[----:B------:R-:W-:Y:S02]  /*0900*/  @!P1 IMAD.IADD R4, R0, 0x1, R5 ;  /* 0x0000000100049824 */ /* 0x000fe400078e0205 */
[----:B------:R-:W4:Y:S01]  /*0910*/  @!P6 LDC.64 R28, c[0x0][0x238] ;  /* 0x00008e00ff1ceb82 */ /* 0x000f220000000a00 */
[----:B-1----:R-:W-:Y:S01]  /*0920*/  CS2R R18, SRZ ;  /* 0x0000000000127805 */ /* 0x002fe2000001ff00 */
[----:B------:R-:W-:Y:S01]  /*0930*/  @!P1 IMAD.WIDE.U32 R14, R4, 0x8, R14 ;  /* 0x00000008040e9825 */ /* 0x000fe200078e000e */
[----:B------:R-:W-:-:S04]  /*0940*/  CS2R R24, SRZ ;  /* 0x0000000000187805 */ /* 0x000fc8000001ff00 */
[----:B------:R1:W2:Y:S01]  /*0950*/  @!P2 LDG.E.64 R18, desc[UR4][R12.64] ;  /* 0x000000040c12a981 */ /* 0x0002a2000c1e1b00 */
[----:B0-----:R-:W-:-:S03]  /*0960*/  @!P0 IMAD.WIDE.U32 R16, R27, 0x8, R16 ;  /* 0x000000081b108825 */ /* 0x001fc600078e0010 */
[----:B------:R0:W2:Y:S01]  /*0970*/  @!P3 LDG.E.64 R24, desc[UR4][R20.64] ;  /* 0x000000041418b981 */ /* 0x0000a2000c1e1b00 */
[----:B-1----:R-:W-:-:S06]  /*0980*/  CS2R R12, SRZ ;  /* 0x00000000000c7805 */ /* 0x002fcc000001ff00 */
[----:B------:R1:W2:Y:S01]  /*0990*/  @!P1 LDG.E.64 R12, desc[UR4][R14.64] ;  /* 0x000000040e0c9981 */ /* 0x0002a2000c1e1b00 */
[----:B------:R-:W-:Y:S01]  /*09a0*/  CS2R R26, SRZ ;  /* 0x00000000001a7805 */ /* 0x000fe2000001ff00 */
[----:B------:R-:W-:-:S05]  /*09b0*/  @!P6 IMAD.IADD R7, R0, 0x1, R7 ;  /* 0x000000010007e824 */ /* 0x000fca00078e0207 */
[----:B------:R-:W2:Y:S01]  /*09c0*/  @!P0 LDG.E.64 R26, desc[UR4][R16.64] ;  /* 0x00000004101a8981 */ /* 0x000ea2000c1e1b00 */
[----:B----4-:R-:W-:Y:S01]  /*09d0*/  @!P6 IMAD.WIDE.U32 R28, R7, 0x8, R28 ;  /* 0x00000008071ce825 */ /* 0x010fe200078e001c */
[----:B------:R-:W-:-:S06]  /*09e0*/  CS2R R6, SRZ ;  /* 0x0000000000067805 */ /* 0x000fcc000001ff00 */
[----:B------:R-:W4:Y:S01]  /*09f0*/  @!P6 LDG.E.64 R6, desc[UR4][R28.64] ;  /* 0x000000041c06e981 */ /* 0x000f22000c1e1b00 */
[----:B0-----:R-:W-:Y:S02]  /*0a00*/  IMAD.MOV.U32 R21, RZ, RZ, R5 ;  /* 0x000000ffff157224 */ /* 0x001fe400078e0005 */
[----:B------:R-:W-:Y:S02]  /*0a10*/  @!P1 IMAD.MOV.U32 R21, RZ, RZ, R3 ;  /* 0x000000ffff159224 */ /* 0x000fe400078e0003 */
[----:B------:R-:W-:Y:S01]  /*0a20*/  @!P1 IMAD.IADD R5, R0, 0x1, R5 ;  /* 0x0000000100059824 */ /* 0x000fe200078e0205 */
[----:B------:R-:W-:Y:S04]  /*0a30*/  BSSY B0, `(.L_x_18393) ;  /* 0x0000070000007945 */ /* 0x000fe80003800000 */
[----:B------:R-:W-:Y:S01]  /*0a40*/  BSSY B1, `(.L_x_18394) ;  /* 0x0000068000017945 */ /* 0x000fe20003800000 */
[----:B---3--:R-:W-:-:S02]  /*0a50*/  ISETP.GT.U32.AND P2, PT, R8, UR6, PT ;  /* 0x0000000608007c0c */ /* 0x008fc4000bf44070 */
[----:B-----5:R-:W-:-:S04]  /*0a60*/  ISETP.GT.U32.AND P0, PT, R10, UR6, PT ;  /* 0x000000060a007c0c */ /* 0x020fc8000bf04070 */
[----:B------:R-:W-:Y:S02]  /*0a70*/  ISETP.GT.AND.EX P0, PT, R11, UR7, PT, P0 ;  /* 0x000000070b007c0c */ /* 0x000fe4000bf04300 */
[----:B------:R-:W-:Y:S02]  /*0a80*/  ISETP.GT.AND.EX P2, PT, R9, UR7, PT, P2 ;  /* 0x0000000709007c0c */ /* 0x000fe4000bf44320 */
[----:B------:R-:W-:Y:S02]  /*0a90*/  SEL R3, R10, UR6, P0 ;  /* 0x000000060a037c07 */ /* 0x000fe40008000000 */
[----:B------:R-:W-:Y:S02]  /*0aa0*/  SEL R10, R11, UR7, P0 ;  /* 0x000000070b0a7c07 */ /* 0x000fe40008000000 */
[----:B------:R-:W-:Y:S02]  /*0ab0*/  SEL R4, R8, UR6, P2 ;  /* 0x0000000608047c07 */ /* 0x000fe40009000000 */
[----:B------:R-:W-:-:S02]  /*0ac0*/  SEL R11, R9, UR7, P2 ;  /* 0x00000007090b7c07 */ /* 0x000fc40009000000 */
[----:B------:R-:W0:Y:S01]  /*0ad0*/  @!P1 LDC.64 R8, c[0x0][0x230] ;  /* 0x00008c00ff089b82 */ /* 0x000e220000000a00 */
[----:B--2---:R-:W-:-:S04]  /*0ae0*/  ISETP.GT.U32.AND P3, PT, R22, UR6, PT ;  /* 0x0000000616007c0c */ /* 0x004fc8000bf64070 */
[----:B------:R-:W-:-:S04]  /*0af0*/  ISETP.GT.AND.EX P0, PT, R23, UR7, PT, P3 ;  /* 0x0000000717007c0c */ /* 0x000fc8000bf04330 */
[----:B-1----:R-:W-:Y:S02]  /*0b00*/  SEL R14, R22, UR6, P0 ;  /* 0x00000006160e7c07 */ /* 0x002fe40008000000 */
[----:B------:R-:W-:Y:S02]  /*0b10*/  SEL R22, R23, UR7, P0 ;  /* 0x0000000717167c07 */ /* 0x000fe40008000000 */
[----:B------:R-:W-:-:S04]  /*0b20*/  ISETP.GT.U32.AND P3, PT, R24, UR6, PT ;  /* 0x0000000618007c0c */ /* 0x000fc8000bf64070 */
[----:B------:R-:W-:Y:S02]  /*0b30*/  ISETP.GT.AND.EX P2, PT, R25, UR7, PT, P3 ;  /* 0x0000000719007c0c */ /* 0x000fe4000bf44330 */
[----:B------:R-:W-:-:S04]  /*0b40*/  ISETP.GT.U32.AND P0, PT, R12, UR6, PT ;  /* 0x000000060c007c0c */ /* 0x000fc8000bf04070 */
[----:B------:R-:W-:Y:S02]  /*0b50*/  ISETP.GT.AND.EX P0, PT, R13, UR7, PT, P0 ;  /* 0x000000070d007c0c */ /* 0x000fe4000bf04300 */
[----:B------:R-:W-:Y:S02]  /*0b60*/  SEL R15, R24, UR6, P2 ;  /* 0x00000006180f7c07 */ /* 0x000fe40009000000 */
[----:B------:R-:W-:Y:S02]  /*0b70*/  SEL R12, R12, UR6, P0 ;  /* 0x000000060c0c7c07 */ /* 0x000fe40008000000 */
[----:B------:R-:W-:Y:S02]  /*0b80*/  ISETP.GT.U32.AND P3, PT, R18, UR6, PT ;  /* 0x0000000612007c0c */ /* 0x000fe4000bf64070 */
[----:B------:R-:W-:Y:S02]  /*0b90*/  SEL R24, R25, UR7, P2 ;  /* 0x0000000719187c07 */ /* 0x000fe40009000000 */
[----:B------:R-:W-:-:S02]  /*0ba0*/  SEL R13, R13, UR7, P0 ;  /* 0x000000070d0d7c07 */ /* 0x000fc40008000000 */
[----:B------:R-:W-:Y:S02]  /*0bb0*/  ISETP.GT.U32.AND P2, PT, R26, UR6, PT ;  /* 0x000000061a007c0c */ /* 0x000fe4000bf44070 */
[----:B------:R-:W-:Y:S02]  /*0bc0*/  ISETP.LT.U32.AND P0, PT, R12, UR8, PT ;  /* 0x000000080c007c0c */ /* 0x000fe4000bf01070 */
[----:B------:R-:W-:Y:S02]  /*0bd0*/  ISETP.GT.AND.EX P3, PT, R19, UR7, PT, P3 ;  /* 0x0000000713007c0c */ /* 0x000fe4000bf64330 */
[----:B------:R-:W-:Y:S02]  /*0be0*/  ISETP.GT.AND.EX P2, PT, R27, UR7, PT, P2 ;  /* 0x000000071b007c0c */ /* 0x000fe4000bf44320 */
[----:B------:R-:W-:Y:S01]  /*0bf0*/  ISETP.LT.AND.EX P0, PT, R13, UR9, PT, P0 ;  /* 0x000000090d007c0c */ /* 0x000fe2000bf01300 */
[----:B0-----:R-:W-:Y:S01]  /*0c00*/  @!P1 IMAD.WIDE.U32 R8, R5, 0x8, R8 ;  /* 0x0000000805089825 */ /* 0x001fe200078e0008 */
[----:B------:R-:W-:-:S02]  /*0c10*/  SEL R16, R18, UR6, P3 ;  /* 0x0000000612107c07 */ /* 0x000fc40009800000 */
[----:B------:R-:W-:Y:S02]  /*0c20*/  SEL R18, R19, UR7, P3 ;  /* 0x0000000713127c07 */ /* 0x000fe40009800000 */
[----:B------:R-:W-:Y:S02]  /*0c30*/  SEL R17, R26, UR6, P2 ;  /* 0x000000061a117c07 */ /* 0x000fe40009000000 */
[----:B------:R-:W-:Y:S02]  /*0c40*/  SEL R12, R12, UR8, P0 ;  /* 0x000000080c0c7c07 */ /* 0x000fe40008000000 */
[----:B------:R-:W-:Y:S02]  /*0c50*/  SEL R13, R13, UR9, P0 ;  /* 0x000000090d0d7c07 */ /* 0x000fe40008000000 */
[----:B------:R-:W-:Y:S02]  /*0c60*/  SEL R26, R27, UR7, P2 ;  /* 0x000000071b1a7c07 */ /* 0x000fe40009000000 */
[----:B----4-:R-:W-:-:S02]  /*0c70*/  ISETP.GT.U32.AND P3, PT, R6, UR6, PT ;  /* 0x0000000606007c0c */ /* 0x010fc4000bf64070 */
[----:B------:R-:W-:Y:S01]  /*0c80*/  ISETP.LT.U32.AND P2, PT, R3, UR8, PT ;  /* 0x0000000803007c0c */ /* 0x000fe2000bf41070 */
[----:B------:R0:W-:Y:S01]  /*0c90*/  @!P1 STG.E.64 desc[UR4][R8.64], R12 ;  /* 0x0000000c08009986 */ /* 0x0001e2000c101b04 */
[----:B------:R-:W-:Y:S02]  /*0ca0*/  ISETP.GT.AND.EX P3, PT, R7, UR7, PT, P3 ;  /* 0x0000000707007c0c */ /* 0x000fe4000bf64330 */
[----:B------:R-:W-:Y:S02]  /*0cb0*/  ISETP.LT.AND.EX P0, PT, R10, UR9, PT, P2 ;  /* 0x000000090a007c0c */ /* 0x000fe4000bf01320 */
[----:B------:R-:W-:Y:S02]  /*0cc0*/  ISETP.LT.U32.AND P1, PT, R4, UR8, PT ;  /* 0x0000000804007c0c */ /* 0x000fe4000bf21070 */
[----:B------:R-:W-:Y:S02]  /*0cd0*/  ISETP.LT.U32.AND P2, PT, R14, UR8, PT ;  /* 0x000000080e007c0c */ /* 0x000fe4000bf41070 */
[----:B------:R-:W-:-:S02]  /*0ce0*/  SEL R19, R6, UR6, P3 ;  /* 0x0000000606137c07 */ /* 0x000fc40009800000 */
[----:B------:R-:W-:Y:S02]  /*0cf0*/  SEL R20, R7, UR7, P3 ;  /* 0x0000000707147c07 */ /* 0x000fe40009800000 */
[----:B------:R-:W-:Y:S02]  /*0d00*/  SEL R6, R3, UR8, P0 ;  /* 0x0000000803067c07 */ /* 0x000fe40008000000 */
[----:B------:R-:W-:Y:S02]  /*0d10*/  ISETP.LT.AND.EX P1, PT, R11, UR9, PT, P1 ;  /* 0x000000090b007c0c */ /* 0x000fe4000bf21310 */
[----:B------:R-:W-:Y:S02]  /*0d20*/  SEL R7, R10, UR9, P0 ;  /* 0x000000090a077c07 */ /* 0x000fe40008000000 */
[----:B------:R-:W-:Y:S02]  /*0d30*/  ISETP.LT.U32.AND P4, PT, R15, UR8, PT ;  /* 0x000000080f007c0c */ /* 0x000fe4000bf81070 */
[----:B------:R-:W-:-:S02]  /*0d40*/  ISETP.LT.AND.EX P0, PT, R22, UR9, PT, P2 ;  /* 0x0000000916007c0c */ /* 0x000fc4000bf01320 */
[----:B------:R-:W-:Y:S02]  /*0d50*/  ISETP.GE.AND P3, PT, R21, R2, PT ;  /* 0x000000021500720c */ /* 0x000fe40003f66270 */
[----:B------:R-:W-:Y:S02]  /*0d60*/  SEL R4, R4, UR8, P1 ;  /* 0x0000000804047c07 */ /* 0x000fe40008800000 */
[----:B------:R-:W-:Y:S02]  /*0d70*/  SEL R5, R11, UR9, P1 ;  /* 0x000000090b057c07 */ /* 0x000fe40008800000 */
[----:B------:R-:W-:Y:S02]  /*0d80*/  ISETP.LT.AND.EX P1, PT, R24, UR9, PT, P4 ;  /* 0x0000000918007c0c */ /* 0x000fe4000bf21340 */
[----:B0-----:R-:W-:Y:S02]  /*0d90*/  SEL R8, R14, UR8, P0 ;  /* 0x000000080e087c07 */ /* 0x001fe40008000000 */
[----:B------:R-:W-:-:S02]  /*0da0*/  SEL R9, R22, UR9, P0 ;  /* 0x0000000916097c07 */ /* 0x000fc40008000000 */
[----:B------:R-:W-:Y:S02]  /*0db0*/  ISETP.LT.U32.AND P0, PT, R16, UR8, PT ;  /* 0x0000000810007c0c */ /* 0x000fe4000bf01070 */
[----:B------:R-:W-:Y:S02]  /*0dc0*/  ISETP.LT.U32.AND P2, PT, R17, UR8, PT ;  /* 0x0000000811007c0c */ /* 0x000fe4000bf41070 */
[----:B------:R-:W-:Y:S02]  /*0dd0*/  ISETP.LT.U32.AND P4, PT, R19, UR8, PT ;  /* 0x0000000813007c0c */ /* 0x000fe4000bf81070 */
[----:B------:R-:W-:Y:S02]  /*0de0*/  SEL R10, R15, UR8, P1 ;  /* 0x000000080f0a7c07 */ /* 0x000fe40008800000 */
[----:B------:R-:W-:Y:S02]  /*0df0*/  SEL R11, R24, UR9, P1 ;  /* 0x00000009180b7c07 */ /* 0x000fe40008800000 */
        /* <DEDUP_REMOVED lines=22> */
.L_x_18395:
[----:B------:R-:W-:-:S13]  /*0f60*/  ISETP.GE.AND P0, PT, R21, R2, PT ;  /* 0x000000021500720c */ /* 0x000fda0003f06270 */
[----:B------:R-:W-:Y:S05]  /*0f70*/  @P0 BRA `(.L_x_18397) ;  /* 0x0000000000300947 */ /* 0x000fea0003800000 */
[----:B0-----:R-:W0:Y:S01]  /*0f80*/  LDC.64 R4, c[0x0][0x230] ;  /* 0x00008c00ff047b82 */ /* 0x001e220000000a00 */
[----:B------:R-:W-:Y:S02]  /*0f90*/  IMAD.IADD R3, R0, 0x1, R21 ;  /* 0x0000000100037824 */ /* 0x000fe400078e0215 */
[----:B------:R-:W-:Y:S02]  /*0fa0*/  VIADD R21, R21, 0x80 ;  /* 0x0000008015157836 */ /* 0x000fe40000000000 */
[----:B0-----:R-:W-:-:S05]  /*0fb0*/  IMAD.WIDE.U32 R4, R3, 0x8, R4 ;  /* 0x0000000803047825 */ /* 0x001fca00078e0004 */
[----:B------:R1:W-:Y:S02]  /*0fc0*/  STG.E.64 desc[UR4][R4.64], R8 ;  /* 0x0000000804007986 */ /* 0x0003e4000c101b04 */
.L_x_18396:
[----:B------:R-:W-:-:S13]  /*0fd0*/  ISETP.GE.AND P0, PT, R21, R2, PT ;  /* 0x000000021500720c */ /* 0x000fda0003f06270 */
[----:B------:R-:W-:Y:S05]  /*0fe0*/  @P0 BRA `(.L_x_18398) ;  /* 0x0000000000340947 */ /* 0x000fea0003800000 */
[----:B-1----:R-:W1:Y:S01]  /*0ff0*/  LDC.64 R4, c[0x0][0x230] ;  /* 0x00008c00ff047b82 */ /* 0x002e620000000a00 */
[----:B------:R-:W-:Y:S02]  /*1000*/  IMAD.IADD R3, R0, 0x1, R21 ;  /* 0x0000000100037824 */ /* 0x000fe400078e0215 */
[----:B------:R-:W-:Y:S02]  /*1010*/  VIADD R21, R21, 0x80 ;  /* 0x0000008015157836 */ /* 0x000fe40000000000 */
[----:B-1----:R-:W-:-:S05]  /*1020*/  IMAD.WIDE.U32 R4, R3, 0x8, R4 ;  /* 0x0000000803047825 */ /* 0x002fca00078e0004 */
[----:B------:R1:W-:Y:S02]  /*1030*/  STG.E.64 desc[UR4][R4.64], R10 ;  /* 0x0000000a04007986 */ /* 0x0003e4000c101b04 */
.L_x_18397:
        /* <DEDUP_REMOVED lines=8> */
.L_x_18398:
[----:B------:R-:W-:Y:S05]  /*10c0*/  BSYNC B1 ;  /* 0x0000000000017941 */ /* 0x000fea0003800000 */
.L_x_18394:
[----:B------:R-:W-:-:S13]  /*10d0*/  ISETP.GE.AND P0, PT, R21, R2, PT ;  /* 0x000000021500720c */ /* 0x000fda0003f06270 */
[----:B-12---:R-:W1:Y:S01]  /*10e0*/  @!P0 LDC.64 R4, c[0x0][0x230] ;  /* 0x00008c00ff048b82 */ /* 0x006e620000000a00 */
[----:B------:R-:W-:Y:S02]  /*10f0*/  @!P0 IMAD.IADD R3, R0, 0x1, R21 ;  /* 0x0000000100038824 */ /* 0x000fe400078e0215 */
[----:B------:R-:W-:Y:S02]  /*1100*/  @!P0 VIADD R21, R21, 0x80 ;  /* 0x0000008015158836 */ /* 0x000fe40000000000 */
[----:B-1----:R-:W-:-:S05]  /*1110*/  @!P0 IMAD.WIDE.U32 R4, R3, 0x8, R4 ;  /* 0x0000000803048825 */ /* 0x002fca00078e0004 */
[----:B------:R2:W-:Y:S02]  /*1120*/  @!P0 STG.E.64 desc[UR4][R4.64], R14 ;  /* 0x0000000e04008986 */ /* 0x0005e4000c101b04 */
.L_x_18399:
[----:B------:R-:W-:Y:S05]  /*1130*/  BSYNC B0 ;  /* 0x0000000000007941 */ /* 0x000fea0003800000 */
.L_x_18393:
        /* <DEDUP_REMOVED lines=8> */
.L_x_18400:
        /* <DEDUP_REMOVED lines=12> */
.L_x_36323:


//--------------------- .text._ZN2at6native29vectorized_elementwise_kernelILi4EZZZNS0_17clamp_kernel_cudaERNS_18TensorIteratorBaseERKN3c106ScalarES7_ENKUlvE_clEvENKUlvE2_clEvEUllE_St5arrayIPcLm2EEEEviT0_T1_ --------------------------
	.section	.text._ZN2at6native29vectorized_elementwise_kernelILi4EZZZNS0_17clamp_kernel_cudaERNS_18TensorIteratorBaseERKN3c106ScalarES7_ENKUlvE_clEvENKUlvE2_clEvEUllE_St5arrayIPcLm2EEEEviT0_T1_,"ax",@progbits
	.align	128
        .global         _ZN2at6native29vectorized_elementwise_kernelILi4EZZZNS0_17clamp_kernel_cudaERNS_18TensorIteratorBaseERKN3c106ScalarES7_ENKUlvE_clEvENKUlvE2_clEvEUllE_St5arrayIPcLm2EEEEviT0_T1_
        .type           _ZN2at6native29vectorized_elementwise_kernelILi4EZZZNS0_17clamp_kernel_cudaERNS_18TensorIteratorBaseERKN3c106ScalarES7_ENKUlvE_clEvENKUlvE2_clEvEUllE_St5arrayIPcLm2EEEEviT0_T1_,@function
        .size           _ZN2at6native29vectorized_elementwise_kernelILi4EZZZNS0_17clamp_kernel_cudaERNS_18TensorIteratorBaseERKN3c106ScalarES7_ENKUlvE_clEvENKUlvE2_clEvEUllE_St5arrayIPcLm2EEEEviT0_T1_,(.L_x_36324 - _ZN2at6native29vectorized_elementwise_kernelILi4EZZZNS0_17clamp_kernel_cudaERNS_18TensorIteratorBaseERKN3c106ScalarES7_ENKUlvE_clEvENKUlvE2_clEvEUllE_St5arrayIPcLm2EEEEviT0_T1_)
        .other          _ZN2at6native29vectorized_elementwise_kernelILi4EZZZNS0_17clamp_kernel_cudaERNS_18TensorIteratorBaseERKN3c106ScalarES7_ENKUlvE_clEvENKUlvE2_clEvEUllE_St5arrayIPcLm2EEEEviT0_T1_,@"STO_CUDA_ENTRY STV_DEFAULT"
_ZN2at6native29vectorized_elementwise_kernelILi4EZZZNS0_17clamp_kernel_cudaERNS_18TensorIteratorBaseERKN3c106ScalarES7_ENKUlvE_clEvENKUlvE2_clEvEUllE_St5arrayIPcLm2EEEEviT0_T1_:
.text._ZN2at6native29vectorized_elementwise_kernelILi4EZZZNS0_17clamp_kernel_cudaERNS_18TensorIteratorBaseERKN3c106ScalarES7_ENKUlvE_clEvENKUlvE2_clEvEUllE_St5arrayIPcLm2EEEEviT0_T1_:
        /* <DEDUP_REMOVED lines=100> */
.L_x_18401:
        /* <DEDUP_REMOVED lines=146> */
.L_x_18404:
[----:B------:R-:W-:-:S13]  /*0f60*/  ISETP.GE.AND P0, PT, R21, R2, PT ;  /* 0x000000021500720c */ /* 0x000fda0003f06270 */
[----:B------:R-:W-:Y:S05]  /*0f70*/  @P0 BRA `(.L_x_18406) ;  /* 0x0000000000300947 */ /* 0x000fea0003800000 */
[----:B0-----:R-:W0:Y:S01]  /*0f80*/  LDC.64 R4, c[0x0][0x230] ;  /* 0x00008c00ff047b82 */ /* 0x001e220000000a00 */
[----:B------:R-:W-:Y:S02]  /*0f90*/  IMAD.IADD R3, R0, 0x1, R21 ;  /* 0x0000000100037824 */ /* 0x000fe400078e0215 */
[----:B------:R-:W-:Y:S02]  /*0fa0*/  VIADD R21, R21, 0x80 ;  /* 0x0000008015157836 */ /* 0x000fe40000000000 */
[----:B0-----:R-:W-:-:S05]  /*0fb0*/  IMAD.WIDE.U32 R4, R3, 0x8, R4 ;  /* 0x0000000803047825 */ /* 0x001fca00078e0004 */
[----:B------:R1:W-:Y:S02]  /*0fc0*/  STG.E.64 desc[UR4][R4.64], R8 ;  /* 0x0000000804007986 */ /* 0x0003e4000c101b04 */
.L_x_18405:
[----:B------:R-:W-:-:S13]  /*0fd0*/  ISETP.GE.AND P0, PT, R21, R2, PT ;  /* 0x000000021500720c */ /* 0x000fda0003f06270 */
[----:B------:R-:W-:Y:S05]  /*0fe0*/  @P0 BRA `(.L_x_18407) ;  /* 0x0000000000340947 */ /* 0x000fea0003800000 */
[----:B-1----:R-:W1:Y:S01]  /*0ff0*/  LDC.64 R4, c[0x0][0x230] ;  /* 0x00008c00ff047b82 */ /* 0x002e620000000a00 */
[----:B------:R-:W-:Y:S02]  /*1000*/  IMAD.IADD R3, R0, 0x1, R21 ;  /* 0x0000000100037824 */ /* 0x000fe400078e0215 */
[----:B------:R-:W-:Y:S02]  /*1010*/  VIADD R21, R21, 0x80 ;  /* 0x0000008015157836 */ /* 0x000fe40000000000 */
[----:B-1----:R-:W-:-:S05]  /*1020*/  IMAD.WIDE.U32 R4, R3, 0x8, R4 ;  /* 0x0000000803047825 */ /* 0x002fca00078e0004 */
[----:B------:R1:W-:Y:S02]  /*1030*/  STG.E.64 desc[UR4][R4.64], R10 ;  /* 0x0000000a04007986 */ /* 0x0003e4000c101b04 */
.L_x_18406:
        /* <DEDUP_REMOVED lines=8> */
.L_x_18407:
[----:B------:R-:W-:Y:S05]  /*10c0*/  BSYNC B1 ;  /* 0x0000000000017941 */ /* 0x000fea0003800000 */
.L_x_18403:
[----:B------:R-:W-:-:S13]  /*10d0*/  ISETP.GE.AND P0, PT, R21, R2, PT ;  /* 0x000000021500720c */ /* 0x000fda0003f06270 */
[----:B-12---:R-:W1:Y:S01]  /*10e0*/  @!P0 LDC.64 R4, c[0x0][0x230] ;  /* 0x00008c00ff048b82 */ /* 0x006e620000000a00 */
[----:B------:R-:W-:Y:S02]  /*10f0*/  @!P0 IMAD.IADD R3, R0, 0x1, R21 ;  /* 0x0000000100038824 */ /* 0x000fe400078e0215 */
[----:B------:R-:W-:Y:S02]  /*1100*/  @!P0 VIADD R21, R21, 0x80 ;  /* 0x0000008015158836 */ /* 0x000fe40000000000 */
[----:B-1----:R-:W-:-:S05]  /*1110*/  @!P0 IMAD.WIDE.U32 R4, R3, 0x8, R4 ;  /* 0x0000000803048825 */ /* 0x002fca00078e0004 */
[----:B------:R2:W-:Y:S02]  /*1120*/  @!P0 STG.E.64 desc[UR4][R4.64], R14 ;  /* 0x0000000e04008986 */ /* 0x0005e4000c101b04 */
.L_x_18408:
[----:B------:R-:W-:Y:S05]  /*1130*/  BSYNC B0 ;  /* 0x0000000000007941 */ /* 0x000fea0003800000 */
.L_x_18402:
        /* <DEDUP_REMOVED lines=8> */
.L_x_18409:
        /* <DEDUP_REMOVED lines=12> */
.L_x_36324:


//--------------------- .text._ZN2at6native29vectorized_elementwise_kernelILi8EZZZNS0_17clamp_kernel_cudaERNS_18TensorIteratorBaseERKN3c106ScalarES7_ENKUlvE_clEvENKUlvE2_clEvEUllE_St5arrayIPcLm2EEEEviT0_T1_ --------------------------
	.section	.text._ZN2at6native29vectorized_elementwise_kernelILi8EZZZNS0_17clamp_kernel_cudaERNS_18TensorIteratorBaseERKN3c106ScalarES7_ENKUlvE_clEvENKUlvE2_clEvEUllE_St5arrayIPcLm2EEEEviT0_T1_,"ax",@progbits
	.align	128
        .global         _ZN2at6native29vectorized_elementwise_kernelILi8EZZZNS0_17clamp_kernel_cudaERNS_18TensorIteratorBaseERKN3c106ScalarES7_ENKUlvE_clEvENKUlvE2_clEvEUllE_St5arrayIPcLm2EEEEviT0_T1_
        .type           _ZN2at6native29vectorized_elementwise_kernelILi8EZZZNS0_17clamp_kernel_cudaERNS_18TensorIteratorBaseERKN3c106ScalarES7_ENKUlvE_clEvENKUlvE2_clEvEUllE_St5arrayIPcLm2EEEEviT0_T1_,@function
        .size           _ZN2at6native29vectorized_elementwise_kernelILi8EZZZNS0_17clamp_kernel_cudaERNS_18TensorIteratorBaseERKN3c106ScalarES7_ENKUlvE_clEvENKUlvE2_clEvEUllE_St5arrayIPcLm2EEEEviT0_T1_,(.L_x_36325 - _ZN2at6native29vectorized_elementwise_kernelILi8EZZZNS0_17clamp_kernel_cudaERNS_18TensorIteratorBaseERKN3c106ScalarES7_ENKUlvE_clEvENKUlvE2_clEvEUllE_St5arrayIPcLm2EEEEviT0_T1_)
        .other          _ZN2at6native29vectorized_elementwise_kernelILi8EZZZNS0_17clamp_kernel_cudaERNS_18TensorIteratorBaseERKN3c106ScalarES7_ENKUlvE_clEvENKUlvE2_clEvEUllE_St5arrayIPcLm2EEEEviT0_T1_,@"STO_CUDA_ENTRY STV_DEFAULT"
_ZN2at6native29vectorized_elementwise_kernelILi8EZZZNS0_17clamp_kernel_cudaERNS_18TensorIteratorBaseERKN3c106ScalarES7_ENKUlvE_clEvENKUlvE2_clEvEUllE_St5arrayIPcLm2EEEEviT0_T1_:
.text._ZN2at6native29vectorized_elementwise_kernelILi8EZZZNS0_17clamp_kernel_cudaERNS_18TensorIteratorBaseERKN3c106ScalarES7_ENKUlvE_clEvENKUlvE2_clEvEUllE_St5arrayIPcLm2EEEEviT0_T1_:
        /* <DEDUP_REMOVED lines=100> */
.L_x_18410:
        /* <DEDUP_REMOVED lines=146> */
.L_x_18413:
[----:B------:R-:W-:-:S13]  /*0f60*/  ISETP.GE.AND P0, PT, R21, R2, PT ;  /* 0x000000021500720c */ /* 0x000fda0003f06270 */
[----:B------:R-:W-:Y:S05]  /*0f70*/  @P0 BRA `(.L_x_18415) ;  /* 0x0000000000300947 */ /* 0x000fea0003800000 */
[----:B0-----:R-:W0:Y:S01]  /*0f80*/  LDC.64 R4, c[0x0][0x230] ;  /* 0x00008c00ff047b82 */ /* 0x001e220000000a00 */
[----:B------:R-:W-:Y:S02]  /*0f90*/  IMAD.IADD R3, R0, 0x1, R21 ;  /* 0x0000000100037824 */ /* 0x000fe400078e0215 */
[----:B------:R-:W-:Y:S02]  /*0fa0*/  VIADD R21, R21, 0x80 ;  /* 0x0000008015157836 */ /* 0x000fe40000000000 */
[----:B0-----:R-:W-:-:S05]  /*0fb0*/  IMAD.WIDE.U32 R4, R3, 0x8, R4 ;  /* 0x0000000803047825 */ /* 0x001fca00078e0004 */
[----:B------:R1:W-:Y:S02]  /*0fc0*/  STG.E.64 desc[UR4][R4.64], R8 ;  /* 0x0000000804007986 */ /* 0x0003e4000c101b04 */
.L_x_18414:
[----:B------:R-:W-:-:S13]  /*0fd0*/  ISETP.GE.AND P0, PT, R21, R2, PT ;  /* 0x000000021500720c */ /* 0x000fda0003f06270 */
[----:B------:R-:W-:Y:S05]  /*0fe0*/  @P0 BRA `(.L_x_18416) ;  /* 0x0000000000340947 */ /* 0x000fea0003800000 */
[----:B-1----:R-:W1:Y:S01]  /*0ff0*/  LDC.64 R4, c[0x0][0x230] ;  /* 0x00008c00ff047b82 */ /* 0x002e620000000a00 */
[----:B------:R-:W-:Y:S02]  /*1000*/  IMAD.IADD R3, R0, 0x1, R21 ;  /* 0x0000000100037824 */ /* 0x000fe400078e0215 */
[----:B------:R-:W-:Y:S02]  /*1010*/  VIADD R21, R21, 0x80 ;  /* 0x0000008015157836 */ /* 0x000fe40000000000 */
[----:B-1----:R-:W-:-:S05]  /*1020*/  IMAD.WIDE.U32 R4, R3, 0x8, R4 ;  /* 0x0000000803047825 */ /* 0x002fca00078e0004 */
[----:B------:R1:W-:Y:S02]  /*1030*/  STG.E.64 desc[UR4][R4.64], R10 ;  /* 0x0000000a04007986 */ /* 0x0003e4000c101b04 */
.L_x_18415:
        /* <DEDUP_REMOVED lines=8> */
.L_x_18416:
[----:B------:R-:W-:Y:S05]  /*10c0*/  BSYNC B1 ;  /* 0x0000000000017941 */ /* 0x000fea0003800000 */
.L_x_18412:
[----:B------:R-:W-:-:S13]  /*10d0*/  ISETP.GE.AND P0, PT, R21, R2, PT ;  /* 0x000000021500720c */ /* 0x000fda0003f06270 */
[----:B-12---:R-:W1:Y:S01]  /*10e0*/  @!P0 LDC.64 R4, c[0x0][0x230] ;  /* 0x00008c00ff048b82 */ /* 0x006e620000000a00 */
[----:B------:R-:W-:Y:S02]  /*10f0*/  @!P0 IMAD.IADD R3, R0, 0x1, R21 ;  /* 0x0000000100038824 */ /* 0x000fe400078e0215 */
[----:B------:R-:W-:Y:S02]  /*1100*/  @!P0 VIADD R21, R21, 0x80 ;  /* 0x0000008015158836 */ /* 0x000fe40000000000 */
[----:B-1----:R-:W-:-:S05]  /*1110*/  @!P0 IMAD.WIDE.U32 R4, R3, 0x8, R4 ;  /* 0x0000000803048825 */ /* 0x002fca00078e0004 */
[----:B------:R2:W-:Y:S02]  /*1120*/  @!P0 STG.E.64 desc[UR4][R4.64], R14 ;  /* 0x0000000e04008986 */ /* 0x0005e4000c101b04 */
.L_x_18417:
[----:B------:R-:W-:Y:S05]  /*1130*/  BSYNC B0 ;  /* 0x0000000000007941 */ /* 0x000fea0003800000 */
.L_x_18411:
        /* <DEDUP_REMOVED lines=8> */
.L_x_18418:
        /* <DEDUP_REMOVED lines=12> */
.L_x_36325:


//--------------------- .text._ZN2at6native18elementwise_kernelILi128ELi4EZNS0_15gpu_kernel_implIZZZNS0_17clamp_kernel_cudaERNS_18TensorIteratorBaseERKN3c106ScalarES8_ENKUlvE_clEvENKUlvE1_clEvEUliE_EEvS4_RKT_EUliE_EEviT1_ --------------------------
	.section	.text._ZN2at6native18elementwise_kernelILi128ELi4EZNS0_15gpu_kernel_implIZZZNS0_17clamp_kernel_cudaERNS_18TensorIteratorBaseERKN3c106ScalarES8_ENKUlvE_clEvENKUlvE1_clEvEUliE_EEvS4_RKT_EUliE_EEviT1_,"ax",@progbits
	.align	128
        .global         _ZN2at6native18elementwise_kernelILi128ELi4EZNS0_15gpu_kernel_implIZZZNS0_17clamp_kernel_cudaERNS_18TensorIteratorBaseERKN3c106ScalarES8_ENKUlvE_clEvENKUlvE1_clEvEUliE_EEvS4_RKT_EUliE_EEviT1_
        .type           _ZN2at6native18elementwise_kernelILi128ELi4EZNS0_15gpu_kernel_implIZZZNS0_17clamp_kernel_cudaERNS_18TensorIteratorBaseERKN3c106ScalarES8_ENKUlvE_clEvENKUlvE1_clEvEUliE_EEvS4_RKT_EUliE_EEviT1_,@function
        .size           _ZN2at6native18elementwise_kernelILi128ELi4EZNS0_15gpu_kernel_implIZZZNS0_17clamp_kernel_cudaERNS_18TensorIteratorBaseERKN3c106ScalarES8_ENKUlvE_clEvENKUlvE1_clEvEUliE_EEvS4_RKT_EUliE_EEviT1_,(.L_x_36326 - _ZN2at6native18elementwise_kernelILi128ELi4EZNS0_15gpu_kernel_implIZZZNS0_17clamp_kernel_cudaERNS_18TensorIteratorBaseERKN3c106ScalarES8_ENKUlvE_clEvENKUlvE1_clEvEUliE_EEvS4_RKT_EUliE_EEviT1_)
        .other          _ZN2at6native18elementwise_kernelILi128ELi4EZNS0_15gpu_kernel_implIZZZNS0_17clamp_kernel_cudaERNS_18TensorIteratorBaseERKN3c106ScalarES8_ENKUlvE_clEvENKUlvE1_clEvEUliE_EEvS4_RKT_EUliE_EEviT1_,@"STO_CUDA_ENTRY STV_DEFAULT"
_ZN2at6native18elementwise_kernelILi128ELi4EZNS0_15gpu_kernel_implIZZZNS0_17clamp_kernel_cudaERNS_18TensorIteratorBaseERKN3c106ScalarES8_ENKUlvE_clEvENKUlvE1_clEvEUliE_EEvS4_RKT_EUliE_EEviT1_:
.text._ZN2at6native18elementwise_kernelILi128ELi4EZNS0_15gpu_kernel_implIZZZNS0_17clamp_kernel_cudaERNS_18TensorIteratorBaseERKN3c106ScalarES8_ENKUlvE_clEvENKUlvE1_clEvEUliE_EEvS4_RKT_EUliE_EEviT1_:
        /* <DEDUP_REMOVED lines=314> */
.L_x_18421:
        /* <DEDUP_REMOVED lines=20> */
.L_x_18425:
[----:B------:R0:W5:Y:S01]  /*14e0*/  LDG.E.U8 R19, desc[UR36][R2.64] ;  /* 0x0000002402137981 */ /* 0x000162000c1e1100 */
[----:B------:R-:W-:Y:S05]  /*14f0*/  BRA `(.L_x_18427) ;  /* 0x0000000c00347947 */ /* 0x000fea0003800000 */
.L_x_18424:
        /* <DEDUP_REMOVED lines=8> */
.L_x_18429:
[----:B------:R0:W5:Y:S01]  /*1580*/  LDG.E R19, desc[UR36][R2.64] ;  /* 0x0000002402137981 */ /* 0x000162000c1e1900 */
[----:B------:R-:W-:Y:S05]  /*1590*/  BRA `(.L_x_18427) ;  /* 0x0000000c000c7947 */ /* 0x000fea0003800000 */
.L_x_18428:
[----:B------:R0:W5:Y:S01]  /*15a0*/  LDG.E.S16 R19, desc[UR36][R2.64] ;  /* 0x0000002402137981 */ /* 0x000162000c1e1700 */
[----:B------:R-:W-:Y:S05]  /*15b0*/  BRA `(.L_x_18427) ;  /* 0x0000000c00047947 */ /* 0x000fea0003800000 */
.L_x_18423:
        /* <DEDUP_REMOVED lines=9> */
.L_x_18431:
[----:B------:R-:W2:Y:S02]  /*1650*/  LDG.E.U16 R2, desc[UR36][R2.64] ;  /* 0x0000002402027981 */ /* 0x000ea4000c1e1500 */
[----:B--2---:R-:W-:-:S06]  /*1660*/  HADD2.F32 R19, -RZ, R2.H0_H0 ;  /* 0x20000002ff137230 */ /* 0x004fcc0000004100 */
[----:B------:R-:W0:Y:S01]  /*1670*/  F2I.FTZ.TRUNC.NTZ R19, R19 ;  /* 0x0000001300137305 */ /* 0x000e22000021f100 */
[----:B------:R-:W-:Y:S05]  /*1680*/  BRA `(.L_x_18427) ;  /* 0x0000000800d07947 */ /* 0x000fea0003800000 */
.L_x_18430:
        /* <DEDUP_REMOVED lines=9> */
.L_x_18433:
[----:B------:R-:W2:Y:S02]  /*1720*/  LDG.E.U16 R2, desc[UR36][R2.64] ;  /* 0x0000002402027981 */ /* 0x000ea4000c1e1500 */
[----:B--2---:R-:W-:-:S06]  /*1730*/  HADD2.F32 R19, -RZ, R2.H0_H0 ;  /* 0x20000002ff137230 */ /* 0x004fcc0000004100 */
[----:B------:R-:W0:Y:S01]  /*1740*/  F2I.FTZ.TRUNC.NTZ R19, R19 ;  /* 0x0000001300137305 */ /* 0x000e22000021f100 */
[----:B------:R-:W-:Y:S05]  /*1750*/  BRA `(.L_x_18427) ;  /* 0x00000008009c7947 */ /* 0x000fea0003800000 */
.L_x_18432:
[----:B------:R-:W2:Y:S02]  /*1760*/  LDG.E.64 R2, desc[UR36][R2.64] ;  /* 0x0000002402027981 */ /* 0x000ea4000c1e1b00 */
[----:B--2---:R0:W1:Y:S01]  /*1770*/  F2I.F64.TRUNC R19, R2 ;  /* 0x0000000200137311 */ /* 0x004062000030d100 */
[----:B------:R-:W-:Y:S05]  /*1780*/  BRA `(.L_x_18427) ;  /* 0x0000000800907947 */ /* 0x000fea0003800000 */
.L_x_18422:
        /* <DEDUP_REMOVED lines=12> */
.L_x_18436:
[----:B------:R-:W2:Y:S02]  /*1850*/  LDG.E.64 R2, desc[UR36][R2.64] ;  /* 0x0000002402027981 */ /* 0x000ea4000c1e1b00 */
[----:B--2---:R0:W1:Y:S01]  /*1860*/  F2I.F64.TRUNC R19, R2 ;  /* 0x0000000200137311 */ /* 0x004062000030d100 */
[----:B------:R-:W-:Y:S05]  /*1870*/  BRA `(.L_x_18427) ;  /* 0x0000000800547947 */ /* 0x000fea0003800000 */
.L_x_18435:
        /* <DEDUP_REMOVED lines=27> */
.L_x_18438:
        /* <DEDUP_REMOVED lines=14> */
.L_x_18437:
[----:B------:R-:W2:Y:S02]  /*1b10*/  LDG.E.U16 R19, desc[UR36][R2.64] ;  /* 0x0000002402137981 */ /* 0x000ea4000c1e1500 */
[----:B--2---:R-:W-:-:S06]  /*1b20*/  IMAD.U32 R19, R19, 0x10000, RZ ;  /* 0x0001000013137824 */ /* 0x004fcc00078e00ff */
[----:B------:R-:W0:Y:S01]  /*1b30*/  F2I.FTZ.TRUNC.NTZ R19, R19 ;  /* 0x0000001300137305 */ /* 0x000e22000021f100 */
[----:B------:R-:W-:Y:S05]  /*1b40*/  BRA `(.L_x_18427) ;  /* 0x0000000400a07947 */ /* 0x000fea0003800000 */
.L_x_18434:
        /* <DEDUP_REMOVED lines=10> */
.L_x_18441:
        /* <DEDUP_REMOVED lines=21> */
.L_x_18445:
[----:B------:R-:W-:Y:S05]  /*1d40*/  BSYNC B1 ;  /* 0x0000000000017941 */ /* 0x000fea0003800000 */
.L_x_18444:
[----:B------:R-:W-:Y:S01]  /*1d50*/  IMAD.SHL.U32 R2, R2, 0x100000, RZ ;  /* 0x0010000002027824 */ /* 0x000fe200078e00ff */
[----:B------:R-:W-:-:S04]  /*1d60*/  LEA R0, R0, 0x3b800000, 0x17 ;  /* 0x3b80000000007811 */ /* 0x000fc800078eb8ff */
[----:B------:R-:W-:-:S07]  /*1d70*/  LOP3.LUT R19, R0, R2, R19, 0xfe, !PT ;  /* 0x0000000200137212 */ /* 0x000fce00078efe13 */
.L_x_18443:
[----:B------:R-:W-:Y:S05]  /*1d80*/  BSYNC B0 ;  /* 0x0000000000007941 */ /* 0x000fea0003800000 */
.L_x_18442:
[----:B------:R-:W1:Y:S01]  /*1d90*/  F2I.FTZ.TRUNC.NTZ R19, R19 ;  /* 0x0000001300137305 */ /* 0x000e62000021f100 */
[----:B------:R-:W-:Y:S05]  /*1da0*/  BRA `(.L_x_18427) ;  /* 0x0000000400087947 */ /* 0x000fea0003800000 */
.L_x_18440:
        /* <DEDUP_REMOVED lines=21> */
.L_x_18449:
[----:B------:R-:W-:Y:S05]  /*1f00*/  BSYNC B1 ;  /* 0x0000000000017941 */ /* 0x000fea0003800000 */
.L_x_18448:
[----:B------:R-:W-:Y:S01]  /*1f10*/  IMAD.SHL.U32 R2, R2, 0x200000, RZ ;  /* 0x0020000002027824 */ /* 0x000fe200078e00ff */
[----:B------:R-:W-:-:S04]  /*1f20*/  LEA R0, R0, 0x37800000, 0x17 ;  /* 0x3780000000007811 */ /* 0x000fc800078eb8ff */
[----:B------:R-:W-:-:S07]  /*1f30*/  LOP3.LUT R19, R0, R2, R19, 0xfe, !PT ;  /* 0x0000000200137212 */ /* 0x000fce00078efe13 */
.L_x_18447:
[----:B------:R-:W-:Y:S05]  /*1f40*/  BSYNC B0 ;  /* 0x0000000000007941 */ /* 0x000fea0003800000 */
.L_x_18446:
[----:B------:R-:W2:Y:S01]  /*1f50*/  F2I.FTZ.TRUNC.NTZ R19, R19 ;  /* 0x0000001300137305 */ /* 0x000ea2000021f100 */
[----:B------:R-:W-:Y:S05]  /*1f60*/  BRA `(.L_x_18427) ;  /* 0x0000000000987947 */ /* 0x000fea0003800000 */
.L_x_18439:
        /* <DEDUP_REMOVED lines=14> */
.L_x_18453:
[----:B------:R-:W-:Y:S05]  /*2050*/  BSYNC B0 ;  /* 0x0000000000007941 */ /* 0x000fea0003800000 */
.L_x_18452:
[----:B------:R-:W4:Y:S01]  /*2060*/  F2I.FTZ.TRUNC.NTZ R19, R19 ;  /* 0x0000001300137305 */ /* 0x000f22000021f100 */
[----:B------:R-:W-:Y:S05]  /*2070*/  BRA `(.L_x_18427) ;  /* 0x0000000000547947 */ /* 0x000fea0003800000 */
.L_x_18426:
        /* <DEDUP_REMOVED lines=17> */
.L_x_18454:
[----:B------:R-:W-:Y:S05]  /*2190*/  BRA `(.L_x_18427) ;  /* 0x00000000000c7947 */ /* 0x000fea0003800000 */
.L_x_18451:
[----:B------:R0:W5:Y:S01]  /*21a0*/  LDG.E R19, desc[UR36][R2.64] ;  /* 0x0000002402137981 */ /* 0x000162000c1e1900 */
[----:B------:R-:W-:Y:S05]  /*21b0*/  BRA `(.L_x_18427) ;  /* 0x0000000000047947 */ /* 0x000fea0003800000 */
.L_x_18450:
[----:B------:R3:W5:Y:S02]  /*21c0*/  LDG.E R19, desc[UR36][R2.64] ;  /* 0x0000002402137981 */ /* 0x000764000c1e1900 */
.L_x_18427:
[----:B0--3--:R-:W0:Y:S01]  /*21d0*/  LDC.U8 R3, c[0x0][0x430] ;  /* 0x00010c00ff037b82 */ /* 0x009e220000000000 */
[----:B------:R-:W-:Y:S02]  /*21e0*/  ULDC.64 UR4, c[0x0][0x420] ;  /* 0x0001080000047ab9 */ /* 0x000fe40000000a00 */
[----:B-12-45:R-:W-:-:S04]  /*21f0*/  VIMNMX R19, R19, UR4, !PT ;  /* 0x0000000413137c48 */ /* 0x036fc8000ffe0100 */
        /* <DEDUP_REMOVED lines=14> */
.L_x_18458:
[----:B------:R3:W-:Y:S01]  /*22e0*/  STG.E.U8 desc[UR36][R16.64], R2 ;  /* 0x0000000210007986 */ /* 0x0007e2000c101124 */
[----:B------:R-:W-:Y:S05]  /*22f0*/  BRA `(.L_x_18460) ;  /* 0x0000000c00507947 */ /* 0x000fea0003800000 */
.L_x_18457:
        /* <DEDUP_REMOVED lines=9> */
.L_x_18462:
[----:B------:R1:W-:Y:S01]  /*2390*/  STG.E desc[UR36][R16.64], R2 ;  /* 0x0000000210007986 */ /* 0x0003e2000c101924 */
[----:B------:R-:W-:Y:S05]  /*23a0*/  BRA `(.L_x_18460) ;  /* 0x0000000c00247947 */ /* 0x000fea0003800000 */
.L_x_18461:
[----:B------:R2:W-:Y:S01]  /*23b0*/  STG.E.U16 desc[UR36][R16.64], R2 ;  /* 0x0000000210007986 */ /* 0x0005e2000c101524 */
[----:B------:R-:W-:Y:S05]  /*23c0*/  BRA `(.L_x_18460) ;  /* 0x0000000c001c7947 */ /* 0x000fea0003800000 */
.L_x_18456:
        /* <DEDUP_REMOVED lines=9> */
.L_x_18464:
[----:B------:R-:W-:-:S04]  /*2460*/  I2FP.F32.S32 R0, R2 ;  /* 0x0000000200007245 */ /* 0x000fc80000201400 */
[----:B------:R-:W-:-:S05]  /*2470*/  F2FP.F16.F32.PACK_AB R0, RZ, R0 ;  /* 0x00000000ff00723e */ /* 0x000fca00000000ff */
[----:B------:R0:W-:Y:S01]  /*2480*/  STG.E.U16 desc[UR36][R16.64], R0 ;  /* 0x0000000010007986 */ /* 0x0001e2000c101524 */
[----:B------:R-:W-:Y:S05]  /*2490*/  BRA `(.L_x_18460) ;  /* 0x0000000800e87947 */ /* 0x000fea0003800000 */
.L_x_18463:
        /* <DEDUP_REMOVED lines=10> */
.L_x_18466:
[----:B------:R-:W-:-:S04]  /*2540*/  I2FP.F32.S32 R2, R2 ;  /* 0x0000000200027245 */ /* 0x000fc80000201400 */
[----:B------:R-:W-:-:S04]  /*2550*/  F2FP.F16.F32.PACK_AB R3, RZ, R2 ;  /* 0x00000002ff03723e */ /* 0x000fc800000000ff */
[----:B------:R-:W-:-:S05]  /*2560*/  PRMT R3, R3, 0x5410, RZ ;  /* 0x0000541003037816 */ /* 0x000fca00000000ff */
[----:B------:R0:W-:Y:S01]  /*2570*/  STG.E desc[UR36][R16.64], R3 ;  /* 0x0000000310007986 */ /* 0x0001e2000c101924 */
[----:B------:R-:W-:Y:S05]  /*2580*/  BRA `(.L_x_18460) ;  /* 0x0000000800ac7947 */ /* 0x000fea0003800000 */
.L_x_18465:
[----:B------:R-:W0:Y:S02]  /*2590*/  I2F.F64 R2, R2 ;  /* 0x0000000200027312 */ /* 0x000e240000201c00 */
[----:B0-----:R0:W-:Y:S01]  /*25a0*/  STG.E.64 desc[UR36][R16.64], R2 ;  /* 0x0000000210007986 */ /* 0x0011e2000c101b24 */
[----:B------:R-:W-:Y:S05]  /*25b0*/  BRA `(.L_x_18460) ;  /* 0x0000000800a07947 */ /* 0x000fea0003800000 */
.L_x_18455:
        /* <DEDUP_REMOVED lines=12> */
.L_x_18469:
[----:B------:R-:W0:Y:S01]  /*2680*/  I2F.F64 R4, R2 ;  /* 0x0000000200047312 */ /* 0x000e220000201c00 */
[----:B------:R-:W-:-:S05]  /*2690*/  CS2R R6, SRZ ;  /* 0x0000000000067805 */ /* 0x000fca000001ff00 */
[----:B0-----:R0:W-:Y:S01]  /*26a0*/  STG.E.128 desc[UR36][R16.64], R4 ;  /* 0x0000000410007986 */ /* 0x0011e2000c101d24 */
[----:B------:R-:W-:Y:S05]  /*26b0*/  BRA `(.L_x_18460) ;  /* 0x0000000800607947 */ /* 0x000fea0003800000 */
.L_x_18468:
        /* <DEDUP_REMOVED lines=21> */
.L_x_18473:
[----:B------:R-:W-:Y:S05]  /*2810*/  BSYNC B0 ;  /* 0x0000000000007941 */ /* 0x000fea0003800000 */
.L_x_18472:
[----:B------:R-:W-:-:S05]  /*2820*/  LOP3.LUT R3, R0, R3, RZ, 0xfc, !PT ;  /* 0x0000000300037212 */ /* 0x000fca00078efcff */
[----:B------:R0:W-:Y:S01]  /*2830*/  STG.E.U8 desc[UR36][R16.64], R3 ;  /* 0x0000000310007986 */ /* 0x0001e2000c101124 */
[----:B------:R-:W-:Y:S05]  /*2840*/  BRA `(.L_x_18460) ;  /* 0x0000000400fc7947 */ /* 0x000fea0003800000 */
.L_x_18471:
        /* <DEDUP_REMOVED lines=13> */
.L_x_18475:
[----:B------:R-:W-:Y:S01]  /*2920*/  IMAD.MOV.U32 R0, RZ, RZ, 0x7f ;  /* 0x0000007fff007424 */ /* 0x000fe200078e00ff */
[----:B------:R-:W-:-:S04]  /*2930*/  ISETP.GT.U32.AND P0, PT, R2, 0x7f800000, PT ;  /* 0x7f8000000200780c */ /* 0x000fc80003f04070 */
[----:B------:R-:W-:-:S09]  /*2940*/  SEL R0, R0, 0x7c, P0 ;  /* 0x0000007c00007807 */ /* 0x000fd20000000000 */
.L_x_18476:
[----:B------:R-:W-:Y:S05]  /*2950*/  BSYNC B0 ;  /* 0x0000000000007941 */ /* 0x000fea0003800000 */
.L_x_18474:
[----:B------:R-:W-:-:S04]  /*2960*/  LOP3.LUT R2, R3, 0x80000000, RZ, 0xc0, !PT ;  /* 0x8000000003027812 */ /* 0x000fc800078ec0ff */
[----:B------:R-:W-:-:S04]  /*2970*/  SHF.R.U32.HI R3, RZ, 0x18, R2 ;  /* 0x00000018ff037819 */ /* 0x000fc80000011602 */
[----:B------:R-:W-:-:S05]  /*2980*/  LOP3.LUT R3, R0, R3, RZ, 0xfc, !PT ;  /* 0x0000000300037212 */ /* 0x000fca00078efcff */
[----:B------:R0:W-:Y:S01]  /*2990*/  STG.E.U8 desc[UR36][R16.64], R3 ;  /* 0x0000000310007986 */ /* 0x0001e2000c101124 */
[----:B------:R-:W-:Y:S05]  /*29a0*/  BRA `(.L_x_18460) ;  /* 0x0000000400a47947 */ /* 0x000fea0003800000 */
.L_x_18470:
[----:B------:R-:W-:-:S04]  /*29b0*/  I2FP.F32.S32 R0, R2 ;  /* 0x0000000200007245 */ /* 0x000fc80000201400 */
[----:B------:R-:W-:-:S05]  /*29c0*/  F2FP.BF16.F32.PACK_AB R0, RZ, R0 ;  /* 0x00000000ff00723e */ /* 0x000fca00000010ff */
[----:B------:R0:W-:Y:S01]  /*29d0*/  STG.E.U16 desc[UR36][R16.64], R0 ;  /* 0x0000000010007986 */ /* 0x0001e2000c101524 */
[----:B------:R-:W-:Y:S05]  /*29e0*/  BRA `(.L_x_18460) ;  /* 0x0000000400947947 */ /* 0x000fea0003800000 */
.L_x_18467:
        /* <DEDUP_REMOVED lines=10> */
.L_x_18479:
        /* <DEDUP_REMOVED lines=17> */
.L_x_18482:
[----:B------:R-:W-:-:S04]  /*2ba0*/  LOP3.LUT R2, R3, 0x80000000, RZ, 0xc0, !PT ;  /* 0x8000000003027812 */ /* 0x000fc800078ec0ff */
[----:B------:R-:W-:-:S04]  /*2bb0*/  SHF.R.U32.HI R3, RZ, 0x18, R2 ;  /* 0x00000018ff037819 */ /* 0x000fc80000011602 */
[----:B------:R-:W-:-:S04]  /*2bc0*/  LOP3.LUT R0, R0, R3, RZ, 0xfc, !PT ;  /* 0x0000000300007212 */ /* 0x000fc800078efcff */
[----:B------:R-:W-:-:S07]  /*2bd0*/  PRMT R8, R0, 0x7610, R8 ;  /* 0x0000761000087816 */ /* 0x000fce0000000008 */
.L_x_18481:
[----:B------:R-:W-:Y:S05]  /*2be0*/  BSYNC B0 ;  /* 0x0000000000007941 */ /* 0x000fea0003800000 */
.L_x_18480:
[----:B------:R0:W-:Y:S01]  /*2bf0*/  STG.E.U8 desc[UR36][R16.64], R8 ;  /* 0x0000000810007986 */ /* 0x0001e2000c101124 */
[----:B------:R-:W-:Y:S05]  /*2c00*/  BRA `(.L_x_18460) ;  /* 0x00000004000c7947 */ /* 0x000fea0003800000 */
.L_x_18478:
        /* <DEDUP_REMOVED lines=17> */
.L_x_18485:
[----:B------:R-:W-:-:S04]  /*2d20*/  LOP3.LUT R2, R3, 0x80000000, RZ, 0xc0, !PT ;  /* 0x8000000003027812 */ /* 0x000fc800078ec0ff */
[----:B------:R-:W-:-:S04]  /*2d30*/  SHF.R.U32.HI R3, RZ, 0x18, R2 ;  /* 0x00000018ff037819 */ /* 0x000fc80000011602 */
[----:B------:R-:W-:-:S04]  /*2d40*/  LOP3.LUT R0, R0, R3, RZ, 0xfc, !PT ;  /* 0x0000000300007212 */ /* 0x000fc800078efcff */
[----:B------:R-:W-:-:S07]  /*2d50*/  PRMT R8, R0, 0x7610, R8 ;  /* 0x0000761000087816 */ /* 0x000fce0000000008 */
.L_x_18484:
[----:B------:R-:W-:Y:S05]  /*2d60*/  BSYNC B0 ;  /* 0x0000000000007941 */ /* 0x000fea0003800000 */
.L_x_18483:
[----:B------:R0:W-:Y:S01]  /*2d70*/  STG.E.U8 desc[UR36][R16.64], R8 ;  /* 0x0000000810007986 */ /* 0x0001e2000c101124 */
[----:B------:R-:W-:Y:S05]  /*2d80*/  BRA `(.L_x_18460) ;  /* 0x0000000000ac7947 */ /* 0x000fea0003800000 */
.L_x_18477:
        /* <DEDUP_REMOVED lines=22> */
.L_x_18459:
        /* <DEDUP_REMOVED lines=16> */
.L_x_18488:
[----:B------:R-:W-:Y:S05]  /*2ff0*/  BRA `(.L_x_18460) ;  /* 0x0000000000107947 */ /* 0x000fea0003800000 */
.L_x_18487:
[----:B------:R-:W-:-:S05]  /*3000*/  SHF.R.S32.HI R3, RZ, 0x1f, R2 ;  /* 0x0000001fff037819 */ /* 0x000fca0000011402 */
[----:B------:R0:W-:Y:S01]  /*3010*/  STG.E.64 desc[UR36][R16.64], R2 ;  /* 0x0000000210007986 */ /* 0x0001e2000c101b24 */
[----:B------:R-:W-:Y:S05]  /*3020*/  BRA `(.L_x_18460) ;  /* 0x0000000000047947 */ /* 0x000fea0003800000 */
.L_x_18486:
[----:B------:R0:W-:Y:S02]  /*3030*/  STG.E desc[UR36][R16.64], R2 ;  /* 0x0000000210007986 */ /* 0x0001e4000c101924 */
.L_x_18460:
[----:B------:R-:W-:-:S04]  /*3040*/  IMAD R18, R23, 0x200, R18 ;  /* 0x0000020017127824 */ /* 0x000fc800078e0212 */
[----:B------:R-:W-:-:S07]  /*3050*/  VIADD R19, R18, 0x80 ;  /* 0x0000008012137836 */ /* 0x000fce0000000000 */
.L_x_18420:
[----:B------:R-:W-:Y:S05]  /*3060*/  BSYNC B6 ;  /* 0x0000000000067941 */ /* 0x000fea0003800000 */
.L_x_18419:
        /* <DEDUP_REMOVED lines=307> */
.L_x_18491:
        /* <DEDUP_REMOVED lines=20> */
.L_x_18495:
[----:B------:R0:W5:Y:S01]  /*44e0*/  LDG.E.U8 R18, desc[UR36][R2.64] ;  /* 0x0000002402127981 */ /* 0x000162000c1e1100 */
[----:B------:R-:W-:Y:S05]  /*44f0*/  BRA `(.L_x_18497) ;  /* 0x0000000c00347947 */ /* 0x000fea0003800000 */
.L_x_18494:
        /* <DEDUP_REMOVED lines=8> */
.L_x_18499:
[----:B------:R0:W5:Y:S01]  /*4580*/  LDG.E R18, desc[UR36][R2.64] ;  /* 0x0000002402127981 */ /* 0x000162000c1e1900 */
[----:B------:R-:W-:Y:S05]  /*4590*/  BRA `(.L_x_18497) ;  /* 0x0000000c000c7947 */ /* 0x000fea0003800000 */
.L_x_18498:
[----:B------:R0:W5:Y:S01]  /*45a0*/  LDG.E.S16 R18, desc[UR36][R2.64] ;  /* 0x0000002402127981 */ /* 0x000162000c1e1700 */
[----:B------:R-:W-:Y:S05]  /*45b0*/  BRA `(.L_x_18497) ;  /* 0x0000000c00047947 */ /* 0x000fea0003800000 */
.L_x_18493:
        /* <DEDUP_REMOVED lines=9> */
.L_x_18501:
[----:B------:R-:W2:Y:S02]  /*4650*/  LDG.E.U16 R2, desc[UR36][R2.64] ;  /* 0x0000002402027981 */ /* 0x000ea4000c1e1500 */
[----:B--2---:R-:W-:-:S06]  /*4660*/  HADD2.F32 R18, -RZ, R2.H0_H0 ;  /* 0x20000002ff127230 */ /* 0x004fcc0000004100 */
[----:B------:R-:W0:Y:S01]  /*4670*/  F2I.FTZ.TRUNC.NTZ R18, R18 ;  /* 0x0000001200127305 */ /* 0x000e22000021f100 */
[----:B------:R-:W-:Y:S05]  /*4680*/  BRA `(.L_x_18497) ;  /* 0x0000000800d07947 */ /* 0x000fea0003800000 */
.L_x_18500:
        /* <DEDUP_REMOVED lines=9> */
.L_x_18503:
[----:B------:R-:W2:Y:S02]  /*4720*/  LDG.E.U16 R2, desc[UR36][R2.64] ;  /* 0x0000002402027981 */ /* 0x000ea4000c1e1500 */
[----:B--2---:R-:W-:-:S06]  /*4730*/  HADD2.F32 R18, -RZ, R2.H0_H0 ;  /* 0x20000002ff127230 */ /* 0x004fcc0000004100 */
[----:B------:R-:W0:Y:S01]  /*4740*/  F2I.FTZ.TRUNC.NTZ R18, R18 ;  /* 0x0000001200127305 */ /* 0x000e22000021f100 */
[----:B------:R-:W-:Y:S05]  /*4750*/  BRA `(.L_x_18497) ;  /* 0x00000008009c7947 */ /* 0x000fea0003800000 */
.L_x_18502:
[----:B------:R-:W2:Y:S02]  /*4760*/  LDG.E.64 R2, desc[UR36][R2.64] ;  /* 0x0000002402027981 */ /* 0x000ea4000c1e1b00 */
[----:B--2---:R0:W1:Y:S01]  /*4770*/  F2I.F64.TRUNC R18, R2 ;  /* 0x0000000200127311 */ /* 0x004062000030d100 */
[----:B------:R-:W-:Y:S05]  /*4780*/  BRA `(.L_x_18497) ;  /* 0x0000000800907947 */ /* 0x000fea0003800000 */
.L_x_18492:
        /* <DEDUP_REMOVED lines=12> */
.L_x_18506:
[----:B------:R-:W2:Y:S02]  /*4850*/  LDG.E.64 R2, desc[UR36][R2.64] ;  /* 0x0000002402027981 */ /* 0x000ea4000c1e1b00 */
[----:B--2---:R0:W1:Y:S01]  /*4860*/  F2I.F64.TRUNC R18, R2 ;  /* 0x0000000200127311 */ /* 0x004062000030d100 */
[----:B------:R-:W-:Y:S05]  /*4870*/  BRA `(.L_x_18497) ;  /* 0x0000000800547947 */ /* 0x000fea0003800000 */
.L_x_18505:
        /* <DEDUP_REMOVED lines=27> */
.L_x_18508:
        /* <DEDUP_REMOVED lines=14> */
.L_x_18507:
[----:B------:R-:W2:Y:S02]  /*4b10*/  LDG.E.U16 R18, desc[UR36][R2.64] ;  /* 0x0000002402127981 */ /* 0x000ea4000c1e1500 */
[----:B--2---:R-:W-:-:S06]  /*4b20*/  IMAD.U32 R18, R18, 0x10000, RZ ;  /* 0x0001000012127824 */ /* 0x004fcc00078e00ff */
[----:B------:R-:W0:Y:S01]  /*4b30*/  F2I.FTZ.TRUNC.NTZ R18, R18 ;  /* 0x0000001200127305 */ /* 0x000e22000021f100 */
[----:B------:R-:W-:Y:S05]  /*4b40*/  BRA `(.L_x_18497) ;  /* 0x0000000400a07947 */ /* 0x000fea0003800000 */
.L_x_18504:
        /* <DEDUP_REMOVED lines=10> */
.L_x_18511:
        /* <DEDUP_REMOVED lines=21> */
.L_x_18515:
[----:B------:R-:W-:Y:S05]  /*4d40*/  BSYNC B1 ;  /* 0x0000000000017941 */ /* 0x000fea0003800000 */
.L_x_18514:
[----:B------:R-:W-:Y:S01]  /*4d50*/  IMAD.SHL.U32 R2, R2, 0x100000, RZ ;  /* 0x0010000002027824 */ /* 0x000fe200078e00ff */
[----:B------:R-:W-:-:S04]  /*4d60*/  LEA R3, R0, 0x3b800000, 0x17 ;  /* 0x3b80000000037811 */ /* 0x000fc800078eb8ff */
[----:B------:R-:W-:-:S07]  /*4d70*/  LOP3.LUT R18, R3, R2, R18, 0xfe, !PT ;  /* 0x0000000203127212 */ /* 0x000fce00078efe12 */
.L_x_18513:
[----:B------:R-:W-:Y:S05]  /*4d80*/  BSYNC B0 ;  /* 0x0000000000007941 */ /* 0x000fea0003800000 */
.L_x_18512:
[----:B------:R-:W1:Y:S01]  /*4d90*/  F2I.FTZ.TRUNC.NTZ R18, R18 ;  /* 0x0000001200127305 */ /* 0x000e62000021f100 */
[----:B------:R-:W-:Y:S05]  /*4da0*/  BRA `(.L_x_18497) ;  /* 0x0000000400087947 */ /* 0x000fea0003800000 */
.L_x_18510:
        /* <DEDUP_REMOVED lines=21> */
.L_x_18519:
[----:B------:R-:W-:Y:S05]  /*4f00*/  BSYNC B1 ;  /* 0x0000000000017941 */ /* 0x000fea0003800000 */
.L_x_18518:
[----:B------:R-:W-:Y:S01]  /*4f10*/  IMAD.SHL.U32 R2, R2, 0x200000, RZ ;  /* 0x0020000002027824 */ /* 0x000fe200078e00ff */
[----:B------:R-:W-:-:S04]  /*4f20*/  LEA R3, R0, 0x37800000, 0x17 ;  /* 0x3780000000037811 */ /* 0x000fc800078eb8ff */
[----:B------:R-:W-:-:S07]  /*4f30*/  LOP3.LUT R18, R3, R2, R18, 0xfe, !PT ;  /* 0x0000000203127212 */ /* 0x000fce00078efe12 */
.L_x_18517:
[----:B------:R-:W-:Y:S05]  /*4f40*/  BSYNC B0 ;  /* 0x0000000000007941 */ /* 0x000fea0003800000 */
.L_x_18516:
[----:B------:R-:W2:Y:S01]  /*4f50*/  F2I.FTZ.TRUNC.NTZ R18, R18 ;  /* 0x0000001200127305 */ /* 0x000ea2000021f100 */
[----:B------:R-:W-:Y:S05]  /*4f60*/  BRA `(.L_x_18497) ;  /* 0x0000000000987947 */ /* 0x000fea0003800000 */
.L_x_18509:
        /* <DEDUP_REMOVED lines=14> */
.L_x_18523:
[----:B------:R-:W-:Y:S05]  /*5050*/  BSYNC B0 ;  /* 0x0000000000007941 */ /* 0x000fea0003800000 */
.L_x_18522:
[----:B------:R-:W0:Y:S01]  /*5060*/  F2I.FTZ.TRUNC.NTZ R18, R18 ;  /* 0x0000001200127305 */ /* 0x000e22000021f100 */
[----:B------:R-:W-:Y:S05]  /*5070*/  BRA `(.L_x_18497) ;  /* 0x0000000000547947 */ /* 0x000fea0003800000 */
.L_x_18496:
        /* <DEDUP_REMOVED lines=17> */
.L_x_18524:
[----:B------:R-:W-:Y:S05]  /*5190*/  BRA `(.L_x_18497) ;  /* 0x00000000000c7947 */ /* 0x000fea0003800000 */
.L_x_18521:
[----:B------:R4:W5:Y:S01]  /*51a0*/  LDG.E R18, desc[UR36][R2.64] ;  /* 0x0000002402127981 */ /* 0x000962000c1e1900 */
[----:B------:R-:W-:Y:S05]  /*51b0*/  BRA `(.L_x_18497) ;  /* 0x0000000000047947 */ /* 0x000fea0003800000 */
.L_x_18520:
[----:B------:R3:W5:Y:S02]  /*51c0*/  LDG.E R18, desc[UR36][R2.64] ;  /* 0x0000002402127981 */ /* 0x000764000c1e1900 */
.L_x_18497:
[----:B0--34-:R-:W0:Y:S01]  /*51d0*/  LDC.U8 R3, c[0x0][0x430] ;  /* 0x00010c00ff037b82 */ /* 0x019e220000000000 */
[----:B------:R-:W-:Y:S02]  /*51e0*/  ULDC.64 UR4, c[0x0][0x420] ;  /* 0x0001080000047ab9 */ /* 0x000fe40000000a00 */
[----:B-12--5:R-:W-:-:S04]  /*51f0*/  VIMNMX R18, R18, UR4, !PT ;  /* 0x0000000412127c48 */ /* 0x026fc8000ffe0100 */
        /* <DEDUP_REMOVED lines=14> */
.L_x_18528:
[----:B------:R0:W-:Y:S01]  /*52e0*/  STG.E.U8 desc[UR36][R16.64], R2 ;  /* 0x0000000210007986 */ /* 0x0001e2000c101124 */
[----:B------:R-:W-:Y:S05]  /*52f0*/  BRA `(.L_x_18530) ;  /* 0x0000000c00507947 */ /* 0x000fea0003800000 */
.L_x_18527:
        /* <DEDUP_REMOVED lines=9> */
.L_x_18532:
[----:B------:R0:W-:Y:S01]  /*5390*/  STG.E desc[UR36][R16.64], R2 ;  /* 0x0000000210007986 */ /* 0x0001e2000c101924 */
[----:B------:R-:W-:Y:S05]  /*53a0*/  BRA `(.L_x_18530) ;  /* 0x0000000c00247947 */ /* 0x000fea0003800000 */
.L_x_18531:
[----:B------:R0:W-:Y:S01]  /*53b0*/  STG.E.U16 desc[UR36][R16.64], R2 ;  /* 0x0000000210007986 */ /* 0x0001e2000c101524 */
[----:B------:R-:W-:Y:S05]  /*53c0*/  BRA `(.L_x_18530) ;  /* 0x0000000c001c7947 */ /* 0x000fea0003800000 */
.L_x_18526:
        /* <DEDUP_REMOVED lines=9> */
.L_x_18534:
[----:B------:R-:W-:-:S04]  /*5460*/  I2FP.F32.S32 R0, R2 ;  /* 0x0000000200007245 */ /* 0x000fc80000201400 */
[----:B------:R-:W-:-:S05]  /*5470*/  F2FP.F16.F32.PACK_AB R0, RZ, R0 ;  /* 0x00000000ff00723e */ /* 0x000fca00000000ff */
[----:B------:R0:W-:Y:S01]  /*5480*/  STG.E.U16 desc[UR36][R16.64], R0 ;  /* 0x0000000010007986 */ /* 0x0001e2000c101524 */
[----:B------:R-:W-:Y:S05]  /*5490*/  BRA `(.L_x_18530) ;  /* 0x0000000800e87947 */ /* 0x000fea0003800000 */
.L_x_18533:
        /* <DEDUP_REMOVED lines=10> */
.L_x_18536:
[----:B------:R-:W-:-:S04]  /*5540*/  I2FP.F32.S32 R2, R2 ;  /* 0x0000000200027245 */ /* 0x000fc80000201400 */
[----:B------:R-:W-:-:S04]  /*5550*/  F2FP.F16.F32.PACK_AB R3, RZ, R2 ;  /* 0x00000002ff03723e */ /* 0x000fc800000000ff */
[----:B------:R-:W-:-:S05]  /*5560*/  PRMT R3, R3, 0x5410, RZ ;  /* 0x0000541003037816 */ /* 0x000fca00000000ff */
[----:B------:R0:W-:Y:S01]  /*5570*/  STG.E desc[UR36][R16.64], R3 ;  /* 0x0000000310007986 */ /* 0x0001e2000c101924 */
[----:B------:R-:W-:Y:S05]  /*5580*/  BRA `(.L_x_18530) ;  /* 0x0000000800ac7947 */ /* 0x000fea0003800000 */
.L_x_18535:
[----:B------:R-:W0:Y:S02]  /*5590*/  I2F.F64 R2, R2 ;  /* 0x0000000200027312 */ /* 0x000e240000201c00 */
[----:B0-----:R0:W-:Y:S01]  /*55a0*/  STG.E.64 desc[UR36][R16.64], R2 ;  /* 0x0000000210007986 */ /* 0x0011e2000c101b24 */
[----:B------:R-:W-:Y:S05]  /*55b0*/  BRA `(.L_x_18530) ;  /* 0x0000000800a07947 */ /* 0x000fea0003800000 */
.L_x_18525:
        /* <DEDUP_REMOVED lines=12> */
.L_x_18539:
[----:B------:R-:W0:Y:S01]  /*5680*/  I2F.F64 R4, R2 ;  /* 0x0000000200047312 */ /* 0x000e220000201c00 */
[----:B------:R-:W-:-:S05]  /*5690*/  CS2R R6, SRZ ;  /* 0x0000000000067805 */ /* 0x000fca000001ff00 */
[----:B0-----:R0:W-:Y:S01]  /*56a0*/  STG.E.128 desc[UR36][R16.64], R4 ;  /* 0x0000000410007986 */ /* 0x0011e2000c101d24 */
[----:B------:R-:W-:Y:S05]  /*56b0*/  BRA `(.L_x_18530) ;  /* 0x0000000800607947 */ /* 0x000fea0003800000 */
.L_x_18538:
        /* <DEDUP_REMOVED lines=21> */
.L_x_18543:
[----:B------:R-:W-:Y:S05]  /*5810*/  BSYNC B0 ;  /* 0x0000000000007941 */ /* 0x000fea0003800000 */
.L_x_18542:
[----:B------:R-:W-:-:S05]  /*5820*/  LOP3.LUT R3, R0, R3, RZ, 0xfc, !PT ;  /* 0x0000000300037212 */ /* 0x000fca00078efcff */
[----:B------:R0:W-:Y:S01]  /*5830*/  STG.E.U8 desc[UR36][R16.64], R3 ;  /* 0x0000000310007986 */ /* 0x0001e2000c101124 */
[----:B------:R-:W-:Y:S05]  /*5840*/  BRA `(.L_x_18530) ;  /* 0x0000000400fc7947 */ /* 0x000fea0003800000 */
.L_x_18541:
        /* <DEDUP_REMOVED lines=13> */
.L_x_18545:
[----:B------:R-:W-:Y:S01]  /*5920*/  IMAD.MOV.U32 R0, RZ, RZ, 0x7f ;  /* 0x0000007fff007424 */ /* 0x000fe200078e00ff */
[----:B------:R-:W-:-:S04]  /*5930*/  ISETP.GT.U32.AND P0, PT, R2, 0x7f800000, PT ;  /* 0x7f8000000200780c */ /* 0x000fc80003f04070 */
[----:B------:R-:W-:-:S09]  /*5940*/  SEL R0, R0, 0x7c, P0 ;  /* 0x0000007c00007807 */ /* 0x000fd20000000000 */
.L_x_18546:
[----:B------:R-:W-:Y:S05]  /*5950*/  BSYNC B0 ;  /* 0x0000000000007941 */ /* 0x000fea0003800000 */
.L_x_18544:
[----:B------:R-:W-:-:S04]  /*5960*/  LOP3.LUT R2, R3, 0x80000000, RZ, 0xc0, !PT ;  /* 0x8000000003027812 */ /* 0x000fc800078ec0ff */
[----:B------:R-:W-:-:S04]  /*5970*/  SHF.R.U32.HI R3, RZ, 0x18, R2 ;  /* 0x00000018ff037819 */ /* 0x000fc80000011602 */
[----:B------:R-:W-:-:S05]  /*5980*/  LOP3.LUT R3, R0, R3, RZ, 0xfc, !PT ;  /* 0x0000000300037212 */ /* 0x000fca00078efcff */
[----:B------:R0:W-:Y:S01]  /*5990*/  STG.E.U8 desc[UR36][R16.64], R3 ;  /* 0x0000000310007986 */ /* 0x0001e2000c101124 */
[----:B------:R-:W-:Y:S05]  /*59a0*/  BRA `(.L_x_18530) ;  /* 0x0000000400a47947 */ /* 0x000fea0003800000 */
.L_x_18540:
[----:B------:R-:W-:-:S04]  /*59b0*/  I2FP.F32.S32 R0, R2 ;  /* 0x0000000200007245 */ /* 0x000fc80000201400 */
[----:B------:R-:W-:-:S05]  /*59c0*/  F2FP.BF16.F32.PACK_AB R0, RZ, R0 ;  /* 0x00000000ff00723e */ /* 0x000fca00000010ff */
[----:B------:R0:W-:Y:S01]  /*59d0*/  STG.E.U16 desc[UR36][R16.64], R0 ;  /* 0x0000000010007986 */ /* 0x0001e2000c101524 */
[----:B------:R-:W-:Y:S05]  /*59e0*/  BRA `(.L_x_18530) ;  /* 0x0000000400947947 */ /* 0x000fea0003800000 */
.L_x_18537:
        /* <DEDUP_REMOVED lines=10> */
.L_x_18549:
        /* <DEDUP_REMOVED lines=17> */
.L_x_18552:
[----:B------:R-:W-:-:S04]  /*5ba0*/  LOP3.LUT R2, R3, 0x80000000, RZ, 0xc0, !PT ;  /* 0x8000000003027812 */ /* 0x000fc800078ec0ff */
[----:B------:R-:W-:-:S04]  /*5bb0*/  SHF.R.U32.HI R3, RZ, 0x18, R2 ;  /* 0x00000018ff037819 */ /* 0x000fc80000011602 */
[----:B------:R-:W-:-:S04]  /*5bc0*/  LOP3.LUT R0, R0, R3, RZ, 0xfc, !PT ;  /* 0x0000000300007212 */ /* 0x000fc800078efcff */
[----:B------:R-:W-:-:S07]  /*5bd0*/  PRMT R8, R0, 0x7610, R8 ;  /* 0x0000761000087816 */ /* 0x000fce0000000008 */
.L_x_18551:
[----:B------:R-:W-:Y:S05]  /*5be0*/  BSYNC B0 ;  /* 0x0000000000007941 */ /* 0x000fea0003800000 */
.L_x_18550:
[----:B------:R3:W-:Y:S01]  /*5bf0*/  STG.E.U8 desc[UR36][R16.64], R8 ;  /* 0x0000000810007986 */ /* 0x0007e2000c101124 */
[----:B------:R-:W-:Y:S05]  /*5c00*/  BRA `(.L_x_18530) ;  /* 0x00000004000c7947 */ /* 0x000fea0003800000 */
.L_x_18548:
        /* <DEDUP_REMOVED lines=17> */
.L_x_18555:
[----:B------:R-:W-:-:S04]  /*5d20*/  LOP3.LUT R2, R3, 0x80000000, RZ, 0xc0, !PT ;  /* 0x8000000003027812 */ /* 0x000fc800078ec0ff */
[----:B------:R-:W-:-:S04]  /*5d30*/  SHF.R.U32.HI R3, RZ, 0x18, R2 ;  /* 0x00000018ff037819 */ /* 0x000fc80000011602 */
[----:B------:R-:W-:-:S04]  /*5d40*/  LOP3.LUT R0, R0, R3, RZ, 0xfc, !PT ;  /* 0x0000000300007212 */ /* 0x000fc800078efcff */
[----:B------:R-:W-:-:S07]  /*5d50*/  PRMT R8, R0, 0x7610, R8 ;  /* 0x0000761000087816 */ /* 0x000fce0000000008 */
.L_x_18554:
[----:B------:R-:W-:Y:S05]  /*5d60*/  BSYNC B0 ;  /* 0x0000000000007941 */ /* 0x000fea0003800000 */
.L_x_18553:
[----:B------:R0:W-:Y:S01]  /*5d70*/  STG.E.U8 desc[UR36][R16.64], R8 ;  /* 0x0000000810007986 */ /* 0x0001e2000c101124 */
[----:B------:R-:W-:Y:S05]  /*5d80*/  BRA `(.L_x_18530) ;  /* 0x0000000000ac7947 */ /* 0x000fea0003800000 */
.L_x_18547:
        /* <DEDUP_REMOVED lines=22> */
.L_x_18529:
        /* <DEDUP_REMOVED lines=16> */
.L_x_18558:
[----:B------:R-:W-:Y:S05]  /*5ff0*/  BRA `(.L_x_18530) ;  /* 0x0000000000107947 */ /* 0x000fea0003800000 */
.L_x_18557:
[----:B------:R-:W-:-:S05]  /*6000*/  SHF.R.S32.HI R3, RZ, 0x1f, R2 ;  /* 0x0000001fff037819 */ /* 0x000fca0000011402 */
[----:B------:R2:W-:Y:S01]  /*6010*/  STG.E.64 desc[UR36][R16.64], R2 ;  /* 0x0000000210007986 */ /* 0x0005e2000c101b24 */
[----:B------:R-:W-:Y:S05]  /*6020*/  BRA `(.L_x_18530) ;  /* 0x0000000000047947 */ /* 0x000fea0003800000 */
.L_x_18556:
[----:B------:R0:W-:Y:S02]  /*6030*/  STG.E desc[UR36][R16.64], R2 ;  /* 0x0000000210007986 */ /* 0x0001e4000c101924 */
.L_x_18530:
[----:B------:R-:W-:-:S07]  /*6040*/  VIADD R19, R19, 0x80 ;  /* 0x0000008013137836 */ /* 0x000fce0000000000 */
.L_x_18490:
[----:B------:R-:W-:Y:S05]  /*6050*/  BSYNC B6 ;  /* 0x0000000000067941 */ /* 0x000fea0003800000 */
.L_x_18489:
        /* <DEDUP_REMOVED lines=307> */
.L_x_18561:
        /* <DEDUP_REMOVED lines=20> */
.L_x_18565:
[----:B------:R0:W5:Y:S01]  /*74d0*/  LDG.E.U8 R18, desc[UR36][R2.64] ;  /* 0x0000002402127981 */ /* 0x000162000c1e1100 */
[----:B------:R-:W-:Y:S05]  /*74e0*/  BRA `(.L_x_18567) ;  /* 0x0000000c00347947 */ /* 0x000fea0003800000 */
.L_x_18564:
        /* <DEDUP_REMOVED lines=8> */
.L_x_18569:
[----:B------:R0:W5:Y:S01]  /*7570*/  LDG.E R18, desc[UR36][R2.64] ;  /* 0x0000002402127981 */ /* 0x000162000c1e1900 */
[----:B------:R-:W-:Y:S05]  /*7580*/  BRA `(.L_x_18567) ;  /* 0x0000000c000c7947 */ /* 0x000fea0003800000 */
.L_x_18568:
[----:B------:R0:W5:Y:S01]  /*7590*/  LDG.E.S16 R18, desc[UR36][R2.64] ;  /* 0x0000002402127981 */ /* 0x000162000c1e1700 */
[----:B------:R-:W-:Y:S05]  /*75a0*/  BRA `(.L_x_18567) ;  /* 0x0000000c00047947 */ /* 0x000fea0003800000 */
.L_x_18563:
        /* <DEDUP_REMOVED lines=9> */
.L_x_18571:
[----:B------:R-:W2:Y:S02]  /*7640*/  LDG.E.U16 R2, desc[UR36][R2.64] ;  /* 0x0000002402027981 */ /* 0x000ea4000c1e1500 */
[----:B--2---:R-:W-:-:S06]  /*7650*/  HADD2.F32 R18, -RZ, R2.H0_H0 ;  /* 0x20000002ff127230 */ /* 0x004fcc0000004100 */
[----:B------:R-:W0:Y:S01]  /*7660*/  F2I.FTZ.TRUNC.NTZ R18, R18 ;  /* 0x0000001200127305 */ /* 0x000e22000021f100 */
[----:B------:R-:W-:Y:S05]  /*7670*/  BRA `(.L_x_18567) ;  /* 0x0000000800d07947 */ /* 0x000fea0003800000 */
.L_x_18570:
        /* <DEDUP_REMOVED lines=9> */
.L_x_18573:
[----:B------:R-:W2:Y:S02]  /*7710*/  LDG.E.U16 R2, desc[UR36][R2.64] ;  /* 0x0000002402027981 */ /* 0x000ea4000c1e1500 */
[----:B--2---:R-:W-:-:S06]  /*7720*/  HADD2.F32 R18, -RZ, R2.H0_H0 ;  /* 0x20000002ff127230 */ /* 0x004fcc0000004100 */
[----:B------:R-:W0:Y:S01]  /*7730*/  F2I.FTZ.TRUNC.NTZ R18, R18 ;  /* 0x0000001200127305 */ /* 0x000e22000021f100 */
[----:B------:R-:W-:Y:S05]  /*7740*/  BRA `(.L_x_18567) ;  /* 0x00000008009c7947 */ /* 0x000fea0003800000 */
.L_x_18572:
[----:B------:R-:W2:Y:S02]  /*7750*/  LDG.E.64 R2, desc[UR36][R2.64] ;  /* 0x0000002402027981 */ /* 0x000ea4000c1e1b00 */
[----:B--2---:R0:W1:Y:S01]  /*7760*/  F2I.F64.TRUNC R18, R2 ;  /* 0x0000000200127311 */ /* 0x004062000030d100 */
[----:B------:R-:W-:Y:S05]  /*7770*/  BRA `(.L_x_18567) ;  /* 0x0000000800907947 */ /* 0x000fea0003800000 */
.L_x_18562:
        /* <DEDUP_REMOVED lines=12> */
.L_x_18576:
[----:B------:R-:W2:Y:S02]  /*7840*/  LDG.E.64 R2, desc[UR36][R2.64] ;  /* 0x0000002402027981 */ /* 0x000ea4000c1e1b00 */
[----:B--2---:R0:W1:Y:S01]  /*7850*/  F2I.F64.TRUNC R18, R2 ;  /* 0x0000000200127311 */ /* 0x004062000030d100 */
[----:B------:R-:W-:Y:S05]  /*7860*/  BRA `(.L_x_18567) ;  /* 0x0000000800547947 */ /* 0x000fea0003800000 */
.L_x_18575:
        /* <DEDUP_REMOVED lines=27> */
.L_x_18578:
        /* <DEDUP_REMOVED lines=14> */
.L_x_18577:
[----:B------:R-:W2:Y:S02]  /*7b00*/  LDG.E.U16 R18, desc[UR36][R2.64] ;  /* 0x0000002402127981 */ /* 0x000ea4000c1e1500 */
[----:B--2---:R-:W-:-:S06]  /*7b10*/  IMAD.U32 R18, R18, 0x10000, RZ ;  /* 0x0001000012127824 */ /* 0x004fcc00078e00ff */
[----:B------:R-:W0:Y:S01]  /*7b20*/  F2I.FTZ.TRUNC.NTZ R18, R18 ;  /* 0x0000001200127305 */ /* 0x000e22000021f100 */
[----:B------:R-:W-:Y:S05]  /*7b30*/  BRA `(.L_x_18567) ;  /* 0x0000000400a07947 */ /* 0x000fea0003800000 */
.L_x_18574:
        /* <DEDUP_REMOVED lines=10> */
.L_x_18581:
        /* <DEDUP_REMOVED lines=21> */
.L_x_18585:
[----:B------:R-:W-:Y:S05]  /*7d30*/  BSYNC B1 ;  /* 0x0000000000017941 */ /* 0x000fea0003800000 */
.L_x_18584:
[----:B------:R-:W-:Y:S01]  /*7d40*/  IMAD.SHL.U32 R2, R2, 0x100000, RZ ;  /* 0x0010000002027824 */ /* 0x000fe200078e00ff */
[----:B------:R-:W-:-:S04]  /*7d50*/  LEA R3, R0, 0x3b800000, 0x17 ;  /* 0x3b80000000037811 */ /* 0x000fc800078eb8ff */
[----:B------:R-:W-:-:S07]  /*7d60*/  LOP3.LUT R18, R3, R2, R18, 0xfe, !PT ;  /* 0x0000000203127212 */ /* 0x000fce00078efe12 */
.L_x_18583:
[----:B------:R-:W-:Y:S05]  /*7d70*/  BSYNC B0 ;  /* 0x0000000000007941 */ /* 0x000fea0003800000 */
.L_x_18582:
[----:B------:R-:W1:Y:S01]  /*7d80*/  F2I.FTZ.TRUNC.NTZ R18, R18 ;  /* 0x0000001200127305 */ /* 0x000e62000021f100 */
[----:B------:R-:W-:Y:S05]  /*7d90*/  BRA `(.L_x_18567) ;  /* 0x0000000400087947 */ /* 0x000fea0003800000 */
.L_x_18580:
        /* <DEDUP_REMOVED lines=21> */
.L_x_18589:
[----:B------:R-:W-:Y:S05]  /*7ef0*/  BSYNC B1 ;  /* 0x0000000000017941 */ /* 0x000fea0003800000 */
.L_x_18588:
[----:B------:R-:W-:Y:S01]  /*7f00*/  IMAD.SHL.U32 R2, R2, 0x200000, RZ ;  /* 0x0020000002027824 */ /* 0x000fe200078e00ff */
[----:B------:R-:W-:-:S04]  /*7f10*/  LEA R3, R0, 0x37800000, 0x17 ;  /* 0x3780000000037811 */ /* 0x000fc800078eb8ff */
[----:B------:R-:W-:-:S07]  /*7f20*/  LOP3.LUT R18, R3, R2, R18, 0xfe, !PT ;  /* 0x0000000203127212 */ /* 0x000fce00078efe12 */
.L_x_18587:
[----:B------:R-:W-:Y:S05]  /*7f30*/  BSYNC B0 ;  /* 0x0000000000007941 */ /* 0x000fea0003800000 */
.L_x_18586:
[----:B------:R-:W2:Y:S01]  /*7f40*/  F2I.FTZ.TRUNC.NTZ R18, R18 ;  /* 0x0000001200127305 */ /* 0x000ea2000021f100 */
[----:B------:R-:W-:Y:S05]  /*7f50*/  BRA `(.L_x_18567) ;  /* 0x0000000000987947 */ /* 0x000fea0003800000 */
.L_x_18579:
        /* <DEDUP_REMOVED lines=14> */
.L_x_18593:
[----:B------:R-:W-:Y:S05]  /*8040*/  BSYNC B0 ;  /* 0x0000000000007941 */ /* 0x000fea0003800000 */
.L_x_18592:
[----:B------:R-:W4:Y:S01]  /*8050*/  F2I.FTZ.TRUNC.NTZ R18, R18 ;  /* 0x0000001200127305 */ /* 0x000f22000021f100 */
[----:B------:R-:W-:Y:S05]  /*8060*/  BRA `(.L_x_18567) ;  /* 0x0000000000547947 */ /* 0x000fea0003800000 */
.L_x_18566:
        /* <DEDUP_REMOVED lines=17> */
.L_x_18594:
[----:B------:R-:W-:Y:S05]  /*8180*/  BRA `(.L_x_18567) ;  /* 0x00000000000c7947 */ /* 0x000fea0003800000 */
.L_x_18591:
[----:B------:R3:W5:Y:S01]  /*8190*/  LDG.E R18, desc[UR36][R2.64] ;  /* 0x0000002402127981 */ /* 0x000762000c1e1900 */
[----:B------:R-:W-:Y:S05]  /*81a0*/  BRA `(.L_x_18567) ;  /* 0x0000000000047947 */ /* 0x000fea0003800000 */
.L_x_18590:
[----:B------:R0:W5:Y:S02]  /*81b0*/  LDG.E R18, desc[UR36][R2.64] ;  /* 0x0000002402127981 */ /* 0x000164000c1e1900 */
.L_x_18567:
        /* <DEDUP_REMOVED lines=17> */
.L_x_18598:
[----:B------:R3:W-:Y:S01]  /*82d0*/  STG.E.U8 desc[UR36][R16.64], R2 ;  /* 0x0000000210007986 */ /* 0x0007e2000c101124 */
[----:B------:R-:W-:Y:S05]  /*82e0*/  BRA `(.L_x_18600) ;  /* 0x0000000c00507947 */ /* 0x000fea0003800000 */
.L_x_18597:
        /* <DEDUP_REMOVED lines=9> */
.L_x_18602:
[----:B------:R2:W-:Y:S01]  /*8380*/  STG.E desc[UR36][R16.64], R2 ;  /* 0x0000000210007986 */ /* 0x0005e2000c101924 */
[----:B------:R-:W-:Y:S05]  /*8390*/  BRA `(.L_x_18600) ;  /* 0x0000000c00247947 */ /* 0x000fea0003800000 */
.L_x_18601:
[----:B------:R0:W-:Y:S01]  /*83a0*/  STG.E.U16 desc[UR36][R16.64], R2 ;  /* 0x0000000210007986 */ /* 0x0001e2000c101524 */
[----:B------:R-:W-:Y:S05]  /*83b0*/  BRA `(.L_x_18600) ;  /* 0x0000000c001c7947 */ /* 0x000fea0003800000 */
.L_x_18596:
        /* <DEDUP_REMOVED lines=9> */
.L_x_18604:
[----:B------:R-:W-:-:S04]  /*8450*/  I2FP.F32.S32 R0, R2 ;  /* 0x0000000200007245 */ /* 0x000fc80000201400 */
[----:B------:R-:W-:-:S05]  /*8460*/  F2FP.F16.F32.PACK_AB R0, RZ, R0 ;  /* 0x00000000ff00723e */ /* 0x000fca00000000ff */
[----:B------:R0:W-:Y:S01]  /*8470*/  STG.E.U16 desc[UR36][R16.64], R0 ;  /* 0x0000000010007986 */ /* 0x0001e2000c101524 */
[----:B------:R-:W-:Y:S05]  /*8480*/  BRA `(.L_x_18600) ;  /* 0x0000000800e87947 */ /* 0x000fea0003800000 */
.L_x_18603:
        /* <DEDUP_REMOVED lines=10> */
.L_x_18606:
[----:B------:R-:W-:-:S04]  /*8530*/  I2FP.F32.S32 R2, R2 ;  /* 0x0000000200027245 */ /* 0x000fc80000201400 */
[----:B------:R-:W-:-:S04]  /*8540*/  F2FP.F16.F32.PACK_AB R3, RZ, R2 ;  /* 0x00000002ff03723e */ /* 0x000fc800000000ff */
[----:B------:R-:W-:-:S05]  /*8550*/  PRMT R3, R3, 0x5410, RZ ;  /* 0x0000541003037816 */ /* 0x000fca00000000ff */
[----:B------:R0:W-:Y:S01]  /*8560*/  STG.E desc[UR36][R16.64], R3 ;  /* 0x0000000310007986 */ /* 0x0001e2000c101924 */
[----:B------:R-:W-:Y:S05]  /*8570*/  BRA `(.L_x_18600) ;  /* 0x0000000800ac7947 */ /* 0x000fea0003800000 */
.L_x_18605:
[----:B------:R-:W0:Y:S02]  /*8580*/  I2F.F64 R2, R2 ;  /* 0x0000000200027312 */ /* 0x000e240000201c00 */
[----:B0-----:R0:W-:Y:S01]  /*8590*/  STG.E.64 desc[UR36][R16.64], R2 ;  /* 0x0000000210007986 */ /* 0x0011e2000c101b24 */
[----:B------:R-:W-:Y:S05]  /*85a0*/  BRA `(.L_x_18600) ;  /* 0x0000000800a07947 */ /* 0x000fea0003800000 */
.L_x_18595:
        /* <DEDUP_REMOVED lines=12> */
.L_x_18609:
[----:B------:R-:W0:Y:S01]  /*8670*/  I2F.F64 R4, R2 ;  /* 0x0000000200047312 */ /* 0x000e220000201c00 */
[----:B------:R-:W-:-:S05]  /*8680*/  CS2R R6, SRZ ;  /* 0x0000000000067805 */ /* 0x000fca000001ff00 */
[----:B0-----:R0:W-:Y:S01]  /*8690*/  STG.E.128 desc[UR36][R16.64], R4 ;  /* 0x0000000410007986 */ /* 0x0011e2000c101d24 */
[----:B------:R-:W-:Y:S05]  /*86a0*/  BRA `(.L_x_18600) ;  /* 0x0000000800607947 */ /* 0x000fea0003800000 */
.L_x_18608:
        /* <DEDUP_REMOVED lines=21> */
.L_x_18613:
[----:B------:R-:W-:Y:S05]  /*8800*/  BSYNC B0 ;  /* 0x0000000000007941 */ /* 0x000fea0003800000 */
.L_x_18612:
[----:B------:R-:W-:-:S05]  /*8810*/  LOP3.LUT R3, R0, R3, RZ, 0xfc, !PT ;  /* 0x0000000300037212 */ /* 0x000fca00078efcff */
[----:B------:R0:W-:Y:S01]  /*8820*/  STG.E.U8 desc[UR36][R16.64], R3 ;  /* 0x0000000310007986 */ /* 0x0001e2000c101124 */
[----:B------:R-:W-:Y:S05]  /*8830*/  BRA `(.L_x_18600) ;  /* 0x0000000400fc7947 */ /* 0x000fea0003800000 */
.L_x_18611:
        /* <DEDUP_REMOVED lines=13> */
.L_x_18615:
[----:B------:R-:W-:Y:S01]  /*8910*/  IMAD.MOV.U32 R0, RZ, RZ, 0x7f ;  /* 0x0000007fff007424 */ /* 0x000fe200078e00ff */
[----:B------:R-:W-:-:S04]  /*8920*/  ISETP.GT.U32.AND P0, PT, R2, 0x7f800000, PT ;  /* 0x7f8000000200780c */ /* 0x000fc80003f04070 */
[----:B------:R-:W-:-:S09]  /*8930*/  SEL R0, R0, 0x7c, P0 ;  /* 0x0000007c00007807 */ /* 0x000fd20000000000 */
.L_x_18616:
[----:B------:R-:W-:Y:S05]  /*8940*/  BSYNC B0 ;  /* 0x0000000000007941 */ /* 0x000fea0003800000 */
.L_x_18614:
[----:B------:R-:W-:-:S04]  /*8950*/  LOP3.LUT R2, R3, 0x80000000, RZ, 0xc0, !PT ;  /* 0x8000000003027812 */ /* 0x000fc800078ec0ff */
[----:B------:R-:W-:-:S04]  /*8960*/  SHF.R.U32.HI R3, RZ, 0x18, R2 ;  /* 0x00000018ff037819 */ /* 0x000fc80000011602 */
[----:B------:R-:W-:-:S05]  /*8970*/  LOP3.LUT R3, R0, R3, RZ, 0xfc, !PT ;  /* 0x0000000300037212 */ /* 0x000fca00078efcff */
[----:B------:R0:W-:Y:S01]  /*8980*/  STG.E.U8 desc[UR36][R16.64], R3 ;  /* 0x0000000310007986 */ /* 0x0001e2000c101124 */
[----:B------:R-:W-:Y:S05]  /*8990*/  BRA `(.L_x_18600) ;  /* 0x0000000400a47947 */ /* 0x000fea0003800000 */
.L_x_18610:
[----:B------:R-:W-:-:S04]  /*89a0*/  I2FP.F32.S32 R0, R2 ;  /* 0x0000000200007245 */ /* 0x000fc80000201400 */
[----:B------:R-:W-:-:S05]  /*89b0*/  F2FP.BF16.F32.PACK_AB R0, RZ, R0 ;  /* 0x00000000ff00723e */ /* 0x000fca00000010ff */
[----:B------:R0:W-:Y:S01]  /*89c0*/  STG.E.U16 desc[UR36][R16.64], R0 ;  /* 0x0000000010007986 */ /* 0x0001e2000c101524 */
[----:B------:R-:W-:Y:S05]  /*89d0*/  BRA `(.L_x_18600) ;  /* 0x0000000400947947 */ /* 0x000fea0003800000 */
.L_x_18607:
        /* <DEDUP_REMOVED lines=10> */
.L_x_18619:
        /* <DEDUP_REMOVED lines=17> */
.L_x_18622:
[----:B------:R-:W-:-:S04]  /*8b90*/  LOP3.LUT R2, R3, 0x80000000, RZ, 0xc0, !PT ;  /* 0x8000000003027812 */ /* 0x000fc800078ec0ff */
[----:B------:R-:W-:-:S04]  /*8ba0*/  SHF.R.U32.HI R3, RZ, 0x18, R2 ;  /* 0x00000018ff037819 */ /* 0x000fc80000011602 */
[----:B------:R-:W-:-:S04]  /*8bb0*/  LOP3.LUT R0, R0, R3, RZ, 0xfc, !PT ;  /* 0x0000000300007212 */ /* 0x000fc800078efcff */
[----:B------:R-:W-:-:S07]  /*8bc0*/  PRMT R8, R0, 0x7610, R8 ;  /* 0x0000761000087816 */ /* 0x000fce0000000008 */
.L_x_18621:
[----:B------:R-:W-:Y:S05]  /*8bd0*/  BSYNC B0 ;  /* 0x0000000000007941 */ /* 0x000fea0003800000 */
.L_x_18620:
[----:B------:R0:W-:Y:S01]  /*8be0*/  STG.E.U8 desc[UR36][R16.64], R8 ;  /* 0x0000000810007986 */ /* 0x0001e2000c101124 */
[----:B------:R-:W-:Y:S05]  /*8bf0*/  BRA `(.L_x_18600) ;  /* 0x00000004000c7947 */ /* 0x000fea0003800000 */
.L_x_18618:
        /* <DEDUP_REMOVED lines=17> */
.L_x_18625:
[----:B------:R-:W-:-:S04]  /*8d10*/  LOP3.LUT R2, R3, 0x80000000, RZ, 0xc0, !PT ;  /* 0x8000000003027812 */ /* 0x000fc800078ec0ff */
[----:B------:R-:W-:-:S04]  /*8d20*/  SHF.R.U32.HI R3, RZ, 0x18, R2 ;  /* 0x00000018ff037819 */ /* 0x000fc80000011602 */
[----:B------:R-:W-:-:S04]  /*8d30*/  LOP3.LUT R0, R0, R3, RZ, 0xfc, !PT ;  /* 0x0000000300007212 */ /* 0x000fc800078efcff */
[----:B------:R-:W-:-:S07]  /*8d40*/  PRMT R8, R0, 0x7610, R8 ;  /* 0x0000761000087816 */ /* 0x000fce0000000008 */
.L_x_18624:
[----:B------:R-:W-:Y:S05]  /*8d50*/  BSYNC B0 ;  /* 0x0000000000007941 */ /* 0x000fea0003800000 */
.L_x_18623:
[----:B------:R0:W-:Y:S01]  /*8d60*/  STG.E.U8 desc[UR36][R16.64], R8 ;  /* 0x0000000810007986 */ /* 0x0001e2000c101124 */
[----:B------:R-:W-:Y:S05]  /*8d70*/  BRA `(.L_x_18600) ;  /* 0x0000000000ac7947 */ /* 0x000fea0003800000 */
.L_x_18617:
        /* <DEDUP_REMOVED lines=22> */
.L_x_18599:
        /* <DEDUP_REMOVED lines=16> */
.L_x_18628:
[----:B------:R-:W-:Y:S05]  /*8fe0*/  BRA `(.L_x_18600) ;  /* 0x0000000000107947 */ /* 0x000fea0003800000 */
.L_x_18627:
[----:B------:R-:W-:-:S05]  /*8ff0*/  SHF.R.S32.HI R3, RZ, 0x1f, R2 ;  /* 0x0000001fff037819 */ /* 0x000fca0000011402 */
[----:B------:R0:W-:Y:S01]  /*9000*/  STG.E.64 desc[UR36][R16.64], R2 ;  /* 0x0000000210007986 */ /* 0x0001e2000c101b24 */
[----:B------:R-:W-:Y:S05]  /*9010*/  BRA `(.L_x_18600) ;  /* 0x0000000000047947 */ /* 0x000fea0003800000 */
.L_x_18626:
[----:B------:R0:W-:Y:S02]  /*9020*/  STG.E desc[UR36][R16.64], R2 ;  /* 0x0000000210007986 */ /* 0x0001e4000c101924 */
.L_x_18600:
[----:B------:R-:W-:-:S07]  /*9030*/  VIADD R19, R19, 0x80 ;  /* 0x0000008013137836 */ /* 0x000fce0000000000 */
.L_x_18560:
[----:B------:R-:W-:Y:S05]  /*9040*/  BSYNC B6 ;  /* 0x0000000000067941 */ /* 0x000fea0003800000 */
.L_x_18559:
        /* <DEDUP_REMOVED lines=306> */
.L_x_18629:
        /* <DEDUP_REMOVED lines=20> */
.L_x_18633:
[----:B------:R4:W5:Y:S01]  /*a4b0*/  LDG.E.U8 R18, desc[UR36][R2.64] ;  /* 0x0000002402127981 */ /* 0x000962000c1e1100 */
[----:B------:R-:W-:Y:S05]  /*a4c0*/  BRA `(.L_x_18635) ;  /* 0x0000000c00347947 */ /* 0x000fea0003800000 */
.L_x_18632:
        /* <DEDUP_REMOVED lines=8> */
.L_x_18637:
[----:B------:R2:W5:Y:S01]  /*a550*/  LDG.E R18, desc[UR36][R2.64] ;  /* 0x0000002402127981 */ /* 0x000562000c1e1900 */
[----:B------:R-:W-:Y:S05]  /*a560*/  BRA `(.L_x_18635) ;  /* 0x0000000c000c7947 */ /* 0x000fea0003800000 */
.L_x_18636:
[----:B------:R0:W5:Y:S01]  /*a570*/  LDG.E.S16 R18, desc[UR36][R2.64] ;  /* 0x0000002402127981 */ /* 0x000162000c1e1700 */
[----:B------:R-:W-:Y:S05]  /*a580*/  BRA `(.L_x_18635) ;  /* 0x0000000c00047947 */ /* 0x000fea0003800000 */
.L_x_18631:
        /* <DEDUP_REMOVED lines=9> */
.L_x_18639:
[----:B------:R-:W2:Y:S02]  /*a620*/  LDG.E.U16 R2, desc[UR36][R2.64] ;  /* 0x0000002402027981 */ /* 0x000ea4000c1e1500 */
[----:B--2---:R-:W-:-:S06]  /*a630*/  HADD2.F32 R18, -RZ, R2.H0_H0 ;  /* 0x20000002ff127230 */ /* 0x004fcc0000004100 */
[----:B------:R-:W0:Y:S01]  /*a640*/  F2I.FTZ.TRUNC.NTZ R18, R18 ;  /* 0x0000001200127305 */ /* 0x000e22000021f100 */
[----:B------:R-:W-:Y:S05]  /*a650*/  BRA `(.L_x_18635) ;  /* 0x0000000800d07947 */ /* 0x000fea0003800000 */
.L_x_18638:
        /* <DEDUP_REMOVED lines=9> */
.L_x_18641:
[----:B------:R-:W2:Y:S02]  /*a6f0*/  LDG.E.U16 R2, desc[UR36][R2.64] ;  /* 0x0000002402027981 */ /* 0x000ea4000c1e1500 */
[----:B--2---:R-:W-:-:S06]  /*a700*/  HADD2.F32 R18, -RZ, R2.H0_H0 ;  /* 0x20000002ff127230 */ /* 0x004fcc0000004100 */
[----:B------:R-:W0:Y:S01]  /*a710*/  F2I.FTZ.TRUNC.NTZ R18, R18 ;  /* 0x0000001200127305 */ /* 0x000e22000021f100 */
[----:B------:R-:W-:Y:S05]  /*a720*/  BRA `(.L_x_18635) ;  /* 0x00000008009c7947 */ /* 0x000fea0003800000 */
.L_x_18640:
[----:B------:R-:W2:Y:S02]  /*a730*/  LDG.E.64 R2, desc[UR36][R2.64] ;  /* 0x0000002402027981 */ /* 0x000ea4000c1e1b00 */
[----:B--2---:R0:W1:Y:S01]  /*a740*/  F2I.F64.TRUNC R18, R2 ;  /* 0x0000000200127311 */ /* 0x004062000030d100 */
[----:B------:R-:W-:Y:S05]  /*a750*/  BRA `(.L_x_18635) ;  /* 0x0000000800907947 */ /* 0x000fea0003800000 */
.L_x_18630:
        /* <DEDUP_REMOVED lines=12> */
.L_x_18644:
[----:B------:R-:W2:Y:S02]  /*a820*/  LDG.E.64 R2, desc[UR36][R2.64] ;  /* 0x0000002402027981 */ /* 0x000ea4000c1e1b00 */
[----:B--2---:R0:W1:Y:S01]  /*a830*/  F2I.F64.TRUNC R18, R2 ;  /* 0x0000000200127311 */ /* 0x004062000030d100 */
[----:B------:R-:W-:Y:S05]  /*a840*/  BRA `(.L_x_18635) ;  /* 0x0000000800547947 */ /* 0x000fea0003800000 */
.L_x_18643:
        /* <DEDUP_REMOVED lines=27> */
.L_x_18646:
        /* <DEDUP_REMOVED lines=14> */
.L_x_18645:
[----:B------:R-:W2:Y:S02]  /*aae0*/  LDG.E.U16 R18, desc[UR36][R2.64] ;  /* 0x0000002402127981 */ /* 0x000ea4000c1e1500 */
[----:B--2---:R-:W-:-:S06]  /*aaf0*/  IMAD.U32 R18, R18, 0x10000, RZ ;  /* 0x0001000012127824 */ /* 0x004fcc00078e00ff */
[----:B------:R-:W0:Y:S01]  /*ab00*/  F2I.FTZ.TRUNC.NTZ R18, R18 ;  /* 0x0000001200127305 */ /* 0x000e22000021f100 */
[----:B------:R-:W-:Y:S05]  /*ab10*/  BRA `(.L_x_18635) ;  /* 0x0000000400a07947 */ /* 0x000fea0003800000 */
.L_x_18642:
        /* <DEDUP_REMOVED lines=10> */
.L_x_18649:
        /* <DEDUP_REMOVED lines=21> */
.L_x_18653:
[----:B------:R-:W-:Y:S05]  /*ad10*/  BSYNC B1 ;  /* 0x0000000000017941 */ /* 0x000fea0003800000 */
.L_x_18652:
[----:B------:R-:W-:Y:S01]  /*ad20*/  IMAD.SHL.U32 R2, R2, 0x100000, RZ ;  /* 0x0010000002027824 */ /* 0x000fe200078e00ff */
[----:B------:R-:W-:-:S04]  /*ad30*/  LEA R3, R0, 0x3b800000, 0x17 ;  /* 0x3b80000000037811 */ /* 0x000fc800078eb8ff */
[----:B------:R-:W-:-:S07]  /*ad40*/  LOP3.LUT R18, R3, R2, R18, 0xfe, !PT ;  /* 0x0000000203127212 */ /* 0x000fce00078efe12 */
.L_x_18651:
[----:B------:R-:W-:Y:S05]  /*ad50*/  BSYNC B0 ;  /* 0x0000000000007941 */ /* 0x000fea0003800000 */
.L_x_18650:
[----:B------:R-:W0:Y:S01]  /*ad60*/  F2I.FTZ.TRUNC.NTZ R18, R18 ;  /* 0x0000001200127305 */ /* 0x000e22000021f100 */
[----:B------:R-:W-:Y:S05]  /*ad70*/  BRA `(.L_x_18635) ;  /* 0x0000000400087947 */ /* 0x000fea0003800000 */
.L_x_18648:
        /* <DEDUP_REMOVED lines=21> */
.L_x_18657:
[----:B------:R-:W-:Y:S05]  /*aed0*/  BSYNC B1 ;  /* 0x0000000000017941 */ /* 0x000fea0003800000 */
.L_x_18656:
[----:B------:R-:W-:Y:S01]  /*aee0*/  IMAD.SHL.U32 R2, R2, 0x200000, RZ ;  /* 0x0020000002027824 */ /* 0x000fe200078e00ff */
[----:B------:R-:W-:-:S04]  /*aef0*/  LEA R3, R0, 0x37800000, 0x17 ;  /* 0x3780000000037811 */ /* 0x000fc800078eb8ff */
[----:B------:R-:W-:-:S07]  /*af00*/  LOP3.LUT R18, R3, R2, R18, 0xfe, !PT ;  /* 0x0000000203127212 */ /* 0x000fce00078efe12 */
.L_x_18655:
[----:B------:R-:W-:Y:S05]  /*af10*/  BSYNC B0 ;  /* 0x0000000000007941 */ /* 0x000fea0003800000 */
.L_x_18654:
[----:B------:R-:W0:Y:S01]  /*af20*/  F2I.FTZ.TRUNC.NTZ R18, R18 ;  /* 0x0000001200127305 */ /* 0x000e22000021f100 */
[----:B------:R-:W-:Y:S05]  /*af30*/  BRA `(.L_x_18635) ;  /* 0x0000000000987947 */ /* 0x000fea0003800000 */
.L_x_18647:
        /* <DEDUP_REMOVED lines=14> */
.L_x_18661:
[----:B------:R-:W-:Y:S05]  /*b020*/  BSYNC B0 ;  /* 0x0000000000007941 */ /* 0x000fea0003800000 */
.L_x_18660:
[----:B------:R-:W0:Y:S01]  /*b030*/  F2I.FTZ.TRUNC.NTZ R18, R18 ;  /* 0x0000001200127305 */ /* 0x000e22000021f100 */
[----:B------:R-:W-:Y:S05]  /*b040*/  BRA `(.L_x_18635) ;  /* 0x0000000000547947 */ /* 0x000fea0003800000 */
.L_x_18634:
        /* <DEDUP_REMOVED lines=17> */
.L_x_18662:
[----:B------:R-:W-:Y:S05]  /*b160*/  BRA `(.L_x_18635) ;  /* 0x00000000000c7947 */ /* 0x000fea0003800000 */
.L_x_18659:
[----:B------:R0:W5:Y:S01]  /*b170*/  LDG.E R18, desc[UR36][R2.64] ;  /* 0x0000002402127981 */ /* 0x000162000c1e1900 */
[----:B------:R-:W-:Y:S05]  /*b180*/  BRA `(.L_x_18635) ;  /* 0x0000000000047947 */ /* 0x000fea0003800000 */
.L_x_18658:
[----:B------:R0:W5:Y:S02]  /*b190*/  LDG.E R18, desc[UR36][R2.64] ;  /* 0x0000002402127981 */ /* 0x000164000c1e1900 */
.L_x_18635:
[----:B01234-:R-:W0:Y:S01]  /*b1a0*/  LDC.U8 R3, c[0x0][0x430] ;  /* 0x00010c00ff037b82 */ /* 0x01fe220000000000 */
[----:B------:R-:W-:Y:S02]  /*b1b0*/  ULDC.64 UR4, c[0x0][0x420] ;  /* 0x0001080000047ab9 */ /* 0x000fe40000000a00 */
[----:B-----5:R-:W-:-:S04]  /*b1c0*/  VIMNMX R18, R18, UR4, !PT ;  /* 0x0000000412127c48 */ /* 0x020fc8000ffe0100 */
        /* <DEDUP_REMOVED lines=14> */
.L_x_18666:
[----:B------:R-:W-:Y:S01]  /*b2b0*/  STG.E.U8 desc[UR36][R16.64], R2 ;  /* 0x0000000210007986 */ /* 0x000fe2000c101124 */
[----:B------:R-:W-:Y:S05]  /*b2c0*/  EXIT ;  /* 0x000000000000794d */ /* 0x000fea0003800000 */
.L_x_18665:
        /* <DEDUP_REMOVED lines=9> */
.L_x_18669:
[----:B------:R-:W-:Y:S01]  /*b360*/  STG.E desc[UR36][R16.64], R2 ;  /* 0x0000000210007986 */ /* 0x000fe2000c101924 */
[----:B------:R-:W-:Y:S05]  /*b370*/  EXIT ;  /* 0x000000000000794d */ /* 0x000fea0003800000 */
.L_x_18668:
[----:B------:R-:W-:Y:S01]  /*b380*/  STG.E.U16 desc[UR36][R16.64], R2 ;  /* 0x0000000210007986 */ /* 0x000fe2000c101524 */
[----:B------:R-:W-:Y:S05]  /*b390*/  EXIT ;  /* 0x000000000000794d */ /* 0x000fea0003800000 */
.L_x_18664:
        /* <DEDUP_REMOVED lines=9> */
.L_x_18671:
[----:B------:R-:W-:-:S04]  /*b430*/  I2FP.F32.S32 R0, R2 ;  /* 0x0000000200007245 */ /* 0x000fc80000201400 */
[----:B------:R-:W-:-:S05]  /*b440*/  F2FP.F16.F32.PACK_AB R0, RZ, R0 ;  /* 0x00000000ff00723e */ /* 0x000fca00000000ff */
[----:B------:R-:W-:Y:S01]  /*b450*/  STG.E.U16 desc[UR36][R16.64], R0 ;  /* 0x0000000010007986 */ /* 0x000fe2000c101524 */
[----:B------:R-:W-:Y:S05]  /*b460*/  EXIT ;  /* 0x000000000000794d */ /* 0x000fea0003800000 */
.L_x_18670:
        /* <DEDUP_REMOVED lines=10> */
.L_x_18673:
[----:B------:R-:W-:-:S04]  /*b510*/  I2FP.F32.S32 R2, R2 ;  /* 0x0000000200027245 */ /* 0x000fc80000201400 */
[----:B------:R-:W-:-:S04]  /*b520*/  F2FP.F16.F32.PACK_AB R3, RZ, R2 ;  /* 0x00000002ff03723e */ /* 0x000fc800000000ff */
[----:B------:R-:W-:-:S05]  /*b530*/  PRMT R3, R3, 0x5410, RZ ;  /* 0x0000541003037816 */ /* 0x000fca00000000ff */
[----:B------:R-:W-:Y:S01]  /*b540*/  STG.E desc[UR36][R16.64], R3 ;  /* 0x0000000310007986 */ /* 0x000fe2000c101924 */
[----:B------:R-:W-:Y:S05]  /*b550*/  EXIT ;  /* 0x000000000000794d */ /* 0x000fea0003800000 */
.L_x_18672:
[----:B------:R-:W0:Y:S02]  /*b560*/  I2F.F64 R2, R2 ;  /* 0x0000000200027312 */ /* 0x000e240000201c00 */
[----:B0-----:R-:W-:Y:S01]  /*b570*/  STG.E.64 desc[UR36][R16.64], R2 ;  /* 0x0000000210007986 */ /* 0x001fe2000c101b24 */
[----:B------:R-:W-:Y:S05]  /*b580*/  EXIT ;  /* 0x000000000000794d */ /* 0x000fea0003800000 */
.L_x_18663:
        /* <DEDUP_REMOVED lines=12> */
.L_x_18676:
[----:B------:R-:W0:Y:S01]  /*b650*/  I2F.F64 R4, R2 ;  /* 0x0000000200047312 */ /* 0x000e220000201c00 */
[----:B------:R-:W-:-:S05]  /*b660*/  CS2R R6, SRZ ;  /* 0x0000000000067805 */ /* 0x000fca000001ff00 */
[----:B0-----:R-:W-:Y:S01]  /*b670*/  STG.E.128 desc[UR36][R16.64], R4 ;  /* 0x0000000410007986 */ /* 0x001fe2000c101d24 */
[----:B------:R-:W-:Y:S05]  /*b680*/  EXIT ;  /* 0x000000000000794d */ /* 0x000fea0003800000 */
.L_x_18675:
        /* <DEDUP_REMOVED lines=21> */
.L_x_18680:
[----:B------:R-:W-:Y:S05]  /*b7e0*/  BSYNC B0 ;  /* 0x0000000000007941 */ /* 0x000fea0003800000 */
.L_x_18679:
[----:B------:R-:W-:-:S05]  /*b7f0*/  LOP3.LUT R3, R0, R3, RZ, 0xfc, !PT ;  /* 0x0000000300037212 */ /* 0x000fca00078efcff */
[----:B------:R-:W-:Y:S01]  /*b800*/  STG.E.U8 desc[UR36][R16.64], R3 ;  /* 0x0000000310007986 */ /* 0x000fe2000c101124 */
[----:B------:R-:W-:Y:S05]  /*b810*/  EXIT ;  /* 0x000000000000794d */ /* 0x000fea0003800000 */
.L_x_18678:
        /* <DEDUP_REMOVED lines=13> */
.L_x_18682:
[----:B------:R-:W-:Y:S01]  /*b8f0*/  IMAD.MOV.U32 R0, RZ, RZ, 0x7f ;  /* 0x0000007fff007424 */ /* 0x000fe200078e00ff */
[----:B------:R-:W-:-:S04]  /*b900*/  ISETP.GT.U32.AND P0, PT, R2, 0x7f800000, PT ;  /* 0x7f8000000200780c */ /* 0x000fc80003f04070 */
[----:B------:R-:W-:-:S09]  /*b910*/  SEL R0, R0, 0x7c, P0 ;  /* 0x0000007c00007807 */ /* 0x000fd20000000000 */
.L_x_18683:
[----:B------:R-:W-:Y:S05]  /*b920*/  BSYNC B0 ;  /* 0x0000000000007941 */ /* 0x000fea0003800000 */
.L_x_18681:
[----:B------:R-:W-:-:S04]  /*b930*/  LOP3.LUT R2, R3, 0x80000000, RZ, 0xc0, !PT ;  /* 0x8000000003027812 */ /* 0x000fc800078ec0ff */
[----:B------:R-:W-:-:S04]  /*b940*/  SHF.R.U32.HI R3, RZ, 0x18, R2 ;  /* 0x00000018ff037819 */ /* 0x000fc80000011602 */
[----:B------:R-:W-:-:S05]  /*b950*/  LOP3.LUT R3, R0, R3, RZ, 0xfc, !PT ;  /* 0x0000000300037212 */ /* 0x000fca00078efcff */
[----:B------:R-:W-:Y:S01]  /*b960*/  STG.E.U8 desc[UR36][R16.64], R3 ;  /* 0x0000000310007986 */ /* 0x000fe2000c101124 */
[----:B------:R-:W-:Y:S05]  /*b970*/  EXIT ;  /* 0x000000000000794d */ /* 0x000fea0003800000 */
.L_x_18677:
[----:B------:R-:W-:-:S04]  /*b980*/  I2FP.F32.S32 R0, R2 ;  /* 0x0000000200007245 */ /* 0x000fc80000201400 */
[----:B------:R-:W-:-:S05]  /*b990*/  F2FP.BF16.F32.PACK_AB R0, RZ, R0 ;  /* 0x00000000ff00723e */ /* 0x000fca00000010ff */
[----:B------:R-:W-:Y:S01]  /*b9a0*/  STG.E.U16 desc[UR36][R16.64], R0 ;  /* 0x0000000010007986 */ /* 0x000fe2000c101524 */
[----:B------:R-:W-:Y:S05]  /*b9b0*/  EXIT ;  /* 0x000000000000794d */ /* 0x000fea0003800000 */
.L_x_18674:
        /* <DEDUP_REMOVED lines=10> */
.L_x_18686:
        /* <DEDUP_REMOVED lines=17> */
.L_x_18689:
[----:B------:R-:W-:-:S04]  /*bb70*/  LOP3.LUT R2, R3, 0x80000000, RZ, 0xc0, !PT ;  /* 0x8000000003027812 */ /* 0x000fc800078ec0ff */
[----:B------:R-:W-:-:S04]  /*bb80*/  SHF.R.U32.HI R3, RZ, 0x18, R2 ;  /* 0x00000018ff037819 */ /* 0x000fc80000011602 */
[----:B------:R-:W-:-:S04]  /*bb90*/  LOP3.LUT R0, R0, R3, RZ, 0xfc, !PT ;  /* 0x0000000300007212 */ /* 0x000fc800078efcff */
[----:B------:R-:W-:-:S07]  /*bba0*/  PRMT R8, R0, 0x7610, R8 ;  /* 0x0000761000087816 */ /* 0x000fce0000000008 */
.L_x_18688:
[----:B------:R-:W-:Y:S05]  /*bbb0*/  BSYNC B0 ;  /* 0x0000000000007941 */ /* 0x000fea0003800000 */
.L_x_18687:
[----:B------:R-:W-:Y:S01]  /*bbc0*/  STG.E.U8 desc[UR36][R16.64], R8 ;  /* 0x0000000810007986 */ /* 0x000fe2000c101124 */
[----:B------:R-:W-:Y:S05]  /*bbd0*/  EXIT ;  /* 0x000000000000794d */ /* 0x000fea0003800000 */
.L_x_18685:
        /* <DEDUP_REMOVED lines=17> */
.L_x_18692:
[----:B------:R-:W-:-:S04]  /*bcf0*/  LOP3.LUT R2, R3, 0x80000000, RZ, 0xc0, !PT ;  /* 0x8000000003027812 */ /* 0x000fc800078ec0ff */
[----:B------:R-:W-:-:S04]  /*bd00*/  SHF.R.U32.HI R3, RZ, 0x18, R2 ;  /* 0x00000018ff037819 */ /* 0x000fc80000011602 */
[----:B------:R-:W-:-:S04]  /*bd10*/  LOP3.LUT R0, R0, R3, RZ, 0xfc, !PT ;  /* 0x0000000300007212 */ /* 0x000fc800078efcff */
[----:B------:R-:W-:-:S07]  /*bd20*/  PRMT R8, R0, 0x7610, R8 ;  /* 0x0000761000087816 */ /* 0x000fce0000000008 */
.L_x_18691:
[----:B------:R-:W-:Y:S05]  /*bd30*/  BSYNC B0 ;  /* 0x0000000000007941 */ /* 0x000fea0003800000 */
.L_x_18690:
[----:B------:R-:W-:Y:S01]  /*bd40*/  STG.E.U8 desc[UR36][R16.64], R8 ;  /* 0x0000000810007986 */ /* 0x000fe2000c101124 */
[----:B------:R-:W-:Y:S05]  /*bd50*/  EXIT ;  /* 0x000000000000794d */ /* 0x000fea0003800000 */
.L_x_18684:
        /* <DEDUP_REMOVED lines=22> */
.L_x_18667:
        /* <DEDUP_REMOVED lines=16> */
.L_x_18695:
[----:B------:R-:W-:Y:S05]  /*bfc0*/  EXIT ;  /* 0x000000000000794d */ /* 0x000fea0003800000 */
.L_x_18694:
[----:B------:R-:W-:-:S05]  /*bfd0*/  SHF.R.S32.HI R3, RZ, 0x1f, R2 ;  /* 0x0000001fff037819 */ /* 0x000fca0000011402 */
[----:B------:R-:W-:Y:S01]  /*bfe0*/  STG.E.64 desc[UR36][R16.64], R2 ;  /* 0x0000000210007986 */ /* 0x000fe2000c101b24 */
[----:B------:R-:W-:Y:S05]  /*bff0*/  EXIT ;  /* 0x000000000000794d */ /* 0x000fea0003800000 */
.L_x_18693:
[----:B------:R-:W-:Y:S01]  /*c000*/  STG.E desc[UR36][R16.64], R2 ;  /* 0x0000000210007986 */ /* 0x000fe2000c101924 */
[----:B------:R-:W-:Y:S05]  /*c010*/  EXIT ;  /* 0x000000000000794d */ /* 0x000fea0003800000 */
.L_x_18696:
        /* <DEDUP_REMOVED lines=14> */
.L_x_36326:


//--------------------- .text._ZN2at6native27unrolled_elementwise_kernelIZZZNS0_17clamp_kernel_cudaERNS_18TensorIteratorBaseERKN3c106ScalarES7_ENKUlvE_clEvENKUlvE1_clEvEUliE_St5arrayIPcLm2EELi4E23TrivialOffsetCalculatorILi1EjESF_NS0_6memory12LoadWithCastILi1EEENSG_13StoreWithCastILi1EEEEEviT_T0_T2_T3_T4_T5_ --------------------------
	.section	.text._ZN2at6native27unrolled_elementwise_kernelIZZZNS0_17clamp_kernel_cudaERNS_18TensorIteratorBaseERKN3c106ScalarES7_ENKUlvE_clEvENKUlvE1_clEvEUliE_St5arrayIPcLm2EELi4E23TrivialOffsetCalculatorILi1EjESF_NS0_6memory12LoadWithCastILi1EEENSG_13StoreWithCastILi1EEEEEviT_T0_T2_T3_T4_T5_,"ax",@progbits
	.align	128
        .global         _ZN2at6native27unrolled_elementwise_kernelIZZZNS0_17clamp_kernel_cudaERNS_18TensorIteratorBaseERKN3c106ScalarES7_ENKUlvE_clEvENKUlvE1_clEvEUliE_St5arrayIPcLm2EELi4E23TrivialOffsetCalculatorILi1EjESF_NS0_6memory12LoadWithCastILi1EEENSG_13StoreWithCastILi1EEEEEviT_T0_T2_T3_T4_T5_
        .type           _ZN2at6native27unrolled_elementwise_kernelIZZZNS0_17clamp_kernel_cudaERNS_18TensorIteratorBaseERKN3c106ScalarES7_ENKUlvE_clEvENKUlvE1_clEvEUliE_St5arrayIPcLm2EELi4E23TrivialOffsetCalculatorILi1EjESF_NS0_6memory12LoadWithCastILi1EEENSG_13StoreWithCastILi1EEEEEviT_T0_T2_T3_T4_T5_,@function
        .size           _ZN2at6native27unrolled_elementwise_kernelIZZZNS0_17clamp_kernel_cudaERNS_18TensorIteratorBaseERKN3c106ScalarES7_ENKUlvE_clEvENKUlvE1_clEvEUliE_St5arrayIPcLm2EELi4E23TrivialOffsetCalculatorILi1EjESF_NS0_6memory12LoadWithCastILi1EEENSG_13StoreWithCastILi1EEEEEviT_T0_T2_T3_T4_T5_,(.L_x_36327 - _ZN2at6native27unrolled_elementwise_kernelIZZZNS0_17clamp_kernel_cudaERNS_18TensorIteratorBaseERKN3c106ScalarES7_ENKUlvE_clEvENKUlvE1_clEvEUliE_St5arrayIPcLm2EELi4E23TrivialOffsetCalculatorILi1EjESF_NS0_6memory12LoadWithCastILi1EEENSG_13StoreWithCastILi1EEEEEviT_T0_T2_T3_T4_T5_)
        .other          _ZN2at6native27unrolled_elementwise_kernelIZZZNS0_17clamp_kernel_cudaERNS_18TensorIteratorBaseERKN3c106ScalarES7_ENKUlvE_clEvENKUlvE1_clEvEUliE_St5arrayIPcLm2EELi4E23TrivialOffsetCalculatorILi1EjESF_NS0_6memory12LoadWithCastILi1EEENSG_13StoreWithCastILi1EEEEEviT_T0_T2_T3_T4_T5_,@"STO_CUDA_ENTRY STV_DEFAULT"
_ZN2at6native27unrolled_elementwise_kernelIZZZNS0_17clamp_kernel_cudaERNS_18TensorIteratorBaseERKN3c106ScalarES7_ENKUlvE_clEvENKUlvE1_clEvEUliE_St5arrayIPcLm2EELi4E23TrivialOffsetCalculatorILi1EjESF_NS0_6memory12LoadWithCastILi1EEENSG_13StoreWithCastILi1EEEEEviT_T0_T2_T3_T4_T5_:
.text._ZN2at6native27unrolled_elementwise_kernelIZZZNS0_17clamp_kernel_cudaERNS_18TensorIteratorBaseERKN3c106ScalarES7_ENKUlvE_clEvENKUlvE1_clEvEUliE_St5arrayIPcLm2EELi4E23TrivialOffsetCalculatorILi1EjESF_NS0_6memory12LoadWithCastILi1EEENSG_13StoreWithCastILi1EEEEEviT_T0_T2_T3_T4_T5_:
        /* <DEDUP_REMOVED lines=31> */
.L_x_18702:
[----:B------:R3:W5:Y:S01]  /*01f0*/  LDG.E.U8 R18, desc[UR36][R2.64] ;  /* 0x0000002402127981 */ /* 0x000762000c1e1100 */
[----:B------:R-:W-:Y:S05]  /*0200*/  BRA `(.L_x_18704) ;  /* 0x0000000c00387947 */ /* 0x000fea0003800000 */
.L_x_18701:
        /* <DEDUP_REMOVED lines=8> */
.L_x_18706:
[----:B------:R1:W5:Y:S01]  /*0290*/  LDG.E R18, desc[UR36][R2.64] ;  /* 0x0000002402127981 */ /* 0x000362000c1e1900 */
[----:B------:R-:W-:Y:S05]  /*02a0*/  BRA `(.L_x_18704) ;  /* 0x0000000c00107947 */ /* 0x000fea0003800000 */
.L_x_18705:
[----:B------:R2:W5:Y:S01]  /*02b0*/  LDG.E.S16 R18, desc[UR36][R2.64] ;  /* 0x0000002402127981 */ /* 0x000562000c1e1700 */
[----:B------:R-:W-:Y:S05]  /*02c0*/  BRA `(.L_x_18704) ;  /* 0x0000000c00087947 */ /* 0x000fea0003800000 */
.L_x_18700:
        /* <DEDUP_REMOVED lines=9> */
.L_x_18708:
[----:B------:R-:W2:Y:S02]  /*0360*/  LDG.E.U16 R2, desc[UR36][R2.64] ;  /* 0x0000002402027981 */ /* 0x000ea4000c1e1500 */
[----:B--2---:R-:W-:-:S06]  /*0370*/  HADD2.F32 R18, -RZ, R2.H0_H0 ;  /* 0x20000002ff127230 */ /* 0x004fcc0000004100 */
[----:B------:R-:W0:Y:S01]  /*0380*/  F2I.FTZ.TRUNC.NTZ R18, R18 ;  /* 0x0000001200127305 */ /* 0x000e22000021f100 */
[----:B------:R-:W-:Y:S05]  /*0390*/  BRA `(.L_x_18704) ;  /* 0x0000000800d47947 */ /* 0x000fea0003800000 */
.L_x_18707:
        /* <DEDUP_REMOVED lines=9> */
.L_x_18710:
[----:B------:R-:W2:Y:S02]  /*0430*/  LDG.E.U16 R2, desc[UR36][R2.64] ;  /* 0x0000002402027981 */ /* 0x000ea4000c1e1500 */
[----:B--2---:R-:W-:-:S06]  /*0440*/  HADD2.F32 R18, -RZ, R2.H0_H0 ;  /* 0x20000002ff127230 */ /* 0x004fcc0000004100 */
[----:B------:R-:W0:Y:S01]  /*0450*/  F2I.FTZ.TRUNC.NTZ R18, R18 ;  /* 0x0000001200127305 */ /* 0x000e22000021f100 */
[----:B------:R-:W-:Y:S05]  /*0460*/  BRA `(.L_x_18704) ;  /* 0x0000000800a07947 */ /* 0x000fea0003800000 */
.L_x_18709:
[----:B------:R-:W2:Y:S02]  /*0470*/  LDG.E.64 R2, desc[UR36][R2.64] ;  /* 0x0000002402027981 */ /* 0x000ea4000c1e1b00 */
[----:B--2---:R0:W1:Y:S01]  /*0480*/  F2I.F64.TRUNC R18, R2 ;  /* 0x0000000200127311 */ /* 0x004062000030d100 */
[----:B------:R-:W-:Y:S05]  /*0490*/  BRA `(.L_x_18704) ;  /* 0x0000000800947947 */ /* 0x000fea0003800000 */
.L_x_18699:
        /* <DEDUP_REMOVED lines=12> */
.L_x_18713:
[----:B------:R-:W2:Y:S02]  /*0560*/  LDG.E.64 R2, desc[UR36][R2.64] ;  /* 0x0000002402027981 */ /* 0x000ea4000c1e1b00 */
[----:B--2---:R0:W1:Y:S01]  /*0570*/  F2I.F64.TRUNC R18, R2 ;  /* 0x0000000200127311 */ /* 0x004062000030d100 */
[----:B------:R-:W-:Y:S05]  /*0580*/  BRA `(.L_x_18704) ;  /* 0x0000000800587947 */ /* 0x000fea0003800000 */
.L_x_18712:
        /* <DEDUP_REMOVED lines=27> */
.L_x_18715:
        /* <DEDUP_REMOVED lines=15> */
.L_x_18714:
[----:B------:R-:W2:Y:S02]  /*0830*/  LDG.E.U16 R18, desc[UR36][R2.64] ;  /* 0x0000002402127981 */ /* 0x000ea4000c1e1500 */
[----:B--2---:R-:W-:-:S06]  /*0840*/  IMAD.U32 R18, R18, 0x10000, RZ ;  /* 0x0001000012127824 */ /* 0x004fcc00078e00ff */
[----:B------:R-:W0:Y:S01]  /*0850*/  F2I.FTZ.TRUNC.NTZ R18, R18 ;  /* 0x0000001200127305 */ /* 0x000e22000021f100 */
[----:B------:R-:W-:Y:S05]  /*0860*/  BRA `(.L_x_18704) ;  /* 0x0000000400a07947 */ /* 0x000fea0003800000 */
.L_x_18711:
        /* <DEDUP_REMOVED lines=10> */
.L_x_18718:
        /* <DEDUP_REMOVED lines=21> */
.L_x_18722:
[----:B------:R-:W-:Y:S05]  /*0a60*/  BSYNC B1 ;  /* 0x0000000000017941 */ /* 0x000fea0003800000 */
.L_x_18721:
[----:B------:R-:W-:Y:S01]  /*0a70*/  IMAD.SHL.U32 R2, R2, 0x100000, RZ ;  /* 0x0010000002027824 */ /* 0x000fe200078e00ff */
[----:B------:R-:W-:-:S04]  /*0a80*/  LEA R3, R0, 0x3b800000, 0x17 ;  /* 0x3b80000000037811 */ /* 0x000fc800078eb8ff */
[----:B------:R-:W-:-:S07]  /*0a90*/  LOP3.LUT R18, R3, R2, R18, 0xfe, !PT ;  /* 0x0000000203127212 */ /* 0x000fce00078efe12 */
.L_x_18720:
[----:B------:R-:W-:Y:S05]  /*0aa0*/  BSYNC B0 ;  /* 0x0000000000007941 */ /* 0x000fea0003800000 */
.L_x_18719:
[----:B------:R-:W0:Y:S01]  /*0ab0*/  F2I.FTZ.TRUNC.NTZ R18, R18 ;  /* 0x0000001200127305 */ /* 0x000e22000021f100 */
[----:B------:R-:W-:Y:S05]  /*0ac0*/  BRA `(.L_x_18704) ;  /* 0x0000000400087947 */ /* 0x000fea0003800000 */
.L_x_18717:
        /* <DEDUP_REMOVED lines=21> */
.L_x_18726:
[----:B------:R-:W-:Y:S05]  /*0c20*/  BSYNC B1 ;  /* 0x0000000000017941 */ /* 0x000fea0003800000 */
.L_x_18725:
[----:B------:R-:W-:Y:S01]  /*0c30*/  IMAD.SHL.U32 R2, R2, 0x200000, RZ ;  /* 0x0020000002027824 */ /* 0x000fe200078e00ff */
[----:B------:R-:W-:-:S04]  /*0c40*/  LEA R3, R0, 0x37800000, 0x17 ;  /* 0x3780000000037811 */ /* 0x000fc800078eb8ff */
[----:B------:R-:W-:-:S07]  /*0c50*/  LOP3.LUT R18, R3, R2, R18, 0xfe, !PT ;  /* 0x0000000203127212 */ /* 0x000fce00078efe12 */
.L_x_18724:
[----:B------:R-:W-:Y:S05]  /*0c60*/  BSYNC B0 ;  /* 0x0000000000007941 */ /* 0x000fea0003800000 */
.L_x_18723:
[----:B------:R-:W0:Y:S01]  /*0c70*/  F2I.FTZ.TRUNC.NTZ R18, R18 ;  /* 0x0000001200127305 */ /* 0x000e22000021f100 */
[----:B------:R-:W-:Y:S05]  /*0c80*/  BRA `(.L_x_18704) ;  /* 0x0000000000987947 */ /* 0x000fea0003800000 */
.L_x_18716:
        /* <DEDUP_REMOVED lines=14> */
.L_x_18730:
[----:B------:R-:W-:Y:S05]  /*0d70*/  BSYNC B0 ;  /* 0x0000000000007941 */ /* 0x000fea0003800000 */
.L_x_18729:
[----:B------:R-:W0:Y:S01]  /*0d80*/  F2I.FTZ.TRUNC.NTZ R18, R18 ;  /* 0x0000001200127305 */ /* 0x000e22000021f100 */
[----:B------:R-:W-:Y:S05]  /*0d90*/  BRA `(.L_x_18704) ;  /* 0x0000000000547947 */ /* 0x000fea0003800000 */
.L_x_18703:
        /* <DEDUP_REMOVED lines=17> */
.L_x_18731:
[----:B------:R-:W-:Y:S05]  /*0eb0*/  BRA `(.L_x_18704) ;  /* 0x00000000000c7947 */ /* 0x000fea0003800000 */
.L_x_18728:
[----:B------:R0:W5:Y:S01]  /*0ec0*/  LDG.E R18, desc[UR36][R2.64] ;  /* 0x0000002402127981 */ /* 0x000162000c1e1900 */
[----:B------:R-:W-:Y:S05]  /*0ed0*/  BRA `(.L_x_18704) ;  /* 0x0000000000047947 */ /* 0x000fea0003800000 */
.L_x_18727:
[----:B------:R0:W5:Y:S02]  /*0ee0*/  LDG.E R18, desc[UR36][R2.64] ;  /* 0x0000002402127981 */ /* 0x000164000c1e1900 */
.L_x_18704:
[----:B------:R-:W2:Y:S02]  /*0ef0*/  S2R R26, SR_TID.X ;  /* 0x00000000001a7919 */ /* 0x000ea40000002100 */
[----:B--2---:R-:W-:-:S07]  /*0f00*/  VIADD R26, R26, 0x80 ;  /* 0x000000801a1a7836 */ /* 0x004fce0000000000 */
.L_x_18698:
[----:B------:R-:W-:Y:S05]  /*0f10*/  BSYNC B6 ;  /* 0x0000000000067941 */ /* 0x000fea0003800000 */
.L_x_18697:
        /* <DEDUP_REMOVED lines=23> */
.L_x_18737:
[----:B------:R0:W5:Y:S01]  /*1090*/  LDG.E.U8 R16, desc[UR36][R2.64] ;  /* 0x0000002402107981 */ /* 0x000162000c1e1100 */
[----:B------:R-:W-:Y:S05]  /*10a0*/  BRA `(.L_x_18739) ;  /* 0x0000000c00347947 */ /* 0x000fea0003800000 */
.L_x_18736:
        /* <DEDUP_REMOVED lines=8> */
.L_x_18741:
[----:B------:R0:W5:Y:S01]  /*1130*/  LDG.E R16, desc[UR36][R2.64] ;  /* 0x0000002402107981 */ /* 0x000162000c1e1900 */
[----:B------:R-:W-:Y:S05]  /*1140*/  BRA `(.L_x_18739) ;  /* 0x0000000c000c7947 */ /* 0x000fea0003800000 */
.L_x_18740:
[----:B------:R0:W5:Y:S01]  /*1150*/  LDG.E.S16 R16, desc[UR36][R2.64] ;  /* 0x0000002402107981 */ /* 0x000162000c1e1700 */
[----:B------:R-:W-:Y:S05]  /*1160*/  BRA `(.L_x_18739) ;  /* 0x0000000c00047947 */ /* 0x000fea0003800000 */
.L_x_18735:
        /* <DEDUP_REMOVED lines=9> */
.L_x_18743:
[----:B------:R-:W2:Y:S02]  /*1200*/  LDG.E.U16 R2, desc[UR36][R2.64] ;  /* 0x0000002402027981 */ /* 0x000ea4000c1e1500 */
[----:B--2---:R-:W-:-:S06]  /*1210*/  HADD2.F32 R16, -RZ, R2.H0_H0 ;  /* 0x20000002ff107230 */ /* 0x004fcc0000004100 */
[----:B------:R-:W0:Y:S01]  /*1220*/  F2I.FTZ.TRUNC.NTZ R16, R16 ;  /* 0x0000001000107305 */ /* 0x000e22000021f100 */
[----:B------:R-:W-:Y:S05]  /*1230*/  BRA `(.L_x_18739) ;  /* 0x0000000800d07947 */ /* 0x000fea0003800000 */
.L_x_18742:
        /* <DEDUP_REMOVED lines=9> */
.L_x_18745:
[----:B------:R-:W2:Y:S02]  /*12d0*/  LDG.E.U16 R2, desc[UR36][R2.64] ;  /* 0x0000002402027981 */ /* 0x000ea4000c1e1500 */
[----:B--2---:R-:W-:-:S06]  /*12e0*/  HADD2.F32 R16, -RZ, R2.H0_H0 ;  /* 0x20000002ff107230 */ /* 0x004fcc0000004100 */
[----:B------:R-:W0:Y:S01]  /*12f0*/  F2I.FTZ.TRUNC.NTZ R16, R16 ;  /* 0x0000001000107305 */ /* 0x000e22000021f100 */
[----:B------:R-:W-:Y:S05]  /*1300*/  BRA `(.L_x_18739) ;  /* 0x00000008009c7947 */ /* 0x000fea0003800000 */
.L_x_18744:
[----:B------:R-:W2:Y:S02]  /*1310*/  LDG.E.64 R2, desc[UR36][R2.64] ;  /* 0x0000002402027981 */ /* 0x000ea4000c1e1b00 */
[----:B--2---:R0:W1:Y:S01]  /*1320*/  F2I.F64.TRUNC R16, R2 ;  /* 0x0000000200107311 */ /* 0x004062000030d100 */
[----:B------:R-:W-:Y:S05]  /*1330*/  BRA `(.L_x_18739) ;  /* 0x0000000800907947 */ /* 0x000fea0003800000 */
.L_x_18734:
        /* <DEDUP_REMOVED lines=12> */
.L_x_18748:
[----:B------:R-:W2:Y:S02]  /*1400*/  LDG.E.64 R2, desc[UR36][R2.64] ;  /* 0x0000002402027981 */ /* 0x000ea4000c1e1b00 */
[----:B--2---:R0:W1:Y:S01]  /*1410*/  F2I.F64.TRUNC R16, R2 ;  /* 0x0000000200107311 */ /* 0x004062000030d100 */
[----:B------:R-:W-:Y:S05]  /*1420*/  BRA `(.L_x_18739) ;  /* 0x0000000800547947 */ /* 0x000fea0003800000 */
.L_x_18747:
        /* <DEDUP_REMOVED lines=27> */
.L_x_18750:
        /* <DEDUP_REMOVED lines=14> */
.L_x_18749:
[----:B------:R-:W2:Y:S02]  /*16c0*/  LDG.E.U16 R16, desc[UR36][R2.64] ;  /* 0x0000002402107981 */ /* 0x000ea4000c1e1500 */
[----:B--2---:R-:W-:-:S06]  /*16d0*/  IMAD.U32 R16, R16, 0x10000, RZ ;  /* 0x0001000010107824 */ /* 0x004fcc00078e00ff */
[----:B------:R-:W4:Y:S01]  /*16e0*/  F2I.FTZ.TRUNC.NTZ R16, R16 ;  /* 0x0000001000107305 */ /* 0x000f22000021f100 */
[----:B------:R-:W-:Y:S05]  /*16f0*/  BRA `(.L_x_18739) ;  /* 0x0000000400a07947 */ /* 0x000fea0003800000 */
.L_x_18746:
        /* <DEDUP_REMOVED lines=10> */
.L_x_18753:
        /* <DEDUP_REMOVED lines=21> */
.L_x_18757:
[----:B------:R-:W-:Y:S05]  /*18f0*/  BSYNC B1 ;  /* 0x0000000000017941 */ /* 0x000fea0003800000 */
.L_x_18756:
[----:B------:R-:W-:Y:S01]  /*1900*/  IMAD.SHL.U32 R2, R2, 0x100000, RZ ;  /* 0x0010000002027824 */ /* 0x000fe200078e00ff */
[----:B------:R-:W-:-:S04]  /*1910*/  LEA R3, R0, 0x3b800000, 0x17 ;  /* 0x3b80000000037811 */ /* 0x000fc800078eb8ff */
[----:B------:R-:W-:-:S07]  /*1920*/  LOP3.LUT R16, R3, R2, R16, 0xfe, !PT ;  /* 0x0000000203107212 */ /* 0x000fce00078efe10 */
.L_x_18755:
[----:B------:R-:W-:Y:S05]  /*1930*/  BSYNC B0 ;  /* 0x0000000000007941 */ /* 0x000fea0003800000 */
.L_x_18754:
[----:B------:R-:W0:Y:S01]  /*1940*/  F2I.FTZ.TRUNC.NTZ R16, R16 ;  /* 0x0000001000107305 */ /* 0x000e22000021f100 */
[----:B------:R-:W-:Y:S05]  /*1950*/  BRA `(.L_x_18739) ;  /* 0x0000000400087947 */ /* 0x000fea0003800000 */
.L_x_18752:
        /* <DEDUP_REMOVED lines=21> */
.L_x_18761:
[----:B------:R-:W-:Y:S05]  /*1ab0*/  BSYNC B1 ;  /* 0x0000000000017941 */ /* 0x000fea0003800000 */
.L_x_18760:
[----:B------:R-:W-:Y:S01]  /*1ac0*/  IMAD.SHL.U32 R2, R2, 0x200000, RZ ;  /* 0x0020000002027824 */ /* 0x000fe200078e00ff */
[----:B------:R-:W-:-:S04]  /*1ad0*/  LEA R3, R0, 0x37800000, 0x17 ;  /* 0x3780000000037811 */ /* 0x000fc800078eb8ff */
[----:B------:R-:W-:-:S07]  /*1ae0*/  LOP3.LUT R16, R3, R2, R16, 0xfe, !PT ;  /* 0x0000000203107212 */ /* 0x000fce00078efe10 */
.L_x_18759:
[----:B------:R-:W-:Y:S05]  /*1af0*/  BSYNC B0 ;  /* 0x0000000000007941 */ /* 0x000fea0003800000 */
.L_x_18758:
[----:B------:R-:W0:Y:S01]  /*1b00*/  F2I.FTZ.TRUNC.NTZ R16, R16 ;  /* 0x0000001000107305 */ /* 0x000e22000021f100 */
[----:B------:R-:W-:Y:S05]  /*1b10*/  BRA `(.L_x_18739) ;  /* 0x0000000000987947 */ /* 0x000fea0003800000 */
.L_x_18751:
        /* <DEDUP_REMOVED lines=14> */
.L_x_18765:
[----:B------:R-:W-:Y:S05]  /*1c00*/  BSYNC B0 ;  /* 0x0000000000007941 */ /* 0x000fea0003800000 */
.L_x_18764:
[----:B------:R-:W0:Y:S01]  /*1c10*/  F2I.FTZ.TRUNC.NTZ R16, R16 ;  /* 0x0000001000107305 */ /* 0x000e22000021f100 */
[----:B------:R-:W-:Y:S05]  /*1c20*/  BRA `(.L_x_18739) ;  /* 0x0000000000547947 */ /* 0x000fea0003800000 */
.L_x_18738:
        /* <DEDUP_REMOVED lines=17> */
.L_x_18766:
[----:B------:R-:W-:Y:S05]  /*1d40*/  BRA `(.L_x_18739) ;  /* 0x00000000000c7947 */ /* 0x000fea0003800000 */
.L_x_18763:
[----:B------:R0:W5:Y:S01]  /*1d50*/  LDG.E R16, desc[UR36][R2.64] ;  /* 0x0000002402107981 */ /* 0x000162000c1e1900 */
[----:B------:R-:W-:Y:S05]  /*1d60*/  BRA `(.L_x_18739) ;  /* 0x0000000000047947 */ /* 0x000fea0003800000 */
.L_x_18762:
[----:B------:R0:W5:Y:S02]  /*1d70*/  LDG.E R16, desc[UR36][R2.64] ;  /* 0x0000002402107981 */ /* 0x000164000c1e1900 */
.L_x_18739:
[----:B------:R-:W-:-:S07]  /*1d80*/  VIADD R26, R26, 0x80 ;  /* 0x000000801a1a7836 */ /* 0x000fce0000000000 */
.L_x_18733:
[----:B------:R-:W-:Y:S05]  /*1d90*/  BSYNC B6 ;  /* 0x0000000000067941 */ /* 0x000fea0003800000 */
.L_x_18732:
        /* <DEDUP_REMOVED lines=25> */
.L_x_18772:
[----:B------:R0:W5:Y:S01]  /*1f30*/  LDG.E.U8 R24, desc[UR36][R2.64] ;  /* 0x0000002402187981 */ /* 0x000162000c1e1100 */
[----:B------:R-:W-:Y:S05]  /*1f40*/  BRA `(.L_x_18774) ;  /* 0x0000000c00347947 */ /* 0x000fea0003800000 */
.L_x_18771:
        /* <DEDUP_REMOVED lines=8> */
.L_x_18776:
[----:B------:R0:W5:Y:S01]  /*1fd0*/  LDG.E R24, desc[UR36][R2.64] ;  /* 0x0000002402187981 */ /* 0x000162000c1e1900 */
[----:B------:R-:W-:Y:S05]  /*1fe0*/  BRA `(.L_x_18774) ;  /* 0x0000000c000c7947 */ /* 0x000fea0003800000 */
.L_x_18775:
[----:B------:R0:W5:Y:S01]  /*1ff0*/  LDG.E.S16 R24, desc[UR36][R2.64] ;  /* 0x0000002402187981 */ /* 0x000162000c1e1700 */
[----:B------:R-:W-:Y:S05]  /*2000*/  BRA `(.L_x_18774) ;  /* 0x0000000c00047947 */ /* 0x000fea0003800000 */
.L_x_18770:
        /* <DEDUP_REMOVED lines=9> */
.L_x_18778:
[----:B------:R-:W2:Y:S02]  /*20a0*/  LDG.E.U16 R2, desc[UR36][R2.64] ;  /* 0x0000002402027981 */ /* 0x000ea4000c1e1500 */
[----:B--2---:R-:W-:-:S06]  /*20b0*/  HADD2.F32 R24, -RZ, R2.H0_H0 ;  /* 0x20000002ff187230 */ /* 0x004fcc0000004100 */
[----:B------:R-:W0:Y:S01]  /*20c0*/  F2I.FTZ.TRUNC.NTZ R24, R24 ;  /* 0x0000001800187305 */ /* 0x000e22000021f100 */
[----:B------:R-:W-:Y:S05]  /*20d0*/  BRA `(.L_x_18774) ;  /* 0x0000000800d07947 */ /* 0x000fea0003800000 */
.L_x_18777:
        /* <DEDUP_REMOVED lines=9> */
.L_x_18780:
[----:B------:R-:W2:Y:S02]  /*2170*/  LDG.E.U16 R2, desc[UR36][R2.64] ;  /* 0x0000002402027981 */ /* 0x000ea4000c1e1500 */
[----:B--2---:R-:W-:-:S06]  /*2180*/  HADD2.F32 R24, -RZ, R2.H0_H0 ;  /* 0x20000002ff187230 */ /* 0x004fcc0000004100 */
[----:B------:R-:W0:Y:S01]  /*2190*/  F2I.FTZ.TRUNC.NTZ R24, R24 ;  /* 0x0000001800187305 */ /* 0x000e22000021f100 */
[----:B------:R-:W-:Y:S05]  /*21a0*/  BRA `(.L_x_18774) ;  /* 0x00000008009c7947 */ /* 0x000fea0003800000 */
.L_x_18779:
[----:B------:R-:W2:Y:S02]  /*21b0*/  LDG.E.64 R24, desc[UR36][R2.64] ;  /* 0x0000002402187981 */ /* 0x000ea4000c1e1b00 */
[----:B--2---:R0:W1:Y:S01]  /*21c0*/  F2I.F64.TRUNC R24, R24 ;  /* 0x0000001800187311 */ /* 0x004062000030d100 */
[----:B------:R-:W-:Y:S05]  /*21d0*/  BRA `(.L_x_18774) ;  /* 0x0000000800907947 */ /* 0x000fea0003800000 */
.L_x_18769:
        /* <DEDUP_REMOVED lines=12> */
.L_x_18783:
[----:B------:R-:W2:Y:S02]  /*22a0*/  LDG.E.64 R2, desc[UR36][R2.64] ;  /* 0x0000002402027981 */ /* 0x000ea4000c1e1b00 */
[----:B--2---:R0:W1:Y:S01]  /*22b0*/  F2I.F64.TRUNC R24, R2 ;  /* 0x0000000200187311 */ /* 0x004062000030d100 */
[----:B------:R-:W-:Y:S05]  /*22c0*/  BRA `(.L_x_18774) ;  /* 0x0000000800547947 */ /* 0x000fea0003800000 */
.L_x_18782:
        /* <DEDUP_REMOVED lines=27> */
.L_x_18785:
        /* <DEDUP_REMOVED lines=14> */
.L_x_18784:
[----:B------:R-:W2:Y:S02]  /*2560*/  LDG.E.U16 R24, desc[UR36][R2.64] ;  /* 0x0000002402187981 */ /* 0x000ea4000c1e1500 */
[----:B--2---:R-:W-:-:S06]  /*2570*/  IMAD.U32 R24, R24, 0x10000, RZ ;  /* 0x0001000018187824 */ /* 0x004fcc00078e00ff */
[----:B------:R-:W0:Y:S01]  /*2580*/  F2I.FTZ.TRUNC.NTZ R24, R24 ;  /* 0x0000001800187305 */ /* 0x000e22000021f100 */
[----:B------:R-:W-:Y:S05]  /*2590*/  BRA `(.L_x_18774) ;  /* 0x0000000400a07947 */ /* 0x000fea0003800000 */
.L_x_18781:
        /* <DEDUP_REMOVED lines=10> */
.L_x_18788:
        /* <DEDUP_REMOVED lines=21> */
.L_x_18792:
[----:B------:R-:W-:Y:S05]  /*2790*/  BSYNC B1 ;  /* 0x0000000000017941 */ /* 0x000fea0003800000 */
.L_x_18791:
[----:B------:R-:W-:Y:S01]  /*27a0*/  IMAD.SHL.U32 R2, R2, 0x100000, RZ ;  /* 0x0010000002027824 */ /* 0x000fe200078e00ff */
[----:B------:R-:W-:-:S04]  /*27b0*/  LEA R3, R0, 0x3b800000, 0x17 ;  /* 0x3b80000000037811 */ /* 0x000fc800078eb8ff */
[----:B------:R-:W-:-:S07]  /*27c0*/  LOP3.LUT R24, R3, R2, R24, 0xfe, !PT ;  /* 0x0000000203187212 */ /* 0x000fce00078efe18 */
.L_x_18790:
[----:B------:R-:W-:Y:S05]  /*27d0*/  BSYNC B0 ;  /* 0x0000000000007941 */ /* 0x000fea0003800000 */
.L_x_18789:
[----:B------:R-:W1:Y:S01]  /*27e0*/  F2I.FTZ.TRUNC.NTZ R24, R24 ;  /* 0x0000001800187305 */ /* 0x000e62000021f100 */
[----:B------:R-:W-:Y:S05]  /*27f0*/  BRA `(.L_x_18774) ;  /* 0x0000000400087947 */ /* 0x000fea0003800000 */
.L_x_18787:
        /* <DEDUP_REMOVED lines=21> */
.L_x_18796:
[----:B------:R-:W-:Y:S05]  /*2950*/  BSYNC B1 ;  /* 0x0000000000017941 */ /* 0x000fea0003800000 */
.L_x_18795:
[----:B------:R-:W-:Y:S01]  /*2960*/  IMAD.SHL.U32 R2, R2, 0x200000, RZ ;  /* 0x0020000002027824 */ /* 0x000fe200078e00ff */
[----:B------:R-:W-:-:S04]  /*2970*/  LEA R3, R0, 0x37800000, 0x17 ;  /* 0x3780000000037811 */ /* 0x000fc800078eb8ff */
[----:B------:R-:W-:-:S07]  /*2980*/  LOP3.LUT R24, R3, R2, R24, 0xfe, !PT ;  /* 0x0000000203187212 */ /* 0x000fce00078efe18 */
.L_x_18794:
[----:B------:R-:W-:Y:S05]  /*2990*/  BSYNC B0 ;  /* 0x0000000000007941 */ /* 0x000fea0003800000 */
.L_x_18793:
[----:B------:R-:W2:Y:S01]  /*29a0*/  F2I.FTZ.TRUNC.NTZ R24, R24 ;  /* 0x0000001800187305 */ /* 0x000ea2000021f100 */
[----:B------:R-:W-:Y:S05]  /*29b0*/  BRA `(.L_x_18774) ;  /* 0x0000000000987947 */ /* 0x000fea0003800000 */
.L_x_18786:
        /* <DEDUP_REMOVED lines=14> */
.L_x_18800:
[----:B------:R-:W-:Y:S05]  /*2aa0*/  BSYNC B0 ;  /* 0x0000000000007941 */ /* 0x000fea0003800000 */
.L_x_18799:
[----:B------:R-:W4:Y:S01]  /*2ab0*/  F2I.FTZ.TRUNC.NTZ R24, R24 ;  /* 0x0000001800187305 */ /* 0x000f22000021f100 */
[----:B------:R-:W-:Y:S05]  /*2ac0*/  BRA `(.L_x_18774) ;  /* 0x0000000000547947 */ /* 0x000fea0003800000 */
.L_x_18773:
        /* <DEDUP_REMOVED lines=17> */
.L_x_18801:
[----:B------:R-:W-:Y:S05]  /*2be0*/  BRA `(.L_x_18774) ;  /* 0x00000000000c7947 */ /* 0x000fea0003800000 */
.L_x_18798:
[----:B------:R0:W5:Y:S01]  /*2bf0*/  LDG.E R24, desc[UR36][R2.64] ;  /* 0x0000002402187981 */ /* 0x000162000c1e1900 */
[----:B------:R-:W-:Y:S05]  /*2c00*/  BRA `(.L_x_18774) ;  /* 0x0000000000047947 */ /* 0x000fea0003800000 */
.L_x_18797:
[----:B------:R3:W5:Y:S02]  /*2c10*/  LDG.E R24, desc[UR36][R2.64] ;  /* 0x0000002402187981 */ /* 0x000764000c1e1900 */
.L_x_18774:
[----:B------:R-:W-:-:S07]  /*2c20*/  VIADD R26, R26, 0x80 ;  /* 0x000000801a1a7836 */ /* 0x000fce0000000000 */
.L_x_18768:
[----:B------:R-:W-:Y:S05]  /*2c30*/  BSYNC B6 ;  /* 0x0000000000067941 */ /* 0x000fea0003800000 */
.L_x_18767:
        /* <DEDUP_REMOVED lines=22> */
.L_x_18807:
[----:B------:R0:W5:Y:S01]  /*2da0*/  LDG.E.U8 R22, desc[UR36][R2.64] ;  /* 0x0000002402167981 */ /* 0x000162000c1e1100 */
[----:B------:R-:W-:Y:S05]  /*2db0*/  BRA `(.L_x_18803) ;  /* 0x0000000c00307947 */ /* 0x000fea0003800000 */
.L_x_18806:
        /* <DEDUP_REMOVED lines=8> */
.L_x_18810:
[----:B------:R0:W5:Y:S01]  /*2e40*/  LDG.E R22, desc[UR36][R2.64] ;  /* 0x0000002402167981 */ /* 0x000162000c1e1900 */
[----:B------:R-:W-:Y:S05]  /*2e50*/  BRA `(.L_x_18803) ;  /* 0x0000000c00087947 */ /* 0x000fea0003800000 */
.L_x_18809:
[----:B------:R0:W5:Y:S01]  /*2e60*/  LDG.E.S16 R22, desc[UR36][R2.64] ;  /* 0x0000002402167981 */ /* 0x000162000c1e1700 */
[----:B------:R-:W-:Y:S05]  /*2e70*/  BRA `(.L_x_18803) ;  /* 0x0000000c00007947 */ /* 0x000fea0003800000 */
.L_x_18805:
        /* <DEDUP_REMOVED lines=9> */
.L_x_18812:
[----:B------:R-:W3:Y:S02]  /*2f10*/  LDG.E.U16 R2, desc[UR36][R2.64] ;  /* 0x0000002402027981 */ /* 0x000ee4000c1e1500 */
[----:B---3--:R-:W-:-:S06]  /*2f20*/  HADD2.F32 R22, -RZ, R2.H0_H0 ;  /* 0x20000002ff167230 */ /* 0x008fcc0000004100 */
[----:B------:R-:W0:Y:S01]  /*2f30*/  F2I.FTZ.TRUNC.NTZ R22, R22 ;  /* 0x0000001600167305 */ /* 0x000e22000021f100 */
[----:B------:R-:W-:Y:S05]  /*2f40*/  BRA `(.L_x_18803) ;  /* 0x0000000800cc7947 */ /* 0x000fea0003800000 */
.L_x_18811:
        /* <DEDUP_REMOVED lines=9> */
.L_x_18814:
[----:B------:R-:W3:Y:S02]  /*2fe0*/  LDG.E.U16 R2, desc[UR36][R2.64] ;  /* 0x0000002402027981 */ /* 0x000ee4000c1e1500 */
[----:B---3--:R-:W-:-:S06]  /*2ff0*/  HADD2.F32 R22, -RZ, R2.H0_H0 ;  /* 0x20000002ff167230 */ /* 0x008fcc0000004100 */
[----:B------:R-:W0:Y:S01]  /*3000*/  F2I.FTZ.TRUNC.NTZ R22, R22 ;  /* 0x0000001600167305 */ /* 0x000e22000021f100 */
[----:B------:R-:W-:Y:S05]  /*3010*/  BRA `(.L_x_18803) ;  /* 0x0000000800987947 */ /* 0x000fea0003800000 */
.L_x_18813:
[----:B------:R-:W3:Y:S02]  /*3020*/  LDG.E.64 R2, desc[UR36][R2.64] ;  /* 0x0000002402027981 */ /* 0x000ee4000c1e1b00 */
[----:B---3--:R0:W1:Y:S01]  /*3030*/  F2I.F64.TRUNC R22, R2 ;  /* 0x0000000200167311 */ /* 0x008062000030d100 */
[----:B------:R-:W-:Y:S05]  /*3040*/  BRA `(.L_x_18803) ;  /* 0x00000008008c7947 */ /* 0x000fea0003800000 */
.L_x_18804:
        /* <DEDUP_REMOVED lines=12> */
.L_x_18817:
[----:B------:R-:W3:Y:S02]  /*3110*/  LDG.E.64 R2, desc[UR36][R2.64] ;  /* 0x0000002402027981 */ /* 0x000ee4000c1e1b00 */
[----:B---3--:R0:W1:Y:S01]  /*3120*/  F2I.F64.TRUNC R22, R2 ;  /* 0x0000000200167311 */ /* 0x008062000030d100 */
[----:B------:R-:W-:Y:S05]  /*3130*/  BRA `(.L_x_18803) ;  /* 0x0000000800507947 */ /* 0x000fea0003800000 */
.L_x_18816:
        /* <DEDUP_REMOVED lines=27> */
.L_x_18819:
        /* <DEDUP_REMOVED lines=14> */
.L_x_18818:
[----:B------:R-:W3:Y:S02]  /*33d0*/  LDG.E.U16 R22, desc[UR36][R2.64] ;  /* 0x0000002402167981 */ /* 0x000ee4000c1e1500 */
[----:B---3--:R-:W-:-:S06]  /*33e0*/  IMAD.U32 R22, R22, 0x10000, RZ ;  /* 0x0001000016167824 */ /* 0x008fcc00078e00ff */
[----:B------:R-:W0:Y:S01]  /*33f0*/  F2I.FTZ.TRUNC.NTZ R22, R22 ;  /* 0x0000001600167305 */ /* 0x000e22000021f100 */
[----:B------:R-:W-:Y:S05]  /*3400*/  BRA `(.L_x_18803) ;  /* 0x00000004009c7947 */ /* 0x000fea0003800000 */
.L_x_18815:
        /* <DEDUP_REMOVED lines=10> */
.L_x_18822:
        /* <DEDUP_REMOVED lines=21> */
.L_x_18826:
[----:B------:R-:W-:Y:S05]  /*3600*/  BSYNC B1 ;  /* 0x0000000000017941 */ /* 0x000fea0003800000 */
.L_x_18825:
[----:B------:R-:W-:Y:S01]  /*3610*/  IMAD.SHL.U32 R2, R2, 0x100000, RZ ;  /* 0x0010000002027824 */ /* 0x000fe200078e00ff */
[----:B------:R-:W-:-:S04]  /*3620*/  LEA R3, R0, 0x3b800000, 0x17 ;  /* 0x3b80000000037811 */ /* 0x000fc800078eb8ff */
[----:B------:R-:W-:-:S07]  /*3630*/  LOP3.LUT R22, R3, R2, R22, 0xfe, !PT ;  /* 0x0000000203167212 */ /* 0x000fce00078efe16 */
.L_x_18824:
[----:B------:R-:W-:Y:S05]  /*3640*/  BSYNC B0 ;  /* 0x0000000000007941 */ /* 0x000fea0003800000 */
.L_x_18823:
[----:B------:R-:W0:Y:S01]  /*3650*/  F2I.FTZ.TRUNC.NTZ R22, R22 ;  /* 0x0000001600167305 */ /* 0x000e22000021f100 */
[----:B------:R-:W-:Y:S05]  /*3660*/  BRA `(.L_x_18803) ;  /* 0x0000000400047947 */ /* 0x000fea0003800000 */
.L_x_18821:
        /* <DEDUP_REMOVED lines=21> */
.L_x_18830:
[----:B------:R-:W-:Y:S05]  /*37c0*/  BSYNC B1 ;  /* 0x0000000000017941 */ /* 0x000fea0003800000 */
.L_x_18829:
[----:B------:R-:W-:Y:S01]  /*37d0*/  IMAD.SHL.U32 R2, R2, 0x200000, RZ ;  /* 0x0020000002027824 */ /* 0x000fe200078e00ff */
[----:B------:R-:W-:-:S04]  /*37e0*/  LEA R3, R0, 0x37800000, 0x17 ;  /* 0x3780000000037811 */ /* 0x000fc800078eb8ff */
[----:B------:R-:W-:-:S07]  /*37f0*/  LOP3.LUT R22, R3, R2, R22, 0xfe, !PT ;  /* 0x0000000203167212 */ /* 0x000fce00078efe16 */
.L_x_18828:
[----:B------:R-:W-:Y:S05]  /*3800*/  BSYNC B0 ;  /* 0x0000000000007941 */ /* 0x000fea0003800000 */
.L_x_18827:
[----:B------:R-:W0:Y:S01]  /*3810*/  F2I.FTZ.TRUNC.NTZ R22, R22 ;  /* 0x0000001600167305 */ /* 0x000e22000021f100 */
[----:B------:R-:W-:Y:S05]  /*3820*/  BRA `(.L_x_18803) ;  /* 0x0000000000947947 */ /* 0x000fea0003800000 */
.L_x_18820:
        /* <DEDUP_REMOVED lines=14> */
.L_x_18834:
[----:B------:R-:W-:Y:S05]  /*3910*/  BSYNC B0 ;  /* 0x0000000000007941 */ /* 0x000fea0003800000 */
.L_x_18833:
[----:B------:R-:W0:Y:S01]  /*3920*/  F2I.FTZ.TRUNC.NTZ R22, R22 ;  /* 0x0000001600167305 */ /* 0x000e22000021f100 */
[----:B------:R-:W-:Y:S05]  /*3930*/  BRA `(.L_x_18803) ;  /* 0x0000000000507947 */ /* 0x000fea0003800000 */
.L_x_18808:
        /* <DEDUP_REMOVED lines=16> */
.L_x_18835:
[----:B------:R-:W-:Y:S05]  /*3a40*/  BRA `(.L_x_18803) ;  /* 0x00000000000c7947 */ /* 0x000fea0003800000 */
.L_x_18832:
[----:B------:R0:W5:Y:S01]  /*3a50*/  LDG.E R22, desc[UR36][R2.64] ;  /* 0x0000002402167981 */ /* 0x000162000c1e1900 */
[----:B------:R-:W-:Y:S05]  /*3a60*/  BRA `(.L_x_18803) ;  /* 0x0000000000047947 */ /* 0x000fea0003800000 */
.L_x_18831:
[----:B------:R0:W5:Y:S02]  /*3a70*/  LDG.E R22, desc[UR36][R2.64] ;  /* 0x0000002402167981 */ /* 0x000164000c1e1900 */
.L_x_18803:
[----:B------:R-:W-:Y:S05]  /*3a80*/  BSYNC B6 ;  /* 0x0000000000067941 */ /* 0x000fea0003800000 */
.L_x_18802:
[----:B01-34-:R-:W0:Y:S01]  /*3a90*/  S2R R2, SR_TID.X ;  /* 0x0000000000027919 */ /* 0x01be220000002100 */
[----:B------:R-:W1:Y:S01]  /*3aa0*/  LDC.U8 R17, c[0x0][0x244] ;  /* 0x00009100ff117b82 */ /* 0x000e620000000000 */
[----:B------:R-:W-:Y:S01]  /*3ab0*/  ULDC.64 UR4, c[0x0][0x218] ;  /* 0x0000860000047ab9 */ /* 0x000fe20000000a00 */
[----:B------:R-:W-:Y:S01]  /*3ac0*/  BSSY B6, `(.L_x_18836) ;  /* 0x00000f6000067945 */ /* 0x000fe20003800000 */
[----:B-----5:R-:W-:Y:S02]  /*3ad0*/  VIMNMX R18, R18, UR4, !PT ;  /* 0x0000000412127c48 */ /* 0x020fe4000ffe0100 */
[----:B------:R-:W-:Y:S02]  /*3ae0*/  VIMNMX R16, R16, UR4, !PT ;  /* 0x0000000410107c48 */ /* 0x000fe4000ffe0100 */
[----:B--2---:R-:W-:Y:S02]  /*3af0*/  VIMNMX R24, R24, UR4, !PT ;  /* 0x0000000418187c48 */ /* 0x004fe4000ffe0100 */
[----:B------:R-:W-:-:S02]  /*3b00*/  VIMNMX R0, R22, UR4, !PT ;  /* 0x0000000416007c48 */ /* 0x000fc4000ffe0100 */
[----:B------:R-:W-:Y:S02]  /*3b10*/  VIMNMX R4, R18, UR5, PT ;  /* 0x0000000512047c48 */ /* 0x000fe4000bfe0100 */
        /* <DEDUP_REMOVED lines=26> */
.L_x_18841:
[----:B------:R0:W-:Y:S01]  /*3cc0*/  STG.E.U8 desc[UR36][R8.64], R4 ;  /* 0x0000000408007986 */ /* 0x0001e2000c101124 */
[----:B------:R-:W-:Y:S05]  /*3cd0*/  BRA `(.L_x_18837) ;  /* 0x0000000c00507947 */ /* 0x000fea0003800000 */
.L_x_18840:
        /* <DEDUP_REMOVED lines=9> */
.L_x_18844:
[----:B------:R0:W-:Y:S01]  /*3d70*/  STG.E desc[UR36][R8.64], R4 ;  /* 0x0000000408007986 */ /* 0x0001e2000c101924 */
[----:B------:R-:W-:Y:S05]  /*3d80*/  BRA `(.L_x_18837) ;  /* 0x0000000c00247947 */ /* 0x000fea0003800000 */
.L_x_18843:
[----:B------:R0:W-:Y:S01]  /*3d90*/  STG.E.U16 desc[UR36][R8.64], R4 ;  /* 0x0000000408007986 */ /* 0x0001e2000c101524 */
[----:B------:R-:W-:Y:S05]  /*3da0*/  BRA `(.L_x_18837) ;  /* 0x0000000c001c7947 */ /* 0x000fea0003800000 */
.L_x_18839:
        /* <DEDUP_REMOVED lines=9> */
.L_x_18846:
[----:B------:R-:W-:-:S04]  /*3e40*/  I2FP.F32.S32 R0, R4 ;  /* 0x0000000400007245 */ /* 0x000fc80000201400 */
[----:B------:R-:W-:-:S05]  /*3e50*/  F2FP.F16.F32.PACK_AB R0, RZ, R0 ;  /* 0x00000000ff00723e */ /* 0x000fca00000000ff */
[----:B------:R0:W-:Y:S01]  /*3e60*/  STG.E.U16 desc[UR36][R8.64], R0 ;  /* 0x0000000008007986 */ /* 0x0001e2000c101524 */
[----:B------:R-:W-:Y:S05]  /*3e70*/  BRA `(.L_x_18837) ;  /* 0x0000000800e87947 */ /* 0x000fea0003800000 */
.L_x_18845:
        /* <DEDUP_REMOVED lines=10> */
.L_x_18848:
[----:B------:R-:W-:-:S04]  /*3f20*/  I2FP.F32.S32 R4, R4 ;  /* 0x0000000400047245 */ /* 0x000fc80000201400 */
[----:B------:R-:W-:-:S04]  /*3f30*/  F2FP.F16.F32.PACK_AB R3, RZ, R4 ;  /* 0x00000004ff03723e */ /* 0x000fc800000000ff */
[----:B------:R-:W-:-:S05]  /*3f40*/  PRMT R3, R3, 0x5410, RZ ;  /* 0x0000541003037816 */ /* 0x000fca00000000ff */
[----:B------:R0:W-:Y:S01]  /*3f50*/  STG.E desc[UR36][R8.64], R3 ;  /* 0x0000000308007986 */ /* 0x0001e2000c101924 */
[----:B------:R-:W-:Y:S05]  /*3f60*/  BRA `(.L_x_18837) ;  /* 0x0000000800ac7947 */ /* 0x000fea0003800000 */
.L_x_18847:
[----:B------:R-:W0:Y:S02]  /*3f70*/  I2F.F64 R4, R4 ;  /* 0x0000000400047312 */ /* 0x000e240000201c00 */
[----:B0-----:R0:W-:Y:S01]  /*3f80*/  STG.E.64 desc[UR36][R8.64], R4 ;  /* 0x0000000408007986 */ /* 0x0011e2000c101b24 */
[----:B------:R-:W-:Y:S05]  /*3f90*/  BRA `(.L_x_18837) ;  /* 0x0000000800a07947 */ /* 0x000fea0003800000 */
.L_x_18838:
        /* <DEDUP_REMOVED lines=12> */
.L_x_18851:
[----:B------:R-:W0:Y:S01]  /*4060*/  I2F.F64 R4, R4 ;  /* 0x0000000400047312 */ /* 0x000e220000201c00 */
[----:B------:R-:W-:-:S05]  /*4070*/  CS2R R6, SRZ ;  /* 0x0000000000067805 */ /* 0x000fca000001ff00 */
[----:B0-----:R0:W-:Y:S01]  /*4080*/  STG.E.128 desc[UR36][R8.64], R4 ;  /* 0x0000000408007986 */ /* 0x0011e2000c101d24 */
[----:B------:R-:W-:Y:S05]  /*4090*/  BRA `(.L_x_18837) ;  /* 0x0000000800607947 */ /* 0x000fea0003800000 */
.L_x_18850:
        /* <DEDUP_REMOVED lines=21> */
.L_x_18855:
[----:B------:R-:W-:Y:S05]  /*41f0*/  BSYNC B0 ;  /* 0x0000000000007941 */ /* 0x000fea0003800000 */
.L_x_18854:
[----:B------:R-:W-:-:S05]  /*4200*/  LOP3.LUT R5, R0, R5, RZ, 0xfc, !PT ;  /* 0x0000000500057212 */ /* 0x000fca00078efcff */
[----:B------:R0:W-:Y:S01]  /*4210*/  STG.E.U8 desc[UR36][R8.64], R5 ;  /* 0x0000000508007986 */ /* 0x0001e2000c101124 */
[----:B------:R-:W-:Y:S05]  /*4220*/  BRA `(.L_x_18837) ;  /* 0x0000000400fc7947 */ /* 0x000fea0003800000 */
.L_x_18853:
        /* <DEDUP_REMOVED lines=13> */
.L_x_18857:
[----:B------:R-:W-:Y:S01]  /*4300*/  IMAD.MOV.U32 R0, RZ, RZ, 0x7f ;  /* 0x0000007fff007424 */ /* 0x000fe200078e00ff */
[----:B------:R-:W-:-:S04]  /*4310*/  ISETP.GT.U32.AND P0, PT, R3, 0x7f800000, PT ;  /* 0x7f8000000300780c */ /* 0x000fc80003f04070 */
[----:B------:R-:W-:-:S09]  /*4320*/  SEL R0, R0, 0x7c, P0 ;  /* 0x0000007c00007807 */ /* 0x000fd20000000000 */
.L_x_18858:
[----:B------:R-:W-:Y:S05]  /*4330*/  BSYNC B0 ;  /* 0x0000000000007941 */ /* 0x000fea0003800000 */
.L_x_18856:
[----:B------:R-:W-:-:S04]  /*4340*/  LOP3.LUT R3, R5, 0x80000000, RZ, 0xc0, !PT ;  /* 0x8000000005037812 */ /* 0x000fc800078ec0ff */
[----:B------:R-:W-:-:S04]  /*4350*/  SHF.R.U32.HI R3, RZ, 0x18, R3 ;  /* 0x00000018ff037819 */ /* 0x000fc80000011603 */
[----:B------:R-:W-:-:S05]  /*4360*/  LOP3.LUT R3, R0, R3, RZ, 0xfc, !PT ;  /* 0x0000000300037212 */ /* 0x000fca00078efcff */
[----:B------:R0:W-:Y:S01]  /*4370*/  STG.E.U8 desc[UR36][R8.64], R3 ;  /* 0x0000000308007986 */ /* 0x0001e2000c101124 */
[----:B------:R-:W-:Y:S05]  /*4380*/  BRA `(.L_x_18837) ;  /* 0x0000000400a47947 */ /* 0x000fea0003800000 */
.L_x_18852:
[----:B------:R-:W-:-:S04]  /*4390*/  I2FP.F32.S32 R0, R4 ;  /* 0x0000000400007245 */ /* 0x000fc80000201400 */
[----:B------:R-:W-:-:S05]  /*43a0*/  F2FP.BF16.F32.PACK_AB R0, RZ, R0 ;  /* 0x00000000ff00723e */ /* 0x000fca00000010ff */
[----:B------:R0:W-:Y:S01]  /*43b0*/  STG.E.U16 desc[UR36][R8.64], R0 ;  /* 0x0000000008007986 */ /* 0x0001e2000c101524 */
[----:B------:R-:W-:Y:S05]  /*43c0*/  BRA `(.L_x_18837) ;  /* 0x0000000400947947 */ /* 0x000fea0003800000 */
.L_x_18849:
        /* <DEDUP_REMOVED lines=10> */
.L_x_18861:
        /* <DEDUP_REMOVED lines=17> */
.L_x_18864:
[----:B------:R-:W-:-:S04]  /*4580*/  LOP3.LUT R3, R5, 0x80000000, RZ, 0xc0, !PT ;  /* 0x8000000005037812 */ /* 0x000fc800078ec0ff */
[----:B------:R-:W-:-:S04]  /*4590*/  SHF.R.U32.HI R3, RZ, 0x18, R3 ;  /* 0x00000018ff037819 */ /* 0x000fc80000011603 */
[----:B------:R-:W-:-:S04]  /*45a0*/  LOP3.LUT R0, R0, R3, RZ, 0xfc, !PT ;  /* 0x0000000300007212 */ /* 0x000fc800078efcff */
[----:B------:R-:W-:-:S07]  /*45b0*/  PRMT R4, R0, 0x7610, R4 ;  /* 0x0000761000047816 */ /* 0x000fce0000000004 */
.L_x_18863:
[----:B------:R-:W-:Y:S05]  /*45c0*/  BSYNC B0 ;  /* 0x0000000000007941 */ /* 0x000fea0003800000 */
.L_x_18862:
[----:B------:R4:W-:Y:S01]  /*45d0*/  STG.E.U8 desc[UR36][R8.64], R4 ;  /* 0x0000000408007986 */ /* 0x0009e2000c101124 */
[----:B------:R-:W-:Y:S05]  /*45e0*/  BRA `(.L_x_18837) ;  /* 0x00000004000c7947 */ /* 0x000fea0003800000 */
.L_x_18860:
        /* <DEDUP_REMOVED lines=17> */
.L_x_18867:
[----:B------:R-:W-:-:S04]  /*4700*/  LOP3.LUT R3, R5, 0x80000000, RZ, 0xc0, !PT ;  /* 0x8000000005037812 */ /* 0x000fc800078ec0ff */
[----:B------:R-:W-:-:S04]  /*4710*/  SHF.R.U32.HI R3, RZ, 0x18, R3 ;  /* 0x00000018ff037819 */ /* 0x000fc80000011603 */
[----:B------:R-:W-:-:S04]  /*4720*/  LOP3.LUT R0, R0, R3, RZ, 0xfc, !PT ;  /* 0x0000000300007212 */ /* 0x000fc800078efcff */
[----:B------:R-:W-:-:S07]  /*4730*/  PRMT R4, R0, 0x7610, R4 ;  /* 0x0000761000047816 */ /* 0x000fce0000000004 */
.L_x_18866:
[----:B------:R-:W-:Y:S05]  /*4740*/  BSYNC B0 ;  /* 0x0000000000007941 */ /* 0x000fea0003800000 */
.L_x_18865:
[----:B------:R0:W-:Y:S01]  /*4750*/  STG.E.U8 desc[UR36][R8.64], R4 ;  /* 0x0000000408007986 */ /* 0x0001e2000c101124 */
[----:B------:R-:W-:Y:S05]  /*4760*/  BRA `(.L_x_18837) ;  /* 0x0000000000ac7947 */ /* 0x000fea0003800000 */
.L_x_18859:
        /* <DEDUP_REMOVED lines=22> */
.L_x_18842:
        /* <DEDUP_REMOVED lines=16> */
.L_x_18870:
[----:B------:R-:W-:Y:S05]  /*49d0*/  BRA `(.L_x_18837) ;  /* 0x0000000000107947 */ /* 0x000fea0003800000 */
.L_x_18869:
[----:B------:R-:W-:-:S05]  /*49e0*/  SHF.R.S32.HI R5, RZ, 0x1f, R4 ;  /* 0x0000001fff057819 */ /* 0x000fca0000011404 */
[----:B------:R3:W-:Y:S01]  /*49f0*/  STG.E.64 desc[UR36][R8.64], R4 ;  /* 0x0000000408007986 */ /* 0x0007e2000c101b24 */
[----:B------:R-:W-:Y:S05]  /*4a00*/  BRA `(.L_x_18837) ;  /* 0x0000000000047947 */ /* 0x000fea0003800000 */
.L_x_18868:
[----:B------:R0:W-:Y:S02]  /*4a10*/  STG.E desc[UR36][R8.64], R4 ;  /* 0x0000000408007986 */ /* 0x0001e4000c101924 */
.L_x_18837:
[----:B------:R-:W-:Y:S05]  /*4a20*/  BSYNC B6 ;  /* 0x0000000000067941 */ /* 0x000fea0003800000 */
.L_x_18836:
        /* <DEDUP_REMOVED lines=23> */
.L_x_18876:
[----:B------:R0:W-:Y:S01]  /*4ba0*/  STG.E.U8 desc[UR36][R8.64], R22 ;  /* 0x0000001608007986 */ /* 0x0001e2000c101124 */
[----:B------:R-:W-:Y:S05]  /*4bb0*/  BRA `(.L_x_18878) ;  /* 0x0000000c00587947 */ /* 0x000fea0003800000 */
.L_x_18875:
        /* <DEDUP_REMOVED lines=10> */
.L_x_18880:
[----:B------:R0:W-:Y:S01]  /*4c60*/  STG.E desc[UR36][R8.64], R22 ;  /* 0x0000001608007986 */ /* 0x0001e2000c101924 */
[----:B------:R-:W-:Y:S05]  /*4c70*/  BRA `(.L_x_18878) ;  /* 0x0000000c00287947 */ /* 0x000fea0003800000 */
.L_x_18879:
[----:B------:R0:W-:Y:S01]  /*4c80*/  STG.E.U16 desc[UR36][R8.64], R22 ;  /* 0x0000001608007986 */ /* 0x0001e2000c101524 */
[----:B------:R-:W-:Y:S05]  /*4c90*/  BRA `(.L_x_18878) ;  /* 0x0000000c00207947 */ /* 0x000fea0003800000 */
.L_x_18874:
        /* <DEDUP_REMOVED lines=9> */
.L_x_18882:
[----:B------:R-:W-:-:S04]  /*4d30*/  I2FP.F32.S32 R0, R22 ;  /* 0x0000001600007245 */ /* 0x000fc80000201400 */
[----:B------:R-:W-:-:S05]  /*4d40*/  F2FP.F16.F32.PACK_AB R0, RZ, R0 ;  /* 0x00000000ff00723e */ /* 0x000fca00000000ff */
[----:B------:R0:W-:Y:S01]  /*4d50*/  STG.E.U16 desc[UR36][R8.64], R0 ;  /* 0x0000000008007986 */ /* 0x0001e2000c101524 */
[----:B------:R-:W-:Y:S05]  /*4d60*/  BRA `(.L_x_18878) ;  /* 0x0000000800ec7947 */ /* 0x000fea0003800000 */
.L_x_18881:
        /* <DEDUP_REMOVED lines=10> */
.L_x_18884:
[----:B------:R-:W-:-:S04]  /*4e10*/  I2FP.F32.S32 R22, R22 ;  /* 0x0000001600167245 */ /* 0x000fc80000201400 */
[----:B------:R-:W-:-:S04]  /*4e20*/  F2FP.F16.F32.PACK_AB R3, RZ, R22 ;  /* 0x00000016ff03723e */ /* 0x000fc800000000ff */
[----:B------:R-:W-:-:S05]  /*4e30*/  PRMT R3, R3, 0x5410, RZ ;  /* 0x0000541003037816 */ /* 0x000fca00000000ff */
[----:B------:R0:W-:Y:S01]  /*4e40*/  STG.E desc[UR36][R8.64], R3 ;  /* 0x0000000308007986 */ /* 0x0001e2000c101924 */
[----:B------:R-:W-:Y:S05]  /*4e50*/  BRA `(.L_x_18878) ;  /* 0x0000000800b07947 */ /* 0x000fea0003800000 */
.L_x_18883:
[----:B------:R-:W0:Y:S02]  /*4e60*/  I2F.F64 R4, R22 ;  /* 0x0000001600047312 */ /* 0x000e240000201c00 */
[----:B0-----:R0:W-:Y:S01]  /*4e70*/  STG.E.64 desc[UR36][R8.64], R4 ;  /* 0x0000000408007986 */ /* 0x0011e2000c101b24 */
[----:B------:R-:W-:Y:S05]  /*4e80*/  BRA `(.L_x_18878) ;  /* 0x0000000800a47947 */ /* 0x000fea0003800000 */
.L_x_18873:
        /* <DEDUP_REMOVED lines=12> */
.L_x_18887:
[----:B------:R-:W0:Y:S01]  /*4f50*/  I2F.F64 R4, R22 ;  /* 0x0000001600047312 */ /* 0x000e220000201c00 */
[----:B------:R-:W-:-:S05]  /*4f60*/  CS2R R6, SRZ ;  /* 0x0000000000067805 */ /* 0x000fca000001ff00 */
[----:B0-----:R0:W-:Y:S01]  /*4f70*/  STG.E.128 desc[UR36][R8.64], R4 ;  /* 0x0000000408007986 */ /* 0x0011e2000c101d24 */
[----:B------:R-:W-:Y:S05]  /*4f80*/  BRA `(.L_x_18878) ;  /* 0x0000000800647947 */ /* 0x000fea0003800000 */
.L_x_18886:
        /* <DEDUP_REMOVED lines=21> */
.L_x_18891:
[----:B------:R-:W-:Y:S05]  /*50e0*/  BSYNC B0 ;  /* 0x0000000000007941 */ /* 0x000fea0003800000 */
.L_x_18890:
[----:B------:R-:W-:-:S05]  /*50f0*/  LOP3.LUT R5, R0, R5, RZ, 0xfc, !PT ;  /* 0x0000000500057212 */ /* 0x000fca00078efcff */
[----:B------:R0:W-:Y:S01]  /*5100*/  STG.E.U8 desc[UR36][R8.64], R5 ;  /* 0x0000000508007986 */ /* 0x0001e2000c101124 */
[----:B------:R-:W-:Y:S05]  /*5110*/  BRA `(.L_x_18878) ;  /* 0x0000000800007947 */ /* 0x000fea0003800000 */
.L_x_18889:
        /* <DEDUP_REMOVED lines=13> */
.L_x_18893:
[----:B------:R-:W-:Y:S01]  /*51f0*/  IMAD.MOV.U32 R0, RZ, RZ, 0x7f ;  /* 0x0000007fff007424 */ /* 0x000fe200078e00ff */
[----:B------:R-:W-:-:S04]  /*5200*/  ISETP.GT.U32.AND P0, PT, R3, 0x7f800000, PT ;  /* 0x7f8000000300780c */ /* 0x000fc80003f04070 */
[----:B------:R-:W-:-:S09]  /*5210*/  SEL R0, R0, 0x7c, P0 ;  /* 0x0000007c00007807 */ /* 0x000fd20000000000 */
.L_x_18894:
[----:B------:R-:W-:Y:S05]  /*5220*/  BSYNC B0 ;  /* 0x0000000000007941 */ /* 0x000fea0003800000 */
.L_x_18892:
[----:B------:R-:W-:-:S04]  /*5230*/  LOP3.LUT R3, R5, 0x80000000, RZ, 0xc0, !PT ;  /* 0x8000000005037812 */ /* 0x000fc800078ec0ff */
[----:B------:R-:W-:-:S04]  /*5240*/  SHF.R.U32.HI R3, RZ, 0x18, R3 ;  /* 0x00000018ff037819 */ /* 0x000fc80000011603 */
[----:B------:R-:W-:-:S05]  /*5250*/  LOP3.LUT R3, R0, R3, RZ, 0xfc, !PT ;  /* 0x0000000300037212 */ /* 0x000fca00078efcff */
[----:B------:R0:W-:Y:S01]  /*5260*/  STG.E.U8 desc[UR36][R8.64], R3 ;  /* 0x0000000308007986 */ /* 0x0001e2000c101124 */
[----:B------:R-:W-:Y:S05]  /*5270*/  BRA `(.L_x_18878) ;  /* 0x0000000400a87947 */ /* 0x000fea0003800000 */
.L_x_18888:
[----:B------:R-:W-:-:S04]  /*5280*/  I2FP.F32.S32 R0, R22 ;  /* 0x0000001600007245 */ /* 0x000fc80000201400 */
[----:B------:R-:W-:-:S05]  /*5290*/  F2FP.BF16.F32.PACK_AB R0, RZ, R0 ;  /* 0x00000000ff00723e */ /* 0x000fca00000010ff */
[----:B------:R0:W-:Y:S01]  /*52a0*/  STG.E.U16 desc[UR36][R8.64], R0 ;  /* 0x0000000008007986 */ /* 0x0001e2000c101524 */
[----:B------:R-:W-:Y:S05]  /*52b0*/  BRA `(.L_x_18878) ;  /* 0x0000000400987947 */ /* 0x000fea0003800000 */
.L_x_18885:
        /* <DEDUP_REMOVED lines=10> */
.L_x_18897:
        /* <DEDUP_REMOVED lines=17> */
.L_x_18900:
[----:B------:R-:W-:-:S04]  /*5470*/  LOP3.LUT R3, R5, 0x80000000, RZ, 0xc0, !PT ;  /* 0x8000000005037812 */ /* 0x000fc800078ec0ff */
[----:B------:R-:W-:-:S04]  /*5480*/  SHF.R.U32.HI R3, RZ, 0x18, R3 ;  /* 0x00000018ff037819 */ /* 0x000fc80000011603 */
[----:B------:R-:W-:-:S04]  /*5490*/  LOP3.LUT R0, R0, R3, RZ, 0xfc, !PT ;  /* 0x0000000300007212 */ /* 0x000fc800078efcff */
[----:B------:R-:W-:-:S07]  /*54a0*/  PRMT R4, R0, 0x7610, R4 ;  /* 0x0000761000047816 */ /* 0x000fce0000000004 */
.L_x_18899:
[----:B------:R-:W-:Y:S05]  /*54b0*/  BSYNC B0 ;  /* 0x0000000000007941 */ /* 0x000fea0003800000 */
.L_x_18898:
[----:B------:R3:W-:Y:S01]  /*54c0*/  STG.E.U8 desc[UR36][R8.64], R4 ;  /* 0x0000000408007986 */ /* 0x0007e2000c101124 */
[----:B------:R-:W-:Y:S05]  /*54d0*/  BRA `(.L_x_18878) ;  /* 0x0000000400107947 */ /* 0x000fea0003800000 */
.L_x_18896:
        /* <DEDUP_REMOVED lines=17> */
.L_x_18903:
[----:B------:R-:W-:-:S04]  /*55f0*/  LOP3.LUT R3, R5, 0x80000000, RZ, 0xc0, !PT ;  /* 0x8000000005037812 */ /* 0x000fc800078ec0ff */
[----:B------:R-:W-:-:S04]  /*5600*/  SHF.R.U32.HI R3, RZ, 0x18, R3 ;  /* 0x00000018ff037819 */ /* 0x000fc80000011603 */
[----:B------:R-:W-:-:S04]  /*5610*/  LOP3.LUT R0, R0, R3, RZ, 0xfc, !PT ;  /* 0x0000000300007212 */ /* 0x000fc800078efcff */
[----:B------:R-:W-:-:S07]  /*5620*/  PRMT R4, R0, 0x7610, R4 ;  /* 0x0000761000047816 */ /* 0x000fce0000000004 */
.L_x_18902:
[----:B------:R-:W-:Y:S05]  /*5630*/  BSYNC B0 ;  /* 0x0000000000007941 */ /* 0x000fea0003800000 */
.L_x_18901:
[----:B------:R0:W-:Y:S01]  /*5640*/  STG.E.U8 desc[UR36][R8.64], R4 ;  /* 0x0000000408007986 */ /* 0x0001e2000c101124 */
[----:B------:R-:W-:Y:S05]  /*5650*/  BRA `(.L_x_18878) ;  /* 0x0000000000b07947 */ /* 0x000fea0003800000 */
.L_x_18895:
        /* <DEDUP_REMOVED lines=22> */
.L_x_18877:
        /* <DEDUP_REMOVED lines=16> */
.L_x_18906:
[----:B------:R-:W-:Y:S05]  /*58c0*/  BRA `(.L_x_18878) ;  /* 0x0000000000147947 */ /* 0x000fea0003800000 */
.L_x_18905:
[--C-:B------:R-:W-:Y:S01]  /*58d0*/  SHF.R.S32.HI R5, RZ, 0x1f, R22.reuse ;  /* 0x0000001fff057819 */ /* 0x100fe20000011416 */
[----:B------:R-:W-:-:S05]  /*58e0*/  IMAD.MOV.U32 R4, RZ, RZ, R22 ;  /* 0x000000ffff047224 */ /* 0x000fca00078e0016 */
[----:B------:R2:W-:Y:S01]  /*58f0*/  STG.E.64 desc[UR36][R8.64], R4 ;  /* 0x0000000408007986 */ /* 0x0005e2000c101b24 */
[----:B------:R-:W-:Y:S05]  /*5900*/  BRA `(.L_x_18878) ;  /* 0x0000000000047947 */ /* 0x000fea0003800000 */
.L_x_18904:
[----:B------:R0:W-:Y:S02]  /*5910*/  STG.E desc[UR36][R8.64], R22 ;  /* 0x0000001608007986 */ /* 0x0001e4000c101924 */
.L_x_18878:
        /* <DEDUP_REMOVED lines=23> */
.L_x_18910:
[----:B------:R3:W-:Y:S01]  /*5a90*/  STG.E.U8 desc[UR36][R8.64], R18 ;  /* 0x0000001208007986 */ /* 0x0007e2000c101124 */
[----:B------:R-:W-:Y:S05]  /*5aa0*/  BRA `(.L_x_18912) ;  /* 0x0000000c00587947 */ /* 0x000fea0003800000 */
.L_x_18909:
        /* <DEDUP_REMOVED lines=10> */
.L_x_18914:
[----:B------:R2:W-:Y:S01]  /*5b50*/  STG.E desc[UR36][R8.64], R18 ;  /* 0x0000001208007986 */ /* 0x0005e2000c101924 */
[----:B------:R-:W-:Y:S05]  /*5b60*/  BRA `(.L_x_18912) ;  /* 0x0000000c00287947 */ /* 0x000fea0003800000 */
.L_x_18913:
[----:B------:R0:W-:Y:S01]  /*5b70*/  STG.E.U16 desc[UR36][R8.64], R18 ;  /* 0x0000001208007986 */ /* 0x0001e2000c101524 */
[----:B------:R-:W-:Y:S05]  /*5b80*/  BRA `(.L_x_18912) ;  /* 0x0000000c00207947 */ /* 0x000fea0003800000 */
.L_x_18908:
        /* <DEDUP_REMOVED lines=9> */
.L_x_18916:
[----:B------:R-:W-:-:S04]  /*5c20*/  I2FP.F32.S32 R0, R18 ;  /* 0x0000001200007245 */ /* 0x000fc80000201400 */
[----:B------:R-:W-:-:S05]  /*5c30*/  F2FP.F16.F32.PACK_AB R0, RZ, R0 ;  /* 0x00000000ff00723e */ /* 0x000fca00000000ff */
[----:B------:R0:W-:Y:S01]  /*5c40*/  STG.E.U16 desc[UR36][R8.64], R0 ;  /* 0x0000000008007986 */ /* 0x0001e2000c101524 */
[----:B------:R-:W-:Y:S05]  /*5c50*/  BRA `(.L_x_18912) ;  /* 0x0000000800ec7947 */ /* 0x000fea0003800000 */
.L_x_18915:
        /* <DEDUP_REMOVED lines=10> */
.L_x_18918:
[----:B------:R-:W-:-:S04]  /*5d00*/  I2FP.F32.S32 R18, R18 ;  /* 0x0000001200127245 */ /* 0x000fc80000201400 */
[----:B------:R-:W-:-:S04]  /*5d10*/  F2FP.F16.F32.PACK_AB R3, RZ, R18 ;  /* 0x00000012ff03723e */ /* 0x000fc800000000ff */
[----:B------:R-:W-:-:S05]  /*5d20*/  PRMT R3, R3, 0x5410, RZ ;  /* 0x0000541003037816 */ /* 0x000fca00000000ff */
[----:B------:R0:W-:Y:S01]  /*5d30*/  STG.E desc[UR36][R8.64], R3 ;  /* 0x0000000308007986 */ /* 0x0001e2000c101924 */
[----:B------:R-:W-:Y:S05]  /*5d40*/  BRA `(.L_x_18912) ;  /* 0x0000000800b07947 */ /* 0x000fea0003800000 */
.L_x_18917:
[----:B------:R-:W0:Y:S02]  /*5d50*/  I2F.F64 R4, R18 ;  /* 0x0000001200047312 */ /* 0x000e240000201c00 */
[----:B0-----:R0:W-:Y:S01]  /*5d60*/  STG.E.64 desc[UR36][R8.64], R4 ;  /* 0x0000000408007986 */ /* 0x0011e2000c101b24 */
[----:B------:R-:W-:Y:S05]  /*5d70*/  BRA `(.L_x_18912) ;  /* 0x0000000800a47947 */ /* 0x000fea0003800000 */
.L_x_18907:
        /* <DEDUP_REMOVED lines=12> */
.L_x_18921:
[----:B------:R-:W0:Y:S01]  /*5e40*/  I2F.F64 R4, R18 ;  /* 0x0000001200047312 */ /* 0x000e220000201c00 */
[----:B------:R-:W-:-:S05]  /*5e50*/  CS2R R6, SRZ ;  /* 0x0000000000067805 */ /* 0x000fca000001ff00 */
[----:B0-----:R0:W-:Y:S01]  /*5e60*/  STG.E.128 desc[UR36][R8.64], R4 ;  /* 0x0000000408007986 */ /* 0x0011e2000c101d24 */
[----:B------:R-:W-:Y:S05]  /*5e70*/  BRA `(.L_x_18912) ;  /* 0x0000000800647947 */ /* 0x000fea0003800000 */
.L_x_18920:
        /* <DEDUP_REMOVED lines=21> */
.L_x_18925:
[----:B------:R-:W-:Y:S05]  /*5fd0*/  BSYNC B0 ;  /* 0x0000000000007941 */ /* 0x000fea0003800000 */
.L_x_18924:
[----:B------:R-:W-:-:S05]  /*5fe0*/  LOP3.LUT R5, R0, R5, RZ, 0xfc, !PT ;  /* 0x0000000500057212 */ /* 0x000fca00078efcff */
[----:B------:R0:W-:Y:S01]  /*5ff0*/  STG.E.U8 desc[UR36][R8.64], R5 ;  /* 0x0000000508007986 */ /* 0x0001e2000c101124 */
[----:B------:R-:W-:Y:S05]  /*6000*/  BRA `(.L_x_18912) ;  /* 0x0000000800007947 */ /* 0x000fea0003800000 */
.L_x_18923:
        /* <DEDUP_REMOVED lines=13> */
.L_x_18927:
[----:B------:R-:W-:Y:S01]  /*60e0*/  IMAD.MOV.U32 R0, RZ, RZ, 0x7f ;  /* 0x0000007fff007424 */ /* 0x000fe200078e00ff */
[----:B------:R-:W-:-:S04]  /*60f0*/  ISETP.GT.U32.AND P0, PT, R3, 0x7f800000, PT ;  /* 0x7f8000000300780c */ /* 0x000fc80003f04070 */
[----:B------:R-:W-:-:S09]  /*6100*/  SEL R0, R0, 0x7c, P0 ;  /* 0x0000007c00007807 */ /* 0x000fd20000000000 */
.L_x_18928:
[----:B------:R-:W-:Y:S05]  /*6110*/  BSYNC B0 ;  /* 0x0000000000007941 */ /* 0x000fea0003800000 */
.L_x_18926:
[----:B------:R-:W-:-:S04]  /*6120*/  LOP3.LUT R3, R5, 0x80000000, RZ, 0xc0, !PT ;  /* 0x8000000005037812 */ /* 0x000fc800078ec0ff */
[----:B------:R-:W-:-:S04]  /*6130*/  SHF.R.U32.HI R3, RZ, 0x18, R3 ;  /* 0x00000018ff037819 */ /* 0x000fc80000011603 */
[----:B------:R-:W-:-:S05]  /*6140*/  LOP3.LUT R3, R0, R3, RZ, 0xfc, !PT ;  /* 0x0000000300037212 */ /* 0x000fca00078efcff */
[----:B------:R0:W-:Y:S01]  /*6150*/  STG.E.U8 desc[UR36][R8.64], R3 ;  /* 0x0000000308007986 */ /* 0x0001e2000c101124 */
[----:B------:R-:W-:Y:S05]  /*6160*/  BRA `(.L_x_18912) ;  /* 0x0000000400a87947 */ /* 0x000fea0003800000 */
.L_x_18922:
[----:B------:R-:W-:-:S04]  /*6170*/  I2FP.F32.S32 R0, R18 ;  /* 0x0000001200007245 */ /* 0x000fc80000201400 */
[----:B------:R-:W-:-:S05]  /*6180*/  F2FP.BF16.F32.PACK_AB R0, RZ, R0 ;  /* 0x00000000ff00723e */ /* 0x000fca00000010ff */
[----:B------:R0:W-:Y:S01]  /*6190*/  STG.E.U16 desc[UR36][R8.64], R0 ;  /* 0x0000000008007986 */ /* 0x0001e2000c101524 */
[----:B------:R-:W-:Y:S05]  /*61a0*/  BRA `(.L_x_18912) ;  /* 0x0000000400987947 */ /* 0x000fea0003800000 */
.L_x_18919:
        /* <DEDUP_REMOVED lines=10> */
.L_x_18931:
        /* <DEDUP_REMOVED lines=17> */
.L_x_18934:
[----:B------:R-:W-:-:S04]  /*6360*/  LOP3.LUT R3, R5, 0x80000000, RZ, 0xc0, !PT ;  /* 0x8000000005037812 */ /* 0x000fc800078ec0ff */
[----:B------:R-:W-:-:S04]  /*6370*/  SHF.R.U32.HI R3, RZ, 0x18, R3 ;  /* 0x00000018ff037819 */ /* 0x000fc80000011603 */
[----:B------:R-:W-:-:S04]  /*6380*/  LOP3.LUT R0, R0, R3, RZ, 0xfc, !PT ;  /* 0x0000000300007212 */ /* 0x000fc800078efcff */
[----:B------:R-:W-:-:S07]  /*6390*/  PRMT R4, R0, 0x7610, R4 ;  /* 0x0000761000047816 */ /* 0x000fce0000000004 */
.L_x_18933:
[----:B------:R-:W-:Y:S05]  /*63a0*/  BSYNC B0 ;  /* 0x0000000000007941 */ /* 0x000fea0003800000 */
.L_x_18932:
[----:B------:R0:W-:Y:S01]  /*63b0*/  STG.E.U8 desc[UR36][R8.64], R4 ;  /* 0x0000000408007986 */ /* 0x0001e2000c101124 */
[----:B------:R-:W-:Y:S05]  /*63c0*/  BRA `(.L_x_18912) ;  /* 0x0000000400107947 */ /* 0x000fea0003800000 */
.L_x_18930:
        /* <DEDUP_REMOVED lines=17> */
.L_x_18937:
[----:B------:R-:W-:-:S04]  /*64e0*/  LOP3.LUT R3, R5, 0x80000000, RZ, 0xc0, !PT ;  /* 0x8000000005037812 */ /* 0x000fc800078ec0ff */
[----:B------:R-:W-:-:S04]  /*64f0*/  SHF.R.U32.HI R3, RZ, 0x18, R3 ;  /* 0x00000018ff037819 */ /* 0x000fc80000011603 */
[----:B------:R-:W-:-:S04]  /*6500*/  LOP3.LUT R0, R0, R3, RZ, 0xfc, !PT ;  /* 0x0000000300007212 */ /* 0x000fc800078efcff */
[----:B------:R-:W-:-:S07]  /*6510*/  PRMT R4, R0, 0x7610, R4 ;  /* 0x0000761000047816 */ /* 0x000fce0000000004 */
.L_x_18936:
[----:B------:R-:W-:Y:S05]  /*6520*/  BSYNC B0 ;  /* 0x0000000000007941 */ /* 0x000fea0003800000 */
.L_x_18935:
[----:B------:R0:W-:Y:S01]  /*6530*/  STG.E.U8 desc[UR36][R8.64], R4 ;  /* 0x0000000408007986 */ /* 0x0001e2000c101124 */
[----:B------:R-:W-:Y:S05]  /*6540*/  BRA `(.L_x_18912) ;  /* 0x0000000000b07947 */ /* 0x000fea0003800000 */
.L_x_18929:
        /* <DEDUP_REMOVED lines=22> */
.L_x_18911:
        /* <DEDUP_REMOVED lines=16> */
.L_x_18940:
[----:B------:R-:W-:Y:S05]  /*67b0*/  BRA `(.L_x_18912) ;  /* 0x0000000000147947 */ /* 0x000fea0003800000 */
.L_x_18939:
[--C-:B------:R-:W-:Y:S01]  /*67c0*/  SHF.R.S32.HI R5, RZ, 0x1f, R18.reuse ;  /* 0x0000001fff057819 */ /* 0x100fe20000011412 */
[----:B------:R-:W-:-:S05]  /*67d0*/  IMAD.MOV.U32 R4, RZ, RZ, R18 ;  /* 0x000000ffff047224 */ /* 0x000fca00078e0012 */
[----:B------:R0:W-:Y:S01]  /*67e0*/  STG.E.64 desc[UR36][R8.64], R4 ;  /* 0x0000000408007986 */ /* 0x0001e2000c101b24 */
[----:B------:R-:W-:Y:S05]  /*67f0*/  BRA `(.L_x_18912) ;  /* 0x0000000000047947 */ /* 0x000fea0003800000 */
.L_x_18938:
[----:B------:R0:W-:Y:S02]  /*6800*/  STG.E desc[UR36][R8.64], R18 ;  /* 0x0000001208007986 */ /* 0x0001e4000c101924 */
.L_x_18912:
[----:B------:R-:W-:-:S07]  /*6810*/  VIADD R2, R2, 0x80 ;  /* 0x0000008002027836 */ /* 0x000fce0000000000 */
.L_x_18872:
[----:B------:R-:W-:Y:S05]  /*6820*/  BSYNC B6 ;  /* 0x0000000000067941 */ /* 0x000fea0003800000 */
.L_x_18871:
        /* <DEDUP_REMOVED lines=21> */
.L_x_18944:
[----:B------:R-:W-:Y:S01]  /*6980*/  STG.E.U8 desc[UR36][R2.64], R16 ;  /* 0x0000001002007986 */ /* 0x000fe2000c101124 */
[----:B------:R-:W-:Y:S05]  /*6990*/  EXIT ;  /* 0x000000000000794d */ /* 0x000fea0003800000 */
.L_x_18943:
        /* <DEDUP_REMOVED lines=9> */
.L_x_18947:
[----:B------:R-:W-:Y:S01]  /*6a30*/  STG.E desc[UR36][R2.64], R16 ;  /* 0x0000001002007986 */ /* 0x000fe2000c101924 */
[----:B------:R-:W-:Y:S05]  /*6a40*/  EXIT ;  /* 0x000000000000794d */ /* 0x000fea0003800000 */
.L_x_18946:
[----:B------:R-:W-:Y:S01]  /*6a50*/  STG.E.U16 desc[UR36][R2.64], R16 ;  /* 0x0000001002007986 */ /* 0x000fe2000c101524 */
[----:B------:R-:W-:Y:S05]  /*6a60*/  EXIT ;  /* 0x000000000000794d */ /* 0x000fea0003800000 */
.L_x_18942:
        /* <DEDUP_REMOVED lines=9> */
.L_x_18949:
[----:B------:R-:W-:-:S04]  /*6b00*/  I2FP.F32.S32 R0, R16 ;  /* 0x0000001000007245 */ /* 0x000fc80000201400 */
[----:B------:R-:W-:-:S05]  /*6b10*/  F2FP.F16.F32.PACK_AB R0, RZ, R0 ;  /* 0x00000000ff00723e */ /* 0x000fca00000000ff */
[----:B------:R-:W-:Y:S01]  /*6b20*/  STG.E.U16 desc[UR36][R2.64], R0 ;  /* 0x0000000002007986 */ /* 0x000fe2000c101524 */
[----:B------:R-:W-:Y:S05]  /*6b30*/  EXIT ;  /* 0x000000000000794d */ /* 0x000fea0003800000 */
.L_x_18948:
        /* <DEDUP_REMOVED lines=10> */
.L_x_18951:
[----:B------:R-:W-:-:S04]  /*6be0*/  I2FP.F32.S32 R16, R16 ;  /* 0x0000001000107245 */ /* 0x000fc80000201400 */
[----:B------:R-:W-:-:S04]  /*6bf0*/  F2FP.F16.F32.PACK_AB R5, RZ, R16 ;  /* 0x00000010ff05723e */ /* 0x000fc800000000ff */
[----:B------:R-:W-:-:S05]  /*6c00*/  PRMT R5, R5, 0x5410, RZ ;  /* 0x0000541005057816 */ /* 0x000fca00000000ff */
[----:B------:R-:W-:Y:S01]  /*6c10*/  STG.E desc[UR36][R2.64], R5 ;  /* 0x0000000502007986 */ /* 0x000fe2000c101924 */
[----:B------:R-:W-:Y:S05]  /*6c20*/  EXIT ;  /* 0x000000000000794d */ /* 0x000fea0003800000 */
.L_x_18950:
[----:B------:R-:W0:Y:S02]  /*6c30*/  I2F.F64 R16, R16 ;  /* 0x0000001000107312 */ /* 0x000e240000201c00 */
[----:B0-----:R-:W-:Y:S01]  /*6c40*/  STG.E.64 desc[UR36][R2.64], R16 ;  /* 0x0000001002007986 */ /* 0x001fe2000c101b24 */
[----:B------:R-:W-:Y:S05]  /*6c50*/  EXIT ;  /* 0x000000000000794d */ /* 0x000fea0003800000 */
.L_x_18941:
        /* <DEDUP_REMOVED lines=12> */
.L_x_18954:
[----:B------:R-:W0:Y:S01]  /*6d20*/  I2F.F64 R16, R16 ;  /* 0x0000001000107312 */ /* 0x000e220000201c00 */
[----:B------:R-:W-:-:S05]  /*6d30*/  CS2R R18, SRZ ;  /* 0x0000000000127805 */ /* 0x000fca000001ff00 */
[----:B0-----:R-:W-:Y:S01]  /*6d40*/  STG.E.128 desc[UR36][R2.64], R16 ;  /* 0x0000001002007986 */ /* 0x001fe2000c101d24 */
[----:B------:R-:W-:Y:S05]  /*6d50*/  EXIT ;  /* 0x000000000000794d */ /* 0x000fea0003800000 */
.L_x_18953:
        /* <DEDUP_REMOVED lines=21> */
.L_x_18958:
[----:B------:R-:W-:Y:S05]  /*6eb0*/  BSYNC B0 ;  /* 0x0000000000007941 */ /* 0x000fea0003800000 */
.L_x_18957:
[----:B------:R-:W-:-:S05]  /*6ec0*/  LOP3.LUT R5, R0, R5, RZ, 0xfc, !PT ;  /* 0x0000000500057212 */ /* 0x000fca00078efcff */
[----:B------:R-:W-:Y:S01]  /*6ed0*/  STG.E.U8 desc[UR36][R2.64], R5 ;  /* 0x0000000502007986 */ /* 0x000fe2000c101124 */
[----:B------:R-:W-:Y:S05]  /*6ee0*/  EXIT ;  /* 0x000000000000794d */ /* 0x000fea0003800000 */
.L_x_18956:
        /* <DEDUP_REMOVED lines=13> */
.L_x_18960:
[----:B------:R-:W-:Y:S01]  /*6fc0*/  IMAD.MOV.U32 R0, RZ, RZ, 0x7f ;  /* 0x0000007fff007424 */ /* 0x000fe200078e00ff */
[----:B------:R-:W-:-:S04]  /*6fd0*/  ISETP.GT.U32.AND P0, PT, R4, 0x7f800000, PT ;  /* 0x7f8000000400780c */ /* 0x000fc80003f04070 */
[----:B------:R-:W-:-:S09]  /*6fe0*/  SEL R0, R0, 0x7c, P0 ;  /* 0x0000007c00007807 */ /* 0x000fd20000000000 */
.L_x_18961:
[----:B------:R-:W-:Y:S05]  /*6ff0*/  BSYNC B0 ;  /* 0x0000000000007941 */ /* 0x000fea0003800000 */
.L_x_18959:
[----:B------:R-:W-:-:S04]  /*7000*/  LOP3.LUT R4, R5, 0x80000000, RZ, 0xc0, !PT ;  /* 0x8000000005047812 */ /* 0x000fc800078ec0ff */
[----:B------:R-:W-:-:S04]  /*7010*/  SHF.R.U32.HI R5, RZ, 0x18, R4 ;  /* 0x00000018ff057819 */ /* 0x000fc80000011604 */
[----:B------:R-:W-:-:S05]  /*7020*/  LOP3.LUT R5, R0, R5, RZ, 0xfc, !PT ;  /* 0x0000000500057212 */ /* 0x000fca00078efcff */
[----:B------:R-:W-:Y:S01]  /*7030*/  STG.E.U8 desc[UR36][R2.64], R5 ;  /* 0x0000000502007986 */ /* 0x000fe2000c101124 */
[----:B------:R-:W-:Y:S05]  /*7040*/  EXIT ;  /* 0x000000000000794d */ /* 0x000fea0003800000 */
.L_x_18955:
[----:B------:R-:W-:-:S04]  /*7050*/  I2FP.F32.S32 R0, R16 ;  /* 0x0000001000007245 */ /* 0x000fc80000201400 */
[----:B------:R-:W-:-:S05]  /*7060*/  F2FP.BF16.F32.PACK_AB R0, RZ, R0 ;  /* 0x00000000ff00723e */ /* 0x000fca00000010ff */
[----:B------:R-:W-:Y:S01]  /*7070*/  STG.E.U16 desc[UR36][R2.64], R0 ;  /* 0x0000000002007986 */ /* 0x000fe2000c101524 */
[----:B------:R-:W-:Y:S05]  /*7080*/  EXIT ;  /* 0x000000000000794d */ /* 0x000fea0003800000 */
.L_x_18952:
        /* <DEDUP_REMOVED lines=10> */
.L_x_18964:
        /* <DEDUP_REMOVED lines=17> */
.L_x_18967:
[----:B------:R-:W-:-:S04]  /*7240*/  LOP3.LUT R0, R7, 0x80000000, RZ, 0xc0, !PT ;  /* 0x8000000007007812 */ /* 0x000fc800078ec0ff */
[----:B------:R-:W-:-:S04]  /*7250*/  SHF.R.U32.HI R5, RZ, 0x18, R0 ;  /* 0x00000018ff057819 */ /* 0x000fc80000011600 */
[----:B------:R-:W-:-:S04]  /*7260*/  LOP3.LUT R4, R4, R5, RZ, 0xfc, !PT ;  /* 0x0000000504047212 */ /* 0x000fc800078efcff */
[----:B------:R-:W-:-:S07]  /*7270*/  PRMT R0, R4, 0x7610, R0 ;  /* 0x0000761004007816 */ /* 0x000fce0000000000 */
.L_x_18966:
[----:B------:R-:W-:Y:S05]  /*7280*/  BSYNC B0 ;  /* 0x0000000000007941 */ /* 0x000fea0003800000 */
.L_x_18965:
[----:B------:R-:W-:Y:S01]  /*7290*/  STG.E.U8 desc[UR36][R2.64], R0 ;  /* 0x0000000002007986 */ /* 0x000fe2000c101124 */
[----:B------:R-:W-:Y:S05]  /*72a0*/  EXIT ;  /* 0x000000000000794d */ /* 0x000fea0003800000 */
.L_x_18963:
        /* <DEDUP_REMOVED lines=17> */
.L_x_18970:
[----:B------:R-:W-:-:S04]  /*73c0*/  LOP3.LUT R0, R7, 0x80000000, RZ, 0xc0, !PT ;  /* 0x8000000007007812 */ /* 0x000fc800078ec0ff */
[----:B------:R-:W-:-:S04]  /*73d0*/  SHF.R.U32.HI R5, RZ, 0x18, R0 ;  /* 0x00000018ff057819 */ /* 0x000fc80000011600 */
[----:B------:R-:W-:-:S04]  /*73e0*/  LOP3.LUT R4, R4, R5, RZ, 0xfc, !PT ;  /* 0x0000000504047212 */ /* 0x000fc800078efcff */
[----:B------:R-:W-:-:S07]  /*73f0*/  PRMT R0, R4, 0x7610, R0 ;  /* 0x0000761004007816 */ /* 0x000fce0000000000 */
.L_x_18969:
[----:B------:R-:W-:Y:S05]  /*7400*/  BSYNC B0 ;  /* 0x0000000000007941 */ /* 0x000fea0003800000 */
.L_x_18968:
[----:B------:R-:W-:Y:S01]  /*7410*/  STG.E.U8 desc[UR36][R2.64], R0 ;  /* 0x0000000002007986 */ /* 0x000fe2000c101124 */
[----:B------:R-:W-:Y:S05]  /*7420*/  EXIT ;  /* 0x000000000000794d */ /* 0x000fea0003800000 */
.L_x_18962:
        /* <DEDUP_REMOVED lines=22> */
.L_x_18945:
        /* <DEDUP_REMOVED lines=16> */
.L_x_18973:
[----:B------:R-:W-:Y:S05]  /*7690*/  EXIT ;  /* 0x000000000000794d */ /* 0x000fea0003800000 */
.L_x_18972:
[----:B------:R-:W-:-:S05]  /*76a0*/  SHF.R.S32.HI R17, RZ, 0x1f, R16 ;  /* 0x0000001fff117819 */ /* 0x000fca0000011410 */
[----:B------:R-:W-:Y:S01]  /*76b0*/  STG.E.64 desc[UR36][R2.64], R16 ;  /* 0x0000001002007986 */ /* 0x000fe2000c101b24 */
[----:B------:R-:W-:Y:S05]  /*76c0*/  EXIT ;  /* 0x000000000000794d */ /* 0x000fea0003800000 */
.L_x_18971:
[----:B------:R-:W-:Y:S01]  /*76d0*/  STG.E desc[UR36][R2.64], R16 ;  /* 0x0000001002007986 */ /* 0x000fe2000c101924 */
[----:B------:R-:W-:Y:S05]  /*76e0*/  EXIT ;  /* 0x000000000000794d */ /* 0x000fea0003800000 */
.L_x_18974:
        /* <DEDUP_REMOVED lines=9> */
.L_x_36327:


//--------------------- .text._ZN2at6native18elementwise_kernelILi128ELi2EZNS0_22gpu_kernel_impl_nocastIZZZNS0_17clamp_kernel_cudaERNS_18TensorIteratorBaseERKN3c106ScalarES8_ENKUlvE_clEvENKUlvE1_clEvEUliE_EEvS4_RKT_EUliE_EEviT1_ --------------------------
	.section	.text._ZN2at6native18elementwise_kernelILi128ELi2EZNS0_22gpu_kernel_impl_nocastIZZZNS0_17clamp_kernel_cudaERNS_18TensorIteratorBaseERKN3c106ScalarES8_ENKUlvE_clEvENKUlvE1_clEvEUliE_EEvS4_RKT_EUliE_EEviT1_,"ax",@progbits
	.align	128
        .global         _ZN2at6native18elementwise_kernelILi128ELi2EZNS0_22gpu_kernel_impl_nocastIZZZNS0_17clamp_kernel_cudaERNS_18TensorIteratorBaseERKN3c106ScalarES8_ENKUlvE_clEvENKUlvE1_clEvEUliE_EEvS4_RKT_EUliE_EEviT1_
        .type           _ZN2at6native18elementwise_kernelILi128ELi2EZNS0_22gpu_kernel_impl_nocastIZZZNS0_17clamp_kernel_cudaERNS_18TensorIteratorBaseERKN3c106ScalarES8_ENKUlvE_clEvENKUlvE1_clEvEUliE_EEvS4_RKT_EUliE_EEviT1_,@function
        .size           _ZN2at6native18elementwise_kernelILi128ELi2EZNS0_22gpu_kernel_impl_nocastIZZZNS0_17clamp_kernel_cudaERNS_18TensorIteratorBaseERKN3c106ScalarES8_ENKUlvE_clEvENKUlvE1_clEvEUliE_EEvS4_RKT_EUliE_EEviT1_,(.L_x_36328 - _ZN2at6native18elementwise_kernelILi128ELi2EZNS0_22gpu_kernel_impl_nocastIZZZNS0_17clamp_kernel_cudaERNS_18TensorIteratorBaseERKN3c106ScalarES8_ENKUlvE_clEvENKUlvE1_clEvEUliE_EEvS4_RKT_EUliE_EEviT1_)
        .other          _ZN2at6native18elementwise_kernelILi128ELi2EZNS0_22gpu_kernel_impl_nocastIZZZNS0_17clamp_kernel_cudaERNS_18TensorIteratorBaseERKN3c106ScalarES8_ENKUlvE_clEvENKUlvE1_clEvEUliE_EEvS4_RKT_EUliE_EEviT1_,@"STO_CUDA_ENTRY STV_DEFAULT"
_ZN2at6native18elementwise_kernelILi128ELi2EZNS0_22gpu_kernel_impl_nocastIZZZNS0_17clamp_kernel_cudaERNS_18TensorIteratorBaseERKN3c106ScalarES8_ENKUlvE_clEvENKUlvE1_clEvEUliE_EEvS4_RKT_EUliE_EEviT1_:
.text._ZN2at6native18elementwise_kernelILi128ELi2EZNS0_22gpu_kernel_impl_nocastIZZZNS0_17clamp_kernel_cudaERNS_18TensorIteratorBaseERKN3c106ScalarES8_ENKUlvE_clEvENKUlvE1_clEvEUliE_EEvS4_RKT_EUliE_EEviT1_:
        /* <DEDUP_REMOVED lines=312> */
.L_x_18977:
[----:B------:R-:W-:Y:S01]  /*1380*/  ULDC.64 UR8, c[0x0][0x418] ;  /* 0x0001060000087ab9 */ /* 0x000fe20000000a00 */
[----:B------:R-:W-:Y:S01]  /*1390*/  ULDC.64 UR10, c[0x0][0x420] ;  /* 0x00010800000a7ab9 */ /* 0x000fe20000000a00 */
[----:B------:R-:W-:-:S04]  /*13a0*/  IADD3 R4, P0, R2, UR8, RZ ;  /* 0x0000000802047c10 */ /* 0x000fc8000ff1e0ff */
[----:B------:R-:W-:Y:S01]  /*13b0*/  IADD3.X R5, RZ, UR9, RZ, P0, !PT ;  /* 0x00000009ff057c10 */ /* 0x000fe200087fe4ff */
[----:B------:R-:W-:-:S04]  /*13c0*/  ULDC.64 UR8, c[0x0][0x410] ;  /* 0x0001040000087ab9 */ /* 0x000fc80000000a00 */
[----:B------:R-:W2:Y:S01]  /*13d0*/  LDG.E R4, desc[UR4][R4.64] ;  /* 0x0000000404047981 */ /* 0x000ea2000c1e1900 */
[----:B------:R-:W-:Y:S02]  /*13e0*/  IADD3 R2, P0, R3, UR8, RZ ;  /* 0x0000000803027c10 */ /* 0x000fe4000ff1e0ff */
[----:B------:R-:W-:-:S03]  /*13f0*/  IADD3 R7, R0, 0x80, RZ ;  /* 0x0000008000077810 */ /* 0x000fc60007ffe0ff */
[----:B------:R-:W-:Y:S01]  /*1400*/  IMAD.X R3, RZ, RZ, UR9, P0 ;  /* 0x00000009ff037e24 */ /* 0x000fe200080e06ff */
[----:B--2---:R-:W-:-:S04]  /*1410*/  VIMNMX R6, R4, UR10, !PT ;  /* 0x0000000a04067c48 */ /* 0x004fc8000ffe0100 */
[----:B------:R-:W-:-:S05]  /*1420*/  VIMNMX R9, R6, UR11, PT ;  /* 0x0000000b06097c48 */ /* 0x000fca000bfe0100 */
[----:B------:R0:W-:Y:S02]  /*1430*/  STG.E desc[UR4][R2.64], R9 ;  /* 0x0000000902007986 */ /* 0x0001e4000c101904 */
.L_x_18976:
[----:B------:R-:W-:Y:S05]  /*1440*/  BSYNC B0 ;  /* 0x0000000000007941 */ /* 0x000fea0003800000 */
.L_x_18975:
        /* <DEDUP_REMOVED lines=305> */
.L_x_18978:
[----:B------:R-:W-:Y:S01]  /*2760*/  ULDC.64 UR6, c[0x0][0x418] ;  /* 0x0001060000067ab9 */ /* 0x000fe20000000a00 */
[----:B------:R-:W-:Y:S01]  /*2770*/  ULDC.64 UR8, c[0x0][0x420] ;  /* 0x0001080000087ab9 */ /* 0x000fe20000000a00 */
[----:B------:R-:W-:-:S04]  /*2780*/  IADD3 R4, P0, R0, UR6, RZ ;  /* 0x0000000600047c10 */ /* 0x000fc8000ff1e0ff */
[----:B------:R-:W-:Y:S01]  /*2790*/  IADD3.X R5, RZ, UR7, RZ, P0, !PT ;  /* 0x00000007ff057c10 */ /* 0x000fe200087fe4ff */
[----:B------:R-:W-:-:S04]  /*27a0*/  ULDC.64 UR6, c[0x0][0x410] ;  /* 0x0001040000067ab9 */ /* 0x000fc80000000a00 */
[----:B------:R-:W2:Y:S01]  /*27b0*/  LDG.E R4, desc[UR4][R4.64] ;  /* 0x0000000404047981 */ /* 0x000ea2000c1e1900 */
[----:B------:R-:W-:-:S04]  /*27c0*/  IADD3 R2, P0, R3, UR6, RZ ;  /* 0x0000000603027c10 */ /* 0x000fc8000ff1e0ff */
[----:B------:R-:W-:Y:S02]  /*27d0*/  IADD3.X R3, RZ, UR7, RZ, P0, !PT ;  /* 0x00000007ff037c10 */ /* 0x000fe400087fe4ff */
[----:B--2---:R-:W-:-:S04]  /*27e0*/  VIMNMX R0, R4, UR8, !PT ;  /* 0x0000000804007c48 */ /* 0x004fc8000ffe0100 */
[----:B------:R-:W-:-:S05]  /*27f0*/  VIMNMX R7, R0, UR9, PT ;  /* 0x0000000900077c48 */ /* 0x000fca000bfe0100 */
[----:B------:R-:W-:Y:S01]  /*2800*/  STG.E desc[UR4][R2.64], R7 ;  /* 0x0000000702007986 */ /* 0x000fe2000c101904 */
[----:B------:R-:W-:Y:S05]  /*2810*/  EXIT ;  /* 0x000000000000794d */ /* 0x000fea0003800000 */
.L_x_18979:
        /* <DEDUP_REMOVED lines=14> */
.L_x_36328:


//--------------------- .text._ZN2at6native27unrolled_elementwise_kernelIZZZNS0_17clamp_kernel_cudaERNS_18TensorIteratorBaseERKN3c106ScalarES7_ENKUlvE_clEvENKUlvE1_clEvEUliE_St5arrayIPcLm2EELi4E23TrivialOffsetCalculatorILi1EjESF_NS0_6memory15LoadWithoutCastENSG_16StoreWithoutCastEEEviT_T0_T2_T3_T4_T5_ --------------------------
	.section	.text._ZN2at6native27unrolled_elementwise_kernelIZZZNS0_17clamp_kernel_cudaERNS_18TensorIteratorBaseERKN3c106ScalarES7_ENKUlvE_clEvENKUlvE1_clEvEUliE_St5arrayIPcLm2EELi4E23TrivialOffsetCalculatorILi1EjESF_NS0_6memory15LoadWithoutCastENSG_16StoreWithoutCastEEEviT_T0_T2_T3_T4_T5_,"ax",@progbits
	.align	128
        .global         _ZN2at6native27unrolled_elementwise_kernelIZZZNS0_17clamp_kernel_cudaERNS_18TensorIteratorBaseERKN3c106ScalarES7_ENKUlvE_clEvENKUlvE1_clEvEUliE_St5arrayIPcLm2EELi4E23TrivialOffsetCalculatorILi1EjESF_NS0_6memory15LoadWithoutCastENSG_16StoreWithoutCastEEEviT_T0_T2_T3_T4_T5_
        .type           _ZN2at6native27unrolled_elementwise_kernelIZZZNS0_17clamp_kernel_cudaERNS_18TensorIteratorBaseERKN3c106ScalarES7_ENKUlvE_clEvENKUlvE1_clEvEUliE_St5arrayIPcLm2EELi4E23TrivialOffsetCalculatorILi1EjESF_NS0_6memory15LoadWithoutCastENSG_16StoreWithoutCastEEEviT_T0_T2_T3_T4_T5_,@function
        .size           _ZN2at6native27unrolled_elementwise_kernelIZZZNS0_17clamp_kernel_cudaERNS_18TensorIteratorBaseERKN3c106ScalarES7_ENKUlvE_clEvENKUlvE1_clEvEUliE_St5arrayIPcLm2EELi4E23TrivialOffsetCalculatorILi1EjESF_NS0_6memory15LoadWithoutCastENSG_16StoreWithoutCastEEEviT_T0_T2_T3_T4_T5_,(.L_x_36329 - _ZN2at6native27unrolled_elementwise_kernelIZZZNS0_17clamp_kernel_cudaERNS_18TensorIteratorBaseERKN3c106ScalarES7_ENKUlvE_clEvENKUlvE1_clEvEUliE_St5arrayIPcLm2EELi4E23TrivialOffsetCalculatorILi1EjESF_NS0_6memory15LoadWithoutCastENSG_16StoreWithoutCastEEEviT_T0_T2_T3_T4_T5_)
        .other          _ZN2at6native27unrolled_elementwise_kernelIZZZNS0_17clamp_kernel_cudaERNS_18TensorIteratorBaseERKN3c106ScalarES7_ENKUlvE_clEvENKUlvE1_clEvEUliE_St5arrayIPcLm2EELi4E23TrivialOffsetCalculatorILi1EjESF_NS0_6memory15LoadWithoutCastENSG_16StoreWithoutCastEEEviT_T0_T2_T3_T4_T5_,@"STO_CUDA_ENTRY STV_DEFAULT"
_ZN2at6native27unrolled_elementwise_kernelIZZZNS0_17clamp_kernel_cudaERNS_18TensorIteratorBaseERKN3c106ScalarES7_ENKUlvE_clEvENKUlvE1_clEvEUliE_St5arrayIPcLm2EELi4E23TrivialOffsetCalculatorILi1EjESF_NS0_6memory15LoadWithoutCastENSG_16StoreWithoutCastEEEviT_T0_T2_T3_T4_T5_:
.text._ZN2at6native27unrolled_elementwise_kernelIZZZNS0_17clamp_kernel_cudaERNS_18TensorIteratorBaseERKN3c106ScalarES7_ENKUlvE_clEvENKUlvE1_clEvEUliE_St5arrayIPcLm2EELi4E23TrivialOffsetCalculatorILi1EjESF_NS0_6memory15LoadWithoutCastENSG_16StoreWithoutCastEEEviT_T0_T2_T3_T4_T5_:
[----:B------:R-:W-:Y:S01]  /*0000*/  LDC R1, c[0x0][0x28] ;  /* 0x00000a00ff017b82 */ /* 0x000fe20000000800 */
[----:B------:R-:W0:Y:S07]  /*0010*/  S2R R0, SR_CTAID.X ;  /* 0x0000000000007919 */ /* 0x000e2e0000002500 */
[----:B------:R-:W0:Y:S01]  /*0020*/  LDC R5, c[0x0][0x210] ;  /* 0x00008400ff057b82 */ /* 0x000e220000000800 */
[----:B------:R-:W-:Y:S01]  /*0030*/  IMAD.MOV.U32 R8, RZ, RZ, RZ ;  /* 0x000000ffff087224 */ /* 0x000fe200078e00ff */
[----:B------:R-:W-:Y:S01]  /*0040*/  ULDC.64 UR4, c[0x0][0x208] ;  /* 0x0000820000047ab9 */ /* 0x000fe20000000a00 */
[----:B------:R-:W1:Y:S01]  /*0050*/  S2R R3, SR_TID.X ;  /* 0x0000000000037919 */ /* 0x000e620000002100 */
[----:B------:R-:W-:Y:S01]  /*0060*/  ULDC.64 UR6, c[0x0][0x218] ;  /* 0x0000860000067ab9 */ /* 0x000fe20000000a00 */
        /* <DEDUP_REMOVED lines=8> */
[----:B------:R-:W1:Y:S01]  /*00f0*/  @!P1 LDC.64 R12, c[0x0][0x230] ;  /* 0x00008c00ff0c9b82 */ /* 0x000e620000000a00 */
[----:B------:R-:W-:-:S05]  /*0100*/  @!P1 VIADD R9, R9, 0x80 ;  /* 0x0000008009099836 */ /* 0x000fca0000000000 */
[----:B------:R-:W-:Y:S01]  /*0110*/  ISETP.GE.AND P3, PT, R9, R2, PT ;  /* 0x000000020900720c */ /* 0x000fe20003f66270 */
[----:B0-----:R-:W-:-:S05]  /*0120*/  @!P0 IMAD.WIDE.U32 R10, R15, 0x4, R10 ;  /* 0x000000040f0a8825 */ /* 0x001fca00078e000a */
[----:B------:R0:W2:Y:S07]  /*0130*/  @!P0 LDG.E R8, desc[UR4][R10.64] ;  /* 0x000000040a088981 */ /* 0x0000ae000c1e1900 */
[----:B------:R-:W-:Y:S01]  /*0140*/  @!P3 LEA R19, R0, R9, 0x9 ;  /* 0x000000090013b211 */ /* 0x000fe200078e48ff */
[----:B------:R-:W-:Y:S01]  /*0150*/  @!P3 VIADD R9, R9, 0x80 ;  /* 0x000000800909b836 */ /* 0x000fe20000000000 */
[----:B------:R-:W3:Y:S04]  /*0160*/  @!P3 LDC.64 R6, c[0x0][0x230] ;  /* 0x00008c00ff06bb82 */ /* 0x000ee80000000a00 */
[----:B------:R-:W-:-:S13]  /*0170*/  ISETP.GE.AND P2, PT, R9, R2, PT ;  /* 0x000000020900720c */ /* 0x000fda0003f46270 */
[----:B------:R-:W4:Y:S01]  /*0180*/  @!P2 LDC.64 R4, c[0x0][0x230] ;  /* 0x00008c00ff04ab82 */ /* 0x000f220000000a00 */
[----:B------:R-:W-:Y:S01]  /*0190*/  @!P2 LEA R9, R0, R9, 0x9 ;  /* 0x000000090009a211 */ /* 0x000fe200078e48ff */
[----:B-1----:R-:W-:Y:S01]  /*01a0*/  @!P1 IMAD.WIDE.U32 R12, R17, 0x4, R12 ;  /* 0x00000004110c9825 */ /* 0x002fe200078e000c */
[----:B------:R-:W-:-:S03]  /*01b0*/  CS2R R16, SRZ ;  /* 0x0000000000107805 */ /* 0x000fc6000001ff00 */
[----:B---3--:R-:W-:Y:S02]  /*01c0*/  @!P3 IMAD.WIDE.U32 R14, R19, 0x4, R6 ;  /* 0x00000004130eb825 */ /* 0x008fe400078e0006 */
[----:B------:R-:W1:Y:S03]  /*01d0*/  @!P0 LDC.64 R6, c[0x0][0x228] ;  /* 0x00008a00ff068b82 */ /* 0x000e660000000a00 */
[----:B------:R-:W3:Y:S01]  /*01e0*/  @!P3 LDG.E R17, desc[UR4][R14.64] ;  /* 0x000000040e11b981 */ /* 0x000ee2000c1e1900 */
[----:B----4-:R-:W-:-:S04]  /*01f0*/  @!P2 IMAD.WIDE.U32 R4, R9, 0x4, R4 ;  /* 0x000000040904a825 */ /* 0x010fc800078e0004 */
[----:B------:R-:W-:Y:S01]  /*0200*/  IMAD.MOV.U32 R9, RZ, RZ, RZ ;  /* 0x000000ffff097224 */ /* 0x000fe200078e00ff */
[----:B------:R-:W4:Y:S05]  /*0210*/  @!P2 LDG.E R16, desc[UR4][R4.64] ;  /* 0x000000040410a981 */ /* 0x000f2a000c1e1900 */
[----:B------:R-:W5:Y:S01]  /*0220*/  @!P1 LDG.E R9, desc[UR4][R12.64] ;  /* 0x000000040c099981 */ /* 0x000f62000c1e1900 */
[----:B0-----:R-:W-:Y:S01]  /*0230*/  @!P0 LEA R11, R0, R3, 0x9 ;  /* 0x00000003000b8211 */ /* 0x001fe200078e48ff */
[----:B------:R-:W-:-:S04]  /*0240*/  VIADD R10, R3, 0x80 ;  /* 0x00000080030a7836 */ /* 0x000fc80000000000 */
[----:B-1----:R-:W-:-:S04]  /*0250*/  @!P0 IMAD.WIDE.U32 R6, R11, 0x4, R6 ;  /* 0x000000040b068825 */ /* 0x002fc800078e0006 */
[----:B------:R-:W-:-:S05]  /*0260*/  @!P0 IMAD.MOV.U32 R3, RZ, RZ, R10 ;  /* 0x000000ffff038224 */ /* 0x000fca00078e000a */
[----:B------:R-:W-:Y:S01]  /*0270*/  ISETP.GE.AND P1, PT, R3, R2, PT ;  /* 0x000000020300720c */ /* 0x000fe20003f26270 */
[----:B------:R-:W-:Y:S01]  /*0280*/  BSSY B0, `(.L_x_18980) ;  /* 0x0000015000007945 */ /* 0x000fe20003800000 */
[----:B--2---:R-:W-:-:S04]  /*0290*/  VIMNMX R8, R8, UR6, !PT ;  /* 0x0000000608087c48 */ /* 0x004fc8000ffe0100 */
[----:B------:R-:W-:-:S05]  /*02a0*/  VIMNMX R11, R8, UR7, PT ;  /* 0x00000007080b7c48 */ /* 0x000fca000bfe0100 */
[----:B------:R0:W-:Y:S01]  /*02b0*/  @!P0 STG.E desc[UR4][R6.64], R11 ;  /* 0x0000000b06008986 */ /* 0x0001e2000c101904 */
[----:B---3--:R-:W-:-:S04]  /*02c0*/  VIMNMX R17, R17, UR6, !PT ;  /* 0x0000000611117c48 */ /* 0x008fc8000ffe0100 */
[----:B------:R-:W-:Y:S02]  /*02d0*/  VIMNMX R17, R17, UR7, PT ;  /* 0x0000000711117c48 */ /* 0x000fe4000bfe0100 */
[----:B----4-:R-:W-:Y:S02]  /*02e0*/  VIMNMX R16, R16, UR6, !PT ;  /* 0x0000000610107c48 */ /* 0x010fe4000ffe0100 */
[----:B-----5:R-:W-:Y:S02]  /*02f0*/  VIMNMX R9, R9, UR6, !PT ;  /* 0x0000000609097c48 */ /* 0x020fe4000ffe0100 */
[----:B------:R-:W-:Y:S02]  /*0300*/  VIMNMX R13, R16, UR7, PT ;  /* 0x00000007100d7c48 */ /* 0x000fe4000bfe0100 */
        /* <DEDUP_REMOVED lines=12> */
.L_x_18981:
[----:B------:R-:W-:Y:S05]  /*03d0*/  BSYNC B0 ;  /* 0x0000000000007941 */ /* 0x000fea0003800000 */
.L_x_18980:
[----:B------:R-:W-:-:S13]  /*03e0*/  ISETP.GE.AND P0, PT, R3, R2, PT ;  /* 0x000000020300720c */ /* 0x000fda0003f06270 */
[----:B------:R-:W-:Y:S05]  /*03f0*/  @P0 EXIT ;  /* 0x000000000000094d */ /* 0x000fea0003800000 */
[----:B0-----:R-:W0:Y:S01]  /*0400*/  LDC.64 R4, c[0x0][0x228] ;  /* 0x00008a00ff047b82 */ /* 0x001e220000000a00 */
[----:B------:R-:W-:-:S05]  /*0410*/  LEA R3, R0, R3, 0x9 ;  /* 0x0000000300037211 */ /* 0x000fca00078e48ff */
[----:B0-----:R-:W-:-:S05]  /*0420*/  IMAD.WIDE.U32 R2, R3, 0x4, R4 ;  /* 0x0000000403027825 */ /* 0x001fca00078e0004 */
[----:B------:R-:W-:Y:S01]  /*0430*/  STG.E desc[UR4][R2.64], R13 ;  /* 0x0000000d02007986 */ /* 0x000fe2000c101904 */
[----:B------:R-:W-:Y:S05]  /*0440*/  EXIT ;  /* 0x000000000000794d */ /* 0x000fea0003800000 */
.L_x_18982:
        /* <DEDUP_REMOVED lines=11> */
.L_x_36329:


//--------------------- .text._ZN2at6native29vectorized_elementwise_kernelILi2EZZZNS0_17clamp_kernel_cudaERNS_18TensorIteratorBaseERKN3c106ScalarES7_ENKUlvE_clEvENKUlvE1_clEvEUliE_St5arrayIPcLm2EEEEviT0_T1_ --------------------------
	.section	.text._ZN2at6native29vectorized_elementwise_kernelILi2EZZZNS0_17clamp_kernel_cudaERNS_18TensorIteratorBaseERKN3c106ScalarES7_ENKUlvE_clEvENKUlvE1_clEvEUliE_St5arrayIPcLm2EEEEviT0_T1_,"ax",@progbits
	.align	128
        .global         _ZN2at6native29vectorized_elementwise_kernelILi2EZZZNS0_17clamp_kernel_cudaERNS_18TensorIteratorBaseERKN3c106ScalarES7_ENKUlvE_clEvENKUlvE1_clEvEUliE_St5arrayIPcLm2EEEEviT0_T1_
        .type           _ZN2at6native29vectorized_elementwise_kernelILi2EZZZNS0_17clamp_kernel_cudaERNS_18TensorIteratorBaseERKN3c106ScalarES7_ENKUlvE_clEvENKUlvE1_clEvEUliE_St5arrayIPcLm2EEEEviT0_T1_,@function
        .size           _ZN2at6native29vectorized_elementwise_kernelILi2EZZZNS0_17clamp_kernel_cudaERNS_18TensorIteratorBaseERKN3c106ScalarES7_ENKUlvE_clEvENKUlvE1_clEvEUliE_St5arrayIPcLm2EEEEviT0_T1_,(.L_x_36330 - _ZN2at6native29vectorized_elementwise_kernelILi2EZZZNS0_17clamp_kernel_cudaERNS_18TensorIteratorBaseERKN3c106ScalarES7_ENKUlvE_clEvENKUlvE1_clEvEUliE_St5arrayIPcLm2EEEEviT0_T1_)
        .other          _ZN2at6native29vectorized_elementwise_kernelILi2EZZZNS0_17clamp_kernel_cudaERNS_18TensorIteratorBaseERKN3c106ScalarES7_ENKUlvE_clEvENKUlvE1_clEvEUliE_St5arrayIPcLm2EEEEviT0_T1_,@"STO_CUDA_ENTRY STV_DEFAULT"
_ZN2at6native29vectorized_elementwise_kernelILi2EZZZNS0_17clamp_kernel_cudaERNS_18TensorIteratorBaseERKN3c106ScalarES7_ENKUlvE_clEvENKUlvE1_clEvEUliE_St5arrayIPcLm2EEEEviT0_T1_:
.text._ZN2at6native29vectorized_elementwise_kernelILi2EZZZNS0_17clamp_kernel_cudaERNS_18TensorIteratorBaseERKN3c106ScalarES7_ENKUlvE_clEvENKUlvE1_clEvEUliE_St5arrayIPcLm2EEEEviT0_T1_:
        /* <DEDUP_REMOVED lines=23> */
[----:B------:R-:W-:Y:S02]  /*0170*/  VIMNMX R13, R13, UR6, !PT ;  /* 0x000000060d0d7c48 */ /* 0x000fe4000ffe0100 */
[----:B-----5:R-:W-:Y:S02]  /*0180*/  VIMNMX R6, R6, UR6, !PT ;  /* 0x0000000606067c48 */ /* 0x020fe4000ffe0100 */
[----:B------:R-:W-:-:S02]  /*0190*/  VIMNMX R7, R7, UR6, !PT ;  /* 0x0000000607077c48 */ /* 0x000fc4000ffe0100 */
[----:B------:R-:W-:Y:S02]  /*01a0*/  VIMNMX R2, R2, UR6, !PT ;  /* 0x0000000602027c48 */ /* 0x000fe4000ffe0100 */
[----:B------:R-:W-:Y:S02]  /*01b0*/  VIMNMX R3, R3, UR6, !PT ;  /* 0x0000000603037c48 */ /* 0x000fe4000ffe0100 */
[----:B------:R-:W-:Y:S02]  /*01c0*/  VIMNMX R11, R11, UR7, PT ;  /* 0x000000070b0b7c48 */ /* 0x000fe4000bfe0100 */
[----:B------:R-:W-:Y:S02]  /*01d0*/  VIMNMX R10, R10, UR7, PT ;  /* 0x000000070a0a7c48 */ /* 0x000fe4000bfe0100 */
[----:B------:R-:W-:Y:S02]  /*01e0*/  VIMNMX R13, R13, UR7, PT ;  /* 0x000000070d0d7c48 */ /* 0x000fe4000bfe0100 */
[----:B------:R-:W-:Y:S01]  /*01f0*/  VIMNMX R12, R12, UR7, PT ;  /* 0x000000070c0c7c48 */ /* 0x000fe2000bfe0100 */
[----:B------:R-:W-:Y:S01]  /*0200*/  STG.E.64 desc[UR4][R4.64], R10 ;  /* 0x0000000a04007986 */ /* 0x000fe2000c101b04 */
[----:B------:R-:W-:-:S02]  /*0210*/  VIMNMX R7, R7, UR7, PT ;  /* 0x0000000707077c48 */ /* 0x000fc4000bfe0100 */
[----:B------:R-:W-:Y:S01]  /*0220*/  VIMNMX R6, R6, UR7, PT ;  /* 0x0000000706067c48 */ /* 0x000fe2000bfe0100 */
[----:B------:R-:W-:Y:S01]  /*0230*/  STG.E.64 desc[UR4][R4.64+0x400], R12 ;  /* 0x0004000c04007986 */ /* 0x000fe2000c101b04 */
[----:B------:R-:W-:Y:S02]  /*0240*/  VIMNMX R3, R3, UR7, PT ;  /* 0x0000000703037c48 */ /* 0x000fe4000bfe0100 */
[----:B------:R-:W-:Y:S01]  /*0250*/  VIMNMX R2, R2, UR7, PT ;  /* 0x0000000702027c48 */ /* 0x000fe2000bfe0100 */
[----:B------:R-:W-:Y:S04]  /*0260*/  STG.E.64 desc[UR4][R4.64+0x800], R6 ;  /* 0x0008000604007986 */ /* 0x000fe8000c101b04 */
[----:B------:R-:W-:Y:S01]  /*0270*/  STG.E.64 desc[UR4][R4.64+0xc00], R2 ;  /* 0x000c000204007986 */ /* 0x000fe2000c101b04 */
[----:B------:R-:W-:Y:S05]  /*0280*/  EXIT ;  /* 0x000000000000794d */ /* 0x000fea0003800000 */
.L_x_18983:
[----:B------:R-:W0:Y:S01]  /*0290*/  S2R R17, SR_TID.X ;  /* 0x0000000000117919 */ /* 0x000e220000002100 */
[----:B------:R-:W-:Y:S01]  /*02a0*/  IMAD.MOV.U32 R18, RZ, RZ, RZ ;  /* 0x000000ffff127224 */ /* 0x000fe200078e00ff */
        /* <DEDUP_REMOVED lines=16> */
[----:B------:R1:W3:Y:S11]  /*03b0*/  @!P6 LDG.E R18, desc[UR4][R2.64] ;  /* 0x000000040212e981 */ /* 0x0002f6000c1e1900 */
        /* <DEDUP_REMOVED lines=8> */
[----:B------:R-:W-:Y:S01]  /*0440*/  @!P2 IADD3 R23, R0, R19, RZ ;  /* 0x000000130017a210 */ /* 0x000fe20007ffe0ff */
[----:B------:R-:W-:Y:S01]  /*0450*/  @!P2 VIADD R19, R19, 0x80 ;  /* 0x000000801313a836 */ /* 0x000fe20000000000 */
[----:B------:R-:W5:Y:S04]  /*0460*/  @!P2 LDC.64 R4, c[0x0][0x230] ;  /* 0x00008c00ff04ab82 */ /* 0x000f680000000a00 */
[----:B------:R-:W-:-:S13]  /*0470*/  ISETP.GE.AND P1, PT, R19, R16, PT ;  /* 0x000000101300720c */ /* 0x000fda0003f26270 */
[----:B------:R-:W-:Y:S01]  /*0480*/  @!P1 IMAD.IADD R21, R0, 0x1, R19 ;  /* 0x0000000100159824 */ /* 0x000fe200078e0213 */
[----:B------:R-:W2:Y:S01]  /*0490*/  @!P1 LDC.64 R6, c[0x0][0x230] ;  /* 0x00008c00ff069b82 */ /* 0x000ea20000000a00 */
[----:B------:R-:W-:-:S05]  /*04a0*/  @!P1 VIADD R19, R19, 0x80 ;  /* 0x0000008013139836 */ /* 0x000fca0000000000 */
[----:B------:R-:W-:Y:S01]  /*04b0*/  ISETP.GE.AND P6, PT, R19, R16, PT ;  /* 0x000000101300720c */ /* 0x000fe20003fc6270 */
[----:B------:R-:W-:-:S04]  /*04c0*/  @!P0 IMAD.IADD R22, R0, 0x1, R17 ;  /* 0x0000000100168824 */ /* 0x000fc800078e0211 */
[----:B0-----:R-:W-:Y:S01]  /*04d0*/  @!P0 IMAD.WIDE.U32 R14, R22, 0x4, R14 ;  /* 0x00000004160e8825 */ /* 0x001fe200078e000e */
[----:B------:R-:W-:-:S07]  /*04e0*/  HFMA2.MMA R22, -RZ, RZ, 0, 0 ;  /* 0x00000000ff167435 */ /* 0x000fce00000001ff */
[----:B------:R-:W0:Y:S03]  /*04f0*/  @!P6 LDC.64 R8, c[0x0][0x230] ;  /* 0x00008c00ff08eb82 */ /* 0x000e260000000a00 */
[----:B------:R4:W3:Y:S01]  /*0500*/  @!P0 LDG.E R22, desc[UR4][R14.64] ;  /* 0x000000040e168981 */ /* 0x0008e2000c1e1900 */
[----:B------:R-:W-:Y:S02]  /*0510*/  @!P6 IMAD.IADD R19, R0, 0x1, R19 ;  /* 0x000000010013e824 */ /* 0x000fe400078e0213 */
[----:B--2---:R-:W-:-:S04]  /*0520*/  @!P1 IMAD.WIDE.U32 R6, R21, 0x4, R6 ;  /* 0x0000000415069825 */ /* 0x004fc800078e0006 */
[----:B------:R-:W-:Y:S02]  /*0530*/  IMAD.MOV.U32 R24, RZ, RZ, RZ ;  /* 0x000000ffff187224 */ /* 0x000fe400078e00ff */
[----:B------:R-:W-:Y:S01]  /*0540*/  IMAD.MOV.U32 R26, RZ, RZ, RZ ;  /* 0x000000ffff1a7224 */ /* 0x000fe200078e00ff */
[----:B----4-:R-:W-:Y:S01]  /*0550*/  CS2R R14, SRZ ;  /* 0x00000000000e7805 */ /* 0x010fe2000001ff00 */
[----:B------:R-:W-:Y:S02]  /*0560*/  IMAD.MOV.U32 R21, RZ, RZ, RZ ;  /* 0x000000ffff157224 */ /* 0x000fe400078e00ff */
[----:B------:R-:W-:-:S03]  /*0570*/  @!P5 IMAD.WIDE.U32 R12, R29, 0x4, R12 ;  /* 0x000000041d0cd825 */ /* 0x000fc600078e000c */
[----:B------:R-:W2:Y:S01]  /*0580*/  @!P1 LDG.E R15, desc[UR4][R6.64] ;  /* 0x00000004060f9981 */ /* 0x000ea2000c1e1900 */
[----:B------:R-:W-:-:S03]  /*0590*/  @!P4 IMAD.WIDE.U32 R10, R27, 0x4, R10 ;  /* 0x000000041b0ac825 */ /* 0x000fc600078e000a */
[----:B------:R-:W4:Y:S01]  /*05a0*/  @!P5 LDG.E R24, desc[UR4][R12.64] ;  /* 0x000000040c18d981 */ /* 0x000f22000c1e1900 */
[----:B0-----:R-:W-:-:S03]  /*05b0*/  @!P6 IMAD.WIDE.U32 R8, R19, 0x4, R8 ;  /* 0x000000041308e825 */ /* 0x001fc600078e0008 */
[----:B------:R0:W4:Y:S01]  /*05c0*/  @!P4 LDG.E R26, desc[UR4][R10.64] ;  /* 0x000000040a1ac981 */ /* 0x000122000c1e1900 */
[----:B------:R-:W-:Y:S02]  /*05d0*/  IMAD.MOV.U32 R19, RZ, RZ, RZ ;  /* 0x000000ffff137224 */ /* 0x000fe400078e00ff */
[----:B-1----:R-:W-:-:S04]  /*05e0*/  @!P3 IMAD.WIDE.U32 R2, R25, 0x4, R2 ;  /* 0x000000041902b825 */ /* 0x002fc800078e0002 */
[----:B-----5:R-:W-:Y:S01]  /*05f0*/  @!P2 IMAD.WIDE.U32 R4, R23, 0x4, R4 ;  /* 0x000000041704a825 */ /* 0x020fe200078e0004 */
[----:B------:R2:W5:Y:S01]  /*0600*/  @!P3 LDG.E R14, desc[UR4][R2.64] ;  /* 0x00000004020eb981 */ /* 0x000562000c1e1900 */
[----:B0-----:R-:W0:Y:S03]  /*0610*/  @!P0 LDC.64 R10, c[0x0][0x228] ;  /* 0x00008a00ff0a8b82 */ /* 0x001e260000000a00 */
[----:B------:R1:W5:Y:S04]  /*0620*/  @!P2 LDG.E R21, desc[UR4][R4.64] ;  /* 0x000000040415a981 */ /* 0x000368000c1e1900 */
[----:B------:R-:W5:Y:S01]  /*0630*/  @!P6 LDG.E R19, desc[UR4][R8.64] ;  /* 0x000000040813e981 */ /* 0x000f62000c1e1900 */
[----:B------:R-:W-:Y:S01]  /*0640*/  @!P0 IADD3 R13, R0, R17, RZ ;  /* 0x00000011000d8210 */ /* 0x000fe20007ffe0ff */
[----:B------:R-:W-:-:S04]  /*0650*/  @!P0 IMAD.MOV.U32 R17, RZ, RZ, R20 ;  /* 0x000000ffff118224 */ /* 0x000fc800078e0014 */
[----:B0-----:R-:W-:Y:S01]  /*0660*/  @!P0 IMAD.WIDE.U32 R10, R13, 0x4, R10 ;  /* 0x000000040d0a8825 */ /* 0x001fe200078e000a */
[----:B------:R-:W-:Y:S04]  /*0670*/  BSSY B0, `(.L_x_18984) ;  /* 0x000003e000007945 */ /* 0x000fe80003800000 */
[----:B------:R-:W-:Y:S01]  /*0680*/  BSSY B1, `(.L_x_18985) ;  /* 0x0000036000017945 */ /* 0x000fe20003800000 */
[----:B---3--:R-:W-:-:S04]  /*0690*/  VIMNMX R18, R18, UR6, !PT ;  /* 0x0000000612127c48 */ /* 0x008fc8000ffe0100 */
[----:B------:R-:W-:Y:S02]  /*06a0*/  VIMNMX R23, R18, UR7, PT ;  /* 0x0000000712177c48 */ /* 0x000fe4000bfe0100 */
[----:B------:R-:W-:-:S04]  /*06b0*/  VIMNMX R22, R22, UR6, !PT ;  /* 0x0000000616167c48 */ /* 0x000fc8000ffe0100 */
[----:B------:R-:W-:-:S05]  /*06c0*/  VIMNMX R13, R22, UR7, PT ;  /* 0x00000007160d7c48 */ /* 0x000fca000bfe0100 */
[----:B------:R0:W-:Y:S01]  /*06d0*/  @!P0 STG.E desc[UR4][R10.64], R13 ;  /* 0x0000000d0a008986 */ /* 0x0001e2000c101904 */
[----:B------:R-:W-:Y:S02]  /*06e0*/  ISETP.GE.AND P0, PT, R17, R16, PT ;  /* 0x000000101100720c */ /* 0x000fe40003f06270 */
[----:B--2---:R-:W-:Y:S02]  /*06f0*/  VIMNMX R3, R15, UR6, !PT ;  /* 0x000000060f037c48 */ /* 0x004fe4000ffe0100 */
[----:B----4-:R-:W-:Y:S02]  /*0700*/  VIMNMX R24, R24, UR6, !PT ;  /* 0x0000000618187c48 */ /* 0x010fe4000ffe0100 */
[----:B-1----:R-:W-:Y:S02]  /*0710*/  VIMNMX R5, R26, UR6, !PT ;  /* 0x000000061a057c48 */ /* 0x002fe4000ffe0100 */
[----:B------:R-:W-:Y:S02]  /*0720*/  VIMNMX R25, R24, UR7, PT ;  /* 0x0000000718197c48 */ /* 0x000fe4000bfe0100 */
[----:B------:R-:W-:-:S02]  /*0730*/  VIMNMX R5, R5, UR7, PT ;  /* 0x0000000705057c48 */ /* 0x000fc4000bfe0100 */
[----:B-----5:R-:W-:Y:S02]  /*0740*/  VIMNMX R6, R14, UR6, !PT ;  /* 0x000000060e067c48 */ /* 0x020fe4000ffe0100 */
[----:B------:R-:W-:Y:S02]  /*0750*/  VIMNMX R4, R21, UR6, !PT ;  /* 0x0000000615047c48 */ /* 0x000fe4000ffe0100 */
[----:B------:R-:W-:Y:S02]  /*0760*/  VIMNMX R2, R19, UR6, !PT ;  /* 0x0000000613027c48 */ /* 0x000fe4000ffe0100 */
        /* <DEDUP_REMOVED lines=17> */
.L_x_18986:
[----:B------:R-:W-:-:S13]  /*0880*/  ISETP.GE.AND P0, PT, R17, R16, PT ;  /* 0x000000101100720c */ /* 0x000fda0003f06270 */
[----:B------:R-:W-:Y:S05]  /*0890*/  @P0 BRA `(.L_x_18988) ;  /* 0x0000000000300947 */ /* 0x000fea0003800000 */
[----:B0-----:R-:W0:Y:S01]  /*08a0*/  LDC.64 R8, c[0x0][0x228] ;  /* 0x00008a00ff087b82 */ /* 0x001e220000000a00 */
[----:B------:R-:W-:Y:S01]  /*08b0*/  IADD3 R7, R0, R17, RZ ;  /* 0x0000001100077210 */ /* 0x000fe20007ffe0ff */
[----:B------:R-:W-:-:S04]  /*08c0*/  VIADD R17, R17, 0x80 ;  /* 0x0000008011117836 */ /* 0x000fc80000000000 */
[----:B0-----:R-:W-:-:S05]  /*08d0*/  IMAD.WIDE.U32 R8, R7, 0x4, R8 ;  /* 0x0000000407087825 */ /* 0x001fca00078e0008 */
[----:B------:R1:W-:Y:S02]  /*08e0*/  STG.E desc[UR4][R8.64], R5 ;  /* 0x0000000508007986 */ /* 0x0003e4000c101904 */
.L_x_18987:
[----:B------:R-:W-:-:S13]  /*08f0*/  ISETP.GE.AND P0, PT, R17, R16, PT ;  /* 0x000000101100720c */ /* 0x000fda0003f06270 */
[----:B------:R-:W-:Y:S05]  /*0900*/  @P0 BRA `(.L_x_18989) ;  /* 0x0000000000340947 */ /* 0x000fea0003800000 */
[----:B01----:R-:W0:Y:S01]  /*0910*/  LDC.64 R8, c[0x0][0x228] ;  /* 0x00008a00ff087b82 */ /* 0x003e220000000a00 */
[----:B------:R-:W-:Y:S02]  /*0920*/  IMAD.IADD R5, R0, 0x1, R17 ;  /* 0x0000000100057824 */ /* 0x000fe400078e0211 */
[----:B------:R-:W-:Y:S02]  /*0930*/  VIADD R17, R17, 0x80 ;  /* 0x0000008011117836 */ /* 0x000fe40000000000 */
[----:B0-----:R-:W-:-:S05]  /*0940*/  IMAD.WIDE.U32 R8, R5, 0x4, R8 ;  /* 0x0000000405087825 */ /* 0x001fca00078e0008 */
[----:B------:R1:W-:Y:S02]  /*0950*/  STG.E desc[UR4][R8.64], R6 ;  /* 0x0000000608007986 */ /* 0x0003e4000c101904 */
.L_x_18988:
[----:B------:R-:W-:-:S13]  /*0960*/  ISETP.GE.AND P0, PT, R17, R16, PT ;  /* 0x000000101100720c */ /* 0x000fda0003f06270 */
[----:B------:R-:W-:Y:S05]  /*0970*/  @P0 BREAK B1 ;  /* 0x0000000000010942 */ /* 0x000fea0003800000 */
[----:B------:R-:W-:Y:S05]  /*0980*/  @P0 BRA `(.L_x_18990) ;  /* 0x0000000000300947 */ /* 0x000fea0003800000 */
[----:B-1----:R-:W1:Y:S01]  /*0990*/  LDC.64 R6, c[0x0][0x228] ;  /* 0x00008a00ff067b82 */ /* 0x002e620000000a00 */
[----:B------:R-:W-:Y:S01]  /*09a0*/  IMAD.IADD R5, R0, 0x1, R17 ;  /* 0x0000000100057824 */ /* 0x000fe200078e0211 */
[----:B------:R-:W-:-:S03]  /*09b0*/  IADD3 R17, R17, 0x80, RZ ;  /* 0x0000008011117810 */ /* 0x000fc60007ffe0ff */
[----:B-1----:R-:W-:-:S05]  /*09c0*/  IMAD.WIDE.U32 R6, R5, 0x4, R6 ;  /* 0x0000000405067825 */ /* 0x002fca00078e0006 */
[----:B------:R2:W-:Y:S02]  /*09d0*/  STG.E desc[UR4][R6.64], R4 ;  /* 0x0000000406007986 */ /* 0x0005e4000c101904 */
.L_x_18989:
[----:B------:R-:W-:Y:S05]  /*09e0*/  BSYNC B1 ;  /* 0x0000000000017941 */ /* 0x000fea0003800000 */
.L_x_18985:
[----:B------:R-:W-:-:S13]  /*09f0*/  ISETP.GE.AND P0, PT, R17, R16, PT ;  /* 0x000000101100720c */ /* 0x000fda0003f06270 */
[----:B-12---:R-:W1:Y:S01]  /*0a00*/  @!P0 LDC.64 R4, c[0x0][0x228] ;  /* 0x00008a00ff048b82 */ /* 0x006e620000000a00 */
[----:B------:R-:W-:Y:S02]  /*0a10*/  @!P0 IMAD.IADD R7, R0, 0x1, R17 ;  /* 0x0000000100078824 */ /* 0x000fe400078e0211 */
[----:B------:R-:W-:Y:S02]  /*0a20*/  @!P0 VIADD R17, R17, 0x80 ;  /* 0x0000008011118836 */ /* 0x000fe40000000000 */
[----:B-1----:R-:W-:-:S05]  /*0a30*/  @!P0 IMAD.WIDE.U32 R4, R7, 0x4, R4 ;  /* 0x0000000407048825 */ /* 0x002fca00078e0004 */
[----:B------:R2:W-:Y:S02]  /*0a40*/  @!P0 STG.E desc[UR4][R4.64], R3 ;  /* 0x0000000304008986 */ /* 0x0005e4000c101904 */
.L_x_18990:
[----:B------:R-:W-:Y:S05]  /*0a50*/  BSYNC B0 ;  /* 0x0000000000007941 */ /* 0x000fea0003800000 */
.L_x_18984:
[----:B------:R-:W-:Y:S05]  /*0a60*/  WARPSYNC.ALL ;  /* 0x0000000000007948 */ /* 0x000fea0003800000 */
[----:B------:R-:W-:-:S13]  /*0a70*/  ISETP.GE.AND P0, PT, R17, R16, PT ;  /* 0x000000101100720c */ /* 0x000fda0003f06270 */
[----:B------:R-:W-:Y:S05]  /*0a80*/  @P0 EXIT ;  /* 0x000000000000094d */ /* 0x000fea0003800000 */
[----:B--2---:R-:W2:Y:S01]  /*0a90*/  LDC.64 R4, c[0x0][0x228] ;  /* 0x00008a00ff047b82 */ /* 0x004ea20000000a00 */
[----:B------:R-:W-:-:S04]  /*0aa0*/  IMAD.IADD R17, R0, 0x1, R17 ;  /* 0x0000000100117824 */ /* 0x000fc800078e0211 */
[----:B--2---:R-:W-:-:S05]  /*0ab0*/  IMAD.WIDE.U32 R4, R17, 0x4, R4 ;  /* 0x0000000411047825 */ /* 0x004fca00078e0004 */
[----:B------:R-:W-:Y:S01]  /*0ac0*/  STG.E desc[UR4][R4.64], R2 ;  /* 0x0000000204007986 */ /* 0x000fe2000c101904 */
[----:B------:R-:W-:Y:S05]  /*0ad0*/  EXIT ;  /* 0x000000000000794d */ /* 0x000fea0003800000 */
.L_x_18991:
        /* <DEDUP_REMOVED lines=10> */
.L_x_36330:


//--------------------- .text._ZN2at6native29vectorized_elementwise_kernelILi4EZZZNS0_17clamp_kernel_cudaERNS_18TensorIteratorBaseERKN3c106ScalarES7_ENKUlvE_clEvENKUlvE1_clEvEUliE_St5arrayIPcLm2EEEEviT0_T1_ --------------------------
	.section	.text._ZN2at6native29vectorized_elementwise_kernelILi4EZZZNS0_17clamp_kernel_cudaERNS_18TensorIteratorBaseERKN3c106ScalarES7_ENKUlvE_clEvENKUlvE1_clEvEUliE_St5arrayIPcLm2EEEEviT0_T1_,"ax",@progbits
	.align	128
        .global         _ZN2at6native29vectorized_elementwise_kernelILi4EZZZNS0_17clamp_kernel_cudaERNS_18TensorIteratorBaseERKN3c106ScalarES7_ENKUlvE_clEvENKUlvE1_clEvEUliE_St5arrayIPcLm2EEEEviT0_T1_
        .type           _ZN2at6native29vectorized_elementwise_kernelILi4EZZZNS0_17clamp_kernel_cudaERNS_18TensorIteratorBaseERKN3c106ScalarES7_ENKUlvE_clEvENKUlvE1_clEvEUliE_St5arrayIPcLm2EEEEviT0_T1_,@function
        .size           _ZN2at6native29vectorized_elementwise_kernelILi4EZZZNS0_17clamp_kernel_cudaERNS_18TensorIteratorBaseERKN3c106ScalarES7_ENKUlvE_clEvENKUlvE1_clEvEUliE_St5arrayIPcLm2EEEEviT0_T1_,(.L_x_36331 - _ZN2at6native29vectorized_elementwise_kernelILi4EZZZNS0_17clamp_kernel_cudaERNS_18TensorIteratorBaseERKN3c106ScalarES7_ENKUlvE_clEvENKUlvE1_clEvEUliE_St5arrayIPcLm2EEEEviT0_T1_)
        .other          _ZN2at6native29vectorized_elementwise_kernelILi4EZZZNS0_17clamp_kernel_cudaERNS_18TensorIteratorBaseERKN3c106ScalarES7_ENKUlvE_clEvENKUlvE1_clEvEUliE_St5arrayIPcLm2EEEEviT0_T1_,@"STO_CUDA_ENTRY STV_DEFAULT"
_ZN2at6native29vectorized_elementwise_kernelILi4EZZZNS0_17clamp_kernel_cudaERNS_18TensorIteratorBaseERKN3c106ScalarES7_ENKUlvE_clEvENKUlvE1_clEvEUliE_St5arrayIPcLm2EEEEviT0_T1_:
.text._ZN2at6native29vectorized_elementwise_kernelILi4EZZZNS0_17clamp_kernel_cudaERNS_18TensorIteratorBaseERKN3c106ScalarES7_ENKUlvE_clEvENKUlvE1_clEvEUliE_St5arrayIPcLm2EEEEviT0_T1_:
        /* <DEDUP_REMOVED lines=11> */
[----:B-1----:R-:W-:-:S04]  /*00b0*/  IMAD.WIDE R2, R0, 0x4, R2 ;  /* 0x0000000400027825 */ /* 0x002fc800078e0202 */
[----:B0-----:R-:W-:Y:S02]  /*00c0*/  IMAD.WIDE.U32 R12, R15, 0x10, R2 ;  /* 0x000000100f0c7825 */ /* 0x001fe400078e0002 */
[----:B------:R-:W0:Y:S03]  /*00d0*/  LDC.64 R2, c[0x0][0x228] ;  /* 0x00008a00ff027b82 */ /* 0x000e260000000a00 */
[----:B------:R-:W2:Y:S04]  /*00e0*/  LDG.E.128 R4, desc[UR4][R12.64] ;  /* 0x000000040c047981 */ /* 0x000ea8000c1e1d00 */
[----:B------:R-:W3:Y:S01]  /*00f0*/  LDG.E.128 R8, desc[UR4][R12.64+0x800] ;  /* 0x000800040c087981 */ /* 0x000ee2000c1e1d00 */
[----:B0-----:R-:W-:-:S04]  /*0100*/  IMAD.WIDE.U32 R2, R0, 0x4, R2 ;  /* 0x0000000400027825 */ /* 0x001fc800078e0002 */
[----:B------:R-:W-:Y:S01]  /*0110*/  IMAD.WIDE R2, R15, 0x10, R2 ;  /* 0x000000100f027825 */ /* 0x000fe200078e0202 */
[----:B--2---:R-:W-:Y:S02]  /*0120*/  VIMNMX R4, R4, UR6, !PT ;  /* 0x0000000604047c48 */ /* 0x004fe4000ffe0100 */
[----:B------:R-:W-:Y:S02]  /*0130*/  VIMNMX R5, R5, UR6, !PT ;  /* 0x0000000605057c48 */ /* 0x000fe4000ffe0100 */
[----:B------:R-:W-:Y:S02]  /*0140*/  VIMNMX R6, R6, UR6, !PT ;  /* 0x0000000606067c48 */ /* 0x000fe4000ffe0100 */
[----:B------:R-:W-:Y:S02]  /*0150*/  VIMNMX R7, R7, UR6, !PT ;  /* 0x0000000607077c48 */ /* 0x000fe4000ffe0100 */
[----:B---3--:R-:W-:Y:S02]  /*0160*/  VIMNMX R8, R8, UR6, !PT ;  /* 0x0000000608087c48 */ /* 0x008fe4000ffe0100 */
[----:B------:R-:W-:-:S02]  /*0170*/  VIMNMX R9, R9, UR6, !PT ;  /* 0x0000000609097c48 */ /* 0x000fc4000ffe0100 */
[----:B------:R-:W-:Y:S02]  /*0180*/  VIMNMX R10, R10, UR6, !PT ;  /* 0x000000060a0a7c48 */ /* 0x000fe4000ffe0100 */
[----:B------:R-:W-:Y:S02]  /*0190*/  VIMNMX R11, R11, UR6, !PT ;  /* 0x000000060b0b7c48 */ /* 0x000fe4000ffe0100 */
[----:B------:R-:W-:Y:S02]  /*01a0*/  VIMNMX R7, R7, UR7, PT ;  /* 0x0000000707077c48 */ /* 0x000fe4000bfe0100 */
[----:B------:R-:W-:Y:S02]  /*01b0*/  VIMNMX R6, R6, UR7, PT ;  /* 0x0000000706067c48 */ /* 0x000fe4000bfe0100 */
[----:B------:R-:W-:Y:S02]  /*01c0*/  VIMNMX R5, R5, UR7, PT ;  /* 0x0000000705057c48 */ /* 0x000fe4000bfe0100 */
[----:B------:R-:W-:-:S02]  /*01d0*/  VIMNMX R4, R4, UR7, PT ;  /* 0x0000000704047c48 */ /* 0x000fc4000bfe0100 */
[----:B------:R-:W-:Y:S02]  /*01e0*/  VIMNMX R11, R11, UR7, PT ;  /* 0x000000070b0b7c48 */ /* 0x000fe4000bfe0100 */
[----:B------:R-:W-:Y:S01]  /*01f0*/  VIMNMX R10, R10, UR7, PT ;  /* 0x000000070a0a7c48 */ /* 0x000fe2000bfe0100 */
[----:B------:R-:W-:Y:S01]  /*0200*/  STG.E.128 desc[UR4][R2.64], R4 ;  /* 0x0000000402007986 */ /* 0x000fe2000c101d04 */
[----:B------:R-:W-:Y:S02]  /*0210*/  VIMNMX R9, R9, UR7, PT ;  /* 0x0000000709097c48 */ /* 0x000fe4000bfe0100 */
[----:B------:R-:W-:-:S05]  /*0220*/  VIMNMX R8, R8, UR7, PT ;  /* 0x0000000708087c48 */ /* 0x000fca000bfe0100 */
[----:B------:R-:W-:Y:S01]  /*0230*/  STG.E.128 desc[UR4][R2.64+0x800], R8 ;  /* 0x0008000802007986 */ /* 0x000fe2000c101d04 */
[----:B------:R-:W-:Y:S05]  /*0240*/  EXIT ;  /* 0x000000000000794d */ /* 0x000fea0003800000 */
.L_x_18992:
        /* <DEDUP_REMOVED lines=95> */
.L_x_18995:
[----:B------:R-:W-:-:S13]  /*0840*/  ISETP.GE.AND P0, PT, R17, R16, PT ;  /* 0x000000101100720c */ /* 0x000fda0003f06270 */
[----:B------:R-:W-:Y:S05]  /*0850*/  @P0 BRA `(.L_x_18997) ;  /* 0x0000000000300947 */ /* 0x000fea0003800000 */
[----:B0-----:R-:W0:Y:S01]  /*0860*/  LDC.64 R8, c[0x0][0x228] ;  /* 0x00008a00ff087b82 */ /* 0x001e220000000a00 */
[----:B------:R-:W-:Y:S01]  /*0870*/  IADD3 R7, R0, R17, RZ ;  /* 0x0000001100077210 */ /* 0x000fe20007ffe0ff */
[----:B------:R-:W-:-:S04]  /*0880*/  VIADD R17, R17, 0x80 ;  /* 0x0000008011117836 */ /* 0x000fc80000000000 */
[----:B0-----:R-:W-:-:S05]  /*0890*/  IMAD.WIDE.U32 R8, R7, 0x4, R8 ;  /* 0x0000000407087825 */ /* 0x001fca00078e0008 */
[----:B------:R1:W-:Y:S02]  /*08a0*/  STG.E desc[UR4][R8.64], R5 ;  /* 0x0000000508007986 */ /* 0x0003e4000c101904 */
.L_x_18996:
[----:B------:R-:W-:-:S13]  /*08b0*/  ISETP.GE.AND P0, PT, R17, R16, PT ;  /* 0x000000101100720c */ /* 0x000fda0003f06270 */
[----:B------:R-:W-:Y:S05]  /*08c0*/  @P0 BRA `(.L_x_18998) ;  /* 0x0000000000340947 */ /* 0x000fea0003800000 */
[----:B01----:R-:W0:Y:S01]  /*08d0*/  LDC.64 R8, c[0x0][0x228] ;  /* 0x00008a00ff087b82 */ /* 0x003e220000000a00 */
[----:B------:R-:W-:Y:S02]  /*08e0*/  IMAD.IADD R5, R0, 0x1, R17 ;  /* 0x0000000100057824 */ /* 0x000fe400078e0211 */
[----:B------:R-:W-:Y:S02]  /*08f0*/  VIADD R17, R17, 0x80 ;  /* 0x0000008011117836 */ /* 0x000fe40000000000 */
[----:B0-----:R-:W-:-:S05]  /*0900*/  IMAD.WIDE.U32 R8, R5, 0x4, R8 ;  /* 0x0000000405087825 */ /* 0x001fca00078e0008 */
[----:B------:R1:W-:Y:S02]  /*0910*/  STG.E desc[UR4][R8.64], R6 ;  /* 0x0000000608007986 */ /* 0x0003e4000c101904 */
.L_x_18997:
        /* <DEDUP_REMOVED lines=8> */
.L_x_18998:
[----:B------:R-:W-:Y:S05]  /*09a0*/  BSYNC B1 ;  /* 0x0000000000017941 */ /* 0x000fea0003800000 */
.L_x_18994:
[----:B------:R-:W-:-:S13]  /*09b0*/  ISETP.GE.AND P0, PT, R17, R16, PT ;  /* 0x000000101100720c */ /* 0x000fda0003f06270 */
[----:B-12---:R-:W1:Y:S01]  /*09c0*/  @!P0 LDC.64 R4, c[0x0][0x228] ;  /* 0x00008a00ff048b82 */ /* 0x006e620000000a00 */
[----:B------:R-:W-:Y:S02]  /*09d0*/  @!P0 IMAD.IADD R7, R0, 0x1, R17 ;  /* 0x0000000100078824 */ /* 0x000fe400078e0211 */
[----:B------:R-:W-:Y:S02]  /*09e0*/  @!P0 VIADD R17, R17, 0x80 ;  /* 0x0000008011118836 */ /* 0x000fe40000000000 */
[----:B-1----:R-:W-:-:S05]  /*09f0*/  @!P0 IMAD.WIDE.U32 R4, R7, 0x4, R4 ;  /* 0x0000000407048825 */ /* 0x002fca00078e0004 */
[----:B------:R2:W-:Y:S02]  /*0a00*/  @!P0 STG.E desc[UR4][R4.64], R3 ;  /* 0x0000000304008986 */ /* 0x0005e4000c101904 */
.L_x_18999:
[----:B------:R-:W-:Y:S05]  /*0a10*/  BSYNC B0 ;  /* 0x0000000000007941 */ /* 0x000fea0003800000 */
.L_x_18993:
        /* <DEDUP_REMOVED lines=8> */
.L_x_19000:
        /* <DEDUP_REMOVED lines=14> */
.L_x_36331:


//--------------------- .text._ZN2at6native29vectorized_elementwise_kernelILi8EZZZNS0_17clamp_kernel_cudaERNS_18TensorIteratorBaseERKN3c106ScalarES7_ENKUlvE_clEvENKUlvE1_clEvEUliE_St5arrayIPcLm2EEEEviT0_T1_ --------------------------
	.section	.text._ZN2at6native29vectorized_elementwise_kernelILi8EZZZNS0_17clamp_kernel_cudaERNS_18TensorIteratorBaseERKN3c106ScalarES7_ENKUlvE_clEvENKUlvE1_clEvEUliE_St5arrayIPcLm2EEEEviT0_T1_,"ax",@progbits
	.align	128
        .global         _ZN2at6native29vectorized_elementwise_kernelILi8EZZZNS0_17clamp_kernel_cudaERNS_18TensorIteratorBaseERKN3c106ScalarES7_ENKUlvE_clEvENKUlvE1_clEvEUliE_St5arrayIPcLm2EEEEviT0_T1_
        .type           _ZN2at6native29vectorized_elementwise_kernelILi8EZZZNS0_17clamp_kernel_cudaERNS_18TensorIteratorBaseERKN3c106ScalarES7_ENKUlvE_clEvENKUlvE1_clEvEUliE_St5arrayIPcLm2EEEEviT0_T1_,@function
        .size           _ZN2at6native29vectorized_elementwise_kernelILi8EZZZNS0_17clamp_kernel_cudaERNS_18TensorIteratorBaseERKN3c106ScalarES7_ENKUlvE_clEvENKUlvE1_clEvEUliE_St5arrayIPcLm2EEEEviT0_T1_,(.L_x_36332 - _ZN2at6native29vectorized_elementwise_kernelILi8EZZZNS0_17clamp_kernel_cudaERNS_18TensorIteratorBaseERKN3c106ScalarES7_ENKUlvE_clEvENKUlvE1_clEvEUliE_St5arrayIPcLm2EEEEviT0_T1_)
        .other          _ZN2at6native29vectorized_elementwise_kernelILi8EZZZNS0_17clamp_kernel_cudaERNS_18TensorIteratorBaseERKN3c106ScalarES7_ENKUlvE_clEvENKUlvE1_clEvEUliE_St5arrayIPcLm2EEEEviT0_T1_,@"STO_CUDA_ENTRY STV_DEFAULT"
_ZN2at6native29vectorized_elementwise_kernelILi8EZZZNS0_17clamp_kernel_cudaERNS_18TensorIteratorBaseERKN3c106ScalarES7_ENKUlvE_clEvENKUlvE1_clEvEUliE_St5arrayIPcLm2EEEEviT0_T1_:
.text._ZN2at6native29vectorized_elementwise_kernelILi8EZZZNS0_17clamp_kernel_cudaERNS_18TensorIteratorBaseERKN3c106ScalarES7_ENKUlvE_clEvENKUlvE1_clEvEUliE_St5arrayIPcLm2EEEEviT0_T1_:
        /* <DEDUP_REMOVED lines=37> */
.L_x_19001:
        /* <DEDUP_REMOVED lines=95> */
.L_x_19004:
[----:B------:R-:W-:-:S13]  /*0840*/  ISETP.GE.AND P0, PT, R17, R16, PT ;  /* 0x000000101100720c */ /* 0x000fda0003f06270 */
[----:B------:R-:W-:Y:S05]  /*0850*/  @P0 BRA `(.L_x_19006) ;  /* 0x0000000000300947 */ /* 0x000fea0003800000 */
[----:B0-----:R-:W0:Y:S01]  /*0860*/  LDC.64 R8, c[0x0][0x228] ;  /* 0x00008a00ff087b82 */ /* 0x001e220000000a00 */
[----:B------:R-:W-:Y:S01]  /*0870*/  IADD3 R7, R0, R17, RZ ;  /* 0x0000001100077210 */ /* 0x000fe20007ffe0ff */
[----:B------:R-:W-:-:S04]  /*0880*/  VIADD R17, R17, 0x80 ;  /* 0x0000008011117836 */ /* 0x000fc80000000000 */
[----:B0-----:R-:W-:-:S05]  /*0890*/  IMAD.WIDE.U32 R8, R7, 0x4, R8 ;  /* 0x0000000407087825 */ /* 0x001fca00078e0008 */
[----:B------:R1:W-:Y:S02]  /*08a0*/  STG.E desc[UR4][R8.64], R5 ;  /* 0x0000000508007986 */ /* 0x0003e4000c101904 */
.L_x_19005:
[----:B------:R-:W-:-:S13]  /*08b0*/  ISETP.GE.AND P0, PT, R17, R16, PT ;  /* 0x000000101100720c */ /* 0x000fda0003f06270 */
[----:B------:R-:W-:Y:S05]  /*08c0*/  @P0 BRA `(.L_x_19007) ;  /* 0x0000000000340947 */ /* 0x000fea0003800000 */
[----:B01----:R-:W0:Y:S01]  /*08d0*/  LDC.64 R8, c[0x0][0x228] ;  /* 0x00008a00ff087b82 */ /* 0x003e220000000a00 */
[----:B------:R-:W-:Y:S02]  /*08e0*/  IMAD.IADD R5, R0, 0x1, R17 ;  /* 0x0000000100057824 */ /* 0x000fe400078e0211 */
[----:B------:R-:W-:Y:S02]  /*08f0*/  VIADD R17, R17, 0x80 ;  /* 0x0000008011117836 */ /* 0x000fe40000000000 */
[----:B0-----:R-:W-:-:S05]  /*0900*/  IMAD.WIDE.U32 R8, R5, 0x4, R8 ;  /* 0x0000000405087825 */ /* 0x001fca00078e0008 */
[----:B------:R1:W-:Y:S02]  /*0910*/  STG.E desc[UR4][R8.64], R6 ;  /* 0x0000000608007986 */ /* 0x0003e4000c101904 */
.L_x_19006:
        /* <DEDUP_REMOVED lines=8> */
.L_x_19007:
[----:B------:R-:W-:Y:S05]  /*09a0*/  BSYNC B1 ;  /* 0x0000000000017941 */ /* 0x000fea0003800000 */
.L_x_19003:
[----:B------:R-:W-:-:S13]  /*09b0*/  ISETP.GE.AND P0, PT, R17, R16, PT ;  /* 0x000000101100720c */ /* 0x000fda0003f06270 */
[----:B-12---:R-:W1:Y:S01]  /*09c0*/  @!P0 LDC.64 R4, c[0x0][0x228] ;  /* 0x00008a00ff048b82 */ /* 0x006e620000000a00 */
[----:B------:R-:W-:Y:S02]  /*09d0*/  @!P0 IMAD.IADD R7, R0, 0x1, R17 ;  /* 0x0000000100078824 */ /* 0x000fe400078e0211 */
[----:B------:R-:W-:Y:S02]  /*09e0*/  @!P0 VIADD R17, R17, 0x80 ;  /* 0x0000008011118836 */ /* 0x000fe40000000000 */
[----:B-1----:R-:W-:-:S05]  /*09f0*/  @!P0 IMAD.WIDE.U32 R4, R7, 0x4, R4 ;  /* 0x0000000407048825 */ /* 0x002fca00078e0004 */
[----:B------:R2:W-:Y:S02]  /*0a00*/  @!P0 STG.E desc[UR4][R4.64], R3 ;  /* 0x0000000304008986 */ /* 0x0005e4000c101904 */
.L_x_19008:
[----:B------:R-:W-:Y:S05]  /*0a10*/  BSYNC B0 ;  /* 0x0000000000007941 */ /* 0x000fea0003800000 */
.L_x_19002:
        /* <DEDUP_REMOVED lines=8> */
.L_x_19009:
        /* <DEDUP_REMOVED lines=14> */
.L_x_36332:


//--------------------- .text._ZN2at6native18elementwise_kernelILi128ELi4EZNS0_15gpu_kernel_implIZZZNS0_17clamp_kernel_cudaERNS_18TensorIteratorBaseERKN3c106ScalarES8_ENKUlvE_clEvENKUlvE0_clEvEUlaE_EEvS4_RKT_EUliE_EEviT1_ --------------------------
	.section	.text._ZN2at6native18elementwise_kernelILi128ELi4EZNS0_15gpu_kernel_implIZZZNS0_17clamp_kernel_cudaERNS_18TensorIteratorBaseERKN3c106ScalarES8_ENKUlvE_clEvENKUlvE0_clEvEUlaE_EEvS4_RKT_EUliE_EEviT1_,"ax",@progbits
	.align	128
        .global         _ZN2at6native18elementwise_kernelILi128ELi4EZNS0_15gpu_kernel_implIZZZNS0_17clamp_kernel_cudaERNS_18TensorIteratorBaseERKN3c106ScalarES8_ENKUlvE_clEvENKUlvE0_clEvEUlaE_EEvS4_RKT_EUliE_EEviT1_
        .type           _ZN2at6native18elementwise_kernelILi128ELi4EZNS0_15gpu_kernel_implIZZZNS0_17clamp_kernel_cudaERNS_18TensorIteratorBaseERKN3c106ScalarES8_ENKUlvE_clEvENKUlvE0_clEvEUlaE_EEvS4_RKT_EUliE_EEviT1_,@function
        .size           _ZN2at6native18elementwise_kernelILi128ELi4EZNS0_15gpu_kernel_implIZZZNS0_17clamp_kernel_cudaERNS_18TensorIteratorBaseERKN3c106ScalarES8_ENKUlvE_clEvENKUlvE0_clEvEUlaE_EEvS4_RKT_EUliE_EEviT1_,(.L_x_36333 - _ZN2at6native18elementwise_kernelILi128ELi4EZNS0_15gpu_kernel_implIZZZNS0_17clamp_kernel_cudaERNS_18TensorIteratorBaseERKN3c106ScalarES8_ENKUlvE_clEvENKUlvE0_clEvEUlaE_EEvS4_RKT_EUliE_EEviT1_)
        .other          _ZN2at6native18elementwise_kernelILi128ELi4EZNS0_15gpu_kernel_implIZZZNS0_17clamp_kernel_cudaERNS_18TensorIteratorBaseERKN3c106ScalarES8_ENKUlvE_clEvENKUlvE0_clEvEUlaE_EEvS4_RKT_EUliE_EEviT1_,@"STO_CUDA_ENTRY STV_DEFAULT"
_ZN2at6native18elementwise_kernelILi128ELi4EZNS0_15gpu_kernel_implIZZZNS0_17clamp_kernel_cudaERNS_18TensorIteratorBaseERKN3c106ScalarES8_ENKUlvE_clEvENKUlvE0_clEvEUlaE_EEvS4_RKT_EUliE_EEviT1_:
.text._ZN2at6native18elementwise_kernelILi128ELi4EZNS0_15gpu_kernel_implIZZZNS0_17clamp_kernel_cudaERNS_18TensorIteratorBaseERKN3c106ScalarES8_ENKUlvE_clEvENKUlvE0_clEvEUlaE_EEvS4_RKT_EUliE_EEviT1_:
        /* <DEDUP_REMOVED lines=315> */
.L_x_19012:
        /* <DEDUP_REMOVED lines=20> */
.L_x_19016:
[----:B------:R0:W5:Y:S01]  /*14f0*/  LDG.E.U8 R0, desc[UR36][R2.64] ;  /* 0x0000002402007981 */ /* 0x000162000c1e1100 */
[----:B------:R-:W-:Y:S05]  /*1500*/  BRA `(.L_x_19018) ;  /* 0x0000000c00547947 */ /* 0x000fea0003800000 */
.L_x_19015:
        /* <DEDUP_REMOVED lines=8> */
.L_x_19020:
[----:B------:R0:W5:Y:S01]  /*1590*/  LDG.E.U8 R0, desc[UR36][R2.64] ;  /* 0x0000002402007981 */ /* 0x000162000c1e1100 */
[----:B------:R-:W-:Y:S05]  /*15a0*/  BRA `(.L_x_19018) ;  /* 0x0000000c002c7947 */ /* 0x000fea0003800000 */
.L_x_19019:
[----:B------:R0:W5:Y:S01]  /*15b0*/  LDG.E.U16 R0, desc[UR36][R2.64] ;  /* 0x0000002402007981 */ /* 0x000162000c1e1500 */
[----:B------:R-:W-:Y:S05]  /*15c0*/  BRA `(.L_x_19018) ;  /* 0x0000000c00247947 */ /* 0x000fea0003800000 */
.L_x_19014:
        /* <DEDUP_REMOVED lines=9> */
.L_x_19022:
[----:B------:R-:W2:Y:S02]  /*1660*/  LDG.E.U16 R4, desc[UR36][R2.64] ;  /* 0x0000002402047981 */ /* 0x000ea4000c1e1500 */
[----:B--2---:R-:W-:-:S06]  /*1670*/  HADD2.F32 R4, -RZ, R4.H0_H0 ;  /* 0x20000004ff047230 */ /* 0x004fcc0000004100 */
[----:B------:R-:W0:Y:S02]  /*1680*/  F2I.FTZ.TRUNC.NTZ R4, R4 ;  /* 0x0000000400047305 */ /* 0x000e24000021f100 */
[----:B0-----:R-:W-:Y:S01]  /*1690*/  PRMT R0, R4, 0x7610, R0 ;  /* 0x0000761004007816 */ /* 0x001fe20000000000 */
[----:B------:R-:W-:Y:S06]  /*16a0*/  BRA `(.L_x_19018) ;  /* 0x0000000800ec7947 */ /* 0x000fec0003800000 */
.L_x_19021:
        /* <DEDUP_REMOVED lines=9> */
.L_x_19024:
[----:B------:R-:W2:Y:S02]  /*1740*/  LDG.E.U16 R2, desc[UR36][R2.64] ;  /* 0x0000002402027981 */ /* 0x000ea4000c1e1500 */
[----:B--2---:R-:W-:-:S06]  /*1750*/  HADD2.F32 R4, -RZ, R2.H0_H0 ;  /* 0x20000002ff047230 */ /* 0x004fcc0000004100 */
[----:B------:R-:W0:Y:S02]  /*1760*/  F2I.FTZ.TRUNC.NTZ R4, R4 ;  /* 0x0000000400047305 */ /* 0x000e24000021f100 */
[----:B0-----:R-:W-:Y:S01]  /*1770*/  PRMT R0, R4, 0x7610, R0 ;  /* 0x0000761004007816 */ /* 0x001fe20000000000 */
[----:B------:R-:W-:Y:S06]  /*1780*/  BRA `(.L_x_19018) ;  /* 0x0000000800b47947 */ /* 0x000fec0003800000 */
.L_x_19023:
[----:B------:R-:W2:Y:S02]  /*1790*/  LDG.E.64 R2, desc[UR36][R2.64] ;  /* 0x0000002402027981 */ /* 0x000ea4000c1e1b00 */
[----:B--2---:R0:W1:Y:S01]  /*17a0*/  F2I.F64.TRUNC R0, R2 ;  /* 0x0000000200007311 */ /* 0x004062000030d100 */
[----:B------:R-:W-:Y:S05]  /*17b0*/  BRA `(.L_x_19018) ;  /* 0x0000000800a87947 */ /* 0x000fea0003800000 */
.L_x_19013:
        /* <DEDUP_REMOVED lines=12> */
.L_x_19027:
[----:B------:R-:W2:Y:S02]  /*1880*/  LDG.E.64 R2, desc[UR36][R2.64] ;  /* 0x0000002402027981 */ /* 0x000ea4000c1e1b00 */
[----:B--2---:R3:W4:Y:S01]  /*1890*/  F2I.F64.TRUNC R0, R2 ;  /* 0x0000000200007311 */ /* 0x004722000030d100 */
[----:B------:R-:W-:Y:S05]  /*18a0*/  BRA `(.L_x_19018) ;  /* 0x00000008006c7947 */ /* 0x000fea0003800000 */
.L_x_19026:
        /* <DEDUP_REMOVED lines=28> */
.L_x_19029:
        /* <DEDUP_REMOVED lines=15> */
.L_x_19028:
[----:B------:R-:W2:Y:S02]  /*1b60*/  LDG.E.U16 R4, desc[UR36][R2.64] ;  /* 0x0000002402047981 */ /* 0x000ea4000c1e1500 */
[----:B--2---:R-:W-:-:S06]  /*1b70*/  IMAD.U32 R4, R4, 0x10000, RZ ;  /* 0x0001000004047824 */ /* 0x004fcc00078e00ff */
[----:B------:R-:W0:Y:S02]  /*1b80*/  F2I.FTZ.TRUNC.NTZ R4, R4 ;  /* 0x0000000400047305 */ /* 0x000e24000021f100 */
[----:B0-----:R-:W-:Y:S01]  /*1b90*/  PRMT R0, R4, 0x7610, R0 ;  /* 0x0000761004007816 */ /* 0x001fe20000000000 */
[----:B------:R-:W-:Y:S06]  /*1ba0*/  BRA `(.L_x_19018) ;  /* 0x0000000400ac7947 */ /* 0x000fec0003800000 */
.L_x_19025:
        /* <DEDUP_REMOVED lines=10> */
.L_x_19032:
        /* <DEDUP_REMOVED lines=21> */
.L_x_19036:
[----:B------:R-:W-:Y:S05]  /*1da0*/  BSYNC B1 ;  /* 0x0000000000017941 */ /* 0x000fea0003800000 */
.L_x_19035:
[----:B------:R-:W-:Y:S01]  /*1db0*/  IMAD.SHL.U32 R2, R2, 0x100000, RZ ;  /* 0x0010000002027824 */ /* 0x000fe200078e00ff */
[----:B------:R-:W-:-:S04]  /*1dc0*/  LEA R3, R0, 0x3b800000, 0x17 ;  /* 0x3b80000000037811 */ /* 0x000fc800078eb8ff */
[----:B------:R-:W-:-:S07]  /*1dd0*/  LOP3.LUT R4, R3, R2, R4, 0xfe, !PT ;  /* 0x0000000203047212 */ /* 0x000fce00078efe04 */
.L_x_19034:
[----:B------:R-:W-:Y:S05]  /*1de0*/  BSYNC B0 ;  /* 0x0000000000007941 */ /* 0x000fea0003800000 */
.L_x_19033:
[----:B------:R-:W0:Y:S02]  /*1df0*/  F2I.FTZ.TRUNC.NTZ R4, R4 ;  /* 0x0000000400047305 */ /* 0x000e24000021f100 */
[----:B0-----:R-:W-:Y:S01]  /*1e00*/  PRMT R0, R4, 0x7610, R0 ;  /* 0x0000761004007816 */ /* 0x001fe20000000000 */
[----:B------:R-:W-:Y:S06]  /*1e10*/  BRA `(.L_x_19018) ;  /* 0x0000000400107947 */ /* 0x000fec0003800000 */
.L_x_19031:
        /* <DEDUP_REMOVED lines=21> */
.L_x_19040:
[----:B------:R-:W-:Y:S05]  /*1f70*/  BSYNC B1 ;  /* 0x0000000000017941 */ /* 0x000fea0003800000 */
.L_x_19039:
[----:B------:R-:W-:Y:S01]  /*1f80*/  IMAD.SHL.U32 R2, R2, 0x200000, RZ ;  /* 0x0020000002027824 */ /* 0x000fe200078e00ff */
[----:B------:R-:W-:-:S04]  /*1f90*/  LEA R3, R0, 0x37800000, 0x17 ;  /* 0x3780000000037811 */ /* 0x000fc800078eb8ff */
[----:B------:R-:W-:-:S07]  /*1fa0*/  LOP3.LUT R4, R3, R2, R4, 0xfe, !PT ;  /* 0x0000000203047212 */ /* 0x000fce00078efe04 */
.L_x_19038:
[----:B------:R-:W-:Y:S05]  /*1fb0*/  BSYNC B0 ;  /* 0x0000000000007941 */ /* 0x000fea0003800000 */
.L_x_19037:
[----:B------:R-:W0:Y:S02]  /*1fc0*/  F2I.FTZ.TRUNC.NTZ R4, R4 ;  /* 0x0000000400047305 */ /* 0x000e24000021f100 */
[----:B0-----:R-:W-:Y:S01]  /*1fd0*/  PRMT R0, R4, 0x7610, R0 ;  /* 0x0000761004007816 */ /* 0x001fe20000000000 */
[----:B------:R-:W-:Y:S06]  /*1fe0*/  BRA `(.L_x_19018) ;  /* 0x00000000009c7947 */ /* 0x000fec0003800000 */
.L_x_19030:
        /* <DEDUP_REMOVED lines=14> */
.L_x_19044:
[----:B------:R-:W-:Y:S05]  /*20d0*/  BSYNC B0 ;  /* 0x0000000000007941 */ /* 0x000fea0003800000 */
.L_x_19043:
[----:B------:R-:W0:Y:S02]  /*20e0*/  F2I.FTZ.TRUNC.NTZ R4, R4 ;  /* 0x0000000400047305 */ /* 0x000e24000021f100 */
[----:B0-----:R-:W-:Y:S01]  /*20f0*/  PRMT R0, R4, 0x7610, R0 ;  /* 0x0000761004007816 */ /* 0x001fe20000000000 */
[----:B------:R-:W-:Y:S06]  /*2100*/  BRA `(.L_x_19018) ;  /* 0x0000000000547947 */ /* 0x000fec0003800000 */
.L_x_19017:
        /* <DEDUP_REMOVED lines=16> */
.L_x_19045:
[----:B------:R-:W-:Y:S01]  /*2210*/  PRMT R0, RZ, 0x7610, R0 ;  /* 0x00007610ff007816 */ /* 0x000fe20000000000 */
[----:B------:R-:W-:Y:S06]  /*2220*/  BRA `(.L_x_19018) ;  /* 0x00000000000c7947 */ /* 0x000fec0003800000 */
.L_x_19042:
[----:B------:R2:W5:Y:S01]  /*2230*/  LDG.E.U8 R0, desc[UR36][R2.64] ;  /* 0x0000002402007981 */ /* 0x000562000c1e1100 */
[----:B------:R-:W-:Y:S05]  /*2240*/  BRA `(.L_x_19018) ;  /* 0x0000000000047947 */ /* 0x000fea0003800000 */
.L_x_19041:
[----:B------:R1:W5:Y:S02]  /*2250*/  LDG.E.U8 R0, desc[UR36][R2.64] ;  /* 0x0000002402007981 */ /* 0x000364000c1e1100 */
.L_x_19018:
[----:B0123--:R-:W0:Y:S01]  /*2260*/  LDC.U8 R3, c[0x0][0x430] ;  /* 0x00010c00ff037b82 */ /* 0x00fe220000000000 */
[----:B------:R-:W-:Y:S01]  /*2270*/  ULDC.U8 UR4, c[0x0][0x420] ;  /* 0x0001080000047ab9 */ /* 0x000fe20000000000 */
[----:B----45:R-:W-:Y:S01]  /*2280*/  LOP3.LUT R0, R0, 0xffff, RZ, 0xc0, !PT ;  /* 0x0000ffff00007812 */ /* 0x030fe200078ec0ff */
[----:B------:R-:W-:Y:S01]  /*2290*/  UPRMT UR4, UR4, 0x8880, URZ ;  /* 0x0000888004047896 */ /* 0x000fe2000800003f */
[----:B------:R-:W-:Y:S02]  /*22a0*/  ULDC.S8 UR5, c[0x0][0x421] ;  /* 0x0001084000057ab9 */ /* 0x000fe40000000200 */
[----:B------:R-:W-:-:S04]  /*22b0*/  PRMT R0, R0, 0x8880, RZ ;  /* 0x0000888000007816 */ /* 0x000fc800000000ff */
[----:B------:R-:W-:Y:S01]  /*22c0*/  VIMNMX R0, R0, UR4, !PT ;  /* 0x0000000400007c48 */ /* 0x000fe2000ffe0100 */
[----:B------:R-:W-:-:S03]  /*22d0*/  UMOV UR4, UR5 ;  /* 0x0000000500047c82 */ /* 0x000fc60008000000 */
        /* <DEDUP_REMOVED lines=14> */
.L_x_19049:
[----:B------:R3:W-:Y:S01]  /*23c0*/  STG.E.U8 desc[UR36][R16.64], R5 ;  /* 0x0000000510007986 */ /* 0x0007e2000c101124 */
[----:B------:R-:W-:Y:S05]  /*23d0*/  BRA `(.L_x_19051) ;  /* 0x0000000c005c7947 */ /* 0x000fea0003800000 */
.L_x_19048:
        /* <DEDUP_REMOVED lines=10> */
.L_x_19053:
[----:B------:R1:W-:Y:S01]  /*2480*/  STG.E desc[UR36][R16.64], R5 ;  /* 0x0000000510007986 */ /* 0x0003e2000c101924 */
[----:B------:R-:W-:Y:S05]  /*2490*/  BRA `(.L_x_19051) ;  /* 0x0000000c002c7947 */ /* 0x000fea0003800000 */
.L_x_19052:
[----:B------:R2:W-:Y:S01]  /*24a0*/  STG.E.U16 desc[UR36][R16.64], R5 ;  /* 0x0000000510007986 */ /* 0x0005e2000c101524 */
[----:B------:R-:W-:Y:S05]  /*24b0*/  BRA `(.L_x_19051) ;  /* 0x0000000c00247947 */ /* 0x000fea0003800000 */
.L_x_19047:
        /* <DEDUP_REMOVED lines=9> */
.L_x_19055:
[----:B------:R-:W0:Y:S02]  /*2550*/  I2F.S16 R0, R5 ;  /* 0x0000000500007306 */ /* 0x000e240000101400 */
[----:B0-----:R-:W-:-:S05]  /*2560*/  F2FP.F16.F32.PACK_AB R0, RZ, R0 ;  /* 0x00000000ff00723e */ /* 0x001fca00000000ff */
[----:B------:R0:W-:Y:S01]  /*2570*/  STG.E.U16 desc[UR36][R16.64], R0 ;  /* 0x0000000010007986 */ /* 0x0001e2000c101524 */
[----:B------:R-:W-:Y:S05]  /*2580*/  BRA `(.L_x_19051) ;  /* 0x0000000800f07947 */ /* 0x000fea0003800000 */
.L_x_19054:
        /* <DEDUP_REMOVED lines=10> */
.L_x_19057:
[----:B------:R-:W0:Y:S02]  /*2630*/  I2F.S16 R5, R5 ;  /* 0x0000000500057306 */ /* 0x000e240000101400 */
[----:B0-----:R-:W-:-:S04]  /*2640*/  F2FP.F16.F32.PACK_AB R3, RZ, R5 ;  /* 0x00000005ff03723e */ /* 0x001fc800000000ff */
[----:B------:R-:W-:-:S05]  /*2650*/  PRMT R3, R3, 0x5410, RZ ;  /* 0x0000541003037816 */ /* 0x000fca00000000ff */
[----:B------:R0:W-:Y:S01]  /*2660*/  STG.E desc[UR36][R16.64], R3 ;  /* 0x0000000310007986 */ /* 0x0001e2000c101924 */
[----:B------:R-:W-:Y:S05]  /*2670*/  BRA `(.L_x_19051) ;  /* 0x0000000800b47947 */ /* 0x000fea0003800000 */
.L_x_19056:
[----:B------:R-:W0:Y:S02]  /*2680*/  I2F.F64.S16 R2, R5 ;  /* 0x0000000500027312 */ /* 0x000e240000101c00 */
[----:B0-----:R0:W-:Y:S01]  /*2690*/  STG.E.64 desc[UR36][R16.64], R2 ;  /* 0x0000000210007986 */ /* 0x0011e2000c101b24 */
[----:B------:R-:W-:Y:S05]  /*26a0*/  BRA `(.L_x_19051) ;  /* 0x0000000800a87947 */ /* 0x000fea0003800000 */
.L_x_19046:
        /* <DEDUP_REMOVED lines=13> */
.L_x_19060:
[----:B------:R-:W0:Y:S01]  /*2780*/  I2F.F64.S16 R4, R5 ;  /* 0x0000000500047312 */ /* 0x000e220000101c00 */
[----:B------:R-:W-:-:S05]  /*2790*/  CS2R R6, SRZ ;  /* 0x0000000000067805 */ /* 0x000fca000001ff00 */
[----:B0-----:R0:W-:Y:S01]  /*27a0*/  STG.E.128 desc[UR36][R16.64], R4 ;  /* 0x0000000410007986 */ /* 0x0011e2000c101d24 */
[----:B------:R-:W-:Y:S05]  /*27b0*/  BRA `(.L_x_19051) ;  /* 0x0000000800647947 */ /* 0x000fea0003800000 */
.L_x_19059:
        /* <DEDUP_REMOVED lines=21> */
.L_x_19064:
[----:B------:R-:W-:Y:S05]  /*2910*/  BSYNC B0 ;  /* 0x0000000000007941 */ /* 0x000fea0003800000 */
.L_x_19063:
[----:B------:R-:W-:-:S05]  /*2920*/  LOP3.LUT R3, R0, R3, RZ, 0xfc, !PT ;  /* 0x0000000300037212 */ /* 0x000fca00078efcff */
[----:B------:R0:W-:Y:S01]  /*2930*/  STG.E.U8 desc[UR36][R16.64], R3 ;  /* 0x0000000310007986 */ /* 0x0001e2000c101124 */
[----:B------:R-:W-:Y:S05]  /*2940*/  BRA `(.L_x_19051) ;  /* 0x0000000800007947 */ /* 0x000fea0003800000 */
.L_x_19062:
        /* <DEDUP_REMOVED lines=13> */
.L_x_19066:
[----:B------:R-:W-:Y:S01]  /*2a20*/  IMAD.MOV.U32 R0, RZ, RZ, 0x7f ;  /* 0x0000007fff007424 */ /* 0x000fe200078e00ff */
[----:B------:R-:W-:-:S04]  /*2a30*/  ISETP.GT.U32.AND P0, PT, R2, 0x7f800000, PT ;  /* 0x7f8000000200780c */ /* 0x000fc80003f04070 */
[----:B------:R-:W-:-:S09]  /*2a40*/  SEL R0, R0, 0x7c, P0 ;  /* 0x0000007c00007807 */ /* 0x000fd20000000000 */
.L_x_19067:
[----:B------:R-:W-:Y:S05]  /*2a50*/  BSYNC B0 ;  /* 0x0000000000007941 */ /* 0x000fea0003800000 */
.L_x_19065:
[----:B------:R-:W-:-:S04]  /*2a60*/  LOP3.LUT R2, R5, 0x80000000, RZ, 0xc0, !PT ;  /* 0x8000000005027812 */ /* 0x000fc800078ec0ff */
[----:B------:R-:W-:-:S04]  /*2a70*/  SHF.R.U32.HI R3, RZ, 0x18, R2 ;  /* 0x00000018ff037819 */ /* 0x000fc80000011602 */
[----:B------:R-:W-:-:S05]  /*2a80*/  LOP3.LUT R3, R0, R3, RZ, 0xfc, !PT ;  /* 0x0000000300037212 */ /* 0x000fca00078efcff */
[----:B------:R0:W-:Y:S01]  /*2a90*/  STG.E.U8 desc[UR36][R16.64], R3 ;  /* 0x0000000310007986 */ /* 0x0001e2000c101124 */
[----:B------:R-:W-:Y:S05]  /*2aa0*/  BRA `(.L_x_19051) ;  /* 0x0000000400a87947 */ /* 0x000fea0003800000 */
.L_x_19061:
[----:B------:R-:W0:Y:S02]  /*2ab0*/  I2F.S16 R0, R5 ;  /* 0x0000000500007306 */ /* 0x000e240000101400 */
[----:B0-----:R-:W-:-:S05]  /*2ac0*/  F2FP.BF16.F32.PACK_AB R0, RZ, R0 ;  /* 0x00000000ff00723e */ /* 0x001fca00000010ff */
[----:B------:R0:W-:Y:S01]  /*2ad0*/  STG.E.U16 desc[UR36][R16.64], R0 ;  /* 0x0000000010007986 */ /* 0x0001e2000c101524 */
[----:B------:R-:W-:Y:S05]  /*2ae0*/  BRA `(.L_x_19051) ;  /* 0x0000000400987947 */ /* 0x000fea0003800000 */
.L_x_19058:
        /* <DEDUP_REMOVED lines=10> */
.L_x_19070:
        /* <DEDUP_REMOVED lines=17> */
.L_x_19073:
[----:B------:R-:W-:-:S04]  /*2ca0*/  LOP3.LUT R2, R5, 0x80000000, RZ, 0xc0, !PT ;  /* 0x8000000005027812 */ /* 0x000fc800078ec0ff */
[----:B------:R-:W-:-:S04]  /*2cb0*/  SHF.R.U32.HI R3, RZ, 0x18, R2 ;  /* 0x00000018ff037819 */ /* 0x000fc80000011602 */
[----:B------:R-:W-:-:S04]  /*2cc0*/  LOP3.LUT R0, R0, R3, RZ, 0xfc, !PT ;  /* 0x0000000300007212 */ /* 0x000fc800078efcff */
[----:B------:R-:W-:-:S07]  /*2cd0*/  PRMT R8, R0, 0x7610, R8 ;  /* 0x0000761000087816 */ /* 0x000fce0000000008 */
.L_x_19072:
[----:B------:R-:W-:Y:S05]  /*2ce0*/  BSYNC B0 ;  /* 0x0000000000007941 */ /* 0x000fea0003800000 */
.L_x_19071:
[----:B------:R0:W-:Y:S01]  /*2cf0*/  STG.E.U8 desc[UR36][R16.64], R8 ;  /* 0x0000000810007986 */ /* 0x0001e2000c101124 */
[----:B------:R-:W-:Y:S05]  /*2d00*/  BRA `(.L_x_19051) ;  /* 0x0000000400107947 */ /* 0x000fea0003800000 */
.L_x_19069:
        /* <DEDUP_REMOVED lines=17> */
.L_x_19076:
[----:B------:R-:W-:-:S04]  /*2e20*/  LOP3.LUT R2, R5, 0x80000000, RZ, 0xc0, !PT ;  /* 0x8000000005027812 */ /* 0x000fc800078ec0ff */
[----:B------:R-:W-:-:S04]  /*2e30*/  SHF.R.U32.HI R3, RZ, 0x18, R2 ;  /* 0x00000018ff037819 */ /* 0x000fc80000011602 */
[----:B------:R-:W-:-:S04]  /*2e40*/  LOP3.LUT R0, R0, R3, RZ, 0xfc, !PT ;  /* 0x0000000300007212 */ /* 0x000fc800078efcff */
[----:B------:R-:W-:-:S07]  /*2e50*/  PRMT R8, R0, 0x7610, R8 ;  /* 0x0000761000087816 */ /* 0x000fce0000000008 */
.L_x_19075:
[----:B------:R-:W-:Y:S05]  /*2e60*/  BSYNC B0 ;  /* 0x0000000000007941 */ /* 0x000fea0003800000 */
.L_x_19074:
[----:B------:R0:W-:Y:S01]  /*2e70*/  STG.E.U8 desc[UR36][R16.64], R8 ;  /* 0x0000000810007986 */ /* 0x0001e2000c101124 */
[----:B------:R-:W-:Y:S05]  /*2e80*/  BRA `(.L_x_19051) ;  /* 0x0000000000b07947 */ /* 0x000fea0003800000 */
.L_x_19068:
        /* <DEDUP_REMOVED lines=22> */
.L_x_19050:
        /* <DEDUP_REMOVED lines=16> */
.L_x_19079:
[----:B------:R-:W-:Y:S05]  /*30f0*/  BRA `(.L_x_19051) ;  /* 0x0000000000147947 */ /* 0x000fea0003800000 */
.L_x_19078:
[----:B------:R-:W-:-:S04]  /*3100*/  PRMT R2, R5, 0x9910, RZ ;  /* 0x0000991005027816 */ /* 0x000fc800000000ff */
[----:B------:R-:W-:-:S05]  /*3110*/  SHF.R.S32.HI R3, RZ, 0x1f, R2 ;  /* 0x0000001fff037819 */ /* 0x000fca0000011402 */
[----:B------:R0:W-:Y:S01]  /*3120*/  STG.E.64 desc[UR36][R16.64], R2 ;  /* 0x0000000210007986 */ /* 0x0001e2000c101b24 */
[----:B------:R-:W-:Y:S05]  /*3130*/  BRA `(.L_x_19051) ;  /* 0x0000000000047947 */ /* 0x000fea0003800000 */
.L_x_19077:
[----:B------:R0:W-:Y:S02]  /*3140*/  STG.E desc[UR36][R16.64], R5 ;  /* 0x0000000510007986 */ /* 0x0001e4000c101924 */
.L_x_19051:
[----:B------:R-:W-:-:S04]  /*3150*/  IMAD R18, R23, 0x200, R18 ;  /* 0x0000020017127824 */ /* 0x000fc800078e0212 */
[----:B------:R-:W-:-:S07]  /*3160*/  VIADD R19, R18, 0x80 ;  /* 0x0000008012137836 */ /* 0x000fce0000000000 */
.L_x_19011:
[----:B------:R-:W-:Y:S05]  /*3170*/  BSYNC B6 ;  /* 0x0000000000067941 */ /* 0x000fea0003800000 */
.L_x_19010:
        /* <DEDUP_REMOVED lines=307> */
.L_x_19082:
        /* <DEDUP_REMOVED lines=20> */
.L_x_19086:
[----:B------:R0:W5:Y:S01]  /*45f0*/  LDG.E.U8 R0, desc[UR36][R2.64] ;  /* 0x0000002402007981 */ /* 0x000162000c1e1100 */
[----:B------:R-:W-:Y:S05]  /*4600*/  BRA `(.L_x_19088) ;  /* 0x0000000c00547947 */ /* 0x000fea0003800000 */
.L_x_19085:
        /* <DEDUP_REMOVED lines=8> */
.L_x_19090:
[----:B------:R0:W5:Y:S01]  /*4690*/  LDG.E.U8 R0, desc[UR36][R2.64] ;  /* 0x0000002402007981 */ /* 0x000162000c1e1100 */
[----:B------:R-:W-:Y:S05]  /*46a0*/  BRA `(.L_x_19088) ;  /* 0x0000000c002c7947 */ /* 0x000fea0003800000 */
.L_x_19089:
[----:B------:R0:W5:Y:S01]  /*46b0*/  LDG.E.U16 R0, desc[UR36][R2.64] ;  /* 0x0000002402007981 */ /* 0x000162000c1e1500 */
[----:B------:R-:W-:Y:S05]  /*46c0*/  BRA `(.L_x_19088) ;  /* 0x0000000c00247947 */ /* 0x000fea0003800000 */
.L_x_19084:
        /* <DEDUP_REMOVED lines=9> */
.L_x_19092:
[----:B------:R-:W2:Y:S02]  /*4760*/  LDG.E.U16 R4, desc[UR36][R2.64] ;  /* 0x0000002402047981 */ /* 0x000ea4000c1e1500 */
[----:B--2---:R-:W-:-:S06]  /*4770*/  HADD2.F32 R4, -RZ, R4.H0_H0 ;  /* 0x20000004ff047230 */ /* 0x004fcc0000004100 */
[----:B------:R-:W0:Y:S02]  /*4780*/  F2I.FTZ.TRUNC.NTZ R4, R4 ;  /* 0x0000000400047305 */ /* 0x000e24000021f100 */
[----:B0-----:R-:W-:Y:S01]  /*4790*/  PRMT R0, R4, 0x7610, R0 ;  /* 0x0000761004007816 */ /* 0x001fe20000000000 */
[----:B------:R-:W-:Y:S06]  /*47a0*/  BRA `(.L_x_19088) ;  /* 0x0000000800ec7947 */ /* 0x000fec0003800000 */
.L_x_19091:
        /* <DEDUP_REMOVED lines=9> */
.L_x_19094:
[----:B------:R-:W2:Y:S02]  /*4840*/  LDG.E.U16 R2, desc[UR36][R2.64] ;  /* 0x0000002402027981 */ /* 0x000ea4000c1e1500 */
[----:B--2---:R-:W-:-:S06]  /*4850*/  HADD2.F32 R4, -RZ, R2.H0_H0 ;  /* 0x20000002ff047230 */ /* 0x004fcc0000004100 */
[----:B------:R-:W0:Y:S02]  /*4860*/  F2I.FTZ.TRUNC.NTZ R4, R4 ;  /* 0x0000000400047305 */ /* 0x000e24000021f100 */
[----:B0-----:R-:W-:Y:S01]  /*4870*/  PRMT R0, R4, 0x7610, R0 ;  /* 0x0000761004007816 */ /* 0x001fe20000000000 */
[----:B------:R-:W-:Y:S06]  /*4880*/  BRA `(.L_x_19088) ;  /* 0x0000000800b47947 */ /* 0x000fec0003800000 */
.L_x_19093:
[----:B------:R-:W2:Y:S02]  /*4890*/  LDG.E.64 R2, desc[UR36][R2.64] ;  /* 0x0000002402027981 */ /* 0x000ea4000c1e1b00 */
[----:B--2---:R0:W1:Y:S01]  /*48a0*/  F2I.F64.TRUNC R0, R2 ;  /* 0x0000000200007311 */ /* 0x004062000030d100 */
[----:B------:R-:W-:Y:S05]  /*48b0*/  BRA `(.L_x_19088) ;  /* 0x0000000800a87947 */ /* 0x000fea0003800000 */
.L_x_19083:
        /* <DEDUP_REMOVED lines=12> */
.L_x_19097:
[----:B------:R-:W2:Y:S02]  /*4980*/  LDG.E.64 R2, desc[UR36][R2.64] ;  /* 0x0000002402027981 */ /* 0x000ea4000c1e1b00 */
[----:B--2---:R3:W4:Y:S01]  /*4990*/  F2I.F64.TRUNC R0, R2 ;  /* 0x0000000200007311 */ /* 0x004722000030d100 */
[----:B------:R-:W-:Y:S05]  /*49a0*/  BRA `(.L_x_19088) ;  /* 0x00000008006c7947 */ /* 0x000fea0003800000 */
.L_x_19096:
        /* <DEDUP_REMOVED lines=28> */
.L_x_19099:
        /* <DEDUP_REMOVED lines=15> */
.L_x_19098:
[----:B------:R-:W2:Y:S02]  /*4c60*/  LDG.E.U16 R4, desc[UR36][R2.64] ;  /* 0x0000002402047981 */ /* 0x000ea4000c1e1500 */
[----:B--2---:R-:W-:-:S06]  /*4c70*/  IMAD.U32 R4, R4, 0x10000, RZ ;  /* 0x0001000004047824 */ /* 0x004fcc00078e00ff */
[----:B------:R-:W0:Y:S02]  /*4c80*/  F2I.FTZ.TRUNC.NTZ R4, R4 ;  /* 0x0000000400047305 */ /* 0x000e24000021f100 */
[----:B0-----:R-:W-:Y:S01]  /*4c90*/  PRMT R0, R4, 0x7610, R0 ;  /* 0x0000761004007816 */ /* 0x001fe20000000000 */
[----:B------:R-:W-:Y:S06]  /*4ca0*/  BRA `(.L_x_19088) ;  /* 0x0000000400ac7947 */ /* 0x000fec0003800000 */
.L_x_19095:
        /* <DEDUP_REMOVED lines=10> */
.L_x_19102:
        /* <DEDUP_REMOVED lines=21> */
.L_x_19106:
[----:B------:R-:W-:Y:S05]  /*4ea0*/  BSYNC B1 ;  /* 0x0000000000017941 */ /* 0x000fea0003800000 */
.L_x_19105:
[----:B------:R-:W-:Y:S01]  /*4eb0*/  IMAD.SHL.U32 R2, R2, 0x100000, RZ ;  /* 0x0010000002027824 */ /* 0x000fe200078e00ff */
[----:B------:R-:W-:-:S04]  /*4ec0*/  LEA R3, R0, 0x3b800000, 0x17 ;  /* 0x3b80000000037811 */ /* 0x000fc800078eb8ff */
[----:B------:R-:W-:-:S07]  /*4ed0*/  LOP3.LUT R4, R3, R2, R4, 0xfe, !PT ;  /* 0x0000000203047212 */ /* 0x000fce00078efe04 */
.L_x_19104:
[----:B------:R-:W-:Y:S05]  /*4ee0*/  BSYNC B0 ;  /* 0x0000000000007941 */ /* 0x000fea0003800000 */
.L_x_19103:
[----:B------:R-:W0:Y:S02]  /*4ef0*/  F2I.FTZ.TRUNC.NTZ R4, R4 ;  /* 0x0000000400047305 */ /* 0x000e24000021f100 */
[----:B0-----:R-:W-:Y:S01]  /*4f00*/  PRMT R0, R4, 0x7610, R0 ;  /* 0x0000761004007816 */ /* 0x001fe20000000000 */
[----:B------:R-:W-:Y:S06]  /*4f10*/  BRA `(.L_x_19088) ;  /* 0x0000000400107947 */ /* 0x000fec0003800000 */
.L_x_19101:
        /* <DEDUP_REMOVED lines=21> */
.L_x_19110:
[----:B------:R-:W-:Y:S05]  /*5070*/  BSYNC B1 ;  /* 0x0000000000017941 */ /* 0x000fea0003800000 */
.L_x_19109:
[----:B------:R-:W-:Y:S01]  /*5080*/  IMAD.SHL.U32 R2, R2, 0x200000, RZ ;  /* 0x0020000002027824 */ /* 0x000fe200078e00ff */
[----:B------:R-:W-:-:S04]  /*5090*/  LEA R3, R0, 0x37800000, 0x17 ;  /* 0x3780000000037811 */ /* 0x000fc800078eb8ff */
[----:B------:R-:W-:-:S07]  /*50a0*/  LOP3.LUT R4, R3, R2, R4, 0xfe, !PT ;  /* 0x0000000203047212 */ /* 0x000fce00078efe04 */
.L_x_19108:
[----:B------:R-:W-:Y:S05]  /*50b0*/  BSYNC B0 ;  /* 0x0000000000007941 */ /* 0x000fea0003800000 */
.L_x_19107:
[----:B------:R-:W0:Y:S02]  /*50c0*/  F2I.FTZ.TRUNC.NTZ R4, R4 ;  /* 0x0000000400047305 */ /* 0x000e24000021f100 */
[----:B0-----:R-:W-:Y:S01]  /*50d0*/  PRMT R0, R4, 0x7610, R0 ;  /* 0x0000761004007816 */ /* 0x001fe20000000000 */
[----:B------:R-:W-:Y:S06]  /*50e0*/  BRA `(.L_x_19088) ;  /* 0x00000000009c7947 */ /* 0x000fec0003800000 */
.L_x_19100:
        /* <DEDUP_REMOVED lines=14> */
.L_x_19114:
[----:B------:R-:W-:Y:S05]  /*51d0*/  BSYNC B0 ;  /* 0x0000000000007941 */ /* 0x000fea0003800000 */
.L_x_19113:
[----:B------:R-:W0:Y:S02]  /*51e0*/  F2I.FTZ.TRUNC.NTZ R4, R4 ;  /* 0x0000000400047305 */ /* 0x000e24000021f100 */
[----:B0-----:R-:W-:Y:S01]  /*51f0*/  PRMT R0, R4, 0x7610, R0 ;  /* 0x0000761004007816 */ /* 0x001fe20000000000 */
[----:B------:R-:W-:Y:S06]  /*5200*/  BRA `(.L_x_19088) ;  /* 0x0000000000547947 */ /* 0x000fec0003800000 */
.L_x_19087:
        /* <DEDUP_REMOVED lines=16> */
.L_x_19115:
[----:B------:R-:W-:Y:S01]  /*5310*/  PRMT R0, RZ, 0x7610, R0 ;  /* 0x00007610ff007816 */ /* 0x000fe20000000000 */
[----:B------:R-:W-:Y:S06]  /*5320*/  BRA `(.L_x_19088) ;  /* 0x00000000000c7947 */ /* 0x000fec0003800000 */
.L_x_19112:
[----:B------:R2:W5:Y:S01]  /*5330*/  LDG.E.U8 R0, desc[UR36][R2.64] ;  /* 0x0000002402007981 */ /* 0x000562000c1e1100 */
[----:B------:R-:W-:Y:S05]  /*5340*/  BRA `(.L_x_19088) ;  /* 0x0000000000047947 */ /* 0x000fea0003800000 */
.L_x_19111:
[----:B------:R1:W5:Y:S02]  /*5350*/  LDG.E.U8 R0, desc[UR36][R2.64] ;  /* 0x0000002402007981 */ /* 0x000364000c1e1100 */
.L_x_19088:
[----:B0123--:R-:W0:Y:S01]  /*5360*/  LDC.U8 R3, c[0x0][0x430] ;  /* 0x00010c00ff037b82 */ /* 0x00fe220000000000 */
[----:B------:R-:W-:Y:S01]  /*5370*/  ULDC.U8 UR4, c[0x0][0x420] ;  /* 0x0001080000047ab9 */ /* 0x000fe20000000000 */
[----:B----45:R-:W-:Y:S01]  /*5380*/  LOP3.LUT R0, R0, 0xffff, RZ, 0xc0, !PT ;  /* 0x0000ffff00007812 */ /* 0x030fe200078ec0ff */
[----:B------:R-:W-:-:S03]  /*5390*/  UPRMT UR5, UR4, 0x8880, URZ ;  /* 0x0000888004057896 */ /* 0x000fc6000800003f */
[----:B------:R-:W-:Y:S01]  /*53a0*/  PRMT R0, R0, 0x8880, RZ ;  /* 0x0000888000007816 */ /* 0x000fe200000000ff */
[----:B------:R-:W-:-:S03]  /*53b0*/  ULDC.S8 UR4, c[0x0][0x421] ;  /* 0x0001084000047ab9 */ /* 0x000fc60000000200 */
[----:B------:R-:W-:-:S04]  /*53c0*/  VIMNMX R0, R0, UR5, !PT ;  /* 0x0000000500007c48 */ /* 0x000fc8000ffe0100 */
        /* <DEDUP_REMOVED lines=14> */
.L_x_19119:
[----:B------:R0:W-:Y:S01]  /*54b0*/  STG.E.U8 desc[UR36][R16.64], R5 ;  /* 0x0000000510007986 */ /* 0x0001e2000c101124 */
[----:B------:R-:W-:Y:S05]  /*54c0*/  BRA `(.L_x_19121) ;  /* 0x0000000c005c7947 */ /* 0x000fea0003800000 */
.L_x_19118:
        /* <DEDUP_REMOVED lines=10> */
.L_x_19123:
[----:B------:R0:W-:Y:S01]  /*5570*/  STG.E desc[UR36][R16.64], R5 ;  /* 0x0000000510007986 */ /* 0x0001e2000c101924 */
[----:B------:R-:W-:Y:S05]  /*5580*/  BRA `(.L_x_19121) ;  /* 0x0000000c002c7947 */ /* 0x000fea0003800000 */
.L_x_19122:
[----:B------:R0:W-:Y:S01]  /*5590*/  STG.E.U16 desc[UR36][R16.64], R5 ;  /* 0x0000000510007986 */ /* 0x0001e2000c101524 */
[----:B------:R-:W-:Y:S05]  /*55a0*/  BRA `(.L_x_19121) ;  /* 0x0000000c00247947 */ /* 0x000fea0003800000 */
.L_x_19117:
        /* <DEDUP_REMOVED lines=9> */
.L_x_19125:
[----:B------:R-:W0:Y:S02]  /*5640*/  I2F.S16 R0, R5 ;  /* 0x0000000500007306 */ /* 0x000e240000101400 */
[----:B0-----:R-:W-:-:S05]  /*5650*/  F2FP.F16.F32.PACK_AB R0, RZ, R0 ;  /* 0x00000000ff00723e */ /* 0x001fca00000000ff */
[----:B------:R0:W-:Y:S01]  /*5660*/  STG.E.U16 desc[UR36][R16.64], R0 ;  /* 0x0000000010007986 */ /* 0x0001e2000c101524 */
[----:B------:R-:W-:Y:S05]  /*5670*/  BRA `(.L_x_19121) ;  /* 0x0000000800f07947 */ /* 0x000fea0003800000 */
.L_x_19124:
        /* <DEDUP_REMOVED lines=10> */
.L_x_19127:
[----:B------:R-:W0:Y:S02]  /*5720*/  I2F.S16 R5, R5 ;  /* 0x0000000500057306 */ /* 0x000e240000101400 */
[----:B0-----:R-:W-:-:S04]  /*5730*/  F2FP.F16.F32.PACK_AB R3, RZ, R5 ;  /* 0x00000005ff03723e */ /* 0x001fc800000000ff */
[----:B------:R-:W-:-:S05]  /*5740*/  PRMT R3, R3, 0x5410, RZ ;  /* 0x0000541003037816 */ /* 0x000fca00000000ff */
[----:B------:R0:W-:Y:S01]  /*5750*/  STG.E desc[UR36][R16.64], R3 ;  /* 0x0000000310007986 */ /* 0x0001e2000c101924 */
[----:B------:R-:W-:Y:S05]  /*5760*/  BRA `(.L_x_19121) ;  /* 0x0000000800b47947 */ /* 0x000fea0003800000 */
.L_x_19126:
[----:B------:R-:W0:Y:S02]  /*5770*/  I2F.F64.S16 R2, R5 ;  /* 0x0000000500027312 */ /* 0x000e240000101c00 */
[----:B0-----:R0:W-:Y:S01]  /*5780*/  STG.E.64 desc[UR36][R16.64], R2 ;  /* 0x0000000210007986 */ /* 0x0011e2000c101b24 */
[----:B------:R-:W-:Y:S05]  /*5790*/  BRA `(.L_x_19121) ;  /* 0x0000000800a87947 */ /* 0x000fea0003800000 */
.L_x_19116:
        /* <DEDUP_REMOVED lines=13> */
.L_x_19130:
[----:B------:R-:W0:Y:S01]  /*5870*/  I2F.F64.S16 R4, R5 ;  /* 0x0000000500047312 */ /* 0x000e220000101c00 */
[----:B------:R-:W-:-:S05]  /*5880*/  CS2R R6, SRZ ;  /* 0x0000000000067805 */ /* 0x000fca000001ff00 */
[----:B0-----:R0:W-:Y:S01]  /*5890*/  STG.E.128 desc[UR36][R16.64], R4 ;  /* 0x0000000410007986 */ /* 0x0011e2000c101d24 */
[----:B------:R-:W-:Y:S05]  /*58a0*/  BRA `(.L_x_19121) ;  /* 0x0000000800647947 */ /* 0x000fea0003800000 */
.L_x_19129:
        /* <DEDUP_REMOVED lines=21> */
.L_x_19134:
[----:B------:R-:W-:Y:S05]  /*5a00*/  BSYNC B0 ;  /* 0x0000000000007941 */ /* 0x000fea0003800000 */
.L_x_19133:
[----:B------:R-:W-:-:S05]  /*5a10*/  LOP3.LUT R3, R0, R3, RZ, 0xfc, !PT ;  /* 0x0000000300037212 */ /* 0x000fca00078efcff */
[----:B------:R0:W-:Y:S01]  /*5a20*/  STG.E.U8 desc[UR36][R16.64], R3 ;  /* 0x0000000310007986 */ /* 0x0001e2000c101124 */
[----:B------:R-:W-:Y:S05]  /*5a30*/  BRA `(.L_x_19121) ;  /* 0x0000000800007947 */ /* 0x000fea0003800000 */
.L_x_19132:
        /* <DEDUP_REMOVED lines=13> */
.L_x_19136:
[----:B------:R-:W-:Y:S01]  /*5b10*/  IMAD.MOV.U32 R0, RZ, RZ, 0x7f ;  /* 0x0000007fff007424 */ /* 0x000fe200078e00ff */
[----:B------:R-:W-:-:S04]  /*5b20*/  ISETP.GT.U32.AND P0, PT, R2, 0x7f800000, PT ;  /* 0x7f8000000200780c */ /* 0x000fc80003f04070 */
[----:B------:R-:W-:-:S09]  /*5b30*/  SEL R0, R0, 0x7c, P0 ;  /* 0x0000007c00007807 */ /* 0x000fd20000000000 */
.L_x_19137:
[----:B------:R-:W-:Y:S05]  /*5b40*/  BSYNC B0 ;  /* 0x0000000000007941 */ /* 0x000fea0003800000 */
.L_x_19135:
[----:B------:R-:W-:-:S04]  /*5b50*/  LOP3.LUT R2, R5, 0x80000000, RZ, 0xc0, !PT ;  /* 0x8000000005027812 */ /* 0x000fc800078ec0ff */
[----:B------:R-:W-:-:S04]  /*5b60*/  SHF.R.U32.HI R3, RZ, 0x18, R2 ;  /* 0x00000018ff037819 */ /* 0x000fc80000011602 */
[----:B------:R-:W-:-:S05]  /*5b70*/  LOP3.LUT R3, R0, R3, RZ, 0xfc, !PT ;  /* 0x0000000300037212 */ /* 0x000fca00078efcff */
[----:B------:R0:W-:Y:S01]  /*5b80*/  STG.E.U8 desc[UR36][R16.64], R3 ;  /* 0x0000000310007986 */ /* 0x0001e2000c101124 */
[----:B------:R-:W-:Y:S05]  /*5b90*/  BRA `(.L_x_19121) ;  /* 0x0000000400a87947 */ /* 0x000fea0003800000 */
.L_x_19131:
[----:B------:R-:W0:Y:S02]  /*5ba0*/  I2F.S16 R0, R5 ;  /* 0x0000000500007306 */ /* 0x000e240000101400 */
[----:B0-----:R-:W-:-:S05]  /*5bb0*/  F2FP.BF16.F32.PACK_AB R0, RZ, R0 ;  /* 0x00000000ff00723e */ /* 0x001fca00000010ff */
[----:B------:R0:W-:Y:S01]  /*5bc0*/  STG.E.U16 desc[UR36][R16.64], R0 ;  /* 0x0000000010007986 */ /* 0x0001e2000c101524 */
[----:B------:R-:W-:Y:S05]  /*5bd0*/  BRA `(.L_x_19121) ;  /* 0x0000000400987947 */ /* 0x000fea0003800000 */
.L_x_19128:
        /* <DEDUP_REMOVED lines=10> */
.L_x_19140:
        /* <DEDUP_REMOVED lines=17> */
.L_x_19143:
[----:B------:R-:W-:-:S04]  /*5d90*/  LOP3.LUT R2, R5, 0x80000000, RZ, 0xc0, !PT ;  /* 0x8000000005027812 */ /* 0x000fc800078ec0ff */
[----:B------:R-:W-:-:S04]  /*5da0*/  SHF.R.U32.HI R3, RZ, 0x18, R2 ;  /* 0x00000018ff037819 */ /* 0x000fc80000011602 */
[----:B------:R-:W-:-:S04]  /*5db0*/  LOP3.LUT R0, R0, R3, RZ, 0xfc, !PT ;  /* 0x0000000300007212 */ /* 0x000fc800078efcff */
[----:B------:R-:W-:-:S07]  /*5dc0*/  PRMT R8, R0, 0x7610, R8 ;  /* 0x0000761000087816 */ /* 0x000fce0000000008 */
.L_x_19142:
[----:B------:R-:W-:Y:S05]  /*5dd0*/  BSYNC B0 ;  /* 0x0000000000007941 */ /* 0x000fea0003800000 */
.L_x_19141:
[----:B------:R3:W-:Y:S01]  /*5de0*/  STG.E.U8 desc[UR36][R16.64], R8 ;  /* 0x0000000810007986 */ /* 0x0007e2000c101124 */
[----:B------:R-:W-:Y:S05]  /*5df0*/  BRA `(.L_x_19121) ;  /* 0x0000000400107947 */ /* 0x000fea0003800000 */
.L_x_19139:
        /* <DEDUP_REMOVED lines=17> */
.L_x_19146:
[----:B------:R-:W-:-:S04]  /*5f10*/  LOP3.LUT R2, R5, 0x80000000, RZ, 0xc0, !PT ;  /* 0x8000000005027812 */ /* 0x000fc800078ec0ff */
[----:B------:R-:W-:-:S04]  /*5f20*/  SHF.R.U32.HI R3, RZ, 0x18, R2 ;  /* 0x00000018ff037819 */ /* 0x000fc80000011602 */
[----:B------:R-:W-:-:S04]  /*5f30*/  LOP3.LUT R0, R0, R3, RZ, 0xfc, !PT ;  /* 0x0000000300007212 */ /* 0x000fc800078efcff */
[----:B------:R-:W-:-:S07]  /*5f40*/  PRMT R8, R0, 0x7610, R8 ;  /* 0x0000761000087816 */ /* 0x000fce0000000008 */
.L_x_19145:
[----:B------:R-:W-:Y:S05]  /*5f50*/  BSYNC B0 ;  /* 0x0000000000007941 */ /* 0x000fea0003800000 */
.L_x_19144:
[----:B------:R0:W-:Y:S01]  /*5f60*/  STG.E.U8 desc[UR36][R16.64], R8 ;  /* 0x0000000810007986 */ /* 0x0001e2000c101124 */
[----:B------:R-:W-:Y:S05]  /*5f70*/  BRA `(.L_x_19121) ;  /* 0x0000000000b07947 */ /* 0x000fea0003800000 */
.L_x_19138:
        /* <DEDUP_REMOVED lines=22> */
.L_x_19120:
        /* <DEDUP_REMOVED lines=16> */
.L_x_19149:
[----:B------:R-:W-:Y:S05]  /*61e0*/  BRA `(.L_x_19121) ;  /* 0x0000000000147947 */ /* 0x000fea0003800000 */
.L_x_19148:
[----:B------:R-:W-:-:S04]  /*61f0*/  PRMT R2, R5, 0x9910, RZ ;  /* 0x0000991005027816 */ /* 0x000fc800000000ff */
[----:B------:R-:W-:-:S05]  /*6200*/  SHF.R.S32.HI R3, RZ, 0x1f, R2 ;  /* 0x0000001fff037819 */ /* 0x000fca0000011402 */
[----:B------:R2:W-:Y:S01]  /*6210*/  STG.E.64 desc[UR36][R16.64], R2 ;  /* 0x0000000210007986 */ /* 0x0005e2000c101b24 */
[----:B------:R-:W-:Y:S05]  /*6220*/  BRA `(.L_x_19121) ;  /* 0x0000000000047947 */ /* 0x000fea0003800000 */
.L_x_19147:
[----:B------:R0:W-:Y:S02]  /*6230*/  STG.E desc[UR36][R16.64], R5 ;  /* 0x0000000510007986 */ /* 0x0001e4000c101924 */
.L_x_19121:
[----:B------:R-:W-:-:S07]  /*6240*/  VIADD R19, R19, 0x80 ;  /* 0x0000008013137836 */ /* 0x000fce0000000000 */
.L_x_19081:
[----:B------:R-:W-:Y:S05]  /*6250*/  BSYNC B6 ;  /* 0x0000000000067941 */ /* 0x000fea0003800000 */
.L_x_19080:
        /* <DEDUP_REMOVED lines=307> */
.L_x_19152:
        /* <DEDUP_REMOVED lines=20> */
.L_x_19156:
[----:B------:R0:W5:Y:S01]  /*76d0*/  LDG.E.U8 R0, desc[UR36][R2.64] ;  /* 0x0000002402007981 */ /* 0x000162000c1e1100 */
[----:B------:R-:W-:Y:S05]  /*76e0*/  BRA `(.L_x_19158) ;  /* 0x0000000c00547947 */ /* 0x000fea0003800000 */
.L_x_19155:
        /* <DEDUP_REMOVED lines=8> */
.L_x_19160:
[----:B------:R0:W5:Y:S01]  /*7770*/  LDG.E.U8 R0, desc[UR36][R2.64] ;  /* 0x0000002402007981 */ /* 0x000162000c1e1100 */
[----:B------:R-:W-:Y:S05]  /*7780*/  BRA `(.L_x_19158) ;  /* 0x0000000c002c7947 */ /* 0x000fea0003800000 */
.L_x_19159:
[----:B------:R0:W5:Y:S01]  /*7790*/  LDG.E.U16 R0, desc[UR36][R2.64] ;  /* 0x0000002402007981 */ /* 0x000162000c1e1500 */
[----:B------:R-:W-:Y:S05]  /*77a0*/  BRA `(.L_x_19158) ;  /* 0x0000000c00247947 */ /* 0x000fea0003800000 */
.L_x_19154:
        /* <DEDUP_REMOVED lines=9> */
.L_x_19162:
[----:B------:R-:W2:Y:S02]  /*7840*/  LDG.E.U16 R4, desc[UR36][R2.64] ;  /* 0x0000002402047981 */ /* 0x000ea4000c1e1500 */
[----:B--2---:R-:W-:-:S06]  /*7850*/  HADD2.F32 R4, -RZ, R4.H0_H0 ;  /* 0x20000004ff047230 */ /* 0x004fcc0000004100 */
[----:B------:R-:W0:Y:S02]  /*7860*/  F2I.FTZ.TRUNC.NTZ R4, R4 ;  /* 0x0000000400047305 */ /* 0x000e24000021f100 */
[----:B0-----:R-:W-:Y:S01]  /*7870*/  PRMT R0, R4, 0x7610, R0 ;  /* 0x0000761004007816 */ /* 0x001fe20000000000 */
[----:B------:R-:W-:Y:S06]  /*7880*/  BRA `(.L_x_19158) ;  /* 0x0000000800ec7947 */ /* 0x000fec0003800000 */
.L_x_19161:
        /* <DEDUP_REMOVED lines=9> */
.L_x_19164:
[----:B------:R-:W2:Y:S02]  /*7920*/  LDG.E.U16 R2, desc[UR36][R2.64] ;  /* 0x0000002402027981 */ /* 0x000ea4000c1e1500 */
[----:B--2---:R-:W-:-:S06]  /*7930*/  HADD2.F32 R4, -RZ, R2.H0_H0 ;  /* 0x20000002ff047230 */ /* 0x004fcc0000004100 */
[----:B------:R-:W0:Y:S02]  /*7940*/  F2I.FTZ.TRUNC.NTZ R4, R4 ;  /* 0x0000000400047305 */ /* 0x000e24000021f100 */
[----:B0-----:R-:W-:Y:S01]  /*7950*/  PRMT R0, R4, 0x7610, R0 ;  /* 0x0000761004007816 */ /* 0x001fe20000000000 */
[----:B------:R-:W-:Y:S06]  /*7960*/  BRA `(.L_x_19158) ;  /* 0x0000000800b47947 */ /* 0x000fec0003800000 */
.L_x_19163:
[----:B------:R-:W2:Y:S02]  /*7970*/  LDG.E.64 R2, desc[UR36][R2.64] ;  /* 0x0000002402027981 */ /* 0x000ea4000c1e1b00 */
[----:B--2---:R0:W1:Y:S01]  /*7980*/  F2I.F64.TRUNC R0, R2 ;  /* 0x0000000200007311 */ /* 0x004062000030d100 */
[----:B------:R-:W-:Y:S05]  /*7990*/  BRA `(.L_x_19158) ;  /* 0x0000000800a87947 */ /* 0x000fea0003800000 */
.L_x_19153:
        /* <DEDUP_REMOVED lines=12> */
.L_x_19167:
[----:B------:R-:W2:Y:S02]  /*7a60*/  LDG.E.64 R2, desc[UR36][R2.64] ;  /* 0x0000002402027981 */ /* 0x000ea4000c1e1b00 */
[----:B--2---:R3:W4:Y:S01]  /*7a70*/  F2I.F64.TRUNC R0, R2 ;  /* 0x0000000200007311 */ /* 0x004722000030d100 */
[----:B------:R-:W-:Y:S05]  /*7a80*/  BRA `(.L_x_19158) ;  /* 0x00000008006c7947 */ /* 0x000fea0003800000 */
.L_x_19166:
        /* <DEDUP_REMOVED lines=28> */
.L_x_19169:
        /* <DEDUP_REMOVED lines=15> */
.L_x_19168:
[----:B------:R-:W2:Y:S02]  /*7d40*/  LDG.E.U16 R4, desc[UR36][R2.64] ;  /* 0x0000002402047981 */ /* 0x000ea4000c1e1500 */
[----:B--2---:R-:W-:-:S06]  /*7d50*/  IMAD.U32 R4, R4, 0x10000, RZ ;  /* 0x0001000004047824 */ /* 0x004fcc00078e00ff */
[----:B------:R-:W0:Y:S02]  /*7d60*/  F2I.FTZ.TRUNC.NTZ R4, R4 ;  /* 0x0000000400047305 */ /* 0x000e24000021f100 */
[----:B0-----:R-:W-:Y:S01]  /*7d70*/  PRMT R0, R4, 0x7610, R0 ;  /* 0x0000761004007816 */ /* 0x001fe20000000000 */
[----:B------:R-:W-:Y:S06]  /*7d80*/  BRA `(.L_x_19158) ;  /* 0x0000000400ac7947 */ /* 0x000fec0003800000 */
.L_x_19165:
        /* <DEDUP_REMOVED lines=10> */
.L_x_19172:
        /* <DEDUP_REMOVED lines=21> */
.L_x_19176:
[----:B------:R-:W-:Y:S05]  /*7f80*/  BSYNC B1 ;  /* 0x0000000000017941 */ /* 0x000fea0003800000 */
.L_x_19175:
[----:B------:R-:W-:Y:S01]  /*7f90*/  IMAD.SHL.U32 R2, R2, 0x100000, RZ ;  /* 0x0010000002027824 */ /* 0x000fe200078e00ff */
[----:B------:R-:W-:-:S04]  /*7fa0*/  LEA R3, R0, 0x3b800000, 0x17 ;  /* 0x3b80000000037811 */ /* 0x000fc800078eb8ff */
[----:B------:R-:W-:-:S07]  /*7fb0*/  LOP3.LUT R4, R3, R2, R4, 0xfe, !PT ;  /* 0x0000000203047212 */ /* 0x000fce00078efe04 */
.L_x_19174:
[----:B------:R-:W-:Y:S05]  /*7fc0*/  BSYNC B0 ;  /* 0x0000000000007941 */ /* 0x000fea0003800000 */
.L_x_19173:
[----:B------:R-:W0:Y:S02]  /*7fd0*/  F2I.FTZ.TRUNC.NTZ R4, R4 ;  /* 0x0000000400047305 */ /* 0x000e24000021f100 */
[----:B0-----:R-:W-:Y:S01]  /*7fe0*/  PRMT R0, R4, 0x7610, R0 ;  /* 0x0000761004007816 */ /* 0x001fe20000000000 */
[----:B------:R-:W-:Y:S06]  /*7ff0*/  BRA `(.L_x_19158) ;  /* 0x0000000400107947 */ /* 0x000fec0003800000 */
.L_x_19171:
        /* <DEDUP_REMOVED lines=21> */
.L_x_19180:
[----:B------:R-:W-:Y:S05]  /*8150*/  BSYNC B1 ;  /* 0x0000000000017941 */ /* 0x000fea0003800000 */
.L_x_19179:
[----:B------:R-:W-:Y:S01]  /*8160*/  IMAD.SHL.U32 R2, R2, 0x200000, RZ ;  /* 0x0020000002027824 */ /* 0x000fe200078e00ff */
[----:B------:R-:W-:-:S04]  /*8170*/  LEA R3, R0, 0x37800000, 0x17 ;  /* 0x3780000000037811 */ /* 0x000fc800078eb8ff */
[----:B------:R-:W-:-:S07]  /*8180*/  LOP3.LUT R4, R3, R2, R4, 0xfe, !PT ;  /* 0x0000000203047212 */ /* 0x000fce00078efe04 */
.L_x_19178:
[----:B------:R-:W-:Y:S05]  /*8190*/  BSYNC B0 ;  /* 0x0000000000007941 */ /* 0x000fea0003800000 */
.L_x_19177:
[----:B------:R-:W0:Y:S02]  /*81a0*/  F2I.FTZ.TRUNC.NTZ R4, R4 ;  /* 0x0000000400047305 */ /* 0x000e24000021f100 */
[----:B0-----:R-:W-:Y:S01]  /*81b0*/  PRMT R0, R4, 0x7610, R0 ;  /* 0x0000761004007816 */ /* 0x001fe20000000000 */
[----:B------:R-:W-:Y:S06]  /*81c0*/  BRA `(.L_x_19158) ;  /* 0x00000000009c7947 */ /* 0x000fec0003800000 */
.L_x_19170:
        /* <DEDUP_REMOVED lines=14> */
.L_x_19184:
[----:B------:R-:W-:Y:S05]  /*82b0*/  BSYNC B0 ;  /* 0x0000000000007941 */ /* 0x000fea0003800000 */
.L_x_19183:
[----:B------:R-:W0:Y:S02]  /*82c0*/  F2I.FTZ.TRUNC.NTZ R4, R4 ;  /* 0x0000000400047305 */ /* 0x000e24000021f100 */
[----:B0-----:R-:W-:Y:S01]  /*82d0*/  PRMT R0, R4, 0x7610, R0 ;  /* 0x0000761004007816 */ /* 0x001fe20000000000 */
[----:B------:R-:W-:Y:S06]  /*82e0*/  BRA `(.L_x_19158) ;  /* 0x0000000000547947 */ /* 0x000fec0003800000 */
.L_x_19157:
        /* <DEDUP_REMOVED lines=16> */
.L_x_19185:
[----:B------:R-:W-:Y:S01]  /*83f0*/  PRMT R0, RZ, 0x7610, R0 ;  /* 0x00007610ff007816 */ /* 0x000fe20000000000 */
[----:B------:R-:W-:Y:S06]  /*8400*/  BRA `(.L_x_19158) ;  /* 0x00000000000c7947 */ /* 0x000fec0003800000 */
.L_x_19182:
[----:B------:R1:W5:Y:S01]  /*8410*/  LDG.E.U8 R0, desc[UR36][R2.64] ;  /* 0x0000002402007981 */ /* 0x000362000c1e1100 */
[----:B------:R-:W-:Y:S05]  /*8420*/  BRA `(.L_x_19158) ;  /* 0x0000000000047947 */ /* 0x000fea0003800000 */
.L_x_19181:
[----:B------:R2:W5:Y:S02]  /*8430*/  LDG.E.U8 R0, desc[UR36][R2.64] ;  /* 0x0000002402007981 */ /* 0x000564000c1e1100 */
.L_x_19158:
        /* <DEDUP_REMOVED lines=21> */
.L_x_19189:
[----:B------:R3:W-:Y:S01]  /*8590*/  STG.E.U8 desc[UR36][R16.64], R5 ;  /* 0x0000000510007986 */ /* 0x0007e2000c101124 */
[----:B------:R-:W-:Y:S05]  /*85a0*/  BRA `(.L_x_19191) ;  /* 0x0000000c005c7947 */ /* 0x000fea0003800000 */
.L_x_19188:
        /* <DEDUP_REMOVED lines=10> */
.L_x_19193:
[----:B------:R2:W-:Y:S01]  /*8650*/  STG.E desc[UR36][R16.64], R5 ;  /* 0x0000000510007986 */ /* 0x0005e2000c101924 */
[----:B------:R-:W-:Y:S05]  /*8660*/  BRA `(.L_x_19191) ;  /* 0x0000000c002c7947 */ /* 0x000fea0003800000 */
.L_x_19192:
[----:B------:R0:W-:Y:S01]  /*8670*/  STG.E.U16 desc[UR36][R16.64], R5 ;  /* 0x0000000510007986 */ /* 0x0001e2000c101524 */
[----:B------:R-:W-:Y:S05]  /*8680*/  BRA `(.L_x_19191) ;  /* 0x0000000c00247947 */ /* 0x000fea0003800000 */
.L_x_19187:
        /* <DEDUP_REMOVED lines=9> */
.L_x_19195:
[----:B------:R-:W0:Y:S02]  /*8720*/  I2F.S16 R0, R5 ;  /* 0x0000000500007306 */ /* 0x000e240000101400 */
[----:B0-----:R-:W-:-:S05]  /*8730*/  F2FP.F16.F32.PACK_AB R0, RZ, R0 ;  /* 0x00000000ff00723e */ /* 0x001fca00000000ff */
[----:B------:R0:W-:Y:S01]  /*8740*/  STG.E.U16 desc[UR36][R16.64], R0 ;  /* 0x0000000010007986 */ /* 0x0001e2000c101524 */
[----:B------:R-:W-:Y:S05]  /*8750*/  BRA `(.L_x_19191) ;  /* 0x0000000800f07947 */ /* 0x000fea0003800000 */
.L_x_19194:
        /* <DEDUP_REMOVED lines=10> */
.L_x_19197:
[----:B------:R-:W0:Y:S02]  /*8800*/  I2F.S16 R5, R5 ;  /* 0x0000000500057306 */ /* 0x000e240000101400 */
[----:B0-----:R-:W-:-:S04]  /*8810*/  F2FP.F16.F32.PACK_AB R3, RZ, R5 ;  /* 0x00000005ff03723e */ /* 0x001fc800000000ff */
[----:B------:R-:W-:-:S05]  /*8820*/  PRMT R3, R3, 0x5410, RZ ;  /* 0x0000541003037816 */ /* 0x000fca00000000ff */
[----:B------:R0:W-:Y:S01]  /*8830*/  STG.E desc[UR36][R16.64], R3 ;  /* 0x0000000310007986 */ /* 0x0001e2000c101924 */
[----:B------:R-:W-:Y:S05]  /*8840*/  BRA `(.L_x_19191) ;  /* 0x0000000800b47947 */ /* 0x000fea0003800000 */
.L_x_19196:
[----:B------:R-:W0:Y:S02]  /*8850*/  I2F.F64.S16 R2, R5 ;  /* 0x0000000500027312 */ /* 0x000e240000101c00 */
[----:B0-----:R0:W-:Y:S01]  /*8860*/  STG.E.64 desc[UR36][R16.64], R2 ;  /* 0x0000000210007986 */ /* 0x0011e2000c101b24 */
[----:B------:R-:W-:Y:S05]  /*8870*/  BRA `(.L_x_19191) ;  /* 0x0000000800a87947 */ /* 0x000fea0003800000 */
.L_x_19186:
        /* <DEDUP_REMOVED lines=13> */
.L_x_19200:
[----:B------:R-:W0:Y:S01]  /*8950*/  I2F.F64.S16 R4, R5 ;  /* 0x0000000500047312 */ /* 0x000e220000101c00 */
[----:B------:R-:W-:-:S05]  /*8960*/  CS2R R6, SRZ ;  /* 0x0000000000067805 */ /* 0x000fca000001ff00 */
[----:B0-----:R0:W-:Y:S01]  /*8970*/  STG.E.128 desc[UR36][R16.64], R4 ;  /* 0x0000000410007986 */ /* 0x0011e2000c101d24 */
[----:B------:R-:W-:Y:S05]  /*8980*/  BRA `(.L_x_19191) ;  /* 0x0000000800647947 */ /* 0x000fea0003800000 */
.L_x_19199:
        /* <DEDUP_REMOVED lines=21> */
.L_x_19204:
[----:B------:R-:W-:Y:S05]  /*8ae0*/  BSYNC B0 ;  /* 0x0000000000007941 */ /* 0x000fea0003800000 */
.L_x_19203:
[----:B------:R-:W-:-:S05]  /*8af0*/  LOP3.LUT R3, R0, R3, RZ, 0xfc, !PT ;  /* 0x0000000300037212 */ /* 0x000fca00078efcff */
[----:B------:R0:W-:Y:S01]  /*8b00*/  STG.E.U8 desc[UR36][R16.64], R3 ;  /* 0x0000000310007986 */ /* 0x0001e2000c101124 */
[----:B------:R-:W-:Y:S05]  /*8b10*/  BRA `(.L_x_19191) ;  /* 0x0000000800007947 */ /* 0x000fea0003800000 */
.L_x_19202:
        /* <DEDUP_REMOVED lines=13> */
.L_x_19206:
[----:B------:R-:W-:Y:S01]  /*8bf0*/  IMAD.MOV.U32 R0, RZ, RZ, 0x7f ;  /* 0x0000007fff007424 */ /* 0x000fe200078e00ff */
[----:B------:R-:W-:-:S04]  /*8c00*/  ISETP.GT.U32.AND P0, PT, R2, 0x7f800000, PT ;  /* 0x7f8000000200780c */ /* 0x000fc80003f04070 */
[----:B------:R-:W-:-:S09]  /*8c10*/  SEL R0, R0, 0x7c, P0 ;  /* 0x0000007c00007807 */ /* 0x000fd20000000000 */
.L_x_19207:
[----:B------:R-:W-:Y:S05]  /*8c20*/  BSYNC B0 ;  /* 0x0000000000007941 */ /* 0x000fea0003800000 */
.L_x_19205:
[----:B------:R-:W-:-:S04]  /*8c30*/  LOP3.LUT R2, R5, 0x80000000, RZ, 0xc0, !PT ;  /* 0x8000000005027812 */ /* 0x000fc800078ec0ff */
[----:B------:R-:W-:-:S04]  /*8c40*/  SHF.R.U32.HI R3, RZ, 0x18, R2 ;  /* 0x00000018ff037819 */ /* 0x000fc80000011602 */
[----:B------:R-:W-:-:S05]  /*8c50*/  LOP3.LUT R3, R0, R3, RZ, 0xfc, !PT ;  /* 0x0000000300037212 */ /* 0x000fca00078efcff */
[----:B------:R0:W-:Y:S01]  /*8c60*/  STG.E.U8 desc[UR36][R16.64], R3 ;  /* 0x0000000310007986 */ /* 0x0001e2000c101124 */
[----:B------:R-:W-:Y:S05]  /*8c70*/  BRA `(.L_x_19191) ;  /* 0x0000000400a87947 */ /* 0x000fea0003800000 */
.L_x_19201:
[----:B------:R-:W0:Y:S02]  /*8c80*/  I2F.S16 R0, R5 ;  /* 0x0000000500007306 */ /* 0x000e240000101400 */
[----:B0-----:R-:W-:-:S05]  /*8c90*/  F2FP.BF16.F32.PACK_AB R0, RZ, R0 ;  /* 0x00000000ff00723e */ /* 0x001fca00000010ff */
[----:B------:R0:W-:Y:S01]  /*8ca0*/  STG.E.U16 desc[UR36][R16.64], R0 ;  /* 0x0000000010007986 */ /* 0x0001e2000c101524 */
[----:B------:R-:W-:Y:S05]  /*8cb0*/  BRA `(.L_x_19191) ;  /* 0x0000000400987947 */ /* 0x000fea0003800000 */
.L_x_19198:
        /* <DEDUP_REMOVED lines=10> */
.L_x_19210:
        /* <DEDUP_REMOVED lines=17> */
.L_x_19213:
[----:B------:R-:W-:-:S04]  /*8e70*/  LOP3.LUT R2, R5, 0x80000000, RZ, 0xc0, !PT ;  /* 0x8000000005027812 */ /* 0x000fc800078ec0ff */
[----:B------:R-:W-:-:S04]  /*8e80*/  SHF.R.U32.HI R3, RZ, 0x18, R2 ;  /* 0x00000018ff037819 */ /* 0x000fc80000011602 */
[----:B------:R-:W-:-:S04]  /*8e90*/  LOP3.LUT R0, R0, R3, RZ, 0xfc, !PT ;  /* 0x0000000300007212 */ /* 0x000fc800078efcff */
[----:B------:R-:W-:-:S07]  /*8ea0*/  PRMT R8, R0, 0x7610, R8 ;  /* 0x0000761000087816 */ /* 0x000fce0000000008 */
.L_x_19212:
[----:B------:R-:W-:Y:S05]  /*8eb0*/  BSYNC B0 ;  /* 0x0000000000007941 */ /* 0x000fea0003800000 */
.L_x_19211:
[----:B------:R0:W-:Y:S01]  /*8ec0*/  STG.E.U8 desc[UR36][R16.64], R8 ;  /* 0x0000000810007986 */ /* 0x0001e2000c101124 */
[----:B------:R-:W-:Y:S05]  /*8ed0*/  BRA `(.L_x_19191) ;  /* 0x0000000400107947 */ /* 0x000fea0003800000 */
.L_x_19209:
        /* <DEDUP_REMOVED lines=17> */
.L_x_19216:
[----:B------:R-:W-:-:S04]  /*8ff0*/  LOP3.LUT R2, R5, 0x80000000, RZ, 0xc0, !PT ;  /* 0x8000000005027812 */ /* 0x000fc800078ec0ff */
[----:B------:R-:W-:-:S04]  /*9000*/  SHF.R.U32.HI R3, RZ, 0x18, R2 ;  /* 0x00000018ff037819 */ /* 0x000fc80000011602 */
[----:B------:R-:W-:-:S04]  /*9010*/  LOP3.LUT R0, R0, R3, RZ, 0xfc, !PT ;  /* 0x0000000300007212 */ /* 0x000fc800078efcff */
[----:B------:R-:W-:-:S07]  /*9020*/  PRMT R8, R0, 0x7610, R8 ;  /* 0x0000761000087816 */ /* 0x000fce0000000008 */
.L_x_19215:
[----:B------:R-:W-:Y:S05]  /*9030*/  BSYNC B0 ;  /* 0x0000000000007941 */ /* 0x000fea0003800000 */
.L_x_19214:
[----:B------:R0:W-:Y:S01]  /*9040*/  STG.E.U8 desc[UR36][R16.64], R8 ;  /* 0x0000000810007986 */ /* 0x0001e2000c101124 */
[----:B------:R-:W-:Y:S05]  /*9050*/  BRA `(.L_x_19191) ;  /* 0x0000000000b07947 */ /* 0x000fea0003800000 */
.L_x_19208:
        /* <DEDUP_REMOVED lines=22> */
.L_x_19190:
        /* <DEDUP_REMOVED lines=16> */
.L_x_19219:
[----:B------:R-:W-:Y:S05]  /*92c0*/  BRA `(.L_x_19191) ;  /* 0x0000000000147947 */ /* 0x000fea0003800000 */
.L_x_19218:
[----:B------:R-:W-:-:S04]  /*92d0*/  PRMT R2, R5, 0x9910, RZ ;  /* 0x0000991005027816 */ /* 0x000fc800000000ff */
[----:B------:R-:W-:-:S05]  /*92e0*/  SHF.R.S32.HI R3, RZ, 0x1f, R2 ;  /* 0x0000001fff037819 */ /* 0x000fca0000011402 */
[----:B------:R0:W-:Y:S01]  /*92f0*/  STG.E.64 desc[UR36][R16.64], R2 ;  /* 0x0000000210007986 */ /* 0x0001e2000c101b24 */
[----:B------:R-:W-:Y:S05]  /*9300*/  BRA `(.L_x_19191) ;  /* 0x0000000000047947 */ /* 0x000fea0003800000 */
.L_x_19217:
[----:B------:R0:W-:Y:S02]  /*9310*/  STG.E desc[UR36][R16.64], R5 ;  /* 0x0000000510007986 */ /* 0x0001e4000c101924 */
.L_x_19191:
[----:B------:R-:W-:-:S07]  /*9320*/  VIADD R19, R19, 0x80 ;  /* 0x0000008013137836 */ /* 0x000fce0000000000 */
.L_x_19151:
[----:B------:R-:W-:Y:S05]  /*9330*/  BSYNC B6 ;  /* 0x0000000000067941 */ /* 0x000fea0003800000 */
.L_x_19150:
        /* <DEDUP_REMOVED lines=306> */
.L_x_19220:
        /* <DEDUP_REMOVED lines=20> */
.L_x_19224:
[----:B------:R4:W5:Y:S01]  /*a7a0*/  LDG.E.U8 R0, desc[UR36][R2.64] ;  /* 0x0000002402007981 */ /* 0x000962000c1e1100 */
[----:B------:R-:W-:Y:S05]  /*a7b0*/  BRA `(.L_x_19226) ;  /* 0x0000000c00547947 */ /* 0x000fea0003800000 */
.L_x_19223:
        /* <DEDUP_REMOVED lines=8> */
.L_x_19228:
[----:B------:R2:W5:Y:S01]  /*a840*/  LDG.E.U8 R0, desc[UR36][R2.64] ;  /* 0x0000002402007981 */ /* 0x000562000c1e1100 */
[----:B------:R-:W-:Y:S05]  /*a850*/  BRA `(.L_x_19226) ;  /* 0x0000000c002c7947 */ /* 0x000fea0003800000 */
.L_x_19227:
[----:B------:R0:W5:Y:S01]  /*a860*/  LDG.E.U16 R0, desc[UR36][R2.64] ;  /* 0x0000002402007981 */ /* 0x000162000c1e1500 */
[----:B------:R-:W-:Y:S05]  /*a870*/  BRA `(.L_x_19226) ;  /* 0x0000000c00247947 */ /* 0x000fea0003800000 */
.L_x_19222:
        /* <DEDUP_REMOVED lines=9> */
.L_x_19230:
[----:B------:R-:W2:Y:S02]  /*a910*/  LDG.E.U16 R4, desc[UR36][R2.64] ;  /* 0x0000002402047981 */ /* 0x000ea4000c1e1500 */
[----:B--2---:R-:W-:-:S06]  /*a920*/  HADD2.F32 R4, -RZ, R4.H0_H0 ;  /* 0x20000004ff047230 */ /* 0x004fcc0000004100 */
[----:B------:R-:W0:Y:S02]  /*a930*/  F2I.FTZ.TRUNC.NTZ R4, R4 ;  /* 0x0000000400047305 */ /* 0x000e24000021f100 */
[----:B0-----:R-:W-:Y:S01]  /*a940*/  PRMT R0, R4, 0x7610, R0 ;  /* 0x0000761004007816 */ /* 0x001fe20000000000 */
[----:B------:R-:W-:Y:S06]  /*a950*/  BRA `(.L_x_19226) ;  /* 0x0000000800ec7947 */ /* 0x000fec0003800000 */
.L_x_19229:
        /* <DEDUP_REMOVED lines=9> */
.L_x_19232:
[----:B------:R-:W2:Y:S02]  /*a9f0*/  LDG.E.U16 R2, desc[UR36][R2.64] ;  /* 0x0000002402027981 */ /* 0x000ea4000c1e1500 */
[----:B--2---:R-:W-:-:S06]  /*aa00*/  HADD2.F32 R4, -RZ, R2.H0_H0 ;  /* 0x20000002ff047230 */ /* 0x004fcc0000004100 */
[----:B------:R-:W0:Y:S02]  /*aa10*/  F2I.FTZ.TRUNC.NTZ R4, R4 ;  /* 0x0000000400047305 */ /* 0x000e24000021f100 */
[----:B0-----:R-:W-:Y:S01]  /*aa20*/  PRMT R0, R4, 0x7610, R0 ;  /* 0x0000761004007816 */ /* 0x001fe20000000000 */
[----:B------:R-:W-:Y:S06]  /*aa30*/  BRA `(.L_x_19226) ;  /* 0x0000000800b47947 */ /* 0x000fec0003800000 */
.L_x_19231:
[----:B------:R-:W2:Y:S02]  /*aa40*/  LDG.E.64 R2, desc[UR36][R2.64] ;  /* 0x0000002402027981 */ /* 0x000ea4000c1e1b00 */
[----:B--2---:R0:W1:Y:S01]  /*aa50*/  F2I.F64.TRUNC R0, R2 ;  /* 0x0000000200007311 */ /* 0x004062000030d100 */
[----:B------:R-:W-:Y:S05]  /*aa60*/  BRA `(.L_x_19226) ;  /* 0x0000000800a87947 */ /* 0x000fea0003800000 */
.L_x_19221:
        /* <DEDUP_REMOVED lines=12> */
.L_x_19235:
[----:B------:R-:W2:Y:S02]  /*ab30*/  LDG.E.64 R2, desc[UR36][R2.64] ;  /* 0x0000002402027981 */ /* 0x000ea4000c1e1b00 */
[----:B--2---:R0:W1:Y:S01]  /*ab40*/  F2I.F64.TRUNC R0, R2 ;  /* 0x0000000200007311 */ /* 0x004062000030d100 */
[----:B------:R-:W-:Y:S05]  /*ab50*/  BRA `(.L_x_19226) ;  /* 0x00000008006c7947 */ /* 0x000fea0003800000 */
.L_x_19234:
        /* <DEDUP_REMOVED lines=28> */
.L_x_19237:
        /* <DEDUP_REMOVED lines=15> */
.L_x_19236:
[----:B------:R-:W2:Y:S02]  /*ae10*/  LDG.E.U16 R4, desc[UR36][R2.64] ;  /* 0x0000002402047981 */ /* 0x000ea4000c1e1500 */
[----:B--2---:R-:W-:-:S06]  /*ae20*/  IMAD.U32 R4, R4, 0x10000, RZ ;  /* 0x0001000004047824 */ /* 0x004fcc00078e00ff */
[----:B------:R-:W0:Y:S02]  /*ae30*/  F2I.FTZ.TRUNC.NTZ R4, R4 ;  /* 0x0000000400047305 */ /* 0x000e24000021f100 */
[----:B0-----:R-:W-:Y:S01]  /*ae40*/  PRMT R0, R4, 0x7610, R0 ;  /* 0x0000761004007816 */ /* 0x001fe20000000000 */
[----:B------:R-:W-:Y:S06]  /*ae50*/  BRA `(.L_x_19226) ;  /* 0x0000000400ac7947 */ /* 0x000fec0003800000 */
.L_x_19233:
        /* <DEDUP_REMOVED lines=10> */
.L_x_19240:
        /* <DEDUP_REMOVED lines=21> */
.L_x_19244:
[----:B------:R-:W-:Y:S05]  /*b050*/  BSYNC B1 ;  /* 0x0000000000017941 */ /* 0x000fea0003800000 */
.L_x_19243:
[----:B------:R-:W-:Y:S01]  /*b060*/  IMAD.SHL.U32 R2, R2, 0x100000, RZ ;  /* 0x0010000002027824 */ /* 0x000fe200078e00ff */
[----:B------:R-:W-:-:S04]  /*b070*/  LEA R3, R0, 0x3b800000, 0x17 ;  /* 0x3b80000000037811 */ /* 0x000fc800078eb8ff */
[----:B------:R-:W-:-:S07]  /*b080*/  LOP3.LUT R4, R3, R2, R4, 0xfe, !PT ;  /* 0x0000000203047212 */ /* 0x000fce00078efe04 */
.L_x_19242:
[----:B------:R-:W-:Y:S05]  /*b090*/  BSYNC B0 ;  /* 0x0000000000007941 */ /* 0x000fea0003800000 */
.L_x_19241:
[----:B------:R-:W0:Y:S02]  /*b0a0*/  F2I.FTZ.TRUNC.NTZ R4, R4 ;  /* 0x0000000400047305 */ /* 0x000e24000021f100 */
[----:B0-----:R-:W-:Y:S01]  /*b0b0*/  PRMT R0, R4, 0x7610, R0 ;  /* 0x0000761004007816 */ /* 0x001fe20000000000 */
[----:B------:R-:W-:Y:S06]  /*b0c0*/  BRA `(.L_x_19226) ;  /* 0x0000000400107947 */ /* 0x000fec0003800000 */
.L_x_19239:
        /* <DEDUP_REMOVED lines=21> */
.L_x_19248:
[----:B------:R-:W-:Y:S05]  /*b220*/  BSYNC B1 ;  /* 0x0000000000017941 */ /* 0x000fea0003800000 */
.L_x_19247:
[----:B------:R-:W-:Y:S01]  /*b230*/  IMAD.SHL.U32 R2, R2, 0x200000, RZ ;  /* 0x0020000002027824 */ /* 0x000fe200078e00ff */
[----:B------:R-:W-:-:S04]  /*b240*/  LEA R3, R0, 0x37800000, 0x17 ;  /* 0x3780000000037811 */ /* 0x000fc800078eb8ff */
[----:B------:R-:W-:-:S07]  /*b250*/  LOP3.LUT R4, R3, R2, R4, 0xfe, !PT ;  /* 0x0000000203047212 */ /* 0x000fce00078efe04 */
.L_x_19246:
[----:B------:R-:W-:Y:S05]  /*b260*/  BSYNC B0 ;  /* 0x0000000000007941 */ /* 0x000fea0003800000 */
.L_x_19245:
[----:B------:R-:W0:Y:S02]  /*b270*/  F2I.FTZ.TRUNC.NTZ R4, R4 ;  /* 0x0000000400047305 */ /* 0x000e24000021f100 */
[----:B0-----:R-:W-:Y:S01]  /*b280*/  PRMT R0, R4, 0x7610, R0 ;  /* 0x0000761004007816 */ /* 0x001fe20000000000 */
[----:B------:R-:W-:Y:S06]  /*b290*/  BRA `(.L_x_19226) ;  /* 0x00000000009c7947 */ /* 0x000fec0003800000 */
.L_x_19238:
        /* <DEDUP_REMOVED lines=14> */
.L_x_19252:
[----:B------:R-:W-:Y:S05]  /*b380*/  BSYNC B0 ;  /* 0x0000000000007941 */ /* 0x000fea0003800000 */
.L_x_19251:
[----:B------:R-:W0:Y:S02]  /*b390*/  F2I.FTZ.TRUNC.NTZ R4, R4 ;  /* 0x0000000400047305 */ /* 0x000e24000021f100 */
[----:B0-----:R-:W-:Y:S01]  /*b3a0*/  PRMT R0, R4, 0x7610, R0 ;  /* 0x0000761004007816 */ /* 0x001fe20000000000 */
[----:B------:R-:W-:Y:S06]  /*b3b0*/  BRA `(.L_x_19226) ;  /* 0x0000000000547947 */ /* 0x000fec0003800000 */
.L_x_19225:
        /* <DEDUP_REMOVED lines=16> */
.L_x_19253:
[----:B------:R-:W-:Y:S01]  /*b4c0*/  PRMT R0, RZ, 0x7610, R0 ;  /* 0x00007610ff007816 */ /* 0x000fe20000000000 */
[----:B------:R-:W-:Y:S06]  /*b4d0*/  BRA `(.L_x_19226) ;  /* 0x00000000000c7947 */ /* 0x000fec0003800000 */
.L_x_19250:
[----:B------:R0:W5:Y:S01]  /*b4e0*/  LDG.E.U8 R0, desc[UR36][R2.64] ;  /* 0x0000002402007981 */ /* 0x000162000c1e1100 */
[----:B------:R-:W-:Y:S05]  /*b4f0*/  BRA `(.L_x_19226) ;  /* 0x0000000000047947 */ /* 0x000fea0003800000 */
.L_x_19249:
[----:B------:R0:W5:Y:S02]  /*b500*/  LDG.E.U8 R0, desc[UR36][R2.64] ;  /* 0x0000002402007981 */ /* 0x000164000c1e1100 */
.L_x_19226:
[----:B01234-:R-:W0:Y:S01]  /*b510*/  LDC.U8 R3, c[0x0][0x430] ;  /* 0x00010c00ff037b82 */ /* 0x01fe220000000000 */
[----:B------:R-:W-:Y:S01]  /*b520*/  ULDC.U8 UR4, c[0x0][0x420] ;  /* 0x0001080000047ab9 */ /* 0x000fe20000000000 */
[----:B-----5:R-:W-:Y:S01]  /*b530*/  LOP3.LUT R0, R0, 0xffff, RZ, 0xc0, !PT ;  /* 0x0000ffff00007812 */ /* 0x020fe200078ec0ff */
        /* <DEDUP_REMOVED lines=18> */
.L_x_19257:
[----:B------:R-:W-:Y:S01]  /*b660*/  STG.E.U8 desc[UR36][R16.64], R5 ;  /* 0x0000000510007986 */ /* 0x000fe2000c101124 */
[----:B------:R-:W-:Y:S05]  /*b670*/  EXIT ;  /* 0x000000000000794d */ /* 0x000fea0003800000 */
.L_x_19256:
        /* <DEDUP_REMOVED lines=10> */
.L_x_19260:
[----:B------:R-:W-:Y:S01]  /*b720*/  STG.E desc[UR36][R16.64], R5 ;  /* 0x0000000510007986 */ /* 0x000fe2000c101924 */
[----:B------:R-:W-:Y:S05]  /*b730*/  EXIT ;  /* 0x000000000000794d */ /* 0x000fea0003800000 */
.L_x_19259:
[----:B------:R-:W-:Y:S01]  /*b740*/  STG.E.U16 desc[UR36][R16.64], R5 ;  /* 0x0000000510007986 */ /* 0x000fe2000c101524 */
[----:B------:R-:W-:Y:S05]  /*b750*/  EXIT ;  /* 0x000000000000794d */ /* 0x000fea0003800000 */
.L_x_19255:
        /* <DEDUP_REMOVED lines=9> */
.L_x_19262:
[----:B------:R-:W0:Y:S02]  /*b7f0*/  I2F.S16 R0, R5 ;  /* 0x0000000500007306 */ /* 0x000e240000101400 */
[----:B0-----:R-:W-:-:S05]  /*b800*/  F2FP.F16.F32.PACK_AB R0, RZ, R0 ;  /* 0x00000000ff00723e */ /* 0x001fca00000000ff */
[----:B------:R-:W-:Y:S01]  /*b810*/  STG.E.U16 desc[UR36][R16.64], R0 ;  /* 0x0000000010007986 */ /* 0x000fe2000c101524 */
[----:B------:R-:W-:Y:S05]  /*b820*/  EXIT ;  /* 0x000000000000794d */ /* 0x000fea0003800000 */
.L_x_19261:
        /* <DEDUP_REMOVED lines=10> */
.L_x_19264:
[----:B------:R-:W0:Y:S02]  /*b8d0*/  I2F.S16 R5, R5 ;  /* 0x0000000500057306 */ /* 0x000e240000101400 */
[----:B0-----:R-:W-:-:S04]  /*b8e0*/  F2FP.F16.F32.PACK_AB R3, RZ, R5 ;  /* 0x00000005ff03723e */ /* 0x001fc800000000ff */
[----:B------:R-:W-:-:S05]  /*b8f0*/  PRMT R3, R3, 0x5410, RZ ;  /* 0x0000541003037816 */ /* 0x000fca00000000ff */
[----:B------:R-:W-:Y:S01]  /*b900*/  STG.E desc[UR36][R16.64], R3 ;  /* 0x0000000310007986 */ /* 0x000fe2000c101924 */
[----:B------:R-:W-:Y:S05]  /*b910*/  EXIT ;  /* 0x000000000000794d */ /* 0x000fea0003800000 */
.L_x_19263:
[----:B------:R-:W0:Y:S02]  /*b920*/  I2F.F64.S16 R2, R5 ;  /* 0x0000000500027312 */ /* 0x000e240000101c00 */
[----:B0-----:R-:W-:Y:S01]  /*b930*/  STG.E.64 desc[UR36][R16.64], R2 ;  /* 0x0000000210007986 */ /* 0x001fe2000c101b24 */
[----:B------:R-:W-:Y:S05]  /*b940*/  EXIT ;  /* 0x000000000000794d */ /* 0x000fea0003800000 */
.L_x_19254:
        /* <DEDUP_REMOVED lines=13> */
.L_x_19267:
[----:B------:R-:W0:Y:S01]  /*ba20*/  I2F.F64.S16 R4, R5 ;  /* 0x0000000500047312 */ /* 0x000e220000101c00 */
[----:B------:R-:W-:-:S05]  /*ba30*/  CS2R R6, SRZ ;  /* 0x0000000000067805 */ /* 0x000fca000001ff00 */
[----:B0-----:R-:W-:Y:S01]  /*ba40*/  STG.E.128 desc[UR36][R16.64], R4 ;  /* 0x0000000410007986 */ /* 0x001fe2000c101d24 */
[----:B------:R-:W-:Y:S05]  /*ba50*/  EXIT ;  /* 0x000000000000794d */ /* 0x000fea0003800000 */
.L_x_19266:
        /* <DEDUP_REMOVED lines=21> */
.L_x_19271:
[----:B------:R-:W-:Y:S05]  /*bbb0*/  BSYNC B0 ;  /* 0x0000000000007941 */ /* 0x000fea0003800000 */
.L_x_19270:
[----:B------:R-:W-:-:S05]  /*bbc0*/  LOP3.LUT R3, R0, R3, RZ, 0xfc, !PT ;  /* 0x0000000300037212 */ /* 0x000fca00078efcff */
[----:B------:R-:W-:Y:S01]  /*bbd0*/  STG.E.U8 desc[UR36][R16.64], R3 ;  /* 0x0000000310007986 */ /* 0x000fe2000c101124 */
[----:B------:R-:W-:Y:S05]  /*bbe0*/  EXIT ;  /* 0x000000000000794d */ /* 0x000fea0003800000 */
.L_x_19269:
        /* <DEDUP_REMOVED lines=13> */
.L_x_19273:
[----:B------:R-:W-:Y:S01]  /*bcc0*/  IMAD.MOV.U32 R0, RZ, RZ, 0x7f ;  /* 0x0000007fff007424 */ /* 0x000fe200078e00ff */
[----:B------:R-:W-:-:S04]  /*bcd0*/  ISETP.GT.U32.AND P0, PT, R2, 0x7f800000, PT ;  /* 0x7f8000000200780c */ /* 0x000fc80003f04070 */
[----:B------:R-:W-:-:S09]  /*bce0*/  SEL R0, R0, 0x7c, P0 ;  /* 0x0000007c00007807 */ /* 0x000fd20000000000 */
.L_x_19274:
[----:B------:R-:W-:Y:S05]  /*bcf0*/  BSYNC B0 ;  /* 0x0000000000007941 */ /* 0x000fea0003800000 */
.L_x_19272:
[----:B------:R-:W-:-:S04]  /*bd00*/  LOP3.LUT R2, R5, 0x80000000, RZ, 0xc0, !PT ;  /* 0x8000000005027812 */ /* 0x000fc800078ec0ff */
[----:B------:R-:W-:-:S04]  /*bd10*/  SHF.R.U32.HI R3, RZ, 0x18, R2 ;  /* 0x00000018ff037819 */ /* 0x000fc80000011602 */
[----:B------:R-:W-:-:S05]  /*bd20*/  LOP3.LUT R3, R0, R3, RZ, 0xfc, !PT ;  /* 0x0000000300037212 */ /* 0x000fca00078efcff */
[----:B------:R-:W-:Y:S01]  /*bd30*/  STG.E.U8 desc[UR36][R16.64], R3 ;  /* 0x0000000310007986 */ /* 0x000fe2000c101124 */
[----:B------:R-:W-:Y:S05]  /*bd40*/  EXIT ;  /* 0x000000000000794d */ /* 0x000fea0003800000 */
.L_x_19268:
[----:B------:R-:W0:Y:S02]  /*bd50*/  I2F.S16 R0, R5 ;  /* 0x0000000500007306 */ /* 0x000e240000101400 */
[----:B0-----:R-:W-:-:S05]  /*bd60*/  F2FP.BF16.F32.PACK_AB R0, RZ, R0 ;  /* 0x00000000ff00723e */ /* 0x001fca00000010ff */
[----:B------:R-:W-:Y:S01]  /*bd70*/  STG.E.U16 desc[UR36][R16.64], R0 ;  /* 0x0000000010007986 */ /* 0x000fe2000c101524 */
[----:B------:R-:W-:Y:S05]  /*bd80*/  EXIT ;  /* 0x000000000000794d */ /* 0x000fea0003800000 */
.L_x_19265:
        /* <DEDUP_REMOVED lines=10> */
.L_x_19277:
        /* <DEDUP_REMOVED lines=17> */
.L_x_19280:
[----:B------:R-:W-:-:S04]  /*bf40*/  LOP3.LUT R2, R5, 0x80000000, RZ, 0xc0, !PT ;  /* 0x8000000005027812 */ /* 0x000fc800078ec0ff */
[----:B------:R-:W-:-:S04]  /*bf50*/  SHF.R.U32.HI R3, RZ, 0x18, R2 ;  /* 0x00000018ff037819 */ /* 0x000fc80000011602 */
[----:B------:R-:W-:-:S04]  /*bf60*/  LOP3.LUT R0, R0, R3, RZ, 0xfc, !PT ;  /* 0x0000000300007212 */ /* 0x000fc800078efcff */
[----:B------:R-:W-:-:S07]  /*bf70*/  PRMT R8, R0, 0x7610, R8 ;  /* 0x0000761000087816 */ /* 0x000fce0000000008 */
.L_x_19279:
[----:B------:R-:W-:Y:S05]  /*bf80*/  BSYNC B0 ;  /* 0x0000000000007941 */ /* 0x000fea0003800000 */
.L_x_19278:
[----:B------:R-:W-:Y:S01]  /*bf90*/  STG.E.U8 desc[UR36][R16.64], R8 ;  /* 0x0000000810007986 */ /* 0x000fe2000c101124 */
[----:B------:R-:W-:Y:S05]  /*bfa0*/  EXIT ;  /* 0x000000000000794d */ /* 0x000fea0003800000 */
.L_x_19276:
        /* <DEDUP_REMOVED lines=17> */
.L_x_19283:
[----:B------:R-:W-:-:S04]  /*c0c0*/  LOP3.LUT R2, R5, 0x80000000, RZ, 0xc0, !PT ;  /* 0x8000000005027812 */ /* 0x000fc800078ec0ff */
[----:B------:R-:W-:-:S04]  /*c0d0*/  SHF.R.U32.HI R3, RZ, 0x18, R2 ;  /* 0x00000018ff037819 */ /* 0x000fc80000011602 */
[----:B------:R-:W-:-:S04]  /*c0e0*/  LOP3.LUT R0, R0, R3, RZ, 0xfc, !PT ;  /* 0x0000000300007212 */ /* 0x000fc800078efcff */
[----:B------:R-:W-:-:S07]  /*c0f0*/  PRMT R8, R0, 0x7610, R8 ;  /* 0x0000761000087816 */ /* 0x000fce0000000008 */
.L_x_19282:
[----:B------:R-:W-:Y:S05]  /*c100*/  BSYNC B0 ;  /* 0x0000000000007941 */ /* 0x000fea0003800000 */
.L_x_19281:
[----:B------:R-:W-:Y:S01]  /*c110*/  STG.E.U8 desc[UR36][R16.64], R8 ;  /* 0x0000000810007986 */ /* 0x000fe2000c101124 */
[----:B------:R-:W-:Y:S05]  /*c120*/  EXIT ;  /* 0x000000000000794d */ /* 0x000fea0003800000 */
.L_x_19275:
        /* <DEDUP_REMOVED lines=22> */
.L_x_19258:
        /* <DEDUP_REMOVED lines=16> */
.L_x_19286:
[----:B------:R-:W-:Y:S05]  /*c390*/  EXIT ;  /* 0x000000000000794d */ /* 0x000fea0003800000 */
.L_x_19285:
[----:B------:R-:W-:-:S04]  /*c3a0*/  PRMT R2, R5, 0x9910, RZ ;  /* 0x0000991005027816 */ /* 0x000fc800000000ff */
[----:B------:R-:W-:-:S05]  /*c3b0*/  SHF.R.S32.HI R3, RZ, 0x1f, R2 ;  /* 0x0000001fff037819 */ /* 0x000fca0000011402 */
[----:B------:R-:W-:Y:S01]  /*c3c0*/  STG.E.64 desc[UR36][R16.64], R2 ;  /* 0x0000000210007986 */ /* 0x000fe2000c101b24 */
[----:B------:R-:W-:Y:S05]  /*c3d0*/  EXIT ;  /* 0x000000000000794d */ /* 0x000fea0003800000 */
.L_x_19284:
[----:B------:R-:W-:Y:S01]  /*c3e0*/  STG.E desc[UR36][R16.64], R5 ;  /* 0x0000000510007986 */ /* 0x000fe2000c101924 */
[----:B------:R-:W-:Y:S05]  /*c3f0*/  EXIT ;  /* 0x000000000000794d */ /* 0x000fea0003800000 */
.L_x_19287:
        /* <DEDUP_REMOVED lines=16> */
.L_x_36333:


//--------------------- .text._ZN2at6native27unrolled_elementwise_kernelIZZZNS0_17clamp_kernel_cudaERNS_18TensorIteratorBaseERKN3c106ScalarES7_ENKUlvE_clEvENKUlvE0_clEvEUlaE_St5arrayIPcLm2EELi4E23TrivialOffsetCalculatorILi1EjESF_NS0_6memory12LoadWithCastILi1EEENSG_13StoreWithCastILi1EEEEEviT_T0_T2_T3_T4_T5_ --------------------------
	.section	.text._ZN2at6native27unrolled_elementwise_kernelIZZZNS0_17clamp_kernel_cudaERNS_18TensorIteratorBaseERKN3c106ScalarES7_ENKUlvE_clEvENKUlvE0_clEvEUlaE_St5arrayIPcLm2EELi4E23TrivialOffsetCalculatorILi1EjESF_NS0_6memory12LoadWithCastILi1EEENSG_13StoreWithCastILi1EEEEEviT_T0_T2_T3_T4_T5_,"ax",@progbits
	.align	128
        .global         _ZN2at6native27unrolled_elementwise_kernelIZZZNS0_17clamp_kernel_cudaERNS_18TensorIteratorBaseERKN3c106ScalarES7_ENKUlvE_clEvENKUlvE0_clEvEUlaE_St5arrayIPcLm2EELi4E23TrivialOffsetCalculatorILi1EjESF_NS0_6memory12LoadWithCastILi1EEENSG_13StoreWithCastILi1EEEEEviT_T0_T2_T3_T4_T5_
        .type           _ZN2at6native27unrolled_elementwise_kernelIZZZNS0_17clamp_kernel_cudaERNS_18TensorIteratorBaseERKN3c106ScalarES7_ENKUlvE_clEvENKUlvE0_clEvEUlaE_St5arrayIPcLm2EELi4E23TrivialOffsetCalculatorILi1EjESF_NS0_6memory12LoadWithCastILi1EEENSG_13StoreWithCastILi1EEEEEviT_T0_T2_T3_T4_T5_,@function
        .size           _ZN2at6native27unrolled_elementwise_kernelIZZZNS0_17clamp_kernel_cudaERNS_18TensorIteratorBaseERKN3c106ScalarES7_ENKUlvE_clEvENKUlvE0_clEvEUlaE_St5arrayIPcLm2EELi4E23TrivialOffsetCalculatorILi1EjESF_NS0_6memory12LoadWithCastILi1EEENSG_13StoreWithCastILi1EEEEEviT_T0_T2_T3_T4_T5_,(.L_x_36334 - _ZN2at6native27unrolled_elementwise_kernelIZZZNS0_17clamp_kernel_cudaERNS_18TensorIteratorBaseERKN3c106ScalarES7_ENKUlvE_clEvENKUlvE0_clEvEUlaE_St5arrayIPcLm2EELi4E23TrivialOffsetCalculatorILi1EjESF_NS0_6memory12LoadWithCastILi1EEENSG_13StoreWithCastILi1EEEEEviT_T0_T2_T3_T4_T5_)
        .other          _ZN2at6native27unrolled_elementwise_kernelIZZZNS0_17clamp_kernel_cudaERNS_18TensorIteratorBaseERKN3c106ScalarES7_ENKUlvE_clEvENKUlvE0_clEvEUlaE_St5arrayIPcLm2EELi4E23TrivialOffsetCalculatorILi1EjESF_NS0_6memory12LoadWithCastILi1EEENSG_13StoreWithCastILi1EEEEEviT_T0_T2_T3_T4_T5_,@"STO_CUDA_ENTRY STV_DEFAULT"
_ZN2at6native27unrolled_elementwise_kernelIZZZNS0_17clamp_kernel_cudaERNS_18TensorIteratorBaseERKN3c106ScalarES7_ENKUlvE_clEvENKUlvE0_clEvEUlaE_St5arrayIPcLm2EELi4E23TrivialOffsetCalculatorILi1EjESF_NS0_6memory12LoadWithCastILi1EEENSG_13StoreWithCastILi1EEEEEviT_T0_T2_T3_T4_T5_:
.text._ZN2at6native27unrolled_elementwise_kernelIZZZNS0_17clamp_kernel_cudaERNS_18TensorIteratorBaseERKN3c106ScalarES7_ENKUlvE_clEvENKUlvE0_clEvEUlaE_St5arrayIPcLm2EELi4E23TrivialOffsetCalculatorILi1EjESF_NS0_6memory12LoadWithCastILi1EEENSG_13StoreWithCastILi1EEEEEviT_T0_T2_T3_T4_T5_:
        /* <DEDUP_REMOVED lines=31> */
.L_x_19293:
[----:B------:R3:W5:Y:S01]  /*01f0*/  LDG.E.U8 R22, desc[UR36][R4.64] ;  /* 0x0000002404167981 */ /* 0x000762000c1e1100 */
[----:B------:R-:W-:Y:S05]  /*0200*/  BRA `(.L_x_19295) ;  /* 0x0000000c00587947 */ /* 0x000fea0003800000 */
.L_x_19292:
        /* <DEDUP_REMOVED lines=8> */
.L_x_19297:
[----:B------:R1:W5:Y:S01]  /*0290*/  LDG.E.U8 R22, desc[UR36][R4.64] ;  /* 0x0000002404167981 */ /* 0x000362000c1e1100 */
[----:B------:R-:W-:Y:S05]  /*02a0*/  BRA `(.L_x_19295) ;  /* 0x0000000c00307947 */ /* 0x000fea0003800000 */
.L_x_19296:
[----:B------:R2:W5:Y:S01]  /*02b0*/  LDG.E.U16 R22, desc[UR36][R4.64] ;  /* 0x0000002404167981 */ /* 0x000562000c1e1500 */
[----:B------:R-:W-:Y:S05]  /*02c0*/  BRA `(.L_x_19295) ;  /* 0x0000000c00287947 */ /* 0x000fea0003800000 */
.L_x_19291:
        /* <DEDUP_REMOVED lines=9> */
.L_x_19299:
[----:B------:R-:W2:Y:S02]  /*0360*/  LDG.E.U16 R0, desc[UR36][R4.64] ;  /* 0x0000002404007981 */ /* 0x000ea4000c1e1500 */
[----:B--2---:R-:W-:-:S06]  /*0370*/  HADD2.F32 R0, -RZ, R0.H0_H0 ;  /* 0x20000000ff007230 */ /* 0x004fcc0000004100 */
[----:B------:R-:W0:Y:S02]  /*0380*/  F2I.FTZ.TRUNC.NTZ R0, R0 ;  /* 0x0000000000007305 */ /* 0x000e24000021f100 */
[----:B0-----:R-:W-:Y:S01]  /*0390*/  PRMT R22, R0, 0x7610, R22 ;  /* 0x0000761000167816 */ /* 0x001fe20000000016 */
[----:B------:R-:W-:Y:S06]  /*03a0*/  BRA `(.L_x_19295) ;  /* 0x0000000800f07947 */ /* 0x000fec0003800000 */
.L_x_19298:
        /* <DEDUP_REMOVED lines=9> */
.L_x_19301:
[----:B------:R-:W2:Y:S02]  /*0440*/  LDG.E.U16 R4, desc[UR36][R4.64] ;  /* 0x0000002404047981 */ /* 0x000ea4000c1e1500 */
[----:B--2---:R-:W-:-:S06]  /*0450*/  HADD2.F32 R0, -RZ, R4.H0_H0 ;  /* 0x20000004ff007230 */ /* 0x004fcc0000004100 */
[----:B------:R-:W0:Y:S02]  /*0460*/  F2I.FTZ.TRUNC.NTZ R0, R0 ;  /* 0x0000000000007305 */ /* 0x000e24000021f100 */
[----:B0-----:R-:W-:Y:S01]  /*0470*/  PRMT R22, R0, 0x7610, R22 ;  /* 0x0000761000167816 */ /* 0x001fe20000000016 */
[----:B------:R-:W-:Y:S06]  /*0480*/  BRA `(.L_x_19295) ;  /* 0x0000000800b87947 */ /* 0x000fec0003800000 */
.L_x_19300:
[----:B------:R-:W2:Y:S02]  /*0490*/  LDG.E.64 R4, desc[UR36][R4.64] ;  /* 0x0000002404047981 */ /* 0x000ea4000c1e1b00 */
[----:B--2---:R0:W1:Y:S01]  /*04a0*/  F2I.F64.TRUNC R22, R4 ;  /* 0x0000000400167311 */ /* 0x004062000030d100 */
[----:B------:R-:W-:Y:S05]  /*04b0*/  BRA `(.L_x_19295) ;  /* 0x0000000800ac7947 */ /* 0x000fea0003800000 */
.L_x_19290:
        /* <DEDUP_REMOVED lines=12> */
.L_x_19304:
[----:B------:R-:W2:Y:S02]  /*0580*/  LDG.E.64 R4, desc[UR36][R4.64] ;  /* 0x0000002404047981 */ /* 0x000ea4000c1e1b00 */
[----:B--2---:R0:W1:Y:S01]  /*0590*/  F2I.F64.TRUNC R22, R4 ;  /* 0x0000000400167311 */ /* 0x004062000030d100 */
[----:B------:R-:W-:Y:S05]  /*05a0*/  BRA `(.L_x_19295) ;  /* 0x0000000800707947 */ /* 0x000fea0003800000 */
.L_x_19303:
        /* <DEDUP_REMOVED lines=28> */
.L_x_19306:
        /* <DEDUP_REMOVED lines=16> */
.L_x_19305:
[----:B------:R-:W2:Y:S02]  /*0870*/  LDG.E.U16 R0, desc[UR36][R4.64] ;  /* 0x0000002404007981 */ /* 0x000ea4000c1e1500 */
[----:B--2---:R-:W-:-:S06]  /*0880*/  IMAD.U32 R0, R0, 0x10000, RZ ;  /* 0x0001000000007824 */ /* 0x004fcc00078e00ff */
[----:B------:R-:W0:Y:S02]  /*0890*/  F2I.FTZ.TRUNC.NTZ R0, R0 ;  /* 0x0000000000007305 */ /* 0x000e24000021f100 */
[----:B0-----:R-:W-:Y:S01]  /*08a0*/  PRMT R22, R0, 0x7610, R22 ;  /* 0x0000761000167816 */ /* 0x001fe20000000016 */
[----:B------:R-:W-:Y:S06]  /*08b0*/  BRA `(.L_x_19295) ;  /* 0x0000000400ac7947 */ /* 0x000fec0003800000 */
.L_x_19302:
        /* <DEDUP_REMOVED lines=10> */
.L_x_19309:
        /* <DEDUP_REMOVED lines=21> */
.L_x_19313:
[----:B------:R-:W-:Y:S05]  /*0ab0*/  BSYNC B1 ;  /* 0x0000000000017941 */ /* 0x000fea0003800000 */
.L_x_19312:
[----:B------:R-:W-:Y:S01]  /*0ac0*/  LEA R5, R0, 0x3b800000, 0x17 ;  /* 0x3b80000000057811 */ /* 0x000fe200078eb8ff */
[----:B------:R-:W-:-:S05]  /*0ad0*/  IMAD.SHL.U32 R0, R3, 0x100000, RZ ;  /* 0x0010000003007824 */ /* 0x000fca00078e00ff */
[----:B------:R-:W-:-:S07]  /*0ae0*/  LOP3.LUT R0, R5, R0, R6, 0xfe, !PT ;  /* 0x0000000005007212 */ /* 0x000fce00078efe06 */
.L_x_19311:
[----:B------:R-:W-:Y:S05]  /*0af0*/  BSYNC B0 ;  /* 0x0000000000007941 */ /* 0x000fea0003800000 */
.L_x_19310:
[----:B------:R-:W0:Y:S02]  /*0b00*/  F2I.FTZ.TRUNC.NTZ R0, R0 ;  /* 0x0000000000007305 */ /* 0x000e24000021f100 */
[----:B0-----:R-:W-:Y:S01]  /*0b10*/  PRMT R22, R0, 0x7610, R22 ;  /* 0x0000761000167816 */ /* 0x001fe20000000016 */
[----:B------:R-:W-:Y:S06]  /*0b20*/  BRA `(.L_x_19295) ;  /* 0x0000000400107947 */ /* 0x000fec0003800000 */
.L_x_19308:
        /* <DEDUP_REMOVED lines=21> */
.L_x_19317:
[----:B------:R-:W-:Y:S05]  /*0c80*/  BSYNC B1 ;  /* 0x0000000000017941 */ /* 0x000fea0003800000 */
.L_x_19316:
[----:B------:R-:W-:Y:S01]  /*0c90*/  LEA R5, R0, 0x37800000, 0x17 ;  /* 0x3780000000057811 */ /* 0x000fe200078eb8ff */
[----:B------:R-:W-:-:S05]  /*0ca0*/  IMAD.SHL.U32 R0, R3, 0x200000, RZ ;  /* 0x0020000003007824 */ /* 0x000fca00078e00ff */
[----:B------:R-:W-:-:S07]  /*0cb0*/  LOP3.LUT R0, R5, R0, R6, 0xfe, !PT ;  /* 0x0000000005007212 */ /* 0x000fce00078efe06 */
.L_x_19315:
[----:B------:R-:W-:Y:S05]  /*0cc0*/  BSYNC B0 ;  /* 0x0000000000007941 */ /* 0x000fea0003800000 */
.L_x_19314:
[----:B------:R-:W0:Y:S02]  /*0cd0*/  F2I.FTZ.TRUNC.NTZ R0, R0 ;  /* 0x0000000000007305 */ /* 0x000e24000021f100 */
[----:B0-----:R-:W-:Y:S01]  /*0ce0*/  PRMT R22, R0, 0x7610, R22 ;  /* 0x0000761000167816 */ /* 0x001fe20000000016 */
[----:B------:R-:W-:Y:S06]  /*0cf0*/  BRA `(.L_x_19295) ;  /* 0x00000000009c7947 */ /* 0x000fec0003800000 */
.L_x_19307:
        /* <DEDUP_REMOVED lines=14> */
.L_x_19321:
[----:B------:R-:W-:Y:S05]  /*0de0*/  BSYNC B0 ;  /* 0x0000000000007941 */ /* 0x000fea0003800000 */
.L_x_19320:
[----:B------:R-:W0:Y:S02]  /*0df0*/  F2I.FTZ.TRUNC.NTZ R0, R0 ;  /* 0x0000000000007305 */ /* 0x000e24000021f100 */
[----:B0-----:R-:W-:Y:S01]  /*0e00*/  PRMT R22, R0, 0x7610, R22 ;  /* 0x0000761000167816 */ /* 0x001fe20000000016 */
[----:B------:R-:W-:Y:S06]  /*0e10*/  BRA `(.L_x_19295) ;  /* 0x0000000000547947 */ /* 0x000fec0003800000 */
.L_x_19294:
        /* <DEDUP_REMOVED lines=16> */
.L_x_19322:
[----:B------:R-:W-:Y:S01]  /*0f20*/  PRMT R22, RZ, 0x7610, R22 ;  /* 0x00007610ff167816 */ /* 0x000fe20000000016 */
[----:B------:R-:W-:Y:S06]  /*0f30*/  BRA `(.L_x_19295) ;  /* 0x00000000000c7947 */ /* 0x000fec0003800000 */
.L_x_19319:
[----:B------:R0:W5:Y:S01]  /*0f40*/  LDG.E.U8 R22, desc[UR36][R4.64] ;  /* 0x0000002404167981 */ /* 0x000162000c1e1100 */
[----:B------:R-:W-:Y:S05]  /*0f50*/  BRA `(.L_x_19295) ;  /* 0x0000000000047947 */ /* 0x000fea0003800000 */
.L_x_19318:
[----:B------:R0:W5:Y:S02]  /*0f60*/  LDG.E.U8 R22, desc[UR36][R4.64] ;  /* 0x0000002404167981 */ /* 0x000164000c1e1100 */
.L_x_19295:
[----:B------:R-:W2:Y:S02]  /*0f70*/  S2R R23, SR_TID.X ;  /* 0x0000000000177919 */ /* 0x000ea40000002100 */
[----:B--2---:R-:W-:-:S07]  /*0f80*/  VIADD R23, R23, 0x80 ;  /* 0x0000008017177836 */ /* 0x004fce0000000000 */
.L_x_19289:
[----:B------:R-:W-:Y:S05]  /*0f90*/  BSYNC B6 ;  /* 0x0000000000067941 */ /* 0x000fea0003800000 */
.L_x_19288:
        /* <DEDUP_REMOVED lines=23> */
.L_x_19328:
[----:B------:R0:W5:Y:S01]  /*1110*/  LDG.E.U8 R24, desc[UR36][R4.64] ;  /* 0x0000002404187981 */ /* 0x000162000c1e1100 */
[----:B------:R-:W-:Y:S05]  /*1120*/  BRA `(.L_x_19330) ;  /* 0x0000000c00547947 */ /* 0x000fea0003800000 */
.L_x_19327:
        /* <DEDUP_REMOVED lines=8> */
.L_x_19332:
[----:B------:R0:W5:Y:S01]  /*11b0*/  LDG.E.U8 R24, desc[UR36][R4.64] ;  /* 0x0000002404187981 */ /* 0x000162000c1e1100 */
[----:B------:R-:W-:Y:S05]  /*11c0*/  BRA `(.L_x_19330) ;  /* 0x0000000c002c7947 */ /* 0x000fea0003800000 */
.L_x_19331:
[----:B------:R0:W5:Y:S01]  /*11d0*/  LDG.E.U16 R24, desc[UR36][R4.64] ;  /* 0x0000002404187981 */ /* 0x000162000c1e1500 */
[----:B------:R-:W-:Y:S05]  /*11e0*/  BRA `(.L_x_19330) ;  /* 0x0000000c00247947 */ /* 0x000fea0003800000 */
.L_x_19326:
        /* <DEDUP_REMOVED lines=9> */
.L_x_19334:
[----:B------:R-:W2:Y:S02]  /*1280*/  LDG.E.U16 R0, desc[UR36][R4.64] ;  /* 0x0000002404007981 */ /* 0x000ea4000c1e1500 */
[----:B--2---:R-:W-:-:S06]  /*1290*/  HADD2.F32 R0, -RZ, R0.H0_H0 ;  /* 0x20000000ff007230 */ /* 0x004fcc0000004100 */
[----:B------:R-:W0:Y:S02]  /*12a0*/  F2I.FTZ.TRUNC.NTZ R0, R0 ;  /* 0x0000000000007305 */ /* 0x000e24000021f100 */
[----:B0-----:R-:W-:Y:S01]  /*12b0*/  PRMT R24, R0, 0x7610, R24 ;  /* 0x0000761000187816 */ /* 0x001fe20000000018 */
[----:B------:R-:W-:Y:S06]  /*12c0*/  BRA `(.L_x_19330) ;  /* 0x0000000800ec7947 */ /* 0x000fec0003800000 */
.L_x_19333:
        /* <DEDUP_REMOVED lines=9> */
.L_x_19336:
[----:B------:R-:W2:Y:S02]  /*1360*/  LDG.E.U16 R4, desc[UR36][R4.64] ;  /* 0x0000002404047981 */ /* 0x000ea4000c1e1500 */
[----:B--2---:R-:W-:-:S06]  /*1370*/  HADD2.F32 R0, -RZ, R4.H0_H0 ;  /* 0x20000004ff007230 */ /* 0x004fcc0000004100 */
[----:B------:R-:W0:Y:S02]  /*1380*/  F2I.FTZ.TRUNC.NTZ R0, R0 ;  /* 0x0000000000007305 */ /* 0x000e24000021f100 */
[----:B0-----:R-:W-:Y:S01]  /*1390*/  PRMT R24, R0, 0x7610, R24 ;  /* 0x0000761000187816 */ /* 0x001fe20000000018 */
[----:B------:R-:W-:Y:S06]  /*13a0*/  BRA `(.L_x_19330) ;  /* 0x0000000800b47947 */ /* 0x000fec0003800000 */
.L_x_19335:
[----:B------:R-:W2:Y:S02]  /*13b0*/  LDG.E.64 R4, desc[UR36][R4.64] ;  /* 0x0000002404047981 */ /* 0x000ea4000c1e1b00 */
[----:B--2---:R0:W1:Y:S01]  /*13c0*/  F2I.F64.TRUNC R24, R4 ;  /* 0x0000000400187311 */ /* 0x004062000030d100 */
[----:B------:R-:W-:Y:S05]  /*13d0*/  BRA `(.L_x_19330) ;  /* 0x0000000800a87947 */ /* 0x000fea0003800000 */
.L_x_19325:
        /* <DEDUP_REMOVED lines=12> */
.L_x_19339:
[----:B------:R-:W2:Y:S02]  /*14a0*/  LDG.E.64 R4, desc[UR36][R4.64] ;  /* 0x0000002404047981 */ /* 0x000ea4000c1e1b00 */
[----:B--2---:R0:W1:Y:S01]  /*14b0*/  F2I.F64.TRUNC R24, R4 ;  /* 0x0000000400187311 */ /* 0x004062000030d100 */
[----:B------:R-:W-:Y:S05]  /*14c0*/  BRA `(.L_x_19330) ;  /* 0x00000008006c7947 */ /* 0x000fea0003800000 */
.L_x_19338:
        /* <DEDUP_REMOVED lines=28> */
.L_x_19341:
        /* <DEDUP_REMOVED lines=15> */
.L_x_19340:
[----:B------:R-:W2:Y:S02]  /*1780*/  LDG.E.U16 R0, desc[UR36][R4.64] ;  /* 0x0000002404007981 */ /* 0x000ea4000c1e1500 */
[----:B--2---:R-:W-:-:S06]  /*1790*/  IMAD.U32 R0, R0, 0x10000, RZ ;  /* 0x0001000000007824 */ /* 0x004fcc00078e00ff */
[----:B------:R-:W0:Y:S02]  /*17a0*/  F2I.FTZ.TRUNC.NTZ R0, R0 ;  /* 0x0000000000007305 */ /* 0x000e24000021f100 */
[----:B0-----:R-:W-:Y:S01]  /*17b0*/  PRMT R24, R0, 0x7610, R24 ;  /* 0x0000761000187816 */ /* 0x001fe20000000018 */
[----:B------:R-:W-:Y:S06]  /*17c0*/  BRA `(.L_x_19330) ;  /* 0x0000000400ac7947 */ /* 0x000fec0003800000 */
.L_x_19337:
        /* <DEDUP_REMOVED lines=10> */
.L_x_19344:
        /* <DEDUP_REMOVED lines=21> */
.L_x_19348:
[----:B------:R-:W-:Y:S05]  /*19c0*/  BSYNC B1 ;  /* 0x0000000000017941 */ /* 0x000fea0003800000 */
.L_x_19347:
[----:B------:R-:W-:Y:S01]  /*19d0*/  LEA R5, R0, 0x3b800000, 0x17 ;  /* 0x3b80000000057811 */ /* 0x000fe200078eb8ff */
[----:B------:R-:W-:-:S05]  /*19e0*/  IMAD.SHL.U32 R0, R3, 0x100000, RZ ;  /* 0x0010000003007824 */ /* 0x000fca00078e00ff */
[----:B------:R-:W-:-:S07]  /*19f0*/  LOP3.LUT R0, R5, R0, R6, 0xfe, !PT ;  /* 0x0000000005007212 */ /* 0x000fce00078efe06 */
.L_x_19346:
[----:B------:R-:W-:Y:S05]  /*1a00*/  BSYNC B0 ;  /* 0x0000000000007941 */ /* 0x000fea0003800000 */
.L_x_19345:
[----:B------:R-:W0:Y:S02]  /*1a10*/  F2I.FTZ.TRUNC.NTZ R0, R0 ;  /* 0x0000000000007305 */ /* 0x000e24000021f100 */
[----:B0-----:R-:W-:Y:S01]  /*1a20*/  PRMT R24, R0, 0x7610, R24 ;  /* 0x0000761000187816 */ /* 0x001fe20000000018 */
[----:B------:R-:W-:Y:S06]  /*1a30*/  BRA `(.L_x_19330) ;  /* 0x0000000400107947 */ /* 0x000fec0003800000 */
.L_x_19343:
        /* <DEDUP_REMOVED lines=21> */
.L_x_19352:
[----:B------:R-:W-:Y:S05]  /*1b90*/  BSYNC B1 ;  /* 0x0000000000017941 */ /* 0x000fea0003800000 */
.L_x_19351:
[----:B------:R-:W-:Y:S01]  /*1ba0*/  LEA R5, R0, 0x37800000, 0x17 ;  /* 0x3780000000057811 */ /* 0x000fe200078eb8ff */
[----:B------:R-:W-:-:S05]  /*1bb0*/  IMAD.SHL.U32 R0, R3, 0x200000, RZ ;  /* 0x0020000003007824 */ /* 0x000fca00078e00ff */
[----:B------:R-:W-:-:S07]  /*1bc0*/  LOP3.LUT R0, R5, R0, R6, 0xfe, !PT ;  /* 0x0000000005007212 */ /* 0x000fce00078efe06 */
.L_x_19350:
[----:B------:R-:W-:Y:S05]  /*1bd0*/  BSYNC B0 ;  /* 0x0000000000007941 */ /* 0x000fea0003800000 */
.L_x_19349:
[----:B------:R-:W0:Y:S02]  /*1be0*/  F2I.FTZ.TRUNC.NTZ R0, R0 ;  /* 0x0000000000007305 */ /* 0x000e24000021f100 */
[----:B0-----:R-:W-:Y:S01]  /*1bf0*/  PRMT R24, R0, 0x7610, R24 ;  /* 0x0000761000187816 */ /* 0x001fe20000000018 */
[----:B------:R-:W-:Y:S06]  /*1c00*/  BRA `(.L_x_19330) ;  /* 0x00000000009c7947 */ /* 0x000fec0003800000 */
.L_x_19342:
        /* <DEDUP_REMOVED lines=14> */
.L_x_19356:
[----:B------:R-:W-:Y:S05]  /*1cf0*/  BSYNC B0 ;  /* 0x0000000000007941 */ /* 0x000fea0003800000 */
.L_x_19355:
[----:B------:R-:W0:Y:S02]  /*1d00*/  F2I.FTZ.TRUNC.NTZ R0, R0 ;  /* 0x0000000000007305 */ /* 0x000e24000021f100 */
[----:B0-----:R-:W-:Y:S01]  /*1d10*/  PRMT R24, R0, 0x7610, R24 ;  /* 0x0000761000187816 */ /* 0x001fe20000000018 */
[----:B------:R-:W-:Y:S06]  /*1d20*/  BRA `(.L_x_19330) ;  /* 0x0000000000547947 */ /* 0x000fec0003800000 */
.L_x_19329:
        /* <DEDUP_REMOVED lines=16> */
.L_x_19357:
[----:B------:R-:W-:Y:S01]  /*1e30*/  PRMT R24, RZ, 0x7610, R24 ;  /* 0x00007610ff187816 */ /* 0x000fe20000000018 */
[----:B------:R-:W-:Y:S06]  /*1e40*/  BRA `(.L_x_19330) ;  /* 0x00000000000c7947 */ /* 0x000fec0003800000 */
.L_x_19354:
[----:B------:R3:W5:Y:S01]  /*1e50*/  LDG.E.U8 R24, desc[UR36][R4.64] ;  /* 0x0000002404187981 */ /* 0x000762000c1e1100 */
[----:B------:R-:W-:Y:S05]  /*1e60*/  BRA `(.L_x_19330) ;  /* 0x0000000000047947 */ /* 0x000fea0003800000 */
.L_x_19353:
[----:B------:R2:W5:Y:S02]  /*1e70*/  LDG.E.U8 R24, desc[UR36][R4.64] ;  /* 0x0000002404187981 */ /* 0x000564000c1e1100 */
.L_x_19330:
[----:B------:R-:W-:-:S07]  /*1e80*/  VIADD R23, R23, 0x80 ;  /* 0x0000008017177836 */ /* 0x000fce0000000000 */
.L_x_19324:
[----:B------:R-:W-:Y:S05]  /*1e90*/  BSYNC B6 ;  /* 0x0000000000067941 */ /* 0x000fea0003800000 */
.L_x_19323:
        /* <DEDUP_REMOVED lines=25> */
.L_x_19363:
[----:B------:R0:W5:Y:S01]  /*2030*/  LDG.E.U8 R18, desc[UR36][R4.64] ;  /* 0x0000002404127981 */ /* 0x000162000c1e1100 */
[----:B------:R-:W-:Y:S05]  /*2040*/  BRA `(.L_x_19365) ;  /* 0x0000000c00547947 */ /* 0x000fea0003800000 */
.L_x_19362:
        /* <DEDUP_REMOVED lines=8> */
.L_x_19367:
[----:B------:R0:W5:Y:S01]  /*20d0*/  LDG.E.U8 R18, desc[UR36][R4.64] ;  /* 0x0000002404127981 */ /* 0x000162000c1e1100 */
[----:B------:R-:W-:Y:S05]  /*20e0*/  BRA `(.L_x_19365) ;  /* 0x0000000c002c7947 */ /* 0x000fea0003800000 */
.L_x_19366:
[----:B------:R0:W5:Y:S01]  /*20f0*/  LDG.E.U16 R18, desc[UR36][R4.64] ;  /* 0x0000002404127981 */ /* 0x000162000c1e1500 */
[----:B------:R-:W-:Y:S05]  /*2100*/  BRA `(.L_x_19365) ;  /* 0x0000000c00247947 */ /* 0x000fea0003800000 */
.L_x_19361:
        /* <DEDUP_REMOVED lines=9> */
.L_x_19369:
[----:B------:R-:W2:Y:S02]  /*21a0*/  LDG.E.U16 R0, desc[UR36][R4.64] ;  /* 0x0000002404007981 */ /* 0x000ea4000c1e1500 */
[----:B--2---:R-:W-:-:S06]  /*21b0*/  HADD2.F32 R0, -RZ, R0.H0_H0 ;  /* 0x20000000ff007230 */ /* 0x004fcc0000004100 */
[----:B------:R-:W0:Y:S02]  /*21c0*/  F2I.FTZ.TRUNC.NTZ R0, R0 ;  /* 0x0000000000007305 */ /* 0x000e24000021f100 */
[----:B0-----:R-:W-:Y:S01]  /*21d0*/  PRMT R18, R0, 0x7610, R18 ;  /* 0x0000761000127816 */ /* 0x001fe20000000012 */
[----:B------:R-:W-:Y:S06]  /*21e0*/  BRA `(.L_x_19365) ;  /* 0x0000000800ec7947 */ /* 0x000fec0003800000 */
.L_x_19368:
        /* <DEDUP_REMOVED lines=9> */
.L_x_19371:
[----:B------:R-:W2:Y:S02]  /*2280*/  LDG.E.U16 R4, desc[UR36][R4.64] ;  /* 0x0000002404047981 */ /* 0x000ea4000c1e1500 */
[----:B--2---:R-:W-:-:S06]  /*2290*/  HADD2.F32 R0, -RZ, R4.H0_H0 ;  /* 0x20000004ff007230 */ /* 0x004fcc0000004100 */
[----:B------:R-:W0:Y:S02]  /*22a0*/  F2I.FTZ.TRUNC.NTZ R0, R0 ;  /* 0x0000000000007305 */ /* 0x000e24000021f100 */
[----:B0-----:R-:W-:Y:S01]  /*22b0*/  PRMT R18, R0, 0x7610, R18 ;  /* 0x0000761000127816 */ /* 0x001fe20000000012 */
[----:B------:R-:W-:Y:S06]  /*22c0*/  BRA `(.L_x_19365) ;  /* 0x0000000800b47947 */ /* 0x000fec0003800000 */
.L_x_19370:
[----:B------:R-:W2:Y:S02]  /*22d0*/  LDG.E.64 R4, desc[UR36][R4.64] ;  /* 0x0000002404047981 */ /* 0x000ea4000c1e1b00 */
[----:B--2---:R0:W1:Y:S01]  /*22e0*/  F2I.F64.TRUNC R18, R4 ;  /* 0x0000000400127311 */ /* 0x004062000030d100 */
[----:B------:R-:W-:Y:S05]  /*22f0*/  BRA `(.L_x_19365) ;  /* 0x0000000800a87947 */ /* 0x000fea0003800000 */
.L_x_19360:
        /* <DEDUP_REMOVED lines=12> */
.L_x_19374:
[----:B------:R-:W2:Y:S02]  /*23c0*/  LDG.E.64 R4, desc[UR36][R4.64] ;  /* 0x0000002404047981 */ /* 0x000ea4000c1e1b00 */
[----:B--2---:R3:W4:Y:S01]  /*23d0*/  F2I.F64.TRUNC R18, R4 ;  /* 0x0000000400127311 */ /* 0x004722000030d100 */
[----:B------:R-:W-:Y:S05]  /*23e0*/  BRA `(.L_x_19365) ;  /* 0x00000008006c7947 */ /* 0x000fea0003800000 */
.L_x_19373:
        /* <DEDUP_REMOVED lines=28> */
.L_x_19376:
        /* <DEDUP_REMOVED lines=15> */
.L_x_19375:
[----:B------:R-:W2:Y:S02]  /*26a0*/  LDG.E.U16 R0, desc[UR36][R4.64] ;  /* 0x0000002404007981 */ /* 0x000ea4000c1e1500 */
[----:B--2---:R-:W-:-:S06]  /*26b0*/  IMAD.U32 R0, R0, 0x10000, RZ ;  /* 0x0001000000007824 */ /* 0x004fcc00078e00ff */
[----:B------:R-:W0:Y:S02]  /*26c0*/  F2I.FTZ.TRUNC.NTZ R0, R0 ;  /* 0x0000000000007305 */ /* 0x000e24000021f100 */
[----:B0-----:R-:W-:Y:S01]  /*26d0*/  PRMT R18, R0, 0x7610, R18 ;  /* 0x0000761000127816 */ /* 0x001fe20000000012 */
[----:B------:R-:W-:Y:S06]  /*26e0*/  BRA `(.L_x_19365) ;  /* 0x0000000400ac7947 */ /* 0x000fec0003800000 */
.L_x_19372:
        /* <DEDUP_REMOVED lines=10> */
.L_x_19379:
        /* <DEDUP_REMOVED lines=21> */
.L_x_19383:
[----:B------:R-:W-:Y:S05]  /*28e0*/  BSYNC B1 ;  /* 0x0000000000017941 */ /* 0x000fea0003800000 */
.L_x_19382:
[----:B------:R-:W-:Y:S01]  /*28f0*/  LEA R5, R0, 0x3b800000, 0x17 ;  /* 0x3b80000000057811 */ /* 0x000fe200078eb8ff */
[----:B------:R-:W-:-:S05]  /*2900*/  IMAD.SHL.U32 R0, R3, 0x100000, RZ ;  /* 0x0010000003007824 */ /* 0x000fca00078e00ff */
[----:B------:R-:W-:-:S07]  /*2910*/  LOP3.LUT R0, R5, R0, R6, 0xfe, !PT ;  /* 0x0000000005007212 */ /* 0x000fce00078efe06 */
.L_x_19381:
[----:B------:R-:W-:Y:S05]  /*2920*/  BSYNC B0 ;  /* 0x0000000000007941 */ /* 0x000fea0003800000 */
.L_x_19380:
[----:B------:R-:W0:Y:S02]  /*2930*/  F2I.FTZ.TRUNC.NTZ R0, R0 ;  /* 0x0000000000007305 */ /* 0x000e24000021f100 */
[----:B0-----:R-:W-:Y:S01]  /*2940*/  PRMT R18, R0, 0x7610, R18 ;  /* 0x0000761000127816 */ /* 0x001fe20000000012 */
[----:B------:R-:W-:Y:S06]  /*2950*/  BRA `(.L_x_19365) ;  /* 0x0000000400107947 */ /* 0x000fec0003800000 */
.L_x_19378:
        /* <DEDUP_REMOVED lines=21> */
.L_x_19387:
[----:B------:R-:W-:Y:S05]  /*2ab0*/  BSYNC B1 ;  /* 0x0000000000017941 */ /* 0x000fea0003800000 */
.L_x_19386:
[----:B------:R-:W-:Y:S01]  /*2ac0*/  LEA R5, R0, 0x37800000, 0x17 ;  /* 0x3780000000057811 */ /* 0x000fe200078eb8ff */
[----:B------:R-:W-:-:S05]  /*2ad0*/  IMAD.SHL.U32 R0, R3, 0x200000, RZ ;  /* 0x0020000003007824 */ /* 0x000fca00078e00ff */
[----:B------:R-:W-:-:S07]  /*2ae0*/  LOP3.LUT R0, R5, R0, R6, 0xfe, !PT ;  /* 0x0000000005007212 */ /* 0x000fce00078efe06 */
.L_x_19385:
[----:B------:R-:W-:Y:S05]  /*2af0*/  BSYNC B0 ;  /* 0x0000000000007941 */ /* 0x000fea0003800000 */
.L_x_19384:
[----:B------:R-:W0:Y:S02]  /*2b00*/  F2I.FTZ.TRUNC.NTZ R0, R0 ;  /* 0x0000000000007305 */ /* 0x000e24000021f100 */
[----:B0-----:R-:W-:Y:S01]  /*2b10*/  PRMT R18, R0, 0x7610, R18 ;  /* 0x0000761000127816 */ /* 0x001fe20000000012 */
[----:B------:R-:W-:Y:S06]  /*2b20*/  BRA `(.L_x_19365) ;  /* 0x00000000009c7947 */ /* 0x000fec0003800000 */
.L_x_19377:
        /* <DEDUP_REMOVED lines=14> */
.L_x_19391:
[----:B------:R-:W-:Y:S05]  /*2c10*/  BSYNC B0 ;  /* 0x0000000000007941 */ /* 0x000fea0003800000 */
.L_x_19390:
[----:B------:R-:W0:Y:S02]  /*2c20*/  F2I.FTZ.TRUNC.NTZ R0, R0 ;  /* 0x0000000000007305 */ /* 0x000e24000021f100 */
[----:B0-----:R-:W-:Y:S01]  /*2c30*/  PRMT R18, R0, 0x7610, R18 ;  /* 0x0000761000127816 */ /* 0x001fe20000000012 */
[----:B------:R-:W-:Y:S06]  /*2c40*/  BRA `(.L_x_19365) ;  /* 0x0000000000547947 */ /* 0x000fec0003800000 */
.L_x_19364:
        /* <DEDUP_REMOVED lines=16> */
.L_x_19392:
[----:B------:R-:W-:Y:S01]  /*2d50*/  PRMT R18, RZ, 0x7610, R18 ;  /* 0x00007610ff127816 */ /* 0x000fe20000000012 */
[----:B------:R-:W-:Y:S06]  /*2d60*/  BRA `(.L_x_19365) ;  /* 0x00000000000c7947 */ /* 0x000fec0003800000 */
.L_x_19389:
[----:B------:R2:W5:Y:S01]  /*2d70*/  LDG.E.U8 R18, desc[UR36][R4.64] ;  /* 0x0000002404127981 */ /* 0x000562000c1e1100 */
[----:B------:R-:W-:Y:S05]  /*2d80*/  BRA `(.L_x_19365) ;  /* 0x0000000000047947 */ /* 0x000fea0003800000 */
.L_x_19388:
[----:B------:R1:W5:Y:S02]  /*2d90*/  LDG.E.U8 R18, desc[UR36][R4.64] ;  /* 0x0000002404127981 */ /* 0x000364000c1e1100 */
.L_x_19365:
[----:B------:R-:W-:-:S07]  /*2da0*/  VIADD R23, R23, 0x80 ;  /* 0x0000008017177836 */ /* 0x000fce0000000000 */
.L_x_19359:
[----:B------:R-:W-:Y:S05]  /*2db0*/  BSYNC B6 ;  /* 0x0000000000067941 */ /* 0x000fea0003800000 */
.L_x_19358:
        /* <DEDUP_REMOVED lines=23> */
.L_x_19398:
[----:B------:R0:W5:Y:S01]  /*2f30*/  LDG.E.U8 R19, desc[UR36][R4.64] ;  /* 0x0000002404137981 */ /* 0x000162000c1e1100 */
[----:B------:R-:W-:Y:S05]  /*2f40*/  BRA `(.L_x_19394) ;  /* 0x0000000c00507947 */ /* 0x000fea0003800000 */
.L_x_19397:
        /* <DEDUP_REMOVED lines=8> */
.L_x_19401:
[----:B------:R0:W5:Y:S01]  /*2fd0*/  LDG.E.U8 R19, desc[UR36][R4.64] ;  /* 0x0000002404137981 */ /* 0x000162000c1e1100 */
[----:B------:R-:W-:Y:S05]  /*2fe0*/  BRA `(.L_x_19394) ;  /* 0x0000000c00287947 */ /* 0x000fea0003800000 */
.L_x_19400:
[----:B------:R0:W5:Y:S01]  /*2ff0*/  LDG.E.U16 R19, desc[UR36][R4.64] ;  /* 0x0000002404137981 */ /* 0x000162000c1e1500 */
[----:B------:R-:W-:Y:S05]  /*3000*/  BRA `(.L_x_19394) ;  /* 0x0000000c00207947 */ /* 0x000fea0003800000 */
.L_x_19396:
        /* <DEDUP_REMOVED lines=9> */
.L_x_19403:
[----:B------:R-:W2:Y:S02]  /*30a0*/  LDG.E.U16 R0, desc[UR36][R4.64] ;  /* 0x0000002404007981 */ /* 0x000ea4000c1e1500 */
[----:B--2---:R-:W-:-:S06]  /*30b0*/  HADD2.F32 R0, -RZ, R0.H0_H0 ;  /* 0x20000000ff007230 */ /* 0x004fcc0000004100 */
[----:B------:R-:W0:Y:S02]  /*30c0*/  F2I.FTZ.TRUNC.NTZ R0, R0 ;  /* 0x0000000000007305 */ /* 0x000e24000021f100 */
[----:B0-----:R-:W-:Y:S01]  /*30d0*/  PRMT R19, R0, 0x7610, R19 ;  /* 0x0000761000137816 */ /* 0x001fe20000000013 */
[----:B------:R-:W-:Y:S06]  /*30e0*/  BRA `(.L_x_19394) ;  /* 0x0000000800e87947 */ /* 0x000fec0003800000 */
.L_x_19402:
        /* <DEDUP_REMOVED lines=9> */
.L_x_19405:
[----:B------:R-:W2:Y:S02]  /*3180*/  LDG.E.U16 R4, desc[UR36][R4.64] ;  /* 0x0000002404047981 */ /* 0x000ea4000c1e1500 */
[----:B--2---:R-:W-:-:S06]  /*3190*/  HADD2.F32 R0, -RZ, R4.H0_H0 ;  /* 0x20000004ff007230 */ /* 0x004fcc0000004100 */
[----:B------:R-:W0:Y:S02]  /*31a0*/  F2I.FTZ.TRUNC.NTZ R0, R0 ;  /* 0x0000000000007305 */ /* 0x000e24000021f100 */
[----:B0-----:R-:W-:Y:S01]  /*31b0*/  PRMT R19, R0, 0x7610, R19 ;  /* 0x0000761000137816 */ /* 0x001fe20000000013 */
[----:B------:R-:W-:Y:S06]  /*31c0*/  BRA `(.L_x_19394) ;  /* 0x0000000800b07947 */ /* 0x000fec0003800000 */
.L_x_19404:
[----:B------:R-:W2:Y:S02]  /*31d0*/  LDG.E.64 R4, desc[UR36][R4.64] ;  /* 0x0000002404047981 */ /* 0x000ea4000c1e1b00 */
[----:B--2---:R0:W1:Y:S01]  /*31e0*/  F2I.F64.TRUNC R19, R4 ;  /* 0x0000000400137311 */ /* 0x004062000030d100 */
[----:B------:R-:W-:Y:S05]  /*31f0*/  BRA `(.L_x_19394) ;  /* 0x0000000800a47947 */ /* 0x000fea0003800000 */
.L_x_19395:
        /* <DEDUP_REMOVED lines=12> */
.L_x_19408:
[----:B------:R-:W2:Y:S02]  /*32c0*/  LDG.E.64 R4, desc[UR36][R4.64] ;  /* 0x0000002404047981 */ /* 0x000ea4000c1e1b00 */
[----:B--2---:R0:W1:Y:S01]  /*32d0*/  F2I.F64.TRUNC R19, R4 ;  /* 0x0000000400137311 */ /* 0x004062000030d100 */
[----:B------:R-:W-:Y:S05]  /*32e0*/  BRA `(.L_x_19394) ;  /* 0x0000000800687947 */ /* 0x000fea0003800000 */
.L_x_19407:
        /* <DEDUP_REMOVED lines=28> */
.L_x_19410:
        /* <DEDUP_REMOVED lines=15> */
.L_x_19409:
[----:B------:R-:W2:Y:S02]  /*35a0*/  LDG.E.U16 R0, desc[UR36][R4.64] ;  /* 0x0000002404007981 */ /* 0x000ea4000c1e1500 */
[----:B--2---:R-:W-:-:S06]  /*35b0*/  IMAD.U32 R0, R0, 0x10000, RZ ;  /* 0x0001000000007824 */ /* 0x004fcc00078e00ff */
[----:B------:R-:W0:Y:S02]  /*35c0*/  F2I.FTZ.TRUNC.NTZ R0, R0 ;  /* 0x0000000000007305 */ /* 0x000e24000021f100 */
[----:B0-----:R-:W-:Y:S01]  /*35d0*/  PRMT R19, R0, 0x7610, R19 ;  /* 0x0000761000137816 */ /* 0x001fe20000000013 */
[----:B------:R-:W-:Y:S06]  /*35e0*/  BRA `(.L_x_19394) ;  /* 0x0000000400a87947 */ /* 0x000fec0003800000 */
.L_x_19406:
        /* <DEDUP_REMOVED lines=10> */
.L_x_19413:
        /* <DEDUP_REMOVED lines=21> */
.L_x_19417:
[----:B------:R-:W-:Y:S05]  /*37e0*/  BSYNC B1 ;  /* 0x0000000000017941 */ /* 0x000fea0003800000 */
.L_x_19416:
[----:B------:R-:W-:Y:S01]  /*37f0*/  LEA R5, R0, 0x3b800000, 0x17 ;  /* 0x3b80000000057811 */ /* 0x000fe200078eb8ff */
[----:B------:R-:W-:-:S05]  /*3800*/  IMAD.SHL.U32 R0, R3, 0x100000, RZ ;  /* 0x0010000003007824 */ /* 0x000fca00078e00ff */
[----:B------:R-:W-:-:S07]  /*3810*/  LOP3.LUT R0, R5, R0, R6, 0xfe, !PT ;  /* 0x0000000005007212 */ /* 0x000fce00078efe06 */
.L_x_19415:
[----:B------:R-:W-:Y:S05]  /*3820*/  BSYNC B0 ;  /* 0x0000000000007941 */ /* 0x000fea0003800000 */
.L_x_19414:
[----:B------:R-:W0:Y:S02]  /*3830*/  F2I.FTZ.TRUNC.NTZ R0, R0 ;  /* 0x0000000000007305 */ /* 0x000e24000021f100 */
[----:B0-----:R-:W-:Y:S01]  /*3840*/  PRMT R19, R0, 0x7610, R19 ;  /* 0x0000761000137816 */ /* 0x001fe20000000013 */
[----:B------:R-:W-:Y:S06]  /*3850*/  BRA `(.L_x_19394) ;  /* 0x00000004000c7947 */ /* 0x000fec0003800000 */
.L_x_19412:
        /* <DEDUP_REMOVED lines=21> */
.L_x_19421:
[----:B------:R-:W-:Y:S05]  /*39b0*/  BSYNC B1 ;  /* 0x0000000000017941 */ /* 0x000fea0003800000 */
.L_x_19420:
[----:B------:R-:W-:Y:S01]  /*39c0*/  LEA R5, R0, 0x37800000, 0x17 ;  /* 0x3780000000057811 */ /* 0x000fe200078eb8ff */
[----:B------:R-:W-:-:S05]  /*39d0*/  IMAD.SHL.U32 R0, R3, 0x200000, RZ ;  /* 0x0020000003007824 */ /* 0x000fca00078e00ff */
[----:B------:R-:W-:-:S07]  /*39e0*/  LOP3.LUT R0, R5, R0, R6, 0xfe, !PT ;  /* 0x0000000005007212 */ /* 0x000fce00078efe06 */
.L_x_19419:
[----:B------:R-:W-:Y:S05]  /*39f0*/  BSYNC B0 ;  /* 0x0000000000007941 */ /* 0x000fea0003800000 */
.L_x_19418:
[----:B------:R-:W0:Y:S02]  /*3a00*/  F2I.FTZ.TRUNC.NTZ R0, R0 ;  /* 0x0000000000007305 */ /* 0x000e24000021f100 */
[----:B0-----:R-:W-:Y:S01]  /*3a10*/  PRMT R19, R0, 0x7610, R19 ;  /* 0x0000761000137816 */ /* 0x001fe20000000013 */
[----:B------:R-:W-:Y:S06]  /*3a20*/  BRA `(.L_x_19394) ;  /* 0x0000000000987947 */ /* 0x000fec0003800000 */
.L_x_19411:
        /* <DEDUP_REMOVED lines=14> */
.L_x_19425:
[----:B------:R-:W-:Y:S05]  /*3b10*/  BSYNC B0 ;  /* 0x0000000000007941 */ /* 0x000fea0003800000 */
.L_x_19424:
[----:B------:R-:W0:Y:S02]  /*3b20*/  F2I.FTZ.TRUNC.NTZ R0, R0 ;  /* 0x0000000000007305 */ /* 0x000e24000021f100 */
[----:B0-----:R-:W-:Y:S01]  /*3b30*/  PRMT R19, R0, 0x7610, R19 ;  /* 0x0000761000137816 */ /* 0x001fe20000000013 */
[----:B------:R-:W-:Y:S06]  /*3b40*/  BRA `(.L_x_19394) ;  /* 0x0000000000507947 */ /* 0x000fec0003800000 */
.L_x_19399:
        /* <DEDUP_REMOVED lines=16> */
.L_x_19426:
[----:B------:R-:W-:Y:S05]  /*3c50*/  BRA `(.L_x_19394) ;  /* 0x00000000000c7947 */ /* 0x000fea0003800000 */
.L_x_19423:
[----:B------:R0:W5:Y:S01]  /*3c60*/  LDG.E.U8 R19, desc[UR36][R4.64] ;  /* 0x0000002404137981 */ /* 0x000162000c1e1100 */
[----:B------:R-:W-:Y:S05]  /*3c70*/  BRA `(.L_x_19394) ;  /* 0x0000000000047947 */ /* 0x000fea0003800000 */
.L_x_19422:
[----:B------:R0:W5:Y:S02]  /*3c80*/  LDG.E.U8 R19, desc[UR36][R4.64] ;  /* 0x0000002404137981 */ /* 0x000164000c1e1100 */
.L_x_19394:
[----:B------:R-:W-:Y:S05]  /*3c90*/  BSYNC B6 ;  /* 0x0000000000067941 */ /* 0x000fea0003800000 */
.L_x_19393:
[----:B------:R-:W1:Y:S01]  /*3ca0*/  S2R R25, SR_TID.X ;  /* 0x0000000000197919 */ /* 0x000e620000002100 */
[----:B0-----:R-:W-:Y:S01]  /*3cb0*/  PRMT R0, R17, 0x8880, RZ ;  /* 0x0000888011007816 */ /* 0x001fe200000000ff */
[----:B------:R-:W-:Y:S01]  /*3cc0*/  ULDC.S8 UR4, c[0x0][0x219] ;  /* 0x0000864000047ab9 */ /* 0x000fe20000000200 */
[----:B------:R-:W0:Y:S01]  /*3cd0*/  LDC.U8 R17, c[0x0][0x244] ;  /* 0x00009100ff117b82 */ /* 0x000e220000000000 */
[----:B------:R-:W-:Y:S01]  /*3ce0*/  BSSY B6, `(.L_x_19427) ;  /* 0x000012c000067945 */ /* 0x000fe20003800000 */
[C---:B-1234-:R-:W-:Y:S01]  /*3cf0*/  VIADD R5, R25.reuse, 0x100 ;  /* 0x0000010019057836 */ /* 0x05efe20000000000 */
[CC--:B------:R-:W-:Y:S01]  /*3d00*/  ISETP.GE.AND P3, PT, R25.reuse, R16.reuse, PT ;  /* 0x000000101900720c */ /* 0x0c0fe20003f66270 */
[C---:B------:R-:W-:Y:S02]  /*3d10*/  VIADD R23, R25.reuse, 0x80 ;  /* 0x0000008019177836 */ /* 0x040fe40000000000 */
[----:B------:R-:W-:Y:S01]  /*3d20*/  VIADD R7, R25, 0x180 ;  /* 0x0000018019077836 */ /* 0x000fe20000000000 */
[----:B------:R-:W-:-:S02]  /*3d30*/  ISETP.GE.AND P1, PT, R5, R16, PT ;  /* 0x000000100500720c */ /* 0x000fc40003f26270 */
[-C--:B------:R-:W-:Y:S02]  /*3d40*/  ISETP.GE.AND P0, PT, R23, R16.reuse, PT ;  /* 0x000000101700720c */ /* 0x080fe40003f06270 */
[----:B------:R-:W-:-:S05]  /*3d50*/  ISETP.GE.AND P2, PT, R7, R16, PT ;  /* 0x000000100700720c */ /* 0x000fca0003f46270 */
[----:B-----5:R-:W-:-:S04]  /*3d60*/  @!P3 LOP3.LUT R4, R22, 0xffff, RZ, 0xc0, !PT ;  /* 0x0000ffff1604b812 */ /* 0x020fc800078ec0ff */
[----:B------:R-:W-:Y:S02]  /*3d70*/  @!P1 LOP3.LUT R5, R18, 0xffff, RZ, 0xc0, !PT ;  /* 0x0000ffff12059812 */ /* 0x000fe400078ec0ff */
[----:B------:R-:W-:Y:S02]  /*3d80*/  @!P3 PRMT R4, R4, 0x8880, RZ ;  /* 0x000088800404b816 */ /* 0x000fe400000000ff */
[----:B------:R-:W-:Y:S02]  /*3d90*/  @!P0 LOP3.LUT R24, R24, 0xffff, RZ, 0xc0, !PT ;  /* 0x0000ffff18188812 */ /* 0x000fe400078ec0ff */
[----:B------:R-:W-:Y:S02]  /*3da0*/  @!P2 LOP3.LUT R6, R19, 0xffff, RZ, 0xc0, !PT ;  /* 0x0000ffff1306a812 */ /* 0x000fe400078ec0ff */
[----:B------:R-:W-:Y:S01]  /*3db0*/  @!P1 PRMT R9, R5, 0x8880, RZ ;  /* 0x0000888005099816 */ /* 0x000fe200000000ff */
[----:B------:R-:W-:Y:S01]  /*3dc0*/  @!P3 IMAD.MOV.U32 R5, RZ, RZ, R4 ;  /* 0x000000ffff05b224 */ /* 0x000fe200078e0004 */
[----:B------:R-:W-:-:S02]  /*3dd0*/  @!P0 PRMT R7, R24, 0x8880, RZ ;  /* 0x0000888018078816 */ /* 0x000fc400000000ff */
[----:B------:R-:W-:Y:S02]  /*3de0*/  @!P2 PRMT R11, R6, 0x8880, RZ ;  /* 0x00008880060ba816 */ /* 0x000fe400000000ff */
[C---:B------:R-:W-:Y:S02]  /*3df0*/  @!P3 VIMNMX R5, R0.reuse, R5, !PT ;  /* 0x000000050005b248 */ /* 0x040fe40007fe0100 */
[C---:B------:R-:W-:Y:S02]  /*3e00*/  @!P1 VIMNMX R9, R0.reuse, R9, !PT ;  /* 0x0000000900099248 */ /* 0x040fe40007fe0100 */
[C---:B------:R-:W-:Y:S02]  /*3e10*/  @!P0 VIMNMX R7, R0.reuse, R7, !PT ;  /* 0x0000000700078248 */ /* 0x040fe40007fe0100 */
[----:B------:R-:W-:Y:S02]  /*3e20*/  @!P2 VIMNMX R11, R0, R11, !PT ;  /* 0x0000000b000ba248 */ /* 0x000fe40007fe0100 */
[----:B------:R-:W-:-:S02]  /*3e30*/  @!P3 VIMNMX R3, R5, UR4, PT ;  /* 0x000000040503bc48 */ /* 0x000fc4000bfe0100 */
[----:B------:R-:W-:Y:S02]  /*3e40*/  @!P1 VIMNMX R18, R9, UR4, PT ;  /* 0x0000000409129c48 */ /* 0x000fe4000bfe0100 */
[----:B------:R-:W-:Y:S02]  /*3e50*/  @!P0 VIMNMX R22, R7, UR4, PT ;  /* 0x0000000407168c48 */ /* 0x000fe4000bfe0100 */
[----:B------:R-:W-:Y:S01]  /*3e60*/  @!P2 VIMNMX R19, R11, UR4, PT ;  /* 0x000000040b13ac48 */ /* 0x000fe2000bfe0100 */
        /* <DEDUP_REMOVED lines=21> */
.L_x_19432:
[----:B------:R0:W-:Y:S01]  /*3fc0*/  STG.E.U8 desc[UR36][R8.64], R3 ;  /* 0x0000000308007986 */ /* 0x0001e2000c101124 */
[----:B------:R-:W-:Y:S01]  /*3fd0*/  IMAD.MOV.U32 R25, RZ, RZ, R23 ;  /* 0x000000ffff197224 */ /* 0x000fe200078e0017 */
[----:B------:R-:W-:Y:S06]  /*3fe0*/  BRA `(.L_x_19428) ;  /* 0x0000000c00ec7947 */ /* 0x000fec0003800000 */
.L_x_19431:
[----:B------:R-:W-:-:S13]  /*3ff0*/  ISETP.NE.AND P0, PT, R0, 0x2, PT ;  /* 0x000000020000780c */ /* 0x000fda0003f05270 */
[----:B------:R-:W-:Y:S05]  /*4000*/  @!P0 BRA `(.L_x_19434) ;  /* 0x0000000000408947 */ /* 0x000fea0003800000 */
[----:B------:R-:W-:-:S13]  /*4010*/  ISETP.NE.AND P0, PT, R0, 0x3, PT ;  /* 0x000000030000780c */ /* 0x000fda0003f05270 */
[----:B------:R-:W-:Y:S05]  /*4020*/  @!P0 BRA `(.L_x_19435) ;  /* 0x0000000000248947 */ /* 0x000fea0003800000 */
[----:B------:R-:W-:-:S13]  /*4030*/  ISETP.NE.AND P0, PT, R0, 0x4, PT ;  /* 0x000000040000780c */ /* 0x000fda0003f05270 */
[----:B------:R-:W-:Y:S05]  /*4040*/  @P0 BRA `(.L_x_19433) ;  /* 0x0000000c00600947 */ /* 0x000fea0003800000 */
[----:B------:R-:W-:Y:S01]  /*4050*/  LOP3.LUT R3, R3, 0xffff, RZ, 0xc0, !PT ;  /* 0x0000ffff03037812 */ /* 0x000fe200078ec0ff */
[----:B------:R-:W-:-:S03]  /*4060*/  IMAD.MOV.U32 R25, RZ, RZ, R23 ;  /* 0x000000ffff197224 */ /* 0x000fc600078e0017 */
[----:B------:R-:W-:-:S05]  /*4070*/  PRMT R3, R3, 0x8880, RZ ;  /* 0x0000888003037816 */ /* 0x000fca00000000ff */
[----:B------:R-:W-:-:S05]  /*4080*/  IMAD.MOV.U32 R4, RZ, RZ, R3 ;  /* 0x000000ffff047224 */ /* 0x000fca00078e0003 */
[----:B------:R-:W-:-:S05]  /*4090*/  SHF.R.S32.HI R5, RZ, 0x1f, R4 ;  /* 0x0000001fff057819 */ /* 0x000fca0000011404 */
[----:B------:R0:W-:Y:S01]  /*40a0*/  STG.E.64 desc[UR36][R8.64], R4 ;  /* 0x0000000408007986 */ /* 0x0001e2000c101b24 */
[----:B------:R-:W-:Y:S05]  /*40b0*/  BRA `(.L_x_19428) ;  /* 0x0000000c00b87947 */ /* 0x000fea0003800000 */
.L_x_19435:
[----:B------:R-:W-:Y:S01]  /*40c0*/  LOP3.LUT R3, R3, 0xffff, RZ, 0xc0, !PT ;  /* 0x0000ffff03037812 */ /* 0x000fe200078ec0ff */
[----:B------:R-:W-:-:S03]  /*40d0*/  IMAD.MOV.U32 R25, RZ, RZ, R23 ;  /* 0x000000ffff197224 */ /* 0x000fc600078e0017 */
[----:B------:R-:W-:-:S05]  /*40e0*/  PRMT R3, R3, 0x8880, RZ ;  /* 0x0000888003037816 */ /* 0x000fca00000000ff */
[----:B------:R0:W-:Y:S01]  /*40f0*/  STG.E desc[UR36][R8.64], R3 ;  /* 0x0000000308007986 */ /* 0x0001e2000c101924 */
[----:B------:R-:W-:Y:S05]  /*4100*/  BRA `(.L_x_19428) ;  /* 0x0000000c00a47947 */ /* 0x000fea0003800000 */
.L_x_19434:
[----:B------:R-:W-:Y:S01]  /*4110*/  PRMT R3, R3, 0x8880, RZ ;  /* 0x0000888003037816 */ /* 0x000fe200000000ff */
[----:B------:R-:W-:-:S03]  /*4120*/  IMAD.MOV.U32 R25, RZ, RZ, R23 ;  /* 0x000000ffff197224 */ /* 0x000fc600078e0017 */
[----:B------:R-:W-:-:S05]  /*4130*/  PRMT R3, R3, 0x7710, RZ ;  /* 0x0000771003037816 */ /* 0x000fca00000000ff */
[----:B------:R0:W-:Y:S01]  /*4140*/  STG.E.U16 desc[UR36][R8.64], R3 ;  /* 0x0000000308007986 */ /* 0x0001e2000c101524 */
[----:B------:R-:W-:Y:S05]  /*4150*/  BRA `(.L_x_19428) ;  /* 0x0000000c00907947 */ /* 0x000fea0003800000 */
.L_x_19430:
[----:B------:R-:W-:-:S13]  /*4160*/  ISETP.GT.AND P0, PT, R0, 0x6, PT ;  /* 0x000000060000780c */ /* 0x000fda0003f04270 */
[----:B------:R-:W-:Y:S05]  /*4170*/  @P0 BRA `(.L_x_19436) ;  /* 0x0000000000340947 */ /* 0x000fea0003800000 */
[----:B------:R-:W-:-:S13]  /*4180*/  ISETP.NE.AND P0, PT, R0, 0x5, PT ;  /* 0x000000050000780c */ /* 0x000fda0003f05270 */
[----:B------:R-:W-:Y:S05]  /*4190*/  @!P0 BRA `(.L_x_19437) ;  /* 0x0000000000188947 */ /* 0x000fea0003800000 */
[----:B------:R-:W-:-:S13]  /*41a0*/  ISETP.NE.AND P0, PT, R0, 0x6, PT ;  /* 0x000000060000780c */ /* 0x000fda0003f05270 */
[----:B------:R-:W-:Y:S05]  /*41b0*/  @P0 BRA `(.L_x_19433) ;  /* 0x0000000c00040947 */ /* 0x000fea0003800000 */
[----:B------:R-:W0:Y:S01]  /*41c0*/  I2F.S8 R3, R3 ;  /* 0x0000000300037306 */ /* 0x000e220000001400 */
[----:B------:R-:W-:Y:S01]  /*41d0*/  IMAD.MOV.U32 R25, RZ, RZ, R23 ;  /* 0x000000ffff197224 */ /* 0x000fe200078e0017 */
[----:B0-----:R0:W-:Y:S01]  /*41e0*/  STG.E desc[UR36][R8.64], R3 ;  /* 0x0000000308007986 */ /* 0x0011e2000c101924 */
[----:B------:R-:W-:Y:S05]  /*41f0*/  BRA `(.L_x_19428) ;  /* 0x0000000c00687947 */ /* 0x000fea0003800000 */
.L_x_19437:
[----:B------:R-:W0:Y:S01]  /*4200*/  I2F.S8 R0, R3 ;  /* 0x0000000300007306 */ /* 0x000e220000001400 */
[----:B------:R-:W-:Y:S01]  /*4210*/  IMAD.MOV.U32 R25, RZ, RZ, R23 ;  /* 0x000000ffff197224 */ /* 0x000fe200078e0017 */
[----:B0-----:R-:W-:-:S05]  /*4220*/  F2FP.F16.F32.PACK_AB R0, RZ, R0 ;  /* 0x00000000ff00723e */ /* 0x001fca00000000ff */
[----:B------:R0:W-:Y:S01]  /*4230*/  STG.E.U16 desc[UR36][R8.64], R0 ;  /* 0x0000000008007986 */ /* 0x0001e2000c101524 */
[----:B------:R-:W-:Y:S05]  /*4240*/  BRA `(.L_x_19428) ;  /* 0x0000000c00547947 */ /* 0x000fea0003800000 */
.L_x_19436:
[----:B------:R-:W-:-:S13]  /*4250*/  ISETP.NE.AND P0, PT, R0, 0x7, PT ;  /* 0x000000070000780c */ /* 0x000fda0003f05270 */
[----:B------:R-:W-:Y:S05]  /*4260*/  @!P0 BRA `(.L_x_19438) ;  /* 0x00000000003c8947 */ /* 0x000fea0003800000 */
[----:B------:R-:W-:-:S13]  /*4270*/  ISETP.NE.AND P0, PT, R0, 0x8, PT ;  /* 0x000000080000780c */ /* 0x000fda0003f05270 */
[----:B------:R-:W-:Y:S05]  /*4280*/  @!P0 BRA `(.L_x_19439) ;  /* 0x00000000001c8947 */ /* 0x000fea0003800000 */
[----:B------:R-:W-:-:S13]  /*4290*/  ISETP.NE.AND P0, PT, R0, 0x9, PT ;  /* 0x000000090000780c */ /* 0x000fda0003f05270 */
[----:B------:R-:W-:Y:S05]  /*42a0*/  @P0 BRA `(.L_x_19433) ;  /* 0x0000000800c80947 */ /* 0x000fea0003800000 */
[----:B------:R-:W0:Y:S01]  /*42b0*/  I2F.S8 R4, R3 ;  /* 0x0000000300047306 */ /* 0x000e220000001400 */
[----:B------:R-:W-:Y:S02]  /*42c0*/  IMAD.MOV.U32 R5, RZ, RZ, RZ ;  /* 0x000000ffff057224 */ /* 0x000fe400078e00ff */
[----:B------:R-:W-:-:S03]  /*42d0*/  IMAD.MOV.U32 R25, RZ, RZ, R23 ;  /* 0x000000ffff197224 */ /* 0x000fc600078e0017 */
[----:B0-----:R0:W-:Y:S01]  /*42e0*/  STG.E.64 desc[UR36][R8.64], R4 ;  /* 0x0000000408007986 */ /* 0x0011e2000c101b24 */
[----:B------:R-:W-:Y:S05]  /*42f0*/  BRA `(.L_x_19428) ;  /* 0x0000000c00287947 */ /* 0x000fea0003800000 */
.L_x_19439:
[----:B------:R-:W0:Y:S01]  /*4300*/  I2F.S8 R3, R3 ;  /* 0x0000000300037306 */ /* 0x000e220000001400 */
[----:B------:R-:W-:Y:S01]  /*4310*/  IMAD.MOV.U32 R25, RZ, RZ, R23 ;  /* 0x000000ffff197224 */ /* 0x000fe200078e0017 */
[----:B0-----:R-:W-:-:S04]  /*4320*/  F2FP.F16.F32.PACK_AB R3, RZ, R3 ;  /* 0x00000003ff03723e */ /* 0x001fc800000000ff */
[----:B------:R-:W-:-:S05]  /*4330*/  PRMT R3, R3, 0x5410, RZ ;  /* 0x0000541003037816 */ /* 0x000fca00000000ff */
[----:B------:R0:W-:Y:S01]  /*4340*/  STG.E desc[UR36][R8.64], R3 ;  /* 0x0000000308007986 */ /* 0x0001e2000c101924 */
[----:B------:R-:W-:Y:S05]  /*4350*/  BRA `(.L_x_19428) ;  /* 0x0000000c00107947 */ /* 0x000fea0003800000 */
.L_x_19438:
[----:B------:R-:W-:Y:S01]  /*4360*/  PRMT R4, R3, 0x8880, RZ ;  /* 0x0000888003047816 */ /* 0x000fe200000000ff */
[----:B------:R-:W-:-:S03]  /*4370*/  IMAD.MOV.U32 R25, RZ, RZ, R23 ;  /* 0x000000ffff197224 */ /* 0x000fc600078e0017 */
[----:B------:R-:W-:-:S06]  /*4380*/  PRMT R4, R4, 0x7710, RZ ;  /* 0x0000771004047816 */ /* 0x000fcc00000000ff */
[----:B------:R-:W0:Y:S02]  /*4390*/  I2F.F64.S16 R4, R4 ;  /* 0x0000000400047312 */ /* 0x000e240000101c00 */
[----:B0-----:R0:W-:Y:S01]  /*43a0*/  STG.E.64 desc[UR36][R8.64], R4 ;  /* 0x0000000408007986 */ /* 0x0011e2000c101b24 */
[----:B------:R-:W-:Y:S05]  /*43b0*/  BRA `(.L_x_19428) ;  /* 0x0000000800f87947 */ /* 0x000fea0003800000 */
.L_x_19429:
        /* <DEDUP_REMOVED lines=8> */
[----:B------:R-:W-:Y:S01]  /*4440*/  LOP3.LUT P0, RZ, R3, 0xff, RZ, 0xc0, !PT ;  /* 0x000000ff03ff7812 */ /* 0x000fe2000780c0ff */
[----:B------:R-:W-:-:S03]  /*4450*/  IMAD.MOV.U32 R25, RZ, RZ, R23 ;  /* 0x000000ffff197224 */ /* 0x000fc600078e0017 */
[----:B------:R-:W-:-:S05]  /*4460*/  SEL R3, RZ, 0x1, !P0 ;  /* 0x00000001ff037807 */ /* 0x000fca0004000000 */
[----:B------:R0:W-:Y:S01]  /*4470*/  STG.E.U8 desc[UR36][R8.64], R3 ;  /* 0x0000000308007986 */ /* 0x0001e2000c101124 */
[----:B------:R-:W-:Y:S05]  /*4480*/  BRA `(.L_x_19428) ;  /* 0x0000000800c47947 */ /* 0x000fea0003800000 */
.L_x_19442:
[----:B------:R-:W-:Y:S02]  /*4490*/  PRMT R4, R3, 0x8880, RZ ;  /* 0x0000888003047816 */ /* 0x000fe400000000ff */
[----:B------:R-:W-:Y:S01]  /*44a0*/  CS2R R6, SRZ ;  /* 0x0000000000067805 */ /* 0x000fe2000001ff00 */
[----:B------:R-:W-:Y:S01]  /*44b0*/  IMAD.MOV.U32 R25, RZ, RZ, R23 ;  /* 0x000000ffff197224 */ /* 0x000fe200078e0017 */
[----:B------:R-:W-:-:S06]  /*44c0*/  PRMT R4, R4, 0x7710, RZ ;  /* 0x0000771004047816 */ /* 0x000fcc00000000ff */
[----:B------:R-:W0:Y:S02]  /*44d0*/  I2F.F64.S16 R4, R4 ;  /* 0x0000000400047312 */ /* 0x000e240000101c00 */
[----:B0-----:R0:W-:Y:S01]  /*44e0*/  STG.E.128 desc[UR36][R8.64], R4 ;  /* 0x0000000408007986 */ /* 0x0011e2000c101d24 */
[----:B------:R-:W-:Y:S05]  /*44f0*/  BRA `(.L_x_19428) ;  /* 0x0000000800a87947 */ /* 0x000fea0003800000 */
.L_x_19441:
[----:B------:R-:W-:-:S13]  /*4500*/  ISETP.NE.AND P0, PT, R0, 0xf, PT ;  /* 0x0000000f0000780c */ /* 0x000fda0003f05270 */
[----:B------:R-:W-:Y:S05]  /*4510*/  @!P0 BRA `(.L_x_19443) ;  /* 0x0000000000bc8947 */ /* 0x000fea0003800000 */
[----:B------:R-:W-:-:S13]  /*4520*/  ISETP.NE.AND P0, PT, R0, 0x17, PT ;  /* 0x000000170000780c */ /* 0x000fda0003f05270 */
[----:B------:R-:W-:Y:S05]  /*4530*/  @!P0 BRA `(.L_x_19444) ;  /* 0x0000000000588947 */ /* 0x000fea0003800000 */
[----:B------:R-:W-:-:S13]  /*4540*/  ISETP.NE.AND P0, PT, R0, 0x18, PT ;  /* 0x000000180000780c */ /* 0x000fda0003f05270 */
[----:B------:R-:W-:Y:S05]  /*4550*/  @P0 BRA `(.L_x_19433) ;  /* 0x00000008001c0947 */ /* 0x000fea0003800000 */
[----:B------:R-:W0:Y:S01]  /*4560*/  I2F.S8 R3, R3 ;  /* 0x0000000300037306 */ /* 0x000e220000001400 */
        /* <DEDUP_REMOVED lines=14> */
.L_x_19446:
[----:B------:R-:W-:Y:S05]  /*4650*/  BSYNC B0 ;  /* 0x0000000000007941 */ /* 0x000fea0003800000 */
.L_x_19445:
[----:B------:R-:W-:Y:S01]  /*4660*/  LOP3.LUT R5, R0, R5, RZ, 0xfc, !PT ;  /* 0x0000000500057212 */ /* 0x000fe200078efcff */
[----:B------:R-:W-:-:S04]  /*4670*/  IMAD.MOV.U32 R25, RZ, RZ, R23 ;  /* 0x000000ffff197224 */ /* 0x000fc800078e0017 */
[----:B------:R0:W-:Y:S01]  /*4680*/  STG.E.U8 desc[UR36][R8.64], R5 ;  /* 0x0000000508007986 */ /* 0x0001e2000c101124 */
[----:B------:R-:W-:Y:S05]  /*4690*/  BRA `(.L_x_19428) ;  /* 0x0000000800407947 */ /* 0x000fea0003800000 */
.L_x_19444:
[----:B------:R-:W0:Y:S01]  /*46a0*/  I2F.S8 R5, R3 ;  /* 0x0000000300057306 */ /* 0x000e220000001400 */
        /* <DEDUP_REMOVED lines=12> */
.L_x_19448:
[----:B------:R-:W-:Y:S01]  /*4770*/  IMAD.MOV.U32 R0, RZ, RZ, 0x7f ;  /* 0x0000007fff007424 */ /* 0x000fe200078e00ff */
[----:B------:R-:W-:-:S04]  /*4780*/  ISETP.GT.U32.AND P0, PT, R4, 0x7f800000, PT ;  /* 0x7f8000000400780c */ /* 0x000fc80003f04070 */
[----:B------:R-:W-:-:S09]  /*4790*/  SEL R0, R0, 0x7c, P0 ;  /* 0x0000007c00007807 */ /* 0x000fd20000000000 */
.L_x_19449:
[----:B------:R-:W-:Y:S05]  /*47a0*/  BSYNC B0 ;  /* 0x0000000000007941 */ /* 0x000fea0003800000 */
.L_x_19447:
[----:B------:R-:W-:Y:S01]  /*47b0*/  LOP3.LUT R3, R5, 0x80000000, RZ, 0xc0, !PT ;  /* 0x8000000005037812 */ /* 0x000fe200078ec0ff */
[----:B------:R-:W-:-:S03]  /*47c0*/  IMAD.MOV.U32 R25, RZ, RZ, R23 ;  /* 0x000000ffff197224 */ /* 0x000fc600078e0017 */
[----:B------:R-:W-:-:S04]  /*47d0*/  SHF.R.U32.HI R3, RZ, 0x18, R3 ;  /* 0x00000018ff037819 */ /* 0x000fc80000011603 */
[----:B------:R-:W-:-:S05]  /*47e0*/  LOP3.LUT R3, R0, R3, RZ, 0xfc, !PT ;  /* 0x0000000300037212 */ /* 0x000fca00078efcff */
[----:B------:R0:W-:Y:S01]  /*47f0*/  STG.E.U8 desc[UR36][R8.64], R3 ;  /* 0x0000000308007986 */ /* 0x0001e2000c101124 */
[----:B------:R-:W-:Y:S05]  /*4800*/  BRA `(.L_x_19428) ;  /* 0x0000000400e47947 */ /* 0x000fea0003800000 */
.L_x_19443:
[----:B------:R-:W0:Y:S01]  /*4810*/  I2F.S8 R0, R3 ;  /* 0x0000000300007306 */ /* 0x000e220000001400 */
[----:B------:R-:W-:Y:S01]  /*4820*/  IMAD.MOV.U32 R25, RZ, RZ, R23 ;  /* 0x000000ffff197224 */ /* 0x000fe200078e0017 */
[----:B0-----:R-:W-:-:S05]  /*4830*/  F2FP.BF16.F32.PACK_AB R0, RZ, R0 ;  /* 0x00000000ff00723e */ /* 0x001fca00000010ff */
[----:B------:R0:W-:Y:S01]  /*4840*/  STG.E.U16 desc[UR36][R8.64], R0 ;  /* 0x0000000008007986 */ /* 0x0001e2000c101524 */
[----:B------:R-:W-:Y:S05]  /*4850*/  BRA `(.L_x_19428) ;  /* 0x0000000400d07947 */ /* 0x000fea0003800000 */
.L_x_19440:
        /* <DEDUP_REMOVED lines=8> */
[----:B------:R-:W-:Y:S01]  /*48e0*/  PRMT R3, R3, 0x8880, RZ ;  /* 0x0000888003037816 */ /* 0x000fe200000000ff */
[----:B------:R-:W-:-:S03]  /*48f0*/  IMAD.MOV.U32 R25, RZ, RZ, R23 ;  /* 0x000000ffff197224 */ /* 0x000fc600078e0017 */
[----:B------:R-:W-:-:S05]  /*4900*/  PRMT R3, R3, 0x7710, RZ ;  /* 0x0000771003037816 */ /* 0x000fca00000000ff */
[----:B------:R4:W-:Y:S01]  /*4910*/  STG.E.U16 desc[UR36][R8.64], R3 ;  /* 0x0000000308007986 */ /* 0x0009e2000c101524 */
[----:B------:R-:W-:Y:S05]  /*4920*/  BRA `(.L_x_19428) ;  /* 0x00000004009c7947 */ /* 0x000fea0003800000 */
.L_x_19452:
[----:B------:R-:W0:Y:S01]  /*4930*/  I2F.S8 R3, R3 ;  /* 0x0000000300037306 */ /* 0x000e220000001400 */
        /* <DEDUP_REMOVED lines=16> */
.L_x_19455:
[----:B------:R-:W-:-:S04]  /*4a40*/  LOP3.LUT R3, R3, 0x80000000, RZ, 0xc0, !PT ;  /* 0x8000000003037812 */ /* 0x000fc800078ec0ff */
[----:B------:R-:W-:-:S04]  /*4a50*/  SHF.R.U32.HI R3, RZ, 0x18, R3 ;  /* 0x00000018ff037819 */ /* 0x000fc80000011603 */
[----:B------:R-:W-:-:S04]  /*4a60*/  LOP3.LUT R0, R0, R3, RZ, 0xfc, !PT ;  /* 0x0000000300007212 */ /* 0x000fc800078efcff */
[----:B------:R-:W-:-:S07]  /*4a70*/  PRMT R4, R0, 0x7610, R4 ;  /* 0x0000761000047816 */ /* 0x000fce0000000004 */
.L_x_19454:
[----:B------:R-:W-:Y:S05]  /*4a80*/  BSYNC B0 ;  /* 0x0000000000007941 */ /* 0x000fea0003800000 */
.L_x_19453:
[----:B------:R3:W-:Y:S01]  /*4a90*/  STG.E.U8 desc[UR36][R8.64], R4 ;  /* 0x0000000408007986 */ /* 0x0007e2000c101124 */
[----:B------:R-:W-:Y:S01]  /*4aa0*/  IMAD.MOV.U32 R25, RZ, RZ, R23 ;  /* 0x000000ffff197224 */ /* 0x000fe200078e0017 */
[----:B------:R-:W-:Y:S06]  /*4ab0*/  BRA `(.L_x_19428) ;  /* 0x0000000400387947 */ /* 0x000fec0003800000 */
.L_x_19451:
        /* <DEDUP_REMOVED lines=17> */
.L_x_19458:
[----:B------:R-:W-:-:S04]  /*4bd0*/  LOP3.LUT R3, R3, 0x80000000, RZ, 0xc0, !PT ;  /* 0x8000000003037812 */ /* 0x000fc800078ec0ff */
[----:B------:R-:W-:-:S04]  /*4be0*/  SHF.R.U32.HI R3, RZ, 0x18, R3 ;  /* 0x00000018ff037819 */ /* 0x000fc80000011603 */
[----:B------:R-:W-:-:S04]  /*4bf0*/  LOP3.LUT R0, R0, R3, RZ, 0xfc, !PT ;  /* 0x0000000300007212 */ /* 0x000fc800078efcff */
[----:B------:R-:W-:-:S07]  /*4c00*/  PRMT R4, R0, 0x7610, R4 ;  /* 0x0000761000047816 */ /* 0x000fce0000000004 */
.L_x_19457:
[----:B------:R-:W-:Y:S05]  /*4c10*/  BSYNC B0 ;  /* 0x0000000000007941 */ /* 0x000fea0003800000 */
.L_x_19456:
[----:B------:R0:W-:Y:S01]  /*4c20*/  STG.E.U8 desc[UR36][R8.64], R4 ;  /* 0x0000000408007986 */ /* 0x0001e2000c101124 */
[----:B------:R-:W-:Y:S01]  /*4c30*/  IMAD.MOV.U32 R25, RZ, RZ, R23 ;  /* 0x000000ffff197224 */ /* 0x000fe200078e0017 */
[----:B------:R-:W-:Y:S06]  /*4c40*/  BRA `(.L_x_19428) ;  /* 0x0000000000d47947 */ /* 0x000fec0003800000 */
.L_x_19450:
[----:B------:R-:W-:-:S13]  /*4c50*/  ISETP.NE.AND P0, PT, R0, 0x1c, PT ;  /* 0x0000001c0000780c */ /* 0x000fda0003f05270 */
[----:B------:R-:W-:Y:S05]  /*4c60*/  @!P0 BRA `(.L_x_19459) ;  /* 0x0000000000bc8947 */ /* 0x000fea0003800000 */
[----:B------:R-:W-:-:S13]  /*4c70*/  ISETP.NE.AND P0, PT, R0, 0x1d, PT ;  /* 0x0000001d0000780c */ /* 0x000fda0003f05270 */
[----:B------:R-:W-:Y:S05]  /*4c80*/  @!P0 BRA `(.L_x_19460) ;  /* 0x0000000000988947 */ /* 0x000fea0003800000 */
[----:B------:R-:W-:-:S13]  /*4c90*/  ISETP.NE.AND P0, PT, R0, 0x2c, PT ;  /* 0x0000002c0000780c */ /* 0x000fda0003f05270 */
[----:B------:R-:W-:Y:S05]  /*4ca0*/  @P0 BRA `(.L_x_19433) ;  /* 0x0000000000480947 */ /* 0x000fea0003800000 */
[----:B------:R-:W0:Y:S01]  /*4cb0*/  I2F.S8 R6, R3 ;  /* 0x0000000300067306 */ /* 0x000e220000001400 */
[----:B------:R-:W-:Y:S01]  /*4cc0*/  IMAD.MOV.U32 R25, RZ, RZ, R23 ;  /* 0x000000ffff197224 */ /* 0x000fe200078e0017 */
        /* <DEDUP_REMOVED lines=16> */
.L_x_19433:
        /* <DEDUP_REMOVED lines=16> */
.L_x_19461:
[----:B------:R-:W-:Y:S01]  /*4ed0*/  IMAD.MOV.U32 R25, RZ, RZ, R23 ;  /* 0x000000ffff197224 */ /* 0x000fe200078e0017 */
[----:B------:R-:W-:Y:S06]  /*4ee0*/  BRA `(.L_x_19428) ;  /* 0x00000000002c7947 */ /* 0x000fec0003800000 */
.L_x_19460:
[----:B------:R-:W-:Y:S01]  /*4ef0*/  LOP3.LUT R3, R3, 0xffff, RZ, 0xc0, !PT ;  /* 0x0000ffff03037812 */ /* 0x000fe200078ec0ff */
[----:B------:R-:W-:-:S03]  /*4f00*/  IMAD.MOV.U32 R25, RZ, RZ, R23 ;  /* 0x000000ffff197224 */ /* 0x000fc600078e0017 */
[----:B------:R-:W-:-:S05]  /*4f10*/  PRMT R3, R3, 0x8880, RZ ;  /* 0x0000888003037816 */ /* 0x000fca00000000ff */
[----:B------:R-:W-:-:S05]  /*4f20*/  IMAD.MOV.U32 R4, RZ, RZ, R3 ;  /* 0x000000ffff047224 */ /* 0x000fca00078e0003 */
[----:B------:R-:W-:-:S05]  /*4f30*/  SHF.R.S32.HI R5, RZ, 0x1f, R4 ;  /* 0x0000001fff057819 */ /* 0x000fca0000011404 */
[----:B------:R2:W-:Y:S01]  /*4f40*/  STG.E.64 desc[UR36][R8.64], R4 ;  /* 0x0000000408007986 */ /* 0x0005e2000c101b24 */
[----:B------:R-:W-:Y:S05]  /*4f50*/  BRA `(.L_x_19428) ;  /* 0x0000000000107947 */ /* 0x000fea0003800000 */
.L_x_19459:
[----:B------:R-:W-:Y:S01]  /*4f60*/  LOP3.LUT R3, R3, 0xffff, RZ, 0xc0, !PT ;  /* 0x0000ffff03037812 */ /* 0x000fe200078ec0ff */
[----:B------:R-:W-:-:S03]  /*4f70*/  IMAD.MOV.U32 R25, RZ, RZ, R23 ;  /* 0x000000ffff197224 */ /* 0x000fc600078e0017 */
[----:B------:R-:W-:-:S05]  /*4f80*/  PRMT R3, R3, 0x8880, RZ ;  /* 0x0000888003037816 */ /* 0x000fca00000000ff */
[----:B------:R0:W-:Y:S02]  /*4f90*/  STG.E desc[UR36][R8.64], R3 ;  /* 0x0000000308007986 */ /* 0x0001e4000c101924 */
.L_x_19428:
[----:B------:R-:W-:Y:S05]  /*4fa0*/  BSYNC B6 ;  /* 0x0000000000067941 */ /* 0x000fea0003800000 */
.L_x_19427:
        /* <DEDUP_REMOVED lines=23> */
.L_x_19467:
[----:B------:R0:W-:Y:S01]  /*5120*/  STG.E.U8 desc[UR36][R8.64], R22 ;  /* 0x0000001608007986 */ /* 0x0001e2000c101124 */
[----:B------:R-:W-:Y:S05]  /*5130*/  BRA `(.L_x_19469) ;  /* 0x0000000c00987947 */ /* 0x000fea0003800000 */
.L_x_19466:
[----:B------:R-:W-:-:S13]  /*5140*/  ISETP.NE.AND P0, PT, R0, 0x2, PT ;  /* 0x000000020000780c */ /* 0x000fda0003f05270 */
[----:B------:R-:W-:Y:S05]  /*5150*/  @!P0 BRA `(.L_x_19470) ;  /* 0x0000000000388947 */ /* 0x000fea0003800000 */
[----:B------:R-:W-:-:S13]  /*5160*/  ISETP.NE.AND P0, PT, R0, 0x3, PT ;  /* 0x000000030000780c */ /* 0x000fda0003f05270 */
[----:B------:R-:W-:Y:S05]  /*5170*/  @!P0 BRA `(.L_x_19471) ;  /* 0x0000000000208947 */ /* 0x000fea0003800000 */
[----:B------:R-:W-:-:S13]  /*5180*/  ISETP.NE.AND P0, PT, R0, 0x4, PT ;  /* 0x000000040000780c */ /* 0x000fda0003f05270 */
[----:B------:R-:W-:Y:S05]  /*5190*/  @P0 BRA `(.L_x_19468) ;  /* 0x0000000c00180947 */ /* 0x000fea0003800000 */
[----:B------:R-:W-:-:S04]  /*51a0*/  LOP3.LUT R22, R22, 0xffff, RZ, 0xc0, !PT ;  /* 0x0000ffff16167812 */ /* 0x000fc800078ec0ff */
[----:B------:R-:W-:-:S05]  /*51b0*/  PRMT R22, R22, 0x8880, RZ ;  /* 0x0000888016167816 */ /* 0x000fca00000000ff */
[----:B------:R-:W-:-:S05]  /*51c0*/  IMAD.MOV.U32 R4, RZ, RZ, R22 ;  /* 0x000000ffff047224 */ /* 0x000fca00078e0016 */
[----:B------:R-:W-:-:S05]  /*51d0*/  SHF.R.S32.HI R5, RZ, 0x1f, R4 ;  /* 0x0000001fff057819 */ /* 0x000fca0000011404 */
[----:B------:R0:W-:Y:S01]  /*51e0*/  STG.E.64 desc[UR36][R8.64], R4 ;  /* 0x0000000408007986 */ /* 0x0001e2000c101b24 */
[----:B------:R-:W-:Y:S05]  /*51f0*/  BRA `(.L_x_19469) ;  /* 0x0000000c00687947 */ /* 0x000fea0003800000 */
.L_x_19471:
[----:B------:R-:W-:-:S04]  /*5200*/  LOP3.LUT R22, R22, 0xffff, RZ, 0xc0, !PT ;  /* 0x0000ffff16167812 */ /* 0x000fc800078ec0ff */
[----:B------:R-:W-:-:S05]  /*5210*/  PRMT R3, R22, 0x8880, RZ ;  /* 0x0000888016037816 */ /* 0x000fca00000000ff */
[----:B------:R0:W-:Y:S01]  /*5220*/  STG.E desc[UR36][R8.64], R3 ;  /* 0x0000000308007986 */ /* 0x0001e2000c101924 */
[----:B------:R-:W-:Y:S05]  /*5230*/  BRA `(.L_x_19469) ;  /* 0x0000000c00587947 */ /* 0x000fea0003800000 */
.L_x_19470:
[----:B------:R-:W-:-:S04]  /*5240*/  PRMT R3, R22, 0x8880, RZ ;  /* 0x0000888016037816 */ /* 0x000fc800000000ff */
[----:B------:R-:W-:-:S05]  /*5250*/  PRMT R3, R3, 0x7710, RZ ;  /* 0x0000771003037816 */ /* 0x000fca00000000ff */
[----:B------:R0:W-:Y:S01]  /*5260*/  STG.E.U16 desc[UR36][R8.64], R3 ;  /* 0x0000000308007986 */ /* 0x0001e2000c101524 */
[----:B------:R-:W-:Y:S05]  /*5270*/  BRA `(.L_x_19469) ;  /* 0x0000000c00487947 */ /* 0x000fea0003800000 */
.L_x_19465:
[----:B------:R-:W-:-:S13]  /*5280*/  ISETP.GT.AND P0, PT, R0, 0x6, PT ;  /* 0x000000060000780c */ /* 0x000fda0003f04270 */
[----:B------:R-:W-:Y:S05]  /*5290*/  @P0 BRA `(.L_x_19472) ;  /* 0x00000000002c0947 */ /* 0x000fea0003800000 */
[----:B------:R-:W-:-:S13]  /*52a0*/  ISETP.NE.AND P0, PT, R0, 0x5, PT ;  /* 0x000000050000780c */ /* 0x000fda0003f05270 */
[----:B------:R-:W-:Y:S05]  /*52b0*/  @!P0 BRA `(.L_x_19473) ;  /* 0x0000000000148947 */ /* 0x000fea0003800000 */
[----:B------:R-:W-:-:S13]  /*52c0*/  ISETP.NE.AND P0, PT, R0, 0x6, PT ;  /* 0x000000060000780c */ /* 0x000fda0003f05270 */
[----:B------:R-:W-:Y:S05]  /*52d0*/  @P0 BRA `(.L_x_19468) ;  /* 0x0000000800c80947 */ /* 0x000fea0003800000 */
[----:B------:R-:W0:Y:S02]  /*52e0*/  I2F.S8 R3, R22 ;  /* 0x0000001600037306 */ /* 0x000e240000001400 */
[----:B0-----:R0:W-:Y:S01]  /*52f0*/  STG.E desc[UR36][R8.64], R3 ;  /* 0x0000000308007986 */ /* 0x0011e2000c101924 */
[----:B------:R-:W-:Y:S05]  /*5300*/  BRA `(.L_x_19469) ;  /* 0x0000000c00247947 */ /* 0x000fea0003800000 */
.L_x_19473:
[----:B------:R-:W0:Y:S02]  /*5310*/  I2F.S8 R0, R22 ;  /* 0x0000001600007306 */ /* 0x000e240000001400 */
[----:B0-----:R-:W-:-:S05]  /*5320*/  F2FP.F16.F32.PACK_AB R0, RZ, R0 ;  /* 0x00000000ff00723e */ /* 0x001fca00000000ff */
[----:B------:R0:W-:Y:S01]  /*5330*/  STG.E.U16 desc[UR36][R8.64], R0 ;  /* 0x0000000008007986 */ /* 0x0001e2000c101524 */
[----:B------:R-:W-:Y:S05]  /*5340*/  BRA `(.L_x_19469) ;  /* 0x0000000c00147947 */ /* 0x000fea0003800000 */
.L_x_19472:
[----:B------:R-:W-:-:S13]  /*5350*/  ISETP.NE.AND P0, PT, R0, 0x7, PT ;  /* 0x000000070000780c */ /* 0x000fda0003f05270 */
[----:B------:R-:W-:Y:S05]  /*5360*/  @!P0 BRA `(.L_x_19474) ;  /* 0x0000000000348947 */ /* 0x000fea0003800000 */
[----:B------:R-:W-:-:S13]  /*5370*/  ISETP.NE.AND P0, PT, R0, 0x8, PT ;  /* 0x000000080000780c */ /* 0x000fda0003f05270 */
[----:B------:R-:W-:Y:S05]  /*5380*/  @!P0 BRA `(.L_x_19475) ;  /* 0x0000000000188947 */ /* 0x000fea0003800000 */
[----:B------:R-:W-:-:S13]  /*5390*/  ISETP.NE.AND P0, PT, R0, 0x9, PT ;  /* 0x000000090000780c */ /* 0x000fda0003f05270 */
[----:B------:R-:W-:Y:S05]  /*53a0*/  @P0 BRA `(.L_x_19468) ;  /* 0x0000000800940947 */ /* 0x000fea0003800000 */
[----:B------:R-:W0:Y:S01]  /*53b0*/  I2F.S8 R22, R22 ;  /* 0x0000001600167306 */ /* 0x000e220000001400 */
[----:B------:R-:W-:-:S05]  /*53c0*/  IMAD.MOV.U32 R23, RZ, RZ, RZ ;  /* 0x000000ffff177224 */ /* 0x000fca00078e00ff */
[----:B0-----:R0:W-:Y:S01]  /*53d0*/  STG.E.64 desc[UR36][R8.64], R22 ;  /* 0x0000001608007986 */ /* 0x0011e2000c101b24 */
[----:B------:R-:W-:Y:S05]  /*53e0*/  BRA `(.L_x_19469) ;  /* 0x0000000800ec7947 */ /* 0x000fea0003800000 */
.L_x_19475:
[----:B------:R-:W0:Y:S02]  /*53f0*/  I2F.S8 R22, R22 ;  /* 0x0000001600167306 */ /* 0x000e240000001400 */
[----:B0-----:R-:W-:-:S04]  /*5400*/  F2FP.F16.F32.PACK_AB R3, RZ, R22 ;  /* 0x00000016ff03723e */ /* 0x001fc800000000ff */
[----:B------:R-:W-:-:S05]  /*5410*/  PRMT R3, R3, 0x5410, RZ ;  /* 0x0000541003037816 */ /* 0x000fca00000000ff */
[----:B------:R0:W-:Y:S01]  /*5420*/  STG.E desc[UR36][R8.64], R3 ;  /* 0x0000000308007986 */ /* 0x0001e2000c101924 */
[----:B------:R-:W-:Y:S05]  /*5430*/  BRA `(.L_x_19469) ;  /* 0x0000000800d87947 */ /* 0x000fea0003800000 */
.L_x_19474:
[----:B------:R-:W-:-:S04]  /*5440*/  PRMT R4, R22, 0x8880, RZ ;  /* 0x0000888016047816 */ /* 0x000fc800000000ff */
[----:B------:R-:W-:-:S06]  /*5450*/  PRMT R4, R4, 0x7710, RZ ;  /* 0x0000771004047816 */ /* 0x000fcc00000000ff */
[----:B------:R-:W0:Y:S02]  /*5460*/  I2F.F64.S16 R4, R4 ;  /* 0x0000000400047312 */ /* 0x000e240000101c00 */
[----:B0-----:R0:W-:Y:S01]  /*5470*/  STG.E.64 desc[UR36][R8.64], R4 ;  /* 0x0000000408007986 */ /* 0x0011e2000c101b24 */
[----:B------:R-:W-:Y:S05]  /*5480*/  BRA `(.L_x_19469) ;  /* 0x0000000800c47947 */ /* 0x000fea0003800000 */
.L_x_19464:
        /* <DEDUP_REMOVED lines=8> */
[----:B------:R-:W-:-:S04]  /*5510*/  LOP3.LUT P0, RZ, R22, 0xff, RZ, 0xc0, !PT ;  /* 0x000000ff16ff7812 */ /* 0x000fc8000780c0ff */
[----:B------:R-:W-:-:S05]  /*5520*/  SEL R3, RZ, 0x1, !P0 ;  /* 0x00000001ff037807 */ /* 0x000fca0004000000 */
[----:B------:R0:W-:Y:S01]  /*5530*/  STG.E.U8 desc[UR36][R8.64], R3 ;  /* 0x0000000308007986 */ /* 0x0001e2000c101124 */
[----:B------:R-:W-:Y:S05]  /*5540*/  BRA `(.L_x_19469) ;  /* 0x0000000800947947 */ /* 0x000fea0003800000 */
.L_x_19478:
[----:B------:R-:W-:Y:S02]  /*5550*/  PRMT R4, R22, 0x8880, RZ ;  /* 0x0000888016047816 */ /* 0x000fe400000000ff */
[----:B------:R-:W-:Y:S02]  /*5560*/  CS2R R6, SRZ ;  /* 0x0000000000067805 */ /* 0x000fe4000001ff00 */
[----:B------:R-:W-:-:S06]  /*5570*/  PRMT R4, R4, 0x7710, RZ ;  /* 0x0000771004047816 */ /* 0x000fcc00000000ff */
[----:B------:R-:W0:Y:S02]  /*5580*/  I2F.F64.S16 R4, R4 ;  /* 0x0000000400047312 */ /* 0x000e240000101c00 */
[----:B0-----:R0:W-:Y:S01]  /*5590*/  STG.E.128 desc[UR36][R8.64], R4 ;  /* 0x0000000408007986 */ /* 0x0011e2000c101d24 */
[----:B------:R-:W-:Y:S05]  /*55a0*/  BRA `(.L_x_19469) ;  /* 0x00000008007c7947 */ /* 0x000fea0003800000 */
.L_x_19477:
        /* <DEDUP_REMOVED lines=21> */
.L_x_19482:
[----:B------:R-:W-:Y:S05]  /*5700*/  BSYNC B0 ;  /* 0x0000000000007941 */ /* 0x000fea0003800000 */
.L_x_19481:
[----:B------:R-:W-:-:S05]  /*5710*/  LOP3.LUT R5, R0, R5, RZ, 0xfc, !PT ;  /* 0x0000000500057212 */ /* 0x000fca00078efcff */
[----:B------:R0:W-:Y:S01]  /*5720*/  STG.E.U8 desc[UR36][R8.64], R5 ;  /* 0x0000000508007986 */ /* 0x0001e2000c101124 */
[----:B------:R-:W-:Y:S05]  /*5730*/  BRA `(.L_x_19469) ;  /* 0x0000000800187947 */ /* 0x000fea0003800000 */
.L_x_19480:
        /* <DEDUP_REMOVED lines=13> */
.L_x_19484:
[----:B------:R-:W-:Y:S01]  /*5810*/  IMAD.MOV.U32 R0, RZ, RZ, 0x7f ;  /* 0x0000007fff007424 */ /* 0x000fe200078e00ff */
[----:B------:R-:W-:-:S04]  /*5820*/  ISETP.GT.U32.AND P0, PT, R3, 0x7f800000, PT ;  /* 0x7f8000000300780c */ /* 0x000fc80003f04070 */
[----:B------:R-:W-:-:S09]  /*5830*/  SEL R0, R0, 0x7c, P0 ;  /* 0x0000007c00007807 */ /* 0x000fd20000000000 */
.L_x_19485:
[----:B------:R-:W-:Y:S05]  /*5840*/  BSYNC B0 ;  /* 0x0000000000007941 */ /* 0x000fea0003800000 */
.L_x_19483:
[----:B------:R-:W-:-:S04]  /*5850*/  LOP3.LUT R3, R5, 0x80000000, RZ, 0xc0, !PT ;  /* 0x8000000005037812 */ /* 0x000fc800078ec0ff */
[----:B------:R-:W-:-:S04]  /*5860*/  SHF.R.U32.HI R3, RZ, 0x18, R3 ;  /* 0x00000018ff037819 */ /* 0x000fc80000011603 */
[----:B------:R-:W-:-:S05]  /*5870*/  LOP3.LUT R3, R0, R3, RZ, 0xfc, !PT ;  /* 0x0000000300037212 */ /* 0x000fca00078efcff */
[----:B------:R0:W-:Y:S01]  /*5880*/  STG.E.U8 desc[UR36][R8.64], R3 ;  /* 0x0000000308007986 */ /* 0x0001e2000c101124 */
[----:B------:R-:W-:Y:S05]  /*5890*/  BRA `(.L_x_19469) ;  /* 0x0000000400c07947 */ /* 0x000fea0003800000 */
.L_x_19479:
[----:B------:R-:W0:Y:S02]  /*58a0*/  I2F.S8 R0, R22 ;  /* 0x0000001600007306 */ /* 0x000e240000001400 */
[----:B0-----:R-:W-:-:S05]  /*58b0*/  F2FP.BF16.F32.PACK_AB R0, RZ, R0 ;  /* 0x00000000ff00723e */ /* 0x001fca00000010ff */
[----:B------:R0:W-:Y:S01]  /*58c0*/  STG.E.U16 desc[UR36][R8.64], R0 ;  /* 0x0000000008007986 */ /* 0x0001e2000c101524 */
[----:B------:R-:W-:Y:S05]  /*58d0*/  BRA `(.L_x_19469) ;  /* 0x0000000400b07947 */ /* 0x000fea0003800000 */
.L_x_19476:
        /* <DEDUP_REMOVED lines=8> */
[----:B------:R-:W-:-:S04]  /*5960*/  PRMT R3, R22, 0x8880, RZ ;  /* 0x0000888016037816 */ /* 0x000fc800000000ff */
[----:B------:R-:W-:-:S05]  /*5970*/  PRMT R3, R3, 0x7710, RZ ;  /* 0x0000771003037816 */ /* 0x000fca00000000ff */
[----:B------:R4:W-:Y:S01]  /*5980*/  STG.E.U16 desc[UR36][R8.64], R3 ;  /* 0x0000000308007986 */ /* 0x0009e2000c101524 */
[----:B------:R-:W-:Y:S05]  /*5990*/  BRA `(.L_x_19469) ;  /* 0x0000000400807947 */ /* 0x000fea0003800000 */
.L_x_19488:
        /* <DEDUP_REMOVED lines=17> */
.L_x_19491:
[----:B------:R-:W-:-:S04]  /*5ab0*/  LOP3.LUT R3, R5, 0x80000000, RZ, 0xc0, !PT ;  /* 0x8000000005037812 */ /* 0x000fc800078ec0ff */
[----:B------:R-:W-:-:S04]  /*5ac0*/  SHF.R.U32.HI R3, RZ, 0x18, R3 ;  /* 0x00000018ff037819 */ /* 0x000fc80000011603 */
[----:B------:R-:W-:-:S04]  /*5ad0*/  LOP3.LUT R0, R0, R3, RZ, 0xfc, !PT ;  /* 0x0000000300007212 */ /* 0x000fc800078efcff */
[----:B------:R-:W-:-:S07]  /*5ae0*/  PRMT R4, R0, 0x7610, R4 ;  /* 0x0000761000047816 */ /* 0x000fce0000000004 */
.L_x_19490:
[----:B------:R-:W-:Y:S05]  /*5af0*/  BSYNC B0 ;  /* 0x0000000000007941 */ /* 0x000fea0003800000 */
.L_x_19489:
[----:B------:R3:W-:Y:S01]  /*5b00*/  STG.E.U8 desc[UR36][R8.64], R4 ;  /* 0x0000000408007986 */ /* 0x0007e2000c101124 */
[----:B------:R-:W-:Y:S05]  /*5b10*/  BRA `(.L_x_19469) ;  /* 0x0000000400207947 */ /* 0x000fea0003800000 */
.L_x_19487:
        /* <DEDUP_REMOVED lines=17> */
.L_x_19494:
[----:B------:R-:W-:-:S04]  /*5c30*/  LOP3.LUT R3, R5, 0x80000000, RZ, 0xc0, !PT ;  /* 0x8000000005037812 */ /* 0x000fc800078ec0ff */
[----:B------:R-:W-:-:S04]  /*5c40*/  SHF.R.U32.HI R3, RZ, 0x18, R3 ;  /* 0x00000018ff037819 */ /* 0x000fc80000011603 */
[----:B------:R-:W-:-:S04]  /*5c50*/  LOP3.LUT R0, R0, R3, RZ, 0xfc, !PT ;  /* 0x0000000300007212 */ /* 0x000fc800078efcff */
[----:B------:R-:W-:-:S07]  /*5c60*/  PRMT R4, R0, 0x7610, R4 ;  /* 0x0000761000047816 */ /* 0x000fce0000000004 */
.L_x_19493:
[----:B------:R-:W-:Y:S05]  /*5c70*/  BSYNC B0 ;  /* 0x0000000000007941 */ /* 0x000fea0003800000 */
.L_x_19492:
[----:B------:R0:W-:Y:S01]  /*5c80*/  STG.E.U8 desc[UR36][R8.64], R4 ;  /* 0x0000000408007986 */ /* 0x0001e2000c101124 */
[----:B------:R-:W-:Y:S05]  /*5c90*/  BRA `(.L_x_19469) ;  /* 0x0000000000c07947 */ /* 0x000fea0003800000 */
.L_x_19486:
[----:B------:R-:W-:-:S13]  /*5ca0*/  ISETP.NE.AND P0, PT, R0, 0x1c, PT ;  /* 0x0000001c0000780c */ /* 0x000fda0003f05270 */
[----:B------:R-:W-:Y:S05]  /*5cb0*/  @!P0 BRA `(.L_x_19495) ;  /* 0x0000000000ac8947 */ /* 0x000fea0003800000 */
[----:B------:R-:W-:-:S13]  /*5cc0*/  ISETP.NE.AND P0, PT, R0, 0x1d, PT ;  /* 0x0000001d0000780c */ /* 0x000fda0003f05270 */
[----:B------:R-:W-:Y:S05]  /*5cd0*/  @!P0 BRA `(.L_x_19496) ;  /* 0x00000000008c8947 */ /* 0x000fea0003800000 */
[----:B------:R-:W-:-:S13]  /*5ce0*/  ISETP.NE.AND P0, PT, R0, 0x2c, PT ;  /* 0x0000002c0000780c */ /* 0x000fda0003f05270 */
[----:B------:R-:W-:Y:S05]  /*5cf0*/  @P0 BRA `(.L_x_19468) ;  /* 0x0000000000400947 */ /* 0x000fea0003800000 */
[----:B------:R-:W0:Y:S02]  /*5d00*/  I2F.S8 R22, R22 ;  /* 0x0000001600167306 */ /* 0x000e240000001400 */
        /* <DEDUP_REMOVED lines=15> */
.L_x_19468:
        /* <DEDUP_REMOVED lines=16> */
.L_x_19497:
[----:B------:R-:W-:Y:S05]  /*5f00*/  BRA `(.L_x_19469) ;  /* 0x0000000000247947 */ /* 0x000fea0003800000 */
.L_x_19496:
[----:B------:R-:W-:-:S04]  /*5f10*/  LOP3.LUT R22, R22, 0xffff, RZ, 0xc0, !PT ;  /* 0x0000ffff16167812 */ /* 0x000fc800078ec0ff */
[----:B------:R-:W-:-:S05]  /*5f20*/  PRMT R22, R22, 0x8880, RZ ;  /* 0x0000888016167816 */ /* 0x000fca00000000ff */
[----:B------:R-:W-:-:S05]  /*5f30*/  IMAD.MOV.U32 R4, RZ, RZ, R22 ;  /* 0x000000ffff047224 */ /* 0x000fca00078e0016 */
[----:B------:R-:W-:-:S05]  /*5f40*/  SHF.R.S32.HI R5, RZ, 0x1f, R4 ;  /* 0x0000001fff057819 */ /* 0x000fca0000011404 */
[----:B------:R2:W-:Y:S01]  /*5f50*/  STG.E.64 desc[UR36][R8.64], R4 ;  /* 0x0000000408007986 */ /* 0x0005e2000c101b24 */
[----:B------:R-:W-:Y:S05]  /*5f60*/  BRA `(.L_x_19469) ;  /* 0x00000000000c7947 */ /* 0x000fea0003800000 */
.L_x_19495:
[----:B------:R-:W-:-:S04]  /*5f70*/  LOP3.LUT R22, R22, 0xffff, RZ, 0xc0, !PT ;  /* 0x0000ffff16167812 */ /* 0x000fc800078ec0ff */
[----:B------:R-:W-:-:S05]  /*5f80*/  PRMT R3, R22, 0x8880, RZ ;  /* 0x0000888016037816 */ /* 0x000fca00000000ff */
[----:B------:R0:W-:Y:S02]  /*5f90*/  STG.E desc[UR36][R8.64], R3 ;  /* 0x0000000308007986 */ /* 0x0001e4000c101924 */
.L_x_19469:
        /* <DEDUP_REMOVED lines=23> */
.L_x_19501:
[----:B------:R3:W-:Y:S01]  /*6110*/  STG.E.U8 desc[UR36][R8.64], R18 ;  /* 0x0000001208007986 */ /* 0x0007e2000c101124 */
[----:B------:R-:W-:Y:S05]  /*6120*/  BRA `(.L_x_19503) ;  /* 0x0000000c00987947 */ /* 0x000fea0003800000 */
.L_x_19500:
        /* <DEDUP_REMOVED lines=12> */
.L_x_19505:
[----:B------:R-:W-:-:S04]  /*61f0*/  LOP3.LUT R18, R18, 0xffff, RZ, 0xc0, !PT ;  /* 0x0000ffff12127812 */ /* 0x000fc800078ec0ff */
[----:B------:R-:W-:-:S05]  /*6200*/  PRMT R3, R18, 0x8880, RZ ;  /* 0x0000888012037816 */ /* 0x000fca00000000ff */
[----:B------:R2:W-:Y:S01]  /*6210*/  STG.E desc[UR36][R8.64], R3 ;  /* 0x0000000308007986 */ /* 0x0005e2000c101924 */
[----:B------:R-:W-:Y:S05]  /*6220*/  BRA `(.L_x_19503) ;  /* 0x0000000c00587947 */ /* 0x000fea0003800000 */
.L_x_19504:
[----:B------:R-:W-:-:S04]  /*6230*/  PRMT R3, R18, 0x8880, RZ ;  /* 0x0000888012037816 */ /* 0x000fc800000000ff */
[----:B------:R-:W-:-:S05]  /*6240*/  PRMT R3, R3, 0x7710, RZ ;  /* 0x0000771003037816 */ /* 0x000fca00000000ff */
[----:B------:R0:W-:Y:S01]  /*6250*/  STG.E.U16 desc[UR36][R8.64], R3 ;  /* 0x0000000308007986 */ /* 0x0001e2000c101524 */
[----:B------:R-:W-:Y:S05]  /*6260*/  BRA `(.L_x_19503) ;  /* 0x0000000c00487947 */ /* 0x000fea0003800000 */
.L_x_19499:
        /* <DEDUP_REMOVED lines=9> */
.L_x_19507:
[----:B------:R-:W0:Y:S02]  /*6300*/  I2F.S8 R0, R18 ;  /* 0x0000001200007306 */ /* 0x000e240000001400 */
[----:B0-----:R-:W-:-:S05]  /*6310*/  F2FP.F16.F32.PACK_AB R0, RZ, R0 ;  /* 0x00000000ff00723e */ /* 0x001fca00000000ff */
[----:B------:R0:W-:Y:S01]  /*6320*/  STG.E.U16 desc[UR36][R8.64], R0 ;  /* 0x0000000008007986 */ /* 0x0001e2000c101524 */
[----:B------:R-:W-:Y:S05]  /*6330*/  BRA `(.L_x_19503) ;  /* 0x0000000c00147947 */ /* 0x000fea0003800000 */
.L_x_19506:
        /* <DEDUP_REMOVED lines=10> */
.L_x_19509:
[----:B------:R-:W0:Y:S02]  /*63e0*/  I2F.S8 R18, R18 ;  /* 0x0000001200127306 */ /* 0x000e240000001400 */
[----:B0-----:R-:W-:-:S04]  /*63f0*/  F2FP.F16.F32.PACK_AB R3, RZ, R18 ;  /* 0x00000012ff03723e */ /* 0x001fc800000000ff */
[----:B------:R-:W-:-:S05]  /*6400*/  PRMT R3, R3, 0x5410, RZ ;  /* 0x0000541003037816 */ /* 0x000fca00000000ff */
[----:B------:R0:W-:Y:S01]  /*6410*/  STG.E desc[UR36][R8.64], R3 ;  /* 0x0000000308007986 */ /* 0x0001e2000c101924 */
[----:B------:R-:W-:Y:S05]  /*6420*/  BRA `(.L_x_19503) ;  /* 0x0000000800d87947 */ /* 0x000fea0003800000 */
.L_x_19508:
[----:B------:R-:W-:-:S04]  /*6430*/  PRMT R4, R18, 0x8880, RZ ;  /* 0x0000888012047816 */ /* 0x000fc800000000ff */
[----:B------:R-:W-:-:S06]  /*6440*/  PRMT R4, R4, 0x7710, RZ ;  /* 0x0000771004047816 */ /* 0x000fcc00000000ff */
[----:B------:R-:W0:Y:S02]  /*6450*/  I2F.F64.S16 R4, R4 ;  /* 0x0000000400047312 */ /* 0x000e240000101c00 */
[----:B0-----:R0:W-:Y:S01]  /*6460*/  STG.E.64 desc[UR36][R8.64], R4 ;  /* 0x0000000408007986 */ /* 0x0011e2000c101b24 */
[----:B------:R-:W-:Y:S05]  /*6470*/  BRA `(.L_x_19503) ;  /* 0x0000000800c47947 */ /* 0x000fea0003800000 */
.L_x_19498:
        /* <DEDUP_REMOVED lines=12> */
.L_x_19512:
[----:B------:R-:W-:Y:S02]  /*6540*/  PRMT R4, R18, 0x8880, RZ ;  /* 0x0000888012047816 */ /* 0x000fe400000000ff */
[----:B------:R-:W-:Y:S02]  /*6550*/  CS2R R6, SRZ ;  /* 0x0000000000067805 */ /* 0x000fe4000001ff00 */
[----:B------:R-:W-:-:S06]  /*6560*/  PRMT R4, R4, 0x7710, RZ ;  /* 0x0000771004047816 */ /* 0x000fcc00000000ff */
[----:B------:R-:W0:Y:S02]  /*6570*/  I2F.F64.S16 R4, R4 ;  /* 0x0000000400047312 */ /* 0x000e240000101c00 */
[----:B0-----:R0:W-:Y:S01]  /*6580*/  STG.E.128 desc[UR36][R8.64], R4 ;  /* 0x0000000408007986 */ /* 0x0011e2000c101d24 */
[----:B------:R-:W-:Y:S05]  /*6590*/  BRA `(.L_x_19503) ;  /* 0x00000008007c7947 */ /* 0x000fea0003800000 */
.L_x_19511:
        /* <DEDUP_REMOVED lines=21> */
.L_x_19516:
[----:B------:R-:W-:Y:S05]  /*66f0*/  BSYNC B0 ;  /* 0x0000000000007941 */ /* 0x000fea0003800000 */
.L_x_19515:
[----:B------:R-:W-:-:S05]  /*6700*/  LOP3.LUT R5, R0, R5, RZ, 0xfc, !PT ;  /* 0x0000000500057212 */ /* 0x000fca00078efcff */
[----:B------:R0:W-:Y:S01]  /*6710*/  STG.E.U8 desc[UR36][R8.64], R5 ;  /* 0x0000000508007986 */ /* 0x0001e2000c101124 */
[----:B------:R-:W-:Y:S05]  /*6720*/  BRA `(.L_x_19503) ;  /* 0x0000000800187947 */ /* 0x000fea0003800000 */
.L_x_19514:
        /* <DEDUP_REMOVED lines=13> */
.L_x_19518:
[----:B------:R-:W-:Y:S01]  /*6800*/  IMAD.MOV.U32 R0, RZ, RZ, 0x7f ;  /* 0x0000007fff007424 */ /* 0x000fe200078e00ff */
[----:B------:R-:W-:-:S04]  /*6810*/  ISETP.GT.U32.AND P0, PT, R3, 0x7f800000, PT ;  /* 0x7f8000000300780c */ /* 0x000fc80003f04070 */
[----:B------:R-:W-:-:S09]  /*6820*/  SEL R0, R0, 0x7c, P0 ;  /* 0x0000007c00007807 */ /* 0x000fd20000000000 */
.L_x_19519:
[----:B------:R-:W-:Y:S05]  /*6830*/  BSYNC B0 ;  /* 0x0000000000007941 */ /* 0x000fea0003800000 */
.L_x_19517:
[----:B------:R-:W-:-:S04]  /*6840*/  LOP3.LUT R3, R5, 0x80000000, RZ, 0xc0, !PT ;  /* 0x8000000005037812 */ /* 0x000fc800078ec0ff */
[----:B------:R-:W-:-:S04]  /*6850*/  SHF.R.U32.HI R3, RZ, 0x18, R3 ;  /* 0x00000018ff037819 */ /* 0x000fc80000011603 */
[----:B------:R-:W-:-:S05]  /*6860*/  LOP3.LUT R3, R0, R3, RZ, 0xfc, !PT ;  /* 0x0000000300037212 */ /* 0x000fca00078efcff */
[----:B------:R0:W-:Y:S01]  /*6870*/  STG.E.U8 desc[UR36][R8.64], R3 ;  /* 0x0000000308007986 */ /* 0x0001e2000c101124 */
[----:B------:R-:W-:Y:S05]  /*6880*/  BRA `(.L_x_19503) ;  /* 0x0000000400c07947 */ /* 0x000fea0003800000 */
.L_x_19513:
[----:B------:R-:W0:Y:S02]  /*6890*/  I2F.S8 R0, R18 ;  /* 0x0000001200007306 */ /* 0x000e240000001400 */
[----:B0-----:R-:W-:-:S05]  /*68a0*/  F2FP.BF16.F32.PACK_AB R0, RZ, R0 ;  /* 0x00000000ff00723e */ /* 0x001fca00000010ff */
[----:B------:R0:W-:Y:S01]  /*68b0*/  STG.E.U16 desc[UR36][R8.64], R0 ;  /* 0x0000000008007986 */ /* 0x0001e2000c101524 */
[----:B------:R-:W-:Y:S05]  /*68c0*/  BRA `(.L_x_19503) ;  /* 0x0000000400b07947 */ /* 0x000fea0003800000 */
.L_x_19510:
        /* <DEDUP_REMOVED lines=12> */
.L_x_19522:
        /* <DEDUP_REMOVED lines=17> */
.L_x_19525:
[----:B------:R-:W-:-:S04]  /*6aa0*/  LOP3.LUT R3, R5, 0x80000000, RZ, 0xc0, !PT ;  /* 0x8000000005037812 */ /* 0x000fc800078ec0ff */
[----:B------:R-:W-:-:S04]  /*6ab0*/  SHF.R.U32.HI R3, RZ, 0x18, R3 ;  /* 0x00000018ff037819 */ /* 0x000fc80000011603 */
[----:B------:R-:W-:-:S04]  /*6ac0*/  LOP3.LUT R0, R0, R3, RZ, 0xfc, !PT ;  /* 0x0000000300007212 */ /* 0x000fc800078efcff */
[----:B------:R-:W-:-:S07]  /*6ad0*/  PRMT R4, R0, 0x7610, R4 ;  /* 0x0000761000047816 */ /* 0x000fce0000000004 */
.L_x_19524:
[----:B------:R-:W-:Y:S05]  /*6ae0*/  BSYNC B0 ;  /* 0x0000000000007941 */ /* 0x000fea0003800000 */
.L_x_19523:
[----:B------:R0:W-:Y:S01]  /*6af0*/  STG.E.U8 desc[UR36][R8.64], R4 ;  /* 0x0000000408007986 */ /* 0x0001e2000c101124 */
[----:B------:R-:W-:Y:S05]  /*6b00*/  BRA `(.L_x_19503) ;  /* 0x0000000400207947 */ /* 0x000fea0003800000 */
.L_x_19521:
        /* <DEDUP_REMOVED lines=17> */
.L_x_19528:
[----:B------:R-:W-:-:S04]  /*6c20*/  LOP3.LUT R3, R5, 0x80000000, RZ, 0xc0, !PT ;  /* 0x8000000005037812 */ /* 0x000fc800078ec0ff */
[----:B------:R-:W-:-:S04]  /*6c30*/  SHF.R.U32.HI R3, RZ, 0x18, R3 ;  /* 0x00000018ff037819 */ /* 0x000fc80000011603 */
[----:B------:R-:W-:-:S04]  /*6c40*/  LOP3.LUT R0, R0, R3, RZ, 0xfc, !PT ;  /* 0x0000000300007212 */ /* 0x000fc800078efcff */
[----:B------:R-:W-:-:S07]  /*6c50*/  PRMT R4, R0, 0x7610, R4 ;  /* 0x0000761000047816 */ /* 0x000fce0000000004 */
.L_x_19527:
[----:B------:R-:W-:Y:S05]  /*6c60*/  BSYNC B0 ;  /* 0x0000000000007941 */ /* 0x000fea0003800000 */
.L_x_19526:
[----:B------:R0:W-:Y:S01]  /*6c70*/  STG.E.U8 desc[UR36][R8.64], R4 ;  /* 0x0000000408007986 */ /* 0x0001e2000c101124 */
[----:B------:R-:W-:Y:S05]  /*6c80*/  BRA `(.L_x_19503) ;  /* 0x0000000000c07947 */ /* 0x000fea0003800000 */
.L_x_19520:
        /* <DEDUP_REMOVED lines=22> */
.L_x_19502:
        /* <DEDUP_REMOVED lines=16> */
.L_x_19531:
[----:B------:R-:W-:Y:S05]  /*6ef0*/  BRA `(.L_x_19503) ;  /* 0x0000000000247947 */ /* 0x000fea0003800000 */
.L_x_19530:
[----:B------:R-:W-:-:S04]  /*6f00*/  LOP3.LUT R18, R18, 0xffff, RZ, 0xc0, !PT ;  /* 0x0000ffff12127812 */ /* 0x000fc800078ec0ff */
[----:B------:R-:W-:-:S05]  /*6f10*/  PRMT R18, R18, 0x8880, RZ ;  /* 0x0000888012127816 */ /* 0x000fca00000000ff */
[----:B------:R-:W-:-:S05]  /*6f20*/  IMAD.MOV.U32 R4, RZ, RZ, R18 ;  /* 0x000000ffff047224 */ /* 0x000fca00078e0012 */
[----:B------:R-:W-:-:S05]  /*6f30*/  SHF.R.S32.HI R5, RZ, 0x1f, R4 ;  /* 0x0000001fff057819 */ /* 0x000fca0000011404 */
[----:B------:R0:W-:Y:S01]  /*6f40*/  STG.E.64 desc[UR36][R8.64], R4 ;  /* 0x0000000408007986 */ /* 0x0001e2000c101b24 */
[----:B------:R-:W-:Y:S05]  /*6f50*/  BRA `(.L_x_19503) ;  /* 0x00000000000c7947 */ /* 0x000fea0003800000 */
.L_x_19529:
[----:B------:R-:W-:-:S04]  /*6f60*/  LOP3.LUT R18, R18, 0xffff, RZ, 0xc0, !PT ;  /* 0x0000ffff12127812 */ /* 0x000fc800078ec0ff */
[----:B------:R-:W-:-:S05]  /*6f70*/  PRMT R3, R18, 0x8880, RZ ;  /* 0x0000888012037816 */ /* 0x000fca00000000ff */
[----:B------:R0:W-:Y:S02]  /*6f80*/  STG.E desc[UR36][R8.64], R3 ;  /* 0x0000000308007986 */ /* 0x0001e4000c101924 */
.L_x_19503:
[----:B------:R-:W-:-:S07]  /*6f90*/  VIADD R25, R25, 0x80 ;  /* 0x0000008019197836 */ /* 0x000fce0000000000 */
.L_x_19463:
[----:B------:R-:W-:Y:S05]  /*6fa0*/  BSYNC B6 ;  /* 0x0000000000067941 */ /* 0x000fea0003800000 */
.L_x_19462:
        /* <DEDUP_REMOVED lines=21> */
.L_x_19535:
[----:B------:R-:W-:Y:S01]  /*7100*/  STG.E.U8 desc[UR36][R2.64], R19 ;  /* 0x0000001302007986 */ /* 0x000fe2000c101124 */
[----:B------:R-:W-:Y:S05]  /*7110*/  EXIT ;  /* 0x000000000000794d */ /* 0x000fea0003800000 */
.L_x_19534:
        /* <DEDUP_REMOVED lines=10> */
[----:B------:R-:W-:Y:S01]  /*71c0*/  STG.E.64 desc[UR36][R2.64], R4 ;  /* 0x0000000402007986 */ /* 0x000fe2000c101b24 */
[----:B------:R-:W-:Y:S05]  /*71d0*/  EXIT ;  /* 0x000000000000794d */ /* 0x000fea0003800000 */
.L_x_19538:
[----:B------:R-:W-:-:S04]  /*71e0*/  LOP3.LUT R19, R19, 0xffff, RZ, 0xc0, !PT ;  /* 0x0000ffff13137812 */ /* 0x000fc800078ec0ff */
[----:B------:R-:W-:-:S05]  /*71f0*/  PRMT R5, R19, 0x8880, RZ ;  /* 0x0000888013057816 */ /* 0x000fca00000000ff */
[----:B------:R-:W-:Y:S01]  /*7200*/  STG.E desc[UR36][R2.64], R5 ;  /* 0x0000000502007986 */ /* 0x000fe2000c101924 */
[----:B------:R-:W-:Y:S05]  /*7210*/  EXIT ;  /* 0x000000000000794d */ /* 0x000fea0003800000 */
.L_x_19537:
[----:B------:R-:W-:-:S04]  /*7220*/  PRMT R5, R19, 0x8880, RZ ;  /* 0x0000888013057816 */ /* 0x000fc800000000ff */
[----:B------:R-:W-:-:S05]  /*7230*/  PRMT R5, R5, 0x7710, RZ ;  /* 0x0000771005057816 */ /* 0x000fca00000000ff */
[----:B------:R-:W-:Y:S01]  /*7240*/  STG.E.U16 desc[UR36][R2.64], R5 ;  /* 0x0000000502007986 */ /* 0x000fe2000c101524 */
[----:B------:R-:W-:Y:S05]  /*7250*/  EXIT ;  /* 0x000000000000794d */ /* 0x000fea0003800000 */
.L_x_19533:
[----:B------:R-:W-:-:S13]  /*7260*/  ISETP.GT.AND P0, PT, R0, 0x6, PT ;  /* 0x000000060000780c */ /* 0x000fda0003f04270 */
[----:B------:R-:W-:Y:S05]  /*7270*/  @P0 BRA `(.L_x_19539) ;  /* 0x00000000002c0947 */ /* 0x000fea0003800000 */
[----:B------:R-:W-:-:S13]  /*7280*/  ISETP.NE.AND P0, PT, R0, 0x5, PT ;  /* 0x000000050000780c */ /* 0x000fda0003f05270 */
[----:B------:R-:W-:Y:S05]  /*7290*/  @!P0 BRA `(.L_x_19540) ;  /* 0x0000000000148947 */ /* 0x000fea0003800000 */
[----:B------:R-:W-:-:S13]  /*72a0*/  ISETP.NE.AND P0, PT, R0, 0x6, PT ;  /* 0x000000060000780c */ /* 0x000fda0003f05270 */
[----:B------:R-:W-:Y:S05]  /*72b0*/  @P0 BRA `(.L_x_19536) ;  /* 0x0000000800c80947 */ /* 0x000fea0003800000 */
[----:B------:R-:W0:Y:S02]  /*72c0*/  I2F.S8 R19, R19 ;  /* 0x0000001300137306 */ /* 0x000e240000001400 */
[----:B0-----:R-:W-:Y:S01]  /*72d0*/  STG.E desc[UR36][R2.64], R19 ;  /* 0x0000001302007986 */ /* 0x001fe2000c101924 */
[----:B------:R-:W-:Y:S05]  /*72e0*/  EXIT ;  /* 0x000000000000794d */ /* 0x000fea0003800000 */
.L_x_19540:
[----:B------:R-:W0:Y:S02]  /*72f0*/  I2F.S8 R0, R19 ;  /* 0x0000001300007306 */ /* 0x000e240000001400 */
[----:B0-----:R-:W-:-:S05]  /*7300*/  F2FP.F16.F32.PACK_AB R0, RZ, R0 ;  /* 0x00000000ff00723e */ /* 0x001fca00000000ff */
[----:B------:R-:W-:Y:S01]  /*7310*/  STG.E.U16 desc[UR36][R2.64], R0 ;  /* 0x0000000002007986 */ /* 0x000fe2000c101524 */
[----:B------:R-:W-:Y:S05]  /*7320*/  EXIT ;  /* 0x000000000000794d */ /* 0x000fea0003800000 */
.L_x_19539:
        /* <DEDUP_REMOVED lines=8> */
[----:B0-----:R-:W-:Y:S01]  /*73b0*/  STG.E.64 desc[UR36][R2.64], R4 ;  /* 0x0000000402007986 */ /* 0x001fe2000c101b24 */
[----:B------:R-:W-:Y:S05]  /*73c0*/  EXIT ;  /* 0x000000000000794d */ /* 0x000fea0003800000 */
.L_x_19542:
[----:B------:R-:W0:Y:S02]  /*73d0*/  I2F.S8 R19, R19 ;  /* 0x0000001300137306 */ /* 0x000e240000001400 */
[----:B0-----:R-:W-:-:S04]  /*73e0*/  F2FP.F16.F32.PACK_AB R5, RZ, R19 ;  /* 0x00000013ff05723e */ /* 0x001fc800000000ff */
[----:B------:R-:W-:-:S05]  /*73f0*/  PRMT R5, R5, 0x5410, RZ ;  /* 0x0000541005057816 */ /* 0x000fca00000000ff */
[----:B------:R-:W-:Y:S01]  /*7400*/  STG.E desc[UR36][R2.64], R5 ;  /* 0x0000000502007986 */ /* 0x000fe2000c101924 */
[----:B------:R-:W-:Y:S05]  /*7410*/  EXIT ;  /* 0x000000000000794d */ /* 0x000fea0003800000 */
.L_x_19541:
[----:B------:R-:W-:-:S04]  /*7420*/  PRMT R4, R19, 0x8880, RZ ;  /* 0x0000888013047816 */ /* 0x000fc800000000ff */
[----:B------:R-:W-:-:S06]  /*7430*/  PRMT R4, R4, 0x7710, RZ ;  /* 0x0000771004047816 */ /* 0x000fcc00000000ff */
[----:B------:R-:W0:Y:S02]  /*7440*/  I2F.F64.S16 R4, R4 ;  /* 0x0000000400047312 */ /* 0x000e240000101c00 */
[----:B0-----:R-:W-:Y:S01]  /*7450*/  STG.E.64 desc[UR36][R2.64], R4 ;  /* 0x0000000402007986 */ /* 0x001fe2000c101b24 */
[----:B------:R-:W-:Y:S05]  /*7460*/  EXIT ;  /* 0x000000000000794d */ /* 0x000fea0003800000 */
.L_x_19532:
        /* <DEDUP_REMOVED lines=10> */
[----:B------:R-:W-:Y:S01]  /*7510*/  STG.E.U8 desc[UR36][R2.64], R5 ;  /* 0x0000000502007986 */ /* 0x000fe2000c101124 */
[----:B------:R-:W-:Y:S05]  /*7520*/  EXIT ;  /* 0x000000000000794d */ /* 0x000fea0003800000 */
.L_x_19545:
[----:B------:R-:W-:Y:S02]  /*7530*/  PRMT R4, R19, 0x8880, RZ ;  /* 0x0000888013047816 */ /* 0x000fe400000000ff */
[----:B------:R-:W-:Y:S02]  /*7540*/  CS2R R6, SRZ ;  /* 0x0000000000067805 */ /* 0x000fe4000001ff00 */
[----:B------:R-:W-:-:S06]  /*7550*/  PRMT R4, R4, 0x7710, RZ ;  /* 0x0000771004047816 */ /* 0x000fcc00000000ff */
[----:B------:R-:W0:Y:S02]  /*7560*/  I2F.F64.S16 R4, R4 ;  /* 0x0000000400047312 */ /* 0x000e240000101c00 */
[----:B0-----:R-:W-:Y:S01]  /*7570*/  STG.E.128 desc[UR36][R2.64], R4 ;  /* 0x0000000402007986 */ /* 0x001fe2000c101d24 */
[----:B------:R-:W-:Y:S05]  /*7580*/  EXIT ;  /* 0x000000000000794d */ /* 0x000fea0003800000 */
.L_x_19544:
        /* <DEDUP_REMOVED lines=21> */
.L_x_19549:
[----:B------:R-:W-:Y:S05]  /*76e0*/  BSYNC B0 ;  /* 0x0000000000007941 */ /* 0x000fea0003800000 */
.L_x_19548:
[----:B------:R-:W-:-:S05]  /*76f0*/  LOP3.LUT R5, R0, R5, RZ, 0xfc, !PT ;  /* 0x0000000500057212 */ /* 0x000fca00078efcff */
[----:B------:R-:W-:Y:S01]  /*7700*/  STG.E.U8 desc[UR36][R2.64], R5 ;  /* 0x0000000502007986 */ /* 0x000fe2000c101124 */
[----:B------:R-:W-:Y:S05]  /*7710*/  EXIT ;  /* 0x000000000000794d */ /* 0x000fea0003800000 */
.L_x_19547:
        /* <DEDUP_REMOVED lines=13> */
.L_x_19551:
[----:B------:R-:W-:Y:S01]  /*77f0*/  IMAD.MOV.U32 R0, RZ, RZ, 0x7f ;  /* 0x0000007fff007424 */ /* 0x000fe200078e00ff */
[----:B------:R-:W-:-:S04]  /*7800*/  ISETP.GT.U32.AND P0, PT, R4, 0x7f800000, PT ;  /* 0x7f8000000400780c */ /* 0x000fc80003f04070 */
[----:B------:R-:W-:-:S09]  /*7810*/  SEL R0, R0, 0x7c, P0 ;  /* 0x0000007c00007807 */ /* 0x000fd20000000000 */
.L_x_19552:
[----:B------:R-:W-:Y:S05]  /*7820*/  BSYNC B0 ;  /* 0x0000000000007941 */ /* 0x000fea0003800000 */
.L_x_19550:
[----:B------:R-:W-:-:S04]  /*7830*/  LOP3.LUT R4, R19, 0x80000000, RZ, 0xc0, !PT ;  /* 0x8000000013047812 */ /* 0x000fc800078ec0ff */
[----:B------:R-:W-:-:S04]  /*7840*/  SHF.R.U32.HI R5, RZ, 0x18, R4 ;  /* 0x00000018ff057819 */ /* 0x000fc80000011604 */
[----:B------:R-:W-:-:S05]  /*7850*/  LOP3.LUT R5, R0, R5, RZ, 0xfc, !PT ;  /* 0x0000000500057212 */ /* 0x000fca00078efcff */
[----:B------:R-:W-:Y:S01]  /*7860*/  STG.E.U8 desc[UR36][R2.64], R5 ;  /* 0x0000000502007986 */ /* 0x000fe2000c101124 */
[----:B------:R-:W-:Y:S05]  /*7870*/  EXIT ;  /* 0x000000000000794d */ /* 0x000fea0003800000 */
.L_x_19546:
[----:B------:R-:W0:Y:S02]  /*7880*/  I2F.S8 R0, R19 ;  /* 0x0000001300007306 */ /* 0x000e240000001400 */
[----:B0-----:R-:W-:-:S05]  /*7890*/  F2FP.BF16.F32.PACK_AB R0, RZ, R0 ;  /* 0x00000000ff00723e */ /* 0x001fca00000010ff */
[----:B------:R-:W-:Y:S01]  /*78a0*/  STG.E.U16 desc[UR36][R2.64], R0 ;  /* 0x0000000002007986 */ /* 0x000fe2000c101524 */
[----:B------:R-:W-:Y:S05]  /*78b0*/  EXIT ;  /* 0x000000000000794d */ /* 0x000fea0003800000 */
.L_x_19543:
        /* <DEDUP_REMOVED lines=10> */
[----:B------:R-:W-:Y:S01]  /*7960*/  STG.E.U16 desc[UR36][R2.64], R5 ;  /* 0x0000000502007986 */ /* 0x000fe2000c101524 */
[----:B------:R-:W-:Y:S05]  /*7970*/  EXIT ;  /* 0x000000000000794d */ /* 0x000fea0003800000 */
.L_x_19555:
        /* <DEDUP_REMOVED lines=17> */
.L_x_19558:
[----:B------:R-:W-:-:S04]  /*7a90*/  LOP3.LUT R0, R19, 0x80000000, RZ, 0xc0, !PT ;  /* 0x8000000013007812 */ /* 0x000fc800078ec0ff */
[----:B------:R-:W-:-:S04]  /*7aa0*/  SHF.R.U32.HI R5, RZ, 0x18, R0 ;  /* 0x00000018ff057819 */ /* 0x000fc80000011600 */
[----:B------:R-:W-:-:S04]  /*7ab0*/  LOP3.LUT R4, R4, R5, RZ, 0xfc, !PT ;  /* 0x0000000504047212 */ /* 0x000fc800078efcff */
[----:B------:R-:W-:-:S07]  /*7ac0*/  PRMT R0, R4, 0x7610, R0 ;  /* 0x0000761004007816 */ /* 0x000fce0000000000 */
.L_x_19557:
[----:B------:R-:W-:Y:S05]  /*7ad0*/  BSYNC B0 ;  /* 0x0000000000007941 */ /* 0x000fea0003800000 */
.L_x_19556:
[----:B------:R-:W-:Y:S01]  /*7ae0*/  STG.E.U8 desc[UR36][R2.64], R0 ;  /* 0x0000000002007986 */ /* 0x000fe2000c101124 */
[----:B------:R-:W-:Y:S05]  /*7af0*/  EXIT ;  /* 0x000000000000794d */ /* 0x000fea0003800000 */
.L_x_19554:
        /* <DEDUP_REMOVED lines=17> */
.L_x_19561:
[----:B------:R-:W-:-:S04]  /*7c10*/  LOP3.LUT R0, R19, 0x80000000, RZ, 0xc0, !PT ;  /* 0x8000000013007812 */ /* 0x000fc800078ec0ff */
[----:B------:R-:W-:-:S04]  /*7c20*/  SHF.R.U32.HI R5, RZ, 0x18, R0 ;  /* 0x00000018ff057819 */ /* 0x000fc80000011600 */
[----:B------:R-:W-:-:S04]  /*7c30*/  LOP3.LUT R4, R4, R5, RZ, 0xfc, !PT ;  /* 0x0000000504047212 */ /* 0x000fc800078efcff */
[----:B------:R-:W-:-:S07]  /*7c40*/  PRMT R0, R4, 0x7610, R0 ;  /* 0x0000761004007816 */ /* 0x000fce0000000000 */
.L_x_19560:
[----:B------:R-:W-:Y:S05]  /*7c50*/  BSYNC B0 ;  /* 0x0000000000007941 */ /* 0x000fea0003800000 */
.L_x_19559:
[----:B------:R-:W-:Y:S01]  /*7c60*/  STG.E.U8 desc[UR36][R2.64], R0 ;  /* 0x0000000002007986 */ /* 0x000fe2000c101124 */
[----:B------:R-:W-:Y:S05]  /*7c70*/  EXIT ;  /* 0x000000000000794d */ /* 0x000fea0003800000 */
.L_x_19553:
        /* <DEDUP_REMOVED lines=22> */
.L_x_19536:
        /* <DEDUP_REMOVED lines=16> */
.L_x_19564:
[----:B------:R-:W-:Y:S05]  /*7ee0*/  EXIT ;  /* 0x000000000000794d */ /* 0x000fea0003800000 */
.L_x_19563:
[----:B------:R-:W-:-:S04]  /*7ef0*/  LOP3.LUT R19, R19, 0xffff, RZ, 0xc0, !PT ;  /* 0x0000ffff13137812 */ /* 0x000fc800078ec0ff */
[----:B------:R-:W-:-:S05]  /*7f00*/  PRMT R19, R19, 0x8880, RZ ;  /* 0x0000888013137816 */ /* 0x000fca00000000ff */
[----:B------:R-:W-:-:S05]  /*7f10*/  IMAD.MOV.U32 R4, RZ, RZ, R19 ;  /* 0x000000ffff047224 */ /* 0x000fca00078e0013 */
[----:B------:R-:W-:-:S05]  /*7f20*/  SHF.R.S32.HI R5, RZ, 0x1f, R4 ;  /* 0x0000001fff057819 */ /* 0x000fca0000011404 */
[----:B------:R-:W-:Y:S01]  /*7f30*/  STG.E.64 desc[UR36][R2.64], R4 ;  /* 0x0000000402007986 */ /* 0x000fe2000c101b24 */
[----:B------:R-:W-:Y:S05]  /*7f40*/  EXIT ;  /* 0x000000000000794d */ /* 0x000fea0003800000 */
.L_x_19562:
[----:B------:R-:W-:-:S04]  /*7f50*/  LOP3.LUT R19, R19, 0xffff, RZ, 0xc0, !PT ;  /* 0x0000ffff13137812 */ /* 0x000fc800078ec0ff */
[----:B------:R-:W-:-:S05]  /*7f60*/  PRMT R5, R19, 0x8880, RZ ;  /* 0x0000888013057816 */ /* 0x000fca00000000ff */
[----:B------:R-:W-:Y:S01]  /*7f70*/  STG.E desc[UR36][R2.64], R5 ;  /* 0x0000000502007986 */ /* 0x000fe2000c101924 */
[----:B------:R-:W-:Y:S05]  /*7f80*/  EXIT ;  /* 0x000000000000794d */ /* 0x000fea0003800000 */
.L_x_19565:
        /* <DEDUP_REMOVED lines=15> */
.L_x_36334:


//--------------------- .text._ZN2at6native18elementwise_kernelILi128ELi4EZNS0_22gpu_kernel_impl_nocastIZZZNS0_17clamp_kernel_cudaERNS_18TensorIteratorBaseERKN3c106ScalarES8_ENKUlvE_clEvENKUlvE0_clEvEUlaE_EEvS4_RKT_EUliE_EEviT1_ --------------------------
	.section	.text._ZN2at6native18elementwise_kernelILi128ELi4EZNS0_22gpu_kernel_impl_nocastIZZZNS0_17clamp_kernel_cudaERNS_18TensorIteratorBaseERKN3c106ScalarES8_ENKUlvE_clEvENKUlvE0_clEvEUlaE_EEvS4_RKT_EUliE_EEviT1_,"ax",@progbits
	.align	128
        .global         _ZN2at6native18elementwise_kernelILi128ELi4EZNS0_22gpu_kernel_impl_nocastIZZZNS0_17clamp_kernel_cudaERNS_18TensorIteratorBaseERKN3c106ScalarES8_ENKUlvE_clEvENKUlvE0_clEvEUlaE_EEvS4_RKT_EUliE_EEviT1_
        .type           _ZN2at6native18elementwise_kernelILi128ELi4EZNS0_22gpu_kernel_impl_nocastIZZZNS0_17clamp_kernel_cudaERNS_18TensorIteratorBaseERKN3c106ScalarES8_ENKUlvE_clEvENKUlvE0_clEvEUlaE_EEvS4_RKT_EUliE_EEviT1_,@function
        .size           _ZN2at6native18elementwise_kernelILi128ELi4EZNS0_22gpu_kernel_impl_nocastIZZZNS0_17clamp_kernel_cudaERNS_18TensorIteratorBaseERKN3c106ScalarES8_ENKUlvE_clEvENKUlvE0_clEvEUlaE_EEvS4_RKT_EUliE_EEviT1_,(.L_x_36335 - _ZN2at6native18elementwise_kernelILi128ELi4EZNS0_22gpu_kernel_impl_nocastIZZZNS0_17clamp_kernel_cudaERNS_18TensorIteratorBaseERKN3c106ScalarES8_ENKUlvE_clEvENKUlvE0_clEvEUlaE_EEvS4_RKT_EUliE_EEviT1_)
        .other          _ZN2at6native18elementwise_kernelILi128ELi4EZNS0_22gpu_kernel_impl_nocastIZZZNS0_17clamp_kernel_cudaERNS_18TensorIteratorBaseERKN3c106ScalarES8_ENKUlvE_clEvENKUlvE0_clEvEUlaE_EEvS4_RKT_EUliE_EEviT1_,@"STO_CUDA_ENTRY STV_DEFAULT"
_ZN2at6native18elementwise_kernelILi128ELi4EZNS0_22gpu_kernel_impl_nocastIZZZNS0_17clamp_kernel_cudaERNS_18TensorIteratorBaseERKN3c106ScalarES8_ENKUlvE_clEvENKUlvE0_clEvEUlaE_EEvS4_RKT_EUliE_EEviT1_:
.text._ZN2at6native18elementwise_kernelILi128ELi4EZNS0_22gpu_kernel_impl_nocastIZZZNS0_17clamp_kernel_cudaERNS_18TensorIteratorBaseERKN3c106ScalarES8_ENKUlvE_clEvENKUlvE0_clEvEUlaE_EEvS4_RKT_EUliE_EEviT1_:
[----:B------:R-:W-:Y:S01]  /*0000*/  LDC R1, c[0x0][0x28] ;  /* 0x00000a00ff017b82 */ /* 0x000fe20000000800 */
[----:B------:R-:W0:Y:S01]  /*0010*/  S2R R0, SR_CTAID.X ;  /* 0x0000000000007919 */ /* 0x000e220000002500 */
[----:B------:R-:W-:Y:S01]  /*0020*/  ULDC UR10, c[0x0][0x210] ;  /* 0x00008400000a7ab9 */ /* 0x000fe20000000800 */
[----:B------:R-:W-:Y:S01]  /*0030*/  ULDC.64 UR6, c[0x0][0x208] ;  /* 0x0000820000067ab9 */ /* 0x000fe20000000a00 */
[----:B------:R-:W-:Y:S01]  /*0040*/  ULDC.U8 UR8, c[0x0][0x420] ;  /* 0x0001080000087ab9 */ /* 0x000fe20000000000 */
[----:B------:R-:W0:Y:S01]  /*0050*/  S2R R3, SR_TID.X ;  /* 0x0000000000037919 */ /* 0x000e220000002100 */
[----:B------:R-:W-:Y:S01]  /*0060*/  ULDC.U8 UR9, c[0x0][0x421] ;  /* 0x0001084000097ab9 */ /* 0x000fe20000000000 */
        /* <DEDUP_REMOVED lines=306> */
.L_x_19568:
[----:B------:R-:W-:Y:S01]  /*1390*/  ULDC.64 UR4, c[0x0][0x418] ;  /* 0x0001060000047ab9 */ /* 0x000fe20000000a00 */
[----:B------:R-:W-:Y:S01]  /*13a0*/  ULDC.64 UR12, c[0x0][0x410] ;  /* 0x00010400000c7ab9 */ /* 0x000fe20000000a00 */
[----:B------:R-:W-:-:S04]  /*13b0*/  IADD3 R4, P0, R2, UR4, RZ ;  /* 0x0000000402047c10 */ /* 0x000fc8000ff1e0ff */
[----:B------:R-:W-:-:S05]  /*13c0*/  IADD3.X R5, RZ, UR5, RZ, P0, !PT ;  /* 0x00000005ff057c10 */ /* 0x000fca00087fe4ff */
[----:B------:R-:W2:Y:S01]  /*13d0*/  LDG.E.S8 R4, desc[UR6][R4.64] ;  /* 0x0000000604047981 */ /* 0x000ea2000c1e1300 */
[----:B------:R-:W-:Y:S01]  /*13e0*/  UPRMT UR4, UR8, 0x8880, URZ ;  /* 0x0000888008047896 */ /* 0x000fe2000800003f */
[----:B------:R-:W-:Y:S01]  /*13f0*/  IADD3 R2, P0, R3, UR12, RZ ;  /* 0x0000000c03027c10 */ /* 0x000fe2000ff1e0ff */
[----:B------:R-:W-:Y:S01]  /*1400*/  UPRMT UR5, UR9, 0x8880, URZ ;  /* 0x0000888009057896 */ /* 0x000fe2000800003f */
[----:B------:R-:W-:Y:S02]  /*1410*/  IADD3 R0, R0, 0x80, RZ ;  /* 0x0000008000007810 */ /* 0x000fe40007ffe0ff */
[----:B------:R-:W-:Y:S02]  /*1420*/  IADD3.X R3, RZ, UR13, RZ, P0, !PT ;  /* 0x0000000dff037c10 */ /* 0x000fe400087fe4ff */
[----:B--2---:R-:W-:Y:S02]  /*1430*/  VIMNMX R6, R4, UR4, !PT ;  /* 0x0000000404067c48 */ /* 0x004fe4000ffe0100 */
[----:B------:R-:W-:-:S02]  /*1440*/  UMOV UR4, UR5 ;  /* 0x0000000500047c82 */ /* 0x000fc40008000000 */
[----:B------:R-:W-:-:S05]  /*1450*/  VIMNMX R7, R6, UR4, PT ;  /* 0x0000000406077c48 */ /* 0x000fca000bfe0100 */
[----:B------:R0:W-:Y:S02]  /*1460*/  STG.E.U8 desc[UR6][R2.64], R7 ;  /* 0x0000000702007986 */ /* 0x0001e4000c101106 */
.L_x_19567:
[----:B------:R-:W-:Y:S05]  /*1470*/  BSYNC B0 ;  /* 0x0000000000007941 */ /* 0x000fea0003800000 */
.L_x_19566:
        /* <DEDUP_REMOVED lines=305> */
.L_x_19571:
        /* <DEDUP_REMOVED lines=10> */
[----:B------:R-:W-:Y:S02]  /*2830*/  ISETP.GE.AND P0, PT, R0, UR10, PT ;  /* 0x0000000a00007c0c */ /* 0x000fe4000bf06270 */
[----:B--2---:R-:W-:Y:S01]  /*2840*/  VIMNMX R6, R4, UR4, !PT ;  /* 0x0000000404067c48 */ /* 0x004fe2000ffe0100 */
[----:B------:R-:W-:-:S03]  /*2850*/  UMOV UR4, UR5 ;  /* 0x0000000500047c82 */ /* 0x000fc60008000000 */
[----:B------:R-:W-:-:S05]  /*2860*/  VIMNMX R7, R6, UR4, PT ;  /* 0x0000000406077c48 */ /* 0x000fca000bfe0100 */
[----:B------:R1:W-:Y:S02]  /*2870*/  STG.E.U8 desc[UR6][R2.64], R7 ;  /* 0x0000000702007986 */ /* 0x0003e4000c101106 */
        /* <DEDUP_REMOVED lines=303> */
.L_x_19572:
        /* <DEDUP_REMOVED lines=8> */
[----:B------:R-:W-:-:S03]  /*3bf0*/  IADD3 R0, R0, 0x80, RZ ;  /* 0x0000008000007810 */ /* 0x000fc60007ffe0ff */
[----:B------:R-:W-:Y:S01]  /*3c00*/  IMAD.X R3, RZ, RZ, UR13, P0 ;  /* 0x0000000dff037e24 */ /* 0x000fe200080e06ff */
[----:B--2---:R-:W-:Y:S02]  /*3c10*/  VIMNMX R6, R4, UR4, !PT ;  /* 0x0000000404067c48 */ /* 0x004fe4000ffe0100 */
[----:B------:R-:W-:Y:S02]  /*3c20*/  UMOV UR4, UR5 ;  /* 0x0000000500047c82 */ /* 0x000fe40008000000 */
[----:B------:R-:W-:-:S05]  /*3c30*/  VIMNMX R7, R6, UR4, PT ;  /* 0x0000000406077c48 */ /* 0x000fca000bfe0100 */
[----:B------:R2:W-:Y:S02]  /*3c40*/  STG.E.U8 desc[UR6][R2.64], R7 ;  /* 0x0000000702007986 */ /* 0x0005e4000c101106 */
.L_x_19570:
[----:B------:R-:W-:Y:S05]  /*3c50*/  BSYNC B0 ;  /* 0x0000000000007941 */ /* 0x000fea0003800000 */
.L_x_19569:
        /* <DEDUP_REMOVED lines=304> */
.L_x_19573:
[----:B------:R-:W-:Y:S01]  /*4f60*/  ULDC.64 UR4, c[0x0][0x418] ;  /* 0x0001060000047ab9 */ /* 0x000fe20000000a00 */
[----:B------:R-:W-:Y:S01]  /*4f70*/  ULDC.64 UR10, c[0x0][0x410] ;  /* 0x00010400000a7ab9 */ /* 0x000fe20000000a00 */
[----:B------:R-:W-:-:S04]  /*4f80*/  IADD3 R4, P0, R2, UR4, RZ ;  /* 0x0000000402047c10 */ /* 0x000fc8000ff1e0ff */
[----:B------:R-:W-:-:S05]  /*4f90*/  IADD3.X R5, RZ, UR5, RZ, P0, !PT ;  /* 0x00000005ff057c10 */ /* 0x000fca00087fe4ff */
[----:B------:R-:W2:Y:S01]  /*4fa0*/  LDG.E.S8 R4, desc[UR6][R4.64] ;  /* 0x0000000604047981 */ /* 0x000ea2000c1e1300 */
[----:B------:R-:W-:Y:S01]  /*4fb0*/  UPRMT UR4, UR8, 0x8880, URZ ;  /* 0x0000888008047896 */ /* 0x000fe2000800003f */
[----:B------:R-:W-:Y:S01]  /*4fc0*/  IADD3 R2, P0, R3, UR10, RZ ;  /* 0x0000000a03027c10 */ /* 0x000fe2000ff1e0ff */
[----:B------:R-:W-:-:S03]  /*4fd0*/  UPRMT UR5, UR9, 0x8880, URZ ;  /* 0x0000888009057896 */ /* 0x000fc6000800003f */
[----:B------:R-:W-:Y:S02]  /*4fe0*/  IADD3.X R3, RZ, UR11, RZ, P0, !PT ;  /* 0x0000000bff037c10 */ /* 0x000fe400087fe4ff */
[----:B--2---:R-:W-:Y:S02]  /*4ff0*/  VIMNMX R0, R4, UR4, !PT ;  /* 0x0000000404007c48 */ /* 0x004fe4000ffe0100 */
[----:B------:R-:W-:Y:S02]  /*5000*/  UMOV UR4, UR5 ;  /* 0x0000000500047c82 */ /* 0x000fe40008000000 */
[----:B------:R-:W-:-:S05]  /*5010*/  VIMNMX R7, R0, UR4, PT ;  /* 0x0000000400077c48 */ /* 0x000fca000bfe0100 */
[----:B------:R-:W-:Y:S01]  /*5020*/  STG.E.U8 desc[UR6][R2.64], R7 ;  /* 0x0000000702007986 */ /* 0x000fe2000c101106 */
[----:B------:R-:W-:Y:S05]  /*5030*/  EXIT ;  /* 0x000000000000794d */ /* 0x000fea0003800000 */
.L_x_19574:
        /* <DEDUP_REMOVED lines=12> */
.L_x_36335:


//--------------------- .text._ZN2at6native27unrolled_elementwise_kernelIZZZNS0_17clamp_kernel_cudaERNS_18TensorIteratorBaseERKN3c106ScalarES7_ENKUlvE_clEvENKUlvE0_clEvEUlaE_St5arrayIPcLm2EELi4E23TrivialOffsetCalculatorILi1EjESF_NS0_6memory15LoadWithoutCastENSG_16StoreWithoutCastEEEviT_T0_T2_T3_T4_T5_ --------------------------
	.section	.text._ZN2at6native27unrolled_elementwise_kernelIZZZNS0_17clamp_kernel_cudaERNS_18TensorIteratorBaseERKN3c106ScalarES7_ENKUlvE_clEvENKUlvE0_clEvEUlaE_St5arrayIPcLm2EELi4E23TrivialOffsetCalculatorILi1EjESF_NS0_6memory15LoadWithoutCastENSG_16StoreWithoutCastEEEviT_T0_T2_T3_T4_T5_,"ax",@progbits
	.align	128
        .global         _ZN2at6native27unrolled_elementwise_kernelIZZZNS0_17clamp_kernel_cudaERNS_18TensorIteratorBaseERKN3c106ScalarES7_ENKUlvE_clEvENKUlvE0_clEvEUlaE_St5arrayIPcLm2EELi4E23TrivialOffsetCalculatorILi1EjESF_NS0_6memory15LoadWithoutCastENSG_16StoreWithoutCastEEEviT_T0_T2_T3_T4_T5_
        .type           _ZN2at6native27unrolled_elementwise_kernelIZZZNS0_17clamp_kernel_cudaERNS_18TensorIteratorBaseERKN3c106ScalarES7_ENKUlvE_clEvENKUlvE0_clEvEUlaE_St5arrayIPcLm2EELi4E23TrivialOffsetCalculatorILi1EjESF_NS0_6memory15LoadWithoutCastENSG_16StoreWithoutCastEEEviT_T0_T2_T3_T4_T5_,@function
        .size           _ZN2at6native27unrolled_elementwise_kernelIZZZNS0_17clamp_kernel_cudaERNS_18TensorIteratorBaseERKN3c106ScalarES7_ENKUlvE_clEvENKUlvE0_clEvEUlaE_St5arrayIPcLm2EELi4E23TrivialOffsetCalculatorILi1EjESF_NS0_6memory15LoadWithoutCastENSG_16StoreWithoutCastEEEviT_T0_T2_T3_T4_T5_,(.L_x_36336 - _ZN2at6native27unrolled_elementwise_kernelIZZZNS0_17clamp_kernel_cudaERNS_18TensorIteratorBaseERKN3c106ScalarES7_ENKUlvE_clEvENKUlvE0_clEvEUlaE_St5arrayIPcLm2EELi4E23TrivialOffsetCalculatorILi1EjESF_NS0_6memory15LoadWithoutCastENSG_16StoreWithoutCastEEEviT_T0_T2_T3_T4_T5_)
        .other          _ZN2at6native27unrolled_elementwise_kernelIZZZNS0_17clamp_kernel_cudaERNS_18TensorIteratorBaseERKN3c106ScalarES7_ENKUlvE_clEvENKUlvE0_clEvEUlaE_St5arrayIPcLm2EELi4E23TrivialOffsetCalculatorILi1EjESF_NS0_6memory15LoadWithoutCastENSG_16StoreWithoutCastEEEviT_T0_T2_T3_T4_T5_,@"STO_CUDA_ENTRY STV_DEFAULT"
_ZN2at6native27unrolled_elementwise_kernelIZZZNS0_17clamp_kernel_cudaERNS_18TensorIteratorBaseERKN3c106ScalarES7_ENKUlvE_clEvENKUlvE0_clEvEUlaE_St5arrayIPcLm2EELi4E23TrivialOffsetCalculatorILi1EjESF_NS0_6memory15LoadWithoutCastENSG_16StoreWithoutCastEEEviT_T0_T2_T3_T4_T5_:
.text._ZN2at6native27unrolled_elementwise_kernelIZZZNS0_17clamp_kernel_cudaERNS_18TensorIteratorBaseERKN3c106ScalarES7_ENKUlvE_clEvENKUlvE0_clEvEUlaE_St5arrayIPcLm2EELi4E23TrivialOffsetCalculatorILi1EjESF_NS0_6memory15LoadWithoutCastENSG_16StoreWithoutCastEEEviT_T0_T2_T3_T4_T5_:
        /* <DEDUP_REMOVED lines=15> */
[----:B------:R-:W-:Y:S01]  /*00f0*/  @!P3 IMAD R15, R0, 0x200, R13 ;  /* 0x00000200000fb824 */ /* 0x000fe200078e020d */
[----:B------:R-:W1:Y:S01]  /*0100*/  @!P3 LDC.64 R6, c[0x0][0x230] ;  /* 0x00008c00ff06bb82 */ /* 0x000e620000000a00 */
[----:B------:R-:W-:-:S05]  /*0110*/  @!P3 VIADD R13, R13, 0x80 ;  /* 0x000000800d0db836 */ /* 0x000fca0000000000 */
[----:B------:R-:W-:Y:S02]  /*0120*/  ISETP.GE.AND P2, PT, R13, R4, PT ;  /* 0x000000040d00720c */ /* 0x000fe40003f46270 */
[----:B0-----:R-:W-:-:S04]  /*0130*/  @!P0 IADD3 R10, P5, R11, R16, RZ ;  /* 0x000000100b0a8210 */ /* 0x001fc80007fbe0ff */
[----:B------:R-:W-:-:S05]  /*0140*/  @!P0 IADD3.X R11, RZ, R17, RZ, P5, !PT ;  /* 0x00000011ff0b8210 */ /* 0x000fca0002ffe4ff */
[----:B------:R0:W2:Y:S02]  /*0150*/  @!P0 LDG.E.S8 R12, desc[UR6][R10.64] ;  /* 0x000000060a0c8981 */ /* 0x0000a4000c1e1300 */
[----:B------:R-:W-:Y:S01]  /*0160*/  @!P2 IMAD R19, R0, 0x200, R13 ;  /* 0x000002000013a824 */ /* 0x000fe200078e020d */
[----:B------:R-:W3:Y:S01]  /*0170*/  @!P2 LDC.64 R8, c[0x0][0x230] ;  /* 0x00008c00ff08ab82 */ /* 0x000ee20000000a00 */
[----:B------:R-:W-:Y:S01]  /*0180*/  @!P2 VIADD R13, R13, 0x80 ;  /* 0x000000800d0da836 */ /* 0x000fe20000000000 */
[----:B-1----:R-:W-:-:S04]  /*0190*/  @!P3 IADD3 R6, P4, R15, R6, RZ ;  /* 0x000000060f06b210 */ /* 0x002fc80007f9e0ff */
[----:B------:R-:W-:-:S13]  /*01a0*/  ISETP.GE.AND P1, PT, R13, R4, PT ;  /* 0x000000040d00720c */ /* 0x000fda0003f26270 */
[----:B------:R-:W1:Y:S01]  /*01b0*/  @!P1 LDC.64 R2, c[0x0][0x230] ;  /* 0x00008c00ff029b82 */ /* 0x000e620000000a00 */
[----:B------:R-:W-:Y:S01]  /*01c0*/  @!P1 IMAD R15, R0, 0x200, R13 ;  /* 0x00000200000f9824 */ /* 0x000fe200078e020d */
[----:B---3--:R-:W-:Y:S01]  /*01d0*/  @!P2 IADD3 R8, P6, R19, R8, RZ ;  /* 0x000000081308a210 */ /* 0x008fe20007fde0ff */
[----:B------:R-:W-:Y:S01]  /*01e0*/  IMAD.MOV.U32 R13, RZ, RZ, RZ ;  /* 0x000000ffff0d7224 */ /* 0x000fe200078e00ff */
[----:B------:R-:W-:Y:S01]  /*01f0*/  CS2R R16, SRZ ;  /* 0x0000000000107805 */ /* 0x000fe2000001ff00 */
[----:B------:R-:W-:Y:S02]  /*0200*/  @!P3 IMAD.X R7, RZ, RZ, R7, P4 ;  /* 0x000000ffff07b224 */ /* 0x000fe400020e0607 */
[----:B------:R-:W-:-:S03]  /*0210*/  @!P2 IMAD.X R9, RZ, RZ, R9, P6 ;  /* 0x000000ffff09a224 */ /* 0x000fc600030e0609 */
[----:B------:R3:W4:Y:S04]  /*0220*/  @!P3 LDG.E.S8 R13, desc[UR6][R6.64] ;  /* 0x00000006060db981 */ /* 0x000728000c1e1300 */
[----:B------:R-:W5:Y:S01]  /*0230*/  @!P2 LDG.E.S8 R17, desc[UR6][R8.64] ;  /* 0x000000060811a981 */ /* 0x000f62000c1e1300 */
[----:B-1----:R-:W-:-:S05]  /*0240*/  @!P1 IADD3 R14, P5, R15, R2, RZ ;  /* 0x000000020f0e9210 */ /* 0x002fca0007fbe0ff */
[----:B------:R-:W-:Y:S02]  /*0250*/  @!P1 IMAD.X R15, RZ, RZ, R3, P5 ;  /* 0x000000ffff0f9224 */ /* 0x000fe400028e0603 */
[----:B------:R-:W1:Y:S03]  /*0260*/  @!P0 LDC.64 R2, c[0x0][0x228] ;  /* 0x00008a00ff028b82 */ /* 0x000e660000000a00 */
[----:B------:R-:W5:Y:S01]  /*0270*/  @!P1 LDG.E.S8 R16, desc[UR6][R14.64] ;  /* 0x000000060e109981 */ /* 0x000f62000c1e1300 */
[----:B------:R-:W-:Y:S01]  /*0280*/  UPRMT UR5, UR4, 0x8880, URZ ;  /* 0x0000888004057896 */ /* 0x000fe2000800003f */
[----:B0-----:R-:W-:Y:S02]  /*0290*/  @!P0 LEA R11, R0, R5, 0x9 ;  /* 0x00000005000b8211 */ /* 0x001fe400078e48ff */
[----:B------:R-:W-:Y:S01]  /*02a0*/  ULDC.S8 UR4, c[0x0][0x219] ;  /* 0x0000864000047ab9 */ /* 0x000fe20000000200 */
[----:B------:R-:W-:Y:S01]  /*02b0*/  @!P0 IMAD.MOV.U32 R5, RZ, RZ, R18 ;  /* 0x000000ffff058224 */ /* 0x000fe200078e0012 */
[----:B-1----:R-:W-:-:S05]  /*02c0*/  @!P0 IADD3 R2, P1, R11, R2, RZ ;  /* 0x000000020b028210 */ /* 0x002fca0007f3e0ff */
[----:B------:R-:W-:Y:S01]  /*02d0*/  @!P0 IMAD.X R3, RZ, RZ, R3, P1 ;  /* 0x000000ffff038224 */ /* 0x000fe200008e0603 */
[----:B------:R-:W-:Y:S01]  /*02e0*/  ISETP.GE.AND P1, PT, R5, R4, PT ;  /* 0x000000040500720c */ /* 0x000fe20003f26270 */
[----:B------:R-:W-:Y:S01]  /*02f0*/  BSSY B0, `(.L_x_19575) ;  /* 0x0000017000007945 */ /* 0x000fe20003800000 */
[----:B--2---:R-:W-:-:S04]  /*0300*/  VIMNMX R12, R12, UR5, !PT ;  /* 0x000000050c0c7c48 */ /* 0x004fc8000ffe0100 */
[----:B---3--:R-:W-:-:S05]  /*0310*/  VIMNMX R7, R12, UR4, PT ;  /* 0x000000040c077c48 */ /* 0x008fca000bfe0100 */
[----:B------:R0:W-:Y:S01]  /*0320*/  @!P0 STG.E.U8 desc[UR6][R2.64], R7 ;  /* 0x0000000702008986 */ /* 0x0001e2000c101106 */
[----:B----4-:R-:W-:Y:S02]  /*0330*/  VIMNMX R13, R13, UR5, !PT ;  /* 0x000000050d0d7c48 */ /* 0x010fe4000ffe0100 */
[----:B-----5:R-:W-:Y:S02]  /*0340*/  VIMNMX R17, R17, UR5, !PT ;  /* 0x0000000511117c48 */ /* 0x020fe4000ffe0100 */
[----:B------:R-:W-:Y:S02]  /*0350*/  VIMNMX R13, R13, UR4, PT ;  /* 0x000000040d0d7c48 */ /* 0x000fe4000bfe0100 */
[----:B------:R-:W-:Y:S02]  /*0360*/  VIMNMX R17, R17, UR4, PT ;  /* 0x0000000411117c48 */ /* 0x000fe4000bfe0100 */
[----:B------:R-:W-:-:S04]  /*0370*/  VIMNMX R16, R16, UR5, !PT ;  /* 0x0000000510107c48 */ /* 0x000fc8000ffe0100 */
[----:B------:R-:W-:Y:S01]  /*0380*/  VIMNMX R9, R16, UR4, PT ;  /* 0x0000000410097c48 */ /* 0x000fe2000bfe0100 */
[----:B0-----:R-:W-:Y:S06]  /*0390*/  @P1 BRA `(.L_x_19576) ;  /* 0x0000000000301947 */ /* 0x001fec0003800000 */
[----:B------:R-:W-:Y:S01]  /*03a0*/  IMAD R2, R0, 0x200, R5 ;  /* 0x0000020000027824 */ /* 0x000fe200078e0205 */
[----:B------:R-:W-:Y:S01]  /*03b0*/  ULDC.64 UR4, c[0x0][0x228] ;  /* 0x00008a0000047ab9 */ /* 0x000fe20000000a00 */
[----:B------:R-:W-:-:S03]  /*03c0*/  VIADD R5, R5, 0x80 ;  /* 0x0000008005057836 */ /* 0x000fc60000000000 */
[----:B------:R-:W-:Y:S02]  /*03d0*/  IADD3 R2, P0, R2, UR4, RZ ;  /* 0x0000000402027c10 */ /* 0x000fe4000ff1e0ff */
[----:B------:R-:W-:Y:S02]  /*03e0*/  ISETP.GE.AND P1, PT, R5, R4, PT ;  /* 0x000000040500720c */ /* 0x000fe40003f26270 */
[----:B------:R-:W-:-:S05]  /*03f0*/  IADD3.X R3, RZ, UR5, RZ, P0, !PT ;  /* 0x00000005ff037c10 */ /* 0x000fca00087fe4ff */
[----:B------:R0:W-:Y:S06]  /*0400*/  STG.E.U8 desc[UR6][R2.64], R13 ;  /* 0x0000000d02007986 */ /* 0x0001ec000c101106 */
[----:B------:R-:W-:Y:S02]  /*0410*/  @!P1 IMAD R6, R0, 0x200, R5 ;  /* 0x0000020000069824 */ /* 0x000fe400078e0205 */
[----:B------:R-:W-:-:S03]  /*0420*/  @!P1 VIADD R5, R5, 0x80 ;  /* 0x0000008005059836 */ /* 0x000fc60000000000 */
[----:B------:R-:W-:-:S05]  /*0430*/  @!P1 IADD3 R6, P2, R6, UR4, RZ ;  /* 0x0000000406069c10 */ /* 0x000fca000ff5e0ff */
[----:B------:R-:W-:-:S05]  /*0440*/  @!P1 IMAD.X R7, RZ, RZ, UR5, P2 ;  /* 0x00000005ff079e24 */ /* 0x000fca00090e06ff */
[----:B------:R0:W-:Y:S03]  /*0450*/  @!P1 STG.E.U8 desc[UR6][R6.64], R17 ;  /* 0x0000001106009986 */ /* 0x0001e6000c101106 */
.L_x_19576:
[----:B------:R-:W-:Y:S05]  /*0460*/  BSYNC B0 ;  /* 0x0000000000007941 */ /* 0x000fea0003800000 */
.L_x_19575:
        /* <DEDUP_REMOVED lines=8> */
.L_x_19577:
        /* <DEDUP_REMOVED lines=9> */
.L_x_36336:


//--------------------- .text._ZN2at6native29vectorized_elementwise_kernelILi2EZZZNS0_17clamp_kernel_cudaERNS_18TensorIteratorBaseERKN3c106ScalarES7_ENKUlvE_clEvENKUlvE0_clEvEUlaE_St5arrayIPcLm2EEEEviT0_T1_ --------------------------
	.section	.text._ZN2at6native29vectorized_elementwise_kernelILi2EZZZNS0_17clamp_kernel_cudaERNS_18TensorIteratorBaseERKN3c106ScalarES7_ENKUlvE_clEvENKUlvE0_clEvEUlaE_St5arrayIPcLm2EEEEviT0_T1_,"ax",@progbits
	.align	128
        .global         _ZN2at6native29vectorized_elementwise_kernelILi2EZZZNS0_17clamp_kernel_cudaERNS_18TensorIteratorBaseERKN3c106ScalarES7_ENKUlvE_clEvENKUlvE0_clEvEUlaE_St5arrayIPcLm2EEEEviT0_T1_
        .type           _ZN2at6native29vectorized_elementwise_kernelILi2EZZZNS0_17clamp_kernel_cudaERNS_18TensorIteratorBaseERKN3c106ScalarES7_ENKUlvE_clEvENKUlvE0_clEvEUlaE_St5arrayIPcLm2EEEEviT0_T1_,@function
        .size           _ZN2at6native29vectorized_elementwise_kernelILi2EZZZNS0_17clamp_kernel_cudaERNS_18TensorIteratorBaseERKN3c106ScalarES7_ENKUlvE_clEvENKUlvE0_clEvEUlaE_St5arrayIPcLm2EEEEviT0_T1_,(.L_x_36337 - _ZN2at6native29vectorized_elementwise_kernelILi2EZZZNS0_17clamp_kernel_cudaERNS_18TensorIteratorBaseERKN3c106ScalarES7_ENKUlvE_clEvENKUlvE0_clEvEUlaE_St5arrayIPcLm2EEEEviT0_T1_)
        .other          _ZN2at6native29vectorized_elementwise_kernelILi2EZZZNS0_17clamp_kernel_cudaERNS_18TensorIteratorBaseERKN3c106ScalarES7_ENKUlvE_clEvENKUlvE0_clEvEUlaE_St5arrayIPcLm2EEEEviT0_T1_,@"STO_CUDA_ENTRY STV_DEFAULT"
_ZN2at6native29vectorized_elementwise_kernelILi2EZZZNS0_17clamp_kernel_cudaERNS_18TensorIteratorBaseERKN3c106ScalarES7_ENKUlvE_clEvENKUlvE0_clEvEUlaE_St5arrayIPcLm2EEEEviT0_T1_:
.text._ZN2at6native29vectorized_elementwise_kernelILi2EZZZNS0_17clamp_kernel_cudaERNS_18TensorIteratorBaseERKN3c106ScalarES7_ENKUlvE_clEvENKUlvE0_clEvEUlaE_St5arrayIPcLm2EEEEviT0_T1_:
[----:B------:R-:W-:Y:S08]  /*0000*/  LDC R1, c[0x0][0x28] ;  /* 0x00000a00ff017b82 */ /* 0x000ff00000000800 */
[----:B------:R-:W0:Y:S01]  /*0010*/  S2UR UR4, SR_CTAID.X ;  /* 0x00000000000479c3 */ /* 0x000e220000002500 */
[----:B------:R-:W-:Y:S01]  /*0020*/  ULDC.64 UR12, c[0x0][0x208] ;  /* 0x00008200000c7ab9 */ /* 0x000fe20000000a00 */
[----:B------:R-:W-:Y:S01]  /*0030*/  ULDC.U8 UR7, c[0x0][0x218] ;  /* 0x0000860000077ab9 */ /* 0x000fe20000000000 */
[----:B------:R-:W-:-:S05]  /*0040*/  ULDC.U8 UR8, c[0x0][0x219] ;  /* 0x0000864000087ab9 */ /* 0x000fca0000000000 */
        /* <DEDUP_REMOVED lines=22> */
[----:B------:R-:W-:Y:S01]  /*01b0*/  IMAD.U32 R3, RZ, RZ, UR6 ;  /* 0x00000006ff037e24 */ /* 0x000fe2000f8e00ff */
[----:B------:R-:W-:Y:S01]  /*01c0*/  UPRMT UR6, UR8, 0x8880, URZ ;  /* 0x0000888008067896 */ /* 0x000fe2000800003f */
[----:B------:R-:W-:Y:S01]  /*01d0*/  IMAD.WIDE R2, R9, 0x2, R2 ;  /* 0x0000000209027825 */ /* 0x000fe200078e0202 */
[C---:B--2---:R-:W-:Y:S02]  /*01e0*/  PRMT R4, R0.reuse, 0x8880, RZ ;  /* 0x0000888000047816 */ /* 0x044fe400000000ff */
[----:B------:R-:W-:Y:S02]  /*01f0*/  PRMT R5, R0, 0x9991, RZ ;  /* 0x0000999100057816 */ /* 0x000fe400000000ff */
[C---:B---3--:R-:W-:Y:S01]  /*0200*/  PRMT R9, R6.reuse, 0x8880, RZ ;  /* 0x0000888006097816 */ /* 0x048fe200000000ff */
[----:B------:R-:W-:Y:S01]  /*0210*/  IMAD.MOV.U32 R0, RZ, RZ, R4 ;  /* 0x000000ffff007224 */ /* 0x000fe200078e0004 */
[----:B------:R-:W-:Y:S01]  /*0220*/  PRMT R6, R6, 0x9991, RZ ;  /* 0x0000999106067816 */ /* 0x000fe200000000ff */
[----:B------:R-:W-:Y:S01]  /*0230*/  IMAD.MOV.U32 R4, RZ, RZ, R5 ;  /* 0x000000ffff047224 */ /* 0x000fe200078e0005 */
[C---:B----4-:R-:W-:Y:S01]  /*0240*/  PRMT R10, R7.reuse, 0x8880, RZ ;  /* 0x00008880070a7816 */ /* 0x050fe200000000ff */
[----:B------:R-:W-:Y:S01]  /*0250*/  IMAD.MOV.U32 R5, RZ, RZ, R9 ;  /* 0x000000ffff057224 */ /* 0x000fe200078e0009 */
[----:B------:R-:W-:Y:S01]  /*0260*/  PRMT R11, R7, 0x9991, RZ ;  /* 0x00009991070b7816 */ /* 0x000fe200000000ff */
[----:B------:R-:W-:Y:S01]  /*0270*/  IMAD.MOV.U32 R7, RZ, RZ, R6 ;  /* 0x000000ffff077224 */ /* 0x000fe200078e0006 */
[----:B-----5:R-:W-:-:S02]  /*0280*/  PRMT R12, R8, 0x8880, RZ ;  /* 0x00008880080c7816 */ /* 0x020fc400000000ff */
        /* <DEDUP_REMOVED lines=8> */
[----:B------:R-:W-:Y:S02]  /*0310*/  VIMNMX R7, R7, UR5, !PT ;  /* 0x0000000507077c48 */ /* 0x000fe4000ffe0100 */
[----:B------:R-:W-:-:S02]  /*0320*/  VIMNMX R8, R8, UR5, !PT ;  /* 0x0000000508087c48 */ /* 0x000fc4000ffe0100 */
[----:B------:R-:W-:Y:S02]  /*0330*/  VIMNMX R9, R9, UR5, !PT ;  /* 0x0000000509097c48 */ /* 0x000fe4000ffe0100 */
[----:B------:R-:W-:Y:S02]  /*0340*/  VIMNMX R10, R10, UR5, !PT ;  /* 0x000000050a0a7c48 */ /* 0x000fe4000ffe0100 */
[----:B------:R-:W-:Y:S02]  /*0350*/  VIMNMX R11, R11, UR5, !PT ;  /* 0x000000050b0b7c48 */ /* 0x000fe4000ffe0100 */
[----:B------:R-:W-:Y:S02]  /*0360*/  VIMNMX R0, R0, UR6, PT ;  /* 0x0000000600007c48 */ /* 0x000fe4000bfe0100 */
[----:B------:R-:W-:Y:S02]  /*0370*/  VIMNMX R5, R4, UR6, PT ;  /* 0x0000000604057c48 */ /* 0x000fe4000bfe0100 */
[----:B------:R-:W-:-:S02]  /*0380*/  VIMNMX R6, R6, UR6, PT ;  /* 0x0000000606067c48 */ /* 0x000fc4000bfe0100 */
[----:B------:R-:W-:Y:S02]  /*0390*/  VIMNMX R7, R7, UR6, PT ;  /* 0x0000000607077c48 */ /* 0x000fe4000bfe0100 */
[----:B------:R-:W-:Y:S02]  /*03a0*/  VIMNMX R8, R8, UR6, PT ;  /* 0x0000000608087c48 */ /* 0x000fe4000bfe0100 */
[----:B------:R-:W-:Y:S02]  /*03b0*/  VIMNMX R9, R9, UR6, PT ;  /* 0x0000000609097c48 */ /* 0x000fe4000bfe0100 */
[----:B------:R-:W-:Y:S02]  /*03c0*/  VIMNMX R10, R10, UR6, PT ;  /* 0x000000060a0a7c48 */ /* 0x000fe4000bfe0100 */
[----:B------:R-:W-:Y:S02]  /*03d0*/  VIMNMX R11, R11, UR6, PT ;  /* 0x000000060b0b7c48 */ /* 0x000fe4000bfe0100 */
[----:B------:R-:W-:-:S02]  /*03e0*/  PRMT R5, R5, 0x7604, R0 ;  /* 0x0000760405057816 */ /* 0x000fc40000000000 */
[----:B------:R-:W-:Y:S02]  /*03f0*/  PRMT R7, R7, 0x7604, R6 ;  /* 0x0000760407077816 */ /* 0x000fe40000000006 */
[----:B------:R-:W-:Y:S01]  /*0400*/  PRMT R9, R9, 0x7604, R8 ;  /* 0x0000760409097816 */ /* 0x000fe20000000008 */
[----:B------:R-:W-:Y:S01]  /*0410*/  STG.E.U16 desc[UR12][R2.64], R5 ;  /* 0x0000000502007986 */ /* 0x000fe2000c10150c */
[----:B------:R-:W-:-:S03]  /*0420*/  PRMT R11, R11, 0x7604, R10 ;  /* 0x000076040b0b7816 */ /* 0x000fc6000000000a */
[----:B------:R-:W-:Y:S04]  /*0430*/  STG.E.U16 desc[UR12][R2.64+0x100], R7 ;  /* 0x0001000702007986 */ /* 0x000fe8000c10150c */
[----:B------:R-:W-:Y:S04]  /*0440*/  STG.E.U16 desc[UR12][R2.64+0x200], R9 ;  /* 0x0002000902007986 */ /* 0x000fe8000c10150c */
[----:B------:R-:W-:Y:S01]  /*0450*/  STG.E.U16 desc[UR12][R2.64+0x300], R11 ;  /* 0x0003000b02007986 */ /* 0x000fe2000c10150c */
[----:B------:R-:W-:Y:S05]  /*0460*/  EXIT ;  /* 0x000000000000794d */ /* 0x000fea0003800000 */
.L_x_19578:
[----:B------:R-:W0:Y:S01]  /*0470*/  S2R R14, SR_TID.X ;  /* 0x00000000000e7919 */ /* 0x000e220000002100 */
[----:B------:R-:W-:Y:S01]  /*0480*/  IMAD.MOV.U32 R17, RZ, RZ, RZ ;  /* 0x000000ffff117224 */ /* 0x000fe200078e00ff */
[----:B0-----:R-:W-:Y:S01]  /*0490*/  ISETP.GE.AND P0, PT, R14, R15, PT ;  /* 0x0000000f0e00720c */ /* 0x001fe20003f06270 */
[----:B------:R-:W-:-:S12]  /*04a0*/  IMAD.MOV.U32 R0, RZ, RZ, R14 ;  /* 0x000000ffff007224 */ /* 0x000fd800078e000e */
[C---:B------:R-:W-:Y:S01]  /*04b0*/  @!P0 VIADD R0, R14.reuse, 0x80 ;  /* 0x000000800e008836 */ /* 0x040fe20000000000 */
        /* <DEDUP_REMOVED lines=20> */
[C---:B------:R-:W-:Y:S01]  /*0600*/  @!P3 VIADD R27, R0.reuse, UR4 ;  /* 0x00000004001bbc36 */ /* 0x040fe20008000000 */
[----:B0-----:R-:W-:Y:S01]  /*0610*/  @!P1 IADD3 R18, P6, R9, R18, RZ ;  /* 0x0000001209129210 */ /* 0x001fe20007fde0ff */
[----:B------:R-:W-:Y:S01]  /*0620*/  @!P3 VIADD R0, R0, 0x80 ;  /* 0x000000800000b836 */ /* 0x000fe20000000000 */
[----:B------:R-:W0:Y:S04]  /*0630*/  @!P3 LDC.64 R4, c[0x0][0x230] ;  /* 0x00008c00ff04bb82 */ /* 0x000e280000000a00 */
[----:B------:R-:W-:-:S13]  /*0640*/  ISETP.GE.AND P4, PT, R0, R15, PT ;  /* 0x0000000f0000720c */ /* 0x000fda0003f86270 */
[C---:B------:R-:W-:Y:S01]  /*0650*/  @!P4 VIADD R25, R0.reuse, UR4 ;  /* 0x000000040019cc36 */ /* 0x040fe20008000000 */
[----:B------:R-:W4:Y:S01]  /*0660*/  @!P4 LDC.64 R6, c[0x0][0x230] ;  /* 0x00008c00ff06cb82 */ /* 0x000f220000000a00 */
[----:B------:R-:W-:-:S05]  /*0670*/  @!P4 VIADD R0, R0, 0x80 ;  /* 0x000000800000c836 */ /* 0x000fca0000000000 */
[----:B------:R-:W-:Y:S01]  /*0680*/  ISETP.GE.AND P5, PT, R0, R15, PT ;  /* 0x0000000f0000720c */ /* 0x000fe20003fa6270 */
[----:B------:R-:W-:-:S12]  /*0690*/  @!P1 IMAD.X R19, RZ, RZ, R19, P6 ;  /* 0x000000ffff139224 */ /* 0x000fd800030e0613 */
[C---:B------:R-:W-:Y:S01]  /*06a0*/  @!P5 VIADD R21, R0.reuse, UR4 ;  /* 0x000000040015dc36 */ /* 0x040fe20008000000 */
[----:B------:R-:W5:Y:S01]  /*06b0*/  @!P5 LDC.64 R8, c[0x0][0x230] ;  /* 0x00008c00ff08db82 */ /* 0x000f620000000a00 */
[----:B------:R-:W-:-:S05]  /*06c0*/  @!P5 VIADD R0, R0, 0x80 ;  /* 0x000000800000d836 */ /* 0x000fca0000000000 */
[----:B------:R-:W-:Y:S01]  /*06d0*/  ISETP.GE.AND P6, PT, R0, R15, PT ;  /* 0x0000000f0000720c */ /* 0x000fe20003fc6270 */
[----:B------:R-:W-:-:S06]  /*06e0*/  IMAD.MOV.U32 R20, RZ, RZ, RZ ;  /* 0x000000ffff147224 */ /* 0x000fcc00078e00ff */
[----:B------:R0:W2:Y:S06]  /*06f0*/  @!P1 LDG.E.S8 R20, desc[UR12][R18.64] ;  /* 0x0000000c12149981 */ /* 0x0000ac000c1e1300 */
[----:B-1----:R-:W1:Y:S01]  /*0700*/  @!P6 LDC.64 R10, c[0x0][0x230] ;  /* 0x00008c00ff0aeb82 */ /* 0x002e620000000a00 */
[----:B---3--:R-:W-:Y:S02]  /*0710*/  @!P2 IADD3 R12, P1, R23, R12, RZ ;  /* 0x0000000c170ca210 */ /* 0x008fe40007f3e0ff */
[----:B------:R-:W-:-:S03]  /*0720*/  CS2R R22, SRZ ;  /* 0x0000000000167805 */ /* 0x000fc6000001ff00 */
[----:B------:R-:W-:Y:S01]  /*0730*/  @!P2 IMAD.X R13, RZ, RZ, R13, P1 ;  /* 0x000000ffff0da224 */ /* 0x000fe200008e060d */
[----:B0-----:R-:W-:Y:S02]  /*0740*/  @!P3 IADD3 R4, P1, R27, R4, RZ ;  /* 0x000000041b04b210 */ /* 0x001fe40007f3e0ff */
[----:B------:R0:W3:Y:S01]  /*0750*/  @!P0 LDG.E.S8 R22, desc[UR12][R2.64] ;  /* 0x0000000c02168981 */ /* 0x0000e2000c1e1300 */
[----:B------:R-:W-:Y:S02]  /*0760*/  IMAD.MOV.U32 R24, RZ, RZ, RZ ;  /* 0x000000ffff187224 */ /* 0x000fe400078e00ff */
[----:B------:R-:W-:Y:S01]  /*0770*/  @!P6 VIADD R19, R0, UR4 ;  /* 0x000000040013ec36 */ /* 0x000fe20008000000 */
[----:B------:R1:W3:Y:S01]  /*0780*/  @!P2 LDG.E.S8 R23, desc[UR12][R12.64] ;  /* 0x0000000c0c17a981 */ /* 0x0002e2000c1e1300 */
[----:B------:R-:W-:Y:S01]  /*0790*/  @!P3 IMAD.X R5, RZ, RZ, R5, P1 ;  /* 0x000000ffff05b224 */ /* 0x000fe200008e0605 */
[----:B----4-:R-:W-:Y:S02]  /*07a0*/  @!P4 IADD3 R6, P2, R25, R6, RZ ;  /* 0x000000061906c210 */ /* 0x010fe40007f5e0ff */
[----:B-----5:R-:W-:-:S02]  /*07b0*/  @!P5 IADD3 R8, P1, R21, R8, RZ ;  /* 0x000000081508d210 */ /* 0x020fc40007f3e0ff */
[----:B------:R4:W5:Y:S01]  /*07c0*/  @!P3 LDG.E.S8 R24, desc[UR12][R4.64] ;  /* 0x0000000c0418b981 */ /* 0x000962000c1e1300 */
[----:B------:R-:W-:Y:S01]  /*07d0*/  IMAD.MOV.U32 R18, RZ, RZ, RZ ;  /* 0x000000ffff127224 */ /* 0x000fe200078e00ff */
[----:B0-----:R-:W0:Y:S01]  /*07e0*/  @!P0 LDC.64 R2, c[0x0][0x228] ;  /* 0x00008a00ff028b82 */ /* 0x001e220000000a00 */
[----:B-1----:R-:W-:Y:S01]  /*07f0*/  @!P6 IADD3 R10, P3, R19, R10, RZ ;  /* 0x0000000a130ae210 */ /* 0x002fe20007f7e0ff */
[----:B------:R-:W-:Y:S02]  /*0800*/  IMAD.MOV.U32 R12, RZ, RZ, RZ ;  /* 0x000000ffff0c7224 */ /* 0x000fe400078e00ff */
[----:B------:R-:W-:Y:S02]  /*0810*/  IMAD.MOV.U32 R0, RZ, RZ, RZ ;  /* 0x000000ffff007224 */ /* 0x000fe400078e00ff */
[----:B------:R-:W-:Y:S02]  /*0820*/  @!P4 IMAD.X R7, RZ, RZ, R7, P2 ;  /* 0x000000ffff07c224 */ /* 0x000fe400010e0607 */
[----:B------:R-:W-:-:S02]  /*0830*/  @!P5 IMAD.X R9, RZ, RZ, R9, P1 ;  /* 0x000000ffff09d224 */ /* 0x000fc400008e0609 */
[----:B------:R-:W-:Y:S01]  /*0840*/  @!P6 IMAD.X R11, RZ, RZ, R11, P3 ;  /* 0x000000ffff0be224 */ /* 0x000fe200018e060b */
[----:B------:R1:W5:Y:S04]  /*0850*/  @!P4 LDG.E.S8 R18, desc[UR12][R6.64] ;  /* 0x0000000c0612c981 */ /* 0x000368000c1e1300 */
[----:B------:R-:W5:Y:S04]  /*0860*/  @!P5 LDG.E.S8 R12, desc[UR12][R8.64] ;  /* 0x0000000c080cd981 */ /* 0x000f68000c1e1300 */
[----:B------:R-:W5:Y:S01]  /*0870*/  @!P6 LDG.E.S8 R0, desc[UR12][R10.64] ;  /* 0x0000000c0a00e981 */ /* 0x000f62000c1e1300 */
[----:B------:R-:W-:Y:S01]  /*0880*/  UPRMT UR5, UR7, 0x8880, URZ ;  /* 0x0000888007057896 */ /* 0x000fe2000800003f */
[----:B----4-:R-:W-:Y:S01]  /*0890*/  @!P0 VIADD R5, R14, UR4 ;  /* 0x000000040e058c36 */ /* 0x010fe20008000000 */
[----:B------:R-:W-:-:S04]  /*08a0*/  UPRMT UR6, UR8, 0x8880, URZ ;  /* 0x0000888008067896 */ /* 0x000fc8000800003f */
[----:B0-----:R-:W-:Y:S01]  /*08b0*/  @!P0 IADD3 R2, P1, R5, R2, RZ ;  /* 0x0000000205028210 */ /* 0x001fe20007f3e0ff */
[----:B------:R-:W-:-:S04]  /*08c0*/  @!P0 VIADD R14, R14, 0x80 ;  /* 0x000000800e0e8836 */ /* 0x000fc80000000000 */
[----:B------:R-:W-:Y:S01]  /*08d0*/  @!P0 IMAD.X R3, RZ, RZ, R3, P1 ;  /* 0x000000ffff038224 */ /* 0x000fe200008e0603 */
[----:B------:R-:W-:Y:S04]  /*08e0*/  BSSY B0, `(.L_x_19579) ;  /* 0x0000044000007945 */ /* 0x000fe80003800000 */
[----:B------:R-:W-:Y:S01]  /*08f0*/  BSSY B1, `(.L_x_19580) ;  /* 0x000003b000017945 */ /* 0x000fe20003800000 */
[----:B--2---:R-:W-:-:S04]  /*0900*/  VIMNMX R17, R17, UR5, !PT ;  /* 0x0000000511117c48 */ /* 0x004fc8000ffe0100 */
[----:B------:R-:W-:Y:S02]  /*0910*/  VIMNMX R17, R17, UR6, PT ;  /* 0x0000000611117c48 */ /* 0x000fe4000bfe0100 */
[----:B---3--:R-:W-:-:S04]  /*0920*/  @!P0 VIMNMX R22, R22, UR5, !PT ;  /* 0x0000000516168c48 */ /* 0x008fc8000ffe0100 */
[----:B------:R-:W-:-:S05]  /*0930*/  @!P0 VIMNMX R16, R22, UR6, PT ;  /* 0x0000000616108c48 */ /* 0x000fca000bfe0100 */
[----:B------:R0:W-:Y:S01]  /*0940*/  @!P0 STG.E.U8 desc[UR12][R2.64], R16 ;  /* 0x0000001002008986 */ /* 0x0001e2000c10110c */
[----:B------:R-:W-:Y:S02]  /*0950*/  ISETP.GE.AND P0, PT, R14, R15, PT ;  /* 0x0000000f0e00720c */ /* 0x000fe40003f06270 */
[----:B------:R-:W-:Y:S02]  /*0960*/  VIMNMX R20, R20, UR5, !PT ;  /* 0x0000000514147c48 */ /* 0x000fe4000ffe0100 */
[----:B------:R-:W-:Y:S02]  /*0970*/  VIMNMX R23, R23, UR5, !PT ;  /* 0x0000000517177c48 */ /* 0x000fe4000ffe0100 */
[----:B-----5:R-:W-:Y:S02]  /*0980*/  VIMNMX R24, R24, UR5, !PT ;  /* 0x0000000518187c48 */ /* 0x020fe4000ffe0100 */
[----:B-1----:R-:W-:Y:S02]  /*0990*/  VIMNMX R7, R20, UR6, PT ;  /* 0x0000000614077c48 */ /* 0x002fe4000bfe0100 */
[----:B------:R-:W-:-:S02]  /*09a0*/  VIMNMX R23, R23, UR6, PT ;  /* 0x0000000617177c48 */ /* 0x000fc4000bfe0100 */
[----:B0-----:R-:W-:Y:S02]  /*09b0*/  VIMNMX R3, R24, UR6, PT ;  /* 0x0000000618037c48 */ /* 0x001fe4000bfe0100 */
[----:B------:R-:W-:Y:S02]  /*09c0*/  VIMNMX R18, R18, UR5, !PT ;  /* 0x0000000512127c48 */ /* 0x000fe4000ffe0100 */
[----:B------:R-:W-:Y:S02]  /*09d0*/  VIMNMX R2, R12, UR5, !PT ;  /* 0x000000050c027c48 */ /* 0x000fe4000ffe0100 */
[----:B------:R-:W-:Y:S02]  /*09e0*/  VIMNMX R0, R0, UR5, !PT ;  /* 0x0000000500007c48 */ /* 0x000fe4000ffe0100 */
[----:B------:R-:W-:Y:S02]  /*09f0*/  VIMNMX R9, R18, UR6, PT ;  /* 0x0000000612097c48 */ /* 0x000fe4000bfe0100 */
[----:B------:R-:W-:-:S02]  /*0a00*/  VIMNMX R2, R2, UR6, PT ;  /* 0x0000000602027c48 */ /* 0x000fc4000bfe0100 */
[----:B------:R-:W-:Y:S01]  /*0a10*/  VIMNMX R0, R0, UR6, PT ;  /* 0x0000000600007c48 */ /* 0x000fe2000bfe0100 */
[----:B------:R-:W-:Y:S06]  /*0a20*/  @P0 BRA `(.L_x_19581) ;  /* 0x0000000000380947 */ /* 0x000fec0003800000 */
        /* <DEDUP_REMOVED lines=14> */
.L_x_19581:
        /* <DEDUP_REMOVED lines=8> */
.L_x_19582:
        /* <DEDUP_REMOVED lines=8> */
.L_x_19583:
        /* <DEDUP_REMOVED lines=9> */
.L_x_19584:
[----:B------:R-:W-:Y:S05]  /*0ca0*/  BSYNC B1 ;  /* 0x0000000000017941 */ /* 0x000fea0003800000 */
.L_x_19580:
[----:B------:R-:W-:-:S13]  /*0cb0*/  ISETP.GE.AND P0, PT, R14, R15, PT ;  /* 0x0000000f0e00720c */ /* 0x000fda0003f06270 */
[----:B------:R-:W3:Y:S01]  /*0cc0*/  @!P0 LDC.64 R6, c[0x0][0x228] ;  /* 0x00008a00ff068b82 */ /* 0x000ee20000000a00 */
[C---:B012---:R-:W-:Y:S02]  /*0cd0*/  @!P0 VIADD R5, R14.reuse, UR4 ;  /* 0x000000040e058c36 */ /* 0x047fe40008000000 */
[----:B------:R-:W-:-:S03]  /*0ce0*/  @!P0 VIADD R14, R14, 0x80 ;  /* 0x000000800e0e8836 */ /* 0x000fc60000000000 */
[----:B---3--:R-:W-:-:S05]  /*0cf0*/  @!P0 IADD3 R4, P1, R5, R6, RZ ;  /* 0x0000000605048210 */ /* 0x008fca0007f3e0ff */
[----:B------:R-:W-:-:S05]  /*0d00*/  @!P0 IMAD.X R5, RZ, RZ, R7, P1 ;  /* 0x000000ffff058224 */ /* 0x000fca00008e0607 */
[----:B------:R2:W-:Y:S03]  /*0d10*/  @!P0 STG.E.U8 desc[UR12][R4.64], R2 ;  /* 0x0000000204008986 */ /* 0x0005e6000c10110c */
.L_x_19585:
[----:B------:R-:W-:Y:S05]  /*0d20*/  BSYNC B0 ;  /* 0x0000000000007941 */ /* 0x000fea0003800000 */
.L_x_19579:
[----:B------:R-:W-:Y:S05]  /*0d30*/  WARPSYNC.ALL ;  /* 0x0000000000007948 */ /* 0x000fea0003800000 */
[----:B------:R-:W-:-:S13]  /*0d40*/  ISETP.GE.AND P0, PT, R14, R15, PT ;  /* 0x0000000f0e00720c */ /* 0x000fda0003f06270 */
[----:B------:R-:W-:Y:S05]  /*0d50*/  @P0 EXIT ;  /* 0x000000000000094d */ /* 0x000fea0003800000 */
[----:B--2---:R-:W-:Y:S01]  /*0d60*/  VIADD R2, R14, UR4 ;  /* 0x000000040e027c36 */ /* 0x004fe20008000000 */
[----:B------:R-:W-:-:S04]  /*0d70*/  ULDC.64 UR6, c[0x0][0x228] ;  /* 0x00008a0000067ab9 */ /* 0x000fc80000000a00 */
[----:B------:R-:W-:-:S05]  /*0d80*/  IADD3 R2, P0, R2, UR6, RZ ;  /* 0x0000000602027c10 */ /* 0x000fca000ff1e0ff */
[----:B-1----:R-:W-:-:S05]  /*0d90*/  IMAD.X R3, RZ, RZ, UR7, P0 ;  /* 0x00000007ff037e24 */ /* 0x002fca00080e06ff */
[----:B------:R-:W-:Y:S01]  /*0da0*/  STG.E.U8 desc[UR12][R2.64], R0 ;  /* 0x0000000002007986 */ /* 0x000fe2000c10110c */
[----:B------:R-:W-:Y:S05]  /*0db0*/  EXIT ;  /* 0x000000000000794d */ /* 0x000fea0003800000 */
.L_x_19586:
        /* <DEDUP_REMOVED lines=12> */
.L_x_36337:


//--------------------- .text._ZN2at6native29vectorized_elementwise_kernelILi4EZZZNS0_17clamp_kernel_cudaERNS_18TensorIteratorBaseERKN3c106ScalarES7_ENKUlvE_clEvENKUlvE0_clEvEUlaE_St5arrayIPcLm2EEEEviT0_T1_ --------------------------
	.section	.text._ZN2at6native29vectorized_elementwise_kernelILi4EZZZNS0_17clamp_kernel_cudaERNS_18TensorIteratorBaseERKN3c106ScalarES7_ENKUlvE_clEvENKUlvE0_clEvEUlaE_St5arrayIPcLm2EEEEviT0_T1_,"ax",@progbits
	.align	128
        .global         _ZN2at6native29vectorized_elementwise_kernelILi4EZZZNS0_17clamp_kernel_cudaERNS_18TensorIteratorBaseERKN3c106ScalarES7_ENKUlvE_clEvENKUlvE0_clEvEUlaE_St5arrayIPcLm2EEEEviT0_T1_
        .type           _ZN2at6native29vectorized_elementwise_kernelILi4EZZZNS0_17clamp_kernel_cudaERNS_18TensorIteratorBaseERKN3c106ScalarES7_ENKUlvE_clEvENKUlvE0_clEvEUlaE_St5arrayIPcLm2EEEEviT0_T1_,@function
        .size           _ZN2at6native29vectorized_elementwise_kernelILi4EZZZNS0_17clamp_kernel_cudaERNS_18TensorIteratorBaseERKN3c106ScalarES7_ENKUlvE_clEvENKUlvE0_clEvEUlaE_St5arrayIPcLm2EEEEviT0_T1_,(.L_x_36338 - _ZN2at6native29vectorized_elementwise_kernelILi4EZZZNS0_17clamp_kernel_cudaERNS_18TensorIteratorBaseERKN3c106ScalarES7_ENKUlvE_clEvENKUlvE0_clEvEUlaE_St5arrayIPcLm2EEEEviT0_T1_)
        .other          _ZN2at6native29vectorized_elementwise_kernelILi4EZZZNS0_17clamp_kernel_cudaERNS_18TensorIteratorBaseERKN3c106ScalarES7_ENKUlvE_clEvENKUlvE0_clEvEUlaE_St5arrayIPcLm2EEEEviT0_T1_,@"STO_CUDA_ENTRY STV_DEFAULT"
_ZN2at6native29vectorized_elementwise_kernelILi4EZZZNS0_17clamp_kernel_cudaERNS_18TensorIteratorBaseERKN3c106ScalarES7_ENKUlvE_clEvENKUlvE0_clEvEUlaE_St5arrayIPcLm2EEEEviT0_T1_:
.text._ZN2at6native29vectorized_elementwise_kernelILi4EZZZNS0_17clamp_kernel_cudaERNS_18TensorIteratorBaseERKN3c106ScalarES7_ENKUlvE_clEvENKUlvE0_clEvEUlaE_St5arrayIPcLm2EEEEviT0_T1_:
        /* <DEDUP_REMOVED lines=19> */
[----:B------:R-:W-:Y:S02]  /*0130*/  UPRMT UR5, UR7, 0x8880, URZ ;  /* 0x0000888007057896 */ /* 0x000fe4000800003f */
[----:B------:R-:W-:-:S03]  /*0140*/  UPRMT UR6, UR8, 0x8880, URZ ;  /* 0x0000888008067896 */ /* 0x000fc6000800003f */
[----:B------:R-:W-:Y:S02]  /*0150*/  ULDC.64 UR8, c[0x0][0x228] ;  /* 0x00008a0000087ab9 */ /* 0x000fe40000000a00 */
[----:B------:R-:W-:-:S04]  /*0160*/  UIADD3 UR7, UP0, UR4, UR8, URZ ;  /* 0x0000000804077290 */ /* 0x000fc8000ff1e03f */
[----:B------:R-:W-:Y:S01]  /*0170*/  UIADD3.X UR8, URZ, UR9, URZ, UP0, !UPT ;  /* 0x000000093f087290 */ /* 0x000fe200087fe43f */
[C---:B--2---:R-:W-:Y:S02]  /*0180*/  PRMT R4, R6.reuse, 0x8880, RZ ;  /* 0x0000888006047816 */ /* 0x044fe400000000ff */
[C---:B------:R-:W-:Y:S02]  /*0190*/  PRMT R5, R6.reuse, 0x9991, RZ ;  /* 0x0000999106057816 */ /* 0x040fe400000000ff */
[C---:B---3--:R-:W-:Y:S01]  /*01a0*/  PRMT R8, R7.reuse, 0x8880, RZ ;  /* 0x0000888007087816 */ /* 0x048fe200000000ff */
[----:B------:R-:W-:Y:S01]  /*01b0*/  IMAD.MOV.U32 R2, RZ, RZ, R4 ;  /* 0x000000ffff027224 */ /* 0x000fe200078e0004 */
[----:B------:R-:W-:Y:S01]  /*01c0*/  PRMT R9, R7, 0x9991, RZ ;  /* 0x0000999107097816 */ /* 0x000fe200000000ff */
[----:B------:R-:W-:Y:S02]  /*01d0*/  IMAD.MOV.U32 R3, RZ, RZ, R5 ;  /* 0x000000ffff037224 */ /* 0x000fe400078e0005 */
[----:B------:R-:W-:Y:S01]  /*01e0*/  IMAD.MOV.U32 R4, RZ, RZ, R8 ;  /* 0x000000ffff047224 */ /* 0x000fe200078e0008 */
[----:B------:R-:W-:Y:S01]  /*01f0*/  PRMT R8, R6, 0xbbb3, RZ ;  /* 0x0000bbb306087816 */ /* 0x000fe200000000ff */
[----:B------:R-:W-:Y:S01]  /*0200*/  IMAD.MOV.U32 R5, RZ, RZ, R9 ;  /* 0x000000ffff057224 */ /* 0x000fe200078e0009 */
[----:B------:R-:W-:-:S02]  /*0210*/  VIMNMX R2, R2, UR5, !PT ;  /* 0x0000000502027c48 */ /* 0x000fc4000ffe0100 */
[----:B------:R-:W-:Y:S02]  /*0220*/  VIMNMX R4, R4, UR5, !PT ;  /* 0x0000000504047c48 */ /* 0x000fe4000ffe0100 */
[----:B------:R-:W-:Y:S02]  /*0230*/  VIMNMX R5, R5, UR5, !PT ;  /* 0x0000000505057c48 */ /* 0x000fe4000ffe0100 */
[----:B------:R-:W-:Y:S02]  /*0240*/  VIMNMX R4, R4, UR6, PT ;  /* 0x0000000604047c48 */ /* 0x000fe4000bfe0100 */
[----:B------:R-:W-:Y:S02]  /*0250*/  VIMNMX R5, R5, UR6, PT ;  /* 0x0000000605057c48 */ /* 0x000fe4000bfe0100 */
[----:B------:R-:W-:Y:S02]  /*0260*/  VIMNMX R3, R3, UR5, !PT ;  /* 0x0000000503037c48 */ /* 0x000fe4000ffe0100 */
[----:B------:R-:W-:-:S02]  /*0270*/  PRMT R11, R5, 0x7604, R4 ;  /* 0x00007604050b7816 */ /* 0x000fc40000000004 */
[----:B------:R-:W-:Y:S02]  /*0280*/  PRMT R5, R7, 0xaaa2, RZ ;  /* 0x0000aaa207057816 */ /* 0x000fe400000000ff */
[----:B------:R-:W-:Y:S02]  /*0290*/  PRMT R4, R6, 0xaaa2, RZ ;  /* 0x0000aaa206047816 */ /* 0x000fe400000000ff */
[----:B------:R-:W-:Y:S01]  /*02a0*/  VIMNMX R6, R5, UR5, !PT ;  /* 0x0000000505067c48 */ /* 0x000fe2000ffe0100 */
[----:B------:R-:W-:Y:S01]  /*02b0*/  IMAD.MOV.U32 R5, RZ, RZ, R8 ;  /* 0x000000ffff057224 */ /* 0x000fe200078e0008 */
[----:B------:R-:W-:Y:S02]  /*02c0*/  VIMNMX R2, R2, UR6, PT ;  /* 0x0000000602027c48 */ /* 0x000fe4000bfe0100 */
[----:B------:R-:W-:Y:S02]  /*02d0*/  VIMNMX R3, R3, UR6, PT ;  /* 0x0000000603037c48 */ /* 0x000fe4000bfe0100 */
[----:B------:R-:W-:-:S02]  /*02e0*/  PRMT R7, R7, 0xbbb3, RZ ;  /* 0x0000bbb307077816 */ /* 0x000fc400000000ff */
[----:B------:R-:W-:Y:S02]  /*02f0*/  VIMNMX R4, R4, UR5, !PT ;  /* 0x0000000504047c48 */ /* 0x000fe4000ffe0100 */
[----:B------:R-:W-:Y:S01]  /*0300*/  PRMT R9, R3, 0x7604, R2 ;  /* 0x0000760403097816 */ /* 0x000fe20000000002 */
[----:B------:R-:W-:Y:S01]  /*0310*/  IMAD.U32 R2, RZ, RZ, UR7 ;  /* 0x00000007ff027e24 */ /* 0x000fe2000f8e00ff */
[----:B------:R-:W-:Y:S01]  /*0320*/  VIMNMX R4, R4, UR6, PT ;  /* 0x0000000604047c48 */ /* 0x000fe2000bfe0100 */
[----:B------:R-:W-:Y:S01]  /*0330*/  IMAD.U32 R3, RZ, RZ, UR8 ;  /* 0x00000008ff037e24 */ /* 0x000fe2000f8e00ff */
[----:B------:R-:W-:Y:S02]  /*0340*/  VIMNMX R6, R6, UR6, PT ;  /* 0x0000000606067c48 */ /* 0x000fe4000bfe0100 */
[----:B------:R-:W-:Y:S01]  /*0350*/  VIMNMX R5, R5, UR5, !PT ;  /* 0x0000000505057c48 */ /* 0x000fe2000ffe0100 */
[----:B------:R-:W-:Y:S01]  /*0360*/  IMAD.WIDE R2, R0, 0x4, R2 ;  /* 0x0000000400027825 */ /* 0x000fe200078e0202 */
[----:B------:R-:W-:-:S02]  /*0370*/  VIMNMX R7, R7, UR5, !PT ;  /* 0x0000000507077c48 */ /* 0x000fc4000ffe0100 */
[----:B------:R-:W-:Y:S02]  /*0380*/  PRMT R4, R4, 0x7054, R9 ;  /* 0x0000705404047816 */ /* 0x000fe40000000009 */
[----:B------:R-:W-:Y:S02]  /*0390*/  PRMT R6, R6, 0x7054, R11 ;  /* 0x0000705406067816 */ /* 0x000fe4000000000b */
[----:B------:R-:W-:Y:S02]  /*03a0*/  VIMNMX R5, R5, UR6, PT ;  /* 0x0000000605057c48 */ /* 0x000fe4000bfe0100 */
[----:B------:R-:W-:Y:S02]  /*03b0*/  VIMNMX R7, R7, UR6, PT ;  /* 0x0000000607077c48 */ /* 0x000fe4000bfe0100 */
[----:B------:R-:W-:Y:S02]  /*03c0*/  PRMT R5, R5, 0x654, R4 ;  /* 0x0000065405057816 */ /* 0x000fe40000000004 */
[----:B------:R-:W-:-:S03]  /*03d0*/  PRMT R7, R7, 0x654, R6 ;  /* 0x0000065407077816 */ /* 0x000fc60000000006 */
[----:B------:R-:W-:Y:S04]  /*03e0*/  STG.E desc[UR12][R2.64], R5 ;  /* 0x0000000502007986 */ /* 0x000fe8000c10190c */
[----:B------:R-:W-:Y:S01]  /*03f0*/  STG.E desc[UR12][R2.64+0x200], R7 ;  /* 0x0002000702007986 */ /* 0x000fe2000c10190c */
[----:B------:R-:W-:Y:S05]  /*0400*/  EXIT ;  /* 0x000000000000794d */ /* 0x000fea0003800000 */
.L_x_19587:
        /* <DEDUP_REMOVED lines=106> */
.L_x_19590:
        /* <DEDUP_REMOVED lines=8> */
.L_x_19591:
        /* <DEDUP_REMOVED lines=8> */
.L_x_19592:
        /* <DEDUP_REMOVED lines=9> */
.L_x_19593:
[----:B------:R-:W-:Y:S05]  /*0c40*/  BSYNC B1 ;  /* 0x0000000000017941 */ /* 0x000fea0003800000 */
.L_x_19589:
[----:B------:R-:W-:-:S13]  /*0c50*/  ISETP.GE.AND P0, PT, R14, R15, PT ;  /* 0x0000000f0e00720c */ /* 0x000fda0003f06270 */
[----:B------:R-:W3:Y:S01]  /*0c60*/  @!P0 LDC.64 R6, c[0x0][0x228] ;  /* 0x00008a00ff068b82 */ /* 0x000ee20000000a00 */
[C---:B012---:R-:W-:Y:S02]  /*0c70*/  @!P0 VIADD R5, R14.reuse, UR4 ;  /* 0x000000040e058c36 */ /* 0x047fe40008000000 */
[----:B------:R-:W-:-:S03]  /*0c80*/  @!P0 VIADD R14, R14, 0x80 ;  /* 0x000000800e0e8836 */ /* 0x000fc60000000000 */
[----:B---3--:R-:W-:-:S05]  /*0c90*/  @!P0 IADD3 R4, P1, R5, R6, RZ ;  /* 0x0000000605048210 */ /* 0x008fca0007f3e0ff */
[----:B------:R-:W-:-:S05]  /*0ca0*/  @!P0 IMAD.X R5, RZ, RZ, R7, P1 ;  /* 0x000000ffff058224 */ /* 0x000fca00008e0607 */
[----:B------:R2:W-:Y:S03]  /*0cb0*/  @!P0 STG.E.U8 desc[UR12][R4.64], R2 ;  /* 0x0000000204008986 */ /* 0x0005e6000c10110c */
.L_x_19594:
[----:B------:R-:W-:Y:S05]  /*0cc0*/  BSYNC B0 ;  /* 0x0000000000007941 */ /* 0x000fea0003800000 */
.L_x_19588:
        /* <DEDUP_REMOVED lines=9> */
.L_x_19595:
        /* <DEDUP_REMOVED lines=10> */
.L_x_36338:


//--------------------- .text._ZN2at6native29vectorized_elementwise_kernelILi8EZZZNS0_17clamp_kernel_cudaERNS_18TensorIteratorBaseERKN3c106ScalarES7_ENKUlvE_clEvENKUlvE0_clEvEUlaE_St5arrayIPcLm2EEEEviT0_T1_ --------------------------
	.section	.text._ZN2at6native29vectorized_elementwise_kernelILi8EZZZNS0_17clamp_kernel_cudaERNS_18TensorIteratorBaseERKN3c106ScalarES7_ENKUlvE_clEvENKUlvE0_clEvEUlaE_St5arrayIPcLm2EEEEviT0_T1_,"ax",@progbits
	.align	128
        .global         _ZN2at6native29vectorized_elementwise_kernelILi8EZZZNS0_17clamp_kernel_cudaERNS_18TensorIteratorBaseERKN3c106ScalarES7_ENKUlvE_clEvENKUlvE0_clEvEUlaE_St5arrayIPcLm2EEEEviT0_T1_
        .type           _ZN2at6native29vectorized_elementwise_kernelILi8EZZZNS0_17clamp_kernel_cudaERNS_18TensorIteratorBaseERKN3c106ScalarES7_ENKUlvE_clEvENKUlvE0_clEvEUlaE_St5arrayIPcLm2EEEEviT0_T1_,@function
        .size           _ZN2at6native29vectorized_elementwise_kernelILi8EZZZNS0_17clamp_kernel_cudaERNS_18TensorIteratorBaseERKN3c106ScalarES7_ENKUlvE_clEvENKUlvE0_clEvEUlaE_St5arrayIPcLm2EEEEviT0_T1_,(.L_x_36339 - _ZN2at6native29vectorized_elementwise_kernelILi8EZZZNS0_17clamp_kernel_cudaERNS_18TensorIteratorBaseERKN3c106ScalarES7_ENKUlvE_clEvENKUlvE0_clEvEUlaE_St5arrayIPcLm2EEEEviT0_T1_)
        .other          _ZN2at6native29vectorized_elementwise_kernelILi8EZZZNS0_17clamp_kernel_cudaERNS_18TensorIteratorBaseERKN3c106ScalarES7_ENKUlvE_clEvENKUlvE0_clEvEUlaE_St5arrayIPcLm2EEEEviT0_T1_,@"STO_CUDA_ENTRY STV_DEFAULT"
_ZN2at6native29vectorized_elementwise_kernelILi8EZZZNS0_17clamp_kernel_cudaERNS_18TensorIteratorBaseERKN3c106ScalarES7_ENKUlvE_clEvENKUlvE0_clEvEUlaE_St5arrayIPcLm2EEEEviT0_T1_:
.text._ZN2at6native29vectorized_elementwise_kernelILi8EZZZNS0_17clamp_kernel_cudaERNS_18TensorIteratorBaseERKN3c106ScalarES7_ENKUlvE_clEvENKUlvE0_clEvEUlaE_St5arrayIPcLm2EEEEviT0_T1_:
        /* <DEDUP_REMOVED lines=11> */
[----:B------:R-:W-:Y:S01]  /*00b0*/  ULDC.64 UR6, c[0x0][0x230] ;  /* 0x00008c0000067ab9 */ /* 0x000fe20000000a00 */
[----:B------:R-:W-:Y:S01]  /*00c0*/  ULDC.64 UR10, c[0x0][0x228] ;  /* 0x00008a00000a7ab9 */ /* 0x000fe20000000a00 */
[----:B------:R-:W-:-:S04]  /*00d0*/  UIADD3 UR5, UP0, UR4, UR6, URZ ;  /* 0x0000000604057290 */ /* 0x000fc8000ff1e03f */
[----:B------:R-:W-:Y:S02]  /*00e0*/  ULEA.HI.X.SX32 UR6, UR4, UR7, 0x1, UP0 ;  /* 0x0000000704067291 */ /* 0x000fe400080f0e3f */
[----:B------:R-:W-:-:S04]  /*00f0*/  IMAD.U32 R2, RZ, RZ, UR5 ;  /* 0x00000005ff027e24 */ /* 0x000fc8000f8e00ff */
[----:B------:R-:W-:Y:S02]  /*0100*/  IMAD.U32 R3, RZ, RZ, UR6 ;  /* 0x00000006ff037e24 */ /* 0x000fe4000f8e00ff */
[----:B0-----:R-:W-:-:S06]  /*0110*/  IMAD.WIDE.U32 R2, R5, 0x8, R2 ;  /* 0x0000000805027825 */ /* 0x001fcc00078e0002 */
[----:B------:R-:W2:Y:S01]  /*0120*/  LDG.E.64 R2, desc[UR12][R2.64] ;  /* 0x0000000c02027981 */ /* 0x000ea2000c1e1b00 */
[----:B------:R-:W-:Y:S02]  /*0130*/  UPRMT UR5, UR8, 0x8880, URZ ;  /* 0x0000888008057896 */ /* 0x000fe4000800003f */
[----:B------:R-:W-:Y:S02]  /*0140*/  UPRMT UR6, UR9, 0x8880, URZ ;  /* 0x0000888009067896 */ /* 0x000fe4000800003f */
[----:B------:R-:W-:-:S04]  /*0150*/  UIADD3 UR7, UP0, UR4, UR10, URZ ;  /* 0x0000000a04077290 */ /* 0x000fc8000ff1e03f */
[----:B------:R-:W-:Y:S01]  /*0160*/  UIADD3.X UR8, URZ, UR11, URZ, UP0, !UPT ;  /* 0x0000000b3f087290 */ /* 0x000fe200087fe43f */
[----:B--2---:R-:W-:Y:S02]  /*0170*/  LOP3.LUT R4, R2, 0xffff, RZ, 0xc0, !PT ;  /* 0x0000ffff02047812 */ /* 0x004fe400078ec0ff */
[----:B------:R-:W-:Y:S02]  /*0180*/  LOP3.LUT R6, R3, 0xffff, RZ, 0xc0, !PT ;  /* 0x0000ffff03067812 */ /* 0x000fe400078ec0ff */
[----:B------:R-:W-:Y:S02]  /*0190*/  PRMT R7, R4, 0x8880, RZ ;  /* 0x0000888004077816 */ /* 0x000fe400000000ff */
[----:B------:R-:W-:Y:S02]  /*01a0*/  SHF.R.U32.HI R0, RZ, 0x8, R4 ;  /* 0x00000008ff007819 */ /* 0x000fe40000011604 */
[----:B------:R-:W-:Y:S01]  /*01b0*/  PRMT R8, R2, 0x7732, RZ ;  /* 0x0000773202087816 */ /* 0x000fe200000000ff */
[----:B------:R-:W-:Y:S01]  /*01c0*/  IMAD.U32 R2, RZ, RZ, UR7 ;  /* 0x00000007ff027e24 */ /* 0x000fe2000f8e00ff */
[----:B------:R-:W-:-:S02]  /*01d0*/  SHF.R.U32.HI R4, RZ, 0x8, R6 ;  /* 0x00000008ff047819 */ /* 0x000fc40000011606 */
[----:B------:R-:W-:Y:S01]  /*01e0*/  PRMT R9, R6, 0x8880, RZ ;  /* 0x0000888006097816 */ /* 0x000fe200000000ff */
[----:B------:R-:W-:Y:S01]  /*01f0*/  IMAD.MOV.U32 R6, RZ, RZ, R7 ;  /* 0x000000ffff067224 */ /* 0x000fe200078e0007 */
[----:B------:R-:W-:Y:S02]  /*0200*/  LOP3.LUT R7, R0, 0xffff, RZ, 0xc0, !PT ;  /* 0x0000ffff00077812 */ /* 0x000fe400078ec0ff */
[----:B------:R-:W-:Y:S01]  /*0210*/  PRMT R11, R3, 0x7732, RZ ;  /* 0x00007732030b7816 */ /* 0x000fe200000000ff */
[----:B------:R-:W-:Y:S01]  /*0220*/  IMAD.U32 R3, RZ, RZ, UR8 ;  /* 0x00000008ff037e24 */ /* 0x000fe2000f8e00ff */
[----:B------:R-:W-:Y:S02]  /*0230*/  SHF.R.U32.HI R0, RZ, 0x8, R8 ;  /* 0x00000008ff007819 */ /* 0x000fe40000011608 */
[----:B------:R-:W-:Y:S01]  /*0240*/  PRMT R8, R8, 0x8880, RZ ;  /* 0x0000888008087816 */ /* 0x000fe200000000ff */
[----:B------:R-:W-:Y:S01]  /*0250*/  IMAD.WIDE R2, R5, 0x8, R2 ;  /* 0x0000000805027825 */ /* 0x000fe200078e0202 */
[----:B------:R-:W-:-:S02]  /*0260*/  LOP3.LUT R10, R4, 0xffff, RZ, 0xc0, !PT ;  /* 0x0000ffff040a7812 */ /* 0x000fc400078ec0ff */
[----:B------:R-:W-:Y:S02]  /*0270*/  SHF.R.U32.HI R4, RZ, 0x8, R11 ;  /* 0x00000008ff047819 */ /* 0x000fe4000001160b */
[----:B------:R-:W-:Y:S02]  /*0280*/  PRMT R13, R11, 0x8880, RZ ;  /* 0x000088800b0d7816 */ /* 0x000fe400000000ff */
[----:B------:R-:W-:Y:S01]  /*0290*/  PRMT R11, R7, 0x8880, RZ ;  /* 0x00008880070b7816 */ /* 0x000fe200000000ff */
[----:B------:R-:W-:Y:S01]  /*02a0*/  IMAD.MOV.U32 R7, RZ, RZ, R8 ;  /* 0x000000ffff077224 */ /* 0x000fe200078e0008 */
[----:B------:R-:W-:Y:S02]  /*02b0*/  LOP3.LUT R8, R0, 0xffff, RZ, 0xc0, !PT ;  /* 0x0000ffff00087812 */ /* 0x000fe400078ec0ff */
[----:B------:R-:W-:Y:S01]  /*02c0*/  PRMT R12, R10, 0x8880, RZ ;  /* 0x000088800a0c7816 */ /* 0x000fe200000000ff */
[----:B------:R-:W-:Y:S01]  /*02d0*/  IMAD.MOV.U32 R0, RZ, RZ, R11 ;  /* 0x000000ffff007224 */ /* 0x000fe200078e000b */
[----:B------:R-:W-:Y:S01]  /*02e0*/  VIMNMX R6, R6, UR5, !PT ;  /* 0x0000000506067c48 */ /* 0x000fe2000ffe0100 */
[----:B------:R-:W-:Y:S01]  /*02f0*/  IMAD.MOV.U32 R10, RZ, RZ, R13 ;  /* 0x000000ffff0a7224 */ /* 0x000fe200078e000d */
[----:B------:R-:W-:-:S02]  /*0300*/  LOP3.LUT R4, R4, 0xffff, RZ, 0xc0, !PT ;  /* 0x0000ffff04047812 */ /* 0x000fc400078ec0ff */
[----:B------:R-:W-:Y:S01]  /*0310*/  PRMT R11, R8, 0x8880, RZ ;  /* 0x00008880080b7816 */ /* 0x000fe200000000ff */
[----:B------:R-:W-:Y:S01]  /*0320*/  IMAD.MOV.U32 R8, RZ, RZ, R12 ;  /* 0x000000ffff087224 */ /* 0x000fe200078e000c */
[----:B------:R-:W-:Y:S02]  /*0330*/  VIMNMX R6, R6, UR6, PT ;  /* 0x0000000606067c48 */ /* 0x000fe4000bfe0100 */
[----:B------:R-:W-:Y:S01]  /*0340*/  PRMT R12, R4, 0x8880, RZ ;  /* 0x00008880040c7816 */ /* 0x000fe200000000ff */
[----:B------:R-:W-:Y:S01]  /*0350*/  IMAD.MOV.U32 R4, RZ, RZ, R11 ;  /* 0x000000ffff047224 */ /* 0x000fe200078e000b */
[----:B------:R-:W-:Y:S02]  /*0360*/  LOP3.LUT R13, R6, 0xff, RZ, 0xc0, !PT ;  /* 0x000000ff060d7812 */ /* 0x000fe400078ec0ff */
[----:B------:R-:W-:Y:S01]  /*0370*/  VIMNMX R7, R7, UR5, !PT ;  /* 0x0000000507077c48 */ /* 0x000fe2000ffe0100 */
[----:B------:R-:W-:Y:S01]  /*0380*/  IMAD.MOV.U32 R6, RZ, RZ, R12 ;  /* 0x000000ffff067224 */ /* 0x000fe200078e000c */
[----:B------:R-:W-:-:S02]  /*0390*/  VIMNMX R9, R9, UR5, !PT ;  /* 0x0000000509097c48 */ /* 0x000fc4000ffe0100 */
[----:B------:R-:W-:Y:S02]  /*03a0*/  VIMNMX R10, R10, UR5, !PT ;  /* 0x000000050a0a7c48 */ /* 0x000fe4000ffe0100 */
[----:B------:R-:W-:Y:S02]  /*03b0*/  VIMNMX R7, R7, UR6, PT ;  /* 0x0000000607077c48 */ /* 0x000fe4000bfe0100 */
[----:B------:R-:W-:Y:S02]  /*03c0*/  VIMNMX R9, R9, UR6, PT ;  /* 0x0000000609097c48 */ /* 0x000fe4000bfe0100 */
[----:B------:R-:W-:Y:S02]  /*03d0*/  VIMNMX R0, R0, UR5, !PT ;  /* 0x0000000500007c48 */ /* 0x000fe4000ffe0100 */
[----:B------:R-:W-:Y:S02]  /*03e0*/  VIMNMX R8, R8, UR5, !PT ;  /* 0x0000000508087c48 */ /* 0x000fe4000ffe0100 */
[----:B------:R-:W-:-:S02]  /*03f0*/  VIMNMX R10, R10, UR6, PT ;  /* 0x000000060a0a7c48 */ /* 0x000fc4000bfe0100 */
[----:B------:R-:W-:Y:S02]  /*0400*/  VIMNMX R4, R4, UR5, !PT ;  /* 0x0000000504047c48 */ /* 0x000fe4000ffe0100 */
[----:B------:R-:W-:Y:S02]  /*0410*/  VIMNMX R6, R6, UR5, !PT ;  /* 0x0000000506067c48 */ /* 0x000fe4000ffe0100 */
[----:B------:R-:W-:Y:S02]  /*0420*/  LOP3.LUT R11, R7, 0xff, RZ, 0xc0, !PT ;  /* 0x000000ff070b7812 */ /* 0x000fe400078ec0ff */
[----:B------:R-:W-:Y:S02]  /*0430*/  LOP3.LUT R9, R9, 0xff, RZ, 0xc0, !PT ;  /* 0x000000ff09097812 */ /* 0x000fe400078ec0ff */
[----:B------:R-:W-:Y:S02]  /*0440*/  VIMNMX R0, R0, UR6, PT ;  /* 0x0000000600007c48 */ /* 0x000fe4000bfe0100 */
[----:B------:R-:W-:-:S02]  /*0450*/  VIMNMX R8, R8, UR6, PT ;  /* 0x0000000608087c48 */ /* 0x000fc4000bfe0100 */
[----:B------:R-:W-:Y:S02]  /*0460*/  LOP3.LUT R7, R10, 0xff, RZ, 0xc0, !PT ;  /* 0x000000ff0a077812 */ /* 0x000fe400078ec0ff */
[----:B------:R-:W-:Y:S02]  /*0470*/  VIMNMX R4, R4, UR6, PT ;  /* 0x0000000604047c48 */ /* 0x000fe4000bfe0100 */
[----:B------:R-:W-:Y:S02]  /*0480*/  VIMNMX R6, R6, UR6, PT ;  /* 0x0000000606067c48 */ /* 0x000fe4000bfe0100 */
[----:B------:R-:W-:Y:S02]  /*0490*/  PRMT R13, R0, 0x7604, R13 ;  /* 0x00007604000d7816 */ /* 0x000fe4000000000d */
[----:B------:R-:W-:Y:S02]  /*04a0*/  PRMT R9, R8, 0x7604, R9 ;  /* 0x0000760408097816 */ /* 0x000fe40000000009 */
[----:B------:R-:W-:-:S02]  /*04b0*/  PRMT R4, R4, 0x7604, R11 ;  /* 0x0000760404047816 */ /* 0x000fc4000000000b */
[----:B------:R-:W-:Y:S02]  /*04c0*/  PRMT R6, R6, 0x7604, R7 ;  /* 0x0000760406067816 */ /* 0x000fe40000000007 */
[----:B------:R-:W-:Y:S02]  /*04d0*/  PRMT R4, R13, 0x5410, R4 ;  /* 0x000054100d047816 */ /* 0x000fe40000000004 */
[----:B------:R-:W-:-:S05]  /*04e0*/  PRMT R5, R9, 0x5410, R6 ;  /* 0x0000541009057816 */ /* 0x000fca0000000006 */
[----:B------:R-:W-:Y:S01]  /*04f0*/  STG.E.64 desc[UR12][R2.64], R4 ;  /* 0x0000000402007986 */ /* 0x000fe2000c101b0c */
[----:B------:R-:W-:Y:S05]  /*0500*/  EXIT ;  /* 0x000000000000794d */ /* 0x000fea0003800000 */
.L_x_19596:
        /* <DEDUP_REMOVED lines=106> */
.L_x_19599:
        /* <DEDUP_REMOVED lines=8> */
.L_x_19600:
        /* <DEDUP_REMOVED lines=8> */
.L_x_19601:
        /* <DEDUP_REMOVED lines=9> */
.L_x_19602:
[----:B------:R-:W-:Y:S05]  /*0d40*/  BSYNC B1 ;  /* 0x0000000000017941 */ /* 0x000fea0003800000 */
.L_x_19598:
[----:B------:R-:W-:-:S13]  /*0d50*/  ISETP.GE.AND P0, PT, R14, R15, PT ;  /* 0x0000000f0e00720c */ /* 0x000fda0003f06270 */
[----:B------:R-:W3:Y:S01]  /*0d60*/  @!P0 LDC.64 R6, c[0x0][0x228] ;  /* 0x00008a00ff068b82 */ /* 0x000ee20000000a00 */
[C---:B012---:R-:W-:Y:S02]  /*0d70*/  @!P0 VIADD R5, R14.reuse, UR4 ;  /* 0x000000040e058c36 */ /* 0x047fe40008000000 */
[----:B------:R-:W-:-:S03]  /*0d80*/  @!P0 VIADD R14, R14, 0x80 ;  /* 0x000000800e0e8836 */ /* 0x000fc60000000000 */
[----:B---3--:R-:W-:-:S05]  /*0d90*/  @!P0 IADD3 R4, P1, R5, R6, RZ ;  /* 0x0000000605048210 */ /* 0x008fca0007f3e0ff */
[----:B------:R-:W-:-:S05]  /*0da0*/  @!P0 IMAD.X R5, RZ, RZ, R7, P1 ;  /* 0x000000ffff058224 */ /* 0x000fca00008e0607 */
[----:B------:R2:W-:Y:S03]  /*0db0*/  @!P0 STG.E.U8 desc[UR12][R4.64], R2 ;  /* 0x0000000204008986 */ /* 0x0005e6000c10110c */
.L_x_19603:
[----:B------:R-:W-:Y:S05]  /*0dc0*/  BSYNC B0 ;  /* 0x0000000000007941 */ /* 0x000fea0003800000 */
.L_x_19597:
        /* <DEDUP_REMOVED lines=9> */
.L_x_19604:
        /* <DEDUP_REMOVED lines=10> */
.L_x_36339:


//--------------------- .text._ZN2at6native18elementwise_kernelILi128ELi4EZNS0_15gpu_kernel_implIZZZNS0_17clamp_kernel_cudaERNS_18TensorIteratorBaseERKN3c106ScalarES8_ENKUlvE_clEvENKUlvE_clEvEUlhE_EEvS4_RKT_EUliE_EEviT1_ --------------------------
	.section	.text._ZN2at6native18elementwise_kernelILi128ELi4EZNS0_15gpu_kernel_implIZZZNS0_17clamp_kernel_cudaERNS_18TensorIteratorBaseERKN3c106ScalarES8_ENKUlvE_clEvENKUlvE_clEvEUlhE_EEvS4_RKT_EUliE_EEviT1_,"ax",@progbits
	.align	128
        .global         _ZN2at6native18elementwise_kernelILi128ELi4EZNS0_15gpu_kernel_implIZZZNS0_17clamp_kernel_cudaERNS_18TensorIteratorBaseERKN3c106ScalarES8_ENKUlvE_clEvENKUlvE_clEvEUlhE_EEvS4_RKT_EUliE_EEviT1_
        .type           _ZN2at6native18elementwise_kernelILi128ELi4EZNS0_15gpu_kernel_implIZZZNS0_17clamp_kernel_cudaERNS_18TensorIteratorBaseERKN3c106ScalarES8_ENKUlvE_clEvENKUlvE_clEvEUlhE_EEvS4_RKT_EUliE_EEviT1_,@function
        .size           _ZN2at6native18elementwise_kernelILi128ELi4EZNS0_15gpu_kernel_implIZZZNS0_17clamp_kernel_cudaERNS_18TensorIteratorBaseERKN3c106ScalarES8_ENKUlvE_clEvENKUlvE_clEvEUlhE_EEvS4_RKT_EUliE_EEviT1_,(.L_x_36340 - _ZN2at6native18elementwise_kernelILi128ELi4EZNS0_15gpu_kernel_implIZZZNS0_17clamp_kernel_cudaERNS_18TensorIteratorBaseERKN3c106ScalarES8_ENKUlvE_clEvENKUlvE_clEvEUlhE_EEvS4_RKT_EUliE_EEviT1_)
        .other          _ZN2at6native18elementwise_kernelILi128ELi4EZNS0_15gpu_kernel_implIZZZNS0_17clamp_kernel_cudaERNS_18TensorIteratorBaseERKN3c106ScalarES8_ENKUlvE_clEvENKUlvE_clEvEUlhE_EEvS4_RKT_EUliE_EEviT1_,@"STO_CUDA_ENTRY STV_DEFAULT"
_ZN2at6native18elementwise_kernelILi128ELi4EZNS0_15gpu_kernel_implIZZZNS0_17clamp_kernel_cudaERNS_18TensorIteratorBaseERKN3c106ScalarES8_ENKUlvE_clEvENKUlvE_clEvEUlhE_EEvS4_RKT_EUliE_EEviT1_:
.text._ZN2at6native18elementwise_kernelILi128ELi4EZNS0_15gpu_kernel_implIZZZNS0_17clamp_kernel_cudaERNS_18TensorIteratorBaseERKN3c106ScalarES8_ENKUlvE_clEvENKUlvE_clEvEUlhE_EEvS4_RKT_EUliE_EEviT1_:
        /* <DEDUP_REMOVED lines=315> */
.L_x_19607:
        /* <DEDUP_REMOVED lines=20> */
.L_x_19611:
[----:B------:R0:W5:Y:S01]  /*14f0*/  LDG.E.U8 R0, desc[UR36][R4.64] ;  /* 0x0000002404007981 */ /* 0x000162000c1e1100 */
[----:B------:R-:W-:Y:S05]  /*1500*/  BRA `(.L_x_19613) ;  /* 0x0000000c00647947 */ /* 0x000fea0003800000 */
.L_x_19610:
        /* <DEDUP_REMOVED lines=8> */
.L_x_19615:
[----:B------:R3:W5:Y:S01]  /*1590*/  LDG.E.U8 R0, desc[UR36][R4.64] ;  /* 0x0000002404007981 */ /* 0x000762000c1e1100 */
[----:B------:R-:W-:Y:S05]  /*15a0*/  BRA `(.L_x_19613) ;  /* 0x0000000c003c7947 */ /* 0x000fea0003800000 */
.L_x_19614:
[----:B------:R0:W5:Y:S01]  /*15b0*/  LDG.E.U16 R0, desc[UR36][R4.64] ;  /* 0x0000002404007981 */ /* 0x000162000c1e1500 */
[----:B------:R-:W-:Y:S05]  /*15c0*/  BRA `(.L_x_19613) ;  /* 0x0000000c00347947 */ /* 0x000fea0003800000 */
.L_x_19609:
        /* <DEDUP_REMOVED lines=10> */
.L_x_19617:
[----:B------:R-:W2:Y:S02]  /*1670*/  LDG.E.U16 R2, desc[UR36][R4.64] ;  /* 0x0000002404027981 */ /* 0x000ea4000c1e1500 */
[----:B--2---:R-:W-:-:S06]  /*1680*/  HADD2.F32 R2, -RZ, R2.H0_H0 ;  /* 0x20000002ff027230 */ /* 0x004fcc0000004100 */
[----:B------:R-:W0:Y:S02]  /*1690*/  F2I.S64.TRUNC R2, R2 ;  /* 0x0000000200027311 */ /* 0x000e24000020d900 */
[----:B0-----:R-:W-:Y:S01]  /*16a0*/  PRMT R0, R2, 0x7610, R0 ;  /* 0x0000761002007816 */ /* 0x001fe20000000000 */
[----:B------:R-:W-:Y:S06]  /*16b0*/  BRA `(.L_x_19613) ;  /* 0x0000000800f87947 */ /* 0x000fec0003800000 */
.L_x_19616:
        /* <DEDUP_REMOVED lines=10> */
.L_x_19619:
[----:B------:R-:W2:Y:S02]  /*1760*/  LDG.E.U16 R4, desc[UR36][R4.64] ;  /* 0x0000002404047981 */ /* 0x000ea4000c1e1500 */
[----:B--2---:R-:W-:-:S06]  /*1770*/  HADD2.F32 R2, -RZ, R4.H0_H0 ;  /* 0x20000004ff027230 */ /* 0x004fcc0000004100 */
[----:B------:R-:W0:Y:S02]  /*1780*/  F2I.S64.TRUNC R2, R2 ;  /* 0x0000000200027311 */ /* 0x000e24000020d900 */
[----:B0-----:R-:W-:Y:S01]  /*1790*/  PRMT R0, R2, 0x7610, R0 ;  /* 0x0000761002007816 */ /* 0x001fe20000000000 */
[----:B------:R-:W-:Y:S06]  /*17a0*/  BRA `(.L_x_19613) ;  /* 0x0000000800bc7947 */ /* 0x000fec0003800000 */
.L_x_19618:
[----:B------:R-:W2:Y:S02]  /*17b0*/  LDG.E.64 R2, desc[UR36][R4.64] ;  /* 0x0000002404027981 */ /* 0x000ea4000c1e1b00 */
[----:B--2---:R-:W0:Y:S02]  /*17c0*/  F2I.S64.F64.TRUNC R2, R2 ;  /* 0x0000000200027311 */ /* 0x004e24000030d900 */
[----:B0-----:R-:W-:Y:S01]  /*17d0*/  PRMT R0, R2, 0x7610, R0 ;  /* 0x0000761002007816 */ /* 0x001fe20000000000 */
[----:B------:R-:W-:Y:S06]  /*17e0*/  BRA `(.L_x_19613) ;  /* 0x0000000800ac7947 */ /* 0x000fec0003800000 */
.L_x_19608:
        /* <DEDUP_REMOVED lines=12> */
.L_x_19622:
[----:B------:R-:W2:Y:S02]  /*18b0*/  LDG.E.64 R4, desc[UR36][R4.64] ;  /* 0x0000002404047981 */ /* 0x000ea4000c1e1b00 */
[----:B--2---:R-:W0:Y:S02]  /*18c0*/  F2I.S64.F64.TRUNC R2, R4 ;  /* 0x0000000400027311 */ /* 0x004e24000030d900 */
[----:B0-----:R-:W-:Y:S01]  /*18d0*/  PRMT R0, R2, 0x7610, R0 ;  /* 0x0000761002007816 */ /* 0x001fe20000000000 */
[----:B------:R-:W-:Y:S06]  /*18e0*/  BRA `(.L_x_19613) ;  /* 0x00000008006c7947 */ /* 0x000fec0003800000 */
.L_x_19621:
        /* <DEDUP_REMOVED lines=28> */
.L_x_19624:
        /* <DEDUP_REMOVED lines=15> */
.L_x_19623:
[----:B------:R-:W2:Y:S02]  /*1ba0*/  LDG.E.U16 R2, desc[UR36][R4.64] ;  /* 0x0000002404027981 */ /* 0x000ea4000c1e1500 */
[----:B--2---:R-:W-:-:S06]  /*1bb0*/  IMAD.U32 R2, R2, 0x10000, RZ ;  /* 0x0001000002027824 */ /* 0x004fcc00078e00ff */
[----:B------:R-:W0:Y:S02]  /*1bc0*/  F2I.S64.TRUNC R2, R2 ;  /* 0x0000000200027311 */ /* 0x000e24000020d900 */
[----:B0-----:R-:W-:Y:S01]  /*1bd0*/  PRMT R0, R2, 0x7610, R0 ;  /* 0x0000761002007816 */ /* 0x001fe20000000000 */
[----:B------:R-:W-:Y:S06]  /*1be0*/  BRA `(.L_x_19613) ;  /* 0x0000000400ac7947 */ /* 0x000fec0003800000 */
.L_x_19620:
        /* <DEDUP_REMOVED lines=10> */
.L_x_19627:
        /* <DEDUP_REMOVED lines=21> */
.L_x_19631:
[----:B------:R-:W-:Y:S05]  /*1de0*/  BSYNC B1 ;  /* 0x0000000000017941 */ /* 0x000fea0003800000 */
.L_x_19630:
[----:B------:R-:W-:Y:S01]  /*1df0*/  IMAD.SHL.U32 R2, R2, 0x100000, RZ ;  /* 0x0010000002027824 */ /* 0x000fe200078e00ff */
[----:B------:R-:W-:-:S04]  /*1e00*/  LEA R3, R0, 0x3b800000, 0x17 ;  /* 0x3b80000000037811 */ /* 0x000fc800078eb8ff */
[----:B------:R-:W-:-:S07]  /*1e10*/  LOP3.LUT R2, R3, R2, R4, 0xfe, !PT ;  /* 0x0000000203027212 */ /* 0x000fce00078efe04 */
.L_x_19629:
[----:B------:R-:W-:Y:S05]  /*1e20*/  BSYNC B0 ;  /* 0x0000000000007941 */ /* 0x000fea0003800000 */
.L_x_19628:
[----:B------:R-:W0:Y:S02]  /*1e30*/  F2I.S64.TRUNC R2, R2 ;  /* 0x0000000200027311 */ /* 0x000e24000020d900 */
[----:B0-----:R-:W-:Y:S01]  /*1e40*/  PRMT R0, R2, 0x7610, R0 ;  /* 0x0000761002007816 */ /* 0x001fe20000000000 */
[----:B------:R-:W-:Y:S06]  /*1e50*/  BRA `(.L_x_19613) ;  /* 0x0000000400107947 */ /* 0x000fec0003800000 */
.L_x_19626:
        /* <DEDUP_REMOVED lines=21> */
.L_x_19635:
[----:B------:R-:W-:Y:S05]  /*1fb0*/  BSYNC B1 ;  /* 0x0000000000017941 */ /* 0x000fea0003800000 */
.L_x_19634:
[----:B------:R-:W-:Y:S01]  /*1fc0*/  IMAD.SHL.U32 R2, R2, 0x200000, RZ ;  /* 0x0020000002027824 */ /* 0x000fe200078e00ff */
[----:B------:R-:W-:-:S04]  /*1fd0*/  LEA R3, R0, 0x37800000, 0x17 ;  /* 0x3780000000037811 */ /* 0x000fc800078eb8ff */
[----:B------:R-:W-:-:S07]  /*1fe0*/  LOP3.LUT R2, R3, R2, R4, 0xfe, !PT ;  /* 0x0000000203027212 */ /* 0x000fce00078efe04 */
.L_x_19633:
[----:B------:R-:W-:Y:S05]  /*1ff0*/  BSYNC B0 ;  /* 0x0000000000007941 */ /* 0x000fea0003800000 */
.L_x_19632:
[----:B------:R-:W0:Y:S02]  /*2000*/  F2I.S64.TRUNC R2, R2 ;  /* 0x0000000200027311 */ /* 0x000e24000020d900 */
[----:B0-----:R-:W-:Y:S01]  /*2010*/  PRMT R0, R2, 0x7610, R0 ;  /* 0x0000761002007816 */ /* 0x001fe20000000000 */
[----:B------:R-:W-:Y:S06]  /*2020*/  BRA `(.L_x_19613) ;  /* 0x00000000009c7947 */ /* 0x000fec0003800000 */
.L_x_19625:
        /* <DEDUP_REMOVED lines=14> */
.L_x_19639:
[----:B------:R-:W-:Y:S05]  /*2110*/  BSYNC B0 ;  /* 0x0000000000007941 */ /* 0x000fea0003800000 */
.L_x_19638:
[----:B------:R-:W0:Y:S02]  /*2120*/  F2I.S64.TRUNC R2, R2 ;  /* 0x0000000200027311 */ /* 0x000e24000020d900 */
[----:B0-----:R-:W-:Y:S01]  /*2130*/  PRMT R0, R2, 0x7610, R0 ;  /* 0x0000761002007816 */ /* 0x001fe20000000000 */
[----:B------:R-:W-:Y:S06]  /*2140*/  BRA `(.L_x_19613) ;  /* 0x0000000000547947 */ /* 0x000fec0003800000 */
.L_x_19612:
        /* <DEDUP_REMOVED lines=16> */
.L_x_19640:
[----:B------:R-:W-:Y:S01]  /*2250*/  PRMT R0, RZ, 0x7610, R0 ;  /* 0x00007610ff007816 */ /* 0x000fe20000000000 */
[----:B------:R-:W-:Y:S06]  /*2260*/  BRA `(.L_x_19613) ;  /* 0x00000000000c7947 */ /* 0x000fec0003800000 */
.L_x_19637:
[----:B------:R2:W5:Y:S01]  /*2270*/  LDG.E.U8 R0, desc[UR36][R4.64] ;  /* 0x0000002404007981 */ /* 0x000562000c1e1100 */
[----:B------:R-:W-:Y:S05]  /*2280*/  BRA `(.L_x_19613) ;  /* 0x0000000000047947 */ /* 0x000fea0003800000 */
.L_x_19636:
[----:B------:R1:W5:Y:S02]  /*2290*/  LDG.E.U8 R0, desc[UR36][R4.64] ;  /* 0x0000002404007981 */ /* 0x000364000c1e1100 */
.L_x_19613:
[----:B------:R-:W0:Y:S01]  /*22a0*/  LDC.U8 R3, c[0x0][0x430] ;  /* 0x00010c00ff037b82 */ /* 0x000e220000000000 */
[----:B-----5:R-:W-:Y:S01]  /*22b0*/  LOP3.LUT R0, R0, 0xff, RZ, 0xc0, !PT ;  /* 0x000000ff00007812 */ /* 0x020fe200078ec0ff */
[----:B------:R-:W-:-:S03]  /*22c0*/  ULDC.U8 UR4, c[0x0][0x420] ;  /* 0x0001080000047ab9 */ /* 0x000fc60000000000 */
[----:B------:R-:W-:Y:S01]  /*22d0*/  VIMNMX.U32 R0, R0, UR4, !PT ;  /* 0x0000000400007c48 */ /* 0x000fe2000ffe0000 */
[----:B------:R-:W-:-:S03]  /*22e0*/  ULDC.U8 UR4, c[0x0][0x421] ;  /* 0x0001084000047ab9 */ /* 0x000fc60000000000 */
[----:B01234-:R-:W-:Y:S02]  /*22f0*/  VIMNMX R5, R0, UR4, PT ;  /* 0x0000000400057c48 */ /* 0x01ffe4000bfe0100 */
        /* <DEDUP_REMOVED lines=13> */
.L_x_19644:
[----:B------:R3:W-:Y:S01]  /*23d0*/  STG.E.U8 desc[UR36][R16.64], R5 ;  /* 0x0000000510007986 */ /* 0x0007e2000c101124 */
[----:B------:R-:W-:Y:S05]  /*23e0*/  BRA `(.L_x_19646) ;  /* 0x0000000c00887947 */ /* 0x000fea0003800000 */
.L_x_19643:
        /* <DEDUP_REMOVED lines=10> */
.L_x_19648:
[----:B------:R1:W-:Y:S01]  /*2490*/  STG.E desc[UR36][R16.64], R5 ;  /* 0x0000000510007986 */ /* 0x0003e2000c101924 */
[----:B------:R-:W-:Y:S05]  /*24a0*/  BRA `(.L_x_19646) ;  /* 0x0000000c00587947 */ /* 0x000fea0003800000 */
.L_x_19647:
[----:B------:R2:W-:Y:S01]  /*24b0*/  STG.E.U16 desc[UR36][R16.64], R5 ;  /* 0x0000000510007986 */ /* 0x0005e2000c101524 */
[----:B------:R-:W-:Y:S05]  /*24c0*/  BRA `(.L_x_19646) ;  /* 0x0000000c00507947 */ /* 0x000fea0003800000 */
.L_x_19642:
[----:B------:R-:W-:-:S13]  /*24d0*/  ISETP.GT.AND P0, PT, R2, 0x6, PT ;  /* 0x000000060200780c */ /* 0x000fda0003f04270 */
[----:B------:R-:W-:Y:S05]  /*24e0*/  @P0 BRA `(.L_x_19649) ;  /* 0x0000000000340947 */ /* 0x000fea0003800000 */
[----:B------:R-:W-:-:S13]  /*24f0*/  ISETP.NE.AND P0, PT, R2, 0x5, PT ;  /* 0x000000050200780c */ /* 0x000fda0003f05270 */
[----:B------:R-:W-:Y:S05]  /*2500*/  @!P0 BRA `(.L_x_19650) ;  /* 0x0000000000188947 */ /* 0x000fea0003800000 */
[----:B------:R-:W-:-:S13]  /*2510*/  ISETP.NE.AND P0, PT, R2, 0x6, PT ;  /* 0x000000060200780c */ /* 0x000fda0003f05270 */
[----:B------:R-:W-:Y:S05]  /*2520*/  @P0 BRA `(.L_x_19645) ;  /* 0x0000000800e00947 */ /* 0x000fea0003800000 */
[----:B------:R-:W-:-:S04]  /*2530*/  LOP3.LUT R0, R5, 0xff, RZ, 0xc0, !PT ;  /* 0x000000ff05007812 */ /* 0x000fc800078ec0ff */
[----:B------:R-:W0:Y:S02]  /*2540*/  I2F.U16 R3, R0 ;  /* 0x0000000000037306 */ /* 0x000e240000101000 */
[----:B0-----:R0:W-:Y:S01]  /*2550*/  STG.E desc[UR36][R16.64], R3 ;  /* 0x0000000310007986 */ /* 0x0011e2000c101924 */
[----:B------:R-:W-:Y:S05]  /*2560*/  BRA `(.L_x_19646) ;  /* 0x0000000c00287947 */ /* 0x000fea0003800000 */
.L_x_19650:
[----:B------:R-:W-:-:S04]  /*2570*/  LOP3.LUT R5, R5, 0xff, RZ, 0xc0, !PT ;  /* 0x000000ff05057812 */ /* 0x000fc800078ec0ff */
[----:B------:R-:W0:Y:S02]  /*2580*/  I2F.U16 R0, R5 ;  /* 0x0000000500007306 */ /* 0x000e240000101000 */
[----:B0-----:R-:W-:-:S05]  /*2590*/  F2FP.F16.F32.PACK_AB R0, RZ, R0 ;  /* 0x00000000ff00723e */ /* 0x001fca00000000ff */
[----:B------:R0:W-:Y:S01]  /*25a0*/  STG.E.U16 desc[UR36][R16.64], R0 ;  /* 0x0000000010007986 */ /* 0x0001e2000c101524 */
[----:B------:R-:W-:Y:S05]  /*25b0*/  BRA `(.L_x_19646) ;  /* 0x0000000c00147947 */ /* 0x000fea0003800000 */
.L_x_19649:
[----:B------:R-:W-:-:S13]  /*25c0*/  ISETP.NE.AND P0, PT, R2, 0x7, PT ;  /* 0x000000070200780c */ /* 0x000fda0003f05270 */
[----:B------:R-:W-:Y:S05]  /*25d0*/  @!P0 BRA `(.L_x_19651) ;  /* 0x00000000003c8947 */ /* 0x000fea0003800000 */
[----:B------:R-:W-:-:S13]  /*25e0*/  ISETP.NE.AND P0, PT, R2, 0x8, PT ;  /* 0x000000080200780c */ /* 0x000fda0003f05270 */
[----:B------:R-:W-:Y:S05]  /*25f0*/  @!P0 BRA `(.L_x_19652) ;  /* 0x00000000001c8947 */ /* 0x000fea0003800000 */
[----:B------:R-:W-:-:S13]  /*2600*/  ISETP.NE.AND P0, PT, R2, 0x9, PT ;  /* 0x000000090200780c */ /* 0x000fda0003f05270 */
[----:B------:R-:W-:Y:S05]  /*2610*/  @P0 BRA `(.L_x_19645) ;  /* 0x0000000800a40947 */ /* 0x000fea0003800000 */
[----:B------:R-:W-:Y:S01]  /*2620*/  LOP3.LUT R5, R5, 0xff, RZ, 0xc0, !PT ;  /* 0x000000ff05057812 */ /* 0x000fe200078ec0ff */
[----:B------:R-:W-:-:S03]  /*2630*/  IMAD.MOV.U32 R3, RZ, RZ, RZ ;  /* 0x000000ffff037224 */ /* 0x000fc600078e00ff */
[----:B------:R-:W0:Y:S02]  /*2640*/  I2F.U16 R2, R5 ;  /* 0x0000000500027306 */ /* 0x000e240000101000 */
[----:B0-----:R0:W-:Y:S01]  /*2650*/  STG.E.64 desc[UR36][R16.64], R2 ;  /* 0x0000000210007986 */ /* 0x0011e2000c101b24 */
[----:B------:R-:W-:Y:S05]  /*2660*/  BRA `(.L_x_19646) ;  /* 0x0000000800e87947 */ /* 0x000fea0003800000 */
.L_x_19652:
[----:B------:R-:W-:-:S06]  /*2670*/  LOP3.LUT R5, R5, 0xff, RZ, 0xc0, !PT ;  /* 0x000000ff05057812 */ /* 0x000fcc00078ec0ff */
[----:B------:R-:W0:Y:S02]  /*2680*/  I2F.U16 R5, R5 ;  /* 0x0000000500057306 */ /* 0x000e240000101000 */
[----:B0-----:R-:W-:-:S04]  /*2690*/  F2FP.F16.F32.PACK_AB R3, RZ, R5 ;  /* 0x00000005ff03723e */ /* 0x001fc800000000ff */
[----:B------:R-:W-:-:S05]  /*26a0*/  PRMT R3, R3, 0x5410, RZ ;  /* 0x0000541003037816 */ /* 0x000fca00000000ff */
[----:B------:R0:W-:Y:S01]  /*26b0*/  STG.E desc[UR36][R16.64], R3 ;  /* 0x0000000310007986 */ /* 0x0001e2000c101924 */
[----:B------:R-:W-:Y:S05]  /*26c0*/  BRA `(.L_x_19646) ;  /* 0x0000000800d07947 */ /* 0x000fea0003800000 */
.L_x_19651:
[----:B------:R-:W-:-:S06]  /*26d0*/  LOP3.LUT R2, R5, 0xff, RZ, 0xc0, !PT ;  /* 0x000000ff05027812 */ /* 0x000fcc00078ec0ff */
[----:B------:R-:W0:Y:S02]  /*26e0*/  I2F.F64.U16 R2, R2 ;  /* 0x0000000200027312 */ /* 0x000e240000101800 */
[----:B0-----:R0:W-:Y:S01]  /*26f0*/  STG.E.64 desc[UR36][R16.64], R2 ;  /* 0x0000000210007986 */ /* 0x0011e2000c101b24 */
[----:B------:R-:W-:Y:S05]  /*2700*/  BRA `(.L_x_19646) ;  /* 0x0000000800c07947 */ /* 0x000fea0003800000 */
.L_x_19641:
        /* <DEDUP_REMOVED lines=12> */
.L_x_19655:
[----:B------:R-:W-:Y:S02]  /*27d0*/  LOP3.LUT R5, R5, 0xff, RZ, 0xc0, !PT ;  /* 0x000000ff05057812 */ /* 0x000fe400078ec0ff */
[----:B------:R-:W-:-:S04]  /*27e0*/  CS2R R6, SRZ ;  /* 0x0000000000067805 */ /* 0x000fc8000001ff00 */
[----:B------:R-:W0:Y:S02]  /*27f0*/  I2F.F64.U16 R4, R5 ;  /* 0x0000000500047312 */ /* 0x000e240000101800 */
[----:B0-----:R0:W-:Y:S01]  /*2800*/  STG.E.128 desc[UR36][R16.64], R4 ;  /* 0x0000000410007986 */ /* 0x0011e2000c101d24 */
[----:B------:R-:W-:Y:S05]  /*2810*/  BRA `(.L_x_19646) ;  /* 0x00000008007c7947 */ /* 0x000fea0003800000 */
.L_x_19654:
[----:B------:R-:W-:-:S13]  /*2820*/  ISETP.NE.AND P0, PT, R2, 0xf, PT ;  /* 0x0000000f0200780c */ /* 0x000fda0003f05270 */
[----:B------:R-:W-:Y:S05]  /*2830*/  @!P0 BRA `(.L_x_19656) ;  /* 0x0000000000bc8947 */ /* 0x000fea0003800000 */
[----:B------:R-:W-:-:S13]  /*2840*/  ISETP.NE.AND P0, PT, R2, 0x17, PT ;  /* 0x000000170200780c */ /* 0x000fda0003f05270 */
[----:B------:R-:W-:Y:S05]  /*2850*/  @!P0 BRA `(.L_x_19657) ;  /* 0x0000000000588947 */ /* 0x000fea0003800000 */
[----:B------:R-:W-:-:S13]  /*2860*/  ISETP.NE.AND P0, PT, R2, 0x18, PT ;  /* 0x000000180200780c */ /* 0x000fda0003f05270 */
[----:B------:R-:W-:Y:S05]  /*2870*/  @P0 BRA `(.L_x_19645) ;  /* 0x00000008000c0947 */ /* 0x000fea0003800000 */
[----:B------:R-:W-:Y:S01]  /*2880*/  LOP3.LUT R5, R5, 0xff, RZ, 0xc0, !PT ;  /* 0x000000ff05057812 */ /* 0x000fe200078ec0ff */
[----:B------:R-:W-:Y:S05]  /*2890*/  BSSY B0, `(.L_x_19658) ;  /* 0x000000f000007945 */ /* 0x000fea0003800000 */
[----:B------:R-:W0:Y:S02]  /*28a0*/  I2F.U16 R5, R5 ;  /* 0x0000000500057306 */ /* 0x000e240000101000 */
[C---:B0-----:R-:W-:Y:S02]  /*28b0*/  LOP3.LUT R2, R5.reuse, 0x7fffffff, RZ, 0xc0, !PT ;  /* 0x7fffffff05027812 */ /* 0x041fe400078ec0ff */
[----:B------:R-:W-:-:S02]  /*28c0*/  LOP3.LUT R0, R5, 0x80000000, RZ, 0xc0, !PT ;  /* 0x8000000005007812 */ /* 0x000fc400078ec0ff */
        /* <DEDUP_REMOVED lines=11> */
.L_x_19659:
[----:B------:R-:W-:Y:S05]  /*2980*/  BSYNC B0 ;  /* 0x0000000000007941 */ /* 0x000fea0003800000 */
.L_x_19658:
[----:B------:R-:W-:-:S05]  /*2990*/  LOP3.LUT R3, R0, R3, RZ, 0xfc, !PT ;  /* 0x0000000300037212 */ /* 0x000fca00078efcff */
[----:B------:R0:W-:Y:S01]  /*29a0*/  STG.E.U8 desc[UR36][R16.64], R3 ;  /* 0x0000000310007986 */ /* 0x0001e2000c101124 */
[----:B------:R-:W-:Y:S05]  /*29b0*/  BRA `(.L_x_19646) ;  /* 0x0000000800147947 */ /* 0x000fea0003800000 */
.L_x_19657:
[----:B------:R-:W-:Y:S01]  /*29c0*/  LOP3.LUT R5, R5, 0xff, RZ, 0xc0, !PT ;  /* 0x000000ff05057812 */ /* 0x000fe200078ec0ff */
[----:B------:R-:W-:Y:S05]  /*29d0*/  BSSY B0, `(.L_x_19660) ;  /* 0x0000010000007945 */ /* 0x000fea0003800000 */
[----:B------:R-:W0:Y:S02]  /*29e0*/  I2F.U16 R5, R5 ;  /* 0x0000000500057306 */ /* 0x000e240000101000 */
        /* <DEDUP_REMOVED lines=11> */
.L_x_19661:
[----:B------:R-:W-:Y:S01]  /*2aa0*/  IMAD.MOV.U32 R0, RZ, RZ, 0x7f ;  /* 0x0000007fff007424 */ /* 0x000fe200078e00ff */
[----:B------:R-:W-:-:S04]  /*2ab0*/  ISETP.GT.U32.AND P0, PT, R2, 0x7f800000, PT ;  /* 0x7f8000000200780c */ /* 0x000fc80003f04070 */
[----:B------:R-:W-:-:S09]  /*2ac0*/  SEL R0, R0, 0x7c, P0 ;  /* 0x0000007c00007807 */ /* 0x000fd20000000000 */
.L_x_19662:
[----:B------:R-:W-:Y:S05]  /*2ad0*/  BSYNC B0 ;  /* 0x0000000000007941 */ /* 0x000fea0003800000 */
.L_x_19660:
[----:B------:R-:W-:-:S04]  /*2ae0*/  LOP3.LUT R2, R5, 0x80000000, RZ, 0xc0, !PT ;  /* 0x8000000005027812 */ /* 0x000fc800078ec0ff */
[----:B------:R-:W-:-:S04]  /*2af0*/  SHF.R.U32.HI R3, RZ, 0x18, R2 ;  /* 0x00000018ff037819 */ /* 0x000fc80000011602 */
[----:B------:R-:W-:-:S05]  /*2b00*/  LOP3.LUT R3, R0, R3, RZ, 0xfc, !PT ;  /* 0x0000000300037212 */ /* 0x000fca00078efcff */
[----:B------:R0:W-:Y:S01]  /*2b10*/  STG.E.U8 desc[UR36][R16.64], R3 ;  /* 0x0000000310007986 */ /* 0x0001e2000c101124 */
[----:B------:R-:W-:Y:S05]  /*2b20*/  BRA `(.L_x_19646) ;  /* 0x0000000400b87947 */ /* 0x000fea0003800000 */
.L_x_19656:
[----:B------:R-:W-:-:S04]  /*2b30*/  LOP3.LUT R5, R5, 0xff, RZ, 0xc0, !PT ;  /* 0x000000ff05057812 */ /* 0x000fc800078ec0ff */
[----:B------:R-:W0:Y:S02]  /*2b40*/  I2F.U16 R0, R5 ;  /* 0x0000000500007306 */ /* 0x000e240000101000 */
[----:B0-----:R-:W-:-:S05]  /*2b50*/  F2FP.BF16.F32.PACK_AB R0, RZ, R0 ;  /* 0x00000000ff00723e */ /* 0x001fca00000010ff */
[----:B------:R0:W-:Y:S01]  /*2b60*/  STG.E.U16 desc[UR36][R16.64], R0 ;  /* 0x0000000010007986 */ /* 0x0001e2000c101524 */
[----:B------:R-:W-:Y:S05]  /*2b70*/  BRA `(.L_x_19646) ;  /* 0x0000000400a47947 */ /* 0x000fea0003800000 */
.L_x_19653:
        /* <DEDUP_REMOVED lines=10> */
.L_x_19665:
[----:B------:R-:W-:Y:S01]  /*2c20*/  LOP3.LUT R5, R5, 0xff, RZ, 0xc0, !PT ;  /* 0x000000ff05057812 */ /* 0x000fe200078ec0ff */
[----:B------:R-:W-:Y:S01]  /*2c30*/  BSSY B0, `(.L_x_19666) ;  /* 0x0000015000007945 */ /* 0x000fe20003800000 */
[----:B------:R-:W-:-:S04]  /*2c40*/  IMAD.MOV.U32 R8, RZ, RZ, 0x80 ;  /* 0x00000080ff087424 */ /* 0x000fc800078e00ff */
[----:B------:R-:W0:Y:S02]  /*2c50*/  I2F.U16 R5, R5 ;  /* 0x0000000500057306 */ /* 0x000e240000101000 */
        /* <DEDUP_REMOVED lines=14> */
.L_x_19668:
[----:B------:R-:W-:-:S04]  /*2d40*/  LOP3.LUT R2, R5, 0x80000000, RZ, 0xc0, !PT ;  /* 0x8000000005027812 */ /* 0x000fc800078ec0ff */
[----:B------:R-:W-:-:S04]  /*2d50*/  SHF.R.U32.HI R3, RZ, 0x18, R2 ;  /* 0x00000018ff037819 */ /* 0x000fc80000011602 */
[----:B------:R-:W-:-:S04]  /*2d60*/  LOP3.LUT R0, R0, R3, RZ, 0xfc, !PT ;  /* 0x0000000300007212 */ /* 0x000fc800078efcff */
[----:B------:R-:W-:-:S07]  /*2d70*/  PRMT R8, R0, 0x7610, R8 ;  /* 0x0000761000087816 */ /* 0x000fce0000000008 */
.L_x_19667:
[----:B------:R-:W-:Y:S05]  /*2d80*/  BSYNC B0 ;  /* 0x0000000000007941 */ /* 0x000fea0003800000 */
.L_x_19666:
[----:B------:R0:W-:Y:S01]  /*2d90*/  STG.E.U8 desc[UR36][R16.64], R8 ;  /* 0x0000000810007986 */ /* 0x0001e2000c101124 */
[----:B------:R-:W-:Y:S05]  /*2da0*/  BRA `(.L_x_19646) ;  /* 0x0000000400187947 */ /* 0x000fea0003800000 */
.L_x_19664:
        /* <DEDUP_REMOVED lines=18> */
.L_x_19671:
[----:B------:R-:W-:-:S04]  /*2ed0*/  LOP3.LUT R2, R5, 0x80000000, RZ, 0xc0, !PT ;  /* 0x8000000005027812 */ /* 0x000fc800078ec0ff */
[----:B------:R-:W-:-:S04]  /*2ee0*/  SHF.R.U32.HI R3, RZ, 0x18, R2 ;  /* 0x00000018ff037819 */ /* 0x000fc80000011602 */
[----:B------:R-:W-:-:S04]  /*2ef0*/  LOP3.LUT R0, R0, R3, RZ, 0xfc, !PT ;  /* 0x0000000300007212 */ /* 0x000fc800078efcff */
[----:B------:R-:W-:-:S07]  /*2f00*/  PRMT R8, R0, 0x7610, R8 ;  /* 0x0000761000087816 */ /* 0x000fce0000000008 */
.L_x_19670:
[----:B------:R-:W-:Y:S05]  /*2f10*/  BSYNC B0 ;  /* 0x0000000000007941 */ /* 0x000fea0003800000 */
.L_x_19669:
[----:B------:R0:W-:Y:S01]  /*2f20*/  STG.E.U8 desc[UR36][R16.64], R8 ;  /* 0x0000000810007986 */ /* 0x0001e2000c101124 */
[----:B------:R-:W-:Y:S05]  /*2f30*/  BRA `(.L_x_19646) ;  /* 0x0000000000b47947 */ /* 0x000fea0003800000 */
.L_x_19663:
[----:B------:R-:W-:-:S13]  /*2f40*/  ISETP.NE.AND P0, PT, R2, 0x1c, PT ;  /* 0x0000001c0200780c */ /* 0x000fda0003f05270 */
[----:B------:R-:W-:Y:S05]  /*2f50*/  @!P0 BRA `(.L_x_19672) ;  /* 0x0000000000a88947 */ /* 0x000fea0003800000 */
[----:B------:R-:W-:-:S13]  /*2f60*/  ISETP.NE.AND P0, PT, R2, 0x1d, PT ;  /* 0x0000001d0200780c */ /* 0x000fda0003f05270 */
[----:B------:R-:W-:Y:S05]  /*2f70*/  @!P0 BRA `(.L_x_19673) ;  /* 0x0000000000908947 */ /* 0x000fea0003800000 */
[----:B------:R-:W-:-:S13]  /*2f80*/  ISETP.NE.AND P0, PT, R2, 0x2c, PT ;  /* 0x0000002c0200780c */ /* 0x000fda0003f05270 */
[----:B------:R-:W-:Y:S05]  /*2f90*/  @P0 BRA `(.L_x_19645) ;  /* 0x0000000000440947 */ /* 0x000fea0003800000 */
[----:B------:R-:W-:-:S04]  /*2fa0*/  LOP3.LUT R5, R5, 0xff, RZ, 0xc0, !PT ;  /* 0x000000ff05057812 */ /* 0x000fc800078ec0ff */
        /* <DEDUP_REMOVED lines=16> */
.L_x_19645:
        /* <DEDUP_REMOVED lines=16> */
.L_x_19674:
[----:B------:R-:W-:Y:S05]  /*31b0*/  BRA `(.L_x_19646) ;  /* 0x0000000000147947 */ /* 0x000fea0003800000 */
.L_x_19673:
[----:B------:R-:W-:Y:S02]  /*31c0*/  IMAD.MOV.U32 R2, RZ, RZ, R5 ;  /* 0x000000ffff027224 */ /* 0x000fe400078e0005 */
[----:B------:R-:W-:-:S05]  /*31d0*/  IMAD.MOV.U32 R3, RZ, RZ, RZ ;  /* 0x000000ffff037224 */ /* 0x000fca00078e00ff */
[----:B------:R0:W-:Y:S01]  /*31e0*/  STG.E.64 desc[UR36][R16.64], R2 ;  /* 0x0000000210007986 */ /* 0x0001e2000c101b24 */
[----:B------:R-:W-:Y:S05]  /*31f0*/  BRA `(.L_x_19646) ;  /* 0x0000000000047947 */ /* 0x000fea0003800000 */
.L_x_19672:
[----:B------:R0:W-:Y:S02]  /*3200*/  STG.E desc[UR36][R16.64], R5 ;  /* 0x0000000510007986 */ /* 0x0001e4000c101924 */
.L_x_19646:
[----:B------:R-:W-:-:S04]  /*3210*/  IMAD R18, R23, 0x200, R18 ;  /* 0x0000020017127824 */ /* 0x000fc800078e0212 */
[----:B------:R-:W-:-:S07]  /*3220*/  VIADD R19, R18, 0x80 ;  /* 0x0000008012137836 */ /* 0x000fce0000000000 */
.L_x_19606:
[----:B------:R-:W-:Y:S05]  /*3230*/  BSYNC B6 ;  /* 0x0000000000067941 */ /* 0x000fea0003800000 */
.L_x_19605:
        /* <DEDUP_REMOVED lines=307> */
.L_x_19677:
        /* <DEDUP_REMOVED lines=20> */
.L_x_19681:
[----:B------:R0:W5:Y:S01]  /*46b0*/  LDG.E.U8 R0, desc[UR36][R4.64] ;  /* 0x0000002404007981 */ /* 0x000162000c1e1100 */
[----:B------:R-:W-:Y:S05]  /*46c0*/  BRA `(.L_x_19683) ;  /* 0x0000000c00647947 */ /* 0x000fea0003800000 */
.L_x_19680:
        /* <DEDUP_REMOVED lines=8> */
.L_x_19685:
[----:B------:R4:W5:Y:S01]  /*4750*/  LDG.E.U8 R0, desc[UR36][R4.64] ;  /* 0x0000002404007981 */ /* 0x000962000c1e1100 */
[----:B------:R-:W-:Y:S05]  /*4760*/  BRA `(.L_x_19683) ;  /* 0x0000000c003c7947 */ /* 0x000fea0003800000 */
.L_x_19684:
[----:B------:R3:W5:Y:S01]  /*4770*/  LDG.E.U16 R0, desc[UR36][R4.64] ;  /* 0x0000002404007981 */ /* 0x000762000c1e1500 */
[----:B------:R-:W-:Y:S05]  /*4780*/  BRA `(.L_x_19683) ;  /* 0x0000000c00347947 */ /* 0x000fea0003800000 */
.L_x_19679:
        /* <DEDUP_REMOVED lines=10> */
.L_x_19687:
[----:B------:R-:W2:Y:S02]  /*4830*/  LDG.E.U16 R2, desc[UR36][R4.64] ;  /* 0x0000002404027981 */ /* 0x000ea4000c1e1500 */
[----:B--2---:R-:W-:-:S06]  /*4840*/  HADD2.F32 R2, -RZ, R2.H0_H0 ;  /* 0x20000002ff027230 */ /* 0x004fcc0000004100 */
[----:B------:R-:W0:Y:S02]  /*4850*/  F2I.S64.TRUNC R2, R2 ;  /* 0x0000000200027311 */ /* 0x000e24000020d900 */
[----:B0-----:R-:W-:Y:S01]  /*4860*/  PRMT R0, R2, 0x7610, R0 ;  /* 0x0000761002007816 */ /* 0x001fe20000000000 */
[----:B------:R-:W-:Y:S06]  /*4870*/  BRA `(.L_x_19683) ;  /* 0x0000000800f87947 */ /* 0x000fec0003800000 */
.L_x_19686:
        /* <DEDUP_REMOVED lines=10> */
.L_x_19689:
[----:B------:R-:W2:Y:S02]  /*4920*/  LDG.E.U16 R4, desc[UR36][R4.64] ;  /* 0x0000002404047981 */ /* 0x000ea4000c1e1500 */
[----:B--2---:R-:W-:-:S06]  /*4930*/  HADD2.F32 R2, -RZ, R4.H0_H0 ;  /* 0x20000004ff027230 */ /* 0x004fcc0000004100 */
[----:B------:R-:W0:Y:S02]  /*4940*/  F2I.S64.TRUNC R2, R2 ;  /* 0x0000000200027311 */ /* 0x000e24000020d900 */
[----:B0-----:R-:W-:Y:S01]  /*4950*/  PRMT R0, R2, 0x7610, R0 ;  /* 0x0000761002007816 */ /* 0x001fe20000000000 */
[----:B------:R-:W-:Y:S06]  /*4960*/  BRA `(.L_x_19683) ;  /* 0x0000000800bc7947 */ /* 0x000fec0003800000 */
.L_x_19688:
[----:B------:R-:W2:Y:S02]  /*4970*/  LDG.E.64 R2, desc[UR36][R4.64] ;  /* 0x0000002404027981 */ /* 0x000ea4000c1e1b00 */
[----:B--2---:R-:W0:Y:S02]  /*4980*/  F2I.S64.F64.TRUNC R2, R2 ;  /* 0x0000000200027311 */ /* 0x004e24000030d900 */
[----:B0-----:R-:W-:Y:S01]  /*4990*/  PRMT R0, R2, 0x7610, R0 ;  /* 0x0000761002007816 */ /* 0x001fe20000000000 */
[----:B------:R-:W-:Y:S06]  /*49a0*/  BRA `(.L_x_19683) ;  /* 0x0000000800ac7947 */ /* 0x000fec0003800000 */
.L_x_19678:
        /* <DEDUP_REMOVED lines=12> */
.L_x_19692:
[----:B------:R-:W2:Y:S02]  /*4a70*/  LDG.E.64 R4, desc[UR36][R4.64] ;  /* 0x0000002404047981 */ /* 0x000ea4000c1e1b00 */
[----:B--2---:R-:W0:Y:S02]  /*4a80*/  F2I.S64.F64.TRUNC R2, R4 ;  /* 0x0000000400027311 */ /* 0x004e24000030d900 */
[----:B0-----:R-:W-:Y:S01]  /*4a90*/  PRMT R0, R2, 0x7610, R0 ;  /* 0x0000761002007816 */ /* 0x001fe20000000000 */
[----:B------:R-:W-:Y:S06]  /*4aa0*/  BRA `(.L_x_19683) ;  /* 0x00000008006c7947 */ /* 0x000fec0003800000 */
.L_x_19691:
        /* <DEDUP_REMOVED lines=28> */
.L_x_19694:
        /* <DEDUP_REMOVED lines=15> */
.L_x_19693:
[----:B------:R-:W2:Y:S02]  /*4d60*/  LDG.E.U16 R2, desc[UR36][R4.64] ;  /* 0x0000002404027981 */ /* 0x000ea4000c1e1500 */
[----:B--2---:R-:W-:-:S06]  /*4d70*/  IMAD.U32 R2, R2, 0x10000, RZ ;  /* 0x0001000002027824 */ /* 0x004fcc00078e00ff */
[----:B------:R-:W0:Y:S02]  /*4d80*/  F2I.S64.TRUNC R2, R2 ;  /* 0x0000000200027311 */ /* 0x000e24000020d900 */
[----:B0-----:R-:W-:Y:S01]  /*4d90*/  PRMT R0, R2, 0x7610, R0 ;  /* 0x0000761002007816 */ /* 0x001fe20000000000 */
[----:B------:R-:W-:Y:S06]  /*4da0*/  BRA `(.L_x_19683) ;  /* 0x0000000400ac7947 */ /* 0x000fec0003800000 */
.L_x_19690:
        /* <DEDUP_REMOVED lines=10> */
.L_x_19697:
        /* <DEDUP_REMOVED lines=21> */
.L_x_19701:
[----:B------:R-:W-:Y:S05]  /*4fa0*/  BSYNC B1 ;  /* 0x0000000000017941 */ /* 0x000fea0003800000 */
.L_x_19700:
[----:B------:R-:W-:Y:S01]  /*4fb0*/  IMAD.SHL.U32 R2, R2, 0x100000, RZ ;  /* 0x0010000002027824 */ /* 0x000fe200078e00ff */
[----:B------:R-:W-:-:S04]  /*4fc0*/  LEA R3, R0, 0x3b800000, 0x17 ;  /* 0x3b80000000037811 */ /* 0x000fc800078eb8ff */
[----:B------:R-:W-:-:S07]  /*4fd0*/  LOP3.LUT R2, R3, R2, R4, 0xfe, !PT ;  /* 0x0000000203027212 */ /* 0x000fce00078efe04 */
.L_x_19699:
[----:B------:R-:W-:Y:S05]  /*4fe0*/  BSYNC B0 ;  /* 0x0000000000007941 */ /* 0x000fea0003800000 */
.L_x_19698:
[----:B------:R-:W0:Y:S02]  /*4ff0*/  F2I.S64.TRUNC R2, R2 ;  /* 0x0000000200027311 */ /* 0x000e24000020d900 */
[----:B0-----:R-:W-:Y:S01]  /*5000*/  PRMT R0, R2, 0x7610, R0 ;  /* 0x0000761002007816 */ /* 0x001fe20000000000 */
[----:B------:R-:W-:Y:S06]  /*5010*/  BRA `(.L_x_19683) ;  /* 0x0000000400107947 */ /* 0x000fec0003800000 */
.L_x_19696:
        /* <DEDUP_REMOVED lines=21> */
.L_x_19705:
[----:B------:R-:W-:Y:S05]  /*5170*/  BSYNC B1 ;  /* 0x0000000000017941 */ /* 0x000fea0003800000 */
.L_x_19704:
[----:B------:R-:W-:Y:S01]  /*5180*/  IMAD.SHL.U32 R2, R2, 0x200000, RZ ;  /* 0x0020000002027824 */ /* 0x000fe200078e00ff */
[----:B------:R-:W-:-:S04]  /*5190*/  LEA R3, R0, 0x37800000, 0x17 ;  /* 0x3780000000037811 */ /* 0x000fc800078eb8ff */
[----:B------:R-:W-:-:S07]  /*51a0*/  LOP3.LUT R2, R3, R2, R4, 0xfe, !PT ;  /* 0x0000000203027212 */ /* 0x000fce00078efe04 */
.L_x_19703:
[----:B------:R-:W-:Y:S05]  /*51b0*/  BSYNC B0 ;  /* 0x0000000000007941 */ /* 0x000fea0003800000 */
.L_x_19702:
[----:B------:R-:W0:Y:S02]  /*51c0*/  F2I.S64.TRUNC R2, R2 ;  /* 0x0000000200027311 */ /* 0x000e24000020d900 */
[----:B0-----:R-:W-:Y:S01]  /*51d0*/  PRMT R0, R2, 0x7610, R0 ;  /* 0x0000761002007816 */ /* 0x001fe20000000000 */
[----:B------:R-:W-:Y:S06]  /*51e0*/  BRA `(.L_x_19683) ;  /* 0x00000000009c7947 */ /* 0x000fec0003800000 */
.L_x_19695:
        /* <DEDUP_REMOVED lines=14> */
.L_x_19709:
[----:B------:R-:W-:Y:S05]  /*52d0*/  BSYNC B0 ;  /* 0x0000000000007941 */ /* 0x000fea0003800000 */
.L_x_19708:
[----:B------:R-:W0:Y:S02]  /*52e0*/  F2I.S64.TRUNC R2, R2 ;  /* 0x0000000200027311 */ /* 0x000e24000020d900 */
[----:B0-----:R-:W-:Y:S01]  /*52f0*/  PRMT R0, R2, 0x7610, R0 ;  /* 0x0000761002007816 */ /* 0x001fe20000000000 */
[----:B------:R-:W-:Y:S06]  /*5300*/  BRA `(.L_x_19683) ;  /* 0x0000000000547947 */ /* 0x000fec0003800000 */
.L_x_19682:
        /* <DEDUP_REMOVED lines=16> */
.L_x_19710:
[----:B------:R-:W-:Y:S01]  /*5410*/  PRMT R0, RZ, 0x7610, R0 ;  /* 0x00007610ff007816 */ /* 0x000fe20000000000 */
[----:B------:R-:W-:Y:S06]  /*5420*/  BRA `(.L_x_19683) ;  /* 0x00000000000c7947 */ /* 0x000fec0003800000 */
.L_x_19707:
[----:B------:R2:W5:Y:S01]  /*5430*/  LDG.E.U8 R0, desc[UR36][R4.64] ;  /* 0x0000002404007981 */ /* 0x000562000c1e1100 */
[----:B------:R-:W-:Y:S05]  /*5440*/  BRA `(.L_x_19683) ;  /* 0x0000000000047947 */ /* 0x000fea0003800000 */
.L_x_19706:
[----:B------:R1:W5:Y:S02]  /*5450*/  LDG.E.U8 R0, desc[UR36][R4.64] ;  /* 0x0000002404007981 */ /* 0x000364000c1e1100 */
.L_x_19683:
[----:B01234-:R-:W0:Y:S01]  /*5460*/  LDC.U8 R4, c[0x0][0x430] ;  /* 0x00010c00ff047b82 */ /* 0x01fe220000000000 */
[----:B-----5:R-:W-:Y:S01]  /*5470*/  LOP3.LUT R0, R0, 0xff, RZ, 0xc0, !PT ;  /* 0x000000ff00007812 */ /* 0x020fe200078ec0ff */
[----:B------:R-:W-:-:S03]  /*5480*/  ULDC.U8 UR4, c[0x0][0x420] ;  /* 0x0001080000047ab9 */ /* 0x000fc60000000000 */
[----:B------:R-:W-:Y:S01]  /*5490*/  VIMNMX.U32 R0, R0, UR4, !PT ;  /* 0x0000000400007c48 */ /* 0x000fe2000ffe0000 */
[----:B------:R-:W-:-:S03]  /*54a0*/  ULDC.U8 UR4, c[0x0][0x421] ;  /* 0x0001084000047ab9 */ /* 0x000fc60000000000 */
        /* <DEDUP_REMOVED lines=14> */
.L_x_19714:
[----:B------:R0:W-:Y:S01]  /*5590*/  STG.E.U8 desc[UR36][R16.64], R2 ;  /* 0x0000000210007986 */ /* 0x0001e2000c101124 */
[----:B------:R-:W-:Y:S05]  /*55a0*/  BRA `(.L_x_19716) ;  /* 0x0000000c00807947 */ /* 0x000fea0003800000 */
.L_x_19713:
        /* <DEDUP_REMOVED lines=9> */
.L_x_19718:
[----:B------:R0:W-:Y:S01]  /*5640*/  STG.E desc[UR36][R16.64], R2 ;  /* 0x0000000210007986 */ /* 0x0001e2000c101924 */
[----:B------:R-:W-:Y:S05]  /*5650*/  BRA `(.L_x_19716) ;  /* 0x0000000c00547947 */ /* 0x000fea0003800000 */
.L_x_19717:
[----:B------:R0:W-:Y:S01]  /*5660*/  STG.E.U16 desc[UR36][R16.64], R2 ;  /* 0x0000000210007986 */ /* 0x0001e2000c101524 */
[----:B------:R-:W-:Y:S05]  /*5670*/  BRA `(.L_x_19716) ;  /* 0x0000000c004c7947 */ /* 0x000fea0003800000 */
.L_x_19712:
        /* <DEDUP_REMOVED lines=10> */
.L_x_19720:
[----:B------:R-:W-:-:S04]  /*5720*/  LOP3.LUT R2, R2, 0xff, RZ, 0xc0, !PT ;  /* 0x000000ff02027812 */ /* 0x000fc800078ec0ff */
[----:B------:R-:W0:Y:S02]  /*5730*/  I2F.U16 R0, R2 ;  /* 0x0000000200007306 */ /* 0x000e240000101000 */
[----:B0-----:R-:W-:-:S05]  /*5740*/  F2FP.F16.F32.PACK_AB R0, RZ, R0 ;  /* 0x00000000ff00723e */ /* 0x001fca00000000ff */
[----:B------:R0:W-:Y:S01]  /*5750*/  STG.E.U16 desc[UR36][R16.64], R0 ;  /* 0x0000000010007986 */ /* 0x0001e2000c101524 */
[----:B------:R-:W-:Y:S05]  /*5760*/  BRA `(.L_x_19716) ;  /* 0x0000000c00107947 */ /* 0x000fea0003800000 */
.L_x_19719:
        /* <DEDUP_REMOVED lines=8> */
[----:B------:R-:W0:Y:S02]  /*57f0*/  I2F.U16 R2, R2 ;  /* 0x0000000200027306 */ /* 0x000e240000101000 */
[----:B0-----:R0:W-:Y:S01]  /*5800*/  STG.E.64 desc[UR36][R16.64], R2 ;  /* 0x0000000210007986 */ /* 0x0011e2000c101b24 */
[----:B------:R-:W-:Y:S05]  /*5810*/  BRA `(.L_x_19716) ;  /* 0x0000000800e47947 */ /* 0x000fea0003800000 */
.L_x_19722:
[----:B------:R-:W-:-:S06]  /*5820*/  LOP3.LUT R2, R2, 0xff, RZ, 0xc0, !PT ;  /* 0x000000ff02027812 */ /* 0x000fcc00078ec0ff */
[----:B------:R-:W0:Y:S02]  /*5830*/  I2F.U16 R2, R2 ;  /* 0x0000000200027306 */ /* 0x000e240000101000 */
[----:B0-----:R-:W-:-:S04]  /*5840*/  F2FP.F16.F32.PACK_AB R3, RZ, R2 ;  /* 0x00000002ff03723e */ /* 0x001fc800000000ff */
[----:B------:R-:W-:-:S05]  /*5850*/  PRMT R3, R3, 0x5410, RZ ;  /* 0x0000541003037816 */ /* 0x000fca00000000ff */
[----:B------:R0:W-:Y:S01]  /*5860*/  STG.E desc[UR36][R16.64], R3 ;  /* 0x0000000310007986 */ /* 0x0001e2000c101924 */
[----:B------:R-:W-:Y:S05]  /*5870*/  BRA `(.L_x_19716) ;  /* 0x0000000800cc7947 */ /* 0x000fea0003800000 */
.L_x_19721:
[----:B------:R-:W-:-:S06]  /*5880*/  LOP3.LUT R2, R2, 0xff, RZ, 0xc0, !PT ;  /* 0x000000ff02027812 */ /* 0x000fcc00078ec0ff */
[----:B------:R-:W0:Y:S02]  /*5890*/  I2F.F64.U16 R2, R2 ;  /* 0x0000000200027312 */ /* 0x000e240000101800 */
[----:B0-----:R0:W-:Y:S01]  /*58a0*/  STG.E.64 desc[UR36][R16.64], R2 ;  /* 0x0000000210007986 */ /* 0x0011e2000c101b24 */
[----:B------:R-:W-:Y:S05]  /*58b0*/  BRA `(.L_x_19716) ;  /* 0x0000000800bc7947 */ /* 0x000fea0003800000 */
.L_x_19711:
        /* <DEDUP_REMOVED lines=12> */
.L_x_19725:
[----:B------:R-:W-:Y:S02]  /*5980*/  LOP3.LUT R4, R2, 0xff, RZ, 0xc0, !PT ;  /* 0x000000ff02047812 */ /* 0x000fe400078ec0ff */
[----:B------:R-:W-:-:S04]  /*5990*/  CS2R R6, SRZ ;  /* 0x0000000000067805 */ /* 0x000fc8000001ff00 */
[----:B------:R-:W0:Y:S02]  /*59a0*/  I2F.F64.U16 R4, R4 ;  /* 0x0000000400047312 */ /* 0x000e240000101800 */
[----:B0-----:R0:W-:Y:S01]  /*59b0*/  STG.E.128 desc[UR36][R16.64], R4 ;  /* 0x0000000410007986 */ /* 0x0011e2000c101d24 */
[----:B------:R-:W-:Y:S05]  /*59c0*/  BRA `(.L_x_19716) ;  /* 0x0000000800787947 */ /* 0x000fea0003800000 */
.L_x_19724:
[----:B------:R-:W-:-:S13]  /*59d0*/  ISETP.NE.AND P0, PT, R3, 0xf, PT ;  /* 0x0000000f0300780c */ /* 0x000fda0003f05270 */
[----:B------:R-:W-:Y:S05]  /*59e0*/  @!P0 BRA `(.L_x_19726) ;  /* 0x0000000000bc8947 */ /* 0x000fea0003800000 */
[----:B------:R-:W-:-:S13]  /*59f0*/  ISETP.NE.AND P0, PT, R3, 0x17, PT ;  /* 0x000000170300780c */ /* 0x000fda0003f05270 */
[----:B------:R-:W-:Y:S05]  /*5a00*/  @!P0 BRA `(.L_x_19727) ;  /* 0x0000000000588947 */ /* 0x000fea0003800000 */
[----:B------:R-:W-:-:S13]  /*5a10*/  ISETP.NE.AND P0, PT, R3, 0x18, PT ;  /* 0x000000180300780c */ /* 0x000fda0003f05270 */
[----:B------:R-:W-:Y:S05]  /*5a20*/  @P0 BRA `(.L_x_19715) ;  /* 0x00000008000c0947 */ /* 0x000fea0003800000 */
[----:B------:R-:W-:Y:S01]  /*5a30*/  LOP3.LUT R4, R2, 0xff, RZ, 0xc0, !PT ;  /* 0x000000ff02047812 */ /* 0x000fe200078ec0ff */
[----:B------:R-:W-:Y:S03]  /*5a40*/  BSSY B0, `(.L_x_19728) ;  /* 0x000000f000007945 */ /* 0x000fe60003800000 */
[----:B------:R-:W0:Y:S02]  /*5a50*/  I2F.U16 R5, R4 ;  /* 0x0000000400057306 */ /* 0x000e240000101000 */
[C---:B0-----:R-:W-:Y:S02]  /*5a60*/  LOP3.LUT R2, R5.reuse, 0x7fffffff, RZ, 0xc0, !PT ;  /* 0x7fffffff05027812 */ /* 0x041fe400078ec0ff */
[----:B------:R-:W-:Y:S02]  /*5a70*/  LOP3.LUT R0, R5, 0x80000000, RZ, 0xc0, !PT ;  /* 0x8000000005007812 */ /* 0x000fe400078ec0ff */
[----:B------:R-:W-:-:S02]  /*5a80*/  ISETP.GT.U32.AND P0, PT, R2, 0x43efffff, PT ;  /* 0x43efffff0200780c */ /* 0x000fc40003f04070 */
        /* <DEDUP_REMOVED lines=10> */
.L_x_19729:
[----:B------:R-:W-:Y:S05]  /*5b30*/  BSYNC B0 ;  /* 0x0000000000007941 */ /* 0x000fea0003800000 */
.L_x_19728:
[----:B------:R-:W-:-:S05]  /*5b40*/  LOP3.LUT R3, R0, R3, RZ, 0xfc, !PT ;  /* 0x0000000300037212 */ /* 0x000fca00078efcff */
[----:B------:R0:W-:Y:S01]  /*5b50*/  STG.E.U8 desc[UR36][R16.64], R3 ;  /* 0x0000000310007986 */ /* 0x0001e2000c101124 */
[----:B------:R-:W-:Y:S05]  /*5b60*/  BRA `(.L_x_19716) ;  /* 0x0000000800107947 */ /* 0x000fea0003800000 */
.L_x_19727:
[----:B------:R-:W-:Y:S01]  /*5b70*/  LOP3.LUT R0, R2, 0xff, RZ, 0xc0, !PT ;  /* 0x000000ff02007812 */ /* 0x000fe200078ec0ff */
[----:B------:R-:W-:Y:S03]  /*5b80*/  BSSY B0, `(.L_x_19730) ;  /* 0x0000010000007945 */ /* 0x000fe60003800000 */
        /* <DEDUP_REMOVED lines=12> */
.L_x_19731:
[----:B------:R-:W-:Y:S01]  /*5c50*/  IMAD.MOV.U32 R0, RZ, RZ, 0x7f ;  /* 0x0000007fff007424 */ /* 0x000fe200078e00ff */
[----:B------:R-:W-:-:S04]  /*5c60*/  ISETP.GT.U32.AND P0, PT, R2, 0x7f800000, PT ;  /* 0x7f8000000200780c */ /* 0x000fc80003f04070 */
[----:B------:R-:W-:-:S09]  /*5c70*/  SEL R0, R0, 0x7c, P0 ;  /* 0x0000007c00007807 */ /* 0x000fd20000000000 */
.L_x_19732:
[----:B------:R-:W-:Y:S05]  /*5c80*/  BSYNC B0 ;  /* 0x0000000000007941 */ /* 0x000fea0003800000 */
.L_x_19730:
[----:B------:R-:W-:-:S04]  /*5c90*/  LOP3.LUT R2, R3, 0x80000000, RZ, 0xc0, !PT ;  /* 0x8000000003027812 */ /* 0x000fc800078ec0ff */
[----:B------:R-:W-:-:S04]  /*5ca0*/  SHF.R.U32.HI R3, RZ, 0x18, R2 ;  /* 0x00000018ff037819 */ /* 0x000fc80000011602 */
[----:B------:R-:W-:-:S05]  /*5cb0*/  LOP3.LUT R3, R0, R3, RZ, 0xfc, !PT ;  /* 0x0000000300037212 */ /* 0x000fca00078efcff */
[----:B------:R0:W-:Y:S01]  /*5cc0*/  STG.E.U8 desc[UR36][R16.64], R3 ;  /* 0x0000000310007986 */ /* 0x0001e2000c101124 */
[----:B------:R-:W-:Y:S05]  /*5cd0*/  BRA `(.L_x_19716) ;  /* 0x0000000400b47947 */ /* 0x000fea0003800000 */
.L_x_19726:
[----:B------:R-:W-:-:S04]  /*5ce0*/  LOP3.LUT R2, R2, 0xff, RZ, 0xc0, !PT ;  /* 0x000000ff02027812 */ /* 0x000fc800078ec0ff */
[----:B------:R-:W0:Y:S02]  /*5cf0*/  I2F.U16 R0, R2 ;  /* 0x0000000200007306 */ /* 0x000e240000101000 */
[----:B0-----:R-:W-:-:S05]  /*5d00*/  F2FP.BF16.F32.PACK_AB R0, RZ, R0 ;  /* 0x00000000ff00723e */ /* 0x001fca00000010ff */
[----:B------:R0:W-:Y:S01]  /*5d10*/  STG.E.U16 desc[UR36][R16.64], R0 ;  /* 0x0000000010007986 */ /* 0x0001e2000c101524 */
[----:B------:R-:W-:Y:S05]  /*5d20*/  BRA `(.L_x_19716) ;  /* 0x0000000400a07947 */ /* 0x000fea0003800000 */
.L_x_19723:
        /* <DEDUP_REMOVED lines=10> */
.L_x_19735:
[----:B------:R-:W-:Y:S01]  /*5dd0*/  LOP3.LUT R0, R2, 0xff, RZ, 0xc0, !PT ;  /* 0x000000ff02007812 */ /* 0x000fe200078ec0ff */
[----:B------:R-:W-:Y:S01]  /*5de0*/  BSSY B0, `(.L_x_19736) ;  /* 0x0000015000007945 */ /* 0x000fe20003800000 */
[----:B------:R-:W-:Y:S02]  /*5df0*/  IMAD.MOV.U32 R8, RZ, RZ, 0x80 ;  /* 0x00000080ff087424 */ /* 0x000fe400078e00ff */
        /* <DEDUP_REMOVED lines=15> */
.L_x_19738:
[----:B------:R-:W-:-:S04]  /*5ef0*/  LOP3.LUT R2, R3, 0x80000000, RZ, 0xc0, !PT ;  /* 0x8000000003027812 */ /* 0x000fc800078ec0ff */
[----:B------:R-:W-:-:S04]  /*5f00*/  SHF.R.U32.HI R3, RZ, 0x18, R2 ;  /* 0x00000018ff037819 */ /* 0x000fc80000011602 */
[----:B------:R-:W-:-:S04]  /*5f10*/  LOP3.LUT R0, R0, R3, RZ, 0xfc, !PT ;  /* 0x0000000300007212 */ /* 0x000fc800078efcff */
[----:B------:R-:W-:-:S07]  /*5f20*/  PRMT R8, R0, 0x7610, R8 ;  /* 0x0000761000087816 */ /* 0x000fce0000000008 */
.L_x_19737:
[----:B------:R-:W-:Y:S05]  /*5f30*/  BSYNC B0 ;  /* 0x0000000000007941 */ /* 0x000fea0003800000 */
.L_x_19736:
[----:B------:R3:W-:Y:S01]  /*5f40*/  STG.E.U8 desc[UR36][R16.64], R8 ;  /* 0x0000000810007986 */ /* 0x0007e2000c101124 */
[----:B------:R-:W-:Y:S05]  /*5f50*/  BRA `(.L_x_19716) ;  /* 0x0000000400147947 */ /* 0x000fea0003800000 */
.L_x_19734:
        /* <DEDUP_REMOVED lines=18> */
.L_x_19741:
[----:B------:R-:W-:-:S04]  /*6080*/  LOP3.LUT R2, R3, 0x80000000, RZ, 0xc0, !PT ;  /* 0x8000000003027812 */ /* 0x000fc800078ec0ff */
[----:B------:R-:W-:-:S04]  /*6090*/  SHF.R.U32.HI R3, RZ, 0x18, R2 ;  /* 0x00000018ff037819 */ /* 0x000fc80000011602 */
[----:B------:R-:W-:-:S04]  /*60a0*/  LOP3.LUT R0, R0, R3, RZ, 0xfc, !PT ;  /* 0x0000000300007212 */ /* 0x000fc800078efcff */
[----:B------:R-:W-:-:S07]  /*60b0*/  PRMT R8, R0, 0x7610, R8 ;  /* 0x0000761000087816 */ /* 0x000fce0000000008 */
.L_x_19740:
[----:B------:R-:W-:Y:S05]  /*60c0*/  BSYNC B0 ;  /* 0x0000000000007941 */ /* 0x000fea0003800000 */
.L_x_19739:
[----:B------:R0:W-:Y:S01]  /*60d0*/  STG.E.U8 desc[UR36][R16.64], R8 ;  /* 0x0000000810007986 */ /* 0x0001e2000c101124 */
[----:B------:R-:W-:Y:S05]  /*60e0*/  BRA `(.L_x_19716) ;  /* 0x0000000000b07947 */ /* 0x000fea0003800000 */
.L_x_19733:
[----:B------:R-:W-:-:S13]  /*60f0*/  ISETP.NE.AND P0, PT, R3, 0x1c, PT ;  /* 0x0000001c0300780c */ /* 0x000fda0003f05270 */
[----:B------:R-:W-:Y:S05]  /*6100*/  @!P0 BRA `(.L_x_19742) ;  /* 0x0000000000a48947 */ /* 0x000fea0003800000 */
[----:B------:R-:W-:-:S13]  /*6110*/  ISETP.NE.AND P0, PT, R3, 0x1d, PT ;  /* 0x0000001d0300780c */ /* 0x000fda0003f05270 */
[----:B------:R-:W-:Y:S05]  /*6120*/  @!P0 BRA `(.L_x_19743) ;  /* 0x0000000000908947 */ /* 0x000fea0003800000 */
[----:B------:R-:W-:-:S13]  /*6130*/  ISETP.NE.AND P0, PT, R3, 0x2c, PT ;  /* 0x0000002c0300780c */ /* 0x000fda0003f05270 */
[----:B------:R-:W-:Y:S05]  /*6140*/  @P0 BRA `(.L_x_19715) ;  /* 0x0000000000440947 */ /* 0x000fea0003800000 */
[----:B------:R-:W-:-:S06]  /*6150*/  LOP3.LUT R4, R2, 0xff, RZ, 0xc0, !PT ;  /* 0x000000ff02047812 */ /* 0x000fcc00078ec0ff */
        /* <DEDUP_REMOVED lines=16> */
.L_x_19715:
        /* <DEDUP_REMOVED lines=16> */
.L_x_19744:
[----:B------:R-:W-:Y:S05]  /*6360*/  BRA `(.L_x_19716) ;  /* 0x0000000000107947 */ /* 0x000fea0003800000 */
.L_x_19743:
[----:B------:R-:W-:-:S05]  /*6370*/  IMAD.MOV.U32 R3, RZ, RZ, RZ ;  /* 0x000000ffff037224 */ /* 0x000fca00078e00ff */
[----:B------:R2:W-:Y:S01]  /*6380*/  STG.E.64 desc[UR36][R16.64], R2 ;  /* 0x0000000210007986 */ /* 0x0005e2000c101b24 */
[----:B------:R-:W-:Y:S05]  /*6390*/  BRA `(.L_x_19716) ;  /* 0x0000000000047947 */ /* 0x000fea0003800000 */
.L_x_19742:
[----:B------:R0:W-:Y:S02]  /*63a0*/  STG.E desc[UR36][R16.64], R2 ;  /* 0x0000000210007986 */ /* 0x0001e4000c101924 */
.L_x_19716:
[----:B------:R-:W-:-:S07]  /*63b0*/  VIADD R19, R19, 0x80 ;  /* 0x0000008013137836 */ /* 0x000fce0000000000 */
.L_x_19676:
[----:B------:R-:W-:Y:S05]  /*63c0*/  BSYNC B6 ;  /* 0x0000000000067941 */ /* 0x000fea0003800000 */
.L_x_19675:
        /* <DEDUP_REMOVED lines=307> */
.L_x_19747:
        /* <DEDUP_REMOVED lines=20> */
.L_x_19751:
[----:B------:R0:W5:Y:S01]  /*7840*/  LDG.E.U8 R0, desc[UR36][R4.64] ;  /* 0x0000002404007981 */ /* 0x000162000c1e1100 */
[----:B------:R-:W-:Y:S05]  /*7850*/  BRA `(.L_x_19753) ;  /* 0x0000000c00647947 */ /* 0x000fea0003800000 */
.L_x_19750:
        /* <DEDUP_REMOVED lines=8> */
.L_x_19755:
[----:B------:R4:W5:Y:S01]  /*78e0*/  LDG.E.U8 R0, desc[UR36][R4.64] ;  /* 0x0000002404007981 */ /* 0x000962000c1e1100 */
[----:B------:R-:W-:Y:S05]  /*78f0*/  BRA `(.L_x_19753) ;  /* 0x0000000c003c7947 */ /* 0x000fea0003800000 */
.L_x_19754:
[----:B------:R3:W5:Y:S01]  /*7900*/  LDG.E.U16 R0, desc[UR36][R4.64] ;  /* 0x0000002404007981 */ /* 0x000762000c1e1500 */
[----:B------:R-:W-:Y:S05]  /*7910*/  BRA `(.L_x_19753) ;  /* 0x0000000c00347947 */ /* 0x000fea0003800000 */
.L_x_19749:
        /* <DEDUP_REMOVED lines=10> */
.L_x_19757:
[----:B------:R-:W2:Y:S02]  /*79c0*/  LDG.E.U16 R2, desc[UR36][R4.64] ;  /* 0x0000002404027981 */ /* 0x000ea4000c1e1500 */
[----:B--2---:R-:W-:-:S06]  /*79d0*/  HADD2.F32 R2, -RZ, R2.H0_H0 ;  /* 0x20000002ff027230 */ /* 0x004fcc0000004100 */
[----:B------:R-:W0:Y:S02]  /*79e0*/  F2I.S64.TRUNC R2, R2 ;  /* 0x0000000200027311 */ /* 0x000e24000020d900 */
[----:B0-----:R-:W-:Y:S01]  /*79f0*/  PRMT R0, R2, 0x7610, R0 ;  /* 0x0000761002007816 */ /* 0x001fe20000000000 */
[----:B------:R-:W-:Y:S06]  /*7a00*/  BRA `(.L_x_19753) ;  /* 0x0000000800f87947 */ /* 0x000fec0003800000 */
.L_x_19756:
        /* <DEDUP_REMOVED lines=10> */
.L_x_19759:
[----:B------:R-:W2:Y:S02]  /*7ab0*/  LDG.E.U16 R4, desc[UR36][R4.64] ;  /* 0x0000002404047981 */ /* 0x000ea4000c1e1500 */
[----:B--2---:R-:W-:-:S06]  /*7ac0*/  HADD2.F32 R2, -RZ, R4.H0_H0 ;  /* 0x20000004ff027230 */ /* 0x004fcc0000004100 */
[----:B------:R-:W0:Y:S02]  /*7ad0*/  F2I.S64.TRUNC R2, R2 ;  /* 0x0000000200027311 */ /* 0x000e24000020d900 */
[----:B0-----:R-:W-:Y:S01]  /*7ae0*/  PRMT R0, R2, 0x7610, R0 ;  /* 0x0000761002007816 */ /* 0x001fe20000000000 */
[----:B------:R-:W-:Y:S06]  /*7af0*/  BRA `(.L_x_19753) ;  /* 0x0000000800bc7947 */ /* 0x000fec0003800000 */
.L_x_19758:
[----:B------:R-:W2:Y:S02]  /*7b00*/  LDG.E.64 R2, desc[UR36][R4.64] ;  /* 0x0000002404027981 */ /* 0x000ea4000c1e1b00 */
[----:B--2---:R-:W0:Y:S02]  /*7b10*/  F2I.S64.F64.TRUNC R2, R2 ;  /* 0x0000000200027311 */ /* 0x004e24000030d900 */
[----:B0-----:R-:W-:Y:S01]  /*7b20*/  PRMT R0, R2, 0x7610, R0 ;  /* 0x0000761002007816 */ /* 0x001fe20000000000 */
[----:B------:R-:W-:Y:S06]  /*7b30*/  BRA `(.L_x_19753) ;  /* 0x0000000800ac7947 */ /* 0x000fec0003800000 */
.L_x_19748:
        /* <DEDUP_REMOVED lines=12> */
.L_x_19762:
[----:B------:R-:W2:Y:S02]  /*7c00*/  LDG.E.64 R4, desc[UR36][R4.64] ;  /* 0x0000002404047981 */ /* 0x000ea4000c1e1b00 */
[----:B--2---:R-:W0:Y:S02]  /*7c10*/  F2I.S64.F64.TRUNC R2, R4 ;  /* 0x0000000400027311 */ /* 0x004e24000030d900 */
[----:B0-----:R-:W-:Y:S01]  /*7c20*/  PRMT R0, R2, 0x7610, R0 ;  /* 0x0000761002007816 */ /* 0x001fe20000000000 */
[----:B------:R-:W-:Y:S06]  /*7c30*/  BRA `(.L_x_19753) ;  /* 0x00000008006c7947 */ /* 0x000fec0003800000 */
.L_x_19761:
        /* <DEDUP_REMOVED lines=28> */
.L_x_19764:
        /* <DEDUP_REMOVED lines=15> */
.L_x_19763:
[----:B------:R-:W2:Y:S02]  /*7ef0*/  LDG.E.U16 R2, desc[UR36][R4.64] ;  /* 0x0000002404027981 */ /* 0x000ea4000c1e1500 */
[----:B--2---:R-:W-:-:S06]  /*7f00*/  IMAD.U32 R2, R2, 0x10000, RZ ;  /* 0x0001000002027824 */ /* 0x004fcc00078e00ff */
[----:B------:R-:W0:Y:S02]  /*7f10*/  F2I.S64.TRUNC R2, R2 ;  /* 0x0000000200027311 */ /* 0x000e24000020d900 */
[----:B0-----:R-:W-:Y:S01]  /*7f20*/  PRMT R0, R2, 0x7610, R0 ;  /* 0x0000761002007816 */ /* 0x001fe20000000000 */
[----:B------:R-:W-:Y:S06]  /*7f30*/  BRA `(.L_x_19753) ;  /* 0x0000000400ac7947 */ /* 0x000fec0003800000 */
.L_x_19760:
        /* <DEDUP_REMOVED lines=10> */
.L_x_19767:
        /* <DEDUP_REMOVED lines=21> */
.L_x_19771:
[----:B------:R-:W-:Y:S05]  /*8130*/  BSYNC B1 ;  /* 0x0000000000017941 */ /* 0x000fea0003800000 */
.L_x_19770:
[----:B------:R-:W-:Y:S01]  /*8140*/  IMAD.SHL.U32 R2, R2, 0x100000, RZ ;  /* 0x0010000002027824 */ /* 0x000fe200078e00ff */
[----:B------:R-:W-:-:S04]  /*8150*/  LEA R3, R0, 0x3b800000, 0x17 ;  /* 0x3b80000000037811 */ /* 0x000fc800078eb8ff */
[----:B------:R-:W-:-:S07]  /*8160*/  LOP3.LUT R2, R3, R2, R4, 0xfe, !PT ;  /* 0x0000000203027212 */ /* 0x000fce00078efe04 */
.L_x_19769:
[----:B------:R-:W-:Y:S05]  /*8170*/  BSYNC B0 ;  /* 0x0000000000007941 */ /* 0x000fea0003800000 */
.L_x_19768:
[----:B------:R-:W0:Y:S02]  /*8180*/  F2I.S64.TRUNC R2, R2 ;  /* 0x0000000200027311 */ /* 0x000e24000020d900 */
[----:B0-----:R-:W-:Y:S01]  /*8190*/  PRMT R0, R2, 0x7610, R0 ;  /* 0x0000761002007816 */ /* 0x001fe20000000000 */
[----:B------:R-:W-:Y:S06]  /*81a0*/  BRA `(.L_x_19753) ;  /* 0x0000000400107947 */ /* 0x000fec0003800000 */
.L_x_19766:
        /* <DEDUP_REMOVED lines=21> */
.L_x_19775:
[----:B------:R-:W-:Y:S05]  /*8300*/  BSYNC B1 ;  /* 0x0000000000017941 */ /* 0x000fea0003800000 */
.L_x_19774:
[----:B------:R-:W-:Y:S01]  /*8310*/  IMAD.SHL.U32 R2, R2, 0x200000, RZ ;  /* 0x0020000002027824 */ /* 0x000fe200078e00ff */
[----:B------:R-:W-:-:S04]  /*8320*/  LEA R3, R0, 0x37800000, 0x17 ;  /* 0x3780000000037811 */ /* 0x000fc800078eb8ff */
[----:B------:R-:W-:-:S07]  /*8330*/  LOP3.LUT R2, R3, R2, R4, 0xfe, !PT ;  /* 0x0000000203027212 */ /* 0x000fce00078efe04 */
.L_x_19773:
[----:B------:R-:W-:Y:S05]  /*8340*/  BSYNC B0 ;  /* 0x0000000000007941 */ /* 0x000fea0003800000 */
.L_x_19772:
[----:B------:R-:W0:Y:S02]  /*8350*/  F2I.S64.TRUNC R2, R2 ;  /* 0x0000000200027311 */ /* 0x000e24000020d900 */
[----:B0-----:R-:W-:Y:S01]  /*8360*/  PRMT R0, R2, 0x7610, R0 ;  /* 0x0000761002007816 */ /* 0x001fe20000000000 */
[----:B------:R-:W-:Y:S06]  /*8370*/  BRA `(.L_x_19753) ;  /* 0x00000000009c7947 */ /* 0x000fec0003800000 */
.L_x_19765:
        /* <DEDUP_REMOVED lines=14> */
.L_x_19779:
[----:B------:R-:W-:Y:S05]  /*8460*/  BSYNC B0 ;  /* 0x0000000000007941 */ /* 0x000fea0003800000 */
.L_x_19778:
[----:B------:R-:W0:Y:S02]  /*8470*/  F2I.S64.TRUNC R2, R2 ;  /* 0x0000000200027311 */ /* 0x000e24000020d900 */
[----:B0-----:R-:W-:Y:S01]  /*8480*/  PRMT R0, R2, 0x7610, R0 ;  /* 0x0000761002007816 */ /* 0x001fe20000000000 */
[----:B------:R-:W-:Y:S06]  /*8490*/  BRA `(.L_x_19753) ;  /* 0x0000000000547947 */ /* 0x000fec0003800000 */
.L_x_19752:
        /* <DEDUP_REMOVED lines=16> */
.L_x_19780:
[----:B------:R-:W-:Y:S01]  /*85a0*/  PRMT R0, RZ, 0x7610, R0 ;  /* 0x00007610ff007816 */ /* 0x000fe20000000000 */
[----:B------:R-:W-:Y:S06]  /*85b0*/  BRA `(.L_x_19753) ;  /* 0x00000000000c7947 */ /* 0x000fec0003800000 */
.L_x_19777:
[----:B------:R1:W5:Y:S01]  /*85c0*/  LDG.E.U8 R0, desc[UR36][R4.64] ;  /* 0x0000002404007981 */ /* 0x000362000c1e1100 */
[----:B------:R-:W-:Y:S05]  /*85d0*/  BRA `(.L_x_19753) ;  /* 0x0000000000047947 */ /* 0x000fea0003800000 */
.L_x_19776:
[----:B------:R2:W5:Y:S02]  /*85e0*/  LDG.E.U8 R0, desc[UR36][R4.64] ;  /* 0x0000002404007981 */ /* 0x000564000c1e1100 */
.L_x_19753:
        /* <DEDUP_REMOVED lines=19> */
.L_x_19784:
[----:B------:R3:W-:Y:S01]  /*8720*/  STG.E.U8 desc[UR36][R16.64], R2 ;  /* 0x0000000210007986 */ /* 0x0007e2000c101124 */
[----:B------:R-:W-:Y:S05]  /*8730*/  BRA `(.L_x_19786) ;  /* 0x0000000c00807947 */ /* 0x000fea0003800000 */
.L_x_19783:
        /* <DEDUP_REMOVED lines=9> */
.L_x_19788:
[----:B------:R2:W-:Y:S01]  /*87d0*/  STG.E desc[UR36][R16.64], R2 ;  /* 0x0000000210007986 */ /* 0x0005e2000c101924 */
[----:B------:R-:W-:Y:S05]  /*87e0*/  BRA `(.L_x_19786) ;  /* 0x0000000c00547947 */ /* 0x000fea0003800000 */
.L_x_19787:
[----:B------:R0:W-:Y:S01]  /*87f0*/  STG.E.U16 desc[UR36][R16.64], R2 ;  /* 0x0000000210007986 */ /* 0x0001e2000c101524 */
[----:B------:R-:W-:Y:S05]  /*8800*/  BRA `(.L_x_19786) ;  /* 0x0000000c004c7947 */ /* 0x000fea0003800000 */
.L_x_19782:
        /* <DEDUP_REMOVED lines=10> */
.L_x_19790:
[----:B------:R-:W-:-:S04]  /*88b0*/  LOP3.LUT R2, R2, 0xff, RZ, 0xc0, !PT ;  /* 0x000000ff02027812 */ /* 0x000fc800078ec0ff */
[----:B------:R-:W0:Y:S02]  /*88c0*/  I2F.U16 R0, R2 ;  /* 0x0000000200007306 */ /* 0x000e240000101000 */
[----:B0-----:R-:W-:-:S05]  /*88d0*/  F2FP.F16.F32.PACK_AB R0, RZ, R0 ;  /* 0x00000000ff00723e */ /* 0x001fca00000000ff */
[----:B------:R0:W-:Y:S01]  /*88e0*/  STG.E.U16 desc[UR36][R16.64], R0 ;  /* 0x0000000010007986 */ /* 0x0001e2000c101524 */
[----:B------:R-:W-:Y:S05]  /*88f0*/  BRA `(.L_x_19786) ;  /* 0x0000000c00107947 */ /* 0x000fea0003800000 */
.L_x_19789:
        /* <DEDUP_REMOVED lines=11> */
.L_x_19792:
[----:B------:R-:W-:-:S06]  /*89b0*/  LOP3.LUT R2, R2, 0xff, RZ, 0xc0, !PT ;  /* 0x000000ff02027812 */ /* 0x000fcc00078ec0ff */
[----:B------:R-:W0:Y:S02]  /*89c0*/  I2F.U16 R2, R2 ;  /* 0x0000000200027306 */ /* 0x000e240000101000 */
[----:B0-----:R-:W-:-:S04]  /*89d0*/  F2FP.F16.F32.PACK_AB R3, RZ, R2 ;  /* 0x00000002ff03723e */ /* 0x001fc800000000ff */
[----:B------:R-:W-:-:S05]  /*89e0*/  PRMT R3, R3, 0x5410, RZ ;  /* 0x0000541003037816 */ /* 0x000fca00000000ff */
[----:B------:R0:W-:Y:S01]  /*89f0*/  STG.E desc[UR36][R16.64], R3 ;  /* 0x0000000310007986 */ /* 0x0001e2000c101924 */
[----:B------:R-:W-:Y:S05]  /*8a00*/  BRA `(.L_x_19786) ;  /* 0x0000000800cc7947 */ /* 0x000fea0003800000 */
.L_x_19791:
[----:B------:R-:W-:-:S06]  /*8a10*/  LOP3.LUT R2, R2, 0xff, RZ, 0xc0, !PT ;  /* 0x000000ff02027812 */ /* 0x000fcc00078ec0ff */
[----:B------:R-:W0:Y:S02]  /*8a20*/  I2F.F64.U16 R2, R2 ;  /* 0x0000000200027312 */ /* 0x000e240000101800 */
[----:B0-----:R0:W-:Y:S01]  /*8a30*/  STG.E.64 desc[UR36][R16.64], R2 ;  /* 0x0000000210007986 */ /* 0x0011e2000c101b24 */
[----:B------:R-:W-:Y:S05]  /*8a40*/  BRA `(.L_x_19786) ;  /* 0x0000000800bc7947 */ /* 0x000fea0003800000 */
.L_x_19781:
        /* <DEDUP_REMOVED lines=12> */
.L_x_19795:
[----:B------:R-:W-:Y:S02]  /*8b10*/  LOP3.LUT R4, R2, 0xff, RZ, 0xc0, !PT ;  /* 0x000000ff02047812 */ /* 0x000fe400078ec0ff */
[----:B------:R-:W-:-:S04]  /*8b20*/  CS2R R6, SRZ ;  /* 0x0000000000067805 */ /* 0x000fc8000001ff00 */
[----:B------:R-:W0:Y:S02]  /*8b30*/  I2F.F64.U16 R4, R4 ;  /* 0x0000000400047312 */ /* 0x000e240000101800 */
[----:B0-----:R0:W-:Y:S01]  /*8b40*/  STG.E.128 desc[UR36][R16.64], R4 ;  /* 0x0000000410007986 */ /* 0x0011e2000c101d24 */
[----:B------:R-:W-:Y:S05]  /*8b50*/  BRA `(.L_x_19786) ;  /* 0x0000000800787947 */ /* 0x000fea0003800000 */
.L_x_19794:
        /* <DEDUP_REMOVED lines=22> */
.L_x_19799:
[----:B------:R-:W-:Y:S05]  /*8cc0*/  BSYNC B0 ;  /* 0x0000000000007941 */ /* 0x000fea0003800000 */
.L_x_19798:
[----:B------:R-:W-:-:S05]  /*8cd0*/  LOP3.LUT R3, R0, R3, RZ, 0xfc, !PT ;  /* 0x0000000300037212 */ /* 0x000fca00078efcff */
[----:B------:R0:W-:Y:S01]  /*8ce0*/  STG.E.U8 desc[UR36][R16.64], R3 ;  /* 0x0000000310007986 */ /* 0x0001e2000c101124 */
[----:B------:R-:W-:Y:S05]  /*8cf0*/  BRA `(.L_x_19786) ;  /* 0x0000000800107947 */ /* 0x000fea0003800000 */
.L_x_19797:
        /* <DEDUP_REMOVED lines=14> */
.L_x_19801:
[----:B------:R-:W-:Y:S01]  /*8de0*/  IMAD.MOV.U32 R0, RZ, RZ, 0x7f ;  /* 0x0000007fff007424 */ /* 0x000fe200078e00ff */
[----:B------:R-:W-:-:S04]  /*8df0*/  ISETP.GT.U32.AND P0, PT, R2, 0x7f800000, PT ;  /* 0x7f8000000200780c */ /* 0x000fc80003f04070 */
[----:B------:R-:W-:-:S09]  /*8e00*/  SEL R0, R0, 0x7c, P0 ;  /* 0x0000007c00007807 */ /* 0x000fd20000000000 */
.L_x_19802:
[----:B------:R-:W-:Y:S05]  /*8e10*/  BSYNC B0 ;  /* 0x0000000000007941 */ /* 0x000fea0003800000 */
.L_x_19800:
[----:B------:R-:W-:-:S04]  /*8e20*/  LOP3.LUT R2, R3, 0x80000000, RZ, 0xc0, !PT ;  /* 0x8000000003027812 */ /* 0x000fc800078ec0ff */
[----:B------:R-:W-:-:S04]  /*8e30*/  SHF.R.U32.HI R3, RZ, 0x18, R2 ;  /* 0x00000018ff037819 */ /* 0x000fc80000011602 */
[----:B------:R-:W-:-:S05]  /*8e40*/  LOP3.LUT R3, R0, R3, RZ, 0xfc, !PT ;  /* 0x0000000300037212 */ /* 0x000fca00078efcff */
[----:B------:R0:W-:Y:S01]  /*8e50*/  STG.E.U8 desc[UR36][R16.64], R3 ;  /* 0x0000000310007986 */ /* 0x0001e2000c101124 */
[----:B------:R-:W-:Y:S05]  /*8e60*/  BRA `(.L_x_19786) ;  /* 0x0000000400b47947 */ /* 0x000fea0003800000 */
.L_x_19796:
[----:B------:R-:W-:-:S04]  /*8e70*/  LOP3.LUT R2, R2, 0xff, RZ, 0xc0, !PT ;  /* 0x000000ff02027812 */ /* 0x000fc800078ec0ff */
[----:B------:R-:W0:Y:S02]  /*8e80*/  I2F.U16 R0, R2 ;  /* 0x0000000200007306 */ /* 0x000e240000101000 */
[----:B0-----:R-:W-:-:S05]  /*8e90*/  F2FP.BF16.F32.PACK_AB R0, RZ, R0 ;  /* 0x00000000ff00723e */ /* 0x001fca00000010ff */
[----:B------:R0:W-:Y:S01]  /*8ea0*/  STG.E.U16 desc[UR36][R16.64], R0 ;  /* 0x0000000010007986 */ /* 0x0001e2000c101524 */
[----:B------:R-:W-:Y:S05]  /*8eb0*/  BRA `(.L_x_19786) ;  /* 0x0000000400a07947 */ /* 0x000fea0003800000 */
.L_x_19793:
        /* <DEDUP_REMOVED lines=10> */
.L_x_19805:
        /* <DEDUP_REMOVED lines=18> */
.L_x_19808:
[----:B------:R-:W-:-:S04]  /*9080*/  LOP3.LUT R2, R3, 0x80000000, RZ, 0xc0, !PT ;  /* 0x8000000003027812 */ /* 0x000fc800078ec0ff */
[----:B------:R-:W-:-:S04]  /*9090*/  SHF.R.U32.HI R3, RZ, 0x18, R2 ;  /* 0x00000018ff037819 */ /* 0x000fc80000011602 */
[----:B------:R-:W-:-:S04]  /*90a0*/  LOP3.LUT R0, R0, R3, RZ, 0xfc, !PT ;  /* 0x0000000300007212 */ /* 0x000fc800078efcff */
[----:B------:R-:W-:-:S07]  /*90b0*/  PRMT R8, R0, 0x7610, R8 ;  /* 0x0000761000087816 */ /* 0x000fce0000000008 */
.L_x_19807:
[----:B------:R-:W-:Y:S05]  /*90c0*/  BSYNC B0 ;  /* 0x0000000000007941 */ /* 0x000fea0003800000 */
.L_x_19806:
[----:B------:R0:W-:Y:S01]  /*90d0*/  STG.E.U8 desc[UR36][R16.64], R8 ;  /* 0x0000000810007986 */ /* 0x0001e2000c101124 */
[----:B------:R-:W-:Y:S05]  /*90e0*/  BRA `(.L_x_19786) ;  /* 0x0000000400147947 */ /* 0x000fea0003800000 */
.L_x_19804:
        /* <DEDUP_REMOVED lines=18> */
.L_x_19811:
[----:B------:R-:W-:-:S04]  /*9210*/  LOP3.LUT R2, R3, 0x80000000, RZ, 0xc0, !PT ;  /* 0x8000000003027812 */ /* 0x000fc800078ec0ff */
[----:B------:R-:W-:-:S04]  /*9220*/  SHF.R.U32.HI R3, RZ, 0x18, R2 ;  /* 0x00000018ff037819 */ /* 0x000fc80000011602 */
[----:B------:R-:W-:-:S04]  /*9230*/  LOP3.LUT R0, R0, R3, RZ, 0xfc, !PT ;  /* 0x0000000300007212 */ /* 0x000fc800078efcff */
[----:B------:R-:W-:-:S07]  /*9240*/  PRMT R8, R0, 0x7610, R8 ;  /* 0x0000761000087816 */ /* 0x000fce0000000008 */
.L_x_19810:
[----:B------:R-:W-:Y:S05]  /*9250*/  BSYNC B0 ;  /* 0x0000000000007941 */ /* 0x000fea0003800000 */
.L_x_19809:
[----:B------:R0:W-:Y:S01]  /*9260*/  STG.E.U8 desc[UR36][R16.64], R8 ;  /* 0x0000000810007986 */ /* 0x0001e2000c101124 */
[----:B------:R-:W-:Y:S05]  /*9270*/  BRA `(.L_x_19786) ;  /* 0x0000000000b07947 */ /* 0x000fea0003800000 */
.L_x_19803:
        /* <DEDUP_REMOVED lines=23> */
.L_x_19785:
        /* <DEDUP_REMOVED lines=16> */
.L_x_19814:
[----:B------:R-:W-:Y:S05]  /*94f0*/  BRA `(.L_x_19786) ;  /* 0x0000000000107947 */ /* 0x000fea0003800000 */
.L_x_19813:
[----:B------:R-:W-:-:S05]  /*9500*/  IMAD.MOV.U32 R3, RZ, RZ, RZ ;  /* 0x000000ffff037224 */ /* 0x000fca00078e00ff */
[----:B------:R0:W-:Y:S01]  /*9510*/  STG.E.64 desc[UR36][R16.64], R2 ;  /* 0x0000000210007986 */ /* 0x0001e2000c101b24 */
[----:B------:R-:W-:Y:S05]  /*9520*/  BRA `(.L_x_19786) ;  /* 0x0000000000047947 */ /* 0x000fea0003800000 */
.L_x_19812:
[----:B------:R0:W-:Y:S02]  /*9530*/  STG.E desc[UR36][R16.64], R2 ;  /* 0x0000000210007986 */ /* 0x0001e4000c101924 */
.L_x_19786:
[----:B------:R-:W-:-:S07]  /*9540*/  VIADD R19, R19, 0x80 ;  /* 0x0000008013137836 */ /* 0x000fce0000000000 */
.L_x_19746:
[----:B------:R-:W-:Y:S05]  /*9550*/  BSYNC B6 ;  /* 0x0000000000067941 */ /* 0x000fea0003800000 */
.L_x_19745:
        /* <DEDUP_REMOVED lines=306> */
.L_x_19815:
        /* <DEDUP_REMOVED lines=20> */
.L_x_19819:
[----:B------:R4:W5:Y:S01]  /*a9c0*/  LDG.E.U8 R0, desc[UR36][R4.64] ;  /* 0x0000002404007981 */ /* 0x000962000c1e1100 */
[----:B------:R-:W-:Y:S05]  /*a9d0*/  BRA `(.L_x_19821) ;  /* 0x0000000c00647947 */ /* 0x000fea0003800000 */
.L_x_19818:
        /* <DEDUP_REMOVED lines=8> */
.L_x_19823:
[----:B------:R2:W5:Y:S01]  /*aa60*/  LDG.E.U8 R0, desc[UR36][R4.64] ;  /* 0x0000002404007981 */ /* 0x000562000c1e1100 */
[----:B------:R-:W-:Y:S05]  /*aa70*/  BRA `(.L_x_19821) ;  /* 0x0000000c003c7947 */ /* 0x000fea0003800000 */
.L_x_19822:
[----:B------:R0:W5:Y:S01]  /*aa80*/  LDG.E.U16 R0, desc[UR36][R4.64] ;  /* 0x0000002404007981 */ /* 0x000162000c1e1500 */
[----:B------:R-:W-:Y:S05]  /*aa90*/  BRA `(.L_x_19821) ;  /* 0x0000000c00347947 */ /* 0x000fea0003800000 */
.L_x_19817:
        /* <DEDUP_REMOVED lines=10> */
.L_x_19825:
[----:B------:R-:W2:Y:S02]  /*ab40*/  LDG.E.U16 R2, desc[UR36][R4.64] ;  /* 0x0000002404027981 */ /* 0x000ea4000c1e1500 */
[----:B--2---:R-:W-:-:S06]  /*ab50*/  HADD2.F32 R2, -RZ, R2.H0_H0 ;  /* 0x20000002ff027230 */ /* 0x004fcc0000004100 */
[----:B------:R-:W0:Y:S02]  /*ab60*/  F2I.S64.TRUNC R2, R2 ;  /* 0x0000000200027311 */ /* 0x000e24000020d900 */
[----:B0-----:R-:W-:Y:S01]  /*ab70*/  PRMT R0, R2, 0x7610, R0 ;  /* 0x0000761002007816 */ /* 0x001fe20000000000 */
[----:B------:R-:W-:Y:S06]  /*ab80*/  BRA `(.L_x_19821) ;  /* 0x0000000800f87947 */ /* 0x000fec0003800000 */
.L_x_19824:
        /* <DEDUP_REMOVED lines=10> */
.L_x_19827:
[----:B------:R-:W2:Y:S02]  /*ac30*/  LDG.E.U16 R4, desc[UR36][R4.64] ;  /* 0x0000002404047981 */ /* 0x000ea4000c1e1500 */
[----:B--2---:R-:W-:-:S06]  /*ac40*/  HADD2.F32 R2, -RZ, R4.H0_H0 ;  /* 0x20000004ff027230 */ /* 0x004fcc0000004100 */
[----:B------:R-:W0:Y:S02]  /*ac50*/  F2I.S64.TRUNC R2, R2 ;  /* 0x0000000200027311 */ /* 0x000e24000020d900 */
[----:B0-----:R-:W-:Y:S01]  /*ac60*/  PRMT R0, R2, 0x7610, R0 ;  /* 0x0000761002007816 */ /* 0x001fe20000000000 */
[----:B------:R-:W-:Y:S06]  /*ac70*/  BRA `(.L_x_19821) ;  /* 0x0000000800bc7947 */ /* 0x000fec0003800000 */
.L_x_19826:
[----:B------:R-:W2:Y:S02]  /*ac80*/  LDG.E.64 R2, desc[UR36][R4.64] ;  /* 0x0000002404027981 */ /* 0x000ea4000c1e1b00 */
[----:B--2---:R-:W0:Y:S02]  /*ac90*/  F2I.S64.F64.TRUNC R2, R2 ;  /* 0x0000000200027311 */ /* 0x004e24000030d900 */
[----:B0-----:R-:W-:Y:S01]  /*aca0*/  PRMT R0, R2, 0x7610, R0 ;  /* 0x0000761002007816 */ /* 0x001fe20000000000 */
[----:B------:R-:W-:Y:S06]  /*acb0*/  BRA `(.L_x_19821) ;  /* 0x0000000800ac7947 */ /* 0x000fec0003800000 */
.L_x_19816:
        /* <DEDUP_REMOVED lines=12> */
.L_x_19830:
[----:B------:R-:W2:Y:S02]  /*ad80*/  LDG.E.64 R4, desc[UR36][R4.64] ;  /* 0x0000002404047981 */ /* 0x000ea4000c1e1b00 */
[----:B--2---:R-:W0:Y:S02]  /*ad90*/  F2I.S64.F64.TRUNC R2, R4 ;  /* 0x0000000400027311 */ /* 0x004e24000030d900 */
[----:B0-----:R-:W-:Y:S01]  /*ada0*/  PRMT R0, R2, 0x7610, R0 ;  /* 0x0000761002007816 */ /* 0x001fe20000000000 */
[----:B------:R-:W-:Y:S06]  /*adb0*/  BRA `(.L_x_19821) ;  /* 0x00000008006c7947 */ /* 0x000fec0003800000 */
.L_x_19829:
        /* <DEDUP_REMOVED lines=28> */
.L_x_19832:
        /* <DEDUP_REMOVED lines=15> */
.L_x_19831:
[----:B------:R-:W2:Y:S02]  /*b070*/  LDG.E.U16 R2, desc[UR36][R4.64] ;  /* 0x0000002404027981 */ /* 0x000ea4000c1e1500 */
[----:B--2---:R-:W-:-:S06]  /*b080*/  IMAD.U32 R2, R2, 0x10000, RZ ;  /* 0x0001000002027824 */ /* 0x004fcc00078e00ff */
[----:B------:R-:W0:Y:S02]  /*b090*/  F2I.S64.TRUNC R2, R2 ;  /* 0x0000000200027311 */ /* 0x000e24000020d900 */
[----:B0-----:R-:W-:Y:S01]  /*b0a0*/  PRMT R0, R2, 0x7610, R0 ;  /* 0x0000761002007816 */ /* 0x001fe20000000000 */
[----:B------:R-:W-:Y:S06]  /*b0b0*/  BRA `(.L_x_19821) ;  /* 0x0000000400ac7947 */ /* 0x000fec0003800000 */
.L_x_19828:
        /* <DEDUP_REMOVED lines=10> */
.L_x_19835:
        /* <DEDUP_REMOVED lines=21> */
.L_x_19839:
[----:B------:R-:W-:Y:S05]  /*b2b0*/  BSYNC B1 ;  /* 0x0000000000017941 */ /* 0x000fea0003800000 */
.L_x_19838:
[----:B------:R-:W-:Y:S01]  /*b2c0*/  IMAD.SHL.U32 R2, R2, 0x100000, RZ ;  /* 0x0010000002027824 */ /* 0x000fe200078e00ff */
[----:B------:R-:W-:-:S04]  /*b2d0*/  LEA R3, R0, 0x3b800000, 0x17 ;  /* 0x3b80000000037811 */ /* 0x000fc800078eb8ff */
[----:B------:R-:W-:-:S07]  /*b2e0*/  LOP3.LUT R2, R3, R2, R4, 0xfe, !PT ;  /* 0x0000000203027212 */ /* 0x000fce00078efe04 */
.L_x_19837:
[----:B------:R-:W-:Y:S05]  /*b2f0*/  BSYNC B0 ;  /* 0x0000000000007941 */ /* 0x000fea0003800000 */
.L_x_19836:
[----:B------:R-:W0:Y:S02]  /*b300*/  F2I.S64.TRUNC R2, R2 ;  /* 0x0000000200027311 */ /* 0x000e24000020d900 */
[----:B0-----:R-:W-:Y:S01]  /*b310*/  PRMT R0, R2, 0x7610, R0 ;  /* 0x0000761002007816 */ /* 0x001fe20000000000 */
[----:B------:R-:W-:Y:S06]  /*b320*/  BRA `(.L_x_19821) ;  /* 0x0000000400107947 */ /* 0x000fec0003800000 */
.L_x_19834:
        /* <DEDUP_REMOVED lines=21> */
.L_x_19843:
[----:B------:R-:W-:Y:S05]  /*b480*/  BSYNC B1 ;  /* 0x0000000000017941 */ /* 0x000fea0003800000 */
.L_x_19842:
[----:B------:R-:W-:Y:S01]  /*b490*/  IMAD.SHL.U32 R2, R2, 0x200000, RZ ;  /* 0x0020000002027824 */ /* 0x000fe200078e00ff */
[----:B------:R-:W-:-:S04]  /*b4a0*/  LEA R3, R0, 0x37800000, 0x17 ;  /* 0x3780000000037811 */ /* 0x000fc800078eb8ff */
[----:B------:R-:W-:-:S07]  /*b4b0*/  LOP3.LUT R2, R3, R2, R4, 0xfe, !PT ;  /* 0x0000000203027212 */ /* 0x000fce00078efe04 */
.L_x_19841:
[----:B------:R-:W-:Y:S05]  /*b4c0*/  BSYNC B0 ;  /* 0x0000000000007941 */ /* 0x000fea0003800000 */
.L_x_19840:
[----:B------:R-:W0:Y:S02]  /*b4d0*/  F2I.S64.TRUNC R2, R2 ;  /* 0x0000000200027311 */ /* 0x000e24000020d900 */
[----:B0-----:R-:W-:Y:S01]  /*b4e0*/  PRMT R0, R2, 0x7610, R0 ;  /* 0x0000761002007816 */ /* 0x001fe20000000000 */
[----:B------:R-:W-:Y:S06]  /*b4f0*/  BRA `(.L_x_19821) ;  /* 0x00000000009c7947 */ /* 0x000fec0003800000 */
.L_x_19833:
        /* <DEDUP_REMOVED lines=14> */
.L_x_19847:
[----:B------:R-:W-:Y:S05]  /*b5e0*/  BSYNC B0 ;  /* 0x0000000000007941 */ /* 0x000fea0003800000 */
.L_x_19846:
[----:B------:R-:W0:Y:S02]  /*b5f0*/  F2I.S64.TRUNC R2, R2 ;  /* 0x0000000200027311 */ /* 0x000e24000020d900 */
[----:B0-----:R-:W-:Y:S01]  /*b600*/  PRMT R0, R2, 0x7610, R0 ;  /* 0x0000761002007816 */ /* 0x001fe20000000000 */
[----:B------:R-:W-:Y:S06]  /*b610*/  BRA `(.L_x_19821) ;  /* 0x0000000000547947 */ /* 0x000fec0003800000 */
.L_x_19820:
        /* <DEDUP_REMOVED lines=16> */
.L_x_19848:
[----:B------:R-:W-:Y:S01]  /*b720*/  PRMT R0, RZ, 0x7610, R0 ;  /* 0x00007610ff007816 */ /* 0x000fe20000000000 */
[----:B------:R-:W-:Y:S06]  /*b730*/  BRA `(.L_x_19821) ;  /* 0x00000000000c7947 */ /* 0x000fec0003800000 */
.L_x_19845:
[----:B------:R0:W5:Y:S01]  /*b740*/  LDG.E.U8 R0, desc[UR36][R4.64] ;  /* 0x0000002404007981 */ /* 0x000162000c1e1100 */
[----:B------:R-:W-:Y:S05]  /*b750*/  BRA `(.L_x_19821) ;  /* 0x0000000000047947 */ /* 0x000fea0003800000 */
.L_x_19844:
[----:B------:R0:W5:Y:S02]  /*b760*/  LDG.E.U8 R0, desc[UR36][R4.64] ;  /* 0x0000002404007981 */ /* 0x000164000c1e1100 */
.L_x_19821:
        /* <DEDUP_REMOVED lines=19> */
.L_x_19852:
[----:B------:R-:W-:Y:S01]  /*b8a0*/  STG.E.U8 desc[UR36][R16.64], R2 ;  /* 0x0000000210007986 */ /* 0x000fe2000c101124 */
[----:B------:R-:W-:Y:S05]  /*b8b0*/  EXIT ;  /* 0x000000000000794d */ /* 0x000fea0003800000 */
.L_x_19851:
        /* <DEDUP_REMOVED lines=9> */
.L_x_19855:
[----:B------:R-:W-:Y:S01]  /*b950*/  STG.E desc[UR36][R16.64], R2 ;  /* 0x0000000210007986 */ /* 0x000fe2000c101924 */
[----:B------:R-:W-:Y:S05]  /*b960*/  EXIT ;  /* 0x000000000000794d */ /* 0x000fea0003800000 */
.L_x_19854:
[----:B------:R-:W-:Y:S01]  /*b970*/  STG.E.U16 desc[UR36][R16.64], R2 ;  /* 0x0000000210007986 */ /* 0x000fe2000c101524 */
[----:B------:R-:W-:Y:S05]  /*b980*/  EXIT ;  /* 0x000000000000794d */ /* 0x000fea0003800000 */
.L_x_19850:
        /* <DEDUP_REMOVED lines=8> */
[----:B0-----:R-:W-:Y:S01]  /*ba10*/  STG.E desc[UR36][R16.64], R3 ;  /* 0x0000000310007986 */ /* 0x001fe2000c101924 */
[----:B------:R-:W-:Y:S05]  /*ba20*/  EXIT ;  /* 0x000000000000794d */ /* 0x000fea0003800000 */
.L_x_19857:
[----:B------:R-:W-:-:S04]  /*ba30*/  LOP3.LUT R2, R2, 0xff, RZ, 0xc0, !PT ;  /* 0x000000ff02027812 */ /* 0x000fc800078ec0ff */
[----:B------:R-:W0:Y:S02]  /*ba40*/  I2F.U16 R0, R2 ;  /* 0x0000000200007306 */ /* 0x000e240000101000 */
[----:B0-----:R-:W-:-:S05]  /*ba50*/  F2FP.F16.F32.PACK_AB R0, RZ, R0 ;  /* 0x00000000ff00723e */ /* 0x001fca00000000ff */
[----:B------:R-:W-:Y:S01]  /*ba60*/  STG.E.U16 desc[UR36][R16.64], R0 ;  /* 0x0000000010007986 */ /* 0x000fe2000c101524 */
[----:B------:R-:W-:Y:S05]  /*ba70*/  EXIT ;  /* 0x000000000000794d */ /* 0x000fea0003800000 */
.L_x_19856:
        /* <DEDUP_REMOVED lines=9> */
[----:B0-----:R-:W-:Y:S01]  /*bb10*/  STG.E.64 desc[UR36][R16.64], R2 ;  /* 0x0000000210007986 */ /* 0x001fe2000c101b24 */
[----:B------:R-:W-:Y:S05]  /*bb20*/  EXIT ;  /* 0x000000000000794d */ /* 0x000fea0003800000 */
.L_x_19859:
[----:B------:R-:W-:-:S06]  /*bb30*/  LOP3.LUT R2, R2, 0xff, RZ, 0xc0, !PT ;  /* 0x000000ff02027812 */ /* 0x000fcc00078ec0ff */
[----:B------:R-:W0:Y:S02]  /*bb40*/  I2F.U16 R2, R2 ;  /* 0x0000000200027306 */ /* 0x000e240000101000 */
[----:B0-----:R-:W-:-:S04]  /*bb50*/  F2FP.F16.F32.PACK_AB R3, RZ, R2 ;  /* 0x00000002ff03723e */ /* 0x001fc800000000ff */
[----:B------:R-:W-:-:S05]  /*bb60*/  PRMT R3, R3, 0x5410, RZ ;  /* 0x0000541003037816 */ /* 0x000fca00000000ff */
[----:B------:R-:W-:Y:S01]  /*bb70*/  STG.E desc[UR36][R16.64], R3 ;  /* 0x0000000310007986 */ /* 0x000fe2000c101924 */
[----:B------:R-:W-:Y:S05]  /*bb80*/  EXIT ;  /* 0x000000000000794d */ /* 0x000fea0003800000 */
.L_x_19858:
[----:B------:R-:W-:-:S06]  /*bb90*/  LOP3.LUT R2, R2, 0xff, RZ, 0xc0, !PT ;  /* 0x000000ff02027812 */ /* 0x000fcc00078ec0ff */
[----:B------:R-:W0:Y:S02]  /*bba0*/  I2F.F64.U16 R2, R2 ;  /* 0x0000000200027312 */ /* 0x000e240000101800 */
[----:B0-----:R-:W-:Y:S01]  /*bbb0*/  STG.E.64 desc[UR36][R16.64], R2 ;  /* 0x0000000210007986 */ /* 0x001fe2000c101b24 */
[----:B------:R-:W-:Y:S05]  /*bbc0*/  EXIT ;  /* 0x000000000000794d */ /* 0x000fea0003800000 */
.L_x_19849:
        /* <DEDUP_REMOVED lines=12> */
.L_x_19862:
[----:B------:R-:W-:Y:S02]  /*bc90*/  LOP3.LUT R4, R2, 0xff, RZ, 0xc0, !PT ;  /* 0x000000ff02047812 */ /* 0x000fe400078ec0ff */
[----:B------:R-:W-:-:S04]  /*bca0*/  CS2R R6, SRZ ;  /* 0x0000000000067805 */ /* 0x000fc8000001ff00 */
[----:B------:R-:W0:Y:S02]  /*bcb0*/  I2F.F64.U16 R4, R4 ;  /* 0x0000000400047312 */ /* 0x000e240000101800 */
[----:B0-----:R-:W-:Y:S01]  /*bcc0*/  STG.E.128 desc[UR36][R16.64], R4 ;  /* 0x0000000410007986 */ /* 0x001fe2000c101d24 */
[----:B------:R-:W-:Y:S05]  /*bcd0*/  EXIT ;  /* 0x000000000000794d */ /* 0x000fea0003800000 */
.L_x_19861:
        /* <DEDUP_REMOVED lines=22> */
.L_x_19866:
[----:B------:R-:W-:Y:S05]  /*be40*/  BSYNC B0 ;  /* 0x0000000000007941 */ /* 0x000fea0003800000 */
.L_x_19865:
[----:B------:R-:W-:-:S05]  /*be50*/  LOP3.LUT R3, R0, R3, RZ, 0xfc, !PT ;  /* 0x0000000300037212 */ /* 0x000fca00078efcff */
[----:B------:R-:W-:Y:S01]  /*be60*/  STG.E.U8 desc[UR36][R16.64], R3 ;  /* 0x0000000310007986 */ /* 0x000fe2000c101124 */
[----:B------:R-:W-:Y:S05]  /*be70*/  EXIT ;  /* 0x000000000000794d */ /* 0x000fea0003800000 */
.L_x_19864:
        /* <DEDUP_REMOVED lines=14> */
.L_x_19868:
[----:B------:R-:W-:Y:S01]  /*bf60*/  IMAD.MOV.U32 R0, RZ, RZ, 0x7f ;  /* 0x0000007fff007424 */ /* 0x000fe200078e00ff */
[----:B------:R-:W-:-:S04]  /*bf70*/  ISETP.GT.U32.AND P0, PT, R2, 0x7f800000, PT ;  /* 0x7f8000000200780c */ /* 0x000fc80003f04070 */
[----:B------:R-:W-:-:S09]  /*bf80*/  SEL R0, R0, 0x7c, P0 ;  /* 0x0000007c00007807 */ /* 0x000fd20000000000 */
.L_x_19869:
[----:B------:R-:W-:Y:S05]  /*bf90*/  BSYNC B0 ;  /* 0x0000000000007941 */ /* 0x000fea0003800000 */
.L_x_19867:
[----:B------:R-:W-:-:S04]  /*bfa0*/  LOP3.LUT R2, R3, 0x80000000, RZ, 0xc0, !PT ;  /* 0x8000000003027812 */ /* 0x000fc800078ec0ff */
[----:B------:R-:W-:-:S04]  /*bfb0*/  SHF.R.U32.HI R3, RZ, 0x18, R2 ;  /* 0x00000018ff037819 */ /* 0x000fc80000011602 */
[----:B------:R-:W-:-:S05]  /*bfc0*/  LOP3.LUT R3, R0, R3, RZ, 0xfc, !PT ;  /* 0x0000000300037212 */ /* 0x000fca00078efcff */
[----:B------:R-:W-:Y:S01]  /*bfd0*/  STG.E.U8 desc[UR36][R16.64], R3 ;  /* 0x0000000310007986 */ /* 0x000fe2000c101124 */
[----:B------:R-:W-:Y:S05]  /*bfe0*/  EXIT ;  /* 0x000000000000794d */ /* 0x000fea0003800000 */
.L_x_19863:
[----:B------:R-:W-:-:S04]  /*bff0*/  LOP3.LUT R2, R2, 0xff, RZ, 0xc0, !PT ;  /* 0x000000ff02027812 */ /* 0x000fc800078ec0ff */
[----:B------:R-:W0:Y:S02]  /*c000*/  I2F.U16 R0, R2 ;  /* 0x0000000200007306 */ /* 0x000e240000101000 */
[----:B0-----:R-:W-:-:S05]  /*c010*/  F2FP.BF16.F32.PACK_AB R0, RZ, R0 ;  /* 0x00000000ff00723e */ /* 0x001fca00000010ff */
[----:B------:R-:W-:Y:S01]  /*c020*/  STG.E.U16 desc[UR36][R16.64], R0 ;  /* 0x0000000010007986 */ /* 0x000fe2000c101524 */
[----:B------:R-:W-:Y:S05]  /*c030*/  EXIT ;  /* 0x000000000000794d */ /* 0x000fea0003800000 */
.L_x_19860:
        /* <DEDUP_REMOVED lines=10> */
.L_x_19872:
        /* <DEDUP_REMOVED lines=18> */
.L_x_19875:
[----:B------:R-:W-:-:S04]  /*c200*/  LOP3.LUT R2, R3, 0x80000000, RZ, 0xc0, !PT ;  /* 0x8000000003027812 */ /* 0x000fc800078ec0ff */
[----:B------:R-:W-:-:S04]  /*c210*/  SHF.R.U32.HI R3, RZ, 0x18, R2 ;  /* 0x00000018ff037819 */ /* 0x000fc80000011602 */
[----:B------:R-:W-:-:S04]  /*c220*/  LOP3.LUT R0, R0, R3, RZ, 0xfc, !PT ;  /* 0x0000000300007212 */ /* 0x000fc800078efcff */
[----:B------:R-:W-:-:S07]  /*c230*/  PRMT R8, R0, 0x7610, R8 ;  /* 0x0000761000087816 */ /* 0x000fce0000000008 */
.L_x_19874:
[----:B------:R-:W-:Y:S05]  /*c240*/  BSYNC B0 ;  /* 0x0000000000007941 */ /* 0x000fea0003800000 */
.L_x_19873:
[----:B------:R-:W-:Y:S01]  /*c250*/  STG.E.U8 desc[UR36][R16.64], R8 ;  /* 0x0000000810007986 */ /* 0x000fe2000c101124 */
[----:B------:R-:W-:Y:S05]  /*c260*/  EXIT ;  /* 0x000000000000794d */ /* 0x000fea0003800000 */
.L_x_19871:
        /* <DEDUP_REMOVED lines=18> */
.L_x_19878:
[----:B------:R-:W-:-:S04]  /*c390*/  LOP3.LUT R2, R3, 0x80000000, RZ, 0xc0, !PT ;  /* 0x8000000003027812 */ /* 0x000fc800078ec0ff */
[----:B------:R-:W-:-:S04]  /*c3a0*/  SHF.R.U32.HI R3, RZ, 0x18, R2 ;  /* 0x00000018ff037819 */ /* 0x000fc80000011602 */
[----:B------:R-:W-:-:S04]  /*c3b0*/  LOP3.LUT R0, R0, R3, RZ, 0xfc, !PT ;  /* 0x0000000300007212 */ /* 0x000fc800078efcff */
[----:B------:R-:W-:-:S07]  /*c3c0*/  PRMT R8, R0, 0x7610, R8 ;  /* 0x0000761000087816 */ /* 0x000fce0000000008 */
.L_x_19877:
[----:B------:R-:W-:Y:S05]  /*c3d0*/  BSYNC B0 ;  /* 0x0000000000007941 */ /* 0x000fea0003800000 */
.L_x_19876:
[----:B------:R-:W-:Y:S01]  /*c3e0*/  STG.E.U8 desc[UR36][R16.64], R8 ;  /* 0x0000000810007986 */ /* 0x000fe2000c101124 */
[----:B------:R-:W-:Y:S05]  /*c3f0*/  EXIT ;  /* 0x000000000000794d */ /* 0x000fea0003800000 */
.L_x_19870:
        /* <DEDUP_REMOVED lines=23> */
.L_x_19853:
        /* <DEDUP_REMOVED lines=16> */
.L_x_19881:
[----:B------:R-:W-:Y:S05]  /*c670*/  EXIT ;  /* 0x000000000000794d */ /* 0x000fea0003800000 */
.L_x_19880:
[----:B------:R-:W-:-:S05]  /*c680*/  IMAD.MOV.U32 R3, RZ, RZ, RZ ;  /* 0x000000ffff037224 */ /* 0x000fca00078e00ff */
[----:B------:R-:W-:Y:S01]  /*c690*/  STG.E.64 desc[UR36][R16.64], R2 ;  /* 0x0000000210007986 */ /* 0x000fe2000c101b24 */
[----:B------:R-:W-:Y:S05]  /*c6a0*/  EXIT ;  /* 0x000000000000794d */ /* 0x000fea0003800000 */
.L_x_19879:
[----:B------:R-:W-:Y:S01]  /*c6b0*/  STG.E desc[UR36][R16.64], R2 ;  /* 0x0000000210007986 */ /* 0x000fe2000c101924 */
[----:B------:R-:W-:Y:S05]  /*c6c0*/  EXIT ;  /* 0x000000000000794d */ /* 0x000fea0003800000 */
.L_x_19882:
        /* <DEDUP_REMOVED lines=11> */
.L_x_36340:


//--------------------- .text._ZN2at6native27unrolled_elementwise_kernelIZZZNS0_17clamp_kernel_cudaERNS_18TensorIteratorBaseERKN3c106ScalarES7_ENKUlvE_clEvENKUlvE_clEvEUlhE_St5arrayIPcLm2EELi4E23TrivialOffsetCalculatorILi1EjESF_NS0_6memory12LoadWithCastILi1EEENSG_13StoreWithCastILi1EEEEEviT_T0_T2_T3_T4_T5_ --------------------------
	.section	.text._ZN2at6native27unrolled_elementwise_kernelIZZZNS0_17clamp_kernel_cudaERNS_18TensorIteratorBaseERKN3c106ScalarES7_ENKUlvE_clEvENKUlvE_clEvEUlhE_St5arrayIPcLm2EELi4E23TrivialOffsetCalculatorILi1EjESF_NS0_6memory12LoadWithCastILi1EEENSG_13StoreWithCastILi1EEEEEviT_T0_T2_T3_T4_T5_,"ax",@progbits
	.align	128
        .global         _ZN2at6native27unrolled_elementwise_kernelIZZZNS0_17clamp_kernel_cudaERNS_18TensorIteratorBaseERKN3c106ScalarES7_ENKUlvE_clEvENKUlvE_clEvEUlhE_St5arrayIPcLm2EELi4E23TrivialOffsetCalculatorILi1EjESF_NS0_6memory12LoadWithCastILi1EEENSG_13StoreWithCastILi1EEEEEviT_T0_T2_T3_T4_T5_
        .type           _ZN2at6native27unrolled_elementwise_kernelIZZZNS0_17clamp_kernel_cudaERNS_18TensorIteratorBaseERKN3c106ScalarES7_ENKUlvE_clEvENKUlvE_clEvEUlhE_St5arrayIPcLm2EELi4E23TrivialOffsetCalculatorILi1EjESF_NS0_6memory12LoadWithCastILi1EEENSG_13StoreWithCastILi1EEEEEviT_T0_T2_T3_T4_T5_,@function
        .size           _ZN2at6native27unrolled_elementwise_kernelIZZZNS0_17clamp_kernel_cudaERNS_18TensorIteratorBaseERKN3c106ScalarES7_ENKUlvE_clEvENKUlvE_clEvEUlhE_St5arrayIPcLm2EELi4E23TrivialOffsetCalculatorILi1EjESF_NS0_6memory12LoadWithCastILi1EEENSG_13StoreWithCastILi1EEEEEviT_T0_T2_T3_T4_T5_,(.L_x_36341 - _ZN2at6native27unrolled_elementwise_kernelIZZZNS0_17clamp_kernel_cudaERNS_18TensorIteratorBaseERKN3c106ScalarES7_ENKUlvE_clEvENKUlvE_clEvEUlhE_St5arrayIPcLm2EELi4E23TrivialOffsetCalculatorILi1EjESF_NS0_6memory12LoadWithCastILi1EEENSG_13StoreWithCastILi1EEEEEviT_T0_T2_T3_T4_T5_)
        .other          _ZN2at6native27unrolled_elementwise_kernelIZZZNS0_17clamp_kernel_cudaERNS_18TensorIteratorBaseERKN3c106ScalarES7_ENKUlvE_clEvENKUlvE_clEvEUlhE_St5arrayIPcLm2EELi4E23TrivialOffsetCalculatorILi1EjESF_NS0_6memory12LoadWithCastILi1EEENSG_13StoreWithCastILi1EEEEEviT_T0_T2_T3_T4_T5_,@"STO_CUDA_ENTRY STV_DEFAULT"
_ZN2at6native27unrolled_elementwise_kernelIZZZNS0_17clamp_kernel_cudaERNS_18TensorIteratorBaseERKN3c106ScalarES7_ENKUlvE_clEvENKUlvE_clEvEUlhE_St5arrayIPcLm2EELi4E23TrivialOffsetCalculatorILi1EjESF_NS0_6memory12LoadWithCastILi1EEENSG_13StoreWithCastILi1EEEEEviT_T0_T2_T3_T4_T5_:
.text._ZN2at6native27unrolled_elementwise_kernelIZZZNS0_17clamp_kernel_cudaERNS_18TensorIteratorBaseERKN3c106ScalarES7_ENKUlvE_clEvENKUlvE_clEvEUlhE_St5arrayIPcLm2EELi4E23TrivialOffsetCalculatorILi1EjESF_NS0_6memory12LoadWithCastILi1EEENSG_13StoreWithCastILi1EEEEEviT_T0_T2_T3_T4_T5_:
        /* <DEDUP_REMOVED lines=31> */
.L_x_19888:
[----:B------:R3:W5:Y:S01]  /*01f0*/  LDG.E.U8 R24, desc[UR36][R6.64] ;  /* 0x0000002406187981 */ /* 0x000762000c1e1100 */
[----:B------:R-:W-:Y:S05]  /*0200*/  BRA `(.L_x_19890) ;  /* 0x0000000c00687947 */ /* 0x000fea0003800000 */
.L_x_19887:
        /* <DEDUP_REMOVED lines=8> */
.L_x_19892:
[----:B------:R1:W5:Y:S01]  /*0290*/  LDG.E.U8 R24, desc[UR36][R6.64] ;  /* 0x0000002406187981 */ /* 0x000362000c1e1100 */
[----:B------:R-:W-:Y:S05]  /*02a0*/  BRA `(.L_x_19890) ;  /* 0x0000000c00407947 */ /* 0x000fea0003800000 */
.L_x_19891:
[----:B------:R2:W5:Y:S01]  /*02b0*/  LDG.E.U16 R24, desc[UR36][R6.64] ;  /* 0x0000002406187981 */ /* 0x000562000c1e1500 */
[----:B------:R-:W-:Y:S05]  /*02c0*/  BRA `(.L_x_19890) ;  /* 0x0000000c00387947 */ /* 0x000fea0003800000 */
.L_x_19886:
        /* <DEDUP_REMOVED lines=10> */
.L_x_19894:
[----:B------:R-:W2:Y:S02]  /*0370*/  LDG.E.U16 R4, desc[UR36][R6.64] ;  /* 0x0000002406047981 */ /* 0x000ea4000c1e1500 */
[----:B--2---:R-:W-:-:S06]  /*0380*/  HADD2.F32 R4, -RZ, R4.H0_H0 ;  /* 0x20000004ff047230 */ /* 0x004fcc0000004100 */
[----:B------:R-:W0:Y:S02]  /*0390*/  F2I.S64.TRUNC R4, R4 ;  /* 0x0000000400047311 */ /* 0x000e24000020d900 */
[----:B0-----:R-:W-:Y:S01]  /*03a0*/  PRMT R24, R4, 0x7610, R24 ;  /* 0x0000761004187816 */ /* 0x001fe20000000018 */
[----:B------:R-:W-:Y:S06]  /*03b0*/  BRA `(.L_x_19890) ;  /* 0x0000000800fc7947 */ /* 0x000fec0003800000 */
.L_x_19893:
        /* <DEDUP_REMOVED lines=10> */
.L_x_19896:
[----:B------:R-:W2:Y:S02]  /*0460*/  LDG.E.U16 R6, desc[UR36][R6.64] ;  /* 0x0000002406067981 */ /* 0x000ea4000c1e1500 */
[----:B--2---:R-:W-:-:S06]  /*0470*/  HADD2.F32 R4, -RZ, R6.H0_H0 ;  /* 0x20000006ff047230 */ /* 0x004fcc0000004100 */
[----:B------:R-:W0:Y:S02]  /*0480*/  F2I.S64.TRUNC R4, R4 ;  /* 0x0000000400047311 */ /* 0x000e24000020d900 */
[----:B0-----:R-:W-:Y:S01]  /*0490*/  PRMT R24, R4, 0x7610, R24 ;  /* 0x0000761004187816 */ /* 0x001fe20000000018 */
[----:B------:R-:W-:Y:S06]  /*04a0*/  BRA `(.L_x_19890) ;  /* 0x0000000800c07947 */ /* 0x000fec0003800000 */
.L_x_19895:
[----:B------:R-:W2:Y:S02]  /*04b0*/  LDG.E.64 R4, desc[UR36][R6.64] ;  /* 0x0000002406047981 */ /* 0x000ea4000c1e1b00 */
[----:B--2---:R-:W0:Y:S02]  /*04c0*/  F2I.S64.F64.TRUNC R4, R4 ;  /* 0x0000000400047311 */ /* 0x004e24000030d900 */
[----:B0-----:R-:W-:Y:S01]  /*04d0*/  PRMT R24, R4, 0x7610, R24 ;  /* 0x0000761004187816 */ /* 0x001fe20000000018 */
[----:B------:R-:W-:Y:S06]  /*04e0*/  BRA `(.L_x_19890) ;  /* 0x0000000800b07947 */ /* 0x000fec0003800000 */
.L_x_19885:
        /* <DEDUP_REMOVED lines=12> */
.L_x_19899:
[----:B------:R-:W2:Y:S02]  /*05b0*/  LDG.E.64 R6, desc[UR36][R6.64] ;  /* 0x0000002406067981 */ /* 0x000ea4000c1e1b00 */
[----:B--2---:R-:W0:Y:S02]  /*05c0*/  F2I.S64.F64.TRUNC R4, R6 ;  /* 0x0000000600047311 */ /* 0x004e24000030d900 */
[----:B0-----:R-:W-:Y:S01]  /*05d0*/  PRMT R24, R4, 0x7610, R24 ;  /* 0x0000761004187816 */ /* 0x001fe20000000018 */
[----:B------:R-:W-:Y:S06]  /*05e0*/  BRA `(.L_x_19890) ;  /* 0x0000000800707947 */ /* 0x000fec0003800000 */
.L_x_19898:
        /* <DEDUP_REMOVED lines=28> */
.L_x_19901:
        /* <DEDUP_REMOVED lines=13> */
[----:B------:R-:W0:Y:S02]  /*0880*/  F2I.S64.TRUNC R4, R0 ;  /* 0x0000000000047311 */ /* 0x000e24000020d900 */
[----:B0-----:R-:W-:Y:S01]  /*0890*/  PRMT R24, R4, 0x7610, R24 ;  /* 0x0000761004187816 */ /* 0x001fe20000000018 */
[----:B------:R-:W-:Y:S06]  /*08a0*/  BRA `(.L_x_19890) ;  /* 0x0000000400c07947 */ /* 0x000fec0003800000 */
.L_x_19900:
[----:B------:R-:W2:Y:S02]  /*08b0*/  LDG.E.U16 R4, desc[UR36][R6.64] ;  /* 0x0000002406047981 */ /* 0x000ea4000c1e1500 */
[----:B--2---:R-:W-:-:S06]  /*08c0*/  IMAD.U32 R4, R4, 0x10000, RZ ;  /* 0x0001000004047824 */ /* 0x004fcc00078e00ff */
[----:B------:R-:W0:Y:S02]  /*08d0*/  F2I.S64.TRUNC R4, R4 ;  /* 0x0000000400047311 */ /* 0x000e24000020d900 */
[----:B0-----:R-:W-:Y:S01]  /*08e0*/  PRMT R24, R4, 0x7610, R24 ;  /* 0x0000761004187816 */ /* 0x001fe20000000018 */
[----:B------:R-:W-:Y:S06]  /*08f0*/  BRA `(.L_x_19890) ;  /* 0x0000000400ac7947 */ /* 0x000fec0003800000 */
.L_x_19897:
        /* <DEDUP_REMOVED lines=10> */
.L_x_19904:
        /* <DEDUP_REMOVED lines=21> */
.L_x_19908:
[----:B------:R-:W-:Y:S05]  /*0af0*/  BSYNC B1 ;  /* 0x0000000000017941 */ /* 0x000fea0003800000 */
.L_x_19907:
[----:B------:R-:W-:Y:S01]  /*0b00*/  IMAD.SHL.U32 R3, R3, 0x100000, RZ ;  /* 0x0010000003037824 */ /* 0x000fe200078e00ff */
[----:B------:R-:W-:-:S04]  /*0b10*/  LEA R5, R0, 0x3b800000, 0x17 ;  /* 0x3b80000000057811 */ /* 0x000fc800078eb8ff */
[----:B------:R-:W-:-:S07]  /*0b20*/  LOP3.LUT R4, R5, R3, R6, 0xfe, !PT ;  /* 0x0000000305047212 */ /* 0x000fce00078efe06 */
.L_x_19906:
[----:B------:R-:W-:Y:S05]  /*0b30*/  BSYNC B0 ;  /* 0x0000000000007941 */ /* 0x000fea0003800000 */
.L_x_19905:
[----:B------:R-:W0:Y:S02]  /*0b40*/  F2I.S64.TRUNC R4, R4 ;  /* 0x0000000400047311 */ /* 0x000e24000020d900 */
[----:B0-----:R-:W-:Y:S01]  /*0b50*/  PRMT R24, R4, 0x7610, R24 ;  /* 0x0000761004187816 */ /* 0x001fe20000000018 */
[----:B------:R-:W-:Y:S06]  /*0b60*/  BRA `(.L_x_19890) ;  /* 0x0000000400107947 */ /* 0x000fec0003800000 */
.L_x_19903:
        /* <DEDUP_REMOVED lines=21> */
.L_x_19912:
[----:B------:R-:W-:Y:S05]  /*0cc0*/  BSYNC B1 ;  /* 0x0000000000017941 */ /* 0x000fea0003800000 */
.L_x_19911:
[----:B------:R-:W-:Y:S01]  /*0cd0*/  IMAD.SHL.U32 R3, R3, 0x200000, RZ ;  /* 0x0020000003037824 */ /* 0x000fe200078e00ff */
[----:B------:R-:W-:-:S04]  /*0ce0*/  LEA R5, R0, 0x37800000, 0x17 ;  /* 0x3780000000057811 */ /* 0x000fc800078eb8ff */
[----:B------:R-:W-:-:S07]  /*0cf0*/  LOP3.LUT R4, R5, R3, R6, 0xfe, !PT ;  /* 0x0000000305047212 */ /* 0x000fce00078efe06 */
.L_x_19910:
[----:B------:R-:W-:Y:S05]  /*0d00*/  BSYNC B0 ;  /* 0x0000000000007941 */ /* 0x000fea0003800000 */
.L_x_19909:
[----:B------:R-:W0:Y:S02]  /*0d10*/  F2I.S64.TRUNC R4, R4 ;  /* 0x0000000400047311 */ /* 0x000e24000020d900 */
[----:B0-----:R-:W-:Y:S01]  /*0d20*/  PRMT R24, R4, 0x7610, R24 ;  /* 0x0000761004187816 */ /* 0x001fe20000000018 */
[----:B------:R-:W-:Y:S06]  /*0d30*/  BRA `(.L_x_19890) ;  /* 0x00000000009c7947 */ /* 0x000fec0003800000 */
.L_x_19902:
        /* <DEDUP_REMOVED lines=14> */
.L_x_19916:
[----:B------:R-:W-:Y:S05]  /*0e20*/  BSYNC B0 ;  /* 0x0000000000007941 */ /* 0x000fea0003800000 */
.L_x_19915:
[----:B------:R-:W0:Y:S02]  /*0e30*/  F2I.S64.TRUNC R4, R4 ;  /* 0x0000000400047311 */ /* 0x000e24000020d900 */
[----:B0-----:R-:W-:Y:S01]  /*0e40*/  PRMT R24, R4, 0x7610, R24 ;  /* 0x0000761004187816 */ /* 0x001fe20000000018 */
[----:B------:R-:W-:Y:S06]  /*0e50*/  BRA `(.L_x_19890) ;  /* 0x0000000000547947 */ /* 0x000fec0003800000 */
.L_x_19889:
        /* <DEDUP_REMOVED lines=16> */
.L_x_19917:
[----:B------:R-:W-:Y:S01]  /*0f60*/  PRMT R24, RZ, 0x7610, R24 ;  /* 0x00007610ff187816 */ /* 0x000fe20000000018 */
[----:B------:R-:W-:Y:S06]  /*0f70*/  BRA `(.L_x_19890) ;  /* 0x00000000000c7947 */ /* 0x000fec0003800000 */
.L_x_19914:
[----:B------:R0:W5:Y:S01]  /*0f80*/  LDG.E.U8 R24, desc[UR36][R6.64] ;  /* 0x0000002406187981 */ /* 0x000162000c1e1100 */
[----:B------:R-:W-:Y:S05]  /*0f90*/  BRA `(.L_x_19890) ;  /* 0x0000000000047947 */ /* 0x000fea0003800000 */
.L_x_19913:
[----:B------:R0:W5:Y:S02]  /*0fa0*/  LDG.E.U8 R24, desc[UR36][R6.64] ;  /* 0x0000002406187981 */ /* 0x000164000c1e1100 */
.L_x_19890:
[----:B------:R-:W1:Y:S02]  /*0fb0*/  S2R R17, SR_TID.X ;  /* 0x0000000000117919 */ /* 0x000e640000002100 */
[----:B-1----:R-:W-:-:S07]  /*0fc0*/  VIADD R17, R17, 0x80 ;  /* 0x0000008011117836 */ /* 0x002fce0000000000 */
.L_x_19884:
[----:B------:R-:W-:Y:S05]  /*0fd0*/  BSYNC B6 ;  /* 0x0000000000067941 */ /* 0x000fea0003800000 */
.L_x_19883:
        /* <DEDUP_REMOVED lines=23> */
.L_x_19923:
[----:B------:R0:W5:Y:S01]  /*1150*/  LDG.E.U8 R26, desc[UR36][R6.64] ;  /* 0x00000024061a7981 */ /* 0x000162000c1e1100 */
[----:B------:R-:W-:Y:S05]  /*1160*/  BRA `(.L_x_19925) ;  /* 0x0000000c00647947 */ /* 0x000fea0003800000 */
.L_x_19922:
        /* <DEDUP_REMOVED lines=8> */
.L_x_19927:
[----:B------:R4:W5:Y:S01]  /*11f0*/  LDG.E.U8 R26, desc[UR36][R6.64] ;  /* 0x00000024061a7981 */ /* 0x000962000c1e1100 */
[----:B------:R-:W-:Y:S05]  /*1200*/  BRA `(.L_x_19925) ;  /* 0x0000000c003c7947 */ /* 0x000fea0003800000 */
.L_x_19926:
[----:B------:R0:W5:Y:S01]  /*1210*/  LDG.E.U16 R26, desc[UR36][R6.64] ;  /* 0x00000024061a7981 */ /* 0x000162000c1e1500 */
[----:B------:R-:W-:Y:S05]  /*1220*/  BRA `(.L_x_19925) ;  /* 0x0000000c00347947 */ /* 0x000fea0003800000 */
.L_x_19921:
        /* <DEDUP_REMOVED lines=10> */
.L_x_19929:
[----:B------:R-:W2:Y:S02]  /*12d0*/  LDG.E.U16 R4, desc[UR36][R6.64] ;  /* 0x0000002406047981 */ /* 0x000ea4000c1e1500 */
[----:B--2---:R-:W-:-:S06]  /*12e0*/  HADD2.F32 R4, -RZ, R4.H0_H0 ;  /* 0x20000004ff047230 */ /* 0x004fcc0000004100 */
[----:B------:R-:W0:Y:S02]  /*12f0*/  F2I.S64.TRUNC R4, R4 ;  /* 0x0000000400047311 */ /* 0x000e24000020d900 */
[----:B0-----:R-:W-:Y:S01]  /*1300*/  PRMT R26, R4, 0x7610, R26 ;  /* 0x00007610041a7816 */ /* 0x001fe2000000001a */
[----:B------:R-:W-:Y:S06]  /*1310*/  BRA `(.L_x_19925) ;  /* 0x0000000800f87947 */ /* 0x000fec0003800000 */
.L_x_19928:
        /* <DEDUP_REMOVED lines=10> */
.L_x_19931:
[----:B------:R-:W2:Y:S02]  /*13c0*/  LDG.E.U16 R6, desc[UR36][R6.64] ;  /* 0x0000002406067981 */ /* 0x000ea4000c1e1500 */
[----:B--2---:R-:W-:-:S06]  /*13d0*/  HADD2.F32 R4, -RZ, R6.H0_H0 ;  /* 0x20000006ff047230 */ /* 0x004fcc0000004100 */
[----:B------:R-:W0:Y:S02]  /*13e0*/  F2I.S64.TRUNC R4, R4 ;  /* 0x0000000400047311 */ /* 0x000e24000020d900 */
[----:B0-----:R-:W-:Y:S01]  /*13f0*/  PRMT R26, R4, 0x7610, R26 ;  /* 0x00007610041a7816 */ /* 0x001fe2000000001a */
[----:B------:R-:W-:Y:S06]  /*1400*/  BRA `(.L_x_19925) ;  /* 0x0000000800bc7947 */ /* 0x000fec0003800000 */
.L_x_19930:
[----:B------:R-:W2:Y:S02]  /*1410*/  LDG.E.64 R4, desc[UR36][R6.64] ;  /* 0x0000002406047981 */ /* 0x000ea4000c1e1b00 */
[----:B--2---:R-:W0:Y:S02]  /*1420*/  F2I.S64.F64.TRUNC R4, R4 ;  /* 0x0000000400047311 */ /* 0x004e24000030d900 */
[----:B0-----:R-:W-:Y:S01]  /*1430*/  PRMT R26, R4, 0x7610, R26 ;  /* 0x00007610041a7816 */ /* 0x001fe2000000001a */
[----:B------:R-:W-:Y:S06]  /*1440*/  BRA `(.L_x_19925) ;  /* 0x0000000800ac7947 */ /* 0x000fec0003800000 */
.L_x_19920:
        /* <DEDUP_REMOVED lines=12> */
.L_x_19934:
[----:B------:R-:W2:Y:S02]  /*1510*/  LDG.E.64 R6, desc[UR36][R6.64] ;  /* 0x0000002406067981 */ /* 0x000ea4000c1e1b00 */
[----:B--2---:R-:W0:Y:S02]  /*1520*/  F2I.S64.F64.TRUNC R4, R6 ;  /* 0x0000000600047311 */ /* 0x004e24000030d900 */
[----:B0-----:R-:W-:Y:S01]  /*1530*/  PRMT R26, R4, 0x7610, R26 ;  /* 0x00007610041a7816 */ /* 0x001fe2000000001a */
[----:B------:R-:W-:Y:S06]  /*1540*/  BRA `(.L_x_19925) ;  /* 0x00000008006c7947 */ /* 0x000fec0003800000 */
.L_x_19933:
        /* <DEDUP_REMOVED lines=28> */
.L_x_19936:
        /* <DEDUP_REMOVED lines=15> */
.L_x_19935:
[----:B------:R-:W2:Y:S02]  /*1800*/  LDG.E.U16 R4, desc[UR36][R6.64] ;  /* 0x0000002406047981 */ /* 0x000ea4000c1e1500 */
[----:B--2---:R-:W-:-:S06]  /*1810*/  IMAD.U32 R4, R4, 0x10000, RZ ;  /* 0x0001000004047824 */ /* 0x004fcc00078e00ff */
[----:B------:R-:W0:Y:S02]  /*1820*/  F2I.S64.TRUNC R4, R4 ;  /* 0x0000000400047311 */ /* 0x000e24000020d900 */
[----:B0-----:R-:W-:Y:S01]  /*1830*/  PRMT R26, R4, 0x7610, R26 ;  /* 0x00007610041a7816 */ /* 0x001fe2000000001a */
[----:B------:R-:W-:Y:S06]  /*1840*/  BRA `(.L_x_19925) ;  /* 0x0000000400ac7947 */ /* 0x000fec0003800000 */
.L_x_19932:
        /* <DEDUP_REMOVED lines=10> */
.L_x_19939:
        /* <DEDUP_REMOVED lines=21> */
.L_x_19943:
[----:B------:R-:W-:Y:S05]  /*1a40*/  BSYNC B1 ;  /* 0x0000000000017941 */ /* 0x000fea0003800000 */
.L_x_19942:
[----:B------:R-:W-:Y:S01]  /*1a50*/  IMAD.SHL.U32 R3, R3, 0x100000, RZ ;  /* 0x0010000003037824 */ /* 0x000fe200078e00ff */
[----:B------:R-:W-:-:S04]  /*1a60*/  LEA R5, R0, 0x3b800000, 0x17 ;  /* 0x3b80000000057811 */ /* 0x000fc800078eb8ff */
[----:B------:R-:W-:-:S07]  /*1a70*/  LOP3.LUT R4, R5, R3, R6, 0xfe, !PT ;  /* 0x0000000305047212 */ /* 0x000fce00078efe06 */
.L_x_19941:
[----:B------:R-:W-:Y:S05]  /*1a80*/  BSYNC B0 ;  /* 0x0000000000007941 */ /* 0x000fea0003800000 */
.L_x_19940:
[----:B------:R-:W0:Y:S02]  /*1a90*/  F2I.S64.TRUNC R4, R4 ;  /* 0x0000000400047311 */ /* 0x000e24000020d900 */
[----:B0-----:R-:W-:Y:S01]  /*1aa0*/  PRMT R26, R4, 0x7610, R26 ;  /* 0x00007610041a7816 */ /* 0x001fe2000000001a */
[----:B------:R-:W-:Y:S06]  /*1ab0*/  BRA `(.L_x_19925) ;  /* 0x0000000400107947 */ /* 0x000fec0003800000 */
.L_x_19938:
        /* <DEDUP_REMOVED lines=21> */
.L_x_19947:
[----:B------:R-:W-:Y:S05]  /*1c10*/  BSYNC B1 ;  /* 0x0000000000017941 */ /* 0x000fea0003800000 */
.L_x_19946:
[----:B------:R-:W-:Y:S01]  /*1c20*/  IMAD.SHL.U32 R3, R3, 0x200000, RZ ;  /* 0x0020000003037824 */ /* 0x000fe200078e00ff */
[----:B------:R-:W-:-:S04]  /*1c30*/  LEA R5, R0, 0x37800000, 0x17 ;  /* 0x3780000000057811 */ /* 0x000fc800078eb8ff */
[----:B------:R-:W-:-:S07]  /*1c40*/  LOP3.LUT R4, R5, R3, R6, 0xfe, !PT ;  /* 0x0000000305047212 */ /* 0x000fce00078efe06 */
.L_x_19945:
[----:B------:R-:W-:Y:S05]  /*1c50*/  BSYNC B0 ;  /* 0x0000000000007941 */ /* 0x000fea0003800000 */
.L_x_19944:
[----:B------:R-:W0:Y:S02]  /*1c60*/  F2I.S64.TRUNC R4, R4 ;  /* 0x0000000400047311 */ /* 0x000e24000020d900 */
[----:B0-----:R-:W-:Y:S01]  /*1c70*/  PRMT R26, R4, 0x7610, R26 ;  /* 0x00007610041a7816 */ /* 0x001fe2000000001a */
[----:B------:R-:W-:Y:S06]  /*1c80*/  BRA `(.L_x_19925) ;  /* 0x00000000009c7947 */ /* 0x000fec0003800000 */
.L_x_19937:
        /* <DEDUP_REMOVED lines=14> */
.L_x_19951:
[----:B------:R-:W-:Y:S05]  /*1d70*/  BSYNC B0 ;  /* 0x0000000000007941 */ /* 0x000fea0003800000 */
.L_x_19950:
[----:B------:R-:W0:Y:S02]  /*1d80*/  F2I.S64.TRUNC R4, R4 ;  /* 0x0000000400047311 */ /* 0x000e24000020d900 */
[----:B0-----:R-:W-:Y:S01]  /*1d90*/  PRMT R26, R4, 0x7610, R26 ;  /* 0x00007610041a7816 */ /* 0x001fe2000000001a */
[----:B------:R-:W-:Y:S06]  /*1da0*/  BRA `(.L_x_19925) ;  /* 0x0000000000547947 */ /* 0x000fec0003800000 */
.L_x_19924:
        /* <DEDUP_REMOVED lines=16> */
.L_x_19952:
[----:B------:R-:W-:Y:S01]  /*1eb0*/  PRMT R26, RZ, 0x7610, R26 ;  /* 0x00007610ff1a7816 */ /* 0x000fe2000000001a */
[----:B------:R-:W-:Y:S06]  /*1ec0*/  BRA `(.L_x_19925) ;  /* 0x00000000000c7947 */ /* 0x000fec0003800000 */
.L_x_19949:
[----:B------:R1:W5:Y:S01]  /*1ed0*/  LDG.E.U8 R26, desc[UR36][R6.64] ;  /* 0x00000024061a7981 */ /* 0x000362000c1e1100 */
[----:B------:R-:W-:Y:S05]  /*1ee0*/  BRA `(.L_x_19925) ;  /* 0x0000000000047947 */ /* 0x000fea0003800000 */
.L_x_19948:
[----:B------:R0:W5:Y:S02]  /*1ef0*/  LDG.E.U8 R26, desc[UR36][R6.64] ;  /* 0x00000024061a7981 */ /* 0x000164000c1e1100 */
.L_x_19925:
[----:B------:R-:W-:-:S07]  /*1f00*/  VIADD R17, R17, 0x80 ;  /* 0x0000008011117836 */ /* 0x000fce0000000000 */
.L_x_19919:
[----:B------:R-:W-:Y:S05]  /*1f10*/  BSYNC B6 ;  /* 0x0000000000067941 */ /* 0x000fea0003800000 */
.L_x_19918:
        /* <DEDUP_REMOVED lines=25> */
.L_x_19958:
[----:B------:R0:W5:Y:S01]  /*20b0*/  LDG.E.U8 R19, desc[UR36][R6.64] ;  /* 0x0000002406137981 */ /* 0x000162000c1e1100 */
[----:B------:R-:W-:Y:S05]  /*20c0*/  BRA `(.L_x_19960) ;  /* 0x0000000c00647947 */ /* 0x000fea0003800000 */
.L_x_19957:
        /* <DEDUP_REMOVED lines=8> */
.L_x_19962:
[----:B------:R3:W5:Y:S01]  /*2150*/  LDG.E.U8 R19, desc[UR36][R6.64] ;  /* 0x0000002406137981 */ /* 0x000762000c1e1100 */
[----:B------:R-:W-:Y:S05]  /*2160*/  BRA `(.L_x_19960) ;  /* 0x0000000c003c7947 */ /* 0x000fea0003800000 */
.L_x_19961:
[----:B------:R0:W5:Y:S01]  /*2170*/  LDG.E.U16 R19, desc[UR36][R6.64] ;  /* 0x0000002406137981 */ /* 0x000162000c1e1500 */
[----:B------:R-:W-:Y:S05]  /*2180*/  BRA `(.L_x_19960) ;  /* 0x0000000c00347947 */ /* 0x000fea0003800000 */
.L_x_19956:
        /* <DEDUP_REMOVED lines=10> */
.L_x_19964:
[----:B------:R-:W2:Y:S02]  /*2230*/  LDG.E.U16 R4, desc[UR36][R6.64] ;  /* 0x0000002406047981 */ /* 0x000ea4000c1e1500 */
[----:B--2---:R-:W-:-:S06]  /*2240*/  HADD2.F32 R4, -RZ, R4.H0_H0 ;  /* 0x20000004ff047230 */ /* 0x004fcc0000004100 */
[----:B------:R-:W0:Y:S02]  /*2250*/  F2I.S64.TRUNC R4, R4 ;  /* 0x0000000400047311 */ /* 0x000e24000020d900 */
[----:B0-----:R-:W-:Y:S01]  /*2260*/  PRMT R19, R4, 0x7610, R19 ;  /* 0x0000761004137816 */ /* 0x001fe20000000013 */
[----:B------:R-:W-:Y:S06]  /*2270*/  BRA `(.L_x_19960) ;  /* 0x0000000800f87947 */ /* 0x000fec0003800000 */
.L_x_19963:
        /* <DEDUP_REMOVED lines=10> */
.L_x_19966:
[----:B------:R-:W2:Y:S02]  /*2320*/  LDG.E.U16 R6, desc[UR36][R6.64] ;  /* 0x0000002406067981 */ /* 0x000ea4000c1e1500 */
[----:B--2---:R-:W-:-:S06]  /*2330*/  HADD2.F32 R4, -RZ, R6.H0_H0 ;  /* 0x20000006ff047230 */ /* 0x004fcc0000004100 */
[----:B------:R-:W0:Y:S02]  /*2340*/  F2I.S64.TRUNC R4, R4 ;  /* 0x0000000400047311 */ /* 0x000e24000020d900 */
[----:B0-----:R-:W-:Y:S01]  /*2350*/  PRMT R19, R4, 0x7610, R19 ;  /* 0x0000761004137816 */ /* 0x001fe20000000013 */
[----:B------:R-:W-:Y:S06]  /*2360*/  BRA `(.L_x_19960) ;  /* 0x0000000800bc7947 */ /* 0x000fec0003800000 */
.L_x_19965:
[----:B------:R-:W2:Y:S02]  /*2370*/  LDG.E.64 R4, desc[UR36][R6.64] ;  /* 0x0000002406047981 */ /* 0x000ea4000c1e1b00 */
[----:B--2---:R-:W0:Y:S02]  /*2380*/  F2I.S64.F64.TRUNC R4, R4 ;  /* 0x0000000400047311 */ /* 0x004e24000030d900 */
[----:B0-----:R-:W-:Y:S01]  /*2390*/  PRMT R19, R4, 0x7610, R19 ;  /* 0x0000761004137816 */ /* 0x001fe20000000013 */
[----:B------:R-:W-:Y:S06]  /*23a0*/  BRA `(.L_x_19960) ;  /* 0x0000000800ac7947 */ /* 0x000fec0003800000 */
.L_x_19955:
        /* <DEDUP_REMOVED lines=12> */
.L_x_19969:
[----:B------:R-:W2:Y:S02]  /*2470*/  LDG.E.64 R6, desc[UR36][R6.64] ;  /* 0x0000002406067981 */ /* 0x000ea4000c1e1b00 */
[----:B--2---:R-:W0:Y:S02]  /*2480*/  F2I.S64.F64.TRUNC R4, R6 ;  /* 0x0000000600047311 */ /* 0x004e24000030d900 */
[----:B0-----:R-:W-:Y:S01]  /*2490*/  PRMT R19, R4, 0x7610, R19 ;  /* 0x0000761004137816 */ /* 0x001fe20000000013 */
[----:B------:R-:W-:Y:S06]  /*24a0*/  BRA `(.L_x_19960) ;  /* 0x00000008006c7947 */ /* 0x000fec0003800000 */
.L_x_19968:
        /* <DEDUP_REMOVED lines=28> */
.L_x_19971:
        /* <DEDUP_REMOVED lines=15> */
.L_x_19970:
[----:B------:R-:W2:Y:S02]  /*2760*/  LDG.E.U16 R4, desc[UR36][R6.64] ;  /* 0x0000002406047981 */ /* 0x000ea4000c1e1500 */
[----:B--2---:R-:W-:-:S06]  /*2770*/  IMAD.U32 R4, R4, 0x10000, RZ ;  /* 0x0001000004047824 */ /* 0x004fcc00078e00ff */
[----:B------:R-:W0:Y:S02]  /*2780*/  F2I.S64.TRUNC R4, R4 ;  /* 0x0000000400047311 */ /* 0x000e24000020d900 */
[----:B0-----:R-:W-:Y:S01]  /*2790*/  PRMT R19, R4, 0x7610, R19 ;  /* 0x0000761004137816 */ /* 0x001fe20000000013 */
[----:B------:R-:W-:Y:S06]  /*27a0*/  BRA `(.L_x_19960) ;  /* 0x0000000400ac7947 */ /* 0x000fec0003800000 */
.L_x_19967:
        /* <DEDUP_REMOVED lines=10> */
.L_x_19974:
        /* <DEDUP_REMOVED lines=21> */
.L_x_19978:
[----:B------:R-:W-:Y:S05]  /*29a0*/  BSYNC B1 ;  /* 0x0000000000017941 */ /* 0x000fea0003800000 */
.L_x_19977:
[----:B------:R-:W-:Y:S01]  /*29b0*/  IMAD.SHL.U32 R3, R3, 0x100000, RZ ;  /* 0x0010000003037824 */ /* 0x000fe200078e00ff */
[----:B------:R-:W-:-:S04]  /*29c0*/  LEA R5, R0, 0x3b800000, 0x17 ;  /* 0x3b80000000057811 */ /* 0x000fc800078eb8ff */
[----:B------:R-:W-:-:S07]  /*29d0*/  LOP3.LUT R4, R5, R3, R6, 0xfe, !PT ;  /* 0x0000000305047212 */ /* 0x000fce00078efe06 */
.L_x_19976:
[----:B------:R-:W-:Y:S05]  /*29e0*/  BSYNC B0 ;  /* 0x0000000000007941 */ /* 0x000fea0003800000 */
.L_x_19975:
[----:B------:R-:W0:Y:S02]  /*29f0*/  F2I.S64.TRUNC R4, R4 ;  /* 0x0000000400047311 */ /* 0x000e24000020d900 */
[----:B0-----:R-:W-:Y:S01]  /*2a00*/  PRMT R19, R4, 0x7610, R19 ;  /* 0x0000761004137816 */ /* 0x001fe20000000013 */
[----:B------:R-:W-:Y:S06]  /*2a10*/  BRA `(.L_x_19960) ;  /* 0x0000000400107947 */ /* 0x000fec0003800000 */
.L_x_19973:
        /* <DEDUP_REMOVED lines=21> */
.L_x_19982:
[----:B------:R-:W-:Y:S05]  /*2b70*/  BSYNC B1 ;  /* 0x0000000000017941 */ /* 0x000fea0003800000 */
.L_x_19981:
[----:B------:R-:W-:Y:S01]  /*2b80*/  IMAD.SHL.U32 R3, R3, 0x200000, RZ ;  /* 0x0020000003037824 */ /* 0x000fe200078e00ff */
[----:B------:R-:W-:-:S04]  /*2b90*/  LEA R5, R0, 0x37800000, 0x17 ;  /* 0x3780000000057811 */ /* 0x000fc800078eb8ff */
[----:B------:R-:W-:-:S07]  /*2ba0*/  LOP3.LUT R4, R5, R3, R6, 0xfe, !PT ;  /* 0x0000000305047212 */ /* 0x000fce00078efe06 */
.L_x_19980:
[----:B------:R-:W-:Y:S05]  /*2bb0*/  BSYNC B0 ;  /* 0x0000000000007941 */ /* 0x000fea0003800000 */
.L_x_19979:
[----:B------:R-:W0:Y:S02]  /*2bc0*/  F2I.S64.TRUNC R4, R4 ;  /* 0x0000000400047311 */ /* 0x000e24000020d900 */
[----:B0-----:R-:W-:Y:S01]  /*2bd0*/  PRMT R19, R4, 0x7610, R19 ;  /* 0x0000761004137816 */ /* 0x001fe20000000013 */
[----:B------:R-:W-:Y:S06]  /*2be0*/  BRA `(.L_x_19960) ;  /* 0x00000000009c7947 */ /* 0x000fec0003800000 */
.L_x_19972:
        /* <DEDUP_REMOVED lines=14> */
.L_x_19986:
[----:B------:R-:W-:Y:S05]  /*2cd0*/  BSYNC B0 ;  /* 0x0000000000007941 */ /* 0x000fea0003800000 */
.L_x_19985:
[----:B------:R-:W0:Y:S02]  /*2ce0*/  F2I.S64.TRUNC R4, R4 ;  /* 0x0000000400047311 */ /* 0x000e24000020d900 */
[----:B0-----:R-:W-:Y:S01]  /*2cf0*/  PRMT R19, R4, 0x7610, R19 ;  /* 0x0000761004137816 */ /* 0x001fe20000000013 */
[----:B------:R-:W-:Y:S06]  /*2d00*/  BRA `(.L_x_19960) ;  /* 0x0000000000547947 */ /* 0x000fec0003800000 */
.L_x_19959:
        /* <DEDUP_REMOVED lines=16> */
.L_x_19987:
[----:B------:R-:W-:Y:S01]  /*2e10*/  PRMT R19, RZ, 0x7610, R19 ;  /* 0x00007610ff137816 */ /* 0x000fe20000000013 */
[----:B------:R-:W-:Y:S06]  /*2e20*/  BRA `(.L_x_19960) ;  /* 0x00000000000c7947 */ /* 0x000fec0003800000 */
.L_x_19984:
[----:B------:R2:W5:Y:S01]  /*2e30*/  LDG.E.U8 R19, desc[UR36][R6.64] ;  /* 0x0000002406137981 */ /* 0x000562000c1e1100 */
[----:B------:R-:W-:Y:S05]  /*2e40*/  BRA `(.L_x_19960) ;  /* 0x0000000000047947 */ /* 0x000fea0003800000 */
.L_x_19983:
[----:B------:R1:W5:Y:S02]  /*2e50*/  LDG.E.U8 R19, desc[UR36][R6.64] ;  /* 0x0000002406137981 */ /* 0x000364000c1e1100 */
.L_x_19960:
[----:B------:R-:W-:-:S07]  /*2e60*/  VIADD R17, R17, 0x80 ;  /* 0x0000008011117836 */ /* 0x000fce0000000000 */
.L_x_19954:
[----:B------:R-:W-:Y:S05]  /*2e70*/  BSYNC B6 ;  /* 0x0000000000067941 */ /* 0x000fea0003800000 */
.L_x_19953:
        /* <DEDUP_REMOVED lines=23> */
.L_x_19993:
[----:B------:R0:W5:Y:S01]  /*2ff0*/  LDG.E.U8 R22, desc[UR36][R6.64] ;  /* 0x0000002406167981 */ /* 0x000162000c1e1100 */
[----:B------:R-:W-:Y:S05]  /*3000*/  BRA `(.L_x_19989) ;  /* 0x0000000c00607947 */ /* 0x000fea0003800000 */
.L_x_19992:
        /* <DEDUP_REMOVED lines=8> */
.L_x_19996:
[----:B------:R0:W5:Y:S01]  /*3090*/  LDG.E.U8 R22, desc[UR36][R6.64] ;  /* 0x0000002406167981 */ /* 0x000162000c1e1100 */
[----:B------:R-:W-:Y:S05]  /*30a0*/  BRA `(.L_x_19989) ;  /* 0x0000000c00387947 */ /* 0x000fea0003800000 */
.L_x_19995:
[----:B------:R0:W5:Y:S01]  /*30b0*/  LDG.E.U16 R22, desc[UR36][R6.64] ;  /* 0x0000002406167981 */ /* 0x000162000c1e1500 */
[----:B------:R-:W-:Y:S05]  /*30c0*/  BRA `(.L_x_19989) ;  /* 0x0000000c00307947 */ /* 0x000fea0003800000 */
.L_x_19991:
        /* <DEDUP_REMOVED lines=10> */
.L_x_19998:
[----:B------:R-:W2:Y:S02]  /*3170*/  LDG.E.U16 R4, desc[UR36][R6.64] ;  /* 0x0000002406047981 */ /* 0x000ea4000c1e1500 */
[----:B--2---:R-:W-:-:S06]  /*3180*/  HADD2.F32 R4, -RZ, R4.H0_H0 ;  /* 0x20000004ff047230 */ /* 0x004fcc0000004100 */
[----:B------:R-:W0:Y:S02]  /*3190*/  F2I.S64.TRUNC R4, R4 ;  /* 0x0000000400047311 */ /* 0x000e24000020d900 */
[----:B0-----:R-:W-:Y:S01]  /*31a0*/  PRMT R22, R4, 0x7610, R22 ;  /* 0x0000761004167816 */ /* 0x001fe20000000016 */
[----:B------:R-:W-:Y:S06]  /*31b0*/  BRA `(.L_x_19989) ;  /* 0x0000000800f47947 */ /* 0x000fec0003800000 */
.L_x_19997:
        /* <DEDUP_REMOVED lines=10> */
.L_x_20000:
[----:B------:R-:W2:Y:S02]  /*3260*/  LDG.E.U16 R6, desc[UR36][R6.64] ;  /* 0x0000002406067981 */ /* 0x000ea4000c1e1500 */
[----:B--2---:R-:W-:-:S06]  /*3270*/  HADD2.F32 R4, -RZ, R6.H0_H0 ;  /* 0x20000006ff047230 */ /* 0x004fcc0000004100 */
[----:B------:R-:W0:Y:S02]  /*3280*/  F2I.S64.TRUNC R4, R4 ;  /* 0x0000000400047311 */ /* 0x000e24000020d900 */
[----:B0-----:R-:W-:Y:S01]  /*3290*/  PRMT R22, R4, 0x7610, R22 ;  /* 0x0000761004167816 */ /* 0x001fe20000000016 */
[----:B------:R-:W-:Y:S06]  /*32a0*/  BRA `(.L_x_19989) ;  /* 0x0000000800b87947 */ /* 0x000fec0003800000 */
.L_x_19999:
[----:B------:R-:W2:Y:S02]  /*32b0*/  LDG.E.64 R4, desc[UR36][R6.64] ;  /* 0x0000002406047981 */ /* 0x000ea4000c1e1b00 */
[----:B--2---:R-:W0:Y:S02]  /*32c0*/  F2I.S64.F64.TRUNC R4, R4 ;  /* 0x0000000400047311 */ /* 0x004e24000030d900 */
[----:B0-----:R-:W-:Y:S01]  /*32d0*/  PRMT R22, R4, 0x7610, R22 ;  /* 0x0000761004167816 */ /* 0x001fe20000000016 */
[----:B------:R-:W-:Y:S06]  /*32e0*/  BRA `(.L_x_19989) ;  /* 0x0000000800a87947 */ /* 0x000fec0003800000 */
.L_x_19990:
        /* <DEDUP_REMOVED lines=12> */
.L_x_20003:
[----:B------:R-:W2:Y:S02]  /*33b0*/  LDG.E.64 R6, desc[UR36][R6.64] ;  /* 0x0000002406067981 */ /* 0x000ea4000c1e1b00 */
[----:B--2---:R-:W0:Y:S02]  /*33c0*/  F2I.S64.F64.TRUNC R4, R6 ;  /* 0x0000000600047311 */ /* 0x004e24000030d900 */
[----:B0-----:R-:W-:Y:S01]  /*33d0*/  PRMT R22, R4, 0x7610, R22 ;  /* 0x0000761004167816 */ /* 0x001fe20000000016 */
[----:B------:R-:W-:Y:S06]  /*33e0*/  BRA `(.L_x_19989) ;  /* 0x0000000800687947 */ /* 0x000fec0003800000 */
.L_x_20002:
        /* <DEDUP_REMOVED lines=28> */
.L_x_20005:
        /* <DEDUP_REMOVED lines=15> */
.L_x_20004:
[----:B------:R-:W2:Y:S02]  /*36a0*/  LDG.E.U16 R4, desc[UR36][R6.64] ;  /* 0x0000002406047981 */ /* 0x000ea4000c1e1500 */
[----:B--2---:R-:W-:-:S06]  /*36b0*/  IMAD.U32 R4, R4, 0x10000, RZ ;  /* 0x0001000004047824 */ /* 0x004fcc00078e00ff */
[----:B------:R-:W0:Y:S02]  /*36c0*/  F2I.S64.TRUNC R4, R4 ;  /* 0x0000000400047311 */ /* 0x000e24000020d900 */
[----:B0-----:R-:W-:Y:S01]  /*36d0*/  PRMT R22, R4, 0x7610, R22 ;  /* 0x0000761004167816 */ /* 0x001fe20000000016 */
[----:B------:R-:W-:Y:S06]  /*36e0*/  BRA `(.L_x_19989) ;  /* 0x0000000400a87947 */ /* 0x000fec0003800000 */
.L_x_20001:
        /* <DEDUP_REMOVED lines=10> */
.L_x_20008:
        /* <DEDUP_REMOVED lines=21> */
.L_x_20012:
[----:B------:R-:W-:Y:S05]  /*38e0*/  BSYNC B1 ;  /* 0x0000000000017941 */ /* 0x000fea0003800000 */
.L_x_20011:
[----:B------:R-:W-:Y:S01]  /*38f0*/  IMAD.SHL.U32 R3, R3, 0x100000, RZ ;  /* 0x0010000003037824 */ /* 0x000fe200078e00ff */
[----:B------:R-:W-:-:S04]  /*3900*/  LEA R5, R0, 0x3b800000, 0x17 ;  /* 0x3b80000000057811 */ /* 0x000fc800078eb8ff */
[----:B------:R-:W-:-:S07]  /*3910*/  LOP3.LUT R4, R5, R3, R6, 0xfe, !PT ;  /* 0x0000000305047212 */ /* 0x000fce00078efe06 */
.L_x_20010:
[----:B------:R-:W-:Y:S05]  /*3920*/  BSYNC B0 ;  /* 0x0000000000007941 */ /* 0x000fea0003800000 */
.L_x_20009:
[----:B------:R-:W0:Y:S02]  /*3930*/  F2I.S64.TRUNC R4, R4 ;  /* 0x0000000400047311 */ /* 0x000e24000020d900 */
[----:B0-----:R-:W-:Y:S01]  /*3940*/  PRMT R22, R4, 0x7610, R22 ;  /* 0x0000761004167816 */ /* 0x001fe20000000016 */
[----:B------:R-:W-:Y:S06]  /*3950*/  BRA `(.L_x_19989) ;  /* 0x00000004000c7947 */ /* 0x000fec0003800000 */
.L_x_20007:
        /* <DEDUP_REMOVED lines=21> */
.L_x_20016:
[----:B------:R-:W-:Y:S05]  /*3ab0*/  BSYNC B1 ;  /* 0x0000000000017941 */ /* 0x000fea0003800000 */
.L_x_20015:
[----:B------:R-:W-:Y:S01]  /*3ac0*/  IMAD.SHL.U32 R3, R3, 0x200000, RZ ;  /* 0x0020000003037824 */ /* 0x000fe200078e00ff */
[----:B------:R-:W-:-:S04]  /*3ad0*/  LEA R5, R0, 0x37800000, 0x17 ;  /* 0x3780000000057811 */ /* 0x000fc800078eb8ff */
[----:B------:R-:W-:-:S07]  /*3ae0*/  LOP3.LUT R4, R5, R3, R6, 0xfe, !PT ;  /* 0x0000000305047212 */ /* 0x000fce00078efe06 */
.L_x_20014:
[----:B------:R-:W-:Y:S05]  /*3af0*/  BSYNC B0 ;  /* 0x0000000000007941 */ /* 0x000fea0003800000 */
.L_x_20013:
[----:B------:R-:W0:Y:S02]  /*3b00*/  F2I.S64.TRUNC R4, R4 ;  /* 0x0000000400047311 */ /* 0x000e24000020d900 */
[----:B0-----:R-:W-:Y:S01]  /*3b10*/  PRMT R22, R4, 0x7610, R22 ;  /* 0x0000761004167816 */ /* 0x001fe20000000016 */
[----:B------:R-:W-:Y:S06]  /*3b20*/  BRA `(.L_x_19989) ;  /* 0x0000000000987947 */ /* 0x000fec0003800000 */
.L_x_20006:
        /* <DEDUP_REMOVED lines=14> */
.L_x_20020:
[----:B------:R-:W-:Y:S05]  /*3c10*/  BSYNC B0 ;  /* 0x0000000000007941 */ /* 0x000fea0003800000 */
.L_x_20019:
[----:B------:R-:W0:Y:S02]  /*3c20*/  F2I.S64.TRUNC R4, R4 ;  /* 0x0000000400047311 */ /* 0x000e24000020d900 */
[----:B0-----:R-:W-:Y:S01]  /*3c30*/  PRMT R22, R4, 0x7610, R22 ;  /* 0x0000761004167816 */ /* 0x001fe20000000016 */
[----:B------:R-:W-:Y:S06]  /*3c40*/  BRA `(.L_x_19989) ;  /* 0x0000000000507947 */ /* 0x000fec0003800000 */
.L_x_19994:
        /* <DEDUP_REMOVED lines=16> */
.L_x_20021:
[----:B------:R-:W-:Y:S05]  /*3d50*/  BRA `(.L_x_19989) ;  /* 0x00000000000c7947 */ /* 0x000fea0003800000 */
.L_x_20018:
[----:B------:R0:W5:Y:S01]  /*3d60*/  LDG.E.U8 R22, desc[UR36][R6.64] ;  /* 0x0000002406167981 */ /* 0x000162000c1e1100 */
[----:B------:R-:W-:Y:S05]  /*3d70*/  BRA `(.L_x_19989) ;  /* 0x0000000000047947 */ /* 0x000fea0003800000 */
.L_x_20017:
[----:B------:R0:W5:Y:S02]  /*3d80*/  LDG.E.U8 R22, desc[UR36][R6.64] ;  /* 0x0000002406167981 */ /* 0x000164000c1e1100 */
.L_x_19989:
[----:B------:R-:W-:Y:S05]  /*3d90*/  BSYNC B6 ;  /* 0x0000000000067941 */ /* 0x000fea0003800000 */
.L_x_19988:
[----:B------:R-:W1:Y:S01]  /*3da0*/  S2R R25, SR_TID.X ;  /* 0x0000000000197919 */ /* 0x000e620000002100 */
[----:B------:R-:W0:Y:S01]  /*3db0*/  LDC.U8 R17, c[0x0][0x244] ;  /* 0x00009100ff117b82 */ /* 0x000e220000000000 */
[----:B------:R-:W-:Y:S01]  /*3dc0*/  ULDC.U8 UR4, c[0x0][0x219] ;  /* 0x0000864000047ab9 */ /* 0x000fe20000000000 */
[----:B------:R-:W-:Y:S01]  /*3dd0*/  BSSY B6, `(.L_x_20022) ;  /* 0x0000127000067945 */ /* 0x000fe20003800000 */
[C---:B-1----:R-:W-:Y:S01]  /*3de0*/  VIADD R3, R25.reuse, 0x100 ;  /* 0x0000010019037836 */ /* 0x042fe20000000000 */
[CC--:B------:R-:W-:Y:S01]  /*3df0*/  ISETP.GE.AND P3, PT, R25.reuse, R16.reuse, PT ;  /* 0x000000101900720c */ /* 0x0c0fe20003f66270 */
[C---:B------:R-:W-:Y:S02]  /*3e00*/  VIADD R23, R25.reuse, 0x80 ;  /* 0x0000008019177836 */ /* 0x040fe40000000000 */
[----:B0-234-:R-:W-:Y:S01]  /*3e10*/  VIADD R7, R25, 0x180 ;  /* 0x0000018019077836 */ /* 0x01dfe20000000000 */
[-C--:B------:R-:W-:Y:S02]  /*3e20*/  ISETP.GE.AND P1, PT, R3, R16.reuse, PT ;  /* 0x000000100300720c */ /* 0x080fe40003f26270 */
[----:B------:R-:W-:-:S02]  /*3e30*/  ISETP.GE.AND P0, PT, R23, R16, PT ;  /* 0x000000101700720c */ /* 0x000fc40003f06270 */
[----:B------:R-:W-:-:S05]  /*3e40*/  ISETP.GE.AND P2, PT, R7, R16, PT ;  /* 0x000000100700720c */ /* 0x000fca0003f46270 */
[----:B-----5:R-:W-:-:S04]  /*3e50*/  @!P3 LOP3.LUT R3, R24, 0xff, RZ, 0xc0, !PT ;  /* 0x000000ff1803b812 */ /* 0x020fc800078ec0ff */
[----:B------:R-:W-:Y:S02]  /*3e60*/  @!P1 LOP3.LUT R9, R19, 0xff, RZ, 0xc0, !PT ;  /* 0x000000ff13099812 */ /* 0x000fe400078ec0ff */
[----:B------:R-:W-:Y:S02]  /*3e70*/  @!P0 LOP3.LUT R7, R26, 0xff, RZ, 0xc0, !PT ;  /* 0x000000ff1a078812 */ /* 0x000fe400078ec0ff */
[----:B------:R-:W-:Y:S02]  /*3e80*/  @!P2 LOP3.LUT R11, R22, 0xff, RZ, 0xc0, !PT ;  /* 0x000000ff160ba812 */ /* 0x000fe400078ec0ff */
[-C--:B------:R-:W-:Y:S02]  /*3e90*/  @!P3 VIMNMX.U32 R3, R3, R18.reuse, !PT ;  /* 0x000000120303b248 */ /* 0x080fe40007fe0000 */
[-C--:B------:R-:W-:Y:S02]  /*3ea0*/  @!P1 VIMNMX.U32 R9, R9, R18.reuse, !PT ;  /* 0x0000001209099248 */ /* 0x080fe40007fe0000 */
[----:B------:R-:W-:-:S02]  /*3eb0*/  @!P0 VIMNMX.U32 R7, R7, R18, !PT ;  /* 0x0000001207078248 */ /* 0x000fc40007fe0000 */
[----:B------:R-:W-:Y:S02]  /*3ec0*/  @!P2 VIMNMX.U32 R11, R11, R18, !PT ;  /* 0x000000120b0ba248 */ /* 0x000fe40007fe0000 */
        /* <DEDUP_REMOVED lines=26> */
.L_x_20027:
[----:B------:R0:W-:Y:S01]  /*4070*/  STG.E.U8 desc[UR36][R8.64], R5 ;  /* 0x0000000508007986 */ /* 0x0001e2000c101124 */
[----:B------:R-:W-:Y:S01]  /*4080*/  IMAD.MOV.U32 R25, RZ, RZ, R23 ;  /* 0x000000ffff197224 */ /* 0x000fe200078e0017 */
[----:B------:R-:W-:Y:S06]  /*4090*/  BRA `(.L_x_20023) ;  /* 0x0000000c00e87947 */ /* 0x000fec0003800000 */
.L_x_20026:
[----:B------:R-:W-:-:S13]  /*40a0*/  ISETP.NE.AND P0, PT, R0, 0x2, PT ;  /* 0x000000020000780c */ /* 0x000fda0003f05270 */
[----:B------:R-:W-:Y:S05]  /*40b0*/  @!P0 BRA `(.L_x_20029) ;  /* 0x0000000000348947 */ /* 0x000fea0003800000 */
[----:B------:R-:W-:-:S13]  /*40c0*/  ISETP.NE.AND P0, PT, R0, 0x3, PT ;  /* 0x000000030000780c */ /* 0x000fda0003f05270 */
[----:B------:R-:W-:Y:S05]  /*40d0*/  @!P0 BRA `(.L_x_20030) ;  /* 0x00000000001c8947 */ /* 0x000fea0003800000 */
[----:B------:R-:W-:-:S13]  /*40e0*/  ISETP.NE.AND P0, PT, R0, 0x4, PT ;  /* 0x000000040000780c */ /* 0x000fda0003f05270 */
[----:B------:R-:W-:Y:S05]  /*40f0*/  @P0 BRA `(.L_x_20028) ;  /* 0x0000000c00680947 */ /* 0x000fea0003800000 */
[----:B------:R-:W-:Y:S01]  /*4100*/  LOP3.LUT R4, R5, 0xff, RZ, 0xc0, !PT ;  /* 0x000000ff05047812 */ /* 0x000fe200078ec0ff */
[----:B------:R-:W-:Y:S02]  /*4110*/  IMAD.MOV.U32 R5, RZ, RZ, RZ ;  /* 0x000000ffff057224 */ /* 0x000fe400078e00ff */
[----:B------:R-:W-:-:S03]  /*4120*/  IMAD.MOV.U32 R25, RZ, RZ, R23 ;  /* 0x000000ffff197224 */ /* 0x000fc600078e0017 */
[----:B------:R0:W-:Y:S01]  /*4130*/  STG.E.64 desc[UR36][R8.64], R4 ;  /* 0x0000000408007986 */ /* 0x0001e2000c101b24 */
[----:B------:R-:W-:Y:S05]  /*4140*/  BRA `(.L_x_20023) ;  /* 0x0000000c00bc7947 */ /* 0x000fea0003800000 */
.L_x_20030:
[----:B------:R-:W-:Y:S01]  /*4150*/  LOP3.LUT R5, R5, 0xff, RZ, 0xc0, !PT ;  /* 0x000000ff05057812 */ /* 0x000fe200078ec0ff */
[----:B------:R-:W-:-:S04]  /*4160*/  IMAD.MOV.U32 R25, RZ, RZ, R23 ;  /* 0x000000ffff197224 */ /* 0x000fc800078e0017 */
[----:B------:R0:W-:Y:S01]  /*4170*/  STG.E desc[UR36][R8.64], R5 ;  /* 0x0000000508007986 */ /* 0x0001e2000c101924 */
[----:B------:R-:W-:Y:S05]  /*4180*/  BRA `(.L_x_20023) ;  /* 0x0000000c00ac7947 */ /* 0x000fea0003800000 */
.L_x_20029:
[----:B------:R-:W-:Y:S01]  /*4190*/  LOP3.LUT R5, R5, 0xff, RZ, 0xc0, !PT ;  /* 0x000000ff05057812 */ /* 0x000fe200078ec0ff */
[----:B------:R-:W-:-:S04]  /*41a0*/  IMAD.MOV.U32 R25, RZ, RZ, R23 ;  /* 0x000000ffff197224 */ /* 0x000fc800078e0017 */
[----:B------:R0:W-:Y:S01]  /*41b0*/  STG.E.U16 desc[UR36][R8.64], R5 ;  /* 0x0000000508007986 */ /* 0x0001e2000c101524 */
[----:B------:R-:W-:Y:S05]  /*41c0*/  BRA `(.L_x_20023) ;  /* 0x0000000c009c7947 */ /* 0x000fea0003800000 */
.L_x_20025:
[----:B------:R-:W-:-:S13]  /*41d0*/  ISETP.GT.AND P0, PT, R0, 0x6, PT ;  /* 0x000000060000780c */ /* 0x000fda0003f04270 */
[----:B------:R-:W-:Y:S05]  /*41e0*/  @P0 BRA `(.L_x_20031) ;  /* 0x00000000003c0947 */ /* 0x000fea0003800000 */
[----:B------:R-:W-:-:S13]  /*41f0*/  ISETP.NE.AND P0, PT, R0, 0x5, PT ;  /* 0x000000050000780c */ /* 0x000fda0003f05270 */
[----:B------:R-:W-:Y:S05]  /*4200*/  @!P0 BRA `(.L_x_20032) ;  /* 0x00000000001c8947 */ /* 0x000fea0003800000 */
[----:B------:R-:W-:-:S13]  /*4210*/  ISETP.NE.AND P0, PT, R0, 0x6, PT ;  /* 0x000000060000780c */ /* 0x000fda0003f05270 */
[----:B------:R-:W-:Y:S05]  /*4220*/  @P0 BRA `(.L_x_20028) ;  /* 0x0000000c001c0947 */ /* 0x000fea0003800000 */
[----:B------:R-:W-:Y:S01]  /*4230*/  LOP3.LUT R3, R5, 0xff, RZ, 0xc0, !PT ;  /* 0x000000ff05037812 */ /* 0x000fe200078ec0ff */
[----:B------:R-:W-:-:S05]  /*4240*/  IMAD.MOV.U32 R25, RZ, RZ, R23 ;  /* 0x000000ffff197224 */ /* 0x000fca00078e0017 */
[----:B------:R-:W0:Y:S02]  /*4250*/  I2F.U16 R3, R3 ;  /* 0x0000000300037306 */ /* 0x000e240000101000 */
[----:B0-----:R0:W-:Y:S01]  /*4260*/  STG.E desc[UR36][R8.64], R3 ;  /* 0x0000000308007986 */ /* 0x0011e2000c101924 */
[----:B------:R-:W-:Y:S05]  /*4270*/  BRA `(.L_x_20023) ;  /* 0x0000000c00707947 */ /* 0x000fea0003800000 */
.L_x_20032:
[----:B------:R-:W-:Y:S01]  /*4280*/  LOP3.LUT R5, R5, 0xff, RZ, 0xc0, !PT ;  /* 0x000000ff05057812 */ /* 0x000fe200078ec0ff */
[----:B------:R-:W-:-:S03]  /*4290*/  IMAD.MOV.U32 R25, RZ, RZ, R23 ;  /* 0x000000ffff197224 */ /* 0x000fc600078e0017 */
[----:B------:R-:W0:Y:S02]  /*42a0*/  I2F.U16 R0, R5 ;  /* 0x0000000500007306 */ /* 0x000e240000101000 */
[----:B0-----:R-:W-:-:S05]  /*42b0*/  F2FP.F16.F32.PACK_AB R0, RZ, R0 ;  /* 0x00000000ff00723e */ /* 0x001fca00000000ff */
[----:B------:R0:W-:Y:S01]  /*42c0*/  STG.E.U16 desc[UR36][R8.64], R0 ;  /* 0x0000000008007986 */ /* 0x0001e2000c101524 */
[----:B------:R-:W-:Y:S05]  /*42d0*/  BRA `(.L_x_20023) ;  /* 0x0000000c00587947 */ /* 0x000fea0003800000 */
.L_x_20031:
        /* <DEDUP_REMOVED lines=8> */
[----:B------:R-:W-:Y:S01]  /*4360*/  IMAD.MOV.U32 R25, RZ, RZ, R23 ;  /* 0x000000ffff197224 */ /* 0x000fe200078e0017 */
[----:B------:R-:W0:Y:S02]  /*4370*/  I2F.U16 R6, R5 ;  /* 0x0000000500067306 */ /* 0x000e240000101000 */
[----:B0-----:R0:W-:Y:S01]  /*4380*/  STG.E.64 desc[UR36][R8.64], R6 ;  /* 0x0000000608007986 */ /* 0x0011e2000c101b24 */
[----:B------:R-:W-:Y:S05]  /*4390*/  BRA `(.L_x_20023) ;  /* 0x0000000c00287947 */ /* 0x000fea0003800000 */
.L_x_20034:
[----:B------:R-:W-:Y:S01]  /*43a0*/  LOP3.LUT R5, R5, 0xff, RZ, 0xc0, !PT ;  /* 0x000000ff05057812 */ /* 0x000fe200078ec0ff */
[----:B------:R-:W-:-:S05]  /*43b0*/  IMAD.MOV.U32 R25, RZ, RZ, R23 ;  /* 0x000000ffff197224 */ /* 0x000fca00078e0017 */
[----:B------:R-:W0:Y:S02]  /*43c0*/  I2F.U16 R5, R5 ;  /* 0x0000000500057306 */ /* 0x000e240000101000 */
[----:B0-----:R-:W-:-:S04]  /*43d0*/  F2FP.F16.F32.PACK_AB R3, RZ, R5 ;  /* 0x00000005ff03723e */ /* 0x001fc800000000ff */
[----:B------:R-:W-:-:S05]  /*43e0*/  PRMT R3, R3, 0x5410, RZ ;  /* 0x0000541003037816 */ /* 0x000fca00000000ff */
[----:B------:R0:W-:Y:S01]  /*43f0*/  STG.E desc[UR36][R8.64], R3 ;  /* 0x0000000308007986 */ /* 0x0001e2000c101924 */
[----:B------:R-:W-:Y:S05]  /*4400*/  BRA `(.L_x_20023) ;  /* 0x0000000c000c7947 */ /* 0x000fea0003800000 */
.L_x_20033:
[----:B------:R-:W-:Y:S01]  /*4410*/  LOP3.LUT R5, R5, 0xff, RZ, 0xc0, !PT ;  /* 0x000000ff05057812 */ /* 0x000fe200078ec0ff */
[----:B------:R-:W-:-:S05]  /*4420*/  IMAD.MOV.U32 R25, RZ, RZ, R23 ;  /* 0x000000ffff197224 */ /* 0x000fca00078e0017 */
[----:B------:R-:W0:Y:S02]  /*4430*/  I2F.F64.U16 R4, R5 ;  /* 0x0000000500047312 */ /* 0x000e240000101800 */
[----:B0-----:R0:W-:Y:S01]  /*4440*/  STG.E.64 desc[UR36][R8.64], R4 ;  /* 0x0000000408007986 */ /* 0x0011e2000c101b24 */
[----:B------:R-:W-:Y:S05]  /*4450*/  BRA `(.L_x_20023) ;  /* 0x0000000800f87947 */ /* 0x000fea0003800000 */
.L_x_20024:
        /* <DEDUP_REMOVED lines=13> */
.L_x_20037:
[----:B------:R-:W-:Y:S02]  /*4530*/  LOP3.LUT R5, R5, 0xff, RZ, 0xc0, !PT ;  /* 0x000000ff05057812 */ /* 0x000fe400078ec0ff */
[----:B------:R-:W-:Y:S01]  /*4540*/  CS2R R6, SRZ ;  /* 0x0000000000067805 */ /* 0x000fe2000001ff00 */
[----:B------:R-:W-:-:S03]  /*4550*/  IMAD.MOV.U32 R25, RZ, RZ, R23 ;  /* 0x000000ffff197224 */ /* 0x000fc600078e0017 */
[----:B------:R-:W0:Y:S02]  /*4560*/  I2F.F64.U16 R4, R5 ;  /* 0x0000000500047312 */ /* 0x000e240000101800 */
[----:B0-----:R0:W-:Y:S01]  /*4570*/  STG.E.128 desc[UR36][R8.64], R4 ;  /* 0x0000000408007986 */ /* 0x0011e2000c101d24 */
[----:B------:R-:W-:Y:S05]  /*4580*/  BRA `(.L_x_20023) ;  /* 0x0000000800ac7947 */ /* 0x000fea0003800000 */
.L_x_20036:
        /* <DEDUP_REMOVED lines=22> */
.L_x_20041:
[----:B------:R-:W-:Y:S05]  /*46f0*/  BSYNC B0 ;  /* 0x0000000000007941 */ /* 0x000fea0003800000 */
.L_x_20040:
[----:B------:R-:W-:Y:S01]  /*4700*/  LOP3.LUT R5, R0, R5, RZ, 0xfc, !PT ;  /* 0x0000000500057212 */ /* 0x000fe200078efcff */
[----:B------:R-:W-:-:S04]  /*4710*/  IMAD.MOV.U32 R25, RZ, RZ, R23 ;  /* 0x000000ffff197224 */ /* 0x000fc800078e0017 */
[----:B------:R0:W-:Y:S01]  /*4720*/  STG.E.U8 desc[UR36][R8.64], R5 ;  /* 0x0000000508007986 */ /* 0x0001e2000c101124 */
[----:B------:R-:W-:Y:S05]  /*4730*/  BRA `(.L_x_20023) ;  /* 0x0000000800407947 */ /* 0x000fea0003800000 */
.L_x_20039:
        /* <DEDUP_REMOVED lines=14> */
.L_x_20043:
[----:B------:R-:W-:Y:S01]  /*4820*/  IMAD.MOV.U32 R0, RZ, RZ, 0x7f ;  /* 0x0000007fff007424 */ /* 0x000fe200078e00ff */
[----:B------:R-:W-:-:S04]  /*4830*/  ISETP.GT.U32.AND P0, PT, R3, 0x7f800000, PT ;  /* 0x7f8000000300780c */ /* 0x000fc80003f04070 */
[----:B------:R-:W-:-:S09]  /*4840*/  SEL R0, R0, 0x7c, P0 ;  /* 0x0000007c00007807 */ /* 0x000fd20000000000 */
.L_x_20044:
[----:B------:R-:W-:Y:S05]  /*4850*/  BSYNC B0 ;  /* 0x0000000000007941 */ /* 0x000fea0003800000 */
.L_x_20042:
[----:B------:R-:W-:Y:S01]  /*4860*/  LOP3.LUT R3, R5, 0x80000000, RZ, 0xc0, !PT ;  /* 0x8000000005037812 */ /* 0x000fe200078ec0ff */
[----:B------:R-:W-:-:S03]  /*4870*/  IMAD.MOV.U32 R25, RZ, RZ, R23 ;  /* 0x000000ffff197224 */ /* 0x000fc600078e0017 */
[----:B------:R-:W-:-:S04]  /*4880*/  SHF.R.U32.HI R3, RZ, 0x18, R3 ;  /* 0x00000018ff037819 */ /* 0x000fc80000011603 */
[----:B------:R-:W-:-:S05]  /*4890*/  LOP3.LUT R3, R0, R3, RZ, 0xfc, !PT ;  /* 0x0000000300037212 */ /* 0x000fca00078efcff */
[----:B------:R0:W-:Y:S01]  /*48a0*/  STG.E.U8 desc[UR36][R8.64], R3 ;  /* 0x0000000308007986 */ /* 0x0001e2000c101124 */
[----:B------:R-:W-:Y:S05]  /*48b0*/  BRA `(.L_x_20023) ;  /* 0x0000000400e07947 */ /* 0x000fea0003800000 */
.L_x_20038:
[----:B------:R-:W-:Y:S01]  /*48c0*/  LOP3.LUT R5, R5, 0xff, RZ, 0xc0, !PT ;  /* 0x000000ff05057812 */ /* 0x000fe200078ec0ff */
[----:B------:R-:W-:-:S03]  /*48d0*/  IMAD.MOV.U32 R25, RZ, RZ, R23 ;  /* 0x000000ffff197224 */ /* 0x000fc600078e0017 */
[----:B------:R-:W0:Y:S02]  /*48e0*/  I2F.U16 R0, R5 ;  /* 0x0000000500007306 */ /* 0x000e240000101000 */
[----:B0-----:R-:W-:-:S05]  /*48f0*/  F2FP.BF16.F32.PACK_AB R0, RZ, R0 ;  /* 0x00000000ff00723e */ /* 0x001fca00000010ff */
[----:B------:R0:W-:Y:S01]  /*4900*/  STG.E.U16 desc[UR36][R8.64], R0 ;  /* 0x0000000008007986 */ /* 0x0001e2000c101524 */
[----:B------:R-:W-:Y:S05]  /*4910*/  BRA `(.L_x_20023) ;  /* 0x0000000400c87947 */ /* 0x000fea0003800000 */
.L_x_20035:
        /* <DEDUP_REMOVED lines=8> */
[----:B------:R-:W-:Y:S01]  /*49a0*/  LOP3.LUT R5, R5, 0xff, RZ, 0xc0, !PT ;  /* 0x000000ff05057812 */ /* 0x000fe200078ec0ff */
[----:B------:R-:W-:-:S04]  /*49b0*/  IMAD.MOV.U32 R25, RZ, RZ, R23 ;  /* 0x000000ffff197224 */ /* 0x000fc800078e0017 */
[----:B------:R4:W-:Y:S01]  /*49c0*/  STG.E.U16 desc[UR36][R8.64], R5 ;  /* 0x0000000508007986 */ /* 0x0009e2000c101524 */
[----:B------:R-:W-:Y:S05]  /*49d0*/  BRA `(.L_x_20023) ;  /* 0x0000000400987947 */ /* 0x000fea0003800000 */
.L_x_20047:
        /* <DEDUP_REMOVED lines=18> */
.L_x_20050:
[----:B------:R-:W-:-:S04]  /*4b00*/  LOP3.LUT R3, R5, 0x80000000, RZ, 0xc0, !PT ;  /* 0x8000000005037812 */ /* 0x000fc800078ec0ff */
[----:B------:R-:W-:-:S04]  /*4b10*/  SHF.R.U32.HI R3, RZ, 0x18, R3 ;  /* 0x00000018ff037819 */ /* 0x000fc80000011603 */
[----:B------:R-:W-:-:S04]  /*4b20*/  LOP3.LUT R0, R0, R3, RZ, 0xfc, !PT ;  /* 0x0000000300007212 */ /* 0x000fc800078efcff */
[----:B------:R-:W-:-:S07]  /*4b30*/  PRMT R4, R0, 0x7610, R4 ;  /* 0x0000761000047816 */ /* 0x000fce0000000004 */
.L_x_20049:
[----:B------:R-:W-:Y:S05]  /*4b40*/  BSYNC B0 ;  /* 0x0000000000007941 */ /* 0x000fea0003800000 */
.L_x_20048:
[----:B------:R3:W-:Y:S01]  /*4b50*/  STG.E.U8 desc[UR36][R8.64], R4 ;  /* 0x0000000408007986 */ /* 0x0007e2000c101124 */
[----:B------:R-:W-:Y:S01]  /*4b60*/  IMAD.MOV.U32 R25, RZ, RZ, R23 ;  /* 0x000000ffff197224 */ /* 0x000fe200078e0017 */
[----:B------:R-:W-:Y:S06]  /*4b70*/  BRA `(.L_x_20023) ;  /* 0x0000000400307947 */ /* 0x000fec0003800000 */
.L_x_20046:
        /* <DEDUP_REMOVED lines=18> */
.L_x_20053:
[----:B------:R-:W-:-:S04]  /*4ca0*/  LOP3.LUT R3, R5, 0x80000000, RZ, 0xc0, !PT ;  /* 0x8000000005037812 */ /* 0x000fc800078ec0ff */
[----:B------:R-:W-:-:S04]  /*4cb0*/  SHF.R.U32.HI R3, RZ, 0x18, R3 ;  /* 0x00000018ff037819 */ /* 0x000fc80000011603 */
[----:B------:R-:W-:-:S04]  /*4cc0*/  LOP3.LUT R0, R0, R3, RZ, 0xfc, !PT ;  /* 0x0000000300007212 */ /* 0x000fc800078efcff */
[----:B------:R-:W-:-:S07]  /*4cd0*/  PRMT R4, R0, 0x7610, R4 ;  /* 0x0000761000047816 */ /* 0x000fce0000000004 */
.L_x_20052:
[----:B------:R-:W-:Y:S05]  /*4ce0*/  BSYNC B0 ;  /* 0x0000000000007941 */ /* 0x000fea0003800000 */
.L_x_20051:
[----:B------:R0:W-:Y:S01]  /*4cf0*/  STG.E.U8 desc[UR36][R8.64], R4 ;  /* 0x0000000408007986 */ /* 0x0001e2000c101124 */
[----:B------:R-:W-:Y:S01]  /*4d00*/  IMAD.MOV.U32 R25, RZ, RZ, R23 ;  /* 0x000000ffff197224 */ /* 0x000fe200078e0017 */
[----:B------:R-:W-:Y:S06]  /*4d10*/  BRA `(.L_x_20023) ;  /* 0x0000000000c87947 */ /* 0x000fec0003800000 */
.L_x_20045:
        /* <DEDUP_REMOVED lines=24> */
.L_x_20028:
        /* <DEDUP_REMOVED lines=16> */
.L_x_20056:
[----:B------:R-:W-:Y:S01]  /*4fa0*/  IMAD.MOV.U32 R25, RZ, RZ, R23 ;  /* 0x000000ffff197224 */ /* 0x000fe200078e0017 */
[----:B------:R-:W-:Y:S06]  /*4fb0*/  BRA `(.L_x_20023) ;  /* 0x0000000000207947 */ /* 0x000fec0003800000 */
.L_x_20055:
[----:B------:R-:W-:Y:S01]  /*4fc0*/  LOP3.LUT R4, R5, 0xff, RZ, 0xc0, !PT ;  /* 0x000000ff05047812 */ /* 0x000fe200078ec0ff */
[----:B------:R-:W-:Y:S02]  /*4fd0*/  IMAD.MOV.U32 R5, RZ, RZ, RZ ;  /* 0x000000ffff057224 */ /* 0x000fe400078e00ff */
[----:B------:R-:W-:-:S03]  /*4fe0*/  IMAD.MOV.U32 R25, RZ, RZ, R23 ;  /* 0x000000ffff197224 */ /* 0x000fc600078e0017 */
[----:B------:R2:W-:Y:S01]  /*4ff0*/  STG.E.64 desc[UR36][R8.64], R4 ;  /* 0x0000000408007986 */ /* 0x0005e2000c101b24 */
[----:B------:R-:W-:Y:S05]  /*5000*/  BRA `(.L_x_20023) ;  /* 0x00000000000c7947 */ /* 0x000fea0003800000 */
.L_x_20054:
[----:B------:R-:W-:Y:S01]  /*5010*/  LOP3.LUT R5, R5, 0xff, RZ, 0xc0, !PT ;  /* 0x000000ff05057812 */ /* 0x000fe200078ec0ff */
[----:B------:R-:W-:-:S04]  /*5020*/  IMAD.MOV.U32 R25, RZ, RZ, R23 ;  /* 0x000000ffff197224 */ /* 0x000fc800078e0017 */
[----:B------:R0:W-:Y:S03]  /*5030*/  STG.E desc[UR36][R8.64], R5 ;  /* 0x0000000508007986 */ /* 0x0001e6000c101924 */
.L_x_20023:
[----:B------:R-:W-:Y:S05]  /*5040*/  BSYNC B6 ;  /* 0x0000000000067941 */ /* 0x000fea0003800000 */
.L_x_20022:
        /* <DEDUP_REMOVED lines=23> */
.L_x_20062:
[----:B------:R0:W-:Y:S01]  /*51c0*/  STG.E.U8 desc[UR36][R8.64], R22 ;  /* 0x0000001608007986 */ /* 0x0001e2000c101124 */
[----:B------:R-:W-:Y:S05]  /*51d0*/  BRA `(.L_x_20064) ;  /* 0x0000000c00987947 */ /* 0x000fea0003800000 */
.L_x_20061:
        /* <DEDUP_REMOVED lines=10> */
.L_x_20066:
[----:B------:R-:W-:-:S05]  /*5280*/  LOP3.LUT R3, R22, 0xff, RZ, 0xc0, !PT ;  /* 0x000000ff16037812 */ /* 0x000fca00078ec0ff */
[----:B------:R0:W-:Y:S01]  /*5290*/  STG.E desc[UR36][R8.64], R3 ;  /* 0x0000000308007986 */ /* 0x0001e2000c101924 */
[----:B------:R-:W-:Y:S05]  /*52a0*/  BRA `(.L_x_20064) ;  /* 0x0000000c00647947 */ /* 0x000fea0003800000 */
.L_x_20065:
[----:B------:R-:W-:-:S05]  /*52b0*/  LOP3.LUT R3, R22, 0xff, RZ, 0xc0, !PT ;  /* 0x000000ff16037812 */ /* 0x000fca00078ec0ff */
[----:B------:R0:W-:Y:S01]  /*52c0*/  STG.E.U16 desc[UR36][R8.64], R3 ;  /* 0x0000000308007986 */ /* 0x0001e2000c101524 */
[----:B------:R-:W-:Y:S05]  /*52d0*/  BRA `(.L_x_20064) ;  /* 0x0000000c00587947 */ /* 0x000fea0003800000 */
.L_x_20060:
[----:B------:R-:W-:-:S13]  /*52e0*/  ISETP.GT.AND P0, PT, R0, 0x6, PT ;  /* 0x000000060000780c */ /* 0x000fda0003f04270 */
[----:B------:R-:W-:Y:S05]  /*52f0*/  @P0 BRA `(.L_x_20067) ;  /* 0x0000000000340947 */ /* 0x000fea0003800000 */
[----:B------:R-:W-:-:S13]  /*5300*/  ISETP.NE.AND P0, PT, R0, 0x5, PT ;  /* 0x000000050000780c */ /* 0x000fda0003f05270 */
[----:B------:R-:W-:Y:S05]  /*5310*/  @!P0 BRA `(.L_x_20068) ;  /* 0x0000000000188947 */ /* 0x000fea0003800000 */
[----:B------:R-:W-:-:S13]  /*5320*/  ISETP.NE.AND P0, PT, R0, 0x6, PT ;  /* 0x000000060000780c */ /* 0x000fda0003f05270 */
[----:B------:R-:W-:Y:S05]  /*5330*/  @P0 BRA `(.L_x_20063) ;  /* 0x0000000800e40947 */ /* 0x000fea0003800000 */
[----:B------:R-:W-:-:S06]  /*5340*/  LOP3.LUT R3, R22, 0xff, RZ, 0xc0, !PT ;  /* 0x000000ff16037812 */ /* 0x000fcc00078ec0ff */
[----:B------:R-:W0:Y:S02]  /*5350*/  I2F.U16 R3, R3 ;  /* 0x0000000300037306 */ /* 0x000e240000101000 */
[----:B0-----:R0:W-:Y:S01]  /*5360*/  STG.E desc[UR36][R8.64], R3 ;  /* 0x0000000308007986 */ /* 0x0011e2000c101924 */
[----:B------:R-:W-:Y:S05]  /*5370*/  BRA `(.L_x_20064) ;  /* 0x0000000c00307947 */ /* 0x000fea0003800000 */
.L_x_20068:
[----:B------:R-:W-:-:S04]  /*5380*/  LOP3.LUT R22, R22, 0xff, RZ, 0xc0, !PT ;  /* 0x000000ff16167812 */ /* 0x000fc800078ec0ff */
[----:B------:R-:W0:Y:S02]  /*5390*/  I2F.U16 R0, R22 ;  /* 0x0000001600007306 */ /* 0x000e240000101000 */
[----:B0-----:R-:W-:-:S05]  /*53a0*/  F2FP.F16.F32.PACK_AB R0, RZ, R0 ;  /* 0x00000000ff00723e */ /* 0x001fca00000000ff */
[----:B------:R0:W-:Y:S01]  /*53b0*/  STG.E.U16 desc[UR36][R8.64], R0 ;  /* 0x0000000008007986 */ /* 0x0001e2000c101524 */
[----:B------:R-:W-:Y:S05]  /*53c0*/  BRA `(.L_x_20064) ;  /* 0x0000000c001c7947 */ /* 0x000fea0003800000 */
.L_x_20067:
        /* <DEDUP_REMOVED lines=11> */
.L_x_20070:
[----:B------:R-:W-:-:S06]  /*5480*/  LOP3.LUT R22, R22, 0xff, RZ, 0xc0, !PT ;  /* 0x000000ff16167812 */ /* 0x000fcc00078ec0ff */
[----:B------:R-:W0:Y:S02]  /*5490*/  I2F.U16 R22, R22 ;  /* 0x0000001600167306 */ /* 0x000e240000101000 */
[----:B0-----:R-:W-:-:S04]  /*54a0*/  F2FP.F16.F32.PACK_AB R3, RZ, R22 ;  /* 0x00000016ff03723e */ /* 0x001fc800000000ff */
[----:B------:R-:W-:-:S05]  /*54b0*/  PRMT R3, R3, 0x5410, RZ ;  /* 0x0000541003037816 */ /* 0x000fca00000000ff */
[----:B------:R0:W-:Y:S01]  /*54c0*/  STG.E desc[UR36][R8.64], R3 ;  /* 0x0000000308007986 */ /* 0x0001e2000c101924 */
[----:B------:R-:W-:Y:S05]  /*54d0*/  BRA `(.L_x_20064) ;  /* 0x0000000800d87947 */ /* 0x000fea0003800000 */
.L_x_20069:
[----:B------:R-:W-:-:S06]  /*54e0*/  LOP3.LUT R4, R22, 0xff, RZ, 0xc0, !PT ;  /* 0x000000ff16047812 */ /* 0x000fcc00078ec0ff */
[----:B------:R-:W0:Y:S02]  /*54f0*/  I2F.F64.U16 R4, R4 ;  /* 0x0000000400047312 */ /* 0x000e240000101800 */
[----:B0-----:R0:W-:Y:S01]  /*5500*/  STG.E.64 desc[UR36][R8.64], R4 ;  /* 0x0000000408007986 */ /* 0x0011e2000c101b24 */
[----:B------:R-:W-:Y:S05]  /*5510*/  BRA `(.L_x_20064) ;  /* 0x0000000800c87947 */ /* 0x000fea0003800000 */
.L_x_20059:
        /* <DEDUP_REMOVED lines=12> */
.L_x_20073:
[----:B------:R-:W-:Y:S02]  /*55e0*/  LOP3.LUT R4, R22, 0xff, RZ, 0xc0, !PT ;  /* 0x000000ff16047812 */ /* 0x000fe400078ec0ff */
[----:B------:R-:W-:-:S04]  /*55f0*/  CS2R R6, SRZ ;  /* 0x0000000000067805 */ /* 0x000fc8000001ff00 */
[----:B------:R-:W0:Y:S02]  /*5600*/  I2F.F64.U16 R4, R4 ;  /* 0x0000000400047312 */ /* 0x000e240000101800 */
[----:B0-----:R0:W-:Y:S01]  /*5610*/  STG.E.128 desc[UR36][R8.64], R4 ;  /* 0x0000000408007986 */ /* 0x0011e2000c101d24 */
[----:B------:R-:W-:Y:S05]  /*5620*/  BRA `(.L_x_20064) ;  /* 0x0000000800847947 */ /* 0x000fea0003800000 */
.L_x_20072:
        /* <DEDUP_REMOVED lines=22> */
.L_x_20077:
[----:B------:R-:W-:Y:S05]  /*5790*/  BSYNC B0 ;  /* 0x0000000000007941 */ /* 0x000fea0003800000 */
.L_x_20076:
[----:B------:R-:W-:-:S05]  /*57a0*/  LOP3.LUT R5, R0, R5, RZ, 0xfc, !PT ;  /* 0x0000000500057212 */ /* 0x000fca00078efcff */
[----:B------:R0:W-:Y:S01]  /*57b0*/  STG.E.U8 desc[UR36][R8.64], R5 ;  /* 0x0000000508007986 */ /* 0x0001e2000c101124 */
[----:B------:R-:W-:Y:S05]  /*57c0*/  BRA `(.L_x_20064) ;  /* 0x00000008001c7947 */ /* 0x000fea0003800000 */
.L_x_20075:
        /* <DEDUP_REMOVED lines=14> */
.L_x_20079:
[----:B------:R-:W-:Y:S01]  /*58b0*/  IMAD.MOV.U32 R0, RZ, RZ, 0x7f ;  /* 0x0000007fff007424 */ /* 0x000fe200078e00ff */
[----:B------:R-:W-:-:S04]  /*58c0*/  ISETP.GT.U32.AND P0, PT, R3, 0x7f800000, PT ;  /* 0x7f8000000300780c */ /* 0x000fc80003f04070 */
[----:B------:R-:W-:-:S09]  /*58d0*/  SEL R0, R0, 0x7c, P0 ;  /* 0x0000007c00007807 */ /* 0x000fd20000000000 */
.L_x_20080:
[----:B------:R-:W-:Y:S05]  /*58e0*/  BSYNC B0 ;  /* 0x0000000000007941 */ /* 0x000fea0003800000 */
.L_x_20078:
[----:B------:R-:W-:-:S04]  /*58f0*/  LOP3.LUT R3, R5, 0x80000000, RZ, 0xc0, !PT ;  /* 0x8000000005037812 */ /* 0x000fc800078ec0ff */
[----:B------:R-:W-:-:S04]  /*5900*/  SHF.R.U32.HI R3, RZ, 0x18, R3 ;  /* 0x00000018ff037819 */ /* 0x000fc80000011603 */
[----:B------:R-:W-:-:S05]  /*5910*/  LOP3.LUT R3, R0, R3, RZ, 0xfc, !PT ;  /* 0x0000000300037212 */ /* 0x000fca00078efcff */
[----:B------:R0:W-:Y:S01]  /*5920*/  STG.E.U8 desc[UR36][R8.64], R3 ;  /* 0x0000000308007986 */ /* 0x0001e2000c101124 */
[----:B------:R-:W-:Y:S05]  /*5930*/  BRA `(.L_x_20064) ;  /* 0x0000000400c07947 */ /* 0x000fea0003800000 */
.L_x_20074:
[----:B------:R-:W-:-:S04]  /*5940*/  LOP3.LUT R22, R22, 0xff, RZ, 0xc0, !PT ;  /* 0x000000ff16167812 */ /* 0x000fc800078ec0ff */
[----:B------:R-:W0:Y:S02]  /*5950*/  I2F.U16 R0, R22 ;  /* 0x0000001600007306 */ /* 0x000e240000101000 */
[----:B0-----:R-:W-:-:S05]  /*5960*/  F2FP.BF16.F32.PACK_AB R0, RZ, R0 ;  /* 0x00000000ff00723e */ /* 0x001fca00000010ff */
[----:B------:R0:W-:Y:S01]  /*5970*/  STG.E.U16 desc[UR36][R8.64], R0 ;  /* 0x0000000008007986 */ /* 0x0001e2000c101524 */
[----:B------:R-:W-:Y:S05]  /*5980*/  BRA `(.L_x_20064) ;  /* 0x0000000400ac7947 */ /* 0x000fea0003800000 */
.L_x_20071:
        /* <DEDUP_REMOVED lines=8> */
[----:B------:R-:W-:-:S05]  /*5a10*/  LOP3.LUT R3, R22, 0xff, RZ, 0xc0, !PT ;  /* 0x000000ff16037812 */ /* 0x000fca00078ec0ff */
[----:B------:R4:W-:Y:S01]  /*5a20*/  STG.E.U16 desc[UR36][R8.64], R3 ;  /* 0x0000000308007986 */ /* 0x0009e2000c101524 */
[----:B------:R-:W-:Y:S05]  /*5a30*/  BRA `(.L_x_20064) ;  /* 0x0000000400807947 */ /* 0x000fea0003800000 */
.L_x_20083:
        /* <DEDUP_REMOVED lines=18> */
.L_x_20086:
[----:B------:R-:W-:-:S04]  /*5b60*/  LOP3.LUT R3, R5, 0x80000000, RZ, 0xc0, !PT ;  /* 0x8000000005037812 */ /* 0x000fc800078ec0ff */
[----:B------:R-:W-:-:S04]  /*5b70*/  SHF.R.U32.HI R3, RZ, 0x18, R3 ;  /* 0x00000018ff037819 */ /* 0x000fc80000011603 */
[----:B------:R-:W-:-:S04]  /*5b80*/  LOP3.LUT R0, R0, R3, RZ, 0xfc, !PT ;  /* 0x0000000300007212 */ /* 0x000fc800078efcff */
[----:B------:R-:W-:-:S07]  /*5b90*/  PRMT R4, R0, 0x7610, R4 ;  /* 0x0000761000047816 */ /* 0x000fce0000000004 */
.L_x_20085:
[----:B------:R-:W-:Y:S05]  /*5ba0*/  BSYNC B0 ;  /* 0x0000000000007941 */ /* 0x000fea0003800000 */
.L_x_20084:
[----:B------:R3:W-:Y:S01]  /*5bb0*/  STG.E.U8 desc[UR36][R8.64], R4 ;  /* 0x0000000408007986 */ /* 0x0007e2000c101124 */
[----:B------:R-:W-:Y:S05]  /*5bc0*/  BRA `(.L_x_20064) ;  /* 0x00000004001c7947 */ /* 0x000fea0003800000 */
.L_x_20082:
        /* <DEDUP_REMOVED lines=18> */
.L_x_20089:
[----:B------:R-:W-:-:S04]  /*5cf0*/  LOP3.LUT R3, R5, 0x80000000, RZ, 0xc0, !PT ;  /* 0x8000000005037812 */ /* 0x000fc800078ec0ff */
[----:B------:R-:W-:-:S04]  /*5d00*/  SHF.R.U32.HI R3, RZ, 0x18, R3 ;  /* 0x00000018ff037819 */ /* 0x000fc80000011603 */
[----:B------:R-:W-:-:S04]  /*5d10*/  LOP3.LUT R0, R0, R3, RZ, 0xfc, !PT ;  /* 0x0000000300007212 */ /* 0x000fc800078efcff */
[----:B------:R-:W-:-:S07]  /*5d20*/  PRMT R4, R0, 0x7610, R4 ;  /* 0x0000761000047816 */ /* 0x000fce0000000004 */
.L_x_20088:
[----:B------:R-:W-:Y:S05]  /*5d30*/  BSYNC B0 ;  /* 0x0000000000007941 */ /* 0x000fea0003800000 */
.L_x_20087:
[----:B------:R0:W-:Y:S01]  /*5d40*/  STG.E.U8 desc[UR36][R8.64], R4 ;  /* 0x0000000408007986 */ /* 0x0001e2000c101124 */
[----:B------:R-:W-:Y:S05]  /*5d50*/  BRA `(.L_x_20064) ;  /* 0x0000000000b87947 */ /* 0x000fea0003800000 */
.L_x_20081:
        /* <DEDUP_REMOVED lines=23> */
.L_x_20063:
        /* <DEDUP_REMOVED lines=16> */
.L_x_20092:
[----:B------:R-:W-:Y:S05]  /*5fd0*/  BRA `(.L_x_20064) ;  /* 0x0000000000187947 */ /* 0x000fea0003800000 */
.L_x_20091:
[----:B------:R-:W-:Y:S01]  /*5fe0*/  LOP3.LUT R22, R22, 0xff, RZ, 0xc0, !PT ;  /* 0x000000ff16167812 */ /* 0x000fe200078ec0ff */
[----:B------:R-:W-:-:S05]  /*5ff0*/  IMAD.MOV.U32 R23, RZ, RZ, RZ ;  /* 0x000000ffff177224 */ /* 0x000fca00078e00ff */
[----:B------:R2:W-:Y:S01]  /*6000*/  STG.E.64 desc[UR36][R8.64], R22 ;  /* 0x0000001608007986 */ /* 0x0005e2000c101b24 */
[----:B------:R-:W-:Y:S05]  /*6010*/  BRA `(.L_x_20064) ;  /* 0x0000000000087947 */ /* 0x000fea0003800000 */
.L_x_20090:
[----:B------:R-:W-:-:S05]  /*6020*/  LOP3.LUT R3, R22, 0xff, RZ, 0xc0, !PT ;  /* 0x000000ff16037812 */ /* 0x000fca00078ec0ff */
[----:B------:R0:W-:Y:S02]  /*6030*/  STG.E desc[UR36][R8.64], R3 ;  /* 0x0000000308007986 */ /* 0x0001e4000c101924 */
.L_x_20064:
        /* <DEDUP_REMOVED lines=23> */
.L_x_20096:
[----:B------:R3:W-:Y:S01]  /*61b0*/  STG.E.U8 desc[UR36][R8.64], R18 ;  /* 0x0000001208007986 */ /* 0x0007e2000c101124 */
[----:B------:R-:W-:Y:S05]  /*61c0*/  BRA `(.L_x_20098) ;  /* 0x0000000c00987947 */ /* 0x000fea0003800000 */
.L_x_20095:
        /* <DEDUP_REMOVED lines=10> */
.L_x_20100:
[----:B------:R-:W-:-:S05]  /*6270*/  LOP3.LUT R3, R18, 0xff, RZ, 0xc0, !PT ;  /* 0x000000ff12037812 */ /* 0x000fca00078ec0ff */
[----:B------:R2:W-:Y:S01]  /*6280*/  STG.E desc[UR36][R8.64], R3 ;  /* 0x0000000308007986 */ /* 0x0005e2000c101924 */
[----:B------:R-:W-:Y:S05]  /*6290*/  BRA `(.L_x_20098) ;  /* 0x0000000c00647947 */ /* 0x000fea0003800000 */
.L_x_20099:
[----:B------:R-:W-:-:S05]  /*62a0*/  LOP3.LUT R3, R18, 0xff, RZ, 0xc0, !PT ;  /* 0x000000ff12037812 */ /* 0x000fca00078ec0ff */
[----:B------:R0:W-:Y:S01]  /*62b0*/  STG.E.U16 desc[UR36][R8.64], R3 ;  /* 0x0000000308007986 */ /* 0x0001e2000c101524 */
[----:B------:R-:W-:Y:S05]  /*62c0*/  BRA `(.L_x_20098) ;  /* 0x0000000c00587947 */ /* 0x000fea0003800000 */
.L_x_20094:
        /* <DEDUP_REMOVED lines=10> */
.L_x_20102:
[----:B------:R-:W-:-:S04]  /*6370*/  LOP3.LUT R18, R18, 0xff, RZ, 0xc0, !PT ;  /* 0x000000ff12127812 */ /* 0x000fc800078ec0ff */
[----:B------:R-:W0:Y:S02]  /*6380*/  I2F.U16 R0, R18 ;  /* 0x0000001200007306 */ /* 0x000e240000101000 */
[----:B0-----:R-:W-:-:S05]  /*6390*/  F2FP.F16.F32.PACK_AB R0, RZ, R0 ;  /* 0x00000000ff00723e */ /* 0x001fca00000000ff */
[----:B------:R0:W-:Y:S01]  /*63a0*/  STG.E.U16 desc[UR36][R8.64], R0 ;  /* 0x0000000008007986 */ /* 0x0001e2000c101524 */
[----:B------:R-:W-:Y:S05]  /*63b0*/  BRA `(.L_x_20098) ;  /* 0x0000000c001c7947 */ /* 0x000fea0003800000 */
.L_x_20101:
        /* <DEDUP_REMOVED lines=11> */
.L_x_20104:
[----:B------:R-:W-:-:S06]  /*6470*/  LOP3.LUT R18, R18, 0xff, RZ, 0xc0, !PT ;  /* 0x000000ff12127812 */ /* 0x000fcc00078ec0ff */
[----:B------:R-:W0:Y:S02]  /*6480*/  I2F.U16 R18, R18 ;  /* 0x0000001200127306 */ /* 0x000e240000101000 */
[----:B0-----:R-:W-:-:S04]  /*6490*/  F2FP.F16.F32.PACK_AB R3, RZ, R18 ;  /* 0x00000012ff03723e */ /* 0x001fc800000000ff */
[----:B------:R-:W-:-:S05]  /*64a0*/  PRMT R3, R3, 0x5410, RZ ;  /* 0x0000541003037816 */ /* 0x000fca00000000ff */
[----:B------:R0:W-:Y:S01]  /*64b0*/  STG.E desc[UR36][R8.64], R3 ;  /* 0x0000000308007986 */ /* 0x0001e2000c101924 */
[----:B------:R-:W-:Y:S05]  /*64c0*/  BRA `(.L_x_20098) ;  /* 0x0000000800d87947 */ /* 0x000fea0003800000 */
.L_x_20103:
[----:B------:R-:W-:-:S06]  /*64d0*/  LOP3.LUT R4, R18, 0xff, RZ, 0xc0, !PT ;  /* 0x000000ff12047812 */ /* 0x000fcc00078ec0ff */
[----:B------:R-:W0:Y:S02]  /*64e0*/  I2F.F64.U16 R4, R4 ;  /* 0x0000000400047312 */ /* 0x000e240000101800 */
[----:B0-----:R0:W-:Y:S01]  /*64f0*/  STG.E.64 desc[UR36][R8.64], R4 ;  /* 0x0000000408007986 */ /* 0x0011e2000c101b24 */
[----:B------:R-:W-:Y:S05]  /*6500*/  BRA `(.L_x_20098) ;  /* 0x0000000800c87947 */ /* 0x000fea0003800000 */
.L_x_20093:
        /* <DEDUP_REMOVED lines=12> */
.L_x_20107:
[----:B------:R-:W-:Y:S02]  /*65d0*/  LOP3.LUT R4, R18, 0xff, RZ, 0xc0, !PT ;  /* 0x000000ff12047812 */ /* 0x000fe400078ec0ff */
[----:B------:R-:W-:-:S04]  /*65e0*/  CS2R R6, SRZ ;  /* 0x0000000000067805 */ /* 0x000fc8000001ff00 */
[----:B------:R-:W0:Y:S02]  /*65f0*/  I2F.F64.U16 R4, R4 ;  /* 0x0000000400047312 */ /* 0x000e240000101800 */
[----:B0-----:R0:W-:Y:S01]  /*6600*/  STG.E.128 desc[UR36][R8.64], R4 ;  /* 0x0000000408007986 */ /* 0x0011e2000c101d24 */
[----:B------:R-:W-:Y:S05]  /*6610*/  BRA `(.L_x_20098) ;  /* 0x0000000800847947 */ /* 0x000fea0003800000 */
.L_x_20106:
        /* <DEDUP_REMOVED lines=22> */
.L_x_20111:
[----:B------:R-:W-:Y:S05]  /*6780*/  BSYNC B0 ;  /* 0x0000000000007941 */ /* 0x000fea0003800000 */
.L_x_20110:
[----:B------:R-:W-:-:S05]  /*6790*/  LOP3.LUT R5, R0, R5, RZ, 0xfc, !PT ;  /* 0x0000000500057212 */ /* 0x000fca00078efcff */
[----:B------:R0:W-:Y:S01]  /*67a0*/  STG.E.U8 desc[UR36][R8.64], R5 ;  /* 0x0000000508007986 */ /* 0x0001e2000c101124 */
[----:B------:R-:W-:Y:S05]  /*67b0*/  BRA `(.L_x_20098) ;  /* 0x00000008001c7947 */ /* 0x000fea0003800000 */
.L_x_20109:
        /* <DEDUP_REMOVED lines=14> */
.L_x_20113:
[----:B------:R-:W-:Y:S01]  /*68a0*/  IMAD.MOV.U32 R0, RZ, RZ, 0x7f ;  /* 0x0000007fff007424 */ /* 0x000fe200078e00ff */
[----:B------:R-:W-:-:S04]  /*68b0*/  ISETP.GT.U32.AND P0, PT, R3, 0x7f800000, PT ;  /* 0x7f8000000300780c */ /* 0x000fc80003f04070 */
[----:B------:R-:W-:-:S09]  /*68c0*/  SEL R0, R0, 0x7c, P0 ;  /* 0x0000007c00007807 */ /* 0x000fd20000000000 */
.L_x_20114:
[----:B------:R-:W-:Y:S05]  /*68d0*/  BSYNC B0 ;  /* 0x0000000000007941 */ /* 0x000fea0003800000 */
.L_x_20112:
[----:B------:R-:W-:-:S04]  /*68e0*/  LOP3.LUT R3, R5, 0x80000000, RZ, 0xc0, !PT ;  /* 0x8000000005037812 */ /* 0x000fc800078ec0ff */
[----:B------:R-:W-:-:S04]  /*68f0*/  SHF.R.U32.HI R3, RZ, 0x18, R3 ;  /* 0x00000018ff037819 */ /* 0x000fc80000011603 */
[----:B------:R-:W-:-:S05]  /*6900*/  LOP3.LUT R3, R0, R3, RZ, 0xfc, !PT ;  /* 0x0000000300037212 */ /* 0x000fca00078efcff */
[----:B------:R0:W-:Y:S01]  /*6910*/  STG.E.U8 desc[UR36][R8.64], R3 ;  /* 0x0000000308007986 */ /* 0x0001e2000c101124 */
[----:B------:R-:W-:Y:S05]  /*6920*/  BRA `(.L_x_20098) ;  /* 0x0000000400c07947 */ /* 0x000fea0003800000 */
.L_x_20108:
[----:B------:R-:W-:-:S04]  /*6930*/  LOP3.LUT R18, R18, 0xff, RZ, 0xc0, !PT ;  /* 0x000000ff12127812 */ /* 0x000fc800078ec0ff */
[----:B------:R-:W0:Y:S02]  /*6940*/  I2F.U16 R0, R18 ;  /* 0x0000001200007306 */ /* 0x000e240000101000 */
[----:B0-----:R-:W-:-:S05]  /*6950*/  F2FP.BF16.F32.PACK_AB R0, RZ, R0 ;  /* 0x00000000ff00723e */ /* 0x001fca00000010ff */
[----:B------:R0:W-:Y:S01]  /*6960*/  STG.E.U16 desc[UR36][R8.64], R0 ;  /* 0x0000000008007986 */ /* 0x0001e2000c101524 */
[----:B------:R-:W-:Y:S05]  /*6970*/  BRA `(.L_x_20098) ;  /* 0x0000000400ac7947 */ /* 0x000fea0003800000 */
.L_x_20105:
        /* <DEDUP_REMOVED lines=11> */
.L_x_20117:
        /* <DEDUP_REMOVED lines=18> */
.L_x_20120:
[----:B------:R-:W-:-:S04]  /*6b50*/  LOP3.LUT R3, R5, 0x80000000, RZ, 0xc0, !PT ;  /* 0x8000000005037812 */ /* 0x000fc800078ec0ff */
[----:B------:R-:W-:-:S04]  /*6b60*/  SHF.R.U32.HI R3, RZ, 0x18, R3 ;  /* 0x00000018ff037819 */ /* 0x000fc80000011603 */
[----:B------:R-:W-:-:S04]  /*6b70*/  LOP3.LUT R0, R0, R3, RZ, 0xfc, !PT ;  /* 0x0000000300007212 */ /* 0x000fc800078efcff */
[----:B------:R-:W-:-:S07]  /*6b80*/  PRMT R4, R0, 0x7610, R4 ;  /* 0x0000761000047816 */ /* 0x000fce0000000004 */
.L_x_20119:
[----:B------:R-:W-:Y:S05]  /*6b90*/  BSYNC B0 ;  /* 0x0000000000007941 */ /* 0x000fea0003800000 */
.L_x_20118:
[----:B------:R0:W-:Y:S01]  /*6ba0*/  STG.E.U8 desc[UR36][R8.64], R4 ;  /* 0x0000000408007986 */ /* 0x0001e2000c101124 */
[----:B------:R-:W-:Y:S05]  /*6bb0*/  BRA `(.L_x_20098) ;  /* 0x00000004001c7947 */ /* 0x000fea0003800000 */
.L_x_20116:
        /* <DEDUP_REMOVED lines=18> */
.L_x_20123:
[----:B------:R-:W-:-:S04]  /*6ce0*/  LOP3.LUT R3, R5, 0x80000000, RZ, 0xc0, !PT ;  /* 0x8000000005037812 */ /* 0x000fc800078ec0ff */
[----:B------:R-:W-:-:S04]  /*6cf0*/  SHF.R.U32.HI R3, RZ, 0x18, R3 ;  /* 0x00000018ff037819 */ /* 0x000fc80000011603 */
[----:B------:R-:W-:-:S04]  /*6d00*/  LOP3.LUT R0, R0, R3, RZ, 0xfc, !PT ;  /* 0x0000000300007212 */ /* 0x000fc800078efcff */
[----:B------:R-:W-:-:S07]  /*6d10*/  PRMT R4, R0, 0x7610, R4 ;  /* 0x0000761000047816 */ /* 0x000fce0000000004 */
.L_x_20122:
[----:B------:R-:W-:Y:S05]  /*6d20*/  BSYNC B0 ;  /* 0x0000000000007941 */ /* 0x000fea0003800000 */
.L_x_20121:
[----:B------:R0:W-:Y:S01]  /*6d30*/  STG.E.U8 desc[UR36][R8.64], R4 ;  /* 0x0000000408007986 */ /* 0x0001e2000c101124 */
[----:B------:R-:W-:Y:S05]  /*6d40*/  BRA `(.L_x_20098) ;  /* 0x0000000000b87947 */ /* 0x000fea0003800000 */
.L_x_20115:
        /* <DEDUP_REMOVED lines=23> */
.L_x_20097:
        /* <DEDUP_REMOVED lines=16> */
.L_x_20126:
[----:B------:R-:W-:Y:S05]  /*6fc0*/  BRA `(.L_x_20098) ;  /* 0x0000000000187947 */ /* 0x000fea0003800000 */
.L_x_20125:
[----:B------:R-:W-:Y:S01]  /*6fd0*/  LOP3.LUT R4, R18, 0xff, RZ, 0xc0, !PT ;  /* 0x000000ff12047812 */ /* 0x000fe200078ec0ff */
[----:B------:R-:W-:-:S05]  /*6fe0*/  IMAD.MOV.U32 R5, RZ, RZ, RZ ;  /* 0x000000ffff057224 */ /* 0x000fca00078e00ff */
[----:B------:R0:W-:Y:S01]  /*6ff0*/  STG.E.64 desc[UR36][R8.64], R4 ;  /* 0x0000000408007986 */ /* 0x0001e2000c101b24 */
[----:B------:R-:W-:Y:S05]  /*7000*/  BRA `(.L_x_20098) ;  /* 0x0000000000087947 */ /* 0x000fea0003800000 */
.L_x_20124:
[----:B------:R-:W-:-:S05]  /*7010*/  LOP3.LUT R3, R18, 0xff, RZ, 0xc0, !PT ;  /* 0x000000ff12037812 */ /* 0x000fca00078ec0ff */
[----:B------:R0:W-:Y:S02]  /*7020*/  STG.E desc[UR36][R8.64], R3 ;  /* 0x0000000308007986 */ /* 0x0001e4000c101924 */
.L_x_20098:
[----:B------:R-:W-:-:S07]  /*7030*/  VIADD R25, R25, 0x80 ;  /* 0x0000008019197836 */ /* 0x000fce0000000000 */
.L_x_20058:
[----:B------:R-:W-:Y:S05]  /*7040*/  BSYNC B6 ;  /* 0x0000000000067941 */ /* 0x000fea0003800000 */
.L_x_20057:
        /* <DEDUP_REMOVED lines=21> */
.L_x_20130:
[----:B------:R-:W-:Y:S01]  /*71a0*/  STG.E.U8 desc[UR36][R2.64], R19 ;  /* 0x0000001302007986 */ /* 0x000fe2000c101124 */
[----:B------:R-:W-:Y:S05]  /*71b0*/  EXIT ;  /* 0x000000000000794d */ /* 0x000fea0003800000 */
.L_x_20129:
        /* <DEDUP_REMOVED lines=10> */
.L_x_20133:
[----:B------:R-:W-:-:S05]  /*7260*/  LOP3.LUT R19, R19, 0xff, RZ, 0xc0, !PT ;  /* 0x000000ff13137812 */ /* 0x000fca00078ec0ff */
[----:B------:R-:W-:Y:S01]  /*7270*/  STG.E desc[UR36][R2.64], R19 ;  /* 0x0000001302007986 */ /* 0x000fe2000c101924 */
[----:B------:R-:W-:Y:S05]  /*7280*/  EXIT ;  /* 0x000000000000794d */ /* 0x000fea0003800000 */
.L_x_20132:
[----:B------:R-:W-:-:S05]  /*7290*/  LOP3.LUT R19, R19, 0xff, RZ, 0xc0, !PT ;  /* 0x000000ff13137812 */ /* 0x000fca00078ec0ff */
[----:B------:R-:W-:Y:S01]  /*72a0*/  STG.E.U16 desc[UR36][R2.64], R19 ;  /* 0x0000001302007986 */ /* 0x000fe2000c101524 */
[----:B------:R-:W-:Y:S05]  /*72b0*/  EXIT ;  /* 0x000000000000794d */ /* 0x000fea0003800000 */
.L_x_20128:
        /* <DEDUP_REMOVED lines=8> */
[----:B0-----:R-:W-:Y:S01]  /*7340*/  STG.E desc[UR36][R2.64], R5 ;  /* 0x0000000502007986 */ /* 0x001fe2000c101924 */
[----:B------:R-:W-:Y:S05]  /*7350*/  EXIT ;  /* 0x000000000000794d */ /* 0x000fea0003800000 */
.L_x_20135:
[----:B------:R-:W-:-:S04]  /*7360*/  LOP3.LUT R19, R19, 0xff, RZ, 0xc0, !PT ;  /* 0x000000ff13137812 */ /* 0x000fc800078ec0ff */
[----:B------:R-:W0:Y:S02]  /*7370*/  I2F.U16 R0, R19 ;  /* 0x0000001300007306 */ /* 0x000e240000101000 */
[----:B0-----:R-:W-:-:S05]  /*7380*/  F2FP.F16.F32.PACK_AB R0, RZ, R0 ;  /* 0x00000000ff00723e */ /* 0x001fca00000000ff */
[----:B------:R-:W-:Y:S01]  /*7390*/  STG.E.U16 desc[UR36][R2.64], R0 ;  /* 0x0000000002007986 */ /* 0x000fe2000c101524 */
[----:B------:R-:W-:Y:S05]  /*73a0*/  EXIT ;  /* 0x000000000000794d */ /* 0x000fea0003800000 */
.L_x_20134:
        /* <DEDUP_REMOVED lines=9> */
[----:B0-----:R-:W-:Y:S01]  /*7440*/  STG.E.64 desc[UR36][R2.64], R4 ;  /* 0x0000000402007986 */ /* 0x001fe2000c101b24 */
[----:B------:R-:W-:Y:S05]  /*7450*/  EXIT ;  /* 0x000000000000794d */ /* 0x000fea0003800000 */
.L_x_20137:
[----:B------:R-:W-:-:S06]  /*7460*/  LOP3.LUT R19, R19, 0xff, RZ, 0xc0, !PT ;  /* 0x000000ff13137812 */ /* 0x000fcc00078ec0ff */
[----:B------:R-:W0:Y:S02]  /*7470*/  I2F.U16 R19, R19 ;  /* 0x0000001300137306 */ /* 0x000e240000101000 */
[----:B0-----:R-:W-:-:S04]  /*7480*/  F2FP.F16.F32.PACK_AB R5, RZ, R19 ;  /* 0x00000013ff05723e */ /* 0x001fc800000000ff */
[----:B------:R-:W-:-:S05]  /*7490*/  PRMT R5, R5, 0x5410, RZ ;  /* 0x0000541005057816 */ /* 0x000fca00000000ff */
[----:B------:R-:W-:Y:S01]  /*74a0*/  STG.E desc[UR36][R2.64], R5 ;  /* 0x0000000502007986 */ /* 0x000fe2000c101924 */
[----:B------:R-:W-:Y:S05]  /*74b0*/  EXIT ;  /* 0x000000000000794d */ /* 0x000fea0003800000 */
.L_x_20136:
[----:B------:R-:W-:-:S06]  /*74c0*/  LOP3.LUT R4, R19, 0xff, RZ, 0xc0, !PT ;  /* 0x000000ff13047812 */ /* 0x000fcc00078ec0ff */
[----:B------:R-:W0:Y:S02]  /*74d0*/  I2F.F64.U16 R4, R4 ;  /* 0x0000000400047312 */ /* 0x000e240000101800 */
[----:B0-----:R-:W-:Y:S01]  /*74e0*/  STG.E.64 desc[UR36][R2.64], R4 ;  /* 0x0000000402007986 */ /* 0x001fe2000c101b24 */
[----:B------:R-:W-:Y:S05]  /*74f0*/  EXIT ;  /* 0x000000000000794d */ /* 0x000fea0003800000 */
.L_x_20127:
        /* <DEDUP_REMOVED lines=12> */
.L_x_20140:
[----:B------:R-:W-:Y:S02]  /*75c0*/  LOP3.LUT R4, R19, 0xff, RZ, 0xc0, !PT ;  /* 0x000000ff13047812 */ /* 0x000fe400078ec0ff */
[----:B------:R-:W-:-:S04]  /*75d0*/  CS2R R6, SRZ ;  /* 0x0000000000067805 */ /* 0x000fc8000001ff00 */
[----:B------:R-:W0:Y:S02]  /*75e0*/  I2F.F64.U16 R4, R4 ;  /* 0x0000000400047312 */ /* 0x000e240000101800 */
[----:B0-----:R-:W-:Y:S01]  /*75f0*/  STG.E.128 desc[UR36][R2.64], R4 ;  /* 0x0000000402007986 */ /* 0x001fe2000c101d24 */
[----:B------:R-:W-:Y:S05]  /*7600*/  EXIT ;  /* 0x000000000000794d */ /* 0x000fea0003800000 */
.L_x_20139:
        /* <DEDUP_REMOVED lines=22> */
.L_x_20144:
[----:B------:R-:W-:Y:S05]  /*7770*/  BSYNC B0 ;  /* 0x0000000000007941 */ /* 0x000fea0003800000 */
.L_x_20143:
[----:B------:R-:W-:-:S05]  /*7780*/  LOP3.LUT R5, R0, R5, RZ, 0xfc, !PT ;  /* 0x0000000500057212 */ /* 0x000fca00078efcff */
[----:B------:R-:W-:Y:S01]  /*7790*/  STG.E.U8 desc[UR36][R2.64], R5 ;  /* 0x0000000502007986 */ /* 0x000fe2000c101124 */
[----:B------:R-:W-:Y:S05]  /*77a0*/  EXIT ;  /* 0x000000000000794d */ /* 0x000fea0003800000 */
.L_x_20142:
        /* <DEDUP_REMOVED lines=14> */
.L_x_20146:
[----:B------:R-:W-:Y:S01]  /*7890*/  IMAD.MOV.U32 R0, RZ, RZ, 0x7f ;  /* 0x0000007fff007424 */ /* 0x000fe200078e00ff */
[----:B------:R-:W-:-:S04]  /*78a0*/  ISETP.GT.U32.AND P0, PT, R4, 0x7f800000, PT ;  /* 0x7f8000000400780c */ /* 0x000fc80003f04070 */
[----:B------:R-:W-:-:S09]  /*78b0*/  SEL R0, R0, 0x7c, P0 ;  /* 0x0000007c00007807 */ /* 0x000fd20000000000 */
.L_x_20147:
[----:B------:R-:W-:Y:S05]  /*78c0*/  BSYNC B0 ;  /* 0x0000000000007941 */ /* 0x000fea0003800000 */
.L_x_20145:
[----:B------:R-:W-:-:S04]  /*78d0*/  LOP3.LUT R4, R19, 0x80000000, RZ, 0xc0, !PT ;  /* 0x8000000013047812 */ /* 0x000fc800078ec0ff */
[----:B------:R-:W-:-:S04]  /*78e0*/  SHF.R.U32.HI R5, RZ, 0x18, R4 ;  /* 0x00000018ff057819 */ /* 0x000fc80000011604 */
[----:B------:R-:W-:-:S05]  /*78f0*/  LOP3.LUT R5, R0, R5, RZ, 0xfc, !PT ;  /* 0x0000000500057212 */ /* 0x000fca00078efcff */
[----:B------:R-:W-:Y:S01]  /*7900*/  STG.E.U8 desc[UR36][R2.64], R5 ;  /* 0x0000000502007986 */ /* 0x000fe2000c101124 */
[----:B------:R-:W-:Y:S05]  /*7910*/  EXIT ;  /* 0x000000000000794d */ /* 0x000fea0003800000 */
.L_x_20141:
[----:B------:R-:W-:-:S04]  /*7920*/  LOP3.LUT R19, R19, 0xff, RZ, 0xc0, !PT ;  /* 0x000000ff13137812 */ /* 0x000fc800078ec0ff */
[----:B------:R-:W0:Y:S02]  /*7930*/  I2F.U16 R0, R19 ;  /* 0x0000001300007306 */ /* 0x000e240000101000 */
[----:B0-----:R-:W-:-:S05]  /*7940*/  F2FP.BF16.F32.PACK_AB R0, RZ, R0 ;  /* 0x00000000ff00723e */ /* 0x001fca00000010ff */
[----:B------:R-:W-:Y:S01]  /*7950*/  STG.E.U16 desc[UR36][R2.64], R0 ;  /* 0x0000000002007986 */ /* 0x000fe2000c101524 */
[----:B------:R-:W-:Y:S05]  /*7960*/  EXIT ;  /* 0x000000000000794d */ /* 0x000fea0003800000 */
.L_x_20138:
        /* <DEDUP_REMOVED lines=9> */
[----:B------:R-:W-:Y:S01]  /*7a00*/  STG.E.U16 desc[UR36][R2.64], R19 ;  /* 0x0000001302007986 */ /* 0x000fe2000c101524 */
[----:B------:R-:W-:Y:S05]  /*7a10*/  EXIT ;  /* 0x000000000000794d */ /* 0x000fea0003800000 */
.L_x_20150:
        /* <DEDUP_REMOVED lines=18> */
.L_x_20153:
[----:B------:R-:W-:-:S04]  /*7b40*/  LOP3.LUT R0, R19, 0x80000000, RZ, 0xc0, !PT ;  /* 0x8000000013007812 */ /* 0x000fc800078ec0ff */
[----:B------:R-:W-:-:S04]  /*7b50*/  SHF.R.U32.HI R5, RZ, 0x18, R0 ;  /* 0x00000018ff057819 */ /* 0x000fc80000011600 */
[----:B------:R-:W-:-:S04]  /*7b60*/  LOP3.LUT R4, R4, R5, RZ, 0xfc, !PT ;  /* 0x0000000504047212 */ /* 0x000fc800078efcff */
[----:B------:R-:W-:-:S07]  /*7b70*/  PRMT R0, R4, 0x7610, R0 ;  /* 0x0000761004007816 */ /* 0x000fce0000000000 */
.L_x_20152:
[----:B------:R-:W-:Y:S05]  /*7b80*/  BSYNC B0 ;  /* 0x0000000000007941 */ /* 0x000fea0003800000 */
.L_x_20151:
[----:B------:R-:W-:Y:S01]  /*7b90*/  STG.E.U8 desc[UR36][R2.64], R0 ;  /* 0x0000000002007986 */ /* 0x000fe2000c101124 */
[----:B------:R-:W-:Y:S05]  /*7ba0*/  EXIT ;  /* 0x000000000000794d */ /* 0x000fea0003800000 */
.L_x_20149:
        /* <DEDUP_REMOVED lines=18> */
.L_x_20156:
[----:B------:R-:W-:-:S04]  /*7cd0*/  LOP3.LUT R0, R19, 0x80000000, RZ, 0xc0, !PT ;  /* 0x8000000013007812 */ /* 0x000fc800078ec0ff */
[----:B------:R-:W-:-:S04]  /*7ce0*/  SHF.R.U32.HI R5, RZ, 0x18, R0 ;  /* 0x00000018ff057819 */ /* 0x000fc80000011600 */
[----:B------:R-:W-:-:S04]  /*7cf0*/  LOP3.LUT R4, R4, R5, RZ, 0xfc, !PT ;  /* 0x0000000504047212 */ /* 0x000fc800078efcff */
[----:B------:R-:W-:-:S07]  /*7d00*/  PRMT R0, R4, 0x7610, R0 ;  /* 0x0000761004007816 */ /* 0x000fce0000000000 */
.L_x_20155:
[----:B------:R-:W-:Y:S05]  /*7d10*/  BSYNC B0 ;  /* 0x0000000000007941 */ /* 0x000fea0003800000 */
.L_x_20154:
[----:B------:R-:W-:Y:S01]  /*7d20*/  STG.E.U8 desc[UR36][R2.64], R0 ;  /* 0x0000000002007986 */ /* 0x000fe2000c101124 */
[----:B------:R-:W-:Y:S05]  /*7d30*/  EXIT ;  /* 0x000000000000794d */ /* 0x000fea0003800000 */
.L_x_20148:
        /* <DEDUP_REMOVED lines=23> */
.L_x_20131:
        /* <DEDUP_REMOVED lines=16> */
.L_x_20159:
[----:B------:R-:W-:Y:S05]  /*7fb0*/  EXIT ;  /* 0x000000000000794d */ /* 0x000fea0003800000 */
.L_x_20158:
[----:B------:R-:W-:Y:S01]  /*7fc0*/  LOP3.LUT R4, R19, 0xff, RZ, 0xc0, !PT ;  /* 0x000000ff13047812 */ /* 0x000fe200078ec0ff */
[----:B------:R-:W-:-:S05]  /*7fd0*/  IMAD.MOV.U32 R5, RZ, RZ, RZ ;  /* 0x000000ffff057224 */ /* 0x000fca00078e00ff */
[----:B------:R-:W-:Y:S01]  /*7fe0*/  STG.E.64 desc[UR36][R2.64], R4 ;  /* 0x0000000402007986 */ /* 0x000fe2000c101b24 */
[----:B------:R-:W-:Y:S05]  /*7ff0*/  EXIT ;  /* 0x000000000000794d */ /* 0x000fea0003800000 */
.L_x_20157:
[----:B------:R-:W-:-:S05]  /*8000*/  LOP3.LUT R19, R19, 0xff, RZ, 0xc0, !PT ;  /* 0x000000ff13137812 */ /* 0x000fca00078ec0ff */
[----:B------:R-:W-:Y:S01]  /*8010*/  STG.E desc[UR36][R2.64], R19 ;  /* 0x0000001302007986 */ /* 0x000fe2000c101924 */
[----:B------:R-:W-:Y:S05]  /*8020*/  EXIT ;  /* 0x000000000000794d */ /* 0x000fea0003800000 */
.L_x_20160:
        /* <DEDUP_REMOVED lines=13> */
.L_x_36341:


//--------------------- .text._ZN2at6native18elementwise_kernelILi128ELi4EZNS0_22gpu_kernel_impl_nocastIZZZNS0_17clamp_kernel_cudaERNS_18TensorIteratorBaseERKN3c106ScalarES8_ENKUlvE_clEvENKUlvE_clEvEUlhE_EEvS4_RKT_EUliE_EEviT1_ --------------------------
	.section	.text._ZN2at6native18elementwise_kernelILi128ELi4EZNS0_22gpu_kernel_impl_nocastIZZZNS0_17clamp_kernel_cudaERNS_18TensorIteratorBaseERKN3c106ScalarES8_ENKUlvE_clEvENKUlvE_clEvEUlhE_EEvS4_RKT_EUliE_EEviT1_,"ax",@progbits
	.align	128
        .global         _ZN2at6native18elementwise_kernelILi128ELi4EZNS0_22gpu_kernel_impl_nocastIZZZNS0_17clamp_kernel_cudaERNS_18TensorIteratorBaseERKN3c106ScalarES8_ENKUlvE_clEvENKUlvE_clEvEUlhE_EEvS4_RKT_EUliE_EEviT1_
        .type           _ZN2at6native18elementwise_kernelILi128ELi4EZNS0_22gpu_kernel_impl_nocastIZZZNS0_17clamp_kernel_cudaERNS_18TensorIteratorBaseERKN3c106ScalarES8_ENKUlvE_clEvENKUlvE_clEvEUlhE_EEvS4_RKT_EUliE_EEviT1_,@function
        .size           _ZN2at6native18elementwise_kernelILi128ELi4EZNS0_22gpu_kernel_impl_nocastIZZZNS0_17clamp_kernel_cudaERNS_18TensorIteratorBaseERKN3c106ScalarES8_ENKUlvE_clEvENKUlvE_clEvEUlhE_EEvS4_RKT_EUliE_EEviT1_,(.L_x_36342 - _ZN2at6native18elementwise_kernelILi128ELi4EZNS0_22gpu_kernel_impl_nocastIZZZNS0_17clamp_kernel_cudaERNS_18TensorIteratorBaseERKN3c106ScalarES8_ENKUlvE_clEvENKUlvE_clEvEUlhE_EEvS4_RKT_EUliE_EEviT1_)
        .other          _ZN2at6native18elementwise_kernelILi128ELi4EZNS0_22gpu_kernel_impl_nocastIZZZNS0_17clamp_kernel_cudaERNS_18TensorIteratorBaseERKN3c106ScalarES8_ENKUlvE_clEvENKUlvE_clEvEUlhE_EEvS4_RKT_EUliE_EEviT1_,@"STO_CUDA_ENTRY STV_DEFAULT"
_ZN2at6native18elementwise_kernelILi128ELi4EZNS0_22gpu_kernel_impl_nocastIZZZNS0_17clamp_kernel_cudaERNS_18TensorIteratorBaseERKN3c106ScalarES8_ENKUlvE_clEvENKUlvE_clEvEUlhE_EEvS4_RKT_EUliE_EEviT1_:
.text._ZN2at6native18elementwise_kernelILi128ELi4EZNS0_22gpu_kernel_impl_nocastIZZZNS0_17clamp_kernel_cudaERNS_18TensorIteratorBaseERKN3c106ScalarES8_ENKUlvE_clEvENKUlvE_clEvEUlhE_EEvS4_RKT_EUliE_EEviT1_:
        /* <DEDUP_REMOVED lines=313> */
.L_x_20163:
        /* <DEDUP_REMOVED lines=8> */
[----:B--2---:R-:W-:-:S04]  /*1410*/  VIMNMX.U32 R6, R4, UR7, !PT ;  /* 0x0000000704067c48 */ /* 0x004fc8000ffe0000 */
[----:B------:R-:W-:-:S05]  /*1420*/  VIMNMX R7, R6, UR8, PT ;  /* 0x0000000806077c48 */ /* 0x000fca000bfe0100 */
[----:B------:R0:W-:Y:S02]  /*1430*/  STG.E.U8 desc[UR4][R2.64], R7 ;  /* 0x0000000702007986 */ /* 0x0001e4000c101104 */
.L_x_20162:
[----:B------:R-:W-:Y:S05]  /*1440*/  BSYNC B0 ;  /* 0x0000000000007941 */ /* 0x000fea0003800000 */
.L_x_20161:
        /* <DEDUP_REMOVED lines=305> */
.L_x_20166:
        /* <DEDUP_REMOVED lines=9> */
[----:B--2---:R-:W-:-:S04]  /*27f0*/  VIMNMX.U32 R6, R4, UR7, !PT ;  /* 0x0000000704067c48 */ /* 0x004fc8000ffe0000 */
        /* <DEDUP_REMOVED lines=305> */
.L_x_20167:
[----:B------:R-:W-:Y:S02]  /*3b10*/  ULDC.64 UR10, c[0x0][0x418] ;  /* 0x00010600000a7ab9 */ /* 0x000fe40000000a00 */
[----:B------:R-:W-:-:S04]  /*3b20*/  IADD3 R4, P0, R2, UR10, RZ ;  /* 0x0000000a02047c10 */ /* 0x000fc8000ff1e0ff */
[----:B------:R-:W-:Y:S01]  /*3b30*/  IADD3.X R5, RZ, UR11, RZ, P0, !PT ;  /* 0x0000000bff057c10 */ /* 0x000fe200087fe4ff */
[----:B------:R-:W-:-:S04]  /*3b40*/  ULDC.64 UR10, c[0x0][0x410] ;  /* 0x00010400000a7ab9 */ /* 0x000fc80000000a00 */
[----:B------:R-:W2:Y:S01]  /*3b50*/  LDG.E.U8 R4, desc[UR4][R4.64] ;  /* 0x0000000404047981 */ /* 0x000ea2000c1e1100 */
[----:B------:R-:W-:Y:S02]  /*3b60*/  IADD3 R2, P0, R3, UR10, RZ ;  /* 0x0000000a03027c10 */ /* 0x000fe4000ff1e0ff */
[----:B------:R-:W-:-:S03]  /*3b70*/  IADD3 R0, R0, 0x80, RZ ;  /* 0x0000008000007810 */ /* 0x000fc60007ffe0ff */
[----:B------:R-:W-:Y:S01]  /*3b80*/  IMAD.X R3, RZ, RZ, UR11, P0 ;  /* 0x0000000bff037e24 */ /* 0x000fe200080e06ff */
[----:B--2---:R-:W-:-:S04]  /*3b90*/  VIMNMX.U32 R6, R4, UR7, !PT ;  /* 0x0000000704067c48 */ /* 0x004fc8000ffe0000 */
[----:B------:R-:W-:-:S05]  /*3ba0*/  VIMNMX R7, R6, UR8, PT ;  /* 0x0000000806077c48 */ /* 0x000fca000bfe0100 */
[----:B------:R2:W-:Y:S02]  /*3bb0*/  STG.E.U8 desc[UR4][R2.64], R7 ;  /* 0x0000000702007986 */ /* 0x0005e4000c101104 */
.L_x_20165:
[----:B------:R-:W-:Y:S05]  /*3bc0*/  BSYNC B0 ;  /* 0x0000000000007941 */ /* 0x000fea0003800000 */
.L_x_20164:
        /* <DEDUP_REMOVED lines=304> */
.L_x_20168:
[----:B------:R-:W-:Y:S02]  /*4ed0*/  ULDC.64 UR10, c[0x0][0x418] ;  /* 0x00010600000a7ab9 */ /* 0x000fe40000000a00 */
[----:B------:R-:W-:-:S04]  /*4ee0*/  IADD3 R4, P0, R2, UR10, RZ ;  /* 0x0000000a02047c10 */ /* 0x000fc8000ff1e0ff */
[----:B------:R-:W-:Y:S01]  /*4ef0*/  IADD3.X R5, RZ, UR11, RZ, P0, !PT ;  /* 0x0000000bff057c10 */ /* 0x000fe200087fe4ff */
[----:B------:R-:W-:-:S04]  /*4f00*/  ULDC.64 UR10, c[0x0][0x410] ;  /* 0x00010400000a7ab9 */ /* 0x000fc80000000a00 */
[----:B------:R-:W2:Y:S01]  /*4f10*/  LDG.E.U8 R4, desc[UR4][R4.64] ;  /* 0x0000000404047981 */ /* 0x000ea2000c1e1100 */
[----:B------:R-:W-:-:S04]  /*4f20*/  IADD3 R2, P0, R3, UR10, RZ ;  /* 0x0000000a03027c10 */ /* 0x000fc8000ff1e0ff */
[----:B------:R-:W-:Y:S02]  /*4f30*/  IADD3.X R3, RZ, UR11, RZ, P0, !PT ;  /* 0x0000000bff037c10 */ /* 0x000fe400087fe4ff */
[----:B--2---:R-:W-:-:S04]  /*4f40*/  VIMNMX.U32 R0, R4, UR7, !PT ;  /* 0x0000000704007c48 */ /* 0x004fc8000ffe0000 */
[----:B------:R-:W-:-:S05]  /*4f50*/  VIMNMX R7, R0, UR8, PT ;  /* 0x0000000800077c48 */ /* 0x000fca000bfe0100 */
[----:B------:R-:W-:Y:S01]  /*4f60*/  STG.E.U8 desc[UR4][R2.64], R7 ;  /* 0x0000000702007986 */ /* 0x000fe2000c101104 */
[----:B------:R-:W-:Y:S05]  /*4f70*/  EXIT ;  /* 0x000000000000794d */ /* 0x000fea0003800000 */
.L_x_20169:
        /* <DEDUP_REMOVED lines=16> */
.L_x_36342:


//--------------------- .text._ZN2at6native27unrolled_elementwise_kernelIZZZNS0_17clamp_kernel_cudaERNS_18TensorIteratorBaseERKN3c106ScalarES7_ENKUlvE_clEvENKUlvE_clEvEUlhE_St5arrayIPcLm2EELi4E23TrivialOffsetCalculatorILi1EjESF_NS0_6memory15LoadWithoutCastENSG_16StoreWithoutCastEEEviT_T0_T2_T3_T4_T5_ --------------------------
	.section	.text._ZN2at6native27unrolled_elementwise_kernelIZZZNS0_17clamp_kernel_cudaERNS_18TensorIteratorBaseERKN3c106ScalarES7_ENKUlvE_clEvENKUlvE_clEvEUlhE_St5arrayIPcLm2EELi4E23TrivialOffsetCalculatorILi1EjESF_NS0_6memory15LoadWithoutCastENSG_16StoreWithoutCastEEEviT_T0_T2_T3_T4_T5_,"ax",@progbits
	.align	128
        .global         _ZN2at6native27unrolled_elementwise_kernelIZZZNS0_17clamp_kernel_cudaERNS_18TensorIteratorBaseERKN3c106ScalarES7_ENKUlvE_clEvENKUlvE_clEvEUlhE_St5arrayIPcLm2EELi4E23TrivialOffsetCalculatorILi1EjESF_NS0_6memory15LoadWithoutCastENSG_16StoreWithoutCastEEEviT_T0_T2_T3_T4_T5_
        .type           _ZN2at6native27unrolled_elementwise_kernelIZZZNS0_17clamp_kernel_cudaERNS_18TensorIteratorBaseERKN3c106ScalarES7_ENKUlvE_clEvENKUlvE_clEvEUlhE_St5arrayIPcLm2EELi4E23TrivialOffsetCalculatorILi1EjESF_NS0_6memory15LoadWithoutCastENSG_16StoreWithoutCastEEEviT_T0_T2_T3_T4_T5_,@function
        .size           _ZN2at6native27unrolled_elementwise_kernelIZZZNS0_17clamp_kernel_cudaERNS_18TensorIteratorBaseERKN3c106ScalarES7_ENKUlvE_clEvENKUlvE_clEvEUlhE_St5arrayIPcLm2EELi4E23TrivialOffsetCalculatorILi1EjESF_NS0_6memory15LoadWithoutCastENSG_16StoreWithoutCastEEEviT_T0_T2_T3_T4_T5_,(.L_x_36343 - _ZN2at6native27unrolled_elementwise_kernelIZZZNS0_17clamp_kernel_cudaERNS_18TensorIteratorBaseERKN3c106ScalarES7_ENKUlvE_clEvENKUlvE_clEvEUlhE_St5arrayIPcLm2EELi4E23TrivialOffsetCalculatorILi1EjESF_NS0_6memory15LoadWithoutCastENSG_16StoreWithoutCastEEEviT_T0_T2_T3_T4_T5_)
        .other          _ZN2at6native27unrolled_elementwise_kernelIZZZNS0_17clamp_kernel_cudaERNS_18TensorIteratorBaseERKN3c106ScalarES7_ENKUlvE_clEvENKUlvE_clEvEUlhE_St5arrayIPcLm2EELi4E23TrivialOffsetCalculatorILi1EjESF_NS0_6memory15LoadWithoutCastENSG_16StoreWithoutCastEEEviT_T0_T2_T3_T4_T5_,@"STO_CUDA_ENTRY STV_DEFAULT"
_ZN2at6native27unrolled_elementwise_kernelIZZZNS0_17clamp_kernel_cudaERNS_18TensorIteratorBaseERKN3c106ScalarES7_ENKUlvE_clEvENKUlvE_clEvEUlhE_St5arrayIPcLm2EELi4E23TrivialOffsetCalculatorILi1EjESF_NS0_6memory15LoadWithoutCastENSG_16StoreWithoutCastEEEviT_T0_T2_T3_T4_T5_:
.text._ZN2at6native27unrolled_elementwise_kernelIZZZNS0_17clamp_kernel_cudaERNS_18TensorIteratorBaseERKN3c106ScalarES7_ENKUlvE_clEvENKUlvE_clEvEUlhE_St5arrayIPcLm2EELi4E23TrivialOffsetCalculatorILi1EjESF_NS0_6memory15LoadWithoutCastENSG_16StoreWithoutCastEEEviT_T0_T2_T3_T4_T5_:
        /* <DEDUP_REMOVED lines=21> */
[----:B------:R0:W2:Y:S02]  /*0150*/  @!P0 LDG.E.U8 R12, desc[UR4][R10.64] ;  /* 0x000000040a0c8981 */ /* 0x0000a4000c1e1100 */
        /* <DEDUP_REMOVED lines=12> */
[----:B------:R3:W4:Y:S04]  /*0220*/  @!P3 LDG.E.U8 R13, desc[UR4][R6.64] ;  /* 0x00000004060db981 */ /* 0x000728000c1e1100 */
[----:B------:R-:W5:Y:S01]  /*0230*/  @!P2 LDG.E.U8 R17, desc[UR4][R8.64] ;  /* 0x000000040811a981 */ /* 0x000f62000c1e1100 */
[----:B-1----:R-:W-:-:S05]  /*0240*/  @!P1 IADD3 R14, P5, R15, R2, RZ ;  /* 0x000000020f0e9210 */ /* 0x002fca0007fbe0ff */
[----:B------:R-:W-:Y:S02]  /*0250*/  @!P1 IMAD.X R15, RZ, RZ, R3, P5 ;  /* 0x000000ffff0f9224 */ /* 0x000fe400028e0603 */
[----:B------:R-:W1:Y:S03]  /*0260*/  @!P0 LDC.64 R2, c[0x0][0x228] ;  /* 0x00008a00ff028b82 */ /* 0x000e660000000a00 */
[----:B------:R-:W5:Y:S01]  /*0270*/  @!P1 LDG.E.U8 R16, desc[UR4][R14.64] ;  /* 0x000000040e109981 */ /* 0x000f62000c1e1100 */
[----:B0-----:R-:W-:Y:S01]  /*0280*/  @!P0 LEA R11, R0, R5, 0x9 ;  /* 0x00000005000b8211 */ /* 0x001fe200078e48ff */
[----:B------:R-:W-:Y:S01]  /*0290*/  ULDC.U8 UR7, c[0x0][0x219] ;  /* 0x0000864000077ab9 */ /* 0x000fe20000000000 */
[----:B------:R-:W-:Y:S02]  /*02a0*/  @!P0 IMAD.MOV.U32 R5, RZ, RZ, R18 ;  /* 0x000000ffff058224 */ /* 0x000fe400078e0012 */
[----:B-1----:R-:W-:-:S05]  /*02b0*/  @!P0 IADD3 R2, P1, R11, R2, RZ ;  /* 0x000000020b028210 */ /* 0x002fca0007f3e0ff */
[----:B------:R-:W-:Y:S01]  /*02c0*/  @!P0 IMAD.X R3, RZ, RZ, R3, P1 ;  /* 0x000000ffff038224 */ /* 0x000fe200008e0603 */
[----:B------:R-:W-:Y:S01]  /*02d0*/  ISETP.GE.AND P1, PT, R5, R4, PT ;  /* 0x000000040500720c */ /* 0x000fe20003f26270 */
[----:B------:R-:W-:Y:S01]  /*02e0*/  BSSY B0, `(.L_x_20170) ;  /* 0x0000017000007945 */ /* 0x000fe20003800000 */
[----:B--2---:R-:W-:-:S04]  /*02f0*/  VIMNMX.U32 R12, R12, UR6, !PT ;  /* 0x000000060c0c7c48 */ /* 0x004fc8000ffe0000 */
[----:B---3--:R-:W-:-:S05]  /*0300*/  VIMNMX R7, R12, UR7, PT ;  /* 0x000000070c077c48 */ /* 0x008fca000bfe0100 */
[----:B------:R0:W-:Y:S01]  /*0310*/  @!P0 STG.E.U8 desc[UR4][R2.64], R7 ;  /* 0x0000000702008986 */ /* 0x0001e2000c101104 */
[----:B----4-:R-:W-:Y:S02]  /*0320*/  VIMNMX.U32 R13, R13, UR6, !PT ;  /* 0x000000060d0d7c48 */ /* 0x010fe4000ffe0000 */
[----:B-----5:R-:W-:Y:S02]  /*0330*/  VIMNMX.U32 R17, R17, UR6, !PT ;  /* 0x0000000611117c48 */ /* 0x020fe4000ffe0000 */
[----:B------:R-:W-:Y:S02]  /*0340*/  VIMNMX R13, R13, UR7, PT ;  /* 0x000000070d0d7c48 */ /* 0x000fe4000bfe0100 */
[----:B------:R-:W-:Y:S02]  /*0350*/  VIMNMX R17, R17, UR7, PT ;  /* 0x0000000711117c48 */ /* 0x000fe4000bfe0100 */
[----:B------:R-:W-:-:S04]  /*0360*/  VIMNMX.U32 R16, R16, UR6, !PT ;  /* 0x0000000610107c48 */ /* 0x000fc8000ffe0000 */
        /* <DEDUP_REMOVED lines=14> */
.L_x_20171:
[----:B------:R-:W-:Y:S05]  /*0450*/  BSYNC B0 ;  /* 0x0000000000007941 */ /* 0x000fea0003800000 */
.L_x_20170:
        /* <DEDUP_REMOVED lines=8> */
.L_x_20172:
        /* <DEDUP_REMOVED lines=10> */
.L_x_36343:


//--------------------- .text._ZN2at6native29vectorized_elementwise_kernelILi2EZZZNS0_17clamp_kernel_cudaERNS_18TensorIteratorBaseERKN3c106ScalarES7_ENKUlvE_clEvENKUlvE_clEvEUlhE_St5arrayIPcLm2EEEEviT0_T1_ --------------------------
	.section	.text._ZN2at6native29vectorized_elementwise_kernelILi2EZZZNS0_17clamp_kernel_cudaERNS_18TensorIteratorBaseERKN3c106ScalarES7_ENKUlvE_clEvENKUlvE_clEvEUlhE_St5arrayIPcLm2EEEEviT0_T1_,"ax",@progbits
	.align	128
        .global         _ZN2at6native29vectorized_elementwise_kernelILi2EZZZNS0_17clamp_kernel_cudaERNS_18TensorIteratorBaseERKN3c106ScalarES7_ENKUlvE_clEvENKUlvE_clEvEUlhE_St5arrayIPcLm2EEEEviT0_T1_
        .type           _ZN2at6native29vectorized_elementwise_kernelILi2EZZZNS0_17clamp_kernel_cudaERNS_18TensorIteratorBaseERKN3c106ScalarES7_ENKUlvE_clEvENKUlvE_clEvEUlhE_St5arrayIPcLm2EEEEviT0_T1_,@function
        .size           _ZN2at6native29vectorized_elementwise_kernelILi2EZZZNS0_17clamp_kernel_cudaERNS_18TensorIteratorBaseERKN3c106ScalarES7_ENKUlvE_clEvENKUlvE_clEvEUlhE_St5arrayIPcLm2EEEEviT0_T1_,(.L_x_36344 - _ZN2at6native29vectorized_elementwise_kernelILi2EZZZNS0_17clamp_kernel_cudaERNS_18TensorIteratorBaseERKN3c106ScalarES7_ENKUlvE_clEvENKUlvE_clEvEUlhE_St5arrayIPcLm2EEEEviT0_T1_)
        .other          _ZN2at6native29vectorized_elementwise_kernelILi2EZZZNS0_17clamp_kernel_cudaERNS_18TensorIteratorBaseERKN3c106ScalarES7_ENKUlvE_clEvENKUlvE_clEvEUlhE_St5arrayIPcLm2EEEEviT0_T1_,@"STO_CUDA_ENTRY STV_DEFAULT"
_ZN2at6native29vectorized_elementwise_kernelILi2EZZZNS0_17clamp_kernel_cudaERNS_18TensorIteratorBaseERKN3c106ScalarES7_ENKUlvE_clEvENKUlvE_clEvEUlhE_St5arrayIPcLm2EEEEviT0_T1_:
.text._ZN2at6native29vectorized_elementwise_kernelILi2EZZZNS0_17clamp_kernel_cudaERNS_18TensorIteratorBaseERKN3c106ScalarES7_ENKUlvE_clEvENKUlvE_clEvEUlhE_St5arrayIPcLm2EEEEviT0_T1_:
        /* <DEDUP_REMOVED lines=60> */
.L_x_20173:
        /* <DEDUP_REMOVED lines=40> */
[----:B------:R0:W2:Y:S06]  /*0640*/  @!P1 LDG.E.U8 R20, desc[UR8][R18.64] ;  /* 0x0000000812149981 */ /* 0x0000ac000c1e1100 */
[----:B-1----:R-:W1:Y:S01]  /*0650*/  @!P6 LDC.64 R10, c[0x0][0x230] ;  /* 0x00008c00ff0aeb82 */ /* 0x002e620000000a00 */
[----:B---3--:R-:W-:Y:S02]  /*0660*/  @!P2 IADD3 R12, P1, R23, R12, RZ ;  /* 0x0000000c170ca210 */ /* 0x008fe40007f3e0ff */
[----:B------:R-:W-:-:S03]  /*0670*/  CS2R R22, SRZ ;  /* 0x0000000000167805 */ /* 0x000fc6000001ff00 */
[----:B------:R-:W-:Y:S01]  /*0680*/  @!P2 IMAD.X R13, RZ, RZ, R13, P1 ;  /* 0x000000ffff0da224 */ /* 0x000fe200008e060d */
[----:B0-----:R-:W-:Y:S02]  /*0690*/  @!P3 IADD3 R4, P1, R27, R4, RZ ;  /* 0x000000041b04b210 */ /* 0x001fe40007f3e0ff */
[----:B------:R0:W3:Y:S01]  /*06a0*/  @!P0 LDG.E.U8 R22, desc[UR8][R2.64] ;  /* 0x0000000802168981 */ /* 0x0000e2000c1e1100 */
[----:B------:R-:W-:Y:S02]  /*06b0*/  IMAD.MOV.U32 R24, RZ, RZ, RZ ;  /* 0x000000ffff187224 */ /* 0x000fe400078e00ff */
[----:B------:R-:W-:Y:S01]  /*06c0*/  @!P6 VIADD R19, R0, UR4 ;  /* 0x000000040013ec36 */ /* 0x000fe20008000000 */
[----:B------:R1:W3:Y:S01]  /*06d0*/  @!P2 LDG.E.U8 R23, desc[UR8][R12.64] ;  /* 0x000000080c17a981 */ /* 0x0002e2000c1e1100 */
[----:B------:R-:W-:Y:S01]  /*06e0*/  @!P3 IMAD.X R5, RZ, RZ, R5, P1 ;  /* 0x000000ffff05b224 */ /* 0x000fe200008e0605 */
[----:B----4-:R-:W-:Y:S02]  /*06f0*/  @!P4 IADD3 R6, P2, R25, R6, RZ ;  /* 0x000000061906c210 */ /* 0x010fe40007f5e0ff */
[----:B-----5:R-:W-:-:S02]  /*0700*/  @!P5 IADD3 R8, P1, R21, R8, RZ ;  /* 0x000000081508d210 */ /* 0x020fc40007f3e0ff */
[----:B------:R4:W5:Y:S01]  /*0710*/  @!P3 LDG.E.U8 R24, desc[UR8][R4.64] ;  /* 0x000000080418b981 */ /* 0x000962000c1e1100 */
        /* <DEDUP_REMOVED lines=8> */
[----:B------:R1:W5:Y:S04]  /*07a0*/  @!P4 LDG.E.U8 R18, desc[UR8][R6.64] ;  /* 0x000000080612c981 */ /* 0x000368000c1e1100 */
[----:B------:R-:W5:Y:S04]  /*07b0*/  @!P5 LDG.E.U8 R12, desc[UR8][R8.64] ;  /* 0x00000008080cd981 */ /* 0x000f68000c1e1100 */
[----:B------:R-:W5:Y:S01]  /*07c0*/  @!P6 LDG.E.U8 R0, desc[UR8][R10.64] ;  /* 0x000000080a00e981 */ /* 0x000f62000c1e1100 */
[----:B----4-:R-:W-:-:S05]  /*07d0*/  @!P0 VIADD R5, R14, UR4 ;  /* 0x000000040e058c36 */ /* 0x010fca0008000000 */
[----:B0-----:R-:W-:Y:S01]  /*07e0*/  @!P0 IADD3 R2, P1, R5, R2, RZ ;  /* 0x0000000205028210 */ /* 0x001fe20007f3e0ff */
[----:B------:R-:W-:-:S04]  /*07f0*/  @!P0 VIADD R14, R14, 0x80 ;  /* 0x000000800e0e8836 */ /* 0x000fc80000000000 */
[----:B------:R-:W-:Y:S01]  /*0800*/  @!P0 IMAD.X R3, RZ, RZ, R3, P1 ;  /* 0x000000ffff038224 */ /* 0x000fe200008e0603 */
[----:B------:R-:W-:Y:S04]  /*0810*/  BSSY B0, `(.L_x_20174) ;  /* 0x0000044000007945 */ /* 0x000fe80003800000 */
[----:B------:R-:W-:Y:S01]  /*0820*/  BSSY B1, `(.L_x_20175) ;  /* 0x000003b000017945 */ /* 0x000fe20003800000 */
[----:B--2---:R-:W-:-:S04]  /*0830*/  VIMNMX.U32 R17, R17, UR10, !PT ;  /* 0x0000000a11117c48 */ /* 0x004fc8000ffe0000 */
[----:B------:R-:W-:Y:S02]  /*0840*/  VIMNMX R17, R17, UR11, PT ;  /* 0x0000000b11117c48 */ /* 0x000fe4000bfe0100 */
[----:B---3--:R-:W-:-:S04]  /*0850*/  @!P0 VIMNMX.U32 R22, R22, UR10, !PT ;  /* 0x0000000a16168c48 */ /* 0x008fc8000ffe0000 */
[----:B------:R-:W-:-:S05]  /*0860*/  @!P0 VIMNMX R16, R22, UR11, PT ;  /* 0x0000000b16108c48 */ /* 0x000fca000bfe0100 */
[----:B------:R0:W-:Y:S01]  /*0870*/  @!P0 STG.E.U8 desc[UR8][R2.64], R16 ;  /* 0x0000001002008986 */ /* 0x0001e2000c101108 */
[----:B------:R-:W-:Y:S02]  /*0880*/  ISETP.GE.AND P0, PT, R14, R15, PT ;  /* 0x0000000f0e00720c */ /* 0x000fe40003f06270 */
[----:B------:R-:W-:Y:S02]  /*0890*/  VIMNMX.U32 R20, R20, UR10, !PT ;  /* 0x0000000a14147c48 */ /* 0x000fe4000ffe0000 */
[----:B------:R-:W-:Y:S02]  /*08a0*/  VIMNMX.U32 R23, R23, UR10, !PT ;  /* 0x0000000a17177c48 */ /* 0x000fe4000ffe0000 */
[----:B-----5:R-:W-:Y:S02]  /*08b0*/  VIMNMX.U32 R24, R24, UR10, !PT ;  /* 0x0000000a18187c48 */ /* 0x020fe4000ffe0000 */
[----:B-1----:R-:W-:Y:S02]  /*08c0*/  VIMNMX R7, R20, UR11, PT ;  /* 0x0000000b14077c48 */ /* 0x002fe4000bfe0100 */
[----:B------:R-:W-:-:S02]  /*08d0*/  VIMNMX R23, R23, UR11, PT ;  /* 0x0000000b17177c48 */ /* 0x000fc4000bfe0100 */
[----:B0-----:R-:W-:Y:S02]  /*08e0*/  VIMNMX R3, R24, UR11, PT ;  /* 0x0000000b18037c48 */ /* 0x001fe4000bfe0100 */
[----:B------:R-:W-:Y:S02]  /*08f0*/  VIMNMX.U32 R18, R18, UR10, !PT ;  /* 0x0000000a12127c48 */ /* 0x000fe4000ffe0000 */
[----:B------:R-:W-:Y:S02]  /*0900*/  VIMNMX.U32 R2, R12, UR10, !PT ;  /* 0x0000000a0c027c48 */ /* 0x000fe4000ffe0000 */
[----:B------:R-:W-:Y:S02]  /*0910*/  VIMNMX.U32 R0, R0, UR10, !PT ;  /* 0x0000000a00007c48 */ /* 0x000fe4000ffe0000 */
        /* <DEDUP_REMOVED lines=18> */
.L_x_20176:
        /* <DEDUP_REMOVED lines=8> */
.L_x_20177:
        /* <DEDUP_REMOVED lines=8> */
.L_x_20178:
        /* <DEDUP_REMOVED lines=9> */
.L_x_20179:
[----:B------:R-:W-:Y:S05]  /*0bd0*/  BSYNC B1 ;  /* 0x0000000000017941 */ /* 0x000fea0003800000 */
.L_x_20175:
[----:B------:R-:W-:-:S13]  /*0be0*/  ISETP.GE.AND P0, PT, R14, R15, PT ;  /* 0x0000000f0e00720c */ /* 0x000fda0003f06270 */
[----:B------:R-:W3:Y:S01]  /*0bf0*/  @!P0 LDC.64 R6, c[0x0][0x228] ;  /* 0x00008a00ff068b82 */ /* 0x000ee20000000a00 */
[C---:B012---:R-:W-:Y:S02]  /*0c00*/  @!P0 VIADD R5, R14.reuse, UR4 ;  /* 0x000000040e058c36 */ /* 0x047fe40008000000 */
[----:B------:R-:W-:-:S03]  /*0c10*/  @!P0 VIADD R14, R14, 0x80 ;  /* 0x000000800e0e8836 */ /* 0x000fc60000000000 */
[----:B---3--:R-:W-:-:S05]  /*0c20*/  @!P0 IADD3 R4, P1, R5, R6, RZ ;  /* 0x0000000605048210 */ /* 0x008fca0007f3e0ff */
[----:B------:R-:W-:-:S05]  /*0c30*/  @!P0 IMAD.X R5, RZ, RZ, R7, P1 ;  /* 0x000000ffff058224 */ /* 0x000fca00008e0607 */
[----:B------:R2:W-:Y:S03]  /*0c40*/  @!P0 STG.E.U8 desc[UR8][R4.64], R2 ;  /* 0x0000000204008986 */ /* 0x0005e6000c101108 */
.L_x_20180:
[----:B------:R-:W-:Y:S05]  /*0c50*/  BSYNC B0 ;  /* 0x0000000000007941 */ /* 0x000fea0003800000 */
.L_x_20174:
        /* <DEDUP_REMOVED lines=9> */
.L_x_20181:
        /* <DEDUP_REMOVED lines=9> */
.L_x_36344:


//--------------------- .text._ZN2at6native29vectorized_elementwise_kernelILi4EZZZNS0_17clamp_kernel_cudaERNS_18TensorIteratorBaseERKN3c106ScalarES7_ENKUlvE_clEvENKUlvE_clEvEUlhE_St5arrayIPcLm2EEEEviT0_T1_ --------------------------
	.section	.text._ZN2at6native29vectorized_elementwise_kernelILi4EZZZNS0_17clamp_kernel_cudaERNS_18TensorIteratorBaseERKN3c106ScalarES7_ENKUlvE_clEvENKUlvE_clEvEUlhE_St5arrayIPcLm2EEEEviT0_T1_,"ax",@progbits
	.align	128
        .global         _ZN2at6native29vectorized_elementwise_kernelILi4EZZZNS0_17clamp_kernel_cudaERNS_18TensorIteratorBaseERKN3c106ScalarES7_ENKUlvE_clEvENKUlvE_clEvEUlhE_St5arrayIPcLm2EEEEviT0_T1_
        .type           _ZN2at6native29vectorized_elementwise_kernelILi4EZZZNS0_17clamp_kernel_cudaERNS_18TensorIteratorBaseERKN3c106ScalarES7_ENKUlvE_clEvENKUlvE_clEvEUlhE_St5arrayIPcLm2EEEEviT0_T1_,@function
        .size           _ZN2at6native29vectorized_elementwise_kernelILi4EZZZNS0_17clamp_kernel_cudaERNS_18TensorIteratorBaseERKN3c106ScalarES7_ENKUlvE_clEvENKUlvE_clEvEUlhE_St5arrayIPcLm2EEEEviT0_T1_,(.L_x_36345 - _ZN2at6native29vectorized_elementwise_kernelILi4EZZZNS0_17clamp_kernel_cudaERNS_18TensorIteratorBaseERKN3c106ScalarES7_ENKUlvE_clEvENKUlvE_clEvEUlhE_St5arrayIPcLm2EEEEviT0_T1_)
        .other          _ZN2at6native29vectorized_elementwise_kernelILi4EZZZNS0_17clamp_kernel_cudaERNS_18TensorIteratorBaseERKN3c106ScalarES7_ENKUlvE_clEvENKUlvE_clEvEUlhE_St5arrayIPcLm2EEEEviT0_T1_,@"STO_CUDA_ENTRY STV_DEFAULT"
_ZN2at6native29vectorized_elementwise_kernelILi4EZZZNS0_17clamp_kernel_cudaERNS_18TensorIteratorBaseERKN3c106ScalarES7_ENKUlvE_clEvENKUlvE_clEvEUlhE_St5arrayIPcLm2EEEEviT0_T1_:
.text._ZN2at6native29vectorized_elementwise_kernelILi4EZZZNS0_17clamp_kernel_cudaERNS_18TensorIteratorBaseERKN3c106ScalarES7_ENKUlvE_clEvENKUlvE_clEvEUlhE_St5arrayIPcLm2EEEEviT0_T1_:
        /* <DEDUP_REMOVED lines=33> */
[----:B------:R-:W-:Y:S02]  /*0210*/  VIMNMX R4, R4, UR11, PT ;  /* 0x0000000b04047c48 */ /* 0x000fe4000bfe0100 */
[----:B------:R-:W-:Y:S02]  /*0220*/  VIMNMX R5, R5, UR11, PT ;  /* 0x0000000b05057c48 */ /* 0x000fe4000bfe0100 */
[----:B------:R-:W-:-:S02]  /*0230*/  VIMNMX R6, R6, UR11, PT ;  /* 0x0000000b06067c48 */ /* 0x000fc4000bfe0100 */
[----:B------:R-:W-:Y:S02]  /*0240*/  VIMNMX R7, R7, UR11, PT ;  /* 0x0000000b07077c48 */ /* 0x000fe4000bfe0100 */
[----:B------:R-:W-:Y:S02]  /*0250*/  PRMT R11, R5, 0x7604, R4 ;  /* 0x00007604050b7816 */ /* 0x000fe40000000004 */
[----:B------:R-:W-:Y:S02]  /*0260*/  PRMT R4, R8, 0x7772, RZ ;  /* 0x0000777208047816 */ /* 0x000fe400000000ff */
[----:B------:R-:W-:Y:S02]  /*0270*/  PRMT R5, R9, 0x7772, RZ ;  /* 0x0000777209057816 */ /* 0x000fe400000000ff */
[----:B------:R-:W-:Y:S02]  /*0280*/  PRMT R10, R7, 0x7604, R6 ;  /* 0x00007604070a7816 */ /* 0x000fe40000000006 */
[----:B------:R-:W-:-:S02]  /*0290*/  VIMNMX.U32 R6, R4, UR10, !PT ;  /* 0x0000000a04067c48 */ /* 0x000fc4000ffe0000 */
[----:B------:R-:W-:Y:S02]  /*02a0*/  VIMNMX.U32 R7, R5, UR10, !PT ;  /* 0x0000000a05077c48 */ /* 0x000fe4000ffe0000 */
[----:B------:R-:W-:Y:S02]  /*02b0*/  PRMT R4, R8, 0x7773, RZ ;  /* 0x0000777308047816 */ /* 0x000fe400000000ff */
[----:B------:R-:W-:Y:S02]  /*02c0*/  PRMT R5, R9, 0x7773, RZ ;  /* 0x0000777309057816 */ /* 0x000fe400000000ff */
[----:B------:R-:W-:Y:S02]  /*02d0*/  VIMNMX R6, R6, UR11, PT ;  /* 0x0000000b06067c48 */ /* 0x000fe4000bfe0100 */
[----:B------:R-:W-:Y:S02]  /*02e0*/  VIMNMX R7, R7, UR11, PT ;  /* 0x0000000b07077c48 */ /* 0x000fe4000bfe0100 */
[----:B------:R-:W-:-:S02]  /*02f0*/  VIMNMX.U32 R4, R4, UR10, !PT ;  /* 0x0000000a04047c48 */ /* 0x000fc4000ffe0000 */
[----:B------:R-:W-:Y:S02]  /*0300*/  VIMNMX.U32 R5, R5, UR10, !PT ;  /* 0x0000000a05057c48 */ /* 0x000fe4000ffe0000 */
        /* <DEDUP_REMOVED lines=9> */
.L_x_20182:
        /* <DEDUP_REMOVED lines=104> */
.L_x_20185:
        /* <DEDUP_REMOVED lines=8> */
.L_x_20186:
        /* <DEDUP_REMOVED lines=8> */
.L_x_20187:
        /* <DEDUP_REMOVED lines=9> */
.L_x_20188:
[----:B------:R-:W-:Y:S05]  /*0bb0*/  BSYNC B1 ;  /* 0x0000000000017941 */ /* 0x000fea0003800000 */
.L_x_20184:
[----:B------:R-:W-:-:S13]  /*0bc0*/  ISETP.GE.AND P0, PT, R14, R15, PT ;  /* 0x0000000f0e00720c */ /* 0x000fda0003f06270 */
[----:B------:R-:W3:Y:S01]  /*0bd0*/  @!P0 LDC.64 R6, c[0x0][0x228] ;  /* 0x00008a00ff068b82 */ /* 0x000ee20000000a00 */
[C---:B012---:R-:W-:Y:S02]  /*0be0*/  @!P0 VIADD R5, R14.reuse, UR4 ;  /* 0x000000040e058c36 */ /* 0x047fe40008000000 */
[----:B------:R-:W-:-:S03]  /*0bf0*/  @!P0 VIADD R14, R14, 0x80 ;  /* 0x000000800e0e8836 */ /* 0x000fc60000000000 */
[----:B---3--:R-:W-:-:S05]  /*0c00*/  @!P0 IADD3 R4, P1, R5, R6, RZ ;  /* 0x0000000605048210 */ /* 0x008fca0007f3e0ff */
[----:B------:R-:W-:-:S05]  /*0c10*/  @!P0 IMAD.X R5, RZ, RZ, R7, P1 ;  /* 0x000000ffff058224 */ /* 0x000fca00008e0607 */
[----:B------:R2:W-:Y:S03]  /*0c20*/  @!P0 STG.E.U8 desc[UR8][R4.64], R2 ;  /* 0x0000000204008986 */ /* 0x0005e6000c101108 */
.L_x_20189:
[----:B------:R-:W-:Y:S05]  /*0c30*/  BSYNC B0 ;  /* 0x0000000000007941 */ /* 0x000fea0003800000 */
.L_x_20183:
        /* <DEDUP_REMOVED lines=9> */
.L_x_20190:
        /* <DEDUP_REMOVED lines=11> */
.L_x_36345:


//--------------------- .text._ZN2at6native29vectorized_elementwise_kernelILi8EZZZNS0_17clamp_kernel_cudaERNS_18TensorIteratorBaseERKN3c106ScalarES7_ENKUlvE_clEvENKUlvE_clEvEUlhE_St5arrayIPcLm2EEEEviT0_T1_ --------------------------
	.section	.text._ZN2at6native29vectorized_elementwise_kernelILi8EZZZNS0_17clamp_kernel_cudaERNS_18TensorIteratorBaseERKN3c106ScalarES7_ENKUlvE_clEvENKUlvE_clEvEUlhE_St5arrayIPcLm2EEEEviT0_T1_,"ax",@progbits
	.align	128
        .global         _ZN2at6native29vectorized_elementwise_kernelILi8EZZZNS0_17clamp_kernel_cudaERNS_18TensorIteratorBaseERKN3c106ScalarES7_ENKUlvE_clEvENKUlvE_clEvEUlhE_St5arrayIPcLm2EEEEviT0_T1_
        .type           _ZN2at6native29vectorized_elementwise_kernelILi8EZZZNS0_17clamp_kernel_cudaERNS_18TensorIteratorBaseERKN3c106ScalarES7_ENKUlvE_clEvENKUlvE_clEvEUlhE_St5arrayIPcLm2EEEEviT0_T1_,@function
        .size           _ZN2at6native29vectorized_elementwise_kernelILi8EZZZNS0_17clamp_kernel_cudaERNS_18TensorIteratorBaseERKN3c106ScalarES7_ENKUlvE_clEvENKUlvE_clEvEUlhE_St5arrayIPcLm2EEEEviT0_T1_,(.L_x_36346 - _ZN2at6native29vectorized_elementwise_kernelILi8EZZZNS0_17clamp_kernel_cudaERNS_18TensorIteratorBaseERKN3c106ScalarES7_ENKUlvE_clEvENKUlvE_clEvEUlhE_St5arrayIPcLm2EEEEviT0_T1_)
        .other          _ZN2at6native29vectorized_elementwise_kernelILi8EZZZNS0_17clamp_kernel_cudaERNS_18TensorIteratorBaseERKN3c106ScalarES7_ENKUlvE_clEvENKUlvE_clEvEUlhE_St5arrayIPcLm2EEEEviT0_T1_,@"STO_CUDA_ENTRY STV_DEFAULT"
_ZN2at6native29vectorized_elementwise_kernelILi8EZZZNS0_17clamp_kernel_cudaERNS_18TensorIteratorBaseERKN3c106ScalarES7_ENKUlvE_clEvENKUlvE_clEvEUlhE_St5arrayIPcLm2EEEEviT0_T1_:
.text._ZN2at6native29vectorized_elementwise_kernelILi8EZZZNS0_17clamp_kernel_cudaERNS_18TensorIteratorBaseERKN3c106ScalarES7_ENKUlvE_clEvENKUlvE_clEvEUlhE_St5arrayIPcLm2EEEEviT0_T1_:
        /* <DEDUP_REMOVED lines=31> */
[----:B------:R-:W-:Y:S02]  /*01f0*/  VIMNMX.U32 R7, R4, UR10, !PT ;  /* 0x0000000a04077c48 */ /* 0x000fe4000ffe0000 */
[----:B------:R-:W-:Y:S02]  /*0200*/  LOP3.LUT R11, R6, 0xffff, RZ, 0xc0, !PT ;  /* 0x0000ffff060b7812 */ /* 0x000fe400078ec0ff */
[----:B------:R-:W-:Y:S02]  /*0210*/  SHF.R.U32.HI R4, RZ, 0x8, R9 ;  /* 0x00000008ff047819 */ /* 0x000fe40000011609 */
[----:B------:R-:W-:-:S02]  /*0220*/  SHF.R.U32.HI R6, RZ, 0x8, R12 ;  /* 0x00000008ff067819 */ /* 0x000fc4000001160c */
[----:B------:R-:W-:Y:S02]  /*0230*/  LOP3.LUT R8, R0, 0xffff, RZ, 0xc0, !PT ;  /* 0x0000ffff00087812 */ /* 0x000fe400078ec0ff */
[----:B------:R-:W-:Y:S02]  /*0240*/  LOP3.LUT R4, R4, 0xffff, RZ, 0xc0, !PT ;  /* 0x0000ffff04047812 */ /* 0x000fe400078ec0ff */
[----:B------:R-:W-:Y:S02]  /*0250*/  LOP3.LUT R6, R6, 0xffff, RZ, 0xc0, !PT ;  /* 0x0000ffff06067812 */ /* 0x000fe400078ec0ff */
[----:B------:R-:W-:Y:S02]  /*0260*/  VIMNMX.U32 R8, R8, UR10, !PT ;  /* 0x0000000a08087c48 */ /* 0x000fe4000ffe0000 */
[----:B------:R-:W-:Y:S02]  /*0270*/  VIMNMX.U32 R11, R11, UR10, !PT ;  /* 0x0000000a0b0b7c48 */ /* 0x000fe4000ffe0000 */
[----:B------:R-:W-:-:S02]  /*0280*/  VIMNMX.U32 R4, R4, UR10, !PT ;  /* 0x0000000a04047c48 */ /* 0x000fc4000ffe0000 */
[----:B------:R-:W-:Y:S02]  /*0290*/  VIMNMX.U32 R6, R6, UR10, !PT ;  /* 0x0000000a06067c48 */ /* 0x000fe4000ffe0000 */
[----:B------:R-:W-:Y:S02]  /*02a0*/  LOP3.LUT R10, R10, 0xff, RZ, 0xc0, !PT ;  /* 0x000000ff0a0a7812 */ /* 0x000fe400078ec0ff */
[----:B------:R-:W-:Y:S02]  /*02b0*/  LOP3.LUT R9, R9, 0xff, RZ, 0xc0, !PT ;  /* 0x000000ff09097812 */ /* 0x000fe400078ec0ff */
[----:B------:R-:W-:Y:S02]  /*02c0*/  LOP3.LUT R12, R12, 0xff, RZ, 0xc0, !PT ;  /* 0x000000ff0c0c7812 */ /* 0x000fe400078ec0ff */
[----:B------:R-:W-:Y:S02]  /*02d0*/  VIMNMX R8, R8, UR11, PT ;  /* 0x0000000b08087c48 */ /* 0x000fe4000bfe0100 */
[----:B------:R-:W-:-:S02]  /*02e0*/  VIMNMX R11, R11, UR11, PT ;  /* 0x0000000b0b0b7c48 */ /* 0x000fc4000bfe0100 */
[----:B------:R-:W-:Y:S02]  /*02f0*/  VIMNMX R4, R4, UR11, PT ;  /* 0x0000000b04047c48 */ /* 0x000fe4000bfe0100 */
[----:B------:R-:W-:Y:S01]  /*0300*/  VIMNMX R6, R6, UR11, PT ;  /* 0x0000000b06067c48 */ /* 0x000fe2000bfe0100 */
[----:B------:R-:W-:Y:S01]  /*0310*/  IMAD.SHL.U32 R11, R11, 0x100, RZ ;  /* 0x000001000b0b7824 */ /* 0x000fe200078e00ff */
[----:B------:R-:W-:Y:S01]  /*0320*/  VIMNMX.U32 R10, R10, UR10, !PT ;  /* 0x0000000a0a0a7c48 */ /* 0x000fe2000ffe0000 */
[----:B------:R-:W-:Y:S01]  /*0330*/  IMAD.SHL.U32 R4, R4, 0x100, RZ ;  /* 0x0000010004047824 */ /* 0x000fe200078e00ff */
[----:B------:R-:W-:Y:S01]  /*0340*/  VIMNMX.U32 R9, R9, UR10, !PT ;  /* 0x0000000a09097c48 */ /* 0x000fe2000ffe0000 */
[----:B------:R-:W-:Y:S01]  /*0350*/  IMAD.SHL.U32 R13, R6, 0x100, RZ ;  /* 0x00000100060d7824 */ /* 0x000fe200078e00ff */
[----:B------:R-:W-:Y:S02]  /*0360*/  VIMNMX.U32 R12, R12, UR10, !PT ;  /* 0x0000000a0c0c7c48 */ /* 0x000fe4000ffe0000 */
[----:B------:R-:W-:Y:S01]  /*0370*/  VIMNMX R0, R7, UR11, PT ;  /* 0x0000000b07007c48 */ /* 0x000fe2000bfe0100 */
[----:B------:R-:W-:Y:S01]  /*0380*/  IMAD.SHL.U32 R7, R8, 0x100, RZ ;  /* 0x0000010008077824 */ /* 0x000fe200078e00ff */
[----:B------:R-:W-:-:S02]  /*0390*/  VIMNMX R10, R10, UR11, PT ;  /* 0x0000000b0a0a7c48 */ /* 0x000fc4000bfe0100 */
[----:B------:R-:W-:Y:S02]  /*03a0*/  VIMNMX R9, R9, UR11, PT ;  /* 0x0000000b09097c48 */ /* 0x000fe4000bfe0100 */
[----:B------:R-:W-:Y:S02]  /*03b0*/  VIMNMX R12, R12, UR11, PT ;  /* 0x0000000b0c0c7c48 */ /* 0x000fe4000bfe0100 */
[----:B------:R-:W-:Y:S02]  /*03c0*/  LOP3.LUT R7, R0, R7, RZ, 0xfc, !PT ;  /* 0x0000000700077212 */ /* 0x000fe400078efcff */
[----:B------:R-:W-:Y:S02]  /*03d0*/  LOP3.LUT R11, R10, R11, RZ, 0xfc, !PT ;  /* 0x0000000b0a0b7212 */ /* 0x000fe400078efcff */
[----:B------:R-:W-:Y:S02]  /*03e0*/  LOP3.LUT R4, R9, R4, RZ, 0xfc, !PT ;  /* 0x0000000409047212 */ /* 0x000fe400078efcff */
[----:B------:R-:W-:-:S02]  /*03f0*/  LOP3.LUT R12, R12, R13, RZ, 0xfc, !PT ;  /* 0x0000000d0c0c7212 */ /* 0x000fc400078efcff */
[----:B------:R-:W-:Y:S02]  /*0400*/  PRMT R4, R7, 0x5410, R4 ;  /* 0x0000541007047816 */ /* 0x000fe40000000004 */
[----:B------:R-:W-:-:S05]  /*0410*/  PRMT R5, R11, 0x5410, R12 ;  /* 0x000054100b057816 */ /* 0x000fca000000000c */
[----:B------:R-:W-:Y:S01]  /*0420*/  STG.E.64 desc[UR8][R2.64], R4 ;  /* 0x0000000402007986 */ /* 0x000fe2000c101b08 */
[----:B------:R-:W-:Y:S05]  /*0430*/  EXIT ;  /* 0x000000000000794d */ /* 0x000fea0003800000 */
.L_x_20191:
        /* <DEDUP_REMOVED lines=104> */
.L_x_20194:
        /* <DEDUP_REMOVED lines=8> */
.L_x_20195:
        /* <DEDUP_REMOVED lines=8> */
.L_x_20196:
        /* <DEDUP_REMOVED lines=9> */
.L_x_20197:
[----:B------:R-:W-:Y:S05]  /*0c50*/  BSYNC B1 ;  /* 0x0000000000017941 */ /* 0x000fea0003800000 */
.L_x_20193:
[----:B------:R-:W-:-:S13]  /*0c60*/  ISETP.GE.AND P0, PT, R14, R15, PT ;  /* 0x0000000f0e00720c */ /* 0x000fda0003f06270 */
[----:B------:R-:W3:Y:S01]  /*0c70*/  @!P0 LDC.64 R6, c[0x0][0x228] ;  /* 0x00008a00ff068b82 */ /* 0x000ee20000000a00 */
[C---:B012---:R-:W-:Y:S02]  /*0c80*/  @!P0 VIADD R5, R14.reuse, UR4 ;  /* 0x000000040e058c36 */ /* 0x047fe40008000000 */
[----:B------:R-:W-:-:S03]  /*0c90*/  @!P0 VIADD R14, R14, 0x80 ;  /* 0x000000800e0e8836 */ /* 0x000fc60000000000 */
[----:B---3--:R-:W-:-:S05]  /*0ca0*/  @!P0 IADD3 R4, P1, R5, R6, RZ ;  /* 0x0000000605048210 */ /* 0x008fca0007f3e0ff */
[----:B------:R-:W-:-:S05]  /*0cb0*/  @!P0 IMAD.X R5, RZ, RZ, R7, P1 ;  /* 0x000000ffff058224 */ /* 0x000fca00008e0607 */
[----:B------:R2:W-:Y:S03]  /*0cc0*/  @!P0 STG.E.U8 desc[UR8][R4.64], R2 ;  /* 0x0000000204008986 */ /* 0x0005e6000c101108 */
.L_x_20198:
[----:B------:R-:W-:Y:S05]  /*0cd0*/  BSYNC B0 ;  /* 0x0000000000007941 */ /* 0x000fea0003800000 */
.L_x_20192:
        /* <DEDUP_REMOVED lines=9> */
.L_x_20199:
        /* <DEDUP_REMOVED lines=9> */
.L_x_36346:


//--------------------- .text._ZN2at6native18elementwise_kernelILi128ELi4EZNS0_15gpu_kernel_implIZZZNS0_16sqrt_kernel_cudaERNS_18TensorIteratorBaseEENKUlvE0_clEvENKUlvE2_clEvEUlN3c108BFloat16EE_EEvS4_RKT_EUliE_EEviT1_ --------------------------
	.section	.text._ZN2at6native18elementwise_kernelILi128ELi4EZNS0_15gpu_kernel_implIZZZNS0_16sqrt_kernel_cudaERNS_18TensorIteratorBaseEENKUlvE0_clEvENKUlvE2_clEvEUlN3c108BFloat16EE_EEvS4_RKT_EUliE_EEviT1_,"ax",@progbits
	.align	128
        .global         _ZN2at6native18elementwise_kernelILi128ELi4EZNS0_15gpu_kernel_implIZZZNS0_16sqrt_kernel_cudaERNS_18TensorIteratorBaseEENKUlvE0_clEvENKUlvE2_clEvEUlN3c108BFloat16EE_EEvS4_RKT_EUliE_EEviT1_
        .type           _ZN2at6native18elementwise_kernelILi128ELi4EZNS0_15gpu_kernel_implIZZZNS0_16sqrt_kernel_cudaERNS_18TensorIteratorBaseEENKUlvE0_clEvENKUlvE2_clEvEUlN3c108BFloat16EE_EEvS4_RKT_EUliE_EEviT1_,@function
        .size           _ZN2at6native18elementwise_kernelILi128ELi4EZNS0_15gpu_kernel_implIZZZNS0_16sqrt_kernel_cudaERNS_18TensorIteratorBaseEENKUlvE0_clEvENKUlvE2_clEvEUlN3c108BFloat16EE_EEvS4_RKT_EUliE_EEviT1_,(.L_x_36347 - _ZN2at6native18elementwise_kernelILi128ELi4EZNS0_15gpu_kernel_implIZZZNS0_16sqrt_kernel_cudaERNS_18TensorIteratorBaseEENKUlvE0_clEvENKUlvE2_clEvEUlN3c108BFloat16EE_EEvS4_RKT_EUliE_EEviT1_)
        .other          _ZN2at6native18elementwise_kernelILi128ELi4EZNS0_15gpu_kernel_implIZZZNS0_16sqrt_kernel_cudaERNS_18TensorIteratorBaseEENKUlvE0_clEvENKUlvE2_clEvEUlN3c108BFloat16EE_EEvS4_RKT_EUliE_EEviT1_,@"STO_CUDA_ENTRY STV_DEFAULT"
_ZN2at6native18elementwise_kernelILi128ELi4EZNS0_15gpu_kernel_implIZZZNS0_16sqrt_kernel_cudaERNS_18TensorIteratorBaseEENKUlvE0_clEvENKUlvE2_clEvEUlN3c108BFloat16EE_EEvS4_RKT_EUliE_EEviT1_:
.text._ZN2at6native18elementwise_kernelILi128ELi4EZNS0_15gpu_kernel_implIZZZNS0_16sqrt_kernel_cudaERNS_18TensorIteratorBaseEENKUlvE0_clEvENKUlvE2_clEvEUlN3c108BFloat16EE_EEvS4_RKT_EUliE_EEviT1_:
        /* <DEDUP_REMOVED lines=313> */
.L_x_20202:
        /* <DEDUP_REMOVED lines=22> */
.L_x_20206:
[----:B------:R-:W2:Y:S02]  /*14f0*/  LDG.E.U8 R2, desc[UR36][R2.64] ;  /* 0x0000002402027981 */ /* 0x000ea4000c1e1100 */
[----:B--2---:R-:W-:-:S04]  /*1500*/  I2FP.F32.U32 R0, R2 ;  /* 0x0000000200007245 */ /* 0x004fc80000201000 */
[----:B------:R-:W-:Y:S01]  /*1510*/  F2FP.BF16.F32.PACK_AB R0, RZ, R0 ;  /* 0x00000000ff00723e */ /* 0x000fe200000010ff */
[----:B------:R-:W-:Y:S06]  /*1520*/  BRA `(.L_x_20208) ;  /* 0x0000000c00907947 */ /* 0x000fec0003800000 */
.L_x_20205:
        /* <DEDUP_REMOVED lines=10> */
.L_x_20210:
[----:B------:R-:W2:Y:S02]  /*15d0*/  LDG.E R2, desc[UR36][R2.64] ;  /* 0x0000002402027981 */ /* 0x000ea4000c1e1900 */
[----:B--2---:R-:W-:-:S04]  /*15e0*/  I2FP.F32.S32 R0, R2 ;  /* 0x0000000200007245 */ /* 0x004fc80000201400 */
[----:B------:R-:W-:Y:S01]  /*15f0*/  F2FP.BF16.F32.PACK_AB R0, RZ, R0 ;  /* 0x00000000ff00723e */ /* 0x000fe200000010ff */
[----:B------:R-:W-:Y:S06]  /*1600*/  BRA `(.L_x_20208) ;  /* 0x0000000c00587947 */ /* 0x000fec0003800000 */
.L_x_20209:
[----:B------:R-:W2:Y:S02]  /*1610*/  LDG.E.U16 R2, desc[UR36][R2.64] ;  /* 0x0000002402027981 */ /* 0x000ea4000c1e1500 */
[----:B--2---:R-:W0:Y:S02]  /*1620*/  I2F.S16 R0, R2 ;  /* 0x0000000200007306 */ /* 0x004e240000101400 */
[----:B0-----:R-:W-:Y:S01]  /*1630*/  F2FP.BF16.F32.PACK_AB R0, RZ, R0 ;  /* 0x00000000ff00723e */ /* 0x001fe200000010ff */
[----:B------:R-:W-:Y:S06]  /*1640*/  BRA `(.L_x_20208) ;  /* 0x0000000c00487947 */ /* 0x000fec0003800000 */
.L_x_20204:
        /* <DEDUP_REMOVED lines=9> */
.L_x_20212:
[----:B------:R-:W2:Y:S02]  /*16e0*/  LDG.E.U16 R0, desc[UR36][R2.64] ;  /* 0x0000002402007981 */ /* 0x000ea4000c1e1500 */
[----:B--2---:R-:W-:-:S05]  /*16f0*/  HADD2.F32 R0, -RZ, R0.H0_H0 ;  /* 0x20000000ff007230 */ /* 0x004fca0000004100 */
[----:B------:R-:W-:Y:S01]  /*1700*/  F2FP.BF16.F32.PACK_AB R0, RZ, R0 ;  /* 0x00000000ff00723e */ /* 0x000fe200000010ff */
[----:B------:R-:W-:Y:S06]  /*1710*/  BRA `(.L_x_20208) ;  /* 0x0000000c00147947 */ /* 0x000fec0003800000 */
.L_x_20211:
        /* <DEDUP_REMOVED lines=9> */
.L_x_20214:
[----:B------:R-:W2:Y:S02]  /*17b0*/  LDG.E.U16 R2, desc[UR36][R2.64] ;  /* 0x0000002402027981 */ /* 0x000ea4000c1e1500 */
[----:B--2---:R-:W-:-:S05]  /*17c0*/  HADD2.F32 R0, -RZ, R2.H0_H0 ;  /* 0x20000002ff007230 */ /* 0x004fca0000004100 */
[----:B------:R-:W-:Y:S01]  /*17d0*/  F2FP.BF16.F32.PACK_AB R0, RZ, R0 ;  /* 0x00000000ff00723e */ /* 0x000fe200000010ff */
[----:B------:R-:W-:Y:S06]  /*17e0*/  BRA `(.L_x_20208) ;  /* 0x0000000800e07947 */ /* 0x000fec0003800000 */
.L_x_20213:
        /* <DEDUP_REMOVED lines=8> */
.L_x_20203:
        /* <DEDUP_REMOVED lines=13> */
.L_x_20217:
        /* <DEDUP_REMOVED lines=8> */
.L_x_20216:
        /* <DEDUP_REMOVED lines=28> */
.L_x_20219:
        /* <DEDUP_REMOVED lines=15> */
.L_x_20218:
[----:B------:R0:W5:Y:S01]  /*1c70*/  LDG.E.U16 R0, desc[UR36][R2.64] ;  /* 0x0000002402007981 */ /* 0x000162000c1e1500 */
[----:B------:R-:W-:Y:S05]  /*1c80*/  BRA `(.L_x_20208) ;  /* 0x0000000400b87947 */ /* 0x000fea0003800000 */
.L_x_20215:
        /* <DEDUP_REMOVED lines=12> */
.L_x_20222:
        /* <DEDUP_REMOVED lines=21> */
.L_x_20226:
[----:B------:R-:W-:Y:S05]  /*1ea0*/  BSYNC B1 ;  /* 0x0000000000017941 */ /* 0x000fea0003800000 */
.L_x_20225:
[----:B------:R-:W-:Y:S01]  /*1eb0*/  LEA R3, R0, 0x3b800000, 0x17 ;  /* 0x3b80000000037811 */ /* 0x000fe200078eb8ff */
[----:B------:R-:W-:-:S05]  /*1ec0*/  IMAD.SHL.U32 R0, R2, 0x100000, RZ ;  /* 0x0010000002007824 */ /* 0x000fca00078e00ff */
[----:B------:R-:W-:-:S07]  /*1ed0*/  LOP3.LUT R0, R3, R0, R4, 0xfe, !PT ;  /* 0x0000000003007212 */ /* 0x000fce00078efe04 */
.L_x_20224:
[----:B------:R-:W-:Y:S05]  /*1ee0*/  BSYNC B0 ;  /* 0x0000000000007941 */ /* 0x000fea0003800000 */
.L_x_20223:
[----:B------:R-:W-:Y:S01]  /*1ef0*/  F2FP.BF16.F32.PACK_AB R0, RZ, R0 ;  /* 0x00000000ff00723e */ /* 0x000fe200000010ff */
[----:B------:R-:W-:Y:S06]  /*1f00*/  BRA `(.L_x_20208) ;  /* 0x0000000400187947 */ /* 0x000fec0003800000 */
.L_x_20221:
        /* <DEDUP_REMOVED lines=21> */
.L_x_20230:
[----:B------:R-:W-:Y:S05]  /*2060*/  BSYNC B1 ;  /* 0x0000000000017941 */ /* 0x000fea0003800000 */
.L_x_20229:
[----:B------:R-:W-:Y:S01]  /*2070*/  LEA R3, R0, 0x37800000, 0x17 ;  /* 0x3780000000037811 */ /* 0x000fe200078eb8ff */
[----:B------:R-:W-:-:S05]  /*2080*/  IMAD.SHL.U32 R0, R2, 0x200000, RZ ;  /* 0x0020000002007824 */ /* 0x000fca00078e00ff */
[----:B------:R-:W-:-:S07]  /*2090*/  LOP3.LUT R0, R3, R0, R4, 0xfe, !PT ;  /* 0x0000000003007212 */ /* 0x000fce00078efe04 */
.L_x_20228:
[----:B------:R-:W-:Y:S05]  /*20a0*/  BSYNC B0 ;  /* 0x0000000000007941 */ /* 0x000fea0003800000 */
.L_x_20227:
[----:B------:R-:W-:Y:S01]  /*20b0*/  F2FP.BF16.F32.PACK_AB R0, RZ, R0 ;  /* 0x00000000ff00723e */ /* 0x000fe200000010ff */
[----:B------:R-:W-:Y:S06]  /*20c0*/  BRA `(.L_x_20208) ;  /* 0x0000000000a87947 */ /* 0x000fec0003800000 */
.L_x_20220:
        /* <DEDUP_REMOVED lines=14> */
.L_x_20234:
[----:B------:R-:W-:Y:S05]  /*21b0*/  BSYNC B0 ;  /* 0x0000000000007941 */ /* 0x000fea0003800000 */
.L_x_20233:
[----:B------:R-:W-:Y:S01]  /*21c0*/  F2FP.BF16.F32.PACK_AB R0, RZ, R0 ;  /* 0x00000000ff00723e */ /* 0x000fe200000010ff */
[----:B------:R-:W-:Y:S06]  /*21d0*/  BRA `(.L_x_20208) ;  /* 0x0000000000647947 */ /* 0x000fec0003800000 */
.L_x_20207:
        /* <DEDUP_REMOVED lines=16> */
.L_x_20235:
[----:B------:R-:W-:Y:S01]  /*22e0*/  PRMT R0, RZ, 0x7610, R0 ;  /* 0x00007610ff007816 */ /* 0x000fe20000000000 */
[----:B------:R-:W-:Y:S06]  /*22f0*/  BRA `(.L_x_20208) ;  /* 0x00000000001c7947 */ /* 0x000fec0003800000 */
.L_x_20232:
[----:B------:R-:W2:Y:S02]  /*2300*/  LDG.E.64 R2, desc[UR36][R2.64] ;  /* 0x0000002402027981 */ /* 0x000ea4000c1e1b00 */
[----:B--2---:R-:W0:Y:S02]  /*2310*/  I2F.U64 R0, R2 ;  /* 0x0000000200007312 */ /* 0x004e240000301000 */
[----:B0-----:R-:W-:Y:S01]  /*2320*/  F2FP.BF16.F32.PACK_AB R0, RZ, R0 ;  /* 0x00000000ff00723e */ /* 0x001fe200000010ff */
[----:B------:R-:W-:Y:S06]  /*2330*/  BRA `(.L_x_20208) ;  /* 0x00000000000c7947 */ /* 0x000fec0003800000 */
.L_x_20231:
[----:B------:R-:W2:Y:S02]  /*2340*/  LDG.E R2, desc[UR36][R2.64] ;  /* 0x0000002402027981 */ /* 0x000ea4000c1e1900 */
[----:B--2---:R-:W-:-:S04]  /*2350*/  I2FP.F32.U32 R0, R2 ;  /* 0x0000000200007245 */ /* 0x004fc80000201000 */
[----:B------:R-:W-:-:S07]  /*2360*/  F2FP.BF16.F32.PACK_AB R0, RZ, R0 ;  /* 0x00000000ff00723e */ /* 0x000fce00000010ff */
.L_x_20208:
[----:B------:R-:W0:Y:S01]  /*2370*/  LDC.U8 R4, c[0x0][0x421] ;  /* 0x00010840ff047b82 */ /* 0x000e220000000000 */
[----:B-----5:R-:W-:-:S06]  /*2380*/  IMAD.U32 R0, R0, 0x10000, RZ ;  /* 0x0001000000007824 */ /* 0x020fcc00078e00ff */
[----:B------:R-:W1:Y:S01]  /*2390*/  MUFU.SQRT R0, R0 ;  /* 0x0000000000007308 */ /* 0x000e620000002000 */
[----:B0-----:R-:W-:-:S07]  /*23a0*/  PRMT R2, R4, 0x9910, RZ ;  /* 0x0000991004027816 */ /* 0x001fce00000000ff */
[----:B-1----:R0:W1:Y:S01]  /*23b0*/  F2F.BF16.F32 R3, R0 ;  /* 0x0000000000037304 */ /* 0x0020620000202000 */
[----:B------:R-:W-:-:S13]  /*23c0*/  ISETP.GT.AND P0, PT, R2, 0x9, PT ;  /* 0x000000090200780c */ /* 0x000fda0003f04270 */
[----:B0-----:R-:W-:Y:S05]  /*23d0*/  @P0 BRA `(.L_x_20236) ;  /* 0x00000004000c0947 */ /* 0x001fea0003800000 */
        /* <DEDUP_REMOVED lines=8> */
[----:B-1----:R-:W-:-:S04]  /*2460*/  IMAD.U32 R0, R3, 0x10000, RZ ;  /* 0x0001000003007824 */ /* 0x002fc800078e00ff */
[----:B------:R-:W0:Y:S02]  /*2470*/  F2I.FTZ.TRUNC.NTZ R3, R0 ;  /* 0x0000000000037305 */ /* 0x000e24000021f100 */
[----:B0-----:R4:W-:Y:S01]  /*2480*/  STG.E.U8 desc[UR36][R16.64], R3 ;  /* 0x0000000310007986 */ /* 0x0019e2000c101124 */
[----:B------:R-:W-:Y:S05]  /*2490*/  BRA `(.L_x_20241) ;  /* 0x0000000c00947947 */ /* 0x000fea0003800000 */
.L_x_20239:
[----:B-1----:R-:W-:-:S06]  /*24a0*/  IMAD.U32 R3, R3, 0x10000, RZ ;  /* 0x0001000003037824 */ /* 0x002fcc00078e00ff */
[----:B------:R-:W0:Y:S02]  /*24b0*/  F2I.S64.TRUNC R2, R3 ;  /* 0x0000000300027311 */ /* 0x000e24000020d900 */
[----:B0-----:R3:W-:Y:S01]  /*24c0*/  STG.E.U8 desc[UR36][R16.64], R2 ;  /* 0x0000000210007986 */ /* 0x0017e2000c101124 */
[----:B------:R-:W-:Y:S05]  /*24d0*/  BRA `(.L_x_20241) ;  /* 0x0000000c00847947 */ /* 0x000fea0003800000 */
.L_x_20238:
[----:B------:R-:W-:-:S13]  /*24e0*/  ISETP.NE.AND P0, PT, R2, 0x2, PT ;  /* 0x000000020200780c */ /* 0x000fda0003f05270 */
[----:B------:R-:W-:Y:S05]  /*24f0*/  @!P0 BRA `(.L_x_20242) ;  /* 0x0000000000308947 */ /* 0x000fea0003800000 */
[----:B------:R-:W-:-:S13]  /*2500*/  ISETP.NE.AND P0, PT, R2, 0x3, PT ;  /* 0x000000030200780c */ /* 0x000fda0003f05270 */
[----:B------:R-:W-:Y:S05]  /*2510*/  @!P0 BRA `(.L_x_20243) ;  /* 0x0000000000188947 */ /* 0x000fea0003800000 */
[----:B------:R-:W-:-:S13]  /*2520*/  ISETP.NE.AND P0, PT, R2, 0x4, PT ;  /* 0x000000040200780c */ /* 0x000fda0003f05270 */
[----:B------:R-:W-:Y:S05]  /*2530*/  @P0 BRA `(.L_x_20240) ;  /* 0x0000000c000c0947 */ /* 0x000fea0003800000 */
[----:B-1----:R-:W-:-:S06]  /*2540*/  IMAD.U32 R3, R3, 0x10000, RZ ;  /* 0x0001000003037824 */ /* 0x002fcc00078e00ff */
[----:B------:R-:W0:Y:S02]  /*2550*/  F2I.S64.TRUNC R2, R3 ;  /* 0x0000000300027311 */ /* 0x000e24000020d900 */
[----:B0-----:R0:W-:Y:S01]  /*2560*/  STG.E.64 desc[UR36][R16.64], R2 ;  /* 0x0000000210007986 */ /* 0x0011e2000c101b24 */
[----:B------:R-:W-:Y:S05]  /*2570*/  BRA `(.L_x_20241) ;  /* 0x0000000c005c7947 */ /* 0x000fea0003800000 */
.L_x_20243:
[----:B-1----:R-:W-:-:S06]  /*2580*/  IMAD.U32 R3, R3, 0x10000, RZ ;  /* 0x0001000003037824 */ /* 0x002fcc00078e00ff */
[----:B------:R-:W0:Y:S02]  /*2590*/  F2I.FTZ.TRUNC.NTZ R3, R3 ;  /* 0x0000000300037305 */ /* 0x000e24000021f100 */
[----:B0-----:R1:W-:Y:S01]  /*25a0*/  STG.E desc[UR36][R16.64], R3 ;  /* 0x0000000310007986 */ /* 0x0013e2000c101924 */
[----:B------:R-:W-:Y:S05]  /*25b0*/  BRA `(.L_x_20241) ;  /* 0x0000000c004c7947 */ /* 0x000fea0003800000 */
.L_x_20242:
[----:B-1----:R-:W-:-:S06]  /*25c0*/  IMAD.U32 R3, R3, 0x10000, RZ ;  /* 0x0001000003037824 */ /* 0x002fcc00078e00ff */
[----:B------:R-:W0:Y:S02]  /*25d0*/  F2I.FTZ.TRUNC.NTZ R3, R3 ;  /* 0x0000000300037305 */ /* 0x000e24000021f100 */
[----:B0-----:R2:W-:Y:S01]  /*25e0*/  STG.E.U16 desc[UR36][R16.64], R3 ;  /* 0x0000000310007986 */ /* 0x0015e2000c101524 */
[----:B------:R-:W-:Y:S05]  /*25f0*/  BRA `(.L_x_20241) ;  /* 0x0000000c003c7947 */ /* 0x000fea0003800000 */
.L_x_20237:
[----:B------:R-:W-:-:S13]  /*2600*/  ISETP.GT.AND P0, PT, R2, 0x6, PT ;  /* 0x000000060200780c */ /* 0x000fda0003f04270 */
[----:B------:R-:W-:Y:S05]  /*2610*/  @P0 BRA `(.L_x_20244) ;  /* 0x00000000002c0947 */ /* 0x000fea0003800000 */
[----:B------:R-:W-:-:S13]  /*2620*/  ISETP.NE.AND P0, PT, R2, 0x5, PT ;  /* 0x000000050200780c */ /* 0x000fda0003f05270 */
[----:B------:R-:W-:Y:S05]  /*2630*/  @!P0 BRA `(.L_x_20245) ;  /* 0x0000000000148947 */ /* 0x000fea0003800000 */
[----:B------:R-:W-:-:S13]  /*2640*/  ISETP.NE.AND P0, PT, R2, 0x6, PT ;  /* 0x000000060200780c */ /* 0x000fda0003f05270 */
[----:B------:R-:W-:Y:S05]  /*2650*/  @P0 BRA `(.L_x_20240) ;  /* 0x0000000800c40947 */ /* 0x000fea0003800000 */
[----:B-1----:R-:W-:-:S05]  /*2660*/  IMAD.U32 R3, R3, 0x10000, RZ ;  /* 0x0001000003037824 */ /* 0x002fca00078e00ff */
[----:B------:R0:W-:Y:S01]  /*2670*/  STG.E desc[UR36][R16.64], R3 ;  /* 0x0000000310007986 */ /* 0x0001e2000c101924 */
[----:B------:R-:W-:Y:S05]  /*2680*/  BRA `(.L_x_20241) ;  /* 0x0000000c00187947 */ /* 0x000fea0003800000 */
.L_x_20245:
[----:B-1----:R-:W-:-:S05]  /*2690*/  IMAD.U32 R0, R3, 0x10000, RZ ;  /* 0x0001000003007824 */ /* 0x002fca00078e00ff */
[----:B------:R-:W-:-:S05]  /*26a0*/  F2FP.F16.F32.PACK_AB R0, RZ, R0 ;  /* 0x00000000ff00723e */ /* 0x000fca00000000ff */
[----:B------:R0:W-:Y:S01]  /*26b0*/  STG.E.U16 desc[UR36][R16.64], R0 ;  /* 0x0000000010007986 */ /* 0x0001e2000c101524 */
[----:B------:R-:W-:Y:S05]  /*26c0*/  BRA `(.L_x_20241) ;  /* 0x0000000c00087947 */ /* 0x000fea0003800000 */
.L_x_20244:
[----:B------:R-:W-:-:S13]  /*26d0*/  ISETP.NE.AND P0, PT, R2, 0x7, PT ;  /* 0x000000070200780c */ /* 0x000fda0003f05270 */
[----:B------:R-:W-:Y:S05]  /*26e0*/  @!P0 BRA `(.L_x_20246) ;  /* 0x0000000000348947 */ /* 0x000fea0003800000 */
[----:B------:R-:W-:-:S13]  /*26f0*/  ISETP.NE.AND P0, PT, R2, 0x8, PT ;  /* 0x000000080200780c */ /* 0x000fda0003f05270 */
[----:B------:R-:W-:Y:S05]  /*2700*/  @!P0 BRA `(.L_x_20247) ;  /* 0x0000000000188947 */ /* 0x000fea0003800000 */
[----:B------:R-:W-:-:S13]  /*2710*/  ISETP.NE.AND P0, PT, R2, 0x9, PT ;  /* 0x000000090200780c */ /* 0x000fda0003f05270 */
[----:B------:R-:W-:Y:S05]  /*2720*/  @P0 BRA `(.L_x_20240) ;  /* 0x0000000800900947 */ /* 0x000fea0003800000 */
[----:B-1----:R-:W-:Y:S02]  /*2730*/  IMAD.U32 R2, R3, 0x10000, RZ ;  /* 0x0001000003027824 */ /* 0x002fe400078e00ff */
[----:B------:R-:W-:-:S05]  /*2740*/  IMAD.MOV.U32 R3, RZ, RZ, RZ ;  /* 0x000000ffff037224 */ /* 0x000fca00078e00ff */
[----:B------:R0:W-:Y:S01]  /*2750*/  STG.E.64 desc[UR36][R16.64], R2 ;  /* 0x0000000210007986 */ /* 0x0001e2000c101b24 */
[----:B------:R-:W-:Y:S05]  /*2760*/  BRA `(.L_x_20241) ;  /* 0x0000000800e07947 */ /* 0x000fea0003800000 */
.L_x_20247:
[----:B-1----:R-:W-:-:S05]  /*2770*/  IMAD.U32 R3, R3, 0x10000, RZ ;  /* 0x0001000003037824 */ /* 0x002fca00078e00ff */
[----:B------:R-:W-:-:S04]  /*2780*/  F2FP.F16.F32.PACK_AB R3, RZ, R3 ;  /* 0x00000003ff03723e */ /* 0x000fc800000000ff */
[----:B------:R-:W-:-:S05]  /*2790*/  PRMT R3, R3, 0x5410, RZ ;  /* 0x0000541003037816 */ /* 0x000fca00000000ff */
[----:B------:R0:W-:Y:S01]  /*27a0*/  STG.E desc[UR36][R16.64], R3 ;  /* 0x0000000310007986 */ /* 0x0001e2000c101924 */
[----:B------:R-:W-:Y:S05]  /*27b0*/  BRA `(.L_x_20241) ;  /* 0x0000000800cc7947 */ /* 0x000fea0003800000 */
.L_x_20246:
[----:B-1----:R-:W-:-:S04]  /*27c0*/  IMAD.U32 R2, R3, 0x10000, RZ ;  /* 0x0001000003027824 */ /* 0x002fc800078e00ff */
[----:B------:R-:W-:-:S06]  /*27d0*/  FMUL.FTZ R2, R2, 1 ;  /* 0x3f80000002027820 */ /* 0x000fcc0000410000 */
[----:B------:R-:W0:Y:S02]  /*27e0*/  F2F.F64.F32 R2, R2 ;  /* 0x0000000200027310 */ /* 0x000e240000201800 */
[----:B0-----:R0:W-:Y:S01]  /*27f0*/  STG.E.64 desc[UR36][R16.64], R2 ;  /* 0x0000000210007986 */ /* 0x0011e2000c101b24 */
[----:B------:R-:W-:Y:S05]  /*2800*/  BRA `(.L_x_20241) ;  /* 0x0000000800b87947 */ /* 0x000fea0003800000 */
.L_x_20236:
        /* <DEDUP_REMOVED lines=8> */
[----:B-1----:R-:W-:-:S05]  /*2890*/  IMAD.U32 R3, R3, 0x10000, RZ ;  /* 0x0001000003037824 */ /* 0x002fca00078e00ff */
[----:B------:R-:W-:-:S04]  /*28a0*/  FSETP.NEU.FTZ.AND P0, PT, R3, RZ, PT ;  /* 0x000000ff0300720b */ /* 0x000fc80003f1d000 */
[----:B------:R-:W-:-:S05]  /*28b0*/  SEL R3, RZ, 0x1, !P0 ;  /* 0x00000001ff037807 */ /* 0x000fca0004000000 */
[----:B------:R0:W-:Y:S01]  /*28c0*/  STG.E.U8 desc[UR36][R16.64], R3 ;  /* 0x0000000310007986 */ /* 0x0001e2000c101124 */
[----:B------:R-:W-:Y:S05]  /*28d0*/  BRA `(.L_x_20241) ;  /* 0x0000000800847947 */ /* 0x000fea0003800000 */
.L_x_20250:
[----:B-1----:R-:W-:Y:S01]  /*28e0*/  IMAD.U32 R3, R3, 0x10000, RZ ;  /* 0x0001000003037824 */ /* 0x002fe200078e00ff */
[----:B------:R-:W-:-:S03]  /*28f0*/  CS2R R6, SRZ ;  /* 0x0000000000067805 */ /* 0x000fc6000001ff00 */
[----:B------:R-:W-:-:S04]  /*2900*/  FMUL.FTZ R3, R3, 1 ;  /* 0x3f80000003037820 */ /* 0x000fc80000410000 */
[----:B------:R-:W0:Y:S02]  /*2910*/  F2F.F64.F32 R4, R3 ;  /* 0x0000000300047310 */ /* 0x000e240000201800 */
[----:B0-----:R0:W-:Y:S01]  /*2920*/  STG.E.128 desc[UR36][R16.64], R4 ;  /* 0x0000000410007986 */ /* 0x0011e2000c101d24 */
[----:B------:R-:W-:Y:S05]  /*2930*/  BRA `(.L_x_20241) ;  /* 0x00000008006c7947 */ /* 0x000fea0003800000 */
.L_x_20249:
[----:B------:R-:W-:-:S13]  /*2940*/  ISETP.NE.AND P0, PT, R2, 0xf, PT ;  /* 0x0000000f0200780c */ /* 0x000fda0003f05270 */
[----:B------:R-:W-:Y:S05]  /*2950*/  @!P0 BRA `(.L_x_20251) ;  /* 0x0000000000b48947 */ /* 0x000fea0003800000 */
[----:B------:R-:W-:-:S13]  /*2960*/  ISETP.NE.AND P0, PT, R2, 0x17, PT ;  /* 0x000000170200780c */ /* 0x000fda0003f05270 */
[----:B------:R-:W-:Y:S05]  /*2970*/  @!P0 BRA `(.L_x_20252) ;  /* 0x0000000000548947 */ /* 0x000fea0003800000 */
[----:B------:R-:W-:-:S13]  /*2980*/  ISETP.NE.AND P0, PT, R2, 0x18, PT ;  /* 0x000000180200780c */ /* 0x000fda0003f05270 */
[----:B------:R-:W-:Y:S05]  /*2990*/  @P0 BRA `(.L_x_20240) ;  /* 0x0000000400f40947 */ /* 0x000fea0003800000 */
[----:B-1----:R-:W-:Y:S01]  /*29a0*/  IMAD.U32 R5, R3, 0x10000, RZ ;  /* 0x0001000003057824 */ /* 0x002fe200078e00ff */
        /* <DEDUP_REMOVED lines=14> */
.L_x_20254:
[----:B------:R-:W-:Y:S05]  /*2a90*/  BSYNC B0 ;  /* 0x0000000000007941 */ /* 0x000fea0003800000 */
.L_x_20253:
[----:B------:R-:W-:-:S05]  /*2aa0*/  LOP3.LUT R3, R0, R3, RZ, 0xfc, !PT ;  /* 0x0000000300037212 */ /* 0x000fca00078efcff */
[----:B------:R0:W-:Y:S01]  /*2ab0*/  STG.E.U8 desc[UR36][R16.64], R3 ;  /* 0x0000000310007986 */ /* 0x0001e2000c101124 */
[----:B------:R-:W-:Y:S05]  /*2ac0*/  BRA `(.L_x_20241) ;  /* 0x0000000800087947 */ /* 0x000fea0003800000 */
.L_x_20252:
[----:B-1----:R-:W-:Y:S01]  /*2ad0*/  IMAD.U32 R3, R3, 0x10000, RZ ;  /* 0x0001000003037824 */ /* 0x002fe200078e00ff */
        /* <DEDUP_REMOVED lines=12> */
.L_x_20256:
[----:B------:R-:W-:Y:S01]  /*2ba0*/  IMAD.MOV.U32 R0, RZ, RZ, 0x7f ;  /* 0x0000007fff007424 */ /* 0x000fe200078e00ff */
[----:B------:R-:W-:-:S04]  /*2bb0*/  ISETP.GT.U32.AND P0, PT, R2, 0x7f800000, PT ;  /* 0x7f8000000200780c */ /* 0x000fc80003f04070 */
[----:B------:R-:W-:-:S09]  /*2bc0*/  SEL R0, R0, 0x7c, P0 ;  /* 0x0000007c00007807 */ /* 0x000fd20000000000 */
.L_x_20257:
[----:B------:R-:W-:Y:S05]  /*2bd0*/  BSYNC B0 ;  /* 0x0000000000007941 */ /* 0x000fea0003800000 */
.L_x_20255:
[----:B------:R-:W-:-:S04]  /*2be0*/  LOP3.LUT R2, R3, 0x80000000, RZ, 0xc0, !PT ;  /* 0x8000000003027812 */ /* 0x000fc800078ec0ff */
[----:B------:R-:W-:-:S04]  /*2bf0*/  SHF.R.U32.HI R3, RZ, 0x18, R2 ;  /* 0x00000018ff037819 */ /* 0x000fc80000011602 */
[----:B------:R-:W-:-:S05]  /*2c00*/  LOP3.LUT R3, R0, R3, RZ, 0xfc, !PT ;  /* 0x0000000300037212 */ /* 0x000fca00078efcff */
[----:B------:R0:W-:Y:S01]  /*2c10*/  STG.E.U8 desc[UR36][R16.64], R3 ;  /* 0x0000000310007986 */ /* 0x0001e2000c101124 */
[----:B------:R-:W-:Y:S05]  /*2c20*/  BRA `(.L_x_20241) ;  /* 0x0000000400b07947 */ /* 0x000fea0003800000 */
.L_x_20251:
[----:B-1----:R0:W-:Y:S01]  /*2c30*/  STG.E.U16 desc[UR36][R16.64], R3 ;  /* 0x0000000310007986 */ /* 0x0021e2000c101524 */
[----:B------:R-:W-:Y:S05]  /*2c40*/  BRA `(.L_x_20241) ;  /* 0x0000000400a87947 */ /* 0x000fea0003800000 */
.L_x_20248:
        /* <DEDUP_REMOVED lines=8> */
[----:B-1----:R-:W-:-:S06]  /*2cd0*/  IMAD.U32 R3, R3, 0x10000, RZ ;  /* 0x0001000003037824 */ /* 0x002fcc00078e00ff */
[----:B------:R-:W0:Y:S02]  /*2ce0*/  F2I.FTZ.U32.TRUNC.NTZ R3, R3 ;  /* 0x0000000300037305 */ /* 0x000e24000021f000 */
[----:B0-----:R0:W-:Y:S01]  /*2cf0*/  STG.E.U16 desc[UR36][R16.64], R3 ;  /* 0x0000000310007986 */ /* 0x0011e2000c101524 */
[----:B------:R-:W-:Y:S05]  /*2d00*/  BRA `(.L_x_20241) ;  /* 0x0000000400787947 */ /* 0x000fea0003800000 */
.L_x_20260:
[----:B-1----:R-:W-:Y:S01]  /*2d10*/  IMAD.U32 R3, R3, 0x10000, RZ ;  /* 0x0001000003037824 */ /* 0x002fe200078e00ff */
        /* <DEDUP_REMOVED lines=16> */
.L_x_20263:
[----:B------:R-:W-:-:S04]  /*2e20*/  LOP3.LUT R2, R3, 0x80000000, RZ, 0xc0, !PT ;  /* 0x8000000003027812 */ /* 0x000fc800078ec0ff */
[----:B------:R-:W-:-:S04]  /*2e30*/  SHF.R.U32.HI R3, RZ, 0x18, R2 ;  /* 0x00000018ff037819 */ /* 0x000fc80000011602 */
[----:B------:R-:W-:-:S04]  /*2e40*/  LOP3.LUT R0, R0, R3, RZ, 0xfc, !PT ;  /* 0x0000000300007212 */ /* 0x000fc800078efcff */
[----:B------:R-:W-:-:S07]  /*2e50*/  PRMT R8, R0, 0x7610, R8 ;  /* 0x0000761000087816 */ /* 0x000fce0000000008 */
.L_x_20262:
[----:B------:R-:W-:Y:S05]  /*2e60*/  BSYNC B0 ;  /* 0x0000000000007941 */ /* 0x000fea0003800000 */
.L_x_20261:
[----:B------:R0:W-:Y:S01]  /*2e70*/  STG.E.U8 desc[UR36][R16.64], R8 ;  /* 0x0000000810007986 */ /* 0x0001e2000c101124 */
[----:B------:R-:W-:Y:S05]  /*2e80*/  BRA `(.L_x_20241) ;  /* 0x0000000400187947 */ /* 0x000fea0003800000 */
.L_x_20259:
        /* <DEDUP_REMOVED lines=17> */
.L_x_20266:
[----:B------:R-:W-:-:S04]  /*2fa0*/  LOP3.LUT R2, R3, 0x80000000, RZ, 0xc0, !PT ;  /* 0x8000000003027812 */ /* 0x000fc800078ec0ff */
[----:B------:R-:W-:-:S04]  /*2fb0*/  SHF.R.U32.HI R3, RZ, 0x18, R2 ;  /* 0x00000018ff037819 */ /* 0x000fc80000011602 */
[----:B------:R-:W-:-:S04]  /*2fc0*/  LOP3.LUT R0, R0, R3, RZ, 0xfc, !PT ;  /* 0x0000000300007212 */ /* 0x000fc800078efcff */
[----:B------:R-:W-:-:S07]  /*2fd0*/  PRMT R8, R0, 0x7610, R8 ;  /* 0x0000761000087816 */ /* 0x000fce0000000008 */
.L_x_20265:
[----:B------:R-:W-:Y:S05]  /*2fe0*/  BSYNC B0 ;  /* 0x0000000000007941 */ /* 0x000fea0003800000 */
.L_x_20264:
[----:B------:R0:W-:Y:S01]  /*2ff0*/  STG.E.U8 desc[UR36][R16.64], R8 ;  /* 0x0000000810007986 */ /* 0x0001e2000c101124 */
[----:B------:R-:W-:Y:S05]  /*3000*/  BRA `(.L_x_20241) ;  /* 0x0000000000b87947 */ /* 0x000fea0003800000 */
.L_x_20258:
[----:B------:R-:W-:-:S13]  /*3010*/  ISETP.NE.AND P0, PT, R2, 0x1c, PT ;  /* 0x0000001c0200780c */ /* 0x000fda0003f05270 */
[----:B------:R-:W-:Y:S05]  /*3020*/  @!P0 BRA `(.L_x_20267) ;  /* 0x0000000000a48947 */ /* 0x000fea0003800000 */
[----:B------:R-:W-:-:S13]  /*3030*/  ISETP.NE.AND P0, PT, R2, 0x1d, PT ;  /* 0x0000001d0200780c */ /* 0x000fda0003f05270 */
[----:B------:R-:W-:Y:S05]  /*3040*/  @!P0 BRA `(.L_x_20268) ;  /* 0x00000000008c8947 */ /* 0x000fea0003800000 */
[----:B------:R-:W-:-:S13]  /*3050*/  ISETP.NE.AND P0, PT, R2, 0x2c, PT ;  /* 0x0000002c0200780c */ /* 0x000fda0003f05270 */
[----:B------:R-:W-:Y:S05]  /*3060*/  @P0 BRA `(.L_x_20240) ;  /* 0x0000000000400947 */ /* 0x000fea0003800000 */
[----:B-1----:R-:W-:-:S05]  /*3070*/  IMAD.U32 R3, R3, 0x10000, RZ ;  /* 0x0001000003037824 */ /* 0x002fca00078e00ff */
        /* <DEDUP_REMOVED lines=15> */
.L_x_20240:
[----:B------:R-:W-:Y:S01]  /*3170*/  MOV R2, 0x1c0 ;  /* 0x000001c000027802 */ /* 0x000fe20000000f00 */
[----:B------:R-:W-:Y:S01]  /*3180*/  ULDC.64 UR4, c[0x4][0x1a0] ;  /* 0x0100680000047ab9 */ /* 0x000fe20000000a00 */
[----:B------:R-:W-:Y:S01]  /*3190*/  ULDC.64 UR6, c[0x4][0x1a8] ;  /* 0x01006a0000067ab9 */ /* 0x000fe20000000a00 */
[----:B------:R-:W-:Y:S02]  /*31a0*/  IMAD.U32 R4, RZ, RZ, UR4 ;  /* 0x00000004ff047e24 */ /* 0x000fe4000f8e00ff */
[----:B------:R-:W-:Y:S01]  /*31b0*/  IMAD.U32 R5, RZ, RZ, UR5 ;  /* 0x00000005ff057e24 */ /* 0x000fe2000f8e00ff */
[----:B-1----:R-:W0:Y:S01]  /*31c0*/  LDC.64 R2, c[0x4][R2] ;  /* 0x0100000002027b82 */ /* 0x002e220000000a00 */
        /* <DEDUP_REMOVED lines=10> */
.L_x_20269:
[----:B------:R-:W-:Y:S05]  /*3270*/  BRA `(.L_x_20241) ;  /* 0x00000000001c7947 */ /* 0x000fea0003800000 */
.L_x_20268:
[----:B-1----:R-:W-:-:S06]  /*3280*/  IMAD.U32 R3, R3, 0x10000, RZ ;  /* 0x0001000003037824 */ /* 0x002fcc00078e00ff */
[----:B------:R-:W0:Y:S02]  /*3290*/  F2I.U64.TRUNC R2, R3 ;  /* 0x0000000300027311 */ /* 0x000e24000020d800 */
[----:B0-----:R0:W-:Y:S01]  /*32a0*/  STG.E.64 desc[UR36][R16.64], R2 ;  /* 0x0000000210007986 */ /* 0x0011e2000c101b24 */
[----:B------:R-:W-:Y:S05]  /*32b0*/  BRA `(.L_x_20241) ;  /* 0x00000000000c7947 */ /* 0x000fea0003800000 */
.L_x_20267:
[----:B-1----:R-:W-:-:S06]  /*32c0*/  IMAD.U32 R3, R3, 0x10000, RZ ;  /* 0x0001000003037824 */ /* 0x002fcc00078e00ff */
[----:B------:R-:W0:Y:S02]  /*32d0*/  F2I.FTZ.U32.TRUNC.NTZ R3, R3 ;  /* 0x0000000300037305 */ /* 0x000e24000021f000 */
[----:B0-----:R0:W-:Y:S02]  /*32e0*/  STG.E desc[UR36][R16.64], R3 ;  /* 0x0000000310007986 */ /* 0x0011e4000c101924 */
.L_x_20241:
[----:B------:R-:W-:-:S04]  /*32f0*/  IMAD R18, R23, 0x200, R18 ;  /* 0x0000020017127824 */ /* 0x000fc800078e0212 */
[----:B------:R-:W-:-:S07]  /*3300*/  VIADD R19, R18, 0x80 ;  /* 0x0000008012137836 */ /* 0x000fce0000000000 */
.L_x_20201:
[----:B------:R-:W-:Y:S05]  /*3310*/  BSYNC B6 ;  /* 0x0000000000067941 */ /* 0x000fea0003800000 */
.L_x_20200:
        /* <DEDUP_REMOVED lines=307> */
.L_x_20272:
        /* <DEDUP_REMOVED lines=22> */
.L_x_20276:
[----:B------:R-:W2:Y:S02]  /*47b0*/  LDG.E.U8 R2, desc[UR36][R2.64] ;  /* 0x0000002402027981 */ /* 0x000ea4000c1e1100 */
[----:B--2---:R-:W-:-:S04]  /*47c0*/  I2FP.F32.U32 R0, R2 ;  /* 0x0000000200007245 */ /* 0x004fc80000201000 */
[----:B------:R-:W-:Y:S01]  /*47d0*/  F2FP.BF16.F32.PACK_AB R0, RZ, R0 ;  /* 0x00000000ff00723e */ /* 0x000fe200000010ff */
[----:B------:R-:W-:Y:S06]  /*47e0*/  BRA `(.L_x_20278) ;  /* 0x0000000c00907947 */ /* 0x000fec0003800000 */
.L_x_20275:
        /* <DEDUP_REMOVED lines=10> */
.L_x_20280:
[----:B------:R-:W2:Y:S02]  /*4890*/  LDG.E R2, desc[UR36][R2.64] ;  /* 0x0000002402027981 */ /* 0x000ea4000c1e1900 */
[----:B--2---:R-:W-:-:S04]  /*48a0*/  I2FP.F32.S32 R0, R2 ;  /* 0x0000000200007245 */ /* 0x004fc80000201400 */
[----:B------:R-:W-:Y:S01]  /*48b0*/  F2FP.BF16.F32.PACK_AB R0, RZ, R0 ;  /* 0x00000000ff00723e */ /* 0x000fe200000010ff */
[----:B------:R-:W-:Y:S06]  /*48c0*/  BRA `(.L_x_20278) ;  /* 0x0000000c00587947 */ /* 0x000fec0003800000 */
.L_x_20279:
[----:B------:R-:W2:Y:S02]  /*48d0*/  LDG.E.U16 R2, desc[UR36][R2.64] ;  /* 0x0000002402027981 */ /* 0x000ea4000c1e1500 */
[----:B--2---:R-:W0:Y:S02]  /*48e0*/  I2F.S16 R0, R2 ;  /* 0x0000000200007306 */ /* 0x004e240000101400 */
[----:B0-----:R-:W-:Y:S01]  /*48f0*/  F2FP.BF16.F32.PACK_AB R0, RZ, R0 ;  /* 0x00000000ff00723e */ /* 0x001fe200000010ff */
[----:B------:R-:W-:Y:S06]  /*4900*/  BRA `(.L_x_20278) ;  /* 0x0000000c00487947 */ /* 0x000fec0003800000 */
.L_x_20274:
        /* <DEDUP_REMOVED lines=9> */
.L_x_20282:
[----:B------:R-:W2:Y:S02]  /*49a0*/  LDG.E.U16 R0, desc[UR36][R2.64] ;  /* 0x0000002402007981 */ /* 0x000ea4000c1e1500 */
[----:B--2---:R-:W-:-:S05]  /*49b0*/  HADD2.F32 R0, -RZ, R0.H0_H0 ;  /* 0x20000000ff007230 */ /* 0x004fca0000004100 */
[----:B------:R-:W-:Y:S01]  /*49c0*/  F2FP.BF16.F32.PACK_AB R0, RZ, R0 ;  /* 0x00000000ff00723e */ /* 0x000fe200000010ff */
[----:B------:R-:W-:Y:S06]  /*49d0*/  BRA `(.L_x_20278) ;  /* 0x0000000c00147947 */ /* 0x000fec0003800000 */
.L_x_20281:
        /* <DEDUP_REMOVED lines=9> */
.L_x_20284:
[----:B------:R-:W2:Y:S02]  /*4a70*/  LDG.E.U16 R2, desc[UR36][R2.64] ;  /* 0x0000002402027981 */ /* 0x000ea4000c1e1500 */
[----:B--2---:R-:W-:-:S05]  /*4a80*/  HADD2.F32 R0, -RZ, R2.H0_H0 ;  /* 0x20000002ff007230 */ /* 0x004fca0000004100 */
[----:B------:R-:W-:Y:S01]  /*4a90*/  F2FP.BF16.F32.PACK_AB R0, RZ, R0 ;  /* 0x00000000ff00723e */ /* 0x000fe200000010ff */
[----:B------:R-:W-:Y:S06]  /*4aa0*/  BRA `(.L_x_20278) ;  /* 0x0000000800e07947 */ /* 0x000fec0003800000 */
.L_x_20283:
        /* <DEDUP_REMOVED lines=8> */
.L_x_20273:
        /* <DEDUP_REMOVED lines=13> */
.L_x_20287:
        /* <DEDUP_REMOVED lines=8> */
.L_x_20286:
        /* <DEDUP_REMOVED lines=28> */
.L_x_20289:
        /* <DEDUP_REMOVED lines=15> */
.L_x_20288:
[----:B------:R0:W5:Y:S01]  /*4f30*/  LDG.E.U16 R0, desc[UR36][R2.64] ;  /* 0x0000002402007981 */ /* 0x000162000c1e1500 */
[----:B------:R-:W-:Y:S05]  /*4f40*/  BRA `(.L_x_20278) ;  /* 0x0000000400b87947 */ /* 0x000fea0003800000 */
.L_x_20285:
        /* <DEDUP_REMOVED lines=12> */
.L_x_20292:
        /* <DEDUP_REMOVED lines=21> */
.L_x_20296:
[----:B------:R-:W-:Y:S05]  /*5160*/  BSYNC B1 ;  /* 0x0000000000017941 */ /* 0x000fea0003800000 */
.L_x_20295:
[----:B------:R-:W-:Y:S01]  /*5170*/  LEA R3, R0, 0x3b800000, 0x17 ;  /* 0x3b80000000037811 */ /* 0x000fe200078eb8ff */
[----:B------:R-:W-:-:S05]  /*5180*/  IMAD.SHL.U32 R0, R2, 0x100000, RZ ;  /* 0x0010000002007824 */ /* 0x000fca00078e00ff */
[----:B------:R-:W-:-:S07]  /*5190*/  LOP3.LUT R0, R3, R0, R4, 0xfe, !PT ;  /* 0x0000000003007212 */ /* 0x000fce00078efe04 */
.L_x_20294:
[----:B------:R-:W-:Y:S05]  /*51a0*/  BSYNC B0 ;  /* 0x0000000000007941 */ /* 0x000fea0003800000 */
.L_x_20293:
[----:B------:R-:W-:Y:S01]  /*51b0*/  F2FP.BF16.F32.PACK_AB R0, RZ, R0 ;  /* 0x00000000ff00723e */ /* 0x000fe200000010ff */
[----:B------:R-:W-:Y:S06]  /*51c0*/  BRA `(.L_x_20278) ;  /* 0x0000000400187947 */ /* 0x000fec0003800000 */
.L_x_20291:
        /* <DEDUP_REMOVED lines=21> */
.L_x_20300:
[----:B------:R-:W-:Y:S05]  /*5320*/  BSYNC B1 ;  /* 0x0000000000017941 */ /* 0x000fea0003800000 */
.L_x_20299:
[----:B------:R-:W-:Y:S01]  /*5330*/  LEA R3, R0, 0x37800000, 0x17 ;  /* 0x3780000000037811 */ /* 0x000fe200078eb8ff */
[----:B------:R-:W-:-:S05]  /*5340*/  IMAD.SHL.U32 R0, R2, 0x200000, RZ ;  /* 0x0020000002007824 */ /* 0x000fca00078e00ff */
[----:B------:R-:W-:-:S07]  /*5350*/  LOP3.LUT R0, R3, R0, R4, 0xfe, !PT ;  /* 0x0000000003007212 */ /* 0x000fce00078efe04 */
.L_x_20298:
[----:B------:R-:W-:Y:S05]  /*5360*/  BSYNC B0 ;  /* 0x0000000000007941 */ /* 0x000fea0003800000 */
.L_x_20297:
[----:B------:R-:W-:Y:S01]  /*5370*/  F2FP.BF16.F32.PACK_AB R0, RZ, R0 ;  /* 0x00000000ff00723e */ /* 0x000fe200000010ff */
[----:B------:R-:W-:Y:S06]  /*5380*/  BRA `(.L_x_20278) ;  /* 0x0000000000a87947 */ /* 0x000fec0003800000 */
.L_x_20290:
        /* <DEDUP_REMOVED lines=14> */
.L_x_20304:
[----:B------:R-:W-:Y:S05]  /*5470*/  BSYNC B0 ;  /* 0x0000000000007941 */ /* 0x000fea0003800000 */
.L_x_20303:
[----:B------:R-:W-:Y:S01]  /*5480*/  F2FP.BF16.F32.PACK_AB R0, RZ, R0 ;  /* 0x00000000ff00723e */ /* 0x000fe200000010ff */
[----:B------:R-:W-:Y:S06]  /*5490*/  BRA `(.L_x_20278) ;  /* 0x0000000000647947 */ /* 0x000fec0003800000 */
.L_x_20277:
        /* <DEDUP_REMOVED lines=16> */
.L_x_20305:
[----:B------:R-:W-:Y:S01]  /*55a0*/  PRMT R0, RZ, 0x7610, R0 ;  /* 0x00007610ff007816 */ /* 0x000fe20000000000 */
[----:B------:R-:W-:Y:S06]  /*55b0*/  BRA `(.L_x_20278) ;  /* 0x00000000001c7947 */ /* 0x000fec0003800000 */
.L_x_20302:
[----:B------:R-:W2:Y:S02]  /*55c0*/  LDG.E.64 R2, desc[UR36][R2.64] ;  /* 0x0000002402027981 */ /* 0x000ea4000c1e1b00 */
[----:B--2---:R-:W0:Y:S02]  /*55d0*/  I2F.U64 R0, R2 ;  /* 0x0000000200007312 */ /* 0x004e240000301000 */
[----:B0-----:R-:W-:Y:S01]  /*55e0*/  F2FP.BF16.F32.PACK_AB R0, RZ, R0 ;  /* 0x00000000ff00723e */ /* 0x001fe200000010ff */
[----:B------:R-:W-:Y:S06]  /*55f0*/  BRA `(.L_x_20278) ;  /* 0x00000000000c7947 */ /* 0x000fec0003800000 */
.L_x_20301:
[----:B------:R-:W2:Y:S02]  /*5600*/  LDG.E R2, desc[UR36][R2.64] ;  /* 0x0000002402027981 */ /* 0x000ea4000c1e1900 */
[----:B--2---:R-:W-:-:S04]  /*5610*/  I2FP.F32.U32 R0, R2 ;  /* 0x0000000200007245 */ /* 0x004fc80000201000 */
[----:B------:R-:W-:-:S07]  /*5620*/  F2FP.BF16.F32.PACK_AB R0, RZ, R0 ;  /* 0x00000000ff00723e */ /* 0x000fce00000010ff */
.L_x_20278:
        /* <DEDUP_REMOVED lines=19> */
.L_x_20309:
[----:B-1----:R-:W-:-:S06]  /*5760*/  IMAD.U32 R3, R3, 0x10000, RZ ;  /* 0x0001000003037824 */ /* 0x002fcc00078e00ff */
[----:B------:R-:W0:Y:S02]  /*5770*/  F2I.S64.TRUNC R2, R3 ;  /* 0x0000000300027311 */ /* 0x000e24000020d900 */
[----:B0-----:R0:W-:Y:S01]  /*5780*/  STG.E.U8 desc[UR36][R16.64], R2 ;  /* 0x0000000210007986 */ /* 0x0011e2000c101124 */
[----:B------:R-:W-:Y:S05]  /*5790*/  BRA `(.L_x_20311) ;  /* 0x0000000c00847947 */ /* 0x000fea0003800000 */
.L_x_20308:
        /* <DEDUP_REMOVED lines=10> */
.L_x_20313:
[----:B-1----:R-:W-:-:S06]  /*5840*/  IMAD.U32 R3, R3, 0x10000, RZ ;  /* 0x0001000003037824 */ /* 0x002fcc00078e00ff */
[----:B------:R-:W0:Y:S02]  /*5850*/  F2I.FTZ.TRUNC.NTZ R3, R3 ;  /* 0x0000000300037305 */ /* 0x000e24000021f100 */
[----:B0-----:R0:W-:Y:S01]  /*5860*/  STG.E desc[UR36][R16.64], R3 ;  /* 0x0000000310007986 */ /* 0x0011e2000c101924 */
[----:B------:R-:W-:Y:S05]  /*5870*/  BRA `(.L_x_20311) ;  /* 0x0000000c004c7947 */ /* 0x000fea0003800000 */
.L_x_20312:
[----:B-1----:R-:W-:-:S06]  /*5880*/  IMAD.U32 R3, R3, 0x10000, RZ ;  /* 0x0001000003037824 */ /* 0x002fcc00078e00ff */
[----:B------:R-:W0:Y:S02]  /*5890*/  F2I.FTZ.TRUNC.NTZ R3, R3 ;  /* 0x0000000300037305 */ /* 0x000e24000021f100 */
[----:B0-----:R0:W-:Y:S01]  /*58a0*/  STG.E.U16 desc[UR36][R16.64], R3 ;  /* 0x0000000310007986 */ /* 0x0011e2000c101524 */
[----:B------:R-:W-:Y:S05]  /*58b0*/  BRA `(.L_x_20311) ;  /* 0x0000000c003c7947 */ /* 0x000fea0003800000 */
.L_x_20307:
        /* <DEDUP_REMOVED lines=9> */
.L_x_20315:
[----:B-1----:R-:W-:-:S05]  /*5950*/  IMAD.U32 R0, R3, 0x10000, RZ ;  /* 0x0001000003007824 */ /* 0x002fca00078e00ff */
[----:B------:R-:W-:-:S05]  /*5960*/  F2FP.F16.F32.PACK_AB R0, RZ, R0 ;  /* 0x00000000ff00723e */ /* 0x000fca00000000ff */
[----:B------:R0:W-:Y:S01]  /*5970*/  STG.E.U16 desc[UR36][R16.64], R0 ;  /* 0x0000000010007986 */ /* 0x0001e2000c101524 */
[----:B------:R-:W-:Y:S05]  /*5980*/  BRA `(.L_x_20311) ;  /* 0x0000000c00087947 */ /* 0x000fea0003800000 */
.L_x_20314:
        /* <DEDUP_REMOVED lines=10> */
.L_x_20317:
[----:B-1----:R-:W-:-:S05]  /*5a30*/  IMAD.U32 R3, R3, 0x10000, RZ ;  /* 0x0001000003037824 */ /* 0x002fca00078e00ff */
[----:B------:R-:W-:-:S04]  /*5a40*/  F2FP.F16.F32.PACK_AB R3, RZ, R3 ;  /* 0x00000003ff03723e */ /* 0x000fc800000000ff */
[----:B------:R-:W-:-:S05]  /*5a50*/  PRMT R3, R3, 0x5410, RZ ;  /* 0x0000541003037816 */ /* 0x000fca00000000ff */
[----:B------:R0:W-:Y:S01]  /*5a60*/  STG.E desc[UR36][R16.64], R3 ;  /* 0x0000000310007986 */ /* 0x0001e2000c101924 */
[----:B------:R-:W-:Y:S05]  /*5a70*/  BRA `(.L_x_20311) ;  /* 0x0000000800cc7947 */ /* 0x000fea0003800000 */
.L_x_20316:
[----:B-1----:R-:W-:-:S04]  /*5a80*/  IMAD.U32 R2, R3, 0x10000, RZ ;  /* 0x0001000003027824 */ /* 0x002fc800078e00ff */
[----:B------:R-:W-:-:S06]  /*5a90*/  FMUL.FTZ R2, R2, 1 ;  /* 0x3f80000002027820 */ /* 0x000fcc0000410000 */
[----:B------:R-:W0:Y:S02]  /*5aa0*/  F2F.F64.F32 R2, R2 ;  /* 0x0000000200027310 */ /* 0x000e240000201800 */
[----:B0-----:R0:W-:Y:S01]  /*5ab0*/  STG.E.64 desc[UR36][R16.64], R2 ;  /* 0x0000000210007986 */ /* 0x0011e2000c101b24 */
[----:B------:R-:W-:Y:S05]  /*5ac0*/  BRA `(.L_x_20311) ;  /* 0x0000000800b87947 */ /* 0x000fea0003800000 */
.L_x_20306:
        /* <DEDUP_REMOVED lines=13> */
.L_x_20320:
[----:B-1----:R-:W-:Y:S01]  /*5ba0*/  IMAD.U32 R3, R3, 0x10000, RZ ;  /* 0x0001000003037824 */ /* 0x002fe200078e00ff */
[----:B------:R-:W-:-:S03]  /*5bb0*/  CS2R R6, SRZ ;  /* 0x0000000000067805 */ /* 0x000fc6000001ff00 */
[----:B------:R-:W-:-:S04]  /*5bc0*/  FMUL.FTZ R3, R3, 1 ;  /* 0x3f80000003037820 */ /* 0x000fc80000410000 */
[----:B------:R-:W0:Y:S02]  /*5bd0*/  F2F.F64.F32 R4, R3 ;  /* 0x0000000300047310 */ /* 0x000e240000201800 */
[----:B0-----:R0:W-:Y:S01]  /*5be0*/  STG.E.128 desc[UR36][R16.64], R4 ;  /* 0x0000000410007986 */ /* 0x0011e2000c101d24 */
[----:B------:R-:W-:Y:S05]  /*5bf0*/  BRA `(.L_x_20311) ;  /* 0x00000008006c7947 */ /* 0x000fea0003800000 */
.L_x_20319:
        /* <DEDUP_REMOVED lines=21> */
.L_x_20324:
[----:B------:R-:W-:Y:S05]  /*5d50*/  BSYNC B0 ;  /* 0x0000000000007941 */ /* 0x000fea0003800000 */
.L_x_20323:
[----:B------:R-:W-:-:S05]  /*5d60*/  LOP3.LUT R3, R0, R3, RZ, 0xfc, !PT ;  /* 0x0000000300037212 */ /* 0x000fca00078efcff */
[----:B------:R0:W-:Y:S01]  /*5d70*/  STG.E.U8 desc[UR36][R16.64], R3 ;  /* 0x0000000310007986 */ /* 0x0001e2000c101124 */
[----:B------:R-:W-:Y:S05]  /*5d80*/  BRA `(.L_x_20311) ;  /* 0x0000000800087947 */ /* 0x000fea0003800000 */
.L_x_20322:
        /* <DEDUP_REMOVED lines=13> */
.L_x_20326:
[----:B------:R-:W-:Y:S01]  /*5e60*/  IMAD.MOV.U32 R0, RZ, RZ, 0x7f ;  /* 0x0000007fff007424 */ /* 0x000fe200078e00ff */
[----:B------:R-:W-:-:S04]  /*5e70*/  ISETP.GT.U32.AND P0, PT, R2, 0x7f800000, PT ;  /* 0x7f8000000200780c */ /* 0x000fc80003f04070 */
[----:B------:R-:W-:-:S09]  /*5e80*/  SEL R0, R0, 0x7c, P0 ;  /* 0x0000007c00007807 */ /* 0x000fd20000000000 */
.L_x_20327:
[----:B------:R-:W-:Y:S05]  /*5e90*/  BSYNC B0 ;  /* 0x0000000000007941 */ /* 0x000fea0003800000 */
.L_x_20325:
[----:B------:R-:W-:-:S04]  /*5ea0*/  LOP3.LUT R2, R3, 0x80000000, RZ, 0xc0, !PT ;  /* 0x8000000003027812 */ /* 0x000fc800078ec0ff */
[----:B------:R-:W-:-:S04]  /*5eb0*/  SHF.R.U32.HI R3, RZ, 0x18, R2 ;  /* 0x00000018ff037819 */ /* 0x000fc80000011602 */
[----:B------:R-:W-:-:S05]  /*5ec0*/  LOP3.LUT R3, R0, R3, RZ, 0xfc, !PT ;  /* 0x0000000300037212 */ /* 0x000fca00078efcff */
[----:B------:R0:W-:Y:S01]  /*5ed0*/  STG.E.U8 desc[UR36][R16.64], R3 ;  /* 0x0000000310007986 */ /* 0x0001e2000c101124 */
[----:B------:R-:W-:Y:S05]  /*5ee0*/  BRA `(.L_x_20311) ;  /* 0x0000000400b07947 */ /* 0x000fea0003800000 */
.L_x_20321:
[----:B-1----:R0:W-:Y:S01]  /*5ef0*/  STG.E.U16 desc[UR36][R16.64], R3 ;  /* 0x0000000310007986 */ /* 0x0021e2000c101524 */
[----:B------:R-:W-:Y:S05]  /*5f00*/  BRA `(.L_x_20311) ;  /* 0x0000000400a87947 */ /* 0x000fea0003800000 */
.L_x_20318:
        /* <DEDUP_REMOVED lines=12> */
.L_x_20330:
        /* <DEDUP_REMOVED lines=17> */
.L_x_20333:
[----:B------:R-:W-:-:S04]  /*60e0*/  LOP3.LUT R2, R3, 0x80000000, RZ, 0xc0, !PT ;  /* 0x8000000003027812 */ /* 0x000fc800078ec0ff */
[----:B------:R-:W-:-:S04]  /*60f0*/  SHF.R.U32.HI R3, RZ, 0x18, R2 ;  /* 0x00000018ff037819 */ /* 0x000fc80000011602 */
[----:B------:R-:W-:-:S04]  /*6100*/  LOP3.LUT R0, R0, R3, RZ, 0xfc, !PT ;  /* 0x0000000300007212 */ /* 0x000fc800078efcff */
[----:B------:R-:W-:-:S07]  /*6110*/  PRMT R8, R0, 0x7610, R8 ;  /* 0x0000761000087816 */ /* 0x000fce0000000008 */
.L_x_20332:
[----:B------:R-:W-:Y:S05]  /*6120*/  BSYNC B0 ;  /* 0x0000000000007941 */ /* 0x000fea0003800000 */
.L_x_20331:
[----:B------:R3:W-:Y:S01]  /*6130*/  STG.E.U8 desc[UR36][R16.64], R8 ;  /* 0x0000000810007986 */ /* 0x0007e2000c101124 */
[----:B------:R-:W-:Y:S05]  /*6140*/  BRA `(.L_x_20311) ;  /* 0x0000000400187947 */ /* 0x000fea0003800000 */
.L_x_20329:
        /* <DEDUP_REMOVED lines=17> */
.L_x_20336:
[----:B------:R-:W-:-:S04]  /*6260*/  LOP3.LUT R2, R3, 0x80000000, RZ, 0xc0, !PT ;  /* 0x8000000003027812 */ /* 0x000fc800078ec0ff */
[----:B------:R-:W-:-:S04]  /*6270*/  SHF.R.U32.HI R3, RZ, 0x18, R2 ;  /* 0x00000018ff037819 */ /* 0x000fc80000011602 */
[----:B------:R-:W-:-:S04]  /*6280*/  LOP3.LUT R0, R0, R3, RZ, 0xfc, !PT ;  /* 0x0000000300007212 */ /* 0x000fc800078efcff */
[----:B------:R-:W-:-:S07]  /*6290*/  PRMT R8, R0, 0x7610, R8 ;  /* 0x0000761000087816 */ /* 0x000fce0000000008 */
.L_x_20335:
[----:B------:R-:W-:Y:S05]  /*62a0*/  BSYNC B0 ;  /* 0x0000000000007941 */ /* 0x000fea0003800000 */
.L_x_20334:
[----:B------:R0:W-:Y:S01]  /*62b0*/  STG.E.U8 desc[UR36][R16.64], R8 ;  /* 0x0000000810007986 */ /* 0x0001e2000c101124 */
[----:B------:R-:W-:Y:S05]  /*62c0*/  BRA `(.L_x_20311) ;  /* 0x0000000000b87947 */ /* 0x000fea0003800000 */
.L_x_20328:
        /* <DEDUP_REMOVED lines=22> */
.L_x_20310:
[----:B------:R-:W-:Y:S01]  /*6430*/  MOV R0, 0x1c0 ;  /* 0x000001c000007802 */ /* 0x000fe20000000f00 */
[----:B------:R-:W-:Y:S01]  /*6440*/  ULDC.64 UR4, c[0x4][0x1a0] ;  /* 0x0100680000047ab9 */ /* 0x000fe20000000a00 */
[----:B------:R-:W-:Y:S01]  /*6450*/  ULDC.64 UR6, c[0x4][0x98] ;  /* 0x0100260000067ab9 */ /* 0x000fe20000000a00 */
[----:B------:R-:W-:Y:S01]  /*6460*/  IMAD.U32 R4, RZ, RZ, UR4 ;  /* 0x00000004ff047e24 */ /* 0x000fe2000f8e00ff */
[----:B-1----:R0:W1:Y:S01]  /*6470*/  LDC.64 R2, c[0x4][R0] ;  /* 0x0100000000027b82 */ /* 0x0020620000000a00 */
        /* <DEDUP_REMOVED lines=11> */
.L_x_20339:
[----:B------:R-:W-:Y:S05]  /*6530*/  BRA `(.L_x_20311) ;  /* 0x00000000001c7947 */ /* 0x000fea0003800000 */
.L_x_20338:
[----:B-1----:R-:W-:-:S06]  /*6540*/  IMAD.U32 R3, R3, 0x10000, RZ ;  /* 0x0001000003037824 */ /* 0x002fcc00078e00ff */
[----:B------:R-:W0:Y:S02]  /*6550*/  F2I.U64.TRUNC R2, R3 ;  /* 0x0000000300027311 */ /* 0x000e24000020d800 */
[----:B0-----:R2:W-:Y:S01]  /*6560*/  STG.E.64 desc[UR36][R16.64], R2 ;  /* 0x0000000210007986 */ /* 0x0015e2000c101b24 */
[----:B------:R-:W-:Y:S05]  /*6570*/  BRA `(.L_x_20311) ;  /* 0x00000000000c7947 */ /* 0x000fea0003800000 */
.L_x_20337:
[----:B-1----:R-:W-:-:S06]  /*6580*/  IMAD.U32 R3, R3, 0x10000, RZ ;  /* 0x0001000003037824 */ /* 0x002fcc00078e00ff */
[----:B------:R-:W0:Y:S02]  /*6590*/  F2I.FTZ.U32.TRUNC.NTZ R3, R3 ;  /* 0x0000000300037305 */ /* 0x000e24000021f000 */
[----:B0-----:R0:W-:Y:S02]  /*65a0*/  STG.E desc[UR36][R16.64], R3 ;  /* 0x0000000310007986 */ /* 0x0011e4000c101924 */
.L_x_20311:
[----:B------:R-:W-:-:S07]  /*65b0*/  VIADD R19, R19, 0x80 ;  /* 0x0000008013137836 */ /* 0x000fce0000000000 */
.L_x_20271:
[----:B------:R-:W-:Y:S05]  /*65c0*/  BSYNC B6 ;  /* 0x0000000000067941 */ /* 0x000fea0003800000 */
.L_x_20270:
        /* <DEDUP_REMOVED lines=307> */
.L_x_20342:
        /* <DEDUP_REMOVED lines=22> */
.L_x_20346:
[----:B------:R-:W2:Y:S02]  /*7a60*/  LDG.E.U8 R2, desc[UR36][R2.64] ;  /* 0x0000002402027981 */ /* 0x000ea4000c1e1100 */
[----:B--2---:R-:W-:-:S04]  /*7a70*/  I2FP.F32.U32 R0, R2 ;  /* 0x0000000200007245 */ /* 0x004fc80000201000 */
[----:B------:R-:W-:Y:S01]  /*7a80*/  F2FP.BF16.F32.PACK_AB R0, RZ, R0 ;  /* 0x00000000ff00723e */ /* 0x000fe200000010ff */
[----:B------:R-:W-:Y:S06]  /*7a90*/  BRA `(.L_x_20348) ;  /* 0x0000000c00907947 */ /* 0x000fec0003800000 */
.L_x_20345:
        /* <DEDUP_REMOVED lines=10> */
.L_x_20350:
[----:B------:R-:W2:Y:S02]  /*7b40*/  LDG.E R2, desc[UR36][R2.64] ;  /* 0x0000002402027981 */ /* 0x000ea4000c1e1900 */
[----:B--2---:R-:W-:-:S04]  /*7b50*/  I2FP.F32.S32 R0, R2 ;  /* 0x0000000200007245 */ /* 0x004fc80000201400 */
[----:B------:R-:W-:Y:S01]  /*7b60*/  F2FP.BF16.F32.PACK_AB R0, RZ, R0 ;  /* 0x00000000ff00723e */ /* 0x000fe200000010ff */
[----:B------:R-:W-:Y:S06]  /*7b70*/  BRA `(.L_x_20348) ;  /* 0x0000000c00587947 */ /* 0x000fec0003800000 */
.L_x_20349:
[----:B------:R-:W2:Y:S02]  /*7b80*/  LDG.E.U16 R2, desc[UR36][R2.64] ;  /* 0x0000002402027981 */ /* 0x000ea4000c1e1500 */
[----:B--2---:R-:W0:Y:S02]  /*7b90*/  I2F.S16 R0, R2 ;  /* 0x0000000200007306 */ /* 0x004e240000101400 */
[----:B0-----:R-:W-:Y:S01]  /*7ba0*/  F2FP.BF16.F32.PACK_AB R0, RZ, R0 ;  /* 0x00000000ff00723e */ /* 0x001fe200000010ff */
[----:B------:R-:W-:Y:S06]  /*7bb0*/  BRA `(.L_x_20348) ;  /* 0x0000000c00487947 */ /* 0x000fec0003800000 */
.L_x_20344:
        /* <DEDUP_REMOVED lines=9> */
.L_x_20352:
[----:B------:R-:W2:Y:S02]  /*7c50*/  LDG.E.U16 R0, desc[UR36][R2.64] ;  /* 0x0000002402007981 */ /* 0x000ea4000c1e1500 */
[----:B--2---:R-:W-:-:S05]  /*7c60*/  HADD2.F32 R0, -RZ, R0.H0_H0 ;  /* 0x20000000ff007230 */ /* 0x004fca0000004100 */
[----:B------:R-:W-:Y:S01]  /*7c70*/  F2FP.BF16.F32.PACK_AB R0, RZ, R0 ;  /* 0x00000000ff00723e */ /* 0x000fe200000010ff */
[----:B------:R-:W-:Y:S06]  /*7c80*/  BRA `(.L_x_20348) ;  /* 0x0000000c00147947 */ /* 0x000fec0003800000 */
.L_x_20351:
        /* <DEDUP_REMOVED lines=9> */
.L_x_20354:
[----:B------:R-:W2:Y:S02]  /*7d20*/  LDG.E.U16 R2, desc[UR36][R2.64] ;  /* 0x0000002402027981 */ /* 0x000ea4000c1e1500 */
[----:B--2---:R-:W-:-:S05]  /*7d30*/  HADD2.F32 R0, -RZ, R2.H0_H0 ;  /* 0x20000002ff007230 */ /* 0x004fca0000004100 */
[----:B------:R-:W-:Y:S01]  /*7d40*/  F2FP.BF16.F32.PACK_AB R0, RZ, R0 ;  /* 0x00000000ff00723e */ /* 0x000fe200000010ff */
[----:B------:R-:W-:Y:S06]  /*7d50*/  BRA `(.L_x_20348) ;  /* 0x0000000800e07947 */ /* 0x000fec0003800000 */
.L_x_20353:
        /* <DEDUP_REMOVED lines=8> */
.L_x_20343:
        /* <DEDUP_REMOVED lines=13> */
.L_x_20357:
        /* <DEDUP_REMOVED lines=8> */
.L_x_20356:
        /* <DEDUP_REMOVED lines=28> */
.L_x_20359:
        /* <DEDUP_REMOVED lines=15> */
.L_x_20358:
[----:B------:R0:W5:Y:S01]  /*81e0*/  LDG.E.U16 R0, desc[UR36][R2.64] ;  /* 0x0000002402007981 */ /* 0x000162000c1e1500 */
[----:B------:R-:W-:Y:S05]  /*81f0*/  BRA `(.L_x_20348) ;  /* 0x0000000400b87947 */ /* 0x000fea0003800000 */
.L_x_20355:
        /* <DEDUP_REMOVED lines=12> */
.L_x_20362:
        /* <DEDUP_REMOVED lines=21> */
.L_x_20366:
[----:B------:R-:W-:Y:S05]  /*8410*/  BSYNC B1 ;  /* 0x0000000000017941 */ /* 0x000fea0003800000 */
.L_x_20365:
[----:B------:R-:W-:Y:S01]  /*8420*/  LEA R3, R0, 0x3b800000, 0x17 ;  /* 0x3b80000000037811 */ /* 0x000fe200078eb8ff */
[----:B------:R-:W-:-:S05]  /*8430*/  IMAD.SHL.U32 R0, R2, 0x100000, RZ ;  /* 0x0010000002007824 */ /* 0x000fca00078e00ff */
[----:B------:R-:W-:-:S07]  /*8440*/  LOP3.LUT R0, R3, R0, R4, 0xfe, !PT ;  /* 0x0000000003007212 */ /* 0x000fce00078efe04 */
.L_x_20364:
[----:B------:R-:W-:Y:S05]  /*8450*/  BSYNC B0 ;  /* 0x0000000000007941 */ /* 0x000fea0003800000 */
.L_x_20363:
[----:B------:R-:W-:Y:S01]  /*8460*/  F2FP.BF16.F32.PACK_AB R0, RZ, R0 ;  /* 0x00000000ff00723e */ /* 0x000fe200000010ff */
[----:B------:R-:W-:Y:S06]  /*8470*/  BRA `(.L_x_20348) ;  /* 0x0000000400187947 */ /* 0x000fec0003800000 */
.L_x_20361:
        /* <DEDUP_REMOVED lines=21> */
.L_x_20370:
[----:B------:R-:W-:Y:S05]  /*85d0*/  BSYNC B1 ;  /* 0x0000000000017941 */ /* 0x000fea0003800000 */
.L_x_20369:
[----:B------:R-:W-:Y:S01]  /*85e0*/  LEA R3, R0, 0x37800000, 0x17 ;  /* 0x3780000000037811 */ /* 0x000fe200078eb8ff */
[----:B------:R-:W-:-:S05]  /*85f0*/  IMAD.SHL.U32 R0, R2, 0x200000, RZ ;  /* 0x0020000002007824 */ /* 0x000fca00078e00ff */
[----:B------:R-:W-:-:S07]  /*8600*/  LOP3.LUT R0, R3, R0, R4, 0xfe, !PT ;  /* 0x0000000003007212 */ /* 0x000fce00078efe04 */
.L_x_20368:
[----:B------:R-:W-:Y:S05]  /*8610*/  BSYNC B0 ;  /* 0x0000000000007941 */ /* 0x000fea0003800000 */
.L_x_20367:
[----:B------:R-:W-:Y:S01]  /*8620*/  F2FP.BF16.F32.PACK_AB R0, RZ, R0 ;  /* 0x00000000ff00723e */ /* 0x000fe200000010ff */
[----:B------:R-:W-:Y:S06]  /*8630*/  BRA `(.L_x_20348) ;  /* 0x0000000000a87947 */ /* 0x000fec0003800000 */
.L_x_20360:
        /* <DEDUP_REMOVED lines=14> */
.L_x_20374:
[----:B------:R-:W-:Y:S05]  /*8720*/  BSYNC B0 ;  /* 0x0000000000007941 */ /* 0x000fea0003800000 */
.L_x_20373:
[----:B------:R-:W-:Y:S01]  /*8730*/  F2FP.BF16.F32.PACK_AB R0, RZ, R0 ;  /* 0x00000000ff00723e */ /* 0x000fe200000010ff */
[----:B------:R-:W-:Y:S06]  /*8740*/  BRA `(.L_x_20348) ;  /* 0x0000000000647947 */ /* 0x000fec0003800000 */
.L_x_20347:
        /* <DEDUP_REMOVED lines=16> */
.L_x_20375:
[----:B------:R-:W-:Y:S01]  /*8850*/  PRMT R0, RZ, 0x7610, R0 ;  /* 0x00007610ff007816 */ /* 0x000fe20000000000 */
[----:B------:R-:W-:Y:S06]  /*8860*/  BRA `(.L_x_20348) ;  /* 0x00000000001c7947 */ /* 0x000fec0003800000 */
.L_x_20372:
[----:B------:R-:W2:Y:S02]  /*8870*/  LDG.E.64 R2, desc[UR36][R2.64] ;  /* 0x0000002402027981 */ /* 0x000ea4000c1e1b00 */
[----:B--2---:R-:W0:Y:S02]  /*8880*/  I2F.U64 R0, R2 ;  /* 0x0000000200007312 */ /* 0x004e240000301000 */
[----:B0-----:R-:W-:Y:S01]  /*8890*/  F2FP.BF16.F32.PACK_AB R0, RZ, R0 ;  /* 0x00000000ff00723e */ /* 0x001fe200000010ff */
[----:B------:R-:W-:Y:S06]  /*88a0*/  BRA `(.L_x_20348) ;  /* 0x00000000000c7947 */ /* 0x000fec0003800000 */
.L_x_20371:
[----:B------:R-:W2:Y:S02]  /*88b0*/  LDG.E R2, desc[UR36][R2.64] ;  /* 0x0000002402027981 */ /* 0x000ea4000c1e1900 */
[----:B--2---:R-:W-:-:S04]  /*88c0*/  I2FP.F32.U32 R0, R2 ;  /* 0x0000000200007245 */ /* 0x004fc80000201000 */
[----:B------:R-:W-:-:S07]  /*88d0*/  F2FP.BF16.F32.PACK_AB R0, RZ, R0 ;  /* 0x00000000ff00723e */ /* 0x000fce00000010ff */
.L_x_20348:
        /* <DEDUP_REMOVED lines=19> */
.L_x_20379:
[----:B-1----:R-:W-:-:S06]  /*8a10*/  IMAD.U32 R3, R3, 0x10000, RZ ;  /* 0x0001000003037824 */ /* 0x002fcc00078e00ff */
[----:B------:R-:W0:Y:S02]  /*8a20*/  F2I.S64.TRUNC R2, R3 ;  /* 0x0000000300027311 */ /* 0x000e24000020d900 */
[----:B0-----:R3:W-:Y:S01]  /*8a30*/  STG.E.U8 desc[UR36][R16.64], R2 ;  /* 0x0000000210007986 */ /* 0x0017e2000c101124 */
[----:B------:R-:W-:Y:S05]  /*8a40*/  BRA `(.L_x_20381) ;  /* 0x0000000c00847947 */ /* 0x000fea0003800000 */
.L_x_20378:
        /* <DEDUP_REMOVED lines=10> */
.L_x_20383:
[----:B-1----:R-:W-:-:S06]  /*8af0*/  IMAD.U32 R3, R3, 0x10000, RZ ;  /* 0x0001000003037824 */ /* 0x002fcc00078e00ff */
[----:B------:R-:W0:Y:S02]  /*8b00*/  F2I.FTZ.TRUNC.NTZ R3, R3 ;  /* 0x0000000300037305 */ /* 0x000e24000021f100 */
[----:B0-----:R2:W-:Y:S01]  /*8b10*/  STG.E desc[UR36][R16.64], R3 ;  /* 0x0000000310007986 */ /* 0x0015e2000c101924 */
[----:B------:R-:W-:Y:S05]  /*8b20*/  BRA `(.L_x_20381) ;  /* 0x0000000c004c7947 */ /* 0x000fea0003800000 */
.L_x_20382:
[----:B-1----:R-:W-:-:S06]  /*8b30*/  IMAD.U32 R3, R3, 0x10000, RZ ;  /* 0x0001000003037824 */ /* 0x002fcc00078e00ff */
[----:B------:R-:W0:Y:S02]  /*8b40*/  F2I.FTZ.TRUNC.NTZ R3, R3 ;  /* 0x0000000300037305 */ /* 0x000e24000021f100 */
[----:B0-----:R0:W-:Y:S01]  /*8b50*/  STG.E.U16 desc[UR36][R16.64], R3 ;  /* 0x0000000310007986 */ /* 0x0011e2000c101524 */
[----:B------:R-:W-:Y:S05]  /*8b60*/  BRA `(.L_x_20381) ;  /* 0x0000000c003c7947 */ /* 0x000fea0003800000 */
.L_x_20377:
        /* <DEDUP_REMOVED lines=9> */
.L_x_20385:
[----:B-1----:R-:W-:-:S05]  /*8c00*/  IMAD.U32 R0, R3, 0x10000, RZ ;  /* 0x0001000003007824 */ /* 0x002fca00078e00ff */
[----:B------:R-:W-:-:S05]  /*8c10*/  F2FP.F16.F32.PACK_AB R0, RZ, R0 ;  /* 0x00000000ff00723e */ /* 0x000fca00000000ff */
[----:B------:R0:W-:Y:S01]  /*8c20*/  STG.E.U16 desc[UR36][R16.64], R0 ;  /* 0x0000000010007986 */ /* 0x0001e2000c101524 */
[----:B------:R-:W-:Y:S05]  /*8c30*/  BRA `(.L_x_20381) ;  /* 0x0000000c00087947 */ /* 0x000fea0003800000 */
.L_x_20384:
        /* <DEDUP_REMOVED lines=10> */
.L_x_20387:
[----:B-1----:R-:W-:-:S05]  /*8ce0*/  IMAD.U32 R3, R3, 0x10000, RZ ;  /* 0x0001000003037824 */ /* 0x002fca00078e00ff */
[----:B------:R-:W-:-:S04]  /*8cf0*/  F2FP.F16.F32.PACK_AB R3, RZ, R3 ;  /* 0x00000003ff03723e */ /* 0x000fc800000000ff */
[----:B------:R-:W-:-:S05]  /*8d00*/  PRMT R3, R3, 0x5410, RZ ;  /* 0x0000541003037816 */ /* 0x000fca00000000ff */
[----:B------:R0:W-:Y:S01]  /*8d10*/  STG.E desc[UR36][R16.64], R3 ;  /* 0x0000000310007986 */ /* 0x0001e2000c101924 */
[----:B------:R-:W-:Y:S05]  /*8d20*/  BRA `(.L_x_20381) ;  /* 0x0000000800cc7947 */ /* 0x000fea0003800000 */
.L_x_20386:
[----:B-1----:R-:W-:-:S04]  /*8d30*/  IMAD.U32 R2, R3, 0x10000, RZ ;  /* 0x0001000003027824 */ /* 0x002fc800078e00ff */
[----:B------:R-:W-:-:S06]  /*8d40*/  FMUL.FTZ R2, R2, 1 ;  /* 0x3f80000002027820 */ /* 0x000fcc0000410000 */
[----:B------:R-:W0:Y:S02]  /*8d50*/  F2F.F64.F32 R2, R2 ;  /* 0x0000000200027310 */ /* 0x000e240000201800 */
[----:B0-----:R0:W-:Y:S01]  /*8d60*/  STG.E.64 desc[UR36][R16.64], R2 ;  /* 0x0000000210007986 */ /* 0x0011e2000c101b24 */
[----:B------:R-:W-:Y:S05]  /*8d70*/  BRA `(.L_x_20381) ;  /* 0x0000000800b87947 */ /* 0x000fea0003800000 */
.L_x_20376:
        /* <DEDUP_REMOVED lines=13> */
.L_x_20390:
[----:B-1----:R-:W-:Y:S01]  /*8e50*/  IMAD.U32 R3, R3, 0x10000, RZ ;  /* 0x0001000003037824 */ /* 0x002fe200078e00ff */
[----:B------:R-:W-:-:S03]  /*8e60*/  CS2R R6, SRZ ;  /* 0x0000000000067805 */ /* 0x000fc6000001ff00 */
[----:B------:R-:W-:-:S04]  /*8e70*/  FMUL.FTZ R3, R3, 1 ;  /* 0x3f80000003037820 */ /* 0x000fc80000410000 */
[----:B------:R-:W0:Y:S02]  /*8e80*/  F2F.F64.F32 R4, R3 ;  /* 0x0000000300047310 */ /* 0x000e240000201800 */
[----:B0-----:R0:W-:Y:S01]  /*8e90*/  STG.E.128 desc[UR36][R16.64], R4 ;  /* 0x0000000410007986 */ /* 0x0011e2000c101d24 */
[----:B------:R-:W-:Y:S05]  /*8ea0*/  BRA `(.L_x_20381) ;  /* 0x00000008006c7947 */ /* 0x000fea0003800000 */
.L_x_20389:
        /* <DEDUP_REMOVED lines=21> */
.L_x_20394:
[----:B------:R-:W-:Y:S05]  /*9000*/  BSYNC B0 ;  /* 0x0000000000007941 */ /* 0x000fea0003800000 */
.L_x_20393:
[----:B------:R-:W-:-:S05]  /*9010*/  LOP3.LUT R3, R0, R3, RZ, 0xfc, !PT ;  /* 0x0000000300037212 */ /* 0x000fca00078efcff */
[----:B------:R0:W-:Y:S01]  /*9020*/  STG.E.U8 desc[UR36][R16.64], R3 ;  /* 0x0000000310007986 */ /* 0x0001e2000c101124 */
[----:B------:R-:W-:Y:S05]  /*9030*/  BRA `(.L_x_20381) ;  /* 0x0000000800087947 */ /* 0x000fea0003800000 */
.L_x_20392:
        /* <DEDUP_REMOVED lines=13> */
.L_x_20396:
[----:B------:R-:W-:Y:S01]  /*9110*/  IMAD.MOV.U32 R0, RZ, RZ, 0x7f ;  /* 0x0000007fff007424 */ /* 0x000fe200078e00ff */
[----:B------:R-:W-:-:S04]  /*9120*/  ISETP.GT.U32.AND P0, PT, R2, 0x7f800000, PT ;  /* 0x7f8000000200780c */ /* 0x000fc80003f04070 */
[----:B------:R-:W-:-:S09]  /*9130*/  SEL R0, R0, 0x7c, P0 ;  /* 0x0000007c00007807 */ /* 0x000fd20000000000 */
.L_x_20397:
[----:B------:R-:W-:Y:S05]  /*9140*/  BSYNC B0 ;  /* 0x0000000000007941 */ /* 0x000fea0003800000 */
.L_x_20395:
[----:B------:R-:W-:-:S04]  /*9150*/  LOP3.LUT R2, R3, 0x80000000, RZ, 0xc0, !PT ;  /* 0x8000000003027812 */ /* 0x000fc800078ec0ff */
[----:B------:R-:W-:-:S04]  /*9160*/  SHF.R.U32.HI R3, RZ, 0x18, R2 ;  /* 0x00000018ff037819 */ /* 0x000fc80000011602 */
[----:B------:R-:W-:-:S05]  /*9170*/  LOP3.LUT R3, R0, R3, RZ, 0xfc, !PT ;  /* 0x0000000300037212 */ /* 0x000fca00078efcff */
[----:B------:R0:W-:Y:S01]  /*9180*/  STG.E.U8 desc[UR36][R16.64], R3 ;  /* 0x0000000310007986 */ /* 0x0001e2000c101124 */
[----:B------:R-:W-:Y:S05]  /*9190*/  BRA `(.L_x_20381) ;  /* 0x0000000400b07947 */ /* 0x000fea0003800000 */
.L_x_20391:
[----:B-1----:R0:W-:Y:S01]  /*91a0*/  STG.E.U16 desc[UR36][R16.64], R3 ;  /* 0x0000000310007986 */ /* 0x0021e2000c101524 */
[----:B------:R-:W-:Y:S05]  /*91b0*/  BRA `(.L_x_20381) ;  /* 0x0000000400a87947 */ /* 0x000fea0003800000 */
.L_x_20388:
        /* <DEDUP_REMOVED lines=12> */
.L_x_20400:
        /* <DEDUP_REMOVED lines=17> */
.L_x_20403:
[----:B------:R-:W-:-:S04]  /*9390*/  LOP3.LUT R2, R3, 0x80000000, RZ, 0xc0, !PT ;  /* 0x8000000003027812 */ /* 0x000fc800078ec0ff */
[----:B------:R-:W-:-:S04]  /*93a0*/  SHF.R.U32.HI R3, RZ, 0x18, R2 ;  /* 0x00000018ff037819 */ /* 0x000fc80000011602 */
[----:B------:R-:W-:-:S04]  /*93b0*/  LOP3.LUT R0, R0, R3, RZ, 0xfc, !PT ;  /* 0x0000000300007212 */ /* 0x000fc800078efcff */
[----:B------:R-:W-:-:S07]  /*93c0*/  PRMT R8, R0, 0x7610, R8 ;  /* 0x0000761000087816 */ /* 0x000fce0000000008 */
.L_x_20402:
[----:B------:R-:W-:Y:S05]  /*93d0*/  BSYNC B0 ;  /* 0x0000000000007941 */ /* 0x000fea0003800000 */
.L_x_20401:
[----:B------:R0:W-:Y:S01]  /*93e0*/  STG.E.U8 desc[UR36][R16.64], R8 ;  /* 0x0000000810007986 */ /* 0x0001e2000c101124 */
[----:B------:R-:W-:Y:S05]  /*93f0*/  BRA `(.L_x_20381) ;  /* 0x0000000400187947 */ /* 0x000fea0003800000 */
.L_x_20399:
        /* <DEDUP_REMOVED lines=17> */
.L_x_20406:
[----:B------:R-:W-:-:S04]  /*9510*/  LOP3.LUT R2, R3, 0x80000000, RZ, 0xc0, !PT ;  /* 0x8000000003027812 */ /* 0x000fc800078ec0ff */
[----:B------:R-:W-:-:S04]  /*9520*/  SHF.R.U32.HI R3, RZ, 0x18, R2 ;  /* 0x00000018ff037819 */ /* 0x000fc80000011602 */
[----:B------:R-:W-:-:S04]  /*9530*/  LOP3.LUT R0, R0, R3, RZ, 0xfc, !PT ;  /* 0x0000000300007212 */ /* 0x000fc800078efcff */
[----:B------:R-:W-:-:S07]  /*9540*/  PRMT R8, R0, 0x7610, R8 ;  /* 0x0000761000087816 */ /* 0x000fce0000000008 */
.L_x_20405:
[----:B------:R-:W-:Y:S05]  /*9550*/  BSYNC B0 ;  /* 0x0000000000007941 */ /* 0x000fea0003800000 */
.L_x_20404:
[----:B------:R0:W-:Y:S01]  /*9560*/  STG.E.U8 desc[UR36][R16.64], R8 ;  /* 0x0000000810007986 */ /* 0x0001e2000c101124 */
[----:B------:R-:W-:Y:S05]  /*9570*/  BRA `(.L_x_20381) ;  /* 0x0000000000b87947 */ /* 0x000fea0003800000 */
.L_x_20398:
        /* <DEDUP_REMOVED lines=22> */
.L_x_20380:
        /* <DEDUP_REMOVED lines=16> */
.L_x_20409:
[----:B------:R-:W-:Y:S05]  /*97e0*/  BRA `(.L_x_20381) ;  /* 0x00000000001c7947 */ /* 0x000fea0003800000 */
.L_x_20408:
[----:B-1----:R-:W-:-:S06]  /*97f0*/  IMAD.U32 R3, R3, 0x10000, RZ ;  /* 0x0001000003037824 */ /* 0x002fcc00078e00ff */
[----:B------:R-:W0:Y:S02]  /*9800*/  F2I.U64.TRUNC R2, R3 ;  /* 0x0000000300027311 */ /* 0x000e24000020d800 */
[----:B0-----:R0:W-:Y:S01]  /*9810*/  STG.E.64 desc[UR36][R16.64], R2 ;  /* 0x0000000210007986 */ /* 0x0011e2000c101b24 */
[----:B------:R-:W-:Y:S05]  /*9820*/  BRA `(.L_x_20381) ;  /* 0x00000000000c7947 */ /* 0x000fea0003800000 */
.L_x_20407:
[----:B-1----:R-:W-:-:S06]  /*9830*/  IMAD.U32 R3, R3, 0x10000, RZ ;  /* 0x0001000003037824 */ /* 0x002fcc00078e00ff */
[----:B------:R-:W0:Y:S02]  /*9840*/  F2I.FTZ.U32.TRUNC.NTZ R3, R3 ;  /* 0x0000000300037305 */ /* 0x000e24000021f000 */
[----:B0-----:R0:W-:Y:S02]  /*9850*/  STG.E desc[UR36][R16.64], R3 ;  /* 0x0000000310007986 */ /* 0x0011e4000c101924 */
.L_x_20381:
[----:B------:R-:W-:-:S07]  /*9860*/  VIADD R19, R19, 0x80 ;  /* 0x0000008013137836 */ /* 0x000fce0000000000 */
.L_x_20341:
[----:B------:R-:W-:Y:S05]  /*9870*/  BSYNC B6 ;  /* 0x0000000000067941 */ /* 0x000fea0003800000 */
.L_x_20340:
        /* <DEDUP_REMOVED lines=306> */
.L_x_20410:
        /* <DEDUP_REMOVED lines=22> */
.L_x_20414:
[----:B------:R-:W2:Y:S02]  /*ad00*/  LDG.E.U8 R2, desc[UR36][R2.64] ;  /* 0x0000002402027981 */ /* 0x000ea4000c1e1100 */
[----:B--2---:R-:W-:-:S04]  /*ad10*/  I2FP.F32.U32 R0, R2 ;  /* 0x0000000200007245 */ /* 0x004fc80000201000 */
[----:B------:R-:W-:Y:S01]  /*ad20*/  F2FP.BF16.F32.PACK_AB R0, RZ, R0 ;  /* 0x00000000ff00723e */ /* 0x000fe200000010ff */
[----:B------:R-:W-:Y:S06]  /*ad30*/  BRA `(.L_x_20416) ;  /* 0x0000000c00907947 */ /* 0x000fec0003800000 */
.L_x_20413:
        /* <DEDUP_REMOVED lines=10> */
.L_x_20418:
[----:B------:R-:W2:Y:S02]  /*ade0*/  LDG.E R2, desc[UR36][R2.64] ;  /* 0x0000002402027981 */ /* 0x000ea4000c1e1900 */
[----:B--2---:R-:W-:-:S04]  /*adf0*/  I2FP.F32.S32 R0, R2 ;  /* 0x0000000200007245 */ /* 0x004fc80000201400 */
[----:B------:R-:W-:Y:S01]  /*ae00*/  F2FP.BF16.F32.PACK_AB R0, RZ, R0 ;  /* 0x00000000ff00723e */ /* 0x000fe200000010ff */
[----:B------:R-:W-:Y:S06]  /*ae10*/  BRA `(.L_x_20416) ;  /* 0x0000000c00587947 */ /* 0x000fec0003800000 */
.L_x_20417:
[----:B------:R-:W2:Y:S02]  /*ae20*/  LDG.E.U16 R2, desc[UR36][R2.64] ;  /* 0x0000002402027981 */ /* 0x000ea4000c1e1500 */
[----:B--2---:R-:W0:Y:S02]  /*ae30*/  I2F.S16 R0, R2 ;  /* 0x0000000200007306 */ /* 0x004e240000101400 */
[----:B0-----:R-:W-:Y:S01]  /*ae40*/  F2FP.BF16.F32.PACK_AB R0, RZ, R0 ;  /* 0x00000000ff00723e */ /* 0x001fe200000010ff */
[----:B------:R-:W-:Y:S06]  /*ae50*/  BRA `(.L_x_20416) ;  /* 0x0000000c00487947 */ /* 0x000fec0003800000 */
.L_x_20412:
        /* <DEDUP_REMOVED lines=9> */
.L_x_20420:
[----:B------:R-:W2:Y:S02]  /*aef0*/  LDG.E.U16 R0, desc[UR36][R2.64] ;  /* 0x0000002402007981 */ /* 0x000ea4000c1e1500 */
[----:B--2---:R-:W-:-:S05]  /*af00*/  HADD2.F32 R0, -RZ, R0.H0_H0 ;  /* 0x20000000ff007230 */ /* 0x004fca0000004100 */
[----:B------:R-:W-:Y:S01]  /*af10*/  F2FP.BF16.F32.PACK_AB R0, RZ, R0 ;  /* 0x00000000ff00723e */ /* 0x000fe200000010ff */
[----:B------:R-:W-:Y:S06]  /*af20*/  BRA `(.L_x_20416) ;  /* 0x0000000c00147947 */ /* 0x000fec0003800000 */
.L_x_20419:
        /* <DEDUP_REMOVED lines=9> */
.L_x_20422:
[----:B------:R-:W2:Y:S02]  /*afc0*/  LDG.E.U16 R2, desc[UR36][R2.64] ;  /* 0x0000002402027981 */ /* 0x000ea4000c1e1500 */
[----:B--2---:R-:W-:-:S05]  /*afd0*/  HADD2.F32 R0, -RZ, R2.H0_H0 ;  /* 0x20000002ff007230 */ /* 0x004fca0000004100 */
[----:B------:R-:W-:Y:S01]  /*afe0*/  F2FP.BF16.F32.PACK_AB R0, RZ, R0 ;  /* 0x00000000ff00723e */ /* 0x000fe200000010ff */
[----:B------:R-:W-:Y:S06]  /*aff0*/  BRA `(.L_x_20416) ;  /* 0x0000000800e07947 */ /* 0x000fec0003800000 */
.L_x_20421:
        /* <DEDUP_REMOVED lines=8> */
.L_x_20411:
        /* <DEDUP_REMOVED lines=13> */
.L_x_20425:
        /* <DEDUP_REMOVED lines=8> */
.L_x_20424:
        /* <DEDUP_REMOVED lines=28> */
.L_x_20427:
        /* <DEDUP_REMOVED lines=15> */
.L_x_20426:
[----:B------:R0:W5:Y:S01]  /*b480*/  LDG.E.U16 R0, desc[UR36][R2.64] ;  /* 0x0000002402007981 */ /* 0x000162000c1e1500 */
[----:B------:R-:W-:Y:S05]  /*b490*/  BRA `(.L_x_20416) ;  /* 0x0000000400b87947 */ /* 0x000fea0003800000 */
.L_x_20423:
        /* <DEDUP_REMOVED lines=12> */
.L_x_20430:
        /* <DEDUP_REMOVED lines=21> */
.L_x_20434:
[----:B------:R-:W-:Y:S05]  /*b6b0*/  BSYNC B1 ;  /* 0x0000000000017941 */ /* 0x000fea0003800000 */
.L_x_20433:
[----:B------:R-:W-:Y:S01]  /*b6c0*/  LEA R3, R0, 0x3b800000, 0x17 ;  /* 0x3b80000000037811 */ /* 0x000fe200078eb8ff */
[----:B------:R-:W-:-:S05]  /*b6d0*/  IMAD.SHL.U32 R0, R2, 0x100000, RZ ;  /* 0x0010000002007824 */ /* 0x000fca00078e00ff */
[----:B------:R-:W-:-:S07]  /*b6e0*/  LOP3.LUT R0, R3, R0, R4, 0xfe, !PT ;  /* 0x0000000003007212 */ /* 0x000fce00078efe04 */
.L_x_20432:
[----:B------:R-:W-:Y:S05]  /*b6f0*/  BSYNC B0 ;  /* 0x0000000000007941 */ /* 0x000fea0003800000 */
.L_x_20431:
[----:B------:R-:W-:Y:S01]  /*b700*/  F2FP.BF16.F32.PACK_AB R0, RZ, R0 ;  /* 0x00000000ff00723e */ /* 0x000fe200000010ff */
[----:B------:R-:W-:Y:S06]  /*b710*/  BRA `(.L_x_20416) ;  /* 0x0000000400187947 */ /* 0x000fec0003800000 */
.L_x_20429:
        /* <DEDUP_REMOVED lines=21> */
.L_x_20438:
[----:B------:R-:W-:Y:S05]  /*b870*/  BSYNC B1 ;  /* 0x0000000000017941 */ /* 0x000fea0003800000 */
.L_x_20437:
[----:B------:R-:W-:Y:S01]  /*b880*/  LEA R3, R0, 0x37800000, 0x17 ;  /* 0x3780000000037811 */ /* 0x000fe200078eb8ff */
[----:B------:R-:W-:-:S05]  /*b890*/  IMAD.SHL.U32 R0, R2, 0x200000, RZ ;  /* 0x0020000002007824 */ /* 0x000fca00078e00ff */
[----:B------:R-:W-:-:S07]  /*b8a0*/  LOP3.LUT R0, R3, R0, R4, 0xfe, !PT ;  /* 0x0000000003007212 */ /* 0x000fce00078efe04 */
.L_x_20436:
[----:B------:R-:W-:Y:S05]  /*b8b0*/  BSYNC B0 ;  /* 0x0000000000007941 */ /* 0x000fea0003800000 */
.L_x_20435:
[----:B------:R-:W-:Y:S01]  /*b8c0*/  F2FP.BF16.F32.PACK_AB R0, RZ, R0 ;  /* 0x00000000ff00723e */ /* 0x000fe200000010ff */
[----:B------:R-:W-:Y:S06]  /*b8d0*/  BRA `(.L_x_20416) ;  /* 0x0000000000a87947 */ /* 0x000fec0003800000 */
.L_x_20428:
        /* <DEDUP_REMOVED lines=14> */
.L_x_20442:
[----:B------:R-:W-:Y:S05]  /*b9c0*/  BSYNC B0 ;  /* 0x0000000000007941 */ /* 0x000fea0003800000 */
.L_x_20441:
[----:B------:R-:W-:Y:S01]  /*b9d0*/  F2FP.BF16.F32.PACK_AB R0, RZ, R0 ;  /* 0x00000000ff00723e */ /* 0x000fe200000010ff */
[----:B------:R-:W-:Y:S06]  /*b9e0*/  BRA `(.L_x_20416) ;  /* 0x0000000000647947 */ /* 0x000fec0003800000 */
.L_x_20415:
        /* <DEDUP_REMOVED lines=16> */
.L_x_20443:
[----:B------:R-:W-:Y:S01]  /*baf0*/  PRMT R0, RZ, 0x7610, R0 ;  /* 0x00007610ff007816 */ /* 0x000fe20000000000 */
[----:B------:R-:W-:Y:S06]  /*bb00*/  BRA `(.L_x_20416) ;  /* 0x00000000001c7947 */ /* 0x000fec0003800000 */
.L_x_20440:
[----:B------:R-:W2:Y:S02]  /*bb10*/  LDG.E.64 R2, desc[UR36][R2.64] ;  /* 0x0000002402027981 */ /* 0x000ea4000c1e1b00 */
[----:B--2---:R-:W0:Y:S02]  /*bb20*/  I2F.U64 R0, R2 ;  /* 0x0000000200007312 */ /* 0x004e240000301000 */
[----:B0-----:R-:W-:Y:S01]  /*bb30*/  F2FP.BF16.F32.PACK_AB R0, RZ, R0 ;  /* 0x00000000ff00723e */ /* 0x001fe200000010ff */
[----:B------:R-:W-:Y:S06]  /*bb40*/  BRA `(.L_x_20416) ;  /* 0x00000000000c7947 */ /* 0x000fec0003800000 */
.L_x_20439:
[----:B------:R-:W2:Y:S02]  /*bb50*/  LDG.E R2, desc[UR36][R2.64] ;  /* 0x0000002402027981 */ /* 0x000ea4000c1e1900 */
[----:B--2---:R-:W-:-:S04]  /*bb60*/  I2FP.F32.U32 R0, R2 ;  /* 0x0000000200007245 */ /* 0x004fc80000201000 */
[----:B------:R-:W-:-:S07]  /*bb70*/  F2FP.BF16.F32.PACK_AB R0, RZ, R0 ;  /* 0x00000000ff00723e */ /* 0x000fce00000010ff */
.L_x_20416:
        /* <DEDUP_REMOVED lines=17> */
[----:B0-----:R-:W-:Y:S01]  /*bc90*/  STG.E.U8 desc[UR36][R16.64], R3 ;  /* 0x0000000310007986 */ /* 0x001fe2000c101124 */
[----:B------:R-:W-:Y:S05]  /*bca0*/  EXIT ;  /* 0x000000000000794d */ /* 0x000fea0003800000 */
.L_x_20447:
[----:B-1----:R-:W-:-:S06]  /*bcb0*/  IMAD.U32 R3, R3, 0x10000, RZ ;  /* 0x0001000003037824 */ /* 0x002fcc00078e00ff */
[----:B------:R-:W0:Y:S02]  /*bcc0*/  F2I.S64.TRUNC R2, R3 ;  /* 0x0000000300027311 */ /* 0x000e24000020d900 */
[----:B0-----:R-:W-:Y:S01]  /*bcd0*/  STG.E.U8 desc[UR36][R16.64], R2 ;  /* 0x0000000210007986 */ /* 0x001fe2000c101124 */
[----:B------:R-:W-:Y:S05]  /*bce0*/  EXIT ;  /* 0x000000000000794d */ /* 0x000fea0003800000 */
.L_x_20446:
        /* <DEDUP_REMOVED lines=8> */
[----:B0-----:R-:W-:Y:S01]  /*bd70*/  STG.E.64 desc[UR36][R16.64], R2 ;  /* 0x0000000210007986 */ /* 0x001fe2000c101b24 */
[----:B------:R-:W-:Y:S05]  /*bd80*/  EXIT ;  /* 0x000000000000794d */ /* 0x000fea0003800000 */
.L_x_20450:
[----:B-1----:R-:W-:-:S06]  /*bd90*/  IMAD.U32 R3, R3, 0x10000, RZ ;  /* 0x0001000003037824 */ /* 0x002fcc00078e00ff */
[----:B------:R-:W0:Y:S02]  /*bda0*/  F2I.FTZ.TRUNC.NTZ R3, R3 ;  /* 0x0000000300037305 */ /* 0x000e24000021f100 */
[----:B0-----:R-:W-:Y:S01]  /*bdb0*/  STG.E desc[UR36][R16.64], R3 ;  /* 0x0000000310007986 */ /* 0x001fe2000c101924 */
[----:B------:R-:W-:Y:S05]  /*bdc0*/  EXIT ;  /* 0x000000000000794d */ /* 0x000fea0003800000 */
.L_x_20449:
[----:B-1----:R-:W-:-:S06]  /*bdd0*/  IMAD.U32 R3, R3, 0x10000, RZ ;  /* 0x0001000003037824 */ /* 0x002fcc00078e00ff */
[----:B------:R-:W0:Y:S02]  /*bde0*/  F2I.FTZ.TRUNC.NTZ R3, R3 ;  /* 0x0000000300037305 */ /* 0x000e24000021f100 */
[----:B0-----:R-:W-:Y:S01]  /*bdf0*/  STG.E.U16 desc[UR36][R16.64], R3 ;  /* 0x0000000310007986 */ /* 0x001fe2000c101524 */
[----:B------:R-:W-:Y:S05]  /*be00*/  EXIT ;  /* 0x000000000000794d */ /* 0x000fea0003800000 */
.L_x_20445:
[----:B------:R-:W-:-:S13]  /*be10*/  ISETP.GT.AND P0, PT, R2, 0x6, PT ;  /* 0x000000060200780c */ /* 0x000fda0003f04270 */
[----:B------:R-:W-:Y:S05]  /*be20*/  @P0 BRA `(.L_x_20451) ;  /* 0x00000000002c0947 */ /* 0x000fea0003800000 */
[----:B------:R-:W-:-:S13]  /*be30*/  ISETP.NE.AND P0, PT, R2, 0x5, PT ;  /* 0x000000050200780c */ /* 0x000fda0003f05270 */
[----:B------:R-:W-:Y:S05]  /*be40*/  @!P0 BRA `(.L_x_20452) ;  /* 0x0000000000148947 */ /* 0x000fea0003800000 */
[----:B------:R-:W-:-:S13]  /*be50*/  ISETP.NE.AND P0, PT, R2, 0x6, PT ;  /* 0x000000060200780c */ /* 0x000fda0003f05270 */
[----:B------:R-:W-:Y:S05]  /*be60*/  @P0 BRA `(.L_x_20448) ;  /* 0x0000000800c40947 */ /* 0x000fea0003800000 */
[----:B-1----:R-:W-:-:S05]  /*be70*/  IMAD.U32 R3, R3, 0x10000, RZ ;  /* 0x0001000003037824 */ /* 0x002fca00078e00ff */
[----:B------:R-:W-:Y:S01]  /*be80*/  STG.E desc[UR36][R16.64], R3 ;  /* 0x0000000310007986 */ /* 0x000fe2000c101924 */
[----:B------:R-:W-:Y:S05]  /*be90*/  EXIT ;  /* 0x000000000000794d */ /* 0x000fea0003800000 */
.L_x_20452:
[----:B-1----:R-:W-:-:S05]  /*bea0*/  IMAD.U32 R0, R3, 0x10000, RZ ;  /* 0x0001000003007824 */ /* 0x002fca00078e00ff */
[----:B------:R-:W-:-:S05]  /*beb0*/  F2FP.F16.F32.PACK_AB R0, RZ, R0 ;  /* 0x00000000ff00723e */ /* 0x000fca00000000ff */
[----:B------:R-:W-:Y:S01]  /*bec0*/  STG.E.U16 desc[UR36][R16.64], R0 ;  /* 0x0000000010007986 */ /* 0x000fe2000c101524 */
[----:B------:R-:W-:Y:S05]  /*bed0*/  EXIT ;  /* 0x000000000000794d */ /* 0x000fea0003800000 */
.L_x_20451:
        /* <DEDUP_REMOVED lines=8> */
[----:B------:R-:W-:Y:S01]  /*bf60*/  STG.E.64 desc[UR36][R16.64], R2 ;  /* 0x0000000210007986 */ /* 0x000fe2000c101b24 */
[----:B------:R-:W-:Y:S05]  /*bf70*/  EXIT ;  /* 0x000000000000794d */ /* 0x000fea0003800000 */
.L_x_20454:
[----:B-1----:R-:W-:-:S05]  /*bf80*/  IMAD.U32 R3, R3, 0x10000, RZ ;  /* 0x0001000003037824 */ /* 0x002fca00078e00ff */
[----:B------:R-:W-:-:S04]  /*bf90*/  F2FP.F16.F32.PACK_AB R3, RZ, R3 ;  /* 0x00000003ff03723e */ /* 0x000fc800000000ff */
[----:B------:R-:W-:-:S05]  /*bfa0*/  PRMT R3, R3, 0x5410, RZ ;  /* 0x0000541003037816 */ /* 0x000fca00000000ff */
[----:B------:R-:W-:Y:S01]  /*bfb0*/  STG.E desc[UR36][R16.64], R3 ;  /* 0x0000000310007986 */ /* 0x000fe2000c101924 */
[----:B------:R-:W-:Y:S05]  /*bfc0*/  EXIT ;  /* 0x000000000000794d */ /* 0x000fea0003800000 */
.L_x_20453:
[----:B-1----:R-:W-:-:S04]  /*bfd0*/  IMAD.U32 R2, R3, 0x10000, RZ ;  /* 0x0001000003027824 */ /* 0x002fc800078e00ff */
[----:B------:R-:W-:-:S06]  /*bfe0*/  FMUL.FTZ R2, R2, 1 ;  /* 0x3f80000002027820 */ /* 0x000fcc0000410000 */
[----:B------:R-:W0:Y:S02]  /*bff0*/  F2F.F64.F32 R2, R2 ;  /* 0x0000000200027310 */ /* 0x000e240000201800 */
[----:B0-----:R-:W-:Y:S01]  /*c000*/  STG.E.64 desc[UR36][R16.64], R2 ;  /* 0x0000000210007986 */ /* 0x001fe2000c101b24 */
[----:B------:R-:W-:Y:S05]  /*c010*/  EXIT ;  /* 0x000000000000794d */ /* 0x000fea0003800000 */
.L_x_20444:
        /* <DEDUP_REMOVED lines=11> */
[----:B------:R-:W-:Y:S01]  /*c0d0*/  STG.E.U8 desc[UR36][R16.64], R3 ;  /* 0x0000000310007986 */ /* 0x000fe2000c101124 */
[----:B------:R-:W-:Y:S05]  /*c0e0*/  EXIT ;  /* 0x000000000000794d */ /* 0x000fea0003800000 */
.L_x_20457:
[----:B-1----:R-:W-:Y:S01]  /*c0f0*/  IMAD.U32 R3, R3, 0x10000, RZ ;  /* 0x0001000003037824 */ /* 0x002fe200078e00ff */
[----:B------:R-:W-:-:S03]  /*c100*/  CS2R R6, SRZ ;  /* 0x0000000000067805 */ /* 0x000fc6000001ff00 */
[----:B------:R-:W-:-:S04]  /*c110*/  FMUL.FTZ R3, R3, 1 ;  /* 0x3f80000003037820 */ /* 0x000fc80000410000 */
[----:B------:R-:W0:Y:S02]  /*c120*/  F2F.F64.F32 R4, R3 ;  /* 0x0000000300047310 */ /* 0x000e240000201800 */
[----:B0-----:R-:W-:Y:S01]  /*c130*/  STG.E.128 desc[UR36][R16.64], R4 ;  /* 0x0000000410007986 */ /* 0x001fe2000c101d24 */
[----:B------:R-:W-:Y:S05]  /*c140*/  EXIT ;  /* 0x000000000000794d */ /* 0x000fea0003800000 */
.L_x_20456:
        /* <DEDUP_REMOVED lines=21> */
.L_x_20461:
[----:B------:R-:W-:Y:S05]  /*c2a0*/  BSYNC B0 ;  /* 0x0000000000007941 */ /* 0x000fea0003800000 */
.L_x_20460:
[----:B------:R-:W-:-:S05]  /*c2b0*/  LOP3.LUT R3, R0, R3, RZ, 0xfc, !PT ;  /* 0x0000000300037212 */ /* 0x000fca00078efcff */
[----:B------:R-:W-:Y:S01]  /*c2c0*/  STG.E.U8 desc[UR36][R16.64], R3 ;  /* 0x0000000310007986 */ /* 0x000fe2000c101124 */
[----:B------:R-:W-:Y:S05]  /*c2d0*/  EXIT ;  /* 0x000000000000794d */ /* 0x000fea0003800000 */
.L_x_20459:
        /* <DEDUP_REMOVED lines=13> */
.L_x_20463:
[----:B------:R-:W-:Y:S01]  /*c3b0*/  IMAD.MOV.U32 R0, RZ, RZ, 0x7f ;  /* 0x0000007fff007424 */ /* 0x000fe200078e00ff */
[----:B------:R-:W-:-:S04]  /*c3c0*/  ISETP.GT.U32.AND P0, PT, R2, 0x7f800000, PT ;  /* 0x7f8000000200780c */ /* 0x000fc80003f04070 */
[----:B------:R-:W-:-:S09]  /*c3d0*/  SEL R0, R0, 0x7c, P0 ;  /* 0x0000007c00007807 */ /* 0x000fd20000000000 */
.L_x_20464:
[----:B------:R-:W-:Y:S05]  /*c3e0*/  BSYNC B0 ;  /* 0x0000000000007941 */ /* 0x000fea0003800000 */
.L_x_20462:
[----:B------:R-:W-:-:S04]  /*c3f0*/  LOP3.LUT R2, R3, 0x80000000, RZ, 0xc0, !PT ;  /* 0x8000000003027812 */ /* 0x000fc800078ec0ff */
[----:B------:R-:W-:-:S04]  /*c400*/  SHF.R.U32.HI R3, RZ, 0x18, R2 ;  /* 0x00000018ff037819 */ /* 0x000fc80000011602 */
[----:B------:R-:W-:-:S05]  /*c410*/  LOP3.LUT R3, R0, R3, RZ, 0xfc, !PT ;  /* 0x0000000300037212 */ /* 0x000fca00078efcff */
[----:B------:R-:W-:Y:S01]  /*c420*/  STG.E.U8 desc[UR36][R16.64], R3 ;  /* 0x0000000310007986 */ /* 0x000fe2000c101124 */
[----:B------:R-:W-:Y:S05]  /*c430*/  EXIT ;  /* 0x000000000000794d */ /* 0x000fea0003800000 */
.L_x_20458:
[----:B-1----:R-:W-:Y:S01]  /*c440*/  STG.E.U16 desc[UR36][R16.64], R3 ;  /* 0x0000000310007986 */ /* 0x002fe2000c101524 */
[----:B------:R-:W-:Y:S05]  /*c450*/  EXIT ;  /* 0x000000000000794d */ /* 0x000fea0003800000 */
.L_x_20455:
        /* <DEDUP_REMOVED lines=10> */
[----:B0-----:R-:W-:Y:S01]  /*c500*/  STG.E.U16 desc[UR36][R16.64], R3 ;  /* 0x0000000310007986 */ /* 0x001fe2000c101524 */
[----:B------:R-:W-:Y:S05]  /*c510*/  EXIT ;  /* 0x000000000000794d */ /* 0x000fea0003800000 */
.L_x_20467:
        /* <DEDUP_REMOVED lines=17> */
.L_x_20470:
[----:B------:R-:W-:-:S04]  /*c630*/  LOP3.LUT R2, R3, 0x80000000, RZ, 0xc0, !PT ;  /* 0x8000000003027812 */ /* 0x000fc800078ec0ff */
[----:B------:R-:W-:-:S04]  /*c640*/  SHF.R.U32.HI R3, RZ, 0x18, R2 ;  /* 0x00000018ff037819 */ /* 0x000fc80000011602 */
[----:B------:R-:W-:-:S04]  /*c650*/  LOP3.LUT R0, R0, R3, RZ, 0xfc, !PT ;  /* 0x0000000300007212 */ /* 0x000fc800078efcff */
[----:B------:R-:W-:-:S07]  /*c660*/  PRMT R8, R0, 0x7610, R8 ;  /* 0x0000761000087816 */ /* 0x000fce0000000008 */
.L_x_20469:
[----:B------:R-:W-:Y:S05]  /*c670*/  BSYNC B0 ;  /* 0x0000000000007941 */ /* 0x000fea0003800000 */
.L_x_20468:
[----:B------:R-:W-:Y:S01]  /*c680*/  STG.E.U8 desc[UR36][R16.64], R8 ;  /* 0x0000000810007986 */ /* 0x000fe2000c101124 */
[----:B------:R-:W-:Y:S05]  /*c690*/  EXIT ;  /* 0x000000000000794d */ /* 0x000fea0003800000 */
.L_x_20466:
        /* <DEDUP_REMOVED lines=17> */
.L_x_20473:
[----:B------:R-:W-:-:S04]  /*c7b0*/  LOP3.LUT R2, R3, 0x80000000, RZ, 0xc0, !PT ;  /* 0x8000000003027812 */ /* 0x000fc800078ec0ff */
[----:B------:R-:W-:-:S04]  /*c7c0*/  SHF.R.U32.HI R3, RZ, 0x18, R2 ;  /* 0x00000018ff037819 */ /* 0x000fc80000011602 */
[----:B------:R-:W-:-:S04]  /*c7d0*/  LOP3.LUT R0, R0, R3, RZ, 0xfc, !PT ;  /* 0x0000000300007212 */ /* 0x000fc800078efcff */
[----:B------:R-:W-:-:S07]  /*c7e0*/  PRMT R8, R0, 0x7610, R8 ;  /* 0x0000761000087816 */ /* 0x000fce0000000008 */
.L_x_20472:
[----:B------:R-:W-:Y:S05]  /*c7f0*/  BSYNC B0 ;  /* 0x0000000000007941 */ /* 0x000fea0003800000 */
.L_x_20471:
[----:B------:R-:W-:Y:S01]  /*c800*/  STG.E.U8 desc[UR36][R16.64], R8 ;  /* 0x0000000810007986 */ /* 0x000fe2000c101124 */
[----:B------:R-:W-:Y:S05]  /*c810*/  EXIT ;  /* 0x000000000000794d */ /* 0x000fea0003800000 */
.L_x_20465:
        /* <DEDUP_REMOVED lines=22> */
.L_x_20448:
        /* <DEDUP_REMOVED lines=16> */
.L_x_20476:
[----:B------:R-:W-:Y:S05]  /*ca80*/  EXIT ;  /* 0x000000000000794d */ /* 0x000fea0003800000 */
.L_x_20475:
[----:B-1----:R-:W-:-:S06]  /*ca90*/  IMAD.U32 R3, R3, 0x10000, RZ ;  /* 0x0001000003037824 */ /* 0x002fcc00078e00ff */
[----:B------:R-:W0:Y:S02]  /*caa0*/  F2I.U64.TRUNC R2, R3 ;  /* 0x0000000300027311 */ /* 0x000e24000020d800 */
[----:B0-----:R-:W-:Y:S01]  /*cab0*/  STG.E.64 desc[UR36][R16.64], R2 ;  /* 0x0000000210007986 */ /* 0x001fe2000c101b24 */
[----:B------:R-:W-:Y:S05]  /*cac0*/  EXIT ;  /* 0x000000000000794d */ /* 0x000fea0003800000 */
.L_x_20474:
[----:B-1----:R-:W-:-:S06]  /*cad0*/  IMAD.U32 R3, R3, 0x10000, RZ ;  /* 0x0001000003037824 */ /* 0x002fcc00078e00ff */
[----:B------:R-:W0:Y:S02]  /*cae0*/  F2I.FTZ.U32.TRUNC.NTZ R3, R3 ;  /* 0x0000000300037305 */ /* 0x000e24000021f000 */
[----:B0-----:R-:W-:Y:S01]  /*caf0*/  STG.E desc[UR36][R16.64], R3 ;  /* 0x0000000310007986 */ /* 0x001fe2000c101924 */
[----:B------:R-:W-:Y:S05]  /*cb00*/  EXIT ;  /* 0x000000000000794d */ /* 0x000fea0003800000 */
.L_x_20477:
        /* <DEDUP_REMOVED lines=15> */
.L_x_36347:


//--------------------- .text._ZN2at6native27unrolled_elementwise_kernelIZZZNS0_16sqrt_kernel_cudaERNS_18TensorIteratorBaseEENKUlvE0_clEvENKUlvE2_clEvEUlN3c108BFloat16EE_St5arrayIPcLm2EELi4E23TrivialOffsetCalculatorILi1EjESD_NS0_6memory12LoadWithCastILi1EEENSE_13StoreWithCastILi1EEEEEviT_T0_T2_T3_T4_T5_ --------------------------
	.section	.text._ZN2at6native27unrolled_elementwise_kernelIZZZNS0_16sqrt_kernel_cudaERNS_18TensorIteratorBaseEENKUlvE0_clEvENKUlvE2_clEvEUlN3c108BFloat16EE_St5arrayIPcLm2EELi4E23TrivialOffsetCalculatorILi1EjESD_NS0_6memory12LoadWithCastILi1EEENSE_13StoreWithCastILi1EEEEEviT_T0_T2_T3_T4_T5_,"ax",@progbits
	.align	128
        .global         _ZN2at6native27unrolled_elementwise_kernelIZZZNS0_16sqrt_kernel_cudaERNS_18TensorIteratorBaseEENKUlvE0_clEvENKUlvE2_clEvEUlN3c108BFloat16EE_St5arrayIPcLm2EELi4E23TrivialOffsetCalculatorILi1EjESD_NS0_6memory12LoadWithCastILi1EEENSE_13StoreWithCastILi1EEEEEviT_T0_T2_T3_T4_T5_
        .type           _ZN2at6native27unrolled_elementwise_kernelIZZZNS0_16sqrt_kernel_cudaERNS_18TensorIteratorBaseEENKUlvE0_clEvENKUlvE2_clEvEUlN3c108BFloat16EE_St5arrayIPcLm2EELi4E23TrivialOffsetCalculatorILi1EjESD_NS0_6memory12LoadWithCastILi1EEENSE_13StoreWithCastILi1EEEEEviT_T0_T2_T3_T4_T5_,@function
        .size           _ZN2at6native27unrolled_elementwise_kernelIZZZNS0_16sqrt_kernel_cudaERNS_18TensorIteratorBaseEENKUlvE0_clEvENKUlvE2_clEvEUlN3c108BFloat16EE_St5arrayIPcLm2EELi4E23TrivialOffsetCalculatorILi1EjESD_NS0_6memory12LoadWithCastILi1EEENSE_13StoreWithCastILi1EEEEEviT_T0_T2_T3_T4_T5_,(.L_x_36348 - _ZN2at6native27unrolled_elementwise_kernelIZZZNS0_16sqrt_kernel_cudaERNS_18TensorIteratorBaseEENKUlvE0_clEvENKUlvE2_clEvEUlN3c108BFloat16EE_St5arrayIPcLm2EELi4E23TrivialOffsetCalculatorILi1EjESD_NS0_6memory12LoadWithCastILi1EEENSE_13StoreWithCastILi1EEEEEviT_T0_T2_T3_T4_T5_)
        .other          _ZN2at6native27unrolled_elementwise_kernelIZZZNS0_16sqrt_kernel_cudaERNS_18TensorIteratorBaseEENKUlvE0_clEvENKUlvE2_clEvEUlN3c108BFloat16EE_St5arrayIPcLm2EELi4E23TrivialOffsetCalculatorILi1EjESD_NS0_6memory12LoadWithCastILi1EEENSE_13StoreWithCastILi1EEEEEviT_T0_T2_T3_T4_T5_,@"STO_CUDA_ENTRY STV_DEFAULT"
_ZN2at6native27unrolled_elementwise_kernelIZZZNS0_16sqrt_kernel_cudaERNS_18TensorIteratorBaseEENKUlvE0_clEvENKUlvE2_clEvEUlN3c108BFloat16EE_St5arrayIPcLm2EELi4E23TrivialOffsetCalculatorILi1EjESD_NS0_6memory12LoadWithCastILi1EEENSE_13StoreWithCastILi1EEEEEviT_T0_T2_T3_T4_T5_:
.text._ZN2at6native27unrolled_elementwise_kernelIZZZNS0_16sqrt_kernel_cudaERNS_18TensorIteratorBaseEENKUlvE0_clEvENKUlvE2_clEvEUlN3c108BFloat16EE_St5arrayIPcLm2EELi4E23TrivialOffsetCalculatorILi1EjESD_NS0_6memory12LoadWithCastILi1EEENSE_13StoreWithCastILi1EEEEEviT_T0_T2_T3_T4_T5_:
        /* <DEDUP_REMOVED lines=34> */
.L_x_20483:
[----:B------:R-:W2:Y:S02]  /*0220*/  LDG.E.U8 R4, desc[UR36][R4.64] ;  /* 0x0000002404047981 */ /* 0x000ea4000c1e1100 */
[----:B--2---:R-:W-:-:S04]  /*0230*/  I2FP.F32.U32 R0, R4 ;  /* 0x0000000400007245 */ /* 0x004fc80000201000 */
[----:B------:R-:W-:-:S04]  /*0240*/  F2FP.BF16.F32.PACK_AB R0, RZ, R0 ;  /* 0x00000000ff00723e */ /* 0x000fc800000010ff */
[----:B------:R-:W-:Y:S01]  /*0250*/  PRMT R19, R0, 0x7610, R19 ;  /* 0x0000761000137816 */ /* 0x000fe20000000013 */
[----:B------:R-:W-:Y:S06]  /*0260*/  BRA `(.L_x_20485) ;  /* 0x0000000c00cc7947 */ /* 0x000fec0003800000 */
.L_x_20482:
        /* <DEDUP_REMOVED lines=11> */
.L_x_20487:
[----:B------:R-:W2:Y:S02]  /*0320*/  LDG.E R4, desc[UR36][R4.64] ;  /* 0x0000002404047981 */ /* 0x000ea4000c1e1900 */
[----:B--2---:R-:W-:-:S04]  /*0330*/  I2FP.F32.S32 R0, R4 ;  /* 0x0000000400007245 */ /* 0x004fc80000201400 */
[----:B------:R-:W-:-:S04]  /*0340*/  F2FP.BF16.F32.PACK_AB R0, RZ, R0 ;  /* 0x00000000ff00723e */ /* 0x000fc800000010ff */
[----:B------:R-:W-:Y:S01]  /*0350*/  PRMT R19, R0, 0x7610, R19 ;  /* 0x0000761000137816 */ /* 0x000fe20000000013 */
[----:B------:R-:W-:Y:S06]  /*0360*/  BRA `(.L_x_20485) ;  /* 0x0000000c008c7947 */ /* 0x000fec0003800000 */
.L_x_20486:
[----:B------:R-:W2:Y:S02]  /*0370*/  LDG.E.U16 R4, desc[UR36][R4.64] ;  /* 0x0000002404047981 */ /* 0x000ea4000c1e1500 */
[----:B--2---:R-:W0:Y:S02]  /*0380*/  I2F.S16 R0, R4 ;  /* 0x0000000400007306 */ /* 0x004e240000101400 */
[----:B0-----:R-:W-:-:S04]  /*0390*/  F2FP.BF16.F32.PACK_AB R0, RZ, R0 ;  /* 0x00000000ff00723e */ /* 0x001fc800000010ff */
[----:B------:R-:W-:Y:S01]  /*03a0*/  PRMT R19, R0, 0x7610, R19 ;  /* 0x0000761000137816 */ /* 0x000fe20000000013 */
[----:B------:R-:W-:Y:S06]  /*03b0*/  BRA `(.L_x_20485) ;  /* 0x0000000c00787947 */ /* 0x000fec0003800000 */
.L_x_20481:
        /* <DEDUP_REMOVED lines=9> */
.L_x_20489:
[----:B------:R-:W2:Y:S02]  /*0450*/  LDG.E.U16 R0, desc[UR36][R4.64] ;  /* 0x0000002404007981 */ /* 0x000ea4000c1e1500 */
[----:B--2---:R-:W-:-:S05]  /*0460*/  HADD2.F32 R0, -RZ, R0.H0_H0 ;  /* 0x20000000ff007230 */ /* 0x004fca0000004100 */
[----:B------:R-:W-:-:S04]  /*0470*/  F2FP.BF16.F32.PACK_AB R0, RZ, R0 ;  /* 0x00000000ff00723e */ /* 0x000fc800000010ff */
[----:B------:R-:W-:Y:S01]  /*0480*/  PRMT R19, R0, 0x7610, R19 ;  /* 0x0000761000137816 */ /* 0x000fe20000000013 */
[----:B------:R-:W-:Y:S06]  /*0490*/  BRA `(.L_x_20485) ;  /* 0x0000000c00407947 */ /* 0x000fec0003800000 */
.L_x_20488:
        /* <DEDUP_REMOVED lines=9> */
.L_x_20491:
[----:B------:R-:W2:Y:S02]  /*0530*/  LDG.E.U16 R4, desc[UR36][R4.64] ;  /* 0x0000002404047981 */ /* 0x000ea4000c1e1500 */
[----:B--2---:R-:W-:-:S05]  /*0540*/  HADD2.F32 R0, -RZ, R4.H0_H0 ;  /* 0x20000004ff007230 */ /* 0x004fca0000004100 */
[----:B------:R-:W-:-:S04]  /*0550*/  F2FP.BF16.F32.PACK_AB R0, RZ, R0 ;  /* 0x00000000ff00723e */ /* 0x000fc800000010ff */
[----:B------:R-:W-:Y:S01]  /*0560*/  PRMT R19, R0, 0x7610, R19 ;  /* 0x0000761000137816 */ /* 0x000fe20000000013 */
[----:B------:R-:W-:Y:S06]  /*0570*/  BRA `(.L_x_20485) ;  /* 0x0000000c00087947 */ /* 0x000fec0003800000 */
.L_x_20490:
        /* <DEDUP_REMOVED lines=9> */
.L_x_20480:
        /* <DEDUP_REMOVED lines=14> */
.L_x_20494:
        /* <DEDUP_REMOVED lines=9> */
.L_x_20493:
        /* <DEDUP_REMOVED lines=28> */
.L_x_20496:
        /* <DEDUP_REMOVED lines=16> */
.L_x_20495:
[----:B------:R0:W5:Y:S01]  /*0a40*/  LDG.E.U16 R19, desc[UR36][R4.64] ;  /* 0x0000002404137981 */ /* 0x000162000c1e1500 */
[----:B------:R-:W-:Y:S05]  /*0a50*/  BRA `(.L_x_20485) ;  /* 0x0000000400d07947 */ /* 0x000fea0003800000 */
.L_x_20492:
        /* <DEDUP_REMOVED lines=13> */
.L_x_20499:
        /* <DEDUP_REMOVED lines=21> */
.L_x_20503:
[----:B------:R-:W-:Y:S05]  /*0c80*/  BSYNC B1 ;  /* 0x0000000000017941 */ /* 0x000fea0003800000 */
.L_x_20502:
[----:B------:R-:W-:Y:S01]  /*0c90*/  LEA R5, R0, 0x3b800000, 0x17 ;  /* 0x3b80000000057811 */ /* 0x000fe200078eb8ff */
[----:B------:R-:W-:-:S05]  /*0ca0*/  IMAD.SHL.U32 R0, R3, 0x100000, RZ ;  /* 0x0010000003007824 */ /* 0x000fca00078e00ff */
[----:B------:R-:W-:-:S07]  /*0cb0*/  LOP3.LUT R0, R5, R0, R6, 0xfe, !PT ;  /* 0x0000000005007212 */ /* 0x000fce00078efe06 */
.L_x_20501:
[----:B------:R-:W-:Y:S05]  /*0cc0*/  BSYNC B0 ;  /* 0x0000000000007941 */ /* 0x000fea0003800000 */
.L_x_20500:
[----:B------:R-:W-:-:S04]  /*0cd0*/  F2FP.BF16.F32.PACK_AB R0, RZ, R0 ;  /* 0x00000000ff00723e */ /* 0x000fc800000010ff */
[----:B------:R-:W-:Y:S01]  /*0ce0*/  PRMT R19, R0, 0x7610, R19 ;  /* 0x0000761000137816 */ /* 0x000fe20000000013 */
[----:B------:R-:W-:Y:S06]  /*0cf0*/  BRA `(.L_x_20485) ;  /* 0x0000000400287947 */ /* 0x000fec0003800000 */
.L_x_20498:
        /* <DEDUP_REMOVED lines=21> */
.L_x_20507:
[----:B------:R-:W-:Y:S05]  /*0e50*/  BSYNC B1 ;  /* 0x0000000000017941 */ /* 0x000fea0003800000 */
.L_x_20506:
[----:B------:R-:W-:Y:S01]  /*0e60*/  LEA R5, R0, 0x37800000, 0x17 ;  /* 0x3780000000057811 */ /* 0x000fe200078eb8ff */
[----:B------:R-:W-:-:S05]  /*0e70*/  IMAD.SHL.U32 R0, R3, 0x200000, RZ ;  /* 0x0020000003007824 */ /* 0x000fca00078e00ff */
[----:B------:R-:W-:-:S07]  /*0e80*/  LOP3.LUT R0, R5, R0, R6, 0xfe, !PT ;  /* 0x0000000005007212 */ /* 0x000fce00078efe06 */
.L_x_20505:
[----:B------:R-:W-:Y:S05]  /*0e90*/  BSYNC B0 ;  /* 0x0000000000007941 */ /* 0x000fea0003800000 */
.L_x_20504:
[----:B------:R-:W-:-:S04]  /*0ea0*/  F2FP.BF16.F32.PACK_AB R0, RZ, R0 ;  /* 0x00000000ff00723e */ /* 0x000fc800000010ff */
[----:B------:R-:W-:Y:S01]  /*0eb0*/  PRMT R19, R0, 0x7610, R19 ;  /* 0x0000761000137816 */ /* 0x000fe20000000013 */
[----:B------:R-:W-:Y:S06]  /*0ec0*/  BRA `(.L_x_20485) ;  /* 0x0000000000b47947 */ /* 0x000fec0003800000 */
.L_x_20497:
        /* <DEDUP_REMOVED lines=14> */
.L_x_20511:
[----:B------:R-:W-:Y:S05]  /*0fb0*/  BSYNC B0 ;  /* 0x0000000000007941 */ /* 0x000fea0003800000 */
.L_x_20510:
[----:B------:R-:W-:-:S04]  /*0fc0*/  F2FP.BF16.F32.PACK_AB R0, RZ, R0 ;  /* 0x00000000ff00723e */ /* 0x000fc800000010ff */
[----:B------:R-:W-:Y:S01]  /*0fd0*/  PRMT R19, R0, 0x7610, R19 ;  /* 0x0000761000137816 */ /* 0x000fe20000000013 */
[----:B------:R-:W-:Y:S06]  /*0fe0*/  BRA `(.L_x_20485) ;  /* 0x00000000006c7947 */ /* 0x000fec0003800000 */
.L_x_20484:
        /* <DEDUP_REMOVED lines=16> */
.L_x_20512:
[----:B------:R-:W-:Y:S01]  /*10f0*/  PRMT R19, RZ, 0x7610, R19 ;  /* 0x00007610ff137816 */ /* 0x000fe20000000013 */
[----:B------:R-:W-:Y:S06]  /*1100*/  BRA `(.L_x_20485) ;  /* 0x0000000000247947 */ /* 0x000fec0003800000 */
.L_x_20509:
[----:B------:R-:W2:Y:S02]  /*1110*/  LDG.E.64 R4, desc[UR36][R4.64] ;  /* 0x0000002404047981 */ /* 0x000ea4000c1e1b00 */
[----:B--2---:R-:W0:Y:S02]  /*1120*/  I2F.U64 R0, R4 ;  /* 0x0000000400007312 */ /* 0x004e240000301000 */
[----:B0-----:R-:W-:-:S04]  /*1130*/  F2FP.BF16.F32.PACK_AB R0, RZ, R0 ;  /* 0x00000000ff00723e */ /* 0x001fc800000010ff */
[----:B------:R-:W-:Y:S01]  /*1140*/  PRMT R19, R0, 0x7610, R19 ;  /* 0x0000761000137816 */ /* 0x000fe20000000013 */
[----:B------:R-:W-:Y:S06]  /*1150*/  BRA `(.L_x_20485) ;  /* 0x0000000000107947 */ /* 0x000fec0003800000 */
.L_x_20508:
[----:B------:R-:W2:Y:S02]  /*1160*/  LDG.E R4, desc[UR36][R4.64] ;  /* 0x0000002404047981 */ /* 0x000ea4000c1e1900 */
[----:B--2---:R-:W-:-:S04]  /*1170*/  I2FP.F32.U32 R0, R4 ;  /* 0x0000000400007245 */ /* 0x004fc80000201000 */
[----:B------:R-:W-:-:S04]  /*1180*/  F2FP.BF16.F32.PACK_AB R0, RZ, R0 ;  /* 0x00000000ff00723e */ /* 0x000fc800000010ff */
[----:B------:R-:W-:-:S07]  /*1190*/  PRMT R19, R0, 0x7610, R19 ;  /* 0x0000761000137816 */ /* 0x000fce0000000013 */
.L_x_20485:
[----:B------:R-:W1:Y:S02]  /*11a0*/  S2R R23, SR_TID.X ;  /* 0x0000000000177919 */ /* 0x000e640000002100 */
[----:B-1----:R-:W-:-:S07]  /*11b0*/  VIADD R23, R23, 0x80 ;  /* 0x0000008017177836 */ /* 0x002fce0000000000 */
.L_x_20479:
[----:B------:R-:W-:Y:S05]  /*11c0*/  BSYNC B6 ;  /* 0x0000000000067941 */ /* 0x000fea0003800000 */
.L_x_20478:
        /* <DEDUP_REMOVED lines=26> */
.L_x_20518:
[----:B------:R-:W2:Y:S02]  /*1370*/  LDG.E.U8 R4, desc[UR36][R4.64] ;  /* 0x0000002404047981 */ /* 0x000ea4000c1e1100 */
[----:B--2---:R-:W-:-:S04]  /*1380*/  I2FP.F32.U32 R0, R4 ;  /* 0x0000000400007245 */ /* 0x004fc80000201000 */
[----:B------:R-:W-:-:S04]  /*1390*/  F2FP.BF16.F32.PACK_AB R0, RZ, R0 ;  /* 0x00000000ff00723e */ /* 0x000fc800000010ff */
[----:B------:R-:W-:Y:S01]  /*13a0*/  PRMT R17, R0, 0x7610, R17 ;  /* 0x0000761000117816 */ /* 0x000fe20000000011 */
[----:B------:R-:W-:Y:S06]  /*13b0*/  BRA `(.L_x_20520) ;  /* 0x0000000c00c87947 */ /* 0x000fec0003800000 */
.L_x_20517:
        /* <DEDUP_REMOVED lines=11> */
.L_x_20522:
[----:B------:R-:W2:Y:S02]  /*1470*/  LDG.E R4, desc[UR36][R4.64] ;  /* 0x0000002404047981 */ /* 0x000ea4000c1e1900 */
[----:B--2---:R-:W-:-:S04]  /*1480*/  I2FP.F32.S32 R0, R4 ;  /* 0x0000000400007245 */ /* 0x004fc80000201400 */
[----:B------:R-:W-:-:S04]  /*1490*/  F2FP.BF16.F32.PACK_AB R0, RZ, R0 ;  /* 0x00000000ff00723e */ /* 0x000fc800000010ff */
[----:B------:R-:W-:Y:S01]  /*14a0*/  PRMT R17, R0, 0x7610, R17 ;  /* 0x0000761000117816 */ /* 0x000fe20000000011 */
[----:B------:R-:W-:Y:S06]  /*14b0*/  BRA `(.L_x_20520) ;  /* 0x0000000c00887947 */ /* 0x000fec0003800000 */
.L_x_20521:
[----:B------:R-:W2:Y:S02]  /*14c0*/  LDG.E.U16 R4, desc[UR36][R4.64] ;  /* 0x0000002404047981 */ /* 0x000ea4000c1e1500 */
[----:B--2---:R-:W0:Y:S02]  /*14d0*/  I2F.S16 R0, R4 ;  /* 0x0000000400007306 */ /* 0x004e240000101400 */
[----:B0-----:R-:W-:-:S04]  /*14e0*/  F2FP.BF16.F32.PACK_AB R0, RZ, R0 ;  /* 0x00000000ff00723e */ /* 0x001fc800000010ff */
[----:B------:R-:W-:Y:S01]  /*14f0*/  PRMT R17, R0, 0x7610, R17 ;  /* 0x0000761000117816 */ /* 0x000fe20000000011 */
[----:B------:R-:W-:Y:S06]  /*1500*/  BRA `(.L_x_20520) ;  /* 0x0000000c00747947 */ /* 0x000fec0003800000 */
.L_x_20516:
        /* <DEDUP_REMOVED lines=9> */
.L_x_20524:
[----:B------:R-:W2:Y:S02]  /*15a0*/  LDG.E.U16 R0, desc[UR36][R4.64] ;  /* 0x0000002404007981 */ /* 0x000ea4000c1e1500 */
[----:B--2---:R-:W-:-:S05]  /*15b0*/  HADD2.F32 R0, -RZ, R0.H0_H0 ;  /* 0x20000000ff007230 */ /* 0x004fca0000004100 */
[----:B------:R-:W-:-:S04]  /*15c0*/  F2FP.BF16.F32.PACK_AB R0, RZ, R0 ;  /* 0x00000000ff00723e */ /* 0x000fc800000010ff */
[----:B------:R-:W-:Y:S01]  /*15d0*/  PRMT R17, R0, 0x7610, R17 ;  /* 0x0000761000117816 */ /* 0x000fe20000000011 */
[----:B------:R-:W-:Y:S06]  /*15e0*/  BRA `(.L_x_20520) ;  /* 0x0000000c003c7947 */ /* 0x000fec0003800000 */
.L_x_20523:
        /* <DEDUP_REMOVED lines=9> */
.L_x_20526:
[----:B------:R-:W2:Y:S02]  /*1680*/  LDG.E.U16 R4, desc[UR36][R4.64] ;  /* 0x0000002404047981 */ /* 0x000ea4000c1e1500 */
[----:B--2---:R-:W-:-:S05]  /*1690*/  HADD2.F32 R0, -RZ, R4.H0_H0 ;  /* 0x20000004ff007230 */ /* 0x004fca0000004100 */
[----:B------:R-:W-:-:S04]  /*16a0*/  F2FP.BF16.F32.PACK_AB R0, RZ, R0 ;  /* 0x00000000ff00723e */ /* 0x000fc800000010ff */
[----:B------:R-:W-:Y:S01]  /*16b0*/  PRMT R17, R0, 0x7610, R17 ;  /* 0x0000761000117816 */ /* 0x000fe20000000011 */
[----:B------:R-:W-:Y:S06]  /*16c0*/  BRA `(.L_x_20520) ;  /* 0x0000000c00047947 */ /* 0x000fec0003800000 */
.L_x_20525:
        /* <DEDUP_REMOVED lines=9> */
.L_x_20515:
        /* <DEDUP_REMOVED lines=14> */
.L_x_20529:
        /* <DEDUP_REMOVED lines=9> */
.L_x_20528:
        /* <DEDUP_REMOVED lines=28> */
.L_x_20531:
        /* <DEDUP_REMOVED lines=15> */
.L_x_20530:
[----:B------:R0:W5:Y:S01]  /*1b80*/  LDG.E.U16 R17, desc[UR36][R4.64] ;  /* 0x0000002404117981 */ /* 0x000162000c1e1500 */
[----:B------:R-:W-:Y:S05]  /*1b90*/  BRA `(.L_x_20520) ;  /* 0x0000000400d07947 */ /* 0x000fea0003800000 */
.L_x_20527:
        /* <DEDUP_REMOVED lines=13> */
.L_x_20534:
        /* <DEDUP_REMOVED lines=21> */
.L_x_20538:
[----:B------:R-:W-:Y:S05]  /*1dc0*/  BSYNC B1 ;  /* 0x0000000000017941 */ /* 0x000fea0003800000 */
.L_x_20537:
[----:B------:R-:W-:Y:S01]  /*1dd0*/  LEA R5, R0, 0x3b800000, 0x17 ;  /* 0x3b80000000057811 */ /* 0x000fe200078eb8ff */
[----:B------:R-:W-:-:S05]  /*1de0*/  IMAD.SHL.U32 R0, R3, 0x100000, RZ ;  /* 0x0010000003007824 */ /* 0x000fca00078e00ff */
[----:B------:R-:W-:-:S07]  /*1df0*/  LOP3.LUT R0, R5, R0, R6, 0xfe, !PT ;  /* 0x0000000005007212 */ /* 0x000fce00078efe06 */
.L_x_20536:
[----:B------:R-:W-:Y:S05]  /*1e00*/  BSYNC B0 ;  /* 0x0000000000007941 */ /* 0x000fea0003800000 */
.L_x_20535:
[----:B------:R-:W-:-:S04]  /*1e10*/  F2FP.BF16.F32.PACK_AB R0, RZ, R0 ;  /* 0x00000000ff00723e */ /* 0x000fc800000010ff */
[----:B------:R-:W-:Y:S01]  /*1e20*/  PRMT R17, R0, 0x7610, R17 ;  /* 0x0000761000117816 */ /* 0x000fe20000000011 */
[----:B------:R-:W-:Y:S06]  /*1e30*/  BRA `(.L_x_20520) ;  /* 0x0000000400287947 */ /* 0x000fec0003800000 */
.L_x_20533:
        /* <DEDUP_REMOVED lines=21> */
.L_x_20542:
[----:B------:R-:W-:Y:S05]  /*1f90*/  BSYNC B1 ;  /* 0x0000000000017941 */ /* 0x000fea0003800000 */
.L_x_20541:
[----:B------:R-:W-:Y:S01]  /*1fa0*/  LEA R5, R0, 0x37800000, 0x17 ;  /* 0x3780000000057811 */ /* 0x000fe200078eb8ff */
[----:B------:R-:W-:-:S05]  /*1fb0*/  IMAD.SHL.U32 R0, R3, 0x200000, RZ ;  /* 0x0020000003007824 */ /* 0x000fca00078e00ff */
[----:B------:R-:W-:-:S07]  /*1fc0*/  LOP3.LUT R0, R5, R0, R6, 0xfe, !PT ;  /* 0x0000000005007212 */ /* 0x000fce00078efe06 */
.L_x_20540:
[----:B------:R-:W-:Y:S05]  /*1fd0*/  BSYNC B0 ;  /* 0x0000000000007941 */ /* 0x000fea0003800000 */
.L_x_20539:
[----:B------:R-:W-:-:S04]  /*1fe0*/  F2FP.BF16.F32.PACK_AB R0, RZ, R0 ;  /* 0x00000000ff00723e */ /* 0x000fc800000010ff */
[----:B------:R-:W-:Y:S01]  /*1ff0*/  PRMT R17, R0, 0x7610, R17 ;  /* 0x0000761000117816 */ /* 0x000fe20000000011 */
[----:B------:R-:W-:Y:S06]  /*2000*/  BRA `(.L_x_20520) ;  /* 0x0000000000b47947 */ /* 0x000fec0003800000 */
.L_x_20532:
        /* <DEDUP_REMOVED lines=14> */
.L_x_20546:
[----:B------:R-:W-:Y:S05]  /*20f0*/  BSYNC B0 ;  /* 0x0000000000007941 */ /* 0x000fea0003800000 */
.L_x_20545:
[----:B------:R-:W-:-:S04]  /*2100*/  F2FP.BF16.F32.PACK_AB R0, RZ, R0 ;  /* 0x00000000ff00723e */ /* 0x000fc800000010ff */
[----:B------:R-:W-:Y:S01]  /*2110*/  PRMT R17, R0, 0x7610, R17 ;  /* 0x0000761000117816 */ /* 0x000fe20000000011 */
[----:B------:R-:W-:Y:S06]  /*2120*/  BRA `(.L_x_20520) ;  /* 0x00000000006c7947 */ /* 0x000fec0003800000 */
.L_x_20519:
        /* <DEDUP_REMOVED lines=16> */
.L_x_20547:
[----:B------:R-:W-:Y:S01]  /*2230*/  PRMT R17, RZ, 0x7610, R17 ;  /* 0x00007610ff117816 */ /* 0x000fe20000000011 */
[----:B------:R-:W-:Y:S06]  /*2240*/  BRA `(.L_x_20520) ;  /* 0x0000000000247947 */ /* 0x000fec0003800000 */
.L_x_20544:
[----:B------:R-:W2:Y:S02]  /*2250*/  LDG.E.64 R4, desc[UR36][R4.64] ;  /* 0x0000002404047981 */ /* 0x000ea4000c1e1b00 */
[----:B--2---:R-:W0:Y:S02]  /*2260*/  I2F.U64 R0, R4 ;  /* 0x0000000400007312 */ /* 0x004e240000301000 */
[----:B0-----:R-:W-:-:S04]  /*2270*/  F2FP.BF16.F32.PACK_AB R0, RZ, R0 ;  /* 0x00000000ff00723e */ /* 0x001fc800000010ff */
[----:B------:R-:W-:Y:S01]  /*2280*/  PRMT R17, R0, 0x7610, R17 ;  /* 0x0000761000117816 */ /* 0x000fe20000000011 */
[----:B------:R-:W-:Y:S06]  /*2290*/  BRA `(.L_x_20520) ;  /* 0x0000000000107947 */ /* 0x000fec0003800000 */
.L_x_20543:
[----:B------:R-:W2:Y:S02]  /*22a0*/  LDG.E R4, desc[UR36][R4.64] ;  /* 0x0000002404047981 */ /* 0x000ea4000c1e1900 */
[----:B--2---:R-:W-:-:S04]  /*22b0*/  I2FP.F32.U32 R0, R4 ;  /* 0x0000000400007245 */ /* 0x004fc80000201000 */
[----:B------:R-:W-:-:S04]  /*22c0*/  F2FP.BF16.F32.PACK_AB R0, RZ, R0 ;  /* 0x00000000ff00723e */ /* 0x000fc800000010ff */
[----:B------:R-:W-:-:S07]  /*22d0*/  PRMT R17, R0, 0x7610, R17 ;  /* 0x0000761000117816 */ /* 0x000fce0000000011 */
.L_x_20520:
[----:B------:R-:W-:-:S07]  /*22e0*/  VIADD R23, R23, 0x80 ;  /* 0x0000008017177836 */ /* 0x000fce0000000000 */
.L_x_20514:
[----:B------:R-:W-:Y:S05]  /*22f0*/  BSYNC B6 ;  /* 0x0000000000067941 */ /* 0x000fea0003800000 */
.L_x_20513:
        /* <DEDUP_REMOVED lines=28> */
.L_x_20553:
[----:B------:R-:W2:Y:S02]  /*24c0*/  LDG.E.U8 R4, desc[UR36][R4.64] ;  /* 0x0000002404047981 */ /* 0x000ea4000c1e1100 */
[----:B--2---:R-:W-:-:S04]  /*24d0*/  I2FP.F32.U32 R0, R4 ;  /* 0x0000000400007245 */ /* 0x004fc80000201000 */
[----:B------:R-:W-:-:S04]  /*24e0*/  F2FP.BF16.F32.PACK_AB R0, RZ, R0 ;  /* 0x00000000ff00723e */ /* 0x000fc800000010ff */
[----:B------:R-:W-:Y:S01]  /*24f0*/  PRMT R24, R0, 0x7610, R24 ;  /* 0x0000761000187816 */ /* 0x000fe20000000018 */
[----:B------:R-:W-:Y:S06]  /*2500*/  BRA `(.L_x_20555) ;  /* 0x0000000c00c87947 */ /* 0x000fec0003800000 */
.L_x_20552:
        /* <DEDUP_REMOVED lines=11> */
.L_x_20557:
[----:B------:R-:W2:Y:S02]  /*25c0*/  LDG.E R4, desc[UR36][R4.64] ;  /* 0x0000002404047981 */ /* 0x000ea4000c1e1900 */
[----:B--2---:R-:W-:-:S04]  /*25d0*/  I2FP.F32.S32 R0, R4 ;  /* 0x0000000400007245 */ /* 0x004fc80000201400 */
[----:B------:R-:W-:-:S04]  /*25e0*/  F2FP.BF16.F32.PACK_AB R0, RZ, R0 ;  /* 0x00000000ff00723e */ /* 0x000fc800000010ff */
[----:B------:R-:W-:Y:S01]  /*25f0*/  PRMT R24, R0, 0x7610, R24 ;  /* 0x0000761000187816 */ /* 0x000fe20000000018 */
[----:B------:R-:W-:Y:S06]  /*2600*/  BRA `(.L_x_20555) ;  /* 0x0000000c00887947 */ /* 0x000fec0003800000 */
.L_x_20556:
[----:B------:R-:W2:Y:S02]  /*2610*/  LDG.E.U16 R4, desc[UR36][R4.64] ;  /* 0x0000002404047981 */ /* 0x000ea4000c1e1500 */
[----:B--2---:R-:W0:Y:S02]  /*2620*/  I2F.S16 R0, R4 ;  /* 0x0000000400007306 */ /* 0x004e240000101400 */
[----:B0-----:R-:W-:-:S04]  /*2630*/  F2FP.BF16.F32.PACK_AB R0, RZ, R0 ;  /* 0x00000000ff00723e */ /* 0x001fc800000010ff */
[----:B------:R-:W-:Y:S01]  /*2640*/  PRMT R24, R0, 0x7610, R24 ;  /* 0x0000761000187816 */ /* 0x000fe20000000018 */
[----:B------:R-:W-:Y:S06]  /*2650*/  BRA `(.L_x_20555) ;  /* 0x0000000c00747947 */ /* 0x000fec0003800000 */
.L_x_20551:
        /* <DEDUP_REMOVED lines=9> */
.L_x_20559:
[----:B------:R-:W2:Y:S02]  /*26f0*/  LDG.E.U16 R0, desc[UR36][R4.64] ;  /* 0x0000002404007981 */ /* 0x000ea4000c1e1500 */
[----:B--2---:R-:W-:-:S05]  /*2700*/  HADD2.F32 R0, -RZ, R0.H0_H0 ;  /* 0x20000000ff007230 */ /* 0x004fca0000004100 */
[----:B------:R-:W-:-:S04]  /*2710*/  F2FP.BF16.F32.PACK_AB R0, RZ, R0 ;  /* 0x00000000ff00723e */ /* 0x000fc800000010ff */
[----:B------:R-:W-:Y:S01]  /*2720*/  PRMT R24, R0, 0x7610, R24 ;  /* 0x0000761000187816 */ /* 0x000fe20000000018 */
[----:B------:R-:W-:Y:S06]  /*2730*/  BRA `(.L_x_20555) ;  /* 0x0000000c003c7947 */ /* 0x000fec0003800000 */
.L_x_20558:
        /* <DEDUP_REMOVED lines=9> */
.L_x_20561:
[----:B------:R-:W2:Y:S02]  /*27d0*/  LDG.E.U16 R4, desc[UR36][R4.64] ;  /* 0x0000002404047981 */ /* 0x000ea4000c1e1500 */
[----:B--2---:R-:W-:-:S05]  /*27e0*/  HADD2.F32 R0, -RZ, R4.H0_H0 ;  /* 0x20000004ff007230 */ /* 0x004fca0000004100 */
[----:B------:R-:W-:-:S04]  /*27f0*/  F2FP.BF16.F32.PACK_AB R0, RZ, R0 ;  /* 0x00000000ff00723e */ /* 0x000fc800000010ff */
[----:B------:R-:W-:Y:S01]  /*2800*/  PRMT R24, R0, 0x7610, R24 ;  /* 0x0000761000187816 */ /* 0x000fe20000000018 */
[----:B------:R-:W-:Y:S06]  /*2810*/  BRA `(.L_x_20555) ;  /* 0x0000000c00047947 */ /* 0x000fec0003800000 */
.L_x_20560:
        /* <DEDUP_REMOVED lines=9> */
.L_x_20550:
        /* <DEDUP_REMOVED lines=14> */
.L_x_20564:
        /* <DEDUP_REMOVED lines=9> */
.L_x_20563:
        /* <DEDUP_REMOVED lines=28> */
.L_x_20566:
        /* <DEDUP_REMOVED lines=15> */
.L_x_20565:
[----:B------:R0:W5:Y:S01]  /*2cd0*/  LDG.E.U16 R24, desc[UR36][R4.64] ;  /* 0x0000002404187981 */ /* 0x000162000c1e1500 */
[----:B------:R-:W-:Y:S05]  /*2ce0*/  BRA `(.L_x_20555) ;  /* 0x0000000400d07947 */ /* 0x000fea0003800000 */
.L_x_20562:
        /* <DEDUP_REMOVED lines=13> */
.L_x_20569:
        /* <DEDUP_REMOVED lines=21> */
.L_x_20573:
[----:B------:R-:W-:Y:S05]  /*2f10*/  BSYNC B1 ;  /* 0x0000000000017941 */ /* 0x000fea0003800000 */
.L_x_20572:
[----:B------:R-:W-:Y:S01]  /*2f20*/  LEA R5, R0, 0x3b800000, 0x17 ;  /* 0x3b80000000057811 */ /* 0x000fe200078eb8ff */
[----:B------:R-:W-:-:S05]  /*2f30*/  IMAD.SHL.U32 R0, R3, 0x100000, RZ ;  /* 0x0010000003007824 */ /* 0x000fca00078e00ff */
[----:B------:R-:W-:-:S07]  /*2f40*/  LOP3.LUT R0, R5, R0, R6, 0xfe, !PT ;  /* 0x0000000005007212 */ /* 0x000fce00078efe06 */
.L_x_20571:
[----:B------:R-:W-:Y:S05]  /*2f50*/  BSYNC B0 ;  /* 0x0000000000007941 */ /* 0x000fea0003800000 */
.L_x_20570:
[----:B------:R-:W-:-:S04]  /*2f60*/  F2FP.BF16.F32.PACK_AB R0, RZ, R0 ;  /* 0x00000000ff00723e */ /* 0x000fc800000010ff */
[----:B------:R-:W-:Y:S01]  /*2f70*/  PRMT R24, R0, 0x7610, R24 ;  /* 0x0000761000187816 */ /* 0x000fe20000000018 */
[----:B------:R-:W-:Y:S06]  /*2f80*/  BRA `(.L_x_20555) ;  /* 0x0000000400287947 */ /* 0x000fec0003800000 */
.L_x_20568:
        /* <DEDUP_REMOVED lines=21> */
.L_x_20577:
[----:B------:R-:W-:Y:S05]  /*30e0*/  BSYNC B1 ;  /* 0x0000000000017941 */ /* 0x000fea0003800000 */
.L_x_20576:
[----:B------:R-:W-:Y:S01]  /*30f0*/  LEA R5, R0, 0x37800000, 0x17 ;  /* 0x3780000000057811 */ /* 0x000fe200078eb8ff */
[----:B------:R-:W-:-:S05]  /*3100*/  IMAD.SHL.U32 R0, R3, 0x200000, RZ ;  /* 0x0020000003007824 */ /* 0x000fca00078e00ff */
[----:B------:R-:W-:-:S07]  /*3110*/  LOP3.LUT R0, R5, R0, R6, 0xfe, !PT ;  /* 0x0000000005007212 */ /* 0x000fce00078efe06 */
.L_x_20575:
[----:B------:R-:W-:Y:S05]  /*3120*/  BSYNC B0 ;  /* 0x0000000000007941 */ /* 0x000fea0003800000 */
.L_x_20574:
[----:B------:R-:W-:-:S04]  /*3130*/  F2FP.BF16.F32.PACK_AB R0, RZ, R0 ;  /* 0x00000000ff00723e */ /* 0x000fc800000010ff */
[----:B------:R-:W-:Y:S01]  /*3140*/  PRMT R24, R0, 0x7610, R24 ;  /* 0x0000761000187816 */ /* 0x000fe20000000018 */
[----:B------:R-:W-:Y:S06]  /*3150*/  BRA `(.L_x_20555) ;  /* 0x0000000000b47947 */ /* 0x000fec0003800000 */
.L_x_20567:
        /* <DEDUP_REMOVED lines=14> */
.L_x_20581:
[----:B------:R-:W-:Y:S05]  /*3240*/  BSYNC B0 ;  /* 0x0000000000007941 */ /* 0x000fea0003800000 */
.L_x_20580:
[----:B------:R-:W-:-:S04]  /*3250*/  F2FP.BF16.F32.PACK_AB R0, RZ, R0 ;  /* 0x00000000ff00723e */ /* 0x000fc800000010ff */
[----:B------:R-:W-:Y:S01]  /*3260*/  PRMT R24, R0, 0x7610, R24 ;  /* 0x0000761000187816 */ /* 0x000fe20000000018 */
[----:B------:R-:W-:Y:S06]  /*3270*/  BRA `(.L_x_20555) ;  /* 0x00000000006c7947 */ /* 0x000fec0003800000 */
.L_x_20554:
        /* <DEDUP_REMOVED lines=16> */
.L_x_20582:
[----:B------:R-:W-:Y:S01]  /*3380*/  PRMT R24, RZ, 0x7610, R24 ;  /* 0x00007610ff187816 */ /* 0x000fe20000000018 */
[----:B------:R-:W-:Y:S06]  /*3390*/  BRA `(.L_x_20555) ;  /* 0x0000000000247947 */ /* 0x000fec0003800000 */
.L_x_20579:
[----:B------:R-:W2:Y:S02]  /*33a0*/  LDG.E.64 R4, desc[UR36][R4.64] ;  /* 0x0000002404047981 */ /* 0x000ea4000c1e1b00 */
[----:B--2---:R-:W0:Y:S02]  /*33b0*/  I2F.U64 R0, R4 ;  /* 0x0000000400007312 */ /* 0x004e240000301000 */
[----:B0-----:R-:W-:-:S04]  /*33c0*/  F2FP.BF16.F32.PACK_AB R0, RZ, R0 ;  /* 0x00000000ff00723e */ /* 0x001fc800000010ff */
[----:B------:R-:W-:Y:S01]  /*33d0*/  PRMT R24, R0, 0x7610, R24 ;  /* 0x0000761000187816 */ /* 0x000fe20000000018 */
[----:B------:R-:W-:Y:S06]  /*33e0*/  BRA `(.L_x_20555) ;  /* 0x0000000000107947 */ /* 0x000fec0003800000 */
.L_x_20578:
[----:B------:R-:W2:Y:S02]  /*33f0*/  LDG.E R4, desc[UR36][R4.64] ;  /* 0x0000002404047981 */ /* 0x000ea4000c1e1900 */
[----:B--2---:R-:W-:-:S04]  /*3400*/  I2FP.F32.U32 R0, R4 ;  /* 0x0000000400007245 */ /* 0x004fc80000201000 */
[----:B------:R-:W-:-:S04]  /*3410*/  F2FP.BF16.F32.PACK_AB R0, RZ, R0 ;  /* 0x00000000ff00723e */ /* 0x000fc800000010ff */
[----:B------:R-:W-:-:S07]  /*3420*/  PRMT R24, R0, 0x7610, R24 ;  /* 0x0000761000187816 */ /* 0x000fce0000000018 */
.L_x_20555:
[----:B------:R-:W-:-:S07]  /*3430*/  VIADD R23, R23, 0x80 ;  /* 0x0000008017177836 */ /* 0x000fce0000000000 */
.L_x_20549:
[----:B------:R-:W-:Y:S05]  /*3440*/  BSYNC B6 ;  /* 0x0000000000067941 */ /* 0x000fea0003800000 */
.L_x_20548:
        /* <DEDUP_REMOVED lines=25> */
.L_x_20588:
[----:B------:R-:W2:Y:S02]  /*35e0*/  LDG.E.U8 R4, desc[UR36][R4.64] ;  /* 0x0000002404047981 */ /* 0x000ea4000c1e1100 */
[----:B--2---:R-:W-:-:S04]  /*35f0*/  I2FP.F32.U32 R0, R4 ;  /* 0x0000000400007245 */ /* 0x004fc80000201000 */
[----:B------:R-:W-:-:S04]  /*3600*/  F2FP.BF16.F32.PACK_AB R0, RZ, R0 ;  /* 0x00000000ff00723e */ /* 0x000fc800000010ff */
[----:B------:R-:W-:Y:S01]  /*3610*/  PRMT R18, R0, 0x7610, R18 ;  /* 0x0000761000127816 */ /* 0x000fe20000000012 */
[----:B------:R-:W-:Y:S06]  /*3620*/  BRA `(.L_x_20584) ;  /* 0x0000000c00c87947 */ /* 0x000fec0003800000 */
.L_x_20587:
        /* <DEDUP_REMOVED lines=11> */
.L_x_20591:
[----:B------:R-:W2:Y:S02]  /*36e0*/  LDG.E R4, desc[UR36][R4.64] ;  /* 0x0000002404047981 */ /* 0x000ea4000c1e1900 */
[----:B--2---:R-:W-:-:S04]  /*36f0*/  I2FP.F32.S32 R0, R4 ;  /* 0x0000000400007245 */ /* 0x004fc80000201400 */
[----:B------:R-:W-:-:S04]  /*3700*/  F2FP.BF16.F32.PACK_AB R0, RZ, R0 ;  /* 0x00000000ff00723e */ /* 0x000fc800000010ff */
[----:B------:R-:W-:Y:S01]  /*3710*/  PRMT R18, R0, 0x7610, R18 ;  /* 0x0000761000127816 */ /* 0x000fe20000000012 */
[----:B------:R-:W-:Y:S06]  /*3720*/  BRA `(.L_x_20584) ;  /* 0x0000000c00887947 */ /* 0x000fec0003800000 */
.L_x_20590:
[----:B------:R-:W2:Y:S02]  /*3730*/  LDG.E.U16 R4, desc[UR36][R4.64] ;  /* 0x0000002404047981 */ /* 0x000ea4000c1e1500 */
[----:B--2---:R-:W0:Y:S02]  /*3740*/  I2F.S16 R0, R4 ;  /* 0x0000000400007306 */ /* 0x004e240000101400 */
[----:B0-----:R-:W-:-:S04]  /*3750*/  F2FP.BF16.F32.PACK_AB R0, RZ, R0 ;  /* 0x00000000ff00723e */ /* 0x001fc800000010ff */
[----:B------:R-:W-:Y:S01]  /*3760*/  PRMT R18, R0, 0x7610, R18 ;  /* 0x0000761000127816 */ /* 0x000fe20000000012 */
[----:B------:R-:W-:Y:S06]  /*3770*/  BRA `(.L_x_20584) ;  /* 0x0000000c00747947 */ /* 0x000fec0003800000 */
.L_x_20586:
        /* <DEDUP_REMOVED lines=9> */
.L_x_20593:
[----:B------:R-:W2:Y:S02]  /*3810*/  LDG.E.U16 R0, desc[UR36][R4.64] ;  /* 0x0000002404007981 */ /* 0x000ea4000c1e1500 */
[----:B--2---:R-:W-:-:S05]  /*3820*/  HADD2.F32 R0, -RZ, R0.H0_H0 ;  /* 0x20000000ff007230 */ /* 0x004fca0000004100 */
[----:B------:R-:W-:-:S04]  /*3830*/  F2FP.BF16.F32.PACK_AB R0, RZ, R0 ;  /* 0x00000000ff00723e */ /* 0x000fc800000010ff */
[----:B------:R-:W-:Y:S01]  /*3840*/  PRMT R18, R0, 0x7610, R18 ;  /* 0x0000761000127816 */ /* 0x000fe20000000012 */
[----:B------:R-:W-:Y:S06]  /*3850*/  BRA `(.L_x_20584) ;  /* 0x0000000c003c7947 */ /* 0x000fec0003800000 */
.L_x_20592:
        /* <DEDUP_REMOVED lines=9> */
.L_x_20595:
[----:B------:R-:W2:Y:S02]  /*38f0*/  LDG.E.U16 R4, desc[UR36][R4.64] ;  /* 0x0000002404047981 */ /* 0x000ea4000c1e1500 */
[----:B--2---:R-:W-:-:S05]  /*3900*/  HADD2.F32 R0, -RZ, R4.H0_H0 ;  /* 0x20000004ff007230 */ /* 0x004fca0000004100 */
[----:B------:R-:W-:-:S04]  /*3910*/  F2FP.BF16.F32.PACK_AB R0, RZ, R0 ;  /* 0x00000000ff00723e */ /* 0x000fc800000010ff */
[----:B------:R-:W-:Y:S01]  /*3920*/  PRMT R18, R0, 0x7610, R18 ;  /* 0x0000761000127816 */ /* 0x000fe20000000012 */
[----:B------:R-:W-:Y:S06]  /*3930*/  BRA `(.L_x_20584) ;  /* 0x0000000c00047947 */ /* 0x000fec0003800000 */
.L_x_20594:
        /* <DEDUP_REMOVED lines=9> */
.L_x_20585:
        /* <DEDUP_REMOVED lines=14> */
.L_x_20598:
        /* <DEDUP_REMOVED lines=9> */
.L_x_20597:
        /* <DEDUP_REMOVED lines=28> */
.L_x_20600:
        /* <DEDUP_REMOVED lines=15> */
.L_x_20599:
[----:B------:R1:W5:Y:S01]  /*3df0*/  LDG.E.U16 R18, desc[UR36][R4.64] ;  /* 0x0000002404127981 */ /* 0x000362000c1e1500 */
[----:B------:R-:W-:Y:S05]  /*3e00*/  BRA `(.L_x_20584) ;  /* 0x0000000400d07947 */ /* 0x000fea0003800000 */
.L_x_20596:
        /* <DEDUP_REMOVED lines=13> */
.L_x_20603:
        /* <DEDUP_REMOVED lines=21> */
.L_x_20607:
[----:B------:R-:W-:Y:S05]  /*4030*/  BSYNC B1 ;  /* 0x0000000000017941 */ /* 0x000fea0003800000 */
.L_x_20606:
[----:B------:R-:W-:Y:S01]  /*4040*/  LEA R5, R0, 0x3b800000, 0x17 ;  /* 0x3b80000000057811 */ /* 0x000fe200078eb8ff */
[----:B------:R-:W-:-:S05]  /*4050*/  IMAD.SHL.U32 R0, R3, 0x100000, RZ ;  /* 0x0010000003007824 */ /* 0x000fca00078e00ff */
[----:B------:R-:W-:-:S07]  /*4060*/  LOP3.LUT R0, R5, R0, R6, 0xfe, !PT ;  /* 0x0000000005007212 */ /* 0x000fce00078efe06 */
.L_x_20605:
[----:B------:R-:W-:Y:S05]  /*4070*/  BSYNC B0 ;  /* 0x0000000000007941 */ /* 0x000fea0003800000 */
.L_x_20604:
[----:B------:R-:W-:-:S04]  /*4080*/  F2FP.BF16.F32.PACK_AB R0, RZ, R0 ;  /* 0x00000000ff00723e */ /* 0x000fc800000010ff */
[----:B------:R-:W-:Y:S01]  /*4090*/  PRMT R18, R0, 0x7610, R18 ;  /* 0x0000761000127816 */ /* 0x000fe20000000012 */
[----:B------:R-:W-:Y:S06]  /*40a0*/  BRA `(.L_x_20584) ;  /* 0x0000000400287947 */ /* 0x000fec0003800000 */
.L_x_20602:
        /* <DEDUP_REMOVED lines=21> */
.L_x_20611:
[----:B------:R-:W-:Y:S05]  /*4200*/  BSYNC B1 ;  /* 0x0000000000017941 */ /* 0x000fea0003800000 */
.L_x_20610:
[----:B------:R-:W-:Y:S01]  /*4210*/  LEA R5, R0, 0x37800000, 0x17 ;  /* 0x3780000000057811 */ /* 0x000fe200078eb8ff */
[----:B------:R-:W-:-:S05]  /*4220*/  IMAD.SHL.U32 R0, R3, 0x200000, RZ ;  /* 0x0020000003007824 */ /* 0x000fca00078e00ff */
[----:B------:R-:W-:-:S07]  /*4230*/  LOP3.LUT R0, R5, R0, R6, 0xfe, !PT ;  /* 0x0000000005007212 */ /* 0x000fce00078efe06 */
.L_x_20609:
[----:B------:R-:W-:Y:S05]  /*4240*/  BSYNC B0 ;  /* 0x0000000000007941 */ /* 0x000fea0003800000 */
.L_x_20608:
[----:B------:R-:W-:-:S04]  /*4250*/  F2FP.BF16.F32.PACK_AB R0, RZ, R0 ;  /* 0x00000000ff00723e */ /* 0x000fc800000010ff */
[----:B------:R-:W-:Y:S01]  /*4260*/  PRMT R18, R0, 0x7610, R18 ;  /* 0x0000761000127816 */ /* 0x000fe20000000012 */
[----:B------:R-:W-:Y:S06]  /*4270*/  BRA `(.L_x_20584) ;  /* 0x0000000000b47947 */ /* 0x000fec0003800000 */
.L_x_20601:
        /* <DEDUP_REMOVED lines=14> */
.L_x_20615:
[----:B------:R-:W-:Y:S05]  /*4360*/  BSYNC B0 ;  /* 0x0000000000007941 */ /* 0x000fea0003800000 */
.L_x_20614:
[----:B------:R-:W-:-:S04]  /*4370*/  F2FP.BF16.F32.PACK_AB R0, RZ, R0 ;  /* 0x00000000ff00723e */ /* 0x000fc800000010ff */
[----:B------:R-:W-:Y:S01]  /*4380*/  PRMT R18, R0, 0x7610, R18 ;  /* 0x0000761000127816 */ /* 0x000fe20000000012 */
[----:B------:R-:W-:Y:S06]  /*4390*/  BRA `(.L_x_20584) ;  /* 0x00000000006c7947 */ /* 0x000fec0003800000 */
.L_x_20589:
        /* <DEDUP_REMOVED lines=16> */
.L_x_20616:
[----:B------:R-:W-:Y:S01]  /*44a0*/  PRMT R18, RZ, 0x7610, R18 ;  /* 0x00007610ff127816 */ /* 0x000fe20000000012 */
[----:B------:R-:W-:Y:S06]  /*44b0*/  BRA `(.L_x_20584) ;  /* 0x0000000000247947 */ /* 0x000fec0003800000 */
.L_x_20613:
[----:B------:R-:W2:Y:S02]  /*44c0*/  LDG.E.64 R4, desc[UR36][R4.64] ;  /* 0x0000002404047981 */ /* 0x000ea4000c1e1b00 */
[----:B--2---:R-:W0:Y:S02]  /*44d0*/  I2F.U64 R0, R4 ;  /* 0x0000000400007312 */ /* 0x004e240000301000 */
[----:B0-----:R-:W-:-:S04]  /*44e0*/  F2FP.BF16.F32.PACK_AB R0, RZ, R0 ;  /* 0x00000000ff00723e */ /* 0x001fc800000010ff */
[----:B------:R-:W-:Y:S01]  /*44f0*/  PRMT R18, R0, 0x7610, R18 ;  /* 0x0000761000127816 */ /* 0x000fe20000000012 */
[----:B------:R-:W-:Y:S06]  /*4500*/  BRA `(.L_x_20584) ;  /* 0x0000000000107947 */ /* 0x000fec0003800000 */
.L_x_20612:
[----:B------:R-:W2:Y:S02]  /*4510*/  LDG.E R4, desc[UR36][R4.64] ;  /* 0x0000002404047981 */ /* 0x000ea4000c1e1900 */
[----:B--2---:R-:W-:-:S04]  /*4520*/  I2FP.F32.U32 R0, R4 ;  /* 0x0000000400007245 */ /* 0x004fc80000201000 */
[----:B------:R-:W-:-:S04]  /*4530*/  F2FP.BF16.F32.PACK_AB R0, RZ, R0 ;  /* 0x00000000ff00723e */ /* 0x000fc800000010ff */
[----:B------:R-:W-:-:S07]  /*4540*/  PRMT R18, R0, 0x7610, R18 ;  /* 0x0000761000127816 */ /* 0x000fce0000000012 */
.L_x_20584:
[----:B------:R-:W-:Y:S05]  /*4550*/  BSYNC B6 ;  /* 0x0000000000067941 */ /* 0x000fea0003800000 */
.L_x_20583:
[----:B------:R-:W0:Y:S01]  /*4560*/  S2R R25, SR_TID.X ;  /* 0x0000000000197919 */ /* 0x000e220000002100 */
[----:B------:R-:W-:Y:S01]  /*4570*/  BSSY B6, `(.L_x_20617) ;  /* 0x0000127000067945 */ /* 0x000fe20003800000 */
[C---:B01----:R-:W-:Y:S01]  /*4580*/  VIADD R5, R25.reuse, 0x100 ;  /* 0x0000010019057836 */ /* 0x043fe20000000000 */
[C---:B------:R-:W-:Y:S01]  /*4590*/  ISETP.GE.AND P3, PT, R25.reuse, R16, PT ;  /* 0x000000101900720c */ /* 0x040fe20003f66270 */
[----:B------:R-:W-:-:S03]  /*45a0*/  VIADD R23, R25, 0x80 ;  /* 0x0000008019177836 */ /* 0x000fc60000000000 */
[-C--:B------:R-:W-:Y:S01]  /*45b0*/  ISETP.GE.AND P1, PT, R5, R16.reuse, PT ;  /* 0x000000100500720c */ /* 0x080fe20003f26270 */
[----:B------:R-:W-:Y:S01]  /*45c0*/  VIADD R5, R25, 0x180 ;  /* 0x0000018019057836 */ /* 0x000fe20000000000 */
[----:B------:R-:W-:-:S04]  /*45d0*/  ISETP.GE.AND P0, PT, R23, R16, PT ;  /* 0x000000101700720c */ /* 0x000fc80003f06270 */
[----:B------:R-:W-:-:S03]  /*45e0*/  ISETP.GE.AND P2, PT, R5, R16, PT ;  /* 0x000000100500720c */ /* 0x000fc60003f46270 */
[----:B-----5:R-:W-:-:S04]  /*45f0*/  @!P3 IMAD.U32 R0, R19, 0x10000, RZ ;  /* 0x000100001300b824 */ /* 0x020fc800078e00ff */
[----:B------:R-:W-:Y:S02]  /*4600*/  @!P1 IMAD.U32 R24, R24, 0x10000, RZ ;  /* 0x0001000018189824 */ /* 0x000fe400078e00ff */
[----:B------:R-:W-:Y:S01]  /*4610*/  @!P0 IMAD.U32 R4, R17, 0x10000, RZ ;  /* 0x0001000011048824 */ /* 0x000fe200078e00ff */
[----:B------:R-:W0:Y:S03]  /*4620*/  @!P3 MUFU.SQRT R0, R0 ;  /* 0x000000000000b308 */ /* 0x000e260000002000 */
[----:B------:R-:W-:Y:S02]  /*4630*/  @!P2 IMAD.U32 R5, R18, 0x10000, RZ ;  /* 0x000100001205a824 */ /* 0x000fe400078e00ff */
[----:B------:R-:W1:Y:S03]  /*4640*/  LDC.U8 R18, c[0x0][0x234] ;  /* 0x00008d00ff127b82 */ /* 0x000e660000000000 */
[----:B------:R-:W2:Y:S08]  /*4650*/  @!P1 MUFU.SQRT R24, R24 ;  /* 0x0000001800189308 */ /* 0x000eb00000002000 */
[----:B------:R-:W3:Y:S08]  /*4660*/  @!P2 MUFU.SQRT R5, R5 ;  /* 0x000000050005a308 */ /* 0x000ef00000002000 */
[----:B------:R-:W4:Y:S08]  /*4670*/  @!P0 MUFU.SQRT R4, R4 ;  /* 0x0000000400048308 */ /* 0x000f300000002000 */
[----:B0-----:R0:W0:Y:S08]  /*4680*/  @!P3 F2F.BF16.F32 R3, R0 ;  /* 0x000000000003b304 */ /* 0x0010300000202000 */
[----:B--2---:R2:W0:Y:S08]  /*4690*/  @!P1 F2F.BF16.F32 R17, R24 ;  /* 0x0000001800119304 */ /* 0x0044300000202000 */
[----:B---3--:R2:W3:Y:S08]  /*46a0*/  @!P2 F2F.BF16.F32 R19, R5 ;  /* 0x000000050013a304 */ /* 0x0084f00000202000 */
[----:B----4-:R2:W4:Y:S01]  /*46b0*/  @!P0 F2F.BF16.F32 R22, R4 ;  /* 0x0000000400168304 */ /* 0x0105220000202000 */
[----:B01----:R-:W-:Y:S05]  /*46c0*/  @P3 BRA `(.L_x_20618) ;  /* 0x0000001000443947 */ /* 0x003fea0003800000 */
        /* <DEDUP_REMOVED lines=20> */
[----:B------:R-:W0:Y:S02]  /*4810*/  F2I.FTZ.TRUNC.NTZ R3, R3 ;  /* 0x0000000300037305 */ /* 0x000e24000021f100 */
[----:B0-----:R0:W-:Y:S01]  /*4820*/  STG.E.U8 desc[UR36][R8.64], R3 ;  /* 0x0000000308007986 */ /* 0x0011e2000c101124 */
[----:B------:R-:W-:Y:S05]  /*4830*/  BRA `(.L_x_20618) ;  /* 0x0000000c00e87947 */ /* 0x000fea0003800000 */
.L_x_20622:
[----:B------:R-:W-:Y:S02]  /*4840*/  IMAD.U32 R5, R3, 0x10000, RZ ;  /* 0x0001000003057824 */ /* 0x000fe400078e00ff */
[----:B------:R-:W-:-:S04]  /*4850*/  IMAD.MOV.U32 R25, RZ, RZ, R23 ;  /* 0x000000ffff197224 */ /* 0x000fc800078e0017 */
[----:B------:R-:W0:Y:S02]  /*4860*/  F2I.S64.TRUNC R4, R5 ;  /* 0x0000000500047311 */ /* 0x000e24000020d900 */
[----:B0-----:R0:W-:Y:S01]  /*4870*/  STG.E.U8 desc[UR36][R8.64], R4 ;  /* 0x0000000408007986 */ /* 0x0011e2000c101124 */
[----:B------:R-:W-:Y:S05]  /*4880*/  BRA `(.L_x_20618) ;  /* 0x0000000c00d47947 */ /* 0x000fea0003800000 */
.L_x_20621:
        /* <DEDUP_REMOVED lines=11> */
.L_x_20625:
[----:B------:R-:W-:Y:S02]  /*4940*/  IMAD.U32 R3, R3, 0x10000, RZ ;  /* 0x0001000003037824 */ /* 0x000fe400078e00ff */
[----:B------:R-:W-:-:S04]  /*4950*/  IMAD.MOV.U32 R25, RZ, RZ, R23 ;  /* 0x000000ffff197224 */ /* 0x000fc800078e0017 */
[----:B------:R-:W0:Y:S02]  /*4960*/  F2I.FTZ.TRUNC.NTZ R3, R3 ;  /* 0x0000000300037305 */ /* 0x000e24000021f100 */
[----:B0-----:R0:W-:Y:S01]  /*4970*/  STG.E desc[UR36][R8.64], R3 ;  /* 0x0000000308007986 */ /* 0x0011e2000c101924 */
[----:B------:R-:W-:Y:S05]  /*4980*/  BRA `(.L_x_20618) ;  /* 0x0000000c00947947 */ /* 0x000fea0003800000 */
.L_x_20624:
[----:B------:R-:W-:Y:S02]  /*4990*/  IMAD.U32 R3, R3, 0x10000, RZ ;  /* 0x0001000003037824 */ /* 0x000fe400078e00ff */
[----:B------:R-:W-:-:S04]  /*49a0*/  IMAD.MOV.U32 R25, RZ, RZ, R23 ;  /* 0x000000ffff197224 */ /* 0x000fc800078e0017 */
[----:B------:R-:W0:Y:S02]  /*49b0*/  F2I.FTZ.TRUNC.NTZ R3, R3 ;  /* 0x0000000300037305 */ /* 0x000e24000021f100 */
[----:B0-----:R0:W-:Y:S01]  /*49c0*/  STG.E.U16 desc[UR36][R8.64], R3 ;  /* 0x0000000308007986 */ /* 0x0011e2000c101524 */
[----:B------:R-:W-:Y:S05]  /*49d0*/  BRA `(.L_x_20618) ;  /* 0x0000000c00807947 */ /* 0x000fea0003800000 */
.L_x_20620:
        /* <DEDUP_REMOVED lines=10> */
.L_x_20627:
[----:B------:R-:W-:Y:S02]  /*4a80*/  IMAD.U32 R0, R3, 0x10000, RZ ;  /* 0x0001000003007824 */ /* 0x000fe400078e00ff */
[----:B------:R-:W-:-:S03]  /*4a90*/  IMAD.MOV.U32 R25, RZ, RZ, R23 ;  /* 0x000000ffff197224 */ /* 0x000fc600078e0017 */
[----:B------:R-:W-:-:S05]  /*4aa0*/  F2FP.F16.F32.PACK_AB R0, RZ, R0 ;  /* 0x00000000ff00723e */ /* 0x000fca00000000ff */
[----:B------:R0:W-:Y:S01]  /*4ab0*/  STG.E.U16 desc[UR36][R8.64], R0 ;  /* 0x0000000008007986 */ /* 0x0001e2000c101524 */
[----:B------:R-:W-:Y:S05]  /*4ac0*/  BRA `(.L_x_20618) ;  /* 0x0000000c00447947 */ /* 0x000fea0003800000 */
.L_x_20626:
        /* <DEDUP_REMOVED lines=11> */
.L_x_20629:
[----:B------:R-:W-:Y:S02]  /*4b80*/  IMAD.U32 R3, R3, 0x10000, RZ ;  /* 0x0001000003037824 */ /* 0x000fe400078e00ff */
[----:B------:R-:W-:-:S03]  /*4b90*/  IMAD.MOV.U32 R25, RZ, RZ, R23 ;  /* 0x000000ffff197224 */ /* 0x000fc600078e0017 */
[----:B------:R-:W-:-:S04]  /*4ba0*/  F2FP.F16.F32.PACK_AB R3, RZ, R3 ;  /* 0x00000003ff03723e */ /* 0x000fc800000000ff */
[----:B------:R-:W-:-:S05]  /*4bb0*/  PRMT R3, R3, 0x5410, RZ ;  /* 0x0000541003037816 */ /* 0x000fca00000000ff */
[----:B------:R0:W-:Y:S01]  /*4bc0*/  STG.E desc[UR36][R8.64], R3 ;  /* 0x0000000308007986 */ /* 0x0001e2000c101924 */
[----:B------:R-:W-:Y:S05]  /*4bd0*/  BRA `(.L_x_20618) ;  /* 0x0000000c00007947 */ /* 0x000fea0003800000 */
.L_x_20628:
[----:B------:R-:W-:Y:S02]  /*4be0*/  IMAD.U32 R4, R3, 0x10000, RZ ;  /* 0x0001000003047824 */ /* 0x000fe400078e00ff */
[----:B------:R-:W-:Y:S02]  /*4bf0*/  IMAD.MOV.U32 R25, RZ, RZ, R23 ;  /* 0x000000ffff197224 */ /* 0x000fe400078e0017 */
[----:B------:R-:W-:-:S06]  /*4c00*/  FMUL.FTZ R4, R4, 1 ;  /* 0x3f80000004047820 */ /* 0x000fcc0000410000 */
[----:B------:R-:W0:Y:S02]  /*4c10*/  F2F.F64.F32 R4, R4 ;  /* 0x0000000400047310 */ /* 0x000e240000201800 */
[----:B0-----:R0:W-:Y:S01]  /*4c20*/  STG.E.64 desc[UR36][R8.64], R4 ;  /* 0x0000000408007986 */ /* 0x0011e2000c101b24 */
[----:B------:R-:W-:Y:S05]  /*4c30*/  BRA `(.L_x_20618) ;  /* 0x0000000800e87947 */ /* 0x000fea0003800000 */
.L_x_20619:
        /* <DEDUP_REMOVED lines=14> */
.L_x_20632:
[----:B------:R-:W-:Y:S01]  /*4d20*/  IMAD.U32 R3, R3, 0x10000, RZ ;  /* 0x0001000003037824 */ /* 0x000fe200078e00ff */
[----:B------:R-:W-:Y:S01]  /*4d30*/  CS2R R6, SRZ ;  /* 0x0000000000067805 */ /* 0x000fe2000001ff00 */
[----:B------:R-:W-:Y:S02]  /*4d40*/  IMAD.MOV.U32 R25, RZ, RZ, R23 ;  /* 0x000000ffff197224 */ /* 0x000fe400078e0017 */
[----:B------:R-:W-:-:S04]  /*4d50*/  FMUL.FTZ R3, R3, 1 ;  /* 0x3f80000003037820 */ /* 0x000fc80000410000 */
[----:B------:R-:W0:Y:S02]  /*4d60*/  F2F.F64.F32 R4, R3 ;  /* 0x0000000300047310 */ /* 0x000e240000201800 */
[----:B0-----:R0:W-:Y:S01]  /*4d70*/  STG.E.128 desc[UR36][R8.64], R4 ;  /* 0x0000000408007986 */ /* 0x0011e2000c101d24 */
[----:B------:R-:W-:Y:S05]  /*4d80*/  BRA `(.L_x_20618) ;  /* 0x0000000800947947 */ /* 0x000fea0003800000 */
.L_x_20631:
        /* <DEDUP_REMOVED lines=21> */
.L_x_20636:
[----:B------:R-:W-:Y:S05]  /*4ee0*/  BSYNC B0 ;  /* 0x0000000000007941 */ /* 0x000fea0003800000 */
.L_x_20635:
[----:B------:R-:W-:Y:S01]  /*4ef0*/  LOP3.LUT R5, R0, R5, RZ, 0xfc, !PT ;  /* 0x0000000500057212 */ /* 0x000fe200078efcff */
[----:B------:R-:W-:-:S04]  /*4f00*/  IMAD.MOV.U32 R25, RZ, RZ, R23 ;  /* 0x000000ffff197224 */ /* 0x000fc800078e0017 */
[----:B------:R0:W-:Y:S01]  /*4f10*/  STG.E.U8 desc[UR36][R8.64], R5 ;  /* 0x0000000508007986 */ /* 0x0001e2000c101124 */
[----:B------:R-:W-:Y:S05]  /*4f20*/  BRA `(.L_x_20618) ;  /* 0x00000008002c7947 */ /* 0x000fea0003800000 */
.L_x_20634:
        /* <DEDUP_REMOVED lines=13> */
.L_x_20638:
[----:B------:R-:W-:Y:S01]  /*5000*/  IMAD.MOV.U32 R0, RZ, RZ, 0x7f ;  /* 0x0000007fff007424 */ /* 0x000fe200078e00ff */
[----:B------:R-:W-:-:S04]  /*5010*/  ISETP.GT.U32.AND P0, PT, R3, 0x7f800000, PT ;  /* 0x7f8000000300780c */ /* 0x000fc80003f04070 */
[----:B------:R-:W-:-:S09]  /*5020*/  SEL R0, R0, 0x7c, P0 ;  /* 0x0000007c00007807 */ /* 0x000fd20000000000 */
.L_x_20639:
[----:B------:R-:W-:Y:S05]  /*5030*/  BSYNC B0 ;  /* 0x0000000000007941 */ /* 0x000fea0003800000 */
.L_x_20637:
[----:B------:R-:W-:Y:S01]  /*5040*/  LOP3.LUT R3, R5, 0x80000000, RZ, 0xc0, !PT ;  /* 0x8000000005037812 */ /* 0x000fe200078ec0ff */
[----:B------:R-:W-:-:S03]  /*5050*/  IMAD.MOV.U32 R25, RZ, RZ, R23 ;  /* 0x000000ffff197224 */ /* 0x000fc600078e0017 */
[----:B------:R-:W-:-:S04]  /*5060*/  SHF.R.U32.HI R3, RZ, 0x18, R3 ;  /* 0x00000018ff037819 */ /* 0x000fc80000011603 */
[----:B------:R-:W-:-:S05]  /*5070*/  LOP3.LUT R3, R0, R3, RZ, 0xfc, !PT ;  /* 0x0000000300037212 */ /* 0x000fca00078efcff */
[----:B------:R0:W-:Y:S01]  /*5080*/  STG.E.U8 desc[UR36][R8.64], R3 ;  /* 0x0000000308007986 */ /* 0x0001e2000c101124 */
[----:B------:R-:W-:Y:S05]  /*5090*/  BRA `(.L_x_20618) ;  /* 0x0000000400d07947 */ /* 0x000fea0003800000 */
.L_x_20633:
[----:B------:R0:W-:Y:S01]  /*50a0*/  STG.E.U16 desc[UR36][R8.64], R3 ;  /* 0x0000000308007986 */ /* 0x0001e2000c101524 */
[----:B------:R-:W-:Y:S01]  /*50b0*/  IMAD.MOV.U32 R25, RZ, RZ, R23 ;  /* 0x000000ffff197224 */ /* 0x000fe200078e0017 */
[----:B------:R-:W-:Y:S06]  /*50c0*/  BRA `(.L_x_20618) ;  /* 0x0000000400c47947 */ /* 0x000fec0003800000 */
.L_x_20630:
        /* <DEDUP_REMOVED lines=13> */
.L_x_20642:
        /* <DEDUP_REMOVED lines=17> */
.L_x_20645:
[----:B------:R-:W-:-:S04]  /*52b0*/  LOP3.LUT R3, R5, 0x80000000, RZ, 0xc0, !PT ;  /* 0x8000000005037812 */ /* 0x000fc800078ec0ff */
[----:B------:R-:W-:-:S04]  /*52c0*/  SHF.R.U32.HI R3, RZ, 0x18, R3 ;  /* 0x00000018ff037819 */ /* 0x000fc80000011603 */
[----:B------:R-:W-:-:S04]  /*52d0*/  LOP3.LUT R0, R0, R3, RZ, 0xfc, !PT ;  /* 0x0000000300007212 */ /* 0x000fc800078efcff */
[----:B------:R-:W-:-:S07]  /*52e0*/  PRMT R4, R0, 0x7610, R4 ;  /* 0x0000761000047816 */ /* 0x000fce0000000004 */
.L_x_20644:
[----:B------:R-:W-:Y:S05]  /*52f0*/  BSYNC B0 ;  /* 0x0000000000007941 */ /* 0x000fea0003800000 */
.L_x_20643:
[----:B------:R0:W-:Y:S01]  /*5300*/  STG.E.U8 desc[UR36][R8.64], R4 ;  /* 0x0000000408007986 */ /* 0x0001e2000c101124 */
[----:B------:R-:W-:Y:S01]  /*5310*/  IMAD.MOV.U32 R25, RZ, RZ, R23 ;  /* 0x000000ffff197224 */ /* 0x000fe200078e0017 */
[----:B------:R-:W-:Y:S06]  /*5320*/  BRA `(.L_x_20618) ;  /* 0x00000004002c7947 */ /* 0x000fec0003800000 */
.L_x_20641:
        /* <DEDUP_REMOVED lines=17> */
.L_x_20648:
[----:B------:R-:W-:-:S04]  /*5440*/  LOP3.LUT R3, R5, 0x80000000, RZ, 0xc0, !PT ;  /* 0x8000000005037812 */ /* 0x000fc800078ec0ff */
[----:B------:R-:W-:-:S04]  /*5450*/  SHF.R.U32.HI R3, RZ, 0x18, R3 ;  /* 0x00000018ff037819 */ /* 0x000fc80000011603 */
[----:B------:R-:W-:-:S04]  /*5460*/  LOP3.LUT R0, R0, R3, RZ, 0xfc, !PT ;  /* 0x0000000300007212 */ /* 0x000fc800078efcff */
[----:B------:R-:W-:-:S07]  /*5470*/  PRMT R4, R0, 0x7610, R4 ;  /* 0x0000761000047816 */ /* 0x000fce0000000004 */
.L_x_20647:
[----:B------:R-:W-:Y:S05]  /*5480*/  BSYNC B0 ;  /* 0x0000000000007941 */ /* 0x000fea0003800000 */
.L_x_20646:
[----:B------:R0:W-:Y:S01]  /*5490*/  STG.E.U8 desc[UR36][R8.64], R4 ;  /* 0x0000000408007986 */ /* 0x0001e2000c101124 */
[----:B------:R-:W-:Y:S01]  /*54a0*/  IMAD.MOV.U32 R25, RZ, RZ, R23 ;  /* 0x000000ffff197224 */ /* 0x000fe200078e0017 */
[----:B------:R-:W-:Y:S06]  /*54b0*/  BRA `(.L_x_20618) ;  /* 0x0000000000c87947 */ /* 0x000fec0003800000 */
.L_x_20640:
        /* <DEDUP_REMOVED lines=23> */
.L_x_20623:
        /* <DEDUP_REMOVED lines=15> */
[----:B0--34-:R-:W-:Y:S05]  /*5720*/  CALL.ABS.NOINC R14 ;  /* 0x000000000e007343 */ /* 0x019fea0003c00000 */
.L_x_20651:
[----:B------:R-:W-:Y:S01]  /*5730*/  IMAD.MOV.U32 R25, RZ, RZ, R23 ;  /* 0x000000ffff197224 */ /* 0x000fe200078e0017 */
[----:B------:R-:W-:Y:S06]  /*5740*/  BRA `(.L_x_20618) ;  /* 0x0000000000247947 */ /* 0x000fec0003800000 */
.L_x_20650:
[----:B------:R-:W-:Y:S02]  /*5750*/  IMAD.U32 R4, R3, 0x10000, RZ ;  /* 0x0001000003047824 */ /* 0x000fe400078e00ff */
[----:B------:R-:W-:-:S04]  /*5760*/  IMAD.MOV.U32 R25, RZ, RZ, R23 ;  /* 0x000000ffff197224 */ /* 0x000fc800078e0017 */
[----:B------:R-:W0:Y:S02]  /*5770*/  F2I.U64.TRUNC R4, R4 ;  /* 0x0000000400047311 */ /* 0x000e24000020d800 */
[----:B0-----:R0:W-:Y:S01]  /*5780*/  STG.E.64 desc[UR36][R8.64], R4 ;  /* 0x0000000408007986 */ /* 0x0011e2000c101b24 */
[----:B------:R-:W-:Y:S05]  /*5790*/  BRA `(.L_x_20618) ;  /* 0x0000000000107947 */ /* 0x000fea0003800000 */
.L_x_20649:
[----:B------:R-:W-:Y:S02]  /*57a0*/  IMAD.U32 R3, R3, 0x10000, RZ ;  /* 0x0001000003037824 */ /* 0x000fe400078e00ff */
[----:B------:R-:W-:-:S04]  /*57b0*/  IMAD.MOV.U32 R25, RZ, RZ, R23 ;  /* 0x000000ffff197224 */ /* 0x000fc800078e0017 */
[----:B------:R-:W0:Y:S02]  /*57c0*/  F2I.FTZ.U32.TRUNC.NTZ R3, R3 ;  /* 0x0000000300037305 */ /* 0x000e24000021f000 */
[----:B0-----:R0:W-:Y:S02]  /*57d0*/  STG.E desc[UR36][R8.64], R3 ;  /* 0x0000000308007986 */ /* 0x0011e4000c101924 */
.L_x_20618:
[----:B------:R-:W-:Y:S05]  /*57e0*/  BSYNC B6 ;  /* 0x0000000000067941 */ /* 0x000fea0003800000 */
.L_x_20617:
[----:B------:R-:W-:Y:S01]  /*57f0*/  ISETP.GE.AND P0, PT, R25, R16, PT ;  /* 0x000000101900720c */ /* 0x000fe20003f06270 */
[----:B------:R-:W-:-:S12]  /*5800*/  BSSY B6, `(.L_x_20652) ;  /* 0x00001fc000067945 */ /* 0x000fd80003800000 */
[----:B------:R-:W-:Y:S05]  /*5810*/  @P0 BRA `(.L_x_20653) ;  /* 0x0000001c00e80947 */ /* 0x000fea0003800000 */
[----:B01----:R-:W0:Y:S01]  /*5820*/  LDC.64 R8, c[0x0][0x218] ;  /* 0x00008600ff087b82 */ /* 0x003e220000000a00 */
        /* <DEDUP_REMOVED lines=17> */
[----:B----4-:R-:W-:-:S04]  /*5940*/  IMAD.U32 R22, R22, 0x10000, RZ ;  /* 0x0001000016167824 */ /* 0x010fc800078e00ff */
[----:B------:R-:W0:Y:S02]  /*5950*/  F2I.FTZ.TRUNC.NTZ R3, R22 ;  /* 0x0000001600037305 */ /* 0x000e24000021f100 */
[----:B0-----:R0:W-:Y:S01]  /*5960*/  STG.E.U8 desc[UR36][R8.64], R3 ;  /* 0x0000000308007986 */ /* 0x0011e2000c101124 */
[----:B------:R-:W-:Y:S05]  /*5970*/  BRA `(.L_x_20659) ;  /* 0x0000000c00947947 */ /* 0x000fea0003800000 */
.L_x_20657:
[----:B----4-:R-:W-:-:S06]  /*5980*/  IMAD.U32 R5, R22, 0x10000, RZ ;  /* 0x0001000016057824 */ /* 0x010fcc00078e00ff */
[----:B------:R-:W0:Y:S02]  /*5990*/  F2I.S64.TRUNC R4, R5 ;  /* 0x0000000500047311 */ /* 0x000e24000020d900 */
[----:B0-----:R0:W-:Y:S01]  /*59a0*/  STG.E.U8 desc[UR36][R8.64], R4 ;  /* 0x0000000408007986 */ /* 0x0011e2000c101124 */
[----:B------:R-:W-:Y:S05]  /*59b0*/  BRA `(.L_x_20659) ;  /* 0x0000000c00847947 */ /* 0x000fea0003800000 */
.L_x_20656:
[----:B------:R-:W-:-:S13]  /*59c0*/  ISETP.NE.AND P0, PT, R0, 0x2, PT ;  /* 0x000000020000780c */ /* 0x000fda0003f05270 */
[----:B------:R-:W-:Y:S05]  /*59d0*/  @!P0 BRA `(.L_x_20660) ;  /* 0x0000000000308947 */ /* 0x000fea0003800000 */
[----:B------:R-:W-:-:S13]  /*59e0*/  ISETP.NE.AND P0, PT, R0, 0x3, PT ;  /* 0x000000030000780c */ /* 0x000fda0003f05270 */
[----:B------:R-:W-:Y:S05]  /*59f0*/  @!P0 BRA `(.L_x_20661) ;  /* 0x0000000000188947 */ /* 0x000fea0003800000 */
[----:B------:R-:W-:-:S13]  /*5a00*/  ISETP.NE.AND P0, PT, R0, 0x4, PT ;  /* 0x000000040000780c */ /* 0x000fda0003f05270 */
[----:B------:R-:W-:Y:S05]  /*5a10*/  @P0 BRA `(.L_x_20658) ;  /* 0x0000000c000c0947 */ /* 0x000fea0003800000 */
[----:B----4-:R-:W-:-:S06]  /*5a20*/  IMAD.U32 R4, R22, 0x10000, RZ ;  /* 0x0001000016047824 */ /* 0x010fcc00078e00ff */
[----:B------:R-:W0:Y:S02]  /*5a30*/  F2I.S64.TRUNC R4, R4 ;  /* 0x0000000400047311 */ /* 0x000e24000020d900 */
[----:B0-----:R0:W-:Y:S01]  /*5a40*/  STG.E.64 desc[UR36][R8.64], R4 ;  /* 0x0000000408007986 */ /* 0x0011e2000c101b24 */
[----:B------:R-:W-:Y:S05]  /*5a50*/  BRA `(.L_x_20659) ;  /* 0x0000000c005c7947 */ /* 0x000fea0003800000 */
.L_x_20661:
[----:B----4-:R-:W-:-:S04]  /*5a60*/  IMAD.U32 R22, R22, 0x10000, RZ ;  /* 0x0001000016167824 */ /* 0x010fc800078e00ff */
[----:B------:R-:W0:Y:S02]  /*5a70*/  F2I.FTZ.TRUNC.NTZ R3, R22 ;  /* 0x0000001600037305 */ /* 0x000e24000021f100 */
[----:B0-----:R0:W-:Y:S01]  /*5a80*/  STG.E desc[UR36][R8.64], R3 ;  /* 0x0000000308007986 */ /* 0x0011e2000c101924 */
[----:B------:R-:W-:Y:S05]  /*5a90*/  BRA `(.L_x_20659) ;  /* 0x0000000c004c7947 */ /* 0x000fea0003800000 */
.L_x_20660:
[----:B----4-:R-:W-:-:S04]  /*5aa0*/  IMAD.U32 R22, R22, 0x10000, RZ ;  /* 0x0001000016167824 */ /* 0x010fc800078e00ff */
[----:B------:R-:W0:Y:S02]  /*5ab0*/  F2I.FTZ.TRUNC.NTZ R3, R22 ;  /* 0x0000001600037305 */ /* 0x000e24000021f100 */
[----:B0-----:R0:W-:Y:S01]  /*5ac0*/  STG.E.U16 desc[UR36][R8.64], R3 ;  /* 0x0000000308007986 */ /* 0x0011e2000c101524 */
[----:B------:R-:W-:Y:S05]  /*5ad0*/  BRA `(.L_x_20659) ;  /* 0x0000000c003c7947 */ /* 0x000fea0003800000 */
.L_x_20655:
[----:B------:R-:W-:-:S13]  /*5ae0*/  ISETP.GT.AND P0, PT, R0, 0x6, PT ;  /* 0x000000060000780c */ /* 0x000fda0003f04270 */
[----:B------:R-:W-:Y:S05]  /*5af0*/  @P0 BRA `(.L_x_20662) ;  /* 0x00000000002c0947 */ /* 0x000fea0003800000 */
[----:B------:R-:W-:-:S13]  /*5b00*/  ISETP.NE.AND P0, PT, R0, 0x5, PT ;  /* 0x000000050000780c */ /* 0x000fda0003f05270 */
[----:B------:R-:W-:Y:S05]  /*5b10*/  @!P0 BRA `(.L_x_20663) ;  /* 0x0000000000148947 */ /* 0x000fea0003800000 */
[----:B------:R-:W-:-:S13]  /*5b20*/  ISETP.NE.AND P0, PT, R0, 0x6, PT ;  /* 0x000000060000780c */ /* 0x000fda0003f05270 */
[----:B------:R-:W-:Y:S05]  /*5b30*/  @P0 BRA `(.L_x_20658) ;  /* 0x0000000800c40947 */ /* 0x000fea0003800000 */
[----:B----4-:R-:W-:-:S05]  /*5b40*/  IMAD.U32 R3, R22, 0x10000, RZ ;  /* 0x0001000016037824 */ /* 0x010fca00078e00ff */
[----:B------:R0:W-:Y:S01]  /*5b50*/  STG.E desc[UR36][R8.64], R3 ;  /* 0x0000000308007986 */ /* 0x0001e2000c101924 */
[----:B------:R-:W-:Y:S05]  /*5b60*/  BRA `(.L_x_20659) ;  /* 0x0000000c00187947 */ /* 0x000fea0003800000 */
.L_x_20663:
[----:B----4-:R-:W-:-:S05]  /*5b70*/  IMAD.U32 R0, R22, 0x10000, RZ ;  /* 0x0001000016007824 */ /* 0x010fca00078e00ff */
[----:B------:R-:W-:-:S05]  /*5b80*/  F2FP.F16.F32.PACK_AB R0, RZ, R0 ;  /* 0x00000000ff00723e */ /* 0x000fca00000000ff */
[----:B------:R0:W-:Y:S01]  /*5b90*/  STG.E.U16 desc[UR36][R8.64], R0 ;  /* 0x0000000008007986 */ /* 0x0001e2000c101524 */
[----:B------:R-:W-:Y:S05]  /*5ba0*/  BRA `(.L_x_20659) ;  /* 0x0000000c00087947 */ /* 0x000fea0003800000 */
.L_x_20662:
[----:B------:R-:W-:-:S13]  /*5bb0*/  ISETP.NE.AND P0, PT, R0, 0x7, PT ;  /* 0x000000070000780c */ /* 0x000fda0003f05270 */
[----:B------:R-:W-:Y:S05]  /*5bc0*/  @!P0 BRA `(.L_x_20664) ;  /* 0x0000000000348947 */ /* 0x000fea0003800000 */
[----:B------:R-:W-:-:S13]  /*5bd0*/  ISETP.NE.AND P0, PT, R0, 0x8, PT ;  /* 0x000000080000780c */ /* 0x000fda0003f05270 */
[----:B------:R-:W-:Y:S05]  /*5be0*/  @!P0 BRA `(.L_x_20665) ;  /* 0x0000000000188947 */ /* 0x000fea0003800000 */
[----:B------:R-:W-:-:S13]  /*5bf0*/  ISETP.NE.AND P0, PT, R0, 0x9, PT ;  /* 0x000000090000780c */ /* 0x000fda0003f05270 */
[----:B------:R-:W-:Y:S05]  /*5c00*/  @P0 BRA `(.L_x_20658) ;  /* 0x0000000800900947 */ /* 0x000fea0003800000 */
[----:B----4-:R-:W-:Y:S02]  /*5c10*/  IMAD.U32 R22, R22, 0x10000, RZ ;  /* 0x0001000016167824 */ /* 0x010fe400078e00ff */
[----:B------:R-:W-:-:S05]  /*5c20*/  IMAD.MOV.U32 R23, RZ, RZ, RZ ;  /* 0x000000ffff177224 */ /* 0x000fca00078e00ff */
[----:B------:R0:W-:Y:S01]  /*5c30*/  STG.E.64 desc[UR36][R8.64], R22 ;  /* 0x0000001608007986 */ /* 0x0001e2000c101b24 */
[----:B------:R-:W-:Y:S05]  /*5c40*/  BRA `(.L_x_20659) ;  /* 0x0000000800e07947 */ /* 0x000fea0003800000 */
.L_x_20665:
[----:B----4-:R-:W-:-:S05]  /*5c50*/  IMAD.U32 R22, R22, 0x10000, RZ ;  /* 0x0001000016167824 */ /* 0x010fca00078e00ff */
[----:B------:R-:W-:-:S04]  /*5c60*/  F2FP.F16.F32.PACK_AB R3, RZ, R22 ;  /* 0x00000016ff03723e */ /* 0x000fc800000000ff */
[----:B------:R-:W-:-:S05]  /*5c70*/  PRMT R3, R3, 0x5410, RZ ;  /* 0x0000541003037816 */ /* 0x000fca00000000ff */
[----:B------:R0:W-:Y:S01]  /*5c80*/  STG.E desc[UR36][R8.64], R3 ;  /* 0x0000000308007986 */ /* 0x0001e2000c101924 */
[----:B------:R-:W-:Y:S05]  /*5c90*/  BRA `(.L_x_20659) ;  /* 0x0000000800cc7947 */ /* 0x000fea0003800000 */
.L_x_20664:
[----:B----4-:R-:W-:-:S04]  /*5ca0*/  IMAD.U32 R4, R22, 0x10000, RZ ;  /* 0x0001000016047824 */ /* 0x010fc800078e00ff */
[----:B------:R-:W-:-:S06]  /*5cb0*/  FMUL.FTZ R4, R4, 1 ;  /* 0x3f80000004047820 */ /* 0x000fcc0000410000 */
[----:B------:R-:W0:Y:S02]  /*5cc0*/  F2F.F64.F32 R4, R4 ;  /* 0x0000000400047310 */ /* 0x000e240000201800 */
[----:B0-----:R0:W-:Y:S01]  /*5cd0*/  STG.E.64 desc[UR36][R8.64], R4 ;  /* 0x0000000408007986 */ /* 0x0011e2000c101b24 */
[----:B------:R-:W-:Y:S05]  /*5ce0*/  BRA `(.L_x_20659) ;  /* 0x0000000800b87947 */ /* 0x000fea0003800000 */
.L_x_20654:
        /* <DEDUP_REMOVED lines=8> */
[----:B----4-:R-:W-:-:S05]  /*5d70*/  IMAD.U32 R22, R22, 0x10000, RZ ;  /* 0x0001000016167824 */ /* 0x010fca00078e00ff */
[----:B------:R-:W-:-:S04]  /*5d80*/  FSETP.NEU.FTZ.AND P0, PT, R22, RZ, PT ;  /* 0x000000ff1600720b */ /* 0x000fc80003f1d000 */
[----:B------:R-:W-:-:S05]  /*5d90*/  SEL R3, RZ, 0x1, !P0 ;  /* 0x00000001ff037807 */ /* 0x000fca0004000000 */
[----:B------:R0:W-:Y:S01]  /*5da0*/  STG.E.U8 desc[UR36][R8.64], R3 ;  /* 0x0000000308007986 */ /* 0x0001e2000c101124 */
[----:B------:R-:W-:Y:S05]  /*5db0*/  BRA `(.L_x_20659) ;  /* 0x0000000800847947 */ /* 0x000fea0003800000 */
.L_x_20668:
[----:B----4-:R-:W-:Y:S01]  /*5dc0*/  IMAD.U32 R22, R22, 0x10000, RZ ;  /* 0x0001000016167824 */ /* 0x010fe200078e00ff */
[----:B------:R-:W-:-:S03]  /*5dd0*/  CS2R R6, SRZ ;  /* 0x0000000000067805 */ /* 0x000fc6000001ff00 */
[----:B------:R-:W-:-:S06]  /*5de0*/  FMUL.FTZ R4, R22, 1 ;  /* 0x3f80000016047820 */ /* 0x000fcc0000410000 */
[----:B------:R-:W0:Y:S02]  /*5df0*/  F2F.F64.F32 R4, R4 ;  /* 0x0000000400047310 */ /* 0x000e240000201800 */
[----:B0-----:R0:W-:Y:S01]  /*5e00*/  STG.E.128 desc[UR36][R8.64], R4 ;  /* 0x0000000408007986 */ /* 0x0011e2000c101d24 */
[----:B------:R-:W-:Y:S05]  /*5e10*/  BRA `(.L_x_20659) ;  /* 0x00000008006c7947 */ /* 0x000fea0003800000 */
.L_x_20667:
[----:B------:R-:W-:-:S13]  /*5e20*/  ISETP.NE.AND P0, PT, R0, 0xf, PT ;  /* 0x0000000f0000780c */ /* 0x000fda0003f05270 */
[----:B------:R-:W-:Y:S05]  /*5e30*/  @!P0 BRA `(.L_x_20669) ;  /* 0x0000000000b48947 */ /* 0x000fea0003800000 */
[----:B------:R-:W-:-:S13]  /*5e40*/  ISETP.NE.AND P0, PT, R0, 0x17, PT ;  /* 0x000000170000780c */ /* 0x000fda0003f05270 */
[----:B------:R-:W-:Y:S05]  /*5e50*/  @!P0 BRA `(.L_x_20670) ;  /* 0x0000000000548947 */ /* 0x000fea0003800000 */
[----:B------:R-:W-:-:S13]  /*5e60*/  ISETP.NE.AND P0, PT, R0, 0x18, PT ;  /* 0x000000180000780c */ /* 0x000fda0003f05270 */
[----:B------:R-:W-:Y:S05]  /*5e70*/  @P0 BRA `(.L_x_20658) ;  /* 0x0000000400f40947 */ /* 0x000fea0003800000 */
[----:B----4-:R-:W-:Y:S01]  /*5e80*/  IMAD.U32 R7, R22, 0x10000, RZ ;  /* 0x0001000016077824 */ /* 0x010fe200078e00ff */
        /* <DEDUP_REMOVED lines=14> */
.L_x_20672:
[----:B------:R-:W-:Y:S05]  /*5f70*/  BSYNC B0 ;  /* 0x0000000000007941 */ /* 0x000fea0003800000 */
.L_x_20671:
[----:B------:R-:W-:-:S05]  /*5f80*/  LOP3.LUT R5, R0, R5, RZ, 0xfc, !PT ;  /* 0x0000000500057212 */ /* 0x000fca00078efcff */
[----:B------:R0:W-:Y:S01]  /*5f90*/  STG.E.U8 desc[UR36][R8.64], R5 ;  /* 0x0000000508007986 */ /* 0x0001e2000c101124 */
[----:B------:R-:W-:Y:S05]  /*5fa0*/  BRA `(.L_x_20659) ;  /* 0x0000000800087947 */ /* 0x000fea0003800000 */
.L_x_20670:
[----:B----4-:R-:W-:Y:S01]  /*5fb0*/  IMAD.U32 R5, R22, 0x10000, RZ ;  /* 0x0001000016057824 */ /* 0x010fe200078e00ff */
        /* <DEDUP_REMOVED lines=12> */
.L_x_20674:
[----:B------:R-:W-:Y:S01]  /*6080*/  IMAD.MOV.U32 R0, RZ, RZ, 0x7f ;  /* 0x0000007fff007424 */ /* 0x000fe200078e00ff */
[----:B------:R-:W-:-:S04]  /*6090*/  ISETP.GT.U32.AND P0, PT, R3, 0x7f800000, PT ;  /* 0x7f8000000300780c */ /* 0x000fc80003f04070 */
[----:B------:R-:W-:-:S09]  /*60a0*/  SEL R0, R0, 0x7c, P0 ;  /* 0x0000007c00007807 */ /* 0x000fd20000000000 */
.L_x_20675:
[----:B------:R-:W-:Y:S05]  /*60b0*/  BSYNC B0 ;  /* 0x0000000000007941 */ /* 0x000fea0003800000 */
.L_x_20673:
[----:B------:R-:W-:-:S04]  /*60c0*/  LOP3.LUT R3, R5, 0x80000000, RZ, 0xc0, !PT ;  /* 0x8000000005037812 */ /* 0x000fc800078ec0ff */
[----:B------:R-:W-:-:S04]  /*60d0*/  SHF.R.U32.HI R3, RZ, 0x18, R3 ;  /* 0x00000018ff037819 */ /* 0x000fc80000011603 */
[----:B------:R-:W-:-:S05]  /*60e0*/  LOP3.LUT R3, R0, R3, RZ, 0xfc, !PT ;  /* 0x0000000300037212 */ /* 0x000fca00078efcff */
[----:B------:R0:W-:Y:S01]  /*60f0*/  STG.E.U8 desc[UR36][R8.64], R3 ;  /* 0x0000000308007986 */ /* 0x0001e2000c101124 */
[----:B------:R-:W-:Y:S05]  /*6100*/  BRA `(.L_x_20659) ;  /* 0x0000000400b07947 */ /* 0x000fea0003800000 */
.L_x_20669:
[----:B----4-:R0:W-:Y:S01]  /*6110*/  STG.E.U16 desc[UR36][R8.64], R22 ;  /* 0x0000001608007986 */ /* 0x0101e2000c101524 */
[----:B------:R-:W-:Y:S05]  /*6120*/  BRA `(.L_x_20659) ;  /* 0x0000000400a87947 */ /* 0x000fea0003800000 */
.L_x_20666:
        /* <DEDUP_REMOVED lines=8> */
[----:B----4-:R-:W-:-:S06]  /*61b0*/  IMAD.U32 R3, R22, 0x10000, RZ ;  /* 0x0001000016037824 */ /* 0x010fcc00078e00ff */
[----:B------:R-:W0:Y:S02]  /*61c0*/  F2I.FTZ.U32.TRUNC.NTZ R3, R3 ;  /* 0x0000000300037305 */ /* 0x000e24000021f000 */
[----:B0-----:R0:W-:Y:S01]  /*61d0*/  STG.E.U16 desc[UR36][R8.64], R3 ;  /* 0x0000000308007986 */ /* 0x0011e2000c101524 */
[----:B------:R-:W-:Y:S05]  /*61e0*/  BRA `(.L_x_20659) ;  /* 0x0000000400787947 */ /* 0x000fea0003800000 */
.L_x_20678:
[----:B----4-:R-:W-:Y:S01]  /*61f0*/  IMAD.U32 R5, R22, 0x10000, RZ ;  /* 0x0001000016057824 */ /* 0x010fe200078e00ff */
        /* <DEDUP_REMOVED lines=16> */
.L_x_20681:
[----:B------:R-:W-:-:S04]  /*6300*/  LOP3.LUT R3, R5, 0x80000000, RZ, 0xc0, !PT ;  /* 0x8000000005037812 */ /* 0x000fc800078ec0ff */
[----:B------:R-:W-:-:S04]  /*6310*/  SHF.R.U32.HI R3, RZ, 0x18, R3 ;  /* 0x00000018ff037819 */ /* 0x000fc80000011603 */
[----:B------:R-:W-:-:S04]  /*6320*/  LOP3.LUT R0, R0, R3, RZ, 0xfc, !PT ;  /* 0x0000000300007212 */ /* 0x000fc800078efcff */
[----:B------:R-:W-:-:S07]  /*6330*/  PRMT R4, R0, 0x7610, R4 ;  /* 0x0000761000047816 */ /* 0x000fce0000000004 */
.L_x_20680:
[----:B------:R-:W-:Y:S05]  /*6340*/  BSYNC B0 ;  /* 0x0000000000007941 */ /* 0x000fea0003800000 */
.L_x_20679:
[----:B------:R4:W-:Y:S01]  /*6350*/  STG.E.U8 desc[UR36][R8.64], R4 ;  /* 0x0000000408007986 */ /* 0x0009e2000c101124 */
[----:B------:R-:W-:Y:S05]  /*6360*/  BRA `(.L_x_20659) ;  /* 0x0000000400187947 */ /* 0x000fea0003800000 */
.L_x_20677:
        /* <DEDUP_REMOVED lines=17> */
.L_x_20684:
[----:B------:R-:W-:-:S04]  /*6480*/  LOP3.LUT R3, R5, 0x80000000, RZ, 0xc0, !PT ;  /* 0x8000000005037812 */ /* 0x000fc800078ec0ff */
[----:B------:R-:W-:-:S04]  /*6490*/  SHF.R.U32.HI R3, RZ, 0x18, R3 ;  /* 0x00000018ff037819 */ /* 0x000fc80000011603 */
[----:B------:R-:W-:-:S04]  /*64a0*/  LOP3.LUT R0, R0, R3, RZ, 0xfc, !PT ;  /* 0x0000000300007212 */ /* 0x000fc800078efcff */
[----:B------:R-:W-:-:S07]  /*64b0*/  PRMT R4, R0, 0x7610, R4 ;  /* 0x0000761000047816 */ /* 0x000fce0000000004 */
.L_x_20683:
[----:B------:R-:W-:Y:S05]  /*64c0*/  BSYNC B0 ;  /* 0x0000000000007941 */ /* 0x000fea0003800000 */
.L_x_20682:
[----:B------:R0:W-:Y:S01]  /*64d0*/  STG.E.U8 desc[UR36][R8.64], R4 ;  /* 0x0000000408007986 */ /* 0x0001e2000c101124 */
[----:B------:R-:W-:Y:S05]  /*64e0*/  BRA `(.L_x_20659) ;  /* 0x0000000000b87947 */ /* 0x000fea0003800000 */
.L_x_20676:
[----:B------:R-:W-:-:S13]  /*64f0*/  ISETP.NE.AND P0, PT, R0, 0x1c, PT ;  /* 0x0000001c0000780c */ /* 0x000fda0003f05270 */
[----:B------:R-:W-:Y:S05]  /*6500*/  @!P0 BRA `(.L_x_20685) ;  /* 0x0000000000a48947 */ /* 0x000fea0003800000 */
[----:B------:R-:W-:-:S13]  /*6510*/  ISETP.NE.AND P0, PT, R0, 0x1d, PT ;  /* 0x0000001d0000780c */ /* 0x000fda0003f05270 */
[----:B------:R-:W-:Y:S05]  /*6520*/  @!P0 BRA `(.L_x_20686) ;  /* 0x00000000008c8947 */ /* 0x000fea0003800000 */
[----:B------:R-:W-:-:S13]  /*6530*/  ISETP.NE.AND P0, PT, R0, 0x2c, PT ;  /* 0x0000002c0000780c */ /* 0x000fda0003f05270 */
[----:B------:R-:W-:Y:S05]  /*6540*/  @P0 BRA `(.L_x_20658) ;  /* 0x0000000000400947 */ /* 0x000fea0003800000 */
[----:B----4-:R-:W-:-:S05]  /*6550*/  IMAD.U32 R22, R22, 0x10000, RZ ;  /* 0x0001000016167824 */ /* 0x010fca00078e00ff */
        /* <DEDUP_REMOVED lines=15> */
.L_x_20658:
        /* <DEDUP_REMOVED lines=16> */
.L_x_20687:
[----:B------:R-:W-:Y:S05]  /*6750*/  BRA `(.L_x_20659) ;  /* 0x00000000001c7947 */ /* 0x000fea0003800000 */
.L_x_20686:
[----:B----4-:R-:W-:-:S06]  /*6760*/  IMAD.U32 R4, R22, 0x10000, RZ ;  /* 0x0001000016047824 */ /* 0x010fcc00078e00ff */
[----:B------:R-:W0:Y:S02]  /*6770*/  F2I.U64.TRUNC R4, R4 ;  /* 0x0000000400047311 */ /* 0x000e24000020d800 */
[----:B0-----:R2:W-:Y:S01]  /*6780*/  STG.E.64 desc[UR36][R8.64], R4 ;  /* 0x0000000408007986 */ /* 0x0015e2000c101b24 */
[----:B------:R-:W-:Y:S05]  /*6790*/  BRA `(.L_x_20659) ;  /* 0x00000000000c7947 */ /* 0x000fea0003800000 */
.L_x_20685:
[----:B----4-:R-:W-:-:S04]  /*67a0*/  IMAD.U32 R22, R22, 0x10000, RZ ;  /* 0x0001000016167824 */ /* 0x010fc800078e00ff */
[----:B------:R-:W0:Y:S02]  /*67b0*/  F2I.FTZ.U32.TRUNC.NTZ R3, R22 ;  /* 0x0000001600037305 */ /* 0x000e24000021f000 */
[----:B0-----:R0:W-:Y:S02]  /*67c0*/  STG.E desc[UR36][R8.64], R3 ;  /* 0x0000000308007986 */ /* 0x0011e4000c101924 */
.L_x_20659:
        /* <DEDUP_REMOVED lines=25> */
.L_x_20691:
[----:B------:R-:W-:-:S06]  /*6960*/  IMAD.U32 R5, R17, 0x10000, RZ ;  /* 0x0001000011057824 */ /* 0x000fcc00078e00ff */
[----:B------:R-:W0:Y:S02]  /*6970*/  F2I.S64.TRUNC R4, R5 ;  /* 0x0000000500047311 */ /* 0x000e24000020d900 */
[----:B0-----:R4:W-:Y:S01]  /*6980*/  STG.E.U8 desc[UR36][R8.64], R4 ;  /* 0x0000000408007986 */ /* 0x0019e2000c101124 */
[----:B------:R-:W-:Y:S05]  /*6990*/  BRA `(.L_x_20693) ;  /* 0x0000000c00847947 */ /* 0x000fea0003800000 */
.L_x_20690:
        /* <DEDUP_REMOVED lines=10> */
.L_x_20695:
[----:B------:R-:W-:-:S06]  /*6a40*/  IMAD.U32 R17, R17, 0x10000, RZ ;  /* 0x0001000011117824 */ /* 0x000fcc00078e00ff */
[----:B------:R-:W0:Y:S02]  /*6a50*/  F2I.FTZ.TRUNC.NTZ R17, R17 ;  /* 0x0000001100117305 */ /* 0x000e24000021f100 */
[----:B0-----:R2:W-:Y:S01]  /*6a60*/  STG.E desc[UR36][R8.64], R17 ;  /* 0x0000001108007986 */ /* 0x0015e2000c101924 */
[----:B------:R-:W-:Y:S05]  /*6a70*/  BRA `(.L_x_20693) ;  /* 0x0000000c004c7947 */ /* 0x000fea0003800000 */
.L_x_20694:
[----:B------:R-:W-:-:S06]  /*6a80*/  IMAD.U32 R17, R17, 0x10000, RZ ;  /* 0x0001000011117824 */ /* 0x000fcc00078e00ff */
[----:B------:R-:W0:Y:S02]  /*6a90*/  F2I.FTZ.TRUNC.NTZ R17, R17 ;  /* 0x0000001100117305 */ /* 0x000e24000021f100 */
[----:B0-----:R0:W-:Y:S01]  /*6aa0*/  STG.E.U16 desc[UR36][R8.64], R17 ;  /* 0x0000001108007986 */ /* 0x0011e2000c101524 */
[----:B------:R-:W-:Y:S05]  /*6ab0*/  BRA `(.L_x_20693) ;  /* 0x0000000c003c7947 */ /* 0x000fea0003800000 */
.L_x_20689:
        /* <DEDUP_REMOVED lines=9> */
.L_x_20697:
[----:B------:R-:W-:-:S05]  /*6b50*/  IMAD.U32 R0, R17, 0x10000, RZ ;  /* 0x0001000011007824 */ /* 0x000fca00078e00ff */
[----:B------:R-:W-:-:S05]  /*6b60*/  F2FP.F16.F32.PACK_AB R0, RZ, R0 ;  /* 0x00000000ff00723e */ /* 0x000fca00000000ff */
[----:B------:R0:W-:Y:S01]  /*6b70*/  STG.E.U16 desc[UR36][R8.64], R0 ;  /* 0x0000000008007986 */ /* 0x0001e2000c101524 */
[----:B------:R-:W-:Y:S05]  /*6b80*/  BRA `(.L_x_20693) ;  /* 0x0000000c00087947 */ /* 0x000fea0003800000 */
.L_x_20696:
        /* <DEDUP_REMOVED lines=10> */
.L_x_20699:
[----:B------:R-:W-:-:S05]  /*6c30*/  IMAD.U32 R17, R17, 0x10000, RZ ;  /* 0x0001000011117824 */ /* 0x000fca00078e00ff */
[----:B------:R-:W-:-:S04]  /*6c40*/  F2FP.F16.F32.PACK_AB R3, RZ, R17 ;  /* 0x00000011ff03723e */ /* 0x000fc800000000ff */
[----:B------:R-:W-:-:S05]  /*6c50*/  PRMT R3, R3, 0x5410, RZ ;  /* 0x0000541003037816 */ /* 0x000fca00000000ff */
[----:B------:R0:W-:Y:S01]  /*6c60*/  STG.E desc[UR36][R8.64], R3 ;  /* 0x0000000308007986 */ /* 0x0001e2000c101924 */
[----:B------:R-:W-:Y:S05]  /*6c70*/  BRA `(.L_x_20693) ;  /* 0x0000000800cc7947 */ /* 0x000fea0003800000 */
.L_x_20698:
[----:B------:R-:W-:-:S04]  /*6c80*/  IMAD.U32 R4, R17, 0x10000, RZ ;  /* 0x0001000011047824 */ /* 0x000fc800078e00ff */
[----:B------:R-:W-:-:S06]  /*6c90*/  FMUL.FTZ R4, R4, 1 ;  /* 0x3f80000004047820 */ /* 0x000fcc0000410000 */
[----:B------:R-:W0:Y:S02]  /*6ca0*/  F2F.F64.F32 R4, R4 ;  /* 0x0000000400047310 */ /* 0x000e240000201800 */
[----:B0-----:R0:W-:Y:S01]  /*6cb0*/  STG.E.64 desc[UR36][R8.64], R4 ;  /* 0x0000000408007986 */ /* 0x0011e2000c101b24 */
[----:B------:R-:W-:Y:S05]  /*6cc0*/  BRA `(.L_x_20693) ;  /* 0x0000000800b87947 */ /* 0x000fea0003800000 */
.L_x_20688:
        /* <DEDUP_REMOVED lines=13> */
.L_x_20702:
[----:B------:R-:W-:Y:S01]  /*6da0*/  IMAD.U32 R17, R17, 0x10000, RZ ;  /* 0x0001000011117824 */ /* 0x000fe200078e00ff */
[----:B------:R-:W-:-:S03]  /*6db0*/  CS2R R6, SRZ ;  /* 0x0000000000067805 */ /* 0x000fc6000001ff00 */
[----:B------:R-:W-:-:S06]  /*6dc0*/  FMUL.FTZ R4, R17, 1 ;  /* 0x3f80000011047820 */ /* 0x000fcc0000410000 */
[----:B------:R-:W0:Y:S02]  /*6dd0*/  F2F.F64.F32 R4, R4 ;  /* 0x0000000400047310 */ /* 0x000e240000201800 */
[----:B0-----:R0:W-:Y:S01]  /*6de0*/  STG.E.128 desc[UR36][R8.64], R4 ;  /* 0x0000000408007986 */ /* 0x0011e2000c101d24 */
[----:B------:R-:W-:Y:S05]  /*6df0*/  BRA `(.L_x_20693) ;  /* 0x00000008006c7947 */ /* 0x000fea0003800000 */
.L_x_20701:
        /* <DEDUP_REMOVED lines=21> */
.L_x_20706:
[----:B------:R-:W-:Y:S05]  /*6f50*/  BSYNC B0 ;  /* 0x0000000000007941 */ /* 0x000fea0003800000 */
.L_x_20705:
[----:B------:R-:W-:-:S05]  /*6f60*/  LOP3.LUT R5, R0, R5, RZ, 0xfc, !PT ;  /* 0x0000000500057212 */ /* 0x000fca00078efcff */
[----:B------:R0:W-:Y:S01]  /*6f70*/  STG.E.U8 desc[UR36][R8.64], R5 ;  /* 0x0000000508007986 */ /* 0x0001e2000c101124 */
[----:B------:R-:W-:Y:S05]  /*6f80*/  BRA `(.L_x_20693) ;  /* 0x0000000800087947 */ /* 0x000fea0003800000 */
.L_x_20704:
        /* <DEDUP_REMOVED lines=13> */
.L_x_20708:
[----:B------:R-:W-:Y:S01]  /*7060*/  IMAD.MOV.U32 R0, RZ, RZ, 0x7f ;  /* 0x0000007fff007424 */ /* 0x000fe200078e00ff */
[----:B------:R-:W-:-:S04]  /*7070*/  ISETP.GT.U32.AND P0, PT, R3, 0x7f800000, PT ;  /* 0x7f8000000300780c */ /* 0x000fc80003f04070 */
[----:B------:R-:W-:-:S09]  /*7080*/  SEL R0, R0, 0x7c, P0 ;  /* 0x0000007c00007807 */ /* 0x000fd20000000000 */
.L_x_20709:
[----:B------:R-:W-:Y:S05]  /*7090*/  BSYNC B0 ;  /* 0x0000000000007941 */ /* 0x000fea0003800000 */
.L_x_20707:
[----:B------:R-:W-:-:S04]  /*70a0*/  LOP3.LUT R3, R17, 0x80000000, RZ, 0xc0, !PT ;  /* 0x8000000011037812 */ /* 0x000fc800078ec0ff */
[----:B------:R-:W-:-:S04]  /*70b0*/  SHF.R.U32.HI R3, RZ, 0x18, R3 ;  /* 0x00000018ff037819 */ /* 0x000fc80000011603 */
[----:B------:R-:W-:-:S05]  /*70c0*/  LOP3.LUT R3, R0, R3, RZ, 0xfc, !PT ;  /* 0x0000000300037212 */ /* 0x000fca00078efcff */
[----:B------:R0:W-:Y:S01]  /*70d0*/  STG.E.U8 desc[UR36][R8.64], R3 ;  /* 0x0000000308007986 */ /* 0x0001e2000c101124 */
[----:B------:R-:W-:Y:S05]  /*70e0*/  BRA `(.L_x_20693) ;  /* 0x0000000400b07947 */ /* 0x000fea0003800000 */
.L_x_20703:
[----:B------:R0:W-:Y:S01]  /*70f0*/  STG.E.U16 desc[UR36][R8.64], R17 ;  /* 0x0000001108007986 */ /* 0x0001e2000c101524 */
[----:B------:R-:W-:Y:S05]  /*7100*/  BRA `(.L_x_20693) ;  /* 0x0000000400a87947 */ /* 0x000fea0003800000 */
.L_x_20700:
        /* <DEDUP_REMOVED lines=12> */
.L_x_20712:
        /* <DEDUP_REMOVED lines=17> */
.L_x_20715:
[----:B------:R-:W-:-:S04]  /*72e0*/  LOP3.LUT R3, R17, 0x80000000, RZ, 0xc0, !PT ;  /* 0x8000000011037812 */ /* 0x000fc800078ec0ff */
[----:B------:R-:W-:-:S04]  /*72f0*/  SHF.R.U32.HI R3, RZ, 0x18, R3 ;  /* 0x00000018ff037819 */ /* 0x000fc80000011603 */
[----:B------:R-:W-:-:S04]  /*7300*/  LOP3.LUT R0, R0, R3, RZ, 0xfc, !PT ;  /* 0x0000000300007212 */ /* 0x000fc800078efcff */
[----:B------:R-:W-:-:S07]  /*7310*/  PRMT R4, R0, 0x7610, R4 ;  /* 0x0000761000047816 */ /* 0x000fce0000000004 */
.L_x_20714:
[----:B------:R-:W-:Y:S05]  /*7320*/  BSYNC B0 ;  /* 0x0000000000007941 */ /* 0x000fea0003800000 */
.L_x_20713:
[----:B------:R0:W-:Y:S01]  /*7330*/  STG.E.U8 desc[UR36][R8.64], R4 ;  /* 0x0000000408007986 */ /* 0x0001e2000c101124 */
[----:B------:R-:W-:Y:S05]  /*7340*/  BRA `(.L_x_20693) ;  /* 0x0000000400187947 */ /* 0x000fea0003800000 */
.L_x_20711:
        /* <DEDUP_REMOVED lines=17> */
.L_x_20718:
[----:B------:R-:W-:-:S04]  /*7460*/  LOP3.LUT R3, R17, 0x80000000, RZ, 0xc0, !PT ;  /* 0x8000000011037812 */ /* 0x000fc800078ec0ff */
[----:B------:R-:W-:-:S04]  /*7470*/  SHF.R.U32.HI R3, RZ, 0x18, R3 ;  /* 0x00000018ff037819 */ /* 0x000fc80000011603 */
[----:B------:R-:W-:-:S04]  /*7480*/  LOP3.LUT R0, R0, R3, RZ, 0xfc, !PT ;  /* 0x0000000300007212 */ /* 0x000fc800078efcff */
[----:B------:R-:W-:-:S07]  /*7490*/  PRMT R4, R0, 0x7610, R4 ;  /* 0x0000761000047816 */ /* 0x000fce0000000004 */
.L_x_20717:
[----:B------:R-:W-:Y:S05]  /*74a0*/  BSYNC B0 ;  /* 0x0000000000007941 */ /* 0x000fea0003800000 */
.L_x_20716:
[----:B------:R0:W-:Y:S01]  /*74b0*/  STG.E.U8 desc[UR36][R8.64], R4 ;  /* 0x0000000408007986 */ /* 0x0001e2000c101124 */
[----:B------:R-:W-:Y:S05]  /*74c0*/  BRA `(.L_x_20693) ;  /* 0x0000000000b87947 */ /* 0x000fea0003800000 */
.L_x_20710:
        /* <DEDUP_REMOVED lines=22> */
.L_x_20692:
        /* <DEDUP_REMOVED lines=15> */
[----:B0--3--:R-:W-:Y:S05]  /*7720*/  CALL.ABS.NOINC R14 ;  /* 0x000000000e007343 */ /* 0x009fea0003c00000 */
.L_x_20721:
[----:B------:R-:W-:Y:S05]  /*7730*/  BRA `(.L_x_20693) ;  /* 0x00000000001c7947 */ /* 0x000fea0003800000 */
.L_x_20720:
[----:B------:R-:W-:-:S06]  /*7740*/  IMAD.U32 R4, R17, 0x10000, RZ ;  /* 0x0001000011047824 */ /* 0x000fcc00078e00ff */
[----:B------:R-:W0:Y:S02]  /*7750*/  F2I.U64.TRUNC R4, R4 ;  /* 0x0000000400047311 */ /* 0x000e24000020d800 */
[----:B0-----:R0:W-:Y:S01]  /*7760*/  STG.E.64 desc[UR36][R8.64], R4 ;  /* 0x0000000408007986 */ /* 0x0011e2000c101b24 */
[----:B------:R-:W-:Y:S05]  /*7770*/  BRA `(.L_x_20693) ;  /* 0x00000000000c7947 */ /* 0x000fea0003800000 */
.L_x_20719:
[----:B------:R-:W-:-:S06]  /*7780*/  IMAD.U32 R17, R17, 0x10000, RZ ;  /* 0x0001000011117824 */ /* 0x000fcc00078e00ff */
[----:B------:R-:W0:Y:S02]  /*7790*/  F2I.FTZ.U32.TRUNC.NTZ R17, R17 ;  /* 0x0000001100117305 */ /* 0x000e24000021f000 */
[----:B0-----:R0:W-:Y:S02]  /*77a0*/  STG.E desc[UR36][R8.64], R17 ;  /* 0x0000001108007986 */ /* 0x0011e4000c101924 */
.L_x_20693:
[----:B------:R-:W-:-:S07]  /*77b0*/  VIADD R25, R25, 0x80 ;  /* 0x0000008019197836 */ /* 0x000fce0000000000 */
.L_x_20653:
[----:B------:R-:W-:Y:S05]  /*77c0*/  BSYNC B6 ;  /* 0x0000000000067941 */ /* 0x000fea0003800000 */
.L_x_20652:
[----:B------:R-:W-:-:S13]  /*77d0*/  ISETP.GE.AND P0, PT, R25, R16, PT ;  /* 0x000000101900720c */ /* 0x000fda0003f06270 */
[----:B------:R-:W-:Y:S05]  /*77e0*/  @P0 EXIT ;  /* 0x000000000000094d */ /* 0x000fea0003800000 */
        /* <DEDUP_REMOVED lines=17> */
[----:B---3--:R-:W-:-:S06]  /*7900*/  IMAD.U32 R19, R19, 0x10000, RZ ;  /* 0x0001000013137824 */ /* 0x008fcc00078e00ff */
[----:B------:R-:W0:Y:S02]  /*7910*/  F2I.FTZ.TRUNC.NTZ R19, R19 ;  /* 0x0000001300137305 */ /* 0x000e24000021f100 */
[----:B0-----:R-:W-:Y:S01]  /*7920*/  STG.E.U8 desc[UR36][R2.64], R19 ;  /* 0x0000001302007986 */ /* 0x001fe2000c101124 */
[----:B------:R-:W-:Y:S05]  /*7930*/  EXIT ;  /* 0x000000000000794d */ /* 0x000fea0003800000 */
.L_x_20725:
[----:B---3--:R-:W-:-:S06]  /*7940*/  IMAD.U32 R5, R19, 0x10000, RZ ;  /* 0x0001000013057824 */ /* 0x008fcc00078e00ff */
[----:B------:R-:W0:Y:S02]  /*7950*/  F2I.S64.TRUNC R4, R5 ;  /* 0x0000000500047311 */ /* 0x000e24000020d900 */
[----:B0-----:R-:W-:Y:S01]  /*7960*/  STG.E.U8 desc[UR36][R2.64], R4 ;  /* 0x0000000402007986 */ /* 0x001fe2000c101124 */
[----:B------:R-:W-:Y:S05]  /*7970*/  EXIT ;  /* 0x000000000000794d */ /* 0x000fea0003800000 */
.L_x_20724:
[----:B------:R-:W-:-:S13]  /*7980*/  ISETP.NE.AND P0, PT, R0, 0x2, PT ;  /* 0x000000020000780c */ /* 0x000fda0003f05270 */
[----:B------:R-:W-:Y:S05]  /*7990*/  @!P0 BRA `(.L_x_20727) ;  /* 0x0000000000308947 */ /* 0x000fea0003800000 */
[----:B------:R-:W-:-:S13]  /*79a0*/  ISETP.NE.AND P0, PT, R0, 0x3, PT ;  /* 0x000000030000780c */ /* 0x000fda0003f05270 */
[----:B------:R-:W-:Y:S05]  /*79b0*/  @!P0 BRA `(.L_x_20728) ;  /* 0x0000000000188947 */ /* 0x000fea0003800000 */
[----:B------:R-:W-:-:S13]  /*79c0*/  ISETP.NE.AND P0, PT, R0, 0x4, PT ;  /* 0x000000040000780c */ /* 0x000fda0003f05270 */
[----:B------:R-:W-:Y:S05]  /*79d0*/  @P0 BRA `(.L_x_20726) ;  /* 0x0000000c000c0947 */ /* 0x000fea0003800000 */
[----:B---3--:R-:W-:-:S06]  /*79e0*/  IMAD.U32 R4, R19, 0x10000, RZ ;  /* 0x0001000013047824 */ /* 0x008fcc00078e00ff */
[----:B------:R-:W0:Y:S02]  /*79f0*/  F2I.S64.TRUNC R4, R4 ;  /* 0x0000000400047311 */ /* 0x000e24000020d900 */
[----:B0-----:R-:W-:Y:S01]  /*7a00*/  STG.E.64 desc[UR36][R2.64], R4 ;  /* 0x0000000402007986 */ /* 0x001fe2000c101b24 */
[----:B------:R-:W-:Y:S05]  /*7a10*/  EXIT ;  /* 0x000000000000794d */ /* 0x000fea0003800000 */
.L_x_20728:
[----:B---3--:R-:W-:-:S06]  /*7a20*/  IMAD.U32 R19, R19, 0x10000, RZ ;  /* 0x0001000013137824 */ /* 0x008fcc00078e00ff */
[----:B------:R-:W0:Y:S02]  /*7a30*/  F2I.FTZ.TRUNC.NTZ R19, R19 ;  /* 0x0000001300137305 */ /* 0x000e24000021f100 */
[----:B0-----:R-:W-:Y:S01]  /*7a40*/  STG.E desc[UR36][R2.64], R19 ;  /* 0x0000001302007986 */ /* 0x001fe2000c101924 */
[----:B------:R-:W-:Y:S05]  /*7a50*/  EXIT ;  /* 0x000000000000794d */ /* 0x000fea0003800000 */
.L_x_20727:
[----:B---3--:R-:W-:-:S06]  /*7a60*/  IMAD.U32 R19, R19, 0x10000, RZ ;  /* 0x0001000013137824 */ /* 0x008fcc00078e00ff */
[----:B------:R-:W0:Y:S02]  /*7a70*/  F2I.FTZ.TRUNC.NTZ R19, R19 ;  /* 0x0000001300137305 */ /* 0x000e24000021f100 */
[----:B0-----:R-:W-:Y:S01]  /*7a80*/  STG.E.U16 desc[UR36][R2.64], R19 ;  /* 0x0000001302007986 */ /* 0x001fe2000c101524 */
[----:B------:R-:W-:Y:S05]  /*7a90*/  EXIT ;  /* 0x000000000000794d */ /* 0x000fea0003800000 */
.L_x_20723:
[----:B------:R-:W-:-:S13]  /*7aa0*/  ISETP.GT.AND P0, PT, R0, 0x6, PT ;  /* 0x000000060000780c */ /* 0x000fda0003f04270 */
[----:B------:R-:W-:Y:S05]  /*7ab0*/  @P0 BRA `(.L_x_20729) ;  /* 0x00000000002c0947 */ /* 0x000fea0003800000 */
[----:B------:R-:W-:-:S13]  /*7ac0*/  ISETP.NE.AND P0, PT, R0, 0x5, PT ;  /* 0x000000050000780c */ /* 0x000fda0003f05270 */
[----:B------:R-:W-:Y:S05]  /*7ad0*/  @!P0 BRA `(.L_x_20730) ;  /* 0x0000000000148947 */ /* 0x000fea0003800000 */
[----:B------:R-:W-:-:S13]  /*7ae0*/  ISETP.NE.AND P0, PT, R0, 0x6, PT ;  /* 0x000000060000780c */ /* 0x000fda0003f05270 */
[----:B------:R-:W-:Y:S05]  /*7af0*/  @P0 BRA `(.L_x_20726) ;  /* 0x0000000800c40947 */ /* 0x000fea0003800000 */
[----:B---3--:R-:W-:-:S05]  /*7b00*/  IMAD.U32 R19, R19, 0x10000, RZ ;  /* 0x0001000013137824 */ /* 0x008fca00078e00ff */
[----:B------:R-:W-:Y:S01]  /*7b10*/  STG.E desc[UR36][R2.64], R19 ;  /* 0x0000001302007986 */ /* 0x000fe2000c101924 */
[----:B------:R-:W-:Y:S05]  /*7b20*/  EXIT ;  /* 0x000000000000794d */ /* 0x000fea0003800000 */
.L_x_20730:
[----:B---3--:R-:W-:-:S05]  /*7b30*/  IMAD.U32 R0, R19, 0x10000, RZ ;  /* 0x0001000013007824 */ /* 0x008fca00078e00ff */
[----:B------:R-:W-:-:S05]  /*7b40*/  F2FP.F16.F32.PACK_AB R0, RZ, R0 ;  /* 0x00000000ff00723e */ /* 0x000fca00000000ff */
[----:B------:R-:W-:Y:S01]  /*7b50*/  STG.E.U16 desc[UR36][R2.64], R0 ;  /* 0x0000000002007986 */ /* 0x000fe2000c101524 */
[----:B------:R-:W-:Y:S05]  /*7b60*/  EXIT ;  /* 0x000000000000794d */ /* 0x000fea0003800000 */
.L_x_20729:
[----:B------:R-:W-:-:S13]  /*7b70*/  ISETP.NE.AND P0, PT, R0, 0x7, PT ;  /* 0x000000070000780c */ /* 0x000fda0003f05270 */
[----:B------:R-:W-:Y:S05]  /*7b80*/  @!P0 BRA `(.L_x_20731) ;  /* 0x0000000000348947 */ /* 0x000fea0003800000 */
[----:B------:R-:W-:-:S13]  /*7b90*/  ISETP.NE.AND P0, PT, R0, 0x8, PT ;  /* 0x000000080000780c */ /* 0x000fda0003f05270 */
[----:B------:R-:W-:Y:S05]  /*7ba0*/  @!P0 BRA `(.L_x_20732) ;  /* 0x0000000000188947 */ /* 0x000fea0003800000 */
[----:B------:R-:W-:-:S13]  /*7bb0*/  ISETP.NE.AND P0, PT, R0, 0x9, PT ;  /* 0x000000090000780c */ /* 0x000fda0003f05270 */
[----:B------:R-:W-:Y:S05]  /*7bc0*/  @P0 BRA `(.L_x_20726) ;  /* 0x0000000800900947 */ /* 0x000fea0003800000 */
[----:B---3--:R-:W-:Y:S02]  /*7bd0*/  IMAD.U32 R4, R19, 0x10000, RZ ;  /* 0x0001000013047824 */ /* 0x008fe400078e00ff */
[----:B------:R-:W-:-:S05]  /*7be0*/  IMAD.MOV.U32 R5, RZ, RZ, RZ ;  /* 0x000000ffff057224 */ /* 0x000fca00078e00ff */
[----:B------:R-:W-:Y:S01]  /*7bf0*/  STG.E.64 desc[UR36][R2.64], R4 ;  /* 0x0000000402007986 */ /* 0x000fe2000c101b24 */
[----:B------:R-:W-:Y:S05]  /*7c00*/  EXIT ;  /* 0x000000000000794d */ /* 0x000fea0003800000 */
.L_x_20732:
[----:B---3--:R-:W-:-:S05]  /*7c10*/  IMAD.U32 R19, R19, 0x10000, RZ ;  /* 0x0001000013137824 */ /* 0x008fca00078e00ff */
[----:B------:R-:W-:-:S04]  /*7c20*/  F2FP.F16.F32.PACK_AB R5, RZ, R19 ;  /* 0x00000013ff05723e */ /* 0x000fc800000000ff */
[----:B------:R-:W-:-:S05]  /*7c30*/  PRMT R5, R5, 0x5410, RZ ;  /* 0x0000541005057816 */ /* 0x000fca00000000ff */
[----:B------:R-:W-:Y:S01]  /*7c40*/  STG.E desc[UR36][R2.64], R5 ;  /* 0x0000000502007986 */ /* 0x000fe2000c101924 */
[----:B------:R-:W-:Y:S05]  /*7c50*/  EXIT ;  /* 0x000000000000794d */ /* 0x000fea0003800000 */
.L_x_20731:
[----:B---3--:R-:W-:-:S04]  /*7c60*/  IMAD.U32 R4, R19, 0x10000, RZ ;  /* 0x0001000013047824 */ /* 0x008fc800078e00ff */
[----:B------:R-:W-:-:S06]  /*7c70*/  FMUL.FTZ R4, R4, 1 ;  /* 0x3f80000004047820 */ /* 0x000fcc0000410000 */
[----:B------:R-:W0:Y:S02]  /*7c80*/  F2F.F64.F32 R4, R4 ;  /* 0x0000000400047310 */ /* 0x000e240000201800 */
[----:B0-----:R-:W-:Y:S01]  /*7c90*/  STG.E.64 desc[UR36][R2.64], R4 ;  /* 0x0000000402007986 */ /* 0x001fe2000c101b24 */
[----:B------:R-:W-:Y:S05]  /*7ca0*/  EXIT ;  /* 0x000000000000794d */ /* 0x000fea0003800000 */
.L_x_20722:
        /* <DEDUP_REMOVED lines=8> */
[----:B---3--:R-:W-:-:S05]  /*7d30*/  IMAD.U32 R19, R19, 0x10000, RZ ;  /* 0x0001000013137824 */ /* 0x008fca00078e00ff */
[----:B------:R-:W-:-:S04]  /*7d40*/  FSETP.NEU.FTZ.AND P0, PT, R19, RZ, PT ;  /* 0x000000ff1300720b */ /* 0x000fc80003f1d000 */
[----:B------:R-:W-:-:S05]  /*7d50*/  SEL R5, RZ, 0x1, !P0 ;  /* 0x00000001ff057807 */ /* 0x000fca0004000000 */
[----:B------:R-:W-:Y:S01]  /*7d60*/  STG.E.U8 desc[UR36][R2.64], R5 ;  /* 0x0000000502007986 */ /* 0x000fe2000c101124 */
[----:B------:R-:W-:Y:S05]  /*7d70*/  EXIT ;  /* 0x000000000000794d */ /* 0x000fea0003800000 */
.L_x_20735:
[----:B---3--:R-:W-:Y:S01]  /*7d80*/  IMAD.U32 R19, R19, 0x10000, RZ ;  /* 0x0001000013137824 */ /* 0x008fe200078e00ff */
[----:B------:R-:W-:-:S03]  /*7d90*/  CS2R R6, SRZ ;  /* 0x0000000000067805 */ /* 0x000fc6000001ff00 */
[----:B------:R-:W-:-:S06]  /*7da0*/  FMUL.FTZ R4, R19, 1 ;  /* 0x3f80000013047820 */ /* 0x000fcc0000410000 */
[----:B------:R-:W0:Y:S02]  /*7db0*/  F2F.F64.F32 R4, R4 ;  /* 0x0000000400047310 */ /* 0x000e240000201800 */
[----:B0-----:R-:W-:Y:S01]  /*7dc0*/  STG.E.128 desc[UR36][R2.64], R4 ;  /* 0x0000000402007986 */ /* 0x001fe2000c101d24 */
[----:B------:R-:W-:Y:S05]  /*7dd0*/  EXIT ;  /* 0x000000000000794d */ /* 0x000fea0003800000 */
.L_x_20734:
[----:B------:R-:W-:-:S13]  /*7de0*/  ISETP.NE.AND P0, PT, R0, 0xf, PT ;  /* 0x0000000f0000780c */ /* 0x000fda0003f05270 */
[----:B------:R-:W-:Y:S05]  /*7df0*/  @!P0 BRA `(.L_x_20736) ;  /* 0x0000000000b48947 */ /* 0x000fea0003800000 */
[----:B------:R-:W-:-:S13]  /*7e00*/  ISETP.NE.AND P0, PT, R0, 0x17, PT ;  /* 0x000000170000780c */ /* 0x000fda0003f05270 */
[----:B------:R-:W-:Y:S05]  /*7e10*/  @!P0 BRA `(.L_x_20737) ;  /* 0x0000000000548947 */ /* 0x000fea0003800000 */
[----:B------:R-:W-:-:S13]  /*7e20*/  ISETP.NE.AND P0, PT, R0, 0x18, PT ;  /* 0x000000180000780c */ /* 0x000fda0003f05270 */
[----:B------:R-:W-:Y:S05]  /*7e30*/  @P0 BRA `(.L_x_20726) ;  /* 0x0000000400f40947 */ /* 0x000fea0003800000 */
[----:B---3--:R-:W-:Y:S01]  /*7e40*/  IMAD.U32 R19, R19, 0x10000, RZ ;  /* 0x0001000013137824 */ /* 0x008fe200078e00ff */
        /* <DEDUP_REMOVED lines=14> */
.L_x_20739:
[----:B------:R-:W-:Y:S05]  /*7f30*/  BSYNC B0 ;  /* 0x0000000000007941 */ /* 0x000fea0003800000 */
.L_x_20738:
[----:B------:R-:W-:-:S05]  /*7f40*/  LOP3.LUT R5, R0, R5, RZ, 0xfc, !PT ;  /* 0x0000000500057212 */ /* 0x000fca00078efcff */
[----:B------:R-:W-:Y:S01]  /*7f50*/  STG.E.U8 desc[UR36][R2.64], R5 ;  /* 0x0000000502007986 */ /* 0x000fe2000c101124 */
[----:B------:R-:W-:Y:S05]  /*7f60*/  EXIT ;  /* 0x000000000000794d */ /* 0x000fea0003800000 */
.L_x_20737:
[----:B---3--:R-:W-:Y:S01]  /*7f70*/  IMAD.U32 R19, R19, 0x10000, RZ ;  /* 0x0001000013137824 */ /* 0x008fe200078e00ff */
        /* <DEDUP_REMOVED lines=12> */
.L_x_20741:
[----:B------:R-:W-:Y:S01]  /*8040*/  IMAD.MOV.U32 R0, RZ, RZ, 0x7f ;  /* 0x0000007fff007424 */ /* 0x000fe200078e00ff */
[----:B------:R-:W-:-:S04]  /*8050*/  ISETP.GT.U32.AND P0, PT, R4, 0x7f800000, PT ;  /* 0x7f8000000400780c */ /* 0x000fc80003f04070 */
[----:B------:R-:W-:-:S09]  /*8060*/  SEL R0, R0, 0x7c, P0 ;  /* 0x0000007c00007807 */ /* 0x000fd20000000000 */
.L_x_20742:
[----:B------:R-:W-:Y:S05]  /*8070*/  BSYNC B0 ;  /* 0x0000000000007941 */ /* 0x000fea0003800000 */
.L_x_20740:
[----:B------:R-:W-:-:S04]  /*8080*/  LOP3.LUT R4, R19, 0x80000000, RZ, 0xc0, !PT ;  /* 0x8000000013047812 */ /* 0x000fc800078ec0ff */
[----:B------:R-:W-:-:S04]  /*8090*/  SHF.R.U32.HI R5, RZ, 0x18, R4 ;  /* 0x00000018ff057819 */ /* 0x000fc80000011604 */
[----:B------:R-:W-:-:S05]  /*80a0*/  LOP3.LUT R5, R0, R5, RZ, 0xfc, !PT ;  /* 0x0000000500057212 */ /* 0x000fca00078efcff */
[----:B------:R-:W-:Y:S01]  /*80b0*/  STG.E.U8 desc[UR36][R2.64], R5 ;  /* 0x0000000502007986 */ /* 0x000fe2000c101124 */
[----:B------:R-:W-:Y:S05]  /*80c0*/  EXIT ;  /* 0x000000000000794d */ /* 0x000fea0003800000 */
.L_x_20736:
[----:B---3--:R-:W-:Y:S01]  /*80d0*/  STG.E.U16 desc[UR36][R2.64], R19 ;  /* 0x0000001302007986 */ /* 0x008fe2000c101524 */
[----:B------:R-:W-:Y:S05]  /*80e0*/  EXIT ;  /* 0x000000000000794d */ /* 0x000fea0003800000 */
.L_x_20733:
        /* <DEDUP_REMOVED lines=8> */
[----:B---3--:R-:W-:-:S06]  /*8170*/  IMAD.U32 R5, R19, 0x10000, RZ ;  /* 0x0001000013057824 */ /* 0x008fcc00078e00ff */
[----:B------:R-:W0:Y:S02]  /*8180*/  F2I.FTZ.U32.TRUNC.NTZ R5, R5 ;  /* 0x0000000500057305 */ /* 0x000e24000021f000 */
[----:B0-----:R-:W-:Y:S01]  /*8190*/  STG.E.U16 desc[UR36][R2.64], R5 ;  /* 0x0000000502007986 */ /* 0x001fe2000c101524 */
[----:B------:R-:W-:Y:S05]  /*81a0*/  EXIT ;  /* 0x000000000000794d */ /* 0x000fea0003800000 */
.L_x_20745:
[----:B---3--:R-:W-:Y:S01]  /*81b0*/  IMAD.U32 R19, R19, 0x10000, RZ ;  /* 0x0001000013137824 */ /* 0x008fe200078e00ff */
        /* <DEDUP_REMOVED lines=16> */
.L_x_20748:
[----:B------:R-:W-:-:S04]  /*82c0*/  LOP3.LUT R0, R19, 0x80000000, RZ, 0xc0, !PT ;  /* 0x8000000013007812 */ /* 0x000fc800078ec0ff */
[----:B------:R-:W-:-:S04]  /*82d0*/  SHF.R.U32.HI R5, RZ, 0x18, R0 ;  /* 0x00000018ff057819 */ /* 0x000fc80000011600 */
[----:B------:R-:W-:-:S04]  /*82e0*/  LOP3.LUT R4, R4, R5, RZ, 0xfc, !PT ;  /* 0x0000000504047212 */ /* 0x000fc800078efcff */
[----:B------:R-:W-:-:S07]  /*82f0*/  PRMT R0, R4, 0x7610, R0 ;  /* 0x0000761004007816 */ /* 0x000fce0000000000 */
.L_x_20747:
[----:B------:R-:W-:Y:S05]  /*8300*/  BSYNC B0 ;  /* 0x0000000000007941 */ /* 0x000fea0003800000 */
.L_x_20746:
[----:B------:R-:W-:Y:S01]  /*8310*/  STG.E.U8 desc[UR36][R2.64], R0 ;  /* 0x0000000002007986 */ /* 0x000fe2000c101124 */
[----:B------:R-:W-:Y:S05]  /*8320*/  EXIT ;  /* 0x000000000000794d */ /* 0x000fea0003800000 */
.L_x_20744:
        /* <DEDUP_REMOVED lines=17> */
.L_x_20751:
[----:B------:R-:W-:-:S04]  /*8440*/  LOP3.LUT R0, R19, 0x80000000, RZ, 0xc0, !PT ;  /* 0x8000000013007812 */ /* 0x000fc800078ec0ff */
[----:B------:R-:W-:-:S04]  /*8450*/  SHF.R.U32.HI R5, RZ, 0x18, R0 ;  /* 0x00000018ff057819 */ /* 0x000fc80000011600 */
[----:B------:R-:W-:-:S04]  /*8460*/  LOP3.LUT R4, R4, R5, RZ, 0xfc, !PT ;  /* 0x0000000504047212 */ /* 0x000fc800078efcff */
[----:B------:R-:W-:-:S07]  /*8470*/  PRMT R0, R4, 0x7610, R0 ;  /* 0x0000761004007816 */ /* 0x000fce0000000000 */
.L_x_20750:
[----:B------:R-:W-:Y:S05]  /*8480*/  BSYNC B0 ;  /* 0x0000000000007941 */ /* 0x000fea0003800000 */
.L_x_20749:
[----:B------:R-:W-:Y:S01]  /*8490*/  STG.E.U8 desc[UR36][R2.64], R0 ;  /* 0x0000000002007986 */ /* 0x000fe2000c101124 */
[----:B------:R-:W-:Y:S05]  /*84a0*/  EXIT ;  /* 0x000000000000794d */ /* 0x000fea0003800000 */
.L_x_20743:
[----:B------:R-:W-:-:S13]  /*84b0*/  ISETP.NE.AND P0, PT, R0, 0x1c, PT ;  /* 0x0000001c0000780c */ /* 0x000fda0003f05270 */
[----:B------:R-:W-:Y:S05]  /*84c0*/  @!P0 BRA `(.L_x_20752) ;  /* 0x0000000000a48947 */ /* 0x000fea0003800000 */
[----:B------:R-:W-:-:S13]  /*84d0*/  ISETP.NE.AND P0, PT, R0, 0x1d, PT ;  /* 0x0000001d0000780c */ /* 0x000fda0003f05270 */
[----:B------:R-:W-:Y:S05]  /*84e0*/  @!P0 BRA `(.L_x_20753) ;  /* 0x00000000008c8947 */ /* 0x000fea0003800000 */
[----:B------:R-:W-:-:S13]  /*84f0*/  ISETP.NE.AND P0, PT, R0, 0x2c, PT ;  /* 0x0000002c0000780c */ /* 0x000fda0003f05270 */
[----:B------:R-:W-:Y:S05]  /*8500*/  @P0 BRA `(.L_x_20726) ;  /* 0x0000000000400947 */ /* 0x000fea0003800000 */
[----:B---3--:R-:W-:Y:S02]  /*8510*/  IMAD.U32 R19, R19, 0x10000, RZ ;  /* 0x0001000013137824 */ /* 0x008fe400078e00ff */
        /* <DEDUP_REMOVED lines=15> */
.L_x_20726:
        /* <DEDUP_REMOVED lines=15> */
[----:B-1-3--:R-:W-:Y:S05]  /*8700*/  CALL.ABS.NOINC R2 ;  /* 0x0000000002007343 */ /* 0x00afea0003c00000 */
.L_x_20754:
[----:B------:R-:W-:Y:S05]  /*8710*/  EXIT ;  /* 0x000000000000794d */ /* 0x000fea0003800000 */
.L_x_20753:
[----:B---3--:R-:W-:-:S06]  /*8720*/  IMAD.U32 R4, R19, 0x10000, RZ ;  /* 0x0001000013047824 */ /* 0x008fcc00078e00ff */
[----:B------:R-:W0:Y:S02]  /*8730*/  F2I.U64.TRUNC R4, R4 ;  /* 0x0000000400047311 */ /* 0x000e24000020d800 */
[----:B0-----:R-:W-:Y:S01]  /*8740*/  STG.E.64 desc[UR36][R2.64], R4 ;  /* 0x0000000402007986 */ /* 0x001fe2000c101b24 */
[----:B------:R-:W-:Y:S05]  /*8750*/  EXIT ;  /* 0x000000000000794d */ /* 0x000fea0003800000 */
.L_x_20752:
[----:B---3--:R-:W-:-:S06]  /*8760*/  IMAD.U32 R19, R19, 0x10000, RZ ;  /* 0x0001000013137824 */ /* 0x008fcc00078e00ff */
[----:B------:R-:W0:Y:S02]  /*8770*/  F2I.FTZ.U32.TRUNC.NTZ R19, R19 ;  /* 0x0000001300137305 */ /* 0x000e24000021f000 */
[----:B0-----:R-:W-:Y:S01]  /*8780*/  STG.E desc[UR36][R2.64], R19 ;  /* 0x0000001302007986 */ /* 0x001fe2000c101924 */
[----:B------:R-:W-:Y:S05]  /*8790*/  EXIT ;  /* 0x000000000000794d */ /* 0x000fea0003800000 */
.L_x_20755:
        /* <DEDUP_REMOVED lines=14> */
.L_x_36348:


//--------------------- .text._ZN2at6native18elementwise_kernelILi128ELi4EZNS0_22gpu_kernel_impl_nocastIZZZNS0_16sqrt_kernel_cudaERNS_18TensorIteratorBaseEENKUlvE0_clEvENKUlvE2_clEvEUlN3c108BFloat16EE_EEvS4_RKT_EUliE_EEviT1_ --------------------------
	.section	.text._ZN2at6native18elementwise_kernelILi128ELi4EZNS0_22gpu_kernel_impl_nocastIZZZNS0_16sqrt_kernel_cudaERNS_18TensorIteratorBaseEENKUlvE0_clEvENKUlvE2_clEvEUlN3c108BFloat16EE_EEvS4_RKT_EUliE_EEviT1_,"ax",@progbits
	.align	128
        .global         _ZN2at6native18elementwise_kernelILi128ELi4EZNS0_22gpu_kernel_impl_nocastIZZZNS0_16sqrt_kernel_cudaERNS_18TensorIteratorBaseEENKUlvE0_clEvENKUlvE2_clEvEUlN3c108BFloat16EE_EEvS4_RKT_EUliE_EEviT1_
        .type           _ZN2at6native18elementwise_kernelILi128ELi4EZNS0_22gpu_kernel_impl_nocastIZZZNS0_16sqrt_kernel_cudaERNS_18TensorIteratorBaseEENKUlvE0_clEvENKUlvE2_clEvEUlN3c108BFloat16EE_EEvS4_RKT_EUliE_EEviT1_,@function
        .size           _ZN2at6native18elementwise_kernelILi128ELi4EZNS0_22gpu_kernel_impl_nocastIZZZNS0_16sqrt_kernel_cudaERNS_18TensorIteratorBaseEENKUlvE0_clEvENKUlvE2_clEvEUlN3c108BFloat16EE_EEvS4_RKT_EUliE_EEviT1_,(.L_x_36349 - _ZN2at6native18elementwise_kernelILi128ELi4EZNS0_22gpu_kernel_impl_nocastIZZZNS0_16sqrt_kernel_cudaERNS_18TensorIteratorBaseEENKUlvE0_clEvENKUlvE2_clEvEUlN3c108BFloat16EE_EEvS4_RKT_EUliE_EEviT1_)
        .other          _ZN2at6native18elementwise_kernelILi128ELi4EZNS0_22gpu_kernel_impl_nocastIZZZNS0_16sqrt_kernel_cudaERNS_18TensorIteratorBaseEENKUlvE0_clEvENKUlvE2_clEvEUlN3c108BFloat16EE_EEvS4_RKT_EUliE_EEviT1_,@"STO_CUDA_ENTRY STV_DEFAULT"
_ZN2at6native18elementwise_kernelILi128ELi4EZNS0_22gpu_kernel_impl_nocastIZZZNS0_16sqrt_kernel_cudaERNS_18TensorIteratorBaseEENKUlvE0_clEvENKUlvE2_clEvEUlN3c108BFloat16EE_EEvS4_RKT_EUliE_EEviT1_:
.text._ZN2at6native18elementwise_kernelILi128ELi4EZNS0_22gpu_kernel_impl_nocastIZZZNS0_16sqrt_kernel_cudaERNS_18TensorIteratorBaseEENKUlvE0_clEvENKUlvE2_clEvEUlN3c108BFloat16EE_EEvS4_RKT_EUliE_EEviT1_:
        /* <DEDUP_REMOVED lines=311> */
.L_x_20758:
        /* <DEDUP_REMOVED lines=8> */
[----:B--2---:R-:W-:-:S06]  /*13f0*/  SHF.L.U32 R6, R4, 0x10, RZ ;  /* 0x0000001004067819 */ /* 0x004fcc00000006ff */
[----:B------:R-:W0:Y:S02]  /*1400*/  MUFU.SQRT R6, R6 ;  /* 0x0000000600067308 */ /* 0x000e240000002000 */
[----:B0-----:R-:W-:-:S05]  /*1410*/  F2FP.BF16.F32.PACK_AB R5, RZ, R6 ;  /* 0x00000006ff05723e */ /* 0x001fca00000010ff */
[----:B------:R0:W-:Y:S02]  /*1420*/  STG.E.U16 desc[UR4][R2.64], R5 ;  /* 0x0000000502007986 */ /* 0x0001e4000c101504 */
.L_x_20757:
[----:B------:R-:W-:Y:S05]  /*1430*/  BSYNC B0 ;  /* 0x0000000000007941 */ /* 0x000fea0003800000 */
.L_x_20756:
        /* <DEDUP_REMOVED lines=305> */
.L_x_20761:
[----:B------:R-:W-:Y:S02]  /*2750*/  ULDC.64 UR8, c[0x0][0x418] ;  /* 0x0001060000087ab9 */ /* 0x000fe40000000a00 */
[----:B------:R-:W-:-:S04]  /*2760*/  IADD3 R4, P0, R2, UR8, RZ ;  /* 0x0000000802047c10 */ /* 0x000fc8000ff1e0ff */
[----:B------:R-:W-:Y:S01]  /*2770*/  IADD3.X R5, RZ, UR9, RZ, P0, !PT ;  /* 0x00000009ff057c10 */ /* 0x000fe200087fe4ff */
[----:B------:R-:W-:-:S04]  /*2780*/  ULDC.64 UR8, c[0x0][0x410] ;  /* 0x0001040000087ab9 */ /* 0x000fc80000000a00 */
[----:B------:R-:W2:Y:S01]  /*2790*/  LDG.E.U16 R4, desc[UR4][R4.64] ;  /* 0x0000000404047981 */ /* 0x000ea2000c1e1500 */
[----:B------:R-:W-:Y:S01]  /*27a0*/  IADD3 R2, P0, R3, UR8, RZ ;  /* 0x0000000803027c10 */ /* 0x000fe2000ff1e0ff */
[----:B------:R-:W-:-:S03]  /*27b0*/  VIADD R0, R0, 0x80 ;  /* 0x0000008000007836 */ /* 0x000fc60000000000 */
[----:B------:R-:W-:Y:S02]  /*27c0*/  IADD3.X R3, RZ, UR9, RZ, P0, !PT ;  /* 0x00000009ff037c10 */ /* 0x000fe400087fe4ff */
[----:B------:R-:W-:Y:S02]  /*27d0*/  ISETP.GE.AND P0, PT, R0, UR6, PT ;  /* 0x0000000600007c0c */ /* 0x000fe4000bf06270 */
[----:B--2---:R-:W-:-:S06]  /*27e0*/  SHF.L.U32 R6, R4, 0x10, RZ ;  /* 0x0000001004067819 */ /* 0x004fcc00000006ff */
[----:B------:R-:W0:Y:S02]  /*27f0*/  MUFU.SQRT R6, R6 ;  /* 0x0000000600067308 */ /* 0x000e240000002000 */
[----:B0-----:R-:W-:-:S05]  /*2800*/  F2FP.BF16.F32.PACK_AB R5, RZ, R6 ;  /* 0x00000006ff05723e */ /* 0x001fca00000010ff */
[----:B------:R1:W-:Y:S01]  /*2810*/  STG.E.U16 desc[UR4][R2.64], R5 ;  /* 0x0000000502007986 */ /* 0x0003e2000c101504 */
        /* <DEDUP_REMOVED lines=303> */
.L_x_20762:
        /* <DEDUP_REMOVED lines=8> */
[----:B--2---:R-:W-:-:S06]  /*3b90*/  SHF.L.U32 R6, R4, 0x10, RZ ;  /* 0x0000001004067819 */ /* 0x004fcc00000006ff */
[----:B------:R-:W0:Y:S02]  /*3ba0*/  MUFU.SQRT R6, R6 ;  /* 0x0000000600067308 */ /* 0x000e240000002000 */
[----:B0-----:R-:W-:-:S05]  /*3bb0*/  F2FP.BF16.F32.PACK_AB R5, RZ, R6 ;  /* 0x00000006ff05723e */ /* 0x001fca00000010ff */
[----:B------:R2:W-:Y:S02]  /*3bc0*/  STG.E.U16 desc[UR4][R2.64], R5 ;  /* 0x0000000502007986 */ /* 0x0005e4000c101504 */
.L_x_20760:
[----:B------:R-:W-:Y:S05]  /*3bd0*/  BSYNC B0 ;  /* 0x0000000000007941 */ /* 0x000fea0003800000 */
.L_x_20759:
        /* <DEDUP_REMOVED lines=304> */
.L_x_20763:
[----:B------:R-:W-:Y:S02]  /*4ee0*/  ULDC.64 UR6, c[0x0][0x418] ;  /* 0x0001060000067ab9 */ /* 0x000fe40000000a00 */
[----:B------:R-:W-:-:S04]  /*4ef0*/  IADD3 R4, P0, R2, UR6, RZ ;  /* 0x0000000602047c10 */ /* 0x000fc8000ff1e0ff */
[----:B------:R-:W-:Y:S01]  /*4f00*/  IADD3.X R5, RZ, UR7, RZ, P0, !PT ;  /* 0x00000007ff057c10 */ /* 0x000fe200087fe4ff */
[----:B------:R-:W-:-:S04]  /*4f10*/  ULDC.64 UR6, c[0x0][0x410] ;  /* 0x0001040000067ab9 */ /* 0x000fc80000000a00 */
[----:B------:R-:W2:Y:S01]  /*4f20*/  LDG.E.U16 R4, desc[UR4][R4.64] ;  /* 0x0000000404047981 */ /* 0x000ea2000c1e1500 */
[----:B------:R-:W-:-:S04]  /*4f30*/  IADD3 R2, P0, R3, UR6, RZ ;  /* 0x0000000603027c10 */ /* 0x000fc8000ff1e0ff */
[----:B------:R-:W-:Y:S02]  /*4f40*/  IADD3.X R3, RZ, UR7, RZ, P0, !PT ;  /* 0x00000007ff037c10 */ /* 0x000fe400087fe4ff */
[----:B--2---:R-:W-:-:S06]  /*4f50*/  SHF.L.U32 R0, R4, 0x10, RZ ;  /* 0x0000001004007819 */ /* 0x004fcc00000006ff */
[----:B------:R-:W0:Y:S02]  /*4f60*/  MUFU.SQRT R0, R0 ;  /* 0x0000000000007308 */ /* 0x000e240000002000 */
[----:B0-----:R-:W-:-:S05]  /*4f70*/  F2FP.BF16.F32.PACK_AB R5, RZ, R0 ;  /* 0x00000000ff05723e */ /* 0x001fca00000010ff */
[----:B------:R-:W-:Y:S01]  /*4f80*/  STG.E.U16 desc[UR4][R2.64], R5 ;  /* 0x0000000502007986 */ /* 0x000fe2000c101504 */
[----:B------:R-:W-:Y:S05]  /*4f90*/  EXIT ;  /* 0x000000000000794d */ /* 0x000fea0003800000 */
.L_x_20764:
        /* <DEDUP_REMOVED lines=14> */
.L_x_36349:


//--------------------- .text._ZN2at6native27unrolled_elementwise_kernelIZZZNS0_16sqrt_kernel_cudaERNS_18TensorIteratorBaseEENKUlvE0_clEvENKUlvE2_clEvEUlN3c108BFloat16EE_St5arrayIPcLm2EELi4E23TrivialOffsetCalculatorILi1EjESD_NS0_6memory15LoadWithoutCastENSE_16StoreWithoutCastEEEviT_T0_T2_T3_T4_T5_ --------------------------
	.section	.text._ZN2at6native27unrolled_elementwise_kernelIZZZNS0_16sqrt_kernel_cudaERNS_18TensorIteratorBaseEENKUlvE0_clEvENKUlvE2_clEvEUlN3c108BFloat16EE_St5arrayIPcLm2EELi4E23TrivialOffsetCalculatorILi1EjESD_NS0_6memory15LoadWithoutCastENSE_16StoreWithoutCastEEEviT_T0_T2_T3_T4_T5_,"ax",@progbits
	.align	128
        .global         _ZN2at6native27unrolled_elementwise_kernelIZZZNS0_16sqrt_kernel_cudaERNS_18TensorIteratorBaseEENKUlvE0_clEvENKUlvE2_clEvEUlN3c108BFloat16EE_St5arrayIPcLm2EELi4E23TrivialOffsetCalculatorILi1EjESD_NS0_6memory15LoadWithoutCastENSE_16StoreWithoutCastEEEviT_T0_T2_T3_T4_T5_
        .type           _ZN2at6native27unrolled_elementwise_kernelIZZZNS0_16sqrt_kernel_cudaERNS_18TensorIteratorBaseEENKUlvE0_clEvENKUlvE2_clEvEUlN3c108BFloat16EE_St5arrayIPcLm2EELi4E23TrivialOffsetCalculatorILi1EjESD_NS0_6memory15LoadWithoutCastENSE_16StoreWithoutCastEEEviT_T0_T2_T3_T4_T5_,@function
        .size           _ZN2at6native27unrolled_elementwise_kernelIZZZNS0_16sqrt_kernel_cudaERNS_18TensorIteratorBaseEENKUlvE0_clEvENKUlvE2_clEvEUlN3c108BFloat16EE_St5arrayIPcLm2EELi4E23TrivialOffsetCalculatorILi1EjESD_NS0_6memory15LoadWithoutCastENSE_16StoreWithoutCastEEEviT_T0_T2_T3_T4_T5_,(.L_x_36350 - _ZN2at6native27unrolled_elementwise_kernelIZZZNS0_16sqrt_kernel_cudaERNS_18TensorIteratorBaseEENKUlvE0_clEvENKUlvE2_clEvEUlN3c108BFloat16EE_St5arrayIPcLm2EELi4E23TrivialOffsetCalculatorILi1EjESD_NS0_6memory15LoadWithoutCastENSE_16StoreWithoutCastEEEviT_T0_T2_T3_T4_T5_)
        .other          _ZN2at6native27unrolled_elementwise_kernelIZZZNS0_16sqrt_kernel_cudaERNS_18TensorIteratorBaseEENKUlvE0_clEvENKUlvE2_clEvEUlN3c108BFloat16EE_St5arrayIPcLm2EELi4E23TrivialOffsetCalculatorILi1EjESD_NS0_6memory15LoadWithoutCastENSE_16StoreWithoutCastEEEviT_T0_T2_T3_T4_T5_,@"STO_CUDA_ENTRY STV_DEFAULT"
_ZN2at6native27unrolled_elementwise_kernelIZZZNS0_16sqrt_kernel_cudaERNS_18TensorIteratorBaseEENKUlvE0_clEvENKUlvE2_clEvEUlN3c108BFloat16EE_St5arrayIPcLm2EELi4E23TrivialOffsetCalculatorILi1EjESD_NS0_6memory15LoadWithoutCastENSE_16StoreWithoutCastEEEviT_T0_T2_T3_T4_T5_:
.text._ZN2at6native27unrolled_elementwise_kernelIZZZNS0_16sqrt_kernel_cudaERNS_18TensorIteratorBaseEENKUlvE0_clEvENKUlvE2_clEvEUlN3c108BFloat16EE_St5arrayIPcLm2EELi4E23TrivialOffsetCalculatorILi1EjESD_NS0_6memory15LoadWithoutCastENSE_16StoreWithoutCastEEEviT_T0_T2_T3_T4_T5_:
[----:B------:R-:W-:Y:S01]  /*0000*/  LDC R1, c[0x0][0x28] ;  /* 0x00000a00ff017b82 */ /* 0x000fe20000000800 */
[----:B------:R-:W0:Y:S07]  /*0010*/  S2R R0, SR_CTAID.X ;  /* 0x0000000000007919 */ /* 0x000e2e0000002500 */
[----:B------:R-:W0:Y:S01]  /*0020*/  LDC R7, c[0x0][0x210] ;  /* 0x00008400ff077b82 */ /* 0x000e220000000800 */
[----:B------:R-:W-:Y:S01]  /*0030*/  ULDC.64 UR4, c[0x0][0x208] ;  /* 0x0000820000047ab9 */ /* 0x000fe20000000a00 */
[----:B------:R-:W-:Y:S01]  /*0040*/  PRMT R8, RZ, 0x7610, R8 ;  /* 0x00007610ff087816 */ /* 0x000fe20000000008 */
[----:B------:R-:W1:Y:S01]  /*0050*/  S2R R9, SR_TID.X ;  /* 0x0000000000097919 */ /* 0x000e620000002100 */
[----:B0-----:R-:W-:-:S02]  /*0060*/  IMAD R2, R0, -0x200, R7 ;  /* 0xfffffe0000027824 */ /* 0x001fc400078e0207 */
[----:B-1----:R-:W-:-:S03]  /*0070*/  IMAD.MOV.U32 R19, RZ, RZ, R9 ;  /* 0x000000ffff137224 */ /* 0x002fc600078e0009 */
[----:B------:R-:W-:-:S13]  /*0080*/  ISETP.GE.AND P0, PT, R9, R2, PT ;  /* 0x000000020900720c */ /* 0x000fda0003f06270 */
[----:B------:R-:W-:Y:S01]  /*0090*/  @!P0 VIADD R19, R9, 0x80 ;  /* 0x0000008009138836 */ /* 0x000fe20000000000 */
[----:B------:R-:W0:Y:S01]  /*00a0*/  @!P0 LDC.64 R12, c[0x0][0x220] ;  /* 0x00008800ff0c8b82 */ /* 0x000e220000000a00 */
[----:B------:R-:W-:-:S03]  /*00b0*/  @!P0 IMAD R11, R0, 0x200, R9 ;  /* 0x00000200000b8824 */ /* 0x000fc600078e0209 */
[----:B------:R-:W-:-:S13]  /*00c0*/  ISETP.GE.AND P1, PT, R19, R2, PT ;  /* 0x000000021300720c */ /* 0x000fda0003f26270 */
[----:B------:R-:W-:Y:S01]  /*00d0*/  @!P1 IMAD R17, R0, 0x200, R19 ;  /* 0x0000020000119824 */ /* 0x000fe200078e0213 */
[----:B------:R-:W-:Y:S01]  /*00e0*/  @!P1 IADD3 R19, R19, 0x80, RZ ;  /* 0x0000008013139810 */ /* 0x000fe20007ffe0ff */
[----:B------:R-:W1:Y:S03]  /*00f0*/  @!P1 LDC.64 R14, c[0x0][0x220] ;  /* 0x00008800ff0e9b82 */ /* 0x000e660000000a00 */
[----:B------:R-:W-:Y:S01]  /*0100*/  ISETP.GE.AND P3, PT, R19, R2, PT ;  /* 0x000000021300720c */ /* 0x000fe20003f66270 */
[----:B0-----:R-:W-:Y:S01]  /*0110*/  @!P0 IMAD.WIDE.U32 R12, R11, 0x2, R12 ;  /* 0x000000020b0c8825 */ /* 0x001fe200078e000c */
[----:B------:R-:W-:-:S06]  /*0120*/  PRMT R11, RZ, 0x7610, R11 ;  /* 0x00007610ff0b7816 */ /* 0x000fcc000000000b */
[----:B------:R-:W2:Y:S05]  /*0130*/  @!P0 LDG.E.U16 R11, desc[UR4][R12.64] ;  /* 0x000000040c0b8981 */ /* 0x000eaa000c1e1500 */
[----:B------:R-:W0:Y:S01]  /*0140*/  @!P3 LDC.64 R6, c[0x0][0x220] ;  /* 0x00008800ff06bb82 */ /* 0x000e220000000a00 */
[----:B------:R-:W-:Y:S01]  /*0150*/  PRMT R18, RZ, 0x7610, R18 ;  /* 0x00007610ff127816 */ /* 0x000fe20000000012 */
[----:B-1----:R-:W-:-:S04]  /*0160*/  @!P1 IMAD.WIDE.U32 R14, R17, 0x2, R14 ;  /* 0x00000002110e9825 */ /* 0x002fc800078e000e */
[----:B------:R-:W-:Y:S01]  /*0170*/  @!P3 IMAD R17, R0, 0x200, R19 ;  /* 0x000002000011b824 */ /* 0x000fe200078e0213 */
[----:B------:R-:W3:Y:S01]  /*0180*/  @!P1 LDG.E.U16 R8, desc[UR4][R14.64] ;  /* 0x000000040e089981 */ /* 0x000ee2000c1e1500 */
[----:B------:R-:W-:Y:S02]  /*0190*/  @!P3 IADD3 R19, R19, 0x80, RZ ;  /* 0x000000801313b810 */ /* 0x000fe40007ffe0ff */
[----:B0-----:R-:W-:-:S05]  /*01a0*/  @!P3 IMAD.WIDE.U32 R6, R17, 0x2, R6 ;  /* 0x000000021106b825 */ /* 0x001fca00078e0006 */
[----:B------:R0:W4:Y:S01]  /*01b0*/  @!P3 LDG.E.U16 R18, desc[UR4][R6.64] ;  /* 0x000000040612b981 */ /* 0x000122000c1e1500 */
[----:B------:R-:W-:Y:S02]  /*01c0*/  ISETP.GE.AND P2, PT, R19, R2, PT ;  /* 0x000000021300720c */ /* 0x000fe40003f46270 */
[----:B------:R-:W-:Y:S01]  /*01d0*/  PRMT R10, RZ, 0x7610, R10 ;  /* 0x00007610ff0a7816 */ /* 0x000fe2000000000a */
[----:B0-----:R-:W0:Y:S10]  /*01e0*/  @!P0 LDC.64 R6, c[0x0][0x218] ;  /* 0x00008600ff068b82 */ /* 0x001e340000000a00 */
[----:B------:R-:W1:Y:S01]  /*01f0*/  @!P2 LDC.64 R16, c[0x0][0x220] ;  /* 0x00008800ff10ab82 */ /* 0x000e620000000a00 */
[----:B------:R-:W-:Y:S01]  /*0200*/  @!P2 IMAD R19, R0, 0x200, R19 ;  /* 0x000002000013a824 */ /* 0x000fe200078e0213 */
[----:B------:R-:W-:-:S04]  /*0210*/  IADD3 R13, R9, 0x100, RZ ;  /* 0x00000100090d7810 */ /* 0x000fc80007ffe0ff */
[----:B------:R-:W-:Y:S01]  /*0220*/  ISETP.GE.AND P3, PT, R13, R2, PT ;  /* 0x000000020d00720c */ /* 0x000fe20003f66270 */
[----:B------:R-:W-:Y:S02]  /*0230*/  @!P0 IMAD R15, R0, 0x200, R9 ;  /* 0x00000200000f8824 */ /* 0x000fe400078e0209 */
[----:B-1----:R-:W-:-:S04]  /*0240*/  @!P2 IMAD.WIDE.U32 R16, R19, 0x2, R16 ;  /* 0x000000021310a825 */ /* 0x002fc800078e0010 */
[----:B------:R-:W-:Y:S01]  /*0250*/  VIADD R19, R9, 0x80 ;  /* 0x0000008009137836 */ /* 0x000fe20000000000 */
[----:B------:R1:W5:Y:S04]  /*0260*/  @!P2 LDG.E.U16 R10, desc[UR4][R16.64] ;  /* 0x00000004100aa981 */ /* 0x000368000c1e1500 */
[----:B------:R-:W-:Y:S01]  /*0270*/  ISETP.GE.AND P2, PT, R19, R2, PT ;  /* 0x000000021300720c */ /* 0x000fe20003f46270 */
[----:B0-----:R-:W-:-:S04]  /*0280*/  @!P0 IMAD.WIDE.U32 R6, R15, 0x2, R6 ;  /* 0x000000020f068825 */ /* 0x001fc800078e0006 */
[----:B------:R-:W-:Y:S01]  /*0290*/  VIADD R13, R9, 0x180 ;  /* 0x00000180090d7836 */ /* 0x000fe20000000000 */
[----:B------:R-:W-:-:S04]  /*02a0*/  @!P0 MOV R9, R19 ;  /* 0x0000001300098202 */ /* 0x000fc80000000f00 */
[-C--:B------:R-:W-:Y:S01]  /*02b0*/  ISETP.GE.AND P4, PT, R9, R2.reuse, PT ;  /* 0x000000020900720c */ /* 0x080fe20003f86270 */
[----:B------:R-:W-:Y:S01]  /*02c0*/  BSSY B0, `(.L_x_20765) ;  /* 0x0000018000007945 */ /* 0x000fe20003800000 */
[----:B------:R-:W-:Y:S01]  /*02d0*/  ISETP.GE.AND P1, PT, R13, R2, PT ;  /* 0x000000020d00720c */ /* 0x000fe20003f26270 */
[----:B--2---:R-:W-:-:S06]  /*02e0*/  @!P0 IMAD.U32 R11, R11, 0x10000, RZ ;  /* 0x000100000b0b8824 */ /* 0x004fcc00078e00ff */
[----:B------:R-:W0:Y:S01]  /*02f0*/  @!P0 MUFU.SQRT R11, R11 ;  /* 0x0000000b000b8308 */ /* 0x000e220000002000 */
[----:B---3--:R-:W-:Y:S01]  /*0300*/  @!P2 IMAD.U32 R8, R8, 0x10000, RZ ;  /* 0x000100000808a824 */ /* 0x008fe200078e00ff */
[----:B0-----:R-:W-:-:S06]  /*0310*/  @!P0 F2FP.BF16.F32.PACK_AB R5, RZ, R11 ;  /* 0x0000000bff05823e */ /* 0x001fcc00000010ff */
[----:B------:R-:W0:Y:S01]  /*0320*/  @!P2 MUFU.SQRT R8, R8 ;  /* 0x000000080008a308 */ /* 0x000e220000002000 */
[----:B------:R1:W-:Y:S01]  /*0330*/  @!P0 STG.E.U16 desc[UR4][R6.64], R5 ;  /* 0x0000000506008986 */ /* 0x0003e2000c101504 */
[----:B----4-:R-:W-:-:S06]  /*0340*/  @!P3 SHF.L.U32 R18, R18, 0x10, RZ ;  /* 0x000000101212b819 */ /* 0x010fcc00000006ff */
[----:B------:R-:W2:Y:S01]  /*0350*/  @!P3 MUFU.SQRT R18, R18 ;  /* 0x000000120012b308 */ /* 0x000ea20000002000 */
[----:B0-----:R-:W-:Y:S02]  /*0360*/  @!P2 F2FP.BF16.F32.PACK_AB R4, RZ, R8 ;  /* 0x00000008ff04a23e */ /* 0x001fe400000010ff */
[----:B--2---:R-:W-:Y:S01]  /*0370*/  @!P3 F2FP.BF16.F32.PACK_AB R3, RZ, R18 ;  /* 0x00000012ff03b23e */ /* 0x004fe200000010ff */
[----:B-1----:R-:W-:Y:S06]  /*0380*/  @P4 BRA `(.L_x_20766) ;  /* 0x00000000002c4947 */ /* 0x002fec0003800000 */
[----:B------:R-:W0:Y:S01]  /*0390*/  LDC.64 R6, c[0x0][0x218] ;  /* 0x00008600ff067b82 */ /* 0x000e220000000a00 */
[----:B------:R-:W-:Y:S01]  /*03a0*/  IMAD R5, R0, 0x200, R9 ;  /* 0x0000020000057824 */ /* 0x000fe200078e0209 */
[----:B------:R-:W-:Y:S01]  /*03b0*/  PRMT R8, R4, 0x7610, R8 ;  /* 0x0000761004087816 */ /* 0x000fe20000000008 */
        /* <DEDUP_REMOVED lines=8> */
.L_x_20766:
[----:B------:R-:W-:Y:S05]  /*0440*/  BSYNC B0 ;  /* 0x0000000000007941 */ /* 0x000fea0003800000 */
.L_x_20765:
[----:B------:R-:W-:Y:S01]  /*0450*/  ISETP.GE.AND P0, PT, R9, R2, PT ;  /* 0x000000020900720c */ /* 0x000fe20003f06270 */
[----:B-----5:R-:W-:-:S12]  /*0460*/  @!P1 IMAD.U32 R10, R10, 0x10000, RZ ;  /* 0x000100000a0a9824 */ /* 0x020fd800078e00ff */
[----:B------:R-:W-:Y:S05]  /*0470*/  @P0 EXIT ;  /* 0x000000000000094d */ /* 0x000fea0003800000 */
[----:B0-----:R-:W0:Y:S01]  /*0480*/  LDC.64 R2, c[0x0][0x218] ;  /* 0x00008600ff027b82 */ /* 0x001e220000000a00 */
[----:B------:R-:W1:Y:S01]  /*0490*/  @!P1 MUFU.SQRT R10, R10 ;  /* 0x0000000a000a9308 */ /* 0x000e620000002000 */
[----:B------:R-:W-:Y:S02]  /*04a0*/  LEA R9, R0, R9, 0x9 ;  /* 0x0000000900097211 */ /* 0x000fe400078e48ff */
[----:B-1----:R-:W-:-:S03]  /*04b0*/  @!P1 F2FP.BF16.F32.PACK_AB R4, RZ, R10 ;  /* 0x0000000aff04923e */ /* 0x002fc600000010ff */
[----:B0-----:R-:W-:-:S05]  /*04c0*/  IMAD.WIDE.U32 R2, R9, 0x2, R2 ;  /* 0x0000000209027825 */ /* 0x001fca00078e0002 */
[----:B------:R-:W-:Y:S01]  /*04d0*/  STG.E.U16 desc[UR4][R2.64], R4 ;  /* 0x0000000402007986 */ /* 0x000fe2000c101504 */
[----:B------:R-:W-:Y:S05]  /*04e0*/  EXIT ;  /* 0x000000000000794d */ /* 0x000fea0003800000 */
.L_x_20767:
        /* <DEDUP_REMOVED lines=9> */
.L_x_36350:


//--------------------- .text._ZN2at6native29vectorized_elementwise_kernelILi2EZZZNS0_16sqrt_kernel_cudaERNS_18TensorIteratorBaseEENKUlvE0_clEvENKUlvE2_clEvEUlN3c108BFloat16EE_St5arrayIPcLm2EEEEviT0_T1_ --------------------------
	.section	.text._ZN2at6native29vectorized_elementwise_kernelILi2EZZZNS0_16sqrt_kernel_cudaERNS_18TensorIteratorBaseEENKUlvE0_clEvENKUlvE2_clEvEUlN3c108BFloat16EE_St5arrayIPcLm2EEEEviT0_T1_,"ax",@progbits
	.align	128
        .global         _ZN2at6native29vectorized_elementwise_kernelILi2EZZZNS0_16sqrt_kernel_cudaERNS_18TensorIteratorBaseEENKUlvE0_clEvENKUlvE2_clEvEUlN3c108BFloat16EE_St5arrayIPcLm2EEEEviT0_T1_
        .type           _ZN2at6native29vectorized_elementwise_kernelILi2EZZZNS0_16sqrt_kernel_cudaERNS_18TensorIteratorBaseEENKUlvE0_clEvENKUlvE2_clEvEUlN3c108BFloat16EE_St5arrayIPcLm2EEEEviT0_T1_,@function
        .size           _ZN2at6native29vectorized_elementwise_kernelILi2EZZZNS0_16sqrt_kernel_cudaERNS_18TensorIteratorBaseEENKUlvE0_clEvENKUlvE2_clEvEUlN3c108BFloat16EE_St5arrayIPcLm2EEEEviT0_T1_,(.L_x_36351 - _ZN2at6native29vectorized_elementwise_kernelILi2EZZZNS0_16sqrt_kernel_cudaERNS_18TensorIteratorBaseEENKUlvE0_clEvENKUlvE2_clEvEUlN3c108BFloat16EE_St5arrayIPcLm2EEEEviT0_T1_)
        .other          _ZN2at6native29vectorized_elementwise_kernelILi2EZZZNS0_16sqrt_kernel_cudaERNS_18TensorIteratorBaseEENKUlvE0_clEvENKUlvE2_clEvEUlN3c108BFloat16EE_St5arrayIPcLm2EEEEviT0_T1_,@"STO_CUDA_ENTRY STV_DEFAULT"
_ZN2at6native29vectorized_elementwise_kernelILi2EZZZNS0_16sqrt_kernel_cudaERNS_18TensorIteratorBaseEENKUlvE0_clEvENKUlvE2_clEvEUlN3c108BFloat16EE_St5arrayIPcLm2EEEEviT0_T1_:
.text._ZN2at6native29vectorized_elementwise_kernelILi2EZZZNS0_16sqrt_kernel_cudaERNS_18TensorIteratorBaseEENKUlvE0_clEvENKUlvE2_clEvEUlN3c108BFloat16EE_St5arrayIPcLm2EEEEviT0_T1_:
        /* <DEDUP_REMOVED lines=19> */
[C---:B--2---:R-:W-:Y:S01]  /*0130*/  IMAD.U32 R2, R9.reuse, 0x10000, RZ ;  /* 0x0001000009027824 */ /* 0x044fe200078e00ff */
[----:B------:R-:W-:Y:S01]  /*0140*/  PRMT R9, R9, 0x7632, R9 ;  /* 0x0000763209097816 */ /* 0x000fe20000000009 */
[----:B---3--:R-:W-:-:S04]  /*0150*/  IMAD.U32 R6, R11, 0x10000, RZ ;  /* 0x000100000b067824 */ /* 0x008fc800078e00ff */
[----:B------:R-:W-:Y:S01]  /*0160*/  IMAD.U32 R10, R9, 0x10000, RZ ;  /* 0x00010000090a7824 */ /* 0x000fe200078e00ff */
[----:B------:R-:W-:Y:S01]  /*0170*/  PRMT R9, R11, 0x7632, R9 ;  /* 0x000076320b097816 */ /* 0x000fe20000000009 */
[----:B------:R-:W-:Y:S01]  /*0180*/  MUFU.SQRT R2, R2 ;  /* 0x0000000200027308 */ /* 0x000fe20000002000 */
[----:B----4-:R-:W-:-:S03]  /*0190*/  SHF.L.U32 R7, R13, 0x10, RZ ;  /* 0x000000100d077819 */ /* 0x010fc600000006ff */
[----:B------:R-:W-:Y:S01]  /*01a0*/  IMAD.U32 R12, R9, 0x10000, RZ ;  /* 0x00010000090c7824 */ /* 0x000fe200078e00ff */
[----:B------:R-:W-:Y:S01]  /*01b0*/  PRMT R9, R13, 0x7632, R9 ;  /* 0x000076320d097816 */ /* 0x000fe20000000009 */
[----:B-----5:R-:W-:Y:S02]  /*01c0*/  IMAD.U32 R8, R15, 0x10000, RZ ;  /* 0x000100000f087824 */ /* 0x020fe400078e00ff */
[----:B------:R-:W-:Y:S01]  /*01d0*/  MUFU.SQRT R6, R6 ;  /* 0x0000000600067308 */ /* 0x000fe20000002000 */
[----:B------:R-:W-:Y:S02]  /*01e0*/  SHF.L.U32 R14, R9, 0x10, RZ ;  /* 0x00000010090e7819 */ /* 0x000fe400000006ff */
[----:B------:R-:W-:-:S05]  /*01f0*/  PRMT R9, R15, 0x7632, R9 ;  /* 0x000076320f097816 */ /* 0x000fca0000000009 */
[----:B------:R-:W-:Y:S01]  /*0200*/  IMAD.U32 R9, R9, 0x10000, RZ ;  /* 0x0001000009097824 */ /* 0x000fe200078e00ff */
[----:B------:R-:W-:Y:S08]  /*0210*/  MUFU.SQRT R7, R7 ;  /* 0x0000000700077308 */ /* 0x000ff00000002000 */
[----:B------:R-:W-:Y:S08]  /*0220*/  MUFU.SQRT R8, R8 ;  /* 0x0000000800087308 */ /* 0x000ff00000002000 */
[----:B------:R-:W0:Y:S08]  /*0230*/  MUFU.SQRT R11, R10 ;  /* 0x0000000a000b7308 */ /* 0x000e300000002000 */
[----:B------:R-:W1:Y:S08]  /*0240*/  MUFU.SQRT R13, R12 ;  /* 0x0000000c000d7308 */ /* 0x000e700000002000 */
[----:B------:R-:W2:Y:S01]  /*0250*/  MUFU.SQRT R14, R14 ;  /* 0x0000000e000e7308 */ /* 0x000ea20000002000 */
[----:B0-----:R-:W-:-:S05]  /*0260*/  F2FP.BF16.F32.PACK_AB R11, R11, R2 ;  /* 0x000000020b0b723e */ /* 0x001fca00000010ff */
[----:B------:R-:W-:Y:S02]  /*0270*/  STG.E desc[UR4][R4.64], R11 ;  /* 0x0000000b04007986 */ /* 0x000fe4000c101904 */
[----:B------:R-:W0:Y:S01]  /*0280*/  MUFU.SQRT R9, R9 ;  /* 0x0000000900097308 */ /* 0x000e220000002000 */
[----:B-1----:R-:W-:-:S05]  /*0290*/  F2FP.BF16.F32.PACK_AB R13, R13, R6 ;  /* 0x000000060d0d723e */ /* 0x002fca00000010ff */
[----:B------:R-:W-:Y:S01]  /*02a0*/  STG.E desc[UR4][R4.64+0x200], R13 ;  /* 0x0002000d04007986 */ /* 0x000fe2000c101904 */
[----:B--2---:R-:W-:-:S05]  /*02b0*/  F2FP.BF16.F32.PACK_AB R7, R14, R7 ;  /* 0x000000070e07723e */ /* 0x004fca00000010ff */
[----:B------:R-:W-:Y:S01]  /*02c0*/  STG.E desc[UR4][R4.64+0x400], R7 ;  /* 0x0004000704007986 */ /* 0x000fe2000c101904 */
[----:B0-----:R-:W-:-:S05]  /*02d0*/  F2FP.BF16.F32.PACK_AB R3, R9, R8 ;  /* 0x000000080903723e */ /* 0x001fca00000010ff */
[----:B------:R-:W-:Y:S01]  /*02e0*/  STG.E desc[UR4][R4.64+0x600], R3 ;  /* 0x0006000304007986 */ /* 0x000fe2000c101904 */
[----:B------:R-:W-:Y:S05]  /*02f0*/  EXIT ;  /* 0x000000000000794d */ /* 0x000fea0003800000 */
.L_x_20768:
[----:B------:R-:W0:Y:S01]  /*0300*/  S2R R24, SR_TID.X ;  /* 0x0000000000187919 */ /* 0x000e220000002100 */
[----:B------:R-:W-:Y:S02]  /*0310*/  PRMT R2, RZ, 0x7610, R2 ;  /* 0x00007610ff027816 */ /* 0x000fe40000000002 */
[----:B0-----:R-:W-:Y:S01]  /*0320*/  ISETP.GE.AND P0, PT, R24, R5, PT ;  /* 0x000000051800720c */ /* 0x001fe20003f06270 */
[----:B------:R-:W-:-:S12]  /*0330*/  IMAD.MOV.U32 R0, RZ, RZ, R24 ;  /* 0x000000ffff007224 */ /* 0x000fd800078e0018 */
[----:B------:R-:W-:Y:S01]  /*0340*/  @!P0 VIADD R0, R24, 0x80 ;  /* 0x0000008018008836 */ /* 0x000fe20000000000 */
[----:B------:R-:W0:Y:S01]  /*0350*/  @!P0 LDC.64 R20, c[0x0][0x220] ;  /* 0x00008800ff148b82 */ /* 0x000e220000000a00 */
[----:B------:R-:W-:Y:S01]  /*0360*/  PRMT R28, RZ, 0x7610, R28 ;  /* 0x00007610ff1c7816 */ /* 0x000fe2000000001c */
[----:B------:R-:W-:Y:S02]  /*0370*/  @!P0 IMAD.IADD R15, R3, 0x1, R24 ;  /* 0x00000001030f8824 */ /* 0x000fe400078e0218 */
[----:B------:R-:W-:-:S13]  /*0380*/  ISETP.GE.AND P5, PT, R0, R5, PT ;  /* 0x000000050000720c */ /* 0x000fda0003fa6270 */
[----:B------:R-:W-:Y:S01]  /*0390*/  @!P5 IADD3 R27, R3, R0, RZ ;  /* 0x00000000031bd210 */ /* 0x000fe20007ffe0ff */
[----:B------:R-:W-:Y:S01]  /*03a0*/  @!P5 VIADD R0, R0, 0x80 ;  /* 0x000000800000d836 */ /* 0x000fe20000000000 */
[----:B------:R-:W1:Y:S04]  /*03b0*/  @!P5 LDC.64 R12, c[0x0][0x220] ;  /* 0x00008800ff0cdb82 */ /* 0x000e680000000a00 */
[----:B------:R-:W-:Y:S01]  /*03c0*/  ISETP.GE.AND P6, PT, R0, R5, PT ;  /* 0x000000050000720c */ /* 0x000fe20003fc6270 */
[----:B0-----:R-:W-:-:S05]  /*03d0*/  @!P0 IMAD.WIDE.U32 R20, R15, 0x2, R20 ;  /* 0x000000020f148825 */ /* 0x001fca00078e0014 */
[----:B------:R-:W2:Y:S07]  /*03e0*/  @!P0 LDG.E.U16 R2, desc[UR4][R20.64] ;  /* 0x0000000414028981 */ /* 0x000eae000c1e1500 */
[----:B------:R-:W-:Y:S01]  /*03f0*/  @!P6 IMAD.IADD R29, R3, 0x1, R0 ;  /* 0x00000001031de824 */ /* 0x000fe200078e0200 */
[----:B------:R-:W0:Y:S01]  /*0400*/  @!P6 LDC.64 R18, c[0x0][0x220] ;  /* 0x00008800ff12eb82 */ /* 0x000e220000000a00 */
[----:B------:R-:W-:-:S05]  /*0410*/  @!P6 VIADD R0, R0, 0x80 ;  /* 0x000000800000e836 */ /* 0x000fca0000000000 */
[----:B------:R-:W-:Y:S01]  /*0420*/  ISETP.GE.AND P1, PT, R0, R5, PT ;  /* 0x000000050000720c */ /* 0x000fe20003f26270 */
[----:B-1----:R-:W-:-:S12]  /*0430*/  @!P5 IMAD.WIDE.U32 R12, R27, 0x2, R12 ;  /* 0x000000021b0cd825 */ /* 0x002fd800078e000c */
[----:B------:R-:W-:Y:S01]  /*0440*/  @!P1 IADD3 R4, R3, R0, RZ ;  /* 0x0000000003049210 */ /* 0x000fe20007ffe0ff */
[----:B------:R-:W-:Y:S01]  /*0450*/  @!P1 VIADD R0, R0, 0x80 ;  /* 0x0000008000009836 */ /* 0x000fe20000000000 */
[----:B------:R-:W1:Y:S04]  /*0460*/  @!P1 LDC.64 R16, c[0x0][0x220] ;  /* 0x00008800ff109b82 */ /* 0x000e680000000a00 */
[----:B------:R-:W-:-:S13]  /*0470*/  ISETP.GE.AND P2, PT, R0, R5, PT ;  /* 0x000000050000720c */ /* 0x000fda0003f46270 */
[----:B------:R-:W-:Y:S01]  /*0480*/  @!P2 IMAD.IADD R23, R3, 0x1, R0 ;  /* 0x000000010317a824 */ /* 0x000fe200078e0200 */
[----:B------:R-:W-:Y:S01]  /*0490*/  PRMT R27, RZ, 0x7610, R27 ;  /* 0x00007610ff1b7816 */ /* 0x000fe2000000001b */
[----:B------:R-:W-:Y:S01]  /*04a0*/  @!P2 VIADD R0, R0, 0x80 ;  /* 0x000000800000a836 */ /* 0x000fe20000000000 */
[----:B------:R-:W3:Y:S04]  /*04b0*/  @!P2 LDC.64 R14, c[0x0][0x220] ;  /* 0x00008800ff0eab82 */ /* 0x000ee80000000a00 */
[----:B------:R-:W-:Y:S01]  /*04c0*/  ISETP.GE.AND P3, PT, R0, R5, PT ;  /* 0x000000050000720c */ /* 0x000fe20003f66270 */
[----:B0-----:R-:W-:Y:S01]  /*04d0*/  @!P6 IMAD.WIDE.U32 R18, R29, 0x2, R18 ;  /* 0x000000021d12e825 */ /* 0x001fe200078e0012 */
[----:B------:R0:W4:Y:S03]  /*04e0*/  @!P5 LDG.E.U16 R27, desc[UR4][R12.64] ;  /* 0x000000040c1bd981 */ /* 0x000126000c1e1500 */
[----:B-1----:R-:W-:-:S08]  /*04f0*/  @!P1 IMAD.WIDE.U32 R16, R4, 0x2, R16 ;  /* 0x0000000204109825 */ /* 0x002fd000078e0010 */
[----:B------:R-:W-:Y:S01]  /*0500*/  @!P3 IADD3 R25, R3, R0, RZ ;  /* 0x000000000319b210 */ /* 0x000fe20007ffe0ff */
[----:B------:R-:W-:Y:S01]  /*0510*/  @!P3 VIADD R0, R0, 0x80 ;  /* 0x000000800000b836 */ /* 0x000fe20000000000 */
[----:B------:R-:W5:Y:S01]  /*0520*/  @!P6 LDG.E.U16 R28, desc[UR4][R18.64] ;  /* 0x00000004121ce981 */ /* 0x000f62000c1e1500 */
[----:B0-----:R-:W0:Y:S03]  /*0530*/  @!P3 LDC.64 R12, c[0x0][0x220] ;  /* 0x00008800ff0cbb82 */ /* 0x001e260000000a00 */
[----:B------:R-:W-:Y:S02]  /*0540*/  ISETP.GE.AND P4, PT, R0, R5, PT ;  /* 0x000000050000720c */ /* 0x000fe40003f86270 */
[----:B------:R-:W-:-:S06]  /*0550*/  PRMT R4, RZ, 0x7610, R4 ;  /* 0x00007610ff047816 */ /* 0x000fcc0000000004 */
[----:B------:R1:W4:Y:S05]  /*0560*/  @!P1 LDG.E.U16 R4, desc[UR4][R16.64] ;  /* 0x0000000410049981 */ /* 0x00032a000c1e1500 */
[----:B------:R-:W-:Y:S01]  /*0570*/  @!P4 IMAD.IADD R29, R3, 0x1, R0 ;  /* 0x00000001031dc824 */ /* 0x000fe200078e0200 */
[----:B------:R-:W-:Y:S01]  /*0580*/  @!P4 IADD3 R0, R0, 0x80, RZ ;  /* 0x000000800000c810 */ /* 0x000fe20007ffe0ff */
[----:B------:R-:W3:Y:S03]  /*0590*/  @!P4 LDC.64 R20, c[0x0][0x220] ;  /* 0x00008800ff14cb82 */ /* 0x000ee60000000a00 */
[----:B------:R-:W-:-:S13]  /*05a0*/  ISETP.GE.AND P5, PT, R0, R5, PT ;  /* 0x000000050000720c */ /* 0x000fda0003fa6270 */
[----:B-1----:R-:W1:Y:S01]  /*05b0*/  @!P5 LDC.64 R16, c[0x0][0x220] ;  /* 0x00008800ff10db82 */ /* 0x002e620000000a00 */
[----:B0-----:R-:W-:Y:S01]  /*05c0*/  @!P3 IMAD.WIDE.U32 R12, R25, 0x2, R12 ;  /* 0x00000002190cb825 */ /* 0x001fe200078e000c */
[----:B------:R-:W-:-:S03]  /*05d0*/  PRMT R18, RZ, 0x7610, R18 ;  /* 0x00007610ff127816 */ /* 0x000fc60000000012 */
[----:B------:R-:W-:Y:S01]  /*05e0*/  @!P5 IMAD.IADD R25, R3, 0x1, R0 ;  /* 0x000000010319d824 */ /* 0x000fe200078e0200 */
[----:B------:R-:W-:Y:S01]  /*05f0*/  PRMT R19, RZ, 0x7610, R19 ;  /* 0x00007610ff137816 */ /* 0x000fe20000000013 */
[----:B---3--:R-:W-:Y:S01]  /*0600*/  @!P2 IMAD.WIDE.U32 R14, R23, 0x2, R14 ;  /* 0x00000002170ea825 */ /* 0x008fe200078e000e */
[----:B------:R-:W-:Y:S01]  /*0610*/  PRMT R23, RZ, 0x7610, R23 ;  /* 0x00007610ff177816 */ /* 0x000fe20000000017 */
[----:B------:R-:W3:Y:S01]  /*0620*/  @!P3 LDG.E.U16 R18, desc[UR4][R12.64] ;  /* 0x000000040c12b981 */ /* 0x000ee2000c1e1500 */
[----:B------:R-:W-:Y:S01]  /*0630*/  PRMT R0, RZ, 0x7610, R0 ;  /* 0x00007610ff007816 */ /* 0x000fe20000000000 */
[----:B------:R-:W-:-:S03]  /*0640*/  @!P4 IMAD.WIDE.U32 R20, R29, 0x2, R20 ;  /* 0x000000021d14c825 */ /* 0x000fc600078e0014 */
[----:B------:R0:W3:Y:S04]  /*0650*/  @!P2 LDG.E.U16 R23, desc[UR4][R14.64] ;  /* 0x000000040e17a981 */ /* 0x0000e8000c1e1500 */
[----:B------:R0:W3:Y:S01]  /*0660*/  @!P4 LDG.E.U16 R19, desc[UR4][R20.64] ;  /* 0x000000041413c981 */ /* 0x0000e2000c1e1500 */
[----:B-1----:R-:W-:-:S05]  /*0670*/  @!P5 IMAD.WIDE.U32 R16, R25, 0x2, R16 ;  /* 0x000000021910d825 */ /* 0x002fca00078e0010 */
[----:B------:R1:W3:Y:S01]  /*0680*/  @!P5 LDG.E.U16 R0, desc[UR4][R16.64] ;  /* 0x000000041000d981 */ /* 0x0002e2000c1e1500 */
[----:B0-----:R-:W-:-:S05]  /*0690*/  VIADD R14, R24, 0x100 ;  /* 0x00000100180e7836 */ /* 0x001fca0000000000 */
[----:B------:R-:W-:Y:S01]  /*06a0*/  ISETP.GE.AND P5, PT, R14, R5, PT ;  /* 0x000000050e00720c */ /* 0x000fe20003fa6270 */
[----:B------:R-:W-:-:S05]  /*06b0*/  VIADD R12, R24, 0x180 ;  /* 0x00000180180c7836 */ /* 0x000fca0000000000 */
[----:B------:R-:W-:Y:S01]  /*06c0*/  ISETP.GE.AND P2, PT, R12, R5, PT ;  /* 0x000000050c00720c */ /* 0x000fe20003f46270 */
[----:B------:R-:W-:-:S05]  /*06d0*/  VIADD R12, R24, 0x200 ;  /* 0x00000200180c7836 */ /* 0x000fca0000000000 */
[----:B------:R-:W-:Y:S01]  /*06e0*/  ISETP.GE.AND P3, PT, R12, R5, PT ;  /* 0x000000050c00720c */ /* 0x000fe20003f66270 */
[C---:B------:R-:W-:Y:S02]  /*06f0*/  VIADD R12, R24.reuse, 0x280 ;  /* 0x00000280180c7836 */ /* 0x040fe40000000000 */
[----:B------:R-:W-:-:S03]  /*0700*/  VIADD R20, R24, 0x300 ;  /* 0x0000030018147836 */ /* 0x000fc60000000000 */
[-C--:B------:R-:W-:Y:S02]  /*0710*/  ISETP.GE.AND P4, PT, R12, R5.reuse, PT ;  /* 0x000000050c00720c */ /* 0x080fe40003f86270 */
[----:B------:R-:W0:Y:S01]  /*0720*/  @!P0 LDC.64 R12, c[0x0][0x218] ;  /* 0x00008600ff0c8b82 */ /* 0x000e220000000a00 */
[----:B------:R-:W-:Y:S01]  /*0730*/  ISETP.GE.AND P6, PT, R20, R5, PT ;  /* 0x000000051400720c */ /* 0x000fe20003fc6270 */
[C---:B------:R-:W-:Y:S02]  /*0740*/  VIADD R14, R24.reuse, 0x80 ;  /* 0x00000080180e7836 */ /* 0x040fe40000000000 */
[----:B------:R-:W-:-:S03]  /*0750*/  VIADD R20, R24, 0x380 ;  /* 0x0000038018147836 */ /* 0x000fc60000000000 */
[----:B------:R-:W-:Y:S02]  /*0760*/  ISETP.GE.AND P1, PT, R14, R5, PT ;  /* 0x000000050e00720c */ /* 0x000fe40003f26270 */
[----:B------:R-:W-:Y:S02]  /*0770*/  @!P0 IADD3 R21, R3, R24, RZ ;  /* 0x0000001803158210 */ /* 0x000fe40007ffe0ff */
[----:B------:R-:W-:-:S03]  /*0780*/  @!P0 MOV R24, R14 ;  /* 0x0000000e00188202 */ /* 0x000fc60000000f00 */
[----:B0-----:R-:W-:Y:S01]  /*0790*/  @!P0 IMAD.WIDE.U32 R12, R21, 0x2, R12 ;  /* 0x00000002150c8825 */ /* 0x001fe200078e000c */
[----:B------:R-:W-:Y:S04]  /*07a0*/  BSSY B0, `(.L_x_20769) ;  /* 0x0000047000007945 */ /* 0x000fe80003800000 */
[----:B------:R-:W-:Y:S01]  /*07b0*/  BSSY B1, `(.L_x_20770) ;  /* 0x000003f000017945 */ /* 0x000fe20003800000 */
[----:B--2---:R-:W-:-:S06]  /*07c0*/  @!P0 SHF.L.U32 R2, R2, 0x10, RZ ;  /* 0x0000001002028819 */ /* 0x004fcc00000006ff */
[----:B------:R-:W0:Y:S02]  /*07d0*/  @!P0 MUFU.SQRT R2, R2 ;  /* 0x0000000200028308 */ /* 0x000e240000002000 */
[----:B0-----:R-:W-:Y:S01]  /*07e0*/  @!P0 F2FP.BF16.F32.PACK_AB R26, RZ, R2 ;  /* 0x00000002ff1a823e */ /* 0x001fe200000010ff */
[----:B-----5:R-:W-:-:S05]  /*07f0*/  @!P5 IMAD.U32 R28, R28, 0x10000, RZ ;  /* 0x000100001c1cd824 */ /* 0x020fca00078e00ff */
[----:B-1----:R-:W0:Y:S01]  /*0800*/  @!P5 MUFU.SQRT R16, R28 ;  /* 0x0000001c0010d308 */ /* 0x002e220000002000 */
[----:B----4-:R-:W-:Y:S02]  /*0810*/  @!P1 SHF.L.U32 R15, R27, 0x10, RZ ;  /* 0x000000101b0f9819 */ /* 0x010fe400000006ff */
[----:B0-----:R-:W-:Y:S02]  /*0820*/  @!P5 F2FP.BF16.F32.PACK_AB R6, RZ, R16 ;  /* 0x00000010ff06d23e */ /* 0x001fe400000010ff */
[-C--:B------:R-:W-:Y:S01]  /*0830*/  ISETP.GE.AND P5, PT, R20, R5.reuse, PT ;  /* 0x000000051400720c */ /* 0x080fe20003fa6270 */
[----:B------:R-:W-:Y:S02]  /*0840*/  @!P2 IMAD.U32 R4, R4, 0x10000, RZ ;  /* 0x000100000404a824 */ /* 0x000fe400078e00ff */
[----:B------:R-:W0:Y:S01]  /*0850*/  @!P1 MUFU.SQRT R15, R15 ;  /* 0x0000000f000f9308 */ /* 0x000e220000002000 */
[----:B------:R1:W-:Y:S01]  /*0860*/  @!P0 STG.E.U16 desc[UR4][R12.64], R26 ;  /* 0x0000001a0c008986 */ /* 0x0003e2000c101504 */
[----:B------:R-:W-:-:S06]  /*0870*/  ISETP.GE.AND P0, PT, R24, R5, PT ;  /* 0x000000051800720c */ /* 0x000fcc0003f06270 */
[----:B------:R-:W2:Y:S01]  /*0880*/  @!P2 MUFU.SQRT R4, R4 ;  /* 0x000000040004a308 */ /* 0x000ea20000002000 */
[----:B---3--:R-:W-:Y:S01]  /*0890*/  @!P4 IMAD.U32 R17, R18, 0x10000, RZ ;  /* 0x000100001211c824 */ /* 0x008fe200078e00ff */
[----:B------:R-:W-:Y:S01]  /*08a0*/  @!P3 SHF.L.U32 R16, R23, 0x10, RZ ;  /* 0x000000101710b819 */ /* 0x000fe200000006ff */
[----:B------:R-:W-:-:S05]  /*08b0*/  @!P6 IMAD.U32 R19, R19, 0x10000, RZ ;  /* 0x000100001313e824 */ /* 0x000fca00078e00ff */
[----:B------:R-:W-:Y:S01]  /*08c0*/  @!P4 MUFU.SQRT R17, R17 ;  /* 0x000000110011c308 */ /* 0x000fe20000002000 */
[----:B------:R-:W-:-:S07]  /*08d0*/  @!P5 IMAD.U32 R0, R0, 0x10000, RZ ;  /* 0x000100000000d824 */ /* 0x000fce00078e00ff */
[----:B------:R-:W3:Y:S08]  /*08e0*/  @!P3 MUFU.SQRT R16, R16 ;  /* 0x000000100010b308 */ /* 0x000ef00000002000 */
[----:B------:R-:W4:Y:S08]  /*08f0*/  @!P6 MUFU.SQRT R19, R19 ;  /* 0x000000130013e308 */ /* 0x000f300000002000 */
[----:B------:R-:W5:Y:S01]  /*0900*/  @!P5 MUFU.SQRT R0, R0 ;  /* 0x000000000000d308 */ /* 0x000f620000002000 */
[----:B0-----:R-:W-:-:S02]  /*0910*/  @!P1 F2FP.BF16.F32.PACK_AB R7, RZ, R15 ;  /* 0x0000000fff07923e */ /* 0x001fc400000010ff */
[----:B--2---:R-:W-:Y:S02]  /*0920*/  @!P2 F2FP.BF16.F32.PACK_AB R8, RZ, R4 ;  /* 0x00000004ff08a23e */ /* 0x004fe400000010ff */
[----:B---3--:R-:W-:Y:S02]  /*0930*/  @!P3 F2FP.BF16.F32.PACK_AB R9, RZ, R16 ;  /* 0x00000010ff09b23e */ /* 0x008fe400000010ff */
[----:B------:R-:W-:Y:S02]  /*0940*/  @!P4 F2FP.BF16.F32.PACK_AB R10, RZ, R17 ;  /* 0x00000011ff0ac23e */ /* 0x000fe400000010ff */
[----:B----4-:R-:W-:Y:S02]  /*0950*/  @!P6 F2FP.BF16.F32.PACK_AB R11, RZ, R19 ;  /* 0x00000013ff0be23e */ /* 0x010fe400000010ff */
[----:B-----5:R-:W-:Y:S01]  /*0960*/  @!P5 F2FP.BF16.F32.PACK_AB R22, RZ, R0 ;  /* 0x00000000ff16d23e */ /* 0x020fe200000010ff */
        /* <DEDUP_REMOVED lines=13> */
.L_x_20771:
[----:B------:R-:W-:-:S13]  /*0a40*/  ISETP.GE.AND P0, PT, R24, R5, PT ;  /* 0x000000051800720c */ /* 0x000fda0003f06270 */
[----:B------:R-:W-:Y:S05]  /*0a50*/  @P0 BRA `(.L_x_20773) ;  /* 0x0000000000300947 */ /* 0x000fea0003800000 */
[----:B0-----:R-:W0:Y:S01]  /*0a60*/  LDC.64 R6, c[0x0][0x218] ;  /* 0x00008600ff067b82 */ /* 0x001e220000000a00 */
[----:B------:R-:W-:Y:S01]  /*0a70*/  IMAD.IADD R13, R3, 0x1, R24 ;  /* 0x00000001030d7824 */ /* 0x000fe200078e0218 */
[----:B------:R-:W-:-:S03]  /*0a80*/  IADD3 R24, R24, 0x80, RZ ;  /* 0x0000008018187810 */ /* 0x000fc60007ffe0ff */
[----:B0-----:R-:W-:-:S05]  /*0a90*/  IMAD.WIDE.U32 R6, R13, 0x2, R6 ;  /* 0x000000020d067825 */ /* 0x001fca00078e0006 */
[----:B------:R1:W-:Y:S02]  /*0aa0*/  STG.E.U16 desc[UR4][R6.64], R8 ;  /* 0x0000000806007986 */ /* 0x0003e4000c101504 */
.L_x_20772:
[----:B------:R-:W-:-:S13]  /*0ab0*/  ISETP.GE.AND P0, PT, R24, R5, PT ;  /* 0x000000051800720c */ /* 0x000fda0003f06270 */
[----:B------:R-:W-:Y:S05]  /*0ac0*/  @P0 BRA `(.L_x_20774) ;  /* 0x0000000000340947 */ /* 0x000fea0003800000 */
[----:B01----:R-:W0:Y:S01]  /*0ad0*/  LDC.64 R6, c[0x0][0x218] ;  /* 0x00008600ff067b82 */ /* 0x003e220000000a00 */
[----:B------:R-:W-:Y:S02]  /*0ae0*/  IMAD.IADD R13, R3, 0x1, R24 ;  /* 0x00000001030d7824 */ /* 0x000fe400078e0218 */
[----:B------:R-:W-:Y:S02]  /*0af0*/  VIADD R24, R24, 0x80 ;  /* 0x0000008018187836 */ /* 0x000fe40000000000 */
[----:B0-----:R-:W-:-:S05]  /*0b00*/  IMAD.WIDE.U32 R6, R13, 0x2, R6 ;  /* 0x000000020d067825 */ /* 0x001fca00078e0006 */
[----:B------:R1:W-:Y:S02]  /*0b10*/  STG.E.U16 desc[UR4][R6.64], R9 ;  /* 0x0000000906007986 */ /* 0x0003e4000c101504 */
.L_x_20773:
        /* <DEDUP_REMOVED lines=8> */
.L_x_20774:
[----:B------:R-:W-:Y:S05]  /*0ba0*/  BSYNC B1 ;  /* 0x0000000000017941 */ /* 0x000fea0003800000 */
.L_x_20770:
[----:B------:R-:W-:-:S13]  /*0bb0*/  ISETP.GE.AND P0, PT, R24, R5, PT ;  /* 0x000000051800720c */ /* 0x000fda0003f06270 */
[----:B012---:R-:W0:Y:S01]  /*0bc0*/  @!P0 LDC.64 R6, c[0x0][0x218] ;  /* 0x00008600ff068b82 */ /* 0x007e220000000a00 */
[----:B------:R-:W-:Y:S01]  /*0bd0*/  @!P0 IMAD.IADD R9, R3, 0x1, R24 ;  /* 0x0000000103098824 */ /* 0x000fe200078e0218 */
[----:B------:R-:W-:-:S03]  /*0be0*/  @!P0 IADD3 R24, R24, 0x80, RZ ;  /* 0x0000008018188810 */ /* 0x000fc60007ffe0ff */
[----:B0-----:R-:W-:-:S05]  /*0bf0*/  @!P0 IMAD.WIDE.U32 R6, R9, 0x2, R6 ;  /* 0x0000000209068825 */ /* 0x001fca00078e0006 */
[----:B------:R2:W-:Y:S02]  /*0c00*/  @!P0 STG.E.U16 desc[UR4][R6.64], R11 ;  /* 0x0000000b06008986 */ /* 0x0005e4000c101504 */
.L_x_20775:
[----:B------:R-:W-:Y:S05]  /*0c10*/  BSYNC B0 ;  /* 0x0000000000007941 */ /* 0x000fea0003800000 */
.L_x_20769:
[----:B------:R-:W-:Y:S05]  /*0c20*/  WARPSYNC.ALL ;  /* 0x0000000000007948 */ /* 0x000fea0003800000 */
[----:B------:R-:W-:-:S13]  /*0c30*/  ISETP.GE.AND P0, PT, R24, R5, PT ;  /* 0x000000051800720c */ /* 0x000fda0003f06270 */
[----:B------:R-:W-:Y:S05]  /*0c40*/  @P0 EXIT ;  /* 0x000000000000094d */ /* 0x000fea0003800000 */
[----:B------:R-:W3:Y:S01]  /*0c50*/  LDC.64 R4, c[0x0][0x218] ;  /* 0x00008600ff047b82 */ /* 0x000ee20000000a00 */
[----:B------:R-:W-:-:S04]  /*0c60*/  IMAD.IADD R3, R3, 0x1, R24 ;  /* 0x0000000103037824 */ /* 0x000fc800078e0218 */
[----:B---3--:R-:W-:-:S05]  /*0c70*/  IMAD.WIDE.U32 R2, R3, 0x2, R4 ;  /* 0x0000000203027825 */ /* 0x008fca00078e0004 */
[----:B------:R-:W-:Y:S01]  /*0c80*/  STG.E.U16 desc[UR4][R2.64], R22 ;  /* 0x0000001602007986 */ /* 0x000fe2000c101504 */
[----:B------:R-:W-:Y:S05]  /*0c90*/  EXIT ;  /* 0x000000000000794d */ /* 0x000fea0003800000 */
.L_x_20776:
        /* <DEDUP_REMOVED lines=14> */
.L_x_36351:


//--------------------- .text._ZN2at6native29vectorized_elementwise_kernelILi4EZZZNS0_16sqrt_kernel_cudaERNS_18TensorIteratorBaseEENKUlvE0_clEvENKUlvE2_clEvEUlN3c108BFloat16EE_St5arrayIPcLm2EEEEviT0_T1_ --------------------------
	.section	.text._ZN2at6native29vectorized_elementwise_kernelILi4EZZZNS0_16sqrt_kernel_cudaERNS_18TensorIteratorBaseEENKUlvE0_clEvENKUlvE2_clEvEUlN3c108BFloat16EE_St5arrayIPcLm2EEEEviT0_T1_,"ax",@progbits
	.align	128
        .global         _ZN2at6native29vectorized_elementwise_kernelILi4EZZZNS0_16sqrt_kernel_cudaERNS_18TensorIteratorBaseEENKUlvE0_clEvENKUlvE2_clEvEUlN3c108BFloat16EE_St5arrayIPcLm2EEEEviT0_T1_
        .type           _ZN2at6native29vectorized_elementwise_kernelILi4EZZZNS0_16sqrt_kernel_cudaERNS_18TensorIteratorBaseEENKUlvE0_clEvENKUlvE2_clEvEUlN3c108BFloat16EE_St5arrayIPcLm2EEEEviT0_T1_,@function
        .size           _ZN2at6native29vectorized_elementwise_kernelILi4EZZZNS0_16sqrt_kernel_cudaERNS_18TensorIteratorBaseEENKUlvE0_clEvENKUlvE2_clEvEUlN3c108BFloat16EE_St5arrayIPcLm2EEEEviT0_T1_,(.L_x_36352 - _ZN2at6native29vectorized_elementwise_kernelILi4EZZZNS0_16sqrt_kernel_cudaERNS_18TensorIteratorBaseEENKUlvE0_clEvENKUlvE2_clEvEUlN3c108BFloat16EE_St5arrayIPcLm2EEEEviT0_T1_)
        .other          _ZN2at6native29vectorized_elementwise_kernelILi4EZZZNS0_16sqrt_kernel_cudaERNS_18TensorIteratorBaseEENKUlvE0_clEvENKUlvE2_clEvEUlN3c108BFloat16EE_St5arrayIPcLm2EEEEviT0_T1_,@"STO_CUDA_ENTRY STV_DEFAULT"
_ZN2at6native29vectorized_elementwise_kernelILi4EZZZNS0_16sqrt_kernel_cudaERNS_18TensorIteratorBaseEENKUlvE0_clEvENKUlvE2_clEvEUlN3c108BFloat16EE_St5arrayIPcLm2EEEEviT0_T1_:
.text._ZN2at6native29vectorized_elementwise_kernelILi4EZZZNS0_16sqrt_kernel_cudaERNS_18TensorIteratorBaseEENKUlvE0_clEvENKUlvE2_clEvEUlN3c108BFloat16EE_St5arrayIPcLm2EEEEviT0_T1_:
        /* <DEDUP_REMOVED lines=13> */
[----:B------:R0:W3:Y:S02]  /*00d0*/  LDG.E.64 R12, desc[UR4][R6.64] ;  /* 0x00000004060c7981 */ /* 0x0000e4000c1e1b00 */
[----:B0-----:R-:W0:Y:S02]  /*00e0*/  LDC.64 R6, c[0x0][0x218] ;  /* 0x00008600ff067b82 */ /* 0x001e240000000a00 */
[----:B0-----:R-:W-:-:S04]  /*00f0*/  IMAD.WIDE.U32 R6, R3, 0x2, R6 ;  /* 0x0000000203067825 */ /* 0x001fc800078e0006 */
[----:B------:R-:W-:Y:S01]  /*0100*/  IMAD.WIDE R6, R0, 0x8, R6 ;  /* 0x0000000800067825 */ /* 0x000fe200078e0206 */
[----:B--2---:R-:W-:Y:S02]  /*0110*/  SHF.L.U32 R9, R4, 0x10, RZ ;  /* 0x0000001004097819 */ /* 0x004fe400000006ff */
[----:B---3--:R-:W-:-:S05]  /*0120*/  PRMT R4, R12, 0x7632, R4 ;  /* 0x000076320c047816 */ /* 0x008fca0000000004 */
[----:B------:R-:W-:Y:S01]  /*0130*/  IMAD.U32 R11, R4, 0x10000, RZ ;  /* 0x00010000040b7824 */ /* 0x000fe200078e00ff */
[----:B------:R-:W-:Y:S01]  /*0140*/  PRMT R4, R13, 0x7632, R4 ;  /* 0x000076320d047816 */ /* 0x000fe20000000004 */
[----:B------:R-:W-:Y:S02]  /*0150*/  IMAD.U32 R2, R12, 0x10000, RZ ;  /* 0x000100000c027824 */ /* 0x000fe400078e00ff */
[C---:B------:R-:W-:Y:S01]  /*0160*/  IMAD.U32 R10, R5.reuse, 0x10000, RZ ;  /* 0x00010000050a7824 */ /* 0x040fe200078e00ff */
[----:B------:R-:W-:Y:S01]  /*0170*/  PRMT R5, R5, 0x7632, R5 ;  /* 0x0000763205057816 */ /* 0x000fe20000000005 */
[C---:B------:R-:W-:Y:S01]  /*0180*/  IMAD.U32 R12, R4.reuse, 0x10000, RZ ;  /* 0x00010000040c7824 */ /* 0x040fe200078e00ff */
[----:B------:R-:W-:Y:S01]  /*0190*/  PRMT R4, R4, 0x7632, R4 ;  /* 0x0000763204047816 */ /* 0x000fe20000000004 */
[----:B------:R-:W-:Y:S02]  /*01a0*/  IMAD.U32 R8, R13, 0x10000, RZ ;  /* 0x000100000d087824 */ /* 0x000fe400078e00ff */
[----:B------:R-:W-:Y:S01]  /*01b0*/  IMAD.U32 R5, R5, 0x10000, RZ ;  /* 0x0001000005057824 */ /* 0x000fe200078e00ff */
[----:B------:R-:W-:Y:S01]  /*01c0*/  SHF.L.U32 R4, R4, 0x10, RZ ;  /* 0x0000001004047819 */ /* 0x000fe200000006ff */
[----:B------:R-:W-:Y:S08]  /*01d0*/  MUFU.SQRT R13, R12 ;  /* 0x0000000c000d7308 */ /* 0x000ff00000002000 */
[----:B------:R-:W0:Y:S08]  /*01e0*/  MUFU.SQRT R8, R8 ;  /* 0x0000000800087308 */ /* 0x000e300000002000 */
[----:B------:R-:W-:Y:S08]  /*01f0*/  MUFU.SQRT R9, R9 ;  /* 0x0000000900097308 */ /* 0x000ff00000002000 */
[----:B------:R-:W1:Y:S08]  /*0200*/  MUFU.SQRT R4, R4 ;  /* 0x0000000400047308 */ /* 0x000e700000002000 */
[----:B------:R-:W-:Y:S08]  /*0210*/  MUFU.SQRT R2, R2 ;  /* 0x0000000200027308 */ /* 0x000ff00000002000 */
[----:B------:R-:W-:Y:S08]  /*0220*/  MUFU.SQRT R10, R10 ;  /* 0x0000000a000a7308 */ /* 0x000ff00000002000 */
[----:B------:R-:W2:Y:S08]  /*0230*/  MUFU.SQRT R11, R11 ;  /* 0x0000000b000b7308 */ /* 0x000eb00000002000 */
[----:B------:R-:W3:Y:S01]  /*0240*/  MUFU.SQRT R5, R5 ;  /* 0x0000000500057308 */ /* 0x000ee20000002000 */
[----:B0-----:R-:W-:-:S02]  /*0250*/  F2FP.BF16.F32.PACK_AB R3, R13, R8 ;  /* 0x000000080d03723e */ /* 0x001fc400000010ff */
[----:B-1----:R-:W-:Y:S02]  /*0260*/  F2FP.BF16.F32.PACK_AB R8, R4, R9 ;  /* 0x000000090408723e */ /* 0x002fe400000010ff */
[----:B--2---:R-:W-:Y:S02]  /*0270*/  F2FP.BF16.F32.PACK_AB R2, R11, R2 ;  /* 0x000000020b02723e */ /* 0x004fe400000010ff */
[----:B---3--:R-:W-:-:S03]  /*0280*/  F2FP.BF16.F32.PACK_AB R9, R5, R10 ;  /* 0x0000000a0509723e */ /* 0x008fc600000010ff */
[----:B------:R-:W-:Y:S04]  /*0290*/  STG.E.64 desc[UR4][R6.64], R2 ;  /* 0x0000000206007986 */ /* 0x000fe8000c101b04 */
[----:B------:R-:W-:Y:S01]  /*02a0*/  STG.E.64 desc[UR4][R6.64+0x400], R8 ;  /* 0x0004000806007986 */ /* 0x000fe2000c101b04 */
[----:B------:R-:W-:Y:S05]  /*02b0*/  EXIT ;  /* 0x000000000000794d */ /* 0x000fea0003800000 */
.L_x_20777:
        /* <DEDUP_REMOVED lines=116> */
.L_x_20780:
[----:B------:R-:W-:-:S13]  /*0a00*/  ISETP.GE.AND P0, PT, R24, R5, PT ;  /* 0x000000051800720c */ /* 0x000fda0003f06270 */
[----:B------:R-:W-:Y:S05]  /*0a10*/  @P0 BRA `(.L_x_20782) ;  /* 0x0000000000300947 */ /* 0x000fea0003800000 */
[----:B0-----:R-:W0:Y:S01]  /*0a20*/  LDC.64 R6, c[0x0][0x218] ;  /* 0x00008600ff067b82 */ /* 0x001e220000000a00 */
[----:B------:R-:W-:Y:S01]  /*0a30*/  IMAD.IADD R13, R3, 0x1, R24 ;  /* 0x00000001030d7824 */ /* 0x000fe200078e0218 */
[----:B------:R-:W-:-:S03]  /*0a40*/  IADD3 R24, R24, 0x80, RZ ;  /* 0x0000008018187810 */ /* 0x000fc60007ffe0ff */
[----:B0-----:R-:W-:-:S05]  /*0a50*/  IMAD.WIDE.U32 R6, R13, 0x2, R6 ;  /* 0x000000020d067825 */ /* 0x001fca00078e0006 */
[----:B------:R1:W-:Y:S02]  /*0a60*/  STG.E.U16 desc[UR4][R6.64], R8 ;  /* 0x0000000806007986 */ /* 0x0003e4000c101504 */
.L_x_20781:
[----:B------:R-:W-:-:S13]  /*0a70*/  ISETP.GE.AND P0, PT, R24, R5, PT ;  /* 0x000000051800720c */ /* 0x000fda0003f06270 */
[----:B------:R-:W-:Y:S05]  /*0a80*/  @P0 BRA `(.L_x_20783) ;  /* 0x0000000000340947 */ /* 0x000fea0003800000 */
[----:B01----:R-:W0:Y:S01]  /*0a90*/  LDC.64 R6, c[0x0][0x218] ;  /* 0x00008600ff067b82 */ /* 0x003e220000000a00 */
[----:B------:R-:W-:Y:S02]  /*0aa0*/  IMAD.IADD R13, R3, 0x1, R24 ;  /* 0x00000001030d7824 */ /* 0x000fe400078e0218 */
[----:B------:R-:W-:Y:S02]  /*0ab0*/  VIADD R24, R24, 0x80 ;  /* 0x0000008018187836 */ /* 0x000fe40000000000 */
[----:B0-----:R-:W-:-:S05]  /*0ac0*/  IMAD.WIDE.U32 R6, R13, 0x2, R6 ;  /* 0x000000020d067825 */ /* 0x001fca00078e0006 */
[----:B------:R1:W-:Y:S02]  /*0ad0*/  STG.E.U16 desc[UR4][R6.64], R9 ;  /* 0x0000000906007986 */ /* 0x0003e4000c101504 */
.L_x_20782:
        /* <DEDUP_REMOVED lines=8> */
.L_x_20783:
[----:B------:R-:W-:Y:S05]  /*0b60*/  BSYNC B1 ;  /* 0x0000000000017941 */ /* 0x000fea0003800000 */
.L_x_20779:
[----:B------:R-:W-:-:S13]  /*0b70*/  ISETP.GE.AND P0, PT, R24, R5, PT ;  /* 0x000000051800720c */ /* 0x000fda0003f06270 */
[----:B012---:R-:W0:Y:S01]  /*0b80*/  @!P0 LDC.64 R6, c[0x0][0x218] ;  /* 0x00008600ff068b82 */ /* 0x007e220000000a00 */
[----:B------:R-:W-:Y:S01]  /*0b90*/  @!P0 IMAD.IADD R9, R3, 0x1, R24 ;  /* 0x0000000103098824 */ /* 0x000fe200078e0218 */
[----:B------:R-:W-:-:S03]  /*0ba0*/  @!P0 IADD3 R24, R24, 0x80, RZ ;  /* 0x0000008018188810 */ /* 0x000fc60007ffe0ff */
[----:B0-----:R-:W-:-:S05]  /*0bb0*/  @!P0 IMAD.WIDE.U32 R6, R9, 0x2, R6 ;  /* 0x0000000209068825 */ /* 0x001fca00078e0006 */
[----:B------:R2:W-:Y:S02]  /*0bc0*/  @!P0 STG.E.U16 desc[UR4][R6.64], R11 ;  /* 0x0000000b06008986 */ /* 0x0005e4000c101504 */
.L_x_20784:
[----:B------:R-:W-:Y:S05]  /*0bd0*/  BSYNC B0 ;  /* 0x0000000000007941 */ /* 0x000fea0003800000 */
.L_x_20778:
        /* <DEDUP_REMOVED lines=8> */
.L_x_20785:
        /* <DEDUP_REMOVED lines=10> */
.L_x_36352:


//--------------------- .text._ZN2at6native29vectorized_elementwise_kernelILi8EZZZNS0_16sqrt_kernel_cudaERNS_18TensorIteratorBaseEENKUlvE0_clEvENKUlvE2_clEvEUlN3c108BFloat16EE_St5arrayIPcLm2EEEEviT0_T1_ --------------------------
	.section	.text._ZN2at6native29vectorized_elementwise_kernelILi8EZZZNS0_16sqrt_kernel_cudaERNS_18TensorIteratorBaseEENKUlvE0_clEvENKUlvE2_clEvEUlN3c108BFloat16EE_St5arrayIPcLm2EEEEviT0_T1_,"ax",@progbits
	.align	128
        .global         _ZN2at6native29vectorized_elementwise_kernelILi8EZZZNS0_16sqrt_kernel_cudaERNS_18TensorIteratorBaseEENKUlvE0_clEvENKUlvE2_clEvEUlN3c108BFloat16EE_St5arrayIPcLm2EEEEviT0_T1_
        .type           _ZN2at6native29vectorized_elementwise_kernelILi8EZZZNS0_16sqrt_kernel_cudaERNS_18TensorIteratorBaseEENKUlvE0_clEvENKUlvE2_clEvEUlN3c108BFloat16EE_St5arrayIPcLm2EEEEviT0_T1_,@function
        .size           _ZN2at6native29vectorized_elementwise_kernelILi8EZZZNS0_16sqrt_kernel_cudaERNS_18TensorIteratorBaseEENKUlvE0_clEvENKUlvE2_clEvEUlN3c108BFloat16EE_St5arrayIPcLm2EEEEviT0_T1_,(.L_x_36353 - _ZN2at6native29vectorized_elementwise_kernelILi8EZZZNS0_16sqrt_kernel_cudaERNS_18TensorIteratorBaseEENKUlvE0_clEvENKUlvE2_clEvEUlN3c108BFloat16EE_St5arrayIPcLm2EEEEviT0_T1_)
        .other          _ZN2at6native29vectorized_elementwise_kernelILi8EZZZNS0_16sqrt_kernel_cudaERNS_18TensorIteratorBaseEENKUlvE0_clEvENKUlvE2_clEvEUlN3c108BFloat16EE_St5arrayIPcLm2EEEEviT0_T1_,@"STO_CUDA_ENTRY STV_DEFAULT"
_ZN2at6native29vectorized_elementwise_kernelILi8EZZZNS0_16sqrt_kernel_cudaERNS_18TensorIteratorBaseEENKUlvE0_clEvENKUlvE2_clEvEUlN3c108BFloat16EE_St5arrayIPcLm2EEEEviT0_T1_:
.text._ZN2at6native29vectorized_elementwise_kernelILi8EZZZNS0_16sqrt_kernel_cudaERNS_18TensorIteratorBaseEENKUlvE0_clEvENKUlvE2_clEvEUlN3c108BFloat16EE_St5arrayIPcLm2EEEEviT0_T1_:
        /* <DEDUP_REMOVED lines=11> */
[----:B0-----:R-:W-:-:S06]  /*00b0*/  IMAD.WIDE.U32 R4, R0, 0x10, R4 ;  /* 0x0000001000047825 */ /* 0x001fcc00078e0004 */
[----:B------:R-:W2:Y:S02]  /*00c0*/  LDG.E.128 R4, desc[UR4][R4.64] ;  /* 0x0000000404047981 */ /* 0x000ea4000c1e1d00 */
[----:B--2---:R-:W-:Y:S01]  /*00d0*/  SHF.L.U32 R2, R6, 0x10, RZ ;  /* 0x0000001006027819 */ /* 0x004fe200000006ff */
[C---:B------:R-:W-:Y:S01]  /*00e0*/  IMAD.U32 R9, R4.reuse, 0x10000, RZ ;  /* 0x0001000004097824 */ /* 0x040fe200078e00ff */
[----:B------:R-:W-:Y:S01]  /*00f0*/  PRMT R6, R4, 0x7632, R6 ;  /* 0x0000763204067816 */ /* 0x000fe20000000006 */
[----:B------:R-:W-:Y:S02]  /*0100*/  IMAD.U32 R8, R5, 0x10000, RZ ;  /* 0x0001000005087824 */ /* 0x000fe400078e00ff */
[C---:B------:R-:W-:Y:S01]  /*0110*/  IMAD.U32 R10, R7.reuse, 0x10000, RZ ;  /* 0x00010000070a7824 */ /* 0x040fe200078e00ff */
[----:B------:R-:W-:Y:S01]  /*0120*/  PRMT R7, R7, 0x7632, R7 ;  /* 0x0000763207077816 */ /* 0x000fe20000000007 */
[----:B------:R-:W-:Y:S01]  /*0130*/  IMAD.U32 R11, R6, 0x10000, RZ ;  /* 0x00010000060b7824 */ /* 0x000fe200078e00ff */
[----:B------:R-:W-:Y:S01]  /*0140*/  PRMT R6, R5, 0x7632, R6 ;  /* 0x0000763205067816 */ /* 0x000fe20000000006 */
[----:B------:R-:W-:Y:S01]  /*0150*/  MUFU.SQRT R9, R9 ;  /* 0x0000000900097308 */ /* 0x000fe20000002000 */
[----:B------:R-:W0:Y:S01]  /*0160*/  LDC.64 R4, c[0x0][0x218] ;  /* 0x00008600ff047b82 */ /* 0x000e220000000a00 */
[----:B------:R-:W-:-:S02]  /*0170*/  IMAD.U32 R18, R7, 0x10000, RZ ;  /* 0x0001000007127824 */ /* 0x000fc400078e00ff */
[C---:B------:R-:W-:Y:S01]  /*0180*/  IMAD.U32 R15, R6.reuse, 0x10000, RZ ;  /* 0x00010000060f7824 */ /* 0x040fe200078e00ff */
[----:B------:R-:W-:-:S03]  /*0190*/  PRMT R6, R6, 0x7632, R6 ;  /* 0x0000763206067816 */ /* 0x000fc60000000006 */
[----:B------:R-:W-:Y:S01]  /*01a0*/  MUFU.SQRT R8, R8 ;  /* 0x0000000800087308 */ /* 0x000fe20000002000 */
[----:B------:R-:W-:-:S07]  /*01b0*/  SHF.L.U32 R16, R6, 0x10, RZ ;  /* 0x0000001006107819 */ /* 0x000fce00000006ff */
[----:B------:R-:W-:Y:S08]  /*01c0*/  MUFU.SQRT R2, R2 ;  /* 0x0000000200027308 */ /* 0x000ff00000002000 */
[----:B------:R-:W-:Y:S01]  /*01d0*/  MUFU.SQRT R10, R10 ;  /* 0x0000000a000a7308 */ /* 0x000fe20000002000 */
[----:B0-----:R-:W-:-:S04]  /*01e0*/  IMAD.WIDE.U32 R4, R3, 0x2, R4 ;  /* 0x0000000203047825 */ /* 0x001fc800078e0004 */
[----:B------:R-:W-:-:S03]  /*01f0*/  IMAD.WIDE R12, R0, 0x10, R4 ;  /* 0x00000010000c7825 */ /* 0x000fc600078e0204 */
[----:B------:R-:W0:Y:S08]  /*0200*/  MUFU.SQRT R14, R11 ;  /* 0x0000000b000e7308 */ /* 0x000e300000002000 */
[----:B------:R-:W1:Y:S08]  /*0210*/  MUFU.SQRT R15, R15 ;  /* 0x0000000f000f7308 */ /* 0x000e700000002000 */
[----:B------:R-:W2:Y:S01]  /*0220*/  MUFU.SQRT R17, R16 ;  /* 0x0000001000117308 */ /* 0x000ea20000002000 */
[----:B0-----:R-:W-:-:S07]  /*0230*/  F2FP.BF16.F32.PACK_AB R4, R14, R9 ;  /* 0x000000090e04723e */ /* 0x001fce00000010ff */
[----:B------:R-:W0:Y:S01]  /*0240*/  MUFU.SQRT R7, R18 ;  /* 0x0000001200077308 */ /* 0x000e220000002000 */
[----:B-1----:R-:W-:Y:S02]  /*0250*/  F2FP.BF16.F32.PACK_AB R5, R15, R8 ;  /* 0x000000080f05723e */ /* 0x002fe400000010ff */
[----:B--2---:R-:W-:Y:S02]  /*0260*/  F2FP.BF16.F32.PACK_AB R6, R17, R2 ;  /* 0x000000021106723e */ /* 0x004fe400000010ff */
[----:B0-----:R-:W-:-:S05]  /*0270*/  F2FP.BF16.F32.PACK_AB R7, R7, R10 ;  /* 0x0000000a0707723e */ /* 0x001fca00000010ff */
[----:B------:R-:W-:Y:S01]  /*0280*/  STG.E.128 desc[UR4][R12.64], R4 ;  /* 0x000000040c007986 */ /* 0x000fe2000c101d04 */
[----:B------:R-:W-:Y:S05]  /*0290*/  EXIT ;  /* 0x000000000000794d */ /* 0x000fea0003800000 */
.L_x_20786:
        /* <DEDUP_REMOVED lines=116> */
.L_x_20789:
[----:B------:R-:W-:-:S13]  /*09e0*/  ISETP.GE.AND P0, PT, R24, R5, PT ;  /* 0x000000051800720c */ /* 0x000fda0003f06270 */
[----:B------:R-:W-:Y:S05]  /*09f0*/  @P0 BRA `(.L_x_20791) ;  /* 0x0000000000300947 */ /* 0x000fea0003800000 */
[----:B0-----:R-:W0:Y:S01]  /*0a00*/  LDC.64 R6, c[0x0][0x218] ;  /* 0x00008600ff067b82 */ /* 0x001e220000000a00 */
[----:B------:R-:W-:Y:S01]  /*0a10*/  IMAD.IADD R13, R3, 0x1, R24 ;  /* 0x00000001030d7824 */ /* 0x000fe200078e0218 */
[----:B------:R-:W-:-:S03]  /*0a20*/  IADD3 R24, R24, 0x80, RZ ;  /* 0x0000008018187810 */ /* 0x000fc60007ffe0ff */
[----:B0-----:R-:W-:-:S05]  /*0a30*/  IMAD.WIDE.U32 R6, R13, 0x2, R6 ;  /* 0x000000020d067825 */ /* 0x001fca00078e0006 */
[----:B------:R1:W-:Y:S02]  /*0a40*/  STG.E.U16 desc[UR4][R6.64], R8 ;  /* 0x0000000806007986 */ /* 0x0003e4000c101504 */
.L_x_20790:
[----:B------:R-:W-:-:S13]  /*0a50*/  ISETP.GE.AND P0, PT, R24, R5, PT ;  /* 0x000000051800720c */ /* 0x000fda0003f06270 */
[----:B------:R-:W-:Y:S05]  /*0a60*/  @P0 BRA `(.L_x_20792) ;  /* 0x0000000000340947 */ /* 0x000fea0003800000 */
[----:B01----:R-:W0:Y:S01]  /*0a70*/  LDC.64 R6, c[0x0][0x218] ;  /* 0x00008600ff067b82 */ /* 0x003e220000000a00 */
[----:B------:R-:W-:Y:S02]  /*0a80*/  IMAD.IADD R13, R3, 0x1, R24 ;  /* 0x00000001030d7824 */ /* 0x000fe400078e0218 */
[----:B------:R-:W-:Y:S02]  /*0a90*/  VIADD R24, R24, 0x80 ;  /* 0x0000008018187836 */ /* 0x000fe40000000000 */
[----:B0-----:R-:W-:-:S05]  /*0aa0*/  IMAD.WIDE.U32 R6, R13, 0x2, R6 ;  /* 0x000000020d067825 */ /* 0x001fca00078e0006 */
[----:B------:R1:W-:Y:S02]  /*0ab0*/  STG.E.U16 desc[UR4][R6.64], R9 ;  /* 0x0000000906007986 */ /* 0x0003e4000c101504 */
.L_x_20791:
        /* <DEDUP_REMOVED lines=8> */
.L_x_20792:
[----:B------:R-:W-:Y:S05]  /*0b40*/  BSYNC B1 ;  /* 0x0000000000017941 */ /* 0x000fea0003800000 */
.L_x_20788:
[----:B------:R-:W-:-:S13]  /*0b50*/  ISETP.GE.AND P0, PT, R24, R5, PT ;  /* 0x000000051800720c */ /* 0x000fda0003f06270 */
[----:B012---:R-:W0:Y:S01]  /*0b60*/  @!P0 LDC.64 R6, c[0x0][0x218] ;  /* 0x00008600ff068b82 */ /* 0x007e220000000a00 */
[----:B------:R-:W-:Y:S01]  /*0b70*/  @!P0 IMAD.IADD R9, R3, 0x1, R24 ;  /* 0x0000000103098824 */ /* 0x000fe200078e0218 */
[----:B------:R-:W-:-:S03]  /*0b80*/  @!P0 IADD3 R24, R24, 0x80, RZ ;  /* 0x0000008018188810 */ /* 0x000fc60007ffe0ff */
[----:B0-----:R-:W-:-:S05]  /*0b90*/  @!P0 IMAD.WIDE.U32 R6, R9, 0x2, R6 ;  /* 0x0000000209068825 */ /* 0x001fca00078e0006 */
[----:B------:R2:W-:Y:S02]  /*0ba0*/  @!P0 STG.E.U16 desc[UR4][R6.64], R11 ;  /* 0x0000000b06008986 */ /* 0x0005e4000c101504 */
.L_x_20793:
[----:B------:R-:W-:Y:S05]  /*0bb0*/  BSYNC B0 ;  /* 0x0000000000007941 */ /* 0x000fea0003800000 */
.L_x_20787:
        /* <DEDUP_REMOVED lines=8> */
.L_x_20794:
        /* <DEDUP_REMOVED lines=12> */
.L_x_36353:


//--------------------- .text._ZN2at6native18elementwise_kernelILi128ELi4EZNS0_15gpu_kernel_implIZZZNS0_16sqrt_kernel_cudaERNS_18TensorIteratorBaseEENKUlvE0_clEvENKUlvE1_clEvEUlN3c104HalfEE_EEvS4_RKT_EUliE_EEviT1_ --------------------------
	.section	.text._ZN2at6native18elementwise_kernelILi128ELi4EZNS0_15gpu_kernel_implIZZZNS0_16sqrt_kernel_cudaERNS_18TensorIteratorBaseEENKUlvE0_clEvENKUlvE1_clEvEUlN3c104HalfEE_EEvS4_RKT_EUliE_EEviT1_,"ax",@progbits
	.align	128
        .global         _ZN2at6native18elementwise_kernelILi128ELi4EZNS0_15gpu_kernel_implIZZZNS0_16sqrt_kernel_cudaERNS_18TensorIteratorBaseEENKUlvE0_clEvENKUlvE1_clEvEUlN3c104HalfEE_EEvS4_RKT_EUliE_EEviT1_
        .type           _ZN2at6native18elementwise_kernelILi128ELi4EZNS0_15gpu_kernel_implIZZZNS0_16sqrt_kernel_cudaERNS_18TensorIteratorBaseEENKUlvE0_clEvENKUlvE1_clEvEUlN3c104HalfEE_EEvS4_RKT_EUliE_EEviT1_,@function
        .size           _ZN2at6native18elementwise_kernelILi128ELi4EZNS0_15gpu_kernel_implIZZZNS0_16sqrt_kernel_cudaERNS_18TensorIteratorBaseEENKUlvE0_clEvENKUlvE1_clEvEUlN3c104HalfEE_EEvS4_RKT_EUliE_EEviT1_,(.L_x_36354 - _ZN2at6native18elementwise_kernelILi128ELi4EZNS0_15gpu_kernel_implIZZZNS0_16sqrt_kernel_cudaERNS_18TensorIteratorBaseEENKUlvE0_clEvENKUlvE1_clEvEUlN3c104HalfEE_EEvS4_RKT_EUliE_EEviT1_)
        .other          _ZN2at6native18elementwise_kernelILi128ELi4EZNS0_15gpu_kernel_implIZZZNS0_16sqrt_kernel_cudaERNS_18TensorIteratorBaseEENKUlvE0_clEvENKUlvE1_clEvEUlN3c104HalfEE_EEvS4_RKT_EUliE_EEviT1_,@"STO_CUDA_ENTRY STV_DEFAULT"
_ZN2at6native18elementwise_kernelILi128ELi4EZNS0_15gpu_kernel_implIZZZNS0_16sqrt_kernel_cudaERNS_18TensorIteratorBaseEENKUlvE0_clEvENKUlvE1_clEvEUlN3c104HalfEE_EEvS4_RKT_EUliE_EEviT1_:
.text._ZN2at6native18elementwise_kernelILi128ELi4EZNS0_15gpu_kernel_implIZZZNS0_16sqrt_kernel_cudaERNS_18TensorIteratorBaseEENKUlvE0_clEvENKUlvE1_clEvEUlN3c104HalfEE_EEvS4_RKT_EUliE_EEviT1_:
        /* <DEDUP_REMOVED lines=313> */
.L_x_20797:
        /* <DEDUP_REMOVED lines=22> */
.L_x_20801:
[----:B------:R-:W2:Y:S02]  /*14f0*/  LDG.E.U8 R2, desc[UR36][R2.64] ;  /* 0x0000002402027981 */ /* 0x000ea4000c1e1100 */
[----:B--2---:R-:W-:-:S04]  /*1500*/  I2FP.F32.U32 R0, R2 ;  /* 0x0000000200007245 */ /* 0x004fc80000201000 */
[----:B------:R-:W-:Y:S01]  /*1510*/  F2FP.F16.F32.PACK_AB R0, RZ, R0 ;  /* 0x00000000ff00723e */ /* 0x000fe200000000ff */
[----:B------:R-:W-:Y:S06]  /*1520*/  BRA `(.L_x_20803) ;  /* 0x0000000c00887947 */ /* 0x000fec0003800000 */
.L_x_20800:
        /* <DEDUP_REMOVED lines=10> */
.L_x_20805:
[----:B------:R-:W2:Y:S02]  /*15d0*/  LDG.E R2, desc[UR36][R2.64] ;  /* 0x0000002402027981 */ /* 0x000ea4000c1e1900 */
[----:B--2---:R-:W-:-:S04]  /*15e0*/  I2FP.F32.S32 R0, R2 ;  /* 0x0000000200007245 */ /* 0x004fc80000201400 */
[----:B------:R-:W-:Y:S01]  /*15f0*/  F2FP.F16.F32.PACK_AB R0, RZ, R0 ;  /* 0x00000000ff00723e */ /* 0x000fe200000000ff */
[----:B------:R-:W-:Y:S06]  /*1600*/  BRA `(.L_x_20803) ;  /* 0x0000000c00507947 */ /* 0x000fec0003800000 */
.L_x_20804:
[----:B------:R-:W2:Y:S02]  /*1610*/  LDG.E.U16 R2, desc[UR36][R2.64] ;  /* 0x0000002402027981 */ /* 0x000ea4000c1e1500 */
[----:B--2---:R-:W0:Y:S02]  /*1620*/  I2F.S16 R0, R2 ;  /* 0x0000000200007306 */ /* 0x004e240000101400 */
[----:B0-----:R-:W-:Y:S01]  /*1630*/  F2FP.F16.F32.PACK_AB R0, RZ, R0 ;  /* 0x00000000ff00723e */ /* 0x001fe200000000ff */
[----:B------:R-:W-:Y:S06]  /*1640*/  BRA `(.L_x_20803) ;  /* 0x0000000c00407947 */ /* 0x000fec0003800000 */
.L_x_20799:
        /* <DEDUP_REMOVED lines=9> */
.L_x_20807:
[----:B------:R0:W5:Y:S01]  /*16e0*/  LDG.E.U16 R0, desc[UR36][R2.64] ;  /* 0x0000002402007981 */ /* 0x000162000c1e1500 */
[----:B------:R-:W-:Y:S05]  /*16f0*/  BRA `(.L_x_20803) ;  /* 0x0000000c00147947 */ /* 0x000fea0003800000 */
.L_x_20806:
        /* <DEDUP_REMOVED lines=9> */
.L_x_20809:
[----:B------:R1:W5:Y:S01]  /*1790*/  LDG.E.U16 R0, desc[UR36][R2.64] ;  /* 0x0000002402007981 */ /* 0x000362000c1e1500 */
[----:B------:R-:W-:Y:S05]  /*17a0*/  BRA `(.L_x_20803) ;  /* 0x0000000800e87947 */ /* 0x000fea0003800000 */
.L_x_20808:
        /* <DEDUP_REMOVED lines=8> */
.L_x_20798:
        /* <DEDUP_REMOVED lines=13> */
.L_x_20812:
        /* <DEDUP_REMOVED lines=8> */
.L_x_20811:
        /* <DEDUP_REMOVED lines=28> */
.L_x_20814:
        /* <DEDUP_REMOVED lines=15> */
.L_x_20813:
[----:B------:R-:W2:Y:S02]  /*1c30*/  LDG.E.U16 R0, desc[UR36][R2.64] ;  /* 0x0000002402007981 */ /* 0x000ea4000c1e1500 */
[----:B--2---:R-:W-:-:S05]  /*1c40*/  IMAD.U32 R0, R0, 0x10000, RZ ;  /* 0x0001000000007824 */ /* 0x004fca00078e00ff */
[----:B------:R-:W-:Y:S01]  /*1c50*/  F2FP.F16.F32.PACK_AB R0, RZ, R0 ;  /* 0x00000000ff00723e */ /* 0x000fe200000000ff */
[----:B------:R-:W-:Y:S06]  /*1c60*/  BRA `(.L_x_20803) ;  /* 0x0000000400b87947 */ /* 0x000fec0003800000 */
.L_x_20810:
        /* <DEDUP_REMOVED lines=12> */
.L_x_20817:
        /* <DEDUP_REMOVED lines=21> */
.L_x_20821:
[----:B------:R-:W-:Y:S05]  /*1e80*/  BSYNC B1 ;  /* 0x0000000000017941 */ /* 0x000fea0003800000 */
.L_x_20820:
[----:B------:R-:W-:Y:S01]  /*1e90*/  LEA R3, R0, 0x3b800000, 0x17 ;  /* 0x3b80000000037811 */ /* 0x000fe200078eb8ff */
[----:B------:R-:W-:-:S05]  /*1ea0*/  IMAD.SHL.U32 R0, R2, 0x100000, RZ ;  /* 0x0010000002007824 */ /* 0x000fca00078e00ff */
[----:B------:R-:W-:-:S07]  /*1eb0*/  LOP3.LUT R0, R3, R0, R4, 0xfe, !PT ;  /* 0x0000000003007212 */ /* 0x000fce00078efe04 */
.L_x_20819:
[----:B------:R-:W-:Y:S05]  /*1ec0*/  BSYNC B0 ;  /* 0x0000000000007941 */ /* 0x000fea0003800000 */
.L_x_20818:
[----:B------:R-:W-:Y:S01]  /*1ed0*/  F2FP.F16.F32.PACK_AB R0, RZ, R0 ;  /* 0x00000000ff00723e */ /* 0x000fe200000000ff */
[----:B------:R-:W-:Y:S06]  /*1ee0*/  BRA `(.L_x_20803) ;  /* 0x0000000400187947 */ /* 0x000fec0003800000 */
.L_x_20816:
        /* <DEDUP_REMOVED lines=21> */
.L_x_20825:
[----:B------:R-:W-:Y:S05]  /*2040*/  BSYNC B1 ;  /* 0x0000000000017941 */ /* 0x000fea0003800000 */
.L_x_20824:
[----:B------:R-:W-:Y:S01]  /*2050*/  LEA R3, R0, 0x37800000, 0x17 ;  /* 0x3780000000037811 */ /* 0x000fe200078eb8ff */
[----:B------:R-:W-:-:S05]  /*2060*/  IMAD.SHL.U32 R0, R2, 0x200000, RZ ;  /* 0x0020000002007824 */ /* 0x000fca00078e00ff */
[----:B------:R-:W-:-:S07]  /*2070*/  LOP3.LUT R0, R3, R0, R4, 0xfe, !PT ;  /* 0x0000000003007212 */ /* 0x000fce00078efe04 */
.L_x_20823:
[----:B------:R-:W-:Y:S05]  /*2080*/  BSYNC B0 ;  /* 0x0000000000007941 */ /* 0x000fea0003800000 */
.L_x_20822:
[----:B------:R-:W-:Y:S01]  /*2090*/  F2FP.F16.F32.PACK_AB R0, RZ, R0 ;  /* 0x00000000ff00723e */ /* 0x000fe200000000ff */
[----:B------:R-:W-:Y:S06]  /*20a0*/  BRA `(.L_x_20803) ;  /* 0x0000000000a87947 */ /* 0x000fec0003800000 */
.L_x_20815:
        /* <DEDUP_REMOVED lines=14> */
.L_x_20829:
[----:B------:R-:W-:Y:S05]  /*2190*/  BSYNC B0 ;  /* 0x0000000000007941 */ /* 0x000fea0003800000 */
.L_x_20828:
[----:B------:R-:W-:Y:S01]  /*21a0*/  F2FP.F16.F32.PACK_AB R0, RZ, R0 ;  /* 0x00000000ff00723e */ /* 0x000fe200000000ff */
[----:B------:R-:W-:Y:S06]  /*21b0*/  BRA `(.L_x_20803) ;  /* 0x0000000000647947 */ /* 0x000fec0003800000 */
.L_x_20802:
        /* <DEDUP_REMOVED lines=16> */
.L_x_20830:
[----:B------:R-:W-:Y:S01]  /*22c0*/  PRMT R0, RZ, 0x7610, R0 ;  /* 0x00007610ff007816 */ /* 0x000fe20000000000 */
[----:B------:R-:W-:Y:S06]  /*22d0*/  BRA `(.L_x_20803) ;  /* 0x00000000001c7947 */ /* 0x000fec0003800000 */
.L_x_20827:
[----:B------:R-:W2:Y:S02]  /*22e0*/  LDG.E.64 R2, desc[UR36][R2.64] ;  /* 0x0000002402027981 */ /* 0x000ea4000c1e1b00 */
[----:B--2---:R-:W0:Y:S02]  /*22f0*/  I2F.U64 R0, R2 ;  /* 0x0000000200007312 */ /* 0x004e240000301000 */
[----:B0-----:R-:W-:Y:S01]  /*2300*/  F2FP.F16.F32.PACK_AB R0, RZ, R0 ;  /* 0x00000000ff00723e */ /* 0x001fe200000000ff */
[----:B------:R-:W-:Y:S06]  /*2310*/  BRA `(.L_x_20803) ;  /* 0x00000000000c7947 */ /* 0x000fec0003800000 */
.L_x_20826:
[----:B------:R-:W2:Y:S02]  /*2320*/  LDG.E R2, desc[UR36][R2.64] ;  /* 0x0000002402027981 */ /* 0x000ea4000c1e1900 */
[----:B--2---:R-:W-:-:S04]  /*2330*/  I2FP.F32.U32 R0, R2 ;  /* 0x0000000200007245 */ /* 0x004fc80000201000 */
[----:B------:R-:W-:-:S07]  /*2340*/  F2FP.F16.F32.PACK_AB R0, RZ, R0 ;  /* 0x00000000ff00723e */ /* 0x000fce00000000ff */
.L_x_20803:
[----:B------:R-:W0:Y:S01]  /*2350*/  LDC.U8 R4, c[0x0][0x421] ;  /* 0x00010840ff047b82 */ /* 0x000e220000000000 */
[----:B-----5:R-:W-:-:S06]  /*2360*/  HADD2.F32 R0, -RZ, R0.H0_H0 ;  /* 0x20000000ff007230 */ /* 0x020fcc0000004100 */
[----:B------:R-:W2:Y:S01]  /*2370*/  MUFU.SQRT R0, R0 ;  /* 0x0000000000007308 */ /* 0x000ea20000002000 */
[----:B01----:R-:W-:Y:S02]  /*2380*/  PRMT R2, R4, 0x9910, RZ ;  /* 0x0000991004027816 */ /* 0x003fe400000000ff */
[----:B--2---:R-:W-:Y:S02]  /*2390*/  F2FP.F16.F32.PACK_AB R3, RZ, R0 ;  /* 0x00000000ff03723e */ /* 0x004fe400000000ff */
        /* <DEDUP_REMOVED lines=14> */
.L_x_20834:
[----:B------:R-:W-:-:S06]  /*2480*/  HADD2.F32 R3, -RZ, R3.H0_H0 ;  /* 0x20000003ff037230 */ /* 0x000fcc0000004100 */
[----:B------:R-:W0:Y:S02]  /*2490*/  F2I.S64.TRUNC R2, R3 ;  /* 0x0000000300027311 */ /* 0x000e24000020d900 */
[----:B0-----:R3:W-:Y:S01]  /*24a0*/  STG.E.U8 desc[UR36][R16.64], R2 ;  /* 0x0000000210007986 */ /* 0x0017e2000c101124 */
[----:B------:R-:W-:Y:S05]  /*24b0*/  BRA `(.L_x_20836) ;  /* 0x0000000c00847947 */ /* 0x000fea0003800000 */
.L_x_20833:
        /* <DEDUP_REMOVED lines=10> */
.L_x_20838:
[----:B------:R-:W-:-:S06]  /*2560*/  HADD2.F32 R3, -RZ, R3.H0_H0 ;  /* 0x20000003ff037230 */ /* 0x000fcc0000004100 */
[----:B------:R-:W0:Y:S02]  /*2570*/  F2I.FTZ.TRUNC.NTZ R3, R3 ;  /* 0x0000000300037305 */ /* 0x000e24000021f100 */
[----:B0-----:R1:W-:Y:S01]  /*2580*/  STG.E desc[UR36][R16.64], R3 ;  /* 0x0000000310007986 */ /* 0x0013e2000c101924 */
[----:B------:R-:W-:Y:S05]  /*2590*/  BRA `(.L_x_20836) ;  /* 0x0000000c004c7947 */ /* 0x000fea0003800000 */
.L_x_20837:
[----:B------:R-:W-:-:S06]  /*25a0*/  HADD2.F32 R3, -RZ, R3.H0_H0 ;  /* 0x20000003ff037230 */ /* 0x000fcc0000004100 */
[----:B------:R-:W0:Y:S02]  /*25b0*/  F2I.FTZ.TRUNC.NTZ R3, R3 ;  /* 0x0000000300037305 */ /* 0x000e24000021f100 */
[----:B0-----:R2:W-:Y:S01]  /*25c0*/  STG.E.U16 desc[UR36][R16.64], R3 ;  /* 0x0000000310007986 */ /* 0x0015e2000c101524 */
[----:B------:R-:W-:Y:S05]  /*25d0*/  BRA `(.L_x_20836) ;  /* 0x0000000c003c7947 */ /* 0x000fea0003800000 */
.L_x_20832:
        /* <DEDUP_REMOVED lines=9> */
.L_x_20840:
[----:B------:R0:W-:Y:S01]  /*2670*/  STG.E.U16 desc[UR36][R16.64], R3 ;  /* 0x0000000310007986 */ /* 0x0001e2000c101524 */
[----:B------:R-:W-:Y:S05]  /*2680*/  BRA `(.L_x_20836) ;  /* 0x0000000c00107947 */ /* 0x000fea0003800000 */
.L_x_20839:
        /* <DEDUP_REMOVED lines=10> */
.L_x_20842:
[----:B------:R-:W-:-:S05]  /*2730*/  HADD2.F32 R0, -RZ, R3.H0_H0 ;  /* 0x20000003ff007230 */ /* 0x000fca0000004100 */
[----:B------:R-:W-:-:S04]  /*2740*/  F2FP.F16.F32.PACK_AB R0, RZ, R0 ;  /* 0x00000000ff00723e */ /* 0x000fc800000000ff */
[----:B------:R-:W-:-:S05]  /*2750*/  PRMT R0, R0, 0x5410, RZ ;  /* 0x0000541000007816 */ /* 0x000fca00000000ff */
[----:B------:R0:W-:Y:S01]  /*2760*/  STG.E desc[UR36][R16.64], R0 ;  /* 0x0000000010007986 */ /* 0x0001e2000c101924 */
[----:B------:R-:W-:Y:S05]  /*2770*/  BRA `(.L_x_20836) ;  /* 0x0000000800d47947 */ /* 0x000fea0003800000 */
.L_x_20841:
[----:B------:R-:W-:-:S05]  /*2780*/  HADD2.F32 R2, -RZ, R3.H0_H0 ;  /* 0x20000003ff027230 */ /* 0x000fca0000004100 */
[----:B------:R-:W-:-:S06]  /*2790*/  FMUL.FTZ R2, R2, 1 ;  /* 0x3f80000002027820 */ /* 0x000fcc0000410000 */
[----:B------:R-:W0:Y:S02]  /*27a0*/  F2F.F64.F32 R2, R2 ;  /* 0x0000000200027310 */ /* 0x000e240000201800 */
[----:B0-----:R0:W-:Y:S01]  /*27b0*/  STG.E.64 desc[UR36][R16.64], R2 ;  /* 0x0000000210007986 */ /* 0x0011e2000c101b24 */
[----:B------:R-:W-:Y:S05]  /*27c0*/  BRA `(.L_x_20836) ;  /* 0x0000000800c07947 */ /* 0x000fea0003800000 */
.L_x_20831:
        /* <DEDUP_REMOVED lines=13> */
.L_x_20845:
[----:B------:R-:W-:Y:S01]  /*28a0*/  HADD2.F32 R3, -RZ, R3.H0_H0 ;  /* 0x20000003ff037230 */ /* 0x000fe20000004100 */
[----:B------:R-:W-:-:S04]  /*28b0*/  CS2R R6, SRZ ;  /* 0x0000000000067805 */ /* 0x000fc8000001ff00 */
[----:B------:R-:W-:-:S04]  /*28c0*/  FMUL.FTZ R3, R3, 1 ;  /* 0x3f80000003037820 */ /* 0x000fc80000410000 */
[----:B------:R-:W0:Y:S02]  /*28d0*/  F2F.F64.F32 R4, R3 ;  /* 0x0000000300047310 */ /* 0x000e240000201800 */
[----:B0-----:R0:W-:Y:S01]  /*28e0*/  STG.E.128 desc[UR36][R16.64], R4 ;  /* 0x0000000410007986 */ /* 0x0011e2000c101d24 */
[----:B------:R-:W-:Y:S05]  /*28f0*/  BRA `(.L_x_20836) ;  /* 0x0000000800747947 */ /* 0x000fea0003800000 */
.L_x_20844:
        /* <DEDUP_REMOVED lines=21> */
.L_x_20849:
[----:B------:R-:W-:Y:S05]  /*2a50*/  BSYNC B0 ;  /* 0x0000000000007941 */ /* 0x000fea0003800000 */
.L_x_20848:
[----:B------:R-:W-:-:S05]  /*2a60*/  LOP3.LUT R3, R0, R3, RZ, 0xfc, !PT ;  /* 0x0000000300037212 */ /* 0x000fca00078efcff */
[----:B------:R0:W-:Y:S01]  /*2a70*/  STG.E.U8 desc[UR36][R16.64], R3 ;  /* 0x0000000310007986 */ /* 0x0001e2000c101124 */
[----:B------:R-:W-:Y:S05]  /*2a80*/  BRA `(.L_x_20836) ;  /* 0x0000000800107947 */ /* 0x000fea0003800000 */
.L_x_20847:
        /* <DEDUP_REMOVED lines=13> */
.L_x_20851:
[----:B------:R-:W-:Y:S01]  /*2b60*/  IMAD.MOV.U32 R0, RZ, RZ, 0x7f ;  /* 0x0000007fff007424 */ /* 0x000fe200078e00ff */
[----:B------:R-:W-:-:S04]  /*2b70*/  ISETP.GT.U32.AND P0, PT, R2, 0x7f800000, PT ;  /* 0x7f8000000200780c */ /* 0x000fc80003f04070 */
[----:B------:R-:W-:-:S09]  /*2b80*/  SEL R0, R0, 0x7c, P0 ;  /* 0x0000007c00007807 */ /* 0x000fd20000000000 */
.L_x_20852:
[----:B------:R-:W-:Y:S05]  /*2b90*/  BSYNC B0 ;  /* 0x0000000000007941 */ /* 0x000fea0003800000 */
.L_x_20850:
[----:B------:R-:W-:-:S04]  /*2ba0*/  LOP3.LUT R2, R3, 0x80000000, RZ, 0xc0, !PT ;  /* 0x8000000003027812 */ /* 0x000fc800078ec0ff */
[----:B------:R-:W-:-:S04]  /*2bb0*/  SHF.R.U32.HI R3, RZ, 0x18, R2 ;  /* 0x00000018ff037819 */ /* 0x000fc80000011602 */
[----:B------:R-:W-:-:S05]  /*2bc0*/  LOP3.LUT R3, R0, R3, RZ, 0xfc, !PT ;  /* 0x0000000300037212 */ /* 0x000fca00078efcff */
[----:B------:R0:W-:Y:S01]  /*2bd0*/  STG.E.U8 desc[UR36][R16.64], R3 ;  /* 0x0000000310007986 */ /* 0x0001e2000c101124 */
[----:B------:R-:W-:Y:S05]  /*2be0*/  BRA `(.L_x_20836) ;  /* 0x0000000400b87947 */ /* 0x000fea0003800000 */
.L_x_20846:
[----:B------:R-:W-:-:S05]  /*2bf0*/  HADD2.F32 R0, -RZ, R3.H0_H0 ;  /* 0x20000003ff007230 */ /* 0x000fca0000004100 */
[----:B------:R-:W-:-:S05]  /*2c00*/  F2FP.BF16.F32.PACK_AB R0, RZ, R0 ;  /* 0x00000000ff00723e */ /* 0x000fca00000010ff */
[----:B------:R0:W-:Y:S01]  /*2c10*/  STG.E.U16 desc[UR36][R16.64], R0 ;  /* 0x0000000010007986 */ /* 0x0001e2000c101524 */
[----:B------:R-:W-:Y:S05]  /*2c20*/  BRA `(.L_x_20836) ;  /* 0x0000000400a87947 */ /* 0x000fea0003800000 */
.L_x_20843:
        /* <DEDUP_REMOVED lines=12> */
.L_x_20855:
        /* <DEDUP_REMOVED lines=17> */
.L_x_20858:
[----:B------:R-:W-:-:S04]  /*2e00*/  LOP3.LUT R2, R3, 0x80000000, RZ, 0xc0, !PT ;  /* 0x8000000003027812 */ /* 0x000fc800078ec0ff */
[----:B------:R-:W-:-:S04]  /*2e10*/  SHF.R.U32.HI R3, RZ, 0x18, R2 ;  /* 0x00000018ff037819 */ /* 0x000fc80000011602 */
[----:B------:R-:W-:-:S04]  /*2e20*/  LOP3.LUT R0, R0, R3, RZ, 0xfc, !PT ;  /* 0x0000000300007212 */ /* 0x000fc800078efcff */
[----:B------:R-:W-:-:S07]  /*2e30*/  PRMT R8, R0, 0x7610, R8 ;  /* 0x0000761000087816 */ /* 0x000fce0000000008 */
.L_x_20857:
[----:B------:R-:W-:Y:S05]  /*2e40*/  BSYNC B0 ;  /* 0x0000000000007941 */ /* 0x000fea0003800000 */
.L_x_20856:
[----:B------:R0:W-:Y:S01]  /*2e50*/  STG.E.U8 desc[UR36][R16.64], R8 ;  /* 0x0000000810007986 */ /* 0x0001e2000c101124 */
[----:B------:R-:W-:Y:S05]  /*2e60*/  BRA `(.L_x_20836) ;  /* 0x0000000400187947 */ /* 0x000fea0003800000 */
.L_x_20854:
        /* <DEDUP_REMOVED lines=17> */
.L_x_20861:
[----:B------:R-:W-:-:S04]  /*2f80*/  LOP3.LUT R2, R3, 0x80000000, RZ, 0xc0, !PT ;  /* 0x8000000003027812 */ /* 0x000fc800078ec0ff */
[----:B------:R-:W-:-:S04]  /*2f90*/  SHF.R.U32.HI R3, RZ, 0x18, R2 ;  /* 0x00000018ff037819 */ /* 0x000fc80000011602 */
[----:B------:R-:W-:-:S04]  /*2fa0*/  LOP3.LUT R0, R0, R3, RZ, 0xfc, !PT ;  /* 0x0000000300007212 */ /* 0x000fc800078efcff */
[----:B------:R-:W-:-:S07]  /*2fb0*/  PRMT R8, R0, 0x7610, R8 ;  /* 0x0000761000087816 */ /* 0x000fce0000000008 */
.L_x_20860:
[----:B------:R-:W-:Y:S05]  /*2fc0*/  BSYNC B0 ;  /* 0x0000000000007941 */ /* 0x000fea0003800000 */
.L_x_20859:
[----:B------:R0:W-:Y:S01]  /*2fd0*/  STG.E.U8 desc[UR36][R16.64], R8 ;  /* 0x0000000810007986 */ /* 0x0001e2000c101124 */
[----:B------:R-:W-:Y:S05]  /*2fe0*/  BRA `(.L_x_20836) ;  /* 0x0000000000b87947 */ /* 0x000fea0003800000 */
.L_x_20853:
        /* <DEDUP_REMOVED lines=22> */
.L_x_20835:
        /* <DEDUP_REMOVED lines=16> */
.L_x_20864:
[----:B------:R-:W-:Y:S05]  /*3250*/  BRA `(.L_x_20836) ;  /* 0x00000000001c7947 */ /* 0x000fea0003800000 */
.L_x_20863:
[----:B------:R-:W-:-:S06]  /*3260*/  HADD2.F32 R3, -RZ, R3.H0_H0 ;  /* 0x20000003ff037230 */ /* 0x000fcc0000004100 */
[----:B------:R-:W0:Y:S02]  /*3270*/  F2I.U64.TRUNC R2, R3 ;  /* 0x0000000300027311 */ /* 0x000e24000020d800 */
[----:B0-----:R0:W-:Y:S01]  /*3280*/  STG.E.64 desc[UR36][R16.64], R2 ;  /* 0x0000000210007986 */ /* 0x0011e2000c101b24 */
[----:B------:R-:W-:Y:S05]  /*3290*/  BRA `(.L_x_20836) ;  /* 0x00000000000c7947 */ /* 0x000fea0003800000 */
.L_x_20862:
[----:B------:R-:W-:-:S06]  /*32a0*/  HADD2.F32 R3, -RZ, R3.H0_H0 ;  /* 0x20000003ff037230 */ /* 0x000fcc0000004100 */
[----:B------:R-:W0:Y:S02]  /*32b0*/  F2I.FTZ.U32.TRUNC.NTZ R3, R3 ;  /* 0x0000000300037305 */ /* 0x000e24000021f000 */
[----:B0-----:R0:W-:Y:S02]  /*32c0*/  STG.E desc[UR36][R16.64], R3 ;  /* 0x0000000310007986 */ /* 0x0011e4000c101924 */
.L_x_20836:
[----:B------:R-:W-:-:S04]  /*32d0*/  IMAD R18, R23, 0x200, R18 ;  /* 0x0000020017127824 */ /* 0x000fc800078e0212 */
[----:B------:R-:W-:-:S07]  /*32e0*/  VIADD R19, R18, 0x80 ;  /* 0x0000008012137836 */ /* 0x000fce0000000000 */
.L_x_20796:
[----:B------:R-:W-:Y:S05]  /*32f0*/  BSYNC B6 ;  /* 0x0000000000067941 */ /* 0x000fea0003800000 */
.L_x_20795:
        /* <DEDUP_REMOVED lines=307> */
.L_x_20867:
        /* <DEDUP_REMOVED lines=22> */
.L_x_20871:
[----:B------:R-:W2:Y:S02]  /*4790*/  LDG.E.U8 R2, desc[UR36][R2.64] ;  /* 0x0000002402027981 */ /* 0x000ea4000c1e1100 */
[----:B--2---:R-:W-:-:S04]  /*47a0*/  I2FP.F32.U32 R0, R2 ;  /* 0x0000000200007245 */ /* 0x004fc80000201000 */
[----:B------:R-:W-:Y:S01]  /*47b0*/  F2FP.F16.F32.PACK_AB R0, RZ, R0 ;  /* 0x00000000ff00723e */ /* 0x000fe200000000ff */
[----:B------:R-:W-:Y:S06]  /*47c0*/  BRA `(.L_x_20873) ;  /* 0x0000000c00887947 */ /* 0x000fec0003800000 */
.L_x_20870:
        /* <DEDUP_REMOVED lines=10> */
.L_x_20875:
[----:B------:R-:W2:Y:S02]  /*4870*/  LDG.E R2, desc[UR36][R2.64] ;  /* 0x0000002402027981 */ /* 0x000ea4000c1e1900 */
[----:B--2---:R-:W-:-:S04]  /*4880*/  I2FP.F32.S32 R0, R2 ;  /* 0x0000000200007245 */ /* 0x004fc80000201400 */
[----:B------:R-:W-:Y:S01]  /*4890*/  F2FP.F16.F32.PACK_AB R0, RZ, R0 ;  /* 0x00000000ff00723e */ /* 0x000fe200000000ff */
[----:B------:R-:W-:Y:S06]  /*48a0*/  BRA `(.L_x_20873) ;  /* 0x0000000c00507947 */ /* 0x000fec0003800000 */
.L_x_20874:
[----:B------:R-:W2:Y:S02]  /*48b0*/  LDG.E.U16 R2, desc[UR36][R2.64] ;  /* 0x0000002402027981 */ /* 0x000ea4000c1e1500 */
[----:B--2---:R-:W0:Y:S02]  /*48c0*/  I2F.S16 R0, R2 ;  /* 0x0000000200007306 */ /* 0x004e240000101400 */
[----:B0-----:R-:W-:Y:S01]  /*48d0*/  F2FP.F16.F32.PACK_AB R0, RZ, R0 ;  /* 0x00000000ff00723e */ /* 0x001fe200000000ff */
[----:B------:R-:W-:Y:S06]  /*48e0*/  BRA `(.L_x_20873) ;  /* 0x0000000c00407947 */ /* 0x000fec0003800000 */
.L_x_20869:
        /* <DEDUP_REMOVED lines=9> */
.L_x_20877:
[----:B------:R0:W5:Y:S01]  /*4980*/  LDG.E.U16 R0, desc[UR36][R2.64] ;  /* 0x0000002402007981 */ /* 0x000162000c1e1500 */
[----:B------:R-:W-:Y:S05]  /*4990*/  BRA `(.L_x_20873) ;  /* 0x0000000c00147947 */ /* 0x000fea0003800000 */
.L_x_20876:
        /* <DEDUP_REMOVED lines=9> */
.L_x_20879:
[----:B------:R1:W5:Y:S01]  /*4a30*/  LDG.E.U16 R0, desc[UR36][R2.64] ;  /* 0x0000002402007981 */ /* 0x000362000c1e1500 */
[----:B------:R-:W-:Y:S05]  /*4a40*/  BRA `(.L_x_20873) ;  /* 0x0000000800e87947 */ /* 0x000fea0003800000 */
.L_x_20878:
        /* <DEDUP_REMOVED lines=8> */
.L_x_20868:
        /* <DEDUP_REMOVED lines=13> */
.L_x_20882:
        /* <DEDUP_REMOVED lines=8> */
.L_x_20881:
        /* <DEDUP_REMOVED lines=28> */
.L_x_20884:
        /* <DEDUP_REMOVED lines=15> */
.L_x_20883:
[----:B------:R-:W2:Y:S02]  /*4ed0*/  LDG.E.U16 R0, desc[UR36][R2.64] ;  /* 0x0000002402007981 */ /* 0x000ea4000c1e1500 */
[----:B--2---:R-:W-:-:S05]  /*4ee0*/  IMAD.U32 R0, R0, 0x10000, RZ ;  /* 0x0001000000007824 */ /* 0x004fca00078e00ff */
[----:B------:R-:W-:Y:S01]  /*4ef0*/  F2FP.F16.F32.PACK_AB R0, RZ, R0 ;  /* 0x00000000ff00723e */ /* 0x000fe200000000ff */
[----:B------:R-:W-:Y:S06]  /*4f00*/  BRA `(.L_x_20873) ;  /* 0x0000000400b87947 */ /* 0x000fec0003800000 */
.L_x_20880:
        /* <DEDUP_REMOVED lines=12> */
.L_x_20887:
        /* <DEDUP_REMOVED lines=21> */
.L_x_20891:
[----:B------:R-:W-:Y:S05]  /*5120*/  BSYNC B1 ;  /* 0x0000000000017941 */ /* 0x000fea0003800000 */
.L_x_20890:
[----:B------:R-:W-:Y:S01]  /*5130*/  LEA R3, R0, 0x3b800000, 0x17 ;  /* 0x3b80000000037811 */ /* 0x000fe200078eb8ff */
[----:B------:R-:W-:-:S05]  /*5140*/  IMAD.SHL.U32 R0, R2, 0x100000, RZ ;  /* 0x0010000002007824 */ /* 0x000fca00078e00ff */
[----:B------:R-:W-:-:S07]  /*5150*/  LOP3.LUT R0, R3, R0, R4, 0xfe, !PT ;  /* 0x0000000003007212 */ /* 0x000fce00078efe04 */
.L_x_20889:
[----:B------:R-:W-:Y:S05]  /*5160*/  BSYNC B0 ;  /* 0x0000000000007941 */ /* 0x000fea0003800000 */
.L_x_20888:
[----:B------:R-:W-:Y:S01]  /*5170*/  F2FP.F16.F32.PACK_AB R0, RZ, R0 ;  /* 0x00000000ff00723e */ /* 0x000fe200000000ff */
[----:B------:R-:W-:Y:S06]  /*5180*/  BRA `(.L_x_20873) ;  /* 0x0000000400187947 */ /* 0x000fec0003800000 */
.L_x_20886:
        /* <DEDUP_REMOVED lines=21> */
.L_x_20895:
[----:B------:R-:W-:Y:S05]  /*52e0*/  BSYNC B1 ;  /* 0x0000000000017941 */ /* 0x000fea0003800000 */
.L_x_20894:
[----:B------:R-:W-:Y:S01]  /*52f0*/  LEA R3, R0, 0x37800000, 0x17 ;  /* 0x3780000000037811 */ /* 0x000fe200078eb8ff */
[----:B------:R-:W-:-:S05]  /*5300*/  IMAD.SHL.U32 R0, R2, 0x200000, RZ ;  /* 0x0020000002007824 */ /* 0x000fca00078e00ff */
[----:B------:R-:W-:-:S07]  /*5310*/  LOP3.LUT R0, R3, R0, R4, 0xfe, !PT ;  /* 0x0000000003007212 */ /* 0x000fce00078efe04 */
.L_x_20893:
[----:B------:R-:W-:Y:S05]  /*5320*/  BSYNC B0 ;  /* 0x0000000000007941 */ /* 0x000fea0003800000 */
.L_x_20892:
[----:B------:R-:W-:Y:S01]  /*5330*/  F2FP.F16.F32.PACK_AB R0, RZ, R0 ;  /* 0x00000000ff00723e */ /* 0x000fe200000000ff */
[----:B------:R-:W-:Y:S06]  /*5340*/  BRA `(.L_x_20873) ;  /* 0x0000000000a87947 */ /* 0x000fec0003800000 */
.L_x_20885:
        /* <DEDUP_REMOVED lines=14> */
.L_x_20899:
[----:B------:R-:W-:Y:S05]  /*5430*/  BSYNC B0 ;  /* 0x0000000000007941 */ /* 0x000fea0003800000 */
.L_x_20898:
[----:B------:R-:W-:Y:S01]  /*5440*/  F2FP.F16.F32.PACK_AB R0, RZ, R0 ;  /* 0x00000000ff00723e */ /* 0x000fe200000000ff */
[----:B------:R-:W-:Y:S06]  /*5450*/  BRA `(.L_x_20873) ;  /* 0x0000000000647947 */ /* 0x000fec0003800000 */
.L_x_20872:
        /* <DEDUP_REMOVED lines=16> */
.L_x_20900:
[----:B------:R-:W-:Y:S01]  /*5560*/  PRMT R0, RZ, 0x7610, R0 ;  /* 0x00007610ff007816 */ /* 0x000fe20000000000 */
[----:B------:R-:W-:Y:S06]  /*5570*/  BRA `(.L_x_20873) ;  /* 0x00000000001c7947 */ /* 0x000fec0003800000 */
.L_x_20897:
[----:B------:R-:W2:Y:S02]  /*5580*/  LDG.E.64 R2, desc[UR36][R2.64] ;  /* 0x0000002402027981 */ /* 0x000ea4000c1e1b00 */
[----:B--2---:R-:W0:Y:S02]  /*5590*/  I2F.U64 R0, R2 ;  /* 0x0000000200007312 */ /* 0x004e240000301000 */
[----:B0-----:R-:W-:Y:S01]  /*55a0*/  F2FP.F16.F32.PACK_AB R0, RZ, R0 ;  /* 0x00000000ff00723e */ /* 0x001fe200000000ff */
[----:B------:R-:W-:Y:S06]  /*55b0*/  BRA `(.L_x_20873) ;  /* 0x00000000000c7947 */ /* 0x000fec0003800000 */
.L_x_20896:
[----:B------:R-:W2:Y:S02]  /*55c0*/  LDG.E R2, desc[UR36][R2.64] ;  /* 0x0000002402027981 */ /* 0x000ea4000c1e1900 */
[----:B--2---:R-:W-:-:S04]  /*55d0*/  I2FP.F32.U32 R0, R2 ;  /* 0x0000000200007245 */ /* 0x004fc80000201000 */
[----:B------:R-:W-:-:S07]  /*55e0*/  F2FP.F16.F32.PACK_AB R0, RZ, R0 ;  /* 0x00000000ff00723e */ /* 0x000fce00000000ff */
.L_x_20873:
        /* <DEDUP_REMOVED lines=19> */
.L_x_20904:
[----:B------:R-:W-:-:S06]  /*5720*/  HADD2.F32 R3, -RZ, R2.H0_H0 ;  /* 0x20000002ff037230 */ /* 0x000fcc0000004100 */
[----:B------:R-:W0:Y:S02]  /*5730*/  F2I.S64.TRUNC R2, R3 ;  /* 0x0000000300027311 */ /* 0x000e24000020d900 */
[----:B0-----:R0:W-:Y:S01]  /*5740*/  STG.E.U8 desc[UR36][R16.64], R2 ;  /* 0x0000000210007986 */ /* 0x0011e2000c101124 */
[----:B------:R-:W-:Y:S05]  /*5750*/  BRA `(.L_x_20906) ;  /* 0x0000000c00847947 */ /* 0x000fea0003800000 */
.L_x_20903:
        /* <DEDUP_REMOVED lines=10> */
.L_x_20908:
[----:B------:R-:W-:-:S04]  /*5800*/  HADD2.F32 R2, -RZ, R2.H0_H0 ;  /* 0x20000002ff027230 */ /* 0x000fc80000004100 */
[----:B------:R-:W0:Y:S02]  /*5810*/  F2I.FTZ.TRUNC.NTZ R3, R2 ;  /* 0x0000000200037305 */ /* 0x000e24000021f100 */
[----:B0-----:R0:W-:Y:S01]  /*5820*/  STG.E desc[UR36][R16.64], R3 ;  /* 0x0000000310007986 */ /* 0x0011e2000c101924 */
[----:B------:R-:W-:Y:S05]  /*5830*/  BRA `(.L_x_20906) ;  /* 0x0000000c004c7947 */ /* 0x000fea0003800000 */
.L_x_20907:
[----:B------:R-:W-:-:S04]  /*5840*/  HADD2.F32 R2, -RZ, R2.H0_H0 ;  /* 0x20000002ff027230 */ /* 0x000fc80000004100 */
[----:B------:R-:W0:Y:S02]  /*5850*/  F2I.FTZ.TRUNC.NTZ R3, R2 ;  /* 0x0000000200037305 */ /* 0x000e24000021f100 */
[----:B0-----:R0:W-:Y:S01]  /*5860*/  STG.E.U16 desc[UR36][R16.64], R3 ;  /* 0x0000000310007986 */ /* 0x0011e2000c101524 */
[----:B------:R-:W-:Y:S05]  /*5870*/  BRA `(.L_x_20906) ;  /* 0x0000000c003c7947 */ /* 0x000fea0003800000 */
.L_x_20902:
        /* <DEDUP_REMOVED lines=9> */
.L_x_20910:
[----:B------:R0:W-:Y:S01]  /*5910*/  STG.E.U16 desc[UR36][R16.64], R2 ;  /* 0x0000000210007986 */ /* 0x0001e2000c101524 */
[----:B------:R-:W-:Y:S05]  /*5920*/  BRA `(.L_x_20906) ;  /* 0x0000000c00107947 */ /* 0x000fea0003800000 */
.L_x_20909:
        /* <DEDUP_REMOVED lines=10> */
.L_x_20912:
[----:B------:R-:W-:-:S05]  /*59d0*/  HADD2.F32 R0, -RZ, R2.H0_H0 ;  /* 0x20000002ff007230 */ /* 0x000fca0000004100 */
[----:B------:R-:W-:-:S04]  /*59e0*/  F2FP.F16.F32.PACK_AB R0, RZ, R0 ;  /* 0x00000000ff00723e */ /* 0x000fc800000000ff */
[----:B------:R-:W-:-:S05]  /*59f0*/  PRMT R0, R0, 0x5410, RZ ;  /* 0x0000541000007816 */ /* 0x000fca00000000ff */
[----:B------:R0:W-:Y:S01]  /*5a00*/  STG.E desc[UR36][R16.64], R0 ;  /* 0x0000000010007986 */ /* 0x0001e2000c101924 */
[----:B------:R-:W-:Y:S05]  /*5a10*/  BRA `(.L_x_20906) ;  /* 0x0000000800d47947 */ /* 0x000fea0003800000 */
.L_x_20911:
[----:B------:R-:W-:-:S05]  /*5a20*/  HADD2.F32 R2, -RZ, R2.H0_H0 ;  /* 0x20000002ff027230 */ /* 0x000fca0000004100 */
[----:B------:R-:W-:-:S06]  /*5a30*/  FMUL.FTZ R2, R2, 1 ;  /* 0x3f80000002027820 */ /* 0x000fcc0000410000 */
[----:B------:R-:W0:Y:S02]  /*5a40*/  F2F.F64.F32 R2, R2 ;  /* 0x0000000200027310 */ /* 0x000e240000201800 */
[----:B0-----:R0:W-:Y:S01]  /*5a50*/  STG.E.64 desc[UR36][R16.64], R2 ;  /* 0x0000000210007986 */ /* 0x0011e2000c101b24 */
[----:B------:R-:W-:Y:S05]  /*5a60*/  BRA `(.L_x_20906) ;  /* 0x0000000800c07947 */ /* 0x000fea0003800000 */
.L_x_20901:
        /* <DEDUP_REMOVED lines=13> */
.L_x_20915:
[----:B------:R-:W-:Y:S01]  /*5b40*/  HADD2.F32 R2, -RZ, R2.H0_H0 ;  /* 0x20000002ff027230 */ /* 0x000fe20000004100 */
[----:B------:R-:W-:-:S04]  /*5b50*/  CS2R R6, SRZ ;  /* 0x0000000000067805 */ /* 0x000fc8000001ff00 */
[----:B------:R-:W-:-:S04]  /*5b60*/  FMUL.FTZ R2, R2, 1 ;  /* 0x3f80000002027820 */ /* 0x000fc80000410000 */
[----:B------:R-:W0:Y:S02]  /*5b70*/  F2F.F64.F32 R4, R2 ;  /* 0x0000000200047310 */ /* 0x000e240000201800 */
[----:B0-----:R0:W-:Y:S01]  /*5b80*/  STG.E.128 desc[UR36][R16.64], R4 ;  /* 0x0000000410007986 */ /* 0x0011e2000c101d24 */
[----:B------:R-:W-:Y:S05]  /*5b90*/  BRA `(.L_x_20906) ;  /* 0x0000000800747947 */ /* 0x000fea0003800000 */
.L_x_20914:
        /* <DEDUP_REMOVED lines=21> */
.L_x_20919:
[----:B------:R-:W-:Y:S05]  /*5cf0*/  BSYNC B0 ;  /* 0x0000000000007941 */ /* 0x000fea0003800000 */
.L_x_20918:
[----:B------:R-:W-:-:S05]  /*5d00*/  LOP3.LUT R3, R0, R3, RZ, 0xfc, !PT ;  /* 0x0000000300037212 */ /* 0x000fca00078efcff */
[----:B------:R0:W-:Y:S01]  /*5d10*/  STG.E.U8 desc[UR36][R16.64], R3 ;  /* 0x0000000310007986 */ /* 0x0001e2000c101124 */
[----:B------:R-:W-:Y:S05]  /*5d20*/  BRA `(.L_x_20906) ;  /* 0x0000000800107947 */ /* 0x000fea0003800000 */
.L_x_20917:
        /* <DEDUP_REMOVED lines=13> */
.L_x_20921:
[----:B------:R-:W-:Y:S01]  /*5e00*/  IMAD.MOV.U32 R0, RZ, RZ, 0x7f ;  /* 0x0000007fff007424 */ /* 0x000fe200078e00ff */
[----:B------:R-:W-:-:S04]  /*5e10*/  ISETP.GT.U32.AND P0, PT, R2, 0x7f800000, PT ;  /* 0x7f8000000200780c */ /* 0x000fc80003f04070 */
[----:B------:R-:W-:-:S09]  /*5e20*/  SEL R0, R0, 0x7c, P0 ;  /* 0x0000007c00007807 */ /* 0x000fd20000000000 */
.L_x_20922:
[----:B------:R-:W-:Y:S05]  /*5e30*/  BSYNC B0 ;  /* 0x0000000000007941 */ /* 0x000fea0003800000 */
.L_x_20920:
[----:B------:R-:W-:-:S04]  /*5e40*/  LOP3.LUT R2, R3, 0x80000000, RZ, 0xc0, !PT ;  /* 0x8000000003027812 */ /* 0x000fc800078ec0ff */
[----:B------:R-:W-:-:S04]  /*5e50*/  SHF.R.U32.HI R3, RZ, 0x18, R2 ;  /* 0x00000018ff037819 */ /* 0x000fc80000011602 */
[----:B------:R-:W-:-:S05]  /*5e60*/  LOP3.LUT R3, R0, R3, RZ, 0xfc, !PT ;  /* 0x0000000300037212 */ /* 0x000fca00078efcff */
[----:B------:R0:W-:Y:S01]  /*5e70*/  STG.E.U8 desc[UR36][R16.64], R3 ;  /* 0x0000000310007986 */ /* 0x0001e2000c101124 */
[----:B------:R-:W-:Y:S05]  /*5e80*/  BRA `(.L_x_20906) ;  /* 0x0000000400b87947 */ /* 0x000fea0003800000 */
.L_x_20916:
[----:B------:R-:W-:-:S05]  /*5e90*/  HADD2.F32 R0, -RZ, R2.H0_H0 ;  /* 0x20000002ff007230 */ /* 0x000fca0000004100 */
[----:B------:R-:W-:-:S05]  /*5ea0*/  F2FP.BF16.F32.PACK_AB R0, RZ, R0 ;  /* 0x00000000ff00723e */ /* 0x000fca00000010ff */
[----:B------:R0:W-:Y:S01]  /*5eb0*/  STG.E.U16 desc[UR36][R16.64], R0 ;  /* 0x0000000010007986 */ /* 0x0001e2000c101524 */
[----:B------:R-:W-:Y:S05]  /*5ec0*/  BRA `(.L_x_20906) ;  /* 0x0000000400a87947 */ /* 0x000fea0003800000 */
.L_x_20913:
        /* <DEDUP_REMOVED lines=12> */
.L_x_20925:
        /* <DEDUP_REMOVED lines=17> */
.L_x_20928:
[----:B------:R-:W-:-:S04]  /*60a0*/  LOP3.LUT R2, R3, 0x80000000, RZ, 0xc0, !PT ;  /* 0x8000000003027812 */ /* 0x000fc800078ec0ff */
[----:B------:R-:W-:-:S04]  /*60b0*/  SHF.R.U32.HI R3, RZ, 0x18, R2 ;  /* 0x00000018ff037819 */ /* 0x000fc80000011602 */
[----:B------:R-:W-:-:S04]  /*60c0*/  LOP3.LUT R0, R0, R3, RZ, 0xfc, !PT ;  /* 0x0000000300007212 */ /* 0x000fc800078efcff */
[----:B------:R-:W-:-:S07]  /*60d0*/  PRMT R8, R0, 0x7610, R8 ;  /* 0x0000761000087816 */ /* 0x000fce0000000008 */
.L_x_20927:
[----:B------:R-:W-:Y:S05]  /*60e0*/  BSYNC B0 ;  /* 0x0000000000007941 */ /* 0x000fea0003800000 */
.L_x_20926:
[----:B------:R3:W-:Y:S01]  /*60f0*/  STG.E.U8 desc[UR36][R16.64], R8 ;  /* 0x0000000810007986 */ /* 0x0007e2000c101124 */
[----:B------:R-:W-:Y:S05]  /*6100*/  BRA `(.L_x_20906) ;  /* 0x0000000400187947 */ /* 0x000fea0003800000 */
.L_x_20924:
        /* <DEDUP_REMOVED lines=17> */
.L_x_20931:
[----:B------:R-:W-:-:S04]  /*6220*/  LOP3.LUT R2, R3, 0x80000000, RZ, 0xc0, !PT ;  /* 0x8000000003027812 */ /* 0x000fc800078ec0ff */
[----:B------:R-:W-:-:S04]  /*6230*/  SHF.R.U32.HI R3, RZ, 0x18, R2 ;  /* 0x00000018ff037819 */ /* 0x000fc80000011602 */
[----:B------:R-:W-:-:S04]  /*6240*/  LOP3.LUT R0, R0, R3, RZ, 0xfc, !PT ;  /* 0x0000000300007212 */ /* 0x000fc800078efcff */
[----:B------:R-:W-:-:S07]  /*6250*/  PRMT R8, R0, 0x7610, R8 ;  /* 0x0000761000087816 */ /* 0x000fce0000000008 */
.L_x_20930:
[----:B------:R-:W-:Y:S05]  /*6260*/  BSYNC B0 ;  /* 0x0000000000007941 */ /* 0x000fea0003800000 */
.L_x_20929:
[----:B------:R0:W-:Y:S01]  /*6270*/  STG.E.U8 desc[UR36][R16.64], R8 ;  /* 0x0000000810007986 */ /* 0x0001e2000c101124 */
[----:B------:R-:W-:Y:S05]  /*6280*/  BRA `(.L_x_20906) ;  /* 0x0000000000b87947 */ /* 0x000fea0003800000 */
.L_x_20923:
        /* <DEDUP_REMOVED lines=22> */
.L_x_20905:
        /* <DEDUP_REMOVED lines=16> */
.L_x_20934:
[----:B------:R-:W-:Y:S05]  /*64f0*/  BRA `(.L_x_20906) ;  /* 0x00000000001c7947 */ /* 0x000fea0003800000 */
.L_x_20933:
[----:B------:R-:W-:-:S06]  /*6500*/  HADD2.F32 R2, -RZ, R2.H0_H0 ;  /* 0x20000002ff027230 */ /* 0x000fcc0000004100 */
[----:B------:R-:W0:Y:S02]  /*6510*/  F2I.U64.TRUNC R2, R2 ;  /* 0x0000000200027311 */ /* 0x000e24000020d800 */
[----:B0-----:R2:W-:Y:S01]  /*6520*/  STG.E.64 desc[UR36][R16.64], R2 ;  /* 0x0000000210007986 */ /* 0x0015e2000c101b24 */
[----:B------:R-:W-:Y:S05]  /*6530*/  BRA `(.L_x_20906) ;  /* 0x00000000000c7947 */ /* 0x000fea0003800000 */
.L_x_20932:
[----:B------:R-:W-:-:S04]  /*6540*/  HADD2.F32 R2, -RZ, R2.H0_H0 ;  /* 0x20000002ff027230 */ /* 0x000fc80000004100 */
[----:B------:R-:W0:Y:S02]  /*6550*/  F2I.FTZ.U32.TRUNC.NTZ R3, R2 ;  /* 0x0000000200037305 */ /* 0x000e24000021f000 */
[----:B0-----:R0:W-:Y:S02]  /*6560*/  STG.E desc[UR36][R16.64], R3 ;  /* 0x0000000310007986 */ /* 0x0011e4000c101924 */
.L_x_20906:
[----:B------:R-:W-:-:S07]  /*6570*/  VIADD R19, R19, 0x80 ;  /* 0x0000008013137836 */ /* 0x000fce0000000000 */
.L_x_20866:
[----:B------:R-:W-:Y:S05]  /*6580*/  BSYNC B6 ;  /* 0x0000000000067941 */ /* 0x000fea0003800000 */
.L_x_20865:
        /* <DEDUP_REMOVED lines=307> */
.L_x_20937:
        /* <DEDUP_REMOVED lines=22> */
.L_x_20941:
[----:B------:R-:W2:Y:S02]  /*7a20*/  LDG.E.U8 R2, desc[UR36][R2.64] ;  /* 0x0000002402027981 */ /* 0x000ea4000c1e1100 */
[----:B--2---:R-:W-:-:S04]  /*7a30*/  I2FP.F32.U32 R0, R2 ;  /* 0x0000000200007245 */ /* 0x004fc80000201000 */
[----:B------:R-:W-:Y:S01]  /*7a40*/  F2FP.F16.F32.PACK_AB R0, RZ, R0 ;  /* 0x00000000ff00723e */ /* 0x000fe200000000ff */
[----:B------:R-:W-:Y:S06]  /*7a50*/  BRA `(.L_x_20943) ;  /* 0x0000000c00887947 */ /* 0x000fec0003800000 */
.L_x_20940:
        /* <DEDUP_REMOVED lines=10> */
.L_x_20945:
[----:B------:R-:W2:Y:S02]  /*7b00*/  LDG.E R2, desc[UR36][R2.64] ;  /* 0x0000002402027981 */ /* 0x000ea4000c1e1900 */
[----:B--2---:R-:W-:-:S04]  /*7b10*/  I2FP.F32.S32 R0, R2 ;  /* 0x0000000200007245 */ /* 0x004fc80000201400 */
[----:B------:R-:W-:Y:S01]  /*7b20*/  F2FP.F16.F32.PACK_AB R0, RZ, R0 ;  /* 0x00000000ff00723e */ /* 0x000fe200000000ff */
[----:B------:R-:W-:Y:S06]  /*7b30*/  BRA `(.L_x_20943) ;  /* 0x0000000c00507947 */ /* 0x000fec0003800000 */
.L_x_20944:
[----:B------:R-:W2:Y:S02]  /*7b40*/  LDG.E.U16 R2, desc[UR36][R2.64] ;  /* 0x0000002402027981 */ /* 0x000ea4000c1e1500 */
[----:B--2---:R-:W0:Y:S02]  /*7b50*/  I2F.S16 R0, R2 ;  /* 0x0000000200007306 */ /* 0x004e240000101400 */
[----:B0-----:R-:W-:Y:S01]  /*7b60*/  F2FP.F16.F32.PACK_AB R0, RZ, R0 ;  /* 0x00000000ff00723e */ /* 0x001fe200000000ff */
[----:B------:R-:W-:Y:S06]  /*7b70*/  BRA `(.L_x_20943) ;  /* 0x0000000c00407947 */ /* 0x000fec0003800000 */
.L_x_20939:
        /* <DEDUP_REMOVED lines=9> */
.L_x_20947:
[----:B------:R1:W5:Y:S01]  /*7c10*/  LDG.E.U16 R0, desc[UR36][R2.64] ;  /* 0x0000002402007981 */ /* 0x000362000c1e1500 */
[----:B------:R-:W-:Y:S05]  /*7c20*/  BRA `(.L_x_20943) ;  /* 0x0000000c00147947 */ /* 0x000fea0003800000 */
.L_x_20946:
        /* <DEDUP_REMOVED lines=9> */
.L_x_20949:
[----:B------:R0:W5:Y:S01]  /*7cc0*/  LDG.E.U16 R0, desc[UR36][R2.64] ;  /* 0x0000002402007981 */ /* 0x000162000c1e1500 */
[----:B------:R-:W-:Y:S05]  /*7cd0*/  BRA `(.L_x_20943) ;  /* 0x0000000800e87947 */ /* 0x000fea0003800000 */
.L_x_20948:
        /* <DEDUP_REMOVED lines=8> */
.L_x_20938:
        /* <DEDUP_REMOVED lines=13> */
.L_x_20952:
        /* <DEDUP_REMOVED lines=8> */
.L_x_20951:
        /* <DEDUP_REMOVED lines=28> */
.L_x_20954:
        /* <DEDUP_REMOVED lines=15> */
.L_x_20953:
[----:B------:R-:W2:Y:S02]  /*8160*/  LDG.E.U16 R0, desc[UR36][R2.64] ;  /* 0x0000002402007981 */ /* 0x000ea4000c1e1500 */
[----:B--2---:R-:W-:-:S05]  /*8170*/  IMAD.U32 R0, R0, 0x10000, RZ ;  /* 0x0001000000007824 */ /* 0x004fca00078e00ff */
[----:B------:R-:W-:Y:S01]  /*8180*/  F2FP.F16.F32.PACK_AB R0, RZ, R0 ;  /* 0x00000000ff00723e */ /* 0x000fe200000000ff */
[----:B------:R-:W-:Y:S06]  /*8190*/  BRA `(.L_x_20943) ;  /* 0x0000000400b87947 */ /* 0x000fec0003800000 */
.L_x_20950:
        /* <DEDUP_REMOVED lines=12> */
.L_x_20957:
        /* <DEDUP_REMOVED lines=21> */
.L_x_20961:
[----:B------:R-:W-:Y:S05]  /*83b0*/  BSYNC B1 ;  /* 0x0000000000017941 */ /* 0x000fea0003800000 */
.L_x_20960:
[----:B------:R-:W-:Y:S01]  /*83c0*/  LEA R3, R0, 0x3b800000, 0x17 ;  /* 0x3b80000000037811 */ /* 0x000fe200078eb8ff */
[----:B------:R-:W-:-:S05]  /*83d0*/  IMAD.SHL.U32 R0, R2, 0x100000, RZ ;  /* 0x0010000002007824 */ /* 0x000fca00078e00ff */
[----:B------:R-:W-:-:S07]  /*83e0*/  LOP3.LUT R0, R3, R0, R4, 0xfe, !PT ;  /* 0x0000000003007212 */ /* 0x000fce00078efe04 */
.L_x_20959:
[----:B------:R-:W-:Y:S05]  /*83f0*/  BSYNC B0 ;  /* 0x0000000000007941 */ /* 0x000fea0003800000 */
.L_x_20958:
[----:B------:R-:W-:Y:S01]  /*8400*/  F2FP.F16.F32.PACK_AB R0, RZ, R0 ;  /* 0x00000000ff00723e */ /* 0x000fe200000000ff */
[----:B------:R-:W-:Y:S06]  /*8410*/  BRA `(.L_x_20943) ;  /* 0x0000000400187947 */ /* 0x000fec0003800000 */
.L_x_20956:
        /* <DEDUP_REMOVED lines=21> */
.L_x_20965:
[----:B------:R-:W-:Y:S05]  /*8570*/  BSYNC B1 ;  /* 0x0000000000017941 */ /* 0x000fea0003800000 */
.L_x_20964:
[----:B------:R-:W-:Y:S01]  /*8580*/  LEA R3, R0, 0x37800000, 0x17 ;  /* 0x3780000000037811 */ /* 0x000fe200078eb8ff */
[----:B------:R-:W-:-:S05]  /*8590*/  IMAD.SHL.U32 R0, R2, 0x200000, RZ ;  /* 0x0020000002007824 */ /* 0x000fca00078e00ff */
[----:B------:R-:W-:-:S07]  /*85a0*/  LOP3.LUT R0, R3, R0, R4, 0xfe, !PT ;  /* 0x0000000003007212 */ /* 0x000fce00078efe04 */
.L_x_20963:
[----:B------:R-:W-:Y:S05]  /*85b0*/  BSYNC B0 ;  /* 0x0000000000007941 */ /* 0x000fea0003800000 */
.L_x_20962:
[----:B------:R-:W-:Y:S01]  /*85c0*/  F2FP.F16.F32.PACK_AB R0, RZ, R0 ;  /* 0x00000000ff00723e */ /* 0x000fe200000000ff */
[----:B------:R-:W-:Y:S06]  /*85d0*/  BRA `(.L_x_20943) ;  /* 0x0000000000a87947 */ /* 0x000fec0003800000 */
.L_x_20955:
        /* <DEDUP_REMOVED lines=14> */
.L_x_20969:
[----:B------:R-:W-:Y:S05]  /*86c0*/  BSYNC B0 ;  /* 0x0000000000007941 */ /* 0x000fea0003800000 */
.L_x_20968:
[----:B------:R-:W-:Y:S01]  /*86d0*/  F2FP.F16.F32.PACK_AB R0, RZ, R0 ;  /* 0x00000000ff00723e */ /* 0x000fe200000000ff */
[----:B------:R-:W-:Y:S06]  /*86e0*/  BRA `(.L_x_20943) ;  /* 0x0000000000647947 */ /* 0x000fec0003800000 */
.L_x_20942:
        /* <DEDUP_REMOVED lines=16> */
.L_x_20970:
[----:B------:R-:W-:Y:S01]  /*87f0*/  PRMT R0, RZ, 0x7610, R0 ;  /* 0x00007610ff007816 */ /* 0x000fe20000000000 */
[----:B------:R-:W-:Y:S06]  /*8800*/  BRA `(.L_x_20943) ;  /* 0x00000000001c7947 */ /* 0x000fec0003800000 */
.L_x_20967:
[----:B------:R-:W2:Y:S02]  /*8810*/  LDG.E.64 R2, desc[UR36][R2.64] ;  /* 0x0000002402027981 */ /* 0x000ea4000c1e1b00 */
[----:B--2---:R-:W0:Y:S02]  /*8820*/  I2F.U64 R0, R2 ;  /* 0x0000000200007312 */ /* 0x004e240000301000 */
[----:B0-----:R-:W-:Y:S01]  /*8830*/  F2FP.F16.F32.PACK_AB R0, RZ, R0 ;  /* 0x00000000ff00723e */ /* 0x001fe200000000ff */
[----:B------:R-:W-:Y:S06]  /*8840*/  BRA `(.L_x_20943) ;  /* 0x00000000000c7947 */ /* 0x000fec0003800000 */
.L_x_20966:
[----:B------:R-:W2:Y:S02]  /*8850*/  LDG.E R2, desc[UR36][R2.64] ;  /* 0x0000002402027981 */ /* 0x000ea4000c1e1900 */
[----:B--2---:R-:W-:-:S04]  /*8860*/  I2FP.F32.U32 R0, R2 ;  /* 0x0000000200007245 */ /* 0x004fc80000201000 */
[----:B------:R-:W-:-:S07]  /*8870*/  F2FP.F16.F32.PACK_AB R0, RZ, R0 ;  /* 0x00000000ff00723e */ /* 0x000fce00000000ff */
.L_x_20943:
        /* <DEDUP_REMOVED lines=19> */
.L_x_20974:
[----:B------:R-:W-:-:S06]  /*89b0*/  HADD2.F32 R3, -RZ, R2.H0_H0 ;  /* 0x20000002ff037230 */ /* 0x000fcc0000004100 */
[----:B------:R-:W0:Y:S02]  /*89c0*/  F2I.S64.TRUNC R2, R3 ;  /* 0x0000000300027311 */ /* 0x000e24000020d900 */
[----:B0-----:R3:W-:Y:S01]  /*89d0*/  STG.E.U8 desc[UR36][R16.64], R2 ;  /* 0x0000000210007986 */ /* 0x0017e2000c101124 */
[----:B------:R-:W-:Y:S05]  /*89e0*/  BRA `(.L_x_20976) ;  /* 0x0000000c00847947 */ /* 0x000fea0003800000 */
.L_x_20973:
        /* <DEDUP_REMOVED lines=10> */
.L_x_20978:
[----:B------:R-:W-:-:S04]  /*8a90*/  HADD2.F32 R2, -RZ, R2.H0_H0 ;  /* 0x20000002ff027230 */ /* 0x000fc80000004100 */
[----:B------:R-:W0:Y:S02]  /*8aa0*/  F2I.FTZ.TRUNC.NTZ R3, R2 ;  /* 0x0000000200037305 */ /* 0x000e24000021f100 */
[----:B0-----:R2:W-:Y:S01]  /*8ab0*/  STG.E desc[UR36][R16.64], R3 ;  /* 0x0000000310007986 */ /* 0x0015e2000c101924 */
[----:B------:R-:W-:Y:S05]  /*8ac0*/  BRA `(.L_x_20976) ;  /* 0x0000000c004c7947 */ /* 0x000fea0003800000 */
.L_x_20977:
[----:B------:R-:W-:-:S04]  /*8ad0*/  HADD2.F32 R2, -RZ, R2.H0_H0 ;  /* 0x20000002ff027230 */ /* 0x000fc80000004100 */
[----:B------:R-:W0:Y:S02]  /*8ae0*/  F2I.FTZ.TRUNC.NTZ R3, R2 ;  /* 0x0000000200037305 */ /* 0x000e24000021f100 */
[----:B0-----:R0:W-:Y:S01]  /*8af0*/  STG.E.U16 desc[UR36][R16.64], R3 ;  /* 0x0000000310007986 */ /* 0x0011e2000c101524 */
[----:B------:R-:W-:Y:S05]  /*8b00*/  BRA `(.L_x_20976) ;  /* 0x0000000c003c7947 */ /* 0x000fea0003800000 */
.L_x_20972:
        /* <DEDUP_REMOVED lines=9> */
.L_x_20980:
[----:B------:R0:W-:Y:S01]  /*8ba0*/  STG.E.U16 desc[UR36][R16.64], R2 ;  /* 0x0000000210007986 */ /* 0x0001e2000c101524 */
[----:B------:R-:W-:Y:S05]  /*8bb0*/  BRA `(.L_x_20976) ;  /* 0x0000000c00107947 */ /* 0x000fea0003800000 */
.L_x_20979:
        /* <DEDUP_REMOVED lines=10> */
.L_x_20982:
[----:B------:R-:W-:-:S05]  /*8c60*/  HADD2.F32 R0, -RZ, R2.H0_H0 ;  /* 0x20000002ff007230 */ /* 0x000fca0000004100 */
[----:B------:R-:W-:-:S04]  /*8c70*/  F2FP.F16.F32.PACK_AB R0, RZ, R0 ;  /* 0x00000000ff00723e */ /* 0x000fc800000000ff */
[----:B------:R-:W-:-:S05]  /*8c80*/  PRMT R0, R0, 0x5410, RZ ;  /* 0x0000541000007816 */ /* 0x000fca00000000ff */
[----:B------:R0:W-:Y:S01]  /*8c90*/  STG.E desc[UR36][R16.64], R0 ;  /* 0x0000000010007986 */ /* 0x0001e2000c101924 */
[----:B------:R-:W-:Y:S05]  /*8ca0*/  BRA `(.L_x_20976) ;  /* 0x0000000800d47947 */ /* 0x000fea0003800000 */
.L_x_20981:
[----:B------:R-:W-:-:S05]  /*8cb0*/  HADD2.F32 R2, -RZ, R2.H0_H0 ;  /* 0x20000002ff027230 */ /* 0x000fca0000004100 */
[----:B------:R-:W-:-:S06]  /*8cc0*/  FMUL.FTZ R2, R2, 1 ;  /* 0x3f80000002027820 */ /* 0x000fcc0000410000 */
[----:B------:R-:W0:Y:S02]  /*8cd0*/  F2F.F64.F32 R2, R2 ;  /* 0x0000000200027310 */ /* 0x000e240000201800 */
[----:B0-----:R0:W-:Y:S01]  /*8ce0*/  STG.E.64 desc[UR36][R16.64], R2 ;  /* 0x0000000210007986 */ /* 0x0011e2000c101b24 */
[----:B------:R-:W-:Y:S05]  /*8cf0*/  BRA `(.L_x_20976) ;  /* 0x0000000800c07947 */ /* 0x000fea0003800000 */
.L_x_20971:
        /* <DEDUP_REMOVED lines=13> */
.L_x_20985:
[----:B------:R-:W-:Y:S01]  /*8dd0*/  HADD2.F32 R2, -RZ, R2.H0_H0 ;  /* 0x20000002ff027230 */ /* 0x000fe20000004100 */
[----:B------:R-:W-:-:S04]  /*8de0*/  CS2R R6, SRZ ;  /* 0x0000000000067805 */ /* 0x000fc8000001ff00 */
[----:B------:R-:W-:-:S04]  /*8df0*/  FMUL.FTZ R2, R2, 1 ;  /* 0x3f80000002027820 */ /* 0x000fc80000410000 */
[----:B------:R-:W0:Y:S02]  /*8e00*/  F2F.F64.F32 R4, R2 ;  /* 0x0000000200047310 */ /* 0x000e240000201800 */
[----:B0-----:R0:W-:Y:S01]  /*8e10*/  STG.E.128 desc[UR36][R16.64], R4 ;  /* 0x0000000410007986 */ /* 0x0011e2000c101d24 */
[----:B------:R-:W-:Y:S05]  /*8e20*/  BRA `(.L_x_20976) ;  /* 0x0000000800747947 */ /* 0x000fea0003800000 */
.L_x_20984:
        /* <DEDUP_REMOVED lines=21> */
.L_x_20989:
[----:B------:R-:W-:Y:S05]  /*8f80*/  BSYNC B0 ;  /* 0x0000000000007941 */ /* 0x000fea0003800000 */
.L_x_20988:
[----:B------:R-:W-:-:S05]  /*8f90*/  LOP3.LUT R3, R0, R3, RZ, 0xfc, !PT ;  /* 0x0000000300037212 */ /* 0x000fca00078efcff */
[----:B------:R0:W-:Y:S01]  /*8fa0*/  STG.E.U8 desc[UR36][R16.64], R3 ;  /* 0x0000000310007986 */ /* 0x0001e2000c101124 */
[----:B------:R-:W-:Y:S05]  /*8fb0*/  BRA `(.L_x_20976) ;  /* 0x0000000800107947 */ /* 0x000fea0003800000 */
.L_x_20987:
        /* <DEDUP_REMOVED lines=13> */
.L_x_20991:
[----:B------:R-:W-:Y:S01]  /*9090*/  IMAD.MOV.U32 R0, RZ, RZ, 0x7f ;  /* 0x0000007fff007424 */ /* 0x000fe200078e00ff */
[----:B------:R-:W-:-:S04]  /*90a0*/  ISETP.GT.U32.AND P0, PT, R2, 0x7f800000, PT ;  /* 0x7f8000000200780c */ /* 0x000fc80003f04070 */
[----:B------:R-:W-:-:S09]  /*90b0*/  SEL R0, R0, 0x7c, P0 ;  /* 0x0000007c00007807 */ /* 0x000fd20000000000 */
.L_x_20992:
[----:B------:R-:W-:Y:S05]  /*90c0*/  BSYNC B0 ;  /* 0x0000000000007941 */ /* 0x000fea0003800000 */
.L_x_20990:
[----:B------:R-:W-:-:S04]  /*90d0*/  LOP3.LUT R2, R3, 0x80000000, RZ, 0xc0, !PT ;  /* 0x8000000003027812 */ /* 0x000fc800078ec0ff */
[----:B------:R-:W-:-:S04]  /*90e0*/  SHF.R.U32.HI R3, RZ, 0x18, R2 ;  /* 0x00000018ff037819 */ /* 0x000fc80000011602 */
[----:B------:R-:W-:-:S05]  /*90f0*/  LOP3.LUT R3, R0, R3, RZ, 0xfc, !PT ;  /* 0x0000000300037212 */ /* 0x000fca00078efcff */
[----:B------:R0:W-:Y:S01]  /*9100*/  STG.E.U8 desc[UR36][R16.64], R3 ;  /* 0x0000000310007986 */ /* 0x0001e2000c101124 */
[----:B------:R-:W-:Y:S05]  /*9110*/  BRA `(.L_x_20976) ;  /* 0x0000000400b87947 */ /* 0x000fea0003800000 */
.L_x_20986:
[----:B------:R-:W-:-:S05]  /*9120*/  HADD2.F32 R0, -RZ, R2.H0_H0 ;  /* 0x20000002ff007230 */ /* 0x000fca0000004100 */
[----:B------:R-:W-:-:S05]  /*9130*/  F2FP.BF16.F32.PACK_AB R0, RZ, R0 ;  /* 0x00000000ff00723e */ /* 0x000fca00000010ff */
[----:B------:R0:W-:Y:S01]  /*9140*/  STG.E.U16 desc[UR36][R16.64], R0 ;  /* 0x0000000010007986 */ /* 0x0001e2000c101524 */
[----:B------:R-:W-:Y:S05]  /*9150*/  BRA `(.L_x_20976) ;  /* 0x0000000400a87947 */ /* 0x000fea0003800000 */
.L_x_20983:
        /* <DEDUP_REMOVED lines=12> */
.L_x_20995:
        /* <DEDUP_REMOVED lines=17> */
.L_x_20998:
[----:B------:R-:W-:-:S04]  /*9330*/  LOP3.LUT R2, R3, 0x80000000, RZ, 0xc0, !PT ;  /* 0x8000000003027812 */ /* 0x000fc800078ec0ff */
[----:B------:R-:W-:-:S04]  /*9340*/  SHF.R.U32.HI R3, RZ, 0x18, R2 ;  /* 0x00000018ff037819 */ /* 0x000fc80000011602 */
[----:B------:R-:W-:-:S04]  /*9350*/  LOP3.LUT R0, R0, R3, RZ, 0xfc, !PT ;  /* 0x0000000300007212 */ /* 0x000fc800078efcff */
[----:B------:R-:W-:-:S07]  /*9360*/  PRMT R8, R0, 0x7610, R8 ;  /* 0x0000761000087816 */ /* 0x000fce0000000008 */
.L_x_20997:
[----:B------:R-:W-:Y:S05]  /*9370*/  BSYNC B0 ;  /* 0x0000000000007941 */ /* 0x000fea0003800000 */
.L_x_20996:
[----:B------:R0:W-:Y:S01]  /*9380*/  STG.E.U8 desc[UR36][R16.64], R8 ;  /* 0x0000000810007986 */ /* 0x0001e2000c101124 */
[----:B------:R-:W-:Y:S05]  /*9390*/  BRA `(.L_x_20976) ;  /* 0x0000000400187947 */ /* 0x000fea0003800000 */
.L_x_20994:
        /* <DEDUP_REMOVED lines=17> */
.L_x_21001:
[----:B------:R-:W-:-:S04]  /*94b0*/  LOP3.LUT R2, R3, 0x80000000, RZ, 0xc0, !PT ;  /* 0x8000000003027812 */ /* 0x000fc800078ec0ff */
[----:B------:R-:W-:-:S04]  /*94c0*/  SHF.R.U32.HI R3, RZ, 0x18, R2 ;  /* 0x00000018ff037819 */ /* 0x000fc80000011602 */
[----:B------:R-:W-:-:S04]  /*94d0*/  LOP3.LUT R0, R0, R3, RZ, 0xfc, !PT ;  /* 0x0000000300007212 */ /* 0x000fc800078efcff */
[----:B------:R-:W-:-:S07]  /*94e0*/  PRMT R8, R0, 0x7610, R8 ;  /* 0x0000761000087816 */ /* 0x000fce0000000008 */
.L_x_21000:
[----:B------:R-:W-:Y:S05]  /*94f0*/  BSYNC B0 ;  /* 0x0000000000007941 */ /* 0x000fea0003800000 */
.L_x_20999:
[----:B------:R0:W-:Y:S01]  /*9500*/  STG.E.U8 desc[UR36][R16.64], R8 ;  /* 0x0000000810007986 */ /* 0x0001e2000c101124 */
[----:B------:R-:W-:Y:S05]  /*9510*/  BRA `(.L_x_20976) ;  /* 0x0000000000b87947 */ /* 0x000fea0003800000 */
.L_x_20993:
        /* <DEDUP_REMOVED lines=22> */
.L_x_20975:
        /* <DEDUP_REMOVED lines=16> */
.L_x_21004:
[----:B------:R-:W-:Y:S05]  /*9780*/  BRA `(.L_x_20976) ;  /* 0x00000000001c7947 */ /* 0x000fea0003800000 */
.L_x_21003:
[----:B------:R-:W-:-:S06]  /*9790*/  HADD2.F32 R2, -RZ, R2.H0_H0 ;  /* 0x20000002ff027230 */ /* 0x000fcc0000004100 */
[----:B------:R-:W0:Y:S02]  /*97a0*/  F2I.U64.TRUNC R2, R2 ;  /* 0x0000000200027311 */ /* 0x000e24000020d800 */
[----:B0-----:R0:W-:Y:S01]  /*97b0*/  STG.E.64 desc[UR36][R16.64], R2 ;  /* 0x0000000210007986 */ /* 0x0011e2000c101b24 */
[----:B------:R-:W-:Y:S05]  /*97c0*/  BRA `(.L_x_20976) ;  /* 0x00000000000c7947 */ /* 0x000fea0003800000 */
.L_x_21002:
[----:B------:R-:W-:-:S04]  /*97d0*/  HADD2.F32 R2, -RZ, R2.H0_H0 ;  /* 0x20000002ff027230 */ /* 0x000fc80000004100 */
[----:B------:R-:W0:Y:S02]  /*97e0*/  F2I.FTZ.U32.TRUNC.NTZ R3, R2 ;  /* 0x0000000200037305 */ /* 0x000e24000021f000 */
[----:B0-----:R0:W-:Y:S02]  /*97f0*/  STG.E desc[UR36][R16.64], R3 ;  /* 0x0000000310007986 */ /* 0x0011e4000c101924 */
.L_x_20976:
[----:B------:R-:W-:-:S07]  /*9800*/  VIADD R19, R19, 0x80 ;  /* 0x0000008013137836 */ /* 0x000fce0000000000 */
.L_x_20936:
[----:B------:R-:W-:Y:S05]  /*9810*/  BSYNC B6 ;  /* 0x0000000000067941 */ /* 0x000fea0003800000 */
.L_x_20935:
        /* <DEDUP_REMOVED lines=306> */
.L_x_21005:
        /* <DEDUP_REMOVED lines=22> */
.L_x_21009:
[----:B------:R-:W2:Y:S02]  /*aca0*/  LDG.E.U8 R2, desc[UR36][R2.64] ;  /* 0x0000002402027981 */ /* 0x000ea4000c1e1100 */
[----:B--2---:R-:W-:-:S04]  /*acb0*/  I2FP.F32.U32 R0, R2 ;  /* 0x0000000200007245 */ /* 0x004fc80000201000 */
[----:B------:R-:W-:Y:S01]  /*acc0*/  F2FP.F16.F32.PACK_AB R0, RZ, R0 ;  /* 0x00000000ff00723e */ /* 0x000fe200000000ff */
[----:B------:R-:W-:Y:S06]  /*acd0*/  BRA `(.L_x_21011) ;  /* 0x0000000c00887947 */ /* 0x000fec0003800000 */
.L_x_21008:
        /* <DEDUP_REMOVED lines=10> */
.L_x_21013:
[----:B------:R-:W2:Y:S02]  /*ad80*/  LDG.E R2, desc[UR36][R2.64] ;  /* 0x0000002402027981 */ /* 0x000ea4000c1e1900 */
[----:B--2---:R-:W-:-:S04]  /*ad90*/  I2FP.F32.S32 R0, R2 ;  /* 0x0000000200007245 */ /* 0x004fc80000201400 */
[----:B------:R-:W-:Y:S01]  /*ada0*/  F2FP.F16.F32.PACK_AB R0, RZ, R0 ;  /* 0x00000000ff00723e */ /* 0x000fe200000000ff */
[----:B------:R-:W-:Y:S06]  /*adb0*/  BRA `(.L_x_21011) ;  /* 0x0000000c00507947 */ /* 0x000fec0003800000 */
.L_x_21012:
[----:B------:R-:W2:Y:S02]  /*adc0*/  LDG.E.U16 R2, desc[UR36][R2.64] ;  /* 0x0000002402027981 */ /* 0x000ea4000c1e1500 */
[----:B--2---:R-:W0:Y:S02]  /*add0*/  I2F.S16 R0, R2 ;  /* 0x0000000200007306 */ /* 0x004e240000101400 */
[----:B0-----:R-:W-:Y:S01]  /*ade0*/  F2FP.F16.F32.PACK_AB R0, RZ, R0 ;  /* 0x00000000ff00723e */ /* 0x001fe200000000ff */
[----:B------:R-:W-:Y:S06]  /*adf0*/  BRA `(.L_x_21011) ;  /* 0x0000000c00407947 */ /* 0x000fec0003800000 */
.L_x_21007:
        /* <DEDUP_REMOVED lines=9> */
.L_x_21015:
[----:B------:R1:W5:Y:S01]  /*ae90*/  LDG.E.U16 R0, desc[UR36][R2.64] ;  /* 0x0000002402007981 */ /* 0x000362000c1e1500 */
[----:B------:R-:W-:Y:S05]  /*aea0*/  BRA `(.L_x_21011) ;  /* 0x0000000c00147947 */ /* 0x000fea0003800000 */
.L_x_21014:
        /* <DEDUP_REMOVED lines=9> */
.L_x_21017:
[----:B------:R0:W5:Y:S01]  /*af40*/  LDG.E.U16 R0, desc[UR36][R2.64] ;  /* 0x0000002402007981 */ /* 0x000162000c1e1500 */
[----:B------:R-:W-:Y:S05]  /*af50*/  BRA `(.L_x_21011) ;  /* 0x0000000800e87947 */ /* 0x000fea0003800000 */
.L_x_21016:
        /* <DEDUP_REMOVED lines=8> */
.L_x_21006:
        /* <DEDUP_REMOVED lines=13> */
.L_x_21020:
        /* <DEDUP_REMOVED lines=8> */
.L_x_21019:
        /* <DEDUP_REMOVED lines=28> */
.L_x_21022:
        /* <DEDUP_REMOVED lines=15> */
.L_x_21021:
[----:B------:R-:W2:Y:S02]  /*b3e0*/  LDG.E.U16 R0, desc[UR36][R2.64] ;  /* 0x0000002402007981 */ /* 0x000ea4000c1e1500 */
[----:B--2---:R-:W-:-:S05]  /*b3f0*/  IMAD.U32 R0, R0, 0x10000, RZ ;  /* 0x0001000000007824 */ /* 0x004fca00078e00ff */
[----:B------:R-:W-:Y:S01]  /*b400*/  F2FP.F16.F32.PACK_AB R0, RZ, R0 ;  /* 0x00000000ff00723e */ /* 0x000fe200000000ff */
[----:B------:R-:W-:Y:S06]  /*b410*/  BRA `(.L_x_21011) ;  /* 0x0000000400b87947 */ /* 0x000fec0003800000 */
.L_x_21018:
        /* <DEDUP_REMOVED lines=12> */
.L_x_21025:
        /* <DEDUP_REMOVED lines=21> */
.L_x_21029:
[----:B------:R-:W-:Y:S05]  /*b630*/  BSYNC B1 ;  /* 0x0000000000017941 */ /* 0x000fea0003800000 */
.L_x_21028:
[----:B------:R-:W-:Y:S01]  /*b640*/  LEA R3, R0, 0x3b800000, 0x17 ;  /* 0x3b80000000037811 */ /* 0x000fe200078eb8ff */
[----:B------:R-:W-:-:S05]  /*b650*/  IMAD.SHL.U32 R0, R2, 0x100000, RZ ;  /* 0x0010000002007824 */ /* 0x000fca00078e00ff */
[----:B------:R-:W-:-:S07]  /*b660*/  LOP3.LUT R0, R3, R0, R4, 0xfe, !PT ;  /* 0x0000000003007212 */ /* 0x000fce00078efe04 */
.L_x_21027:
[----:B------:R-:W-:Y:S05]  /*b670*/  BSYNC B0 ;  /* 0x0000000000007941 */ /* 0x000fea0003800000 */
.L_x_21026:
[----:B------:R-:W-:Y:S01]  /*b680*/  F2FP.F16.F32.PACK_AB R0, RZ, R0 ;  /* 0x00000000ff00723e */ /* 0x000fe200000000ff */
[----:B------:R-:W-:Y:S06]  /*b690*/  BRA `(.L_x_21011) ;  /* 0x0000000400187947 */ /* 0x000fec0003800000 */
.L_x_21024:
        /* <DEDUP_REMOVED lines=21> */
.L_x_21033:
[----:B------:R-:W-:Y:S05]  /*b7f0*/  BSYNC B1 ;  /* 0x0000000000017941 */ /* 0x000fea0003800000 */
.L_x_21032:
[----:B------:R-:W-:Y:S01]  /*b800*/  LEA R3, R0, 0x37800000, 0x17 ;  /* 0x3780000000037811 */ /* 0x000fe200078eb8ff */
[----:B------:R-:W-:-:S05]  /*b810*/  IMAD.SHL.U32 R0, R2, 0x200000, RZ ;  /* 0x0020000002007824 */ /* 0x000fca00078e00ff */
[----:B------:R-:W-:-:S07]  /*b820*/  LOP3.LUT R0, R3, R0, R4, 0xfe, !PT ;  /* 0x0000000003007212 */ /* 0x000fce00078efe04 */
.L_x_21031:
[----:B------:R-:W-:Y:S05]  /*b830*/  BSYNC B0 ;  /* 0x0000000000007941 */ /* 0x000fea0003800000 */
.L_x_21030:
[----:B------:R-:W-:Y:S01]  /*b840*/  F2FP.F16.F32.PACK_AB R0, RZ, R0 ;  /* 0x00000000ff00723e */ /* 0x000fe200000000ff */
[----:B------:R-:W-:Y:S06]  /*b850*/  BRA `(.L_x_21011) ;  /* 0x0000000000a87947 */ /* 0x000fec0003800000 */
.L_x_21023:
        /* <DEDUP_REMOVED lines=14> */
.L_x_21037:
[----:B------:R-:W-:Y:S05]  /*b940*/  BSYNC B0 ;  /* 0x0000000000007941 */ /* 0x000fea0003800000 */
.L_x_21036:
[----:B------:R-:W-:Y:S01]  /*b950*/  F2FP.F16.F32.PACK_AB R0, RZ, R0 ;  /* 0x00000000ff00723e */ /* 0x000fe200000000ff */
[----:B------:R-:W-:Y:S06]  /*b960*/  BRA `(.L_x_21011) ;  /* 0x0000000000647947 */ /* 0x000fec0003800000 */
.L_x_21010:
        /* <DEDUP_REMOVED lines=16> */
.L_x_21038:
[----:B------:R-:W-:Y:S01]  /*ba70*/  PRMT R0, RZ, 0x7610, R0 ;  /* 0x00007610ff007816 */ /* 0x000fe20000000000 */
[----:B------:R-:W-:Y:S06]  /*ba80*/  BRA `(.L_x_21011) ;  /* 0x00000000001c7947 */ /* 0x000fec0003800000 */
.L_x_21035:
[----:B------:R-:W2:Y:S02]  /*ba90*/  LDG.E.64 R2, desc[UR36][R2.64] ;  /* 0x0000002402027981 */ /* 0x000ea4000c1e1b00 */
[----:B--2---:R-:W0:Y:S02]  /*baa0*/  I2F.U64 R0, R2 ;  /* 0x0000000200007312 */ /* 0x004e240000301000 */
[----:B0-----:R-:W-:Y:S01]  /*bab0*/  F2FP.F16.F32.PACK_AB R0, RZ, R0 ;  /* 0x00000000ff00723e */ /* 0x001fe200000000ff */
[----:B------:R-:W-:Y:S06]  /*bac0*/  BRA `(.L_x_21011) ;  /* 0x00000000000c7947 */ /* 0x000fec0003800000 */
.L_x_21034:
[----:B------:R-:W2:Y:S02]  /*bad0*/  LDG.E R2, desc[UR36][R2.64] ;  /* 0x0000002402027981 */ /* 0x000ea4000c1e1900 */
[----:B--2---:R-:W-:-:S04]  /*bae0*/  I2FP.F32.U32 R0, R2 ;  /* 0x0000000200007245 */ /* 0x004fc80000201000 */
[----:B------:R-:W-:-:S07]  /*baf0*/  F2FP.F16.F32.PACK_AB R0, RZ, R0 ;  /* 0x00000000ff00723e */ /* 0x000fce00000000ff */
.L_x_21011:
        /* <DEDUP_REMOVED lines=17> */
[----:B0-----:R-:W-:Y:S01]  /*bc10*/  STG.E.U8 desc[UR36][R16.64], R3 ;  /* 0x0000000310007986 */ /* 0x001fe2000c101124 */
[----:B------:R-:W-:Y:S05]  /*bc20*/  EXIT ;  /* 0x000000000000794d */ /* 0x000fea0003800000 */
.L_x_21042:
[----:B------:R-:W-:-:S06]  /*bc30*/  HADD2.F32 R3, -RZ, R2.H0_H0 ;  /* 0x20000002ff037230 */ /* 0x000fcc0000004100 */
[----:B------:R-:W0:Y:S02]  /*bc40*/  F2I.S64.TRUNC R2, R3 ;  /* 0x0000000300027311 */ /* 0x000e24000020d900 */
[----:B0-----:R-:W-:Y:S01]  /*bc50*/  STG.E.U8 desc[UR36][R16.64], R2 ;  /* 0x0000000210007986 */ /* 0x001fe2000c101124 */
[----:B------:R-:W-:Y:S05]  /*bc60*/  EXIT ;  /* 0x000000000000794d */ /* 0x000fea0003800000 */
.L_x_21041:
        /* <DEDUP_REMOVED lines=10> */
.L_x_21045:
[----:B------:R-:W-:-:S04]  /*bd10*/  HADD2.F32 R2, -RZ, R2.H0_H0 ;  /* 0x20000002ff027230 */ /* 0x000fc80000004100 */
[----:B------:R-:W0:Y:S02]  /*bd20*/  F2I.FTZ.TRUNC.NTZ R3, R2 ;  /* 0x0000000200037305 */ /* 0x000e24000021f100 */
[----:B0-----:R-:W-:Y:S01]  /*bd30*/  STG.E desc[UR36][R16.64], R3 ;  /* 0x0000000310007986 */ /* 0x001fe2000c101924 */
[----:B------:R-:W-:Y:S05]  /*bd40*/  EXIT ;  /* 0x000000000000794d */ /* 0x000fea0003800000 */
.L_x_21044:
[----:B------:R-:W-:-:S04]  /*bd50*/  HADD2.F32 R2, -RZ, R2.H0_H0 ;  /* 0x20000002ff027230 */ /* 0x000fc80000004100 */
[----:B------:R-:W0:Y:S02]  /*bd60*/  F2I.FTZ.TRUNC.NTZ R3, R2 ;  /* 0x0000000200037305 */ /* 0x000e24000021f100 */
[----:B0-----:R-:W-:Y:S01]  /*bd70*/  STG.E.U16 desc[UR36][R16.64], R3 ;  /* 0x0000000310007986 */ /* 0x001fe2000c101524 */
[----:B------:R-:W-:Y:S05]  /*bd80*/  EXIT ;  /* 0x000000000000794d */ /* 0x000fea0003800000 */
.L_x_21040:
        /* <DEDUP_REMOVED lines=9> */
.L_x_21047:
[----:B------:R-:W-:Y:S01]  /*be20*/  STG.E.U16 desc[UR36][R16.64], R2 ;  /* 0x0000000210007986 */ /* 0x000fe2000c101524 */
[----:B------:R-:W-:Y:S05]  /*be30*/  EXIT ;  /* 0x000000000000794d */ /* 0x000fea0003800000 */
.L_x_21046:
        /* <DEDUP_REMOVED lines=10> */
.L_x_21049:
[----:B------:R-:W-:-:S05]  /*bee0*/  HADD2.F32 R0, -RZ, R2.H0_H0 ;  /* 0x20000002ff007230 */ /* 0x000fca0000004100 */
[----:B------:R-:W-:-:S04]  /*bef0*/  F2FP.F16.F32.PACK_AB R0, RZ, R0 ;  /* 0x00000000ff00723e */ /* 0x000fc800000000ff */
[----:B------:R-:W-:-:S05]  /*bf00*/  PRMT R0, R0, 0x5410, RZ ;  /* 0x0000541000007816 */ /* 0x000fca00000000ff */
[----:B------:R-:W-:Y:S01]  /*bf10*/  STG.E desc[UR36][R16.64], R0 ;  /* 0x0000000010007986 */ /* 0x000fe2000c101924 */
[----:B------:R-:W-:Y:S05]  /*bf20*/  EXIT ;  /* 0x000000000000794d */ /* 0x000fea0003800000 */
.L_x_21048:
[----:B------:R-:W-:-:S05]  /*bf30*/  HADD2.F32 R2, -RZ, R2.H0_H0 ;  /* 0x20000002ff027230 */ /* 0x000fca0000004100 */
[----:B------:R-:W-:-:S06]  /*bf40*/  FMUL.FTZ R2, R2, 1 ;  /* 0x3f80000002027820 */ /* 0x000fcc0000410000 */
[----:B------:R-:W0:Y:S02]  /*bf50*/  F2F.F64.F32 R2, R2 ;  /* 0x0000000200027310 */ /* 0x000e240000201800 */
[----:B0-----:R-:W-:Y:S01]  /*bf60*/  STG.E.64 desc[UR36][R16.64], R2 ;  /* 0x0000000210007986 */ /* 0x001fe2000c101b24 */
[----:B------:R-:W-:Y:S05]  /*bf70*/  EXIT ;  /* 0x000000000000794d */ /* 0x000fea0003800000 */
.L_x_21039:
        /* <DEDUP_REMOVED lines=13> */
.L_x_21052:
[----:B------:R-:W-:Y:S01]  /*c050*/  HADD2.F32 R2, -RZ, R2.H0_H0 ;  /* 0x20000002ff027230 */ /* 0x000fe20000004100 */
[----:B------:R-:W-:-:S04]  /*c060*/  CS2R R6, SRZ ;  /* 0x0000000000067805 */ /* 0x000fc8000001ff00 */
[----:B------:R-:W-:-:S04]  /*c070*/  FMUL.FTZ R2, R2, 1 ;  /* 0x3f80000002027820 */ /* 0x000fc80000410000 */
[----:B------:R-:W0:Y:S02]  /*c080*/  F2F.F64.F32 R4, R2 ;  /* 0x0000000200047310 */ /* 0x000e240000201800 */
[----:B0-----:R-:W-:Y:S01]  /*c090*/  STG.E.128 desc[UR36][R16.64], R4 ;  /* 0x0000000410007986 */ /* 0x001fe2000c101d24 */
[----:B------:R-:W-:Y:S05]  /*c0a0*/  EXIT ;  /* 0x000000000000794d */ /* 0x000fea0003800000 */
.L_x_21051:
        /* <DEDUP_REMOVED lines=21> */
.L_x_21056:
[----:B------:R-:W-:Y:S05]  /*c200*/  BSYNC B0 ;  /* 0x0000000000007941 */ /* 0x000fea0003800000 */
.L_x_21055:
[----:B------:R-:W-:-:S05]  /*c210*/  LOP3.LUT R3, R0, R3, RZ, 0xfc, !PT ;  /* 0x0000000300037212 */ /* 0x000fca00078efcff */
[----:B------:R-:W-:Y:S01]  /*c220*/  STG.E.U8 desc[UR36][R16.64], R3 ;  /* 0x0000000310007986 */ /* 0x000fe2000c101124 */
[----:B------:R-:W-:Y:S05]  /*c230*/  EXIT ;  /* 0x000000000000794d */ /* 0x000fea0003800000 */
.L_x_21054:
        /* <DEDUP_REMOVED lines=13> */
.L_x_21058:
[----:B------:R-:W-:Y:S01]  /*c310*/  IMAD.MOV.U32 R0, RZ, RZ, 0x7f ;  /* 0x0000007fff007424 */ /* 0x000fe200078e00ff */
[----:B------:R-:W-:-:S04]  /*c320*/  ISETP.GT.U32.AND P0, PT, R2, 0x7f800000, PT ;  /* 0x7f8000000200780c */ /* 0x000fc80003f04070 */
[----:B------:R-:W-:-:S09]  /*c330*/  SEL R0, R0, 0x7c, P0 ;  /* 0x0000007c00007807 */ /* 0x000fd20000000000 */
.L_x_21059:
[----:B------:R-:W-:Y:S05]  /*c340*/  BSYNC B0 ;  /* 0x0000000000007941 */ /* 0x000fea0003800000 */
.L_x_21057:
[----:B------:R-:W-:-:S04]  /*c350*/  LOP3.LUT R2, R3, 0x80000000, RZ, 0xc0, !PT ;  /* 0x8000000003027812 */ /* 0x000fc800078ec0ff */
[----:B------:R-:W-:-:S04]  /*c360*/  SHF.R.U32.HI R3, RZ, 0x18, R2 ;  /* 0x00000018ff037819 */ /* 0x000fc80000011602 */
[----:B------:R-:W-:-:S05]  /*c370*/  LOP3.LUT R3, R0, R3, RZ, 0xfc, !PT ;  /* 0x0000000300037212 */ /* 0x000fca00078efcff */
[----:B------:R-:W-:Y:S01]  /*c380*/  STG.E.U8 desc[UR36][R16.64], R3 ;  /* 0x0000000310007986 */ /* 0x000fe2000c101124 */
[----:B------:R-:W-:Y:S05]  /*c390*/  EXIT ;  /* 0x000000000000794d */ /* 0x000fea0003800000 */
.L_x_21053:
[----:B------:R-:W-:-:S05]  /*c3a0*/  HADD2.F32 R0, -RZ, R2.H0_H0 ;  /* 0x20000002ff007230 */ /* 0x000fca0000004100 */
[----:B------:R-:W-:-:S05]  /*c3b0*/  F2FP.BF16.F32.PACK_AB R0, RZ, R0 ;  /* 0x00000000ff00723e */ /* 0x000fca00000010ff */
[----:B------:R-:W-:Y:S01]  /*c3c0*/  STG.E.U16 desc[UR36][R16.64], R0 ;  /* 0x0000000010007986 */ /* 0x000fe2000c101524 */
[----:B------:R-:W-:Y:S05]  /*c3d0*/  EXIT ;  /* 0x000000000000794d */ /* 0x000fea0003800000 */
.L_x_21050:
        /* <DEDUP_REMOVED lines=12> */
.L_x_21062:
        /* <DEDUP_REMOVED lines=17> */
.L_x_21065:
[----:B------:R-:W-:-:S04]  /*c5b0*/  LOP3.LUT R2, R3, 0x80000000, RZ, 0xc0, !PT ;  /* 0x8000000003027812 */ /* 0x000fc800078ec0ff */
[----:B------:R-:W-:-:S04]  /*c5c0*/  SHF.R.U32.HI R3, RZ, 0x18, R2 ;  /* 0x00000018ff037819 */ /* 0x000fc80000011602 */
[----:B------:R-:W-:-:S04]  /*c5d0*/  LOP3.LUT R0, R0, R3, RZ, 0xfc, !PT ;  /* 0x0000000300007212 */ /* 0x000fc800078efcff */
[----:B------:R-:W-:-:S07]  /*c5e0*/  PRMT R8, R0, 0x7610, R8 ;  /* 0x0000761000087816 */ /* 0x000fce0000000008 */
.L_x_21064:
[----:B------:R-:W-:Y:S05]  /*c5f0*/  BSYNC B0 ;  /* 0x0000000000007941 */ /* 0x000fea0003800000 */
.L_x_21063:
[----:B------:R-:W-:Y:S01]  /*c600*/  STG.E.U8 desc[UR36][R16.64], R8 ;  /* 0x0000000810007986 */ /* 0x000fe2000c101124 */
[----:B------:R-:W-:Y:S05]  /*c610*/  EXIT ;  /* 0x000000000000794d */ /* 0x000fea0003800000 */
.L_x_21061:
        /* <DEDUP_REMOVED lines=17> */
.L_x_21068:
[----:B------:R-:W-:-:S04]  /*c730*/  LOP3.LUT R2, R3, 0x80000000, RZ, 0xc0, !PT ;  /* 0x8000000003027812 */ /* 0x000fc800078ec0ff */
[----:B------:R-:W-:-:S04]  /*c740*/  SHF.R.U32.HI R3, RZ, 0x18, R2 ;  /* 0x00000018ff037819 */ /* 0x000fc80000011602 */
[----:B------:R-:W-:-:S04]  /*c750*/  LOP3.LUT R0, R0, R3, RZ, 0xfc, !PT ;  /* 0x0000000300007212 */ /* 0x000fc800078efcff */
[----:B------:R-:W-:-:S07]  /*c760*/  PRMT R8, R0, 0x7610, R8 ;  /* 0x0000761000087816 */ /* 0x000fce0000000008 */
.L_x_21067:
[----:B------:R-:W-:Y:S05]  /*c770*/  BSYNC B0 ;  /* 0x0000000000007941 */ /* 0x000fea0003800000 */
.L_x_21066:
[----:B------:R-:W-:Y:S01]  /*c780*/  STG.E.U8 desc[UR36][R16.64], R8 ;  /* 0x0000000810007986 */ /* 0x000fe2000c101124 */
[----:B------:R-:W-:Y:S05]  /*c790*/  EXIT ;  /* 0x000000000000794d */ /* 0x000fea0003800000 */
.L_x_21060:
        /* <DEDUP_REMOVED lines=22> */
.L_x_21043:
        /* <DEDUP_REMOVED lines=16> */
.L_x_21071:
[----:B------:R-:W-:Y:S05]  /*ca00*/  EXIT ;  /* 0x000000000000794d */ /* 0x000fea0003800000 */
.L_x_21070:
[----:B------:R-:W-:-:S06]  /*ca10*/  HADD2.F32 R2, -RZ, R2.H0_H0 ;  /* 0x20000002ff027230 */ /* 0x000fcc0000004100 */
[----:B------:R-:W0:Y:S02]  /*ca20*/  F2I.U64.TRUNC R2, R2 ;  /* 0x0000000200027311 */ /* 0x000e24000020d800 */
[----:B0-----:R-:W-:Y:S01]  /*ca30*/  STG.E.64 desc[UR36][R16.64], R2 ;  /* 0x0000000210007986 */ /* 0x001fe2000c101b24 */
[----:B------:R-:W-:Y:S05]  /*ca40*/  EXIT ;  /* 0x000000000000794d */ /* 0x000fea0003800000 */
.L_x_21069:
[----:B------:R-:W-:-:S04]  /*ca50*/  HADD2.F32 R2, -RZ, R2.H0_H0 ;  /* 0x20000002ff027230 */ /* 0x000fc80000004100 */
[----:B------:R-:W0:Y:S02]  /*ca60*/  F2I.FTZ.U32.TRUNC.NTZ R3, R2 ;  /* 0x0000000200037305 */ /* 0x000e24000021f000 */
[----:B0-----:R-:W-:Y:S01]  /*ca70*/  STG.E desc[UR36][R16.64], R3 ;  /* 0x0000000310007986 */ /* 0x001fe2000c101924 */
[----:B------:R-:W-:Y:S05]  /*ca80*/  EXIT ;  /* 0x000000000000794d */ /* 0x000fea0003800000 */
.L_x_21072:
        /* <DEDUP_REMOVED lines=15> */
.L_x_36354:


//--------------------- .text._ZN2at6native27unrolled_elementwise_kernelIZZZNS0_16sqrt_kernel_cudaERNS_18TensorIteratorBaseEENKUlvE0_clEvENKUlvE1_clEvEUlN3c104HalfEE_St5arrayIPcLm2EELi4E23TrivialOffsetCalculatorILi1EjESD_NS0_6memory12LoadWithCastILi1EEENSE_13StoreWithCastILi1EEEEEviT_T0_T2_T3_T4_T5_ --------------------------
	.section	.text._ZN2at6native27unrolled_elementwise_kernelIZZZNS0_16sqrt_kernel_cudaERNS_18TensorIteratorBaseEENKUlvE0_clEvENKUlvE1_clEvEUlN3c104HalfEE_St5arrayIPcLm2EELi4E23TrivialOffsetCalculatorILi1EjESD_NS0_6memory12LoadWithCastILi1EEENSE_13StoreWithCastILi1EEEEEviT_T0_T2_T3_T4_T5_,"ax",@progbits
	.align	128
        .global         _ZN2at6native27unrolled_elementwise_kernelIZZZNS0_16sqrt_kernel_cudaERNS_18TensorIteratorBaseEENKUlvE0_clEvENKUlvE1_clEvEUlN3c104HalfEE_St5arrayIPcLm2EELi4E23TrivialOffsetCalculatorILi1EjESD_NS0_6memory12LoadWithCastILi1EEENSE_13StoreWithCastILi1EEEEEviT_T0_T2_T3_T4_T5_
        .type           _ZN2at6native27unrolled_elementwise_kernelIZZZNS0_16sqrt_kernel_cudaERNS_18TensorIteratorBaseEENKUlvE0_clEvENKUlvE1_clEvEUlN3c104HalfEE_St5arrayIPcLm2EELi4E23TrivialOffsetCalculatorILi1EjESD_NS0_6memory12LoadWithCastILi1EEENSE_13StoreWithCastILi1EEEEEviT_T0_T2_T3_T4_T5_,@function
        .size           _ZN2at6native27unrolled_elementwise_kernelIZZZNS0_16sqrt_kernel_cudaERNS_18TensorIteratorBaseEENKUlvE0_clEvENKUlvE1_clEvEUlN3c104HalfEE_St5arrayIPcLm2EELi4E23TrivialOffsetCalculatorILi1EjESD_NS0_6memory12LoadWithCastILi1EEENSE_13StoreWithCastILi1EEEEEviT_T0_T2_T3_T4_T5_,(.L_x_36355 - _ZN2at6native27unrolled_elementwise_kernelIZZZNS0_16sqrt_kernel_cudaERNS_18TensorIteratorBaseEENKUlvE0_clEvENKUlvE1_clEvEUlN3c104HalfEE_St5arrayIPcLm2EELi4E23TrivialOffsetCalculatorILi1EjESD_NS0_6memory12LoadWithCastILi1EEENSE_13StoreWithCastILi1EEEEEviT_T0_T2_T3_T4_T5_)
        .other          _ZN2at6native27unrolled_elementwise_kernelIZZZNS0_16sqrt_kernel_cudaERNS_18TensorIteratorBaseEENKUlvE0_clEvENKUlvE1_clEvEUlN3c104HalfEE_St5arrayIPcLm2EELi4E23TrivialOffsetCalculatorILi1EjESD_NS0_6memory12LoadWithCastILi1EEENSE_13StoreWithCastILi1EEEEEviT_T0_T2_T3_T4_T5_,@"STO_CUDA_ENTRY STV_DEFAULT"
_ZN2at6native27unrolled_elementwise_kernelIZZZNS0_16sqrt_kernel_cudaERNS_18TensorIteratorBaseEENKUlvE0_clEvENKUlvE1_clEvEUlN3c104HalfEE_St5arrayIPcLm2EELi4E23TrivialOffsetCalculatorILi1EjESD_NS0_6memory12LoadWithCastILi1EEENSE_13StoreWithCastILi1EEEEEviT_T0_T2_T3_T4_T5_:
.text._ZN2at6native27unrolled_elementwise_kernelIZZZNS0_16sqrt_kernel_cudaERNS_18TensorIteratorBaseEENKUlvE0_clEvENKUlvE1_clEvEUlN3c104HalfEE_St5arrayIPcLm2EELi4E23TrivialOffsetCalculatorILi1EjESD_NS0_6memory12LoadWithCastILi1EEENSE_13StoreWithCastILi1EEEEEviT_T0_T2_T3_T4_T5_:
        /* <DEDUP_REMOVED lines=34> */
.L_x_21078:
[----:B------:R-:W2:Y:S02]  /*0220*/  LDG.E.U8 R2, desc[UR36][R2.64] ;  /* 0x0000002402027981 */ /* 0x000ea4000c1e1100 */
[----:B--2---:R-:W-:-:S04]  /*0230*/  I2FP.F32.U32 R0, R2 ;  /* 0x0000000200007245 */ /* 0x004fc80000201000 */
[----:B------:R-:W-:-:S04]  /*0240*/  F2FP.F16.F32.PACK_AB R0, RZ, R0 ;  /* 0x00000000ff00723e */ /* 0x000fc800000000ff */
[----:B------:R-:W-:Y:S01]  /*0250*/  PRMT R22, R0, 0x7610, R22 ;  /* 0x0000761000167816 */ /* 0x000fe20000000016 */
[----:B------:R-:W-:Y:S06]  /*0260*/  BRA `(.L_x_21080) ;  /* 0x0000000c00c07947 */ /* 0x000fec0003800000 */
.L_x_21077:
        /* <DEDUP_REMOVED lines=11> */
.L_x_21082:
[----:B------:R-:W2:Y:S02]  /*0320*/  LDG.E R2, desc[UR36][R2.64] ;  /* 0x0000002402027981 */ /* 0x000ea4000c1e1900 */
[----:B--2---:R-:W-:-:S04]  /*0330*/  I2FP.F32.S32 R0, R2 ;  /* 0x0000000200007245 */ /* 0x004fc80000201400 */
[----:B------:R-:W-:-:S04]  /*0340*/  F2FP.F16.F32.PACK_AB R0, RZ, R0 ;  /* 0x00000000ff00723e */ /* 0x000fc800000000ff */
[----:B------:R-:W-:Y:S01]  /*0350*/  PRMT R22, R0, 0x7610, R22 ;  /* 0x0000761000167816 */ /* 0x000fe20000000016 */
[----:B------:R-:W-:Y:S06]  /*0360*/  BRA `(.L_x_21080) ;  /* 0x0000000c00807947 */ /* 0x000fec0003800000 */
.L_x_21081:
[----:B------:R-:W2:Y:S02]  /*0370*/  LDG.E.U16 R2, desc[UR36][R2.64] ;  /* 0x0000002402027981 */ /* 0x000ea4000c1e1500 */
[----:B--2---:R-:W0:Y:S02]  /*0380*/  I2F.S16 R0, R2 ;  /* 0x0000000200007306 */ /* 0x004e240000101400 */
[----:B0-----:R-:W-:-:S04]  /*0390*/  F2FP.F16.F32.PACK_AB R0, RZ, R0 ;  /* 0x00000000ff00723e */ /* 0x001fc800000000ff */
[----:B------:R-:W-:Y:S01]  /*03a0*/  PRMT R22, R0, 0x7610, R22 ;  /* 0x0000761000167816 */ /* 0x000fe20000000016 */
[----:B------:R-:W-:Y:S06]  /*03b0*/  BRA `(.L_x_21080) ;  /* 0x0000000c006c7947 */ /* 0x000fec0003800000 */
.L_x_21076:
        /* <DEDUP_REMOVED lines=9> */
.L_x_21084:
[----:B------:R1:W5:Y:S01]  /*0450*/  LDG.E.U16 R22, desc[UR36][R2.64] ;  /* 0x0000002402167981 */ /* 0x000362000c1e1500 */
[----:B------:R-:W-:Y:S05]  /*0460*/  BRA `(.L_x_21080) ;  /* 0x0000000c00407947 */ /* 0x000fea0003800000 */
.L_x_21083:
        /* <DEDUP_REMOVED lines=9> */
.L_x_21086:
[----:B------:R0:W5:Y:S01]  /*0500*/  LDG.E.U16 R22, desc[UR36][R2.64] ;  /* 0x0000002402167981 */ /* 0x000162000c1e1500 */
[----:B------:R-:W-:Y:S05]  /*0510*/  BRA `(.L_x_21080) ;  /* 0x0000000c00147947 */ /* 0x000fea0003800000 */
.L_x_21085:
        /* <DEDUP_REMOVED lines=9> */
.L_x_21075:
        /* <DEDUP_REMOVED lines=14> */
.L_x_21089:
        /* <DEDUP_REMOVED lines=9> */
.L_x_21088:
        /* <DEDUP_REMOVED lines=28> */
.L_x_21091:
        /* <DEDUP_REMOVED lines=16> */
.L_x_21090:
[----:B------:R-:W2:Y:S02]  /*09e0*/  LDG.E.U16 R0, desc[UR36][R2.64] ;  /* 0x0000002402007981 */ /* 0x000ea4000c1e1500 */
[----:B--2---:R-:W-:-:S05]  /*09f0*/  IMAD.U32 R0, R0, 0x10000, RZ ;  /* 0x0001000000007824 */ /* 0x004fca00078e00ff */
[----:B------:R-:W-:-:S04]  /*0a00*/  F2FP.F16.F32.PACK_AB R0, RZ, R0 ;  /* 0x00000000ff00723e */ /* 0x000fc800000000ff */
[----:B------:R-:W-:Y:S01]  /*0a10*/  PRMT R22, R0, 0x7610, R22 ;  /* 0x0000761000167816 */ /* 0x000fe20000000016 */
[----:B------:R-:W-:Y:S06]  /*0a20*/  BRA `(.L_x_21080) ;  /* 0x0000000400d07947 */ /* 0x000fec0003800000 */
.L_x_21087:
        /* <DEDUP_REMOVED lines=13> */
.L_x_21094:
        /* <DEDUP_REMOVED lines=21> */
.L_x_21098:
[----:B------:R-:W-:Y:S05]  /*0c50*/  BSYNC B1 ;  /* 0x0000000000017941 */ /* 0x000fea0003800000 */
.L_x_21097:
[----:B------:R-:W-:Y:S01]  /*0c60*/  LEA R3, R0, 0x3b800000, 0x17 ;  /* 0x3b80000000037811 */ /* 0x000fe200078eb8ff */
[----:B------:R-:W-:-:S05]  /*0c70*/  IMAD.SHL.U32 R0, R2, 0x100000, RZ ;  /* 0x0010000002007824 */ /* 0x000fca00078e00ff */
[----:B------:R-:W-:-:S07]  /*0c80*/  LOP3.LUT R0, R3, R0, R4, 0xfe, !PT ;  /* 0x0000000003007212 */ /* 0x000fce00078efe04 */
.L_x_21096:
[----:B------:R-:W-:Y:S05]  /*0c90*/  BSYNC B0 ;  /* 0x0000000000007941 */ /* 0x000fea0003800000 */
.L_x_21095:
[----:B------:R-:W-:-:S04]  /*0ca0*/  F2FP.F16.F32.PACK_AB R0, RZ, R0 ;  /* 0x00000000ff00723e */ /* 0x000fc800000000ff */
[----:B------:R-:W-:Y:S01]  /*0cb0*/  PRMT R22, R0, 0x7610, R22 ;  /* 0x0000761000167816 */ /* 0x000fe20000000016 */
[----:B------:R-:W-:Y:S06]  /*0cc0*/  BRA `(.L_x_21080) ;  /* 0x0000000400287947 */ /* 0x000fec0003800000 */
.L_x_21093:
        /* <DEDUP_REMOVED lines=21> */
.L_x_21102:
[----:B------:R-:W-:Y:S05]  /*0e20*/  BSYNC B1 ;  /* 0x0000000000017941 */ /* 0x000fea0003800000 */
.L_x_21101:
[----:B------:R-:W-:Y:S01]  /*0e30*/  LEA R3, R0, 0x37800000, 0x17 ;  /* 0x3780000000037811 */ /* 0x000fe200078eb8ff */
[----:B------:R-:W-:-:S05]  /*0e40*/  IMAD.SHL.U32 R0, R2, 0x200000, RZ ;  /* 0x0020000002007824 */ /* 0x000fca00078e00ff */
[----:B------:R-:W-:-:S07]  /*0e50*/  LOP3.LUT R0, R3, R0, R4, 0xfe, !PT ;  /* 0x0000000003007212 */ /* 0x000fce00078efe04 */
.L_x_21100:
[----:B------:R-:W-:Y:S05]  /*0e60*/  BSYNC B0 ;  /* 0x0000000000007941 */ /* 0x000fea0003800000 */
.L_x_21099:
[----:B------:R-:W-:-:S04]  /*0e70*/  F2FP.F16.F32.PACK_AB R0, RZ, R0 ;  /* 0x00000000ff00723e */ /* 0x000fc800000000ff */
[----:B------:R-:W-:Y:S01]  /*0e80*/  PRMT R22, R0, 0x7610, R22 ;  /* 0x0000761000167816 */ /* 0x000fe20000000016 */
[----:B------:R-:W-:Y:S06]  /*0e90*/  BRA `(.L_x_21080) ;  /* 0x0000000000b47947 */ /* 0x000fec0003800000 */
.L_x_21092:
        /* <DEDUP_REMOVED lines=14> */
.L_x_21106:
[----:B------:R-:W-:Y:S05]  /*0f80*/  BSYNC B0 ;  /* 0x0000000000007941 */ /* 0x000fea0003800000 */
.L_x_21105:
[----:B------:R-:W-:-:S04]  /*0f90*/  F2FP.F16.F32.PACK_AB R0, RZ, R0 ;  /* 0x00000000ff00723e */ /* 0x000fc800000000ff */
[----:B------:R-:W-:Y:S01]  /*0fa0*/  PRMT R22, R0, 0x7610, R22 ;  /* 0x0000761000167816 */ /* 0x000fe20000000016 */
[----:B------:R-:W-:Y:S06]  /*0fb0*/  BRA `(.L_x_21080) ;  /* 0x00000000006c7947 */ /* 0x000fec0003800000 */
.L_x_21079:
        /* <DEDUP_REMOVED lines=16> */
.L_x_21107:
[----:B------:R-:W-:Y:S01]  /*10c0*/  PRMT R22, RZ, 0x7610, R22 ;  /* 0x00007610ff167816 */ /* 0x000fe20000000016 */
[----:B------:R-:W-:Y:S06]  /*10d0*/  BRA `(.L_x_21080) ;  /* 0x0000000000247947 */ /* 0x000fec0003800000 */
.L_x_21104:
[----:B------:R-:W2:Y:S02]  /*10e0*/  LDG.E.64 R2, desc[UR36][R2.64] ;  /* 0x0000002402027981 */ /* 0x000ea4000c1e1b00 */
[----:B--2---:R-:W0:Y:S02]  /*10f0*/  I2F.U64 R0, R2 ;  /* 0x0000000200007312 */ /* 0x004e240000301000 */
[----:B0-----:R-:W-:-:S04]  /*1100*/  F2FP.F16.F32.PACK_AB R0, RZ, R0 ;  /* 0x00000000ff00723e */ /* 0x001fc800000000ff */
[----:B------:R-:W-:Y:S01]  /*1110*/  PRMT R22, R0, 0x7610, R22 ;  /* 0x0000761000167816 */ /* 0x000fe20000000016 */
[----:B------:R-:W-:Y:S06]  /*1120*/  BRA `(.L_x_21080) ;  /* 0x0000000000107947 */ /* 0x000fec0003800000 */
.L_x_21103:
[----:B------:R-:W2:Y:S02]  /*1130*/  LDG.E R2, desc[UR36][R2.64] ;  /* 0x0000002402027981 */ /* 0x000ea4000c1e1900 */
[----:B--2---:R-:W-:-:S04]  /*1140*/  I2FP.F32.U32 R0, R2 ;  /* 0x0000000200007245 */ /* 0x004fc80000201000 */
[----:B------:R-:W-:-:S04]  /*1150*/  F2FP.F16.F32.PACK_AB R0, RZ, R0 ;  /* 0x00000000ff00723e */ /* 0x000fc800000000ff */
[----:B------:R-:W-:-:S07]  /*1160*/  PRMT R22, R0, 0x7610, R22 ;  /* 0x0000761000167816 */ /* 0x000fce0000000016 */
.L_x_21080:
[----:B------:R-:W2:Y:S02]  /*1170*/  S2R R19, SR_TID.X ;  /* 0x0000000000137919 */ /* 0x000ea40000002100 */
[----:B--2---:R-:W-:-:S07]  /*1180*/  VIADD R19, R19, 0x80 ;  /* 0x0000008013137836 */ /* 0x004fce0000000000 */
.L_x_21074:
[----:B------:R-:W-:Y:S05]  /*1190*/  BSYNC B6 ;  /* 0x0000000000067941 */ /* 0x000fea0003800000 */
.L_x_21073:
        /* <DEDUP_REMOVED lines=26> */
.L_x_21113:
[----:B------:R-:W2:Y:S02]  /*1340*/  LDG.E.U8 R2, desc[UR36][R2.64] ;  /* 0x0000002402027981 */ /* 0x000ea4000c1e1100 */
[----:B--2---:R-:W-:-:S04]  /*1350*/  I2FP.F32.U32 R0, R2 ;  /* 0x0000000200007245 */ /* 0x004fc80000201000 */
[----:B------:R-:W-:-:S04]  /*1360*/  F2FP.F16.F32.PACK_AB R0, RZ, R0 ;  /* 0x00000000ff00723e */ /* 0x000fc800000000ff */
[----:B------:R-:W-:Y:S01]  /*1370*/  PRMT R23, R0, 0x7610, R23 ;  /* 0x0000761000177816 */ /* 0x000fe20000000017 */
[----:B------:R-:W-:Y:S06]  /*1380*/  BRA `(.L_x_21115) ;  /* 0x0000000c00bc7947 */ /* 0x000fec0003800000 */
.L_x_21112:
        /* <DEDUP_REMOVED lines=11> */
.L_x_21117:
[----:B------:R-:W2:Y:S02]  /*1440*/  LDG.E R2, desc[UR36][R2.64] ;  /* 0x0000002402027981 */ /* 0x000ea4000c1e1900 */
[----:B--2---:R-:W-:-:S04]  /*1450*/  I2FP.F32.S32 R0, R2 ;  /* 0x0000000200007245 */ /* 0x004fc80000201400 */
[----:B------:R-:W-:-:S04]  /*1460*/  F2FP.F16.F32.PACK_AB R0, RZ, R0 ;  /* 0x00000000ff00723e */ /* 0x000fc800000000ff */
[----:B------:R-:W-:Y:S01]  /*1470*/  PRMT R23, R0, 0x7610, R23 ;  /* 0x0000761000177816 */ /* 0x000fe20000000017 */
[----:B------:R-:W-:Y:S06]  /*1480*/  BRA `(.L_x_21115) ;  /* 0x0000000c007c7947 */ /* 0x000fec0003800000 */
.L_x_21116:
[----:B------:R-:W2:Y:S02]  /*1490*/  LDG.E.U16 R2, desc[UR36][R2.64] ;  /* 0x0000002402027981 */ /* 0x000ea4000c1e1500 */
[----:B--2---:R-:W0:Y:S02]  /*14a0*/  I2F.S16 R0, R2 ;  /* 0x0000000200007306 */ /* 0x004e240000101400 */
[----:B0-----:R-:W-:-:S04]  /*14b0*/  F2FP.F16.F32.PACK_AB R0, RZ, R0 ;  /* 0x00000000ff00723e */ /* 0x001fc800000000ff */
[----:B------:R-:W-:Y:S01]  /*14c0*/  PRMT R23, R0, 0x7610, R23 ;  /* 0x0000761000177816 */ /* 0x000fe20000000017 */
[----:B------:R-:W-:Y:S06]  /*14d0*/  BRA `(.L_x_21115) ;  /* 0x0000000c00687947 */ /* 0x000fec0003800000 */
.L_x_21111:
        /* <DEDUP_REMOVED lines=9> */
.L_x_21119:
[----:B------:R0:W5:Y:S01]  /*1570*/  LDG.E.U16 R23, desc[UR36][R2.64] ;  /* 0x0000002402177981 */ /* 0x000162000c1e1500 */
[----:B------:R-:W-:Y:S05]  /*1580*/  BRA `(.L_x_21115) ;  /* 0x0000000c003c7947 */ /* 0x000fea0003800000 */
.L_x_21118:
        /* <DEDUP_REMOVED lines=9> */
.L_x_21121:
[----:B------:R1:W5:Y:S01]  /*1620*/  LDG.E.U16 R23, desc[UR36][R2.64] ;  /* 0x0000002402177981 */ /* 0x000362000c1e1500 */
[----:B------:R-:W-:Y:S05]  /*1630*/  BRA `(.L_x_21115) ;  /* 0x0000000c00107947 */ /* 0x000fea0003800000 */
.L_x_21120:
        /* <DEDUP_REMOVED lines=9> */
.L_x_21110:
        /* <DEDUP_REMOVED lines=14> */
.L_x_21124:
        /* <DEDUP_REMOVED lines=9> */
.L_x_21123:
        /* <DEDUP_REMOVED lines=28> */
.L_x_21126:
        /* <DEDUP_REMOVED lines=15> */
.L_x_21125:
[----:B------:R-:W2:Y:S02]  /*1af0*/  LDG.E.U16 R0, desc[UR36][R2.64] ;  /* 0x0000002402007981 */ /* 0x000ea4000c1e1500 */
[----:B--2---:R-:W-:-:S05]  /*1b00*/  IMAD.U32 R0, R0, 0x10000, RZ ;  /* 0x0001000000007824 */ /* 0x004fca00078e00ff */
[----:B------:R-:W-:-:S04]  /*1b10*/  F2FP.F16.F32.PACK_AB R0, RZ, R0 ;  /* 0x00000000ff00723e */ /* 0x000fc800000000ff */
[----:B------:R-:W-:Y:S01]  /*1b20*/  PRMT R23, R0, 0x7610, R23 ;  /* 0x0000761000177816 */ /* 0x000fe20000000017 */
[----:B------:R-:W-:Y:S06]  /*1b30*/  BRA `(.L_x_21115) ;  /* 0x0000000400d07947 */ /* 0x000fec0003800000 */
.L_x_21122:
        /* <DEDUP_REMOVED lines=13> */
.L_x_21129:
        /* <DEDUP_REMOVED lines=21> */
.L_x_21133:
[----:B------:R-:W-:Y:S05]  /*1d60*/  BSYNC B1 ;  /* 0x0000000000017941 */ /* 0x000fea0003800000 */
.L_x_21132:
[----:B------:R-:W-:Y:S01]  /*1d70*/  LEA R3, R0, 0x3b800000, 0x17 ;  /* 0x3b80000000037811 */ /* 0x000fe200078eb8ff */
[----:B------:R-:W-:-:S05]  /*1d80*/  IMAD.SHL.U32 R0, R2, 0x100000, RZ ;  /* 0x0010000002007824 */ /* 0x000fca00078e00ff */
[----:B------:R-:W-:-:S07]  /*1d90*/  LOP3.LUT R0, R3, R0, R4, 0xfe, !PT ;  /* 0x0000000003007212 */ /* 0x000fce00078efe04 */
.L_x_21131:
[----:B------:R-:W-:Y:S05]  /*1da0*/  BSYNC B0 ;  /* 0x0000000000007941 */ /* 0x000fea0003800000 */
.L_x_21130:
[----:B------:R-:W-:-:S04]  /*1db0*/  F2FP.F16.F32.PACK_AB R0, RZ, R0 ;  /* 0x00000000ff00723e */ /* 0x000fc800000000ff */
[----:B------:R-:W-:Y:S01]  /*1dc0*/  PRMT R23, R0, 0x7610, R23 ;  /* 0x0000761000177816 */ /* 0x000fe20000000017 */
[----:B------:R-:W-:Y:S06]  /*1dd0*/  BRA `(.L_x_21115) ;  /* 0x0000000400287947 */ /* 0x000fec0003800000 */
.L_x_21128:
        /* <DEDUP_REMOVED lines=21> */
.L_x_21137:
[----:B------:R-:W-:Y:S05]  /*1f30*/  BSYNC B1 ;  /* 0x0000000000017941 */ /* 0x000fea0003800000 */
.L_x_21136:
[----:B------:R-:W-:Y:S01]  /*1f40*/  LEA R3, R0, 0x37800000, 0x17 ;  /* 0x3780000000037811 */ /* 0x000fe200078eb8ff */
[----:B------:R-:W-:-:S05]  /*1f50*/  IMAD.SHL.U32 R0, R2, 0x200000, RZ ;  /* 0x0020000002007824 */ /* 0x000fca00078e00ff */
[----:B------:R-:W-:-:S07]  /*1f60*/  LOP3.LUT R0, R3, R0, R4, 0xfe, !PT ;  /* 0x0000000003007212 */ /* 0x000fce00078efe04 */
.L_x_21135:
[----:B------:R-:W-:Y:S05]  /*1f70*/  BSYNC B0 ;  /* 0x0000000000007941 */ /* 0x000fea0003800000 */
.L_x_21134:
[----:B------:R-:W-:-:S04]  /*1f80*/  F2FP.F16.F32.PACK_AB R0, RZ, R0 ;  /* 0x00000000ff00723e */ /* 0x000fc800000000ff */
[----:B------:R-:W-:Y:S01]  /*1f90*/  PRMT R23, R0, 0x7610, R23 ;  /* 0x0000761000177816 */ /* 0x000fe20000000017 */
[----:B------:R-:W-:Y:S06]  /*1fa0*/  BRA `(.L_x_21115) ;  /* 0x0000000000b47947 */ /* 0x000fec0003800000 */
.L_x_21127:
        /* <DEDUP_REMOVED lines=14> */
.L_x_21141:
[----:B------:R-:W-:Y:S05]  /*2090*/  BSYNC B0 ;  /* 0x0000000000007941 */ /* 0x000fea0003800000 */
.L_x_21140:
[----:B------:R-:W-:-:S04]  /*20a0*/  F2FP.F16.F32.PACK_AB R0, RZ, R0 ;  /* 0x00000000ff00723e */ /* 0x000fc800000000ff */
[----:B------:R-:W-:Y:S01]  /*20b0*/  PRMT R23, R0, 0x7610, R23 ;  /* 0x0000761000177816 */ /* 0x000fe20000000017 */
[----:B------:R-:W-:Y:S06]  /*20c0*/  BRA `(.L_x_21115) ;  /* 0x00000000006c7947 */ /* 0x000fec0003800000 */
.L_x_21114:
        /* <DEDUP_REMOVED lines=16> */
.L_x_21142:
[----:B------:R-:W-:Y:S01]  /*21d0*/  PRMT R23, RZ, 0x7610, R23 ;  /* 0x00007610ff177816 */ /* 0x000fe20000000017 */
[----:B------:R-:W-:Y:S06]  /*21e0*/  BRA `(.L_x_21115) ;  /* 0x0000000000247947 */ /* 0x000fec0003800000 */
.L_x_21139:
[----:B------:R-:W2:Y:S02]  /*21f0*/  LDG.E.64 R2, desc[UR36][R2.64] ;  /* 0x0000002402027981 */ /* 0x000ea4000c1e1b00 */
[----:B--2---:R-:W0:Y:S02]  /*2200*/  I2F.U64 R0, R2 ;  /* 0x0000000200007312 */ /* 0x004e240000301000 */
[----:B0-----:R-:W-:-:S04]  /*2210*/  F2FP.F16.F32.PACK_AB R0, RZ, R0 ;  /* 0x00000000ff00723e */ /* 0x001fc800000000ff */
[----:B------:R-:W-:Y:S01]  /*2220*/  PRMT R23, R0, 0x7610, R23 ;  /* 0x0000761000177816 */ /* 0x000fe20000000017 */
[----:B------:R-:W-:Y:S06]  /*2230*/  BRA `(.L_x_21115) ;  /* 0x0000000000107947 */ /* 0x000fec0003800000 */
.L_x_21138:
[----:B------:R-:W2:Y:S02]  /*2240*/  LDG.E R2, desc[UR36][R2.64] ;  /* 0x0000002402027981 */ /* 0x000ea4000c1e1900 */
[----:B--2---:R-:W-:-:S04]  /*2250*/  I2FP.F32.U32 R0, R2 ;  /* 0x0000000200007245 */ /* 0x004fc80000201000 */
[----:B------:R-:W-:-:S04]  /*2260*/  F2FP.F16.F32.PACK_AB R0, RZ, R0 ;  /* 0x00000000ff00723e */ /* 0x000fc800000000ff */
[----:B------:R-:W-:-:S07]  /*2270*/  PRMT R23, R0, 0x7610, R23 ;  /* 0x0000761000177816 */ /* 0x000fce0000000017 */
.L_x_21115:
[----:B------:R-:W-:-:S07]  /*2280*/  VIADD R19, R19, 0x80 ;  /* 0x0000008013137836 */ /* 0x000fce0000000000 */
.L_x_21109:
[----:B------:R-:W-:Y:S05]  /*2290*/  BSYNC B6 ;  /* 0x0000000000067941 */ /* 0x000fea0003800000 */
.L_x_21108:
        /* <DEDUP_REMOVED lines=28> */
.L_x_21148:
[----:B------:R-:W2:Y:S02]  /*2460*/  LDG.E.U8 R2, desc[UR36][R2.64] ;  /* 0x0000002402027981 */ /* 0x000ea4000c1e1100 */
[----:B--2---:R-:W-:-:S04]  /*2470*/  I2FP.F32.U32 R0, R2 ;  /* 0x0000000200007245 */ /* 0x004fc80000201000 */
[----:B------:R-:W-:-:S04]  /*2480*/  F2FP.F16.F32.PACK_AB R0, RZ, R0 ;  /* 0x00000000ff00723e */ /* 0x000fc800000000ff */
[----:B------:R-:W-:Y:S01]  /*2490*/  PRMT R25, R0, 0x7610, R25 ;  /* 0x0000761000197816 */ /* 0x000fe20000000019 */
[----:B------:R-:W-:Y:S06]  /*24a0*/  BRA `(.L_x_21150) ;  /* 0x0000000c00bc7947 */ /* 0x000fec0003800000 */
.L_x_21147:
        /* <DEDUP_REMOVED lines=11> */
.L_x_21152:
[----:B------:R-:W2:Y:S02]  /*2560*/  LDG.E R2, desc[UR36][R2.64] ;  /* 0x0000002402027981 */ /* 0x000ea4000c1e1900 */
[----:B--2---:R-:W-:-:S04]  /*2570*/  I2FP.F32.S32 R0, R2 ;  /* 0x0000000200007245 */ /* 0x004fc80000201400 */
[----:B------:R-:W-:-:S04]  /*2580*/  F2FP.F16.F32.PACK_AB R0, RZ, R0 ;  /* 0x00000000ff00723e */ /* 0x000fc800000000ff */
[----:B------:R-:W-:Y:S01]  /*2590*/  PRMT R25, R0, 0x7610, R25 ;  /* 0x0000761000197816 */ /* 0x000fe20000000019 */
[----:B------:R-:W-:Y:S06]  /*25a0*/  BRA `(.L_x_21150) ;  /* 0x0000000c007c7947 */ /* 0x000fec0003800000 */
.L_x_21151:
[----:B------:R-:W2:Y:S02]  /*25b0*/  LDG.E.U16 R2, desc[UR36][R2.64] ;  /* 0x0000002402027981 */ /* 0x000ea4000c1e1500 */
[----:B--2---:R-:W0:Y:S02]  /*25c0*/  I2F.S16 R0, R2 ;  /* 0x0000000200007306 */ /* 0x004e240000101400 */
[----:B0-----:R-:W-:-:S04]  /*25d0*/  F2FP.F16.F32.PACK_AB R0, RZ, R0 ;  /* 0x00000000ff00723e */ /* 0x001fc800000000ff */
[----:B------:R-:W-:Y:S01]  /*25e0*/  PRMT R25, R0, 0x7610, R25 ;  /* 0x0000761000197816 */ /* 0x000fe20000000019 */
[----:B------:R-:W-:Y:S06]  /*25f0*/  BRA `(.L_x_21150) ;  /* 0x0000000c00687947 */ /* 0x000fec0003800000 */
.L_x_21146:
        /* <DEDUP_REMOVED lines=9> */
.L_x_21154:
[----:B------:R0:W5:Y:S01]  /*2690*/  LDG.E.U16 R25, desc[UR36][R2.64] ;  /* 0x0000002402197981 */ /* 0x000162000c1e1500 */
[----:B------:R-:W-:Y:S05]  /*26a0*/  BRA `(.L_x_21150) ;  /* 0x0000000c003c7947 */ /* 0x000fea0003800000 */
.L_x_21153:
        /* <DEDUP_REMOVED lines=9> */
.L_x_21156:
[----:B------:R1:W5:Y:S01]  /*2740*/  LDG.E.U16 R25, desc[UR36][R2.64] ;  /* 0x0000002402197981 */ /* 0x000362000c1e1500 */
[----:B------:R-:W-:Y:S05]  /*2750*/  BRA `(.L_x_21150) ;  /* 0x0000000c00107947 */ /* 0x000fea0003800000 */
.L_x_21155:
        /* <DEDUP_REMOVED lines=9> */
.L_x_21145:
        /* <DEDUP_REMOVED lines=14> */
.L_x_21159:
        /* <DEDUP_REMOVED lines=9> */
.L_x_21158:
        /* <DEDUP_REMOVED lines=28> */
.L_x_21161:
        /* <DEDUP_REMOVED lines=15> */
.L_x_21160:
[----:B------:R-:W2:Y:S02]  /*2c10*/  LDG.E.U16 R0, desc[UR36][R2.64] ;  /* 0x0000002402007981 */ /* 0x000ea4000c1e1500 */
[----:B--2---:R-:W-:-:S05]  /*2c20*/  IMAD.U32 R0, R0, 0x10000, RZ ;  /* 0x0001000000007824 */ /* 0x004fca00078e00ff */
[----:B------:R-:W-:-:S04]  /*2c30*/  F2FP.F16.F32.PACK_AB R0, RZ, R0 ;  /* 0x00000000ff00723e */ /* 0x000fc800000000ff */
[----:B------:R-:W-:Y:S01]  /*2c40*/  PRMT R25, R0, 0x7610, R25 ;  /* 0x0000761000197816 */ /* 0x000fe20000000019 */
[----:B------:R-:W-:Y:S06]  /*2c50*/  BRA `(.L_x_21150) ;  /* 0x0000000400d07947 */ /* 0x000fec0003800000 */
.L_x_21157:
        /* <DEDUP_REMOVED lines=13> */
.L_x_21164:
        /* <DEDUP_REMOVED lines=21> */
.L_x_21168:
[----:B------:R-:W-:Y:S05]  /*2e80*/  BSYNC B1 ;  /* 0x0000000000017941 */ /* 0x000fea0003800000 */
.L_x_21167:
[----:B------:R-:W-:Y:S01]  /*2e90*/  LEA R3, R0, 0x3b800000, 0x17 ;  /* 0x3b80000000037811 */ /* 0x000fe200078eb8ff */
[----:B------:R-:W-:-:S05]  /*2ea0*/  IMAD.SHL.U32 R0, R2, 0x100000, RZ ;  /* 0x0010000002007824 */ /* 0x000fca00078e00ff */
[----:B------:R-:W-:-:S07]  /*2eb0*/  LOP3.LUT R0, R3, R0, R4, 0xfe, !PT ;  /* 0x0000000003007212 */ /* 0x000fce00078efe04 */
.L_x_21166:
[----:B------:R-:W-:Y:S05]  /*2ec0*/  BSYNC B0 ;  /* 0x0000000000007941 */ /* 0x000fea0003800000 */
.L_x_21165:
[----:B------:R-:W-:-:S04]  /*2ed0*/  F2FP.F16.F32.PACK_AB R0, RZ, R0 ;  /* 0x00000000ff00723e */ /* 0x000fc800000000ff */
[----:B------:R-:W-:Y:S01]  /*2ee0*/  PRMT R25, R0, 0x7610, R25 ;  /* 0x0000761000197816 */ /* 0x000fe20000000019 */
[----:B------:R-:W-:Y:S06]  /*2ef0*/  BRA `(.L_x_21150) ;  /* 0x0000000400287947 */ /* 0x000fec0003800000 */
.L_x_21163:
        /* <DEDUP_REMOVED lines=21> */
.L_x_21172:
[----:B------:R-:W-:Y:S05]  /*3050*/  BSYNC B1 ;  /* 0x0000000000017941 */ /* 0x000fea0003800000 */
.L_x_21171:
[----:B------:R-:W-:Y:S01]  /*3060*/  LEA R3, R0, 0x37800000, 0x17 ;  /* 0x3780000000037811 */ /* 0x000fe200078eb8ff */
[----:B------:R-:W-:-:S05]  /*3070*/  IMAD.SHL.U32 R0, R2, 0x200000, RZ ;  /* 0x0020000002007824 */ /* 0x000fca00078e00ff */
[----:B------:R-:W-:-:S07]  /*3080*/  LOP3.LUT R0, R3, R0, R4, 0xfe, !PT ;  /* 0x0000000003007212 */ /* 0x000fce00078efe04 */
.L_x_21170:
[----:B------:R-:W-:Y:S05]  /*3090*/  BSYNC B0 ;  /* 0x0000000000007941 */ /* 0x000fea0003800000 */
.L_x_21169:
[----:B------:R-:W-:-:S04]  /*30a0*/  F2FP.F16.F32.PACK_AB R0, RZ, R0 ;  /* 0x00000000ff00723e */ /* 0x000fc800000000ff */
[----:B------:R-:W-:Y:S01]  /*30b0*/  PRMT R25, R0, 0x7610, R25 ;  /* 0x0000761000197816 */ /* 0x000fe20000000019 */
[----:B------:R-:W-:Y:S06]  /*30c0*/  BRA `(.L_x_21150) ;  /* 0x0000000000b47947 */ /* 0x000fec0003800000 */
.L_x_21162:
        /* <DEDUP_REMOVED lines=14> */
.L_x_21176:
[----:B------:R-:W-:Y:S05]  /*31b0*/  BSYNC B0 ;  /* 0x0000000000007941 */ /* 0x000fea0003800000 */
.L_x_21175:
[----:B------:R-:W-:-:S04]  /*31c0*/  F2FP.F16.F32.PACK_AB R0, RZ, R0 ;  /* 0x00000000ff00723e */ /* 0x000fc800000000ff */
[----:B------:R-:W-:Y:S01]  /*31d0*/  PRMT R25, R0, 0x7610, R25 ;  /* 0x0000761000197816 */ /* 0x000fe20000000019 */
[----:B------:R-:W-:Y:S06]  /*31e0*/  BRA `(.L_x_21150) ;  /* 0x00000000006c7947 */ /* 0x000fec0003800000 */
.L_x_21149:
        /* <DEDUP_REMOVED lines=16> */
.L_x_21177:
[----:B------:R-:W-:Y:S01]  /*32f0*/  PRMT R25, RZ, 0x7610, R25 ;  /* 0x00007610ff197816 */ /* 0x000fe20000000019 */
[----:B------:R-:W-:Y:S06]  /*3300*/  BRA `(.L_x_21150) ;  /* 0x0000000000247947 */ /* 0x000fec0003800000 */
.L_x_21174:
[----:B------:R-:W2:Y:S02]  /*3310*/  LDG.E.64 R2, desc[UR36][R2.64] ;  /* 0x0000002402027981 */ /* 0x000ea4000c1e1b00 */
[----:B--2---:R-:W0:Y:S02]  /*3320*/  I2F.U64 R0, R2 ;  /* 0x0000000200007312 */ /* 0x004e240000301000 */
[----:B0-----:R-:W-:-:S04]  /*3330*/  F2FP.F16.F32.PACK_AB R0, RZ, R0 ;  /* 0x00000000ff00723e */ /* 0x001fc800000000ff */
[----:B------:R-:W-:Y:S01]  /*3340*/  PRMT R25, R0, 0x7610, R25 ;  /* 0x0000761000197816 */ /* 0x000fe20000000019 */
[----:B------:R-:W-:Y:S06]  /*3350*/  BRA `(.L_x_21150) ;  /* 0x0000000000107947 */ /* 0x000fec0003800000 */
.L_x_21173:
[----:B------:R-:W2:Y:S02]  /*3360*/  LDG.E R2, desc[UR36][R2.64] ;  /* 0x0000002402027981 */ /* 0x000ea4000c1e1900 */
[----:B--2---:R-:W-:-:S04]  /*3370*/  I2FP.F32.U32 R0, R2 ;  /* 0x0000000200007245 */ /* 0x004fc80000201000 */
[----:B------:R-:W-:-:S04]  /*3380*/  F2FP.F16.F32.PACK_AB R0, RZ, R0 ;  /* 0x00000000ff00723e */ /* 0x000fc800000000ff */
[----:B------:R-:W-:-:S07]  /*3390*/  PRMT R25, R0, 0x7610, R25 ;  /* 0x0000761000197816 */ /* 0x000fce0000000019 */
.L_x_21150:
[----:B------:R-:W-:-:S07]  /*33a0*/  VIADD R19, R19, 0x80 ;  /* 0x0000008013137836 */ /* 0x000fce0000000000 */
.L_x_21144:
[----:B------:R-:W-:Y:S05]  /*33b0*/  BSYNC B6 ;  /* 0x0000000000067941 */ /* 0x000fea0003800000 */
.L_x_21143:
        /* <DEDUP_REMOVED lines=25> */
.L_x_21183:
[----:B------:R-:W2:Y:S02]  /*3550*/  LDG.E.U8 R2, desc[UR36][R2.64] ;  /* 0x0000002402027981 */ /* 0x000ea4000c1e1100 */
[----:B--2---:R-:W-:-:S04]  /*3560*/  I2FP.F32.U32 R0, R2 ;  /* 0x0000000200007245 */ /* 0x004fc80000201000 */
[----:B------:R-:W-:-:S04]  /*3570*/  F2FP.F16.F32.PACK_AB R0, RZ, R0 ;  /* 0x00000000ff00723e */ /* 0x000fc800000000ff */
[----:B------:R-:W-:Y:S01]  /*3580*/  PRMT R24, R0, 0x7610, R24 ;  /* 0x0000761000187816 */ /* 0x000fe20000000018 */
[----:B------:R-:W-:Y:S06]  /*3590*/  BRA `(.L_x_21179) ;  /* 0x0000000c00bc7947 */ /* 0x000fec0003800000 */
.L_x_21182:
        /* <DEDUP_REMOVED lines=11> */
.L_x_21186:
[----:B------:R-:W2:Y:S02]  /*3650*/  LDG.E R2, desc[UR36][R2.64] ;  /* 0x0000002402027981 */ /* 0x000ea4000c1e1900 */
[----:B--2---:R-:W-:-:S04]  /*3660*/  I2FP.F32.S32 R0, R2 ;  /* 0x0000000200007245 */ /* 0x004fc80000201400 */
[----:B------:R-:W-:-:S04]  /*3670*/  F2FP.F16.F32.PACK_AB R0, RZ, R0 ;  /* 0x00000000ff00723e */ /* 0x000fc800000000ff */
[----:B------:R-:W-:Y:S01]  /*3680*/  PRMT R24, R0, 0x7610, R24 ;  /* 0x0000761000187816 */ /* 0x000fe20000000018 */
[----:B------:R-:W-:Y:S06]  /*3690*/  BRA `(.L_x_21179) ;  /* 0x0000000c007c7947 */ /* 0x000fec0003800000 */
.L_x_21185:
[----:B------:R-:W2:Y:S02]  /*36a0*/  LDG.E.U16 R2, desc[UR36][R2.64] ;  /* 0x0000002402027981 */ /* 0x000ea4000c1e1500 */
[----:B--2---:R-:W0:Y:S02]  /*36b0*/  I2F.S16 R0, R2 ;  /* 0x0000000200007306 */ /* 0x004e240000101400 */
[----:B0-----:R-:W-:-:S04]  /*36c0*/  F2FP.F16.F32.PACK_AB R0, RZ, R0 ;  /* 0x00000000ff00723e */ /* 0x001fc800000000ff */
[----:B------:R-:W-:Y:S01]  /*36d0*/  PRMT R24, R0, 0x7610, R24 ;  /* 0x0000761000187816 */ /* 0x000fe20000000018 */
[----:B------:R-:W-:Y:S06]  /*36e0*/  BRA `(.L_x_21179) ;  /* 0x0000000c00687947 */ /* 0x000fec0003800000 */
.L_x_21181:
        /* <DEDUP_REMOVED lines=9> */
.L_x_21188:
[----:B------:R2:W5:Y:S01]  /*3780*/  LDG.E.U16 R24, desc[UR36][R2.64] ;  /* 0x0000002402187981 */ /* 0x000562000c1e1500 */
[----:B------:R-:W-:Y:S05]  /*3790*/  BRA `(.L_x_21179) ;  /* 0x0000000c003c7947 */ /* 0x000fea0003800000 */
.L_x_21187:
        /* <DEDUP_REMOVED lines=9> */
.L_x_21190:
[----:B------:R3:W5:Y:S01]  /*3830*/  LDG.E.U16 R24, desc[UR36][R2.64] ;  /* 0x0000002402187981 */ /* 0x000762000c1e1500 */
[----:B------:R-:W-:Y:S05]  /*3840*/  BRA `(.L_x_21179) ;  /* 0x0000000c00107947 */ /* 0x000fea0003800000 */
.L_x_21189:
        /* <DEDUP_REMOVED lines=9> */
.L_x_21180:
        /* <DEDUP_REMOVED lines=14> */
.L_x_21193:
        /* <DEDUP_REMOVED lines=9> */
.L_x_21192:
        /* <DEDUP_REMOVED lines=28> */
.L_x_21195:
        /* <DEDUP_REMOVED lines=15> */
.L_x_21194:
[----:B------:R-:W2:Y:S02]  /*3d00*/  LDG.E.U16 R0, desc[UR36][R2.64] ;  /* 0x0000002402007981 */ /* 0x000ea4000c1e1500 */
[----:B--2---:R-:W-:-:S05]  /*3d10*/  IMAD.U32 R0, R0, 0x10000, RZ ;  /* 0x0001000000007824 */ /* 0x004fca00078e00ff */
[----:B------:R-:W-:-:S04]  /*3d20*/  F2FP.F16.F32.PACK_AB R0, RZ, R0 ;  /* 0x00000000ff00723e */ /* 0x000fc800000000ff */
[----:B------:R-:W-:Y:S01]  /*3d30*/  PRMT R24, R0, 0x7610, R24 ;  /* 0x0000761000187816 */ /* 0x000fe20000000018 */
[----:B------:R-:W-:Y:S06]  /*3d40*/  BRA `(.L_x_21179) ;  /* 0x0000000400d07947 */ /* 0x000fec0003800000 */
.L_x_21191:
        /* <DEDUP_REMOVED lines=13> */
.L_x_21198:
        /* <DEDUP_REMOVED lines=21> */
.L_x_21202:
[----:B------:R-:W-:Y:S05]  /*3f70*/  BSYNC B1 ;  /* 0x0000000000017941 */ /* 0x000fea0003800000 */
.L_x_21201:
[----:B------:R-:W-:Y:S01]  /*3f80*/  LEA R3, R0, 0x3b800000, 0x17 ;  /* 0x3b80000000037811 */ /* 0x000fe200078eb8ff */
[----:B------:R-:W-:-:S05]  /*3f90*/  IMAD.SHL.U32 R0, R2, 0x100000, RZ ;  /* 0x0010000002007824 */ /* 0x000fca00078e00ff */
[----:B------:R-:W-:-:S07]  /*3fa0*/  LOP3.LUT R0, R3, R0, R4, 0xfe, !PT ;  /* 0x0000000003007212 */ /* 0x000fce00078efe04 */
.L_x_21200:
[----:B------:R-:W-:Y:S05]  /*3fb0*/  BSYNC B0 ;  /* 0x0000000000007941 */ /* 0x000fea0003800000 */
.L_x_21199:
[----:B------:R-:W-:-:S04]  /*3fc0*/  F2FP.F16.F32.PACK_AB R0, RZ, R0 ;  /* 0x00000000ff00723e */ /* 0x000fc800000000ff */
[----:B------:R-:W-:Y:S01]  /*3fd0*/  PRMT R24, R0, 0x7610, R24 ;  /* 0x0000761000187816 */ /* 0x000fe20000000018 */
[----:B------:R-:W-:Y:S06]  /*3fe0*/  BRA `(.L_x_21179) ;  /* 0x0000000400287947 */ /* 0x000fec0003800000 */
.L_x_21197:
        /* <DEDUP_REMOVED lines=21> */
.L_x_21206:
[----:B------:R-:W-:Y:S05]  /*4140*/  BSYNC B1 ;  /* 0x0000000000017941 */ /* 0x000fea0003800000 */
.L_x_21205:
[----:B------:R-:W-:Y:S01]  /*4150*/  LEA R3, R0, 0x37800000, 0x17 ;  /* 0x3780000000037811 */ /* 0x000fe200078eb8ff */
[----:B------:R-:W-:-:S05]  /*4160*/  IMAD.SHL.U32 R0, R2, 0x200000, RZ ;  /* 0x0020000002007824 */ /* 0x000fca00078e00ff */
[----:B------:R-:W-:-:S07]  /*4170*/  LOP3.LUT R0, R3, R0, R4, 0xfe, !PT ;  /* 0x0000000003007212 */ /* 0x000fce00078efe04 */
.L_x_21204:
[----:B------:R-:W-:Y:S05]  /*4180*/  BSYNC B0 ;  /* 0x0000000000007941 */ /* 0x000fea0003800000 */
.L_x_21203:
[----:B------:R-:W-:-:S04]  /*4190*/  F2FP.F16.F32.PACK_AB R0, RZ, R0 ;  /* 0x00000000ff00723e */ /* 0x000fc800000000ff */
[----:B------:R-:W-:Y:S01]  /*41a0*/  PRMT R24, R0, 0x7610, R24 ;  /* 0x0000761000187816 */ /* 0x000fe20000000018 */
[----:B------:R-:W-:Y:S06]  /*41b0*/  BRA `(.L_x_21179) ;  /* 0x0000000000b47947 */ /* 0x000fec0003800000 */
.L_x_21196:
        /* <DEDUP_REMOVED lines=14> */
.L_x_21210:
[----:B------:R-:W-:Y:S05]  /*42a0*/  BSYNC B0 ;  /* 0x0000000000007941 */ /* 0x000fea0003800000 */
.L_x_21209:
[----:B------:R-:W-:-:S04]  /*42b0*/  F2FP.F16.F32.PACK_AB R0, RZ, R0 ;  /* 0x00000000ff00723e */ /* 0x000fc800000000ff */
[----:B------:R-:W-:Y:S01]  /*42c0*/  PRMT R24, R0, 0x7610, R24 ;  /* 0x0000761000187816 */ /* 0x000fe20000000018 */
[----:B------:R-:W-:Y:S06]  /*42d0*/  BRA `(.L_x_21179) ;  /* 0x00000000006c7947 */ /* 0x000fec0003800000 */
.L_x_21184:
        /* <DEDUP_REMOVED lines=16> */
.L_x_21211:
[----:B------:R-:W-:Y:S01]  /*43e0*/  PRMT R24, RZ, 0x7610, R24 ;  /* 0x00007610ff187816 */ /* 0x000fe20000000018 */
[----:B------:R-:W-:Y:S06]  /*43f0*/  BRA `(.L_x_21179) ;  /* 0x0000000000247947 */ /* 0x000fec0003800000 */
.L_x_21208:
[----:B------:R-:W2:Y:S02]  /*4400*/  LDG.E.64 R2, desc[UR36][R2.64] ;  /* 0x0000002402027981 */ /* 0x000ea4000c1e1b00 */
[----:B--2---:R-:W0:Y:S02]  /*4410*/  I2F.U64 R0, R2 ;  /* 0x0000000200007312 */ /* 0x004e240000301000 */
[----:B0-----:R-:W-:-:S04]  /*4420*/  F2FP.F16.F32.PACK_AB R0, RZ, R0 ;  /* 0x00000000ff00723e */ /* 0x001fc800000000ff */
[----:B------:R-:W-:Y:S01]  /*4430*/  PRMT R24, R0, 0x7610, R24 ;  /* 0x0000761000187816 */ /* 0x000fe20000000018 */
[----:B------:R-:W-:Y:S06]  /*4440*/  BRA `(.L_x_21179) ;  /* 0x0000000000107947 */ /* 0x000fec0003800000 */
.L_x_21207:
[----:B------:R-:W2:Y:S02]  /*4450*/  LDG.E R2, desc[UR36][R2.64] ;  /* 0x0000002402027981 */ /* 0x000ea4000c1e1900 */
[----:B--2---:R-:W-:-:S04]  /*4460*/  I2FP.F32.U32 R0, R2 ;  /* 0x0000000200007245 */ /* 0x004fc80000201000 */
[----:B------:R-:W-:-:S04]  /*4470*/  F2FP.F16.F32.PACK_AB R0, RZ, R0 ;  /* 0x00000000ff00723e */ /* 0x000fc800000000ff */
[----:B------:R-:W-:-:S07]  /*4480*/  PRMT R24, R0, 0x7610, R24 ;  /* 0x0000761000187816 */ /* 0x000fce0000000018 */
.L_x_21179:
[----:B------:R-:W-:Y:S05]  /*4490*/  BSYNC B6 ;  /* 0x0000000000067941 */ /* 0x000fea0003800000 */
.L_x_21178:
[----:B------:R-:W0:Y:S01]  /*44a0*/  S2R R17, SR_TID.X ;  /* 0x0000000000117919 */ /* 0x000e220000002100 */
[----:B------:R-:W4:Y:S01]  /*44b0*/  LDC.U8 R19, c[0x0][0x234] ;  /* 0x00008d00ff137b82 */ /* 0x000f220000000000 */
[----:B------:R-:W-:Y:S01]  /*44c0*/  BSSY B6, `(.L_x_21212) ;  /* 0x0000126000067945 */ /* 0x000fe20003800000 */
[C---:B0123--:R-:W-:Y:S01]  /*44d0*/  VIADD R3, R17.reuse, 0x100 ;  /* 0x0000010011037836 */ /* 0x04ffe20000000000 */
[C---:B------:R-:W-:Y:S01]  /*44e0*/  ISETP.GE.AND P3, PT, R17.reuse, R16, PT ;  /* 0x000000101100720c */ /* 0x040fe20003f66270 */
[----:B------:R-:W-:-:S03]  /*44f0*/  VIADD R27, R17, 0x80 ;  /* 0x00000080111b7836 */ /* 0x000fc60000000000 */
[-C--:B------:R-:W-:Y:S01]  /*4500*/  ISETP.GE.AND P1, PT, R3, R16.reuse, PT ;  /* 0x000000100300720c */ /* 0x080fe20003f26270 */
[----:B------:R-:W-:Y:S01]  /*4510*/  VIADD R3, R17, 0x180 ;  /* 0x0000018011037836 */ /* 0x000fe20000000000 */
[----:B------:R-:W-:-:S04]  /*4520*/  ISETP.GE.AND P0, PT, R27, R16, PT ;  /* 0x000000101b00720c */ /* 0x000fc80003f06270 */
[----:B------:R-:W-:-:S03]  /*4530*/  ISETP.GE.AND P2, PT, R3, R16, PT ;  /* 0x000000100300720c */ /* 0x000fc60003f46270 */
[----:B-----5:R-:W-:-:S04]  /*4540*/  @!P3 HADD2.F32 R0, -RZ, R22.H0_H0 ;  /* 0x20000016ff00b230 */ /* 0x020fc80000004100 */
[----:B------:R-:W-:Y:S02]  /*4550*/  @!P1 HADD2.F32 R25, -RZ, R25.H0_H0 ;  /* 0x20000019ff199230 */ /* 0x000fe40000004100 */
[----:B------:R-:W-:Y:S01]  /*4560*/  @!P0 HADD2.F32 R2, -RZ, R23.H0_H0 ;  /* 0x20000017ff028230 */ /* 0x000fe20000004100 */
[----:B------:R-:W0:Y:S03]  /*4570*/  @!P3 MUFU.SQRT R0, R0 ;  /* 0x000000000000b308 */ /* 0x000e260000002000 */
[----:B------:R-:W-:-:S05]  /*4580*/  @!P2 HADD2.F32 R3, -RZ, R24.H0_H0 ;  /* 0x20000018ff03a230 */ /* 0x000fca0000004100 */
[----:B------:R-:W1:Y:S08]  /*4590*/  @!P1 MUFU.SQRT R25, R25 ;  /* 0x0000001900199308 */ /* 0x000e700000002000 */
[----:B------:R-:W2:Y:S01]  /*45a0*/  @!P2 MUFU.SQRT R3, R3 ;  /* 0x000000030003a308 */ /* 0x000ea20000002000 */
[----:B0-----:R-:W-:-:S07]  /*45b0*/  @!P3 F2FP.F16.F32.PACK_AB R4, RZ, R0 ;  /* 0x00000000ff04b23e */ /* 0x001fce00000000ff */
[----:B------:R-:W0:Y:S01]  /*45c0*/  @!P0 MUFU.SQRT R2, R2 ;  /* 0x0000000200028308 */ /* 0x000e220000002000 */
[----:B-1----:R-:W-:Y:S02]  /*45d0*/  @!P1 F2FP.F16.F32.PACK_AB R23, RZ, R25 ;  /* 0x00000019ff17923e */ /* 0x002fe400000000ff */
[----:B--2---:R-:W-:Y:S02]  /*45e0*/  @!P2 F2FP.F16.F32.PACK_AB R22, RZ, R3 ;  /* 0x00000003ff16a23e */ /* 0x004fe400000000ff */
[----:B0-----:R-:W-:Y:S01]  /*45f0*/  @!P0 F2FP.F16.F32.PACK_AB R24, RZ, R2 ;  /* 0x00000002ff18823e */ /* 0x001fe200000000ff */
[----:B----4-:R-:W-:Y:S06]  /*4600*/  @P3 BRA `(.L_x_21213) ;  /* 0x0000001000443947 */ /* 0x010fec0003800000 */
        /* <DEDUP_REMOVED lines=23> */
.L_x_21217:
[----:B------:R-:W-:Y:S02]  /*4780*/  HADD2.F32 R5, -RZ, R4.H0_H0 ;  /* 0x20000004ff057230 */ /* 0x000fe40000004100 */
[----:B------:R-:W-:-:S04]  /*4790*/  IMAD.MOV.U32 R17, RZ, RZ, R27 ;  /* 0x000000ffff117224 */ /* 0x000fc800078e001b */
[----:B------:R-:W0:Y:S02]  /*47a0*/  F2I.S64.TRUNC R4, R5 ;  /* 0x0000000500047311 */ /* 0x000e24000020d900 */
[----:B0-----:R0:W-:Y:S01]  /*47b0*/  STG.E.U8 desc[UR36][R2.64], R4 ;  /* 0x0000000402007986 */ /* 0x0011e2000c101124 */
[----:B------:R-:W-:Y:S05]  /*47c0*/  BRA `(.L_x_21213) ;  /* 0x0000000c00d47947 */ /* 0x000fea0003800000 */
.L_x_21216:
        /* <DEDUP_REMOVED lines=11> */
.L_x_21220:
[----:B------:R-:W-:Y:S02]  /*4880*/  HADD2.F32 R4, -RZ, R4.H0_H0 ;  /* 0x20000004ff047230 */ /* 0x000fe40000004100 */
[----:B------:R-:W-:Y:S02]  /*4890*/  IMAD.MOV.U32 R17, RZ, RZ, R27 ;  /* 0x000000ffff117224 */ /* 0x000fe400078e001b */
[----:B------:R-:W0:Y:S02]  /*48a0*/  F2I.FTZ.TRUNC.NTZ R5, R4 ;  /* 0x0000000400057305 */ /* 0x000e24000021f100 */
[----:B0-----:R0:W-:Y:S01]  /*48b0*/  STG.E desc[UR36][R2.64], R5 ;  /* 0x0000000502007986 */ /* 0x0011e2000c101924 */
[----:B------:R-:W-:Y:S05]  /*48c0*/  BRA `(.L_x_21213) ;  /* 0x0000000c00947947 */ /* 0x000fea0003800000 */
.L_x_21219:
[----:B------:R-:W-:Y:S02]  /*48d0*/  HADD2.F32 R4, -RZ, R4.H0_H0 ;  /* 0x20000004ff047230 */ /* 0x000fe40000004100 */
[----:B------:R-:W-:Y:S02]  /*48e0*/  IMAD.MOV.U32 R17, RZ, RZ, R27 ;  /* 0x000000ffff117224 */ /* 0x000fe400078e001b */
[----:B------:R-:W0:Y:S02]  /*48f0*/  F2I.FTZ.TRUNC.NTZ R5, R4 ;  /* 0x0000000400057305 */ /* 0x000e24000021f100 */
[----:B0-----:R0:W-:Y:S01]  /*4900*/  STG.E.U16 desc[UR36][R2.64], R5 ;  /* 0x0000000502007986 */ /* 0x0011e2000c101524 */
[----:B------:R-:W-:Y:S05]  /*4910*/  BRA `(.L_x_21213) ;  /* 0x0000000c00807947 */ /* 0x000fea0003800000 */
.L_x_21215:
        /* <DEDUP_REMOVED lines=10> */
.L_x_21222:
[----:B------:R0:W-:Y:S01]  /*49c0*/  STG.E.U16 desc[UR36][R2.64], R4 ;  /* 0x0000000402007986 */ /* 0x0001e2000c101524 */
[----:B------:R-:W-:Y:S01]  /*49d0*/  IMAD.MOV.U32 R17, RZ, RZ, R27 ;  /* 0x000000ffff117224 */ /* 0x000fe200078e001b */
[----:B------:R-:W-:Y:S06]  /*49e0*/  BRA `(.L_x_21213) ;  /* 0x0000000c004c7947 */ /* 0x000fec0003800000 */
.L_x_21221:
        /* <DEDUP_REMOVED lines=11> */
.L_x_21224:
[----:B------:R-:W-:Y:S02]  /*4aa0*/  HADD2.F32 R0, -RZ, R4.H0_H0 ;  /* 0x20000004ff007230 */ /* 0x000fe40000004100 */
[----:B------:R-:W-:-:S03]  /*4ab0*/  IMAD.MOV.U32 R17, RZ, RZ, R27 ;  /* 0x000000ffff117224 */ /* 0x000fc600078e001b */
[----:B------:R-:W-:-:S04]  /*4ac0*/  F2FP.F16.F32.PACK_AB R0, RZ, R0 ;  /* 0x00000000ff00723e */ /* 0x000fc800000000ff */
[----:B------:R-:W-:-:S05]  /*4ad0*/  PRMT R0, R0, 0x5410, RZ ;  /* 0x0000541000007816 */ /* 0x000fca00000000ff */
[----:B------:R0:W-:Y:S01]  /*4ae0*/  STG.E desc[UR36][R2.64], R0 ;  /* 0x0000000002007986 */ /* 0x0001e2000c101924 */
[----:B------:R-:W-:Y:S05]  /*4af0*/  BRA `(.L_x_21213) ;  /* 0x0000000c00087947 */ /* 0x000fea0003800000 */
.L_x_21223:
[----:B------:R-:W-:Y:S02]  /*4b00*/  HADD2.F32 R4, -RZ, R4.H0_H0 ;  /* 0x20000004ff047230 */ /* 0x000fe40000004100 */
[----:B------:R-:W-:-:S03]  /*4b10*/  IMAD.MOV.U32 R17, RZ, RZ, R27 ;  /* 0x000000ffff117224 */ /* 0x000fc600078e001b */
[----:B------:R-:W-:-:S06]  /*4b20*/  FMUL.FTZ R4, R4, 1 ;  /* 0x3f80000004047820 */ /* 0x000fcc0000410000 */
[----:B------:R-:W0:Y:S02]  /*4b30*/  F2F.F64.F32 R4, R4 ;  /* 0x0000000400047310 */ /* 0x000e240000201800 */
[----:B0-----:R0:W-:Y:S01]  /*4b40*/  STG.E.64 desc[UR36][R2.64], R4 ;  /* 0x0000000402007986 */ /* 0x0011e2000c101b24 */
[----:B------:R-:W-:Y:S05]  /*4b50*/  BRA `(.L_x_21213) ;  /* 0x0000000800f07947 */ /* 0x000fea0003800000 */
.L_x_21214:
        /* <DEDUP_REMOVED lines=14> */
.L_x_21227:
[----:B------:R-:W-:Y:S01]  /*4c40*/  HADD2.F32 R4, -RZ, R4.H0_H0 ;  /* 0x20000004ff047230 */ /* 0x000fe20000004100 */
[----:B------:R-:W-:Y:S01]  /*4c50*/  CS2R R6, SRZ ;  /* 0x0000000000067805 */ /* 0x000fe2000001ff00 */
[----:B------:R-:W-:-:S03]  /*4c60*/  IMAD.MOV.U32 R17, RZ, RZ, R27 ;  /* 0x000000ffff117224 */ /* 0x000fc600078e001b */
[----:B------:R-:W-:-:S06]  /*4c70*/  FMUL.FTZ R4, R4, 1 ;  /* 0x3f80000004047820 */ /* 0x000fcc0000410000 */
[----:B------:R-:W0:Y:S02]  /*4c80*/  F2F.F64.F32 R4, R4 ;  /* 0x0000000400047310 */ /* 0x000e240000201800 */
[----:B0-----:R0:W-:Y:S01]  /*4c90*/  STG.E.128 desc[UR36][R2.64], R4 ;  /* 0x0000000402007986 */ /* 0x0011e2000c101d24 */
[----:B------:R-:W-:Y:S05]  /*4ca0*/  BRA `(.L_x_21213) ;  /* 0x00000008009c7947 */ /* 0x000fea0003800000 */
.L_x_21226:
        /* <DEDUP_REMOVED lines=21> */
.L_x_21231:
[----:B------:R-:W-:Y:S05]  /*4e00*/  BSYNC B0 ;  /* 0x0000000000007941 */ /* 0x000fea0003800000 */
.L_x_21230:
[----:B------:R-:W-:Y:S01]  /*4e10*/  LOP3.LUT R5, R0, R5, RZ, 0xfc, !PT ;  /* 0x0000000500057212 */ /* 0x000fe200078efcff */
[----:B------:R-:W-:-:S04]  /*4e20*/  IMAD.MOV.U32 R17, RZ, RZ, R27 ;  /* 0x000000ffff117224 */ /* 0x000fc800078e001b */
[----:B------:R0:W-:Y:S01]  /*4e30*/  STG.E.U8 desc[UR36][R2.64], R5 ;  /* 0x0000000502007986 */ /* 0x0001e2000c101124 */
[----:B------:R-:W-:Y:S05]  /*4e40*/  BRA `(.L_x_21213) ;  /* 0x0000000800347947 */ /* 0x000fea0003800000 */
.L_x_21229:
        /* <DEDUP_REMOVED lines=13> */
.L_x_21233:
[----:B------:R-:W-:Y:S01]  /*4f20*/  IMAD.MOV.U32 R0, RZ, RZ, 0x7f ;  /* 0x0000007fff007424 */ /* 0x000fe200078e00ff */
[----:B------:R-:W-:-:S04]  /*4f30*/  ISETP.GT.U32.AND P0, PT, R4, 0x7f800000, PT ;  /* 0x7f8000000400780c */ /* 0x000fc80003f04070 */
[----:B------:R-:W-:-:S09]  /*4f40*/  SEL R0, R0, 0x7c, P0 ;  /* 0x0000007c00007807 */ /* 0x000fd20000000000 */
.L_x_21234:
[----:B------:R-:W-:Y:S05]  /*4f50*/  BSYNC B0 ;  /* 0x0000000000007941 */ /* 0x000fea0003800000 */
.L_x_21232:
[----:B------:R-:W-:Y:S01]  /*4f60*/  LOP3.LUT R4, R5, 0x80000000, RZ, 0xc0, !PT ;  /* 0x8000000005047812 */ /* 0x000fe200078ec0ff */
[----:B------:R-:W-:-:S03]  /*4f70*/  IMAD.MOV.U32 R17, RZ, RZ, R27 ;  /* 0x000000ffff117224 */ /* 0x000fc600078e001b */
[----:B------:R-:W-:-:S04]  /*4f80*/  SHF.R.U32.HI R5, RZ, 0x18, R4 ;  /* 0x00000018ff057819 */ /* 0x000fc80000011604 */
[----:B------:R-:W-:-:S05]  /*4f90*/  LOP3.LUT R5, R0, R5, RZ, 0xfc, !PT ;  /* 0x0000000500057212 */ /* 0x000fca00078efcff */
[----:B------:R0:W-:Y:S01]  /*4fa0*/  STG.E.U8 desc[UR36][R2.64], R5 ;  /* 0x0000000502007986 */ /* 0x0001e2000c101124 */
[----:B------:R-:W-:Y:S05]  /*4fb0*/  BRA `(.L_x_21213) ;  /* 0x0000000400d87947 */ /* 0x000fea0003800000 */
.L_x_21228:
[----:B------:R-:W-:Y:S02]  /*4fc0*/  HADD2.F32 R0, -RZ, R4.H0_H0 ;  /* 0x20000004ff007230 */ /* 0x000fe40000004100 */
[----:B------:R-:W-:-:S03]  /*4fd0*/  IMAD.MOV.U32 R17, RZ, RZ, R27 ;  /* 0x000000ffff117224 */ /* 0x000fc600078e001b */
[----:B------:R-:W-:-:S05]  /*4fe0*/  F2FP.BF16.F32.PACK_AB R0, RZ, R0 ;  /* 0x00000000ff00723e */ /* 0x000fca00000010ff */
[----:B------:R0:W-:Y:S01]  /*4ff0*/  STG.E.U16 desc[UR36][R2.64], R0 ;  /* 0x0000000002007986 */ /* 0x0001e2000c101524 */
[----:B------:R-:W-:Y:S05]  /*5000*/  BRA `(.L_x_21213) ;  /* 0x0000000400c47947 */ /* 0x000fea0003800000 */
.L_x_21225:
        /* <DEDUP_REMOVED lines=13> */
.L_x_21237:
        /* <DEDUP_REMOVED lines=17> */
.L_x_21240:
[----:B------:R-:W-:-:S04]  /*51f0*/  LOP3.LUT R0, R7, 0x80000000, RZ, 0xc0, !PT ;  /* 0x8000000007007812 */ /* 0x000fc800078ec0ff */
[----:B------:R-:W-:-:S04]  /*5200*/  SHF.R.U32.HI R5, RZ, 0x18, R0 ;  /* 0x00000018ff057819 */ /* 0x000fc80000011600 */
[----:B------:R-:W-:-:S04]  /*5210*/  LOP3.LUT R4, R4, R5, RZ, 0xfc, !PT ;  /* 0x0000000504047212 */ /* 0x000fc800078efcff */
[----:B------:R-:W-:-:S07]  /*5220*/  PRMT R0, R4, 0x7610, R0 ;  /* 0x0000761004007816 */ /* 0x000fce0000000000 */
.L_x_21239:
[----:B------:R-:W-:Y:S05]  /*5230*/  BSYNC B0 ;  /* 0x0000000000007941 */ /* 0x000fea0003800000 */
.L_x_21238:
[----:B------:R3:W-:Y:S01]  /*5240*/  STG.E.U8 desc[UR36][R2.64], R0 ;  /* 0x0000000002007986 */ /* 0x0007e2000c101124 */
[----:B------:R-:W-:Y:S01]  /*5250*/  IMAD.MOV.U32 R17, RZ, RZ, R27 ;  /* 0x000000ffff117224 */ /* 0x000fe200078e001b */
[----:B------:R-:W-:Y:S06]  /*5260*/  BRA `(.L_x_21213) ;  /* 0x00000004002c7947 */ /* 0x000fec0003800000 */
.L_x_21236:
        /* <DEDUP_REMOVED lines=17> */
.L_x_21243:
[----:B------:R-:W-:-:S04]  /*5380*/  LOP3.LUT R0, R7, 0x80000000, RZ, 0xc0, !PT ;  /* 0x8000000007007812 */ /* 0x000fc800078ec0ff */
[----:B------:R-:W-:-:S04]  /*5390*/  SHF.R.U32.HI R5, RZ, 0x18, R0 ;  /* 0x00000018ff057819 */ /* 0x000fc80000011600 */
[----:B------:R-:W-:-:S04]  /*53a0*/  LOP3.LUT R4, R4, R5, RZ, 0xfc, !PT ;  /* 0x0000000504047212 */ /* 0x000fc800078efcff */
[----:B------:R-:W-:-:S07]  /*53b0*/  PRMT R0, R4, 0x7610, R0 ;  /* 0x0000761004007816 */ /* 0x000fce0000000000 */
.L_x_21242:
[----:B------:R-:W-:Y:S05]  /*53c0*/  BSYNC B0 ;  /* 0x0000000000007941 */ /* 0x000fea0003800000 */
.L_x_21241:
[----:B------:R0:W-:Y:S01]  /*53d0*/  STG.E.U8 desc[UR36][R2.64], R0 ;  /* 0x0000000002007986 */ /* 0x0001e2000c101124 */
[----:B------:R-:W-:Y:S01]  /*53e0*/  IMAD.MOV.U32 R17, RZ, RZ, R27 ;  /* 0x000000ffff117224 */ /* 0x000fe200078e001b */
[----:B------:R-:W-:Y:S06]  /*53f0*/  BRA `(.L_x_21213) ;  /* 0x0000000000c87947 */ /* 0x000fec0003800000 */
.L_x_21235:
        /* <DEDUP_REMOVED lines=23> */
.L_x_21218:
        /* <DEDUP_REMOVED lines=16> */
.L_x_21246:
[----:B------:R-:W-:Y:S01]  /*5670*/  IMAD.MOV.U32 R17, RZ, RZ, R27 ;  /* 0x000000ffff117224 */ /* 0x000fe200078e001b */
[----:B------:R-:W-:Y:S06]  /*5680*/  BRA `(.L_x_21213) ;  /* 0x0000000000247947 */ /* 0x000fec0003800000 */
.L_x_21245:
[----:B------:R-:W-:Y:S02]  /*5690*/  HADD2.F32 R4, -RZ, R4.H0_H0 ;  /* 0x20000004ff047230 */ /* 0x000fe40000004100 */
[----:B------:R-:W-:-:S04]  /*56a0*/  IMAD.MOV.U32 R17, RZ, RZ, R27 ;  /* 0x000000ffff117224 */ /* 0x000fc800078e001b */
[----:B------:R-:W0:Y:S02]  /*56b0*/  F2I.U64.TRUNC R4, R4 ;  /* 0x0000000400047311 */ /* 0x000e24000020d800 */
[----:B0-----:R2:W-:Y:S01]  /*56c0*/  STG.E.64 desc[UR36][R2.64], R4 ;  /* 0x0000000402007986 */ /* 0x0015e2000c101b24 */
[----:B------:R-:W-:Y:S05]  /*56d0*/  BRA `(.L_x_21213) ;  /* 0x0000000000107947 */ /* 0x000fea0003800000 */
.L_x_21244:
[----:B------:R-:W-:Y:S02]  /*56e0*/  HADD2.F32 R4, -RZ, R4.H0_H0 ;  /* 0x20000004ff047230 */ /* 0x000fe40000004100 */
[----:B------:R-:W-:Y:S02]  /*56f0*/  IMAD.MOV.U32 R17, RZ, RZ, R27 ;  /* 0x000000ffff117224 */ /* 0x000fe400078e001b */
[----:B------:R-:W0:Y:S02]  /*5700*/  F2I.FTZ.U32.TRUNC.NTZ R5, R4 ;  /* 0x0000000400057305 */ /* 0x000e24000021f000 */
[----:B0-----:R0:W-:Y:S03]  /*5710*/  STG.E desc[UR36][R2.64], R5 ;  /* 0x0000000502007986 */ /* 0x0011e6000c101924 */
.L_x_21213:
[----:B------:R-:W-:Y:S05]  /*5720*/  BSYNC B6 ;  /* 0x0000000000067941 */ /* 0x000fea0003800000 */
.L_x_21212:
        /* <DEDUP_REMOVED lines=25> */
.L_x_21252:
[----:B------:R-:W-:-:S06]  /*58c0*/  HADD2.F32 R5, -RZ, R24.H0_H0 ;  /* 0x20000018ff057230 */ /* 0x000fcc0000004100 */
[----:B------:R-:W0:Y:S02]  /*58d0*/  F2I.S64.TRUNC R4, R5 ;  /* 0x0000000500047311 */ /* 0x000e24000020d900 */
[----:B0-----:R0:W-:Y:S01]  /*58e0*/  STG.E.U8 desc[UR36][R2.64], R4 ;  /* 0x0000000402007986 */ /* 0x0011e2000c101124 */
[----:B------:R-:W-:Y:S05]  /*58f0*/  BRA `(.L_x_21254) ;  /* 0x0000000c00847947 */ /* 0x000fea0003800000 */
.L_x_21251:
        /* <DEDUP_REMOVED lines=10> */
.L_x_21256:
[----:B------:R-:W-:-:S04]  /*59a0*/  HADD2.F32 R24, -RZ, R24.H0_H0 ;  /* 0x20000018ff187230 */ /* 0x000fc80000004100 */
[----:B------:R-:W0:Y:S02]  /*59b0*/  F2I.FTZ.TRUNC.NTZ R5, R24 ;  /* 0x0000001800057305 */ /* 0x000e24000021f100 */
[----:B0-----:R0:W-:Y:S01]  /*59c0*/  STG.E desc[UR36][R2.64], R5 ;  /* 0x0000000502007986 */ /* 0x0011e2000c101924 */
[----:B------:R-:W-:Y:S05]  /*59d0*/  BRA `(.L_x_21254) ;  /* 0x0000000c004c7947 */ /* 0x000fea0003800000 */
.L_x_21255:
[----:B------:R-:W-:-:S04]  /*59e0*/  HADD2.F32 R24, -RZ, R24.H0_H0 ;  /* 0x20000018ff187230 */ /* 0x000fc80000004100 */
[----:B------:R-:W0:Y:S02]  /*59f0*/  F2I.FTZ.TRUNC.NTZ R5, R24 ;  /* 0x0000001800057305 */ /* 0x000e24000021f100 */
[----:B0-----:R0:W-:Y:S01]  /*5a00*/  STG.E.U16 desc[UR36][R2.64], R5 ;  /* 0x0000000502007986 */ /* 0x0011e2000c101524 */
[----:B------:R-:W-:Y:S05]  /*5a10*/  BRA `(.L_x_21254) ;  /* 0x0000000c003c7947 */ /* 0x000fea0003800000 */
.L_x_21250:
        /* <DEDUP_REMOVED lines=9> */
.L_x_21258:
[----:B------:R0:W-:Y:S01]  /*5ab0*/  STG.E.U16 desc[UR36][R2.64], R24 ;  /* 0x0000001802007986 */ /* 0x0001e2000c101524 */
[----:B------:R-:W-:Y:S05]  /*5ac0*/  BRA `(.L_x_21254) ;  /* 0x0000000c00107947 */ /* 0x000fea0003800000 */
.L_x_21257:
        /* <DEDUP_REMOVED lines=10> */
.L_x_21260:
[----:B------:R-:W-:-:S05]  /*5b70*/  HADD2.F32 R0, -RZ, R24.H0_H0 ;  /* 0x20000018ff007230 */ /* 0x000fca0000004100 */
[----:B------:R-:W-:-:S04]  /*5b80*/  F2FP.F16.F32.PACK_AB R0, RZ, R0 ;  /* 0x00000000ff00723e */ /* 0x000fc800000000ff */
[----:B------:R-:W-:-:S05]  /*5b90*/  PRMT R0, R0, 0x5410, RZ ;  /* 0x0000541000007816 */ /* 0x000fca00000000ff */
[----:B------:R0:W-:Y:S01]  /*5ba0*/  STG.E desc[UR36][R2.64], R0 ;  /* 0x0000000002007986 */ /* 0x0001e2000c101924 */
[----:B------:R-:W-:Y:S05]  /*5bb0*/  BRA `(.L_x_21254) ;  /* 0x0000000800d47947 */ /* 0x000fea0003800000 */
.L_x_21259:
[----:B------:R-:W-:-:S05]  /*5bc0*/  HADD2.F32 R4, -RZ, R24.H0_H0 ;  /* 0x20000018ff047230 */ /* 0x000fca0000004100 */
[----:B------:R-:W-:-:S06]  /*5bd0*/  FMUL.FTZ R4, R4, 1 ;  /* 0x3f80000004047820 */ /* 0x000fcc0000410000 */
[----:B------:R-:W0:Y:S02]  /*5be0*/  F2F.F64.F32 R4, R4 ;  /* 0x0000000400047310 */ /* 0x000e240000201800 */
[----:B0-----:R0:W-:Y:S01]  /*5bf0*/  STG.E.64 desc[UR36][R2.64], R4 ;  /* 0x0000000402007986 */ /* 0x0011e2000c101b24 */
[----:B------:R-:W-:Y:S05]  /*5c00*/  BRA `(.L_x_21254) ;  /* 0x0000000800c07947 */ /* 0x000fea0003800000 */
.L_x_21249:
        /* <DEDUP_REMOVED lines=13> */
.L_x_21263:
[----:B------:R-:W-:Y:S01]  /*5ce0*/  HADD2.F32 R24, -RZ, R24.H0_H0 ;  /* 0x20000018ff187230 */ /* 0x000fe20000004100 */
[----:B------:R-:W-:-:S04]  /*5cf0*/  CS2R R6, SRZ ;  /* 0x0000000000067805 */ /* 0x000fc8000001ff00 */
[----:B------:R-:W-:-:S06]  /*5d00*/  FMUL.FTZ R4, R24, 1 ;  /* 0x3f80000018047820 */ /* 0x000fcc0000410000 */
[----:B------:R-:W0:Y:S02]  /*5d10*/  F2F.F64.F32 R4, R4 ;  /* 0x0000000400047310 */ /* 0x000e240000201800 */
[----:B0-----:R0:W-:Y:S01]  /*5d20*/  STG.E.128 desc[UR36][R2.64], R4 ;  /* 0x0000000402007986 */ /* 0x0011e2000c101d24 */
[----:B------:R-:W-:Y:S05]  /*5d30*/  BRA `(.L_x_21254) ;  /* 0x0000000800747947 */ /* 0x000fea0003800000 */
.L_x_21262:
        /* <DEDUP_REMOVED lines=21> */
.L_x_21267:
[----:B------:R-:W-:Y:S05]  /*5e90*/  BSYNC B0 ;  /* 0x0000000000007941 */ /* 0x000fea0003800000 */
.L_x_21266:
[----:B------:R-:W-:-:S05]  /*5ea0*/  LOP3.LUT R5, R0, R5, RZ, 0xfc, !PT ;  /* 0x0000000500057212 */ /* 0x000fca00078efcff */
[----:B------:R0:W-:Y:S01]  /*5eb0*/  STG.E.U8 desc[UR36][R2.64], R5 ;  /* 0x0000000502007986 */ /* 0x0001e2000c101124 */
[----:B------:R-:W-:Y:S05]  /*5ec0*/  BRA `(.L_x_21254) ;  /* 0x0000000800107947 */ /* 0x000fea0003800000 */
.L_x_21265:
        /* <DEDUP_REMOVED lines=13> */
.L_x_21269:
[----:B------:R-:W-:Y:S01]  /*5fa0*/  IMAD.MOV.U32 R0, RZ, RZ, 0x7f ;  /* 0x0000007fff007424 */ /* 0x000fe200078e00ff */
[----:B------:R-:W-:-:S04]  /*5fb0*/  ISETP.GT.U32.AND P0, PT, R4, 0x7f800000, PT ;  /* 0x7f8000000400780c */ /* 0x000fc80003f04070 */
[----:B------:R-:W-:-:S09]  /*5fc0*/  SEL R0, R0, 0x7c, P0 ;  /* 0x0000007c00007807 */ /* 0x000fd20000000000 */
.L_x_21270:
[----:B------:R-:W-:Y:S05]  /*5fd0*/  BSYNC B0 ;  /* 0x0000000000007941 */ /* 0x000fea0003800000 */
.L_x_21268:
[----:B------:R-:W-:-:S04]  /*5fe0*/  LOP3.LUT R4, R5, 0x80000000, RZ, 0xc0, !PT ;  /* 0x8000000005047812 */ /* 0x000fc800078ec0ff */
[----:B------:R-:W-:-:S04]  /*5ff0*/  SHF.R.U32.HI R5, RZ, 0x18, R4 ;  /* 0x00000018ff057819 */ /* 0x000fc80000011604 */
[----:B------:R-:W-:-:S05]  /*6000*/  LOP3.LUT R5, R0, R5, RZ, 0xfc, !PT ;  /* 0x0000000500057212 */ /* 0x000fca00078efcff */
[----:B------:R0:W-:Y:S01]  /*6010*/  STG.E.U8 desc[UR36][R2.64], R5 ;  /* 0x0000000502007986 */ /* 0x0001e2000c101124 */
[----:B------:R-:W-:Y:S05]  /*6020*/  BRA `(.L_x_21254) ;  /* 0x0000000400b87947 */ /* 0x000fea0003800000 */
.L_x_21264:
[----:B------:R-:W-:-:S05]  /*6030*/  HADD2.F32 R0, -RZ, R24.H0_H0 ;  /* 0x20000018ff007230 */ /* 0x000fca0000004100 */
[----:B------:R-:W-:-:S05]  /*6040*/  F2FP.BF16.F32.PACK_AB R0, RZ, R0 ;  /* 0x00000000ff00723e */ /* 0x000fca00000010ff */
[----:B------:R0:W-:Y:S01]  /*6050*/  STG.E.U16 desc[UR36][R2.64], R0 ;  /* 0x0000000002007986 */ /* 0x0001e2000c101524 */
[----:B------:R-:W-:Y:S05]  /*6060*/  BRA `(.L_x_21254) ;  /* 0x0000000400a87947 */ /* 0x000fea0003800000 */
.L_x_21261:
        /* <DEDUP_REMOVED lines=12> */
.L_x_21273:
        /* <DEDUP_REMOVED lines=17> */
.L_x_21276:
[----:B------:R-:W-:-:S04]  /*6240*/  LOP3.LUT R0, R7, 0x80000000, RZ, 0xc0, !PT ;  /* 0x8000000007007812 */ /* 0x000fc800078ec0ff */
[----:B------:R-:W-:-:S04]  /*6250*/  SHF.R.U32.HI R5, RZ, 0x18, R0 ;  /* 0x00000018ff057819 */ /* 0x000fc80000011600 */
[----:B------:R-:W-:-:S04]  /*6260*/  LOP3.LUT R4, R4, R5, RZ, 0xfc, !PT ;  /* 0x0000000504047212 */ /* 0x000fc800078efcff */
[----:B------:R-:W-:-:S07]  /*6270*/  PRMT R0, R4, 0x7610, R0 ;  /* 0x0000761004007816 */ /* 0x000fce0000000000 */
.L_x_21275:
[----:B------:R-:W-:Y:S05]  /*6280*/  BSYNC B0 ;  /* 0x0000000000007941 */ /* 0x000fea0003800000 */
.L_x_21274:
[----:B------:R3:W-:Y:S01]  /*6290*/  STG.E.U8 desc[UR36][R2.64], R0 ;  /* 0x0000000002007986 */ /* 0x0007e2000c101124 */
[----:B------:R-:W-:Y:S05]  /*62a0*/  BRA `(.L_x_21254) ;  /* 0x0000000400187947 */ /* 0x000fea0003800000 */
.L_x_21272:
        /* <DEDUP_REMOVED lines=17> */
.L_x_21279:
[----:B------:R-:W-:-:S04]  /*63c0*/  LOP3.LUT R0, R7, 0x80000000, RZ, 0xc0, !PT ;  /* 0x8000000007007812 */ /* 0x000fc800078ec0ff */
[----:B------:R-:W-:-:S04]  /*63d0*/  SHF.R.U32.HI R5, RZ, 0x18, R0 ;  /* 0x00000018ff057819 */ /* 0x000fc80000011600 */
[----:B------:R-:W-:-:S04]  /*63e0*/  LOP3.LUT R4, R4, R5, RZ, 0xfc, !PT ;  /* 0x0000000504047212 */ /* 0x000fc800078efcff */
[----:B------:R-:W-:-:S07]  /*63f0*/  PRMT R0, R4, 0x7610, R0 ;  /* 0x0000761004007816 */ /* 0x000fce0000000000 */
.L_x_21278:
[----:B------:R-:W-:Y:S05]  /*6400*/  BSYNC B0 ;  /* 0x0000000000007941 */ /* 0x000fea0003800000 */
.L_x_21277:
[----:B------:R0:W-:Y:S01]  /*6410*/  STG.E.U8 desc[UR36][R2.64], R0 ;  /* 0x0000000002007986 */ /* 0x0001e2000c101124 */
[----:B------:R-:W-:Y:S05]  /*6420*/  BRA `(.L_x_21254) ;  /* 0x0000000000b87947 */ /* 0x000fea0003800000 */
.L_x_21271:
        /* <DEDUP_REMOVED lines=22> */
.L_x_21253:
        /* <DEDUP_REMOVED lines=16> */
.L_x_21282:
[----:B------:R-:W-:Y:S05]  /*6690*/  BRA `(.L_x_21254) ;  /* 0x00000000001c7947 */ /* 0x000fea0003800000 */
.L_x_21281:
[----:B------:R-:W-:-:S06]  /*66a0*/  HADD2.F32 R4, -RZ, R24.H0_H0 ;  /* 0x20000018ff047230 */ /* 0x000fcc0000004100 */
[----:B------:R-:W0:Y:S02]  /*66b0*/  F2I.U64.TRUNC R4, R4 ;  /* 0x0000000400047311 */ /* 0x000e24000020d800 */
[----:B0-----:R2:W-:Y:S01]  /*66c0*/  STG.E.64 desc[UR36][R2.64], R4 ;  /* 0x0000000402007986 */ /* 0x0015e2000c101b24 */
[----:B------:R-:W-:Y:S05]  /*66d0*/  BRA `(.L_x_21254) ;  /* 0x00000000000c7947 */ /* 0x000fea0003800000 */
.L_x_21280:
[----:B------:R-:W-:-:S04]  /*66e0*/  HADD2.F32 R24, -RZ, R24.H0_H0 ;  /* 0x20000018ff187230 */ /* 0x000fc80000004100 */
[----:B------:R-:W0:Y:S02]  /*66f0*/  F2I.FTZ.U32.TRUNC.NTZ R5, R24 ;  /* 0x0000001800057305 */ /* 0x000e24000021f000 */
[----:B0-----:R0:W-:Y:S02]  /*6700*/  STG.E desc[UR36][R2.64], R5 ;  /* 0x0000000502007986 */ /* 0x0011e4000c101924 */
.L_x_21254:
        /* <DEDUP_REMOVED lines=25> */
.L_x_21286:
[----:B------:R-:W-:-:S06]  /*68a0*/  HADD2.F32 R5, -RZ, R23.H0_H0 ;  /* 0x20000017ff057230 */ /* 0x000fcc0000004100 */
[----:B------:R-:W0:Y:S02]  /*68b0*/  F2I.S64.TRUNC R4, R5 ;  /* 0x0000000500047311 */ /* 0x000e24000020d900 */
[----:B0-----:R3:W-:Y:S01]  /*68c0*/  STG.E.U8 desc[UR36][R2.64], R4 ;  /* 0x0000000402007986 */ /* 0x0017e2000c101124 */
[----:B------:R-:W-:Y:S05]  /*68d0*/  BRA `(.L_x_21288) ;  /* 0x0000000c00847947 */ /* 0x000fea0003800000 */
.L_x_21285:
        /* <DEDUP_REMOVED lines=10> */
.L_x_21290:
[----:B------:R-:W-:-:S06]  /*6980*/  HADD2.F32 R23, -RZ, R23.H0_H0 ;  /* 0x20000017ff177230 */ /* 0x000fcc0000004100 */
[----:B------:R-:W0:Y:S02]  /*6990*/  F2I.FTZ.TRUNC.NTZ R23, R23 ;  /* 0x0000001700177305 */ /* 0x000e24000021f100 */
[----:B0-----:R2:W-:Y:S01]  /*69a0*/  STG.E desc[UR36][R2.64], R23 ;  /* 0x0000001702007986 */ /* 0x0015e2000c101924 */
[----:B------:R-:W-:Y:S05]  /*69b0*/  BRA `(.L_x_21288) ;  /* 0x0000000c004c7947 */ /* 0x000fea0003800000 */
.L_x_21289:
[----:B------:R-:W-:-:S06]  /*69c0*/  HADD2.F32 R23, -RZ, R23.H0_H0 ;  /* 0x20000017ff177230 */ /* 0x000fcc0000004100 */
[----:B------:R-:W0:Y:S02]  /*69d0*/  F2I.FTZ.TRUNC.NTZ R23, R23 ;  /* 0x0000001700177305 */ /* 0x000e24000021f100 */
[----:B0-----:R0:W-:Y:S01]  /*69e0*/  STG.E.U16 desc[UR36][R2.64], R23 ;  /* 0x0000001702007986 */ /* 0x0011e2000c101524 */
[----:B------:R-:W-:Y:S05]  /*69f0*/  BRA `(.L_x_21288) ;  /* 0x0000000c003c7947 */ /* 0x000fea0003800000 */
.L_x_21284:
        /* <DEDUP_REMOVED lines=9> */
.L_x_21292:
[----:B------:R0:W-:Y:S01]  /*6a90*/  STG.E.U16 desc[UR36][R2.64], R23 ;  /* 0x0000001702007986 */ /* 0x0001e2000c101524 */
[----:B------:R-:W-:Y:S05]  /*6aa0*/  BRA `(.L_x_21288) ;  /* 0x0000000c00107947 */ /* 0x000fea0003800000 */
.L_x_21291:
        /* <DEDUP_REMOVED lines=10> */
.L_x_21294:
[----:B------:R-:W-:-:S05]  /*6b50*/  HADD2.F32 R0, -RZ, R23.H0_H0 ;  /* 0x20000017ff007230 */ /* 0x000fca0000004100 */
[----:B------:R-:W-:-:S04]  /*6b60*/  F2FP.F16.F32.PACK_AB R0, RZ, R0 ;  /* 0x00000000ff00723e */ /* 0x000fc800000000ff */
[----:B------:R-:W-:-:S05]  /*6b70*/  PRMT R0, R0, 0x5410, RZ ;  /* 0x0000541000007816 */ /* 0x000fca00000000ff */
[----:B------:R0:W-:Y:S01]  /*6b80*/  STG.E desc[UR36][R2.64], R0 ;  /* 0x0000000002007986 */ /* 0x0001e2000c101924 */
[----:B------:R-:W-:Y:S05]  /*6b90*/  BRA `(.L_x_21288) ;  /* 0x0000000800d47947 */ /* 0x000fea0003800000 */
.L_x_21293:
[----:B------:R-:W-:-:S05]  /*6ba0*/  HADD2.F32 R4, -RZ, R23.H0_H0 ;  /* 0x20000017ff047230 */ /* 0x000fca0000004100 */
[----:B------:R-:W-:-:S06]  /*6bb0*/  FMUL.FTZ R4, R4, 1 ;  /* 0x3f80000004047820 */ /* 0x000fcc0000410000 */
[----:B------:R-:W0:Y:S02]  /*6bc0*/  F2F.F64.F32 R4, R4 ;  /* 0x0000000400047310 */ /* 0x000e240000201800 */
[----:B0-----:R0:W-:Y:S01]  /*6bd0*/  STG.E.64 desc[UR36][R2.64], R4 ;  /* 0x0000000402007986 */ /* 0x0011e2000c101b24 */
[----:B------:R-:W-:Y:S05]  /*6be0*/  BRA `(.L_x_21288) ;  /* 0x0000000800c07947 */ /* 0x000fea0003800000 */
.L_x_21283:
        /* <DEDUP_REMOVED lines=13> */
.L_x_21297:
[----:B------:R-:W-:Y:S01]  /*6cc0*/  HADD2.F32 R23, -RZ, R23.H0_H0 ;  /* 0x20000017ff177230 */ /* 0x000fe20000004100 */
[----:B------:R-:W-:-:S04]  /*6cd0*/  CS2R R6, SRZ ;  /* 0x0000000000067805 */ /* 0x000fc8000001ff00 */
[----:B------:R-:W-:-:S06]  /*6ce0*/  FMUL.FTZ R4, R23, 1 ;  /* 0x3f80000017047820 */ /* 0x000fcc0000410000 */
[----:B------:R-:W0:Y:S02]  /*6cf0*/  F2F.F64.F32 R4, R4 ;  /* 0x0000000400047310 */ /* 0x000e240000201800 */
[----:B0-----:R0:W-:Y:S01]  /*6d00*/  STG.E.128 desc[UR36][R2.64], R4 ;  /* 0x0000000402007986 */ /* 0x0011e2000c101d24 */
[----:B------:R-:W-:Y:S05]  /*6d10*/  BRA `(.L_x_21288) ;  /* 0x0000000800747947 */ /* 0x000fea0003800000 */
.L_x_21296:
        /* <DEDUP_REMOVED lines=21> */
.L_x_21301:
[----:B------:R-:W-:Y:S05]  /*6e70*/  BSYNC B0 ;  /* 0x0000000000007941 */ /* 0x000fea0003800000 */
.L_x_21300:
[----:B------:R-:W-:-:S05]  /*6e80*/  LOP3.LUT R5, R0, R5, RZ, 0xfc, !PT ;  /* 0x0000000500057212 */ /* 0x000fca00078efcff */
[----:B------:R0:W-:Y:S01]  /*6e90*/  STG.E.U8 desc[UR36][R2.64], R5 ;  /* 0x0000000502007986 */ /* 0x0001e2000c101124 */
[----:B------:R-:W-:Y:S05]  /*6ea0*/  BRA `(.L_x_21288) ;  /* 0x0000000800107947 */ /* 0x000fea0003800000 */
.L_x_21299:
        /* <DEDUP_REMOVED lines=13> */
.L_x_21303:
[----:B------:R-:W-:Y:S01]  /*6f80*/  IMAD.MOV.U32 R0, RZ, RZ, 0x7f ;  /* 0x0000007fff007424 */ /* 0x000fe200078e00ff */
[----:B------:R-:W-:-:S04]  /*6f90*/  ISETP.GT.U32.AND P0, PT, R4, 0x7f800000, PT ;  /* 0x7f8000000400780c */ /* 0x000fc80003f04070 */
[----:B------:R-:W-:-:S09]  /*6fa0*/  SEL R0, R0, 0x7c, P0 ;  /* 0x0000007c00007807 */ /* 0x000fd20000000000 */
.L_x_21304:
[----:B------:R-:W-:Y:S05]  /*6fb0*/  BSYNC B0 ;  /* 0x0000000000007941 */ /* 0x000fea0003800000 */
.L_x_21302:
[----:B------:R-:W-:-:S04]  /*6fc0*/  LOP3.LUT R4, R23, 0x80000000, RZ, 0xc0, !PT ;  /* 0x8000000017047812 */ /* 0x000fc800078ec0ff */
[----:B------:R-:W-:-:S04]  /*6fd0*/  SHF.R.U32.HI R5, RZ, 0x18, R4 ;  /* 0x00000018ff057819 */ /* 0x000fc80000011604 */
[----:B------:R-:W-:-:S05]  /*6fe0*/  LOP3.LUT R5, R0, R5, RZ, 0xfc, !PT ;  /* 0x0000000500057212 */ /* 0x000fca00078efcff */
[----:B------:R0:W-:Y:S01]  /*6ff0*/  STG.E.U8 desc[UR36][R2.64], R5 ;  /* 0x0000000502007986 */ /* 0x0001e2000c101124 */
[----:B------:R-:W-:Y:S05]  /*7000*/  BRA `(.L_x_21288) ;  /* 0x0000000400b87947 */ /* 0x000fea0003800000 */
.L_x_21298:
[----:B------:R-:W-:-:S05]  /*7010*/  HADD2.F32 R0, -RZ, R23.H0_H0 ;  /* 0x20000017ff007230 */ /* 0x000fca0000004100 */
[----:B------:R-:W-:-:S05]  /*7020*/  F2FP.BF16.F32.PACK_AB R0, RZ, R0 ;  /* 0x00000000ff00723e */ /* 0x000fca00000010ff */
[----:B------:R0:W-:Y:S01]  /*7030*/  STG.E.U16 desc[UR36][R2.64], R0 ;  /* 0x0000000002007986 */ /* 0x0001e2000c101524 */
[----:B------:R-:W-:Y:S05]  /*7040*/  BRA `(.L_x_21288) ;  /* 0x0000000400a87947 */ /* 0x000fea0003800000 */
.L_x_21295:
        /* <DEDUP_REMOVED lines=12> */
.L_x_21307:
        /* <DEDUP_REMOVED lines=17> */
.L_x_21310:
[----:B------:R-:W-:-:S04]  /*7220*/  LOP3.LUT R0, R23, 0x80000000, RZ, 0xc0, !PT ;  /* 0x8000000017007812 */ /* 0x000fc800078ec0ff */
[----:B------:R-:W-:-:S04]  /*7230*/  SHF.R.U32.HI R5, RZ, 0x18, R0 ;  /* 0x00000018ff057819 */ /* 0x000fc80000011600 */
[----:B------:R-:W-:-:S04]  /*7240*/  LOP3.LUT R4, R4, R5, RZ, 0xfc, !PT ;  /* 0x0000000504047212 */ /* 0x000fc800078efcff */
[----:B------:R-:W-:-:S07]  /*7250*/  PRMT R0, R4, 0x7610, R0 ;  /* 0x0000761004007816 */ /* 0x000fce0000000000 */
.L_x_21309:
[----:B------:R-:W-:Y:S05]  /*7260*/  BSYNC B0 ;  /* 0x0000000000007941 */ /* 0x000fea0003800000 */
.L_x_21308:
[----:B------:R0:W-:Y:S01]  /*7270*/  STG.E.U8 desc[UR36][R2.64], R0 ;  /* 0x0000000002007986 */ /* 0x0001e2000c101124 */
[----:B------:R-:W-:Y:S05]  /*7280*/  BRA `(.L_x_21288) ;  /* 0x0000000400187947 */ /* 0x000fea0003800000 */
.L_x_21306:
        /* <DEDUP_REMOVED lines=17> */
.L_x_21313:
[----:B------:R-:W-:-:S04]  /*73a0*/  LOP3.LUT R0, R23, 0x80000000, RZ, 0xc0, !PT ;  /* 0x8000000017007812 */ /* 0x000fc800078ec0ff */
[----:B------:R-:W-:-:S04]  /*73b0*/  SHF.R.U32.HI R5, RZ, 0x18, R0 ;  /* 0x00000018ff057819 */ /* 0x000fc80000011600 */
[----:B------:R-:W-:-:S04]  /*73c0*/  LOP3.LUT R4, R4, R5, RZ, 0xfc, !PT ;  /* 0x0000000504047212 */ /* 0x000fc800078efcff */
[----:B------:R-:W-:-:S07]  /*73d0*/  PRMT R0, R4, 0x7610, R0 ;  /* 0x0000761004007816 */ /* 0x000fce0000000000 */
.L_x_21312:
[----:B------:R-:W-:Y:S05]  /*73e0*/  BSYNC B0 ;  /* 0x0000000000007941 */ /* 0x000fea0003800000 */
.L_x_21311:
[----:B------:R0:W-:Y:S01]  /*73f0*/  STG.E.U8 desc[UR36][R2.64], R0 ;  /* 0x0000000002007986 */ /* 0x0001e2000c101124 */
[----:B------:R-:W-:Y:S05]  /*7400*/  BRA `(.L_x_21288) ;  /* 0x0000000000b87947 */ /* 0x000fea0003800000 */
.L_x_21305:
        /* <DEDUP_REMOVED lines=22> */
.L_x_21287:
        /* <DEDUP_REMOVED lines=16> */
.L_x_21316:
[----:B------:R-:W-:Y:S05]  /*7670*/  BRA `(.L_x_21288) ;  /* 0x00000000001c7947 */ /* 0x000fea0003800000 */
.L_x_21315:
[----:B------:R-:W-:-:S06]  /*7680*/  HADD2.F32 R4, -RZ, R23.H0_H0 ;  /* 0x20000017ff047230 */ /* 0x000fcc0000004100 */
[----:B------:R-:W0:Y:S02]  /*7690*/  F2I.U64.TRUNC R4, R4 ;  /* 0x0000000400047311 */ /* 0x000e24000020d800 */
[----:B0-----:R0:W-:Y:S01]  /*76a0*/  STG.E.64 desc[UR36][R2.64], R4 ;  /* 0x0000000402007986 */ /* 0x0011e2000c101b24 */
[----:B------:R-:W-:Y:S05]  /*76b0*/  BRA `(.L_x_21288) ;  /* 0x00000000000c7947 */ /* 0x000fea0003800000 */
.L_x_21314:
[----:B------:R-:W-:-:S06]  /*76c0*/  HADD2.F32 R23, -RZ, R23.H0_H0 ;  /* 0x20000017ff177230 */ /* 0x000fcc0000004100 */
[----:B------:R-:W0:Y:S02]  /*76d0*/  F2I.FTZ.U32.TRUNC.NTZ R23, R23 ;  /* 0x0000001700177305 */ /* 0x000e24000021f000 */
[----:B0-----:R0:W-:Y:S02]  /*76e0*/  STG.E desc[UR36][R2.64], R23 ;  /* 0x0000001702007986 */ /* 0x0011e4000c101924 */
.L_x_21288:
[----:B------:R-:W-:-:S07]  /*76f0*/  VIADD R17, R17, 0x80 ;  /* 0x0000008011117836 */ /* 0x000fce0000000000 */
.L_x_21248:
[----:B------:R-:W-:Y:S05]  /*7700*/  BSYNC B6 ;  /* 0x0000000000067941 */ /* 0x000fea0003800000 */
.L_x_21247:
        /* <DEDUP_REMOVED lines=23> */
.L_x_21320:
[----:B------:R-:W-:-:S06]  /*7880*/  HADD2.F32 R5, -RZ, R22.H0_H0 ;  /* 0x20000016ff057230 */ /* 0x000fcc0000004100 */
[----:B------:R-:W0:Y:S02]  /*7890*/  F2I.S64.TRUNC R4, R5 ;  /* 0x0000000500047311 */ /* 0x000e24000020d900 */
[----:B0-----:R-:W-:Y:S01]  /*78a0*/  STG.E.U8 desc[UR36][R2.64], R4 ;  /* 0x0000000402007986 */ /* 0x001fe2000c101124 */
[----:B------:R-:W-:Y:S05]  /*78b0*/  EXIT ;  /* 0x000000000000794d */ /* 0x000fea0003800000 */
.L_x_21319:
        /* <DEDUP_REMOVED lines=10> */
.L_x_21323:
[----:B------:R-:W-:-:S04]  /*7960*/  HADD2.F32 R22, -RZ, R22.H0_H0 ;  /* 0x20000016ff167230 */ /* 0x000fc80000004100 */
[----:B------:R-:W0:Y:S02]  /*7970*/  F2I.FTZ.TRUNC.NTZ R5, R22 ;  /* 0x0000001600057305 */ /* 0x000e24000021f100 */
[----:B0-----:R-:W-:Y:S01]  /*7980*/  STG.E desc[UR36][R2.64], R5 ;  /* 0x0000000502007986 */ /* 0x001fe2000c101924 */
[----:B------:R-:W-:Y:S05]  /*7990*/  EXIT ;  /* 0x000000000000794d */ /* 0x000fea0003800000 */
.L_x_21322:
[----:B------:R-:W-:-:S04]  /*79a0*/  HADD2.F32 R22, -RZ, R22.H0_H0 ;  /* 0x20000016ff167230 */ /* 0x000fc80000004100 */
[----:B------:R-:W0:Y:S02]  /*79b0*/  F2I.FTZ.TRUNC.NTZ R5, R22 ;  /* 0x0000001600057305 */ /* 0x000e24000021f100 */
[----:B0-----:R-:W-:Y:S01]  /*79c0*/  STG.E.U16 desc[UR36][R2.64], R5 ;  /* 0x0000000502007986 */ /* 0x001fe2000c101524 */
[----:B------:R-:W-:Y:S05]  /*79d0*/  EXIT ;  /* 0x000000000000794d */ /* 0x000fea0003800000 */
.L_x_21318:
        /* <DEDUP_REMOVED lines=9> */
.L_x_21325:
[----:B------:R-:W-:Y:S01]  /*7a70*/  STG.E.U16 desc[UR36][R2.64], R22 ;  /* 0x0000001602007986 */ /* 0x000fe2000c101524 */
[----:B------:R-:W-:Y:S05]  /*7a80*/  EXIT ;  /* 0x000000000000794d */ /* 0x000fea0003800000 */
.L_x_21324:
        /* <DEDUP_REMOVED lines=10> */
.L_x_21327:
[----:B------:R-:W-:-:S05]  /*7b30*/  HADD2.F32 R0, -RZ, R22.H0_H0 ;  /* 0x20000016ff007230 */ /* 0x000fca0000004100 */
[----:B------:R-:W-:-:S04]  /*7b40*/  F2FP.F16.F32.PACK_AB R0, RZ, R0 ;  /* 0x00000000ff00723e */ /* 0x000fc800000000ff */
[----:B------:R-:W-:-:S05]  /*7b50*/  PRMT R0, R0, 0x5410, RZ ;  /* 0x0000541000007816 */ /* 0x000fca00000000ff */
[----:B------:R-:W-:Y:S01]  /*7b60*/  STG.E desc[UR36][R2.64], R0 ;  /* 0x0000000002007986 */ /* 0x000fe2000c101924 */
[----:B------:R-:W-:Y:S05]  /*7b70*/  EXIT ;  /* 0x000000000000794d */ /* 0x000fea0003800000 */
.L_x_21326:
[----:B------:R-:W-:-:S05]  /*7b80*/  HADD2.F32 R4, -RZ, R22.H0_H0 ;  /* 0x20000016ff047230 */ /* 0x000fca0000004100 */
[----:B------:R-:W-:-:S06]  /*7b90*/  FMUL.FTZ R4, R4, 1 ;  /* 0x3f80000004047820 */ /* 0x000fcc0000410000 */
[----:B------:R-:W0:Y:S02]  /*7ba0*/  F2F.F64.F32 R4, R4 ;  /* 0x0000000400047310 */ /* 0x000e240000201800 */
[----:B0-----:R-:W-:Y:S01]  /*7bb0*/  STG.E.64 desc[UR36][R2.64], R4 ;  /* 0x0000000402007986 */ /* 0x001fe2000c101b24 */
[----:B------:R-:W-:Y:S05]  /*7bc0*/  EXIT ;  /* 0x000000000000794d */ /* 0x000fea0003800000 */
.L_x_21317:
        /* <DEDUP_REMOVED lines=13> */
.L_x_21330:
[----:B------:R-:W-:Y:S01]  /*7ca0*/  HADD2.F32 R22, -RZ, R22.H0_H0 ;  /* 0x20000016ff167230 */ /* 0x000fe20000004100 */
[----:B------:R-:W-:-:S04]  /*7cb0*/  CS2R R6, SRZ ;  /* 0x0000000000067805 */ /* 0x000fc8000001ff00 */
[----:B------:R-:W-:-:S06]  /*7cc0*/  FMUL.FTZ R4, R22, 1 ;  /* 0x3f80000016047820 */ /* 0x000fcc0000410000 */
[----:B------:R-:W0:Y:S02]  /*7cd0*/  F2F.F64.F32 R4, R4 ;  /* 0x0000000400047310 */ /* 0x000e240000201800 */
[----:B0-----:R-:W-:Y:S01]  /*7ce0*/  STG.E.128 desc[UR36][R2.64], R4 ;  /* 0x0000000402007986 */ /* 0x001fe2000c101d24 */
[----:B------:R-:W-:Y:S05]  /*7cf0*/  EXIT ;  /* 0x000000000000794d */ /* 0x000fea0003800000 */
.L_x_21329:
        /* <DEDUP_REMOVED lines=21> */
.L_x_21334:
[----:B------:R-:W-:Y:S05]  /*7e50*/  BSYNC B0 ;  /* 0x0000000000007941 */ /* 0x000fea0003800000 */
.L_x_21333:
[----:B------:R-:W-:-:S05]  /*7e60*/  LOP3.LUT R5, R0, R5, RZ, 0xfc, !PT ;  /* 0x0000000500057212 */ /* 0x000fca00078efcff */
[----:B------:R-:W-:Y:S01]  /*7e70*/  STG.E.U8 desc[UR36][R2.64], R5 ;  /* 0x0000000502007986 */ /* 0x000fe2000c101124 */
[----:B------:R-:W-:Y:S05]  /*7e80*/  EXIT ;  /* 0x000000000000794d */ /* 0x000fea0003800000 */
.L_x_21332:
        /* <DEDUP_REMOVED lines=13> */
.L_x_21336:
[----:B------:R-:W-:Y:S01]  /*7f60*/  IMAD.MOV.U32 R0, RZ, RZ, 0x7f ;  /* 0x0000007fff007424 */ /* 0x000fe200078e00ff */
[----:B------:R-:W-:-:S04]  /*7f70*/  ISETP.GT.U32.AND P0, PT, R4, 0x7f800000, PT ;  /* 0x7f8000000400780c */ /* 0x000fc80003f04070 */
[----:B------:R-:W-:-:S09]  /*7f80*/  SEL R0, R0, 0x7c, P0 ;  /* 0x0000007c00007807 */ /* 0x000fd20000000000 */
.L_x_21337:
[----:B------:R-:W-:Y:S05]  /*7f90*/  BSYNC B0 ;  /* 0x0000000000007941 */ /* 0x000fea0003800000 */
.L_x_21335:
[----:B------:R-:W-:-:S04]  /*7fa0*/  LOP3.LUT R4, R5, 0x80000000, RZ, 0xc0, !PT ;  /* 0x8000000005047812 */ /* 0x000fc800078ec0ff */
[----:B------:R-:W-:-:S04]  /*7fb0*/  SHF.R.U32.HI R5, RZ, 0x18, R4 ;  /* 0x00000018ff057819 */ /* 0x000fc80000011604 */
[----:B------:R-:W-:-:S05]  /*7fc0*/  LOP3.LUT R5, R0, R5, RZ, 0xfc, !PT ;  /* 0x0000000500057212 */ /* 0x000fca00078efcff */
[----:B------:R-:W-:Y:S01]  /*7fd0*/  STG.E.U8 desc[UR36][R2.64], R5 ;  /* 0x0000000502007986 */ /* 0x000fe2000c101124 */
[----:B------:R-:W-:Y:S05]  /*7fe0*/  EXIT ;  /* 0x000000000000794d */ /* 0x000fea0003800000 */
.L_x_21331:
[----:B------:R-:W-:-:S05]  /*7ff0*/  HADD2.F32 R0, -RZ, R22.H0_H0 ;  /* 0x20000016ff007230 */ /* 0x000fca0000004100 */
[----:B------:R-:W-:-:S05]  /*8000*/  F2FP.BF16.F32.PACK_AB R0, RZ, R0 ;  /* 0x00000000ff00723e */ /* 0x000fca00000010ff */
[----:B------:R-:W-:Y:S01]  /*8010*/  STG.E.U16 desc[UR36][R2.64], R0 ;  /* 0x0000000002007986 */ /* 0x000fe2000c101524 */
[----:B------:R-:W-:Y:S05]  /*8020*/  EXIT ;  /* 0x000000000000794d */ /* 0x000fea0003800000 */
.L_x_21328:
        /* <DEDUP_REMOVED lines=12> */
.L_x_21340:
        /* <DEDUP_REMOVED lines=17> */
.L_x_21343:
[----:B------:R-:W-:-:S04]  /*8200*/  LOP3.LUT R0, R7, 0x80000000, RZ, 0xc0, !PT ;  /* 0x8000000007007812 */ /* 0x000fc800078ec0ff */
[----:B------:R-:W-:-:S04]  /*8210*/  SHF.R.U32.HI R5, RZ, 0x18, R0 ;  /* 0x00000018ff057819 */ /* 0x000fc80000011600 */
[----:B------:R-:W-:-:S04]  /*8220*/  LOP3.LUT R4, R4, R5, RZ, 0xfc, !PT ;  /* 0x0000000504047212 */ /* 0x000fc800078efcff */
[----:B------:R-:W-:-:S07]  /*8230*/  PRMT R0, R4, 0x7610, R0 ;  /* 0x0000761004007816 */ /* 0x000fce0000000000 */
.L_x_21342:
[----:B------:R-:W-:Y:S05]  /*8240*/  BSYNC B0 ;  /* 0x0000000000007941 */ /* 0x000fea0003800000 */
.L_x_21341:
[----:B------:R-:W-:Y:S01]  /*8250*/  STG.E.U8 desc[UR36][R2.64], R0 ;  /* 0x0000000002007986 */ /* 0x000fe2000c101124 */
[----:B------:R-:W-:Y:S05]  /*8260*/  EXIT ;  /* 0x000000000000794d */ /* 0x000fea0003800000 */
.L_x_21339:
        /* <DEDUP_REMOVED lines=17> */
.L_x_21346:
[----:B------:R-:W-:-:S04]  /*8380*/  LOP3.LUT R0, R7, 0x80000000, RZ, 0xc0, !PT ;  /* 0x8000000007007812 */ /* 0x000fc800078ec0ff */
[----:B------:R-:W-:-:S04]  /*8390*/  SHF.R.U32.HI R5, RZ, 0x18, R0 ;  /* 0x00000018ff057819 */ /* 0x000fc80000011600 */
[----:B------:R-:W-:-:S04]  /*83a0*/  LOP3.LUT R4, R4, R5, RZ, 0xfc, !PT ;  /* 0x0000000504047212 */ /* 0x000fc800078efcff */
[----:B------:R-:W-:-:S07]  /*83b0*/  PRMT R0, R4, 0x7610, R0 ;  /* 0x0000761004007816 */ /* 0x000fce0000000000 */
.L_x_21345:
[----:B------:R-:W-:Y:S05]  /*83c0*/  BSYNC B0 ;  /* 0x0000000000007941 */ /* 0x000fea0003800000 */
.L_x_21344:
[----:B------:R-:W-:Y:S01]  /*83d0*/  STG.E.U8 desc[UR36][R2.64], R0 ;  /* 0x0000000002007986 */ /* 0x000fe2000c101124 */
[----:B------:R-:W-:Y:S05]  /*83e0*/  EXIT ;  /* 0x000000000000794d */ /* 0x000fea0003800000 */
.L_x_21338:
        /* <DEDUP_REMOVED lines=22> */
.L_x_21321:
        /* <DEDUP_REMOVED lines=16> */
.L_x_21349:
[----:B------:R-:W-:Y:S05]  /*8650*/  EXIT ;  /* 0x000000000000794d */ /* 0x000fea0003800000 */
.L_x_21348:
[----:B------:R-:W-:-:S06]  /*8660*/  HADD2.F32 R4, -RZ, R22.H0_H0 ;  /* 0x20000016ff047230 */ /* 0x000fcc0000004100 */
[----:B------:R-:W0:Y:S02]  /*8670*/  F2I.U64.TRUNC R4, R4 ;  /* 0x0000000400047311 */ /* 0x000e24000020d800 */
[----:B0-----:R-:W-:Y:S01]  /*8680*/  STG.E.64 desc[UR36][R2.64], R4 ;  /* 0x0000000402007986 */ /* 0x001fe2000c101b24 */
[----:B------:R-:W-:Y:S05]  /*8690*/  EXIT ;  /* 0x000000000000794d */ /* 0x000fea0003800000 */
.L_x_21347:
[----:B------:R-:W-:-:S04]  /*86a0*/  HADD2.F32 R22, -RZ, R22.H0_H0 ;  /* 0x20000016ff167230 */ /* 0x000fc80000004100 */
[----:B------:R-:W0:Y:S02]  /*86b0*/  F2I.FTZ.U32.TRUNC.NTZ R5, R22 ;  /* 0x0000001600057305 */ /* 0x000e24000021f000 */
[----:B0-----:R-:W-:Y:S01]  /*86c0*/  STG.E desc[UR36][R2.64], R5 ;  /* 0x0000000502007986 */ /* 0x001fe2000c101924 */
[----:B------:R-:W-:Y:S05]  /*86d0*/  EXIT ;  /* 0x000000000000794d */ /* 0x000fea0003800000 */
.L_x_21350:
        /* <DEDUP_REMOVED lines=10> */
.L_x_36355:


//--------------------- .text._ZN2at6native18elementwise_kernelILi128ELi4EZNS0_22gpu_kernel_impl_nocastIZZZNS0_16sqrt_kernel_cudaERNS_18TensorIteratorBaseEENKUlvE0_clEvENKUlvE1_clEvEUlN3c104HalfEE_EEvS4_RKT_EUliE_EEviT1_ --------------------------
	.section	.text._ZN2at6native18elementwise_kernelILi128ELi4EZNS0_22gpu_kernel_impl_nocastIZZZNS0_16sqrt_kernel_cudaERNS_18TensorIteratorBaseEENKUlvE0_clEvENKUlvE1_clEvEUlN3c104HalfEE_EEvS4_RKT_EUliE_EEviT1_,"ax",@progbits
	.align	128
        .global         _ZN2at6native18elementwise_kernelILi128ELi4EZNS0_22gpu_kernel_impl_nocastIZZZNS0_16sqrt_kernel_cudaERNS_18TensorIteratorBaseEENKUlvE0_clEvENKUlvE1_clEvEUlN3c104HalfEE_EEvS4_RKT_EUliE_EEviT1_
        .type           _ZN2at6native18elementwise_kernelILi128ELi4EZNS0_22gpu_kernel_impl_nocastIZZZNS0_16sqrt_kernel_cudaERNS_18TensorIteratorBaseEENKUlvE0_clEvENKUlvE1_clEvEUlN3c104HalfEE_EEvS4_RKT_EUliE_EEviT1_,@function
        .size           _ZN2at6native18elementwise_kernelILi128ELi4EZNS0_22gpu_kernel_impl_nocastIZZZNS0_16sqrt_kernel_cudaERNS_18TensorIteratorBaseEENKUlvE0_clEvENKUlvE1_clEvEUlN3c104HalfEE_EEvS4_RKT_EUliE_EEviT1_,(.L_x_36356 - _ZN2at6native18elementwise_kernelILi128ELi4EZNS0_22gpu_kernel_impl_nocastIZZZNS0_16sqrt_kernel_cudaERNS_18TensorIteratorBaseEENKUlvE0_clEvENKUlvE1_clEvEUlN3c104HalfEE_EEvS4_RKT_EUliE_EEviT1_)
        .other          _ZN2at6native18elementwise_kernelILi128ELi4EZNS0_22gpu_kernel_impl_nocastIZZZNS0_16sqrt_kernel_cudaERNS_18TensorIteratorBaseEENKUlvE0_clEvENKUlvE1_clEvEUlN3c104HalfEE_EEvS4_RKT_EUliE_EEviT1_,@"STO_CUDA_ENTRY STV_DEFAULT"
_ZN2at6native18elementwise_kernelILi128ELi4EZNS0_22gpu_kernel_impl_nocastIZZZNS0_16sqrt_kernel_cudaERNS_18TensorIteratorBaseEENKUlvE0_clEvENKUlvE1_clEvEUlN3c104HalfEE_EEvS4_RKT_EUliE_EEviT1_:
.text._ZN2at6native18elementwise_kernelILi128ELi4EZNS0_22gpu_kernel_impl_nocastIZZZNS0_16sqrt_kernel_cudaERNS_18TensorIteratorBaseEENKUlvE0_clEvENKUlvE1_clEvEUlN3c104HalfEE_EEvS4_RKT_EUliE_EEviT1_:
        /* <DEDUP_REMOVED lines=311> */
.L_x_21353:
        /* <DEDUP_REMOVED lines=8> */
[----:B--2---:R-:W-:-:S06]  /*13f0*/  HADD2.F32 R6, -RZ, R4.H0_H0 ;  /* 0x20000004ff067230 */ /* 0x004fcc0000004100 */
[----:B------:R-:W0:Y:S02]  /*1400*/  MUFU.SQRT R6, R6 ;  /* 0x0000000600067308 */ /* 0x000e240000002000 */
[----:B0-----:R-:W-:-:S05]  /*1410*/  F2FP.F16.F32.PACK_AB R5, RZ, R6 ;  /* 0x00000006ff05723e */ /* 0x001fca00000000ff */
[----:B------:R0:W-:Y:S02]  /*1420*/  STG.E.U16 desc[UR4][R2.64], R5 ;  /* 0x0000000502007986 */ /* 0x0001e4000c101504 */
.L_x_21352:
[----:B------:R-:W-:Y:S05]  /*1430*/  BSYNC B0 ;  /* 0x0000000000007941 */ /* 0x000fea0003800000 */
.L_x_21351:
        /* <DEDUP_REMOVED lines=305> */
.L_x_21356:
        /* <DEDUP_REMOVED lines=8> */
[----:B------:R-:W-:Y:S01]  /*27d0*/  ISETP.GE.AND P0, PT, R0, UR6, PT ;  /* 0x0000000600007c0c */ /* 0x000fe2000bf06270 */
[----:B--2---:R-:W-:-:S06]  /*27e0*/  HADD2.F32 R6, -RZ, R4.H0_H0 ;  /* 0x20000004ff067230 */ /* 0x004fcc0000004100 */
[----:B------:R-:W0:Y:S02]  /*27f0*/  MUFU.SQRT R6, R6 ;  /* 0x0000000600067308 */ /* 0x000e240000002000 */
[----:B0-----:R-:W-:-:S05]  /*2800*/  F2FP.F16.F32.PACK_AB R5, RZ, R6 ;  /* 0x00000006ff05723e */ /* 0x001fca00000000ff */
        /* <DEDUP_REMOVED lines=304> */
.L_x_21357:
        /* <DEDUP_REMOVED lines=12> */
.L_x_21355:
[----:B------:R-:W-:Y:S05]  /*3bd0*/  BSYNC B0 ;  /* 0x0000000000007941 */ /* 0x000fea0003800000 */
.L_x_21354:
[----:B------:R-:W-:-:S13]  /*3be0*/  ISETP.GE.AND P0, PT, R0, UR6, PT ;  /* 0x0000000600007c0c */ /* 0x000fda000bf06270 */
[----:B------:R-:W-:Y:S05]  /*3bf0*/  @P0 EXIT ;  /* 0x000000000000094d */ /* 0x000fea0003800000 */
[----:B------:R-:W3:Y:S01]  /*3c00*/  LDC R8, c[0x0][0x218] ;  /* 0x00008600ff087b82 */ /* 0x000ee20000000800 */
[----:B012---:R-:W-:Y:S02]  /*3c10*/  CS2R R2, SRZ ;  /* 0x0000000000027805 */ /* 0x007fe4000001ff00 */
[----:B---3--:R-:W-:-:S13]  /*3c20*/  ISETP.NE.AND P0, PT, R8, RZ, PT ;  /* 0x000000ff0800720c */ /* 0x008fda0003f05270 */
        /* <DEDUP_REMOVED lines=299> */
.L_x_21358:
[----:B------:R-:W-:Y:S02]  /*4ee0*/  ULDC.64 UR6, c[0x0][0x418] ;  /* 0x0001060000067ab9 */ /* 0x000fe40000000a00 */
[----:B------:R-:W-:-:S04]  /*4ef0*/  IADD3 R4, P0, R2, UR6, RZ ;  /* 0x0000000602047c10 */ /* 0x000fc8000ff1e0ff */
[----:B------:R-:W-:Y:S01]  /*4f00*/  IADD3.X R5, RZ, UR7, RZ, P0, !PT ;  /* 0x00000007ff057c10 */ /* 0x000fe200087fe4ff */
[----:B------:R-:W-:-:S04]  /*4f10*/  ULDC.64 UR6, c[0x0][0x410] ;  /* 0x0001040000067ab9 */ /* 0x000fc80000000a00 */
[----:B------:R-:W2:Y:S01]  /*4f20*/  LDG.E.U16 R4, desc[UR4][R4.64] ;  /* 0x0000000404047981 */ /* 0x000ea2000c1e1500 */
[----:B------:R-:W-:-:S04]  /*4f30*/  IADD3 R2, P0, R3, UR6, RZ ;  /* 0x0000000603027c10 */ /* 0x000fc8000ff1e0ff */
[----:B------:R-:W-:Y:S01]  /*4f40*/  IADD3.X R3, RZ, UR7, RZ, P0, !PT ;  /* 0x00000007ff037c10 */ /* 0x000fe200087fe4ff */
[----:B--2---:R-:W-:-:S06]  /*4f50*/  HADD2.F32 R0, -RZ, R4.H0_H0 ;  /* 0x20000004ff007230 */ /* 0x004fcc0000004100 */
[----:B------:R-:W0:Y:S02]  /*4f60*/  MUFU.SQRT R0, R0 ;  /* 0x0000000000007308 */ /* 0x000e240000002000 */
[----:B0-----:R-:W-:-:S05]  /*4f70*/  F2FP.F16.F32.PACK_AB R5, RZ, R0 ;  /* 0x00000000ff05723e */ /* 0x001fca00000000ff */
[----:B------:R-:W-:Y:S01]  /*4f80*/  STG.E.U16 desc[UR4][R2.64], R5 ;  /* 0x0000000502007986 */ /* 0x000fe2000c101504 */
[----:B------:R-:W-:Y:S05]  /*4f90*/  EXIT ;  /* 0x000000000000794d */ /* 0x000fea0003800000 */
.L_x_21359:
        /* <DEDUP_REMOVED lines=14> */
.L_x_36356:


//--------------------- .text._ZN2at6native27unrolled_elementwise_kernelIZZZNS0_16sqrt_kernel_cudaERNS_18TensorIteratorBaseEENKUlvE0_clEvENKUlvE1_clEvEUlN3c104HalfEE_St5arrayIPcLm2EELi4E23TrivialOffsetCalculatorILi1EjESD_NS0_6memory15LoadWithoutCastENSE_16StoreWithoutCastEEEviT_T0_T2_T3_T4_T5_ --------------------------
	.section	.text._ZN2at6native27unrolled_elementwise_kernelIZZZNS0_16sqrt_kernel_cudaERNS_18TensorIteratorBaseEENKUlvE0_clEvENKUlvE1_clEvEUlN3c104HalfEE_St5arrayIPcLm2EELi4E23TrivialOffsetCalculatorILi1EjESD_NS0_6memory15LoadWithoutCastENSE_16StoreWithoutCastEEEviT_T0_T2_T3_T4_T5_,"ax",@progbits
	.align	128
        .global         _ZN2at6native27unrolled_elementwise_kernelIZZZNS0_16sqrt_kernel_cudaERNS_18TensorIteratorBaseEENKUlvE0_clEvENKUlvE1_clEvEUlN3c104HalfEE_St5arrayIPcLm2EELi4E23TrivialOffsetCalculatorILi1EjESD_NS0_6memory15LoadWithoutCastENSE_16StoreWithoutCastEEEviT_T0_T2_T3_T4_T5_
        .type           _ZN2at6native27unrolled_elementwise_kernelIZZZNS0_16sqrt_kernel_cudaERNS_18TensorIteratorBaseEENKUlvE0_clEvENKUlvE1_clEvEUlN3c104HalfEE_St5arrayIPcLm2EELi4E23TrivialOffsetCalculatorILi1EjESD_NS0_6memory15LoadWithoutCastENSE_16StoreWithoutCastEEEviT_T0_T2_T3_T4_T5_,@function
        .size           _ZN2at6native27unrolled_elementwise_kernelIZZZNS0_16sqrt_kernel_cudaERNS_18TensorIteratorBaseEENKUlvE0_clEvENKUlvE1_clEvEUlN3c104HalfEE_St5arrayIPcLm2EELi4E23TrivialOffsetCalculatorILi1EjESD_NS0_6memory15LoadWithoutCastENSE_16StoreWithoutCastEEEviT_T0_T2_T3_T4_T5_,(.L_x_36357 - _ZN2at6native27unrolled_elementwise_kernelIZZZNS0_16sqrt_kernel_cudaERNS_18TensorIteratorBaseEENKUlvE0_clEvENKUlvE1_clEvEUlN3c104HalfEE_St5arrayIPcLm2EELi4E23TrivialOffsetCalculatorILi1EjESD_NS0_6memory15LoadWithoutCastENSE_16StoreWithoutCastEEEviT_T0_T2_T3_T4_T5_)
        .other          _ZN2at6native27unrolled_elementwise_kernelIZZZNS0_16sqrt_kernel_cudaERNS_18TensorIteratorBaseEENKUlvE0_clEvENKUlvE1_clEvEUlN3c104HalfEE_St5arrayIPcLm2EELi4E23TrivialOffsetCalculatorILi1EjESD_NS0_6memory15LoadWithoutCastENSE_16StoreWithoutCastEEEviT_T0_T2_T3_T4_T5_,@"STO_CUDA_ENTRY STV_DEFAULT"
_ZN2at6native27unrolled_elementwise_kernelIZZZNS0_16sqrt_kernel_cudaERNS_18TensorIteratorBaseEENKUlvE0_clEvENKUlvE1_clEvEUlN3c104HalfEE_St5arrayIPcLm2EELi4E23TrivialOffsetCalculatorILi1EjESD_NS0_6memory15LoadWithoutCastENSE_16StoreWithoutCastEEEviT_T0_T2_T3_T4_T5_:
.text._ZN2at6native27unrolled_elementwise_kernelIZZZNS0_16sqrt_kernel_cudaERNS_18TensorIteratorBaseEENKUlvE0_clEvENKUlvE1_clEvEUlN3c104HalfEE_St5arrayIPcLm2EELi4E23TrivialOffsetCalculatorILi1EjESD_NS0_6memory15LoadWithoutCastENSE_16StoreWithoutCastEEEviT_T0_T2_T3_T4_T5_:
        /* <DEDUP_REMOVED lines=18> */
[----:B------:R-:W-:-:S06]  /*0120*/  PRMT R11, RZ, 0x7610, R11 ;  /* 0x00007610ff0b7816 */ /* 0x000fcc000000000b */
[----:B------:R-:W2:Y:S05]  /*0130*/  @!P0 LDG.E.U16 R11, desc[UR4][R12.64] ;  /* 0x000000040c0b8981 */ /* 0x000eaa000c1e1500 */
[----:B------:R-:W0:Y:S01]  /*0140*/  @!P3 LDC.64 R6, c[0x0][0x220] ;  /* 0x00008800ff06bb82 */ /* 0x000e220000000a00 */
[----:B------:R-:W-:Y:S01]  /*0150*/  PRMT R18, RZ, 0x7610, R18 ;  /* 0x00007610ff127816 */ /* 0x000fe20000000012 */
[----:B-1----:R-:W-:Y:S01]  /*0160*/  @!P1 IMAD.WIDE.U32 R14, R17, 0x2, R14 ;  /* 0x00000002110e9825 */ /* 0x002fe200078e000e */
[----:B------:R-:W-:-:S03]  /*0170*/  @!P3 LEA R17, R0, R19, 0x9 ;  /* 0x000000130011b211 */ /* 0x000fc600078e48ff */
[----:B------:R-:W-:Y:S01]  /*0180*/  @!P3 VIADD R19, R19, 0x80 ;  /* 0x000000801313b836 */ /* 0x000fe20000000000 */
[----:B------:R-:W3:Y:S01]  /*0190*/  @!P1 LDG.E.U16 R8, desc[UR4][R14.64] ;  /* 0x000000040e089981 */ /* 0x000ee2000c1e1500 */
[----:B0-----:R-:W-:-:S05]  /*01a0*/  @!P3 IMAD.WIDE.U32 R6, R17, 0x2, R6 ;  /* 0x000000021106b825 */ /* 0x001fca00078e0006 */
[----:B------:R0:W4:Y:S01]  /*01b0*/  @!P3 LDG.E.U16 R18, desc[UR4][R6.64] ;  /* 0x000000040612b981 */ /* 0x000122000c1e1500 */
[----:B------:R-:W-:Y:S02]  /*01c0*/  ISETP.GE.AND P2, PT, R19, R2, PT ;  /* 0x000000021300720c */ /* 0x000fe40003f46270 */
[----:B------:R-:W-:Y:S01]  /*01d0*/  PRMT R10, RZ, 0x7610, R10 ;  /* 0x00007610ff0a7816 */ /* 0x000fe2000000000a */
[----:B0-----:R-:W0:Y:S10]  /*01e0*/  @!P0 LDC.64 R6, c[0x0][0x218] ;  /* 0x00008600ff068b82 */ /* 0x001e340000000a00 */
[----:B------:R-:W1:Y:S01]  /*01f0*/  @!P2 LDC.64 R16, c[0x0][0x220] ;  /* 0x00008800ff10ab82 */ /* 0x000e620000000a00 */
[----:B------:R-:W-:-:S02]  /*0200*/  @!P2 IMAD R19, R0, 0x200, R19 ;  /* 0x000002000013a824 */ /* 0x000fc400078e0213 */
[----:B------:R-:W-:-:S05]  /*0210*/  VIADD R13, R9, 0x100 ;  /* 0x00000100090d7836 */ /* 0x000fca0000000000 */
[----:B------:R-:W-:Y:S02]  /*0220*/  ISETP.GE.AND P3, PT, R13, R2, PT ;  /* 0x000000020d00720c */ /* 0x000fe40003f66270 */
[----:B------:R-:W-:Y:S01]  /*0230*/  @!P0 LEA R15, R0, R9, 0x9 ;  /* 0x00000009000f8211 */ /* 0x000fe200078e48ff */
[----:B-1----:R-:W-:Y:S01]  /*0240*/  @!P2 IMAD.WIDE.U32 R16, R19, 0x2, R16 ;  /* 0x000000021310a825 */ /* 0x002fe200078e0010 */
[----:B------:R-:W-:-:S04]  /*0250*/  IADD3 R19, R9, 0x80, RZ ;  /* 0x0000008009137810 */ /* 0x000fc80007ffe0ff */
[----:B------:R1:W5:Y:S01]  /*0260*/  @!P2 LDG.E.U16 R10, desc[UR4][R16.64] ;  /* 0x00000004100aa981 */ /* 0x000362000c1e1500 */
[----:B------:R-:W-:Y:S01]  /*0270*/  ISETP.GE.AND P2, PT, R19, R2, PT ;  /* 0x000000021300720c */ /* 0x000fe20003f46270 */
[----:B0-----:R-:W-:-:S04]  /*0280*/  @!P0 IMAD.WIDE.U32 R6, R15, 0x2, R6 ;  /* 0x000000020f068825 */ /* 0x001fc800078e0006 */
[----:B------:R-:W-:Y:S02]  /*0290*/  VIADD R13, R9, 0x180 ;  /* 0x00000180090d7836 */ /* 0x000fe40000000000 */
[----:B------:R-:W-:-:S05]  /*02a0*/  @!P0 IMAD.MOV.U32 R9, RZ, RZ, R19 ;  /* 0x000000ffff098224 */ /* 0x000fca00078e0013 */
[-C--:B------:R-:W-:Y:S01]  /*02b0*/  ISETP.GE.AND P4, PT, R9, R2.reuse, PT ;  /* 0x000000020900720c */ /* 0x080fe20003f86270 */
[----:B------:R-:W-:Y:S01]  /*02c0*/  BSSY B0, `(.L_x_21360) ;  /* 0x0000018000007945 */ /* 0x000fe20003800000 */
[----:B------:R-:W-:Y:S01]  /*02d0*/  ISETP.GE.AND P1, PT, R13, R2, PT ;  /* 0x000000020d00720c */ /* 0x000fe20003f26270 */
[----:B--2---:R-:W-:-:S06]  /*02e0*/  @!P0 HADD2.F32 R11, -RZ, R11.H0_H0 ;  /* 0x2000000bff0b8230 */ /* 0x004fcc0000004100 */
[----:B------:R-:W0:Y:S01]  /*02f0*/  @!P0 MUFU.SQRT R11, R11 ;  /* 0x0000000b000b8308 */ /* 0x000e220000002000 */
[----:B---3--:R-:W-:Y:S01]  /*0300*/  @!P2 HADD2.F32 R8, -RZ, R8.H0_H0 ;  /* 0x20000008ff08a230 */ /* 0x008fe20000004100 */
[----:B0-----:R-:W-:-:S06]  /*0310*/  @!P0 F2FP.F16.F32.PACK_AB R5, RZ, R11 ;  /* 0x0000000bff05823e */ /* 0x001fcc00000000ff */
[----:B------:R-:W0:Y:S01]  /*0320*/  @!P2 MUFU.SQRT R8, R8 ;  /* 0x000000080008a308 */ /* 0x000e220000002000 */
[----:B------:R1:W-:Y:S01]  /*0330*/  @!P0 STG.E.U16 desc[UR4][R6.64], R5 ;  /* 0x0000000506008986 */ /* 0x0003e2000c101504 */
[----:B----4-:R-:W-:-:S06]  /*0340*/  @!P3 HADD2.F32 R18, -RZ, R18.H0_H0 ;  /* 0x20000012ff12b230 */ /* 0x010fcc0000004100 */
[----:B------:R-:W2:Y:S01]  /*0350*/  @!P3 MUFU.SQRT R18, R18 ;  /* 0x000000120012b308 */ /* 0x000ea20000002000 */
[----:B0-----:R-:W-:Y:S02]  /*0360*/  @!P2 F2FP.F16.F32.PACK_AB R4, RZ, R8 ;  /* 0x00000008ff04a23e */ /* 0x001fe400000000ff */
[----:B--2---:R-:W-:Y:S01]  /*0370*/  @!P3 F2FP.F16.F32.PACK_AB R3, RZ, R18 ;  /* 0x00000012ff03b23e */ /* 0x004fe200000000ff */
[----:B-1----:R-:W-:Y:S06]  /*0380*/  @P4 BRA `(.L_x_21361) ;  /* 0x00000000002c4947 */ /* 0x002fec0003800000 */
[----:B------:R-:W0:Y:S01]  /*0390*/  LDC.64 R6, c[0x0][0x218] ;  /* 0x00008600ff067b82 */ /* 0x000e220000000a00 */
[----:B------:R-:W-:Y:S01]  /*03a0*/  LEA R5, R0, R9, 0x9 ;  /* 0x0000000900057211 */ /* 0x000fe200078e48ff */
[----:B------:R-:W-:Y:S01]  /*03b0*/  VIADD R9, R9, 0x80 ;  /* 0x0000008009097836 */ /* 0x000fe20000000000 */
[----:B------:R-:W-:-:S04]  /*03c0*/  PRMT R8, R4, 0x7610, R8 ;  /* 0x0000761004087816 */ /* 0x000fc80000000008 */
[----:B------:R-:W-:-:S13]  /*03d0*/  ISETP.GE.AND P0, PT, R9, R2, PT ;  /* 0x000000020900720c */ /* 0x000fda0003f06270 */
[----:B------:R-:W-:Y:S01]  /*03e0*/  @!P0 LEA R11, R0, R9, 0x9 ;  /* 0x00000009000b8211 */ /* 0x000fe200078e48ff */
[----:B------:R-:W-:Y:S02]  /*03f0*/  @!P0 VIADD R9, R9, 0x80 ;  /* 0x0000008009098836 */ /* 0x000fe40000000000 */
[----:B0-----:R-:W-:-:S04]  /*0400*/  IMAD.WIDE.U32 R4, R5, 0x2, R6 ;  /* 0x0000000205047825 */ /* 0x001fc800078e0006 */
[----:B------:R-:W-:Y:S01]  /*0410*/  @!P0 IMAD.WIDE.U32 R6, R11, 0x2, R6 ;  /* 0x000000020b068825 */ /* 0x000fe200078e0006 */
[----:B------:R0:W-:Y:S04]  /*0420*/  STG.E.U16 desc[UR4][R4.64], R8 ;  /* 0x0000000804007986 */ /* 0x0001e8000c101504 */
[----:B------:R0:W-:Y:S02]  /*0430*/  @!P0 STG.E.U16 desc[UR4][R6.64], R3 ;  /* 0x0000000306008986 */ /* 0x0001e4000c101504 */
.L_x_21361:
[----:B------:R-:W-:Y:S05]  /*0440*/  BSYNC B0 ;  /* 0x0000000000007941 */ /* 0x000fea0003800000 */
.L_x_21360:
[----:B------:R-:W-:Y:S01]  /*0450*/  ISETP.GE.AND P0, PT, R9, R2, PT ;  /* 0x000000020900720c */ /* 0x000fe20003f06270 */
[----:B-----5:R-:W-:-:S12]  /*0460*/  @!P1 HADD2.F32 R10, -RZ, R10.H0_H0 ;  /* 0x2000000aff0a9230 */ /* 0x020fd80000004100 */
[----:B------:R-:W-:Y:S05]  /*0470*/  @P0 EXIT ;  /* 0x000000000000094d */ /* 0x000fea0003800000 */
[----:B0-----:R-:W0:Y:S01]  /*0480*/  LDC.64 R2, c[0x0][0x218] ;  /* 0x00008600ff027b82 */ /* 0x001e220000000a00 */
[----:B------:R-:W1:Y:S01]  /*0490*/  @!P1 MUFU.SQRT R10, R10 ;  /* 0x0000000a000a9308 */ /* 0x000e620000002000 */
[----:B------:R-:W-:Y:S02]  /*04a0*/  LEA R9, R0, R9, 0x9 ;  /* 0x0000000900097211 */ /* 0x000fe400078e48ff */
[----:B-1----:R-:W-:-:S03]  /*04b0*/  @!P1 F2FP.F16.F32.PACK_AB R4, RZ, R10 ;  /* 0x0000000aff04923e */ /* 0x002fc600000000ff */
[----:B0-----:R-:W-:-:S05]  /*04c0*/  IMAD.WIDE.U32 R2, R9, 0x2, R2 ;  /* 0x0000000209027825 */ /* 0x001fca00078e0002 */
[----:B------:R-:W-:Y:S01]  /*04d0*/  STG.E.U16 desc[UR4][R2.64], R4 ;  /* 0x0000000402007986 */ /* 0x000fe2000c101504 */
[----:B------:R-:W-:Y:S05]  /*04e0*/  EXIT ;  /* 0x000000000000794d */ /* 0x000fea0003800000 */
.L_x_21362:
        /* <DEDUP_REMOVED lines=9> */
.L_x_36357:


//--------------------- .text._ZN2at6native29vectorized_elementwise_kernelILi2EZZZNS0_16sqrt_kernel_cudaERNS_18TensorIteratorBaseEENKUlvE0_clEvENKUlvE1_clEvEUlN3c104HalfEE_St5arrayIPcLm2EEEEviT0_T1_ --------------------------
	.section	.text._ZN2at6native29vectorized_elementwise_kernelILi2EZZZNS0_16sqrt_kernel_cudaERNS_18TensorIteratorBaseEENKUlvE0_clEvENKUlvE1_clEvEUlN3c104HalfEE_St5arrayIPcLm2EEEEviT0_T1_,"ax",@progbits
	.align	128
        .global         _ZN2at6native29vectorized_elementwise_kernelILi2EZZZNS0_16sqrt_kernel_cudaERNS_18TensorIteratorBaseEENKUlvE0_clEvENKUlvE1_clEvEUlN3c104HalfEE_St5arrayIPcLm2EEEEviT0_T1_
        .type           _ZN2at6native29vectorized_elementwise_kernelILi2EZZZNS0_16sqrt_kernel_cudaERNS_18TensorIteratorBaseEENKUlvE0_clEvENKUlvE1_clEvEUlN3c104HalfEE_St5arrayIPcLm2EEEEviT0_T1_,@function
        .size           _ZN2at6native29vectorized_elementwise_kernelILi2EZZZNS0_16sqrt_kernel_cudaERNS_18TensorIteratorBaseEENKUlvE0_clEvENKUlvE1_clEvEUlN3c104HalfEE_St5arrayIPcLm2EEEEviT0_T1_,(.L_x_36358 - _ZN2at6native29vectorized_elementwise_kernelILi2EZZZNS0_16sqrt_kernel_cudaERNS_18TensorIteratorBaseEENKUlvE0_clEvENKUlvE1_clEvEUlN3c104HalfEE_St5arrayIPcLm2EEEEviT0_T1_)
        .other          _ZN2at6native29vectorized_elementwise_kernelILi2EZZZNS0_16sqrt_kernel_cudaERNS_18TensorIteratorBaseEENKUlvE0_clEvENKUlvE1_clEvEUlN3c104HalfEE_St5arrayIPcLm2EEEEviT0_T1_,@"STO_CUDA_ENTRY STV_DEFAULT"
_ZN2at6native29vectorized_elementwise_kernelILi2EZZZNS0_16sqrt_kernel_cudaERNS_18TensorIteratorBaseEENKUlvE0_clEvENKUlvE1_clEvEUlN3c104HalfEE_St5arrayIPcLm2EEEEviT0_T1_:
.text._ZN2at6native29vectorized_elementwise_kernelILi2EZZZNS0_16sqrt_kernel_cudaERNS_18TensorIteratorBaseEENKUlvE0_clEvENKUlvE1_clEvEUlN3c104HalfEE_St5arrayIPcLm2EEEEviT0_T1_:
        /* <DEDUP_REMOVED lines=19> */
[--C-:B--2---:R-:W-:Y:S02]  /*0130*/  HADD2.F32 R2, -RZ, R6.reuse.H0_H0 ;  /* 0x20000006ff027230 */ /* 0x104fe40000004100 */
[----:B------:R-:W-:Y:S02]  /*0140*/  HADD2.F32 R6, -RZ, R6.H1_H1 ;  /* 0x30000006ff067230 */ /* 0x000fe40000004100 */
[--C-:B---3--:R-:W-:Y:S02]  /*0150*/  HADD2.F32 R8, -RZ, R9.reuse.H0_H0 ;  /* 0x20000009ff087230 */ /* 0x108fe40000004100 */
[----:B------:R-:W-:Y:S01]  /*0160*/  HADD2.F32 R9, -RZ, R9.H1_H1 ;  /* 0x30000009ff097230 */ /* 0x000fe20000004100 */
[----:B------:R0:W-:Y:S01]  /*0170*/  MUFU.SQRT R7, R6 ;  /* 0x0000000600077308 */ /* 0x0001e20000002000 */
[--C-:B----4-:R-:W-:Y:S02]  /*0180*/  HADD2.F32 R10, -RZ, R11.reuse.H0_H0 ;  /* 0x2000000bff0a7230 */ /* 0x110fe40000004100 */
[----:B------:R-:W-:-:S02]  /*0190*/  HADD2.F32 R11, -RZ, R11.H1_H1 ;  /* 0x3000000bff0b7230 */ /* 0x000fc40000004100 */
[----:B-----5:R-:W-:-:S03]  /*01a0*/  HADD2.F32 R12, -RZ, R13.H0_H0 ;  /* 0x2000000dff0c7230 */ /* 0x020fc60000004100 */
[----:B------:R-:W1:Y:S01]  /*01b0*/  MUFU.SQRT R2, R2 ;  /* 0x0000000200027308 */ /* 0x000e620000002000 */
[----:B0-----:R-:W-:-:S07]  /*01c0*/  HADD2.F32 R6, -RZ, R13.H1_H1 ;  /* 0x3000000dff067230 */ /* 0x001fce0000004100 */
[----:B------:R-:W-:Y:S08]  /*01d0*/  MUFU.SQRT R8, R8 ;  /* 0x0000000800087308 */ /* 0x000ff00000002000 */
[----:B------:R-:W0:Y:S01]  /*01e0*/  MUFU.SQRT R9, R9 ;  /* 0x0000000900097308 */ /* 0x000e220000002000 */
[----:B-1----:R-:W-:-:S05]  /*01f0*/  F2FP.F16.F32.PACK_AB R7, R7, R2 ;  /* 0x000000020707723e */ /* 0x002fca00000000ff */
[----:B------:R-:W-:Y:S02]  /*0200*/  STG.E desc[UR4][R4.64], R7 ;  /* 0x0000000704007986 */ /* 0x000fe4000c101904 */
[----:B------:R-:W-:Y:S08]  /*0210*/  MUFU.SQRT R10, R10 ;  /* 0x0000000a000a7308 */ /* 0x000ff00000002000 */
[----:B------:R-:W1:Y:S01]  /*0220*/  MUFU.SQRT R11, R11 ;  /* 0x0000000b000b7308 */ /* 0x000e620000002000 */
[----:B0-----:R-:W-:-:S05]  /*0230*/  F2FP.F16.F32.PACK_AB R9, R9, R8 ;  /* 0x000000080909723e */ /* 0x001fca00000000ff */
[----:B------:R-:W-:Y:S02]  /*0240*/  STG.E desc[UR4][R4.64+0x200], R9 ;  /* 0x0002000904007986 */ /* 0x000fe4000c101904 */
[----:B------:R-:W-:Y:S08]  /*0250*/  MUFU.SQRT R12, R12 ;  /* 0x0000000c000c7308 */ /* 0x000ff00000002000 */
[----:B------:R-:W0:Y:S01]  /*0260*/  MUFU.SQRT R13, R6 ;  /* 0x00000006000d7308 */ /* 0x000e220000002000 */
[----:B-1----:R-:W-:-:S05]  /*0270*/  F2FP.F16.F32.PACK_AB R3, R11, R10 ;  /* 0x0000000a0b03723e */ /* 0x002fca00000000ff */
[----:B------:R-:W-:Y:S01]  /*0280*/  STG.E desc[UR4][R4.64+0x400], R3 ;  /* 0x0004000304007986 */ /* 0x000fe2000c101904 */
[----:B0-----:R-:W-:-:S05]  /*0290*/  F2FP.F16.F32.PACK_AB R13, R13, R12 ;  /* 0x0000000c0d0d723e */ /* 0x001fca00000000ff */
[----:B------:R-:W-:Y:S01]  /*02a0*/  STG.E desc[UR4][R4.64+0x600], R13 ;  /* 0x0006000d04007986 */ /* 0x000fe2000c101904 */
[----:B------:R-:W-:Y:S05]  /*02b0*/  EXIT ;  /* 0x000000000000794d */ /* 0x000fea0003800000 */
.L_x_21363:
[----:B------:R-:W0:Y:S01]  /*02c0*/  S2R R24, SR_TID.X ;  /* 0x0000000000187919 */ /* 0x000e220000002100 */
[----:B------:R-:W-:Y:S02]  /*02d0*/  PRMT R2, RZ, 0x7610, R2 ;  /* 0x00007610ff027816 */ /* 0x000fe40000000002 */
[----:B0-----:R-:W-:Y:S01]  /*02e0*/  ISETP.GE.AND P0, PT, R24, R5, PT ;  /* 0x000000051800720c */ /* 0x001fe20003f06270 */
[----:B------:R-:W-:-:S12]  /*02f0*/  IMAD.MOV.U32 R0, RZ, RZ, R24 ;  /* 0x000000ffff007224 */ /* 0x000fd800078e0018 */
[----:B------:R-:W-:Y:S01]  /*0300*/  @!P0 IADD3 R0, R24, 0x80, RZ ;  /* 0x0000008018008810 */ /* 0x000fe20007ffe0ff */
[----:B------:R-:W0:Y:S01]  /*0310*/  @!P0 LDC.64 R20, c[0x0][0x220] ;  /* 0x00008800ff148b82 */ /* 0x000e220000000a00 */
[----:B------:R-:W-:Y:S01]  /*0320*/  PRMT R28, RZ, 0x7610, R28 ;  /* 0x00007610ff1c7816 */ /* 0x000fe2000000001c */
[----:B------:R-:W-:Y:S01]  /*0330*/  @!P0 IMAD.IADD R15, R3, 0x1, R24 ;  /* 0x00000001030f8824 */ /* 0x000fe200078e0218 */
[----:B------:R-:W-:-:S13]  /*0340*/  ISETP.GE.AND P5, PT, R0, R5, PT ;  /* 0x000000050000720c */ /* 0x000fda0003fa6270 */
[----:B------:R-:W-:Y:S01]  /*0350*/  @!P5 IMAD.IADD R27, R3, 0x1, R0 ;  /* 0x00000001031bd824 */ /* 0x000fe200078e0200 */
[----:B------:R-:W1:Y:S01]  /*0360*/  @!P5 LDC.64 R12, c[0x0][0x220] ;  /* 0x00008800ff0cdb82 */ /* 0x000e620000000a00 */
[----:B------:R-:W-:-:S05]  /*0370*/  @!P5 VIADD R0, R0, 0x80 ;  /* 0x000000800000d836 */ /* 0x000fca0000000000 */
[----:B------:R-:W-:Y:S01]  /*0380*/  ISETP.GE.AND P6, PT, R0, R5, PT ;  /* 0x000000050000720c */ /* 0x000fe20003fc6270 */
[----:B0-----:R-:W-:-:S05]  /*0390*/  @!P0 IMAD.WIDE.U32 R20, R15, 0x2, R20 ;  /* 0x000000020f148825 */ /* 0x001fca00078e0014 */
[----:B------:R-:W2:Y:S07]  /*03a0*/  @!P0 LDG.E.U16 R2, desc[UR4][R20.64] ;  /* 0x0000000414028981 */ /* 0x000eae000c1e1500 */
[----:B------:R-:W-:Y:S01]  /*03b0*/  @!P6 IADD3 R29, R3, R0, RZ ;  /* 0x00000000031de210 */ /* 0x000fe20007ffe0ff */
[----:B------:R-:W-:Y:S01]  /*03c0*/  @!P6 VIADD R0, R0, 0x80 ;  /* 0x000000800000e836 */ /* 0x000fe20000000000 */
[----:B------:R-:W0:Y:S01]  /*03d0*/  @!P6 LDC.64 R18, c[0x0][0x220] ;  /* 0x00008800ff12eb82 */ /* 0x000e220000000a00 */
[----:B-1----:R-:W-:-:S03]  /*03e0*/  @!P5 IMAD.WIDE.U32 R12, R27, 0x2, R12 ;  /* 0x000000021b0cd825 */ /* 0x002fc600078e000c */
[----:B------:R-:W-:-:S13]  /*03f0*/  ISETP.GE.AND P1, PT, R0, R5, PT ;  /* 0x000000050000720c */ /* 0x000fda0003f26270 */
[----:B------:R-:W-:Y:S01]  /*0400*/  @!P1 IMAD.IADD R4, R3, 0x1, R0 ;  /* 0x0000000103049824 */ /* 0x000fe200078e0200 */
[----:B------:R-:W-:Y:S01]  /*0410*/  @!P1 IADD3 R0, R0, 0x80, RZ ;  /* 0x0000008000009810 */ /* 0x000fe20007ffe0ff */
[----:B------:R-:W1:Y:S03]  /*0420*/  @!P1 LDC.64 R16, c[0x0][0x220] ;  /* 0x00008800ff109b82 */ /* 0x000e660000000a00 */
        /* <DEDUP_REMOVED lines=11> */
[----:B0-----:R-:W0:Y:S01]  /*04e0*/  @!P3 LDC.64 R12, c[0x0][0x220] ;  /* 0x00008800ff0cbb82 */ /* 0x001e220000000a00 */
[----:B------:R-:W5:Y:S03]  /*04f0*/  @!P6 LDG.E.U16 R28, desc[UR4][R18.64] ;  /* 0x00000004121ce981 */ /* 0x000f66000c1e1500 */
[----:B------:R-:W-:-:S13]  /*0500*/  ISETP.GE.AND P4, PT, R0, R5, PT ;  /* 0x000000050000720c */ /* 0x000fda0003f86270 */
[----:B------:R-:W-:Y:S01]  /*0510*/  @!P4 IADD3 R29, R3, R0, RZ ;  /* 0x00000000031dc210 */ /* 0x000fe20007ffe0ff */
[----:B------:R-:W-:Y:S01]  /*0520*/  @!P4 VIADD R0, R0, 0x80 ;  /* 0x000000800000c836 */ /* 0x000fe20000000000 */
[----:B------:R-:W-:Y:S01]  /*0530*/  PRMT R4, RZ, 0x7610, R4 ;  /* 0x00007610ff047816 */ /* 0x000fe20000000004 */
[----:B------:R-:W1:Y:S03]  /*0540*/  @!P4 LDC.64 R20, c[0x0][0x220] ;  /* 0x00008800ff14cb82 */ /* 0x000e660000000a00 */
[----:B------:R-:W-:Y:S02]  /*0550*/  ISETP.GE.AND P5, PT, R0, R5, PT ;  /* 0x000000050000720c */ /* 0x000fe40003fa6270 */
[----:B------:R3:W4:Y:S11]  /*0560*/  @!P1 LDG.E.U16 R4, desc[UR4][R16.64] ;  /* 0x0000000410049981 */ /* 0x000736000c1e1500 */
[----:B---3--:R-:W3:Y:S01]  /*0570*/  @!P5 LDC.64 R16, c[0x0][0x220] ;  /* 0x00008800ff10db82 */ /* 0x008ee20000000a00 */
[----:B0-----:R-:W-:Y:S01]  /*0580*/  @!P3 IMAD.WIDE.U32 R12, R25, 0x2, R12 ;  /* 0x00000002190cb825 */ /* 0x001fe200078e000c */
[----:B------:R-:W-:-:S02]  /*0590*/  @!P5 IADD3 R25, R3, R0, RZ ;  /* 0x000000000319d210 */ /* 0x000fc40007ffe0ff */
[----:B------:R-:W-:Y:S01]  /*05a0*/  PRMT R18, RZ, 0x7610, R18 ;  /* 0x00007610ff127816 */ /* 0x000fe20000000012 */
[----:B------:R-:W-:Y:S01]  /*05b0*/  @!P2 IMAD.WIDE.U32 R14, R23, 0x2, R14 ;  /* 0x00000002170ea825 */ /* 0x000fe200078e000e */
[----:B------:R-:W-:Y:S02]  /*05c0*/  PRMT R23, RZ, 0x7610, R23 ;  /* 0x00007610ff177816 */ /* 0x000fe40000000017 */
[----:B------:R-:W-:Y:S01]  /*05d0*/  PRMT R19, RZ, 0x7610, R19 ;  /* 0x00007610ff137816 */ /* 0x000fe20000000013 */
[----:B-1----:R-:W-:Y:S01]  /*05e0*/  @!P4 IMAD.WIDE.U32 R20, R29, 0x2, R20 ;  /* 0x000000021d14c825 */ /* 0x002fe200078e0014 */
[----:B------:R-:W-:Y:S01]  /*05f0*/  PRMT R0, RZ, 0x7610, R0 ;  /* 0x00007610ff007816 */ /* 0x000fe20000000000 */
[----:B------:R-:W4:Y:S04]  /*0600*/  @!P3 LDG.E.U16 R18, desc[UR4][R12.64] ;  /* 0x000000040c12b981 */ /* 0x000f28000c1e1500 */
[----:B------:R0:W4:Y:S04]  /*0610*/  @!P2 LDG.E.U16 R23, desc[UR4][R14.64] ;  /* 0x000000040e17a981 */ /* 0x000128000c1e1500 */
[----:B------:R1:W4:Y:S01]  /*0620*/  @!P4 LDG.E.U16 R19, desc[UR4][R20.64] ;  /* 0x000000041413c981 */ /* 0x000322000c1e1500 */
[----:B---3--:R-:W-:-:S05]  /*0630*/  @!P5 IMAD.WIDE.U32 R16, R25, 0x2, R16 ;  /* 0x000000021910d825 */ /* 0x008fca00078e0010 */
[----:B------:R3:W4:Y:S01]  /*0640*/  @!P5 LDG.E.U16 R0, desc[UR4][R16.64] ;  /* 0x000000041000d981 */ /* 0x000722000c1e1500 */
[----:B0-----:R-:W-:-:S05]  /*0650*/  VIADD R14, R24, 0x100 ;  /* 0x00000100180e7836 */ /* 0x001fca0000000000 */
[----:B------:R-:W-:Y:S01]  /*0660*/  ISETP.GE.AND P5, PT, R14, R5, PT ;  /* 0x000000050e00720c */ /* 0x000fe20003fa6270 */
[----:B------:R-:W-:-:S05]  /*0670*/  VIADD R12, R24, 0x180 ;  /* 0x00000180180c7836 */ /* 0x000fca0000000000 */
[----:B------:R-:W-:Y:S02]  /*0680*/  ISETP.GE.AND P2, PT, R12, R5, PT ;  /* 0x000000050c00720c */ /* 0x000fe40003f46270 */
[----:B------:R-:W-:-:S04]  /*0690*/  IADD3 R12, R24, 0x200, RZ ;  /* 0x00000200180c7810 */ /* 0x000fc80007ffe0ff */
[----:B------:R-:W-:Y:S01]  /*06a0*/  ISETP.GE.AND P3, PT, R12, R5, PT ;  /* 0x000000050c00720c */ /* 0x000fe20003f66270 */
[C---:B------:R-:W-:Y:S01]  /*06b0*/  VIADD R12, R24.reuse, 0x280 ;  /* 0x00000280180c7836 */ /* 0x040fe20000000000 */
[----:B-1----:R-:W-:-:S04]  /*06c0*/  IADD3 R20, R24, 0x300, RZ ;  /* 0x0000030018147810 */ /* 0x002fc80007ffe0ff */
[-C--:B------:R-:W-:Y:S02]  /*06d0*/  ISETP.GE.AND P4, PT, R12, R5.reuse, PT ;  /* 0x000000050c00720c */ /* 0x080fe40003f86270 */
[----:B------:R-:W0:Y:S01]  /*06e0*/  @!P0 LDC.64 R12, c[0x0][0x218] ;  /* 0x00008600ff0c8b82 */ /* 0x000e220000000a00 */
[----:B------:R-:W-:Y:S01]  /*06f0*/  ISETP.GE.AND P6, PT, R20, R5, PT ;  /* 0x000000051400720c */ /* 0x000fe20003fc6270 */
[C---:B------:R-:W-:Y:S01]  /*0700*/  VIADD R20, R24.reuse, 0x380 ;  /* 0x0000038018147836 */ /* 0x040fe20000000000 */
[----:B------:R-:W-:-:S04]  /*0710*/  IADD3 R14, R24, 0x80, RZ ;  /* 0x00000080180e7810 */ /* 0x000fc80007ffe0ff */
[----:B------:R-:W-:Y:S02]  /*0720*/  ISETP.GE.AND P1, PT, R14, R5, PT ;  /* 0x000000050e00720c */ /* 0x000fe40003f26270 */
[----:B------:R-:W-:Y:S01]  /*0730*/  @!P0 IADD3 R21, R3, R24, RZ ;  /* 0x0000001803158210 */ /* 0x000fe20007ffe0ff */
[----:B------:R-:W-:-:S04]  /*0740*/  @!P0 IMAD.MOV.U32 R24, RZ, RZ, R14 ;  /* 0x000000ffff188224 */ /* 0x000fc800078e000e */
[----:B0-----:R-:W-:Y:S01]  /*0750*/  @!P0 IMAD.WIDE.U32 R12, R21, 0x2, R12 ;  /* 0x00000002150c8825 */ /* 0x001fe200078e000c */
[----:B------:R-:W-:Y:S04]  /*0760*/  BSSY B0, `(.L_x_21364) ;  /* 0x0000047000007945 */ /* 0x000fe80003800000 */
[----:B------:R-:W-:Y:S01]  /*0770*/  BSSY B1, `(.L_x_21365) ;  /* 0x000003f000017945 */ /* 0x000fe20003800000 */
[----:B--2---:R-:W-:-:S06]  /*0780*/  @!P0 HADD2.F32 R2, -RZ, R2.H0_H0 ;  /* 0x20000002ff028230 */ /* 0x004fcc0000004100 */
[----:B------:R-:W0:Y:S02]  /*0790*/  @!P0 MUFU.SQRT R2, R2 ;  /* 0x0000000200028308 */ /* 0x000e240000002000 */
[----:B0-----:R-:W-:Y:S01]  /*07a0*/  @!P0 F2FP.F16.F32.PACK_AB R26, RZ, R2 ;  /* 0x00000002ff1a823e */ /* 0x001fe200000000ff */
[----:B-----5:R-:W-:-:S05]  /*07b0*/  @!P5 HADD2.F32 R28, -RZ, R28.H0_H0 ;  /* 0x2000001cff1cd230 */ /* 0x020fca0000004100 */
[----:B---3--:R-:W0:Y:S01]  /*07c0*/  @!P5 MUFU.SQRT R16, R28 ;  /* 0x0000001c0010d308 */ /* 0x008e220000002000 */
[----:B----4-:R-:W-:Y:S01]  /*07d0*/  @!P1 HADD2.F32 R15, -RZ, R27.H0_H0 ;  /* 0x2000001bff0f9230 */ /* 0x010fe20000004100 */
[----:B0-----:R-:W-:Y:S02]  /*07e0*/  @!P5 F2FP.F16.F32.PACK_AB R6, RZ, R16 ;  /* 0x00000010ff06d23e */ /* 0x001fe400000000ff */
[----:B------:R-:W-:Y:S01]  /*07f0*/  ISETP.GE.AND P5, PT, R20, R5, PT ;  /* 0x000000051400720c */ /* 0x000fe20003fa6270 */
[----:B------:R-:W-:-:S03]  /*0800*/  @!P2 HADD2.F32 R4, -RZ, R4.H0_H0 ;  /* 0x20000004ff04a230 */ /* 0x000fc60000004100 */
[----:B------:R-:W0:Y:S01]  /*0810*/  @!P1 MUFU.SQRT R15, R15 ;  /* 0x0000000f000f9308 */ /* 0x000e220000002000 */
[----:B------:R1:W-:Y:S01]  /*0820*/  @!P0 STG.E.U16 desc[UR4][R12.64], R26 ;  /* 0x0000001a0c008986 */ /* 0x0003e2000c101504 */
[----:B------:R-:W-:-:S06]  /*0830*/  ISETP.GE.AND P0, PT, R24, R5, PT ;  /* 0x000000051800720c */ /* 0x000fcc0003f06270 */
[----:B------:R-:W2:Y:S01]  /*0840*/  @!P2 MUFU.SQRT R4, R4 ;  /* 0x000000040004a308 */ /* 0x000ea20000002000 */
[----:B------:R-:W-:Y:S02]  /*0850*/  @!P4 HADD2.F32 R17, -RZ, R18.H0_H0 ;  /* 0x20000012ff11c230 */ /* 0x000fe40000004100 */
[----:B------:R-:W-:Y:S02]  /*0860*/  @!P3 HADD2.F32 R16, -RZ, R23.H0_H0 ;  /* 0x20000017ff10b230 */ /* 0x000fe40000004100 */
[----:B------:R-:W-:-:S03]  /*0870*/  @!P6 HADD2.F32 R19, -RZ, R19.H0_H0 ;  /* 0x20000013ff13e230 */ /* 0x000fc60000004100 */
[----:B------:R-:W-:Y:S01]  /*0880*/  @!P4 MUFU.SQRT R17, R17 ;  /* 0x000000110011c308 */ /* 0x000fe20000002000 */
[----:B------:R-:W-:-:S07]  /*0890*/  @!P5 HADD2.F32 R0, -RZ, R0.H0_H0 ;  /* 0x20000000ff00d230 */ /* 0x000fce0000004100 */
[----:B------:R-:W3:Y:S08]  /*08a0*/  @!P3 MUFU.SQRT R16, R16 ;  /* 0x000000100010b308 */ /* 0x000ef00000002000 */
[----:B------:R-:W4:Y:S08]  /*08b0*/  @!P6 MUFU.SQRT R19, R19 ;  /* 0x000000130013e308 */ /* 0x000f300000002000 */
[----:B------:R-:W5:Y:S01]  /*08c0*/  @!P5 MUFU.SQRT R0, R0 ;  /* 0x000000000000d308 */ /* 0x000f620000002000 */
[----:B0-----:R-:W-:-:S02]  /*08d0*/  @!P1 F2FP.F16.F32.PACK_AB R7, RZ, R15 ;  /* 0x0000000fff07923e */ /* 0x001fc400000000ff */
[----:B--2---:R-:W-:Y:S02]  /*08e0*/  @!P2 F2FP.F16.F32.PACK_AB R8, RZ, R4 ;  /* 0x00000004ff08a23e */ /* 0x004fe400000000ff */
[----:B---3--:R-:W-:Y:S02]  /*08f0*/  @!P3 F2FP.F16.F32.PACK_AB R9, RZ, R16 ;  /* 0x00000010ff09b23e */ /* 0x008fe400000000ff */
[----:B------:R-:W-:Y:S02]  /*0900*/  @!P4 F2FP.F16.F32.PACK_AB R10, RZ, R17 ;  /* 0x00000011ff0ac23e */ /* 0x000fe400000000ff */
[----:B----4-:R-:W-:Y:S02]  /*0910*/  @!P6 F2FP.F16.F32.PACK_AB R11, RZ, R19 ;  /* 0x00000013ff0be23e */ /* 0x010fe400000000ff */
[----:B-----5:R-:W-:Y:S01]  /*0920*/  @!P5 F2FP.F16.F32.PACK_AB R22, RZ, R0 ;  /* 0x00000000ff16d23e */ /* 0x020fe200000000ff */
[----:B-1----:R-:W-:Y:S06]  /*0930*/  @P0 BRA `(.L_x_21366) ;  /* 0x0000000000300947 */ /* 0x002fec0003800000 */
        /* <DEDUP_REMOVED lines=12> */
.L_x_21366:
[----:B------:R-:W-:-:S13]  /*0a00*/  ISETP.GE.AND P0, PT, R24, R5, PT ;  /* 0x000000051800720c */ /* 0x000fda0003f06270 */
[----:B------:R-:W-:Y:S05]  /*0a10*/  @P0 BRA `(.L_x_21368) ;  /* 0x0000000000300947 */ /* 0x000fea0003800000 */
[----:B0-----:R-:W0:Y:S01]  /*0a20*/  LDC.64 R6, c[0x0][0x218] ;  /* 0x00008600ff067b82 */ /* 0x001e220000000a00 */
[----:B------:R-:W-:Y:S01]  /*0a30*/  IADD3 R13, R3, R24, RZ ;  /* 0x00000018030d7210 */ /* 0x000fe20007ffe0ff */
[----:B------:R-:W-:-:S04]  /*0a40*/  VIADD R24, R24, 0x80 ;  /* 0x0000008018187836 */ /* 0x000fc80000000000 */
[----:B0-----:R-:W-:-:S05]  /*0a50*/  IMAD.WIDE.U32 R6, R13, 0x2, R6 ;  /* 0x000000020d067825 */ /* 0x001fca00078e0006 */
[----:B------:R1:W-:Y:S02]  /*0a60*/  STG.E.U16 desc[UR4][R6.64], R8 ;  /* 0x0000000806007986 */ /* 0x0003e4000c101504 */
.L_x_21367:
[----:B------:R-:W-:-:S13]  /*0a70*/  ISETP.GE.AND P0, PT, R24, R5, PT ;  /* 0x000000051800720c */ /* 0x000fda0003f06270 */
[----:B------:R-:W-:Y:S05]  /*0a80*/  @P0 BRA `(.L_x_21369) ;  /* 0x0000000000340947 */ /* 0x000fea0003800000 */
[----:B01----:R-:W0:Y:S01]  /*0a90*/  LDC.64 R6, c[0x0][0x218] ;  /* 0x00008600ff067b82 */ /* 0x003e220000000a00 */
[----:B------:R-:W-:Y:S01]  /*0aa0*/  IADD3 R13, R3, R24, RZ ;  /* 0x00000018030d7210 */ /* 0x000fe20007ffe0ff */
[----:B------:R-:W-:-:S04]  /*0ab0*/  VIADD R24, R24, 0x80 ;  /* 0x0000008018187836 */ /* 0x000fc80000000000 */
[----:B0-----:R-:W-:-:S05]  /*0ac0*/  IMAD.WIDE.U32 R6, R13, 0x2, R6 ;  /* 0x000000020d067825 */ /* 0x001fca00078e0006 */
[----:B------:R1:W-:Y:S02]  /*0ad0*/  STG.E.U16 desc[UR4][R6.64], R9 ;  /* 0x0000000906007986 */ /* 0x0003e4000c101504 */
.L_x_21368:
        /* <DEDUP_REMOVED lines=8> */
.L_x_21369:
[----:B------:R-:W-:Y:S05]  /*0b60*/  BSYNC B1 ;  /* 0x0000000000017941 */ /* 0x000fea0003800000 */
.L_x_21365:
[----:B------:R-:W-:-:S13]  /*0b70*/  ISETP.GE.AND P0, PT, R24, R5, PT ;  /* 0x000000051800720c */ /* 0x000fda0003f06270 */
[----:B012---:R-:W0:Y:S01]  /*0b80*/  @!P0 LDC.64 R6, c[0x0][0x218] ;  /* 0x00008600ff068b82 */ /* 0x007e220000000a00 */
[----:B------:R-:W-:Y:S01]  /*0b90*/  @!P0 IADD3 R9, R3, R24, RZ ;  /* 0x0000001803098210 */ /* 0x000fe20007ffe0ff */
[----:B------:R-:W-:-:S04]  /*0ba0*/  @!P0 VIADD R24, R24, 0x80 ;  /* 0x0000008018188836 */ /* 0x000fc80000000000 */
[----:B0-----:R-:W-:-:S05]  /*0bb0*/  @!P0 IMAD.WIDE.U32 R6, R9, 0x2, R6 ;  /* 0x0000000209068825 */ /* 0x001fca00078e0006 */
[----:B------:R2:W-:Y:S02]  /*0bc0*/  @!P0 STG.E.U16 desc[UR4][R6.64], R11 ;  /* 0x0000000b06008986 */ /* 0x0005e4000c101504 */
.L_x_21370:
[----:B------:R-:W-:Y:S05]  /*0bd0*/  BSYNC B0 ;  /* 0x0000000000007941 */ /* 0x000fea0003800000 */
.L_x_21364:
[----:B------:R-:W-:Y:S05]  /*0be0*/  WARPSYNC.ALL ;  /* 0x0000000000007948 */ /* 0x000fea0003800000 */
[----:B------:R-:W-:-:S13]  /*0bf0*/  ISETP.GE.AND P0, PT, R24, R5, PT ;  /* 0x000000051800720c */ /* 0x000fda0003f06270 */
[----:B------:R-:W-:Y:S05]  /*0c00*/  @P0 EXIT ;  /* 0x000000000000094d */ /* 0x000fea0003800000 */
[----:B------:R-:W3:Y:S01]  /*0c10*/  LDC.64 R4, c[0x0][0x218] ;  /* 0x00008600ff047b82 */ /* 0x000ee20000000a00 */
[----:B------:R-:W-:-:S05]  /*0c20*/  IADD3 R3, R3, R24, RZ ;  /* 0x0000001803037210 */ /* 0x000fca0007ffe0ff */
[----:B---3--:R-:W-:-:S05]  /*0c30*/  IMAD.WIDE.U32 R2, R3, 0x2, R4 ;  /* 0x0000000203027825 */ /* 0x008fca00078e0004 */
[----:B------:R-:W-:Y:S01]  /*0c40*/  STG.E.U16 desc[UR4][R2.64], R22 ;  /* 0x0000001602007986 */ /* 0x000fe2000c101504 */
[----:B------:R-:W-:Y:S05]  /*0c50*/  EXIT ;  /* 0x000000000000794d */ /* 0x000fea0003800000 */
.L_x_21371:
        /* <DEDUP_REMOVED lines=10> */
.L_x_36358:


//--------------------- .text._ZN2at6native29vectorized_elementwise_kernelILi4EZZZNS0_16sqrt_kernel_cudaERNS_18TensorIteratorBaseEENKUlvE0_clEvENKUlvE1_clEvEUlN3c104HalfEE_St5arrayIPcLm2EEEEviT0_T1_ --------------------------
	.section	.text._ZN2at6native29vectorized_elementwise_kernelILi4EZZZNS0_16sqrt_kernel_cudaERNS_18TensorIteratorBaseEENKUlvE0_clEvENKUlvE1_clEvEUlN3c104HalfEE_St5arrayIPcLm2EEEEviT0_T1_,"ax",@progbits
	.align	128
        .global         _ZN2at6native29vectorized_elementwise_kernelILi4EZZZNS0_16sqrt_kernel_cudaERNS_18TensorIteratorBaseEENKUlvE0_clEvENKUlvE1_clEvEUlN3c104HalfEE_St5arrayIPcLm2EEEEviT0_T1_
        .type           _ZN2at6native29vectorized_elementwise_kernelILi4EZZZNS0_16sqrt_kernel_cudaERNS_18TensorIteratorBaseEENKUlvE0_clEvENKUlvE1_clEvEUlN3c104HalfEE_St5arrayIPcLm2EEEEviT0_T1_,@function
        .size           _ZN2at6native29vectorized_elementwise_kernelILi4EZZZNS0_16sqrt_kernel_cudaERNS_18TensorIteratorBaseEENKUlvE0_clEvENKUlvE1_clEvEUlN3c104HalfEE_St5arrayIPcLm2EEEEviT0_T1_,(.L_x_36359 - _ZN2at6native29vectorized_elementwise_kernelILi4EZZZNS0_16sqrt_kernel_cudaERNS_18TensorIteratorBaseEENKUlvE0_clEvENKUlvE1_clEvEUlN3c104HalfEE_St5arrayIPcLm2EEEEviT0_T1_)
        .other          _ZN2at6native29vectorized_elementwise_kernelILi4EZZZNS0_16sqrt_kernel_cudaERNS_18TensorIteratorBaseEENKUlvE0_clEvENKUlvE1_clEvEUlN3c104HalfEE_St5arrayIPcLm2EEEEviT0_T1_,@"STO_CUDA_ENTRY STV_DEFAULT"
_ZN2at6native29vectorized_elementwise_kernelILi4EZZZNS0_16sqrt_kernel_cudaERNS_18TensorIteratorBaseEENKUlvE0_clEvENKUlvE1_clEvEUlN3c104HalfEE_St5arrayIPcLm2EEEEviT0_T1_:
.text._ZN2at6native29vectorized_elementwise_kernelILi4EZZZNS0_16sqrt_kernel_cudaERNS_18TensorIteratorBaseEENKUlvE0_clEvENKUlvE1_clEvEUlN3c104HalfEE_St5arrayIPcLm2EEEEviT0_T1_:
        /* <DEDUP_REMOVED lines=16> */
[----:B------:R-:W-:-:S04]  /*0100*/  IMAD.WIDE R6, R0, 0x8, R6 ;  /* 0x0000000800067825 */ /* 0x000fc800078e0206 */
[--C-:B--2---:R-:W-:Y:S02]  /*0110*/  HADD2.F32 R2, -RZ, R10.reuse.H0_H0 ;  /* 0x2000000aff027230 */ /* 0x104fe40000004100 */
[----:B------:R-:W-:Y:S02]  /*0120*/  HADD2.F32 R8, -RZ, R10.H1_H1 ;  /* 0x3000000aff087230 */ /* 0x000fe40000004100 */
[----:B------:R-:W-:Y:S02]  /*0130*/  HADD2.F32 R10, -RZ, R11.H0_H0 ;  /* 0x2000000bff0a7230 */ /* 0x000fe40000004100 */
[----:B---3--:R-:W-:Y:S01]  /*0140*/  HADD2.F32 R12, -RZ, R4.H0_H0 ;  /* 0x20000004ff0c7230 */ /* 0x008fe20000004100 */
[----:B------:R-:W-:Y:S01]  /*0150*/  MUFU.SQRT R2, R2 ;  /* 0x0000000200027308 */ /* 0x000fe20000002000 */
[----:B------:R-:W-:Y:S02]  /*0160*/  HADD2.F32 R14, -RZ, R5.H0_H0 ;  /* 0x20000005ff0e7230 */ /* 0x000fe40000004100 */
[----:B------:R-:W-:-:S02]  /*0170*/  HADD2.F32 R11, -RZ, R11.H1_H1 ;  /* 0x3000000bff0b7230 */ /* 0x000fc40000004100 */
[----:B------:R-:W-:Y:S02]  /*0180*/  HADD2.F32 R5, -RZ, R5.H1_H1 ;  /* 0x30000005ff057230 */ /* 0x000fe40000004100 */
[----:B------:R-:W-:Y:S01]  /*0190*/  HADD2.F32 R4, -RZ, R4.H1_H1 ;  /* 0x30000004ff047230 */ /* 0x000fe20000004100 */
[----:B------:R-:W-:Y:S08]  /*01a0*/  MUFU.SQRT R12, R12 ;  /* 0x0000000c000c7308 */ /* 0x000ff00000002000 */
[----:B------:R-:W0:Y:S08]  /*01b0*/  MUFU.SQRT R13, R4 ;  /* 0x00000004000d7308 */ /* 0x000e300000002000 */
[----:B------:R-:W1:Y:S08]  /*01c0*/  MUFU.SQRT R9, R8 ;  /* 0x0000000800097308 */ /* 0x000e700000002000 */
[----:B------:R-:W-:Y:S01]  /*01d0*/  MUFU.SQRT R10, R10 ;  /* 0x0000000a000a7308 */ /* 0x000fe20000002000 */
[----:B0-----:R-:W-:-:S07]  /*01e0*/  F2FP.F16.F32.PACK_AB R12, R13, R12 ;  /* 0x0000000c0d0c723e */ /* 0x001fce00000000ff */
[----:B------:R-:W0:Y:S01]  /*01f0*/  MUFU.SQRT R11, R11 ;  /* 0x0000000b000b7308 */ /* 0x000e220000002000 */
[----:B-1----:R-:W-:-:S07]  /*0200*/  F2FP.F16.F32.PACK_AB R2, R9, R2 ;  /* 0x000000020902723e */ /* 0x002fce00000000ff */
[----:B------:R-:W-:Y:S08]  /*0210*/  MUFU.SQRT R14, R14 ;  /* 0x0000000e000e7308 */ /* 0x000ff00000002000 */
[----:B------:R-:W1:Y:S01]  /*0220*/  MUFU.SQRT R5, R5 ;  /* 0x0000000500057308 */ /* 0x000e620000002000 */
[----:B0-----:R-:W-:-:S05]  /*0230*/  F2FP.F16.F32.PACK_AB R3, R11, R10 ;  /* 0x0000000a0b03723e */ /* 0x001fca00000000ff */
[----:B------:R-:W-:Y:S01]  /*0240*/  STG.E.64 desc[UR4][R6.64], R2 ;  /* 0x0000000206007986 */ /* 0x000fe2000c101b04 */
[----:B-1----:R-:W-:-:S05]  /*0250*/  F2FP.F16.F32.PACK_AB R13, R5, R14 ;  /* 0x0000000e050d723e */ /* 0x002fca00000000ff */
[----:B------:R-:W-:Y:S01]  /*0260*/  STG.E.64 desc[UR4][R6.64+0x400], R12 ;  /* 0x0004000c06007986 */ /* 0x000fe2000c101b04 */
[----:B------:R-:W-:Y:S05]  /*0270*/  EXIT ;  /* 0x000000000000794d */ /* 0x000fea0003800000 */
.L_x_21372:
        /* <DEDUP_REMOVED lines=116> */
.L_x_21375:
[----:B------:R-:W-:-:S13]  /*09c0*/  ISETP.GE.AND P0, PT, R24, R5, PT ;  /* 0x000000051800720c */ /* 0x000fda0003f06270 */
[----:B------:R-:W-:Y:S05]  /*09d0*/  @P0 BRA `(.L_x_21377) ;  /* 0x0000000000300947 */ /* 0x000fea0003800000 */
[----:B0-----:R-:W0:Y:S01]  /*09e0*/  LDC.64 R6, c[0x0][0x218] ;  /* 0x00008600ff067b82 */ /* 0x001e220000000a00 */
[----:B------:R-:W-:Y:S01]  /*09f0*/  IADD3 R13, R3, R24, RZ ;  /* 0x00000018030d7210 */ /* 0x000fe20007ffe0ff */
[----:B------:R-:W-:-:S04]  /*0a00*/  VIADD R24, R24, 0x80 ;  /* 0x0000008018187836 */ /* 0x000fc80000000000 */
[----:B0-----:R-:W-:-:S05]  /*0a10*/  IMAD.WIDE.U32 R6, R13, 0x2, R6 ;  /* 0x000000020d067825 */ /* 0x001fca00078e0006 */
[----:B------:R1:W-:Y:S02]  /*0a20*/  STG.E.U16 desc[UR4][R6.64], R8 ;  /* 0x0000000806007986 */ /* 0x0003e4000c101504 */
.L_x_21376:
[----:B------:R-:W-:-:S13]  /*0a30*/  ISETP.GE.AND P0, PT, R24, R5, PT ;  /* 0x000000051800720c */ /* 0x000fda0003f06270 */
[----:B------:R-:W-:Y:S05]  /*0a40*/  @P0 BRA `(.L_x_21378) ;  /* 0x0000000000340947 */ /* 0x000fea0003800000 */
[----:B01----:R-:W0:Y:S01]  /*0a50*/  LDC.64 R6, c[0x0][0x218] ;  /* 0x00008600ff067b82 */ /* 0x003e220000000a00 */
[----:B------:R-:W-:Y:S01]  /*0a60*/  IADD3 R13, R3, R24, RZ ;  /* 0x00000018030d7210 */ /* 0x000fe20007ffe0ff */
[----:B------:R-:W-:-:S04]  /*0a70*/  VIADD R24, R24, 0x80 ;  /* 0x0000008018187836 */ /* 0x000fc80000000000 */
[----:B0-----:R-:W-:-:S05]  /*0a80*/  IMAD.WIDE.U32 R6, R13, 0x2, R6 ;  /* 0x000000020d067825 */ /* 0x001fca00078e0006 */
[----:B------:R1:W-:Y:S02]  /*0a90*/  STG.E.U16 desc[UR4][R6.64], R9 ;  /* 0x0000000906007986 */ /* 0x0003e4000c101504 */
.L_x_21377:
        /* <DEDUP_REMOVED lines=8> */
.L_x_21378:
[----:B------:R-:W-:Y:S05]  /*0b20*/  BSYNC B1 ;  /* 0x0000000000017941 */ /* 0x000fea0003800000 */
.L_x_21374:
[----:B------:R-:W-:-:S13]  /*0b30*/  ISETP.GE.AND P0, PT, R24, R5, PT ;  /* 0x000000051800720c */ /* 0x000fda0003f06270 */
[----:B012---:R-:W0:Y:S01]  /*0b40*/  @!P0 LDC.64 R6, c[0x0][0x218] ;  /* 0x00008600ff068b82 */ /* 0x007e220000000a00 */
[----:B------:R-:W-:Y:S01]  /*0b50*/  @!P0 IADD3 R9, R3, R24, RZ ;  /* 0x0000001803098210 */ /* 0x000fe20007ffe0ff */
[----:B------:R-:W-:-:S04]  /*0b60*/  @!P0 VIADD R24, R24, 0x80 ;  /* 0x0000008018188836 */ /* 0x000fc80000000000 */
[----:B0-----:R-:W-:-:S05]  /*0b70*/  @!P0 IMAD.WIDE.U32 R6, R9, 0x2, R6 ;  /* 0x0000000209068825 */ /* 0x001fca00078e0006 */
[----:B------:R2:W-:Y:S02]  /*0b80*/  @!P0 STG.E.U16 desc[UR4][R6.64], R11 ;  /* 0x0000000b06008986 */ /* 0x0005e4000c101504 */
.L_x_21379:
[----:B------:R-:W-:Y:S05]  /*0b90*/  BSYNC B0 ;  /* 0x0000000000007941 */ /* 0x000fea0003800000 */
.L_x_21373:
        /* <DEDUP_REMOVED lines=8> */
.L_x_21380:
        /* <DEDUP_REMOVED lines=14> */
.L_x_36359:


//--------------------- .text._ZN2at6native29vectorized_elementwise_kernelILi8EZZZNS0_16sqrt_kernel_cudaERNS_18TensorIteratorBaseEENKUlvE0_clEvENKUlvE1_clEvEUlN3c104HalfEE_St5arrayIPcLm2EEEEviT0_T1_ --------------------------
	.section	.text._ZN2at6native29vectorized_elementwise_kernelILi8EZZZNS0_16sqrt_kernel_cudaERNS_18TensorIteratorBaseEENKUlvE0_clEvENKUlvE1_clEvEUlN3c104HalfEE_St5arrayIPcLm2EEEEviT0_T1_,"ax",@progbits
	.align	128
        .global         _ZN2at6native29vectorized_elementwise_kernelILi8EZZZNS0_16sqrt_kernel_cudaERNS_18TensorIteratorBaseEENKUlvE0_clEvENKUlvE1_clEvEUlN3c104HalfEE_St5arrayIPcLm2EEEEviT0_T1_
        .type           _ZN2at6native29vectorized_elementwise_kernelILi8EZZZNS0_16sqrt_kernel_cudaERNS_18TensorIteratorBaseEENKUlvE0_clEvENKUlvE1_clEvEUlN3c104HalfEE_St5arrayIPcLm2EEEEviT0_T1_,@function
        .size           _ZN2at6native29vectorized_elementwise_kernelILi8EZZZNS0_16sqrt_kernel_cudaERNS_18TensorIteratorBaseEENKUlvE0_clEvENKUlvE1_clEvEUlN3c104HalfEE_St5arrayIPcLm2EEEEviT0_T1_,(.L_x_36360 - _ZN2at6native29vectorized_elementwise_kernelILi8EZZZNS0_16sqrt_kernel_cudaERNS_18TensorIteratorBaseEENKUlvE0_clEvENKUlvE1_clEvEUlN3c104HalfEE_St5arrayIPcLm2EEEEviT0_T1_)
        .other          _ZN2at6native29vectorized_elementwise_kernelILi8EZZZNS0_16sqrt_kernel_cudaERNS_18TensorIteratorBaseEENKUlvE0_clEvENKUlvE1_clEvEUlN3c104HalfEE_St5arrayIPcLm2EEEEviT0_T1_,@"STO_CUDA_ENTRY STV_DEFAULT"
_ZN2at6native29vectorized_elementwise_kernelILi8EZZZNS0_16sqrt_kernel_cudaERNS_18TensorIteratorBaseEENKUlvE0_clEvENKUlvE1_clEvEUlN3c104HalfEE_St5arrayIPcLm2EEEEviT0_T1_:
.text._ZN2at6native29vectorized_elementwise_kernelILi8EZZZNS0_16sqrt_kernel_cudaERNS_18TensorIteratorBaseEENKUlvE0_clEvENKUlvE1_clEvEUlN3c104HalfEE_St5arrayIPcLm2EEEEviT0_T1_:
        /* <DEDUP_REMOVED lines=13> */
[--C-:B--2---:R-:W-:Y:S02]  /*00d0*/  HADD2.F32 R2, -RZ, R4.reuse.H0_H0 ;  /* 0x20000004ff027230 */ /* 0x104fe40000004100 */
[----:B------:R-:W-:Y:S02]  /*00e0*/  HADD2.F32 R9, -RZ, R4.H1_H1 ;  /* 0x30000004ff097230 */ /* 0x000fe40000004100 */
[--C-:B------:R-:W-:Y:S01]  /*00f0*/  HADD2.F32 R10, -RZ, R5.reuse.H0_H0 ;  /* 0x20000005ff0a7230 */ /* 0x100fe20000004100 */
[----:B------:R0:W-:Y:S01]  /*0100*/  MUFU.SQRT R8, R2 ;  /* 0x0000000200087308 */ /* 0x0001e20000002000 */
[----:B------:R-:W-:Y:S02]  /*0110*/  HADD2.F32 R11, -RZ, R5.H1_H1 ;  /* 0x30000005ff0b7230 */ /* 0x000fe40000004100 */
[----:B------:R-:W1:Y:S01]  /*0120*/  LDC.64 R4, c[0x0][0x218] ;  /* 0x00008600ff047b82 */ /* 0x000e620000000a00 */
[----:B------:R-:W-:-:S02]  /*0130*/  HADD2.F32 R12, -RZ, R6.H0_H0 ;  /* 0x20000006ff0c7230 */ /* 0x000fc40000004100 */
[----:B------:R-:W-:Y:S02]  /*0140*/  HADD2.F32 R13, -RZ, R6.H1_H1 ;  /* 0x30000006ff0d7230 */ /* 0x000fe40000004100 */
[--C-:B------:R-:W-:Y:S01]  /*0150*/  HADD2.F32 R14, -RZ, R7.reuse.H0_H0 ;  /* 0x20000007ff0e7230 */ /* 0x100fe20000004100 */
[----:B------:R-:W2:Y:S01]  /*0160*/  MUFU.SQRT R9, R9 ;  /* 0x0000000900097308 */ /* 0x000ea20000002000 */
[----:B------:R-:W-:-:S07]  /*0170*/  HADD2.F32 R15, -RZ, R7.H1_H1 ;  /* 0x30000007ff0f7230 */ /* 0x000fce0000004100 */
[----:B------:R-:W-:Y:S08]  /*0180*/  MUFU.SQRT R10, R10 ;  /* 0x0000000a000a7308 */ /* 0x000ff00000002000 */
[----:B------:R-:W3:Y:S01]  /*0190*/  MUFU.SQRT R11, R11 ;  /* 0x0000000b000b7308 */ /* 0x000ee20000002000 */
[----:B-1----:R-:W-:-:S07]  /*01a0*/  IMAD.WIDE.U32 R4, R3, 0x2, R4 ;  /* 0x0000000203047825 */ /* 0x002fce00078e0004 */
[----:B------:R-:W-:Y:S01]  /*01b0*/  MUFU.SQRT R12, R12 ;  /* 0x0000000c000c7308 */ /* 0x000fe20000002000 */
[----:B0-----:R-:W-:Y:S01]  /*01c0*/  IMAD.WIDE R2, R0, 0x10, R4 ;  /* 0x0000001000027825 */ /* 0x001fe200078e0204 */
[----:B--2---:R-:W-:-:S06]  /*01d0*/  F2FP.F16.F32.PACK_AB R4, R9, R8 ;  /* 0x000000080904723e */ /* 0x004fcc00000000ff */
[----:B------:R-:W0:Y:S01]  /*01e0*/  MUFU.SQRT R13, R13 ;  /* 0x0000000d000d7308 */ /* 0x000e220000002000 */
[----:B---3--:R-:W-:-:S07]  /*01f0*/  F2FP.F16.F32.PACK_AB R5, R11, R10 ;  /* 0x0000000a0b05723e */ /* 0x008fce00000000ff */
[----:B------:R-:W-:Y:S08]  /*0200*/  MUFU.SQRT R14, R14 ;  /* 0x0000000e000e7308 */ /* 0x000ff00000002000 */
[----:B------:R-:W1:Y:S01]  /*0210*/  MUFU.SQRT R7, R15 ;  /* 0x0000000f00077308 */ /* 0x000e620000002000 */
[----:B0-----:R-:W-:Y:S02]  /*0220*/  F2FP.F16.F32.PACK_AB R6, R13, R12 ;  /* 0x0000000c0d06723e */ /* 0x001fe400000000ff */
[----:B-1----:R-:W-:-:S05]  /*0230*/  F2FP.F16.F32.PACK_AB R7, R7, R14 ;  /* 0x0000000e0707723e */ /* 0x002fca00000000ff */
[----:B------:R-:W-:Y:S01]  /*0240*/  STG.E.128 desc[UR4][R2.64], R4 ;  /* 0x0000000402007986 */ /* 0x000fe2000c101d04 */
[----:B------:R-:W-:Y:S05]  /*0250*/  EXIT ;  /* 0x000000000000794d */ /* 0x000fea0003800000 */
.L_x_21381:
        /* <DEDUP_REMOVED lines=116> */
.L_x_21384:
[----:B------:R-:W-:-:S13]  /*09a0*/  ISETP.GE.AND P0, PT, R24, R5, PT ;  /* 0x000000051800720c */ /* 0x000fda0003f06270 */
[----:B------:R-:W-:Y:S05]  /*09b0*/  @P0 BRA `(.L_x_21386) ;  /* 0x0000000000300947 */ /* 0x000fea0003800000 */
[----:B0-----:R-:W0:Y:S01]  /*09c0*/  LDC.64 R6, c[0x0][0x218] ;  /* 0x00008600ff067b82 */ /* 0x001e220000000a00 */
[----:B------:R-:W-:Y:S01]  /*09d0*/  IADD3 R13, R3, R24, RZ ;  /* 0x00000018030d7210 */ /* 0x000fe20007ffe0ff */
[----:B------:R-:W-:-:S04]  /*09e0*/  VIADD R24, R24, 0x80 ;  /* 0x0000008018187836 */ /* 0x000fc80000000000 */
[----:B0-----:R-:W-:-:S05]  /*09f0*/  IMAD.WIDE.U32 R6, R13, 0x2, R6 ;  /* 0x000000020d067825 */ /* 0x001fca00078e0006 */
[----:B------:R1:W-:Y:S02]  /*0a00*/  STG.E.U16 desc[UR4][R6.64], R8 ;  /* 0x0000000806007986 */ /* 0x0003e4000c101504 */
.L_x_21385:
[----:B------:R-:W-:-:S13]  /*0a10*/  ISETP.GE.AND P0, PT, R24, R5, PT ;  /* 0x000000051800720c */ /* 0x000fda0003f06270 */
[----:B------:R-:W-:Y:S05]  /*0a20*/  @P0 BRA `(.L_x_21387) ;  /* 0x0000000000340947 */ /* 0x000fea0003800000 */
[----:B01----:R-:W0:Y:S01]  /*0a30*/  LDC.64 R6, c[0x0][0x218] ;  /* 0x00008600ff067b82 */ /* 0x003e220000000a00 */
[----:B------:R-:W-:Y:S01]  /*0a40*/  IADD3 R13, R3, R24, RZ ;  /* 0x00000018030d7210 */ /* 0x000fe20007ffe0ff */
[----:B------:R-:W-:-:S04]  /*0a50*/  VIADD R24, R24, 0x80 ;  /* 0x0000008018187836 */ /* 0x000fc80000000000 */
[----:B0-----:R-:W-:-:S05]  /*0a60*/  IMAD.WIDE.U32 R6, R13, 0x2, R6 ;  /* 0x000000020d067825 */ /* 0x001fca00078e0006 */
[----:B------:R1:W-:Y:S02]  /*0a70*/  STG.E.U16 desc[UR4][R6.64], R9 ;  /* 0x0000000906007986 */ /* 0x0003e4000c101504 */
.L_x_21386:
        /* <DEDUP_REMOVED lines=8> */
.L_x_21387:
[----:B------:R-:W-:Y:S05]  /*0b00*/  BSYNC B1 ;  /* 0x0000000000017941 */ /* 0x000fea0003800000 */
.L_x_21383:
[----:B------:R-:W-:-:S13]  /*0b10*/  ISETP.GE.AND P0, PT, R24, R5, PT ;  /* 0x000000051800720c */ /* 0x000fda0003f06270 */
[----:B012---:R-:W0:Y:S01]  /*0b20*/  @!P0 LDC.64 R6, c[0x0][0x218] ;  /* 0x00008600ff068b82 */ /* 0x007e220000000a00 */
[----:B------:R-:W-:Y:S01]  /*0b30*/  @!P0 IADD3 R9, R3, R24, RZ ;  /* 0x0000001803098210 */ /* 0x000fe20007ffe0ff */
[----:B------:R-:W-:-:S04]  /*0b40*/  @!P0 VIADD R24, R24, 0x80 ;  /* 0x0000008018188836 */ /* 0x000fc80000000000 */
[----:B0-----:R-:W-:-:S05]  /*0b50*/  @!P0 IMAD.WIDE.U32 R6, R9, 0x2, R6 ;  /* 0x0000000209068825 */ /* 0x001fca00078e0006 */
[----:B------:R2:W-:Y:S02]  /*0b60*/  @!P0 STG.E.U16 desc[UR4][R6.64], R11 ;  /* 0x0000000b06008986 */ /* 0x0005e4000c101504 */
.L_x_21388:
[----:B------:R-:W-:Y:S05]  /*0b70*/  BSYNC B0 ;  /* 0x0000000000007941 */ /* 0x000fea0003800000 */
.L_x_21382:
        /* <DEDUP_REMOVED lines=8> */
.L_x_21389:
        /* <DEDUP_REMOVED lines=16> */
.L_x_36360:


//--------------------- .text._ZN2at6native18elementwise_kernelILi128ELi4EZNS0_15gpu_kernel_implIZZZNS0_16sqrt_kernel_cudaERNS_18TensorIteratorBaseEENKUlvE0_clEvENKUlvE0_clEvEUlfE_EEvS4_RKT_EUliE_EEviT1_ --------------------------
	.section	.text._ZN2at6native18elementwise_kernelILi128ELi4EZNS0_15gpu_kernel_implIZZZNS0_16sqrt_kernel_cudaERNS_18TensorIteratorBaseEENKUlvE0_clEvENKUlvE0_clEvEUlfE_EEvS4_RKT_EUliE_EEviT1_,"ax",@progbits
	.align	128
        .global         _ZN2at6native18elementwise_kernelILi128ELi4EZNS0_15gpu_kernel_implIZZZNS0_16sqrt_kernel_cudaERNS_18TensorIteratorBaseEENKUlvE0_clEvENKUlvE0_clEvEUlfE_EEvS4_RKT_EUliE_EEviT1_
        .type           _ZN2at6native18elementwise_kernelILi128ELi4EZNS0_15gpu_kernel_implIZZZNS0_16sqrt_kernel_cudaERNS_18TensorIteratorBaseEENKUlvE0_clEvENKUlvE0_clEvEUlfE_EEvS4_RKT_EUliE_EEviT1_,@function
        .size           _ZN2at6native18elementwise_kernelILi128ELi4EZNS0_15gpu_kernel_implIZZZNS0_16sqrt_kernel_cudaERNS_18TensorIteratorBaseEENKUlvE0_clEvENKUlvE0_clEvEUlfE_EEvS4_RKT_EUliE_EEviT1_,(.L_x_36361 - _ZN2at6native18elementwise_kernelILi128ELi4EZNS0_15gpu_kernel_implIZZZNS0_16sqrt_kernel_cudaERNS_18TensorIteratorBaseEENKUlvE0_clEvENKUlvE0_clEvEUlfE_EEvS4_RKT_EUliE_EEviT1_)
        .other          _ZN2at6native18elementwise_kernelILi128ELi4EZNS0_15gpu_kernel_implIZZZNS0_16sqrt_kernel_cudaERNS_18TensorIteratorBaseEENKUlvE0_clEvENKUlvE0_clEvEUlfE_EEvS4_RKT_EUliE_EEviT1_,@"STO_CUDA_ENTRY STV_DEFAULT"
_ZN2at6native18elementwise_kernelILi128ELi4EZNS0_15gpu_kernel_implIZZZNS0_16sqrt_kernel_cudaERNS_18TensorIteratorBaseEENKUlvE0_clEvENKUlvE0_clEvEUlfE_EEvS4_RKT_EUliE_EEviT1_:
.text._ZN2at6native18elementwise_kernelILi128ELi4EZNS0_15gpu_kernel_implIZZZNS0_16sqrt_kernel_cudaERNS_18TensorIteratorBaseEENKUlvE0_clEvENKUlvE0_clEvEUlfE_EEvS4_RKT_EUliE_EEviT1_:
        /* <DEDUP_REMOVED lines=313> */
.L_x_21392:
        /* <DEDUP_REMOVED lines=22> */
.L_x_21397:
[----:B------:R-:W2:Y:S02]  /*14f0*/  LDG.E.U8 R0, desc[UR36][R2.64] ;  /* 0x0000002402007981 */ /* 0x000ea4000c1e1100 */
[----:B--2---:R-:W-:Y:S01]  /*1500*/  I2FP.F32.U32 R0, R0 ;  /* 0x0000000000007245 */ /* 0x004fe20000201000 */
[----:B------:R-:W-:Y:S06]  /*1510*/  BRA `(.L_x_21399) ;  /* 0x0000000c002c7947 */ /* 0x000fec0003800000 */
.L_x_21396:
        /* <DEDUP_REMOVED lines=9> */
.L_x_21401:
[----:B------:R-:W2:Y:S02]  /*15b0*/  LDG.E R0, desc[UR36][R2.64] ;  /* 0x0000002402007981 */ /* 0x000ea4000c1e1900 */
[----:B--2---:R-:W-:Y:S01]  /*15c0*/  I2FP.F32.S32 R0, R0 ;  /* 0x0000000000007245 */ /* 0x004fe20000201400 */
[----:B------:R-:W-:Y:S06]  /*15d0*/  BRA `(.L_x_21399) ;  /* 0x0000000800fc7947 */ /* 0x000fec0003800000 */
.L_x_21400:
[----:B------:R-:W2:Y:S02]  /*15e0*/  LDG.E.U16 R0, desc[UR36][R2.64] ;  /* 0x0000002402007981 */ /* 0x000ea4000c1e1500 */
[----:B--2---:R-:W0:Y:S01]  /*15f0*/  I2F.S16 R0, R0 ;  /* 0x0000000000007306 */ /* 0x004e220000101400 */
[----:B------:R-:W-:Y:S05]  /*1600*/  BRA `(.L_x_21399) ;  /* 0x0000000800f07947 */ /* 0x000fea0003800000 */
.L_x_21395:
        /* <DEDUP_REMOVED lines=8> */
.L_x_21403:
[----:B------:R-:W2:Y:S02]  /*1690*/  LDG.E.U16 R0, desc[UR36][R2.64] ;  /* 0x0000002402007981 */ /* 0x000ea4000c1e1500 */
[----:B--2---:R-:W-:Y:S01]  /*16a0*/  HADD2.F32 R0, -RZ, R0.H0_H0 ;  /* 0x20000000ff007230 */ /* 0x004fe20000004100 */
[----:B------:R-:W-:Y:S06]  /*16b0*/  BRA `(.L_x_21399) ;  /* 0x0000000800c47947 */ /* 0x000fec0003800000 */
.L_x_21402:
        /* <DEDUP_REMOVED lines=8> */
.L_x_21405:
[----:B------:R-:W2:Y:S02]  /*1740*/  LDG.E.U16 R0, desc[UR36][R2.64] ;  /* 0x0000002402007981 */ /* 0x000ea4000c1e1500 */
[----:B--2---:R-:W-:Y:S01]  /*1750*/  HADD2.F32 R0, -RZ, R0.H0_H0 ;  /* 0x20000000ff007230 */ /* 0x004fe20000004100 */
[----:B------:R-:W-:Y:S06]  /*1760*/  BRA `(.L_x_21399) ;  /* 0x0000000800987947 */ /* 0x000fec0003800000 */
.L_x_21404:
[----:B------:R-:W2:Y:S01]  /*1770*/  LDG.E.64 R2, desc[UR36][R2.64] ;  /* 0x0000002402027981 */ /* 0x000ea2000c1e1b00 */
[----:B------:R-:W-:Y:S01]  /*1780*/  UMOV UR4, 0xf0000000 ;  /* 0xf000000000047882 */ /* 0x000fe20000000000 */
[----:B------:R-:W-:Y:S01]  /*1790*/  UMOV UR5, 0x380fffff ;  /* 0x380fffff00057882 */ /* 0x000fe20000000000 */
[----:B--2---:R-:W0:Y:S01]  /*17a0*/  F2F.F32.F64 R0, R2 ;  /* 0x0000000200007310 */ /* 0x004e220000301000 */
[----:B------:R-:W-:-:S14]  /*17b0*/  DSETP.GEU.AND P0, PT, |R2|, UR4, PT ;  /* 0x0000000402007e2a */ /* 0x000fdc000bf0e200 */
[----:B0-----:R-:W-:Y:S01]  /*17c0*/  @!P0 FMUL R0, R0, 1.175494350822287508e-38 ;  /* 0x0080000000008820 */ /* 0x001fe20000400000 */
[----:B------:R-:W-:Y:S06]  /*17d0*/  BRA `(.L_x_21399) ;  /* 0x00000008007c7947 */ /* 0x000fec0003800000 */
.L_x_21394:
        /* <DEDUP_REMOVED lines=12> */
.L_x_21408:
[----:B------:R-:W2:Y:S01]  /*18a0*/  LDG.E.64 R2, desc[UR36][R2.64] ;  /* 0x0000002402027981 */ /* 0x000ea2000c1e1b00 */
[----:B------:R-:W-:Y:S01]  /*18b0*/  UMOV UR4, 0xf0000000 ;  /* 0xf000000000047882 */ /* 0x000fe20000000000 */
[----:B------:R-:W-:Y:S01]  /*18c0*/  UMOV UR5, 0x380fffff ;  /* 0x380fffff00057882 */ /* 0x000fe20000000000 */
[----:B--2---:R-:W0:Y:S01]  /*18d0*/  F2F.F32.F64 R0, R2 ;  /* 0x0000000200007310 */ /* 0x004e220000301000 */
[----:B------:R-:W-:-:S14]  /*18e0*/  DSETP.GEU.AND P0, PT, |R2|, UR4, PT ;  /* 0x0000000402007e2a */ /* 0x000fdc000bf0e200 */
[----:B0-----:R-:W-:Y:S01]  /*18f0*/  @!P0 FMUL R0, R0, 1.175494350822287508e-38 ;  /* 0x0080000000008820 */ /* 0x001fe20000400000 */
[----:B------:R-:W-:Y:S06]  /*1900*/  BRA `(.L_x_21399) ;  /* 0x0000000800307947 */ /* 0x000fec0003800000 */
.L_x_21407:
        /* <DEDUP_REMOVED lines=26> */
.L_x_21410:
        /* <DEDUP_REMOVED lines=13> */
.L_x_21409:
[----:B------:R-:W2:Y:S02]  /*1b80*/  LDG.E.U16 R0, desc[UR36][R2.64] ;  /* 0x0000002402007981 */ /* 0x000ea4000c1e1500 */
[----:B--2---:R-:W-:Y:S01]  /*1b90*/  IMAD.U32 R0, R0, 0x10000, RZ ;  /* 0x0001000000007824 */ /* 0x004fe200078e00ff */
[----:B------:R-:W-:Y:S06]  /*1ba0*/  BRA `(.L_x_21399) ;  /* 0x0000000400887947 */ /* 0x000fec0003800000 */
.L_x_21406:
        /* <DEDUP_REMOVED lines=11> */
.L_x_21413:
        /* <DEDUP_REMOVED lines=20> */
.L_x_21415:
[----:B------:R-:W-:Y:S05]  /*1da0*/  BSYNC B0 ;  /* 0x0000000000007941 */ /* 0x000fea0003800000 */
.L_x_21414:
[----:B------:R-:W-:Y:S01]  /*1db0*/  LEA R3, R0, 0x3b800000, 0x17 ;  /* 0x3b80000000037811 */ /* 0x000fe200078eb8ff */
[----:B------:R-:W-:-:S05]  /*1dc0*/  IMAD.SHL.U32 R0, R2, 0x100000, RZ ;  /* 0x0010000002007824 */ /* 0x000fca00078e00ff */
[----:B------:R-:W-:Y:S01]  /*1dd0*/  LOP3.LUT R0, R3, R0, R4, 0xfe, !PT ;  /* 0x0000000003007212 */ /* 0x000fe200078efe04 */
[----:B------:R-:W-:Y:S06]  /*1de0*/  BRA `(.L_x_21399) ;  /* 0x0000000000f87947 */ /* 0x000fec0003800000 */
.L_x_21412:
        /* <DEDUP_REMOVED lines=20> */
.L_x_21417:
[----:B------:R-:W-:Y:S05]  /*1f30*/  BSYNC B0 ;  /* 0x0000000000007941 */ /* 0x000fea0003800000 */
.L_x_21416:
[----:B------:R-:W-:Y:S01]  /*1f40*/  LEA R3, R0, 0x37800000, 0x17 ;  /* 0x3780000000037811 */ /* 0x000fe200078eb8ff */
[----:B------:R-:W-:-:S05]  /*1f50*/  IMAD.SHL.U32 R0, R2, 0x200000, RZ ;  /* 0x0020000002007824 */ /* 0x000fca00078e00ff */
[----:B------:R-:W-:Y:S01]  /*1f60*/  LOP3.LUT R0, R3, R0, R4, 0xfe, !PT ;  /* 0x0000000003007212 */ /* 0x000fe200078efe04 */
[----:B------:R-:W-:Y:S06]  /*1f70*/  BRA `(.L_x_21399) ;  /* 0x0000000000947947 */ /* 0x000fec0003800000 */
.L_x_21411:
        /* <DEDUP_REMOVED lines=14> */
.L_x_21398:
        /* <DEDUP_REMOVED lines=16> */
.L_x_21420:
[----:B------:R-:W-:Y:S01]  /*2160*/  IMAD.MOV.U32 R0, RZ, RZ, RZ ;  /* 0x000000ffff007224 */ /* 0x000fe200078e00ff */
[----:B------:R-:W-:Y:S06]  /*2170*/  BRA `(.L_x_21399) ;  /* 0x0000000000147947 */ /* 0x000fec0003800000 */
.L_x_21419:
[----:B------:R-:W2:Y:S02]  /*2180*/  LDG.E.64 R2, desc[UR36][R2.64] ;  /* 0x0000002402027981 */ /* 0x000ea4000c1e1b00 */
[----:B--2---:R0:W1:Y:S01]  /*2190*/  I2F.U64 R0, R2 ;  /* 0x0000000200007312 */ /* 0x0040620000301000 */
[----:B------:R-:W-:Y:S05]  /*21a0*/  BRA `(.L_x_21399) ;  /* 0x0000000000087947 */ /* 0x000fea0003800000 */
.L_x_21418:
[----:B------:R-:W2:Y:S02]  /*21b0*/  LDG.E R0, desc[UR36][R2.64] ;  /* 0x0000002402007981 */ /* 0x000ea4000c1e1900 */
[----:B--2---:R-:W-:-:S07]  /*21c0*/  I2FP.F32.U32 R0, R0 ;  /* 0x0000000000007245 */ /* 0x004fce0000201000 */
.L_x_21399:
[----:B------:R-:W-:Y:S05]  /*21d0*/  BSYNC B6 ;  /* 0x0000000000067941 */ /* 0x000fea0003800000 */
.L_x_21393:
[----:B------:R-:W0:Y:S02]  /*21e0*/  LDC.U8 R4, c[0x0][0x421] ;  /* 0x00010840ff047b82 */ /* 0x000e240000000000 */
[----:B012345:R0:W1:Y:S01]  /*21f0*/  MUFU.SQRT R2, R0 ;  /* 0x0000000000027308 */ /* 0x03f0620000002000 */
[----:B------:R-:W-:-:S04]  /*2200*/  PRMT R3, R4, 0x9910, RZ ;  /* 0x0000991004037816 */ /* 0x000fc800000000ff */
[----:B------:R-:W-:-:S13]  /*2210*/  ISETP.GT.AND P0, PT, R3, 0x9, PT ;  /* 0x000000090300780c */ /* 0x000fda0003f04270 */
[----:B01----:R-:W-:Y:S05]  /*2220*/  @P0 BRA `(.L_x_21421) ;  /* 0x0000000000e80947 */ /* 0x003fea0003800000 */
        /* <DEDUP_REMOVED lines=11> */
.L_x_21424:
[----:B------:R-:W0:Y:S02]  /*22e0*/  F2I.S64.TRUNC R2, R2 ;  /* 0x0000000200027311 */ /* 0x000e24000020d900 */
[----:B0-----:R-:W-:-:S05]  /*22f0*/  IMAD.MOV.U32 R5, RZ, RZ, R2 ;  /* 0x000000ffff057224 */ /* 0x001fca00078e0002 */
[----:B------:R0:W-:Y:S01]  /*2300*/  STG.E.U8 desc[UR36][R16.64], R5 ;  /* 0x0000000510007986 */ /* 0x0001e2000c101124 */
[----:B------:R-:W-:Y:S05]  /*2310*/  BRA `(.L_x_21426) ;  /* 0x0000000c00407947 */ /* 0x000fea0003800000 */
.L_x_21423:
        /* <DEDUP_REMOVED lines=9> */
.L_x_21428:
[----:B------:R-:W0:Y:S02]  /*23b0*/  F2I.FTZ.TRUNC.NTZ R3, R2 ;  /* 0x0000000200037305 */ /* 0x000e24000021f100 */
[----:B0-----:R0:W-:Y:S01]  /*23c0*/  STG.E desc[UR36][R16.64], R3 ;  /* 0x0000000310007986 */ /* 0x0011e2000c101924 */
[----:B------:R-:W-:Y:S05]  /*23d0*/  BRA `(.L_x_21426) ;  /* 0x0000000c00107947 */ /* 0x000fea0003800000 */
.L_x_21427:
[----:B------:R-:W0:Y:S02]  /*23e0*/  F2I.FTZ.TRUNC.NTZ R3, R2 ;  /* 0x0000000200037305 */ /* 0x000e24000021f100 */
[----:B0-----:R0:W-:Y:S01]  /*23f0*/  STG.E.U16 desc[UR36][R16.64], R3 ;  /* 0x0000000310007986 */ /* 0x0011e2000c101524 */
[----:B------:R-:W-:Y:S05]  /*2400*/  BRA `(.L_x_21426) ;  /* 0x0000000c00047947 */ /* 0x000fea0003800000 */
.L_x_21422:
        /* <DEDUP_REMOVED lines=8> */
.L_x_21430:
[----:B------:R-:W-:-:S05]  /*2490*/  F2FP.F16.F32.PACK_AB R2, RZ, R2 ;  /* 0x00000002ff02723e */ /* 0x000fca00000000ff */
[----:B------:R0:W-:Y:S01]  /*24a0*/  STG.E.U16 desc[UR36][R16.64], R2 ;  /* 0x0000000210007986 */ /* 0x0001e2000c101524 */
[----:B------:R-:W-:Y:S05]  /*24b0*/  BRA `(.L_x_21426) ;  /* 0x0000000800d87947 */ /* 0x000fea0003800000 */
.L_x_21429:
        /* <DEDUP_REMOVED lines=9> */
.L_x_21432:
[----:B------:R-:W-:-:S04]  /*2550*/  F2FP.F16.F32.PACK_AB R3, RZ, R2 ;  /* 0x00000002ff03723e */ /* 0x000fc800000000ff */
[----:B------:R-:W-:-:S05]  /*2560*/  PRMT R3, R3, 0x5410, RZ ;  /* 0x0000541003037816 */ /* 0x000fca00000000ff */
[----:B------:R0:W-:Y:S01]  /*2570*/  STG.E desc[UR36][R16.64], R3 ;  /* 0x0000000310007986 */ /* 0x0001e2000c101924 */
[----:B------:R-:W-:Y:S05]  /*2580*/  BRA `(.L_x_21426) ;  /* 0x0000000800a47947 */ /* 0x000fea0003800000 */
.L_x_21431:
[----:B------:R-:W-:-:S06]  /*2590*/  FMUL.FTZ R2, R2, 1 ;  /* 0x3f80000002027820 */ /* 0x000fcc0000410000 */
[----:B------:R-:W0:Y:S02]  /*25a0*/  F2F.F64.F32 R2, R2 ;  /* 0x0000000200027310 */ /* 0x000e240000201800 */
[----:B0-----:R0:W-:Y:S01]  /*25b0*/  STG.E.64 desc[UR36][R16.64], R2 ;  /* 0x0000000210007986 */ /* 0x0011e2000c101b24 */
[----:B------:R-:W-:Y:S05]  /*25c0*/  BRA `(.L_x_21426) ;  /* 0x0000000800947947 */ /* 0x000fea0003800000 */
.L_x_21421:
        /* <DEDUP_REMOVED lines=12> */
.L_x_21435:
[----:B------:R-:W-:Y:S01]  /*2690*/  FMUL.FTZ R4, R2, 1 ;  /* 0x3f80000002047820 */ /* 0x000fe20000410000 */
[----:B------:R-:W-:-:S05]  /*26a0*/  CS2R R6, SRZ ;  /* 0x0000000000067805 */ /* 0x000fca000001ff00 */
[----:B------:R-:W0:Y:S02]  /*26b0*/  F2F.F64.F32 R4, R4 ;  /* 0x0000000400047310 */ /* 0x000e240000201800 */
[----:B0-----:R0:W-:Y:S01]  /*26c0*/  STG.E.128 desc[UR36][R16.64], R4 ;  /* 0x0000000410007986 */ /* 0x0011e2000c101d24 */
[----:B------:R-:W-:Y:S05]  /*26d0*/  BRA `(.L_x_21426) ;  /* 0x0000000800507947 */ /* 0x000fea0003800000 */
.L_x_21434:
        /* <DEDUP_REMOVED lines=20> */
.L_x_21439:
[----:B------:R-:W-:Y:S05]  /*2820*/  BSYNC B0 ;  /* 0x0000000000007941 */ /* 0x000fea0003800000 */
.L_x_21438:
[----:B------:R-:W-:-:S05]  /*2830*/  LOP3.LUT R5, R0, R5, RZ, 0xfc, !PT ;  /* 0x0000000500057212 */ /* 0x000fca00078efcff */
[----:B------:R0:W-:Y:S01]  /*2840*/  STG.E.U8 desc[UR36][R16.64], R5 ;  /* 0x0000000510007986 */ /* 0x0001e2000c101124 */
[----:B------:R-:W-:Y:S05]  /*2850*/  BRA `(.L_x_21426) ;  /* 0x0000000400f07947 */ /* 0x000fea0003800000 */
.L_x_21437:
        /* <DEDUP_REMOVED lines=12> */
.L_x_21441:
[----:B------:R-:W-:Y:S01]  /*2920*/  IMAD.MOV.U32 R0, RZ, RZ, 0x7f ;  /* 0x0000007fff007424 */ /* 0x000fe200078e00ff */
[----:B------:R-:W-:-:S04]  /*2930*/  ISETP.GT.U32.AND P0, PT, R4, 0x7f800000, PT ;  /* 0x7f8000000400780c */ /* 0x000fc80003f04070 */
[----:B------:R-:W-:-:S09]  /*2940*/  SEL R0, R0, 0x7c, P0 ;  /* 0x0000007c00007807 */ /* 0x000fd20000000000 */
.L_x_21442:
[----:B------:R-:W-:Y:S05]  /*2950*/  BSYNC B0 ;  /* 0x0000000000007941 */ /* 0x000fea0003800000 */
.L_x_21440:
[----:B------:R-:W-:-:S04]  /*2960*/  LOP3.LUT R2, R2, 0x80000000, RZ, 0xc0, !PT ;  /* 0x8000000002027812 */ /* 0x000fc800078ec0ff */
[----:B------:R-:W-:-:S04]  /*2970*/  SHF.R.U32.HI R3, RZ, 0x18, R2 ;  /* 0x00000018ff037819 */ /* 0x000fc80000011602 */
[----:B------:R-:W-:-:S05]  /*2980*/  LOP3.LUT R3, R0, R3, RZ, 0xfc, !PT ;  /* 0x0000000300037212 */ /* 0x000fca00078efcff */
[----:B------:R0:W-:Y:S01]  /*2990*/  STG.E.U8 desc[UR36][R16.64], R3 ;  /* 0x0000000310007986 */ /* 0x0001e2000c101124 */
[----:B------:R-:W-:Y:S05]  /*29a0*/  BRA `(.L_x_21426) ;  /* 0x00000004009c7947 */ /* 0x000fea0003800000 */
.L_x_21436:
[----:B------:R-:W-:-:S05]  /*29b0*/  F2FP.BF16.F32.PACK_AB R2, RZ, R2 ;  /* 0x00000002ff02723e */ /* 0x000fca00000010ff */
[----:B------:R0:W-:Y:S01]  /*29c0*/  STG.E.U16 desc[UR36][R16.64], R2 ;  /* 0x0000000210007986 */ /* 0x0001e2000c101524 */
[----:B------:R-:W-:Y:S05]  /*29d0*/  BRA `(.L_x_21426) ;  /* 0x0000000400907947 */ /* 0x000fea0003800000 */
.L_x_21433:
        /* <DEDUP_REMOVED lines=11> */
.L_x_21445:
        /* <DEDUP_REMOVED lines=16> */
.L_x_21448:
[----:B------:R-:W-:-:S04]  /*2b90*/  LOP3.LUT R2, R2, 0x80000000, RZ, 0xc0, !PT ;  /* 0x8000000002027812 */ /* 0x000fc800078ec0ff */
[----:B------:R-:W-:-:S04]  /*2ba0*/  SHF.R.U32.HI R3, RZ, 0x18, R2 ;  /* 0x00000018ff037819 */ /* 0x000fc80000011602 */
[----:B------:R-:W-:-:S04]  /*2bb0*/  LOP3.LUT R0, R0, R3, RZ, 0xfc, !PT ;  /* 0x0000000300007212 */ /* 0x000fc800078efcff */
[----:B------:R-:W-:-:S07]  /*2bc0*/  PRMT R8, R0, 0x7610, R8 ;  /* 0x0000761000087816 */ /* 0x000fce0000000008 */
.L_x_21447:
[----:B------:R-:W-:Y:S05]  /*2bd0*/  BSYNC B0 ;  /* 0x0000000000007941 */ /* 0x000fea0003800000 */
.L_x_21446:
[----:B------:R0:W-:Y:S01]  /*2be0*/  STG.E.U8 desc[UR36][R16.64], R8 ;  /* 0x0000000810007986 */ /* 0x0001e2000c101124 */
[----:B------:R-:W-:Y:S05]  /*2bf0*/  BRA `(.L_x_21426) ;  /* 0x0000000400087947 */ /* 0x000fea0003800000 */
.L_x_21444:
        /* <DEDUP_REMOVED lines=16> */
.L_x_21451:
[----:B------:R-:W-:-:S04]  /*2d00*/  LOP3.LUT R2, R2, 0x80000000, RZ, 0xc0, !PT ;  /* 0x8000000002027812 */ /* 0x000fc800078ec0ff */
[----:B------:R-:W-:-:S04]  /*2d10*/  SHF.R.U32.HI R3, RZ, 0x18, R2 ;  /* 0x00000018ff037819 */ /* 0x000fc80000011602 */
[----:B------:R-:W-:-:S04]  /*2d20*/  LOP3.LUT R0, R0, R3, RZ, 0xfc, !PT ;  /* 0x0000000300007212 */ /* 0x000fc800078efcff */
[----:B------:R-:W-:-:S07]  /*2d30*/  PRMT R8, R0, 0x7610, R8 ;  /* 0x0000761000087816 */ /* 0x000fce0000000008 */
.L_x_21450:
[----:B------:R-:W-:Y:S05]  /*2d40*/  BSYNC B0 ;  /* 0x0000000000007941 */ /* 0x000fea0003800000 */
.L_x_21449:
[----:B------:R3:W-:Y:S01]  /*2d50*/  STG.E.U8 desc[UR36][R16.64], R8 ;  /* 0x0000000810007986 */ /* 0x0007e2000c101124 */
[----:B------:R-:W-:Y:S05]  /*2d60*/  BRA `(.L_x_21426) ;  /* 0x0000000000ac7947 */ /* 0x000fea0003800000 */
.L_x_21443:
        /* <DEDUP_REMOVED lines=21> */
.L_x_21425:
        /* <DEDUP_REMOVED lines=16> */
.L_x_21454:
[----:B------:R-:W-:Y:S05]  /*2fc0*/  BRA `(.L_x_21426) ;  /* 0x0000000000147947 */ /* 0x000fea0003800000 */
.L_x_21453:
[----:B------:R-:W0:Y:S02]  /*2fd0*/  F2I.U64.TRUNC R2, R2 ;  /* 0x0000000200027311 */ /* 0x000e24000020d800 */
[----:B0-----:R2:W-:Y:S01]  /*2fe0*/  STG.E.64 desc[UR36][R16.64], R2 ;  /* 0x0000000210007986 */ /* 0x0015e2000c101b24 */
[----:B------:R-:W-:Y:S05]  /*2ff0*/  BRA `(.L_x_21426) ;  /* 0x0000000000087947 */ /* 0x000fea0003800000 */
.L_x_21452:
[----:B------:R-:W0:Y:S02]  /*3000*/  F2I.FTZ.U32.TRUNC.NTZ R3, R2 ;  /* 0x0000000200037305 */ /* 0x000e24000021f000 */
[----:B0-----:R0:W-:Y:S02]  /*3010*/  STG.E desc[UR36][R16.64], R3 ;  /* 0x0000000310007986 */ /* 0x0011e4000c101924 */
.L_x_21426:
[----:B------:R-:W-:-:S04]  /*3020*/  IMAD R18, R23, 0x200, R18 ;  /* 0x0000020017127824 */ /* 0x000fc800078e0212 */
[----:B------:R-:W-:-:S07]  /*3030*/  VIADD R19, R18, 0x80 ;  /* 0x0000008012137836 */ /* 0x000fce0000000000 */
.L_x_21391:
[----:B------:R-:W-:Y:S05]  /*3040*/  BSYNC B7 ;  /* 0x0000000000077941 */ /* 0x000fea0003800000 */
.L_x_21390:
        /* <DEDUP_REMOVED lines=307> */
.L_x_21457:
        /* <DEDUP_REMOVED lines=22> */
.L_x_21462:
[----:B------:R-:W2:Y:S02]  /*44e0*/  LDG.E.U8 R0, desc[UR36][R2.64] ;  /* 0x0000002402007981 */ /* 0x000ea4000c1e1100 */
[----:B--2---:R-:W-:Y:S01]  /*44f0*/  I2FP.F32.U32 R0, R0 ;  /* 0x0000000000007245 */ /* 0x004fe20000201000 */
[----:B------:R-:W-:Y:S06]  /*4500*/  BRA `(.L_x_21464) ;  /* 0x0000000c002c7947 */ /* 0x000fec0003800000 */
.L_x_21461:
        /* <DEDUP_REMOVED lines=9> */
.L_x_21466:
[----:B------:R-:W2:Y:S02]  /*45a0*/  LDG.E R0, desc[UR36][R2.64] ;  /* 0x0000002402007981 */ /* 0x000ea4000c1e1900 */
[----:B--2---:R-:W-:Y:S01]  /*45b0*/  I2FP.F32.S32 R0, R0 ;  /* 0x0000000000007245 */ /* 0x004fe20000201400 */
[----:B------:R-:W-:Y:S06]  /*45c0*/  BRA `(.L_x_21464) ;  /* 0x0000000800fc7947 */ /* 0x000fec0003800000 */
.L_x_21465:
[----:B------:R-:W2:Y:S02]  /*45d0*/  LDG.E.U16 R0, desc[UR36][R2.64] ;  /* 0x0000002402007981 */ /* 0x000ea4000c1e1500 */
[----:B--2---:R-:W1:Y:S01]  /*45e0*/  I2F.S16 R0, R0 ;  /* 0x0000000000007306 */ /* 0x004e620000101400 */
[----:B------:R-:W-:Y:S05]  /*45f0*/  BRA `(.L_x_21464) ;  /* 0x0000000800f07947 */ /* 0x000fea0003800000 */
.L_x_21460:
        /* <DEDUP_REMOVED lines=8> */
.L_x_21468:
[----:B------:R-:W2:Y:S02]  /*4680*/  LDG.E.U16 R0, desc[UR36][R2.64] ;  /* 0x0000002402007981 */ /* 0x000ea4000c1e1500 */
[----:B--2---:R-:W-:Y:S01]  /*4690*/  HADD2.F32 R0, -RZ, R0.H0_H0 ;  /* 0x20000000ff007230 */ /* 0x004fe20000004100 */
[----:B------:R-:W-:Y:S06]  /*46a0*/  BRA `(.L_x_21464) ;  /* 0x0000000800c47947 */ /* 0x000fec0003800000 */
.L_x_21467:
        /* <DEDUP_REMOVED lines=8> */
.L_x_21470:
[----:B------:R-:W2:Y:S02]  /*4730*/  LDG.E.U16 R0, desc[UR36][R2.64] ;  /* 0x0000002402007981 */ /* 0x000ea4000c1e1500 */
[----:B--2---:R-:W-:Y:S01]  /*4740*/  HADD2.F32 R0, -RZ, R0.H0_H0 ;  /* 0x20000000ff007230 */ /* 0x004fe20000004100 */
[----:B------:R-:W-:Y:S06]  /*4750*/  BRA `(.L_x_21464) ;  /* 0x0000000800987947 */ /* 0x000fec0003800000 */
.L_x_21469:
[----:B------:R-:W2:Y:S01]  /*4760*/  LDG.E.64 R2, desc[UR36][R2.64] ;  /* 0x0000002402027981 */ /* 0x000ea2000c1e1b00 */
[----:B------:R-:W-:Y:S01]  /*4770*/  UMOV UR4, 0xf0000000 ;  /* 0xf000000000047882 */ /* 0x000fe20000000000 */
[----:B------:R-:W-:Y:S01]  /*4780*/  UMOV UR5, 0x380fffff ;  /* 0x380fffff00057882 */ /* 0x000fe20000000000 */
[----:B--2---:R-:W0:Y:S01]  /*4790*/  F2F.F32.F64 R0, R2 ;  /* 0x0000000200007310 */ /* 0x004e220000301000 */
[----:B------:R-:W-:-:S14]  /*47a0*/  DSETP.GEU.AND P0, PT, |R2|, UR4, PT ;  /* 0x0000000402007e2a */ /* 0x000fdc000bf0e200 */
[----:B0-----:R-:W-:Y:S01]  /*47b0*/  @!P0 FMUL R0, R0, 1.175494350822287508e-38 ;  /* 0x0080000000008820 */ /* 0x001fe20000400000 */
[----:B------:R-:W-:Y:S06]  /*47c0*/  BRA `(.L_x_21464) ;  /* 0x00000008007c7947 */ /* 0x000fec0003800000 */
.L_x_21459:
        /* <DEDUP_REMOVED lines=12> */
.L_x_21473:
[----:B------:R-:W2:Y:S01]  /*4890*/  LDG.E.64 R2, desc[UR36][R2.64] ;  /* 0x0000002402027981 */ /* 0x000ea2000c1e1b00 */
[----:B------:R-:W-:Y:S01]  /*48a0*/  UMOV UR4, 0xf0000000 ;  /* 0xf000000000047882 */ /* 0x000fe20000000000 */
[----:B------:R-:W-:Y:S01]  /*48b0*/  UMOV UR5, 0x380fffff ;  /* 0x380fffff00057882 */ /* 0x000fe20000000000 */
[----:B--2---:R-:W0:Y:S01]  /*48c0*/  F2F.F32.F64 R0, R2 ;  /* 0x0000000200007310 */ /* 0x004e220000301000 */
[----:B------:R-:W-:-:S14]  /*48d0*/  DSETP.GEU.AND P0, PT, |R2|, UR4, PT ;  /* 0x0000000402007e2a */ /* 0x000fdc000bf0e200 */
[----:B0-----:R-:W-:Y:S01]  /*48e0*/  @!P0 FMUL R0, R0, 1.175494350822287508e-38 ;  /* 0x0080000000008820 */ /* 0x001fe20000400000 */
[----:B------:R-:W-:Y:S06]  /*48f0*/  BRA `(.L_x_21464) ;  /* 0x0000000800307947 */ /* 0x000fec0003800000 */
.L_x_21472:
        /* <DEDUP_REMOVED lines=26> */
.L_x_21475:
        /* <DEDUP_REMOVED lines=13> */
.L_x_21474:
[----:B------:R-:W2:Y:S02]  /*4b70*/  LDG.E.U16 R0, desc[UR36][R2.64] ;  /* 0x0000002402007981 */ /* 0x000ea4000c1e1500 */
[----:B--2---:R-:W-:Y:S01]  /*4b80*/  IMAD.U32 R0, R0, 0x10000, RZ ;  /* 0x0001000000007824 */ /* 0x004fe200078e00ff */
[----:B------:R-:W-:Y:S06]  /*4b90*/  BRA `(.L_x_21464) ;  /* 0x0000000400887947 */ /* 0x000fec0003800000 */
.L_x_21471:
        /* <DEDUP_REMOVED lines=11> */
.L_x_21478:
        /* <DEDUP_REMOVED lines=20> */
.L_x_21480:
[----:B------:R-:W-:Y:S05]  /*4d90*/  BSYNC B0 ;  /* 0x0000000000007941 */ /* 0x000fea0003800000 */
.L_x_21479:
[----:B------:R-:W-:Y:S01]  /*4da0*/  LEA R3, R0, 0x3b800000, 0x17 ;  /* 0x3b80000000037811 */ /* 0x000fe200078eb8ff */
[----:B------:R-:W-:-:S05]  /*4db0*/  IMAD.SHL.U32 R0, R2, 0x100000, RZ ;  /* 0x0010000002007824 */ /* 0x000fca00078e00ff */
[----:B------:R-:W-:Y:S01]  /*4dc0*/  LOP3.LUT R0, R3, R0, R4, 0xfe, !PT ;  /* 0x0000000003007212 */ /* 0x000fe200078efe04 */
[----:B------:R-:W-:Y:S06]  /*4dd0*/  BRA `(.L_x_21464) ;  /* 0x0000000000f87947 */ /* 0x000fec0003800000 */
.L_x_21477:
        /* <DEDUP_REMOVED lines=20> */
.L_x_21482:
[----:B------:R-:W-:Y:S05]  /*4f20*/  BSYNC B0 ;  /* 0x0000000000007941 */ /* 0x000fea0003800000 */
.L_x_21481:
[----:B------:R-:W-:Y:S01]  /*4f30*/  LEA R3, R0, 0x37800000, 0x17 ;  /* 0x3780000000037811 */ /* 0x000fe200078eb8ff */
[----:B------:R-:W-:-:S05]  /*4f40*/  IMAD.SHL.U32 R0, R2, 0x200000, RZ ;  /* 0x0020000002007824 */ /* 0x000fca00078e00ff */
[----:B------:R-:W-:Y:S01]  /*4f50*/  LOP3.LUT R0, R3, R0, R4, 0xfe, !PT ;  /* 0x0000000003007212 */ /* 0x000fe200078efe04 */
[----:B------:R-:W-:Y:S06]  /*4f60*/  BRA `(.L_x_21464) ;  /* 0x0000000000947947 */ /* 0x000fec0003800000 */
.L_x_21476:
        /* <DEDUP_REMOVED lines=14> */
.L_x_21463:
        /* <DEDUP_REMOVED lines=16> */
.L_x_21485:
[----:B------:R-:W-:Y:S01]  /*5150*/  IMAD.MOV.U32 R0, RZ, RZ, RZ ;  /* 0x000000ffff007224 */ /* 0x000fe200078e00ff */
[----:B------:R-:W-:Y:S06]  /*5160*/  BRA `(.L_x_21464) ;  /* 0x0000000000147947 */ /* 0x000fec0003800000 */
.L_x_21484:
[----:B------:R-:W2:Y:S02]  /*5170*/  LDG.E.64 R2, desc[UR36][R2.64] ;  /* 0x0000002402027981 */ /* 0x000ea4000c1e1b00 */
[----:B--2---:R0:W1:Y:S01]  /*5180*/  I2F.U64 R0, R2 ;  /* 0x0000000200007312 */ /* 0x0040620000301000 */
[----:B------:R-:W-:Y:S05]  /*5190*/  BRA `(.L_x_21464) ;  /* 0x0000000000087947 */ /* 0x000fea0003800000 */
.L_x_21483:
[----:B------:R-:W2:Y:S02]  /*51a0*/  LDG.E R0, desc[UR36][R2.64] ;  /* 0x0000002402007981 */ /* 0x000ea4000c1e1900 */
[----:B--2---:R-:W-:-:S07]  /*51b0*/  I2FP.F32.U32 R0, R0 ;  /* 0x0000000000007245 */ /* 0x004fce0000201000 */
.L_x_21464:
[----:B------:R-:W-:Y:S05]  /*51c0*/  BSYNC B6 ;  /* 0x0000000000067941 */ /* 0x000fea0003800000 */
.L_x_21458:
        /* <DEDUP_REMOVED lines=16> */
.L_x_21489:
[----:B------:R-:W0:Y:S02]  /*52d0*/  F2I.S64.TRUNC R2, R2 ;  /* 0x0000000200027311 */ /* 0x000e24000020d900 */
[----:B0-----:R-:W-:-:S05]  /*52e0*/  IMAD.MOV.U32 R5, RZ, RZ, R2 ;  /* 0x000000ffff057224 */ /* 0x001fca00078e0002 */
[----:B------:R4:W-:Y:S01]  /*52f0*/  STG.E.U8 desc[UR36][R16.64], R5 ;  /* 0x0000000510007986 */ /* 0x0009e2000c101124 */
[----:B------:R-:W-:Y:S05]  /*5300*/  BRA `(.L_x_21491) ;  /* 0x0000000c00407947 */ /* 0x000fea0003800000 */
.L_x_21488:
        /* <DEDUP_REMOVED lines=9> */
.L_x_21493:
[----:B------:R-:W0:Y:S02]  /*53a0*/  F2I.FTZ.TRUNC.NTZ R3, R2 ;  /* 0x0000000200037305 */ /* 0x000e24000021f100 */
[----:B0-----:R2:W-:Y:S01]  /*53b0*/  STG.E desc[UR36][R16.64], R3 ;  /* 0x0000000310007986 */ /* 0x0015e2000c101924 */
[----:B------:R-:W-:Y:S05]  /*53c0*/  BRA `(.L_x_21491) ;  /* 0x0000000c00107947 */ /* 0x000fea0003800000 */
.L_x_21492:
[----:B------:R-:W0:Y:S02]  /*53d0*/  F2I.FTZ.TRUNC.NTZ R3, R2 ;  /* 0x0000000200037305 */ /* 0x000e24000021f100 */
[----:B0-----:R0:W-:Y:S01]  /*53e0*/  STG.E.U16 desc[UR36][R16.64], R3 ;  /* 0x0000000310007986 */ /* 0x0011e2000c101524 */
[----:B------:R-:W-:Y:S05]  /*53f0*/  BRA `(.L_x_21491) ;  /* 0x0000000c00047947 */ /* 0x000fea0003800000 */
.L_x_21487:
        /* <DEDUP_REMOVED lines=8> */
.L_x_21495:
[----:B------:R-:W-:-:S05]  /*5480*/  F2FP.F16.F32.PACK_AB R2, RZ, R2 ;  /* 0x00000002ff02723e */ /* 0x000fca00000000ff */
[----:B------:R0:W-:Y:S01]  /*5490*/  STG.E.U16 desc[UR36][R16.64], R2 ;  /* 0x0000000210007986 */ /* 0x0001e2000c101524 */
[----:B------:R-:W-:Y:S05]  /*54a0*/  BRA `(.L_x_21491) ;  /* 0x0000000800d87947 */ /* 0x000fea0003800000 */
.L_x_21494:
        /* <DEDUP_REMOVED lines=9> */
.L_x_21497:
[----:B------:R-:W-:-:S04]  /*5540*/  F2FP.F16.F32.PACK_AB R3, RZ, R2 ;  /* 0x00000002ff03723e */ /* 0x000fc800000000ff */
[----:B------:R-:W-:-:S05]  /*5550*/  PRMT R3, R3, 0x5410, RZ ;  /* 0x0000541003037816 */ /* 0x000fca00000000ff */
[----:B------:R0:W-:Y:S01]  /*5560*/  STG.E desc[UR36][R16.64], R3 ;  /* 0x0000000310007986 */ /* 0x0001e2000c101924 */
[----:B------:R-:W-:Y:S05]  /*5570*/  BRA `(.L_x_21491) ;  /* 0x0000000800a47947 */ /* 0x000fea0003800000 */
.L_x_21496:
[----:B------:R-:W-:-:S06]  /*5580*/  FMUL.FTZ R2, R2, 1 ;  /* 0x3f80000002027820 */ /* 0x000fcc0000410000 */
[----:B------:R-:W0:Y:S02]  /*5590*/  F2F.F64.F32 R2, R2 ;  /* 0x0000000200027310 */ /* 0x000e240000201800 */
[----:B0-----:R0:W-:Y:S01]  /*55a0*/  STG.E.64 desc[UR36][R16.64], R2 ;  /* 0x0000000210007986 */ /* 0x0011e2000c101b24 */
[----:B------:R-:W-:Y:S05]  /*55b0*/  BRA `(.L_x_21491) ;  /* 0x0000000800947947 */ /* 0x000fea0003800000 */
.L_x_21486:
        /* <DEDUP_REMOVED lines=12> */
.L_x_21500:
[----:B------:R-:W-:Y:S01]  /*5680*/  FMUL.FTZ R4, R2, 1 ;  /* 0x3f80000002047820 */ /* 0x000fe20000410000 */
[----:B------:R-:W-:-:S05]  /*5690*/  CS2R R6, SRZ ;  /* 0x0000000000067805 */ /* 0x000fca000001ff00 */
[----:B------:R-:W0:Y:S02]  /*56a0*/  F2F.F64.F32 R4, R4 ;  /* 0x0000000400047310 */ /* 0x000e240000201800 */
[----:B0-----:R0:W-:Y:S01]  /*56b0*/  STG.E.128 desc[UR36][R16.64], R4 ;  /* 0x0000000410007986 */ /* 0x0011e2000c101d24 */
[----:B------:R-:W-:Y:S05]  /*56c0*/  BRA `(.L_x_21491) ;  /* 0x0000000800507947 */ /* 0x000fea0003800000 */
.L_x_21499:
        /* <DEDUP_REMOVED lines=20> */
.L_x_21504:
[----:B------:R-:W-:Y:S05]  /*5810*/  BSYNC B0 ;  /* 0x0000000000007941 */ /* 0x000fea0003800000 */
.L_x_21503:
[----:B------:R-:W-:-:S05]  /*5820*/  LOP3.LUT R5, R0, R5, RZ, 0xfc, !PT ;  /* 0x0000000500057212 */ /* 0x000fca00078efcff */
[----:B------:R0:W-:Y:S01]  /*5830*/  STG.E.U8 desc[UR36][R16.64], R5 ;  /* 0x0000000510007986 */ /* 0x0001e2000c101124 */
[----:B------:R-:W-:Y:S05]  /*5840*/  BRA `(.L_x_21491) ;  /* 0x0000000400f07947 */ /* 0x000fea0003800000 */
.L_x_21502:
        /* <DEDUP_REMOVED lines=12> */
.L_x_21506:
[----:B------:R-:W-:Y:S01]  /*5910*/  IMAD.MOV.U32 R0, RZ, RZ, 0x7f ;  /* 0x0000007fff007424 */ /* 0x000fe200078e00ff */
[----:B------:R-:W-:-:S04]  /*5920*/  ISETP.GT.U32.AND P0, PT, R4, 0x7f800000, PT ;  /* 0x7f8000000400780c */ /* 0x000fc80003f04070 */
[----:B------:R-:W-:-:S09]  /*5930*/  SEL R0, R0, 0x7c, P0 ;  /* 0x0000007c00007807 */ /* 0x000fd20000000000 */
.L_x_21507:
[----:B------:R-:W-:Y:S05]  /*5940*/  BSYNC B0 ;  /* 0x0000000000007941 */ /* 0x000fea0003800000 */
.L_x_21505:
[----:B------:R-:W-:-:S04]  /*5950*/  LOP3.LUT R2, R2, 0x80000000, RZ, 0xc0, !PT ;  /* 0x8000000002027812 */ /* 0x000fc800078ec0ff */
[----:B------:R-:W-:-:S04]  /*5960*/  SHF.R.U32.HI R3, RZ, 0x18, R2 ;  /* 0x00000018ff037819 */ /* 0x000fc80000011602 */
[----:B------:R-:W-:-:S05]  /*5970*/  LOP3.LUT R3, R0, R3, RZ, 0xfc, !PT ;  /* 0x0000000300037212 */ /* 0x000fca00078efcff */
[----:B------:R0:W-:Y:S01]  /*5980*/  STG.E.U8 desc[UR36][R16.64], R3 ;  /* 0x0000000310007986 */ /* 0x0001e2000c101124 */
[----:B------:R-:W-:Y:S05]  /*5990*/  BRA `(.L_x_21491) ;  /* 0x00000004009c7947 */ /* 0x000fea0003800000 */
.L_x_21501:
[----:B------:R-:W-:-:S05]  /*59a0*/  F2FP.BF16.F32.PACK_AB R2, RZ, R2 ;  /* 0x00000002ff02723e */ /* 0x000fca00000010ff */
[----:B------:R0:W-:Y:S01]  /*59b0*/  STG.E.U16 desc[UR36][R16.64], R2 ;  /* 0x0000000210007986 */ /* 0x0001e2000c101524 */
[----:B------:R-:W-:Y:S05]  /*59c0*/  BRA `(.L_x_21491) ;  /* 0x0000000400907947 */ /* 0x000fea0003800000 */
.L_x_21498:
        /* <DEDUP_REMOVED lines=11> */
.L_x_21510:
        /* <DEDUP_REMOVED lines=16> */
.L_x_21513:
[----:B------:R-:W-:-:S04]  /*5b80*/  LOP3.LUT R2, R2, 0x80000000, RZ, 0xc0, !PT ;  /* 0x8000000002027812 */ /* 0x000fc800078ec0ff */
[----:B------:R-:W-:-:S04]  /*5b90*/  SHF.R.U32.HI R3, RZ, 0x18, R2 ;  /* 0x00000018ff037819 */ /* 0x000fc80000011602 */
[----:B------:R-:W-:-:S04]  /*5ba0*/  LOP3.LUT R0, R0, R3, RZ, 0xfc, !PT ;  /* 0x0000000300007212 */ /* 0x000fc800078efcff */
[----:B------:R-:W-:-:S07]  /*5bb0*/  PRMT R8, R0, 0x7610, R8 ;  /* 0x0000761000087816 */ /* 0x000fce0000000008 */
.L_x_21512:
[----:B------:R-:W-:Y:S05]  /*5bc0*/  BSYNC B0 ;  /* 0x0000000000007941 */ /* 0x000fea0003800000 */
.L_x_21511:
[----:B------:R0:W-:Y:S01]  /*5bd0*/  STG.E.U8 desc[UR36][R16.64], R8 ;  /* 0x0000000810007986 */ /* 0x0001e2000c101124 */
[----:B------:R-:W-:Y:S05]  /*5be0*/  BRA `(.L_x_21491) ;  /* 0x0000000400087947 */ /* 0x000fea0003800000 */
.L_x_21509:
        /* <DEDUP_REMOVED lines=16> */
.L_x_21516:
[----:B------:R-:W-:-:S04]  /*5cf0*/  LOP3.LUT R2, R2, 0x80000000, RZ, 0xc0, !PT ;  /* 0x8000000002027812 */ /* 0x000fc800078ec0ff */
[----:B------:R-:W-:-:S04]  /*5d00*/  SHF.R.U32.HI R3, RZ, 0x18, R2 ;  /* 0x00000018ff037819 */ /* 0x000fc80000011602 */
[----:B------:R-:W-:-:S04]  /*5d10*/  LOP3.LUT R0, R0, R3, RZ, 0xfc, !PT ;  /* 0x0000000300007212 */ /* 0x000fc800078efcff */
[----:B------:R-:W-:-:S07]  /*5d20*/  PRMT R8, R0, 0x7610, R8 ;  /* 0x0000761000087816 */ /* 0x000fce0000000008 */
.L_x_21515:
[----:B------:R-:W-:Y:S05]  /*5d30*/  BSYNC B0 ;  /* 0x0000000000007941 */ /* 0x000fea0003800000 */
.L_x_21514:
[----:B------:R0:W-:Y:S01]  /*5d40*/  STG.E.U8 desc[UR36][R16.64], R8 ;  /* 0x0000000810007986 */ /* 0x0001e2000c101124 */
[----:B------:R-:W-:Y:S05]  /*5d50*/  BRA `(.L_x_21491) ;  /* 0x0000000000ac7947 */ /* 0x000fea0003800000 */
.L_x_21508:
        /* <DEDUP_REMOVED lines=21> */
.L_x_21490:
        /* <DEDUP_REMOVED lines=16> */
.L_x_21519:
[----:B------:R-:W-:Y:S05]  /*5fb0*/  BRA `(.L_x_21491) ;  /* 0x0000000000147947 */ /* 0x000fea0003800000 */
.L_x_21518:
[----:B------:R-:W0:Y:S02]  /*5fc0*/  F2I.U64.TRUNC R2, R2 ;  /* 0x0000000200027311 */ /* 0x000e24000020d800 */
[----:B0-----:R0:W-:Y:S01]  /*5fd0*/  STG.E.64 desc[UR36][R16.64], R2 ;  /* 0x0000000210007986 */ /* 0x0011e2000c101b24 */
[----:B------:R-:W-:Y:S05]  /*5fe0*/  BRA `(.L_x_21491) ;  /* 0x0000000000087947 */ /* 0x000fea0003800000 */
.L_x_21517:
[----:B------:R-:W0:Y:S02]  /*5ff0*/  F2I.FTZ.U32.TRUNC.NTZ R3, R2 ;  /* 0x0000000200037305 */ /* 0x000e24000021f000 */
[----:B0-----:R0:W-:Y:S02]  /*6000*/  STG.E desc[UR36][R16.64], R3 ;  /* 0x0000000310007986 */ /* 0x0011e4000c101924 */
.L_x_21491:
[----:B------:R-:W-:-:S07]  /*6010*/  VIADD R19, R19, 0x80 ;  /* 0x0000008013137836 */ /* 0x000fce0000000000 */
.L_x_21456:
[----:B------:R-:W-:Y:S05]  /*6020*/  BSYNC B7 ;  /* 0x0000000000077941 */ /* 0x000fea0003800000 */
.L_x_21455:
        /* <DEDUP_REMOVED lines=307> */
.L_x_21522:
        /* <DEDUP_REMOVED lines=22> */
.L_x_21527:
[----:B------:R-:W2:Y:S02]  /*74c0*/  LDG.E.U8 R0, desc[UR36][R2.64] ;  /* 0x0000002402007981 */ /* 0x000ea4000c1e1100 */
[----:B--2---:R-:W-:Y:S01]  /*74d0*/  I2FP.F32.U32 R0, R0 ;  /* 0x0000000000007245 */ /* 0x004fe20000201000 */
[----:B------:R-:W-:Y:S06]  /*74e0*/  BRA `(.L_x_21529) ;  /* 0x0000000c002c7947 */ /* 0x000fec0003800000 */
.L_x_21526:
        /* <DEDUP_REMOVED lines=9> */
.L_x_21531:
[----:B------:R-:W2:Y:S02]  /*7580*/  LDG.E R0, desc[UR36][R2.64] ;  /* 0x0000002402007981 */ /* 0x000ea4000c1e1900 */
[----:B--2---:R-:W-:Y:S01]  /*7590*/  I2FP.F32.S32 R0, R0 ;  /* 0x0000000000007245 */ /* 0x004fe20000201400 */
[----:B------:R-:W-:Y:S06]  /*75a0*/  BRA `(.L_x_21529) ;  /* 0x0000000800fc7947 */ /* 0x000fec0003800000 */
.L_x_21530:
[----:B------:R-:W2:Y:S02]  /*75b0*/  LDG.E.U16 R0, desc[UR36][R2.64] ;  /* 0x0000002402007981 */ /* 0x000ea4000c1e1500 */
[----:B--2---:R-:W0:Y:S01]  /*75c0*/  I2F.S16 R0, R0 ;  /* 0x0000000000007306 */ /* 0x004e220000101400 */
[----:B------:R-:W-:Y:S05]  /*75d0*/  BRA `(.L_x_21529) ;  /* 0x0000000800f07947 */ /* 0x000fea0003800000 */
.L_x_21525:
        /* <DEDUP_REMOVED lines=8> */
.L_x_21533:
[----:B------:R-:W2:Y:S02]  /*7660*/  LDG.E.U16 R0, desc[UR36][R2.64] ;  /* 0x0000002402007981 */ /* 0x000ea4000c1e1500 */
[----:B--2---:R-:W-:Y:S01]  /*7670*/  HADD2.F32 R0, -RZ, R0.H0_H0 ;  /* 0x20000000ff007230 */ /* 0x004fe20000004100 */
[----:B------:R-:W-:Y:S06]  /*7680*/  BRA `(.L_x_21529) ;  /* 0x0000000800c47947 */ /* 0x000fec0003800000 */
.L_x_21532:
        /* <DEDUP_REMOVED lines=8> */
.L_x_21535:
[----:B------:R-:W2:Y:S02]  /*7710*/  LDG.E.U16 R0, desc[UR36][R2.64] ;  /* 0x0000002402007981 */ /* 0x000ea4000c1e1500 */
[----:B--2---:R-:W-:Y:S01]  /*7720*/  HADD2.F32 R0, -RZ, R0.H0_H0 ;  /* 0x20000000ff007230 */ /* 0x004fe20000004100 */
[----:B------:R-:W-:Y:S06]  /*7730*/  BRA `(.L_x_21529) ;  /* 0x0000000800987947 */ /* 0x000fec0003800000 */
.L_x_21534:
[----:B------:R-:W2:Y:S01]  /*7740*/  LDG.E.64 R2, desc[UR36][R2.64] ;  /* 0x0000002402027981 */ /* 0x000ea2000c1e1b00 */
[----:B------:R-:W-:Y:S01]  /*7750*/  UMOV UR4, 0xf0000000 ;  /* 0xf000000000047882 */ /* 0x000fe20000000000 */
[----:B------:R-:W-:Y:S01]  /*7760*/  UMOV UR5, 0x380fffff ;  /* 0x380fffff00057882 */ /* 0x000fe20000000000 */
[----:B--2---:R-:W0:Y:S01]  /*7770*/  F2F.F32.F64 R0, R2 ;  /* 0x0000000200007310 */ /* 0x004e220000301000 */
[----:B------:R-:W-:-:S14]  /*7780*/  DSETP.GEU.AND P0, PT, |R2|, UR4, PT ;  /* 0x0000000402007e2a */ /* 0x000fdc000bf0e200 */
[----:B0-----:R-:W-:Y:S01]  /*7790*/  @!P0 FMUL R0, R0, 1.175494350822287508e-38 ;  /* 0x0080000000008820 */ /* 0x001fe20000400000 */
[----:B------:R-:W-:Y:S06]  /*77a0*/  BRA `(.L_x_21529) ;  /* 0x00000008007c7947 */ /* 0x000fec0003800000 */
.L_x_21524:
        /* <DEDUP_REMOVED lines=12> */
.L_x_21538:
[----:B------:R-:W2:Y:S01]  /*7870*/  LDG.E.64 R2, desc[UR36][R2.64] ;  /* 0x0000002402027981 */ /* 0x000ea2000c1e1b00 */
[----:B------:R-:W-:Y:S01]  /*7880*/  UMOV UR4, 0xf0000000 ;  /* 0xf000000000047882 */ /* 0x000fe20000000000 */
[----:B------:R-:W-:Y:S01]  /*7890*/  UMOV UR5, 0x380fffff ;  /* 0x380fffff00057882 */ /* 0x000fe20000000000 */
[----:B--2---:R-:W0:Y:S01]  /*78a0*/  F2F.F32.F64 R0, R2 ;  /* 0x0000000200007310 */ /* 0x004e220000301000 */
[----:B------:R-:W-:-:S14]  /*78b0*/  DSETP.GEU.AND P0, PT, |R2|, UR4, PT ;  /* 0x0000000402007e2a */ /* 0x000fdc000bf0e200 */
[----:B0-----:R-:W-:Y:S01]  /*78c0*/  @!P0 FMUL R0, R0, 1.175494350822287508e-38 ;  /* 0x0080000000008820 */ /* 0x001fe20000400000 */
[----:B------:R-:W-:Y:S06]  /*78d0*/  BRA `(.L_x_21529) ;  /* 0x0000000800307947 */ /* 0x000fec0003800000 */
.L_x_21537:
        /* <DEDUP_REMOVED lines=26> */
.L_x_21540:
        /* <DEDUP_REMOVED lines=13> */
.L_x_21539:
[----:B------:R-:W2:Y:S02]  /*7b50*/  LDG.E.U16 R0, desc[UR36][R2.64] ;  /* 0x0000002402007981 */ /* 0x000ea4000c1e1500 */
[----:B--2---:R-:W-:Y:S01]  /*7b60*/  IMAD.U32 R0, R0, 0x10000, RZ ;  /* 0x0001000000007824 */ /* 0x004fe200078e00ff */
[----:B------:R-:W-:Y:S06]  /*7b70*/  BRA `(.L_x_21529) ;  /* 0x0000000400887947 */ /* 0x000fec0003800000 */
.L_x_21536:
        /* <DEDUP_REMOVED lines=11> */
.L_x_21543:
        /* <DEDUP_REMOVED lines=20> */
.L_x_21545:
[----:B------:R-:W-:Y:S05]  /*7d70*/  BSYNC B0 ;  /* 0x0000000000007941 */ /* 0x000fea0003800000 */
.L_x_21544:
[----:B------:R-:W-:Y:S01]  /*7d80*/  LEA R3, R0, 0x3b800000, 0x17 ;  /* 0x3b80000000037811 */ /* 0x000fe200078eb8ff */
[----:B------:R-:W-:-:S05]  /*7d90*/  IMAD.SHL.U32 R0, R2, 0x100000, RZ ;  /* 0x0010000002007824 */ /* 0x000fca00078e00ff */
[----:B------:R-:W-:Y:S01]  /*7da0*/  LOP3.LUT R0, R3, R0, R4, 0xfe, !PT ;  /* 0x0000000003007212 */ /* 0x000fe200078efe04 */
[----:B------:R-:W-:Y:S06]  /*7db0*/  BRA `(.L_x_21529) ;  /* 0x0000000000f87947 */ /* 0x000fec0003800000 */
.L_x_21542:
        /* <DEDUP_REMOVED lines=20> */
.L_x_21547:
[----:B------:R-:W-:Y:S05]  /*7f00*/  BSYNC B0 ;  /* 0x0000000000007941 */ /* 0x000fea0003800000 */
.L_x_21546:
[----:B------:R-:W-:Y:S01]  /*7f10*/  LEA R3, R0, 0x37800000, 0x17 ;  /* 0x3780000000037811 */ /* 0x000fe200078eb8ff */
[----:B------:R-:W-:-:S05]  /*7f20*/  IMAD.SHL.U32 R0, R2, 0x200000, RZ ;  /* 0x0020000002007824 */ /* 0x000fca00078e00ff */
[----:B------:R-:W-:Y:S01]  /*7f30*/  LOP3.LUT R0, R3, R0, R4, 0xfe, !PT ;  /* 0x0000000003007212 */ /* 0x000fe200078efe04 */
[----:B------:R-:W-:Y:S06]  /*7f40*/  BRA `(.L_x_21529) ;  /* 0x0000000000947947 */ /* 0x000fec0003800000 */
.L_x_21541:
        /* <DEDUP_REMOVED lines=14> */
.L_x_21528:
        /* <DEDUP_REMOVED lines=16> */
.L_x_21550:
[----:B------:R-:W-:Y:S01]  /*8130*/  IMAD.MOV.U32 R0, RZ, RZ, RZ ;  /* 0x000000ffff007224 */ /* 0x000fe200078e00ff */
[----:B------:R-:W-:Y:S06]  /*8140*/  BRA `(.L_x_21529) ;  /* 0x0000000000147947 */ /* 0x000fec0003800000 */
.L_x_21549:
[----:B------:R-:W2:Y:S02]  /*8150*/  LDG.E.64 R2, desc[UR36][R2.64] ;  /* 0x0000002402027981 */ /* 0x000ea4000c1e1b00 */
[----:B--2---:R0:W1:Y:S01]  /*8160*/  I2F.U64 R0, R2 ;  /* 0x0000000200007312 */ /* 0x0040620000301000 */
[----:B------:R-:W-:Y:S05]  /*8170*/  BRA `(.L_x_21529) ;  /* 0x0000000000087947 */ /* 0x000fea0003800000 */
.L_x_21548:
[----:B------:R-:W2:Y:S02]  /*8180*/  LDG.E R0, desc[UR36][R2.64] ;  /* 0x0000002402007981 */ /* 0x000ea4000c1e1900 */
[----:B--2---:R-:W-:-:S07]  /*8190*/  I2FP.F32.U32 R0, R0 ;  /* 0x0000000000007245 */ /* 0x004fce0000201000 */
.L_x_21529:
[----:B------:R-:W-:Y:S05]  /*81a0*/  BSYNC B6 ;  /* 0x0000000000067941 */ /* 0x000fea0003800000 */
.L_x_21523:
        /* <DEDUP_REMOVED lines=16> */
.L_x_21554:
[----:B------:R-:W0:Y:S02]  /*82b0*/  F2I.S64.TRUNC R2, R2 ;  /* 0x0000000200027311 */ /* 0x000e24000020d900 */
[----:B0-----:R-:W-:-:S05]  /*82c0*/  IMAD.MOV.U32 R5, RZ, RZ, R2 ;  /* 0x000000ffff057224 */ /* 0x001fca00078e0002 */
[----:B------:R0:W-:Y:S01]  /*82d0*/  STG.E.U8 desc[UR36][R16.64], R5 ;  /* 0x0000000510007986 */ /* 0x0001e2000c101124 */
[----:B------:R-:W-:Y:S05]  /*82e0*/  BRA `(.L_x_21556) ;  /* 0x0000000c00407947 */ /* 0x000fea0003800000 */
.L_x_21553:
        /* <DEDUP_REMOVED lines=9> */
.L_x_21558:
[----:B------:R-:W0:Y:S02]  /*8380*/  F2I.FTZ.TRUNC.NTZ R3, R2 ;  /* 0x0000000200037305 */ /* 0x000e24000021f100 */
[----:B0-----:R0:W-:Y:S01]  /*8390*/  STG.E desc[UR36][R16.64], R3 ;  /* 0x0000000310007986 */ /* 0x0011e2000c101924 */
[----:B------:R-:W-:Y:S05]  /*83a0*/  BRA `(.L_x_21556) ;  /* 0x0000000c00107947 */ /* 0x000fea0003800000 */
.L_x_21557:
[----:B------:R-:W0:Y:S02]  /*83b0*/  F2I.FTZ.TRUNC.NTZ R3, R2 ;  /* 0x0000000200037305 */ /* 0x000e24000021f100 */
[----:B0-----:R0:W-:Y:S01]  /*83c0*/  STG.E.U16 desc[UR36][R16.64], R3 ;  /* 0x0000000310007986 */ /* 0x0011e2000c101524 */
[----:B------:R-:W-:Y:S05]  /*83d0*/  BRA `(.L_x_21556) ;  /* 0x0000000c00047947 */ /* 0x000fea0003800000 */
.L_x_21552:
        /* <DEDUP_REMOVED lines=8> */
.L_x_21560:
[----:B------:R-:W-:-:S05]  /*8460*/  F2FP.F16.F32.PACK_AB R2, RZ, R2 ;  /* 0x00000002ff02723e */ /* 0x000fca00000000ff */
[----:B------:R0:W-:Y:S01]  /*8470*/  STG.E.U16 desc[UR36][R16.64], R2 ;  /* 0x0000000210007986 */ /* 0x0001e2000c101524 */
[----:B------:R-:W-:Y:S05]  /*8480*/  BRA `(.L_x_21556) ;  /* 0x0000000800d87947 */ /* 0x000fea0003800000 */
.L_x_21559:
        /* <DEDUP_REMOVED lines=9> */
.L_x_21562:
[----:B------:R-:W-:-:S04]  /*8520*/  F2FP.F16.F32.PACK_AB R3, RZ, R2 ;  /* 0x00000002ff03723e */ /* 0x000fc800000000ff */
[----:B------:R-:W-:-:S05]  /*8530*/  PRMT R3, R3, 0x5410, RZ ;  /* 0x0000541003037816 */ /* 0x000fca00000000ff */
[----:B------:R0:W-:Y:S01]  /*8540*/  STG.E desc[UR36][R16.64], R3 ;  /* 0x0000000310007986 */ /* 0x0001e2000c101924 */
[----:B------:R-:W-:Y:S05]  /*8550*/  BRA `(.L_x_21556) ;  /* 0x0000000800a47947 */ /* 0x000fea0003800000 */
.L_x_21561:
[----:B------:R-:W-:-:S06]  /*8560*/  FMUL.FTZ R2, R2, 1 ;  /* 0x3f80000002027820 */ /* 0x000fcc0000410000 */
[----:B------:R-:W0:Y:S02]  /*8570*/  F2F.F64.F32 R2, R2 ;  /* 0x0000000200027310 */ /* 0x000e240000201800 */
[----:B0-----:R0:W-:Y:S01]  /*8580*/  STG.E.64 desc[UR36][R16.64], R2 ;  /* 0x0000000210007986 */ /* 0x0011e2000c101b24 */
[----:B------:R-:W-:Y:S05]  /*8590*/  BRA `(.L_x_21556) ;  /* 0x0000000800947947 */ /* 0x000fea0003800000 */
.L_x_21551:
        /* <DEDUP_REMOVED lines=12> */
.L_x_21565:
[----:B------:R-:W-:Y:S01]  /*8660*/  FMUL.FTZ R4, R2, 1 ;  /* 0x3f80000002047820 */ /* 0x000fe20000410000 */
[----:B------:R-:W-:-:S05]  /*8670*/  CS2R R6, SRZ ;  /* 0x0000000000067805 */ /* 0x000fca000001ff00 */
[----:B------:R-:W0:Y:S02]  /*8680*/  F2F.F64.F32 R4, R4 ;  /* 0x0000000400047310 */ /* 0x000e240000201800 */
[----:B0-----:R0:W-:Y:S01]  /*8690*/  STG.E.128 desc[UR36][R16.64], R4 ;  /* 0x0000000410007986 */ /* 0x0011e2000c101d24 */
[----:B------:R-:W-:Y:S05]  /*86a0*/  BRA `(.L_x_21556) ;  /* 0x0000000800507947 */ /* 0x000fea0003800000 */
.L_x_21564:
        /* <DEDUP_REMOVED lines=20> */
.L_x_21569:
[----:B------:R-:W-:Y:S05]  /*87f0*/  BSYNC B0 ;  /* 0x0000000000007941 */ /* 0x000fea0003800000 */
.L_x_21568:
[----:B------:R-:W-:-:S05]  /*8800*/  LOP3.LUT R5, R0, R5, RZ, 0xfc, !PT ;  /* 0x0000000500057212 */ /* 0x000fca00078efcff */
[----:B------:R0:W-:Y:S01]  /*8810*/  STG.E.U8 desc[UR36][R16.64], R5 ;  /* 0x0000000510007986 */ /* 0x0001e2000c101124 */
[----:B------:R-:W-:Y:S05]  /*8820*/  BRA `(.L_x_21556) ;  /* 0x0000000400f07947 */ /* 0x000fea0003800000 */
.L_x_21567:
        /* <DEDUP_REMOVED lines=12> */
.L_x_21571:
[----:B------:R-:W-:Y:S01]  /*88f0*/  IMAD.MOV.U32 R0, RZ, RZ, 0x7f ;  /* 0x0000007fff007424 */ /* 0x000fe200078e00ff */
[----:B------:R-:W-:-:S04]  /*8900*/  ISETP.GT.U32.AND P0, PT, R4, 0x7f800000, PT ;  /* 0x7f8000000400780c */ /* 0x000fc80003f04070 */
[----:B------:R-:W-:-:S09]  /*8910*/  SEL R0, R0, 0x7c, P0 ;  /* 0x0000007c00007807 */ /* 0x000fd20000000000 */
.L_x_21572:
[----:B------:R-:W-:Y:S05]  /*8920*/  BSYNC B0 ;  /* 0x0000000000007941 */ /* 0x000fea0003800000 */
.L_x_21570:
[----:B------:R-:W-:-:S04]  /*8930*/  LOP3.LUT R2, R2, 0x80000000, RZ, 0xc0, !PT ;  /* 0x8000000002027812 */ /* 0x000fc800078ec0ff */
[----:B------:R-:W-:-:S04]  /*8940*/  SHF.R.U32.HI R3, RZ, 0x18, R2 ;  /* 0x00000018ff037819 */ /* 0x000fc80000011602 */
[----:B------:R-:W-:-:S05]  /*8950*/  LOP3.LUT R3, R0, R3, RZ, 0xfc, !PT ;  /* 0x0000000300037212 */ /* 0x000fca00078efcff */
[----:B------:R0:W-:Y:S01]  /*8960*/  STG.E.U8 desc[UR36][R16.64], R3 ;  /* 0x0000000310007986 */ /* 0x0001e2000c101124 */
[----:B------:R-:W-:Y:S05]  /*8970*/  BRA `(.L_x_21556) ;  /* 0x00000004009c7947 */ /* 0x000fea0003800000 */
.L_x_21566:
[----:B------:R-:W-:-:S05]  /*8980*/  F2FP.BF16.F32.PACK_AB R2, RZ, R2 ;  /* 0x00000002ff02723e */ /* 0x000fca00000010ff */
[----:B------:R0:W-:Y:S01]  /*8990*/  STG.E.U16 desc[UR36][R16.64], R2 ;  /* 0x0000000210007986 */ /* 0x0001e2000c101524 */
[----:B------:R-:W-:Y:S05]  /*89a0*/  BRA `(.L_x_21556) ;  /* 0x0000000400907947 */ /* 0x000fea0003800000 */
.L_x_21563:
        /* <DEDUP_REMOVED lines=11> */
.L_x_21575:
        /* <DEDUP_REMOVED lines=16> */
.L_x_21578:
[----:B------:R-:W-:-:S04]  /*8b60*/  LOP3.LUT R2, R2, 0x80000000, RZ, 0xc0, !PT ;  /* 0x8000000002027812 */ /* 0x000fc800078ec0ff */
[----:B------:R-:W-:-:S04]  /*8b70*/  SHF.R.U32.HI R3, RZ, 0x18, R2 ;  /* 0x00000018ff037819 */ /* 0x000fc80000011602 */
[----:B------:R-:W-:-:S04]  /*8b80*/  LOP3.LUT R0, R0, R3, RZ, 0xfc, !PT ;  /* 0x0000000300007212 */ /* 0x000fc800078efcff */
[----:B------:R-:W-:-:S07]  /*8b90*/  PRMT R8, R0, 0x7610, R8 ;  /* 0x0000761000087816 */ /* 0x000fce0000000008 */
.L_x_21577:
[----:B------:R-:W-:Y:S05]  /*8ba0*/  BSYNC B0 ;  /* 0x0000000000007941 */ /* 0x000fea0003800000 */
.L_x_21576:
[----:B------:R3:W-:Y:S01]  /*8bb0*/  STG.E.U8 desc[UR36][R16.64], R8 ;  /* 0x0000000810007986 */ /* 0x0007e2000c101124 */
[----:B------:R-:W-:Y:S05]  /*8bc0*/  BRA `(.L_x_21556) ;  /* 0x0000000400087947 */ /* 0x000fea0003800000 */
.L_x_21574:
        /* <DEDUP_REMOVED lines=16> */
.L_x_21581:
[----:B------:R-:W-:-:S04]  /*8cd0*/  LOP3.LUT R2, R2, 0x80000000, RZ, 0xc0, !PT ;  /* 0x8000000002027812 */ /* 0x000fc800078ec0ff */
[----:B------:R-:W-:-:S04]  /*8ce0*/  SHF.R.U32.HI R3, RZ, 0x18, R2 ;  /* 0x00000018ff037819 */ /* 0x000fc80000011602 */
[----:B------:R-:W-:-:S04]  /*8cf0*/  LOP3.LUT R0, R0, R3, RZ, 0xfc, !PT ;  /* 0x0000000300007212 */ /* 0x000fc800078efcff */
[----:B------:R-:W-:-:S07]  /*8d00*/  PRMT R8, R0, 0x7610, R8 ;  /* 0x0000761000087816 */ /* 0x000fce0000000008 */
.L_x_21580:
[----:B------:R-:W-:Y:S05]  /*8d10*/  BSYNC B0 ;  /* 0x0000000000007941 */ /* 0x000fea0003800000 */
.L_x_21579:
[----:B------:R0:W-:Y:S01]  /*8d20*/  STG.E.U8 desc[UR36][R16.64], R8 ;  /* 0x0000000810007986 */ /* 0x0001e2000c101124 */
[----:B------:R-:W-:Y:S05]  /*8d30*/  BRA `(.L_x_21556) ;  /* 0x0000000000ac7947 */ /* 0x000fea0003800000 */
.L_x_21573:
        /* <DEDUP_REMOVED lines=21> */
.L_x_21555:
        /* <DEDUP_REMOVED lines=16> */
.L_x_21584:
[----:B------:R-:W-:Y:S05]  /*8f90*/  BRA `(.L_x_21556) ;  /* 0x0000000000147947 */ /* 0x000fea0003800000 */
.L_x_21583:
[----:B------:R-:W0:Y:S02]  /*8fa0*/  F2I.U64.TRUNC R2, R2 ;  /* 0x0000000200027311 */ /* 0x000e24000020d800 */
[----:B0-----:R2:W-:Y:S01]  /*8fb0*/  STG.E.64 desc[UR36][R16.64], R2 ;  /* 0x0000000210007986 */ /* 0x0015e2000c101b24 */
[----:B------:R-:W-:Y:S05]  /*8fc0*/  BRA `(.L_x_21556) ;  /* 0x0000000000087947 */ /* 0x000fea0003800000 */
.L_x_21582:
[----:B------:R-:W0:Y:S02]  /*8fd0*/  F2I.FTZ.U32.TRUNC.NTZ R3, R2 ;  /* 0x0000000200037305 */ /* 0x000e24000021f000 */
[----:B0-----:R0:W-:Y:S02]  /*8fe0*/  STG.E desc[UR36][R16.64], R3 ;  /* 0x0000000310007986 */ /* 0x0011e4000c101924 */
.L_x_21556:
[----:B------:R-:W-:-:S07]  /*8ff0*/  VIADD R19, R19, 0x80 ;  /* 0x0000008013137836 */ /* 0x000fce0000000000 */
.L_x_21521:
[----:B------:R-:W-:Y:S05]  /*9000*/  BSYNC B7 ;  /* 0x0000000000077941 */ /* 0x000fea0003800000 */
.L_x_21520:
        /* <DEDUP_REMOVED lines=306> */
.L_x_21585:
        /* <DEDUP_REMOVED lines=22> */
.L_x_21590:
[----:B------:R-:W2:Y:S02]  /*a490*/  LDG.E.U8 R0, desc[UR36][R2.64] ;  /* 0x0000002402007981 */ /* 0x000ea4000c1e1100 */
[----:B--2---:R-:W-:Y:S01]  /*a4a0*/  I2FP.F32.U32 R0, R0 ;  /* 0x0000000000007245 */ /* 0x004fe20000201000 */
[----:B------:R-:W-:Y:S06]  /*a4b0*/  BRA `(.L_x_21592) ;  /* 0x0000000c002c7947 */ /* 0x000fec0003800000 */
.L_x_21589:
        /* <DEDUP_REMOVED lines=9> */
.L_x_21594:
[----:B------:R-:W2:Y:S02]  /*a550*/  LDG.E R0, desc[UR36][R2.64] ;  /* 0x0000002402007981 */ /* 0x000ea4000c1e1900 */
[----:B--2---:R-:W-:Y:S01]  /*a560*/  I2FP.F32.S32 R0, R0 ;  /* 0x0000000000007245 */ /* 0x004fe20000201400 */
[----:B------:R-:W-:Y:S06]  /*a570*/  BRA `(.L_x_21592) ;  /* 0x0000000800fc7947 */ /* 0x000fec0003800000 */
.L_x_21593:
[----:B------:R-:W2:Y:S02]  /*a580*/  LDG.E.U16 R0, desc[UR36][R2.64] ;  /* 0x0000002402007981 */ /* 0x000ea4000c1e1500 */
[----:B--2---:R-:W0:Y:S01]  /*a590*/  I2F.S16 R0, R0 ;  /* 0x0000000000007306 */ /* 0x004e220000101400 */
[----:B------:R-:W-:Y:S05]  /*a5a0*/  BRA `(.L_x_21592) ;  /* 0x0000000800f07947 */ /* 0x000fea0003800000 */
.L_x_21588:
        /* <DEDUP_REMOVED lines=8> */
.L_x_21596:
[----:B------:R-:W2:Y:S02]  /*a630*/  LDG.E.U16 R0, desc[UR36][R2.64] ;  /* 0x0000002402007981 */ /* 0x000ea4000c1e1500 */
[----:B--2---:R-:W-:Y:S01]  /*a640*/  HADD2.F32 R0, -RZ, R0.H0_H0 ;  /* 0x20000000ff007230 */ /* 0x004fe20000004100 */
[----:B------:R-:W-:Y:S06]  /*a650*/  BRA `(.L_x_21592) ;  /* 0x0000000800c47947 */ /* 0x000fec0003800000 */
.L_x_21595:
        /* <DEDUP_REMOVED lines=8> */
.L_x_21598:
[----:B------:R-:W2:Y:S02]  /*a6e0*/  LDG.E.U16 R0, desc[UR36][R2.64] ;  /* 0x0000002402007981 */ /* 0x000ea4000c1e1500 */
[----:B--2---:R-:W-:Y:S01]  /*a6f0*/  HADD2.F32 R0, -RZ, R0.H0_H0 ;  /* 0x20000000ff007230 */ /* 0x004fe20000004100 */
[----:B------:R-:W-:Y:S06]  /*a700*/  BRA `(.L_x_21592) ;  /* 0x0000000800987947 */ /* 0x000fec0003800000 */
.L_x_21597:
[----:B------:R-:W2:Y:S01]  /*a710*/  LDG.E.64 R2, desc[UR36][R2.64] ;  /* 0x0000002402027981 */ /* 0x000ea2000c1e1b00 */
[----:B------:R-:W-:Y:S01]  /*a720*/  UMOV UR4, 0xf0000000 ;  /* 0xf000000000047882 */ /* 0x000fe20000000000 */
[----:B------:R-:W-:Y:S01]  /*a730*/  UMOV UR5, 0x380fffff ;  /* 0x380fffff00057882 */ /* 0x000fe20000000000 */
[----:B--2---:R-:W0:Y:S01]  /*a740*/  F2F.F32.F64 R0, R2 ;  /* 0x0000000200007310 */ /* 0x004e220000301000 */
[----:B------:R-:W-:-:S14]  /*a750*/  DSETP.GEU.AND P0, PT, |R2|, UR4, PT ;  /* 0x0000000402007e2a */ /* 0x000fdc000bf0e200 */
[----:B0-----:R-:W-:Y:S01]  /*a760*/  @!P0 FMUL R0, R0, 1.175494350822287508e-38 ;  /* 0x0080000000008820 */ /* 0x001fe20000400000 */
[----:B------:R-:W-:Y:S06]  /*a770*/  BRA `(.L_x_21592) ;  /* 0x00000008007c7947 */ /* 0x000fec0003800000 */
.L_x_21587:
        /* <DEDUP_REMOVED lines=12> */
.L_x_21601:
[----:B------:R-:W2:Y:S01]  /*a840*/  LDG.E.64 R2, desc[UR36][R2.64] ;  /* 0x0000002402027981 */ /* 0x000ea2000c1e1b00 */
[----:B------:R-:W-:Y:S01]  /*a850*/  UMOV UR4, 0xf0000000 ;  /* 0xf000000000047882 */ /* 0x000fe20000000000 */
[----:B------:R-:W-:Y:S01]  /*a860*/  UMOV UR5, 0x380fffff ;  /* 0x380fffff00057882 */ /* 0x000fe20000000000 */
[----:B--2---:R-:W0:Y:S01]  /*a870*/  F2F.F32.F64 R0, R2 ;  /* 0x0000000200007310 */ /* 0x004e220000301000 */
[----:B------:R-:W-:-:S14]  /*a880*/  DSETP.GEU.AND P0, PT, |R2|, UR4, PT ;  /* 0x0000000402007e2a */ /* 0x000fdc000bf0e200 */
[----:B0-----:R-:W-:Y:S01]  /*a890*/  @!P0 FMUL R0, R0, 1.175494350822287508e-38 ;  /* 0x0080000000008820 */ /* 0x001fe20000400000 */
[----:B------:R-:W-:Y:S06]  /*a8a0*/  BRA `(.L_x_21592) ;  /* 0x0000000800307947 */ /* 0x000fec0003800000 */
.L_x_21600:
        /* <DEDUP_REMOVED lines=26> */
.L_x_21603:
        /* <DEDUP_REMOVED lines=13> */
.L_x_21602:
[----:B------:R-:W2:Y:S02]  /*ab20*/  LDG.E.U16 R0, desc[UR36][R2.64] ;  /* 0x0000002402007981 */ /* 0x000ea4000c1e1500 */
[----:B--2---:R-:W-:Y:S01]  /*ab30*/  IMAD.U32 R0, R0, 0x10000, RZ ;  /* 0x0001000000007824 */ /* 0x004fe200078e00ff */
[----:B------:R-:W-:Y:S06]  /*ab40*/  BRA `(.L_x_21592) ;  /* 0x0000000400887947 */ /* 0x000fec0003800000 */
.L_x_21599:
        /* <DEDUP_REMOVED lines=11> */
.L_x_21606:
        /* <DEDUP_REMOVED lines=20> */
.L_x_21608:
[----:B------:R-:W-:Y:S05]  /*ad40*/  BSYNC B0 ;  /* 0x0000000000007941 */ /* 0x000fea0003800000 */
.L_x_21607:
[----:B------:R-:W-:Y:S01]  /*ad50*/  LEA R3, R0, 0x3b800000, 0x17 ;  /* 0x3b80000000037811 */ /* 0x000fe200078eb8ff */
[----:B------:R-:W-:-:S05]  /*ad60*/  IMAD.SHL.U32 R0, R2, 0x100000, RZ ;  /* 0x0010000002007824 */ /* 0x000fca00078e00ff */
[----:B------:R-:W-:Y:S01]  /*ad70*/  LOP3.LUT R0, R3, R0, R4, 0xfe, !PT ;  /* 0x0000000003007212 */ /* 0x000fe200078efe04 */
[----:B------:R-:W-:Y:S06]  /*ad80*/  BRA `(.L_x_21592) ;  /* 0x0000000000f87947 */ /* 0x000fec0003800000 */
.L_x_21605:
        /* <DEDUP_REMOVED lines=20> */
.L_x_21610:
[----:B------:R-:W-:Y:S05]  /*aed0*/  BSYNC B0 ;  /* 0x0000000000007941 */ /* 0x000fea0003800000 */
.L_x_21609:
[----:B------:R-:W-:Y:S01]  /*aee0*/  LEA R3, R0, 0x37800000, 0x17 ;  /* 0x3780000000037811 */ /* 0x000fe200078eb8ff */
[----:B------:R-:W-:-:S05]  /*aef0*/  IMAD.SHL.U32 R0, R2, 0x200000, RZ ;  /* 0x0020000002007824 */ /* 0x000fca00078e00ff */
[----:B------:R-:W-:Y:S01]  /*af00*/  LOP3.LUT R0, R3, R0, R4, 0xfe, !PT ;  /* 0x0000000003007212 */ /* 0x000fe200078efe04 */
[----:B------:R-:W-:Y:S06]  /*af10*/  BRA `(.L_x_21592) ;  /* 0x0000000000947947 */ /* 0x000fec0003800000 */
.L_x_21604:
        /* <DEDUP_REMOVED lines=14> */
.L_x_21591:
        /* <DEDUP_REMOVED lines=16> */
.L_x_21613:
[----:B------:R-:W-:Y:S01]  /*b100*/  IMAD.MOV.U32 R0, RZ, RZ, RZ ;  /* 0x000000ffff007224 */ /* 0x000fe200078e00ff */
[----:B------:R-:W-:Y:S06]  /*b110*/  BRA `(.L_x_21592) ;  /* 0x0000000000147947 */ /* 0x000fec0003800000 */
.L_x_21612:
[----:B------:R-:W2:Y:S02]  /*b120*/  LDG.E.64 R2, desc[UR36][R2.64] ;  /* 0x0000002402027981 */ /* 0x000ea4000c1e1b00 */
[----:B--2---:R0:W1:Y:S01]  /*b130*/  I2F.U64 R0, R2 ;  /* 0x0000000200007312 */ /* 0x0040620000301000 */
[----:B------:R-:W-:Y:S05]  /*b140*/  BRA `(.L_x_21592) ;  /* 0x0000000000087947 */ /* 0x000fea0003800000 */
.L_x_21611:
[----:B------:R-:W2:Y:S02]  /*b150*/  LDG.E R0, desc[UR36][R2.64] ;  /* 0x0000002402007981 */ /* 0x000ea4000c1e1900 */
[----:B--2---:R-:W-:-:S07]  /*b160*/  I2FP.F32.U32 R0, R0 ;  /* 0x0000000000007245 */ /* 0x004fce0000201000 */
.L_x_21592:
[----:B------:R-:W-:Y:S05]  /*b170*/  BSYNC B6 ;  /* 0x0000000000067941 */ /* 0x000fea0003800000 */
.L_x_21586:
        /* <DEDUP_REMOVED lines=16> */
.L_x_21617:
[----:B------:R-:W0:Y:S02]  /*b280*/  F2I.S64.TRUNC R2, R2 ;  /* 0x0000000200027311 */ /* 0x000e24000020d900 */
[----:B0-----:R-:W-:-:S05]  /*b290*/  IMAD.MOV.U32 R5, RZ, RZ, R2 ;  /* 0x000000ffff057224 */ /* 0x001fca00078e0002 */
[----:B------:R-:W-:Y:S01]  /*b2a0*/  STG.E.U8 desc[UR36][R16.64], R5 ;  /* 0x0000000510007986 */ /* 0x000fe2000c101124 */
[----:B------:R-:W-:Y:S05]  /*b2b0*/  EXIT ;  /* 0x000000000000794d */ /* 0x000fea0003800000 */
.L_x_21616:
        /* <DEDUP_REMOVED lines=9> */
.L_x_21620:
[----:B------:R-:W0:Y:S02]  /*b350*/  F2I.FTZ.TRUNC.NTZ R3, R2 ;  /* 0x0000000200037305 */ /* 0x000e24000021f100 */
[----:B0-----:R-:W-:Y:S01]  /*b360*/  STG.E desc[UR36][R16.64], R3 ;  /* 0x0000000310007986 */ /* 0x001fe2000c101924 */
[----:B------:R-:W-:Y:S05]  /*b370*/  EXIT ;  /* 0x000000000000794d */ /* 0x000fea0003800000 */
.L_x_21619:
[----:B------:R-:W0:Y:S02]  /*b380*/  F2I.FTZ.TRUNC.NTZ R3, R2 ;  /* 0x0000000200037305 */ /* 0x000e24000021f100 */
[----:B0-----:R-:W-:Y:S01]  /*b390*/  STG.E.U16 desc[UR36][R16.64], R3 ;  /* 0x0000000310007986 */ /* 0x001fe2000c101524 */
[----:B------:R-:W-:Y:S05]  /*b3a0*/  EXIT ;  /* 0x000000000000794d */ /* 0x000fea0003800000 */
.L_x_21615:
        /* <DEDUP_REMOVED lines=8> */
.L_x_21622:
[----:B------:R-:W-:-:S05]  /*b430*/  F2FP.F16.F32.PACK_AB R2, RZ, R2 ;  /* 0x00000002ff02723e */ /* 0x000fca00000000ff */
[----:B------:R-:W-:Y:S01]  /*b440*/  STG.E.U16 desc[UR36][R16.64], R2 ;  /* 0x0000000210007986 */ /* 0x000fe2000c101524 */
[----:B------:R-:W-:Y:S05]  /*b450*/  EXIT ;  /* 0x000000000000794d */ /* 0x000fea0003800000 */
.L_x_21621:
        /* <DEDUP_REMOVED lines=9> */
.L_x_21624:
[----:B------:R-:W-:-:S04]  /*b4f0*/  F2FP.F16.F32.PACK_AB R3, RZ, R2 ;  /* 0x00000002ff03723e */ /* 0x000fc800000000ff */
[----:B------:R-:W-:-:S05]  /*b500*/  PRMT R3, R3, 0x5410, RZ ;  /* 0x0000541003037816 */ /* 0x000fca00000000ff */
[----:B------:R-:W-:Y:S01]  /*b510*/  STG.E desc[UR36][R16.64], R3 ;  /* 0x0000000310007986 */ /* 0x000fe2000c101924 */
[----:B------:R-:W-:Y:S05]  /*b520*/  EXIT ;  /* 0x000000000000794d */ /* 0x000fea0003800000 */
.L_x_21623:
[----:B------:R-:W-:-:S06]  /*b530*/  FMUL.FTZ R2, R2, 1 ;  /* 0x3f80000002027820 */ /* 0x000fcc0000410000 */
[----:B------:R-:W0:Y:S02]  /*b540*/  F2F.F64.F32 R2, R2 ;  /* 0x0000000200027310 */ /* 0x000e240000201800 */
[----:B0-----:R-:W-:Y:S01]  /*b550*/  STG.E.64 desc[UR36][R16.64], R2 ;  /* 0x0000000210007986 */ /* 0x001fe2000c101b24 */
[----:B------:R-:W-:Y:S05]  /*b560*/  EXIT ;  /* 0x000000000000794d */ /* 0x000fea0003800000 */
.L_x_21614:
        /* <DEDUP_REMOVED lines=12> */
.L_x_21627:
[----:B------:R-:W-:Y:S01]  /*b630*/  FMUL.FTZ R4, R2, 1 ;  /* 0x3f80000002047820 */ /* 0x000fe20000410000 */
[----:B------:R-:W-:-:S05]  /*b640*/  CS2R R6, SRZ ;  /* 0x0000000000067805 */ /* 0x000fca000001ff00 */
[----:B------:R-:W0:Y:S02]  /*b650*/  F2F.F64.F32 R4, R4 ;  /* 0x0000000400047310 */ /* 0x000e240000201800 */
[----:B0-----:R-:W-:Y:S01]  /*b660*/  STG.E.128 desc[UR36][R16.64], R4 ;  /* 0x0000000410007986 */ /* 0x001fe2000c101d24 */
[----:B------:R-:W-:Y:S05]  /*b670*/  EXIT ;  /* 0x000000000000794d */ /* 0x000fea0003800000 */
.L_x_21626:
        /* <DEDUP_REMOVED lines=20> */
.L_x_21631:
[----:B------:R-:W-:Y:S05]  /*b7c0*/  BSYNC B0 ;  /* 0x0000000000007941 */ /* 0x000fea0003800000 */
.L_x_21630:
[----:B------:R-:W-:-:S05]  /*b7d0*/  LOP3.LUT R5, R0, R5, RZ, 0xfc, !PT ;  /* 0x0000000500057212 */ /* 0x000fca00078efcff */
[----:B------:R-:W-:Y:S01]  /*b7e0*/  STG.E.U8 desc[UR36][R16.64], R5 ;  /* 0x0000000510007986 */ /* 0x000fe2000c101124 */
[----:B------:R-:W-:Y:S05]  /*b7f0*/  EXIT ;  /* 0x000000000000794d */ /* 0x000fea0003800000 */
.L_x_21629:
        /* <DEDUP_REMOVED lines=12> */
.L_x_21633:
[----:B------:R-:W-:Y:S01]  /*b8c0*/  IMAD.MOV.U32 R0, RZ, RZ, 0x7f ;  /* 0x0000007fff007424 */ /* 0x000fe200078e00ff */
[----:B------:R-:W-:-:S04]  /*b8d0*/  ISETP.GT.U32.AND P0, PT, R4, 0x7f800000, PT ;  /* 0x7f8000000400780c */ /* 0x000fc80003f04070 */
[----:B------:R-:W-:-:S09]  /*b8e0*/  SEL R0, R0, 0x7c, P0 ;  /* 0x0000007c00007807 */ /* 0x000fd20000000000 */
.L_x_21634:
[----:B------:R-:W-:Y:S05]  /*b8f0*/  BSYNC B0 ;  /* 0x0000000000007941 */ /* 0x000fea0003800000 */
.L_x_21632:
[----:B------:R-:W-:-:S04]  /*b900*/  LOP3.LUT R2, R2, 0x80000000, RZ, 0xc0, !PT ;  /* 0x8000000002027812 */ /* 0x000fc800078ec0ff */
[----:B------:R-:W-:-:S04]  /*b910*/  SHF.R.U32.HI R3, RZ, 0x18, R2 ;  /* 0x00000018ff037819 */ /* 0x000fc80000011602 */
[----:B------:R-:W-:-:S05]  /*b920*/  LOP3.LUT R3, R0, R3, RZ, 0xfc, !PT ;  /* 0x0000000300037212 */ /* 0x000fca00078efcff */
[----:B------:R-:W-:Y:S01]  /*b930*/  STG.E.U8 desc[UR36][R16.64], R3 ;  /* 0x0000000310007986 */ /* 0x000fe2000c101124 */
[----:B------:R-:W-:Y:S05]  /*b940*/  EXIT ;  /* 0x000000000000794d */ /* 0x000fea0003800000 */
.L_x_21628:
[----:B------:R-:W-:-:S05]  /*b950*/  F2FP.BF16.F32.PACK_AB R2, RZ, R2 ;  /* 0x00000002ff02723e */ /* 0x000fca00000010ff */
[----:B------:R-:W-:Y:S01]  /*b960*/  STG.E.U16 desc[UR36][R16.64], R2 ;  /* 0x0000000210007986 */ /* 0x000fe2000c101524 */
[----:B------:R-:W-:Y:S05]  /*b970*/  EXIT ;  /* 0x000000000000794d */ /* 0x000fea0003800000 */
.L_x_21625:
        /* <DEDUP_REMOVED lines=11> */
.L_x_21637:
        /* <DEDUP_REMOVED lines=16> */
.L_x_21640:
[----:B------:R-:W-:-:S04]  /*bb30*/  LOP3.LUT R2, R2, 0x80000000, RZ, 0xc0, !PT ;  /* 0x8000000002027812 */ /* 0x000fc800078ec0ff */
[----:B------:R-:W-:-:S04]  /*bb40*/  SHF.R.U32.HI R3, RZ, 0x18, R2 ;  /* 0x00000018ff037819 */ /* 0x000fc80000011602 */
[----:B------:R-:W-:-:S04]  /*bb50*/  LOP3.LUT R0, R0, R3, RZ, 0xfc, !PT ;  /* 0x0000000300007212 */ /* 0x000fc800078efcff */
[----:B------:R-:W-:-:S07]  /*bb60*/  PRMT R8, R0, 0x7610, R8 ;  /* 0x0000761000087816 */ /* 0x000fce0000000008 */
.L_x_21639:
[----:B------:R-:W-:Y:S05]  /*bb70*/  BSYNC B0 ;  /* 0x0000000000007941 */ /* 0x000fea0003800000 */
.L_x_21638:
[----:B------:R-:W-:Y:S01]  /*bb80*/  STG.E.U8 desc[UR36][R16.64], R8 ;  /* 0x0000000810007986 */ /* 0x000fe2000c101124 */
[----:B------:R-:W-:Y:S05]  /*bb90*/  EXIT ;  /* 0x000000000000794d */ /* 0x000fea0003800000 */
.L_x_21636:
        /* <DEDUP_REMOVED lines=16> */
.L_x_21643:
[----:B------:R-:W-:-:S04]  /*bca0*/  LOP3.LUT R2, R2, 0x80000000, RZ, 0xc0, !PT ;  /* 0x8000000002027812 */ /* 0x000fc800078ec0ff */
[----:B------:R-:W-:-:S04]  /*bcb0*/  SHF.R.U32.HI R3, RZ, 0x18, R2 ;  /* 0x00000018ff037819 */ /* 0x000fc80000011602 */
[----:B------:R-:W-:-:S04]  /*bcc0*/  LOP3.LUT R0, R0, R3, RZ, 0xfc, !PT ;  /* 0x0000000300007212 */ /* 0x000fc800078efcff */
[----:B------:R-:W-:-:S07]  /*bcd0*/  PRMT R8, R0, 0x7610, R8 ;  /* 0x0000761000087816 */ /* 0x000fce0000000008 */
.L_x_21642:
[----:B------:R-:W-:Y:S05]  /*bce0*/  BSYNC B0 ;  /* 0x0000000000007941 */ /* 0x000fea0003800000 */
.L_x_21641:
[----:B------:R-:W-:Y:S01]  /*bcf0*/  STG.E.U8 desc[UR36][R16.64], R8 ;  /* 0x0000000810007986 */ /* 0x000fe2000c101124 */
[----:B------:R-:W-:Y:S05]  /*bd00*/  EXIT ;  /* 0x000000000000794d */ /* 0x000fea0003800000 */
.L_x_21635:
        /* <DEDUP_REMOVED lines=21> */
.L_x_21618:
        /* <DEDUP_REMOVED lines=16> */
.L_x_21646:
[----:B------:R-:W-:Y:S05]  /*bf60*/  EXIT ;  /* 0x000000000000794d */ /* 0x000fea0003800000 */
.L_x_21645:
[----:B------:R-:W0:Y:S02]  /*bf70*/  F2I.U64.TRUNC R2, R2 ;  /* 0x0000000200027311 */ /* 0x000e24000020d800 */
[----:B0-----:R-:W-:Y:S01]  /*bf80*/  STG.E.64 desc[UR36][R16.64], R2 ;  /* 0x0000000210007986 */ /* 0x001fe2000c101b24 */
[----:B------:R-:W-:Y:S05]  /*bf90*/  EXIT ;  /* 0x000000000000794d */ /* 0x000fea0003800000 */
.L_x_21644:
[----:B------:R-:W0:Y:S02]  /*bfa0*/  F2I.FTZ.U32.TRUNC.NTZ R3, R2 ;  /* 0x0000000200037305 */ /* 0x000e24000021f000 */
[----:B0-----:R-:W-:Y:S01]  /*bfb0*/  STG.E desc[UR36][R16.64], R3 ;  /* 0x0000000310007986 */ /* 0x001fe2000c101924 */
[----:B------:R-:W-:Y:S05]  /*bfc0*/  EXIT ;  /* 0x000000000000794d */ /* 0x000fea0003800000 */
.L_x_21647:
        /* <DEDUP_REMOVED lines=11> */
.L_x_36361:


//--------------------- .text._ZN2at6native27unrolled_elementwise_kernelIZZZNS0_16sqrt_kernel_cudaERNS_18TensorIteratorBaseEENKUlvE0_clEvENKUlvE0_clEvEUlfE_St5arrayIPcLm2EELi4E23TrivialOffsetCalculatorILi1EjESB_NS0_6memory12LoadWithCastILi1EEENSC_13StoreWithCastILi1EEEEEviT_T0_T2_T3_T4_T5_ --------------------------
	.section	.text._ZN2at6native27unrolled_elementwise_kernelIZZZNS0_16sqrt_kernel_cudaERNS_18TensorIteratorBaseEENKUlvE0_clEvENKUlvE0_clEvEUlfE_St5arrayIPcLm2EELi4E23TrivialOffsetCalculatorILi1EjESB_NS0_6memory12LoadWithCastILi1EEENSC_13StoreWithCastILi1EEEEEviT_T0_T2_T3_T4_T5_,"ax",@progbits
	.align	128
        .global         _ZN2at6native27unrolled_elementwise_kernelIZZZNS0_16sqrt_kernel_cudaERNS_18TensorIteratorBaseEENKUlvE0_clEvENKUlvE0_clEvEUlfE_St5arrayIPcLm2EELi4E23TrivialOffsetCalculatorILi1EjESB_NS0_6memory12LoadWithCastILi1EEENSC_13StoreWithCastILi1EEEEEviT_T0_T2_T3_T4_T5_
        .type           _ZN2at6native27unrolled_elementwise_kernelIZZZNS0_16sqrt_kernel_cudaERNS_18TensorIteratorBaseEENKUlvE0_clEvENKUlvE0_clEvEUlfE_St5arrayIPcLm2EELi4E23TrivialOffsetCalculatorILi1EjESB_NS0_6memory12LoadWithCastILi1EEENSC_13StoreWithCastILi1EEEEEviT_T0_T2_T3_T4_T5_,@function
        .size           _ZN2at6native27unrolled_elementwise_kernelIZZZNS0_16sqrt_kernel_cudaERNS_18TensorIteratorBaseEENKUlvE0_clEvENKUlvE0_clEvEUlfE_St5arrayIPcLm2EELi4E23TrivialOffsetCalculatorILi1EjESB_NS0_6memory12LoadWithCastILi1EEENSC_13StoreWithCastILi1EEEEEviT_T0_T2_T3_T4_T5_,(.L_x_36362 - _ZN2at6native27unrolled_elementwise_kernelIZZZNS0_16sqrt_kernel_cudaERNS_18TensorIteratorBaseEENKUlvE0_clEvENKUlvE0_clEvEUlfE_St5arrayIPcLm2EELi4E23TrivialOffsetCalculatorILi1EjESB_NS0_6memory12LoadWithCastILi1EEENSC_13StoreWithCastILi1EEEEEviT_T0_T2_T3_T4_T5_)
        .other          _ZN2at6native27unrolled_elementwise_kernelIZZZNS0_16sqrt_kernel_cudaERNS_18TensorIteratorBaseEENKUlvE0_clEvENKUlvE0_clEvEUlfE_St5arrayIPcLm2EELi4E23TrivialOffsetCalculatorILi1EjESB_NS0_6memory12LoadWithCastILi1EEENSC_13StoreWithCastILi1EEEEEviT_T0_T2_T3_T4_T5_,@"STO_CUDA_ENTRY STV_DEFAULT"
_ZN2at6native27unrolled_elementwise_kernelIZZZNS0_16sqrt_kernel_cudaERNS_18TensorIteratorBaseEENKUlvE0_clEvENKUlvE0_clEvEUlfE_St5arrayIPcLm2EELi4E23TrivialOffsetCalculatorILi1EjESB_NS0_6memory12LoadWithCastILi1EEENSC_13StoreWithCastILi1EEEEEviT_T0_T2_T3_T4_T5_:
.text._ZN2at6native27unrolled_elementwise_kernelIZZZNS0_16sqrt_kernel_cudaERNS_18TensorIteratorBaseEENKUlvE0_clEvENKUlvE0_clEvEUlfE_St5arrayIPcLm2EELi4E23TrivialOffsetCalculatorILi1EjESB_NS0_6memory12LoadWithCastILi1EEENSC_13StoreWithCastILi1EEEEEviT_T0_T2_T3_T4_T5_:
        /* <DEDUP_REMOVED lines=33> */
.L_x_21654:
[----:B------:R-:W2:Y:S02]  /*0210*/  LDG.E.U8 R4, desc[UR36][R4.64] ;  /* 0x0000002404047981 */ /* 0x000ea4000c1e1100 */
[----:B--2---:R-:W-:Y:S01]  /*0220*/  I2FP.F32.U32 R23, R4 ;  /* 0x0000000400177245 */ /* 0x004fe20000201000 */
[----:B------:R-:W-:Y:S06]  /*0230*/  BRA `(.L_x_21656) ;  /* 0x0000000c00307947 */ /* 0x000fec0003800000 */
.L_x_21653:
        /* <DEDUP_REMOVED lines=9> */
.L_x_21658:
[----:B------:R-:W2:Y:S02]  /*02d0*/  LDG.E R4, desc[UR36][R4.64] ;  /* 0x0000002404047981 */ /* 0x000ea4000c1e1900 */
[----:B--2---:R-:W-:Y:S01]  /*02e0*/  I2FP.F32.S32 R23, R4 ;  /* 0x0000000400177245 */ /* 0x004fe20000201400 */
[----:B------:R-:W-:Y:S06]  /*02f0*/  BRA `(.L_x_21656) ;  /* 0x0000000c00007947 */ /* 0x000fec0003800000 */
.L_x_21657:
[----:B------:R-:W2:Y:S02]  /*0300*/  LDG.E.U16 R4, desc[UR36][R4.64] ;  /* 0x0000002404047981 */ /* 0x000ea4000c1e1500 */
[----:B--2---:R2:W3:Y:S01]  /*0310*/  I2F.S16 R23, R4 ;  /* 0x0000000400177306 */ /* 0x0044e20000101400 */
[----:B------:R-:W-:Y:S05]  /*0320*/  BRA `(.L_x_21656) ;  /* 0x0000000800f47947 */ /* 0x000fea0003800000 */
.L_x_21652:
        /* <DEDUP_REMOVED lines=8> */
.L_x_21660:
[----:B------:R-:W2:Y:S02]  /*03b0*/  LDG.E.U16 R4, desc[UR36][R4.64] ;  /* 0x0000002404047981 */ /* 0x000ea4000c1e1500 */
[----:B--2---:R-:W-:Y:S01]  /*03c0*/  HADD2.F32 R23, -RZ, R4.H0_H0 ;  /* 0x20000004ff177230 */ /* 0x004fe20000004100 */
[----:B------:R-:W-:Y:S06]  /*03d0*/  BRA `(.L_x_21656) ;  /* 0x0000000800c87947 */ /* 0x000fec0003800000 */
.L_x_21659:
        /* <DEDUP_REMOVED lines=8> */
.L_x_21662:
[----:B------:R-:W2:Y:S02]  /*0460*/  LDG.E.U16 R4, desc[UR36][R4.64] ;  /* 0x0000002404047981 */ /* 0x000ea4000c1e1500 */
[----:B--2---:R-:W-:Y:S01]  /*0470*/  HADD2.F32 R23, -RZ, R4.H0_H0 ;  /* 0x20000004ff177230 */ /* 0x004fe20000004100 */
[----:B------:R-:W-:Y:S06]  /*0480*/  BRA `(.L_x_21656) ;  /* 0x00000008009c7947 */ /* 0x000fec0003800000 */
.L_x_21661:
[----:B------:R-:W2:Y:S01]  /*0490*/  LDG.E.64 R4, desc[UR36][R4.64] ;  /* 0x0000002404047981 */ /* 0x000ea2000c1e1b00 */
[----:B------:R-:W-:Y:S01]  /*04a0*/  UMOV UR4, 0xf0000000 ;  /* 0xf000000000047882 */ /* 0x000fe20000000000 */
[----:B------:R-:W-:Y:S01]  /*04b0*/  UMOV UR5, 0x380fffff ;  /* 0x380fffff00057882 */ /* 0x000fe20000000000 */
[----:B--2---:R-:W0:Y:S01]  /*04c0*/  F2F.F32.F64 R23, R4 ;  /* 0x0000000400177310 */ /* 0x004e220000301000 */
[----:B------:R-:W-:-:S14]  /*04d0*/  DSETP.GEU.AND P0, PT, |R4|, UR4, PT ;  /* 0x0000000404007e2a */ /* 0x000fdc000bf0e200 */
[----:B0-----:R-:W-:Y:S01]  /*04e0*/  @!P0 FMUL R23, R23, 1.175494350822287508e-38 ;  /* 0x0080000017178820 */ /* 0x001fe20000400000 */
[----:B------:R-:W-:Y:S06]  /*04f0*/  BRA `(.L_x_21656) ;  /* 0x0000000800807947 */ /* 0x000fec0003800000 */
.L_x_21651:
        /* <DEDUP_REMOVED lines=12> */
.L_x_21665:
[----:B------:R-:W2:Y:S01]  /*05c0*/  LDG.E.64 R4, desc[UR36][R4.64] ;  /* 0x0000002404047981 */ /* 0x000ea2000c1e1b00 */
[----:B------:R-:W-:Y:S01]  /*05d0*/  UMOV UR4, 0xf0000000 ;  /* 0xf000000000047882 */ /* 0x000fe20000000000 */
[----:B------:R-:W-:Y:S01]  /*05e0*/  UMOV UR5, 0x380fffff ;  /* 0x380fffff00057882 */ /* 0x000fe20000000000 */
[----:B--2---:R-:W0:Y:S01]  /*05f0*/  F2F.F32.F64 R23, R4 ;  /* 0x0000000400177310 */ /* 0x004e220000301000 */
[----:B------:R-:W-:-:S14]  /*0600*/  DSETP.GEU.AND P0, PT, |R4|, UR4, PT ;  /* 0x0000000404007e2a */ /* 0x000fdc000bf0e200 */
[----:B0-----:R-:W-:Y:S01]  /*0610*/  @!P0 FMUL R23, R23, 1.175494350822287508e-38 ;  /* 0x0080000017178820 */ /* 0x001fe20000400000 */
[----:B------:R-:W-:Y:S06]  /*0620*/  BRA `(.L_x_21656) ;  /* 0x0000000800347947 */ /* 0x000fec0003800000 */
.L_x_21664:
        /* <DEDUP_REMOVED lines=26> */
.L_x_21667:
        /* <DEDUP_REMOVED lines=14> */
.L_x_21666:
[----:B------:R-:W2:Y:S02]  /*08b0*/  LDG.E.U16 R4, desc[UR36][R4.64] ;  /* 0x0000002404047981 */ /* 0x000ea4000c1e1500 */
[----:B--2---:R-:W-:Y:S01]  /*08c0*/  IMAD.U32 R23, R4, 0x10000, RZ ;  /* 0x0001000004177824 */ /* 0x004fe200078e00ff */
[----:B------:R-:W-:Y:S06]  /*08d0*/  BRA `(.L_x_21656) ;  /* 0x0000000400887947 */ /* 0x000fec0003800000 */
.L_x_21663:
        /* <DEDUP_REMOVED lines=11> */
.L_x_21670:
        /* <DEDUP_REMOVED lines=20> */
.L_x_21672:
[----:B------:R-:W-:Y:S05]  /*0ad0*/  BSYNC B0 ;  /* 0x0000000000007941 */ /* 0x000fea0003800000 */
.L_x_21671:
[----:B------:R-:W-:Y:S01]  /*0ae0*/  IMAD.SHL.U32 R3, R3, 0x100000, RZ ;  /* 0x0010000003037824 */ /* 0x000fe200078e00ff */
[----:B------:R-:W-:-:S04]  /*0af0*/  LEA R0, R0, 0x3b800000, 0x17 ;  /* 0x3b80000000007811 */ /* 0x000fc800078eb8ff */
[----:B------:R-:W-:Y:S01]  /*0b00*/  LOP3.LUT R23, R0, R3, R23, 0xfe, !PT ;  /* 0x0000000300177212 */ /* 0x000fe200078efe17 */
[----:B------:R-:W-:Y:S06]  /*0b10*/  BRA `(.L_x_21656) ;  /* 0x0000000000f87947 */ /* 0x000fec0003800000 */
.L_x_21669:
        /* <DEDUP_REMOVED lines=20> */
.L_x_21674:
[----:B------:R-:W-:Y:S05]  /*0c60*/  BSYNC B0 ;  /* 0x0000000000007941 */ /* 0x000fea0003800000 */
.L_x_21673:
[----:B------:R-:W-:Y:S01]  /*0c70*/  IMAD.SHL.U32 R3, R3, 0x200000, RZ ;  /* 0x0020000003037824 */ /* 0x000fe200078e00ff */
[----:B------:R-:W-:-:S04]  /*0c80*/  LEA R0, R0, 0x37800000, 0x17 ;  /* 0x3780000000007811 */ /* 0x000fc800078eb8ff */
[----:B------:R-:W-:Y:S01]  /*0c90*/  LOP3.LUT R23, R0, R3, R23, 0xfe, !PT ;  /* 0x0000000300177212 */ /* 0x000fe200078efe17 */
[----:B------:R-:W-:Y:S06]  /*0ca0*/  BRA `(.L_x_21656) ;  /* 0x0000000000947947 */ /* 0x000fec0003800000 */
.L_x_21668:
        /* <DEDUP_REMOVED lines=14> */
.L_x_21655:
        /* <DEDUP_REMOVED lines=16> */
.L_x_21677:
[----:B------:R-:W-:Y:S01]  /*0e90*/  IMAD.MOV.U32 R23, RZ, RZ, RZ ;  /* 0x000000ffff177224 */ /* 0x000fe200078e00ff */
[----:B------:R-:W-:Y:S06]  /*0ea0*/  BRA `(.L_x_21656) ;  /* 0x0000000000147947 */ /* 0x000fec0003800000 */
.L_x_21676:
[----:B------:R-:W2:Y:S02]  /*0eb0*/  LDG.E.64 R4, desc[UR36][R4.64] ;  /* 0x0000002404047981 */ /* 0x000ea4000c1e1b00 */
[----:B--2---:R0:W1:Y:S01]  /*0ec0*/  I2F.U64 R23, R4 ;  /* 0x0000000400177312 */ /* 0x0040620000301000 */
[----:B------:R-:W-:Y:S05]  /*0ed0*/  BRA `(.L_x_21656) ;  /* 0x0000000000087947 */ /* 0x000fea0003800000 */
.L_x_21675:
[----:B------:R-:W2:Y:S02]  /*0ee0*/  LDG.E R4, desc[UR36][R4.64] ;  /* 0x0000002404047981 */ /* 0x000ea4000c1e1900 */
[----:B--2---:R-:W-:-:S07]  /*0ef0*/  I2FP.F32.U32 R23, R4 ;  /* 0x0000000400177245 */ /* 0x004fce0000201000 */
.L_x_21656:
[----:B------:R-:W-:Y:S05]  /*0f00*/  BSYNC B6 ;  /* 0x0000000000067941 */ /* 0x000fea0003800000 */
.L_x_21650:
[----:B------:R-:W2:Y:S02]  /*0f10*/  S2R R16, SR_TID.X ;  /* 0x0000000000107919 */ /* 0x000ea40000002100 */
[----:B--2---:R-:W-:-:S07]  /*0f20*/  VIADD R16, R16, 0x80 ;  /* 0x0000008010107836 */ /* 0x004fce0000000000 */
.L_x_21649:
[----:B------:R-:W-:Y:S05]  /*0f30*/  BSYNC B7 ;  /* 0x0000000000077941 */ /* 0x000fea0003800000 */
.L_x_21648:
        /* <DEDUP_REMOVED lines=25> */
.L_x_21684:
[----:B------:R-:W2:Y:S02]  /*10d0*/  LDG.E.U8 R4, desc[UR36][R4.64] ;  /* 0x0000002404047981 */ /* 0x000ea4000c1e1100 */
[----:B--2---:R-:W-:Y:S01]  /*10e0*/  I2FP.F32.U32 R18, R4 ;  /* 0x0000000400127245 */ /* 0x004fe20000201000 */
[----:B------:R-:W-:Y:S06]  /*10f0*/  BRA `(.L_x_21686) ;  /* 0x0000000c002c7947 */ /* 0x000fec0003800000 */
.L_x_21683:
        /* <DEDUP_REMOVED lines=9> */
.L_x_21688:
[----:B------:R-:W2:Y:S02]  /*1190*/  LDG.E R4, desc[UR36][R4.64] ;  /* 0x0000002404047981 */ /* 0x000ea4000c1e1900 */
[----:B--2---:R-:W-:Y:S01]  /*11a0*/  I2FP.F32.S32 R18, R4 ;  /* 0x0000000400127245 */ /* 0x004fe20000201400 */
[----:B------:R-:W-:Y:S06]  /*11b0*/  BRA `(.L_x_21686) ;  /* 0x0000000800fc7947 */ /* 0x000fec0003800000 */
.L_x_21687:
[----:B------:R-:W2:Y:S02]  /*11c0*/  LDG.E.U16 R4, desc[UR36][R4.64] ;  /* 0x0000002404047981 */ /* 0x000ea4000c1e1500 */
[----:B--2---:R0:W2:Y:S01]  /*11d0*/  I2F.S16 R18, R4 ;  /* 0x0000000400127306 */ /* 0x0040a20000101400 */
[----:B------:R-:W-:Y:S05]  /*11e0*/  BRA `(.L_x_21686) ;  /* 0x0000000800f07947 */ /* 0x000fea0003800000 */
.L_x_21682:
        /* <DEDUP_REMOVED lines=8> */
.L_x_21690:
[----:B------:R-:W2:Y:S02]  /*1270*/  LDG.E.U16 R4, desc[UR36][R4.64] ;  /* 0x0000002404047981 */ /* 0x000ea4000c1e1500 */
[----:B--2---:R-:W-:Y:S01]  /*1280*/  HADD2.F32 R18, -RZ, R4.H0_H0 ;  /* 0x20000004ff127230 */ /* 0x004fe20000004100 */
[----:B------:R-:W-:Y:S06]  /*1290*/  BRA `(.L_x_21686) ;  /* 0x0000000800c47947 */ /* 0x000fec0003800000 */
.L_x_21689:
        /* <DEDUP_REMOVED lines=8> */
.L_x_21692:
[----:B------:R-:W2:Y:S02]  /*1320*/  LDG.E.U16 R4, desc[UR36][R4.64] ;  /* 0x0000002404047981 */ /* 0x000ea4000c1e1500 */
[----:B--2---:R-:W-:Y:S01]  /*1330*/  HADD2.F32 R18, -RZ, R4.H0_H0 ;  /* 0x20000004ff127230 */ /* 0x004fe20000004100 */
[----:B------:R-:W-:Y:S06]  /*1340*/  BRA `(.L_x_21686) ;  /* 0x0000000800987947 */ /* 0x000fec0003800000 */
.L_x_21691:
[----:B------:R-:W2:Y:S01]  /*1350*/  LDG.E.64 R4, desc[UR36][R4.64] ;  /* 0x0000002404047981 */ /* 0x000ea2000c1e1b00 */
[----:B------:R-:W-:Y:S01]  /*1360*/  UMOV UR4, 0xf0000000 ;  /* 0xf000000000047882 */ /* 0x000fe20000000000 */
[----:B------:R-:W-:Y:S01]  /*1370*/  UMOV UR5, 0x380fffff ;  /* 0x380fffff00057882 */ /* 0x000fe20000000000 */
[----:B--2---:R-:W0:Y:S01]  /*1380*/  F2F.F32.F64 R18, R4 ;  /* 0x0000000400127310 */ /* 0x004e220000301000 */
[----:B------:R-:W-:-:S14]  /*1390*/  DSETP.GEU.AND P0, PT, |R4|, UR4, PT ;  /* 0x0000000404007e2a */ /* 0x000fdc000bf0e200 */
[----:B0-----:R-:W-:Y:S01]  /*13a0*/  @!P0 FMUL R18, R18, 1.175494350822287508e-38 ;  /* 0x0080000012128820 */ /* 0x001fe20000400000 */
[----:B------:R-:W-:Y:S06]  /*13b0*/  BRA `(.L_x_21686) ;  /* 0x00000008007c7947 */ /* 0x000fec0003800000 */
.L_x_21681:
        /* <DEDUP_REMOVED lines=12> */
.L_x_21695:
[----:B------:R-:W2:Y:S01]  /*1480*/  LDG.E.64 R4, desc[UR36][R4.64] ;  /* 0x0000002404047981 */ /* 0x000ea2000c1e1b00 */
[----:B------:R-:W-:Y:S01]  /*1490*/  UMOV UR4, 0xf0000000 ;  /* 0xf000000000047882 */ /* 0x000fe20000000000 */
[----:B------:R-:W-:Y:S01]  /*14a0*/  UMOV UR5, 0x380fffff ;  /* 0x380fffff00057882 */ /* 0x000fe20000000000 */
[----:B--2---:R-:W0:Y:S01]  /*14b0*/  F2F.F32.F64 R18, R4 ;  /* 0x0000000400127310 */ /* 0x004e220000301000 */
[----:B------:R-:W-:-:S14]  /*14c0*/  DSETP.GEU.AND P0, PT, |R4|, UR4, PT ;  /* 0x0000000404007e2a */ /* 0x000fdc000bf0e200 */
[----:B0-----:R-:W-:Y:S01]  /*14d0*/  @!P0 FMUL R18, R18, 1.175494350822287508e-38 ;  /* 0x0080000012128820 */ /* 0x001fe20000400000 */
[----:B------:R-:W-:Y:S06]  /*14e0*/  BRA `(.L_x_21686) ;  /* 0x0000000800307947 */ /* 0x000fec0003800000 */
.L_x_21694:
        /* <DEDUP_REMOVED lines=26> */
.L_x_21697:
        /* <DEDUP_REMOVED lines=13> */
.L_x_21696:
[----:B------:R-:W2:Y:S02]  /*1760*/  LDG.E.U16 R4, desc[UR36][R4.64] ;  /* 0x0000002404047981 */ /* 0x000ea4000c1e1500 */
[----:B--2---:R-:W-:Y:S01]  /*1770*/  IMAD.U32 R18, R4, 0x10000, RZ ;  /* 0x0001000004127824 */ /* 0x004fe200078e00ff */
[----:B------:R-:W-:Y:S06]  /*1780*/  BRA `(.L_x_21686) ;  /* 0x0000000400887947 */ /* 0x000fec0003800000 */
.L_x_21693:
        /* <DEDUP_REMOVED lines=11> */
.L_x_21700:
        /* <DEDUP_REMOVED lines=20> */
.L_x_21702:
[----:B------:R-:W-:Y:S05]  /*1980*/  BSYNC B0 ;  /* 0x0000000000007941 */ /* 0x000fea0003800000 */
.L_x_21701:
[----:B------:R-:W-:Y:S01]  /*1990*/  IMAD.SHL.U32 R3, R3, 0x100000, RZ ;  /* 0x0010000003037824 */ /* 0x000fe200078e00ff */
[----:B------:R-:W-:-:S04]  /*19a0*/  LEA R5, R0, 0x3b800000, 0x17 ;  /* 0x3b80000000057811 */ /* 0x000fc800078eb8ff */
[----:B------:R-:W-:Y:S01]  /*19b0*/  LOP3.LUT R18, R5, R3, R18, 0xfe, !PT ;  /* 0x0000000305127212 */ /* 0x000fe200078efe12 */
[----:B------:R-:W-:Y:S06]  /*19c0*/  BRA `(.L_x_21686) ;  /* 0x0000000000f87947 */ /* 0x000fec0003800000 */
.L_x_21699:
        /* <DEDUP_REMOVED lines=20> */
.L_x_21704:
[----:B------:R-:W-:Y:S05]  /*1b10*/  BSYNC B0 ;  /* 0x0000000000007941 */ /* 0x000fea0003800000 */
.L_x_21703:
[----:B------:R-:W-:Y:S01]  /*1b20*/  IMAD.SHL.U32 R3, R3, 0x200000, RZ ;  /* 0x0020000003037824 */ /* 0x000fe200078e00ff */
[----:B------:R-:W-:-:S04]  /*1b30*/  LEA R5, R0, 0x37800000, 0x17 ;  /* 0x3780000000057811 */ /* 0x000fc800078eb8ff */
[----:B------:R-:W-:Y:S01]  /*1b40*/  LOP3.LUT R18, R5, R3, R18, 0xfe, !PT ;  /* 0x0000000305127212 */ /* 0x000fe200078efe12 */
[----:B------:R-:W-:Y:S06]  /*1b50*/  BRA `(.L_x_21686) ;  /* 0x0000000000947947 */ /* 0x000fec0003800000 */
.L_x_21698:
        /* <DEDUP_REMOVED lines=14> */
.L_x_21685:
        /* <DEDUP_REMOVED lines=16> */
.L_x_21707:
[----:B------:R-:W-:Y:S01]  /*1d40*/  IMAD.MOV.U32 R18, RZ, RZ, RZ ;  /* 0x000000ffff127224 */ /* 0x000fe200078e00ff */
[----:B------:R-:W-:Y:S06]  /*1d50*/  BRA `(.L_x_21686) ;  /* 0x0000000000147947 */ /* 0x000fec0003800000 */
.L_x_21706:
[----:B------:R-:W2:Y:S02]  /*1d60*/  LDG.E.64 R18, desc[UR36][R4.64] ;  /* 0x0000002404127981 */ /* 0x000ea4000c1e1b00 */
[----:B--2---:R0:W2:Y:S01]  /*1d70*/  I2F.U64 R18, R18 ;  /* 0x0000001200127312 */ /* 0x0040a20000301000 */
[----:B------:R-:W-:Y:S05]  /*1d80*/  BRA `(.L_x_21686) ;  /* 0x0000000000087947 */ /* 0x000fea0003800000 */
.L_x_21705:
[----:B------:R-:W2:Y:S02]  /*1d90*/  LDG.E R4, desc[UR36][R4.64] ;  /* 0x0000002404047981 */ /* 0x000ea4000c1e1900 */
[----:B--2---:R-:W-:-:S07]  /*1da0*/  I2FP.F32.U32 R18, R4 ;  /* 0x0000000400127245 */ /* 0x004fce0000201000 */
.L_x_21686:
[----:B------:R-:W-:Y:S05]  /*1db0*/  BSYNC B6 ;  /* 0x0000000000067941 */ /* 0x000fea0003800000 */
.L_x_21680:
[----:B------:R-:W-:-:S07]  /*1dc0*/  VIADD R16, R16, 0x80 ;  /* 0x0000008010107836 */ /* 0x000fce0000000000 */
.L_x_21679:
[----:B------:R-:W-:Y:S05]  /*1dd0*/  BSYNC B7 ;  /* 0x0000000000077941 */ /* 0x000fea0003800000 */
.L_x_21678:
[----:B------:R-:W-:Y:S01]  /*1de0*/  ISETP.GE.AND P0, PT, R16, R17, PT ;  /* 0x000000111000720c */ /* 0x000fe20003f06270 */
[----:B------:R-:W-:Y:S01]  /*1df0*/  BSSY B7, `(.L_x_21708) ;  /* 0x00000ea000077945 */ /* 0x000fe20003800000 */
[----:B0-----:R-:W-:Y:S02]  /*1e00*/  IMAD.MOV.U32 R19, RZ, RZ, RZ ;  /* 0x000000ffff137224 */ /* 0x001fe400078e00ff */
[----:B------:R-:W-:-:S09]  /*1e10*/  IMAD.MOV.U32 R22, RZ, RZ, RZ ;  /* 0x000000ffff167224 */ /* 0x000fd200078e00ff */
[----:B------:R-:W-:Y:S05]  /*1e20*/  @P0 BRA `(.L_x_21709) ;  /* 0x0000000c00980947 */ /* 0x000fea0003800000 */
[----:B--2-4-:R-:W0:Y:S01]  /*1e30*/  LDC.64 R4, c[0x0][0x220] ;  /* 0x00008800ff047b82 */ /* 0x014e220000000a00 */
        /* <DEDUP_REMOVED lines=21> */
.L_x_21714:
[----:B------:R-:W2:Y:S02]  /*1f90*/  LDG.E.U8 R4, desc[UR36][R4.64] ;  /* 0x0000002404047981 */ /* 0x000ea4000c1e1100 */
[----:B--2---:R-:W-:Y:S01]  /*1fa0*/  I2FP.F32.U32 R22, R4 ;  /* 0x0000000400167245 */ /* 0x004fe20000201000 */
[----:B------:R-:W-:Y:S06]  /*1fb0*/  BRA `(.L_x_21716) ;  /* 0x0000000c002c7947 */ /* 0x000fec0003800000 */
.L_x_21713:
        /* <DEDUP_REMOVED lines=9> */
.L_x_21718:
[----:B------:R-:W2:Y:S02]  /*2050*/  LDG.E R4, desc[UR36][R4.64] ;  /* 0x0000002404047981 */ /* 0x000ea4000c1e1900 */
[----:B--2---:R-:W-:Y:S01]  /*2060*/  I2FP.F32.S32 R22, R4 ;  /* 0x0000000400167245 */ /* 0x004fe20000201400 */
[----:B------:R-:W-:Y:S06]  /*2070*/  BRA `(.L_x_21716) ;  /* 0x0000000800fc7947 */ /* 0x000fec0003800000 */
.L_x_21717:
[----:B------:R-:W2:Y:S02]  /*2080*/  LDG.E.U16 R4, desc[UR36][R4.64] ;  /* 0x0000002404047981 */ /* 0x000ea4000c1e1500 */
[----:B--2---:R4:W0:Y:S01]  /*2090*/  I2F.S16 R22, R4 ;  /* 0x0000000400167306 */ /* 0x0048220000101400 */
[----:B------:R-:W-:Y:S05]  /*20a0*/  BRA `(.L_x_21716) ;  /* 0x0000000800f07947 */ /* 0x000fea0003800000 */
.L_x_21712:
        /* <DEDUP_REMOVED lines=8> */
.L_x_21720:
[----:B------:R-:W2:Y:S02]  /*2130*/  LDG.E.U16 R4, desc[UR36][R4.64] ;  /* 0x0000002404047981 */ /* 0x000ea4000c1e1500 */
[----:B--2---:R-:W-:Y:S01]  /*2140*/  HADD2.F32 R22, -RZ, R4.H0_H0 ;  /* 0x20000004ff167230 */ /* 0x004fe20000004100 */
[----:B------:R-:W-:Y:S06]  /*2150*/  BRA `(.L_x_21716) ;  /* 0x0000000800c47947 */ /* 0x000fec0003800000 */
.L_x_21719:
        /* <DEDUP_REMOVED lines=8> */
.L_x_21722:
[----:B------:R-:W2:Y:S02]  /*21e0*/  LDG.E.U16 R4, desc[UR36][R4.64] ;  /* 0x0000002404047981 */ /* 0x000ea4000c1e1500 */
[----:B--2---:R-:W-:Y:S01]  /*21f0*/  HADD2.F32 R22, -RZ, R4.H0_H0 ;  /* 0x20000004ff167230 */ /* 0x004fe20000004100 */
[----:B------:R-:W-:Y:S06]  /*2200*/  BRA `(.L_x_21716) ;  /* 0x0000000800987947 */ /* 0x000fec0003800000 */
.L_x_21721:
[----:B------:R-:W2:Y:S01]  /*2210*/  LDG.E.64 R4, desc[UR36][R4.64] ;  /* 0x0000002404047981 */ /* 0x000ea2000c1e1b00 */
[----:B------:R-:W-:Y:S01]  /*2220*/  UMOV UR4, 0xf0000000 ;  /* 0xf000000000047882 */ /* 0x000fe20000000000 */
[----:B------:R-:W-:Y:S01]  /*2230*/  UMOV UR5, 0x380fffff ;  /* 0x380fffff00057882 */ /* 0x000fe20000000000 */
[----:B--2---:R-:W0:Y:S01]  /*2240*/  F2F.F32.F64 R22, R4 ;  /* 0x0000000400167310 */ /* 0x004e220000301000 */
[----:B------:R-:W-:-:S14]  /*2250*/  DSETP.GEU.AND P0, PT, |R4|, UR4, PT ;  /* 0x0000000404007e2a */ /* 0x000fdc000bf0e200 */
[----:B0-----:R-:W-:Y:S01]  /*2260*/  @!P0 FMUL R22, R22, 1.175494350822287508e-38 ;  /* 0x0080000016168820 */ /* 0x001fe20000400000 */
[----:B------:R-:W-:Y:S06]  /*2270*/  BRA `(.L_x_21716) ;  /* 0x00000008007c7947 */ /* 0x000fec0003800000 */
.L_x_21711:
        /* <DEDUP_REMOVED lines=12> */
.L_x_21725:
[----:B------:R-:W2:Y:S01]  /*2340*/  LDG.E.64 R4, desc[UR36][R4.64] ;  /* 0x0000002404047981 */ /* 0x000ea2000c1e1b00 */
[----:B------:R-:W-:Y:S01]  /*2350*/  UMOV UR4, 0xf0000000 ;  /* 0xf000000000047882 */ /* 0x000fe20000000000 */
[----:B------:R-:W-:Y:S01]  /*2360*/  UMOV UR5, 0x380fffff ;  /* 0x380fffff00057882 */ /* 0x000fe20000000000 */
[----:B--2---:R-:W0:Y:S01]  /*2370*/  F2F.F32.F64 R22, R4 ;  /* 0x0000000400167310 */ /* 0x004e220000301000 */
[----:B------:R-:W-:-:S14]  /*2380*/  DSETP.GEU.AND P0, PT, |R4|, UR4, PT ;  /* 0x0000000404007e2a */ /* 0x000fdc000bf0e200 */
[----:B0-----:R-:W-:Y:S01]  /*2390*/  @!P0 FMUL R22, R22, 1.175494350822287508e-38 ;  /* 0x0080000016168820 */ /* 0x001fe20000400000 */
[----:B------:R-:W-:Y:S06]  /*23a0*/  BRA `(.L_x_21716) ;  /* 0x0000000800307947 */ /* 0x000fec0003800000 */
.L_x_21724:
        /* <DEDUP_REMOVED lines=26> */
.L_x_21727:
        /* <DEDUP_REMOVED lines=13> */
.L_x_21726:
[----:B------:R-:W2:Y:S02]  /*2620*/  LDG.E.U16 R4, desc[UR36][R4.64] ;  /* 0x0000002404047981 */ /* 0x000ea4000c1e1500 */
[----:B--2---:R-:W-:Y:S01]  /*2630*/  IMAD.U32 R22, R4, 0x10000, RZ ;  /* 0x0001000004167824 */ /* 0x004fe200078e00ff */
[----:B------:R-:W-:Y:S06]  /*2640*/  BRA `(.L_x_21716) ;  /* 0x0000000400887947 */ /* 0x000fec0003800000 */
.L_x_21723:
        /* <DEDUP_REMOVED lines=11> */
.L_x_21730:
        /* <DEDUP_REMOVED lines=20> */
.L_x_21732:
[----:B------:R-:W-:Y:S05]  /*2840*/  BSYNC B0 ;  /* 0x0000000000007941 */ /* 0x000fea0003800000 */
.L_x_21731:
[----:B------:R-:W-:Y:S01]  /*2850*/  IMAD.SHL.U32 R3, R3, 0x100000, RZ ;  /* 0x0010000003037824 */ /* 0x000fe200078e00ff */
[----:B------:R-:W-:-:S04]  /*2860*/  LEA R5, R0, 0x3b800000, 0x17 ;  /* 0x3b80000000057811 */ /* 0x000fc800078eb8ff */
[----:B------:R-:W-:Y:S01]  /*2870*/  LOP3.LUT R22, R5, R3, R22, 0xfe, !PT ;  /* 0x0000000305167212 */ /* 0x000fe200078efe16 */
[----:B------:R-:W-:Y:S06]  /*2880*/  BRA `(.L_x_21716) ;  /* 0x0000000000f87947 */ /* 0x000fec0003800000 */
.L_x_21729:
        /* <DEDUP_REMOVED lines=20> */
.L_x_21734:
[----:B------:R-:W-:Y:S05]  /*29d0*/  BSYNC B0 ;  /* 0x0000000000007941 */ /* 0x000fea0003800000 */
.L_x_21733:
[----:B------:R-:W-:Y:S01]  /*29e0*/  IMAD.SHL.U32 R3, R3, 0x200000, RZ ;  /* 0x0020000003037824 */ /* 0x000fe200078e00ff */
[----:B------:R-:W-:-:S04]  /*29f0*/  LEA R5, R0, 0x37800000, 0x17 ;  /* 0x3780000000057811 */ /* 0x000fc800078eb8ff */
[----:B------:R-:W-:Y:S01]  /*2a00*/  LOP3.LUT R22, R5, R3, R22, 0xfe, !PT ;  /* 0x0000000305167212 */ /* 0x000fe200078efe16 */
[----:B------:R-:W-:Y:S06]  /*2a10*/  BRA `(.L_x_21716) ;  /* 0x0000000000947947 */ /* 0x000fec0003800000 */
.L_x_21728:
        /* <DEDUP_REMOVED lines=14> */
.L_x_21715:
        /* <DEDUP_REMOVED lines=16> */
.L_x_21737:
[----:B------:R-:W-:Y:S01]  /*2c00*/  IMAD.MOV.U32 R22, RZ, RZ, RZ ;  /* 0x000000ffff167224 */ /* 0x000fe200078e00ff */
[----:B------:R-:W-:Y:S06]  /*2c10*/  BRA `(.L_x_21716) ;  /* 0x0000000000147947 */ /* 0x000fec0003800000 */
.L_x_21736:
[----:B------:R-:W2:Y:S02]  /*2c20*/  LDG.E.64 R4, desc[UR36][R4.64] ;  /* 0x0000002404047981 */ /* 0x000ea4000c1e1b00 */
[----:B--2---:R0:W2:Y:S01]  /*2c30*/  I2F.U64 R22, R4 ;  /* 0x0000000400167312 */ /* 0x0040a20000301000 */
[----:B------:R-:W-:Y:S05]  /*2c40*/  BRA `(.L_x_21716) ;  /* 0x0000000000087947 */ /* 0x000fea0003800000 */
.L_x_21735:
[----:B------:R-:W2:Y:S02]  /*2c50*/  LDG.E R4, desc[UR36][R4.64] ;  /* 0x0000002404047981 */ /* 0x000ea4000c1e1900 */
[----:B--2---:R-:W-:-:S07]  /*2c60*/  I2FP.F32.U32 R22, R4 ;  /* 0x0000000400167245 */ /* 0x004fce0000201000 */
.L_x_21716:
[----:B------:R-:W-:Y:S05]  /*2c70*/  BSYNC B6 ;  /* 0x0000000000067941 */ /* 0x000fea0003800000 */
.L_x_21710:
[----:B------:R-:W-:-:S07]  /*2c80*/  VIADD R16, R16, 0x80 ;  /* 0x0000008010107836 */ /* 0x000fce0000000000 */
.L_x_21709:
[----:B------:R-:W-:Y:S05]  /*2c90*/  BSYNC B7 ;  /* 0x0000000000077941 */ /* 0x000fea0003800000 */
.L_x_21708:
        /* <DEDUP_REMOVED lines=23> */
.L_x_21743:
[----:B------:R-:W2:Y:S02]  /*2e10*/  LDG.E.U8 R4, desc[UR36][R4.64] ;  /* 0x0000002404047981 */ /* 0x000ea4000c1e1100 */
[----:B--2---:R-:W-:Y:S01]  /*2e20*/  I2FP.F32.U32 R19, R4 ;  /* 0x0000000400137245 */ /* 0x004fe20000201000 */
[----:B------:R-:W-:Y:S06]  /*2e30*/  BRA `(.L_x_21739) ;  /* 0x0000000c00207947 */ /* 0x000fec0003800000 */
.L_x_21742:
        /* <DEDUP_REMOVED lines=9> */
.L_x_21746:
[----:B------:R-:W2:Y:S02]  /*2ed0*/  LDG.E R4, desc[UR36][R4.64] ;  /* 0x0000002404047981 */ /* 0x000ea4000c1e1900 */
[----:B--2---:R-:W-:Y:S01]  /*2ee0*/  I2FP.F32.S32 R19, R4 ;  /* 0x0000000400137245 */ /* 0x004fe20000201400 */
[----:B------:R-:W-:Y:S06]  /*2ef0*/  BRA `(.L_x_21739) ;  /* 0x0000000800f07947 */ /* 0x000fec0003800000 */
.L_x_21745:
[----:B------:R-:W2:Y:S02]  /*2f00*/  LDG.E.U16 R4, desc[UR36][R4.64] ;  /* 0x0000002404047981 */ /* 0x000ea4000c1e1500 */
[----:B--2---:R0:W2:Y:S01]  /*2f10*/  I2F.S16 R19, R4 ;  /* 0x0000000400137306 */ /* 0x0040a20000101400 */
[----:B------:R-:W-:Y:S05]  /*2f20*/  BRA `(.L_x_21739) ;  /* 0x0000000800e47947 */ /* 0x000fea0003800000 */
.L_x_21741:
        /* <DEDUP_REMOVED lines=8> */
.L_x_21748:
[----:B------:R-:W2:Y:S02]  /*2fb0*/  LDG.E.U16 R4, desc[UR36][R4.64] ;  /* 0x0000002404047981 */ /* 0x000ea4000c1e1500 */
[----:B--2---:R-:W-:Y:S01]  /*2fc0*/  HADD2.F32 R19, -RZ, R4.H0_H0 ;  /* 0x20000004ff137230 */ /* 0x004fe20000004100 */
[----:B------:R-:W-:Y:S06]  /*2fd0*/  BRA `(.L_x_21739) ;  /* 0x0000000800b87947 */ /* 0x000fec0003800000 */
.L_x_21747:
        /* <DEDUP_REMOVED lines=8> */
.L_x_21750:
[----:B------:R-:W2:Y:S02]  /*3060*/  LDG.E.U16 R4, desc[UR36][R4.64] ;  /* 0x0000002404047981 */ /* 0x000ea4000c1e1500 */
[----:B--2---:R-:W-:Y:S01]  /*3070*/  HADD2.F32 R19, -RZ, R4.H0_H0 ;  /* 0x20000004ff137230 */ /* 0x004fe20000004100 */
[----:B------:R-:W-:Y:S06]  /*3080*/  BRA `(.L_x_21739) ;  /* 0x00000008008c7947 */ /* 0x000fec0003800000 */
.L_x_21749:
[----:B------:R-:W2:Y:S01]  /*3090*/  LDG.E.64 R4, desc[UR36][R4.64] ;  /* 0x0000002404047981 */ /* 0x000ea2000c1e1b00 */
[----:B------:R-:W-:Y:S01]  /*30a0*/  UMOV UR4, 0xf0000000 ;  /* 0xf000000000047882 */ /* 0x000fe20000000000 */
[----:B------:R-:W-:Y:S01]  /*30b0*/  UMOV UR5, 0x380fffff ;  /* 0x380fffff00057882 */ /* 0x000fe20000000000 */
[----:B--2---:R-:W0:Y:S01]  /*30c0*/  F2F.F32.F64 R19, R4 ;  /* 0x0000000400137310 */ /* 0x004e220000301000 */
[----:B------:R-:W-:-:S14]  /*30d0*/  DSETP.GEU.AND P0, PT, |R4|, UR4, PT ;  /* 0x0000000404007e2a */ /* 0x000fdc000bf0e200 */
[----:B0-----:R-:W-:Y:S01]  /*30e0*/  @!P0 FMUL R19, R19, 1.175494350822287508e-38 ;  /* 0x0080000013138820 */ /* 0x001fe20000400000 */
[----:B------:R-:W-:Y:S06]  /*30f0*/  BRA `(.L_x_21739) ;  /* 0x0000000800707947 */ /* 0x000fec0003800000 */
.L_x_21740:
        /* <DEDUP_REMOVED lines=12> */
.L_x_21753:
[----:B------:R-:W2:Y:S01]  /*31c0*/  LDG.E.64 R4, desc[UR36][R4.64] ;  /* 0x0000002404047981 */ /* 0x000ea2000c1e1b00 */
[----:B------:R-:W-:Y:S01]  /*31d0*/  UMOV UR4, 0xf0000000 ;  /* 0xf000000000047882 */ /* 0x000fe20000000000 */
[----:B------:R-:W-:Y:S01]  /*31e0*/  UMOV UR5, 0x380fffff ;  /* 0x380fffff00057882 */ /* 0x000fe20000000000 */
[----:B--2---:R-:W0:Y:S01]  /*31f0*/  F2F.F32.F64 R19, R4 ;  /* 0x0000000400137310 */ /* 0x004e220000301000 */
[----:B------:R-:W-:-:S14]  /*3200*/  DSETP.GEU.AND P0, PT, |R4|, UR4, PT ;  /* 0x0000000404007e2a */ /* 0x000fdc000bf0e200 */
[----:B0-----:R-:W-:Y:S01]  /*3210*/  @!P0 FMUL R19, R19, 1.175494350822287508e-38 ;  /* 0x0080000013138820 */ /* 0x001fe20000400000 */
[----:B------:R-:W-:Y:S06]  /*3220*/  BRA `(.L_x_21739) ;  /* 0x0000000800247947 */ /* 0x000fec0003800000 */
.L_x_21752:
        /* <DEDUP_REMOVED lines=26> */
.L_x_21755:
        /* <DEDUP_REMOVED lines=13> */
.L_x_21754:
[----:B------:R-:W2:Y:S02]  /*34a0*/  LDG.E.U16 R4, desc[UR36][R4.64] ;  /* 0x0000002404047981 */ /* 0x000ea4000c1e1500 */
[----:B--2---:R-:W-:Y:S01]  /*34b0*/  IMAD.U32 R19, R4, 0x10000, RZ ;  /* 0x0001000004137824 */ /* 0x004fe200078e00ff */
[----:B------:R-:W-:Y:S06]  /*34c0*/  BRA `(.L_x_21739) ;  /* 0x00000004007c7947 */ /* 0x000fec0003800000 */
.L_x_21751:
        /* <DEDUP_REMOVED lines=11> */
.L_x_21758:
        /* <DEDUP_REMOVED lines=19> */
.L_x_21760:
[----:B------:R-:W-:Y:S05]  /*36b0*/  BSYNC B0 ;  /* 0x0000000000007941 */ /* 0x000fea0003800000 */
.L_x_21759:
[----:B------:R-:W-:Y:S01]  /*36c0*/  IMAD.SHL.U32 R3, R3, 0x100000, RZ ;  /* 0x0010000003037824 */ /* 0x000fe200078e00ff */
[----:B------:R-:W-:-:S04]  /*36d0*/  LEA R0, R0, 0x3b800000, 0x17 ;  /* 0x3b80000000007811 */ /* 0x000fc800078eb8ff */
[----:B------:R-:W-:Y:S01]  /*36e0*/  LOP3.LUT R19, R0, R3, R19, 0xfe, !PT ;  /* 0x0000000300137212 */ /* 0x000fe200078efe13 */
[----:B------:R-:W-:Y:S06]  /*36f0*/  BRA `(.L_x_21739) ;  /* 0x0000000000f07947 */ /* 0x000fec0003800000 */
.L_x_21757:
        /* <DEDUP_REMOVED lines=19> */
.L_x_21762:
[----:B------:R-:W-:Y:S05]  /*3830*/  BSYNC B0 ;  /* 0x0000000000007941 */ /* 0x000fea0003800000 */
.L_x_21761:
[----:B------:R-:W-:Y:S01]  /*3840*/  IMAD.SHL.U32 R3, R3, 0x200000, RZ ;  /* 0x0020000003037824 */ /* 0x000fe200078e00ff */
[----:B------:R-:W-:-:S04]  /*3850*/  LEA R0, R0, 0x37800000, 0x17 ;  /* 0x3780000000007811 */ /* 0x000fc800078eb8ff */
[----:B------:R-:W-:Y:S01]  /*3860*/  LOP3.LUT R19, R0, R3, R19, 0xfe, !PT ;  /* 0x0000000300137212 */ /* 0x000fe200078efe13 */
[----:B------:R-:W-:Y:S06]  /*3870*/  BRA `(.L_x_21739) ;  /* 0x0000000000907947 */ /* 0x000fec0003800000 */
.L_x_21756:
        /* <DEDUP_REMOVED lines=14> */
.L_x_21744:
        /* <DEDUP_REMOVED lines=16> */
.L_x_21765:
[----:B------:R-:W-:Y:S05]  /*3a60*/  BRA `(.L_x_21739) ;  /* 0x0000000000147947 */ /* 0x000fea0003800000 */
.L_x_21764:
[----:B------:R-:W2:Y:S02]  /*3a70*/  LDG.E.64 R4, desc[UR36][R4.64] ;  /* 0x0000002404047981 */ /* 0x000ea4000c1e1b00 */
[----:B--2---:R0:W2:Y:S01]  /*3a80*/  I2F.U64 R19, R4 ;  /* 0x0000000400137312 */ /* 0x0040a20000301000 */
[----:B------:R-:W-:Y:S05]  /*3a90*/  BRA `(.L_x_21739) ;  /* 0x0000000000087947 */ /* 0x000fea0003800000 */
.L_x_21763:
[----:B------:R-:W2:Y:S02]  /*3aa0*/  LDG.E R4, desc[UR36][R4.64] ;  /* 0x0000002404047981 */ /* 0x000ea4000c1e1900 */
[----:B--2---:R-:W-:-:S07]  /*3ab0*/  I2FP.F32.U32 R19, R4 ;  /* 0x0000000400137245 */ /* 0x004fce0000201000 */
.L_x_21739:
[----:B------:R-:W-:Y:S05]  /*3ac0*/  BSYNC B6 ;  /* 0x0000000000067941 */ /* 0x000fea0003800000 */
.L_x_21738:
[----:B------:R-:W0:Y:S01]  /*3ad0*/  S2R R25, SR_TID.X ;  /* 0x0000000000197919 */ /* 0x000e220000002100 */
[----:B------:R-:W1:Y:S01]  /*3ae0*/  LDC.U8 R16, c[0x0][0x234] ;  /* 0x00008d00ff107b82 */ /* 0x000e620000000000 */
[----:B------:R-:W-:Y:S01]  /*3af0*/  BSSY B6, `(.L_x_21766) ;  /* 0x000010c000067945 */ /* 0x000fe20003800000 */
[C---:B0-----:R-:W-:Y:S01]  /*3b00*/  VIADD R0, R25.reuse, 0x100 ;  /* 0x0000010019007836 */ /* 0x041fe20000000000 */
[C---:B------:R-:W-:Y:S01]  /*3b10*/  ISETP.GE.AND P0, PT, R25.reuse, R17, PT ;  /* 0x000000111900720c */ /* 0x040fe20003f06270 */
[----:B------:R-:W-:-:S03]  /*3b20*/  VIADD R26, R25, 0x80 ;  /* 0x00000080191a7836 */ /* 0x000fc60000000000 */
[----:B------:R-:W-:Y:S01]  /*3b30*/  ISETP.GE.AND P2, PT, R0, R17, PT ;  /* 0x000000110000720c */ /* 0x000fe20003f46270 */
[----:B------:R-:W-:-:S05]  /*3b40*/  VIADD R0, R25, 0x180 ;  /* 0x0000018019007836 */ /* 0x000fca0000000000 */
[----:B------:R-:W-:-:S03]  /*3b50*/  ISETP.GE.AND P1, PT, R0, R17, PT ;  /* 0x000000110000720c */ /* 0x000fc60003f26270 */
[----:B-12345:R0:W1:Y:S08]  /*3b60*/  @!P0 MUFU.SQRT R4, R23 ;  /* 0x0000001700048308 */ /* 0x03e0700000002000 */
[----:B------:R-:W2:Y:S01]  /*3b70*/  @!P2 MUFU.SQRT R22, R22 ;  /* 0x000000160016a308 */ /* 0x000ea20000002000 */
[----:B------:R-:W-:-:S07]  /*3b80*/  ISETP.GE.AND P2, PT, R26, R17, PT ;  /* 0x000000111a00720c */ /* 0x000fce0003f46270 */
[----:B------:R0:W3:Y:S08]  /*3b90*/  @!P1 MUFU.SQRT R24, R19 ;  /* 0x0000001300189308 */ /* 0x0000f00000002000 */
[----:B------:R-:W4:Y:S01]  /*3ba0*/  @!P2 MUFU.SQRT R18, R18 ;  /* 0x000000120012a308 */ /* 0x000f220000002000 */
[----:B012---:R-:W-:Y:S05]  /*3bb0*/  @P0 BRA `(.L_x_21767) ;  /* 0x0000000c00fc0947 */ /* 0x007fea0003800000 */
        /* <DEDUP_REMOVED lines=22> */
.L_x_21771:
[----:B------:R-:W0:Y:S01]  /*3d20*/  F2I.S64.TRUNC R4, R4 ;  /* 0x0000000400047311 */ /* 0x000e22000020d900 */
[----:B------:R-:W-:Y:S02]  /*3d30*/  IMAD.MOV.U32 R25, RZ, RZ, R26 ;  /* 0x000000ffff197224 */ /* 0x000fe400078e001a */
[----:B0-----:R-:W-:-:S05]  /*3d40*/  IMAD.MOV.U32 R3, RZ, RZ, R4 ;  /* 0x000000ffff037224 */ /* 0x001fca00078e0004 */
[----:B------:R0:W-:Y:S01]  /*3d50*/  STG.E.U8 desc[UR36][R8.64], R3 ;  /* 0x0000000308007986 */ /* 0x0001e2000c101124 */
[----:B------:R-:W-:Y:S05]  /*3d60*/  BRA `(.L_x_21767) ;  /* 0x0000000c00907947 */ /* 0x000fea0003800000 */
.L_x_21770:
        /* <DEDUP_REMOVED lines=10> */
.L_x_21774:
[----:B------:R-:W0:Y:S01]  /*3e10*/  F2I.FTZ.TRUNC.NTZ R3, R4 ;  /* 0x0000000400037305 */ /* 0x000e22000021f100 */
[----:B------:R-:W-:Y:S01]  /*3e20*/  IMAD.MOV.U32 R25, RZ, RZ, R26 ;  /* 0x000000ffff197224 */ /* 0x000fe200078e001a */
[----:B0-----:R0:W-:Y:S01]  /*3e30*/  STG.E desc[UR36][R8.64], R3 ;  /* 0x0000000308007986 */ /* 0x0011e2000c101924 */
[----:B------:R-:W-:Y:S05]  /*3e40*/  BRA `(.L_x_21767) ;  /* 0x0000000c00587947 */ /* 0x000fea0003800000 */
.L_x_21773:
[----:B------:R-:W0:Y:S01]  /*3e50*/  F2I.FTZ.TRUNC.NTZ R3, R4 ;  /* 0x0000000400037305 */ /* 0x000e22000021f100 */
[----:B------:R-:W-:Y:S01]  /*3e60*/  IMAD.MOV.U32 R25, RZ, RZ, R26 ;  /* 0x000000ffff197224 */ /* 0x000fe200078e001a */
[----:B0-----:R0:W-:Y:S01]  /*3e70*/  STG.E.U16 desc[UR36][R8.64], R3 ;  /* 0x0000000308007986 */ /* 0x0011e2000c101524 */
[----:B------:R-:W-:Y:S05]  /*3e80*/  BRA `(.L_x_21767) ;  /* 0x0000000c00487947 */ /* 0x000fea0003800000 */
.L_x_21769:
        /* <DEDUP_REMOVED lines=9> */
.L_x_21776:
[----:B------:R-:W-:Y:S01]  /*3f20*/  F2FP.F16.F32.PACK_AB R4, RZ, R4 ;  /* 0x00000004ff04723e */ /* 0x000fe200000000ff */
[----:B------:R-:W-:-:S04]  /*3f30*/  IMAD.MOV.U32 R25, RZ, RZ, R26 ;  /* 0x000000ffff197224 */ /* 0x000fc800078e001a */
[----:B------:R0:W-:Y:S01]  /*3f40*/  STG.E.U16 desc[UR36][R8.64], R4 ;  /* 0x0000000408007986 */ /* 0x0001e2000c101524 */
[----:B------:R-:W-:Y:S05]  /*3f50*/  BRA `(.L_x_21767) ;  /* 0x0000000c00147947 */ /* 0x000fea0003800000 */
.L_x_21775:
        /* <DEDUP_REMOVED lines=10> */
.L_x_21778:
[----:B------:R-:W-:Y:S01]  /*4000*/  F2FP.F16.F32.PACK_AB R3, RZ, R4 ;  /* 0x00000004ff03723e */ /* 0x000fe200000000ff */
[----:B------:R-:W-:-:S03]  /*4010*/  IMAD.MOV.U32 R25, RZ, RZ, R26 ;  /* 0x000000ffff197224 */ /* 0x000fc600078e001a */
[----:B------:R-:W-:-:S05]  /*4020*/  PRMT R3, R3, 0x5410, RZ ;  /* 0x0000541003037816 */ /* 0x000fca00000000ff */
[----:B------:R0:W-:Y:S01]  /*4030*/  STG.E desc[UR36][R8.64], R3 ;  /* 0x0000000308007986 */ /* 0x0001e2000c101924 */
[----:B------:R-:W-:Y:S05]  /*4040*/  BRA `(.L_x_21767) ;  /* 0x0000000800d87947 */ /* 0x000fea0003800000 */
.L_x_21777:
[----:B------:R-:W-:Y:S01]  /*4050*/  FMUL.FTZ R4, R4, 1 ;  /* 0x3f80000004047820 */ /* 0x000fe20000410000 */
[----:B------:R-:W-:-:S05]  /*4060*/  IMAD.MOV.U32 R25, RZ, RZ, R26 ;  /* 0x000000ffff197224 */ /* 0x000fca00078e001a */
[----:B------:R-:W0:Y:S02]  /*4070*/  F2F.F64.F32 R4, R4 ;  /* 0x0000000400047310 */ /* 0x000e240000201800 */
[----:B0-----:R0:W-:Y:S01]  /*4080*/  STG.E.64 desc[UR36][R8.64], R4 ;  /* 0x0000000408007986 */ /* 0x0011e2000c101b24 */
[----:B------:R-:W-:Y:S05]  /*4090*/  BRA `(.L_x_21767) ;  /* 0x0000000800c47947 */ /* 0x000fea0003800000 */
.L_x_21768:
        /* <DEDUP_REMOVED lines=13> */
.L_x_21781:
[----:B------:R-:W-:Y:S01]  /*4170*/  FMUL.FTZ R4, R4, 1 ;  /* 0x3f80000004047820 */ /* 0x000fe20000410000 */
[----:B------:R-:W-:Y:S01]  /*4180*/  CS2R R6, SRZ ;  /* 0x0000000000067805 */ /* 0x000fe2000001ff00 */
[----:B------:R-:W-:-:S04]  /*4190*/  IMAD.MOV.U32 R25, RZ, RZ, R26 ;  /* 0x000000ffff197224 */ /* 0x000fc800078e001a */
[----:B------:R-:W0:Y:S02]  /*41a0*/  F2F.F64.F32 R4, R4 ;  /* 0x0000000400047310 */ /* 0x000e240000201800 */
[----:B0-----:R0:W-:Y:S01]  /*41b0*/  STG.E.128 desc[UR36][R8.64], R4 ;  /* 0x0000000408007986 */ /* 0x0011e2000c101d24 */
[----:B------:R-:W-:Y:S05]  /*41c0*/  BRA `(.L_x_21767) ;  /* 0x0000000800787947 */ /* 0x000fea0003800000 */
.L_x_21780:
        /* <DEDUP_REMOVED lines=20> */
.L_x_21785:
[----:B------:R-:W-:Y:S05]  /*4310*/  BSYNC B0 ;  /* 0x0000000000007941 */ /* 0x000fea0003800000 */
.L_x_21784:
[----:B------:R-:W-:Y:S01]  /*4320*/  LOP3.LUT R5, R0, R5, RZ, 0xfc, !PT ;  /* 0x0000000500057212 */ /* 0x000fe200078efcff */
[----:B------:R-:W-:-:S04]  /*4330*/  IMAD.MOV.U32 R25, RZ, RZ, R26 ;  /* 0x000000ffff197224 */ /* 0x000fc800078e001a */
[----:B------:R0:W-:Y:S01]  /*4340*/  STG.E.U8 desc[UR36][R8.64], R5 ;  /* 0x0000000508007986 */ /* 0x0001e2000c101124 */
[----:B------:R-:W-:Y:S05]  /*4350*/  BRA `(.L_x_21767) ;  /* 0x0000000800147947 */ /* 0x000fea0003800000 */
.L_x_21783:
        /* <DEDUP_REMOVED lines=12> */
.L_x_21787:
[----:B------:R-:W-:Y:S01]  /*4420*/  IMAD.MOV.U32 R0, RZ, RZ, 0x7f ;  /* 0x0000007fff007424 */ /* 0x000fe200078e00ff */
[----:B------:R-:W-:-:S04]  /*4430*/  ISETP.GT.U32.AND P0, PT, R5, 0x7f800000, PT ;  /* 0x7f8000000500780c */ /* 0x000fc80003f04070 */
[----:B------:R-:W-:-:S09]  /*4440*/  SEL R0, R0, 0x7c, P0 ;  /* 0x0000007c00007807 */ /* 0x000fd20000000000 */
.L_x_21788:
[----:B------:R-:W-:Y:S05]  /*4450*/  BSYNC B0 ;  /* 0x0000000000007941 */ /* 0x000fea0003800000 */
.L_x_21786:
[----:B------:R-:W-:Y:S01]  /*4460*/  LOP3.LUT R4, R4, 0x80000000, RZ, 0xc0, !PT ;  /* 0x8000000004047812 */ /* 0x000fe200078ec0ff */
[----:B------:R-:W-:-:S03]  /*4470*/  IMAD.MOV.U32 R25, RZ, RZ, R26 ;  /* 0x000000ffff197224 */ /* 0x000fc600078e001a */
[----:B------:R-:W-:-:S04]  /*4480*/  SHF.R.U32.HI R3, RZ, 0x18, R4 ;  /* 0x00000018ff037819 */ /* 0x000fc80000011604 */
[----:B------:R-:W-:-:S05]  /*4490*/  LOP3.LUT R3, R0, R3, RZ, 0xfc, !PT ;  /* 0x0000000300037212 */ /* 0x000fca00078efcff */
[----:B------:R0:W-:Y:S01]  /*44a0*/  STG.E.U8 desc[UR36][R8.64], R3 ;  /* 0x0000000308007986 */ /* 0x0001e2000c101124 */
[----:B------:R-:W-:Y:S05]  /*44b0*/  BRA `(.L_x_21767) ;  /* 0x0000000400bc7947 */ /* 0x000fea0003800000 */
.L_x_21782:
[----:B------:R-:W-:Y:S01]  /*44c0*/  F2FP.BF16.F32.PACK_AB R4, RZ, R4 ;  /* 0x00000004ff04723e */ /* 0x000fe200000010ff */
[----:B------:R-:W-:-:S04]  /*44d0*/  IMAD.MOV.U32 R25, RZ, RZ, R26 ;  /* 0x000000ffff197224 */ /* 0x000fc800078e001a */
[----:B------:R0:W-:Y:S01]  /*44e0*/  STG.E.U16 desc[UR36][R8.64], R4 ;  /* 0x0000000408007986 */ /* 0x0001e2000c101524 */
[----:B------:R-:W-:Y:S05]  /*44f0*/  BRA `(.L_x_21767) ;  /* 0x0000000400ac7947 */ /* 0x000fea0003800000 */
.L_x_21779:
        /* <DEDUP_REMOVED lines=12> */
.L_x_21791:
        /* <DEDUP_REMOVED lines=16> */
.L_x_21794:
[----:B------:R-:W-:-:S04]  /*46c0*/  LOP3.LUT R4, R4, 0x80000000, RZ, 0xc0, !PT ;  /* 0x8000000004047812 */ /* 0x000fc800078ec0ff */
[----:B------:R-:W-:-:S04]  /*46d0*/  SHF.R.U32.HI R4, RZ, 0x18, R4 ;  /* 0x00000018ff047819 */ /* 0x000fc80000011604 */
[----:B------:R-:W-:-:S04]  /*46e0*/  LOP3.LUT R3, R3, R4, RZ, 0xfc, !PT ;  /* 0x0000000403037212 */ /* 0x000fc800078efcff */
[----:B------:R-:W-:-:S07]  /*46f0*/  PRMT R0, R3, 0x7610, R0 ;  /* 0x0000761003007816 */ /* 0x000fce0000000000 */
.L_x_21793:
[----:B------:R-:W-:Y:S05]  /*4700*/  BSYNC B0 ;  /* 0x0000000000007941 */ /* 0x000fea0003800000 */
.L_x_21792:
[----:B------:R0:W-:Y:S01]  /*4710*/  STG.E.U8 desc[UR36][R8.64], R0 ;  /* 0x0000000008007986 */ /* 0x0001e2000c101124 */
[----:B------:R-:W-:Y:S01]  /*4720*/  IMAD.MOV.U32 R25, RZ, RZ, R26 ;  /* 0x000000ffff197224 */ /* 0x000fe200078e001a */
[----:B------:R-:W-:Y:S06]  /*4730*/  BRA `(.L_x_21767) ;  /* 0x00000004001c7947 */ /* 0x000fec0003800000 */
.L_x_21790:
        /* <DEDUP_REMOVED lines=16> */
.L_x_21797:
[----:B------:R-:W-:-:S04]  /*4840*/  LOP3.LUT R4, R4, 0x80000000, RZ, 0xc0, !PT ;  /* 0x8000000004047812 */ /* 0x000fc800078ec0ff */
[----:B------:R-:W-:-:S04]  /*4850*/  SHF.R.U32.HI R4, RZ, 0x18, R4 ;  /* 0x00000018ff047819 */ /* 0x000fc80000011604 */
[----:B------:R-:W-:-:S04]  /*4860*/  LOP3.LUT R3, R3, R4, RZ, 0xfc, !PT ;  /* 0x0000000403037212 */ /* 0x000fc800078efcff */
[----:B------:R-:W-:-:S07]  /*4870*/  PRMT R0, R3, 0x7610, R0 ;  /* 0x0000761003007816 */ /* 0x000fce0000000000 */
.L_x_21796:
[----:B------:R-:W-:Y:S05]  /*4880*/  BSYNC B0 ;  /* 0x0000000000007941 */ /* 0x000fea0003800000 */
.L_x_21795:
[----:B------:R0:W-:Y:S01]  /*4890*/  STG.E.U8 desc[UR36][R8.64], R0 ;  /* 0x0000000008007986 */ /* 0x0001e2000c101124 */
[----:B------:R-:W-:Y:S01]  /*48a0*/  IMAD.MOV.U32 R25, RZ, RZ, R26 ;  /* 0x000000ffff197224 */ /* 0x000fe200078e001a */
[----:B------:R-:W-:Y:S06]  /*48b0*/  BRA `(.L_x_21767) ;  /* 0x0000000000bc7947 */ /* 0x000fec0003800000 */
.L_x_21789:
        /* <DEDUP_REMOVED lines=22> */
.L_x_21772:
        /* <DEDUP_REMOVED lines=16> */
.L_x_21800:
[----:B------:R-:W-:Y:S01]  /*4b20*/  IMAD.MOV.U32 R25, RZ, RZ, R26 ;  /* 0x000000ffff197224 */ /* 0x000fe200078e001a */
[----:B------:R-:W-:Y:S06]  /*4b30*/  BRA `(.L_x_21767) ;  /* 0x00000000001c7947 */ /* 0x000fec0003800000 */
.L_x_21799:
[----:B------:R-:W0:Y:S01]  /*4b40*/  F2I.U64.TRUNC R4, R4 ;  /* 0x0000000400047311 */ /* 0x000e22000020d800 */
[----:B------:R-:W-:Y:S01]  /*4b50*/  IMAD.MOV.U32 R25, RZ, RZ, R26 ;  /* 0x000000ffff197224 */ /* 0x000fe200078e001a */
[----:B0-----:R2:W-:Y:S01]  /*4b60*/  STG.E.64 desc[UR36][R8.64], R4 ;  /* 0x0000000408007986 */ /* 0x0015e2000c101b24 */
[----:B------:R-:W-:Y:S05]  /*4b70*/  BRA `(.L_x_21767) ;  /* 0x00000000000c7947 */ /* 0x000fea0003800000 */
.L_x_21798:
[----:B------:R-:W0:Y:S01]  /*4b80*/  F2I.FTZ.U32.TRUNC.NTZ R3, R4 ;  /* 0x0000000400037305 */ /* 0x000e22000021f000 */
[----:B------:R-:W-:Y:S01]  /*4b90*/  IMAD.MOV.U32 R25, RZ, RZ, R26 ;  /* 0x000000ffff197224 */ /* 0x000fe200078e001a */
[----:B0-----:R0:W-:Y:S06]  /*4ba0*/  STG.E desc[UR36][R8.64], R3 ;  /* 0x0000000308007986 */ /* 0x0011ec000c101924 */
.L_x_21767:
[----:B------:R-:W-:Y:S05]  /*4bb0*/  BSYNC B6 ;  /* 0x0000000000067941 */ /* 0x000fea0003800000 */
.L_x_21766:
[----:B------:R-:W-:Y:S01]  /*4bc0*/  ISETP.GE.AND P0, PT, R25, R17, PT ;  /* 0x000000111900720c */ /* 0x000fe20003f06270 */
[----:B------:R-:W-:-:S12]  /*4bd0*/  BSSY B6, `(.L_x_21801) ;  /* 0x00001d8000067945 */ /* 0x000fd80003800000 */
[----:B------:R-:W-:Y:S05]  /*4be0*/  @P0 BRA `(.L_x_21802) ;  /* 0x0000001c00580947 */ /* 0x000fea0003800000 */
[----:B012---:R-:W0:Y:S01]  /*4bf0*/  LDC.64 R8, c[0x0][0x218] ;  /* 0x00008600ff087b82 */ /* 0x007e220000000a00 */
        /* <DEDUP_REMOVED lines=17> */
[----:B----4-:R-:W0:Y:S02]  /*4d10*/  F2I.FTZ.TRUNC.NTZ R3, R18 ;  /* 0x0000001200037305 */ /* 0x010e24000021f100 */
[----:B0-----:R0:W-:Y:S01]  /*4d20*/  STG.E.U8 desc[UR36][R8.64], R3 ;  /* 0x0000000308007986 */ /* 0x0011e2000c101124 */
[----:B------:R-:W-:Y:S05]  /*4d30*/  BRA `(.L_x_21808) ;  /* 0x0000000c00507947 */ /* 0x000fea0003800000 */
.L_x_21806:
[----:B----4-:R-:W0:Y:S02]  /*4d40*/  F2I.S64.TRUNC R18, R18 ;  /* 0x0000001200127311 */ /* 0x010e24000020d900 */
[----:B0-----:R-:W-:-:S05]  /*4d50*/  IMAD.MOV.U32 R3, RZ, RZ, R18 ;  /* 0x000000ffff037224 */ /* 0x001fca00078e0012 */
[----:B------:R0:W-:Y:S01]  /*4d60*/  STG.E.U8 desc[UR36][R8.64], R3 ;  /* 0x0000000308007986 */ /* 0x0001e2000c101124 */
[----:B------:R-:W-:Y:S05]  /*4d70*/  BRA `(.L_x_21808) ;  /* 0x0000000c00407947 */ /* 0x000fea0003800000 */
.L_x_21805:
[----:B------:R-:W-:-:S13]  /*4d80*/  ISETP.NE.AND P0, PT, R0, 0x2, PT ;  /* 0x000000020000780c */ /* 0x000fda0003f05270 */
[----:B------:R-:W-:Y:S05]  /*4d90*/  @!P0 BRA `(.L_x_21809) ;  /* 0x0000000000288947 */ /* 0x000fea0003800000 */
[----:B------:R-:W-:-:S13]  /*4da0*/  ISETP.NE.AND P0, PT, R0, 0x3, PT ;  /* 0x000000030000780c */ /* 0x000fda0003f05270 */
[----:B------:R-:W-:Y:S05]  /*4db0*/  @!P0 BRA `(.L_x_21810) ;  /* 0x0000000000148947 */ /* 0x000fea0003800000 */
[----:B------:R-:W-:-:S13]  /*4dc0*/  ISETP.NE.AND P0, PT, R0, 0x4, PT ;  /* 0x000000040000780c */ /* 0x000fda0003f05270 */
[----:B------:R-:W-:Y:S05]  /*4dd0*/  @P0 BRA `(.L_x_21807) ;  /* 0x0000000800d00947 */ /* 0x000fea0003800000 */
[----:B----4-:R-:W0:Y:S02]  /*4de0*/  F2I.S64.TRUNC R18, R18 ;  /* 0x0000001200127311 */ /* 0x010e24000020d900 */
[----:B0-----:R0:W-:Y:S01]  /*4df0*/  STG.E.64 desc[UR36][R8.64], R18 ;  /* 0x0000001208007986 */ /* 0x0011e2000c101b24 */
[----:B------:R-:W-:Y:S05]  /*4e00*/  BRA `(.L_x_21808) ;  /* 0x0000000c001c7947 */ /* 0x000fea0003800000 */
.L_x_21810:
[----:B----4-:R-:W0:Y:S02]  /*4e10*/  F2I.FTZ.TRUNC.NTZ R3, R18 ;  /* 0x0000001200037305 */ /* 0x010e24000021f100 */
[----:B0-----:R0:W-:Y:S01]  /*4e20*/  STG.E desc[UR36][R8.64], R3 ;  /* 0x0000000308007986 */ /* 0x0011e2000c101924 */
[----:B------:R-:W-:Y:S05]  /*4e30*/  BRA `(.L_x_21808) ;  /* 0x0000000c00107947 */ /* 0x000fea0003800000 */
.L_x_21809:
[----:B----4-:R-:W0:Y:S02]  /*4e40*/  F2I.FTZ.TRUNC.NTZ R3, R18 ;  /* 0x0000001200037305 */ /* 0x010e24000021f100 */
[----:B0-----:R0:W-:Y:S01]  /*4e50*/  STG.E.U16 desc[UR36][R8.64], R3 ;  /* 0x0000000308007986 */ /* 0x0011e2000c101524 */
[----:B------:R-:W-:Y:S05]  /*4e60*/  BRA `(.L_x_21808) ;  /* 0x0000000c00047947 */ /* 0x000fea0003800000 */
.L_x_21804:
[----:B------:R-:W-:-:S13]  /*4e70*/  ISETP.GT.AND P0, PT, R0, 0x6, PT ;  /* 0x000000060000780c */ /* 0x000fda0003f04270 */
[----:B------:R-:W-:Y:S05]  /*4e80*/  @P0 BRA `(.L_x_21811) ;  /* 0x0000000000240947 */ /* 0x000fea0003800000 */
[----:B------:R-:W-:-:S13]  /*4e90*/  ISETP.NE.AND P0, PT, R0, 0x5, PT ;  /* 0x000000050000780c */ /* 0x000fda0003f05270 */
[----:B------:R-:W-:Y:S05]  /*4ea0*/  @!P0 BRA `(.L_x_21812) ;  /* 0x0000000000108947 */ /* 0x000fea0003800000 */
[----:B------:R-:W-:-:S13]  /*4eb0*/  ISETP.NE.AND P0, PT, R0, 0x6, PT ;  /* 0x000000060000780c */ /* 0x000fda0003f05270 */
[----:B------:R-:W-:Y:S05]  /*4ec0*/  @P0 BRA `(.L_x_21807) ;  /* 0x0000000800940947 */ /* 0x000fea0003800000 */
[----:B----4-:R0:W-:Y:S01]  /*4ed0*/  STG.E desc[UR36][R8.64], R18 ;  /* 0x0000001208007986 */ /* 0x0101e2000c101924 */
[----:B------:R-:W-:Y:S05]  /*4ee0*/  BRA `(.L_x_21808) ;  /* 0x0000000800e47947 */ /* 0x000fea0003800000 */
.L_x_21812:
[----:B----4-:R-:W-:-:S05]  /*4ef0*/  F2FP.F16.F32.PACK_AB R18, RZ, R18 ;  /* 0x00000012ff12723e */ /* 0x010fca00000000ff */
[----:B------:R0:W-:Y:S01]  /*4f00*/  STG.E.U16 desc[UR36][R8.64], R18 ;  /* 0x0000001208007986 */ /* 0x0001e2000c101524 */
[----:B------:R-:W-:Y:S05]  /*4f10*/  BRA `(.L_x_21808) ;  /* 0x0000000800d87947 */ /* 0x000fea0003800000 */
.L_x_21811:
[----:B------:R-:W-:-:S13]  /*4f20*/  ISETP.NE.AND P0, PT, R0, 0x7, PT ;  /* 0x000000070000780c */ /* 0x000fda0003f05270 */
[----:B------:R-:W-:Y:S05]  /*4f30*/  @!P0 BRA `(.L_x_21813) ;  /* 0x00000000002c8947 */ /* 0x000fea0003800000 */
[----:B------:R-:W-:-:S13]  /*4f40*/  ISETP.NE.AND P0, PT, R0, 0x8, PT ;  /* 0x000000080000780c */ /* 0x000fda0003f05270 */
[----:B------:R-:W-:Y:S05]  /*4f50*/  @!P0 BRA `(.L_x_21814) ;  /* 0x0000000000148947 */ /* 0x000fea0003800000 */
[----:B------:R-:W-:-:S13]  /*4f60*/  ISETP.NE.AND P0, PT, R0, 0x9, PT ;  /* 0x000000090000780c */ /* 0x000fda0003f05270 */
[----:B------:R-:W-:Y:S05]  /*4f70*/  @P0 BRA `(.L_x_21807) ;  /* 0x0000000800680947 */ /* 0x000fea0003800000 */
[----:B------:R-:W-:-:S05]  /*4f80*/  IMAD.MOV.U32 R19, RZ, RZ, RZ ;  /* 0x000000ffff137224 */ /* 0x000fca00078e00ff */
[----:B----4-:R0:W-:Y:S01]  /*4f90*/  STG.E.64 desc[UR36][R8.64], R18 ;  /* 0x0000001208007986 */ /* 0x0101e2000c101b24 */
[----:B------:R-:W-:Y:S05]  /*4fa0*/  BRA `(.L_x_21808) ;  /* 0x0000000800b47947 */ /* 0x000fea0003800000 */
.L_x_21814:
[----:B----4-:R-:W-:-:S04]  /*4fb0*/  F2FP.F16.F32.PACK_AB R3, RZ, R18 ;  /* 0x00000012ff03723e */ /* 0x010fc800000000ff */
[----:B------:R-:W-:-:S05]  /*4fc0*/  PRMT R3, R3, 0x5410, RZ ;  /* 0x0000541003037816 */ /* 0x000fca00000000ff */
[----:B------:R0:W-:Y:S01]  /*4fd0*/  STG.E desc[UR36][R8.64], R3 ;  /* 0x0000000308007986 */ /* 0x0001e2000c101924 */
[----:B------:R-:W-:Y:S05]  /*4fe0*/  BRA `(.L_x_21808) ;  /* 0x0000000800a47947 */ /* 0x000fea0003800000 */
.L_x_21813:
[----:B----4-:R-:W-:-:S06]  /*4ff0*/  FMUL.FTZ R4, R18, 1 ;  /* 0x3f80000012047820 */ /* 0x010fcc0000410000 */
[----:B------:R-:W0:Y:S02]  /*5000*/  F2F.F64.F32 R4, R4 ;  /* 0x0000000400047310 */ /* 0x000e240000201800 */
[----:B0-----:R0:W-:Y:S01]  /*5010*/  STG.E.64 desc[UR36][R8.64], R4 ;  /* 0x0000000408007986 */ /* 0x0011e2000c101b24 */
[----:B------:R-:W-:Y:S05]  /*5020*/  BRA `(.L_x_21808) ;  /* 0x0000000800947947 */ /* 0x000fea0003800000 */
.L_x_21803:
        /* <DEDUP_REMOVED lines=8> */
[----:B----4-:R-:W-:-:S04]  /*50b0*/  FSETP.NEU.FTZ.AND P0, PT, R18, RZ, PT ;  /* 0x000000ff1200720b */ /* 0x010fc80003f1d000 */
[----:B------:R-:W-:-:S05]  /*50c0*/  SEL R3, RZ, 0x1, !P0 ;  /* 0x00000001ff037807 */ /* 0x000fca0004000000 */
[----:B------:R0:W-:Y:S01]  /*50d0*/  STG.E.U8 desc[UR36][R8.64], R3 ;  /* 0x0000000308007986 */ /* 0x0001e2000c101124 */
[----:B------:R-:W-:Y:S05]  /*50e0*/  BRA `(.L_x_21808) ;  /* 0x0000000800647947 */ /* 0x000fea0003800000 */
.L_x_21817:
[----:B----4-:R-:W-:Y:S01]  /*50f0*/  FMUL.FTZ R4, R18, 1 ;  /* 0x3f80000012047820 */ /* 0x010fe20000410000 */
[----:B------:R-:W-:-:S05]  /*5100*/  CS2R R6, SRZ ;  /* 0x0000000000067805 */ /* 0x000fca000001ff00 */
[----:B------:R-:W0:Y:S02]  /*5110*/  F2F.F64.F32 R4, R4 ;  /* 0x0000000400047310 */ /* 0x000e240000201800 */
[----:B0-----:R0:W-:Y:S01]  /*5120*/  STG.E.128 desc[UR36][R8.64], R4 ;  /* 0x0000000408007986 */ /* 0x0011e2000c101d24 */
[----:B------:R-:W-:Y:S05]  /*5130*/  BRA `(.L_x_21808) ;  /* 0x0000000800507947 */ /* 0x000fea0003800000 */
.L_x_21816:
[----:B------:R-:W-:-:S13]  /*5140*/  ISETP.NE.AND P0, PT, R0, 0xf, PT ;  /* 0x0000000f0000780c */ /* 0x000fda0003f05270 */
[----:B------:R-:W-:Y:S05]  /*5150*/  @!P0 BRA `(.L_x_21818) ;  /* 0x0000000000ac8947 */ /* 0x000fea0003800000 */
[----:B------:R-:W-:-:S13]  /*5160*/  ISETP.NE.AND P0, PT, R0, 0x17, PT ;  /* 0x000000170000780c */ /* 0x000fda0003f05270 */
[----:B------:R-:W-:Y:S05]  /*5170*/  @!P0 BRA `(.L_x_21819) ;  /* 0x0000000000508947 */ /* 0x000fea0003800000 */
[----:B------:R-:W-:-:S13]  /*5180*/  ISETP.NE.AND P0, PT, R0, 0x18, PT ;  /* 0x000000180000780c */ /* 0x000fda0003f05270 */
[----:B------:R-:W-:Y:S05]  /*5190*/  @P0 BRA `(.L_x_21807) ;  /* 0x0000000400e00947 */ /* 0x000fea0003800000 */
[C---:B----4-:R-:W-:Y:S01]  /*51a0*/  LOP3.LUT R4, R18.reuse, 0x7fffffff, RZ, 0xc0, !PT ;  /* 0x7fffffff12047812 */ /* 0x050fe200078ec0ff */
        /* <DEDUP_REMOVED lines=13> */
.L_x_21821:
[----:B------:R-:W-:Y:S05]  /*5280*/  BSYNC B0 ;  /* 0x0000000000007941 */ /* 0x000fea0003800000 */
.L_x_21820:
[----:B------:R-:W-:-:S05]  /*5290*/  LOP3.LUT R5, R0, R5, RZ, 0xfc, !PT ;  /* 0x0000000500057212 */ /* 0x000fca00078efcff */
[----:B------:R0:W-:Y:S01]  /*52a0*/  STG.E.U8 desc[UR36][R8.64], R5 ;  /* 0x0000000508007986 */ /* 0x0001e2000c101124 */
[----:B------:R-:W-:Y:S05]  /*52b0*/  BRA `(.L_x_21808) ;  /* 0x0000000400f07947 */ /* 0x000fea0003800000 */
.L_x_21819:
[----:B----4-:R-:W-:Y:S01]  /*52c0*/  LOP3.LUT R4, R18, 0x7fffffff, RZ, 0xc0, !PT ;  /* 0x7fffffff12047812 */ /* 0x010fe200078ec0ff */
        /* <DEDUP_REMOVED lines=11> */
.L_x_21823:
[----:B------:R-:W-:Y:S01]  /*5380*/  IMAD.MOV.U32 R0, RZ, RZ, 0x7f ;  /* 0x0000007fff007424 */ /* 0x000fe200078e00ff */
[----:B------:R-:W-:-:S04]  /*5390*/  ISETP.GT.U32.AND P0, PT, R4, 0x7f800000, PT ;  /* 0x7f8000000400780c */ /* 0x000fc80003f04070 */
[----:B------:R-:W-:-:S09]  /*53a0*/  SEL R0, R0, 0x7c, P0 ;  /* 0x0000007c00007807 */ /* 0x000fd20000000000 */
.L_x_21824:
[----:B------:R-:W-:Y:S05]  /*53b0*/  BSYNC B0 ;  /* 0x0000000000007941 */ /* 0x000fea0003800000 */
.L_x_21822:
[----:B------:R-:W-:-:S04]  /*53c0*/  LOP3.LUT R18, R18, 0x80000000, RZ, 0xc0, !PT ;  /* 0x8000000012127812 */ /* 0x000fc800078ec0ff */
[----:B------:R-:W-:-:S04]  /*53d0*/  SHF.R.U32.HI R3, RZ, 0x18, R18 ;  /* 0x00000018ff037819 */ /* 0x000fc80000011612 */
[----:B------:R-:W-:-:S05]  /*53e0*/  LOP3.LUT R3, R0, R3, RZ, 0xfc, !PT ;  /* 0x0000000300037212 */ /* 0x000fca00078efcff */
[----:B------:R0:W-:Y:S01]  /*53f0*/  STG.E.U8 desc[UR36][R8.64], R3 ;  /* 0x0000000308007986 */ /* 0x0001e2000c101124 */
[----:B------:R-:W-:Y:S05]  /*5400*/  BRA `(.L_x_21808) ;  /* 0x00000004009c7947 */ /* 0x000fea0003800000 */
.L_x_21818:
[----:B----4-:R-:W-:-:S05]  /*5410*/  F2FP.BF16.F32.PACK_AB R18, RZ, R18 ;  /* 0x00000012ff12723e */ /* 0x010fca00000010ff */
[----:B------:R0:W-:Y:S01]  /*5420*/  STG.E.U16 desc[UR36][R8.64], R18 ;  /* 0x0000001208007986 */ /* 0x0001e2000c101524 */
[----:B------:R-:W-:Y:S05]  /*5430*/  BRA `(.L_x_21808) ;  /* 0x0000000400907947 */ /* 0x000fea0003800000 */
.L_x_21815:
        /* <DEDUP_REMOVED lines=8> */
[----:B----4-:R-:W0:Y:S02]  /*54c0*/  F2I.FTZ.U32.TRUNC.NTZ R3, R18 ;  /* 0x0000001200037305 */ /* 0x010e24000021f000 */
[----:B0-----:R0:W-:Y:S01]  /*54d0*/  STG.E.U16 desc[UR36][R8.64], R3 ;  /* 0x0000000308007986 */ /* 0x0011e2000c101524 */
[----:B------:R-:W-:Y:S05]  /*54e0*/  BRA `(.L_x_21808) ;  /* 0x0000000400647947 */ /* 0x000fea0003800000 */
.L_x_21827:
[----:B----4-:R-:W-:Y:S01]  /*54f0*/  LOP3.LUT R3, R18, 0x7fffffff, RZ, 0xc0, !PT ;  /* 0x7fffffff12037812 */ /* 0x010fe200078ec0ff */
        /* <DEDUP_REMOVED lines=15> */
.L_x_21830:
[----:B------:R-:W-:-:S04]  /*55f0*/  LOP3.LUT R18, R18, 0x80000000, RZ, 0xc0, !PT ;  /* 0x8000000012127812 */ /* 0x000fc800078ec0ff */
[----:B------:R-:W-:-:S04]  /*5600*/  SHF.R.U32.HI R3, RZ, 0x18, R18 ;  /* 0x00000018ff037819 */ /* 0x000fc80000011612 */
[----:B------:R-:W-:-:S04]  /*5610*/  LOP3.LUT R0, R0, R3, RZ, 0xfc, !PT ;  /* 0x0000000300007212 */ /* 0x000fc800078efcff */
[----:B------:R-:W-:-:S07]  /*5620*/  PRMT R4, R0, 0x7610, R4 ;  /* 0x0000761000047816 */ /* 0x000fce0000000004 */
.L_x_21829:
[----:B------:R-:W-:Y:S05]  /*5630*/  BSYNC B0 ;  /* 0x0000000000007941 */ /* 0x000fea0003800000 */
.L_x_21828:
[----:B------:R4:W-:Y:S01]  /*5640*/  STG.E.U8 desc[UR36][R8.64], R4 ;  /* 0x0000000408007986 */ /* 0x0009e2000c101124 */
[----:B------:R-:W-:Y:S05]  /*5650*/  BRA `(.L_x_21808) ;  /* 0x0000000400087947 */ /* 0x000fea0003800000 */
.L_x_21826:
        /* <DEDUP_REMOVED lines=16> */
.L_x_21833:
[----:B------:R-:W-:-:S04]  /*5760*/  LOP3.LUT R18, R18, 0x80000000, RZ, 0xc0, !PT ;  /* 0x8000000012127812 */ /* 0x000fc800078ec0ff */
[----:B------:R-:W-:-:S04]  /*5770*/  SHF.R.U32.HI R3, RZ, 0x18, R18 ;  /* 0x00000018ff037819 */ /* 0x000fc80000011612 */
[----:B------:R-:W-:-:S04]  /*5780*/  LOP3.LUT R0, R0, R3, RZ, 0xfc, !PT ;  /* 0x0000000300007212 */ /* 0x000fc800078efcff */
[----:B------:R-:W-:-:S07]  /*5790*/  PRMT R4, R0, 0x7610, R4 ;  /* 0x0000761000047816 */ /* 0x000fce0000000004 */
.L_x_21832:
[----:B------:R-:W-:Y:S05]  /*57a0*/  BSYNC B0 ;  /* 0x0000000000007941 */ /* 0x000fea0003800000 */
.L_x_21831:
[----:B------:R0:W-:Y:S01]  /*57b0*/  STG.E.U8 desc[UR36][R8.64], R4 ;  /* 0x0000000408007986 */ /* 0x0001e2000c101124 */
[----:B------:R-:W-:Y:S05]  /*57c0*/  BRA `(.L_x_21808) ;  /* 0x0000000000ac7947 */ /* 0x000fea0003800000 */
.L_x_21825:
[----:B------:R-:W-:-:S13]  /*57d0*/  ISETP.NE.AND P0, PT, R0, 0x1c, PT ;  /* 0x0000001c0000780c */ /* 0x000fda0003f05270 */
[----:B------:R-:W-:Y:S05]  /*57e0*/  @!P0 BRA `(.L_x_21834) ;  /* 0x00000000009c8947 */ /* 0x000fea0003800000 */
[----:B------:R-:W-:-:S13]  /*57f0*/  ISETP.NE.AND P0, PT, R0, 0x1d, PT ;  /* 0x0000001d0000780c */ /* 0x000fda0003f05270 */
[----:B------:R-:W-:Y:S05]  /*5800*/  @!P0 BRA `(.L_x_21835) ;  /* 0x0000000000888947 */ /* 0x000fea0003800000 */
[----:B------:R-:W-:-:S13]  /*5810*/  ISETP.NE.AND P0, PT, R0, 0x2c, PT ;  /* 0x0000002c0000780c */ /* 0x000fda0003f05270 */
[----:B------:R-:W-:Y:S05]  /*5820*/  @P0 BRA `(.L_x_21807) ;  /* 0x00000000003c0947 */ /* 0x000fea0003800000 */
[----:B----4-:R-:W-:-:S04]  /*5830*/  SHF.R.U32.HI R4, RZ, 0x17, R18 ;  /* 0x00000017ff047819 */ /* 0x010fc80000011612 */
        /* <DEDUP_REMOVED lines=14> */
.L_x_21807:
        /* <DEDUP_REMOVED lines=16> */
.L_x_21836:
[----:B------:R-:W-:Y:S05]  /*5a20*/  BRA `(.L_x_21808) ;  /* 0x0000000000147947 */ /* 0x000fea0003800000 */
.L_x_21835:
[----:B----4-:R-:W0:Y:S02]  /*5a30*/  F2I.U64.TRUNC R18, R18 ;  /* 0x0000001200127311 */ /* 0x010e24000020d800 */
[----:B0-----:R2:W-:Y:S01]  /*5a40*/  STG.E.64 desc[UR36][R8.64], R18 ;  /* 0x0000001208007986 */ /* 0x0015e2000c101b24 */
[----:B------:R-:W-:Y:S05]  /*5a50*/  BRA `(.L_x_21808) ;  /* 0x0000000000087947 */ /* 0x000fea0003800000 */
.L_x_21834:
[----:B----4-:R-:W0:Y:S02]  /*5a60*/  F2I.FTZ.U32.TRUNC.NTZ R3, R18 ;  /* 0x0000001200037305 */ /* 0x010e24000021f000 */
[----:B0-----:R0:W-:Y:S02]  /*5a70*/  STG.E desc[UR36][R8.64], R3 ;  /* 0x0000000308007986 */ /* 0x0011e4000c101924 */
.L_x_21808:
        /* <DEDUP_REMOVED lines=24> */
.L_x_21840:
[----:B------:R-:W0:Y:S02]  /*5c00*/  F2I.S64.TRUNC R22, R22 ;  /* 0x0000001600167311 */ /* 0x000e24000020d900 */
[----:B0-----:R-:W-:-:S05]  /*5c10*/  IMAD.MOV.U32 R3, RZ, RZ, R22 ;  /* 0x000000ffff037224 */ /* 0x001fca00078e0016 */
[----:B------:R0:W-:Y:S01]  /*5c20*/  STG.E.U8 desc[UR36][R8.64], R3 ;  /* 0x0000000308007986 */ /* 0x0001e2000c101124 */
[----:B------:R-:W-:Y:S05]  /*5c30*/  BRA `(.L_x_21842) ;  /* 0x0000000c00407947 */ /* 0x000fea0003800000 */
.L_x_21839:
        /* <DEDUP_REMOVED lines=9> */
.L_x_21844:
[----:B------:R-:W0:Y:S02]  /*5cd0*/  F2I.FTZ.TRUNC.NTZ R3, R22 ;  /* 0x0000001600037305 */ /* 0x000e24000021f100 */
[----:B0-----:R4:W-:Y:S01]  /*5ce0*/  STG.E desc[UR36][R8.64], R3 ;  /* 0x0000000308007986 */ /* 0x0019e2000c101924 */
[----:B------:R-:W-:Y:S05]  /*5cf0*/  BRA `(.L_x_21842) ;  /* 0x0000000c00107947 */ /* 0x000fea0003800000 */
.L_x_21843:
[----:B------:R-:W0:Y:S02]  /*5d00*/  F2I.FTZ.TRUNC.NTZ R3, R22 ;  /* 0x0000001600037305 */ /* 0x000e24000021f100 */
[----:B0-----:R2:W-:Y:S01]  /*5d10*/  STG.E.U16 desc[UR36][R8.64], R3 ;  /* 0x0000000308007986 */ /* 0x0015e2000c101524 */
[----:B------:R-:W-:Y:S05]  /*5d20*/  BRA `(.L_x_21842) ;  /* 0x0000000c00047947 */ /* 0x000fea0003800000 */
.L_x_21838:
        /* <DEDUP_REMOVED lines=8> */
.L_x_21846:
[----:B------:R-:W-:-:S05]  /*5db0*/  F2FP.F16.F32.PACK_AB R22, RZ, R22 ;  /* 0x00000016ff16723e */ /* 0x000fca00000000ff */
[----:B------:R0:W-:Y:S01]  /*5dc0*/  STG.E.U16 desc[UR36][R8.64], R22 ;  /* 0x0000001608007986 */ /* 0x0001e2000c101524 */
[----:B------:R-:W-:Y:S05]  /*5dd0*/  BRA `(.L_x_21842) ;  /* 0x0000000800d87947 */ /* 0x000fea0003800000 */
.L_x_21845:
        /* <DEDUP_REMOVED lines=9> */
.L_x_21848:
[----:B------:R-:W-:-:S04]  /*5e70*/  F2FP.F16.F32.PACK_AB R3, RZ, R22 ;  /* 0x00000016ff03723e */ /* 0x000fc800000000ff */
[----:B------:R-:W-:-:S05]  /*5e80*/  PRMT R3, R3, 0x5410, RZ ;  /* 0x0000541003037816 */ /* 0x000fca00000000ff */
[----:B------:R0:W-:Y:S01]  /*5e90*/  STG.E desc[UR36][R8.64], R3 ;  /* 0x0000000308007986 */ /* 0x0001e2000c101924 */
[----:B------:R-:W-:Y:S05]  /*5ea0*/  BRA `(.L_x_21842) ;  /* 0x0000000800a47947 */ /* 0x000fea0003800000 */
.L_x_21847:
[----:B------:R-:W-:-:S06]  /*5eb0*/  FMUL.FTZ R4, R22, 1 ;  /* 0x3f80000016047820 */ /* 0x000fcc0000410000 */
[----:B------:R-:W0:Y:S02]  /*5ec0*/  F2F.F64.F32 R4, R4 ;  /* 0x0000000400047310 */ /* 0x000e240000201800 */
[----:B0-----:R0:W-:Y:S01]  /*5ed0*/  STG.E.64 desc[UR36][R8.64], R4 ;  /* 0x0000000408007986 */ /* 0x0011e2000c101b24 */
[----:B------:R-:W-:Y:S05]  /*5ee0*/  BRA `(.L_x_21842) ;  /* 0x0000000800947947 */ /* 0x000fea0003800000 */
.L_x_21837:
        /* <DEDUP_REMOVED lines=12> */
.L_x_21851:
[----:B------:R-:W-:Y:S01]  /*5fb0*/  FMUL.FTZ R4, R22, 1 ;  /* 0x3f80000016047820 */ /* 0x000fe20000410000 */
[----:B------:R-:W-:-:S05]  /*5fc0*/  CS2R R6, SRZ ;  /* 0x0000000000067805 */ /* 0x000fca000001ff00 */
[----:B------:R-:W0:Y:S02]  /*5fd0*/  F2F.F64.F32 R4, R4 ;  /* 0x0000000400047310 */ /* 0x000e240000201800 */
[----:B0-----:R0:W-:Y:S01]  /*5fe0*/  STG.E.128 desc[UR36][R8.64], R4 ;  /* 0x0000000408007986 */ /* 0x0011e2000c101d24 */
[----:B------:R-:W-:Y:S05]  /*5ff0*/  BRA `(.L_x_21842) ;  /* 0x0000000800507947 */ /* 0x000fea0003800000 */
.L_x_21850:
        /* <DEDUP_REMOVED lines=20> */
.L_x_21855:
[----:B------:R-:W-:Y:S05]  /*6140*/  BSYNC B0 ;  /* 0x0000000000007941 */ /* 0x000fea0003800000 */
.L_x_21854:
[----:B------:R-:W-:-:S05]  /*6150*/  LOP3.LUT R5, R0, R5, RZ, 0xfc, !PT ;  /* 0x0000000500057212 */ /* 0x000fca00078efcff */
[----:B------:R0:W-:Y:S01]  /*6160*/  STG.E.U8 desc[UR36][R8.64], R5 ;  /* 0x0000000508007986 */ /* 0x0001e2000c101124 */
[----:B------:R-:W-:Y:S05]  /*6170*/  BRA `(.L_x_21842) ;  /* 0x0000000400f07947 */ /* 0x000fea0003800000 */
.L_x_21853:
        /* <DEDUP_REMOVED lines=12> */
.L_x_21857:
[----:B------:R-:W-:Y:S01]  /*6240*/  IMAD.MOV.U32 R0, RZ, RZ, 0x7f ;  /* 0x0000007fff007424 */ /* 0x000fe200078e00ff */
[----:B------:R-:W-:-:S04]  /*6250*/  ISETP.GT.U32.AND P0, PT, R4, 0x7f800000, PT ;  /* 0x7f8000000400780c */ /* 0x000fc80003f04070 */
[----:B------:R-:W-:-:S09]  /*6260*/  SEL R0, R0, 0x7c, P0 ;  /* 0x0000007c00007807 */ /* 0x000fd20000000000 */
.L_x_21858:
[----:B------:R-:W-:Y:S05]  /*6270*/  BSYNC B0 ;  /* 0x0000000000007941 */ /* 0x000fea0003800000 */
.L_x_21856:
[----:B------:R-:W-:-:S04]  /*6280*/  LOP3.LUT R22, R22, 0x80000000, RZ, 0xc0, !PT ;  /* 0x8000000016167812 */ /* 0x000fc800078ec0ff */
[----:B------:R-:W-:-:S04]  /*6290*/  SHF.R.U32.HI R3, RZ, 0x18, R22 ;  /* 0x00000018ff037819 */ /* 0x000fc80000011616 */
[----:B------:R-:W-:-:S05]  /*62a0*/  LOP3.LUT R3, R0, R3, RZ, 0xfc, !PT ;  /* 0x0000000300037212 */ /* 0x000fca00078efcff */
[----:B------:R0:W-:Y:S01]  /*62b0*/  STG.E.U8 desc[UR36][R8.64], R3 ;  /* 0x0000000308007986 */ /* 0x0001e2000c101124 */
[----:B------:R-:W-:Y:S05]  /*62c0*/  BRA `(.L_x_21842) ;  /* 0x00000004009c7947 */ /* 0x000fea0003800000 */
.L_x_21852:
[----:B------:R-:W-:-:S05]  /*62d0*/  F2FP.BF16.F32.PACK_AB R22, RZ, R22 ;  /* 0x00000016ff16723e */ /* 0x000fca00000010ff */
[----:B------:R0:W-:Y:S01]  /*62e0*/  STG.E.U16 desc[UR36][R8.64], R22 ;  /* 0x0000001608007986 */ /* 0x0001e2000c101524 */
[----:B------:R-:W-:Y:S05]  /*62f0*/  BRA `(.L_x_21842) ;  /* 0x0000000400907947 */ /* 0x000fea0003800000 */
.L_x_21849:
        /* <DEDUP_REMOVED lines=11> */
.L_x_21861:
        /* <DEDUP_REMOVED lines=16> */
.L_x_21864:
[----:B------:R-:W-:-:S04]  /*64b0*/  LOP3.LUT R22, R22, 0x80000000, RZ, 0xc0, !PT ;  /* 0x8000000016167812 */ /* 0x000fc800078ec0ff */
[----:B------:R-:W-:-:S04]  /*64c0*/  SHF.R.U32.HI R3, RZ, 0x18, R22 ;  /* 0x00000018ff037819 */ /* 0x000fc80000011616 */
[----:B------:R-:W-:-:S04]  /*64d0*/  LOP3.LUT R0, R0, R3, RZ, 0xfc, !PT ;  /* 0x0000000300007212 */ /* 0x000fc800078efcff */
[----:B------:R-:W-:-:S07]  /*64e0*/  PRMT R4, R0, 0x7610, R4 ;  /* 0x0000761000047816 */ /* 0x000fce0000000004 */
.L_x_21863:
[----:B------:R-:W-:Y:S05]  /*64f0*/  BSYNC B0 ;  /* 0x0000000000007941 */ /* 0x000fea0003800000 */
.L_x_21862:
[----:B------:R0:W-:Y:S01]  /*6500*/  STG.E.U8 desc[UR36][R8.64], R4 ;  /* 0x0000000408007986 */ /* 0x0001e2000c101124 */
[----:B------:R-:W-:Y:S05]  /*6510*/  BRA `(.L_x_21842) ;  /* 0x0000000400087947 */ /* 0x000fea0003800000 */
.L_x_21860:
        /* <DEDUP_REMOVED lines=16> */
.L_x_21867:
[----:B------:R-:W-:-:S04]  /*6620*/  LOP3.LUT R22, R22, 0x80000000, RZ, 0xc0, !PT ;  /* 0x8000000016167812 */ /* 0x000fc800078ec0ff */
[----:B------:R-:W-:-:S04]  /*6630*/  SHF.R.U32.HI R3, RZ, 0x18, R22 ;  /* 0x00000018ff037819 */ /* 0x000fc80000011616 */
[----:B------:R-:W-:-:S04]  /*6640*/  LOP3.LUT R0, R0, R3, RZ, 0xfc, !PT ;  /* 0x0000000300007212 */ /* 0x000fc800078efcff */
[----:B------:R-:W-:-:S07]  /*6650*/  PRMT R4, R0, 0x7610, R4 ;  /* 0x0000761000047816 */ /* 0x000fce0000000004 */
.L_x_21866:
[----:B------:R-:W-:Y:S05]  /*6660*/  BSYNC B0 ;  /* 0x0000000000007941 */ /* 0x000fea0003800000 */
.L_x_21865:
[----:B------:R0:W-:Y:S01]  /*6670*/  STG.E.U8 desc[UR36][R8.64], R4 ;  /* 0x0000000408007986 */ /* 0x0001e2000c101124 */
[----:B------:R-:W-:Y:S05]  /*6680*/  BRA `(.L_x_21842) ;  /* 0x0000000000ac7947 */ /* 0x000fea0003800000 */
.L_x_21859:
        /* <DEDUP_REMOVED lines=21> */
.L_x_21841:
        /* <DEDUP_REMOVED lines=16> */
.L_x_21870:
[----:B------:R-:W-:Y:S05]  /*68e0*/  BRA `(.L_x_21842) ;  /* 0x0000000000147947 */ /* 0x000fea0003800000 */
.L_x_21869:
[----:B------:R-:W0:Y:S02]  /*68f0*/  F2I.U64.TRUNC R22, R22 ;  /* 0x0000001600167311 */ /* 0x000e24000020d800 */
[----:B0-----:R0:W-:Y:S01]  /*6900*/  STG.E.64 desc[UR36][R8.64], R22 ;  /* 0x0000001608007986 */ /* 0x0011e2000c101b24 */
[----:B------:R-:W-:Y:S05]  /*6910*/  BRA `(.L_x_21842) ;  /* 0x0000000000087947 */ /* 0x000fea0003800000 */
.L_x_21868:
[----:B------:R-:W0:Y:S02]  /*6920*/  F2I.FTZ.U32.TRUNC.NTZ R3, R22 ;  /* 0x0000001600037305 */ /* 0x000e24000021f000 */
[----:B0-----:R0:W-:Y:S02]  /*6930*/  STG.E desc[UR36][R8.64], R3 ;  /* 0x0000000308007986 */ /* 0x0011e4000c101924 */
.L_x_21842:
[----:B------:R-:W-:-:S07]  /*6940*/  VIADD R25, R25, 0x80 ;  /* 0x0000008019197836 */ /* 0x000fce0000000000 */
.L_x_21802:
[----:B------:R-:W-:Y:S05]  /*6950*/  BSYNC B6 ;  /* 0x0000000000067941 */ /* 0x000fea0003800000 */
.L_x_21801:
[----:B------:R-:W-:-:S13]  /*6960*/  ISETP.GE.AND P0, PT, R25, R17, PT ;  /* 0x000000111900720c */ /* 0x000fda0003f06270 */
[----:B------:R-:W-:Y:S05]  /*6970*/  @P0 EXIT ;  /* 0x000000000000094d */ /* 0x000fea0003800000 */
[----:B0-2-4-:R-:W0:Y:S01]  /*6980*/  LDC.64 R4, c[0x0][0x218] ;  /* 0x00008600ff047b82 */ /* 0x015e220000000a00 */
[----:B------:R-:W-:Y:S01]  /*6990*/  PRMT R0, R16, 0x9910, RZ ;  /* 0x0000991010007816 */ /* 0x000fe200000000ff */
        /* <DEDUP_REMOVED lines=15> */
[----:B---3--:R-:W0:Y:S02]  /*6a90*/  F2I.FTZ.TRUNC.NTZ R5, R24 ;  /* 0x0000001800057305 */ /* 0x008e24000021f100 */
[----:B0-----:R-:W-:Y:S01]  /*6aa0*/  STG.E.U8 desc[UR36][R2.64], R5 ;  /* 0x0000000502007986 */ /* 0x001fe2000c101124 */
[----:B------:R-:W-:Y:S05]  /*6ab0*/  EXIT ;  /* 0x000000000000794d */ /* 0x000fea0003800000 */
.L_x_21874:
[----:B---3--:R-:W0:Y:S02]  /*6ac0*/  F2I.S64.TRUNC R24, R24 ;  /* 0x0000001800187311 */ /* 0x008e24000020d900 */
[----:B0-----:R-:W-:-:S05]  /*6ad0*/  IMAD.MOV.U32 R5, RZ, RZ, R24 ;  /* 0x000000ffff057224 */ /* 0x001fca00078e0018 */
[----:B------:R-:W-:Y:S01]  /*6ae0*/  STG.E.U8 desc[UR36][R2.64], R5 ;  /* 0x0000000502007986 */ /* 0x000fe2000c101124 */
[----:B------:R-:W-:Y:S05]  /*6af0*/  EXIT ;  /* 0x000000000000794d */ /* 0x000fea0003800000 */
.L_x_21873:
[----:B------:R-:W-:-:S13]  /*6b00*/  ISETP.NE.AND P0, PT, R0, 0x2, PT ;  /* 0x000000020000780c */ /* 0x000fda0003f05270 */
[----:B------:R-:W-:Y:S05]  /*6b10*/  @!P0 BRA `(.L_x_21876) ;  /* 0x0000000000288947 */ /* 0x000fea0003800000 */
[----:B------:R-:W-:-:S13]  /*6b20*/  ISETP.NE.AND P0, PT, R0, 0x3, PT ;  /* 0x000000030000780c */ /* 0x000fda0003f05270 */
[----:B------:R-:W-:Y:S05]  /*6b30*/  @!P0 BRA `(.L_x_21877) ;  /* 0x0000000000148947 */ /* 0x000fea0003800000 */
[----:B------:R-:W-:-:S13]  /*6b40*/  ISETP.NE.AND P0, PT, R0, 0x4, PT ;  /* 0x000000040000780c */ /* 0x000fda0003f05270 */
[----:B------:R-:W-:Y:S05]  /*6b50*/  @P0 BRA `(.L_x_21875) ;  /* 0x0000000800d00947 */ /* 0x000fea0003800000 */
[----:B---3--:R-:W0:Y:S02]  /*6b60*/  F2I.S64.TRUNC R24, R24 ;  /* 0x0000001800187311 */ /* 0x008e24000020d900 */
[----:B0-----:R-:W-:Y:S01]  /*6b70*/  STG.E.64 desc[UR36][R2.64], R24 ;  /* 0x0000001802007986 */ /* 0x001fe2000c101b24 */
[----:B------:R-:W-:Y:S05]  /*6b80*/  EXIT ;  /* 0x000000000000794d */ /* 0x000fea0003800000 */
.L_x_21877:
[----:B---3--:R-:W0:Y:S02]  /*6b90*/  F2I.FTZ.TRUNC.NTZ R5, R24 ;  /* 0x0000001800057305 */ /* 0x008e24000021f100 */
[----:B0-----:R-:W-:Y:S01]  /*6ba0*/  STG.E desc[UR36][R2.64], R5 ;  /* 0x0000000502007986 */ /* 0x001fe2000c101924 */
[----:B------:R-:W-:Y:S05]  /*6bb0*/  EXIT ;  /* 0x000000000000794d */ /* 0x000fea0003800000 */
.L_x_21876:
[----:B---3--:R-:W0:Y:S02]  /*6bc0*/  F2I.FTZ.TRUNC.NTZ R5, R24 ;  /* 0x0000001800057305 */ /* 0x008e24000021f100 */
[----:B0-----:R-:W-:Y:S01]  /*6bd0*/  STG.E.U16 desc[UR36][R2.64], R5 ;  /* 0x0000000502007986 */ /* 0x001fe2000c101524 */
[----:B------:R-:W-:Y:S05]  /*6be0*/  EXIT ;  /* 0x000000000000794d */ /* 0x000fea0003800000 */
.L_x_21872:
[----:B------:R-:W-:-:S13]  /*6bf0*/  ISETP.GT.AND P0, PT, R0, 0x6, PT ;  /* 0x000000060000780c */ /* 0x000fda0003f04270 */
[----:B------:R-:W-:Y:S05]  /*6c00*/  @P0 BRA `(.L_x_21878) ;  /* 0x0000000000240947 */ /* 0x000fea0003800000 */
[----:B------:R-:W-:-:S13]  /*6c10*/  ISETP.NE.AND P0, PT, R0, 0x5, PT ;  /* 0x000000050000780c */ /* 0x000fda0003f05270 */
[----:B------:R-:W-:Y:S05]  /*6c20*/  @!P0 BRA `(.L_x_21879) ;  /* 0x0000000000108947 */ /* 0x000fea0003800000 */
[----:B------:R-:W-:-:S13]  /*6c30*/  ISETP.NE.AND P0, PT, R0, 0x6, PT ;  /* 0x000000060000780c */ /* 0x000fda0003f05270 */
[----:B------:R-:W-:Y:S05]  /*6c40*/  @P0 BRA `(.L_x_21875) ;  /* 0x0000000800940947 */ /* 0x000fea0003800000 */
[----:B---3--:R-:W-:Y:S01]  /*6c50*/  STG.E desc[UR36][R2.64], R24 ;  /* 0x0000001802007986 */ /* 0x008fe2000c101924 */
[----:B------:R-:W-:Y:S05]  /*6c60*/  EXIT ;  /* 0x000000000000794d */ /* 0x000fea0003800000 */
.L_x_21879:
[----:B---3--:R-:W-:-:S05]  /*6c70*/  F2FP.F16.F32.PACK_AB R24, RZ, R24 ;  /* 0x00000018ff18723e */ /* 0x008fca00000000ff */
[----:B------:R-:W-:Y:S01]  /*6c80*/  STG.E.U16 desc[UR36][R2.64], R24 ;  /* 0x0000001802007986 */ /* 0x000fe2000c101524 */
[----:B------:R-:W-:Y:S05]  /*6c90*/  EXIT ;  /* 0x000000000000794d */ /* 0x000fea0003800000 */
.L_x_21878:
[----:B------:R-:W-:-:S13]  /*6ca0*/  ISETP.NE.AND P0, PT, R0, 0x7, PT ;  /* 0x000000070000780c */ /* 0x000fda0003f05270 */
[----:B------:R-:W-:Y:S05]  /*6cb0*/  @!P0 BRA `(.L_x_21880) ;  /* 0x00000000002c8947 */ /* 0x000fea0003800000 */
[----:B------:R-:W-:-:S13]  /*6cc0*/  ISETP.NE.AND P0, PT, R0, 0x8, PT ;  /* 0x000000080000780c */ /* 0x000fda0003f05270 */
[----:B------:R-:W-:Y:S05]  /*6cd0*/  @!P0 BRA `(.L_x_21881) ;  /* 0x0000000000148947 */ /* 0x000fea0003800000 */
[----:B------:R-:W-:-:S13]  /*6ce0*/  ISETP.NE.AND P0, PT, R0, 0x9, PT ;  /* 0x000000090000780c */ /* 0x000fda0003f05270 */
[----:B------:R-:W-:Y:S05]  /*6cf0*/  @P0 BRA `(.L_x_21875) ;  /* 0x0000000800680947 */ /* 0x000fea0003800000 */
[----:B------:R-:W-:-:S05]  /*6d00*/  IMAD.MOV.U32 R25, RZ, RZ, RZ ;  /* 0x000000ffff197224 */ /* 0x000fca00078e00ff */
[----:B---3--:R-:W-:Y:S01]  /*6d10*/  STG.E.64 desc[UR36][R2.64], R24 ;  /* 0x0000001802007986 */ /* 0x008fe2000c101b24 */
[----:B------:R-:W-:Y:S05]  /*6d20*/  EXIT ;  /* 0x000000000000794d */ /* 0x000fea0003800000 */
.L_x_21881:
[----:B---3--:R-:W-:-:S04]  /*6d30*/  F2FP.F16.F32.PACK_AB R5, RZ, R24 ;  /* 0x00000018ff05723e */ /* 0x008fc800000000ff */
[----:B------:R-:W-:-:S05]  /*6d40*/  PRMT R5, R5, 0x5410, RZ ;  /* 0x0000541005057816 */ /* 0x000fca00000000ff */
[----:B------:R-:W-:Y:S01]  /*6d50*/  STG.E desc[UR36][R2.64], R5 ;  /* 0x0000000502007986 */ /* 0x000fe2000c101924 */
[----:B------:R-:W-:Y:S05]  /*6d60*/  EXIT ;  /* 0x000000000000794d */ /* 0x000fea0003800000 */
.L_x_21880:
[----:B---3--:R-:W-:-:S06]  /*6d70*/  FMUL.FTZ R4, R24, 1 ;  /* 0x3f80000018047820 */ /* 0x008fcc0000410000 */
[----:B------:R-:W0:Y:S02]  /*6d80*/  F2F.F64.F32 R4, R4 ;  /* 0x0000000400047310 */ /* 0x000e240000201800 */
[----:B0-----:R-:W-:Y:S01]  /*6d90*/  STG.E.64 desc[UR36][R2.64], R4 ;  /* 0x0000000402007986 */ /* 0x001fe2000c101b24 */
[----:B------:R-:W-:Y:S05]  /*6da0*/  EXIT ;  /* 0x000000000000794d */ /* 0x000fea0003800000 */
.L_x_21871:
        /* <DEDUP_REMOVED lines=8> */
[----:B---3--:R-:W-:-:S04]  /*6e30*/  FSETP.NEU.FTZ.AND P0, PT, R24, RZ, PT ;  /* 0x000000ff1800720b */ /* 0x008fc80003f1d000 */
[----:B------:R-:W-:-:S05]  /*6e40*/  SEL R5, RZ, 0x1, !P0 ;  /* 0x00000001ff057807 */ /* 0x000fca0004000000 */
[----:B------:R-:W-:Y:S01]  /*6e50*/  STG.E.U8 desc[UR36][R2.64], R5 ;  /* 0x0000000502007986 */ /* 0x000fe2000c101124 */
[----:B------:R-:W-:Y:S05]  /*6e60*/  EXIT ;  /* 0x000000000000794d */ /* 0x000fea0003800000 */
.L_x_21884:
[----:B---3--:R-:W-:Y:S01]  /*6e70*/  FMUL.FTZ R4, R24, 1 ;  /* 0x3f80000018047820 */ /* 0x008fe20000410000 */
[----:B------:R-:W-:-:S05]  /*6e80*/  CS2R R6, SRZ ;  /* 0x0000000000067805 */ /* 0x000fca000001ff00 */
[----:B------:R-:W0:Y:S02]  /*6e90*/  F2F.F64.F32 R4, R4 ;  /* 0x0000000400047310 */ /* 0x000e240000201800 */
[----:B0-----:R-:W-:Y:S01]  /*6ea0*/  STG.E.128 desc[UR36][R2.64], R4 ;  /* 0x0000000402007986 */ /* 0x001fe2000c101d24 */
[----:B------:R-:W-:Y:S05]  /*6eb0*/  EXIT ;  /* 0x000000000000794d */ /* 0x000fea0003800000 */
.L_x_21883:
[----:B------:R-:W-:-:S13]  /*6ec0*/  ISETP.NE.AND P0, PT, R0, 0xf, PT ;  /* 0x0000000f0000780c */ /* 0x000fda0003f05270 */
[----:B------:R-:W-:Y:S05]  /*6ed0*/  @!P0 BRA `(.L_x_21885) ;  /* 0x0000000000ac8947 */ /* 0x000fea0003800000 */
[----:B------:R-:W-:-:S13]  /*6ee0*/  ISETP.NE.AND P0, PT, R0, 0x17, PT ;  /* 0x000000170000780c */ /* 0x000fda0003f05270 */
[----:B------:R-:W-:Y:S05]  /*6ef0*/  @!P0 BRA `(.L_x_21886) ;  /* 0x0000000000508947 */ /* 0x000fea0003800000 */
[----:B------:R-:W-:-:S13]  /*6f00*/  ISETP.NE.AND P0, PT, R0, 0x18, PT ;  /* 0x000000180000780c */ /* 0x000fda0003f05270 */
[----:B------:R-:W-:Y:S05]  /*6f10*/  @P0 BRA `(.L_x_21875) ;  /* 0x0000000400e00947 */ /* 0x000fea0003800000 */
[C---:B---3--:R-:W-:Y:S01]  /*6f20*/  LOP3.LUT R4, R24.reuse, 0x7fffffff, RZ, 0xc0, !PT ;  /* 0x7fffffff18047812 */ /* 0x048fe200078ec0ff */
        /* <DEDUP_REMOVED lines=13> */
.L_x_21888:
[----:B------:R-:W-:Y:S05]  /*7000*/  BSYNC B0 ;  /* 0x0000000000007941 */ /* 0x000fea0003800000 */
.L_x_21887:
[----:B------:R-:W-:-:S05]  /*7010*/  LOP3.LUT R7, R0, R7, RZ, 0xfc, !PT ;  /* 0x0000000700077212 */ /* 0x000fca00078efcff */
[----:B------:R-:W-:Y:S01]  /*7020*/  STG.E.U8 desc[UR36][R2.64], R7 ;  /* 0x0000000702007986 */ /* 0x000fe2000c101124 */
[----:B------:R-:W-:Y:S05]  /*7030*/  EXIT ;  /* 0x000000000000794d */ /* 0x000fea0003800000 */
.L_x_21886:
[----:B---3--:R-:W-:Y:S01]  /*7040*/  LOP3.LUT R4, R24, 0x7fffffff, RZ, 0xc0, !PT ;  /* 0x7fffffff18047812 */ /* 0x008fe200078ec0ff */
        /* <DEDUP_REMOVED lines=11> */
.L_x_21890:
[----:B------:R-:W-:Y:S01]  /*7100*/  IMAD.MOV.U32 R0, RZ, RZ, 0x7f ;  /* 0x0000007fff007424 */ /* 0x000fe200078e00ff */
[----:B------:R-:W-:-:S04]  /*7110*/  ISETP.GT.U32.AND P0, PT, R4, 0x7f800000, PT ;  /* 0x7f8000000400780c */ /* 0x000fc80003f04070 */
[----:B------:R-:W-:-:S09]  /*7120*/  SEL R0, R0, 0x7c, P0 ;  /* 0x0000007c00007807 */ /* 0x000fd20000000000 */
.L_x_21891:
[----:B------:R-:W-:Y:S05]  /*7130*/  BSYNC B0 ;  /* 0x0000000000007941 */ /* 0x000fea0003800000 */
.L_x_21889:
[----:B------:R-:W-:-:S04]  /*7140*/  LOP3.LUT R24, R24, 0x80000000, RZ, 0xc0, !PT ;  /* 0x8000000018187812 */ /* 0x000fc800078ec0ff */
[----:B------:R-:W-:-:S04]  /*7150*/  SHF.R.U32.HI R5, RZ, 0x18, R24 ;  /* 0x00000018ff057819 */ /* 0x000fc80000011618 */
[----:B------:R-:W-:-:S05]  /*7160*/  LOP3.LUT R5, R0, R5, RZ, 0xfc, !PT ;  /* 0x0000000500057212 */ /* 0x000fca00078efcff */
[----:B------:R-:W-:Y:S01]  /*7170*/  STG.E.U8 desc[UR36][R2.64], R5 ;  /* 0x0000000502007986 */ /* 0x000fe2000c101124 */
[----:B------:R-:W-:Y:S05]  /*7180*/  EXIT ;  /* 0x000000000000794d */ /* 0x000fea0003800000 */
.L_x_21885:
[----:B---3--:R-:W-:-:S05]  /*7190*/  F2FP.BF16.F32.PACK_AB R24, RZ, R24 ;  /* 0x00000018ff18723e */ /* 0x008fca00000010ff */
[----:B------:R-:W-:Y:S01]  /*71a0*/  STG.E.U16 desc[UR36][R2.64], R24 ;  /* 0x0000001802007986 */ /* 0x000fe2000c101524 */
[----:B------:R-:W-:Y:S05]  /*71b0*/  EXIT ;  /* 0x000000000000794d */ /* 0x000fea0003800000 */
.L_x_21882:
        /* <DEDUP_REMOVED lines=8> */
[----:B---3--:R-:W0:Y:S02]  /*7240*/  F2I.FTZ.U32.TRUNC.NTZ R5, R24 ;  /* 0x0000001800057305 */ /* 0x008e24000021f000 */
[----:B0-----:R-:W-:Y:S01]  /*7250*/  STG.E.U16 desc[UR36][R2.64], R5 ;  /* 0x0000000502007986 */ /* 0x001fe2000c101524 */
[----:B------:R-:W-:Y:S05]  /*7260*/  EXIT ;  /* 0x000000000000794d */ /* 0x000fea0003800000 */
.L_x_21894:
[----:B---3--:R-:W-:Y:S01]  /*7270*/  LOP3.LUT R5, R24, 0x7fffffff, RZ, 0xc0, !PT ;  /* 0x7fffffff18057812 */ /* 0x008fe200078ec0ff */
        /* <DEDUP_REMOVED lines=15> */
.L_x_21897:
[----:B------:R-:W-:-:S04]  /*7370*/  LOP3.LUT R24, R24, 0x80000000, RZ, 0xc0, !PT ;  /* 0x8000000018187812 */ /* 0x000fc800078ec0ff */
[----:B------:R-:W-:-:S04]  /*7380*/  SHF.R.U32.HI R5, RZ, 0x18, R24 ;  /* 0x00000018ff057819 */ /* 0x000fc80000011618 */
[----:B------:R-:W-:-:S04]  /*7390*/  LOP3.LUT R4, R4, R5, RZ, 0xfc, !PT ;  /* 0x0000000504047212 */ /* 0x000fc800078efcff */
[----:B------:R-:W-:-:S07]  /*73a0*/  PRMT R0, R4, 0x7610, R0 ;  /* 0x0000761004007816 */ /* 0x000fce0000000000 */
.L_x_21896:
[----:B------:R-:W-:Y:S05]  /*73b0*/  BSYNC B0 ;  /* 0x0000000000007941 */ /* 0x000fea0003800000 */
.L_x_21895:
[----:B------:R-:W-:Y:S01]  /*73c0*/  STG.E.U8 desc[UR36][R2.64], R0 ;  /* 0x0000000002007986 */ /* 0x000fe2000c101124 */
[----:B------:R-:W-:Y:S05]  /*73d0*/  EXIT ;  /* 0x000000000000794d */ /* 0x000fea0003800000 */
.L_x_21893:
        /* <DEDUP_REMOVED lines=16> */
.L_x_21900:
[----:B------:R-:W-:-:S04]  /*74e0*/  LOP3.LUT R24, R24, 0x80000000, RZ, 0xc0, !PT ;  /* 0x8000000018187812 */ /* 0x000fc800078ec0ff */
[----:B------:R-:W-:-:S04]  /*74f0*/  SHF.R.U32.HI R5, RZ, 0x18, R24 ;  /* 0x00000018ff057819 */ /* 0x000fc80000011618 */
[----:B------:R-:W-:-:S04]  /*7500*/  LOP3.LUT R4, R4, R5, RZ, 0xfc, !PT ;  /* 0x0000000504047212 */ /* 0x000fc800078efcff */
[----:B------:R-:W-:-:S07]  /*7510*/  PRMT R0, R4, 0x7610, R0 ;  /* 0x0000761004007816 */ /* 0x000fce0000000000 */
.L_x_21899:
[----:B------:R-:W-:Y:S05]  /*7520*/  BSYNC B0 ;  /* 0x0000000000007941 */ /* 0x000fea0003800000 */
.L_x_21898:
[----:B------:R-:W-:Y:S01]  /*7530*/  STG.E.U8 desc[UR36][R2.64], R0 ;  /* 0x0000000002007986 */ /* 0x000fe2000c101124 */
[----:B------:R-:W-:Y:S05]  /*7540*/  EXIT ;  /* 0x000000000000794d */ /* 0x000fea0003800000 */
.L_x_21892:
[----:B------:R-:W-:-:S13]  /*7550*/  ISETP.NE.AND P0, PT, R0, 0x1c, PT ;  /* 0x0000001c0000780c */ /* 0x000fda0003f05270 */
[----:B------:R-:W-:Y:S05]  /*7560*/  @!P0 BRA `(.L_x_21901) ;  /* 0x00000000009c8947 */ /* 0x000fea0003800000 */
[----:B------:R-:W-:-:S13]  /*7570*/  ISETP.NE.AND P0, PT, R0, 0x1d, PT ;  /* 0x0000001d0000780c */ /* 0x000fda0003f05270 */
[----:B------:R-:W-:Y:S05]  /*7580*/  @!P0 BRA `(.L_x_21902) ;  /* 0x0000000000888947 */ /* 0x000fea0003800000 */
[----:B------:R-:W-:-:S13]  /*7590*/  ISETP.NE.AND P0, PT, R0, 0x2c, PT ;  /* 0x0000002c0000780c */ /* 0x000fda0003f05270 */
[----:B------:R-:W-:Y:S05]  /*75a0*/  @P0 BRA `(.L_x_21875) ;  /* 0x00000000003c0947 */ /* 0x000fea0003800000 */
[----:B---3--:R-:W-:-:S04]  /*75b0*/  SHF.R.U32.HI R4, RZ, 0x17, R24 ;  /* 0x00000017ff047819 */ /* 0x008fc80000011618 */
        /* <DEDUP_REMOVED lines=14> */
.L_x_21875:
        /* <DEDUP_REMOVED lines=16> */
.L_x_21903:
[----:B------:R-:W-:Y:S05]  /*77a0*/  EXIT ;  /* 0x000000000000794d */ /* 0x000fea0003800000 */
.L_x_21902:
[----:B---3--:R-:W0:Y:S02]  /*77b0*/  F2I.U64.TRUNC R24, R24 ;  /* 0x0000001800187311 */ /* 0x008e24000020d800 */
[----:B0-----:R-:W-:Y:S01]  /*77c0*/  STG.E.64 desc[UR36][R2.64], R24 ;  /* 0x0000001802007986 */ /* 0x001fe2000c101b24 */
[----:B------:R-:W-:Y:S05]  /*77d0*/  EXIT ;  /* 0x000000000000794d */ /* 0x000fea0003800000 */
.L_x_21901:
[----:B---3--:R-:W0:Y:S02]  /*77e0*/  F2I.FTZ.U32.TRUNC.NTZ R5, R24 ;  /* 0x0000001800057305 */ /* 0x008e24000021f000 */
[----:B0-----:R-:W-:Y:S01]  /*77f0*/  STG.E desc[UR36][R2.64], R5 ;  /* 0x0000000502007986 */ /* 0x001fe2000c101924 */
[----:B------:R-:W-:Y:S05]  /*7800*/  EXIT ;  /* 0x000000000000794d */ /* 0x000fea0003800000 */
.L_x_21904:
        /* <DEDUP_REMOVED lines=15> */
.L_x_36362:


//--------------------- .text._ZN2at6native18elementwise_kernelILi128ELi2EZNS0_22gpu_kernel_impl_nocastIZZZNS0_16sqrt_kernel_cudaERNS_18TensorIteratorBaseEENKUlvE0_clEvENKUlvE0_clEvEUlfE_EEvS4_RKT_EUliE_EEviT1_ --------------------------
	.section	.text._ZN2at6native18elementwise_kernelILi128ELi2EZNS0_22gpu_kernel_impl_nocastIZZZNS0_16sqrt_kernel_cudaERNS_18TensorIteratorBaseEENKUlvE0_clEvENKUlvE0_clEvEUlfE_EEvS4_RKT_EUliE_EEviT1_,"ax",@progbits
	.align	128
        .global         _ZN2at6native18elementwise_kernelILi128ELi2EZNS0_22gpu_kernel_impl_nocastIZZZNS0_16sqrt_kernel_cudaERNS_18TensorIteratorBaseEENKUlvE0_clEvENKUlvE0_clEvEUlfE_EEvS4_RKT_EUliE_EEviT1_
        .type           _ZN2at6native18elementwise_kernelILi128ELi2EZNS0_22gpu_kernel_impl_nocastIZZZNS0_16sqrt_kernel_cudaERNS_18TensorIteratorBaseEENKUlvE0_clEvENKUlvE0_clEvEUlfE_EEvS4_RKT_EUliE_EEviT1_,@function
        .size           _ZN2at6native18elementwise_kernelILi128ELi2EZNS0_22gpu_kernel_impl_nocastIZZZNS0_16sqrt_kernel_cudaERNS_18TensorIteratorBaseEENKUlvE0_clEvENKUlvE0_clEvEUlfE_EEvS4_RKT_EUliE_EEviT1_,(.L_x_36363 - _ZN2at6native18elementwise_kernelILi128ELi2EZNS0_22gpu_kernel_impl_nocastIZZZNS0_16sqrt_kernel_cudaERNS_18TensorIteratorBaseEENKUlvE0_clEvENKUlvE0_clEvEUlfE_EEvS4_RKT_EUliE_EEviT1_)
        .other          _ZN2at6native18elementwise_kernelILi128ELi2EZNS0_22gpu_kernel_impl_nocastIZZZNS0_16sqrt_kernel_cudaERNS_18TensorIteratorBaseEENKUlvE0_clEvENKUlvE0_clEvEUlfE_EEvS4_RKT_EUliE_EEviT1_,@"STO_CUDA_ENTRY STV_DEFAULT"
_ZN2at6native18elementwise_kernelILi128ELi2EZNS0_22gpu_kernel_impl_nocastIZZZNS0_16sqrt_kernel_cudaERNS_18TensorIteratorBaseEENKUlvE0_clEvENKUlvE0_clEvEUlfE_EEvS4_RKT_EUliE_EEviT1_:
.text._ZN2at6native18elementwise_kernelILi128ELi2EZNS0_22gpu_kernel_impl_nocastIZZZNS0_16sqrt_kernel_cudaERNS_18TensorIteratorBaseEENKUlvE0_clEvENKUlvE0_clEvEUlfE_EEvS4_RKT_EUliE_EEviT1_:
        /* <DEDUP_REMOVED lines=312> */
.L_x_21907:
[----:B------:R-:W-:Y:S02]  /*1380*/  ULDC.64 UR8, c[0x0][0x418] ;  /* 0x0001060000087ab9 */ /* 0x000fe40000000a00 */
[----:B------:R-:W-:-:S04]  /*1390*/  IADD3 R4, P0, R2, UR8, RZ ;  /* 0x0000000802047c10 */ /* 0x000fc8000ff1e0ff */
[----:B------:R-:W-:Y:S01]  /*13a0*/  IADD3.X R5, RZ, UR9, RZ, P0, !PT ;  /* 0x00000009ff057c10 */ /* 0x000fe200087fe4ff */
[----:B------:R-:W-:-:S04]  /*13b0*/  ULDC.64 UR8, c[0x0][0x410] ;  /* 0x0001040000087ab9 */ /* 0x000fc80000000a00 */
[----:B------:R-:W2:Y:S01]  /*13c0*/  LDG.E R4, desc[UR4][R4.64] ;  /* 0x0000000404047981 */ /* 0x000ea2000c1e1900 */
[----:B------:R-:W-:Y:S01]  /*13d0*/  IADD3 R2, P0, R3, UR8, RZ ;  /* 0x0000000803027c10 */ /* 0x000fe2000ff1e0ff */
[----:B------:R-:W-:-:S03]  /*13e0*/  VIADD R7, R0, 0x80 ;  /* 0x0000008000077836 */ /* 0x000fc60000000000 */
[----:B------:R-:W-:Y:S01]  /*13f0*/  IADD3.X R3, RZ, UR9, RZ, P0, !PT ;  /* 0x00000009ff037c10 */ /* 0x000fe200087fe4ff */
[----:B--2---:R-:W0:Y:S04]  /*1400*/  MUFU.SQRT R9, R4 ;  /* 0x0000000400097308 */ /* 0x004e280000002000 */
[----:B0-----:R0:W-:Y:S04]  /*1410*/  STG.E desc[UR4][R2.64], R9 ;  /* 0x0000000902007986 */ /* 0x0011e8000c101904 */
.L_x_21906:
[----:B------:R-:W-:Y:S05]  /*1420*/  BSYNC B0 ;  /* 0x0000000000007941 */ /* 0x000fea0003800000 */
.L_x_21905:
        /* <DEDUP_REMOVED lines=305> */
.L_x_21908:
[----:B------:R-:W-:Y:S02]  /*2740*/  ULDC.64 UR6, c[0x0][0x418] ;  /* 0x0001060000067ab9 */ /* 0x000fe40000000a00 */
[----:B------:R-:W-:-:S04]  /*2750*/  IADD3 R4, P0, R0, UR6, RZ ;  /* 0x0000000600047c10 */ /* 0x000fc8000ff1e0ff */
[----:B------:R-:W-:Y:S01]  /*2760*/  IADD3.X R5, RZ, UR7, RZ, P0, !PT ;  /* 0x00000007ff057c10 */ /* 0x000fe200087fe4ff */
[----:B------:R-:W-:-:S04]  /*2770*/  ULDC.64 UR6, c[0x0][0x410] ;  /* 0x0001040000067ab9 */ /* 0x000fc80000000a00 */
[----:B------:R-:W2:Y:S01]  /*2780*/  LDG.E R4, desc[UR4][R4.64] ;  /* 0x0000000404047981 */ /* 0x000ea2000c1e1900 */
[----:B------:R-:W-:-:S04]  /*2790*/  IADD3 R2, P0, R3, UR6, RZ ;  /* 0x0000000603027c10 */ /* 0x000fc8000ff1e0ff */
[----:B------:R-:W-:Y:S01]  /*27a0*/  IADD3.X R3, RZ, UR7, RZ, P0, !PT ;  /* 0x00000007ff037c10 */ /* 0x000fe200087fe4ff */
[----:B--2---:R-:W0:Y:S04]  /*27b0*/  MUFU.SQRT R7, R4 ;  /* 0x0000000400077308 */ /* 0x004e280000002000 */
[----:B0-----:R-:W-:Y:S01]  /*27c0*/  STG.E desc[UR4][R2.64], R7 ;  /* 0x0000000702007986 */ /* 0x001fe2000c101904 */
[----:B------:R-:W-:Y:S05]  /*27d0*/  EXIT ;  /* 0x000000000000794d */ /* 0x000fea0003800000 */
.L_x_21909:
        /* <DEDUP_REMOVED lines=10> */
.L_x_36363:


//--------------------- .text._ZN2at6native27unrolled_elementwise_kernelIZZZNS0_16sqrt_kernel_cudaERNS_18TensorIteratorBaseEENKUlvE0_clEvENKUlvE0_clEvEUlfE_St5arrayIPcLm2EELi4E23TrivialOffsetCalculatorILi1EjESB_NS0_6memory15LoadWithoutCastENSC_16StoreWithoutCastEEEviT_T0_T2_T3_T4_T5_ --------------------------
	.section	.text._ZN2at6native27unrolled_elementwise_kernelIZZZNS0_16sqrt_kernel_cudaERNS_18TensorIteratorBaseEENKUlvE0_clEvENKUlvE0_clEvEUlfE_St5arrayIPcLm2EELi4E23TrivialOffsetCalculatorILi1EjESB_NS0_6memory15LoadWithoutCastENSC_16StoreWithoutCastEEEviT_T0_T2_T3_T4_T5_,"ax",@progbits
	.align	128
        .global         _ZN2at6native27unrolled_elementwise_kernelIZZZNS0_16sqrt_kernel_cudaERNS_18TensorIteratorBaseEENKUlvE0_clEvENKUlvE0_clEvEUlfE_St5arrayIPcLm2EELi4E23TrivialOffsetCalculatorILi1EjESB_NS0_6memory15LoadWithoutCastENSC_16StoreWithoutCastEEEviT_T0_T2_T3_T4_T5_
        .type           _ZN2at6native27unrolled_elementwise_kernelIZZZNS0_16sqrt_kernel_cudaERNS_18TensorIteratorBaseEENKUlvE0_clEvENKUlvE0_clEvEUlfE_St5arrayIPcLm2EELi4E23TrivialOffsetCalculatorILi1EjESB_NS0_6memory15LoadWithoutCastENSC_16StoreWithoutCastEEEviT_T0_T2_T3_T4_T5_,@function
        .size           _ZN2at6native27unrolled_elementwise_kernelIZZZNS0_16sqrt_kernel_cudaERNS_18TensorIteratorBaseEENKUlvE0_clEvENKUlvE0_clEvEUlfE_St5arrayIPcLm2EELi4E23TrivialOffsetCalculatorILi1EjESB_NS0_6memory15LoadWithoutCastENSC_16StoreWithoutCastEEEviT_T0_T2_T3_T4_T5_,(.L_x_36364 - _ZN2at6native27unrolled_elementwise_kernelIZZZNS0_16sqrt_kernel_cudaERNS_18TensorIteratorBaseEENKUlvE0_clEvENKUlvE0_clEvEUlfE_St5arrayIPcLm2EELi4E23TrivialOffsetCalculatorILi1EjESB_NS0_6memory15LoadWithoutCastENSC_16StoreWithoutCastEEEviT_T0_T2_T3_T4_T5_)
        .other          _ZN2at6native27unrolled_elementwise_kernelIZZZNS0_16sqrt_kernel_cudaERNS_18TensorIteratorBaseEENKUlvE0_clEvENKUlvE0_clEvEUlfE_St5arrayIPcLm2EELi4E23TrivialOffsetCalculatorILi1EjESB_NS0_6memory15LoadWithoutCastENSC_16StoreWithoutCastEEEviT_T0_T2_T3_T4_T5_,@"STO_CUDA_ENTRY STV_DEFAULT"
_ZN2at6native27unrolled_elementwise_kernelIZZZNS0_16sqrt_kernel_cudaERNS_18TensorIteratorBaseEENKUlvE0_clEvENKUlvE0_clEvEUlfE_St5arrayIPcLm2EELi4E23TrivialOffsetCalculatorILi1EjESB_NS0_6memory15LoadWithoutCastENSC_16StoreWithoutCastEEEviT_T0_T2_T3_T4_T5_:
.text._ZN2at6native27unrolled_elementwise_kernelIZZZNS0_16sqrt_kernel_cudaERNS_18TensorIteratorBaseEENKUlvE0_clEvENKUlvE0_clEvEUlfE_St5arrayIPcLm2EELi4E23TrivialOffsetCalculatorILi1EjESB_NS0_6memory15LoadWithoutCastENSC_16StoreWithoutCastEEEviT_T0_T2_T3_T4_T5_:
        /* <DEDUP_REMOVED lines=9> */
[----:B------:R-:W-:Y:S01]  /*0090*/  @!P0 IADD3 R21, R9, 0x80, RZ ;  /* 0x0000008009158810 */ /* 0x000fe20007ffe0ff */
[----:B------:R-:W0:Y:S01]  /*00a0*/  @!P0 LDC.64 R12, c[0x0][0x220] ;  /* 0x00008800ff0c8b82 */ /* 0x000e220000000a00 */
[----:B------:R-:W-:Y:S02]  /*00b0*/  @!P0 IMAD R11, R0, 0x200, R9 ;  /* 0x00000200000b8824 */ /* 0x000fe400078e0209 */
[----:B------:R-:W-:-:S13]  /*00c0*/  ISETP.GE.AND P2, PT, R21, R2, PT ;  /* 0x000000021500720c */ /* 0x000fda0003f46270 */
[----:B------:R-:W-:Y:S01]  /*00d0*/  @!P2 IMAD R17, R0, 0x200, R21 ;  /* 0x000002000011a824 */ /* 0x000fe200078e0215 */
[----:B------:R-:W-:Y:S01]  /*00e0*/  @!P2 IADD3 R21, R21, 0x80, RZ ;  /* 0x000000801515a810 */ /* 0x000fe20007ffe0ff */
[----:B------:R-:W1:Y:S03]  /*00f0*/  @!P2 LDC.64 R14, c[0x0][0x220] ;  /* 0x00008800ff0eab82 */ /* 0x000e660000000a00 */
[----:B------:R-:W-:Y:S01]  /*0100*/  ISETP.GE.AND P1, PT, R21, R2, PT ;  /* 0x000000021500720c */ /* 0x000fe20003f26270 */
[----:B0-----:R-:W-:-:S05]  /*0110*/  @!P0 IMAD.WIDE.U32 R12, R11, 0x4, R12 ;  /* 0x000000040b0c8825 */ /* 0x001fca00078e000c */
[----:B------:R0:W2:Y:S07]  /*0120*/  @!P0 LDG.E R8, desc[UR4][R12.64] ;  /* 0x000000040c088981 */ /* 0x0000ae000c1e1900 */
[----:B------:R-:W3:Y:S01]  /*0130*/  @!P1 LDC.64 R6, c[0x0][0x220] ;  /* 0x00008800ff069b82 */ /* 0x000ee20000000a00 */
[----:B------:R-:W-:Y:S01]  /*0140*/  CS2R R10, SRZ ;  /* 0x00000000000a7805 */ /* 0x000fe2000001ff00 */
[----:B------:R-:W-:Y:S02]  /*0150*/  @!P1 IMAD R19, R0, 0x200, R21 ;  /* 0x0000020000139824 */ /* 0x000fe400078e0215 */
[----:B------:R-:W-:-:S02]  /*0160*/  IMAD.MOV.U32 R20, RZ, RZ, RZ ;  /* 0x000000ffff147224 */ /* 0x000fc400078e00ff */
[----:B-1----:R-:W-:-:S05]  /*0170*/  @!P2 IMAD.WIDE.U32 R14, R17, 0x4, R14 ;  /* 0x00000004110ea825 */ /* 0x002fca00078e000e */
[----:B------:R1:W4:Y:S01]  /*0180*/  @!P2 LDG.E R11, desc[UR4][R14.64] ;  /* 0x000000040e0ba981 */ /* 0x000322000c1e1900 */
[----:B---3--:R-:W-:-:S05]  /*0190*/  @!P1 IMAD.WIDE.U32 R18, R19, 0x4, R6 ;  /* 0x0000000413129825 */ /* 0x008fca00078e0006 */
[----:B------:R-:W3:Y:S01]  /*01a0*/  @!P1 LDG.E R20, desc[UR4][R18.64] ;  /* 0x0000000412149981 */ /* 0x000ee2000c1e1900 */
[----:B------:R-:W-:-:S04]  /*01b0*/  @!P1 IADD3 R21, R21, 0x80, RZ ;  /* 0x0000008015159810 */ /* 0x000fc80007ffe0ff */
[----:B------:R-:W-:-:S13]  /*01c0*/  ISETP.GE.AND P2, PT, R21, R2, PT ;  /* 0x000000021500720c */ /* 0x000fda0003f46270 */
[----:B------:R-:W1:Y:S01]  /*01d0*/  @!P2 LDC.64 R16, c[0x0][0x220] ;  /* 0x00008800ff10ab82 */ /* 0x000e620000000a00 */
[C---:B------:R-:W-:Y:S01]  /*01e0*/  @!P2 LEA R7, R0.reuse, R21, 0x9 ;  /* 0x000000150007a211 */ /* 0x040fe200078e48ff */
[----:B0-----:R-:W-:Y:S01]  /*01f0*/  IMAD.MOV.U32 R13, RZ, RZ, R9 ;  /* 0x000000ffff0d7224 */ /* 0x001fe200078e0009 */
[----:B------:R-:W-:-:S04]  /*0200*/  @!P0 LEA R9, R0, R9, 0x9 ;  /* 0x0000000900098211 */ /* 0x000fc800078e48ff */
[----:B------:R-:W-:Y:S01]  /*0210*/  IADD3 R21, R13, 0x80, RZ ;  /* 0x000000800d157810 */ /* 0x000fe20007ffe0ff */
[----:B-1----:R-:W-:Y:S02]  /*0220*/  @!P2 IMAD.WIDE.U32 R16, R7, 0x4, R16 ;  /* 0x000000040710a825 */ /* 0x002fe400078e0010 */
[----:B------:R-:W0:Y:S02]  /*0230*/  @!P0 LDC.64 R6, c[0x0][0x218] ;  /* 0x00008600ff068b82 */ /* 0x000e240000000a00 */
[----:B------:R-:W-:Y:S01]  /*0240*/  VIADD R15, R13, 0x100 ;  /* 0x000001000d0f7836 */ /* 0x000fe20000000000 */
[----:B------:R1:W5:Y:S01]  /*0250*/  @!P2 LDG.E R10, desc[UR4][R16.64] ;  /* 0x00000004100aa981 */ /* 0x000362000c1e1900 */
[----:B------:R-:W-:-:S03]  /*0260*/  ISETP.GE.AND P2, PT, R21, R2, PT ;  /* 0x000000021500720c */ /* 0x000fc60003f46270 */
[-C--:B------:R-:W-:Y:S02]  /*0270*/  ISETP.GE.AND P1, PT, R15, R2.reuse, PT ;  /* 0x000000020f00720c */ /* 0x080fe40003f26270 */
[----:B------:R-:W-:Y:S01]  /*0280*/  IADD3 R15, R13, 0x180, RZ ;  /* 0x000001800d0f7810 */ /* 0x000fe20007ffe0ff */
[----:B------:R-:W-:Y:S02]  /*0290*/  @!P0 IMAD.MOV.U32 R13, RZ, RZ, R21 ;  /* 0x000000ffff0d8224 */ /* 0x000fe400078e0015 */
[----:B0-----:R-:W-:Y:S01]  /*02a0*/  @!P0 IMAD.WIDE.U32 R6, R9, 0x4, R6 ;  /* 0x0000000409068825 */ /* 0x001fe200078e0006 */
[----:B------:R-:W-:Y:S01]  /*02b0*/  BSSY B0, `(.L_x_21910) ;  /* 0x0000011000007945 */ /* 0x000fe20003800000 */
[----:B--2---:R-:W0:Y:S03]  /*02c0*/  @!P0 MUFU.SQRT R5, R8 ;  /* 0x0000000800058308 */ /* 0x004e260000002000 */
[----:B0-----:R1:W-:Y:S05]  /*02d0*/  @!P0 STG.E desc[UR4][R6.64], R5 ;  /* 0x0000000506008986 */ /* 0x0013ea000c101904 */
[----:B----4-:R1:W0:Y:S01]  /*02e0*/  @!P2 MUFU.SQRT R3, R11 ;  /* 0x0000000b0003a308 */ /* 0x0102220000002000 */
[----:B------:R-:W-:-:S07]  /*02f0*/  ISETP.GE.AND P2, PT, R13, R2, PT ;  /* 0x000000020d00720c */ /* 0x000fce0003f46270 */
[----:B---3--:R1:W2:Y:S06]  /*0300*/  @!P1 MUFU.SQRT R4, R20 ;  /* 0x0000001400049308 */ /* 0x0082ac0000002000 */
[----:B0-----:R-:W-:Y:S05]  /*0310*/  @P2 BRA `(.L_x_21911) ;  /* 0x0000000000282947 */ /* 0x001fea0003800000 */
[----:B------:R-:W0:Y:S01]  /*0320*/  LDC.64 R8, c[0x0][0x218] ;  /* 0x00008600ff087b82 */ /* 0x000e220000000a00 */
[----:B-1----:R-:W-:Y:S01]  /*0330*/  IMAD R7, R0, 0x200, R13 ;  /* 0x0000020000077824 */ /* 0x002fe200078e020d */
[----:B------:R-:W-:-:S04]  /*0340*/  IADD3 R13, R13, 0x80, RZ ;  /* 0x000000800d0d7810 */ /* 0x000fc80007ffe0ff */
[----:B------:R-:W-:-:S13]  /*0350*/  ISETP.GE.AND P0, PT, R13, R2, PT ;  /* 0x000000020d00720c */ /* 0x000fda0003f06270 */
[----:B------:R-:W-:Y:S01]  /*0360*/  @!P0 IMAD R5, R0, 0x200, R13 ;  /* 0x0000020000058824 */ /* 0x000fe200078e020d */
[----:B------:R-:W-:Y:S01]  /*0370*/  @!P0 IADD3 R13, R13, 0x80, RZ ;  /* 0x000000800d0d8810 */ /* 0x000fe20007ffe0ff */
[----:B0-----:R-:W-:-:S04]  /*0380*/  IMAD.WIDE.U32 R6, R7, 0x4, R8 ;  /* 0x0000000407067825 */ /* 0x001fc800078e0008 */
[----:B------:R-:W-:Y:S01]  /*0390*/  @!P0 IMAD.WIDE.U32 R8, R5, 0x4, R8 ;  /* 0x0000000405088825 */ /* 0x000fe200078e0008 */
[----:B------:R0:W-:Y:S04]  /*03a0*/  STG.E desc[UR4][R6.64], R3 ;  /* 0x0000000306007986 */ /* 0x0001e8000c101904 */
[----:B--2---:R0:W-:Y:S02]  /*03b0*/  @!P0 STG.E desc[UR4][R8.64], R4 ;  /* 0x0000000408008986 */ /* 0x0041e4000c101904 */
.L_x_21911:
[----:B------:R-:W-:Y:S05]  /*03c0*/  BSYNC B0 ;  /* 0x0000000000007941 */ /* 0x000fea0003800000 */
.L_x_21910:
[-C--:B------:R-:W-:Y:S02]  /*03d0*/  ISETP.GE.AND P1, PT, R13, R2.reuse, PT ;  /* 0x000000020d00720c */ /* 0x080fe40003f26270 */
[----:B------:R-:W-:-:S11]  /*03e0*/  ISETP.GE.AND P0, PT, R15, R2, PT ;  /* 0x000000020f00720c */ /* 0x000fd60003f06270 */
[----:B------:R-:W-:Y:S05]  /*03f0*/  @P1 EXIT ;  /* 0x000000000000194d */ /* 0x000fea0003800000 */
[----:B0-----:R-:W0:Y:S01]  /*0400*/  LDC.64 R2, c[0x0][0x218] ;  /* 0x00008600ff027b82 */ /* 0x001e220000000a00 */
[----:B-1---5:R-:W1:Y:S01]  /*0410*/  @!P0 MUFU.SQRT R5, R10 ;  /* 0x0000000a00058308 */ /* 0x022e620000002000 */
[----:B------:R-:W-:-:S04]  /*0420*/  IMAD R13, R0, 0x200, R13 ;  /* 0x00000200000d7824 */ /* 0x000fc800078e020d */
[----:B0-----:R-:W-:-:S05]  /*0430*/  IMAD.WIDE.U32 R2, R13, 0x4, R2 ;  /* 0x000000040d027825 */ /* 0x001fca00078e0002 */
[----:B-1----:R-:W-:Y:S01]  /*0440*/  STG.E desc[UR4][R2.64], R5 ;  /* 0x0000000502007986 */ /* 0x002fe2000c101904 */
[----:B------:R-:W-:Y:S05]  /*0450*/  EXIT ;  /* 0x000000000000794d */ /* 0x000fea0003800000 */
.L_x_21912:
        /* <DEDUP_REMOVED lines=10> */
.L_x_36364:


//--------------------- .text._ZN2at6native29vectorized_elementwise_kernelILi2EZZZNS0_16sqrt_kernel_cudaERNS_18TensorIteratorBaseEENKUlvE0_clEvENKUlvE0_clEvEUlfE_St5arrayIPcLm2EEEEviT0_T1_ --------------------------
	.section	.text._ZN2at6native29vectorized_elementwise_kernelILi2EZZZNS0_16sqrt_kernel_cudaERNS_18TensorIteratorBaseEENKUlvE0_clEvENKUlvE0_clEvEUlfE_St5arrayIPcLm2EEEEviT0_T1_,"ax",@progbits
	.align	128
        .global         _ZN2at6native29vectorized_elementwise_kernelILi2EZZZNS0_16sqrt_kernel_cudaERNS_18TensorIteratorBaseEENKUlvE0_clEvENKUlvE0_clEvEUlfE_St5arrayIPcLm2EEEEviT0_T1_
        .type           _ZN2at6native29vectorized_elementwise_kernelILi2EZZZNS0_16sqrt_kernel_cudaERNS_18TensorIteratorBaseEENKUlvE0_clEvENKUlvE0_clEvEUlfE_St5arrayIPcLm2EEEEviT0_T1_,@function
        .size           _ZN2at6native29vectorized_elementwise_kernelILi2EZZZNS0_16sqrt_kernel_cudaERNS_18TensorIteratorBaseEENKUlvE0_clEvENKUlvE0_clEvEUlfE_St5arrayIPcLm2EEEEviT0_T1_,(.L_x_36365 - _ZN2at6native29vectorized_elementwise_kernelILi2EZZZNS0_16sqrt_kernel_cudaERNS_18TensorIteratorBaseEENKUlvE0_clEvENKUlvE0_clEvEUlfE_St5arrayIPcLm2EEEEviT0_T1_)
        .other          _ZN2at6native29vectorized_elementwise_kernelILi2EZZZNS0_16sqrt_kernel_cudaERNS_18TensorIteratorBaseEENKUlvE0_clEvENKUlvE0_clEvEUlfE_St5arrayIPcLm2EEEEviT0_T1_,@"STO_CUDA_ENTRY STV_DEFAULT"
_ZN2at6native29vectorized_elementwise_kernelILi2EZZZNS0_16sqrt_kernel_cudaERNS_18TensorIteratorBaseEENKUlvE0_clEvENKUlvE0_clEvEUlfE_St5arrayIPcLm2EEEEviT0_T1_:
.text._ZN2at6native29vectorized_elementwise_kernelILi2EZZZNS0_16sqrt_kernel_cudaERNS_18TensorIteratorBaseEENKUlvE0_clEvENKUlvE0_clEvEUlfE_St5arrayIPcLm2EEEEviT0_T1_:
        /* <DEDUP_REMOVED lines=19> */
[----:B---3--:R-:W-:Y:S08]  /*0130*/  MUFU.SQRT R7, R7 ;  /* 0x0000000700077308 */ /* 0x008ff00000002000 */
[----:B------:R-:W0:Y:S08]  /*0140*/  MUFU.SQRT R6, R6 ;  /* 0x0000000600067308 */ /* 0x000e300000002000 */
[----:B----4-:R-:W-:Y:S08]  /*0150*/  MUFU.SQRT R9, R9 ;  /* 0x0000000900097308 */ /* 0x010ff00000002000 */
[----:B------:R-:W1:Y:S01]  /*0160*/  MUFU.SQRT R8, R8 ;  /* 0x0000000800087308 */ /* 0x000e620000002000 */
[----:B0-----:R-:W-:Y:S07]  /*0170*/  STG.E.64 desc[UR4][R4.64], R6 ;  /* 0x0000000604007986 */ /* 0x001fee000c101b04 */
[----:B-----5:R-:W-:Y:S08]  /*0180*/  MUFU.SQRT R11, R11 ;  /* 0x0000000b000b7308 */ /* 0x020ff00000002000 */
[----:B------:R-:W0:Y:S01]  /*0190*/  MUFU.SQRT R10, R10 ;  /* 0x0000000a000a7308 */ /* 0x000e220000002000 */
[----:B-1----:R-:W-:Y:S07]  /*01a0*/  STG.E.64 desc[UR4][R4.64+0x400], R8 ;  /* 0x0004000804007986 */ /* 0x002fee000c101b04 */
[----:B------:R-:W-:Y:S08]  /*01b0*/  MUFU.SQRT R13, R13 ;  /* 0x0000000d000d7308 */ /* 0x000ff00000002000 */
[----:B------:R-:W1:Y:S01]  /*01c0*/  MUFU.SQRT R12, R12 ;  /* 0x0000000c000c7308 */ /* 0x000e620000002000 */
[----:B0-----:R-:W-:Y:S04]  /*01d0*/  STG.E.64 desc[UR4][R4.64+0x800], R10 ;  /* 0x0008000a04007986 */ /* 0x001fe8000c101b04 */
[----:B-1----:R-:W-:Y:S01]  /*01e0*/  STG.E.64 desc[UR4][R4.64+0xc00], R12 ;  /* 0x000c000c04007986 */ /* 0x002fe2000c101b04 */
[----:B------:R-:W-:Y:S05]  /*01f0*/  EXIT ;  /* 0x000000000000794d */ /* 0x000fea0003800000 */
.L_x_21913:
[----:B------:R-:W0:Y:S02]  /*0200*/  S2R R23, SR_TID.X ;  /* 0x0000000000177919 */ /* 0x000e240000002100 */
[----:B0-----:R-:W-:Y:S01]  /*0210*/  ISETP.GE.AND P0, PT, R23, R2, PT ;  /* 0x000000021700720c */ /* 0x001fe20003f06270 */
[----:B------:R-:W-:-:S12]  /*0220*/  IMAD.MOV.U32 R21, RZ, RZ, R23 ;  /* 0x000000ffff157224 */ /* 0x000fd800078e0017 */
[----:B------:R-:W-:Y:S01]  /*0230*/  @!P0 IADD3 R21, R23, 0x80, RZ ;  /* 0x0000008017158810 */ /* 0x000fe20007ffe0ff */
[----:B------:R-:W0:Y:S01]  /*0240*/  @!P0 LDC.64 R26, c[0x0][0x220] ;  /* 0x00008800ff1a8b82 */ /* 0x000e220000000a00 */
[----:B------:R-:W-:Y:S02]  /*0250*/  @!P0 IMAD.IADD R11, R0, 0x1, R23 ;  /* 0x00000001000b8824 */ /* 0x000fe400078e0217 */
[----:B------:R-:W-:-:S13]  /*0260*/  ISETP.GE.AND P5, PT, R21, R2, PT ;  /* 0x000000021500720c */ /* 0x000fda0003fa6270 */
[----:B------:R-:W-:Y:S01]  /*0270*/  @!P5 IMAD.IADD R22, R0, 0x1, R21 ;  /* 0x000000010016d824 */ /* 0x000fe200078e0215 */
[----:B------:R-:W-:Y:S01]  /*0280*/  @!P5 IADD3 R21, R21, 0x80, RZ ;  /* 0x000000801515d810 */ /* 0x000fe20007ffe0ff */
[----:B------:R-:W1:Y:S03]  /*0290*/  @!P5 LDC.64 R14, c[0x0][0x220] ;  /* 0x00008800ff0edb82 */ /* 0x000e660000000a00 */
[----:B------:R-:W-:Y:S01]  /*02a0*/  ISETP.GE.AND P6, PT, R21, R2, PT ;  /* 0x000000021500720c */ /* 0x000fe20003fc6270 */
[----:B0-----:R-:W-:Y:S01]  /*02b0*/  @!P0 IMAD.WIDE.U32 R26, R11, 0x4, R26 ;  /* 0x000000040b1a8825 */ /* 0x001fe200078e001a */
[----:B------:R-:W-:-:S11]  /*02c0*/  HFMA2.MMA R11, -RZ, RZ, 0, 0 ;  /* 0x00000000ff0b7435 */ /* 0x000fd600000001ff */
[----:B------:R-:W-:Y:S01]  /*02d0*/  @!P6 IMAD.IADD R3, R0, 0x1, R21 ;  /* 0x000000010003e824 */ /* 0x000fe200078e0215 */
[----:B------:R-:W-:Y:S01]  /*02e0*/  @!P6 IADD3 R21, R21, 0x80, RZ ;  /* 0x000000801515e810 */ /* 0x000fe20007ffe0ff */
[----:B------:R-:W0:Y:S01]  /*02f0*/  @!P6 LDC.64 R12, c[0x0][0x220] ;  /* 0x00008800ff0ceb82 */ /* 0x000e220000000a00 */
[----:B------:R2:W3:Y:S02]  /*0300*/  @!P0 LDG.E R11, desc[UR4][R26.64] ;  /* 0x000000041a0b8981 */ /* 0x0004e4000c1e1900 */
[----:B------:R-:W-:-:S13]  /*0310*/  ISETP.GE.AND P1, PT, R21, R2, PT ;  /* 0x000000021500720c */ /* 0x000fda0003f26270 */
[----:B------:R-:W-:Y:S01]  /*0320*/  @!P1 IMAD.IADD R18, R0, 0x1, R21 ;  /* 0x0000000100129824 */ /* 0x000fe200078e0215 */
[----:B------:R-:W-:Y:S01]  /*0330*/  @!P1 IADD3 R21, R21, 0x80, RZ ;  /* 0x0000008015159810 */ /* 0x000fe20007ffe0ff */
[----:B------:R-:W4:Y:S03]  /*0340*/  @!P1 LDC.64 R28, c[0x0][0x220] ;  /* 0x00008800ff1c9b82 */ /* 0x000f260000000a00 */
[----:B------:R-:W-:-:S13]  /*0350*/  ISETP.GE.AND P2, PT, R21, R2, PT ;  /* 0x000000021500720c */ /* 0x000fda0003f46270 */
[----:B------:R-:W-:Y:S01]  /*0360*/  @!P2 IMAD.IADD R19, R0, 0x1, R21 ;  /* 0x000000010013a824 */ /* 0x000fe200078e0215 */
[----:B------:R-:W-:Y:S01]  /*0370*/  @!P2 IADD3 R21, R21, 0x80, RZ ;  /* 0x000000801515a810 */ /* 0x000fe20007ffe0ff */
[----:B------:R-:W5:Y:S03]  /*0380*/  @!P2 LDC.64 R16, c[0x0][0x220] ;  /* 0x00008800ff10ab82 */ /* 0x000f660000000a00 */
[----:B------:R-:W-:-:S13]  /*0390*/  ISETP.GE.AND P3, PT, R21, R2, PT ;  /* 0x000000021500720c */ /* 0x000fda0003f66270 */
[----:B------:R-:W-:Y:S01]  /*03a0*/  @!P3 IMAD.IADD R25, R0, 0x1, R21 ;  /* 0x000000010019b824 */ /* 0x000fe200078e0215 */
[----:B------:R-:W-:-:S04]  /*03b0*/  @!P3 IADD3 R21, R21, 0x80, RZ ;  /* 0x000000801515b810 */ /* 0x000fc80007ffe0ff */
[----:B------:R-:W-:Y:S01]  /*03c0*/  ISETP.GE.AND P4, PT, R21, R2, PT ;  /* 0x000000021500720c */ /* 0x000fe20003f86270 */
[----:B0-----:R-:W-:-:S04]  /*03d0*/  @!P6 IMAD.WIDE.U32 R12, R3, 0x4, R12 ;  /* 0x00000004030ce825 */ /* 0x001fc800078e000c */
[----:B------:R-:W-:Y:S02]  /*03e0*/  IMAD.MOV.U32 R3, RZ, RZ, RZ ;  /* 0x000000ffff037224 */ /* 0x000fe400078e00ff */
[----:B-1----:R-:W-:-:S05]  /*03f0*/  @!P5 IMAD.WIDE.U32 R14, R22, 0x4, R14 ;  /* 0x00000004160ed825 */ /* 0x002fca00078e000e */
[----:B------:R0:W3:Y:S01]  /*0400*/  @!P5 LDG.E R3, desc[UR4][R14.64] ;  /* 0x000000040e03d981 */ /* 0x0000e2000c1e1900 */
[----:B--2---:R-:W-:Y:S01]  /*0410*/  @!P4 IMAD.IADD R27, R0, 0x1, R21 ;  /* 0x00000001001bc824 */ /* 0x004fe200078e0215 */
[----:B------:R-:W-:-:S04]  /*0420*/  @!P4 IADD3 R21, R21, 0x80, RZ ;  /* 0x000000801515c810 */ /* 0x000fc80007ffe0ff */
[----:B------:R-:W-:Y:S01]  /*0430*/  ISETP.GE.AND P5, PT, R21, R2, PT ;  /* 0x000000021500720c */ /* 0x000fe20003fa6270 */
[----:B0-----:R-:W0:Y:S01]  /*0440*/  @!P3 LDC.64 R14, c[0x0][0x220] ;  /* 0x00008800ff0ebb82 */ /* 0x001e220000000a00 */
[----:B------:R-:W-:Y:S01]  /*0450*/  MOV R22, RZ ;  /* 0x000000ff00167202 */ /* 0x000fe20000000f00 */
[----:B----4-:R-:W-:-:S04]  /*0460*/  @!P1 IMAD.WIDE.U32 R28, R18, 0x4, R28 ;  /* 0x00000004121c9825 */ /* 0x010fc800078e001c */
[----:B-----5:R-:W-:Y:S01]  /*0470*/  @!P2 IMAD.WIDE.U32 R16, R19, 0x4, R16 ;  /* 0x000000041310a825 */ /* 0x020fe200078e0010 */
[----:B------:R1:W2:Y:S05]  /*0480*/  @!P6 LDG.E R22, desc[UR4][R12.64] ;  /* 0x000000040c16e981 */ /* 0x0002aa000c1e1900 */
[----:B------:R-:W4:Y:S01]  /*0490*/  @!P5 LDC.64 R18, c[0x0][0x220] ;  /* 0x00008800ff12db82 */ /* 0x000f220000000a00 */
[----:B------:R-:W-:Y:S01]  /*04a0*/  IMAD.MOV.U32 R24, RZ, RZ, RZ ;  /* 0x000000ffff187224 */ /* 0x000fe200078e00ff */
[----:B------:R-:W-:-:S05]  /*04b0*/  HFMA2.MMA R26, -RZ, RZ, 0, 0 ;  /* 0x00000000ff1a7435 */ /* 0x000fca00000001ff */
[----:B------:R-:W5:Y:S01]  /*04c0*/  @!P1 LDG.E R24, desc[UR4][R28.64] ;  /* 0x000000041c189981 */ /* 0x000f62000c1e1900 */
[----:B-1----:R-:W1:Y:S01]  /*04d0*/  @!P4 LDC.64 R12, c[0x0][0x220] ;  /* 0x00008800ff0ccb82 */ /* 0x002e620000000a00 */
[----:B------:R-:W-:-:S03]  /*04e0*/  @!P5 IMAD.IADD R21, R0, 0x1, R21 ;  /* 0x000000010015d824 */ /* 0x000fc600078e0215 */
[----:B------:R1:W5:Y:S01]  /*04f0*/  @!P2 LDG.E R26, desc[UR4][R16.64] ;  /* 0x00000004101aa981 */ /* 0x000362000c1e1900 */
[----:B0-----:R-:W-:-:S04]  /*0500*/  @!P3 IMAD.WIDE.U32 R14, R25, 0x4, R14 ;  /* 0x00000004190eb825 */ /* 0x001fc800078e000e */
[----:B------:R-:W-:-:S06]  /*0510*/  IMAD.MOV.U32 R25, RZ, RZ, RZ ;  /* 0x000000ffff197224 */ /* 0x000fcc00078e00ff */
[----:B------:R0:W5:Y:S01]  /*0520*/  @!P3 LDG.E R25, desc[UR4][R14.64] ;  /* 0x000000040e19b981 */ /* 0x000162000c1e1900 */
[----:B----4-:R-:W-:Y:S01]  /*0530*/  @!P5 IMAD.WIDE.U32 R18, R21, 0x4, R18 ;  /* 0x000000041512d825 */ /* 0x010fe200078e0012 */
[----:B------:R-:W-:-:S03]  /*0540*/  HFMA2.MMA R21, -RZ, RZ, 0, 0 ;  /* 0x00000000ff157435 */ /* 0x000fc600000001ff */
[----:B-1----:R-:W-:Y:S01]  /*0550*/  @!P4 IMAD.WIDE.U32 R12, R27, 0x4, R12 ;  /* 0x000000041b0cc825 */ /* 0x002fe200078e000c */
[----:B------:R-:W-:-:S06]  /*0560*/  MOV R27, RZ ;  /* 0x000000ff001b7202 */ /* 0x000fcc0000000f00 */
[----:B------:R-:W4:Y:S04]  /*0570*/  @!P5 LDG.E R21, desc[UR4][R18.64] ;  /* 0x000000041215d981 */ /* 0x000f28000c1e1900 */
[----:B------:R1:W4:Y:S01]  /*0580*/  @!P4 LDG.E R27, desc[UR4][R12.64] ;  /* 0x000000040c1bc981 */ /* 0x000322000c1e1900 */
[C---:B------:R-:W-:Y:S01]  /*0590*/  VIADD R17, R23.reuse, 0x80 ;  /* 0x0000008017117836 */ /* 0x040fe20000000000 */
[----:B0-----:R-:W-:-:S04]  /*05a0*/  IADD3 R15, R23, 0x100, RZ ;  /* 0x00000100170f7810 */ /* 0x001fc80007ffe0ff */
[-C--:B------:R-:W-:Y:S02]  /*05b0*/  ISETP.GE.AND P1, PT, R17, R2.reuse, PT ;  /* 0x000000021100720c */ /* 0x080fe40003f26270 */
[----:B------:R-:W-:Y:S01]  /*05c0*/  ISETP.GE.AND P2, PT, R15, R2, PT ;  /* 0x000000020f00720c */ /* 0x000fe20003f46270 */
[C---:B-1----:R-:W-:Y:S01]  /*05d0*/  VIADD R13, R23.reuse, 0x180 ;  /* 0x00000180170d7836 */ /* 0x042fe20000000000 */
[C---:B------:R-:W-:Y:S01]  /*05e0*/  IADD3 R15, R23.reuse, 0x200, RZ ;  /* 0x00000200170f7810 */ /* 0x040fe20007ffe0ff */
[----:B------:R-:W-:Y:S04]  /*05f0*/  BSSY B0, `(.L_x_21914) ;  /* 0x0000042000007945 */ /* 0x000fe80003800000 */
[----:B------:R-:W-:Y:S01]  /*0600*/  BSSY B1, `(.L_x_21915) ;  /* 0x000003a000017945 */ /* 0x000fe20003800000 */
[----:B---3--:R0:W1:Y:S02]  /*0610*/  @!P0 MUFU.SQRT R20, R11 ;  /* 0x0000000b00148308 */ /* 0x0080640000002000 */
[----:B0-----:R-:W-:-:S06]  /*0620*/  IADD3 R11, R23, 0x300, RZ ;  /* 0x00000300170b7810 */ /* 0x001fcc0007ffe0ff */
[----:B------:R0:W3:Y:S01]  /*0630*/  @!P1 MUFU.SQRT R4, R3 ;  /* 0x0000000300049308 */ /* 0x0000e20000002000 */
[-C--:B------:R-:W-:Y:S02]  /*0640*/  ISETP.GE.AND P1, PT, R13, R2.reuse, PT ;  /* 0x000000020d00720c */ /* 0x080fe40003f26270 */
[----:B------:R-:W1:Y:S05]  /*0650*/  @!P0 LDC.64 R12, c[0x0][0x218] ;  /* 0x00008600ff0c8b82 */ /* 0x000e6a0000000a00 */
[----:B--2---:R2:W1:Y:S01]  /*0660*/  @!P2 MUFU.SQRT R5, R22 ;  /* 0x000000160005a308 */ /* 0x0044620000002000 */
[----:B------:R-:W-:Y:S01]  /*0670*/  ISETP.GE.AND P2, PT, R15, R2, PT ;  /* 0x000000020f00720c */ /* 0x000fe20003f46270 */
[----:B------:R-:W-:-:S06]  /*0680*/  VIADD R15, R23, 0x280 ;  /* 0x00000280170f7836 */ /* 0x000fcc0000000000 */
[----:B-----5:R2:W1:Y:S01]  /*0690*/  @!P1 MUFU.SQRT R6, R24 ;  /* 0x0000001800069308 */ /* 0x0204620000002000 */
[----:B------:R-:W-:Y:S02]  /*06a0*/  ISETP.GE.AND P1, PT, R15, R2, PT ;  /* 0x000000020f00720c */ /* 0x000fe40003f26270 */
[----:B0-----:R-:W-:-:S05]  /*06b0*/  IADD3 R3, R23, 0x380, RZ ;  /* 0x0000038017037810 */ /* 0x001fca0007ffe0ff */
[----:B------:R2:W0:Y:S01]  /*06c0*/  @!P2 MUFU.SQRT R7, R26 ;  /* 0x0000001a0007a308 */ /* 0x0004220000002000 */
[----:B------:R-:W-:Y:S01]  /*06d0*/  ISETP.GE.AND P2, PT, R11, R2, PT ;  /* 0x000000020b00720c */ /* 0x000fe20003f46270 */
[----:B------:R-:W-:Y:S02]  /*06e0*/  @!P0 IMAD.IADD R11, R0, 0x1, R23 ;  /* 0x00000001000b8824 */ /* 0x000fe400078e0217 */
[----:B------:R-:W-:-:S04]  /*06f0*/  @!P0 IMAD.MOV.U32 R23, RZ, RZ, R17 ;  /* 0x000000ffff178224 */ /* 0x000fc800078e0011 */
[----:B------:R2:W0:Y:S01]  /*0700*/  @!P1 MUFU.SQRT R8, R25 ;  /* 0x0000001900089308 */ /* 0x0004220000002000 */
[----:B------:R-:W-:Y:S01]  /*0710*/  ISETP.GE.AND P1, PT, R3, R2, PT ;  /* 0x000000020300720c */ /* 0x000fe20003f26270 */
[----:B-1----:R-:W-:-:S05]  /*0720*/  @!P0 IMAD.WIDE.U32 R12, R11, 0x4, R12 ;  /* 0x000000040b0c8825 */ /* 0x002fca00078e000c */
[----:B------:R2:W-:Y:S01]  /*0730*/  @!P0 STG.E desc[UR4][R12.64], R20 ;  /* 0x000000140c008986 */ /* 0x0005e2000c101904 */
[----:B------:R-:W-:-:S06]  /*0740*/  ISETP.GE.AND P0, PT, R23, R2, PT ;  /* 0x000000021700720c */ /* 0x000fcc0003f06270 */
[----:B----4-:R2:W1:Y:S08]  /*0750*/  @!P1 MUFU.SQRT R10, R21 ;  /* 0x00000015000a9308 */ /* 0x0104700000002000 */
[----:B------:R2:W4:Y:S01]  /*0760*/  @!P2 MUFU.SQRT R9, R27 ;  /* 0x0000001b0009a308 */ /* 0x0005220000002000 */
[----:B0--3--:R-:W-:Y:S05]  /*0770*/  @P0 BRA `(.L_x_21916) ;  /* 0x0000000000300947 */ /* 0x009fea0003800000 */
[----:B--2---:R-:W0:Y:S01]  /*0780*/  LDC.64 R12, c[0x0][0x218] ;  /* 0x00008600ff0c7b82 */ /* 0x004e220000000a00 */
[----:B------:R-:W-:Y:S01]  /*0790*/  IADD3 R3, R0, R23, RZ ;  /* 0x0000001700037210 */ /* 0x000fe20007ffe0ff */
[----:B------:R-:W-:-:S05]  /*07a0*/  VIADD R23, R23, 0x80 ;  /* 0x0000008017177836 */ /* 0x000fca0000000000 */
[----:B------:R-:W-:Y:S01]  /*07b0*/  ISETP.GE.AND P0, PT, R23, R2, PT ;  /* 0x000000021700720c */ /* 0x000fe20003f06270 */
[----:B0-----:R-:W-:-:S05]  /*07c0*/  IMAD.WIDE.U32 R12, R3, 0x4, R12 ;  /* 0x00000004030c7825 */ /* 0x001fca00078e000c */
[----:B------:R0:W-:Y:S07]  /*07d0*/  STG.E desc[UR4][R12.64], R4 ;  /* 0x000000040c007986 */ /* 0x0001ee000c101904 */
[----:B------:R-:W-:Y:S05]  /*07e0*/  @P0 BRA `(.L_x_21917) ;  /* 0x0000000000300947 */ /* 0x000fea0003800000 */
[----:B0-----:R-:W0:Y:S01]  /*07f0*/  LDC.64 R12, c[0x0][0x218] ;  /* 0x00008600ff0c7b82 */ /* 0x001e220000000a00 */
[----:B------:R-:W-:Y:S01]  /*0800*/  IADD3 R3, R0, R23, RZ ;  /* 0x0000001700037210 */ /* 0x000fe20007ffe0ff */
[----:B------:R-:W-:-:S04]  /*0810*/  VIADD R23, R23, 0x80 ;  /* 0x0000008017177836 */ /* 0x000fc80000000000 */
[----:B0-----:R-:W-:-:S05]  /*0820*/  IMAD.WIDE.U32 R12, R3, 0x4, R12 ;  /* 0x00000004030c7825 */ /* 0x001fca00078e000c */
[----:B------:R0:W-:Y:S02]  /*0830*/  STG.E desc[UR4][R12.64], R5 ;  /* 0x000000050c007986 */ /* 0x0001e4000c101904 */
.L_x_21916:
[----:B------:R-:W-:-:S13]  /*0840*/  ISETP.GE.AND P0, PT, R23, R2, PT ;  /* 0x000000021700720c */ /* 0x000fda0003f06270 */
[----:B------:R-:W-:Y:S05]  /*0850*/  @P0 BRA `(.L_x_21918) ;  /* 0x0000000000300947 */ /* 0x000fea0003800000 */
[----:B0-----:R-:W0:Y:S01]  /*0860*/  LDC.64 R4, c[0x0][0x218] ;  /* 0x00008600ff047b82 */ /* 0x001e220000000a00 */
[----:B------:R-:W-:Y:S01]  /*0870*/  IADD3 R3, R0, R23, RZ ;  /* 0x0000001700037210 */ /* 0x000fe20007ffe0ff */
[----:B------:R-:W-:-:S04]  /*0880*/  VIADD R23, R23, 0x80 ;  /* 0x0000008017177836 */ /* 0x000fc80000000000 */
[----:B0-----:R-:W-:-:S05]  /*0890*/  IMAD.WIDE.U32 R4, R3, 0x4, R4 ;  /* 0x0000000403047825 */ /* 0x001fca00078e0004 */
[----:B------:R3:W-:Y:S02]  /*08a0*/  STG.E desc[UR4][R4.64], R6 ;  /* 0x0000000604007986 */ /* 0x0007e4000c101904 */
.L_x_21917:
[----:B------:R-:W-:-:S13]  /*08b0*/  ISETP.GE.AND P0, PT, R23, R2, PT ;  /* 0x000000021700720c */ /* 0x000fda0003f06270 */
[----:B------:R-:W-:Y:S05]  /*08c0*/  @P0 BRA `(.L_x_21919) ;  /* 0x0000000000340947 */ /* 0x000fea0003800000 */
[----:B0--3--:R-:W0:Y:S01]  /*08d0*/  LDC.64 R4, c[0x0][0x218] ;  /* 0x00008600ff047b82 */ /* 0x009e220000000a00 */
[----:B------:R-:W-:Y:S01]  /*08e0*/  IADD3 R3, R0, R23, RZ ;  /* 0x0000001700037210 */ /* 0x000fe20007ffe0ff */
[----:B------:R-:W-:-:S04]  /*08f0*/  VIADD R23, R23, 0x80 ;  /* 0x0000008017177836 */ /* 0x000fc80000000000 */
[----:B0-----:R-:W-:-:S05]  /*0900*/  IMAD.WIDE.U32 R4, R3, 0x4, R4 ;  /* 0x0000000403047825 */ /* 0x001fca00078e0004 */
[----:B------:R3:W-:Y:S02]  /*0910*/  STG.E desc[UR4][R4.64], R7 ;  /* 0x0000000704007986 */ /* 0x0007e4000c101904 */
.L_x_21918:
[----:B------:R-:W-:-:S13]  /*0920*/  ISETP.GE.AND P0, PT, R23, R2, PT ;  /* 0x000000021700720c */ /* 0x000fda0003f06270 */
[----:B------:R-:W-:Y:S05]  /*0930*/  @P0 BREAK B1 ;  /* 0x0000000000010942 */ /* 0x000fea0003800000 */
[----:B------:R-:W-:Y:S05]  /*0940*/  @P0 BRA `(.L_x_21920) ;  /* 0x0000000000300947 */ /* 0x000fea0003800000 */
[----:B0--3--:R-:W0:Y:S01]  /*0950*/  LDC.64 R4, c[0x0][0x218] ;  /* 0x00008600ff047b82 */ /* 0x009e220000000a00 */
[----:B------:R-:W-:Y:S01]  /*0960*/  IADD3 R3, R0, R23, RZ ;  /* 0x0000001700037210 */ /* 0x000fe20007ffe0ff */
[----:B------:R-:W-:-:S04]  /*0970*/  VIADD R23, R23, 0x80 ;  /* 0x0000008017177836 */ /* 0x000fc80000000000 */
[----:B0-----:R-:W-:-:S05]  /*0980*/  IMAD.WIDE.U32 R4, R3, 0x4, R4 ;  /* 0x0000000403047825 */ /* 0x001fca00078e0004 */
[----:B------:R0:W-:Y:S02]  /*0990*/  STG.E desc[UR4][R4.64], R8 ;  /* 0x0000000804007986 */ /* 0x0001e4000c101904 */
.L_x_21919:
[----:B------:R-:W-:Y:S05]  /*09a0*/  BSYNC B1 ;  /* 0x0000000000017941 */ /* 0x000fea0003800000 */
.L_x_21915:
[----:B------:R-:W-:-:S13]  /*09b0*/  ISETP.GE.AND P0, PT, R23, R2, PT ;  /* 0x000000021700720c */ /* 0x000fda0003f06270 */
[----:B0--3--:R-:W0:Y:S01]  /*09c0*/  @!P0 LDC.64 R4, c[0x0][0x218] ;  /* 0x00008600ff048b82 */ /* 0x009e220000000a00 */
[----:B------:R-:W-:Y:S01]  /*09d0*/  @!P0 IADD3 R3, R0, R23, RZ ;  /* 0x0000001700038210 */ /* 0x000fe20007ffe0ff */
[----:B------:R-:W-:-:S04]  /*09e0*/  @!P0 VIADD R23, R23, 0x80 ;  /* 0x0000008017178836 */ /* 0x000fc80000000000 */
[----:B0-----:R-:W-:-:S05]  /*09f0*/  @!P0 IMAD.WIDE.U32 R4, R3, 0x4, R4 ;  /* 0x0000000403048825 */ /* 0x001fca00078e0004 */
[----:B----4-:R0:W-:Y:S02]  /*0a00*/  @!P0 STG.E desc[UR4][R4.64], R9 ;  /* 0x0000000904008986 */ /* 0x0101e4000c101904 */
.L_x_21920:
[----:B------:R-:W-:Y:S05]  /*0a10*/  BSYNC B0 ;  /* 0x0000000000007941 */ /* 0x000fea0003800000 */
.L_x_21914:
[----:B------:R-:W-:Y:S05]  /*0a20*/  WARPSYNC.ALL ;  /* 0x0000000000007948 */ /* 0x000fea0003800000 */
[----:B------:R-:W-:-:S13]  /*0a30*/  ISETP.GE.AND P0, PT, R23, R2, PT ;  /* 0x000000021700720c */ /* 0x000fda0003f06270 */
[----:B------:R-:W-:Y:S05]  /*0a40*/  @P0 EXIT ;  /* 0x000000000000094d */ /* 0x000fea0003800000 */
[----:B------:R-:W5:Y:S01]  /*0a50*/  LDC.64 R2, c[0x0][0x218] ;  /* 0x00008600ff027b82 */ /* 0x000f620000000a00 */
[----:B------:R-:W-:-:S05]  /*0a60*/  IADD3 R23, R0, R23, RZ ;  /* 0x0000001700177210 */ /* 0x000fca0007ffe0ff */
[----:B-----5:R-:W-:-:S05]  /*0a70*/  IMAD.WIDE.U32 R2, R23, 0x4, R2 ;  /* 0x0000000417027825 */ /* 0x020fca00078e0002 */
[----:B-1----:R-:W-:Y:S01]  /*0a80*/  STG.E desc[UR4][R2.64], R10 ;  /* 0x0000000a02007986 */ /* 0x002fe2000c101904 */
[----:B------:R-:W-:Y:S05]  /*0a90*/  EXIT ;  /* 0x000000000000794d */ /* 0x000fea0003800000 */
.L_x_21921:
        /* <DEDUP_REMOVED lines=14> */
.L_x_36365:


//--------------------- .text._ZN2at6native29vectorized_elementwise_kernelILi4EZZZNS0_16sqrt_kernel_cudaERNS_18TensorIteratorBaseEENKUlvE0_clEvENKUlvE0_clEvEUlfE_St5arrayIPcLm2EEEEviT0_T1_ --------------------------
	.section	.text._ZN2at6native29vectorized_elementwise_kernelILi4EZZZNS0_16sqrt_kernel_cudaERNS_18TensorIteratorBaseEENKUlvE0_clEvENKUlvE0_clEvEUlfE_St5arrayIPcLm2EEEEviT0_T1_,"ax",@progbits
	.align	128
        .global         _ZN2at6native29vectorized_elementwise_kernelILi4EZZZNS0_16sqrt_kernel_cudaERNS_18TensorIteratorBaseEENKUlvE0_clEvENKUlvE0_clEvEUlfE_St5arrayIPcLm2EEEEviT0_T1_
        .type           _ZN2at6native29vectorized_elementwise_kernelILi4EZZZNS0_16sqrt_kernel_cudaERNS_18TensorIteratorBaseEENKUlvE0_clEvENKUlvE0_clEvEUlfE_St5arrayIPcLm2EEEEviT0_T1_,@function
        .size           _ZN2at6native29vectorized_elementwise_kernelILi4EZZZNS0_16sqrt_kernel_cudaERNS_18TensorIteratorBaseEENKUlvE0_clEvENKUlvE0_clEvEUlfE_St5arrayIPcLm2EEEEviT0_T1_,(.L_x_36366 - _ZN2at6native29vectorized_elementwise_kernelILi4EZZZNS0_16sqrt_kernel_cudaERNS_18TensorIteratorBaseEENKUlvE0_clEvENKUlvE0_clEvEUlfE_St5arrayIPcLm2EEEEviT0_T1_)
        .other          _ZN2at6native29vectorized_elementwise_kernelILi4EZZZNS0_16sqrt_kernel_cudaERNS_18TensorIteratorBaseEENKUlvE0_clEvENKUlvE0_clEvEUlfE_St5arrayIPcLm2EEEEviT0_T1_,@"STO_CUDA_ENTRY STV_DEFAULT"
_ZN2at6native29vectorized_elementwise_kernelILi4EZZZNS0_16sqrt_kernel_cudaERNS_18TensorIteratorBaseEENKUlvE0_clEvENKUlvE0_clEvEUlfE_St5arrayIPcLm2EEEEviT0_T1_:
.text._ZN2at6native29vectorized_elementwise_kernelILi4EZZZNS0_16sqrt_kernel_cudaERNS_18TensorIteratorBaseEENKUlvE0_clEvENKUlvE0_clEvEUlfE_St5arrayIPcLm2EEEEviT0_T1_:
        /* <DEDUP_REMOVED lines=17> */
[----:B---3--:R-:W-:Y:S08]  /*0110*/  MUFU.SQRT R7, R7 ;  /* 0x0000000700077308 */ /* 0x008ff00000002000 */
[----:B------:R-:W-:Y:S08]  /*0120*/  MUFU.SQRT R6, R6 ;  /* 0x0000000600067308 */ /* 0x000ff00000002000 */
[----:B------:R-:W-:Y:S08]  /*0130*/  MUFU.SQRT R5, R5 ;  /* 0x0000000500057308 */ /* 0x000ff00000002000 */
[----:B------:R-:W0:Y:S08]  /*0140*/  MUFU.SQRT R4, R4 ;  /* 0x0000000400047308 */ /* 0x000e300000002000 */
[----:B----4-:R-:W-:Y:S08]  /*0150*/  MUFU.SQRT R11, R11 ;  /* 0x0000000b000b7308 */ /* 0x010ff00000002000 */
[----:B------:R-:W-:Y:S01]  /*0160*/  MUFU.SQRT R10, R10 ;  /* 0x0000000a000a7308 */ /* 0x000fe20000002000 */
[----:B0-----:R-:W-:Y:S07]  /*0170*/  STG.E.128 desc[UR4][R12.64], R4 ;  /* 0x000000040c007986 */ /* 0x001fee000c101d04 */
[----:B------:R-:W-:Y:S08]  /*0180*/  MUFU.SQRT R9, R9 ;  /* 0x0000000900097308 */ /* 0x000ff00000002000 */
[----:B------:R-:W0:Y:S02]  /*0190*/  MUFU.SQRT R8, R8 ;  /* 0x0000000800087308 */ /* 0x000e240000002000 */
[----:B0-----:R-:W-:Y:S01]  /*01a0*/  STG.E.128 desc[UR4][R12.64+0x800], R8 ;  /* 0x000800080c007986 */ /* 0x001fe2000c101d04 */
[----:B------:R-:W-:Y:S05]  /*01b0*/  EXIT ;  /* 0x000000000000794d */ /* 0x000fea0003800000 */
.L_x_21922:
        /* <DEDUP_REMOVED lines=100> */
.L_x_21925:
[----:B------:R-:W-:-:S13]  /*0800*/  ISETP.GE.AND P0, PT, R23, R2, PT ;  /* 0x000000021700720c */ /* 0x000fda0003f06270 */
[----:B------:R-:W-:Y:S05]  /*0810*/  @P0 BRA `(.L_x_21927) ;  /* 0x0000000000300947 */ /* 0x000fea0003800000 */
[----:B0-----:R-:W0:Y:S01]  /*0820*/  LDC.64 R4, c[0x0][0x218] ;  /* 0x00008600ff047b82 */ /* 0x001e220000000a00 */
[----:B------:R-:W-:Y:S01]  /*0830*/  IADD3 R3, R0, R23, RZ ;  /* 0x0000001700037210 */ /* 0x000fe20007ffe0ff */
[----:B------:R-:W-:-:S04]  /*0840*/  VIADD R23, R23, 0x80 ;  /* 0x0000008017177836 */ /* 0x000fc80000000000 */
[----:B0-----:R-:W-:-:S05]  /*0850*/  IMAD.WIDE.U32 R4, R3, 0x4, R4 ;  /* 0x0000000403047825 */ /* 0x001fca00078e0004 */
[----:B------:R3:W-:Y:S02]  /*0860*/  STG.E desc[UR4][R4.64], R6 ;  /* 0x0000000604007986 */ /* 0x0007e4000c101904 */
.L_x_21926:
[----:B------:R-:W-:-:S13]  /*0870*/  ISETP.GE.AND P0, PT, R23, R2, PT ;  /* 0x000000021700720c */ /* 0x000fda0003f06270 */
[----:B------:R-:W-:Y:S05]  /*0880*/  @P0 BRA `(.L_x_21928) ;  /* 0x0000000000340947 */ /* 0x000fea0003800000 */
[----:B0--3--:R-:W0:Y:S01]  /*0890*/  LDC.64 R4, c[0x0][0x218] ;  /* 0x00008600ff047b82 */ /* 0x009e220000000a00 */
[----:B------:R-:W-:Y:S01]  /*08a0*/  IADD3 R3, R0, R23, RZ ;  /* 0x0000001700037210 */ /* 0x000fe20007ffe0ff */
[----:B------:R-:W-:-:S04]  /*08b0*/  VIADD R23, R23, 0x80 ;  /* 0x0000008017177836 */ /* 0x000fc80000000000 */
[----:B0-----:R-:W-:-:S05]  /*08c0*/  IMAD.WIDE.U32 R4, R3, 0x4, R4 ;  /* 0x0000000403047825 */ /* 0x001fca00078e0004 */
[----:B------:R3:W-:Y:S02]  /*08d0*/  STG.E desc[UR4][R4.64], R7 ;  /* 0x0000000704007986 */ /* 0x0007e4000c101904 */
.L_x_21927:
        /* <DEDUP_REMOVED lines=8> */
.L_x_21928:
[----:B------:R-:W-:Y:S05]  /*0960*/  BSYNC B1 ;  /* 0x0000000000017941 */ /* 0x000fea0003800000 */
.L_x_21924:
[----:B------:R-:W-:-:S13]  /*0970*/  ISETP.GE.AND P0, PT, R23, R2, PT ;  /* 0x000000021700720c */ /* 0x000fda0003f06270 */
[----:B0--3--:R-:W0:Y:S01]  /*0980*/  @!P0 LDC.64 R4, c[0x0][0x218] ;  /* 0x00008600ff048b82 */ /* 0x009e220000000a00 */
[----:B------:R-:W-:Y:S01]  /*0990*/  @!P0 IADD3 R3, R0, R23, RZ ;  /* 0x0000001700038210 */ /* 0x000fe20007ffe0ff */
[----:B------:R-:W-:-:S04]  /*09a0*/  @!P0 VIADD R23, R23, 0x80 ;  /* 0x0000008017178836 */ /* 0x000fc80000000000 */
[----:B0-----:R-:W-:-:S05]  /*09b0*/  @!P0 IMAD.WIDE.U32 R4, R3, 0x4, R4 ;  /* 0x0000000403048825 */ /* 0x001fca00078e0004 */
[----:B----4-:R0:W-:Y:S02]  /*09c0*/  @!P0 STG.E desc[UR4][R4.64], R9 ;  /* 0x0000000904008986 */ /* 0x0101e4000c101904 */
.L_x_21929:
[----:B------:R-:W-:Y:S05]  /*09d0*/  BSYNC B0 ;  /* 0x0000000000007941 */ /* 0x000fea0003800000 */
.L_x_21923:
        /* <DEDUP_REMOVED lines=8> */
.L_x_21930:
        /* <DEDUP_REMOVED lines=10> */
.L_x_36366:


//--------------------- .text._ZN2at6native29vectorized_elementwise_kernelILi8EZZZNS0_16sqrt_kernel_cudaERNS_18TensorIteratorBaseEENKUlvE0_clEvENKUlvE0_clEvEUlfE_St5arrayIPcLm2EEEEviT0_T1_ --------------------------
	.section	.text._ZN2at6native29vectorized_elementwise_kernelILi8EZZZNS0_16sqrt_kernel_cudaERNS_18TensorIteratorBaseEENKUlvE0_clEvENKUlvE0_clEvEUlfE_St5arrayIPcLm2EEEEviT0_T1_,"ax",@progbits
	.align	128
        .global         _ZN2at6native29vectorized_elementwise_kernelILi8EZZZNS0_16sqrt_kernel_cudaERNS_18TensorIteratorBaseEENKUlvE0_clEvENKUlvE0_clEvEUlfE_St5arrayIPcLm2EEEEviT0_T1_
        .type           _ZN2at6native29vectorized_elementwise_kernelILi8EZZZNS0_16sqrt_kernel_cudaERNS_18TensorIteratorBaseEENKUlvE0_clEvENKUlvE0_clEvEUlfE_St5arrayIPcLm2EEEEviT0_T1_,@function
        .size           _ZN2at6native29vectorized_elementwise_kernelILi8EZZZNS0_16sqrt_kernel_cudaERNS_18TensorIteratorBaseEENKUlvE0_clEvENKUlvE0_clEvEUlfE_St5arrayIPcLm2EEEEviT0_T1_,(.L_x_36367 - _ZN2at6native29vectorized_elementwise_kernelILi8EZZZNS0_16sqrt_kernel_cudaERNS_18TensorIteratorBaseEENKUlvE0_clEvENKUlvE0_clEvEUlfE_St5arrayIPcLm2EEEEviT0_T1_)
        .other          _ZN2at6native29vectorized_elementwise_kernelILi8EZZZNS0_16sqrt_kernel_cudaERNS_18TensorIteratorBaseEENKUlvE0_clEvENKUlvE0_clEvEUlfE_St5arrayIPcLm2EEEEviT0_T1_,@"STO_CUDA_ENTRY STV_DEFAULT"
_ZN2at6native29vectorized_elementwise_kernelILi8EZZZNS0_16sqrt_kernel_cudaERNS_18TensorIteratorBaseEENKUlvE0_clEvENKUlvE0_clEvEUlfE_St5arrayIPcLm2EEEEviT0_T1_:
.text._ZN2at6native29vectorized_elementwise_kernelILi8EZZZNS0_16sqrt_kernel_cudaERNS_18TensorIteratorBaseEENKUlvE0_clEvENKUlvE0_clEvEUlfE_St5arrayIPcLm2EEEEviT0_T1_:
        /* <DEDUP_REMOVED lines=28> */
.L_x_21931:
        /* <DEDUP_REMOVED lines=100> */
.L_x_21934:
[----:B------:R-:W-:-:S13]  /*0800*/  ISETP.GE.AND P0, PT, R23, R2, PT ;  /* 0x000000021700720c */ /* 0x000fda0003f06270 */
[----:B------:R-:W-:Y:S05]  /*0810*/  @P0 BRA `(.L_x_21936) ;  /* 0x0000000000300947 */ /* 0x000fea0003800000 */
[----:B0-----:R-:W0:Y:S01]  /*0820*/  LDC.64 R4, c[0x0][0x218] ;  /* 0x00008600ff047b82 */ /* 0x001e220000000a00 */
[----:B------:R-:W-:Y:S01]  /*0830*/  IADD3 R3, R0, R23, RZ ;  /* 0x0000001700037210 */ /* 0x000fe20007ffe0ff */
[----:B------:R-:W-:-:S04]  /*0840*/  VIADD R23, R23, 0x80 ;  /* 0x0000008017177836 */ /* 0x000fc80000000000 */
[----:B0-----:R-:W-:-:S05]  /*0850*/  IMAD.WIDE.U32 R4, R3, 0x4, R4 ;  /* 0x0000000403047825 */ /* 0x001fca00078e0004 */
[----:B------:R3:W-:Y:S02]  /*0860*/  STG.E desc[UR4][R4.64], R6 ;  /* 0x0000000604007986 */ /* 0x0007e4000c101904 */
.L_x_21935:
[----:B------:R-:W-:-:S13]  /*0870*/  ISETP.GE.AND P0, PT, R23, R2, PT ;  /* 0x000000021700720c */ /* 0x000fda0003f06270 */
[----:B------:R-:W-:Y:S05]  /*0880*/  @P0 BRA `(.L_x_21937) ;  /* 0x0000000000340947 */ /* 0x000fea0003800000 */
[----:B0--3--:R-:W0:Y:S01]  /*0890*/  LDC.64 R4, c[0x0][0x218] ;  /* 0x00008600ff047b82 */ /* 0x009e220000000a00 */
[----:B------:R-:W-:Y:S01]  /*08a0*/  IADD3 R3, R0, R23, RZ ;  /* 0x0000001700037210 */ /* 0x000fe20007ffe0ff */
[----:B------:R-:W-:-:S04]  /*08b0*/  VIADD R23, R23, 0x80 ;  /* 0x0000008017177836 */ /* 0x000fc80000000000 */
[----:B0-----:R-:W-:-:S05]  /*08c0*/  IMAD.WIDE.U32 R4, R3, 0x4, R4 ;  /* 0x0000000403047825 */ /* 0x001fca00078e0004 */
[----:B------:R3:W-:Y:S02]  /*08d0*/  STG.E desc[UR4][R4.64], R7 ;  /* 0x0000000704007986 */ /* 0x0007e4000c101904 */
.L_x_21936:
        /* <DEDUP_REMOVED lines=8> */
.L_x_21937:
[----:B------:R-:W-:Y:S05]  /*0960*/  BSYNC B1 ;  /* 0x0000000000017941 */ /* 0x000fea0003800000 */
.L_x_21933:
[----:B------:R-:W-:-:S13]  /*0970*/  ISETP.GE.AND P0, PT, R23, R2, PT ;  /* 0x000000021700720c */ /* 0x000fda0003f06270 */
[----:B0--3--:R-:W0:Y:S01]  /*0980*/  @!P0 LDC.64 R4, c[0x0][0x218] ;  /* 0x00008600ff048b82 */ /* 0x009e220000000a00 */
[----:B------:R-:W-:Y:S01]  /*0990*/  @!P0 IADD3 R3, R0, R23, RZ ;  /* 0x0000001700038210 */ /* 0x000fe20007ffe0ff */
[----:B------:R-:W-:-:S04]  /*09a0*/  @!P0 VIADD R23, R23, 0x80 ;  /* 0x0000008017178836 */ /* 0x000fc80000000000 */
[----:B0-----:R-:W-:-:S05]  /*09b0*/  @!P0 IMAD.WIDE.U32 R4, R3, 0x4, R4 ;  /* 0x0000000403048825 */ /* 0x001fca00078e0004 */
[----:B----4-:R0:W-:Y:S02]  /*09c0*/  @!P0 STG.E desc[UR4][R4.64], R9 ;  /* 0x0000000904008986 */ /* 0x0101e4000c101904 */
.L_x_21938:
[----:B------:R-:W-:Y:S05]  /*09d0*/  BSYNC B0 ;  /* 0x0000000000007941 */ /* 0x000fea0003800000 */
.L_x_21932:
        /* <DEDUP_REMOVED lines=8> */
.L_x_21939:
        /* <DEDUP_REMOVED lines=10> */
.L_x_36367:


//--------------------- .text._ZN2at6native18elementwise_kernelILi128ELi4EZNS0_15gpu_kernel_implIZZZNS0_16sqrt_kernel_cudaERNS_18TensorIteratorBaseEENKUlvE0_clEvENKUlvE_clEvEUldE_EEvS4_RKT_EUliE_EEviT1_ --------------------------
	.section	.text._ZN2at6native18elementwise_kernelILi128ELi4EZNS0_15gpu_kernel_implIZZZNS0_16sqrt_kernel_cudaERNS_18TensorIteratorBaseEENKUlvE0_clEvENKUlvE_clEvEUldE_EEvS4_RKT_EUliE_EEviT1_,"ax",@progbits
	.align	128
        .global         _ZN2at6native18elementwise_kernelILi128ELi4EZNS0_15gpu_kernel_implIZZZNS0_16sqrt_kernel_cudaERNS_18TensorIteratorBaseEENKUlvE0_clEvENKUlvE_clEvEUldE_EEvS4_RKT_EUliE_EEviT1_
        .type           _ZN2at6native18elementwise_kernelILi128ELi4EZNS0_15gpu_kernel_implIZZZNS0_16sqrt_kernel_cudaERNS_18TensorIteratorBaseEENKUlvE0_clEvENKUlvE_clEvEUldE_EEvS4_RKT_EUliE_EEviT1_,@function
        .size           _ZN2at6native18elementwise_kernelILi128ELi4EZNS0_15gpu_kernel_implIZZZNS0_16sqrt_kernel_cudaERNS_18TensorIteratorBaseEENKUlvE0_clEvENKUlvE_clEvEUldE_EEvS4_RKT_EUliE_EEviT1_,(.L_x_36095 - _ZN2at6native18elementwise_kernelILi128ELi4EZNS0_15gpu_kernel_implIZZZNS0_16sqrt_kernel_cudaERNS_18TensorIteratorBaseEENKUlvE0_clEvENKUlvE_clEvEUldE_EEvS4_RKT_EUliE_EEviT1_)
        .other          _ZN2at6native18elementwise_kernelILi128ELi4EZNS0_15gpu_kernel_implIZZZNS0_16sqrt_kernel_cudaERNS_18TensorIteratorBaseEENKUlvE0_clEvENKUlvE_clEvEUldE_EEvS4_RKT_EUliE_EEviT1_,@"STO_CUDA_ENTRY STV_DEFAULT"
_ZN2at6native18elementwise_kernelILi128ELi4EZNS0_15gpu_kernel_implIZZZNS0_16sqrt_kernel_cudaERNS_18TensorIteratorBaseEENKUlvE0_clEvENKUlvE_clEvEUldE_EEvS4_RKT_EUliE_EEviT1_:
.text._ZN2at6native18elementwise_kernelILi128ELi4EZNS0_15gpu_kernel_implIZZZNS0_16sqrt_kernel_cudaERNS_18TensorIteratorBaseEENKUlvE0_clEvENKUlvE_clEvEUldE_EEvS4_RKT_EUliE_EEviT1_:
        /* <DEDUP_REMOVED lines=313> */
.L_x_21942:
        /* <DEDUP_REMOVED lines=21> */
.L_x_21946:
[----:B------:R-:W2:Y:S02]  /*14e0*/  LDG.E.U8 R2, desc[UR36][R4.64] ;  /* 0x0000002404027981 */ /* 0x000ea4000c1e1100 */
[----:B--2---:R-:W0:Y:S01]  /*14f0*/  I2F.F64.U16 R2, R2 ;  /* 0x0000000200027312 */ /* 0x004e220000101800 */
[----:B------:R-:W-:Y:S05]  /*1500*/  BRA `(.L_x_21948) ;  /* 0x0000000c00707947 */ /* 0x000fea0003800000 */
.L_x_21945:
        /* <DEDUP_REMOVED lines=9> */
.L_x_21950:
[----:B------:R-:W2:Y:S02]  /*15a0*/  LDG.E R2, desc[UR36][R4.64] ;  /* 0x0000002404027981 */ /* 0x000ea4000c1e1900 */
[----:B--2---:R-:W0:Y:S01]  /*15b0*/  I2F.F64 R2, R2 ;  /* 0x0000000200027312 */ /* 0x004e220000201c00 */
[----:B------:R-:W-:Y:S05]  /*15c0*/  BRA `(.L_x_21948) ;  /* 0x0000000c00407947 */ /* 0x000fea0003800000 */
.L_x_21949:
[----:B------:R-:W2:Y:S02]  /*15d0*/  LDG.E.U16 R2, desc[UR36][R4.64] ;  /* 0x0000002404027981 */ /* 0x000ea4000c1e1500 */
[----:B--2---:R-:W0:Y:S01]  /*15e0*/  I2F.F64.S16 R2, R2 ;  /* 0x0000000200027312 */ /* 0x004e220000101c00 */
[----:B------:R-:W-:Y:S05]  /*15f0*/  BRA `(.L_x_21948) ;  /* 0x0000000c00347947 */ /* 0x000fea0003800000 */
.L_x_21944:
        /* <DEDUP_REMOVED lines=10> */
.L_x_21952:
[----:B------:R-:W2:Y:S02]  /*16a0*/  LDG.E.U16 R0, desc[UR36][R4.64] ;  /* 0x0000002404007981 */ /* 0x000ea4000c1e1500 */
[----:B--2---:R-:W-:-:S05]  /*16b0*/  HADD2.F32 R0, -RZ, R0.H0_H0 ;  /* 0x20000000ff007230 */ /* 0x004fca0000004100 */
[----:B------:R-:W-:-:S04]  /*16c0*/  FMUL.FTZ R0, R0, 1 ;  /* 0x3f80000000007820 */ /* 0x000fc80000410000 */
[----:B------:R0:W1:Y:S01]  /*16d0*/  F2F.F64.F32 R2, R0 ;  /* 0x0000000000027310 */ /* 0x0000620000201800 */
[----:B------:R-:W-:Y:S05]  /*16e0*/  BRA `(.L_x_21948) ;  /* 0x0000000800f87947 */ /* 0x000fea0003800000 */
.L_x_21951:
        /* <DEDUP_REMOVED lines=10> */
.L_x_21954:
[----:B------:R-:W2:Y:S02]  /*1790*/  LDG.E.U16 R4, desc[UR36][R4.64] ;  /* 0x0000002404047981 */ /* 0x000ea4000c1e1500 */
[----:B--2---:R-:W-:-:S05]  /*17a0*/  HADD2.F32 R0, -RZ, R4.H0_H0 ;  /* 0x20000004ff007230 */ /* 0x004fca0000004100 */
[----:B------:R-:W-:-:S04]  /*17b0*/  FMUL.FTZ R0, R0, 1 ;  /* 0x3f80000000007820 */ /* 0x000fc80000410000 */
[----:B------:R0:W1:Y:S01]  /*17c0*/  F2F.F64.F32 R2, R0 ;  /* 0x0000000000027310 */ /* 0x0000620000201800 */
[----:B------:R-:W-:Y:S05]  /*17d0*/  BRA `(.L_x_21948) ;  /* 0x0000000800bc7947 */ /* 0x000fea0003800000 */
.L_x_21953:
[----:B------:R0:W5:Y:S01]  /*17e0*/  LDG.E.64 R2, desc[UR36][R4.64] ;  /* 0x0000002404027981 */ /* 0x000162000c1e1b00 */
[----:B------:R-:W-:Y:S05]  /*17f0*/  BRA `(.L_x_21948) ;  /* 0x0000000800b47947 */ /* 0x000fea0003800000 */
.L_x_21943:
        /* <DEDUP_REMOVED lines=13> */
.L_x_21957:
[----:B------:R0:W5:Y:S01]  /*18d0*/  LDG.E.64 R2, desc[UR36][R4.64] ;  /* 0x0000002404027981 */ /* 0x000162000c1e1b00 */
[----:B------:R-:W-:Y:S05]  /*18e0*/  BRA `(.L_x_21948) ;  /* 0x0000000800787947 */ /* 0x000fea0003800000 */
.L_x_21956:
[----:B------:R-:W-:-:S13]  /*18f0*/  ISETP.NE.AND P0, PT, R2, 0xf, PT ;  /* 0x0000000f0200780c */ /* 0x000fda0003f05270 */
[----:B------:R-:W-:Y:S05]  /*1900*/  @!P0 BRA `(.L_x_21958) ;  /* 0x0000000000a48947 */ /* 0x000fea0003800000 */
[----:B------:R-:W-:-:S13]  /*1910*/  ISETP.NE.AND P0, PT, R2, 0x17, PT ;  /* 0x000000170200780c */ /* 0x000fda0003f05270 */
[----:B------:R-:W-:Y:S05]  /*1920*/  @!P0 BRA `(.L_x_21959) ;  /* 0x0000000000608947 */ /* 0x000fea0003800000 */
[----:B------:R-:W-:-:S13]  /*1930*/  ISETP.NE.AND P0, PT, R2, 0x18, PT ;  /* 0x000000180200780c */ /* 0x000fda0003f05270 */
[----:B------:R-:W-:Y:S05]  /*1940*/  @P0 BRA `(.L_x_21947) ;  /* 0x0000000800040947 */ /* 0x000fea0003800000 */
[----:B------:R-:W2:Y:S01]  /*1950*/  LDG.E.U8 R0, desc[UR36][R4.64] ;  /* 0x0000002404007981 */ /* 0x000ea2000c1e1100 */
[----:B------:R-:W-:Y:S01]  /*1960*/  MOV R8, 0xff800000 ;  /* 0xff80000000087802 */ /* 0x000fe20000000f00 */
        /* <DEDUP_REMOVED lines=20> */
.L_x_21959:
        /* <DEDUP_REMOVED lines=15> */
.L_x_21958:
[----:B------:R-:W2:Y:S02]  /*1ba0*/  LDG.E.U16 R0, desc[UR36][R4.64] ;  /* 0x0000002404007981 */ /* 0x000ea4000c1e1500 */
[----:B--2---:R-:W-:-:S04]  /*1bb0*/  IMAD.U32 R0, R0, 0x10000, RZ ;  /* 0x0001000000007824 */ /* 0x004fc800078e00ff */
[----:B------:R-:W-:-:S04]  /*1bc0*/  FMUL.FTZ R0, R0, 1 ;  /* 0x3f80000000007820 */ /* 0x000fc80000410000 */
[----:B------:R0:W1:Y:S01]  /*1bd0*/  F2F.F64.F32 R2, R0 ;  /* 0x0000000000027310 */ /* 0x0000620000201800 */
[----:B------:R-:W-:Y:S05]  /*1be0*/  BRA `(.L_x_21948) ;  /* 0x0000000400b87947 */ /* 0x000fea0003800000 */
.L_x_21955:
        /* <DEDUP_REMOVED lines=11> */
.L_x_21962:
        /* <DEDUP_REMOVED lines=21> */
.L_x_21966:
[----:B------:R-:W-:Y:S05]  /*1df0*/  BSYNC B1 ;  /* 0x0000000000017941 */ /* 0x000fea0003800000 */
.L_x_21965:
[----:B------:R-:W-:Y:S01]  /*1e00*/  LEA R3, R0, 0x3b800000, 0x17 ;  /* 0x3b80000000037811 */ /* 0x000fe200078eb8ff */
[----:B------:R-:W-:-:S05]  /*1e10*/  IMAD.SHL.U32 R0, R2, 0x100000, RZ ;  /* 0x0010000002007824 */ /* 0x000fca00078e00ff */
[----:B------:R-:W-:-:S07]  /*1e20*/  LOP3.LUT R0, R3, R0, R4, 0xfe, !PT ;  /* 0x0000000003007212 */ /* 0x000fce00078efe04 */
.L_x_21964:
[----:B------:R-:W-:Y:S05]  /*1e30*/  BSYNC B0 ;  /* 0x0000000000007941 */ /* 0x000fea0003800000 */
.L_x_21963:
[----:B------:R-:W-:-:S04]  /*1e40*/  FMUL.FTZ R0, R0, 1 ;  /* 0x3f80000000007820 */ /* 0x000fc80000410000 */
[----:B------:R1:W2:Y:S01]  /*1e50*/  F2F.F64.F32 R2, R0 ;  /* 0x0000000000027310 */ /* 0x0002a20000201800 */
[----:B------:R-:W-:Y:S05]  /*1e60*/  BRA `(.L_x_21948) ;  /* 0x0000000400187947 */ /* 0x000fea0003800000 */
.L_x_21961:
        /* <DEDUP_REMOVED lines=21> */
.L_x_21970:
[----:B------:R-:W-:Y:S05]  /*1fc0*/  BSYNC B1 ;  /* 0x0000000000017941 */ /* 0x000fea0003800000 */
.L_x_21969:
[----:B------:R-:W-:Y:S01]  /*1fd0*/  LEA R3, R0, 0x37800000, 0x17 ;  /* 0x3780000000037811 */ /* 0x000fe200078eb8ff */
[----:B------:R-:W-:-:S05]  /*1fe0*/  IMAD.SHL.U32 R0, R2, 0x200000, RZ ;  /* 0x0020000002007824 */ /* 0x000fca00078e00ff */
[----:B------:R-:W-:-:S07]  /*1ff0*/  LOP3.LUT R0, R3, R0, R4, 0xfe, !PT ;  /* 0x0000000003007212 */ /* 0x000fce00078efe04 */
.L_x_21968:
[----:B------:R-:W-:Y:S05]  /*2000*/  BSYNC B0 ;  /* 0x0000000000007941 */ /* 0x000fea0003800000 */
.L_x_21967:
[----:B------:R-:W-:-:S04]  /*2010*/  FMUL.FTZ R0, R0, 1 ;  /* 0x3f80000000007820 */ /* 0x000fc80000410000 */
[----:B------:R3:W4:Y:S01]  /*2020*/  F2F.F64.F32 R2, R0 ;  /* 0x0000000000027310 */ /* 0x0007220000201800 */
[----:B------:R-:W-:Y:S05]  /*2030*/  BRA `(.L_x_21948) ;  /* 0x0000000000a47947 */ /* 0x000fea0003800000 */
.L_x_21960:
        /* <DEDUP_REMOVED lines=14> */
.L_x_21974:
[----:B------:R-:W-:Y:S05]  /*2120*/  BSYNC B0 ;  /* 0x0000000000007941 */ /* 0x000fea0003800000 */
.L_x_21973:
[----:B------:R-:W-:-:S04]  /*2130*/  FMUL.FTZ R0, R0, 1 ;  /* 0x3f80000000007820 */ /* 0x000fc80000410000 */
[----:B------:R0:W1:Y:S01]  /*2140*/  F2F.F64.F32 R2, R0 ;  /* 0x0000000000027310 */ /* 0x0000620000201800 */
[----:B------:R-:W-:Y:S05]  /*2150*/  BRA `(.L_x_21948) ;  /* 0x00000000005c7947 */ /* 0x000fea0003800000 */
.L_x_21947:
        /* <DEDUP_REMOVED lines=16> */
.L_x_21975:
[----:B------:R-:W-:Y:S01]  /*2260*/  CS2R R2, SRZ ;  /* 0x0000000000027805 */ /* 0x000fe2000001ff00 */
[----:B------:R-:W-:Y:S06]  /*2270*/  BRA `(.L_x_21948) ;  /* 0x0000000000147947 */ /* 0x000fec0003800000 */
.L_x_21972:
[----:B------:R-:W2:Y:S02]  /*2280*/  LDG.E.64 R2, desc[UR36][R4.64] ;  /* 0x0000002404027981 */ /* 0x000ea4000c1e1b00 */
[----:B--2---:R-:W0:Y:S01]  /*2290*/  I2F.F64.U64 R2, R2 ;  /* 0x0000000200027312 */ /* 0x004e220000301800 */
[----:B------:R-:W-:Y:S05]  /*22a0*/  BRA `(.L_x_21948) ;  /* 0x0000000000087947 */ /* 0x000fea0003800000 */
.L_x_21971:
[----:B------:R-:W2:Y:S02]  /*22b0*/  LDG.E R2, desc[UR36][R4.64] ;  /* 0x0000002404027981 */ /* 0x000ea4000c1e1900 */
[----:B--2---:R-:W0:Y:S02]  /*22c0*/  I2F.F64.U32 R2, R2 ;  /* 0x0000000200027312 */ /* 0x004e240000201800 */
.L_x_21948:
[----:B012-45:R-:W0:Y:S01]  /*22d0*/  MUFU.RSQ64H R9, R3 ;  /* 0x0000000300097308 */ /* 0x037e220000001c00 */
[----:B------:R-:W-:Y:S01]  /*22e0*/  IADD3 R8, R3, -0x3500000, RZ ;  /* 0xfcb0000003087810 */ /* 0x000fe20007ffe0ff */
[----:B------:R-:W-:Y:S01]  /*22f0*/  IMAD.MOV.U32 R6, RZ, RZ, 0x0 ;  /* 0x00000000ff067424 */ /* 0x000fe200078e00ff */
[----:B------:R-:W-:Y:S01]  /*2300*/  BSSY B0, `(.L_x_21976) ;  /* 0x0000019000007945 */ /* 0x000fe20003800000 */
[----:B------:R-:W-:Y:S01]  /*2310*/  IMAD.MOV.U32 R7, RZ, RZ, 0x3fd80000 ;  /* 0x3fd80000ff077424 */ /* 0x000fe200078e00ff */
[----:B------:R-:W-:Y:S02]  /*2320*/  ISETP.GE.U32.AND P0, PT, R8, 0x7ca00000, PT ;  /* 0x7ca000000800780c */ /* 0x000fe40003f06070 */
[----:B0-----:R-:W-:-:S08]  /*2330*/  DMUL R4, R8, R8 ;  /* 0x0000000808047228 */ /* 0x001fd00000000000 */
[----:B------:R-:W-:-:S08]  /*2340*/  DFMA R4, -R4, R2, 1 ;  /* 0x3ff000000404742b */ /* 0x000fd00000000102 */
[----:B------:R-:W-:Y:S02]  /*2350*/  DFMA R6, R4, R6, 0.5 ;  /* 0x3fe000000406742b */ /* 0x000fe40000000006 */
[----:B------:R-:W-:-:S08]  /*2360*/  DMUL R4, R8, R4 ;  /* 0x0000000408047228 */ /* 0x000fd00000000000 */
[----:B------:R-:W-:-:S08]  /*2370*/  DFMA R12, R6, R4, R8 ;  /* 0x00000004060c722b */ /* 0x000fd00000000008 */
[----:B------:R-:W-:Y:S02]  /*2380*/  DMUL R10, R12, R2 ;  /* 0x000000020c0a7228 */ /* 0x000fe40000000000 */
[----:B------:R-:W-:Y:S02]  /*2390*/  VIADD R7, R13, 0xfff00000 ;  /* 0xfff000000d077836 */ /* 0x000fe40000000000 */
[----:B------:R-:W-:-:S04]  /*23a0*/  IMAD.MOV.U32 R6, RZ, RZ, R12 ;  /* 0x000000ffff067224 */ /* 0x000fc800078e000c */
[----:B------:R-:W-:-:S08]  /*23b0*/  DFMA R14, R10, -R10, R2 ;  /* 0x8000000a0a0e722b */ /* 0x000fd00000000002 */
[----:B------:R-:W-:Y:S01]  /*23c0*/  DFMA R4, R14, R6, R10 ;  /* 0x000000060e04722b */ /* 0x000fe2000000000a */
[----:B------:R-:W-:Y:S10]  /*23d0*/  @!P0 BRA `(.L_x_21977) ;  /* 0x00000000002c8947 */ /* 0x000ff40003800000 */
[----:B------:R-:W-:Y:S01]  /*23e0*/  IMAD.MOV.U32 R6, RZ, RZ, R2 ;  /* 0x000000ffff067224 */ /* 0x000fe200078e0002 */
[----:B------:R-:W-:Y:S01]  /*23f0*/  MOV R2, R10 ;  /* 0x0000000a00027202 */ /* 0x000fe20000000f00 */
[----:B------:R-:W-:Y:S02]  /*2400*/  IMAD.MOV.U32 R9, RZ, RZ, R3 ;  /* 0x000000ffff097224 */ /* 0x000fe400078e0003 */
[----:B------:R-:W-:Y:S02]  /*2410*/  IMAD.MOV.U32 R3, RZ, RZ, R11 ;  /* 0x000000ffff037224 */ /* 0x000fe400078e000b */
[----:B------:R-:W-:Y:S01]  /*2420*/  IMAD.MOV.U32 R10, RZ, RZ, R8 ;  /* 0x000000ffff0a7224 */ /* 0x000fe200078e0008 */
[----:B------:R-:W-:Y:S01]  /*2430*/  MOV R8, 0x2490 ;  /* 0x0000249000087802 */ /* 0x000fe20000000f00 */
[----:B---3--:R-:W-:Y:S02]  /*2440*/  IMAD.MOV.U32 R0, RZ, RZ, R12 ;  /* 0x000000ffff007224 */ /* 0x008fe400078e000c */
[----:B------:R-:W-:-:S02]  /*2450*/  IMAD.MOV.U32 R4, RZ, RZ, R14 ;  /* 0x000000ffff047224 */ /* 0x000fc400078e000e */
[----:B------:R-:W-:Y:S02]  /*2460*/  IMAD.MOV.U32 R5, RZ, RZ, R15 ;  /* 0x000000ffff057224 */ /* 0x000fe400078e000f */
[----:B------:R-:W-:-:S07]  /*2470*/  IMAD.MOV.U32 R11, RZ, RZ, R7 ;  /* 0x000000ffff0b7224 */ /* 0x000fce00078e0007 */
[----:B------:R-:W-:Y:S05]  /*2480*/  CALL.REL.NOINC `($__internal_0_$__cuda_sm20_dsqrt_rn_f64_mediumpath_v1) ;  /* 0x000000b000507944 */ /* 0x000fea0003c00000 */
.L_x_21977:
[----:B------:R-:W-:Y:S05]  /*2490*/  BSYNC B0 ;  /* 0x0000000000007941 */ /* 0x000fea0003800000 */
.L_x_21976:
[----:B------:R-:W3:Y:S02]  /*24a0*/  LDC.U8 R2, c[0x0][0x421] ;  /* 0x00010840ff027b82 */ /* 0x000ee40000000000 */
[----:B---3--:R-:W-:-:S04]  /*24b0*/  PRMT R0, R2, 0x9910, RZ ;  /* 0x0000991002007816 */ /* 0x008fc800000000ff */
        /* <DEDUP_REMOVED lines=13> */
.L_x_21981:
[----:B------:R-:W0:Y:S02]  /*2590*/  F2I.S64.F64.TRUNC R4, R4 ;  /* 0x0000000400047311 */ /* 0x000e24000030d900 */
[----:B0-----:R-:W-:-:S05]  /*25a0*/  IMAD.MOV.U32 R3, RZ, RZ, R4 ;  /* 0x000000ffff037224 */ /* 0x001fca00078e0004 */
[----:B------:R0:W-:Y:S01]  /*25b0*/  STG.E.U8 desc[UR36][R16.64], R3 ;  /* 0x0000000310007986 */ /* 0x0001e2000c101124 */
[----:B------:R-:W-:Y:S05]  /*25c0*/  BRA `(.L_x_21983) ;  /* 0x0000000c00f87947 */ /* 0x000fea0003800000 */
.L_x_21980:
        /* <DEDUP_REMOVED lines=9> */
.L_x_21985:
[----:B------:R-:W0:Y:S02]  /*2660*/  F2I.F64.TRUNC R5, R4 ;  /* 0x0000000400057311 */ /* 0x000e24000030d100 */
[----:B0-----:R0:W-:Y:S01]  /*2670*/  STG.E desc[UR36][R16.64], R5 ;  /* 0x0000000510007986 */ /* 0x0011e2000c101924 */
[----:B------:R-:W-:Y:S05]  /*2680*/  BRA `(.L_x_21983) ;  /* 0x0000000c00c87947 */ /* 0x000fea0003800000 */
.L_x_21984:
[----:B------:R-:W0:Y:S02]  /*2690*/  F2I.F64.TRUNC R5, R4 ;  /* 0x0000000400057311 */ /* 0x000e24000030d100 */
[----:B0-----:R0:W-:Y:S01]  /*26a0*/  STG.E.U16 desc[UR36][R16.64], R5 ;  /* 0x0000000510007986 */ /* 0x0011e2000c101524 */
[----:B------:R-:W-:Y:S05]  /*26b0*/  BRA `(.L_x_21983) ;  /* 0x0000000c00bc7947 */ /* 0x000fea0003800000 */
.L_x_21979:
        /* <DEDUP_REMOVED lines=13> */
.L_x_21987:
        /* <DEDUP_REMOVED lines=8> */
.L_x_21986:
        /* <DEDUP_REMOVED lines=14> */
.L_x_21989:
        /* <DEDUP_REMOVED lines=9> */
.L_x_21988:
[----:B------:R4:W-:Y:S01]  /*2980*/  STG.E.64 desc[UR36][R16.64], R4 ;  /* 0x0000000410007986 */ /* 0x0009e2000c101b24 */
[----:B------:R-:W-:Y:S05]  /*2990*/  BRA `(.L_x_21983) ;  /* 0x0000000c00047947 */ /* 0x000fea0003800000 */
.L_x_21978:
        /* <DEDUP_REMOVED lines=12> */
.L_x_21992:
[----:B------:R-:W-:-:S05]  /*2a60*/  CS2R R6, SRZ ;  /* 0x0000000000067805 */ /* 0x000fca000001ff00 */
[----:B------:R0:W-:Y:S01]  /*2a70*/  STG.E.128 desc[UR36][R16.64], R4 ;  /* 0x0000000410007986 */ /* 0x0001e2000c101d24 */
[----:B------:R-:W-:Y:S05]  /*2a80*/  BRA `(.L_x_21983) ;  /* 0x0000000800c87947 */ /* 0x000fea0003800000 */
.L_x_21991:
        /* <DEDUP_REMOVED lines=25> */
.L_x_21996:
[----:B------:R-:W-:Y:S05]  /*2c20*/  BSYNC B0 ;  /* 0x0000000000007941 */ /* 0x000fea0003800000 */
.L_x_21995:
[----:B------:R-:W-:-:S05]  /*2c30*/  LOP3.LUT R3, R0, R3, RZ, 0xfc, !PT ;  /* 0x0000000300037212 */ /* 0x000fca00078efcff */
[----:B------:R0:W-:Y:S01]  /*2c40*/  STG.E.U8 desc[UR36][R16.64], R3 ;  /* 0x0000000310007986 */ /* 0x0001e2000c101124 */
[----:B------:R-:W-:Y:S05]  /*2c50*/  BRA `(.L_x_21983) ;  /* 0x0000000800547947 */ /* 0x000fea0003800000 */
.L_x_21994:
        /* <DEDUP_REMOVED lines=17> */
.L_x_21998:
[----:B------:R-:W-:Y:S02]  /*2d70*/  ISETP.GT.U32.AND P0, PT, R2, 0x7f800000, PT ;  /* 0x7f8000000200780c */ /* 0x000fe40003f04070 */
[----:B------:R-:W-:-:S04]  /*2d80*/  MOV R0, 0x7f ;  /* 0x0000007f00007802 */ /* 0x000fc80000000f00 */
[----:B------:R-:W-:-:S07]  /*2d90*/  SEL R0, R0, 0x7c, P0 ;  /* 0x0000007c00007807 */ /* 0x000fce0000000000 */
.L_x_21999:
[----:B------:R-:W-:Y:S05]  /*2da0*/  BSYNC B0 ;  /* 0x0000000000007941 */ /* 0x000fea0003800000 */
.L_x_21997:
[----:B------:R-:W-:-:S04]  /*2db0*/  LOP3.LUT R2, R3, 0x80000000, RZ, 0xc0, !PT ;  /* 0x8000000003027812 */ /* 0x000fc800078ec0ff */
[----:B------:R-:W-:-:S04]  /*2dc0*/  SHF.R.U32.HI R3, RZ, 0x18, R2 ;  /* 0x00000018ff037819 */ /* 0x000fc80000011602 */
[----:B------:R-:W-:-:S05]  /*2dd0*/  LOP3.LUT R3, R0, R3, RZ, 0xfc, !PT ;  /* 0x0000000300037212 */ /* 0x000fca00078efcff */
[----:B------:R0:W-:Y:S01]  /*2de0*/  STG.E.U8 desc[UR36][R16.64], R3 ;  /* 0x0000000310007986 */ /* 0x0001e2000c101124 */
[----:B------:R-:W-:Y:S05]  /*2df0*/  BRA `(.L_x_21983) ;  /* 0x0000000400ec7947 */ /* 0x000fea0003800000 */
.L_x_21993:
        /* <DEDUP_REMOVED lines=8> */
.L_x_21990:
        /* <DEDUP_REMOVED lines=11> */
.L_x_22002:
        /* <DEDUP_REMOVED lines=21> */
.L_x_22005:
[----:B------:R-:W-:-:S04]  /*3080*/  LOP3.LUT R2, R3, 0x80000000, RZ, 0xc0, !PT ;  /* 0x8000000003027812 */ /* 0x000fc800078ec0ff */
[----:B------:R-:W-:-:S04]  /*3090*/  SHF.R.U32.HI R3, RZ, 0x18, R2 ;  /* 0x00000018ff037819 */ /* 0x000fc80000011602 */
[----:B------:R-:W-:-:S04]  /*30a0*/  LOP3.LUT R0, R0, R3, RZ, 0xfc, !PT ;  /* 0x0000000300007212 */ /* 0x000fc800078efcff */
[----:B------:R-:W-:-:S07]  /*30b0*/  PRMT R8, R0, 0x7610, R8 ;  /* 0x0000761000087816 */ /* 0x000fce0000000008 */
.L_x_22004:
[----:B------:R-:W-:Y:S05]  /*30c0*/  BSYNC B0 ;  /* 0x0000000000007941 */ /* 0x000fea0003800000 */
.L_x_22003:
[----:B------:R0:W-:Y:S01]  /*30d0*/  STG.E.U8 desc[UR36][R16.64], R8 ;  /* 0x0000000810007986 */ /* 0x0001e2000c101124 */
[----:B------:R-:W-:Y:S05]  /*30e0*/  BRA `(.L_x_21983) ;  /* 0x0000000400307947 */ /* 0x000fea0003800000 */
.L_x_22001:
        /* <DEDUP_REMOVED lines=21> */
.L_x_22008:
[----:B------:R-:W-:-:S04]  /*3240*/  LOP3.LUT R2, R3, 0x80000000, RZ, 0xc0, !PT ;  /* 0x8000000003027812 */ /* 0x000fc800078ec0ff */
[----:B------:R-:W-:-:S04]  /*3250*/  SHF.R.U32.HI R3, RZ, 0x18, R2 ;  /* 0x00000018ff037819 */ /* 0x000fc80000011602 */
[----:B------:R-:W-:-:S04]  /*3260*/  LOP3.LUT R0, R0, R3, RZ, 0xfc, !PT ;  /* 0x0000000300007212 */ /* 0x000fc800078efcff */
[----:B------:R-:W-:-:S07]  /*3270*/  PRMT R8, R0, 0x7610, R8 ;  /* 0x0000761000087816 */ /* 0x000fce0000000008 */
.L_x_22007:
[----:B------:R-:W-:Y:S05]  /*3280*/  BSYNC B0 ;  /* 0x0000000000007941 */ /* 0x000fea0003800000 */
.L_x_22006:
[----:B------:R0:W-:Y:S01]  /*3290*/  STG.E.U8 desc[UR36][R16.64], R8 ;  /* 0x0000000810007986 */ /* 0x0001e2000c101124 */
[----:B------:R-:W-:Y:S05]  /*32a0*/  BRA `(.L_x_21983) ;  /* 0x0000000000c07947 */ /* 0x000fea0003800000 */
.L_x_22000:
        /* <DEDUP_REMOVED lines=26> */
.L_x_21982:
        /* <DEDUP_REMOVED lines=16> */
.L_x_22011:
[----:B------:R-:W-:Y:S05]  /*3550*/  BRA `(.L_x_21983) ;  /* 0x0000000000147947 */ /* 0x000fea0003800000 */
.L_x_22010:
[----:B------:R-:W0:Y:S02]  /*3560*/  F2I.U64.F64.TRUNC R4, R4 ;  /* 0x0000000400047311 */ /* 0x000e24000030d800 */
[----:B0-----:R0:W-:Y:S01]  /*3570*/  STG.E.64 desc[UR36][R16.64], R4 ;  /* 0x0000000410007986 */ /* 0x0011e2000c101b24 */
[----:B------:R-:W-:Y:S05]  /*3580*/  BRA `(.L_x_21983) ;  /* 0x0000000000087947 */ /* 0x000fea0003800000 */
.L_x_22009:
[----:B------:R-:W0:Y:S02]  /*3590*/  F2I.U32.F64.TRUNC R5, R4 ;  /* 0x0000000400057311 */ /* 0x000e24000030d000 */
[----:B0-----:R0:W-:Y:S02]  /*35a0*/  STG.E desc[UR36][R16.64], R5 ;  /* 0x0000000510007986 */ /* 0x0011e4000c101924 */
.L_x_21983:
[----:B------:R-:W-:-:S04]  /*35b0*/  IMAD R18, R23, 0x200, R18 ;  /* 0x0000020017127824 */ /* 0x000fc800078e0212 */
[----:B------:R-:W-:-:S07]  /*35c0*/  VIADD R19, R18, 0x80 ;  /* 0x0000008012137836 */ /* 0x000fce0000000000 */
.L_x_21941:
[----:B------:R-:W-:Y:S05]  /*35d0*/  BSYNC B6 ;  /* 0x0000000000067941 */ /* 0x000fea0003800000 */
.L_x_21940:
        /* <DEDUP_REMOVED lines=307> */
.L_x_22014:
        /* <DEDUP_REMOVED lines=21> */
.L_x_22018:
[----:B------:R-:W2:Y:S02]  /*4a60*/  LDG.E.U8 R2, desc[UR36][R2.64] ;  /* 0x0000002402027981 */ /* 0x000ea4000c1e1100 */
[----:B--2---:R0:W1:Y:S01]  /*4a70*/  I2F.F64.U16 R10, R2 ;  /* 0x00000002000a7312 */ /* 0x0040620000101800 */
[----:B------:R-:W-:Y:S05]  /*4a80*/  BRA `(.L_x_22020) ;  /* 0x0000000c00707947 */ /* 0x000fea0003800000 */
.L_x_22017:
        /* <DEDUP_REMOVED lines=9> */
.L_x_22022:
[----:B------:R-:W2:Y:S02]  /*4b20*/  LDG.E R2, desc[UR36][R2.64] ;  /* 0x0000002402027981 */ /* 0x000ea4000c1e1900 */
[----:B--2---:R0:W1:Y:S01]  /*4b30*/  I2F.F64 R10, R2 ;  /* 0x00000002000a7312 */ /* 0x0040620000201c00 */
[----:B------:R-:W-:Y:S05]  /*4b40*/  BRA `(.L_x_22020) ;  /* 0x0000000c00407947 */ /* 0x000fea0003800000 */
.L_x_22021:
[----:B------:R-:W2:Y:S02]  /*4b50*/  LDG.E.U16 R2, desc[UR36][R2.64] ;  /* 0x0000002402027981 */ /* 0x000ea4000c1e1500 */
[----:B--2---:R0:W1:Y:S01]  /*4b60*/  I2F.F64.S16 R10, R2 ;  /* 0x00000002000a7312 */ /* 0x0040620000101c00 */
[----:B------:R-:W-:Y:S05]  /*4b70*/  BRA `(.L_x_22020) ;  /* 0x0000000c00347947 */ /* 0x000fea0003800000 */
.L_x_22016:
        /* <DEDUP_REMOVED lines=10> */
.L_x_22024:
[----:B------:R-:W2:Y:S02]  /*4c20*/  LDG.E.U16 R0, desc[UR36][R2.64] ;  /* 0x0000002402007981 */ /* 0x000ea4000c1e1500 */
[----:B--2---:R-:W-:-:S05]  /*4c30*/  HADD2.F32 R0, -RZ, R0.H0_H0 ;  /* 0x20000000ff007230 */ /* 0x004fca0000004100 */
[----:B------:R-:W-:-:S04]  /*4c40*/  FMUL.FTZ R0, R0, 1 ;  /* 0x3f80000000007820 */ /* 0x000fc80000410000 */
[----:B------:R0:W1:Y:S01]  /*4c50*/  F2F.F64.F32 R10, R0 ;  /* 0x00000000000a7310 */ /* 0x0000620000201800 */
[----:B------:R-:W-:Y:S05]  /*4c60*/  BRA `(.L_x_22020) ;  /* 0x0000000800f87947 */ /* 0x000fea0003800000 */
.L_x_22023:
        /* <DEDUP_REMOVED lines=10> */
.L_x_22026:
[----:B------:R-:W2:Y:S02]  /*4d10*/  LDG.E.U16 R2, desc[UR36][R2.64] ;  /* 0x0000002402027981 */ /* 0x000ea4000c1e1500 */
[----:B--2---:R-:W-:-:S05]  /*4d20*/  HADD2.F32 R0, -RZ, R2.H0_H0 ;  /* 0x20000002ff007230 */ /* 0x004fca0000004100 */
[----:B------:R-:W-:-:S04]  /*4d30*/  FMUL.FTZ R0, R0, 1 ;  /* 0x3f80000000007820 */ /* 0x000fc80000410000 */
[----:B------:R0:W1:Y:S01]  /*4d40*/  F2F.F64.F32 R10, R0 ;  /* 0x00000000000a7310 */ /* 0x0000620000201800 */
[----:B------:R-:W-:Y:S05]  /*4d50*/  BRA `(.L_x_22020) ;  /* 0x0000000800bc7947 */ /* 0x000fea0003800000 */
.L_x_22025:
[----:B------:R0:W5:Y:S01]  /*4d60*/  LDG.E.64 R10, desc[UR36][R2.64] ;  /* 0x00000024020a7981 */ /* 0x000162000c1e1b00 */
[----:B------:R-:W-:Y:S05]  /*4d70*/  BRA `(.L_x_22020) ;  /* 0x0000000800b47947 */ /* 0x000fea0003800000 */
.L_x_22015:
        /* <DEDUP_REMOVED lines=13> */
.L_x_22029:
[----:B------:R0:W5:Y:S01]  /*4e50*/  LDG.E.64 R10, desc[UR36][R2.64] ;  /* 0x00000024020a7981 */ /* 0x000162000c1e1b00 */
[----:B------:R-:W-:Y:S05]  /*4e60*/  BRA `(.L_x_22020) ;  /* 0x0000000800787947 */ /* 0x000fea0003800000 */
.L_x_22028:
        /* <DEDUP_REMOVED lines=28> */
.L_x_22031:
        /* <DEDUP_REMOVED lines=12> */
[----:B------:R-:W-:-:S04]  /*50f0*/  FMUL.FTZ R4, R4, 1 ;  /* 0x3f80000004047820 */ /* 0x000fc80000410000 */
[----:B------:R3:W4:Y:S01]  /*5100*/  F2F.F64.F32 R10, R4 ;  /* 0x00000004000a7310 */ /* 0x0007220000201800 */
[----:B------:R-:W-:Y:S05]  /*5110*/  BRA `(.L_x_22020) ;  /* 0x0000000400cc7947 */ /* 0x000fea0003800000 */
.L_x_22030:
[----:B------:R-:W2:Y:S02]  /*5120*/  LDG.E.U16 R0, desc[UR36][R2.64] ;  /* 0x0000002402007981 */ /* 0x000ea4000c1e1500 */
[----:B--2---:R-:W-:-:S04]  /*5130*/  IMAD.U32 R0, R0, 0x10000, RZ ;  /* 0x0001000000007824 */ /* 0x004fc800078e00ff */
[----:B------:R-:W-:-:S04]  /*5140*/  FMUL.FTZ R0, R0, 1 ;  /* 0x3f80000000007820 */ /* 0x000fc80000410000 */
[----:B------:R1:W2:Y:S01]  /*5150*/  F2F.F64.F32 R10, R0 ;  /* 0x00000000000a7310 */ /* 0x0002a20000201800 */
[----:B------:R-:W-:Y:S05]  /*5160*/  BRA `(.L_x_22020) ;  /* 0x0000000400b87947 */ /* 0x000fea0003800000 */
.L_x_22027:
        /* <DEDUP_REMOVED lines=11> */
.L_x_22034:
        /* <DEDUP_REMOVED lines=21> */
.L_x_22038:
[----:B------:R-:W-:Y:S05]  /*5370*/  BSYNC B1 ;  /* 0x0000000000017941 */ /* 0x000fea0003800000 */
.L_x_22037:
[----:B------:R-:W-:Y:S01]  /*5380*/  LEA R3, R0, 0x3b800000, 0x17 ;  /* 0x3b80000000037811 */ /* 0x000fe200078eb8ff */
[----:B------:R-:W-:-:S05]  /*5390*/  IMAD.SHL.U32 R0, R2, 0x100000, RZ ;  /* 0x0010000002007824 */ /* 0x000fca00078e00ff */
[----:B------:R-:W-:-:S07]  /*53a0*/  LOP3.LUT R0, R3, R0, R4, 0xfe, !PT ;  /* 0x0000000003007212 */ /* 0x000fce00078efe04 */
.L_x_22036:
[----:B------:R-:W-:Y:S05]  /*53b0*/  BSYNC B0 ;  /* 0x0000000000007941 */ /* 0x000fea0003800000 */
.L_x_22035:
[----:B------:R-:W-:-:S04]  /*53c0*/  FMUL.FTZ R0, R0, 1 ;  /* 0x3f80000000007820 */ /* 0x000fc80000410000 */
[----:B------:R0:W1:Y:S01]  /*53d0*/  F2F.F64.F32 R10, R0 ;  /* 0x00000000000a7310 */ /* 0x0000620000201800 */
[----:B------:R-:W-:Y:S05]  /*53e0*/  BRA `(.L_x_22020) ;  /* 0x0000000400187947 */ /* 0x000fea0003800000 */
.L_x_22033:
        /* <DEDUP_REMOVED lines=21> */
.L_x_22042:
[----:B------:R-:W-:Y:S05]  /*5540*/  BSYNC B1 ;  /* 0x0000000000017941 */ /* 0x000fea0003800000 */
.L_x_22041:
[----:B------:R-:W-:Y:S01]  /*5550*/  LEA R3, R0, 0x37800000, 0x17 ;  /* 0x3780000000037811 */ /* 0x000fe200078eb8ff */
[----:B------:R-:W-:-:S05]  /*5560*/  IMAD.SHL.U32 R0, R2, 0x200000, RZ ;  /* 0x0020000002007824 */ /* 0x000fca00078e00ff */
[----:B------:R-:W-:-:S07]  /*5570*/  LOP3.LUT R0, R3, R0, R4, 0xfe, !PT ;  /* 0x0000000003007212 */ /* 0x000fce00078efe04 */
.L_x_22040:
[----:B------:R-:W-:Y:S05]  /*5580*/  BSYNC B0 ;  /* 0x0000000000007941 */ /* 0x000fea0003800000 */
.L_x_22039:
[----:B------:R-:W-:-:S04]  /*5590*/  FMUL.FTZ R0, R0, 1 ;  /* 0x3f80000000007820 */ /* 0x000fc80000410000 */
[----:B------:R0:W1:Y:S01]  /*55a0*/  F2F.F64.F32 R10, R0 ;  /* 0x00000000000a7310 */ /* 0x0000620000201800 */
[----:B------:R-:W-:Y:S05]  /*55b0*/  BRA `(.L_x_22020) ;  /* 0x0000000000a47947 */ /* 0x000fea0003800000 */
.L_x_22032:
        /* <DEDUP_REMOVED lines=14> */
.L_x_22046:
[----:B------:R-:W-:Y:S05]  /*56a0*/  BSYNC B0 ;  /* 0x0000000000007941 */ /* 0x000fea0003800000 */
.L_x_22045:
[----:B------:R-:W-:-:S04]  /*56b0*/  FMUL.FTZ R0, R0, 1 ;  /* 0x3f80000000007820 */ /* 0x000fc80000410000 */
[----:B------:R0:W1:Y:S01]  /*56c0*/  F2F.F64.F32 R10, R0 ;  /* 0x00000000000a7310 */ /* 0x0000620000201800 */
[----:B------:R-:W-:Y:S05]  /*56d0*/  BRA `(.L_x_22020) ;  /* 0x00000000005c7947 */ /* 0x000fea0003800000 */
.L_x_22019:
[----:B------:R-:W-:Y:S01]  /*56e0*/  MOV R2, 0x1c0 ;  /* 0x000001c000027802 */ /* 0x000fe20000000f00 */
[----:B------:R-:W-:Y:S01]  /*56f0*/  ULDC.64 UR4, c[0x4][0x1a0] ;  /* 0x0100680000047ab9 */ /* 0x000fe20000000a00 */
[----:B------:R-:W-:Y:S01]  /*5700*/  ULDC.64 UR6, c[0x4][0x60] ;  /* 0x0100180000067ab9 */ /* 0x000fe20000000a00 */
[----:B------:R-:W-:Y:S02]  /*5710*/  IMAD.U32 R4, RZ, RZ, UR4 ;  /* 0x00000004ff047e24 */ /* 0x000fe4000f8e00ff */
[----:B------:R-:W-:Y:S01]  /*5720*/  IMAD.U32 R5, RZ, RZ, UR5 ;  /* 0x00000005ff057e24 */ /* 0x000fe2000f8e00ff */
[----:B------:R-:W0:Y:S01]  /*5730*/  LDC.64 R2, c[0x4][R2] ;  /* 0x0100000002027b82 */ /* 0x000e220000000a00 */
[----:B------:R-:W-:Y:S01]  /*5740*/  ULDC.64 UR4, c[0x4][0x1a8] ;  /* 0x01006a0000047ab9 */ /* 0x000fe20000000a00 */
[----:B------:R-:W-:Y:S01]  /*5750*/  IMAD.U32 R10, RZ, RZ, UR6 ;  /* 0x00000006ff0a7e24 */ /* 0x000fe2000f8e00ff */
[----:B------:R-:W-:Y:S01]  /*5760*/  MOV R7, UR5 ;  /* 0x0000000500077c02 */ /* 0x000fe20008000f00 */
[----:B------:R-:W-:-:S02]  /*5770*/  IMAD.U32 R6, RZ, RZ, UR4 ;  /* 0x00000004ff067e24 */ /* 0x000fc4000f8e00ff */
[----:B------:R-:W-:Y:S02]  /*5780*/  IMAD.U32 R11, RZ, RZ, UR7 ;  /* 0x00000007ff0b7e24 */ /* 0x000fe4000f8e00ff */
[----:B------:R-:W-:Y:S02]  /*5790*/  IMAD.MOV.U32 R8, RZ, RZ, 0x4e ;  /* 0x0000004eff087424 */ /* 0x000fe400078e00ff */
[----:B------:R-:W-:Y:S02]  /*57a0*/  IMAD.MOV.U32 R12, RZ, RZ, 0x1 ;  /* 0x00000001ff0c7424 */ /* 0x000fe400078e00ff */
[----:B------:R-:W-:-:S07]  /*57b0*/  IMAD.MOV.U32 R13, RZ, RZ, RZ ;  /* 0x000000ffff0d7224 */ /* 0x000fce00078e00ff */
[----:B------:R-:W-:-:S07]  /*57c0*/  LEPC R20, `(.L_x_22047) ;  /* 0x000000001014794e */ /* 0x000fce0000000000 */
[----:B0-----:R-:W-:Y:S05]  /*57d0*/  CALL.ABS.NOINC R2 ;  /* 0x0000000002007343 */ /* 0x001fea0003c00000 */
.L_x_22047:
[----:B------:R-:W-:Y:S01]  /*57e0*/  CS2R R10, SRZ ;  /* 0x00000000000a7805 */ /* 0x000fe2000001ff00 */
[----:B------:R-:W-:Y:S06]  /*57f0*/  BRA `(.L_x_22020) ;  /* 0x0000000000147947 */ /* 0x000fec0003800000 */
.L_x_22044:
[----:B------:R-:W2:Y:S02]  /*5800*/  LDG.E.64 R10, desc[UR36][R2.64] ;  /* 0x00000024020a7981 */ /* 0x000ea4000c1e1b00 */
[----:B--2---:R-:W0:Y:S01]  /*5810*/  I2F.F64.U64 R10, R10 ;  /* 0x0000000a000a7312 */ /* 0x004e220000301800 */
[----:B------:R-:W-:Y:S05]  /*5820*/  BRA `(.L_x_22020) ;  /* 0x0000000000087947 */ /* 0x000fea0003800000 */
.L_x_22043:
[----:B------:R-:W2:Y:S02]  /*5830*/  LDG.E R2, desc[UR36][R2.64] ;  /* 0x0000002402027981 */ /* 0x000ea4000c1e1900 */
[----:B--2---:R0:W1:Y:S02]  /*5840*/  I2F.F64.U32 R10, R2 ;  /* 0x00000002000a7312 */ /* 0x0040640000201800 */
.L_x_22020:
[----:B012-45:R-:W0:Y:S01]  /*5850*/  MUFU.RSQ64H R9, R11 ;  /* 0x0000000b00097308 */ /* 0x037e220000001c00 */
[----:B------:R-:W-:Y:S01]  /*5860*/  VIADD R8, R11, 0xfcb00000 ;  /* 0xfcb000000b087836 */ /* 0x000fe20000000000 */
[----:B------:R-:W-:Y:S01]  /*5870*/  BSSY B0, `(.L_x_22048) ;  /* 0x0000018000007945 */ /* 0x000fe20003800000 */
[----:B---3--:R-:W-:Y:S02]  /*5880*/  IMAD.MOV.U32 R4, RZ, RZ, 0x0 ;  /* 0x00000000ff047424 */ /* 0x008fe400078e00ff */
[----:B------:R-:W-:Y:S01]  /*5890*/  IMAD.MOV.U32 R5, RZ, RZ, 0x3fd80000 ;  /* 0x3fd80000ff057424 */ /* 0x000fe200078e00ff */
[----:B------:R-:W-:Y:S01]  /*58a0*/  ISETP.GE.U32.AND P0, PT, R8, 0x7ca00000, PT ;  /* 0x7ca000000800780c */ /* 0x000fe20003f06070 */
[----:B0-----:R-:W-:-:S08]  /*58b0*/  DMUL R2, R8, R8 ;  /* 0x0000000808027228 */ /* 0x001fd00000000000 */
[----:B------:R-:W-:-:S08]  /*58c0*/  DFMA R2, -R2, R10, 1 ;  /* 0x3ff000000202742b */ /* 0x000fd0000000010a */
[----:B------:R-:W-:Y:S02]  /*58d0*/  DFMA R4, R2, R4, 0.5 ;  /* 0x3fe000000204742b */ /* 0x000fe40000000004 */
[----:B------:R-:W-:-:S08]  /*58e0*/  DMUL R2, R8, R2 ;  /* 0x0000000208027228 */ /* 0x000fd00000000000 */
[----:B------:R-:W-:-:S08]  /*58f0*/  DFMA R12, R4, R2, R8 ;  /* 0x00000002040c722b */ /* 0x000fd00000000008 */
[----:B------:R-:W-:Y:S02]  /*5900*/  DMUL R2, R12, R10 ;  /* 0x0000000a0c027228 */ /* 0x000fe40000000000 */
[----:B------:R-:W-:Y:S01]  /*5910*/  IADD3 R7, R13, -0x100000, RZ ;  /* 0xfff000000d077810 */ /* 0x000fe20007ffe0ff */
[----:B------:R-:W-:-:S05]  /*5920*/  IMAD.MOV.U32 R6, RZ, RZ, R12 ;  /* 0x000000ffff067224 */ /* 0x000fca00078e000c */
[----:B------:R-:W-:-:S08]  /*5930*/  DFMA R14, R2, -R2, R10 ;  /* 0x80000002020e722b */ /* 0x000fd0000000000a */
[----:B------:R-:W-:Y:S01]  /*5940*/  DFMA R4, R14, R6, R2 ;  /* 0x000000060e04722b */ /* 0x000fe20000000002 */
[----:B------:R-:W-:Y:S10]  /*5950*/  @!P0 BRA `(.L_x_22049) ;  /* 0x0000000000248947 */ /* 0x000ff40003800000 */
[----:B------:R-:W-:Y:S02]  /*5960*/  IMAD.MOV.U32 R6, RZ, RZ, R10 ;  /* 0x000000ffff067224 */ /* 0x000fe400078e000a */
[----:B------:R-:W-:Y:S02]  /*5970*/  IMAD.MOV.U32 R9, RZ, RZ, R11 ;  /* 0x000000ffff097224 */ /* 0x000fe400078e000b */
[----:B------:R-:W-:Y:S01]  /*5980*/  IMAD.MOV.U32 R10, RZ, RZ, R8 ;  /* 0x000000ffff0a7224 */ /* 0x000fe200078e0008 */
[----:B------:R-:W-:Y:S01]  /*5990*/  MOV R8, 0x59f0 ;  /* 0x000059f000087802 */ /* 0x000fe20000000f00 */
[----:B------:R-:W-:Y:S02]  /*59a0*/  IMAD.MOV.U32 R0, RZ, RZ, R12 ;  /* 0x000000ffff007224 */ /* 0x000fe400078e000c */
[----:B------:R-:W-:Y:S02]  /*59b0*/  IMAD.MOV.U32 R4, RZ, RZ, R14 ;  /* 0x000000ffff047224 */ /* 0x000fe400078e000e */
[----:B------:R-:W-:-:S02]  /*59c0*/  IMAD.MOV.U32 R5, RZ, RZ, R15 ;  /* 0x000000ffff057224 */ /* 0x000fc400078e000f */
[----:B------:R-:W-:-:S07]  /*59d0*/  IMAD.MOV.U32 R11, RZ, RZ, R7 ;  /* 0x000000ffff0b7224 */ /* 0x000fce00078e0007 */
[----:B------:R-:W-:Y:S05]  /*59e0*/  CALL.REL.NOINC `($__internal_0_$__cuda_sm20_dsqrt_rn_f64_mediumpath_v1) ;  /* 0x0000007800f87944 */ /* 0x000fea0003c00000 */
.L_x_22049:
[----:B------:R-:W-:Y:S05]  /*59f0*/  BSYNC B0 ;  /* 0x0000000000007941 */ /* 0x000fea0003800000 */
.L_x_22048:
[----:B------:R-:W0:Y:S02]  /*5a00*/  LDC.U8 R2, c[0x0][0x421] ;  /* 0x00010840ff027b82 */ /* 0x000e240000000000 */
        /* <DEDUP_REMOVED lines=14> */
.L_x_22053:
[----:B------:R-:W0:Y:S02]  /*5af0*/  F2I.S64.F64.TRUNC R4, R4 ;  /* 0x0000000400047311 */ /* 0x000e24000030d900 */
[----:B0-----:R-:W-:-:S05]  /*5b00*/  MOV R3, R4 ;  /* 0x0000000400037202 */ /* 0x001fca0000000f00 */
[----:B------:R0:W-:Y:S01]  /*5b10*/  STG.E.U8 desc[UR36][R16.64], R3 ;  /* 0x0000000310007986 */ /* 0x0001e2000c101124 */
[----:B------:R-:W-:Y:S05]  /*5b20*/  BRA `(.L_x_22055) ;  /* 0x0000000c00f87947 */ /* 0x000fea0003800000 */
.L_x_22052:
        /* <DEDUP_REMOVED lines=9> */
.L_x_22057:
[----:B------:R-:W0:Y:S02]  /*5bc0*/  F2I.F64.TRUNC R5, R4 ;  /* 0x0000000400057311 */ /* 0x000e24000030d100 */
[----:B0-----:R0:W-:Y:S01]  /*5bd0*/  STG.E desc[UR36][R16.64], R5 ;  /* 0x0000000510007986 */ /* 0x0011e2000c101924 */
[----:B------:R-:W-:Y:S05]  /*5be0*/  BRA `(.L_x_22055) ;  /* 0x0000000c00c87947 */ /* 0x000fea0003800000 */
.L_x_22056:
[----:B------:R-:W0:Y:S02]  /*5bf0*/  F2I.F64.TRUNC R5, R4 ;  /* 0x0000000400057311 */ /* 0x000e24000030d100 */
[----:B0-----:R0:W-:Y:S01]  /*5c00*/  STG.E.U16 desc[UR36][R16.64], R5 ;  /* 0x0000000510007986 */ /* 0x0011e2000c101524 */
[----:B------:R-:W-:Y:S05]  /*5c10*/  BRA `(.L_x_22055) ;  /* 0x0000000c00bc7947 */ /* 0x000fea0003800000 */
.L_x_22051:
        /* <DEDUP_REMOVED lines=13> */
.L_x_22059:
        /* <DEDUP_REMOVED lines=8> */
.L_x_22058:
        /* <DEDUP_REMOVED lines=14> */
.L_x_22061:
        /* <DEDUP_REMOVED lines=9> */
.L_x_22060:
[----:B------:R0:W-:Y:S01]  /*5ee0*/  STG.E.64 desc[UR36][R16.64], R4 ;  /* 0x0000000410007986 */ /* 0x0001e2000c101b24 */
[----:B------:R-:W-:Y:S05]  /*5ef0*/  BRA `(.L_x_22055) ;  /* 0x0000000c00047947 */ /* 0x000fea0003800000 */
.L_x_22050:
        /* <DEDUP_REMOVED lines=12> */
.L_x_22064:
[----:B------:R-:W-:-:S05]  /*5fc0*/  CS2R R6, SRZ ;  /* 0x0000000000067805 */ /* 0x000fca000001ff00 */
[----:B------:R0:W-:Y:S01]  /*5fd0*/  STG.E.128 desc[UR36][R16.64], R4 ;  /* 0x0000000410007986 */ /* 0x0001e2000c101d24 */
[----:B------:R-:W-:Y:S05]  /*5fe0*/  BRA `(.L_x_22055) ;  /* 0x0000000800c87947 */ /* 0x000fea0003800000 */
.L_x_22063:
        /* <DEDUP_REMOVED lines=25> */
.L_x_22068:
[----:B------:R-:W-:Y:S05]  /*6180*/  BSYNC B0 ;  /* 0x0000000000007941 */ /* 0x000fea0003800000 */
.L_x_22067:
[----:B------:R-:W-:-:S05]  /*6190*/  LOP3.LUT R3, R0, R3, RZ, 0xfc, !PT ;  /* 0x0000000300037212 */ /* 0x000fca00078efcff */
[----:B------:R0:W-:Y:S01]  /*61a0*/  STG.E.U8 desc[UR36][R16.64], R3 ;  /* 0x0000000310007986 */ /* 0x0001e2000c101124 */
[----:B------:R-:W-:Y:S05]  /*61b0*/  BRA `(.L_x_22055) ;  /* 0x0000000800547947 */ /* 0x000fea0003800000 */
.L_x_22066:
        /* <DEDUP_REMOVED lines=17> */
.L_x_22070:
[----:B------:R-:W-:Y:S01]  /*62d0*/  IMAD.MOV.U32 R0, RZ, RZ, 0x7f ;  /* 0x0000007fff007424 */ /* 0x000fe200078e00ff */
[----:B------:R-:W-:-:S04]  /*62e0*/  ISETP.GT.U32.AND P0, PT, R2, 0x7f800000, PT ;  /* 0x7f8000000200780c */ /* 0x000fc80003f04070 */
[----:B------:R-:W-:-:S09]  /*62f0*/  SEL R0, R0, 0x7c, P0 ;  /* 0x0000007c00007807 */ /* 0x000fd20000000000 */
.L_x_22071:
[----:B------:R-:W-:Y:S05]  /*6300*/  BSYNC B0 ;  /* 0x0000000000007941 */ /* 0x000fea0003800000 */
.L_x_22069:
[----:B------:R-:W-:-:S04]  /*6310*/  LOP3.LUT R2, R3, 0x80000000, RZ, 0xc0, !PT ;  /* 0x8000000003027812 */ /* 0x000fc800078ec0ff */
[----:B------:R-:W-:-:S04]  /*6320*/  SHF.R.U32.HI R3, RZ, 0x18, R2 ;  /* 0x00000018ff037819 */ /* 0x000fc80000011602 */
[----:B------:R-:W-:-:S05]  /*6330*/  LOP3.LUT R3, R0, R3, RZ, 0xfc, !PT ;  /* 0x0000000300037212 */ /* 0x000fca00078efcff */
[----:B------:R0:W-:Y:S01]  /*6340*/  STG.E.U8 desc[UR36][R16.64], R3 ;  /* 0x0000000310007986 */ /* 0x0001e2000c101124 */
[----:B------:R-:W-:Y:S05]  /*6350*/  BRA `(.L_x_22055) ;  /* 0x0000000400ec7947 */ /* 0x000fea0003800000 */
.L_x_22065:
        /* <DEDUP_REMOVED lines=8> */
.L_x_22062:
        /* <DEDUP_REMOVED lines=11> */
.L_x_22074:
        /* <DEDUP_REMOVED lines=21> */
.L_x_22077:
[----:B------:R-:W-:-:S04]  /*65e0*/  LOP3.LUT R2, R3, 0x80000000, RZ, 0xc0, !PT ;  /* 0x8000000003027812 */ /* 0x000fc800078ec0ff */
[----:B------:R-:W-:-:S04]  /*65f0*/  SHF.R.U32.HI R3, RZ, 0x18, R2 ;  /* 0x00000018ff037819 */ /* 0x000fc80000011602 */
[----:B------:R-:W-:-:S04]  /*6600*/  LOP3.LUT R0, R0, R3, RZ, 0xfc, !PT ;  /* 0x0000000300007212 */ /* 0x000fc800078efcff */
[----:B------:R-:W-:-:S07]  /*6610*/  PRMT R8, R0, 0x7610, R8 ;  /* 0x0000761000087816 */ /* 0x000fce0000000008 */
.L_x_22076:
[----:B------:R-:W-:Y:S05]  /*6620*/  BSYNC B0 ;  /* 0x0000000000007941 */ /* 0x000fea0003800000 */
.L_x_22075:
[----:B------:R3:W-:Y:S01]  /*6630*/  STG.E.U8 desc[UR36][R16.64], R8 ;  /* 0x0000000810007986 */ /* 0x0007e2000c101124 */
[----:B------:R-:W-:Y:S05]  /*6640*/  BRA `(.L_x_22055) ;  /* 0x0000000400307947 */ /* 0x000fea0003800000 */
.L_x_22073:
        /* <DEDUP_REMOVED lines=21> */
.L_x_22080:
[----:B------:R-:W-:-:S04]  /*67a0*/  LOP3.LUT R2, R3, 0x80000000, RZ, 0xc0, !PT ;  /* 0x8000000003027812 */ /* 0x000fc800078ec0ff */
[----:B------:R-:W-:-:S04]  /*67b0*/  SHF.R.U32.HI R3, RZ, 0x18, R2 ;  /* 0x00000018ff037819 */ /* 0x000fc80000011602 */
[----:B------:R-:W-:-:S04]  /*67c0*/  LOP3.LUT R0, R0, R3, RZ, 0xfc, !PT ;  /* 0x0000000300007212 */ /* 0x000fc800078efcff */
[----:B------:R-:W-:-:S07]  /*67d0*/  PRMT R8, R0, 0x7610, R8 ;  /* 0x0000761000087816 */ /* 0x000fce0000000008 */
.L_x_22079:
[----:B------:R-:W-:Y:S05]  /*67e0*/  BSYNC B0 ;  /* 0x0000000000007941 */ /* 0x000fea0003800000 */
.L_x_22078:
[----:B------:R0:W-:Y:S01]  /*67f0*/  STG.E.U8 desc[UR36][R16.64], R8 ;  /* 0x0000000810007986 */ /* 0x0001e2000c101124 */
[----:B------:R-:W-:Y:S05]  /*6800*/  BRA `(.L_x_22055) ;  /* 0x0000000000c07947 */ /* 0x000fea0003800000 */
.L_x_22072:
        /* <DEDUP_REMOVED lines=18> */
[----:B------:R-:W-:Y:S02]  /*6930*/  @P1 ISETP.EQ.U32.AND P2, PT, R0, 0x1, P0 ;  /* 0x000000010000180c */ /* 0x000fe40000742070 */
[----:B------:R-:W-:Y:S02]  /*6940*/  PLOP3.LUT P0, PT, PT, PT, PT, 0x80, 0x0 ;  /* 0x000000000000781c */ /* 0x000fe40003f0f070 */
[----:B------:R-:W-:Y:S02]  /*6950*/  @P1 PLOP3.LUT P0, PT, P2, PT, PT, 0x80, 0x0 ;  /* 0x000000000000181c */ /* 0x000fe4000170f070 */
[----:B------:R-:W-:-:S11]  /*6960*/  @P1 IADD3 R0, R2, 0x1, RZ ;  /* 0x0000000102001810 */ /* 0x000fd60007ffe0ff */
[----:B------:R-:W-:-:S04]  /*6970*/  @!P0 IMAD.MOV R0, RZ, RZ, R2 ;  /* 0x000000ffff008224 */ /* 0x000fc800078e0202 */
[----:B------:R-:W-:-:S05]  /*6980*/  @P1 IMAD.MOV.U32 R3, RZ, RZ, R0 ;  /* 0x000000ffff031224 */ /* 0x000fca00078e0000 */
[----:B------:R1:W-:Y:S01]  /*6990*/  STG.E.U8 desc[UR36][R16.64], R3 ;  /* 0x0000000310007986 */ /* 0x0003e2000c101124 */
[----:B------:R-:W-:Y:S05]  /*69a0*/  BRA `(.L_x_22055) ;  /* 0x0000000000587947 */ /* 0x000fea0003800000 */
.L_x_22054:
[----:B------:R-:W-:Y:S01]  /*69b0*/  MOV R0, 0x1c0 ;  /* 0x000001c000007802 */ /* 0x000fe20000000f00 */
[----:B------:R-:W-:Y:S01]  /*69c0*/  ULDC.64 UR4, c[0x4][0x1a0] ;  /* 0x0100680000047ab9 */ /* 0x000fe20000000a00 */
[----:B------:R-:W-:Y:S01]  /*69d0*/  ULDC.64 UR6, c[0x4][0x68] ;  /* 0x01001a0000067ab9 */ /* 0x000fe20000000a00 */
[----:B------:R-:W-:Y:S01]  /*69e0*/  IMAD.U32 R4, RZ, RZ, UR4 ;  /* 0x00000004ff047e24 */ /* 0x000fe2000f8e00ff */
[----:B------:R0:W1:Y:S01]  /*69f0*/  LDC.64 R2, c[0x4][R0] ;  /* 0x0100000000027b82 */ /* 0x0000620000000a00 */
[----:B------:R-:W-:Y:S01]  /*6a00*/  IMAD.U32 R5, RZ, RZ, UR5 ;  /* 0x00000005ff057e24 */ /* 0x000fe2000f8e00ff */
[----:B------:R-:W-:Y:S01]  /*6a10*/  ULDC.64 UR4, c[0x4][0x1a8] ;  /* 0x01006a0000047ab9 */ /* 0x000fe20000000a00 */
[----:B------:R-:W-:Y:S01]  /*6a20*/  HFMA2.MMA R8, -RZ, RZ, 0, 6.020069122314453125e-06 ;  /* 0x00000065ff087435 */ /* 0x000fe200000001ff */
        /* <DEDUP_REMOVED lines=8> */
.L_x_22083:
[----:B------:R-:W-:Y:S05]  /*6ab0*/  BRA `(.L_x_22055) ;  /* 0x0000000000147947 */ /* 0x000fea0003800000 */
.L_x_22082:
[----:B------:R-:W0:Y:S02]  /*6ac0*/  F2I.U64.F64.TRUNC R4, R4 ;  /* 0x0000000400047311 */ /* 0x000e24000030d800 */
[----:B0-----:R2:W-:Y:S01]  /*6ad0*/  STG.E.64 desc[UR36][R16.64], R4 ;  /* 0x0000000410007986 */ /* 0x0015e2000c101b24 */
[----:B------:R-:W-:Y:S05]  /*6ae0*/  BRA `(.L_x_22055) ;  /* 0x0000000000087947 */ /* 0x000fea0003800000 */
.L_x_22081:
[----:B------:R-:W0:Y:S02]  /*6af0*/  F2I.U32.F64.TRUNC R5, R4 ;  /* 0x0000000400057311 */ /* 0x000e24000030d000 */
[----:B0-----:R0:W-:Y:S02]  /*6b00*/  STG.E desc[UR36][R16.64], R5 ;  /* 0x0000000510007986 */ /* 0x0011e4000c101924 */
.L_x_22055:
[----:B------:R-:W-:-:S07]  /*6b10*/  VIADD R19, R19, 0x80 ;  /* 0x0000008013137836 */ /* 0x000fce0000000000 */
.L_x_22013:
[----:B------:R-:W-:Y:S05]  /*6b20*/  BSYNC B6 ;  /* 0x0000000000067941 */ /* 0x000fea0003800000 */
.L_x_22012:
        /* <DEDUP_REMOVED lines=298> */
[----:B------:R-:W-:-:S04]  /*7dd0*/  ULDC.64 UR4, c[0x0][0x340] ;  /* 0x0000d00000047ab9 */ /* 0x000fc80000000a00 */
        /* <DEDUP_REMOVED lines=8> */
.L_x_22086:
        /* <DEDUP_REMOVED lines=21> */
.L_x_22090:
[----:B------:R-:W2:Y:S02]  /*7fb0*/  LDG.E.U8 R2, desc[UR36][R2.64] ;  /* 0x0000002402027981 */ /* 0x000ea4000c1e1100 */
[----:B--2---:R0:W1:Y:S01]  /*7fc0*/  I2F.F64.U16 R10, R2 ;  /* 0x00000002000a7312 */ /* 0x0040620000101800 */
[----:B------:R-:W-:Y:S05]  /*7fd0*/  BRA `(.L_x_22092) ;  /* 0x0000000c00707947 */ /* 0x000fea0003800000 */
.L_x_22089:
        /* <DEDUP_REMOVED lines=9> */
.L_x_22094:
[----:B------:R-:W2:Y:S02]  /*8070*/  LDG.E R2, desc[UR36][R2.64] ;  /* 0x0000002402027981 */ /* 0x000ea4000c1e1900 */
[----:B--2---:R0:W1:Y:S01]  /*8080*/  I2F.F64 R10, R2 ;  /* 0x00000002000a7312 */ /* 0x0040620000201c00 */
[----:B------:R-:W-:Y:S05]  /*8090*/  BRA `(.L_x_22092) ;  /* 0x0000000c00407947 */ /* 0x000fea0003800000 */
.L_x_22093:
[----:B------:R-:W2:Y:S02]  /*80a0*/  LDG.E.U16 R2, desc[UR36][R2.64] ;  /* 0x0000002402027981 */ /* 0x000ea4000c1e1500 */
[----:B--2---:R0:W1:Y:S01]  /*80b0*/  I2F.F64.S16 R10, R2 ;  /* 0x00000002000a7312 */ /* 0x0040620000101c00 */
[----:B------:R-:W-:Y:S05]  /*80c0*/  BRA `(.L_x_22092) ;  /* 0x0000000c00347947 */ /* 0x000fea0003800000 */
.L_x_22088:
        /* <DEDUP_REMOVED lines=10> */
.L_x_22096:
[----:B------:R-:W2:Y:S02]  /*8170*/  LDG.E.U16 R0, desc[UR36][R2.64] ;  /* 0x0000002402007981 */ /* 0x000ea4000c1e1500 */
[----:B--2---:R-:W-:-:S05]  /*8180*/  HADD2.F32 R0, -RZ, R0.H0_H0 ;  /* 0x20000000ff007230 */ /* 0x004fca0000004100 */
[----:B------:R-:W-:-:S04]  /*8190*/  FMUL.FTZ R0, R0, 1 ;  /* 0x3f80000000007820 */ /* 0x000fc80000410000 */
[----:B------:R0:W1:Y:S01]  /*81a0*/  F2F.F64.F32 R10, R0 ;  /* 0x00000000000a7310 */ /* 0x0000620000201800 */
[----:B------:R-:W-:Y:S05]  /*81b0*/  BRA `(.L_x_22092) ;  /* 0x0000000800f87947 */ /* 0x000fea0003800000 */
.L_x_22095:
        /* <DEDUP_REMOVED lines=10> */
.L_x_22098:
[----:B------:R-:W2:Y:S02]  /*8260*/  LDG.E.U16 R2, desc[UR36][R2.64] ;  /* 0x0000002402027981 */ /* 0x000ea4000c1e1500 */
[----:B--2---:R-:W-:-:S05]  /*8270*/  HADD2.F32 R0, -RZ, R2.H0_H0 ;  /* 0x20000002ff007230 */ /* 0x004fca0000004100 */
[----:B------:R-:W-:-:S04]  /*8280*/  FMUL.FTZ R0, R0, 1 ;  /* 0x3f80000000007820 */ /* 0x000fc80000410000 */
[----:B------:R0:W1:Y:S01]  /*8290*/  F2F.F64.F32 R10, R0 ;  /* 0x00000000000a7310 */ /* 0x0000620000201800 */
[----:B------:R-:W-:Y:S05]  /*82a0*/  BRA `(.L_x_22092) ;  /* 0x0000000800bc7947 */ /* 0x000fea0003800000 */
.L_x_22097:
[----:B------:R0:W5:Y:S01]  /*82b0*/  LDG.E.64 R10, desc[UR36][R2.64] ;  /* 0x00000024020a7981 */ /* 0x000162000c1e1b00 */
[----:B------:R-:W-:Y:S05]  /*82c0*/  BRA `(.L_x_22092) ;  /* 0x0000000800b47947 */ /* 0x000fea0003800000 */
.L_x_22087:
        /* <DEDUP_REMOVED lines=13> */
.L_x_22101:
[----:B------:R0:W5:Y:S01]  /*83a0*/  LDG.E.64 R10, desc[UR36][R2.64] ;  /* 0x00000024020a7981 */ /* 0x000162000c1e1b00 */
[----:B------:R-:W-:Y:S05]  /*83b0*/  BRA `(.L_x_22092) ;  /* 0x0000000800787947 */ /* 0x000fea0003800000 */
.L_x_22100:
        /* <DEDUP_REMOVED lines=11> */
[C---:B------:R-:W-:Y:S01]  /*8470*/  VIADD R6, R4.reuse, 0x1000000 ;  /* 0x0100000004067836 */ /* 0x040fe20000000000 */
[----:B------:R-:W-:-:S04]  /*8480*/  IADD3 R2, R4, -0x1, RZ ;  /* 0xffffffff04027810 */ /* 0x000fc80007ffe0ff */
        /* <DEDUP_REMOVED lines=15> */
.L_x_22103:
        /* <DEDUP_REMOVED lines=15> */
.L_x_22102:
[----:B------:R-:W2:Y:S02]  /*8670*/  LDG.E.U16 R0, desc[UR36][R2.64] ;  /* 0x0000002402007981 */ /* 0x000ea4000c1e1500 */
[----:B--2---:R-:W-:-:S04]  /*8680*/  IMAD.U32 R0, R0, 0x10000, RZ ;  /* 0x0001000000007824 */ /* 0x004fc800078e00ff */
[----:B------:R-:W-:-:S04]  /*8690*/  FMUL.FTZ R0, R0, 1 ;  /* 0x3f80000000007820 */ /* 0x000fc80000410000 */
[----:B------:R0:W1:Y:S01]  /*86a0*/  F2F.F64.F32 R10, R0 ;  /* 0x00000000000a7310 */ /* 0x0000620000201800 */
[----:B------:R-:W-:Y:S05]  /*86b0*/  BRA `(.L_x_22092) ;  /* 0x0000000400b87947 */ /* 0x000fea0003800000 */
.L_x_22099:
        /* <DEDUP_REMOVED lines=11> */
.L_x_22106:
        /* <DEDUP_REMOVED lines=21> */
.L_x_22110:
[----:B------:R-:W-:Y:S05]  /*88c0*/  BSYNC B1 ;  /* 0x0000000000017941 */ /* 0x000fea0003800000 */
.L_x_22109:
[----:B------:R-:W-:Y:S01]  /*88d0*/  LEA R3, R0, 0x3b800000, 0x17 ;  /* 0x3b80000000037811 */ /* 0x000fe200078eb8ff */
[----:B------:R-:W-:-:S05]  /*88e0*/  IMAD.SHL.U32 R0, R2, 0x100000, RZ ;  /* 0x0010000002007824 */ /* 0x000fca00078e00ff */
[----:B------:R-:W-:-:S07]  /*88f0*/  LOP3.LUT R0, R3, R0, R4, 0xfe, !PT ;  /* 0x0000000003007212 */ /* 0x000fce00078efe04 */
.L_x_22108:
[----:B------:R-:W-:Y:S05]  /*8900*/  BSYNC B0 ;  /* 0x0000000000007941 */ /* 0x000fea0003800000 */
.L_x_22107:
[----:B------:R-:W-:-:S04]  /*8910*/  FMUL.FTZ R0, R0, 1 ;  /* 0x3f80000000007820 */ /* 0x000fc80000410000 */
[----:B------:R2:W3:Y:S01]  /*8920*/  F2F.F64.F32 R10, R0 ;  /* 0x00000000000a7310 */ /* 0x0004e20000201800 */
[----:B------:R-:W-:Y:S05]  /*8930*/  BRA `(.L_x_22092) ;  /* 0x0000000400187947 */ /* 0x000fea0003800000 */
.L_x_22105:
        /* <DEDUP_REMOVED lines=21> */
.L_x_22114:
[----:B------:R-:W-:Y:S05]  /*8a90*/  BSYNC B1 ;  /* 0x0000000000017941 */ /* 0x000fea0003800000 */
.L_x_22113:
[----:B------:R-:W-:Y:S01]  /*8aa0*/  LEA R3, R0, 0x37800000, 0x17 ;  /* 0x3780000000037811 */ /* 0x000fe200078eb8ff */
[----:B------:R-:W-:-:S05]  /*8ab0*/  IMAD.SHL.U32 R0, R2, 0x200000, RZ ;  /* 0x0020000002007824 */ /* 0x000fca00078e00ff */
[----:B------:R-:W-:-:S07]  /*8ac0*/  LOP3.LUT R0, R3, R0, R4, 0xfe, !PT ;  /* 0x0000000003007212 */ /* 0x000fce00078efe04 */
.L_x_22112:
[----:B------:R-:W-:Y:S05]  /*8ad0*/  BSYNC B0 ;  /* 0x0000000000007941 */ /* 0x000fea0003800000 */
.L_x_22111:
[----:B------:R-:W-:-:S04]  /*8ae0*/  FMUL.FTZ R0, R0, 1 ;  /* 0x3f80000000007820 */ /* 0x000fc80000410000 */
[----:B------:R4:W0:Y:S01]  /*8af0*/  F2F.F64.F32 R10, R0 ;  /* 0x00000000000a7310 */ /* 0x0008220000201800 */
[----:B------:R-:W-:Y:S05]  /*8b00*/  BRA `(.L_x_22092) ;  /* 0x0000000000a47947 */ /* 0x000fea0003800000 */
.L_x_22104:
        /* <DEDUP_REMOVED lines=14> */
.L_x_22118:
[----:B------:R-:W-:Y:S05]  /*8bf0*/  BSYNC B0 ;  /* 0x0000000000007941 */ /* 0x000fea0003800000 */
.L_x_22117:
[----:B------:R-:W-:-:S04]  /*8c00*/  FMUL.FTZ R0, R0, 1 ;  /* 0x3f80000000007820 */ /* 0x000fc80000410000 */
[----:B------:R0:W1:Y:S01]  /*8c10*/  F2F.F64.F32 R10, R0 ;  /* 0x00000000000a7310 */ /* 0x0000620000201800 */
[----:B------:R-:W-:Y:S05]  /*8c20*/  BRA `(.L_x_22092) ;  /* 0x00000000005c7947 */ /* 0x000fea0003800000 */
.L_x_22091:
[----:B------:R-:W-:Y:S01]  /*8c30*/  MOV R2, 0x1c0 ;  /* 0x000001c000027802 */ /* 0x000fe20000000f00 */
[----:B------:R-:W-:Y:S01]  /*8c40*/  ULDC.64 UR4, c[0x4][0x1a0] ;  /* 0x0100680000047ab9 */ /* 0x000fe20000000a00 */
[----:B------:R-:W-:Y:S01]  /*8c50*/  ULDC.64 UR6, c[0x4][0x60] ;  /* 0x0100180000067ab9 */ /* 0x000fe20000000a00 */
[----:B------:R-:W-:Y:S01]  /*8c60*/  IMAD.U32 R4, RZ, RZ, UR4 ;  /* 0x00000004ff047e24 */ /* 0x000fe2000f8e00ff */
[----:B------:R-:W-:Y:S01]  /*8c70*/  HFMA2.MMA R13, -RZ, RZ, 0, 0 ;  /* 0x00000000ff0d7435 */ /* 0x000fe200000001ff */
        /* <DEDUP_REMOVED lines=8> */
[----:B------:R-:W-:-:S07]  /*8d00*/  IMAD.MOV.U32 R12, RZ, RZ, 0x1 ;  /* 0x00000001ff0c7424 */ /* 0x000fce00078e00ff */
[----:B------:R-:W-:-:S07]  /*8d10*/  LEPC R20, `(.L_x_22119) ;  /* 0x000000001014794e */ /* 0x000fce0000000000 */
[----:B0-----:R-:W-:Y:S05]  /*8d20*/  CALL.ABS.NOINC R2 ;  /* 0x0000000002007343 */ /* 0x001fea0003c00000 */
.L_x_22119:
[----:B------:R-:W-:Y:S01]  /*8d30*/  CS2R R10, SRZ ;  /* 0x00000000000a7805 */ /* 0x000fe2000001ff00 */
[----:B------:R-:W-:Y:S06]  /*8d40*/  BRA `(.L_x_22092) ;  /* 0x0000000000147947 */ /* 0x000fec0003800000 */
.L_x_22116:
[----:B------:R-:W2:Y:S02]  /*8d50*/  LDG.E.64 R10, desc[UR36][R2.64] ;  /* 0x00000024020a7981 */ /* 0x000ea4000c1e1b00 */
[----:B--2---:R-:W0:Y:S01]  /*8d60*/  I2F.F64.U64 R10, R10 ;  /* 0x0000000a000a7312 */ /* 0x004e220000301800 */
[----:B------:R-:W-:Y:S05]  /*8d70*/  BRA `(.L_x_22092) ;  /* 0x0000000000087947 */ /* 0x000fea0003800000 */
.L_x_22115:
[----:B------:R-:W2:Y:S02]  /*8d80*/  LDG.E R2, desc[UR36][R2.64] ;  /* 0x0000002402027981 */ /* 0x000ea4000c1e1900 */
[----:B--2---:R0:W1:Y:S02]  /*8d90*/  I2F.F64.U32 R10, R2 ;  /* 0x00000002000a7312 */ /* 0x0040640000201800 */
.L_x_22092:
[----:B01-3-5:R-:W0:Y:S01]  /*8da0*/  MUFU.RSQ64H R9, R11 ;  /* 0x0000000b00097308 */ /* 0x02be220000001c00 */
[----:B------:R-:W-:Y:S01]  /*8db0*/  VIADD R8, R11, 0xfcb00000 ;  /* 0xfcb000000b087836 */ /* 0x000fe20000000000 */
[----:B------:R-:W-:Y:S01]  /*8dc0*/  BSSY B0, `(.L_x_22120) ;  /* 0x0000018000007945 */ /* 0x000fe20003800000 */
[----:B------:R-:W-:Y:S02]  /*8dd0*/  IMAD.MOV.U32 R4, RZ, RZ, 0x0 ;  /* 0x00000000ff047424 */ /* 0x000fe400078e00ff */
        /* <DEDUP_REMOVED lines=16> */
[----:B------:R-:W-:Y:S01]  /*8ee0*/  IMAD.MOV.U32 R10, RZ, RZ, R8 ;  /* 0x000000ffff0a7224 */ /* 0x000fe200078e0008 */
[----:B------:R-:W-:Y:S01]  /*8ef0*/  MOV R8, 0x8f40 ;  /* 0x00008f4000087802 */ /* 0x000fe20000000f00 */
[----:B--2-4-:R-:W-:Y:S02]  /*8f00*/  IMAD.MOV.U32 R0, RZ, RZ, R12 ;  /* 0x000000ffff007224 */ /* 0x014fe400078e000c */
[----:B------:R-:W-:Y:S02]  /*8f10*/  IMAD.MOV.U32 R5, RZ, RZ, R15 ;  /* 0x000000ffff057224 */ /* 0x000fe400078e000f */
[----:B------:R-:W-:-:S07]  /*8f20*/  IMAD.MOV.U32 R11, RZ, RZ, R7 ;  /* 0x000000ffff0b7224 */ /* 0x000fce00078e0007 */
[----:B------:R-:W-:Y:S05]  /*8f30*/  CALL.REL.NOINC `($__internal_0_$__cuda_sm20_dsqrt_rn_f64_mediumpath_v1) ;  /* 0x0000004400a47944 */ /* 0x000fea0003c00000 */
.L_x_22121:
[----:B------:R-:W-:Y:S05]  /*8f40*/  BSYNC B0 ;  /* 0x0000000000007941 */ /* 0x000fea0003800000 */
.L_x_22120:
[----:B------:R-:W2:Y:S02]  /*8f50*/  LDC.U8 R2, c[0x0][0x421] ;  /* 0x00010840ff027b82 */ /* 0x000ea40000000000 */
[----:B--2-4-:R-:W-:-:S04]  /*8f60*/  PRMT R0, R2, 0x9910, RZ ;  /* 0x0000991002007816 */ /* 0x014fc800000000ff */
        /* <DEDUP_REMOVED lines=13> */
.L_x_22125:
[----:B------:R-:W0:Y:S02]  /*9040*/  F2I.S64.F64.TRUNC R4, R4 ;  /* 0x0000000400047311 */ /* 0x000e24000030d900 */
[----:B0-----:R-:W-:-:S05]  /*9050*/  IMAD.MOV.U32 R3, RZ, RZ, R4 ;  /* 0x000000ffff037224 */ /* 0x001fca00078e0004 */
[----:B------:R0:W-:Y:S01]  /*9060*/  STG.E.U8 desc[UR36][R16.64], R3 ;  /* 0x0000000310007986 */ /* 0x0001e2000c101124 */
[----:B------:R-:W-:Y:S05]  /*9070*/  BRA `(.L_x_22127) ;  /* 0x0000000c00f87947 */ /* 0x000fea0003800000 */
.L_x_22124:
        /* <DEDUP_REMOVED lines=9> */
.L_x_22129:
[----:B------:R-:W0:Y:S02]  /*9110*/  F2I.F64.TRUNC R5, R4 ;  /* 0x0000000400057311 */ /* 0x000e24000030d100 */
[----:B0-----:R0:W-:Y:S01]  /*9120*/  STG.E desc[UR36][R16.64], R5 ;  /* 0x0000000510007986 */ /* 0x0011e2000c101924 */
[----:B------:R-:W-:Y:S05]  /*9130*/  BRA `(.L_x_22127) ;  /* 0x0000000c00c87947 */ /* 0x000fea0003800000 */
.L_x_22128:
[----:B------:R-:W0:Y:S02]  /*9140*/  F2I.F64.TRUNC R5, R4 ;  /* 0x0000000400057311 */ /* 0x000e24000030d100 */
[----:B0-----:R0:W-:Y:S01]  /*9150*/  STG.E.U16 desc[UR36][R16.64], R5 ;  /* 0x0000000510007986 */ /* 0x0011e2000c101524 */
[----:B------:R-:W-:Y:S05]  /*9160*/  BRA `(.L_x_22127) ;  /* 0x0000000c00bc7947 */ /* 0x000fea0003800000 */
.L_x_22123:
        /* <DEDUP_REMOVED lines=13> */
.L_x_22131:
        /* <DEDUP_REMOVED lines=8> */
.L_x_22130:
        /* <DEDUP_REMOVED lines=14> */
.L_x_22133:
        /* <DEDUP_REMOVED lines=9> */
.L_x_22132:
[----:B------:R0:W-:Y:S01]  /*9430*/  STG.E.64 desc[UR36][R16.64], R4 ;  /* 0x0000000410007986 */ /* 0x0001e2000c101b24 */
[----:B------:R-:W-:Y:S05]  /*9440*/  BRA `(.L_x_22127) ;  /* 0x0000000c00047947 */ /* 0x000fea0003800000 */
.L_x_22122:
        /* <DEDUP_REMOVED lines=12> */
.L_x_22136:
[----:B------:R-:W-:-:S05]  /*9510*/  CS2R R6, SRZ ;  /* 0x0000000000067805 */ /* 0x000fca000001ff00 */
[----:B------:R0:W-:Y:S01]  /*9520*/  STG.E.128 desc[UR36][R16.64], R4 ;  /* 0x0000000410007986 */ /* 0x0001e2000c101d24 */
[----:B------:R-:W-:Y:S05]  /*9530*/  BRA `(.L_x_22127) ;  /* 0x0000000800c87947 */ /* 0x000fea0003800000 */
.L_x_22135:
        /* <DEDUP_REMOVED lines=25> */
.L_x_22140:
[----:B------:R-:W-:Y:S05]  /*96d0*/  BSYNC B0 ;  /* 0x0000000000007941 */ /* 0x000fea0003800000 */
.L_x_22139:
[----:B------:R-:W-:-:S05]  /*96e0*/  LOP3.LUT R3, R0, R3, RZ, 0xfc, !PT ;  /* 0x0000000300037212 */ /* 0x000fca00078efcff */
[----:B------:R0:W-:Y:S01]  /*96f0*/  STG.E.U8 desc[UR36][R16.64], R3 ;  /* 0x0000000310007986 */ /* 0x0001e2000c101124 */
[----:B------:R-:W-:Y:S05]  /*9700*/  BRA `(.L_x_22127) ;  /* 0x0000000800547947 */ /* 0x000fea0003800000 */
.L_x_22138:
        /* <DEDUP_REMOVED lines=17> */
.L_x_22142:
[----:B------:R-:W-:Y:S02]  /*9820*/  ISETP.GT.U32.AND P0, PT, R2, 0x7f800000, PT ;  /* 0x7f8000000200780c */ /* 0x000fe40003f04070 */
[----:B------:R-:W-:-:S04]  /*9830*/  MOV R0, 0x7f ;  /* 0x0000007f00007802 */ /* 0x000fc80000000f00 */
[----:B------:R-:W-:-:S07]  /*9840*/  SEL R0, R0, 0x7c, P0 ;  /* 0x0000007c00007807 */ /* 0x000fce0000000000 */
.L_x_22143:
[----:B------:R-:W-:Y:S05]  /*9850*/  BSYNC B0 ;  /* 0x0000000000007941 */ /* 0x000fea0003800000 */
.L_x_22141:
[----:B------:R-:W-:-:S04]  /*9860*/  LOP3.LUT R2, R3, 0x80000000, RZ, 0xc0, !PT ;  /* 0x8000000003027812 */ /* 0x000fc800078ec0ff */
[----:B------:R-:W-:-:S04]  /*9870*/  SHF.R.U32.HI R3, RZ, 0x18, R2 ;  /* 0x00000018ff037819 */ /* 0x000fc80000011602 */
[----:B------:R-:W-:-:S05]  /*9880*/  LOP3.LUT R3, R0, R3, RZ, 0xfc, !PT ;  /* 0x0000000300037212 */ /* 0x000fca00078efcff */
[----:B------:R0:W-:Y:S01]  /*9890*/  STG.E.U8 desc[UR36][R16.64], R3 ;  /* 0x0000000310007986 */ /* 0x0001e2000c101124 */
[----:B------:R-:W-:Y:S05]  /*98a0*/  BRA `(.L_x_22127) ;  /* 0x0000000400ec7947 */ /* 0x000fea0003800000 */
.L_x_22137:
        /* <DEDUP_REMOVED lines=8> */
.L_x_22134:
        /* <DEDUP_REMOVED lines=11> */
.L_x_22146:
        /* <DEDUP_REMOVED lines=21> */
.L_x_22149:
[----:B------:R-:W-:-:S04]  /*9b30*/  LOP3.LUT R2, R3, 0x80000000, RZ, 0xc0, !PT ;  /* 0x8000000003027812 */ /* 0x000fc800078ec0ff */
[----:B------:R-:W-:-:S04]  /*9b40*/  SHF.R.U32.HI R3, RZ, 0x18, R2 ;  /* 0x00000018ff037819 */ /* 0x000fc80000011602 */
[----:B------:R-:W-:-:S04]  /*9b50*/  LOP3.LUT R0, R0, R3, RZ, 0xfc, !PT ;  /* 0x0000000300007212 */ /* 0x000fc800078efcff */
[----:B------:R-:W-:-:S07]  /*9b60*/  PRMT R8, R0, 0x7610, R8 ;  /* 0x0000761000087816 */ /* 0x000fce0000000008 */
.L_x_22148:
[----:B------:R-:W-:Y:S05]  /*9b70*/  BSYNC B0 ;  /* 0x0000000000007941 */ /* 0x000fea0003800000 */
.L_x_22147:
[----:B------:R3:W-:Y:S01]  /*9b80*/  STG.E.U8 desc[UR36][R16.64], R8 ;  /* 0x0000000810007986 */ /* 0x0007e2000c101124 */
[----:B------:R-:W-:Y:S05]  /*9b90*/  BRA `(.L_x_22127) ;  /* 0x0000000400307947 */ /* 0x000fea0003800000 */
.L_x_22145:
        /* <DEDUP_REMOVED lines=21> */
.L_x_22152:
[----:B------:R-:W-:-:S04]  /*9cf0*/  LOP3.LUT R2, R3, 0x80000000, RZ, 0xc0, !PT ;  /* 0x8000000003027812 */ /* 0x000fc800078ec0ff */
[----:B------:R-:W-:-:S04]  /*9d00*/  SHF.R.U32.HI R3, RZ, 0x18, R2 ;  /* 0x00000018ff037819 */ /* 0x000fc80000011602 */
[----:B------:R-:W-:-:S04]  /*9d10*/  LOP3.LUT R0, R0, R3, RZ, 0xfc, !PT ;  /* 0x0000000300007212 */ /* 0x000fc800078efcff */
[----:B------:R-:W-:-:S07]  /*9d20*/  PRMT R8, R0, 0x7610, R8 ;  /* 0x0000761000087816 */ /* 0x000fce0000000008 */
.L_x_22151:
[----:B------:R-:W-:Y:S05]  /*9d30*/  BSYNC B0 ;  /* 0x0000000000007941 */ /* 0x000fea0003800000 */
.L_x_22150:
[----:B------:R0:W-:Y:S01]  /*9d40*/  STG.E.U8 desc[UR36][R16.64], R8 ;  /* 0x0000000810007986 */ /* 0x0001e2000c101124 */
[----:B------:R-:W-:Y:S05]  /*9d50*/  BRA `(.L_x_22127) ;  /* 0x0000000000c07947 */ /* 0x000fea0003800000 */
.L_x_22144:
        /* <DEDUP_REMOVED lines=26> */
.L_x_22126:
[----:B------:R-:W-:Y:S01]  /*9f00*/  MOV R0, 0x1c0 ;  /* 0x000001c000007802 */ /* 0x000fe20000000f00 */
[----:B------:R-:W-:Y:S01]  /*9f10*/  ULDC.64 UR4, c[0x4][0x1a0] ;  /* 0x0100680000047ab9 */ /* 0x000fe20000000a00 */
[----:B------:R-:W-:Y:S01]  /*9f20*/  ULDC.64 UR6, c[0x4][0x68] ;  /* 0x01001a0000067ab9 */ /* 0x000fe20000000a00 */
[----:B------:R-:W-:Y:S01]  /*9f30*/  IMAD.U32 R4, RZ, RZ, UR4 ;  /* 0x00000004ff047e24 */ /* 0x000fe2000f8e00ff */
[----:B------:R0:W1:Y:S01]  /*9f40*/  LDC.64 R2, c[0x4][R0] ;  /* 0x0100000000027b82 */ /* 0x0000620000000a00 */
[----:B------:R-:W-:Y:S01]  /*9f50*/  IMAD.U32 R5, RZ, RZ, UR5 ;  /* 0x00000005ff057e24 */ /* 0x000fe2000f8e00ff */
        /* <DEDUP_REMOVED lines=9> */
[----:B-1----:R-:W-:Y:S05]  /*9ff0*/  CALL.ABS.NOINC R2 ;  /* 0x0000000002007343 */ /* 0x002fea0003c00000 */
.L_x_22155:
[----:B------:R-:W-:Y:S05]  /*a000*/  BRA `(.L_x_22127) ;  /* 0x0000000000147947 */ /* 0x000fea0003800000 */
.L_x_22154:
[----:B------:R-:W0:Y:S02]  /*a010*/  F2I.U64.F64.TRUNC R4, R4 ;  /* 0x0000000400047311 */ /* 0x000e24000030d800 */
[----:B0-----:R1:W-:Y:S01]  /*a020*/  STG.E.64 desc[UR36][R16.64], R4 ;  /* 0x0000000410007986 */ /* 0x0013e2000c101b24 */
[----:B------:R-:W-:Y:S05]  /*a030*/  BRA `(.L_x_22127) ;  /* 0x0000000000087947 */ /* 0x000fea0003800000 */
.L_x_22153:
[----:B------:R-:W0:Y:S02]  /*a040*/  F2I.U32.F64.TRUNC R5, R4 ;  /* 0x0000000400057311 */ /* 0x000e24000030d000 */
[----:B0-----:R2:W-:Y:S02]  /*a050*/  STG.E desc[UR36][R16.64], R5 ;  /* 0x0000000510007986 */ /* 0x0015e4000c101924 */
.L_x_22127:
[----:B------:R-:W-:-:S07]  /*a060*/  VIADD R19, R19, 0x80 ;  /* 0x0000008013137836 */ /* 0x000fce0000000000 */
.L_x_22085:
[----:B------:R-:W-:Y:S05]  /*a070*/  BSYNC B6 ;  /* 0x0000000000067941 */ /* 0x000fea0003800000 */
.L_x_22084:
[----:B------:R-:W-:Y:S02]  /*a080*/  ULDC UR4, c[0x0][0x210] ;  /* 0x0000840000047ab9 */ /* 0x000fe40000000800 */
[----:B------:R-:W-:-:S13]  /*a090*/  ISETP.GE.AND P0, PT, R19, UR4, PT ;  /* 0x0000000413007c0c */ /* 0x000fda000bf06270 */
[----:B------:R-:W-:Y:S05]  /*a0a0*/  @P0 EXIT ;  /* 0x000000000000094d */ /* 0x000fea0003800000 */
[----:B0-----:R-:W0:Y:S01]  /*a0b0*/  LDC R6, c[0x0][0x218] ;  /* 0x00008600ff067b82 */ /* 0x001e220000000800 */
[----:B-1234-:R-:W-:Y:S01]  /*a0c0*/  HFMA2.MMA R16, -RZ, RZ, 0, 0 ;  /* 0x00000000ff107435 */ /* 0x01efe200000001ff */
[----:B------:R-:W-:Y:S01]  /*a0d0*/  IMAD.MOV.U32 R0, RZ, RZ, RZ ;  /* 0x000000ffff007224 */ /* 0x000fe200078e00ff */
        /* <DEDUP_REMOVED lines=300> */
.L_x_22156:
        /* <DEDUP_REMOVED lines=21> */
.L_x_22160:
[----:B------:R-:W2:Y:S02]  /*b4f0*/  LDG.E.U8 R2, desc[UR36][R4.64] ;  /* 0x0000002404027981 */ /* 0x000ea4000c1e1100 */
[----:B--2---:R-:W0:Y:S01]  /*b500*/  I2F.F64.U16 R2, R2 ;  /* 0x0000000200027312 */ /* 0x004e220000101800 */
[----:B------:R-:W-:Y:S05]  /*b510*/  BRA `(.L_x_22162) ;  /* 0x0000000c00707947 */ /* 0x000fea0003800000 */
.L_x_22159:
        /* <DEDUP_REMOVED lines=9> */
.L_x_22164:
[----:B------:R-:W2:Y:S02]  /*b5b0*/  LDG.E R2, desc[UR36][R4.64] ;  /* 0x0000002404027981 */ /* 0x000ea4000c1e1900 */
[----:B--2---:R-:W0:Y:S01]  /*b5c0*/  I2F.F64 R2, R2 ;  /* 0x0000000200027312 */ /* 0x004e220000201c00 */
[----:B------:R-:W-:Y:S05]  /*b5d0*/  BRA `(.L_x_22162) ;  /* 0x0000000c00407947 */ /* 0x000fea0003800000 */
.L_x_22163:
[----:B------:R-:W2:Y:S02]  /*b5e0*/  LDG.E.U16 R2, desc[UR36][R4.64] ;  /* 0x0000002404027981 */ /* 0x000ea4000c1e1500 */
[----:B--2---:R-:W0:Y:S01]  /*b5f0*/  I2F.F64.S16 R2, R2 ;  /* 0x0000000200027312 */ /* 0x004e220000101c00 */
[----:B------:R-:W-:Y:S05]  /*b600*/  BRA `(.L_x_22162) ;  /* 0x0000000c00347947 */ /* 0x000fea0003800000 */
.L_x_22158:
        /* <DEDUP_REMOVED lines=10> */
.L_x_22166:
[----:B------:R-:W2:Y:S02]  /*b6b0*/  LDG.E.U16 R0, desc[UR36][R4.64] ;  /* 0x0000002404007981 */ /* 0x000ea4000c1e1500 */
[----:B--2---:R-:W-:-:S05]  /*b6c0*/  HADD2.F32 R0, -RZ, R0.H0_H0 ;  /* 0x20000000ff007230 */ /* 0x004fca0000004100 */
[----:B------:R-:W-:-:S04]  /*b6d0*/  FMUL.FTZ R0, R0, 1 ;  /* 0x3f80000000007820 */ /* 0x000fc80000410000 */
[----:B------:R0:W1:Y:S01]  /*b6e0*/  F2F.F64.F32 R2, R0 ;  /* 0x0000000000027310 */ /* 0x0000620000201800 */
[----:B------:R-:W-:Y:S05]  /*b6f0*/  BRA `(.L_x_22162) ;  /* 0x0000000800f87947 */ /* 0x000fea0003800000 */
.L_x_22165:
        /* <DEDUP_REMOVED lines=10> */
.L_x_22168:
[----:B------:R-:W2:Y:S02]  /*b7a0*/  LDG.E.U16 R4, desc[UR36][R4.64] ;  /* 0x0000002404047981 */ /* 0x000ea4000c1e1500 */
[----:B--2---:R-:W-:-:S05]  /*b7b0*/  HADD2.F32 R0, -RZ, R4.H0_H0 ;  /* 0x20000004ff007230 */ /* 0x004fca0000004100 */
[----:B------:R-:W-:-:S04]  /*b7c0*/  FMUL.FTZ R0, R0, 1 ;  /* 0x3f80000000007820 */ /* 0x000fc80000410000 */
[----:B------:R0:W1:Y:S01]  /*b7d0*/  F2F.F64.F32 R2, R0 ;  /* 0x0000000000027310 */ /* 0x0000620000201800 */
[----:B------:R-:W-:Y:S05]  /*b7e0*/  BRA `(.L_x_22162) ;  /* 0x0000000800bc7947 */ /* 0x000fea0003800000 */
.L_x_22167:
[----:B------:R0:W5:Y:S01]  /*b7f0*/  LDG.E.64 R2, desc[UR36][R4.64] ;  /* 0x0000002404027981 */ /* 0x000162000c1e1b00 */
[----:B------:R-:W-:Y:S05]  /*b800*/  BRA `(.L_x_22162) ;  /* 0x0000000800b47947 */ /* 0x000fea0003800000 */
.L_x_22157:
        /* <DEDUP_REMOVED lines=13> */
.L_x_22171:
[----:B------:R0:W5:Y:S01]  /*b8e0*/  LDG.E.64 R2, desc[UR36][R4.64] ;  /* 0x0000002404027981 */ /* 0x000162000c1e1b00 */
[----:B------:R-:W-:Y:S05]  /*b8f0*/  BRA `(.L_x_22162) ;  /* 0x0000000800787947 */ /* 0x000fea0003800000 */
.L_x_22170:
        /* <DEDUP_REMOVED lines=8> */
[----:B--2---:R-:W-:-:S04]  /*b980*/  SHF.L.U32 R0, R0, 0x18, RZ ;  /* 0x0000001800007819 */ /* 0x004fc800000006ff */
        /* <DEDUP_REMOVED lines=19> */
.L_x_22173:
        /* <DEDUP_REMOVED lines=15> */
.L_x_22172:
[----:B------:R-:W2:Y:S02]  /*bbb0*/  LDG.E.U16 R0, desc[UR36][R4.64] ;  /* 0x0000002404007981 */ /* 0x000ea4000c1e1500 */
[----:B--2---:R-:W-:-:S05]  /*bbc0*/  SHF.L.U32 R0, R0, 0x10, RZ ;  /* 0x0000001000007819 */ /* 0x004fca00000006ff */
[----:B------:R-:W-:-:S04]  /*bbd0*/  FMUL.FTZ R0, R0, 1 ;  /* 0x3f80000000007820 */ /* 0x000fc80000410000 */
[----:B------:R0:W1:Y:S01]  /*bbe0*/  F2F.F64.F32 R2, R0 ;  /* 0x0000000000027310 */ /* 0x0000620000201800 */
[----:B------:R-:W-:Y:S05]  /*bbf0*/  BRA `(.L_x_22162) ;  /* 0x0000000400b87947 */ /* 0x000fea0003800000 */
.L_x_22169:
        /* <DEDUP_REMOVED lines=11> */
.L_x_22176:
        /* <DEDUP_REMOVED lines=21> */
.L_x_22180:
[----:B------:R-:W-:Y:S05]  /*be00*/  BSYNC B1 ;  /* 0x0000000000017941 */ /* 0x000fea0003800000 */
.L_x_22179:
[----:B------:R-:W-:Y:S01]  /*be10*/  LEA R3, R0, 0x3b800000, 0x17 ;  /* 0x3b80000000037811 */ /* 0x000fe200078eb8ff */
[----:B------:R-:W-:-:S05]  /*be20*/  IMAD.SHL.U32 R0, R2, 0x100000, RZ ;  /* 0x0010000002007824 */ /* 0x000fca00078e00ff */
[----:B------:R-:W-:-:S07]  /*be30*/  LOP3.LUT R0, R3, R0, R4, 0xfe, !PT ;  /* 0x0000000003007212 */ /* 0x000fce00078efe04 */
.L_x_22178:
[----:B------:R-:W-:Y:S05]  /*be40*/  BSYNC B0 ;  /* 0x0000000000007941 */ /* 0x000fea0003800000 */
.L_x_22177:
[----:B------:R-:W-:-:S04]  /*be50*/  FMUL.FTZ R0, R0, 1 ;  /* 0x3f80000000007820 */ /* 0x000fc80000410000 */
[----:B------:R1:W2:Y:S01]  /*be60*/  F2F.F64.F32 R2, R0 ;  /* 0x0000000000027310 */ /* 0x0002a20000201800 */
[----:B------:R-:W-:Y:S05]  /*be70*/  BRA `(.L_x_22162) ;  /* 0x0000000400187947 */ /* 0x000fea0003800000 */
.L_x_22175:
        /* <DEDUP_REMOVED lines=21> */
.L_x_22184:
[----:B------:R-:W-:Y:S05]  /*bfd0*/  BSYNC B1 ;  /* 0x0000000000017941 */ /* 0x000fea0003800000 */
.L_x_22183:
[----:B------:R-:W-:Y:S01]  /*bfe0*/  LEA R3, R0, 0x37800000, 0x17 ;  /* 0x3780000000037811 */ /* 0x000fe200078eb8ff */
[----:B------:R-:W-:-:S05]  /*bff0*/  IMAD.SHL.U32 R0, R2, 0x200000, RZ ;  /* 0x0020000002007824 */ /* 0x000fca00078e00ff */
[----:B------:R-:W-:-:S07]  /*c000*/  LOP3.LUT R0, R3, R0, R4, 0xfe, !PT ;  /* 0x0000000003007212 */ /* 0x000fce00078efe04 */
.L_x_22182:
[----:B------:R-:W-:Y:S05]  /*c010*/  BSYNC B0 ;  /* 0x0000000000007941 */ /* 0x000fea0003800000 */
.L_x_22181:
[----:B------:R-:W-:-:S04]  /*c020*/  FMUL.FTZ R0, R0, 1 ;  /* 0x3f80000000007820 */ /* 0x000fc80000410000 */
[----:B------:R3:W4:Y:S01]  /*c030*/  F2F.F64.F32 R2, R0 ;  /* 0x0000000000027310 */ /* 0x0007220000201800 */
[----:B------:R-:W-:Y:S05]  /*c040*/  BRA `(.L_x_22162) ;  /* 0x0000000000a47947 */ /* 0x000fea0003800000 */
.L_x_22174:
        /* <DEDUP_REMOVED lines=14> */
.L_x_22188:
[----:B------:R-:W-:Y:S05]  /*c130*/  BSYNC B0 ;  /* 0x0000000000007941 */ /* 0x000fea0003800000 */
.L_x_22187:
[----:B------:R-:W-:-:S04]  /*c140*/  FMUL.FTZ R0, R0, 1 ;  /* 0x3f80000000007820 */ /* 0x000fc80000410000 */
[----:B------:R0:W1:Y:S01]  /*c150*/  F2F.F64.F32 R2, R0 ;  /* 0x0000000000027310 */ /* 0x0000620000201800 */
[----:B------:R-:W-:Y:S05]  /*c160*/  BRA `(.L_x_22162) ;  /* 0x00000000005c7947 */ /* 0x000fea0003800000 */
.L_x_22161:
        /* <DEDUP_REMOVED lines=16> */
.L_x_22189:
[----:B------:R-:W-:Y:S01]  /*c270*/  CS2R R2, SRZ ;  /* 0x0000000000027805 */ /* 0x000fe2000001ff00 */
[----:B------:R-:W-:Y:S06]  /*c280*/  BRA `(.L_x_22162) ;  /* 0x0000000000147947 */ /* 0x000fec0003800000 */
.L_x_22186:
[----:B------:R-:W2:Y:S02]  /*c290*/  LDG.E.64 R2, desc[UR36][R4.64] ;  /* 0x0000002404027981 */ /* 0x000ea4000c1e1b00 */
[----:B--2---:R-:W0:Y:S01]  /*c2a0*/  I2F.F64.U64 R2, R2 ;  /* 0x0000000200027312 */ /* 0x004e220000301800 */
[----:B------:R-:W-:Y:S05]  /*c2b0*/  BRA `(.L_x_22162) ;  /* 0x0000000000087947 */ /* 0x000fea0003800000 */
.L_x_22185:
[----:B------:R-:W2:Y:S02]  /*c2c0*/  LDG.E R2, desc[UR36][R4.64] ;  /* 0x0000002404027981 */ /* 0x000ea4000c1e1900 */
[----:B--2---:R-:W0:Y:S02]  /*c2d0*/  I2F.F64.U32 R2, R2 ;  /* 0x0000000200027312 */ /* 0x004e240000201800 */
.L_x_22162:
[----:B012-45:R-:W0:Y:S01]  /*c2e0*/  MUFU.RSQ64H R9, R3 ;  /* 0x0000000300097308 */ /* 0x037e220000001c00 */
        /* <DEDUP_REMOVED lines=11> */
[----:B------:R-:W-:Y:S01]  /*c3a0*/  VIADD R7, R11, 0xfff00000 ;  /* 0xfff000000b077836 */ /* 0x000fe20000000000 */
[----:B------:R-:W-:-:S05]  /*c3b0*/  MOV R6, R10 ;  /* 0x0000000a00067202 */ /* 0x000fca0000000f00 */
[----:B------:R-:W-:-:S08]  /*c3c0*/  DFMA R14, R12, -R12, R2 ;  /* 0x8000000c0c0e722b */ /* 0x000fd00000000002 */
[----:B------:R-:W-:Y:S01]  /*c3d0*/  DFMA R4, R14, R6, R12 ;  /* 0x000000060e04722b */ /* 0x000fe2000000000c */
[----:B------:R-:W-:Y:S10]  /*c3e0*/  @!P0 BRA `(.L_x_22191) ;  /* 0x00000000002c8947 */ /* 0x000ff40003800000 */
[----:B---3--:R-:W-:Y:S01]  /*c3f0*/  IMAD.MOV.U32 R0, RZ, RZ, R10 ;  /* 0x000000ffff007224 */ /* 0x008fe200078e000a */
[----:B------:R-:W-:Y:S01]  /*c400*/  MOV R11, R7 ;  /* 0x00000007000b7202 */ /* 0x000fe20000000f00 */
[----:B------:R-:W-:Y:S02]  /*c410*/  IMAD.MOV.U32 R6, RZ, RZ, R2 ;  /* 0x000000ffff067224 */ /* 0x000fe400078e0002 */
[----:B------:R-:W-:Y:S02]  /*c420*/  IMAD.MOV.U32 R9, RZ, RZ, R3 ;  /* 0x000000ffff097224 */ /* 0x000fe400078e0003 */
[----:B------:R-:W-:Y:S01]  /*c430*/  IMAD.MOV.U32 R10, RZ, RZ, R8 ;  /* 0x000000ffff0a7224 */ /* 0x000fe200078e0008 */
[----:B------:R-:W-:Y:S01]  /*c440*/  MOV R8, 0xc4a0 ;  /* 0x0000c4a000087802 */ /* 0x000fe20000000f00 */
[----:B------:R-:W-:Y:S02]  /*c450*/  IMAD.MOV.U32 R4, RZ, RZ, R14 ;  /* 0x000000ffff047224 */ /* 0x000fe400078e000e */
[----:B------:R-:W-:-:S02]  /*c460*/  IMAD.MOV.U32 R5, RZ, RZ, R15 ;  /* 0x000000ffff057224 */ /* 0x000fc400078e000f */
[----:B------:R-:W-:Y:S02]  /*c470*/  IMAD.MOV.U32 R2, RZ, RZ, R12 ;  /* 0x000000ffff027224 */ /* 0x000fe400078e000c */
[----:B------:R-:W-:-:S07]  /*c480*/  IMAD.MOV.U32 R3, RZ, RZ, R13 ;  /* 0x000000ffff037224 */ /* 0x000fce00078e000d */
[----:B------:R-:W-:Y:S05]  /*c490*/  CALL.REL.NOINC `($__internal_0_$__cuda_sm20_dsqrt_rn_f64_mediumpath_v1) ;  /* 0x00000010004c7944 */ /* 0x000fea0003c00000 */
.L_x_22191:
[----:B------:R-:W-:Y:S05]  /*c4a0*/  BSYNC B0 ;  /* 0x0000000000007941 */ /* 0x000fea0003800000 */
.L_x_22190:
        /* <DEDUP_REMOVED lines=15> */
.L_x_22195:
[----:B------:R-:W0:Y:S02]  /*c5a0*/  F2I.S64.F64.TRUNC R4, R4 ;  /* 0x0000000400047311 */ /* 0x000e24000030d900 */
[----:B0-----:R-:W-:-:S05]  /*c5b0*/  IMAD.MOV.U32 R3, RZ, RZ, R4 ;  /* 0x000000ffff037224 */ /* 0x001fca00078e0004 */
[----:B------:R-:W-:Y:S01]  /*c5c0*/  STG.E.U8 desc[UR36][R16.64], R3 ;  /* 0x0000000310007986 */ /* 0x000fe2000c101124 */
[----:B------:R-:W-:Y:S05]  /*c5d0*/  EXIT ;  /* 0x000000000000794d */ /* 0x000fea0003800000 */
.L_x_22194:
        /* <DEDUP_REMOVED lines=9> */
.L_x_22198:
[----:B------:R-:W0:Y:S02]  /*c670*/  F2I.F64.TRUNC R5, R4 ;  /* 0x0000000400057311 */ /* 0x000e24000030d100 */
[----:B0-----:R-:W-:Y:S01]  /*c680*/  STG.E desc[UR36][R16.64], R5 ;  /* 0x0000000510007986 */ /* 0x001fe2000c101924 */
[----:B------:R-:W-:Y:S05]  /*c690*/  EXIT ;  /* 0x000000000000794d */ /* 0x000fea0003800000 */
.L_x_22197:
[----:B------:R-:W0:Y:S02]  /*c6a0*/  F2I.F64.TRUNC R5, R4 ;  /* 0x0000000400057311 */ /* 0x000e24000030d100 */
[----:B0-----:R-:W-:Y:S01]  /*c6b0*/  STG.E.U16 desc[UR36][R16.64], R5 ;  /* 0x0000000510007986 */ /* 0x001fe2000c101524 */
[----:B------:R-:W-:Y:S05]  /*c6c0*/  EXIT ;  /* 0x000000000000794d */ /* 0x000fea0003800000 */
.L_x_22193:
        /* <DEDUP_REMOVED lines=13> */
.L_x_22200:
        /* <DEDUP_REMOVED lines=8> */
.L_x_22199:
        /* <DEDUP_REMOVED lines=14> */
.L_x_22202:
        /* <DEDUP_REMOVED lines=9> */
.L_x_22201:
[----:B------:R-:W-:Y:S01]  /*c990*/  STG.E.64 desc[UR36][R16.64], R4 ;  /* 0x0000000410007986 */ /* 0x000fe2000c101b24 */
[----:B------:R-:W-:Y:S05]  /*c9a0*/  EXIT ;  /* 0x000000000000794d */ /* 0x000fea0003800000 */
.L_x_22192:
        /* <DEDUP_REMOVED lines=12> */
.L_x_22205:
[----:B------:R-:W-:-:S05]  /*ca70*/  CS2R R6, SRZ ;  /* 0x0000000000067805 */ /* 0x000fca000001ff00 */
[----:B------:R-:W-:Y:S01]  /*ca80*/  STG.E.128 desc[UR36][R16.64], R4 ;  /* 0x0000000410007986 */ /* 0x000fe2000c101d24 */
[----:B------:R-:W-:Y:S05]  /*ca90*/  EXIT ;  /* 0x000000000000794d */ /* 0x000fea0003800000 */
.L_x_22204:
        /* <DEDUP_REMOVED lines=25> */
.L_x_22209:
[----:B------:R-:W-:Y:S05]  /*cc30*/  BSYNC B0 ;  /* 0x0000000000007941 */ /* 0x000fea0003800000 */
.L_x_22208:
[----:B------:R-:W-:-:S05]  /*cc40*/  LOP3.LUT R3, R0, R3, RZ, 0xfc, !PT ;  /* 0x0000000300037212 */ /* 0x000fca00078efcff */
[----:B------:R-:W-:Y:S01]  /*cc50*/  STG.E.U8 desc[UR36][R16.64], R3 ;  /* 0x0000000310007986 */ /* 0x000fe2000c101124 */
[----:B------:R-:W-:Y:S05]  /*cc60*/  EXIT ;  /* 0x000000000000794d */ /* 0x000fea0003800000 */
.L_x_22207:
        /* <DEDUP_REMOVED lines=17> */
.L_x_22211:
[----:B------:R-:W-:Y:S01]  /*cd80*/  IMAD.MOV.U32 R0, RZ, RZ, 0x7f ;  /* 0x0000007fff007424 */ /* 0x000fe200078e00ff */
[----:B------:R-:W-:-:S04]  /*cd90*/  ISETP.GT.U32.AND P0, PT, R2, 0x7f800000, PT ;  /* 0x7f8000000200780c */ /* 0x000fc80003f04070 */
[----:B------:R-:W-:-:S09]  /*cda0*/  SEL R0, R0, 0x7c, P0 ;  /* 0x0000007c00007807 */ /* 0x000fd20000000000 */
.L_x_22212:
[----:B------:R-:W-:Y:S05]  /*cdb0*/  BSYNC B0 ;  /* 0x0000000000007941 */ /* 0x000fea0003800000 */
.L_x_22210:
[----:B------:R-:W-:-:S04]  /*cdc0*/  LOP3.LUT R2, R3, 0x80000000, RZ, 0xc0, !PT ;  /* 0x8000000003027812 */ /* 0x000fc800078ec0ff */
[----:B------:R-:W-:-:S04]  /*cdd0*/  SHF.R.U32.HI R3, RZ, 0x18, R2 ;  /* 0x00000018ff037819 */ /* 0x000fc80000011602 */
[----:B------:R-:W-:-:S05]  /*cde0*/  LOP3.LUT R3, R0, R3, RZ, 0xfc, !PT ;  /* 0x0000000300037212 */ /* 0x000fca00078efcff */
[----:B------:R-:W-:Y:S01]  /*cdf0*/  STG.E.U8 desc[UR36][R16.64], R3 ;  /* 0x0000000310007986 */ /* 0x000fe2000c101124 */
[----:B------:R-:W-:Y:S05]  /*ce00*/  EXIT ;  /* 0x000000000000794d */ /* 0x000fea0003800000 */
.L_x_22206:
        /* <DEDUP_REMOVED lines=8> */
.L_x_22203:
        /* <DEDUP_REMOVED lines=11> */
.L_x_22215:
        /* <DEDUP_REMOVED lines=21> */
.L_x_22218:
[----:B------:R-:W-:-:S04]  /*d090*/  LOP3.LUT R2, R3, 0x80000000, RZ, 0xc0, !PT ;  /* 0x8000000003027812 */ /* 0x000fc800078ec0ff */
[----:B------:R-:W-:-:S04]  /*d0a0*/  SHF.R.U32.HI R3, RZ, 0x18, R2 ;  /* 0x00000018ff037819 */ /* 0x000fc80000011602 */
[----:B------:R-:W-:-:S04]  /*d0b0*/  LOP3.LUT R0, R0, R3, RZ, 0xfc, !PT ;  /* 0x0000000300007212 */ /* 0x000fc800078efcff */
[----:B------:R-:W-:-:S07]  /*d0c0*/  PRMT R8, R0, 0x7610, R8 ;  /* 0x0000761000087816 */ /* 0x000fce0000000008 */
.L_x_22217:
[----:B------:R-:W-:Y:S05]  /*d0d0*/  BSYNC B0 ;  /* 0x0000000000007941 */ /* 0x000fea0003800000 */
.L_x_22216:
[----:B------:R-:W-:Y:S01]  /*d0e0*/  STG.E.U8 desc[UR36][R16.64], R8 ;  /* 0x0000000810007986 */ /* 0x000fe2000c101124 */
[----:B------:R-:W-:Y:S05]  /*d0f0*/  EXIT ;  /* 0x000000000000794d */ /* 0x000fea0003800000 */
.L_x_22214:
        /* <DEDUP_REMOVED lines=21> */
.L_x_22221:
[----:B------:R-:W-:-:S04]  /*d250*/  LOP3.LUT R2, R3, 0x80000000, RZ, 0xc0, !PT ;  /* 0x8000000003027812 */ /* 0x000fc800078ec0ff */
[----:B------:R-:W-:-:S04]  /*d260*/  SHF.R.U32.HI R3, RZ, 0x18, R2 ;  /* 0x00000018ff037819 */ /* 0x000fc80000011602 */
[----:B------:R-:W-:-:S04]  /*d270*/  LOP3.LUT R0, R0, R3, RZ, 0xfc, !PT ;  /* 0x0000000300007212 */ /* 0x000fc800078efcff */
[----:B------:R-:W-:-:S07]  /*d280*/  PRMT R8, R0, 0x7610, R8 ;  /* 0x0000761000087816 */ /* 0x000fce0000000008 */
.L_x_22220:
[----:B------:R-:W-:Y:S05]  /*d290*/  BSYNC B0 ;  /* 0x0000000000007941 */ /* 0x000fea0003800000 */
.L_x_22219:
[----:B------:R-:W-:Y:S01]  /*d2a0*/  STG.E.U8 desc[UR36][R16.64], R8 ;  /* 0x0000000810007986 */ /* 0x000fe2000c101124 */
[----:B------:R-:W-:Y:S05]  /*d2b0*/  EXIT ;  /* 0x000000000000794d */ /* 0x000fea0003800000 */
.L_x_22213:
        /* <DEDUP_REMOVED lines=26> */
.L_x_22196:
        /* <DEDUP_REMOVED lines=16> */
.L_x_22224:
[----:B------:R-:W-:Y:S05]  /*d560*/  EXIT ;  /* 0x000000000000794d */ /* 0x000fea0003800000 */
.L_x_22223:
[----:B------:R-:W0:Y:S02]  /*d570*/  F2I.U64.F64.TRUNC R4, R4 ;  /* 0x0000000400047311 */ /* 0x000e24000030d800 */
[----:B0-----:R-:W-:Y:S01]  /*d580*/  STG.E.64 desc[UR36][R16.64], R4 ;  /* 0x0000000410007986 */ /* 0x001fe2000c101b24 */
[----:B------:R-:W-:Y:S05]  /*d590*/  EXIT ;  /* 0x000000000000794d */ /* 0x000fea0003800000 */
.L_x_22222:
[----:B------:R-:W0:Y:S02]  /*d5a0*/  F2I.U32.F64.TRUNC R5, R4 ;  /* 0x0000000400057311 */ /* 0x000e24000030d000 */
[----:B0-----:R-:W-:Y:S01]  /*d5b0*/  STG.E desc[UR36][R16.64], R5 ;  /* 0x0000000510007986 */ /* 0x001fe2000c101924 */
[----:B------:R-:W-:Y:S05]  /*d5c0*/  EXIT ;  /* 0x000000000000794d */ /* 0x000fea0003800000 */
        .weak           $__internal_0_$__cuda_sm20_dsqrt_rn_f64_mediumpath_v1
        .type           $__internal_0_$__cuda_sm20_dsqrt_rn_f64_mediumpath_v1,@function
        .size           $__internal_0_$__cuda_sm20_dsqrt_rn_f64_mediumpath_v1,(.L_x_36095 - $__internal_0_$__cuda_sm20_dsqrt_rn_f64_mediumpath_v1)
$__internal_0_$__cuda_sm20_dsqrt_rn_f64_mediumpath_v1:
[----:B------:R-:W-:Y:S01]  /*d5d0*/  ISETP.GE.U32.AND P0, PT, R10, -0x3400000, PT ;  /* 0xfcc000000a00780c */ /* 0x000fe20003f06070 */
[----:B------:R-:W-:Y:S01]  /*d5e0*/  BSSY B1, `(.L_x_22225) ;  /* 0x0000025000017945 */ /* 0x000fe20003800000 */
[----:B------:R-:W-:Y:S02]  /*d5f0*/  IMAD.MOV.U32 R7, RZ, RZ, R9 ;  /* 0x000000ffff077224 */ /* 0x000fe400078e0009 */
[----:B------:R-:W-:-:S09]  /*d600*/  IMAD.MOV.U32 R10, RZ, RZ, R0 ;  /* 0x000000ffff0a7224 */ /* 0x000fd200078e0000 */
[----:B------:R-:W-:Y:S05]  /*d610*/  @!P0 BRA `(.L_x_22226) ;  /* 0x0000000000208947 */ /* 0x000fea0003800000 */
[----:B------:R-:W-:-:S10]  /*d620*/  DFMA.RM R4, R4, R10, R2 ;  /* 0x0000000a0404722b */ /* 0x000fd40000004002 */
[----:B------:R-:W-:-:S05]  /*d630*/  IADD3 R2, P0, R4, 0x1, RZ ;  /* 0x0000000104027810 */ /* 0x000fca0007f1e0ff */
[----:B------:R-:W-:-:S06]  /*d640*/  IMAD.X R3, RZ, RZ, R5, P0 ;  /* 0x000000ffff037224 */ /* 0x000fcc00000e0605 */
[----:B------:R-:W-:-:S08]  /*d650*/  DFMA.RP R6, -R4, R2, R6 ;  /* 0x000000020406722b */ /* 0x000fd00000008106 */
[----:B------:R-:W-:-:S06]  /*d660*/  DSETP.GT.AND P0, PT, R6, RZ, PT ;  /* 0x000000ff0600722a */ /* 0x000fcc0003f04000 */
[----:B------:R-:W-:Y:S02]  /*d670*/  FSEL R2, R2, R4, P0 ;  /* 0x0000000402027208 */ /* 0x000fe40000000000 */
[----:B------:R-:W-:Y:S01]  /*d680*/  FSEL R3, R3, R5, P0 ;  /* 0x0000000503037208 */ /* 0x000fe20000000000 */
[----:B------:R-:W-:Y:S06]  /*d690*/  BRA `(.L_x_22227) ;  /* 0x0000000000647947 */ /* 0x000fec0003800000 */
.L_x_22226:
[----:B------:R-:W-:-:S14]  /*d6a0*/  DSETP.NE.AND P0, PT, R6, RZ, PT ;  /* 0x000000ff0600722a */ /* 0x000fdc0003f05000 */
[----:B------:R-:W-:Y:S05]  /*d6b0*/  @!P0 BRA `(.L_x_22228) ;  /* 0x0000000000588947 */ /* 0x000fea0003800000 */
[----:B------:R-:W-:-:S13]  /*d6c0*/  ISETP.GE.AND P0, PT, R7, RZ, PT ;  /* 0x000000ff0700720c */ /* 0x000fda0003f06270 */
[----:B------:R-:W-:Y:S02]  /*d6d0*/  @!P0 IMAD.MOV.U32 R2, RZ, RZ, 0x0 ;  /* 0x00000000ff028424 */ /* 0x000fe400078e00ff */
[----:B------:R-:W-:Y:S01]  /*d6e0*/  @!P0 IMAD.MOV.U32 R3, RZ, RZ, -0x80000 ;  /* 0xfff80000ff038424 */ /* 0x000fe200078e00ff */
[----:B------:R-:W-:Y:S06]  /*d6f0*/  @!P0 BRA `(.L_x_22227) ;  /* 0x00000000004c8947 */ /* 0x000fec0003800000 */
[----:B------:R-:W-:-:S13]  /*d700*/  ISETP.GT.AND P0, PT, R7, 0x7fefffff, PT ;  /* 0x7fefffff0700780c */ /* 0x000fda0003f04270 */
[----:B------:R-:W-:Y:S05]  /*d710*/  @P0 BRA `(.L_x_22228) ;  /* 0x0000000000400947 */ /* 0x000fea0003800000 */
[----:B------:R-:W-:Y:S01]  /*d720*/  DMUL R6, R6, 8.11296384146066816958e+31 ;  /* 0x4690000006067828 */ /* 0x000fe20000000000 */
[----:B------:R-:W-:Y:S01]  /*d730*/  MOV R2, RZ ;  /* 0x000000ff00027202 */ /* 0x000fe20000000f00 */
[----:B------:R-:W-:Y:S02]  /*d740*/  IMAD.MOV.U32 R10, RZ, RZ, 0x0 ;  /* 0x00000000ff0a7424 */ /* 0x000fe400078e00ff */
[----:B------:R-:W-:Y:S02]  /*d750*/  IMAD.MOV.U32 R11, RZ, RZ, 0x3fd80000 ;  /* 0x3fd80000ff0b7424 */ /* 0x000fe400078e00ff */
[----:B------:R-:W0:Y:S02]  /*d760*/  MUFU.RSQ64H R3, R7 ;  /* 0x0000000700037308 */ /* 0x000e240000001c00 */
[----:B0-----:R-:W-:-:S08]  /*d770*/  DMUL R4, R2, R2 ;  /* 0x0000000202047228 */ /* 0x001fd00000000000 */
[----:B------:R-:W-:-:S08]  /*d780*/  DFMA R4, R6, -R4, 1 ;  /* 0x3ff000000604742b */ /* 0x000fd00000000804 */
[----:B------:R-:W-:Y:S02]  /*d790*/  DFMA R10, R4, R10, 0.5 ;  /* 0x3fe00000040a742b */ /* 0x000fe4000000000a */
[----:B------:R-:W-:-:S08]  /*d7a0*/  DMUL R4, R2, R4 ;  /* 0x0000000402047228 */ /* 0x000fd00000000000 */
[----:B------:R-:W-:-:S08]  /*d7b0*/  DFMA R4, R10, R4, R2 ;  /* 0x000000040a04722b */ /* 0x000fd00000000002 */
[----:B------:R-:W-:Y:S02]  /*d7c0*/  DMUL R2, R6, R4 ;  /* 0x0000000406027228 */ /* 0x000fe40000000000 */
[----:B------:R-:W-:-:S06]  /*d7d0*/  VIADD R5, R5, 0xfff00000 ;  /* 0xfff0000005057836 */ /* 0x000fcc0000000000 */
[----:B------:R-:W-:-:S08]  /*d7e0*/  DFMA R10, R2, -R2, R6 ;  /* 0x80000002020a722b */ /* 0x000fd00000000006 */
[----:B------:R-:W-:-:S10]  /*d7f0*/  DFMA R2, R4, R10, R2 ;  /* 0x0000000a0402722b */ /* 0x000fd40000000002 */
[----:B------:R-:W-:Y:S01]  /*d800*/  VIADD R3, R3, 0xfcb00000 ;  /* 0xfcb0000003037836 */ /* 0x000fe20000000000 */
[----:B------:R-:W-:Y:S06]  /*d810*/  BRA `(.L_x_22227) ;  /* 0x0000000000047947 */ /* 0x000fec0003800000 */
.L_x_22228:
[----:B------:R-:W-:-:S11]  /*d820*/  DADD R2, R6, R6 ;  /* 0x0000000006027229 */ /* 0x000fd60000000006 */
.L_x_22227:
[----:B------:R-:W-:Y:S05]  /*d830*/  BSYNC B1 ;  /* 0x0000000000017941 */ /* 0x000fea0003800000 */
.L_x_22225:
[----:B------:R-:W-:Y:S02]  /*d840*/  IMAD.MOV.U32 R9, RZ, RZ, 0x0 ;  /* 0x00000000ff097424 */ /* 0x000fe400078e00ff */
[----:B------:R-:W-:Y:S02]  /*d850*/  IMAD.MOV.U32 R4, RZ, RZ, R2 ;  /* 0x000000ffff047224 */ /* 0x000fe400078e0002 */
[----:B------:R-:W-:Y:S01]  /*d860*/  IMAD.MOV.U32 R5, RZ, RZ, R3 ;  /* 0x000000ffff057224 */ /* 0x000fe200078e0003 */
[----:B------:R-:W-:Y:S06]  /*d870*/  RET.REL.NODEC R8 `(_ZN2at6native18elementwise_kernelILi128ELi4EZNS0_15gpu_kernel_implIZZZNS0_16sqrt_kernel_cudaERNS_18TensorIteratorBaseEENKUlvE0_clEvENKUlvE_clEvEUldE_EEvS4_RKT_EUliE_EEviT1_) ;  /* 0xffffff2408e07950 */ /* 0x000fec0003c3ffff */
.L_x_22229:
        /* <DEDUP_REMOVED lines=16> */
.L_x_36095:


//--------------------- .text._ZN2at6native27unrolled_elementwise_kernelIZZZNS0_16sqrt_kernel_cudaERNS_18TensorIteratorBaseEENKUlvE0_clEvENKUlvE_clEvEUldE_St5arrayIPcLm2EELi4E23TrivialOffsetCalculatorILi1EjESB_NS0_6memory12LoadWithCastILi1EEENSC_13StoreWithCastILi1EEEEEviT_T0_T2_T3_T4_T5_ --------------------------
	.section	.text._ZN2at6native27unrolled_elementwise_kernelIZZZNS0_16sqrt_kernel_cudaERNS_18TensorIteratorBaseEENKUlvE0_clEvENKUlvE_clEvEUldE_St5arrayIPcLm2EELi4E23TrivialOffsetCalculatorILi1EjESB_NS0_6memory12LoadWithCastILi1EEENSC_13StoreWithCastILi1EEEEEviT_T0_T2_T3_T4_T5_,"ax",@progbits
	.align	128
        .global         _ZN2at6native27unrolled_elementwise_kernelIZZZNS0_16sqrt_kernel_cudaERNS_18TensorIteratorBaseEENKUlvE0_clEvENKUlvE_clEvEUldE_St5arrayIPcLm2EELi4E23TrivialOffsetCalculatorILi1EjESB_NS0_6memory12LoadWithCastILi1EEENSC_13StoreWithCastILi1EEEEEviT_T0_T2_T3_T4_T5_
        .type           _ZN2at6native27unrolled_elementwise_kernelIZZZNS0_16sqrt_kernel_cudaERNS_18TensorIteratorBaseEENKUlvE0_clEvENKUlvE_clEvEUldE_St5arrayIPcLm2EELi4E23TrivialOffsetCalculatorILi1EjESB_NS0_6memory12LoadWithCastILi1EEENSC_13StoreWithCastILi1EEEEEviT_T0_T2_T3_T4_T5_,@function
        .size           _ZN2at6native27unrolled_elementwise_kernelIZZZNS0_16sqrt_kernel_cudaERNS_18TensorIteratorBaseEENKUlvE0_clEvENKUlvE_clEvEUldE_St5arrayIPcLm2EELi4E23TrivialOffsetCalculatorILi1EjESB_NS0_6memory12LoadWithCastILi1EEENSC_13StoreWithCastILi1EEEEEviT_T0_T2_T3_T4_T5_,(.L_x_36096 - _ZN2at6native27unrolled_elementwise_kernelIZZZNS0_16sqrt_kernel_cudaERNS_18TensorIteratorBaseEENKUlvE0_clEvENKUlvE_clEvEUldE_St5arrayIPcLm2EELi4E23TrivialOffsetCalculatorILi1EjESB_NS0_6memory12LoadWithCastILi1EEENSC_13StoreWithCastILi1EEEEEviT_T0_T2_T3_T4_T5_)
        .other          _ZN2at6native27unrolled_elementwise_kernelIZZZNS0_16sqrt_kernel_cudaERNS_18TensorIteratorBaseEENKUlvE0_clEvENKUlvE_clEvEUldE_St5arrayIPcLm2EELi4E23TrivialOffsetCalculatorILi1EjESB_NS0_6memory12LoadWithCastILi1EEENSC_13StoreWithCastILi1EEEEEviT_T0_T2_T3_T4_T5_,@"STO_CUDA_ENTRY STV_DEFAULT"
_ZN2at6native27unrolled_elementwise_kernelIZZZNS0_16sqrt_kernel_cudaERNS_18TensorIteratorBaseEENKUlvE0_clEvENKUlvE_clEvEUldE_St5arrayIPcLm2EELi4E23TrivialOffsetCalculatorILi1EjESB_NS0_6memory12LoadWithCastILi1EEENSC_13StoreWithCastILi1EEEEEviT_T0_T2_T3_T4_T5_:
.text._ZN2at6native27unrolled_elementwise_kernelIZZZNS0_16sqrt_kernel_cudaERNS_18TensorIteratorBaseEENKUlvE0_clEvENKUlvE_clEvEUldE_St5arrayIPcLm2EELi4E23TrivialOffsetCalculatorILi1EjESB_NS0_6memory12LoadWithCastILi1EEENSC_13StoreWithCastILi1EEEEEviT_T0_T2_T3_T4_T5_:
        /* <DEDUP_REMOVED lines=32> */
.L_x_22235:
[----:B------:R-:W2:Y:S02]  /*0200*/  LDG.E.U8 R4, desc[UR36][R4.64] ;  /* 0x0000002404047981 */ /* 0x000ea4000c1e1100 */
[----:B--2---:R0:W1:Y:S01]  /*0210*/  I2F.F64.U16 R26, R4 ;  /* 0x00000004001a7312 */ /* 0x0040620000101800 */
[----:B------:R-:W-:Y:S05]  /*0220*/  BRA `(.L_x_22237) ;  /* 0x0000000c00747947 */ /* 0x000fea0003800000 */
.L_x_22234:
        /* <DEDUP_REMOVED lines=9> */
.L_x_22239:
[----:B------:R-:W2:Y:S02]  /*02c0*/  LDG.E R4, desc[UR36][R4.64] ;  /* 0x0000002404047981 */ /* 0x000ea4000c1e1900 */
[----:B--2---:R1:W2:Y:S01]  /*02d0*/  I2F.F64 R26, R4 ;  /* 0x00000004001a7312 */ /* 0x0042a20000201c00 */
[----:B------:R-:W-:Y:S05]  /*02e0*/  BRA `(.L_x_22237) ;  /* 0x0000000c00447947 */ /* 0x000fea0003800000 */
.L_x_22238:
[----:B------:R-:W2:Y:S02]  /*02f0*/  LDG.E.U16 R4, desc[UR36][R4.64] ;  /* 0x0000002404047981 */ /* 0x000ea4000c1e1500 */
[----:B--2---:R3:W4:Y:S01]  /*0300*/  I2F.F64.S16 R26, R4 ;  /* 0x00000004001a7312 */ /* 0x0047220000101c00 */
[----:B------:R-:W-:Y:S05]  /*0310*/  BRA `(.L_x_22237) ;  /* 0x0000000c00387947 */ /* 0x000fea0003800000 */
.L_x_22233:
        /* <DEDUP_REMOVED lines=10> */
.L_x_22241:
[----:B------:R-:W2:Y:S02]  /*03c0*/  LDG.E.U16 R0, desc[UR36][R4.64] ;  /* 0x0000002404007981 */ /* 0x000ea4000c1e1500 */
[----:B--2---:R-:W-:-:S05]  /*03d0*/  HADD2.F32 R0, -RZ, R0.H0_H0 ;  /* 0x20000000ff007230 */ /* 0x004fca0000004100 */
[----:B------:R-:W-:-:S04]  /*03e0*/  FMUL.FTZ R0, R0, 1 ;  /* 0x3f80000000007820 */ /* 0x000fc80000410000 */
[----:B------:R0:W1:Y:S01]  /*03f0*/  F2F.F64.F32 R26, R0 ;  /* 0x00000000001a7310 */ /* 0x0000620000201800 */
[----:B------:R-:W-:Y:S05]  /*0400*/  BRA `(.L_x_22237) ;  /* 0x0000000800fc7947 */ /* 0x000fea0003800000 */
.L_x_22240:
        /* <DEDUP_REMOVED lines=10> */
.L_x_22243:
[----:B------:R-:W2:Y:S02]  /*04b0*/  LDG.E.U16 R4, desc[UR36][R4.64] ;  /* 0x0000002404047981 */ /* 0x000ea4000c1e1500 */
[----:B--2---:R-:W-:-:S05]  /*04c0*/  HADD2.F32 R0, -RZ, R4.H0_H0 ;  /* 0x20000004ff007230 */ /* 0x004fca0000004100 */
[----:B------:R-:W-:-:S04]  /*04d0*/  FMUL.FTZ R0, R0, 1 ;  /* 0x3f80000000007820 */ /* 0x000fc80000410000 */
[----:B------:R0:W1:Y:S01]  /*04e0*/  F2F.F64.F32 R26, R0 ;  /* 0x00000000001a7310 */ /* 0x0000620000201800 */
[----:B------:R-:W-:Y:S05]  /*04f0*/  BRA `(.L_x_22237) ;  /* 0x0000000800c07947 */ /* 0x000fea0003800000 */
.L_x_22242:
[----:B------:R0:W5:Y:S01]  /*0500*/  LDG.E.64 R26, desc[UR36][R4.64] ;  /* 0x00000024041a7981 */ /* 0x000162000c1e1b00 */
[----:B------:R-:W-:Y:S05]  /*0510*/  BRA `(.L_x_22237) ;  /* 0x0000000800b87947 */ /* 0x000fea0003800000 */
.L_x_22232:
        /* <DEDUP_REMOVED lines=13> */
.L_x_22246:
[----:B------:R0:W5:Y:S01]  /*05f0*/  LDG.E.64 R26, desc[UR36][R4.64] ;  /* 0x00000024041a7981 */ /* 0x000162000c1e1b00 */
[----:B------:R-:W-:Y:S05]  /*0600*/  BRA `(.L_x_22237) ;  /* 0x00000008007c7947 */ /* 0x000fea0003800000 */
.L_x_22245:
        /* <DEDUP_REMOVED lines=28> */
.L_x_22248:
        /* <DEDUP_REMOVED lines=16> */
.L_x_22247:
[----:B------:R-:W2:Y:S02]  /*08d0*/  LDG.E.U16 R0, desc[UR36][R4.64] ;  /* 0x0000002404007981 */ /* 0x000ea4000c1e1500 */
[----:B--2---:R-:W-:-:S04]  /*08e0*/  IMAD.U32 R0, R0, 0x10000, RZ ;  /* 0x0001000000007824 */ /* 0x004fc800078e00ff */
[----:B------:R-:W-:-:S04]  /*08f0*/  FMUL.FTZ R0, R0, 1 ;  /* 0x3f80000000007820 */ /* 0x000fc80000410000 */
[----:B------:R0:W1:Y:S01]  /*0900*/  F2F.F64.F32 R26, R0 ;  /* 0x00000000001a7310 */ /* 0x0000620000201800 */
[----:B------:R-:W-:Y:S05]  /*0910*/  BRA `(.L_x_22237) ;  /* 0x0000000400b87947 */ /* 0x000fea0003800000 */
.L_x_22244:
        /* <DEDUP_REMOVED lines=11> */
.L_x_22251:
        /* <DEDUP_REMOVED lines=21> */
.L_x_22255:
[----:B------:R-:W-:Y:S05]  /*0b20*/  BSYNC B1 ;  /* 0x0000000000017941 */ /* 0x000fea0003800000 */
.L_x_22254:
[----:B------:R-:W-:Y:S01]  /*0b30*/  LEA R5, R0, 0x3b800000, 0x17 ;  /* 0x3b80000000057811 */ /* 0x000fe200078eb8ff */
[----:B------:R-:W-:-:S05]  /*0b40*/  IMAD.SHL.U32 R0, R3, 0x100000, RZ ;  /* 0x0010000003007824 */ /* 0x000fca00078e00ff */
[----:B------:R-:W-:-:S07]  /*0b50*/  LOP3.LUT R0, R5, R0, R6, 0xfe, !PT ;  /* 0x0000000005007212 */ /* 0x000fce00078efe06 */
.L_x_22253:
[----:B------:R-:W-:Y:S05]  /*0b60*/  BSYNC B0 ;  /* 0x0000000000007941 */ /* 0x000fea0003800000 */
.L_x_22252:
[----:B------:R-:W-:-:S04]  /*0b70*/  FMUL.FTZ R0, R0, 1 ;  /* 0x3f80000000007820 */ /* 0x000fc80000410000 */
[----:B------:R0:W1:Y:S01]  /*0b80*/  F2F.F64.F32 R26, R0 ;  /* 0x00000000001a7310 */ /* 0x0000620000201800 */
[----:B------:R-:W-:Y:S05]  /*0b90*/  BRA `(.L_x_22237) ;  /* 0x0000000400187947 */ /* 0x000fea0003800000 */
.L_x_22250:
        /* <DEDUP_REMOVED lines=21> */
.L_x_22259:
[----:B------:R-:W-:Y:S05]  /*0cf0*/  BSYNC B1 ;  /* 0x0000000000017941 */ /* 0x000fea0003800000 */
.L_x_22258:
[----:B------:R-:W-:Y:S01]  /*0d00*/  LEA R5, R0, 0x37800000, 0x17 ;  /* 0x3780000000057811 */ /* 0x000fe200078eb8ff */
[----:B------:R-:W-:-:S05]  /*0d10*/  IMAD.SHL.U32 R0, R3, 0x200000, RZ ;  /* 0x0020000003007824 */ /* 0x000fca00078e00ff */
[----:B------:R-:W-:-:S07]  /*0d20*/  LOP3.LUT R0, R5, R0, R6, 0xfe, !PT ;  /* 0x0000000005007212 */ /* 0x000fce00078efe06 */
.L_x_22257:
[----:B------:R-:W-:Y:S05]  /*0d30*/  BSYNC B0 ;  /* 0x0000000000007941 */ /* 0x000fea0003800000 */
.L_x_22256:
[----:B------:R-:W-:-:S04]  /*0d40*/  FMUL.FTZ R0, R0, 1 ;  /* 0x3f80000000007820 */ /* 0x000fc80000410000 */
[----:B------:R0:W1:Y:S01]  /*0d50*/  F2F.F64.F32 R26, R0 ;  /* 0x00000000001a7310 */ /* 0x0000620000201800 */
[----:B------:R-:W-:Y:S05]  /*0d60*/  BRA `(.L_x_22237) ;  /* 0x0000000000a47947 */ /* 0x000fea0003800000 */
.L_x_22249:
        /* <DEDUP_REMOVED lines=14> */
.L_x_22263:
[----:B------:R-:W-:Y:S05]  /*0e50*/  BSYNC B0 ;  /* 0x0000000000007941 */ /* 0x000fea0003800000 */
.L_x_22262:
[----:B------:R-:W-:-:S04]  /*0e60*/  FMUL.FTZ R0, R0, 1 ;  /* 0x3f80000000007820 */ /* 0x000fc80000410000 */
[----:B------:R0:W1:Y:S01]  /*0e70*/  F2F.F64.F32 R26, R0 ;  /* 0x00000000001a7310 */ /* 0x0000620000201800 */
[----:B------:R-:W-:Y:S05]  /*0e80*/  BRA `(.L_x_22237) ;  /* 0x00000000005c7947 */ /* 0x000fea0003800000 */
.L_x_22236:
        /* <DEDUP_REMOVED lines=16> */
.L_x_22264:
[----:B------:R-:W-:Y:S01]  /*0f90*/  CS2R R26, SRZ ;  /* 0x00000000001a7805 */ /* 0x000fe2000001ff00 */
[----:B------:R-:W-:Y:S06]  /*0fa0*/  BRA `(.L_x_22237) ;  /* 0x0000000000147947 */ /* 0x000fec0003800000 */
.L_x_22261:
[----:B------:R-:W2:Y:S02]  /*0fb0*/  LDG.E.64 R26, desc[UR36][R4.64] ;  /* 0x00000024041a7981 */ /* 0x000ea4000c1e1b00 */
[----:B--2---:R-:W0:Y:S01]  /*0fc0*/  I2F.F64.U64 R26, R26 ;  /* 0x0000001a001a7312 */ /* 0x004e220000301800 */
[----:B------:R-:W-:Y:S05]  /*0fd0*/  BRA `(.L_x_22237) ;  /* 0x0000000000087947 */ /* 0x000fea0003800000 */
.L_x_22260:
[----:B------:R-:W2:Y:S02]  /*0fe0*/  LDG.E R4, desc[UR36][R4.64] ;  /* 0x0000002404047981 */ /* 0x000ea4000c1e1900 */
[----:B--2---:R0:W1:Y:S02]  /*0ff0*/  I2F.F64.U32 R26, R4 ;  /* 0x00000004001a7312 */ /* 0x0040640000201800 */
.L_x_22237:
[----:B------:R-:W3:Y:S02]  /*1000*/  S2R R22, SR_TID.X ;  /* 0x0000000000167919 */ /* 0x000ee40000002100 */
[----:B---3--:R-:W-:-:S07]  /*1010*/  VIADD R22, R22, 0x80 ;  /* 0x0000008016167836 */ /* 0x008fce0000000000 */
.L_x_22231:
[----:B------:R-:W-:Y:S05]  /*1020*/  BSYNC B6 ;  /* 0x0000000000067941 */ /* 0x000fea0003800000 */
.L_x_22230:
        /* <DEDUP_REMOVED lines=24> */
.L_x_22270:
[----:B------:R-:W3:Y:S02]  /*11b0*/  LDG.E.U8 R4, desc[UR36][R4.64] ;  /* 0x0000002404047981 */ /* 0x000ee4000c1e1100 */
[----:B---3--:R0:W1:Y:S01]  /*11c0*/  I2F.F64.U16 R24, R4 ;  /* 0x0000000400187312 */ /* 0x0080620000101800 */
[----:B------:R-:W-:Y:S05]  /*11d0*/  BRA `(.L_x_22272) ;  /* 0x0000000c00707947 */ /* 0x000fea0003800000 */
.L_x_22269:
        /* <DEDUP_REMOVED lines=9> */
.L_x_22274:
[----:B------:R-:W3:Y:S02]  /*1270*/  LDG.E R4, desc[UR36][R4.64] ;  /* 0x0000002404047981 */ /* 0x000ee4000c1e1900 */
[----:B---3--:R0:W1:Y:S01]  /*1280*/  I2F.F64 R24, R4 ;  /* 0x0000000400187312 */ /* 0x0080620000201c00 */
[----:B------:R-:W-:Y:S05]  /*1290*/  BRA `(.L_x_22272) ;  /* 0x0000000c00407947 */ /* 0x000fea0003800000 */
.L_x_22273:
[----:B------:R-:W3:Y:S02]  /*12a0*/  LDG.E.U16 R4, desc[UR36][R4.64] ;  /* 0x0000002404047981 */ /* 0x000ee4000c1e1500 */
[----:B---3--:R0:W1:Y:S01]  /*12b0*/  I2F.F64.S16 R24, R4 ;  /* 0x0000000400187312 */ /* 0x0080620000101c00 */
[----:B------:R-:W-:Y:S05]  /*12c0*/  BRA `(.L_x_22272) ;  /* 0x0000000c00347947 */ /* 0x000fea0003800000 */
.L_x_22268:
        /* <DEDUP_REMOVED lines=10> */
.L_x_22276:
[----:B------:R-:W3:Y:S02]  /*1370*/  LDG.E.U16 R0, desc[UR36][R4.64] ;  /* 0x0000002404007981 */ /* 0x000ee4000c1e1500 */
[----:B---3--:R-:W-:-:S05]  /*1380*/  HADD2.F32 R0, -RZ, R0.H0_H0 ;  /* 0x20000000ff007230 */ /* 0x008fca0000004100 */
[----:B------:R-:W-:-:S04]  /*1390*/  FMUL.FTZ R0, R0, 1 ;  /* 0x3f80000000007820 */ /* 0x000fc80000410000 */
[----:B------:R0:W1:Y:S01]  /*13a0*/  F2F.F64.F32 R24, R0 ;  /* 0x0000000000187310 */ /* 0x0000620000201800 */
[----:B------:R-:W-:Y:S05]  /*13b0*/  BRA `(.L_x_22272) ;  /* 0x0000000800f87947 */ /* 0x000fea0003800000 */
.L_x_22275:
        /* <DEDUP_REMOVED lines=10> */
.L_x_22278:
[----:B------:R-:W3:Y:S02]  /*1460*/  LDG.E.U16 R4, desc[UR36][R4.64] ;  /* 0x0000002404047981 */ /* 0x000ee4000c1e1500 */
[----:B---3--:R-:W-:-:S05]  /*1470*/  HADD2.F32 R0, -RZ, R4.H0_H0 ;  /* 0x20000004ff007230 */ /* 0x008fca0000004100 */
[----:B------:R-:W-:-:S04]  /*1480*/  FMUL.FTZ R0, R0, 1 ;  /* 0x3f80000000007820 */ /* 0x000fc80000410000 */
[----:B------:R0:W1:Y:S01]  /*1490*/  F2F.F64.F32 R24, R0 ;  /* 0x0000000000187310 */ /* 0x0000620000201800 */
[----:B------:R-:W-:Y:S05]  /*14a0*/  BRA `(.L_x_22272) ;  /* 0x0000000800bc7947 */ /* 0x000fea0003800000 */
.L_x_22277:
[----:B------:R0:W5:Y:S01]  /*14b0*/  LDG.E.64 R24, desc[UR36][R4.64] ;  /* 0x0000002404187981 */ /* 0x000162000c1e1b00 */
[----:B------:R-:W-:Y:S05]  /*14c0*/  BRA `(.L_x_22272) ;  /* 0x0000000800b47947 */ /* 0x000fea0003800000 */
.L_x_22267:
        /* <DEDUP_REMOVED lines=13> */
.L_x_22281:
[----:B------:R0:W5:Y:S01]  /*15a0*/  LDG.E.64 R24, desc[UR36][R4.64] ;  /* 0x0000002404187981 */ /* 0x000162000c1e1b00 */
[----:B------:R-:W-:Y:S05]  /*15b0*/  BRA `(.L_x_22272) ;  /* 0x0000000800787947 */ /* 0x000fea0003800000 */
.L_x_22280:
        /* <DEDUP_REMOVED lines=28> */
.L_x_22283:
        /* <DEDUP_REMOVED lines=15> */
.L_x_22282:
[----:B------:R-:W3:Y:S02]  /*1870*/  LDG.E.U16 R0, desc[UR36][R4.64] ;  /* 0x0000002404007981 */ /* 0x000ee4000c1e1500 */
[----:B---3--:R-:W-:-:S04]  /*1880*/  IMAD.U32 R0, R0, 0x10000, RZ ;  /* 0x0001000000007824 */ /* 0x008fc800078e00ff */
[----:B------:R-:W-:-:S04]  /*1890*/  FMUL.FTZ R0, R0, 1 ;  /* 0x3f80000000007820 */ /* 0x000fc80000410000 */
[----:B------:R0:W1:Y:S01]  /*18a0*/  F2F.F64.F32 R24, R0 ;  /* 0x0000000000187310 */ /* 0x0000620000201800 */
[----:B------:R-:W-:Y:S05]  /*18b0*/  BRA `(.L_x_22272) ;  /* 0x0000000400b87947 */ /* 0x000fea0003800000 */
.L_x_22279:
        /* <DEDUP_REMOVED lines=11> */
.L_x_22286:
        /* <DEDUP_REMOVED lines=21> */
.L_x_22290:
[----:B------:R-:W-:Y:S05]  /*1ac0*/  BSYNC B1 ;  /* 0x0000000000017941 */ /* 0x000fea0003800000 */
.L_x_22289:
[----:B------:R-:W-:Y:S01]  /*1ad0*/  LEA R5, R0, 0x3b800000, 0x17 ;  /* 0x3b80000000057811 */ /* 0x000fe200078eb8ff */
[----:B------:R-:W-:-:S05]  /*1ae0*/  IMAD.SHL.U32 R0, R3, 0x100000, RZ ;  /* 0x0010000003007824 */ /* 0x000fca00078e00ff */
[----:B------:R-:W-:-:S07]  /*1af0*/  LOP3.LUT R0, R5, R0, R6, 0xfe, !PT ;  /* 0x0000000005007212 */ /* 0x000fce00078efe06 */
.L_x_22288:
[----:B------:R-:W-:Y:S05]  /*1b00*/  BSYNC B0 ;  /* 0x0000000000007941 */ /* 0x000fea0003800000 */
.L_x_22287:
[----:B------:R-:W-:-:S04]  /*1b10*/  FMUL.FTZ R0, R0, 1 ;  /* 0x3f80000000007820 */ /* 0x000fc80000410000 */
[----:B------:R0:W1:Y:S01]  /*1b20*/  F2F.F64.F32 R24, R0 ;  /* 0x0000000000187310 */ /* 0x0000620000201800 */
[----:B------:R-:W-:Y:S05]  /*1b30*/  BRA `(.L_x_22272) ;  /* 0x0000000400187947 */ /* 0x000fea0003800000 */
.L_x_22285:
        /* <DEDUP_REMOVED lines=21> */
.L_x_22294:
[----:B------:R-:W-:Y:S05]  /*1c90*/  BSYNC B1 ;  /* 0x0000000000017941 */ /* 0x000fea0003800000 */
.L_x_22293:
[----:B------:R-:W-:Y:S01]  /*1ca0*/  LEA R5, R0, 0x37800000, 0x17 ;  /* 0x3780000000057811 */ /* 0x000fe200078eb8ff */
[----:B------:R-:W-:-:S05]  /*1cb0*/  IMAD.SHL.U32 R0, R3, 0x200000, RZ ;  /* 0x0020000003007824 */ /* 0x000fca00078e00ff */
[----:B------:R-:W-:-:S07]  /*1cc0*/  LOP3.LUT R0, R5, R0, R6, 0xfe, !PT ;  /* 0x0000000005007212 */ /* 0x000fce00078efe06 */
.L_x_22292:
[----:B------:R-:W-:Y:S05]  /*1cd0*/  BSYNC B0 ;  /* 0x0000000000007941 */ /* 0x000fea0003800000 */
.L_x_22291:
[----:B------:R-:W-:-:S04]  /*1ce0*/  FMUL.FTZ R0, R0, 1 ;  /* 0x3f80000000007820 */ /* 0x000fc80000410000 */
[----:B------:R0:W1:Y:S01]  /*1cf0*/  F2F.F64.F32 R24, R0 ;  /* 0x0000000000187310 */ /* 0x0000620000201800 */
[----:B------:R-:W-:Y:S05]  /*1d00*/  BRA `(.L_x_22272) ;  /* 0x0000000000a47947 */ /* 0x000fea0003800000 */
.L_x_22284:
        /* <DEDUP_REMOVED lines=14> */
.L_x_22298:
[----:B------:R-:W-:Y:S05]  /*1df0*/  BSYNC B0 ;  /* 0x0000000000007941 */ /* 0x000fea0003800000 */
.L_x_22297:
[----:B------:R-:W-:-:S04]  /*1e00*/  FMUL.FTZ R0, R0, 1 ;  /* 0x3f80000000007820 */ /* 0x000fc80000410000 */
[----:B------:R0:W1:Y:S01]  /*1e10*/  F2F.F64.F32 R24, R0 ;  /* 0x0000000000187310 */ /* 0x0000620000201800 */
[----:B------:R-:W-:Y:S05]  /*1e20*/  BRA `(.L_x_22272) ;  /* 0x00000000005c7947 */ /* 0x000fea0003800000 */
.L_x_22271:
        /* <DEDUP_REMOVED lines=16> */
.L_x_22299:
[----:B------:R-:W-:Y:S01]  /*1f30*/  CS2R R24, SRZ ;  /* 0x0000000000187805 */ /* 0x000fe2000001ff00 */
[----:B------:R-:W-:Y:S06]  /*1f40*/  BRA `(.L_x_22272) ;  /* 0x0000000000147947 */ /* 0x000fec0003800000 */
.L_x_22296:
[----:B------:R-:W3:Y:S02]  /*1f50*/  LDG.E.64 R24, desc[UR36][R4.64] ;  /* 0x0000002404187981 */ /* 0x000ee4000c1e1b00 */
[----:B---3--:R-:W0:Y:S01]  /*1f60*/  I2F.F64.U64 R24, R24 ;  /* 0x0000001800187312 */ /* 0x008e220000301800 */
[----:B------:R-:W-:Y:S05]  /*1f70*/  BRA `(.L_x_22272) ;  /* 0x0000000000087947 */ /* 0x000fea0003800000 */
.L_x_22295:
[----:B------:R-:W3:Y:S02]  /*1f80*/  LDG.E R4, desc[UR36][R4.64] ;  /* 0x0000002404047981 */ /* 0x000ee4000c1e1900 */
[----:B---3--:R0:W1:Y:S02]  /*1f90*/  I2F.F64.U32 R24, R4 ;  /* 0x0000000400187312 */ /* 0x0080640000201800 */
.L_x_22272:
[----:B------:R-:W-:-:S07]  /*1fa0*/  VIADD R22, R22, 0x80 ;  /* 0x0000008016167836 */ /* 0x000fce0000000000 */
.L_x_22266:
[----:B------:R-:W-:Y:S05]  /*1fb0*/  BSYNC B6 ;  /* 0x0000000000067941 */ /* 0x000fea0003800000 */
.L_x_22265:
        /* <DEDUP_REMOVED lines=26> */
.L_x_22305:
[----:B------:R-:W3:Y:S02]  /*2160*/  LDG.E.U8 R4, desc[UR36][R4.64] ;  /* 0x0000002404047981 */ /* 0x000ee4000c1e1100 */
[----:B---3--:R0:W1:Y:S01]  /*2170*/  I2F.F64.U16 R16, R4 ;  /* 0x0000000400107312 */ /* 0x0080620000101800 */
[----:B------:R-:W-:Y:S05]  /*2180*/  BRA `(.L_x_22307) ;  /* 0x0000000c00707947 */ /* 0x000fea0003800000 */
.L_x_22304:
        /* <DEDUP_REMOVED lines=9> */
.L_x_22309:
[----:B------:R-:W3:Y:S02]  /*2220*/  LDG.E R4, desc[UR36][R4.64] ;  /* 0x0000002404047981 */ /* 0x000ee4000c1e1900 */
[----:B---3--:R0:W1:Y:S01]  /*2230*/  I2F.F64 R16, R4 ;  /* 0x0000000400107312 */ /* 0x0080620000201c00 */
[----:B------:R-:W-:Y:S05]  /*2240*/  BRA `(.L_x_22307) ;  /* 0x0000000c00407947 */ /* 0x000fea0003800000 */
.L_x_22308:
[----:B------:R-:W3:Y:S02]  /*2250*/  LDG.E.U16 R4, desc[UR36][R4.64] ;  /* 0x0000002404047981 */ /* 0x000ee4000c1e1500 */
[----:B---3--:R0:W1:Y:S01]  /*2260*/  I2F.F64.S16 R16, R4 ;  /* 0x0000000400107312 */ /* 0x0080620000101c00 */
[----:B------:R-:W-:Y:S05]  /*2270*/  BRA `(.L_x_22307) ;  /* 0x0000000c00347947 */ /* 0x000fea0003800000 */
.L_x_22303:
        /* <DEDUP_REMOVED lines=10> */
.L_x_22311:
[----:B------:R-:W3:Y:S02]  /*2320*/  LDG.E.U16 R0, desc[UR36][R4.64] ;  /* 0x0000002404007981 */ /* 0x000ee4000c1e1500 */
[----:B---3--:R-:W-:-:S05]  /*2330*/  HADD2.F32 R0, -RZ, R0.H0_H0 ;  /* 0x20000000ff007230 */ /* 0x008fca0000004100 */
[----:B------:R-:W-:-:S04]  /*2340*/  FMUL.FTZ R0, R0, 1 ;  /* 0x3f80000000007820 */ /* 0x000fc80000410000 */
[----:B------:R0:W1:Y:S01]  /*2350*/  F2F.F64.F32 R16, R0 ;  /* 0x0000000000107310 */ /* 0x0000620000201800 */
[----:B------:R-:W-:Y:S05]  /*2360*/  BRA `(.L_x_22307) ;  /* 0x0000000800f87947 */ /* 0x000fea0003800000 */
.L_x_22310:
        /* <DEDUP_REMOVED lines=10> */
.L_x_22313:
[----:B------:R-:W3:Y:S02]  /*2410*/  LDG.E.U16 R4, desc[UR36][R4.64] ;  /* 0x0000002404047981 */ /* 0x000ee4000c1e1500 */
[----:B---3--:R-:W-:-:S05]  /*2420*/  HADD2.F32 R0, -RZ, R4.H0_H0 ;  /* 0x20000004ff007230 */ /* 0x008fca0000004100 */
[----:B------:R-:W-:-:S04]  /*2430*/  FMUL.FTZ R0, R0, 1 ;  /* 0x3f80000000007820 */ /* 0x000fc80000410000 */
[----:B------:R0:W1:Y:S01]  /*2440*/  F2F.F64.F32 R16, R0 ;  /* 0x0000000000107310 */ /* 0x0000620000201800 */
[----:B------:R-:W-:Y:S05]  /*2450*/  BRA `(.L_x_22307) ;  /* 0x0000000800bc7947 */ /* 0x000fea0003800000 */
.L_x_22312:
[----:B------:R0:W5:Y:S01]  /*2460*/  LDG.E.64 R16, desc[UR36][R4.64] ;  /* 0x0000002404107981 */ /* 0x000162000c1e1b00 */
[----:B------:R-:W-:Y:S05]  /*2470*/  BRA `(.L_x_22307) ;  /* 0x0000000800b47947 */ /* 0x000fea0003800000 */
.L_x_22302:
        /* <DEDUP_REMOVED lines=13> */
.L_x_22316:
[----:B------:R0:W5:Y:S01]  /*2550*/  LDG.E.64 R16, desc[UR36][R4.64] ;  /* 0x0000002404107981 */ /* 0x000162000c1e1b00 */
[----:B------:R-:W-:Y:S05]  /*2560*/  BRA `(.L_x_22307) ;  /* 0x0000000800787947 */ /* 0x000fea0003800000 */
.L_x_22315:
        /* <DEDUP_REMOVED lines=28> */
.L_x_22318:
        /* <DEDUP_REMOVED lines=15> */
.L_x_22317:
[----:B------:R-:W3:Y:S02]  /*2820*/  LDG.E.U16 R0, desc[UR36][R4.64] ;  /* 0x0000002404007981 */ /* 0x000ee4000c1e1500 */
[----:B---3--:R-:W-:-:S04]  /*2830*/  IMAD.U32 R0, R0, 0x10000, RZ ;  /* 0x0001000000007824 */ /* 0x008fc800078e00ff */
[----:B------:R-:W-:-:S04]  /*2840*/  FMUL.FTZ R0, R0, 1 ;  /* 0x3f80000000007820 */ /* 0x000fc80000410000 */
[----:B------:R0:W1:Y:S01]  /*2850*/  F2F.F64.F32 R16, R0 ;  /* 0x0000000000107310 */ /* 0x0000620000201800 */
[----:B------:R-:W-:Y:S05]  /*2860*/  BRA `(.L_x_22307) ;  /* 0x0000000400b87947 */ /* 0x000fea0003800000 */
.L_x_22314:
        /* <DEDUP_REMOVED lines=11> */
.L_x_22321:
        /* <DEDUP_REMOVED lines=21> */
.L_x_22325:
[----:B------:R-:W-:Y:S05]  /*2a70*/  BSYNC B1 ;  /* 0x0000000000017941 */ /* 0x000fea0003800000 */
.L_x_22324:
[----:B------:R-:W-:Y:S01]  /*2a80*/  LEA R5, R0, 0x3b800000, 0x17 ;  /* 0x3b80000000057811 */ /* 0x000fe200078eb8ff */
[----:B------:R-:W-:-:S05]  /*2a90*/  IMAD.SHL.U32 R0, R3, 0x100000, RZ ;  /* 0x0010000003007824 */ /* 0x000fca00078e00ff */
[----:B------:R-:W-:-:S07]  /*2aa0*/  LOP3.LUT R0, R5, R0, R6, 0xfe, !PT ;  /* 0x0000000005007212 */ /* 0x000fce00078efe06 */
.L_x_22323:
[----:B------:R-:W-:Y:S05]  /*2ab0*/  BSYNC B0 ;  /* 0x0000000000007941 */ /* 0x000fea0003800000 */
.L_x_22322:
[----:B------:R-:W-:-:S04]  /*2ac0*/  FMUL.FTZ R0, R0, 1 ;  /* 0x3f80000000007820 */ /* 0x000fc80000410000 */
[----:B------:R3:W0:Y:S01]  /*2ad0*/  F2F.F64.F32 R16, R0 ;  /* 0x0000000000107310 */ /* 0x0006220000201800 */
[----:B------:R-:W-:Y:S05]  /*2ae0*/  BRA `(.L_x_22307) ;  /* 0x0000000400187947 */ /* 0x000fea0003800000 */
.L_x_22320:
        /* <DEDUP_REMOVED lines=21> */
.L_x_22329:
[----:B------:R-:W-:Y:S05]  /*2c40*/  BSYNC B1 ;  /* 0x0000000000017941 */ /* 0x000fea0003800000 */
.L_x_22328:
[----:B------:R-:W-:Y:S01]  /*2c50*/  LEA R5, R0, 0x37800000, 0x17 ;  /* 0x3780000000057811 */ /* 0x000fe200078eb8ff */
[----:B------:R-:W-:-:S05]  /*2c60*/  IMAD.SHL.U32 R0, R3, 0x200000, RZ ;  /* 0x0020000003007824 */ /* 0x000fca00078e00ff */
[----:B------:R-:W-:-:S07]  /*2c70*/  LOP3.LUT R0, R5, R0, R6, 0xfe, !PT ;  /* 0x0000000005007212 */ /* 0x000fce00078efe06 */
.L_x_22327:
[----:B------:R-:W-:Y:S05]  /*2c80*/  BSYNC B0 ;  /* 0x0000000000007941 */ /* 0x000fea0003800000 */
.L_x_22326:
[----:B------:R-:W-:-:S04]  /*2c90*/  FMUL.FTZ R0, R0, 1 ;  /* 0x3f80000000007820 */ /* 0x000fc80000410000 */
[----:B------:R0:W1:Y:S01]  /*2ca0*/  F2F.F64.F32 R16, R0 ;  /* 0x0000000000107310 */ /* 0x0000620000201800 */
[----:B------:R-:W-:Y:S05]  /*2cb0*/  BRA `(.L_x_22307) ;  /* 0x0000000000a47947 */ /* 0x000fea0003800000 */
.L_x_22319:
        /* <DEDUP_REMOVED lines=14> */
.L_x_22333:
[----:B------:R-:W-:Y:S05]  /*2da0*/  BSYNC B0 ;  /* 0x0000000000007941 */ /* 0x000fea0003800000 */
.L_x_22332:
[----:B------:R-:W-:-:S04]  /*2db0*/  FMUL.FTZ R0, R0, 1 ;  /* 0x3f80000000007820 */ /* 0x000fc80000410000 */
[----:B------:R0:W1:Y:S01]  /*2dc0*/  F2F.F64.F32 R16, R0 ;  /* 0x0000000000107310 */ /* 0x0000620000201800 */
[----:B------:R-:W-:Y:S05]  /*2dd0*/  BRA `(.L_x_22307) ;  /* 0x00000000005c7947 */ /* 0x000fea0003800000 */
.L_x_22306:
        /* <DEDUP_REMOVED lines=16> */
.L_x_22334:
[----:B------:R-:W-:Y:S01]  /*2ee0*/  CS2R R16, SRZ ;  /* 0x0000000000107805 */ /* 0x000fe2000001ff00 */
[----:B------:R-:W-:Y:S06]  /*2ef0*/  BRA `(.L_x_22307) ;  /* 0x0000000000147947 */ /* 0x000fec0003800000 */
.L_x_22331:
[----:B------:R-:W3:Y:S02]  /*2f00*/  LDG.E.64 R16, desc[UR36][R4.64] ;  /* 0x0000002404107981 */ /* 0x000ee4000c1e1b00 */
[----:B---3--:R-:W0:Y:S01]  /*2f10*/  I2F.F64.U64 R16, R16 ;  /* 0x0000001000107312 */ /* 0x008e220000301800 */
[----:B------:R-:W-:Y:S05]  /*2f20*/  BRA `(.L_x_22307) ;  /* 0x0000000000087947 */ /* 0x000fea0003800000 */
.L_x_22330:
[----:B------:R-:W3:Y:S02]  /*2f30*/  LDG.E R4, desc[UR36][R4.64] ;  /* 0x0000002404047981 */ /* 0x000ee4000c1e1900 */
[----:B---3--:R0:W1:Y:S02]  /*2f40*/  I2F.F64.U32 R16, R4 ;  /* 0x0000000400107312 */ /* 0x0080640000201800 */
.L_x_22307:
[----:B------:R-:W-:-:S07]  /*2f50*/  VIADD R22, R22, 0x80 ;  /* 0x0000008016167836 */ /* 0x000fce0000000000 */
.L_x_22301:
[----:B------:R-:W-:Y:S05]  /*2f60*/  BSYNC B6 ;  /* 0x0000000000067941 */ /* 0x000fea0003800000 */
.L_x_22300:
        /* <DEDUP_REMOVED lines=23> */
.L_x_22340:
[----:B------:R-:W3:Y:S02]  /*30e0*/  LDG.E.U8 R4, desc[UR36][R4.64] ;  /* 0x0000002404047981 */ /* 0x000ee4000c1e1100 */
[----:B---3--:R0:W1:Y:S01]  /*30f0*/  I2F.F64.U16 R30, R4 ;  /* 0x00000004001e7312 */ /* 0x0080620000101800 */
[----:B------:R-:W-:Y:S05]  /*3100*/  BRA `(.L_x_22336) ;  /* 0x0000000c006c7947 */ /* 0x000fea0003800000 */
.L_x_22339:
        /* <DEDUP_REMOVED lines=9> */
.L_x_22343:
[----:B------:R-:W3:Y:S02]  /*31a0*/  LDG.E R4, desc[UR36][R4.64] ;  /* 0x0000002404047981 */ /* 0x000ee4000c1e1900 */
[----:B---3--:R0:W1:Y:S01]  /*31b0*/  I2F.F64 R30, R4 ;  /* 0x00000004001e7312 */ /* 0x0080620000201c00 */
[----:B------:R-:W-:Y:S05]  /*31c0*/  BRA `(.L_x_22336) ;  /* 0x0000000c003c7947 */ /* 0x000fea0003800000 */
.L_x_22342:
[----:B------:R-:W3:Y:S02]  /*31d0*/  LDG.E.U16 R4, desc[UR36][R4.64] ;  /* 0x0000002404047981 */ /* 0x000ee4000c1e1500 */
[----:B---3--:R0:W1:Y:S01]  /*31e0*/  I2F.F64.S16 R30, R4 ;  /* 0x00000004001e7312 */ /* 0x0080620000101c00 */
[----:B------:R-:W-:Y:S05]  /*31f0*/  BRA `(.L_x_22336) ;  /* 0x0000000c00307947 */ /* 0x000fea0003800000 */
.L_x_22338:
        /* <DEDUP_REMOVED lines=10> */
.L_x_22345:
[----:B------:R-:W3:Y:S02]  /*32a0*/  LDG.E.U16 R0, desc[UR36][R4.64] ;  /* 0x0000002404007981 */ /* 0x000ee4000c1e1500 */
[----:B---3--:R-:W-:-:S05]  /*32b0*/  HADD2.F32 R0, -RZ, R0.H0_H0 ;  /* 0x20000000ff007230 */ /* 0x008fca0000004100 */
[----:B------:R-:W-:-:S04]  /*32c0*/  FMUL.FTZ R0, R0, 1 ;  /* 0x3f80000000007820 */ /* 0x000fc80000410000 */
[----:B------:R0:W1:Y:S01]  /*32d0*/  F2F.F64.F32 R30, R0 ;  /* 0x00000000001e7310 */ /* 0x0000620000201800 */
[----:B------:R-:W-:Y:S05]  /*32e0*/  BRA `(.L_x_22336) ;  /* 0x0000000800f47947 */ /* 0x000fea0003800000 */
.L_x_22344:
        /* <DEDUP_REMOVED lines=10> */
.L_x_22347:
[----:B------:R-:W3:Y:S02]  /*3390*/  LDG.E.U16 R4, desc[UR36][R4.64] ;  /* 0x0000002404047981 */ /* 0x000ee4000c1e1500 */
[----:B---3--:R-:W-:-:S05]  /*33a0*/  HADD2.F32 R0, -RZ, R4.H0_H0 ;  /* 0x20000004ff007230 */ /* 0x008fca0000004100 */
[----:B------:R-:W-:-:S04]  /*33b0*/  FMUL.FTZ R0, R0, 1 ;  /* 0x3f80000000007820 */ /* 0x000fc80000410000 */
[----:B------:R0:W1:Y:S01]  /*33c0*/  F2F.F64.F32 R30, R0 ;  /* 0x00000000001e7310 */ /* 0x0000620000201800 */
[----:B------:R-:W-:Y:S05]  /*33d0*/  BRA `(.L_x_22336) ;  /* 0x0000000800b87947 */ /* 0x000fea0003800000 */
.L_x_22346:
[----:B------:R0:W5:Y:S01]  /*33e0*/  LDG.E.64 R30, desc[UR36][R4.64] ;  /* 0x00000024041e7981 */ /* 0x000162000c1e1b00 */
[----:B------:R-:W-:Y:S05]  /*33f0*/  BRA `(.L_x_22336) ;  /* 0x0000000800b07947 */ /* 0x000fea0003800000 */
.L_x_22337:
        /* <DEDUP_REMOVED lines=13> */
.L_x_22350:
[----:B------:R0:W5:Y:S01]  /*34d0*/  LDG.E.64 R30, desc[UR36][R4.64] ;  /* 0x00000024041e7981 */ /* 0x000162000c1e1b00 */
[----:B------:R-:W-:Y:S05]  /*34e0*/  BRA `(.L_x_22336) ;  /* 0x0000000800747947 */ /* 0x000fea0003800000 */
.L_x_22349:
        /* <DEDUP_REMOVED lines=28> */
.L_x_22352:
        /* <DEDUP_REMOVED lines=15> */
.L_x_22351:
[----:B------:R-:W3:Y:S02]  /*37a0*/  LDG.E.U16 R0, desc[UR36][R4.64] ;  /* 0x0000002404007981 */ /* 0x000ee4000c1e1500 */
[----:B---3--:R-:W-:-:S04]  /*37b0*/  IMAD.U32 R0, R0, 0x10000, RZ ;  /* 0x0001000000007824 */ /* 0x008fc800078e00ff */
[----:B------:R-:W-:-:S04]  /*37c0*/  FMUL.FTZ R0, R0, 1 ;  /* 0x3f80000000007820 */ /* 0x000fc80000410000 */
[----:B------:R0:W1:Y:S01]  /*37d0*/  F2F.F64.F32 R30, R0 ;  /* 0x00000000001e7310 */ /* 0x0000620000201800 */
[----:B------:R-:W-:Y:S05]  /*37e0*/  BRA `(.L_x_22336) ;  /* 0x0000000400b47947 */ /* 0x000fea0003800000 */
.L_x_22348:
        /* <DEDUP_REMOVED lines=11> */
.L_x_22355:
        /* <DEDUP_REMOVED lines=21> */
.L_x_22359:
[----:B------:R-:W-:Y:S05]  /*39f0*/  BSYNC B1 ;  /* 0x0000000000017941 */ /* 0x000fea0003800000 */
.L_x_22358:
[----:B------:R-:W-:Y:S01]  /*3a00*/  LEA R3, R0, 0x3b800000, 0x17 ;  /* 0x3b80000000037811 */ /* 0x000fe200078eb8ff */
[----:B------:R-:W-:-:S05]  /*3a10*/  IMAD.SHL.U32 R0, R2, 0x100000, RZ ;  /* 0x0010000002007824 */ /* 0x000fca00078e00ff */
[----:B------:R-:W-:-:S07]  /*3a20*/  LOP3.LUT R0, R3, R0, R4, 0xfe, !PT ;  /* 0x0000000003007212 */ /* 0x000fce00078efe04 */
.L_x_22357:
[----:B------:R-:W-:Y:S05]  /*3a30*/  BSYNC B0 ;  /* 0x0000000000007941 */ /* 0x000fea0003800000 */
.L_x_22356:
[----:B------:R-:W-:-:S04]  /*3a40*/  FMUL.FTZ R0, R0, 1 ;  /* 0x3f80000000007820 */ /* 0x000fc80000410000 */
[----:B------:R0:W1:Y:S01]  /*3a50*/  F2F.F64.F32 R30, R0 ;  /* 0x00000000001e7310 */ /* 0x0000620000201800 */
[----:B------:R-:W-:Y:S05]  /*3a60*/  BRA `(.L_x_22336) ;  /* 0x0000000400147947 */ /* 0x000fea0003800000 */
.L_x_22354:
        /* <DEDUP_REMOVED lines=21> */
.L_x_22363:
[----:B------:R-:W-:Y:S05]  /*3bc0*/  BSYNC B1 ;  /* 0x0000000000017941 */ /* 0x000fea0003800000 */
.L_x_22362:
[----:B------:R-:W-:Y:S01]  /*3bd0*/  LEA R3, R0, 0x37800000, 0x17 ;  /* 0x3780000000037811 */ /* 0x000fe200078eb8ff */
[----:B------:R-:W-:-:S05]  /*3be0*/  IMAD.SHL.U32 R0, R2, 0x200000, RZ ;  /* 0x0020000002007824 */ /* 0x000fca00078e00ff */
[----:B------:R-:W-:-:S07]  /*3bf0*/  LOP3.LUT R0, R3, R0, R4, 0xfe, !PT ;  /* 0x0000000003007212 */ /* 0x000fce00078efe04 */
.L_x_22361:
[----:B------:R-:W-:Y:S05]  /*3c00*/  BSYNC B0 ;  /* 0x0000000000007941 */ /* 0x000fea0003800000 */
.L_x_22360:
[----:B------:R-:W-:-:S04]  /*3c10*/  FMUL.FTZ R0, R0, 1 ;  /* 0x3f80000000007820 */ /* 0x000fc80000410000 */
[----:B------:R0:W1:Y:S01]  /*3c20*/  F2F.F64.F32 R30, R0 ;  /* 0x00000000001e7310 */ /* 0x0000620000201800 */
[----:B------:R-:W-:Y:S05]  /*3c30*/  BRA `(.L_x_22336) ;  /* 0x0000000000a07947 */ /* 0x000fea0003800000 */
.L_x_22353:
        /* <DEDUP_REMOVED lines=14> */
.L_x_22367:
[----:B------:R-:W-:Y:S05]  /*3d20*/  BSYNC B0 ;  /* 0x0000000000007941 */ /* 0x000fea0003800000 */
.L_x_22366:
[----:B------:R-:W-:-:S04]  /*3d30*/  FMUL.FTZ R0, R0, 1 ;  /* 0x3f80000000007820 */ /* 0x000fc80000410000 */
[----:B------:R0:W1:Y:S01]  /*3d40*/  F2F.F64.F32 R30, R0 ;  /* 0x00000000001e7310 */ /* 0x0000620000201800 */
[----:B------:R-:W-:Y:S05]  /*3d50*/  BRA `(.L_x_22336) ;  /* 0x0000000000587947 */ /* 0x000fea0003800000 */
.L_x_22341:
        /* <DEDUP_REMOVED lines=16> */
.L_x_22368:
[----:B------:R-:W-:Y:S05]  /*3e60*/  BRA `(.L_x_22336) ;  /* 0x0000000000147947 */ /* 0x000fea0003800000 */
.L_x_22365:
[----:B------:R-:W3:Y:S02]  /*3e70*/  LDG.E.64 R30, desc[UR36][R4.64] ;  /* 0x00000024041e7981 */ /* 0x000ee4000c1e1b00 */
[----:B---3--:R-:W0:Y:S01]  /*3e80*/  I2F.F64.U64 R30, R30 ;  /* 0x0000001e001e7312 */ /* 0x008e220000301800 */
[----:B------:R-:W-:Y:S05]  /*3e90*/  BRA `(.L_x_22336) ;  /* 0x0000000000087947 */ /* 0x000fea0003800000 */
.L_x_22364:
[----:B------:R-:W3:Y:S02]  /*3ea0*/  LDG.E R4, desc[UR36][R4.64] ;  /* 0x0000002404047981 */ /* 0x000ee4000c1e1900 */
[----:B---3--:R0:W1:Y:S02]  /*3eb0*/  I2F.F64.U32 R30, R4 ;  /* 0x00000004001e7312 */ /* 0x0080640000201800 */
.L_x_22336:
[----:B------:R-:W-:Y:S05]  /*3ec0*/  BSYNC B6 ;  /* 0x0000000000067941 */ /* 0x000fea0003800000 */
.L_x_22335:
[----:B------:R-:W2:Y:S01]  /*3ed0*/  S2R R22, SR_TID.X ;  /* 0x0000000000167919 */ /* 0x000ea20000002100 */
[----:B------:R-:W-:Y:S01]  /*3ee0*/  BSSY B0, `(.L_x_22369) ;  /* 0x000001a000007945 */ /* 0x000fe20003800000 */
[----:B--2---:R-:W-:-:S13]  /*3ef0*/  ISETP.GE.AND P0, PT, R22, R19, PT ;  /* 0x000000131600720c */ /* 0x004fda0003f06270 */
[----:B------:R-:W-:Y:S05]  /*3f00*/  @P0 BRA `(.L_x_22370) ;  /* 0x00000000005c0947 */ /* 0x000fea0003800000 */
[----:B01--45:R-:W0:Y:S01]  /*3f10*/  MUFU.RSQ64H R7, R27 ;  /* 0x0000001b00077308 */ /* 0x033e220000001c00 */
[----:B------:R-:W-:Y:S02]  /*3f20*/  VIADD R6, R27, 0xfcb00000 ;  /* 0xfcb000001b067836 */ /* 0x000fe40000000000 */
        /* <DEDUP_REMOVED lines=14> */
[----:B---3--:R-:W-:Y:S01]  /*4010*/  IMAD.MOV.U32 R0, RZ, RZ, R12 ;  /* 0x000000ffff007224 */ /* 0x008fe200078e000c */
[----:B------:R-:W-:Y:S01]  /*4020*/  MOV R12, 0x4060 ;  /* 0x00004060000c7802 */ /* 0x000fe20000000f00 */
[----:B------:R-:W-:Y:S02]  /*4030*/  IMAD.MOV.U32 R8, RZ, RZ, R26 ;  /* 0x000000ffff087224 */ /* 0x000fe400078e001a */
[----:B------:R-:W-:-:S07]  /*4040*/  IMAD.MOV.U32 R7, RZ, RZ, R27 ;  /* 0x000000ffff077224 */ /* 0x000fce00078e001b */
[----:B------:R-:W-:Y:S05]  /*4050*/  CALL.REL.NOINC `($__internal_1_$__cuda_sm20_dsqrt_rn_f64_mediumpath_v1) ;  /* 0x0000004c00487944 */ /* 0x000fea0003c00000 */
[----:B------:R-:W-:Y:S02]  /*4060*/  IMAD.MOV.U32 R4, RZ, RZ, R2 ;  /* 0x000000ffff047224 */ /* 0x000fe400078e0002 */
[----:B------:R-:W-:-:S07]  /*4070*/  IMAD.MOV.U32 R5, RZ, RZ, R3 ;  /* 0x000000ffff057224 */ /* 0x000fce00078e0003 */
.L_x_22370:
[----:B------:R-:W-:Y:S05]  /*4080*/  BSYNC B0 ;  /* 0x0000000000007941 */ /* 0x000fea0003800000 */
.L_x_22369:
[----:B01--45:R-:W-:Y:S01]  /*4090*/  VIADD R26, R22, 0x80 ;  /* 0x00000080161a7836 */ /* 0x033fe20000000000 */
[----:B------:R-:W-:Y:S04]  /*40a0*/  BSSY B0, `(.L_x_22371) ;  /* 0x000001a000007945 */ /* 0x000fe80003800000 */
[----:B------:R-:W-:-:S13]  /*40b0*/  ISETP.GE.AND P1, PT, R26, R19, PT ;  /* 0x000000131a00720c */ /* 0x000fda0003f26270 */
[----:B------:R-:W-:Y:S05]  /*40c0*/  @P1 BRA `(.L_x_22372) ;  /* 0x00000000005c1947 */ /* 0x000fea0003800000 */
[----:B------:R-:W0:Y:S01]  /*40d0*/  MUFU.RSQ64H R7, R25 ;  /* 0x0000001900077308 */ /* 0x000e220000001c00 */
        /* <DEDUP_REMOVED lines=22> */
.L_x_22372:
[----:B------:R-:W-:Y:S05]  /*4240*/  BSYNC B0 ;  /* 0x0000000000007941 */ /* 0x000fea0003800000 */
.L_x_22371:
[----:B---3--:R-:W-:Y:S01]  /*4250*/  VIADD R0, R22, 0x100 ;  /* 0x0000010016007836 */ /* 0x008fe20000000000 */
        /* <DEDUP_REMOVED lines=20> */
[----:B------:R-:W-:Y:S01]  /*43a0*/  MOV R12, 0x43e0 ;  /* 0x000043e0000c7802 */ /* 0x000fe20000000f00 */
[----:B------:R-:W-:Y:S02]  /*43b0*/  IMAD.MOV.U32 R8, RZ, RZ, R16 ;  /* 0x000000ffff087224 */ /* 0x000fe400078e0010 */
[----:B------:R-:W-:-:S07]  /*43c0*/  IMAD.MOV.U32 R7, RZ, RZ, R17 ;  /* 0x000000ffff077224 */ /* 0x000fce00078e0011 */
[----:B------:R-:W-:Y:S05]  /*43d0*/  CALL.REL.NOINC `($__internal_1_$__cuda_sm20_dsqrt_rn_f64_mediumpath_v1) ;  /* 0x0000004800687944 */ /* 0x000fea0003c00000 */
[----:B------:R-:W-:Y:S02]  /*43e0*/  IMAD.MOV.U32 R24, RZ, RZ, R2 ;  /* 0x000000ffff187224 */ /* 0x000fe400078e0002 */
[----:B------:R-:W-:-:S07]  /*43f0*/  IMAD.MOV.U32 R25, RZ, RZ, R3 ;  /* 0x000000ffff197224 */ /* 0x000fce00078e0003 */
.L_x_22374:
[----:B------:R-:W-:Y:S05]  /*4400*/  BSYNC B0 ;  /* 0x0000000000007941 */ /* 0x000fea0003800000 */
.L_x_22373:
[----:B------:R-:W-:Y:S01]  /*4410*/  VIADD R0, R22, 0x180 ;  /* 0x0000018016007836 */ /* 0x000fe20000000000 */
        /* <DEDUP_REMOVED lines=26> */
.L_x_22376:
[----:B------:R-:W-:Y:S05]  /*45c0*/  BSYNC B0 ;  /* 0x0000000000007941 */ /* 0x000fea0003800000 */
.L_x_22375:
[----:B------:R-:W0:Y:S01]  /*45d0*/  LDC.U8 R2, c[0x0][0x234] ;  /* 0x00008d00ff027b82 */ /* 0x000e220000000000 */
[----:B------:R-:W-:Y:S04]  /*45e0*/  BSSY B6, `(.L_x_22377) ;  /* 0x000012e000067945 */ /* 0x000fe80003800000 */
[----:B------:R-:W-:Y:S05]  /*45f0*/  @P0 BRA `(.L_x_22378) ;  /* 0x0000001000b00947 */ /* 0x000fea0003800000 */
[----:B------:R-:W1:Y:S01]  /*4600*/  S2R R3, SR_TID.X ;  /* 0x0000000000037919 */ /* 0x000e620000002100 */
[----:B------:R-:W2:Y:S01]  /*4610*/  LDC.64 R8, c[0x0][0x218] ;  /* 0x00008600ff087b82 */ /* 0x000ea20000000a00 */
[----:B0-----:R-:W-:Y:S01]  /*4620*/  PRMT R6, R2, 0x9910, RZ ;  /* 0x0000991002067816 */ /* 0x001fe200000000ff */
[----:B------:R-:W-:Y:S01]  /*4630*/  ULDC UR4, c[0x0][0x238] ;  /* 0x00008e0000047ab9 */ /* 0x000fe20000000800 */
[----:B-1----:R-:W-:-:S04]  /*4640*/  IMAD R0, R18, 0x200, R3 ;  /* 0x0000020012007824 */ /* 0x002fc800078e0203 */
[----:B------:R-:W-:Y:S02]  /*4650*/  IMAD R3, R0, UR4, RZ ;  /* 0x0000000400037c24 */ /* 0x000fe4000f8e02ff */
[----:B------:R-:W-:-:S03]  /*4660*/  IMAD.MOV.U32 R0, RZ, RZ, R6 ;  /* 0x000000ffff007224 */ /* 0x000fc600078e0006 */
[----:B--2---:R-:W-:Y:S02]  /*4670*/  IADD3 R8, P1, R3, R8, RZ ;  /* 0x0000000803087210 */ /* 0x004fe40007f3e0ff */
[----:B------:R-:W-:-:S03]  /*4680*/  ISETP.GT.AND P0, PT, R0, 0x9, PT ;  /* 0x000000090000780c */ /* 0x000fc60003f04270 */
[----:B------:R-:W-:-:S10]  /*4690*/  IMAD.X R9, RZ, RZ, R9, P1 ;  /* 0x000000ffff097224 */ /* 0x000fd400008e0609 */
        /* <DEDUP_REMOVED lines=13> */
.L_x_22382:
[----:B------:R-:W0:Y:S01]  /*4770*/  F2I.S64.F64.TRUNC R4, R4 ;  /* 0x0000000400047311 */ /* 0x000e22000030d900 */
[----:B------:R-:W-:Y:S02]  /*4780*/  IMAD.MOV.U32 R22, RZ, RZ, R26 ;  /* 0x000000ffff167224 */ /* 0x000fe400078e001a */
[----:B0-----:R-:W-:-:S05]  /*4790*/  IMAD.MOV.U32 R3, RZ, RZ, R4 ;  /* 0x000000ffff037224 */ /* 0x001fca00078e0004 */
[----:B------:R0:W-:Y:S01]  /*47a0*/  STG.E.U8 desc[UR36][R8.64], R3 ;  /* 0x0000000308007986 */ /* 0x0001e2000c101124 */
[----:B------:R-:W-:Y:S05]  /*47b0*/  BRA `(.L_x_22378) ;  /* 0x0000001000407947 */ /* 0x000fea0003800000 */
.L_x_22381:
        /* <DEDUP_REMOVED lines=10> */
.L_x_22385:
[----:B------:R-:W0:Y:S01]  /*4860*/  F2I.F64.TRUNC R5, R4 ;  /* 0x0000000400057311 */ /* 0x000e22000030d100 */
[----:B------:R-:W-:Y:S01]  /*4870*/  IMAD.MOV.U32 R22, RZ, RZ, R26 ;  /* 0x000000ffff167224 */ /* 0x000fe200078e001a */
[----:B0-----:R0:W-:Y:S01]  /*4880*/  STG.E desc[UR36][R8.64], R5 ;  /* 0x0000000508007986 */ /* 0x0011e2000c101924 */
[----:B------:R-:W-:Y:S05]  /*4890*/  BRA `(.L_x_22378) ;  /* 0x0000001000087947 */ /* 0x000fea0003800000 */
.L_x_22384:
[----:B------:R-:W0:Y:S01]  /*48a0*/  F2I.F64.TRUNC R5, R4 ;  /* 0x0000000400057311 */ /* 0x000e22000030d100 */
[----:B------:R-:W-:Y:S01]  /*48b0*/  IMAD.MOV.U32 R22, RZ, RZ, R26 ;  /* 0x000000ffff167224 */ /* 0x000fe200078e001a */
[----:B0-----:R0:W-:Y:S01]  /*48c0*/  STG.E.U16 desc[UR36][R8.64], R5 ;  /* 0x0000000508007986 */ /* 0x0011e2000c101524 */
[----:B------:R-:W-:Y:S05]  /*48d0*/  BRA `(.L_x_22378) ;  /* 0x0000000c00f87947 */ /* 0x000fea0003800000 */
.L_x_22380:
        /* <DEDUP_REMOVED lines=14> */
.L_x_22387:
        /* <DEDUP_REMOVED lines=9> */
.L_x_22386:
        /* <DEDUP_REMOVED lines=15> */
.L_x_22389:
        /* <DEDUP_REMOVED lines=10> */
.L_x_22388:
[----:B------:R0:W-:Y:S01]  /*4be0*/  STG.E.64 desc[UR36][R8.64], R4 ;  /* 0x0000000408007986 */ /* 0x0001e2000c101b24 */
[----:B------:R-:W-:Y:S01]  /*4bf0*/  IMAD.MOV.U32 R22, RZ, RZ, R26 ;  /* 0x000000ffff167224 */ /* 0x000fe200078e001a */
[----:B------:R-:W-:Y:S06]  /*4c00*/  BRA `(.L_x_22378) ;  /* 0x0000000c002c7947 */ /* 0x000fec0003800000 */
.L_x_22379:
        /* <DEDUP_REMOVED lines=13> */
.L_x_22392:
[----:B------:R-:W-:Y:S01]  /*4ce0*/  CS2R R6, SRZ ;  /* 0x0000000000067805 */ /* 0x000fe2000001ff00 */
[----:B------:R-:W-:-:S04]  /*4cf0*/  IMAD.MOV.U32 R22, RZ, RZ, R26 ;  /* 0x000000ffff167224 */ /* 0x000fc800078e001a */
[----:B------:R0:W-:Y:S01]  /*4d00*/  STG.E.128 desc[UR36][R8.64], R4 ;  /* 0x0000000408007986 */ /* 0x0001e2000c101d24 */
[----:B------:R-:W-:Y:S05]  /*4d10*/  BRA `(.L_x_22378) ;  /* 0x0000000800e87947 */ /* 0x000fea0003800000 */
.L_x_22391:
        /* <DEDUP_REMOVED lines=25> */
.L_x_22396:
[----:B------:R-:W-:Y:S05]  /*4eb0*/  BSYNC B0 ;  /* 0x0000000000007941 */ /* 0x000fea0003800000 */
.L_x_22395:
[----:B------:R-:W-:Y:S01]  /*4ec0*/  LOP3.LUT R7, R0, R7, RZ, 0xfc, !PT ;  /* 0x0000000700077212 */ /* 0x000fe200078efcff */
[----:B------:R-:W-:-:S04]  /*4ed0*/  IMAD.MOV.U32 R22, RZ, RZ, R26 ;  /* 0x000000ffff167224 */ /* 0x000fc800078e001a */
[----:B------:R0:W-:Y:S01]  /*4ee0*/  STG.E.U8 desc[UR36][R8.64], R7 ;  /* 0x0000000708007986 */ /* 0x0001e2000c101124 */
[----:B------:R-:W-:Y:S05]  /*4ef0*/  BRA `(.L_x_22378) ;  /* 0x0000000800707947 */ /* 0x000fea0003800000 */
.L_x_22394:
        /* <DEDUP_REMOVED lines=17> */
.L_x_22398:
[----:B------:R-:W-:Y:S01]  /*5010*/  IMAD.MOV.U32 R0, RZ, RZ, 0x7f ;  /* 0x0000007fff007424 */ /* 0x000fe200078e00ff */
[----:B------:R-:W-:-:S04]  /*5020*/  ISETP.GT.U32.AND P0, PT, R3, 0x7f800000, PT ;  /* 0x7f8000000300780c */ /* 0x000fc80003f04070 */
[----:B------:R-:W-:-:S09]  /*5030*/  SEL R0, R0, 0x7c, P0 ;  /* 0x0000007c00007807 */ /* 0x000fd20000000000 */
.L_x_22399:
[----:B------:R-:W-:Y:S05]  /*5040*/  BSYNC B0 ;  /* 0x0000000000007941 */ /* 0x000fea0003800000 */
.L_x_22397:
[----:B------:R-:W-:Y:S01]  /*5050*/  LOP3.LUT R3, R7, 0x80000000, RZ, 0xc0, !PT ;  /* 0x8000000007037812 */ /* 0x000fe200078ec0ff */
[----:B------:R-:W-:-:S03]  /*5060*/  IMAD.MOV.U32 R22, RZ, RZ, R26 ;  /* 0x000000ffff167224 */ /* 0x000fc600078e001a */
[----:B------:R-:W-:-:S04]  /*5070*/  SHF.R.U32.HI R3, RZ, 0x18, R3 ;  /* 0x00000018ff037819 */ /* 0x000fc80000011603 */
[----:B------:R-:W-:-:S05]  /*5080*/  LOP3.LUT R3, R0, R3, RZ, 0xfc, !PT ;  /* 0x0000000300037212 */ /* 0x000fca00078efcff */
[----:B------:R0:W-:Y:S01]  /*5090*/  STG.E.U8 desc[UR36][R8.64], R3 ;  /* 0x0000000308007986 */ /* 0x0001e2000c101124 */
[----:B------:R-:W-:Y:S05]  /*50a0*/  BRA `(.L_x_22378) ;  /* 0x0000000800047947 */ /* 0x000fea0003800000 */
.L_x_22393:
        /* <DEDUP_REMOVED lines=9> */
.L_x_22390:
        /* <DEDUP_REMOVED lines=12> */
.L_x_22402:
        /* <DEDUP_REMOVED lines=21> */
.L_x_22405:
[----:B------:R-:W-:-:S04]  /*5350*/  LOP3.LUT R0, R7, 0x80000000, RZ, 0xc0, !PT ;  /* 0x8000000007007812 */ /* 0x000fc800078ec0ff */
[----:B------:R-:W-:-:S04]  /*5360*/  SHF.R.U32.HI R0, RZ, 0x18, R0 ;  /* 0x00000018ff007819 */ /* 0x000fc80000011600 */
[----:B------:R-:W-:-:S07]  /*5370*/  LOP3.LUT R0, R3, R0, RZ, 0xfc, !PT ;  /* 0x0000000003007212 */ /* 0x000fce00078efcff */
.L_x_22404:
[----:B------:R-:W-:Y:S05]  /*5380*/  BSYNC B0 ;  /* 0x0000000000007941 */ /* 0x000fea0003800000 */
.L_x_22403:
[----:B------:R4:W-:Y:S01]  /*5390*/  STG.E.U8 desc[UR36][R8.64], R0 ;  /* 0x0000000008007986 */ /* 0x0009e2000c101124 */
[----:B------:R-:W-:Y:S01]  /*53a0*/  IMAD.MOV.U32 R22, RZ, RZ, R26 ;  /* 0x000000ffff167224 */ /* 0x000fe200078e001a */
[----:B------:R-:W-:Y:S06]  /*53b0*/  BRA `(.L_x_22378) ;  /* 0x0000000400407947 */ /* 0x000fec0003800000 */
.L_x_22401:
        /* <DEDUP_REMOVED lines=21> */
.L_x_22408:
[----:B------:R-:W-:-:S04]  /*5510*/  LOP3.LUT R0, R7, 0x80000000, RZ, 0xc0, !PT ;  /* 0x8000000007007812 */ /* 0x000fc800078ec0ff */
[----:B------:R-:W-:-:S04]  /*5520*/  SHF.R.U32.HI R0, RZ, 0x18, R0 ;  /* 0x00000018ff007819 */ /* 0x000fc80000011600 */
[----:B------:R-:W-:-:S07]  /*5530*/  LOP3.LUT R0, R3, R0, RZ, 0xfc, !PT ;  /* 0x0000000003007212 */ /* 0x000fce00078efcff */
.L_x_22407:
[----:B------:R-:W-:Y:S05]  /*5540*/  BSYNC B0 ;  /* 0x0000000000007941 */ /* 0x000fea0003800000 */
.L_x_22406:
[----:B------:R0:W-:Y:S01]  /*5550*/  STG.E.U8 desc[UR36][R8.64], R0 ;  /* 0x0000000008007986 */ /* 0x0001e2000c101124 */
[----:B------:R-:W-:Y:S01]  /*5560*/  IMAD.MOV.U32 R22, RZ, RZ, R26 ;  /* 0x000000ffff167224 */ /* 0x000fe200078e001a */
[----:B------:R-:W-:Y:S06]  /*5570*/  BRA `(.L_x_22378) ;  /* 0x0000000000d07947 */ /* 0x000fec0003800000 */
.L_x_22400:
        /* <DEDUP_REMOVED lines=27> */
.L_x_22383:
        /* <DEDUP_REMOVED lines=16> */
.L_x_22411:
[----:B------:R-:W-:Y:S01]  /*5830*/  IMAD.MOV.U32 R22, RZ, RZ, R26 ;  /* 0x000000ffff167224 */ /* 0x000fe200078e001a */
[----:B------:R-:W-:Y:S06]  /*5840*/  BRA `(.L_x_22378) ;  /* 0x00000000001c7947 */ /* 0x000fec0003800000 */
.L_x_22410:
[----:B------:R-:W0:Y:S01]  /*5850*/  F2I.U64.F64.TRUNC R4, R4 ;  /* 0x0000000400047311 */ /* 0x000e22000030d800 */
[----:B------:R-:W-:Y:S01]  /*5860*/  IMAD.MOV.U32 R22, RZ, RZ, R26 ;  /* 0x000000ffff167224 */ /* 0x000fe200078e001a */
[----:B0-----:R3:W-:Y:S01]  /*5870*/  STG.E.64 desc[UR36][R8.64], R4 ;  /* 0x0000000408007986 */ /* 0x0017e2000c101b24 */
[----:B------:R-:W-:Y:S05]  /*5880*/  BRA `(.L_x_22378) ;  /* 0x00000000000c7947 */ /* 0x000fea0003800000 */
.L_x_22409:
[----:B------:R-:W0:Y:S01]  /*5890*/  F2I.U32.F64.TRUNC R5, R4 ;  /* 0x0000000400057311 */ /* 0x000e22000030d000 */
[----:B------:R-:W-:Y:S01]  /*58a0*/  IMAD.MOV.U32 R22, RZ, RZ, R26 ;  /* 0x000000ffff167224 */ /* 0x000fe200078e001a */
[----:B0-----:R1:W-:Y:S06]  /*58b0*/  STG.E desc[UR36][R8.64], R5 ;  /* 0x0000000508007986 */ /* 0x0013ec000c101924 */
.L_x_22378:
[----:B------:R-:W-:Y:S05]  /*58c0*/  BSYNC B6 ;  /* 0x0000000000067941 */ /* 0x000fea0003800000 */
.L_x_22377:
[----:B------:R-:W-:Y:S01]  /*58d0*/  ISETP.GE.AND P0, PT, R22, R19, PT ;  /* 0x000000131600720c */ /* 0x000fe20003f06270 */
[----:B------:R-:W-:-:S12]  /*58e0*/  BSSY B6, `(.L_x_22412) ;  /* 0x0000230000067945 */ /* 0x000fd80003800000 */
[----:B------:R-:W-:Y:S05]  /*58f0*/  @P0 BRA `(.L_x_22413) ;  /* 0x0000002000b80947 */ /* 0x000fea0003800000 */
[----:B01-3--:R-:W0:Y:S01]  /*5900*/  LDC.64 R4, c[0x0][0x218] ;  /* 0x00008600ff047b82 */ /* 0x00be220000000a00 */
[----:B----4-:R-:W-:Y:S01]  /*5910*/  IMAD R0, R18, 0x200, R22 ;  /* 0x0000020012007824 */ /* 0x010fe200078e0216 */
[----:B------:R-:W-:Y:S01]  /*5920*/  PRMT R6, R2, 0x9910, RZ ;  /* 0x0000991002067816 */ /* 0x000fe200000000ff */
[----:B------:R-:W-:Y:S02]  /*5930*/  ULDC UR4, c[0x0][0x238] ;  /* 0x00008e0000047ab9 */ /* 0x000fe40000000800 */
[----:B--2---:R-:W-:Y:S02]  /*5940*/  IMAD R3, R0, UR4, RZ ;  /* 0x0000000400037c24 */ /* 0x004fe4000f8e02ff */
        /* <DEDUP_REMOVED lines=16> */
.L_x_22417:
[----:B------:R-:W0:Y:S02]  /*5a50*/  F2I.S64.F64.TRUNC R28, R28 ;  /* 0x0000001c001c7311 */ /* 0x000e24000030d900 */
[----:B0-----:R-:W-:-:S05]  /*5a60*/  IMAD.MOV.U32 R3, RZ, RZ, R28 ;  /* 0x000000ffff037224 */ /* 0x001fca00078e001c */
[----:B------:R0:W-:Y:S01]  /*5a70*/  STG.E.U8 desc[UR36][R4.64], R3 ;  /* 0x0000000304007986 */ /* 0x0001e2000c101124 */
[----:B------:R-:W-:Y:S05]  /*5a80*/  BRA `(.L_x_22419) ;  /* 0x0000000c00f07947 */ /* 0x000fea0003800000 */
.L_x_22416:
        /* <DEDUP_REMOVED lines=9> */
.L_x_22421:
[----:B------:R-:W0:Y:S02]  /*5b20*/  F2I.F64.TRUNC R29, R28 ;  /* 0x0000001c001d7311 */ /* 0x000e24000030d100 */
[----:B0-----:R0:W-:Y:S01]  /*5b30*/  STG.E desc[UR36][R4.64], R29 ;  /* 0x0000001d04007986 */ /* 0x0011e2000c101924 */
[----:B------:R-:W-:Y:S05]  /*5b40*/  BRA `(.L_x_22419) ;  /* 0x0000000c00c07947 */ /* 0x000fea0003800000 */
.L_x_22420:
[----:B------:R-:W0:Y:S02]  /*5b50*/  F2I.F64.TRUNC R29, R28 ;  /* 0x0000001c001d7311 */ /* 0x000e24000030d100 */
[----:B0-----:R0:W-:Y:S01]  /*5b60*/  STG.E.U16 desc[UR36][R4.64], R29 ;  /* 0x0000001d04007986 */ /* 0x0011e2000c101524 */
[----:B------:R-:W-:Y:S05]  /*5b70*/  BRA `(.L_x_22419) ;  /* 0x0000000c00b47947 */ /* 0x000fea0003800000 */
.L_x_22415:
        /* <DEDUP_REMOVED lines=13> */
.L_x_22423:
        /* <DEDUP_REMOVED lines=8> */
.L_x_22422:
        /* <DEDUP_REMOVED lines=14> */
.L_x_22425:
        /* <DEDUP_REMOVED lines=9> */
.L_x_22424:
[----:B------:R0:W-:Y:S01]  /*5e40*/  STG.E.64 desc[UR36][R4.64], R28 ;  /* 0x0000001c04007986 */ /* 0x0001e2000c101b24 */
[----:B------:R-:W-:Y:S05]  /*5e50*/  BRA `(.L_x_22419) ;  /* 0x0000000800fc7947 */ /* 0x000fea0003800000 */
.L_x_22414:
        /* <DEDUP_REMOVED lines=12> */
.L_x_22428:
[----:B------:R-:W-:-:S05]  /*5f20*/  CS2R R30, SRZ ;  /* 0x00000000001e7805 */ /* 0x000fca000001ff00 */
[----:B------:R0:W-:Y:S01]  /*5f30*/  STG.E.128 desc[UR36][R4.64], R28 ;  /* 0x0000001c04007986 */ /* 0x0001e2000c101d24 */
[----:B------:R-:W-:Y:S05]  /*5f40*/  BRA `(.L_x_22419) ;  /* 0x0000000800c07947 */ /* 0x000fea0003800000 */
.L_x_22427:
        /* <DEDUP_REMOVED lines=25> */
.L_x_22432:
[----:B------:R-:W-:Y:S05]  /*60e0*/  BSYNC B0 ;  /* 0x0000000000007941 */ /* 0x000fea0003800000 */
.L_x_22431:
[----:B------:R-:W-:-:S05]  /*60f0*/  LOP3.LUT R7, R0, R7, RZ, 0xfc, !PT ;  /* 0x0000000700077212 */ /* 0x000fca00078efcff */
[----:B------:R0:W-:Y:S01]  /*6100*/  STG.E.U8 desc[UR36][R4.64], R7 ;  /* 0x0000000704007986 */ /* 0x0001e2000c101124 */
[----:B------:R-:W-:Y:S05]  /*6110*/  BRA `(.L_x_22419) ;  /* 0x00000008004c7947 */ /* 0x000fea0003800000 */
.L_x_22430:
        /* <DEDUP_REMOVED lines=17> */
.L_x_22434:
[----:B------:R-:W-:Y:S01]  /*6230*/  IMAD.MOV.U32 R0, RZ, RZ, 0x7f ;  /* 0x0000007fff007424 */ /* 0x000fe200078e00ff */
[----:B------:R-:W-:-:S04]  /*6240*/  ISETP.GT.U32.AND P0, PT, R3, 0x7f800000, PT ;  /* 0x7f8000000300780c */ /* 0x000fc80003f04070 */
[----:B------:R-:W-:-:S09]  /*6250*/  SEL R0, R0, 0x7c, P0 ;  /* 0x0000007c00007807 */ /* 0x000fd20000000000 */
.L_x_22435:
[----:B------:R-:W-:Y:S05]  /*6260*/  BSYNC B0 ;  /* 0x0000000000007941 */ /* 0x000fea0003800000 */
.L_x_22433:
[----:B------:R-:W-:-:S04]  /*6270*/  LOP3.LUT R3, R7, 0x80000000, RZ, 0xc0, !PT ;  /* 0x8000000007037812 */ /* 0x000fc800078ec0ff */
[----:B------:R-:W-:-:S04]  /*6280*/  SHF.R.U32.HI R3, RZ, 0x18, R3 ;  /* 0x00000018ff037819 */ /* 0x000fc80000011603 */
[----:B------:R-:W-:-:S05]  /*6290*/  LOP3.LUT R3, R0, R3, RZ, 0xfc, !PT ;  /* 0x0000000300037212 */ /* 0x000fca00078efcff */
[----:B------:R0:W-:Y:S01]  /*62a0*/  STG.E.U8 desc[UR36][R4.64], R3 ;  /* 0x0000000304007986 */ /* 0x0001e2000c101124 */
[----:B------:R-:W-:Y:S05]  /*62b0*/  BRA `(.L_x_22419) ;  /* 0x0000000400e47947 */ /* 0x000fea0003800000 */
.L_x_22429:
        /* <DEDUP_REMOVED lines=8> */
.L_x_22426:
        /* <DEDUP_REMOVED lines=11> */
.L_x_22438:
        /* <DEDUP_REMOVED lines=21> */
.L_x_22441:
[----:B------:R-:W-:-:S04]  /*6540*/  LOP3.LUT R0, R7, 0x80000000, RZ, 0xc0, !PT ;  /* 0x8000000007007812 */ /* 0x000fc800078ec0ff */
[----:B------:R-:W-:-:S04]  /*6550*/  SHF.R.U32.HI R0, RZ, 0x18, R0 ;  /* 0x00000018ff007819 */ /* 0x000fc80000011600 */
[----:B------:R-:W-:-:S07]  /*6560*/  LOP3.LUT R0, R3, R0, RZ, 0xfc, !PT ;  /* 0x0000000003007212 */ /* 0x000fce00078efcff */
.L_x_22440:
[----:B------:R-:W-:Y:S05]  /*6570*/  BSYNC B0 ;  /* 0x0000000000007941 */ /* 0x000fea0003800000 */
.L_x_22439:
[----:B------:R3:W-:Y:S01]  /*6580*/  STG.E.U8 desc[UR36][R4.64], R0 ;  /* 0x0000000004007986 */ /* 0x0007e2000c101124 */
[----:B------:R-:W-:Y:S05]  /*6590*/  BRA `(.L_x_22419) ;  /* 0x00000004002c7947 */ /* 0x000fea0003800000 */
.L_x_22437:
        /* <DEDUP_REMOVED lines=21> */
.L_x_22444:
[----:B------:R-:W-:-:S04]  /*66f0*/  LOP3.LUT R0, R7, 0x80000000, RZ, 0xc0, !PT ;  /* 0x8000000007007812 */ /* 0x000fc800078ec0ff */
[----:B------:R-:W-:-:S04]  /*6700*/  SHF.R.U32.HI R0, RZ, 0x18, R0 ;  /* 0x00000018ff007819 */ /* 0x000fc80000011600 */
[----:B------:R-:W-:-:S07]  /*6710*/  LOP3.LUT R0, R3, R0, RZ, 0xfc, !PT ;  /* 0x0000000003007212 */ /* 0x000fce00078efcff */
.L_x_22443:
[----:B------:R-:W-:Y:S05]  /*6720*/  BSYNC B0 ;  /* 0x0000000000007941 */ /* 0x000fea0003800000 */
.L_x_22442:
[----:B------:R0:W-:Y:S01]  /*6730*/  STG.E.U8 desc[UR36][R4.64], R0 ;  /* 0x0000000004007986 */ /* 0x0001e2000c101124 */
[----:B------:R-:W-:Y:S05]  /*6740*/  BRA `(.L_x_22419) ;  /* 0x0000000000c07947 */ /* 0x000fea0003800000 */
.L_x_22436:
        /* <DEDUP_REMOVED lines=26> */
.L_x_22418:
        /* <DEDUP_REMOVED lines=16> */
.L_x_22447:
[----:B------:R-:W-:Y:S05]  /*69f0*/  BRA `(.L_x_22419) ;  /* 0x0000000000147947 */ /* 0x000fea0003800000 */
.L_x_22446:
[----:B------:R-:W0:Y:S02]  /*6a00*/  F2I.U64.F64.TRUNC R28, R28 ;  /* 0x0000001c001c7311 */ /* 0x000e24000030d800 */
[----:B0-----:R2:W-:Y:S01]  /*6a10*/  STG.E.64 desc[UR36][R4.64], R28 ;  /* 0x0000001c04007986 */ /* 0x0015e2000c101b24 */
[----:B------:R-:W-:Y:S05]  /*6a20*/  BRA `(.L_x_22419) ;  /* 0x0000000000087947 */ /* 0x000fea0003800000 */
.L_x_22445:
[----:B------:R-:W0:Y:S02]  /*6a30*/  F2I.U32.F64.TRUNC R29, R28 ;  /* 0x0000001c001d7311 */ /* 0x000e24000030d000 */
[----:B0-----:R0:W-:Y:S02]  /*6a40*/  STG.E desc[UR36][R4.64], R29 ;  /* 0x0000001d04007986 */ /* 0x0011e4000c101924 */
.L_x_22419:
        /* <DEDUP_REMOVED lines=24> */
.L_x_22451:
[----:B------:R-:W0:Y:S02]  /*6bd0*/  F2I.S64.F64.TRUNC R24, R24 ;  /* 0x0000001800187311 */ /* 0x000e24000030d900 */
[----:B0-----:R-:W-:-:S05]  /*6be0*/  IMAD.MOV.U32 R3, RZ, RZ, R24 ;  /* 0x000000ffff037224 */ /* 0x001fca00078e0018 */
[----:B------:R3:W-:Y:S01]  /*6bf0*/  STG.E.U8 desc[UR36][R4.64], R3 ;  /* 0x0000000304007986 */ /* 0x0007e2000c101124 */
[----:B------:R-:W-:Y:S05]  /*6c00*/  BRA `(.L_x_22453) ;  /* 0x0000000c00f07947 */ /* 0x000fea0003800000 */
.L_x_22450:
        /* <DEDUP_REMOVED lines=9> */
.L_x_22455:
[----:B------:R-:W0:Y:S02]  /*6ca0*/  F2I.F64.TRUNC R25, R24 ;  /* 0x0000001800197311 */ /* 0x000e24000030d100 */
[----:B0-----:R2:W-:Y:S01]  /*6cb0*/  STG.E desc[UR36][R4.64], R25 ;  /* 0x0000001904007986 */ /* 0x0015e2000c101924 */
[----:B------:R-:W-:Y:S05]  /*6cc0*/  BRA `(.L_x_22453) ;  /* 0x0000000c00c07947 */ /* 0x000fea0003800000 */
.L_x_22454:
[----:B------:R-:W0:Y:S02]  /*6cd0*/  F2I.F64.TRUNC R25, R24 ;  /* 0x0000001800197311 */ /* 0x000e24000030d100 */
[----:B0-----:R0:W-:Y:S01]  /*6ce0*/  STG.E.U16 desc[UR36][R4.64], R25 ;  /* 0x0000001904007986 */ /* 0x0011e2000c101524 */
[----:B------:R-:W-:Y:S05]  /*6cf0*/  BRA `(.L_x_22453) ;  /* 0x0000000c00b47947 */ /* 0x000fea0003800000 */
.L_x_22449:
        /* <DEDUP_REMOVED lines=13> */
.L_x_22457:
        /* <DEDUP_REMOVED lines=8> */
.L_x_22456:
        /* <DEDUP_REMOVED lines=14> */
.L_x_22459:
        /* <DEDUP_REMOVED lines=9> */
.L_x_22458:
[----:B------:R0:W-:Y:S01]  /*6fc0*/  STG.E.64 desc[UR36][R4.64], R24 ;  /* 0x0000001804007986 */ /* 0x0001e2000c101b24 */
[----:B------:R-:W-:Y:S05]  /*6fd0*/  BRA `(.L_x_22453) ;  /* 0x0000000800fc7947 */ /* 0x000fea0003800000 */
.L_x_22448:
        /* <DEDUP_REMOVED lines=12> */
.L_x_22462:
[----:B------:R-:W-:-:S05]  /*70a0*/  CS2R R26, SRZ ;  /* 0x00000000001a7805 */ /* 0x000fca000001ff00 */
[----:B------:R0:W-:Y:S01]  /*70b0*/  STG.E.128 desc[UR36][R4.64], R24 ;  /* 0x0000001804007986 */ /* 0x0001e2000c101d24 */
[----:B------:R-:W-:Y:S05]  /*70c0*/  BRA `(.L_x_22453) ;  /* 0x0000000800c07947 */ /* 0x000fea0003800000 */
.L_x_22461:
        /* <DEDUP_REMOVED lines=25> */
.L_x_22466:
[----:B------:R-:W-:Y:S05]  /*7260*/  BSYNC B0 ;  /* 0x0000000000007941 */ /* 0x000fea0003800000 */
.L_x_22465:
[----:B------:R-:W-:-:S05]  /*7270*/  LOP3.LUT R7, R0, R7, RZ, 0xfc, !PT ;  /* 0x0000000700077212 */ /* 0x000fca00078efcff */
[----:B------:R0:W-:Y:S01]  /*7280*/  STG.E.U8 desc[UR36][R4.64], R7 ;  /* 0x0000000704007986 */ /* 0x0001e2000c101124 */
[----:B------:R-:W-:Y:S05]  /*7290*/  BRA `(.L_x_22453) ;  /* 0x00000008004c7947 */ /* 0x000fea0003800000 */
.L_x_22464:
        /* <DEDUP_REMOVED lines=17> */
.L_x_22468:
[----:B------:R-:W-:Y:S01]  /*73b0*/  IMAD.MOV.U32 R0, RZ, RZ, 0x7f ;  /* 0x0000007fff007424 */ /* 0x000fe200078e00ff */
[----:B------:R-:W-:-:S04]  /*73c0*/  ISETP.GT.U32.AND P0, PT, R3, 0x7f800000, PT ;  /* 0x7f8000000300780c */ /* 0x000fc80003f04070 */
[----:B------:R-:W-:-:S09]  /*73d0*/  SEL R0, R0, 0x7c, P0 ;  /* 0x0000007c00007807 */ /* 0x000fd20000000000 */
.L_x_22469:
[----:B------:R-:W-:Y:S05]  /*73e0*/  BSYNC B0 ;  /* 0x0000000000007941 */ /* 0x000fea0003800000 */
.L_x_22467:
[----:B------:R-:W-:-:S04]  /*73f0*/  LOP3.LUT R3, R7, 0x80000000, RZ, 0xc0, !PT ;  /* 0x8000000007037812 */ /* 0x000fc800078ec0ff */
[----:B------:R-:W-:-:S04]  /*7400*/  SHF.R.U32.HI R3, RZ, 0x18, R3 ;  /* 0x00000018ff037819 */ /* 0x000fc80000011603 */
[----:B------:R-:W-:-:S05]  /*7410*/  LOP3.LUT R3, R0, R3, RZ, 0xfc, !PT ;  /* 0x0000000300037212 */ /* 0x000fca00078efcff */
[----:B------:R0:W-:Y:S01]  /*7420*/  STG.E.U8 desc[UR36][R4.64], R3 ;  /* 0x0000000304007986 */ /* 0x0001e2000c101124 */
[----:B------:R-:W-:Y:S05]  /*7430*/  BRA `(.L_x_22453) ;  /* 0x0000000400e47947 */ /* 0x000fea0003800000 */
.L_x_22463:
        /* <DEDUP_REMOVED lines=8> */
.L_x_22460:
        /* <DEDUP_REMOVED lines=11> */
.L_x_22472:
        /* <DEDUP_REMOVED lines=21> */
.L_x_22475:
[----:B------:R-:W-:-:S04]  /*76c0*/  LOP3.LUT R0, R7, 0x80000000, RZ, 0xc0, !PT ;  /* 0x8000000007007812 */ /* 0x000fc800078ec0ff */
[----:B------:R-:W-:-:S04]  /*76d0*/  SHF.R.U32.HI R0, RZ, 0x18, R0 ;  /* 0x00000018ff007819 */ /* 0x000fc80000011600 */
[----:B------:R-:W-:-:S07]  /*76e0*/  LOP3.LUT R0, R3, R0, RZ, 0xfc, !PT ;  /* 0x0000000003007212 */ /* 0x000fce00078efcff */
.L_x_22474:
[----:B------:R-:W-:Y:S05]  /*76f0*/  BSYNC B0 ;  /* 0x0000000000007941 */ /* 0x000fea0003800000 */
.L_x_22473:
[----:B------:R0:W-:Y:S01]  /*7700*/  STG.E.U8 desc[UR36][R4.64], R0 ;  /* 0x0000000004007986 */ /* 0x0001e2000c101124 */
[----:B------:R-:W-:Y:S05]  /*7710*/  BRA `(.L_x_22453) ;  /* 0x00000004002c7947 */ /* 0x000fea0003800000 */
.L_x_22471:
        /* <DEDUP_REMOVED lines=21> */
.L_x_22478:
[----:B------:R-:W-:-:S04]  /*7870*/  LOP3.LUT R0, R7, 0x80000000, RZ, 0xc0, !PT ;  /* 0x8000000007007812 */ /* 0x000fc800078ec0ff */
[----:B------:R-:W-:-:S04]  /*7880*/  SHF.R.U32.HI R0, RZ, 0x18, R0 ;  /* 0x00000018ff007819 */ /* 0x000fc80000011600 */
[----:B------:R-:W-:-:S07]  /*7890*/  LOP3.LUT R0, R3, R0, RZ, 0xfc, !PT ;  /* 0x0000000003007212 */ /* 0x000fce00078efcff */
.L_x_22477:
[----:B------:R-:W-:Y:S05]  /*78a0*/  BSYNC B0 ;  /* 0x0000000000007941 */ /* 0x000fea0003800000 */
.L_x_22476:
[----:B------:R0:W-:Y:S01]  /*78b0*/  STG.E.U8 desc[UR36][R4.64], R0 ;  /* 0x0000000004007986 */ /* 0x0001e2000c101124 */
[----:B------:R-:W-:Y:S05]  /*78c0*/  BRA `(.L_x_22453) ;  /* 0x0000000000c07947 */ /* 0x000fea0003800000 */
.L_x_22470:
        /* <DEDUP_REMOVED lines=26> */
.L_x_22452:
        /* <DEDUP_REMOVED lines=16> */
.L_x_22481:
[----:B------:R-:W-:Y:S05]  /*7b70*/  BRA `(.L_x_22453) ;  /* 0x0000000000147947 */ /* 0x000fea0003800000 */
.L_x_22480:
[----:B------:R-:W0:Y:S02]  /*7b80*/  F2I.U64.F64.TRUNC R24, R24 ;  /* 0x0000001800187311 */ /* 0x000e24000030d800 */
[----:B0-----:R0:W-:Y:S01]  /*7b90*/  STG.E.64 desc[UR36][R4.64], R24 ;  /* 0x0000001804007986 */ /* 0x0011e2000c101b24 */
[----:B------:R-:W-:Y:S05]  /*7ba0*/  BRA `(.L_x_22453) ;  /* 0x0000000000087947 */ /* 0x000fea0003800000 */
.L_x_22479:
[----:B------:R-:W0:Y:S02]  /*7bb0*/  F2I.U32.F64.TRUNC R25, R24 ;  /* 0x0000001800197311 */ /* 0x000e24000030d000 */
[----:B0-----:R0:W-:Y:S02]  /*7bc0*/  STG.E desc[UR36][R4.64], R25 ;  /* 0x0000001904007986 */ /* 0x0011e4000c101924 */
.L_x_22453:
[----:B------:R-:W-:-:S07]  /*7bd0*/  VIADD R22, R22, 0x80 ;  /* 0x0000008016167836 */ /* 0x000fce0000000000 */
.L_x_22413:
[----:B------:R-:W-:Y:S05]  /*7be0*/  BSYNC B6 ;  /* 0x0000000000067941 */ /* 0x000fea0003800000 */
.L_x_22412:
        /* <DEDUP_REMOVED lines=22> */
.L_x_22485:
[----:B------:R-:W0:Y:S02]  /*7d50*/  F2I.S64.F64.TRUNC R16, R16 ;  /* 0x0000001000107311 */ /* 0x000e24000030d900 */
[----:B0-----:R-:W-:-:S05]  /*7d60*/  IMAD.MOV.U32 R3, RZ, RZ, R16 ;  /* 0x000000ffff037224 */ /* 0x001fca00078e0010 */
[----:B------:R-:W-:Y:S01]  /*7d70*/  STG.E.U8 desc[UR36][R4.64], R3 ;  /* 0x0000000304007986 */ /* 0x000fe2000c101124 */
[----:B------:R-:W-:Y:S05]  /*7d80*/  EXIT ;  /* 0x000000000000794d */ /* 0x000fea0003800000 */
.L_x_22484:
        /* <DEDUP_REMOVED lines=9> */
.L_x_22488:
[----:B------:R-:W0:Y:S02]  /*7e20*/  F2I.F64.TRUNC R17, R16 ;  /* 0x0000001000117311 */ /* 0x000e24000030d100 */
[----:B0-----:R-:W-:Y:S01]  /*7e30*/  STG.E desc[UR36][R4.64], R17 ;  /* 0x0000001104007986 */ /* 0x001fe2000c101924 */
[----:B------:R-:W-:Y:S05]  /*7e40*/  EXIT ;  /* 0x000000000000794d */ /* 0x000fea0003800000 */
.L_x_22487:
[----:B------:R-:W0:Y:S02]  /*7e50*/  F2I.F64.TRUNC R17, R16 ;  /* 0x0000001000117311 */ /* 0x000e24000030d100 */
[----:B0-----:R-:W-:Y:S01]  /*7e60*/  STG.E.U16 desc[UR36][R4.64], R17 ;  /* 0x0000001104007986 */ /* 0x001fe2000c101524 */
[----:B------:R-:W-:Y:S05]  /*7e70*/  EXIT ;  /* 0x000000000000794d */ /* 0x000fea0003800000 */
.L_x_22483:
        /* <DEDUP_REMOVED lines=13> */
.L_x_22490:
        /* <DEDUP_REMOVED lines=8> */
.L_x_22489:
        /* <DEDUP_REMOVED lines=14> */
.L_x_22492:
        /* <DEDUP_REMOVED lines=9> */
.L_x_22491:
[----:B------:R-:W-:Y:S01]  /*8140*/  STG.E.64 desc[UR36][R4.64], R16 ;  /* 0x0000001004007986 */ /* 0x000fe2000c101b24 */
[----:B------:R-:W-:Y:S05]  /*8150*/  EXIT ;  /* 0x000000000000794d */ /* 0x000fea0003800000 */
.L_x_22482:
        /* <DEDUP_REMOVED lines=12> */
.L_x_22495:
[----:B------:R-:W-:-:S05]  /*8220*/  CS2R R18, SRZ ;  /* 0x0000000000127805 */ /* 0x000fca000001ff00 */
[----:B------:R-:W-:Y:S01]  /*8230*/  STG.E.128 desc[UR36][R4.64], R16 ;  /* 0x0000001004007986 */ /* 0x000fe2000c101d24 */
[----:B------:R-:W-:Y:S05]  /*8240*/  EXIT ;  /* 0x000000000000794d */ /* 0x000fea0003800000 */
.L_x_22494:
        /* <DEDUP_REMOVED lines=25> */
.L_x_22499:
[----:B------:R-:W-:Y:S05]  /*83e0*/  BSYNC B0 ;  /* 0x0000000000007941 */ /* 0x000fea0003800000 */
.L_x_22498:
[----:B------:R-:W-:-:S05]  /*83f0*/  LOP3.LUT R3, R0, R3, RZ, 0xfc, !PT ;  /* 0x0000000300037212 */ /* 0x000fca00078efcff */
[----:B------:R-:W-:Y:S01]  /*8400*/  STG.E.U8 desc[UR36][R4.64], R3 ;  /* 0x0000000304007986 */ /* 0x000fe2000c101124 */
[----:B------:R-:W-:Y:S05]  /*8410*/  EXIT ;  /* 0x000000000000794d */ /* 0x000fea0003800000 */
.L_x_22497:
        /* <DEDUP_REMOVED lines=17> */
.L_x_22501:
[----:B------:R-:W-:Y:S01]  /*8530*/  IMAD.MOV.U32 R0, RZ, RZ, 0x7f ;  /* 0x0000007fff007424 */ /* 0x000fe200078e00ff */
[----:B------:R-:W-:-:S04]  /*8540*/  ISETP.GT.U32.AND P0, PT, R2, 0x7f800000, PT ;  /* 0x7f8000000200780c */ /* 0x000fc80003f04070 */
[----:B------:R-:W-:-:S09]  /*8550*/  SEL R0, R0, 0x7c, P0 ;  /* 0x0000007c00007807 */ /* 0x000fd20000000000 */
.L_x_22502:
[----:B------:R-:W-:Y:S05]  /*8560*/  BSYNC B0 ;  /* 0x0000000000007941 */ /* 0x000fea0003800000 */
.L_x_22500:
[----:B------:R-:W-:-:S04]  /*8570*/  LOP3.LUT R2, R3, 0x80000000, RZ, 0xc0, !PT ;  /* 0x8000000003027812 */ /* 0x000fc800078ec0ff */
[----:B------:R-:W-:-:S04]  /*8580*/  SHF.R.U32.HI R3, RZ, 0x18, R2 ;  /* 0x00000018ff037819 */ /* 0x000fc80000011602 */
[----:B------:R-:W-:-:S05]  /*8590*/  LOP3.LUT R3, R0, R3, RZ, 0xfc, !PT ;  /* 0x0000000300037212 */ /* 0x000fca00078efcff */
[----:B------:R-:W-:Y:S01]  /*85a0*/  STG.E.U8 desc[UR36][R4.64], R3 ;  /* 0x0000000304007986 */ /* 0x000fe2000c101124 */
[----:B------:R-:W-:Y:S05]  /*85b0*/  EXIT ;  /* 0x000000000000794d */ /* 0x000fea0003800000 */
.L_x_22496:
        /* <DEDUP_REMOVED lines=8> */
.L_x_22493:
        /* <DEDUP_REMOVED lines=11> */
.L_x_22505:
        /* <DEDUP_REMOVED lines=21> */
.L_x_22508:
[----:B------:R-:W-:-:S04]  /*8840*/  LOP3.LUT R2, R7, 0x80000000, RZ, 0xc0, !PT ;  /* 0x8000000007027812 */ /* 0x000fc800078ec0ff */
[----:B------:R-:W-:-:S04]  /*8850*/  SHF.R.U32.HI R3, RZ, 0x18, R2 ;  /* 0x00000018ff037819 */ /* 0x000fc80000011602 */
[----:B------:R-:W-:-:S04]  /*8860*/  LOP3.LUT R0, R0, R3, RZ, 0xfc, !PT ;  /* 0x0000000300007212 */ /* 0x000fc800078efcff */
[----:B------:R-:W-:-:S07]  /*8870*/  PRMT R2, R0, 0x7610, R2 ;  /* 0x0000761000027816 */ /* 0x000fce0000000002 */
.L_x_22507:
[----:B------:R-:W-:Y:S05]  /*8880*/  BSYNC B0 ;  /* 0x0000000000007941 */ /* 0x000fea0003800000 */
.L_x_22506:
[----:B------:R-:W-:Y:S01]  /*8890*/  STG.E.U8 desc[UR36][R4.64], R2 ;  /* 0x0000000204007986 */ /* 0x000fe2000c101124 */
[----:B------:R-:W-:Y:S05]  /*88a0*/  EXIT ;  /* 0x000000000000794d */ /* 0x000fea0003800000 */
.L_x_22504:
        /* <DEDUP_REMOVED lines=21> */
.L_x_22511:
[----:B------:R-:W-:-:S04]  /*8a00*/  LOP3.LUT R2, R7, 0x80000000, RZ, 0xc0, !PT ;  /* 0x8000000007027812 */ /* 0x000fc800078ec0ff */
[----:B------:R-:W-:-:S04]  /*8a10*/  SHF.R.U32.HI R3, RZ, 0x18, R2 ;  /* 0x00000018ff037819 */ /* 0x000fc80000011602 */
[----:B------:R-:W-:-:S04]  /*8a20*/  LOP3.LUT R0, R0, R3, RZ, 0xfc, !PT ;  /* 0x0000000300007212 */ /* 0x000fc800078efcff */
[----:B------:R-:W-:-:S07]  /*8a30*/  PRMT R2, R0, 0x7610, R2 ;  /* 0x0000761000027816 */ /* 0x000fce0000000002 */
.L_x_22510:
[----:B------:R-:W-:Y:S05]  /*8a40*/  BSYNC B0 ;  /* 0x0000000000007941 */ /* 0x000fea0003800000 */
.L_x_22509:
[----:B------:R-:W-:Y:S01]  /*8a50*/  STG.E.U8 desc[UR36][R4.64], R2 ;  /* 0x0000000204007986 */ /* 0x000fe2000c101124 */
[----:B------:R-:W-:Y:S05]  /*8a60*/  EXIT ;  /* 0x000000000000794d */ /* 0x000fea0003800000 */
.L_x_22503:
        /* <DEDUP_REMOVED lines=26> */
.L_x_22486:
        /* <DEDUP_REMOVED lines=16> */
.L_x_22514:
[----:B------:R-:W-:Y:S05]  /*8d10*/  EXIT ;  /* 0x000000000000794d */ /* 0x000fea0003800000 */
.L_x_22513:
[----:B------:R-:W0:Y:S02]  /*8d20*/  F2I.U64.F64.TRUNC R16, R16 ;  /* 0x0000001000107311 */ /* 0x000e24000030d800 */
[----:B0-----:R-:W-:Y:S01]  /*8d30*/  STG.E.64 desc[UR36][R4.64], R16 ;  /* 0x0000001004007986 */ /* 0x001fe2000c101b24 */
[----:B------:R-:W-:Y:S05]  /*8d40*/  EXIT ;  /* 0x000000000000794d */ /* 0x000fea0003800000 */
.L_x_22512:
[----:B------:R-:W0:Y:S02]  /*8d50*/  F2I.U32.F64.TRUNC R17, R16 ;  /* 0x0000001000117311 */ /* 0x000e24000030d000 */
[----:B0-----:R-:W-:Y:S01]  /*8d60*/  STG.E desc[UR36][R4.64], R17 ;  /* 0x0000001104007986 */ /* 0x001fe2000c101924 */
[----:B------:R-:W-:Y:S05]  /*8d70*/  EXIT ;  /* 0x000000000000794d */ /* 0x000fea0003800000 */
        .weak           $__internal_1_$__cuda_sm20_dsqrt_rn_f64_mediumpath_v1
        .type           $__internal_1_$__cuda_sm20_dsqrt_rn_f64_mediumpath_v1,@function
        .size           $__internal_1_$__cuda_sm20_dsqrt_rn_f64_mediumpath_v1,(.L_x_36096 - $__internal_1_$__cuda_sm20_dsqrt_rn_f64_mediumpath_v1)
$__internal_1_$__cuda_sm20_dsqrt_rn_f64_mediumpath_v1:
        /* <DEDUP_REMOVED lines=13> */
.L_x_22516:
        /* <DEDUP_REMOVED lines=9> */
[----:B------:R-:W-:Y:S02]  /*8ee0*/  IMAD.MOV.U32 R8, RZ, RZ, RZ ;  /* 0x000000ffff087224 */ /* 0x000fe400078e00ff */
[----:B------:R-:W-:Y:S02]  /*8ef0*/  IMAD.MOV.U32 R6, RZ, RZ, 0x0 ;  /* 0x00000000ff067424 */ /* 0x000fe400078e00ff */
[----:B------:R-:W-:Y:S01]  /*8f00*/  IMAD.MOV.U32 R7, RZ, RZ, 0x3fd80000 ;  /* 0x3fd80000ff077424 */ /* 0x000fe200078e00ff */
        /* <DEDUP_REMOVED lines=12> */
.L_x_22518:
[----:B------:R-:W-:-:S11]  /*8fd0*/  DADD R2, R6, R6 ;  /* 0x0000000006027229 */ /* 0x000fd60000000006 */
.L_x_22517:
[----:B------:R-:W-:Y:S05]  /*8fe0*/  BSYNC B1 ;  /* 0x0000000000017941 */ /* 0x000fea0003800000 */
.L_x_22515:
[----:B------:R-:W-:-:S04]  /*8ff0*/  IMAD.MOV.U32 R13, RZ, RZ, 0x0 ;  /* 0x00000000ff0d7424 */ /* 0x000fc800078e00ff */
[----:B------:R-:W-:Y:S05]  /*9000*/  RET.REL.NODEC R12 `(_ZN2at6native27unrolled_elementwise_kernelIZZZNS0_16sqrt_kernel_cudaERNS_18TensorIteratorBaseEENKUlvE0_clEvENKUlvE_clEvEUldE_St5arrayIPcLm2EELi4E23TrivialOffsetCalculatorILi1EjESB_NS0_6memory12LoadWithCastILi1EEENSC_13StoreWithCastILi1EEEEEviT_T0_T2_T3_T4_T5_) ;  /* 0xffffff6c0cfc7950 */ /* 0x000fea0003c3ffff */
.L_x_22519:
        /* <DEDUP_REMOVED lines=15> */
.L_x_36096:


//--------------------- .text._ZN2at6native18elementwise_kernelILi128ELi2EZNS0_22gpu_kernel_impl_nocastIZZZNS0_16sqrt_kernel_cudaERNS_18TensorIteratorBaseEENKUlvE0_clEvENKUlvE_clEvEUldE_EEvS4_RKT_EUliE_EEviT1_ --------------------------
	.section	.text._ZN2at6native18elementwise_kernelILi128ELi2EZNS0_22gpu_kernel_impl_nocastIZZZNS0_16sqrt_kernel_cudaERNS_18TensorIteratorBaseEENKUlvE0_clEvENKUlvE_clEvEUldE_EEvS4_RKT_EUliE_EEviT1_,"ax",@progbits
	.align	128
        .global         _ZN2at6native18elementwise_kernelILi128ELi2EZNS0_22gpu_kernel_impl_nocastIZZZNS0_16sqrt_kernel_cudaERNS_18TensorIteratorBaseEENKUlvE0_clEvENKUlvE_clEvEUldE_EEvS4_RKT_EUliE_EEviT1_
        .type           _ZN2at6native18elementwise_kernelILi128ELi2EZNS0_22gpu_kernel_impl_nocastIZZZNS0_16sqrt_kernel_cudaERNS_18TensorIteratorBaseEENKUlvE0_clEvENKUlvE_clEvEUldE_EEvS4_RKT_EUliE_EEviT1_,@function
        .size           _ZN2at6native18elementwise_kernelILi128ELi2EZNS0_22gpu_kernel_impl_nocastIZZZNS0_16sqrt_kernel_cudaERNS_18TensorIteratorBaseEENKUlvE0_clEvENKUlvE_clEvEUldE_EEvS4_RKT_EUliE_EEviT1_,(.L_x_36097 - _ZN2at6native18elementwise_kernelILi128ELi2EZNS0_22gpu_kernel_impl_nocastIZZZNS0_16sqrt_kernel_cudaERNS_18TensorIteratorBaseEENKUlvE0_clEvENKUlvE_clEvEUldE_EEvS4_RKT_EUliE_EEviT1_)
        .other          _ZN2at6native18elementwise_kernelILi128ELi2EZNS0_22gpu_kernel_impl_nocastIZZZNS0_16sqrt_kernel_cudaERNS_18TensorIteratorBaseEENKUlvE0_clEvENKUlvE_clEvEUldE_EEvS4_RKT_EUliE_EEviT1_,@"STO_CUDA_ENTRY STV_DEFAULT"
_ZN2at6native18elementwise_kernelILi128ELi2EZNS0_22gpu_kernel_impl_nocastIZZZNS0_16sqrt_kernel_cudaERNS_18TensorIteratorBaseEENKUlvE0_clEvENKUlvE_clEvEUldE_EEvS4_RKT_EUliE_EEviT1_:
.text._ZN2at6native18elementwise_kernelILi128ELi2EZNS0_22gpu_kernel_impl_nocastIZZZNS0_16sqrt_kernel_cudaERNS_18TensorIteratorBaseEENKUlvE0_clEvENKUlvE_clEvEUldE_EEvS4_RKT_EUliE_EEviT1_:
[----:B------:R-:W-:Y:S01]  /*0000*/  LDC R1, c[0x0][0x28] ;  /* 0x00000a00ff017b82 */ /* 0x000fe20000000800 */
[----:B------:R-:W0:Y:S01]  /*0010*/  S2R R9, SR_CTAID.X ;  /* 0x0000000000097919 */ /* 0x000e220000002500 */
[----:B------:R-:W-:Y:S01]  /*0020*/  ULDC UR4, c[0x0][0x210] ;  /* 0x0000840000047ab9 */ /* 0x000fe20000000800 */
[----:B------:R-:W-:Y:S01]  /*0030*/  BSSY B0, `(.L_x_22520) ;  /* 0x0000159000007945 */ /* 0x000fe20003800000 */
[----:B------:R-:W0:Y:S02]  /*0040*/  S2R R12, SR_TID.X ;  /* 0x00000000000c7919 */ /* 0x000e240000002100 */
[----:B0-----:R-:W-:-:S04]  /*0050*/  LEA R11, R9, R12, 0x8 ;  /* 0x0000000c090b7211 */ /* 0x001fc800078e40ff */
[----:B------:R-:W-:Y:S01]  /*0060*/  ISETP.GE.AND P0, PT, R11, UR4, PT ;  /* 0x000000040b007c0c */ /* 0x000fe2000bf06270 */
[----:B------:R-:W-:-:S12]  /*0070*/  ULDC.64 UR4, c[0x0][0x208] ;  /* 0x0000820000047ab9 */ /* 0x000fd80000000a00 */
[----:B------:R-:W-:Y:S05]  /*0080*/  @P0 BRA `(.L_x_22521) ;  /* 0x00000014004c0947 */ /* 0x000fea0003800000 */
[----:B------:R-:W0:Y:S01]  /*0090*/  LDC R4, c[0x0][0x218] ;  /* 0x00008600ff047b82 */ /* 0x000e220000000800 */
[----:B------:R-:W-:Y:S01]  /*00a0*/  HFMA2.MMA R0, -RZ, RZ, 0, 0 ;  /* 0x00000000ff007435 */ /* 0x000fe200000001ff */
[----:B------:R-:W-:Y:S02]  /*00b0*/  MOV R5, RZ ;  /* 0x000000ff00057202 */ /* 0x000fe40000000f00 */
        /* <DEDUP_REMOVED lines=300> */
.L_x_22522:
[----:B------:R-:W-:Y:S02]  /*1380*/  ULDC.64 UR6, c[0x0][0x418] ;  /* 0x0001060000067ab9 */ /* 0x000fe40000000a00 */
[----:B------:R-:W-:-:S04]  /*1390*/  IADD3 R14, P0, R0, UR6, RZ ;  /* 0x00000006000e7c10 */ /* 0x000fc8000ff1e0ff */
[----:B------:R-:W-:Y:S01]  /*13a0*/  IADD3.X R15, RZ, UR7, RZ, P0, !PT ;  /* 0x00000007ff0f7c10 */ /* 0x000fe200087fe4ff */
[----:B------:R-:W-:-:S05]  /*13b0*/  ULDC.64 UR6, c[0x0][0x410] ;  /* 0x0001040000067ab9 */ /* 0x000fca0000000a00 */
[----:B------:R-:W2:Y:S01]  /*13c0*/  LDG.E.64 R14, desc[UR4][R14.64] ;  /* 0x000000040e0e7981 */ /* 0x000ea2000c1e1b00 */
[----:B------:R-:W-:Y:S01]  /*13d0*/  MOV R10, 0x0 ;  /* 0x00000000000a7802 */ /* 0x000fe20000000f00 */
[----:B------:R-:W-:Y:S01]  /*13e0*/  BSSY B1, `(.L_x_22523) ;  /* 0x000001a000017945 */ /* 0x000fe20003800000 */
[----:B------:R-:W-:Y:S02]  /*13f0*/  MOV R11, 0x3fd80000 ;  /* 0x3fd80000000b7802 */ /* 0x000fe40000000f00 */
[----:B------:R-:W-:-:S04]  /*1400*/  IADD3 R4, P1, R5, UR6, RZ ;  /* 0x0000000605047c10 */ /* 0x000fc8000ff3e0ff */
[----:B------:R-:W-:Y:S01]  /*1410*/  IADD3.X R5, RZ, UR7, RZ, P1, !PT ;  /* 0x00000007ff057c10 */ /* 0x000fe20008ffe4ff */
[----:B--2---:R-:W0:Y:S01]  /*1420*/  MUFU.RSQ64H R7, R15 ;  /* 0x0000000f00077308 */ /* 0x004e220000001c00 */
[----:B------:R-:W-:-:S05]  /*1430*/  VIADD R6, R15, 0xfcb00000 ;  /* 0xfcb000000f067836 */ /* 0x000fca0000000000 */
[----:B------:R-:W-:Y:S01]  /*1440*/  ISETP.GE.U32.AND P0, PT, R6, 0x7ca00000, PT ;  /* 0x7ca000000600780c */ /* 0x000fe20003f06070 */
[----:B0-----:R-:W-:-:S08]  /*1450*/  DMUL R2, R6, R6 ;  /* 0x0000000606027228 */ /* 0x001fd00000000000 */
[----:B------:R-:W-:-:S08]  /*1460*/  DFMA R2, R14, -R2, 1 ;  /* 0x3ff000000e02742b */ /* 0x000fd00000000802 */
        /* <DEDUP_REMOVED lines=9> */
[----:B------:R-:W-:Y:S01]  /*1500*/  MOV R2, R14 ;  /* 0x0000000e00027202 */ /* 0x000fe20000000f00 */
[----:B------:R-:W-:Y:S01]  /*1510*/  IMAD.MOV.U32 R8, RZ, RZ, R16 ;  /* 0x000000ffff087224 */ /* 0x000fe200078e0010 */
[----:B------:R-:W-:Y:S02]  /*1520*/  MOV R14, R10 ;  /* 0x0000000a000e7202 */ /* 0x000fe40000000f00 */
[----:B------:R-:W-:Y:S02]  /*1530*/  MOV R0, R20 ;  /* 0x0000001400007202 */ /* 0x000fe40000000f00 */
[----:B------:R-:W-:Y:S02]  /*1540*/  MOV R13, R6 ;  /* 0x00000006000d7202 */ /* 0x000fe40000000f00 */
[----:B------:R-:W-:Y:S02]  /*1550*/  MOV R19, R3 ;  /* 0x0000000300137202 */ /* 0x000fe40000000f00 */
[----:B------:R-:W-:-:S07]  /*1560*/  MOV R10, 0x1580 ;  /* 0x00001580000a7802 */ /* 0x000fce0000000f00 */
[----:B------:R-:W-:Y:S05]  /*1570*/  CALL.REL.NOINC `($__internal_2_$__cuda_sm20_dsqrt_rn_f64_mediumpath_v1) ;  /* 0x0000001400747944 */ /* 0x000fea0003c00000 */
.L_x_22524:
[----:B------:R-:W-:Y:S05]  /*1580*/  BSYNC B1 ;  /* 0x0000000000017941 */ /* 0x000fea0003800000 */
.L_x_22523:
[----:B------:R0:W-:Y:S01]  /*1590*/  STG.E.64 desc[UR4][R4.64], R18 ;  /* 0x0000001204007986 */ /* 0x0001e2000c101b04 */
[----:B------:R-:W-:-:S05]  /*15a0*/  IMAD R9, R9, 0x100, R12 ;  /* 0x0000010009097824 */ /* 0x000fca00078e020c */
[----:B------:R-:W-:-:S07]  /*15b0*/  IADD3 R11, R9, 0x80, RZ ;  /* 0x00000080090b7810 */ /* 0x000fce0007ffe0ff */
.L_x_22521:
[----:B------:R-:W-:Y:S05]  /*15c0*/  BSYNC B0 ;  /* 0x0000000000007941 */ /* 0x000fea0003800000 */
.L_x_22520:
[----:B------:R-:W-:Y:S02]  /*15d0*/  ULDC UR6, c[0x0][0x210] ;  /* 0x0000840000067ab9 */ /* 0x000fe40000000800 */
[----:B------:R-:W-:-:S13]  /*15e0*/  ISETP.GE.AND P0, PT, R11, UR6, PT ;  /* 0x000000060b007c0c */ /* 0x000fda000bf06270 */
[----:B------:R-:W-:Y:S05]  /*15f0*/  @P0 EXIT ;  /* 0x000000000000094d */ /* 0x000fea0003800000 */
[----:B------:R-:W1:Y:S01]  /*1600*/  LDC R6, c[0x0][0x218] ;  /* 0x00008600ff067b82 */ /* 0x000e620000000800 */
[----:B------:R-:W-:Y:S01]  /*1610*/  HFMA2.MMA R7, -RZ, RZ, 0, 0 ;  /* 0x00000000ff077435 */ /* 0x000fe200000001ff */
        /* <DEDUP_REMOVED lines=20> */
[----:B0-----:R-:W-:-:S05]  /*1760*/  IMAD.HI.U32 R4, R3, UR9, R2 ;  /* 0x0000000903047c27 */ /* 0x001fca000f8e0002 */
        /* <DEDUP_REMOVED lines=280> */
.L_x_22525:
[----:B------:R-:W-:Y:S02]  /*28f0*/  ULDC.64 UR6, c[0x0][0x418] ;  /* 0x0001060000067ab9 */ /* 0x000fe40000000a00 */
[----:B------:R-:W-:-:S04]  /*2900*/  IADD3 R8, P0, R0, UR6, RZ ;  /* 0x0000000600087c10 */ /* 0x000fc8000ff1e0ff */
[----:B------:R-:W-:Y:S01]  /*2910*/  IADD3.X R9, RZ, UR7, RZ, P0, !PT ;  /* 0x00000007ff097c10 */ /* 0x000fe200087fe4ff */
[----:B------:R-:W-:-:S05]  /*2920*/  ULDC.64 UR6, c[0x0][0x410] ;  /* 0x0001040000067ab9 */ /* 0x000fca0000000a00 */
[----:B------:R-:W0:Y:S01]  /*2930*/  LDG.E.64 R8, desc[UR4][R8.64] ;  /* 0x0000000408087981 */ /* 0x000e22000c1e1b00 */
[----:B------:R-:W-:Y:S01]  /*2940*/  MOV R10, 0x0 ;  /* 0x00000000000a7802 */ /* 0x000fe20000000f00 */
[----:B------:R-:W-:Y:S01]  /*2950*/  BSSY B0, `(.L_x_22526) ;  /* 0x000001d000007945 */ /* 0x000fe20003800000 */
[----:B------:R-:W-:Y:S02]  /*2960*/  MOV R11, 0x3fd80000 ;  /* 0x3fd80000000b7802 */ /* 0x000fe40000000f00 */
[----:B------:R-:W-:-:S05]  /*2970*/  IADD3 R6, P1, R7, UR6, RZ ;  /* 0x0000000607067c10 */ /* 0x000fca000ff3e0ff */
[----:B------:R-:W-:Y:S01]  /*2980*/  IMAD.X R7, RZ, RZ, UR7, P1 ;  /* 0x00000007ff077e24 */ /* 0x000fe200088e06ff */
[----:B0-----:R-:W0:Y:S01]  /*2990*/  MUFU.RSQ64H R5, R9 ;  /* 0x0000000900057308 */ /* 0x001e220000001c00 */
        /* <DEDUP_REMOVED lines=8> */
[----:B------:R-:W-:Y:S02]  /*2a20*/  IADD3 R3, R15, -0x100000, RZ ;  /* 0xfff000000f037810 */ /* 0x000fe40007ffe0ff */
[----:B------:R-:W-:-:S04]  /*2a30*/  MOV R2, R14 ;  /* 0x0000000e00027202 */ /* 0x000fc80000000f00 */
        /* <DEDUP_REMOVED lines=9> */
[----:B------:R-:W-:-:S02]  /*2ad0*/  MOV R19, R3 ;  /* 0x0000000300137202 */ /* 0x000fc40000000f00 */
[----:B------:R-:W-:-:S07]  /*2ae0*/  MOV R10, 0x2b00 ;  /* 0x00002b00000a7802 */ /* 0x000fce0000000f00 */
[----:B------:R-:W-:Y:S05]  /*2af0*/  CALL.REL.NOINC `($__internal_2_$__cuda_sm20_dsqrt_rn_f64_mediumpath_v1) ;  /* 0x0000000000147944 */ /* 0x000fea0003c00000 */
[----:B------:R-:W-:Y:S02]  /*2b00*/  MOV R12, R18 ;  /* 0x00000012000c7202 */ /* 0x000fe40000000f00 */
[----:B------:R-:W-:-:S07]  /*2b10*/  MOV R13, R19 ;  /* 0x00000013000d7202 */ /* 0x000fce0000000f00 */
.L_x_22527:
[----:B------:R-:W-:Y:S05]  /*2b20*/  BSYNC B0 ;  /* 0x0000000000007941 */ /* 0x000fea0003800000 */
.L_x_22526:
[----:B------:R-:W-:Y:S01]  /*2b30*/  STG.E.64 desc[UR4][R6.64], R12 ;  /* 0x0000000c06007986 */ /* 0x000fe2000c101b04 */
[----:B------:R-:W-:Y:S05]  /*2b40*/  EXIT ;  /* 0x000000000000794d */ /* 0x000fea0003800000 */
        .weak           $__internal_2_$__cuda_sm20_dsqrt_rn_f64_mediumpath_v1
        .type           $__internal_2_$__cuda_sm20_dsqrt_rn_f64_mediumpath_v1,@function
        .size           $__internal_2_$__cuda_sm20_dsqrt_rn_f64_mediumpath_v1,(.L_x_36097 - $__internal_2_$__cuda_sm20_dsqrt_rn_f64_mediumpath_v1)
$__internal_2_$__cuda_sm20_dsqrt_rn_f64_mediumpath_v1:
[----:B------:R-:W-:Y:S01]  /*2b50*/  ISETP.GE.U32.AND P0, PT, R13, -0x3400000, PT ;  /* 0xfcc000000d00780c */ /* 0x000fe20003f06070 */
[----:B------:R-:W-:Y:S01]  /*2b60*/  BSSY B2, `(.L_x_22528) ;  /* 0x0000027000027945 */ /* 0x000fe20003800000 */
[----:B------:R-:W-:Y:S01]  /*2b70*/  IMAD.MOV.U32 R3, RZ, RZ, R15 ;  /* 0x000000ffff037224 */ /* 0x000fe200078e000f */
[----:B------:R-:W-:Y:S02]  /*2b80*/  MOV R16, R8 ;  /* 0x0000000800107202 */ /* 0x000fe40000000f00 */
[----:B------:R-:W-:Y:S02]  /*2b90*/  MOV R18, R0 ;  /* 0x0000000000127202 */ /* 0x000fe40000000f00 */
[----:B------:R-:W-:-:S06]  /*2ba0*/  MOV R15, R11 ;  /* 0x0000000b000f7202 */ /* 0x000fcc0000000f00 */
[----:B------:R-:W-:Y:S05]  /*2bb0*/  @!P0 BRA `(.L_x_22529) ;  /* 0x0000000000208947 */ /* 0x000fea0003800000 */
[----:B------:R-:W-:-:S10]  /*2bc0*/  DFMA.RM R14, R16, R18, R14 ;  /* 0x00000012100e722b */ /* 0x000fd4000000400e */
[----:B------:R-:W-:-:S04]  /*2bd0*/  IADD3 R16, P0, R14, 0x1, RZ ;  /* 0x000000010e107810 */ /* 0x000fc80007f1e0ff */
[----:B------:R-:W-:-:S06]  /*2be0*/  IADD3.X R17, RZ, R15, RZ, P0, !PT ;  /* 0x0000000fff117210 */ /* 0x000fcc00007fe4ff */
[----:B------:R-:W-:-:S08]  /*2bf0*/  DFMA.RP R2, -R14, R16, R2 ;  /* 0x000000100e02722b */ /* 0x000fd00000008102 */
[----:B------:R-:W-:-:S06]  /*2c00*/  DSETP.GT.AND P0, PT, R2, RZ, PT ;  /* 0x000000ff0200722a */ /* 0x000fcc0003f04000 */
[----:B------:R-:W-:Y:S02]  /*2c10*/  FSEL R14, R16, R14, P0 ;  /* 0x0000000e100e7208 */ /* 0x000fe40000000000 */
[----:B------:R-:W-:Y:S01]  /*2c20*/  FSEL R15, R17, R15, P0 ;  /* 0x0000000f110f7208 */ /* 0x000fe20000000000 */
[----:B------:R-:W-:Y:S06]  /*2c30*/  BRA `(.L_x_22530) ;  /* 0x0000000000647947 */ /* 0x000fec0003800000 */
.L_x_22529:
[----:B------:R-:W-:-:S14]  /*2c40*/  DSETP.NE.AND P0, PT, R2, RZ, PT ;  /* 0x000000ff0200722a */ /* 0x000fdc0003f05000 */
[----:B------:R-:W-:Y:S05]  /*2c50*/  @!P0 BRA `(.L_x_22531) ;  /* 0x0000000000588947 */ /* 0x000fea0003800000 */
[----:B------:R-:W-:-:S13]  /*2c60*/  ISETP.GE.AND P0, PT, R3, RZ, PT ;  /* 0x000000ff0300720c */ /* 0x000fda0003f06270 */
[----:B------:R-:W-:Y:S01]  /*2c70*/  @!P0 IMAD.MOV.U32 R14, RZ, RZ, 0x0 ;  /* 0x00000000ff0e8424 */ /* 0x000fe200078e00ff */
[----:B------:R-:W-:Y:S01]  /*2c80*/  @!P0 MOV R15, 0xfff80000 ;  /* 0xfff80000000f8802 */ /* 0x000fe20000000f00 */
[----:B------:R-:W-:Y:S06]  /*2c90*/  @!P0 BRA `(.L_x_22530) ;  /* 0x00000000004c8947 */ /* 0x000fec0003800000 */
[----:B------:R-:W-:-:S13]  /*2ca0*/  ISETP.GT.AND P0, PT, R3, 0x7fefffff, PT ;  /* 0x7fefffff0300780c */ /* 0x000fda0003f04270 */
[----:B------:R-:W-:Y:S05]  /*2cb0*/  @P0 BRA `(.L_x_22531) ;  /* 0x0000000000400947 */ /* 0x000fea0003800000 */
[----:B------:R-:W-:Y:S01]  /*2cc0*/  DMUL R2, R2, 8.11296384146066816958e+31 ;  /* 0x4690000002027828 */ /* 0x000fe20000000000 */
[----:B------:R-:W-:Y:S01]  /*2cd0*/  MOV R14, RZ ;  /* 0x000000ff000e7202 */ /* 0x000fe20000000f00 */
[----:B------:R-:W-:Y:S01]  /*2ce0*/  HFMA2.MMA R19, -RZ, RZ, 1.9609375, 0 ;  /* 0x3fd80000ff137435 */ /* 0x000fe200000001ff */
[----:B------:R-:W-:-:S03]  /*2cf0*/  MOV R18, 0x0 ;  /* 0x0000000000127802 */ /* 0x000fc60000000f00 */
        /* <DEDUP_REMOVED lines=10> */
[----:B------:R-:W-:Y:S01]  /*2da0*/  IADD3 R15, R15, -0x3500000, RZ ;  /* 0xfcb000000f0f7810 */ /* 0x000fe20007ffe0ff */
[----:B------:R-:W-:Y:S06]  /*2db0*/  BRA `(.L_x_22530) ;  /* 0x0000000000047947 */ /* 0x000fec0003800000 */
.L_x_22531:
[----:B------:R-:W-:-:S11]  /*2dc0*/  DADD R14, R2, R2 ;  /* 0x00000000020e7229 */ /* 0x000fd60000000002 */
.L_x_22530:
[----:B------:R-:W-:Y:S05]  /*2dd0*/  BSYNC B2 ;  /* 0x0000000000027941 */ /* 0x000fea0003800000 */
.L_x_22528:
[----:B------:R-:W-:Y:S01]  /*2de0*/  HFMA2.MMA R11, -RZ, RZ, 0, 0 ;  /* 0x00000000ff0b7435 */ /* 0x000fe200000001ff */
[----:B------:R-:W-:Y:S02]  /*2df0*/  MOV R18, R14 ;  /* 0x0000000e00127202 */ /* 0x000fe40000000f00 */
[----:B------:R-:W-:-:S03]  /*2e00*/  MOV R19, R15 ;  /* 0x0000000f00137202 */ /* 0x000fc60000000f00 */
[----:B------:R-:W-:Y:S05]  /*2e10*/  RET.REL.NODEC R10 `(_ZN2at6native18elementwise_kernelILi128ELi2EZNS0_22gpu_kernel_impl_nocastIZZZNS0_16sqrt_kernel_cudaERNS_18TensorIteratorBaseEENKUlvE0_clEvENKUlvE_clEvEUldE_EEvS4_RKT_EUliE_EEviT1_) ;  /* 0xffffffd00a787950 */ /* 0x000fea0003c3ffff */
.L_x_22532:
        /* <DEDUP_REMOVED lines=14> */
.L_x_36097:


//--------------------- .text._ZN2at6native27unrolled_elementwise_kernelIZZZNS0_16sqrt_kernel_cudaERNS_18TensorIteratorBaseEENKUlvE0_clEvENKUlvE_clEvEUldE_St5arrayIPcLm2EELi4E23TrivialOffsetCalculatorILi1EjESB_NS0_6memory15LoadWithoutCastENSC_16StoreWithoutCastEEEviT_T0_T2_T3_T4_T5_ --------------------------
	.section	.text._ZN2at6native27unrolled_elementwise_kernelIZZZNS0_16sqrt_kernel_cudaERNS_18TensorIteratorBaseEENKUlvE0_clEvENKUlvE_clEvEUldE_St5arrayIPcLm2EELi4E23TrivialOffsetCalculatorILi1EjESB_NS0_6memory15LoadWithoutCastENSC_16StoreWithoutCastEEEviT_T0_T2_T3_T4_T5_,"ax",@progbits
	.align	128
        .global         _ZN2at6native27unrolled_elementwise_kernelIZZZNS0_16sqrt_kernel_cudaERNS_18TensorIteratorBaseEENKUlvE0_clEvENKUlvE_clEvEUldE_St5arrayIPcLm2EELi4E23TrivialOffsetCalculatorILi1EjESB_NS0_6memory15LoadWithoutCastENSC_16StoreWithoutCastEEEviT_T0_T2_T3_T4_T5_
        .type           _ZN2at6native27unrolled_elementwise_kernelIZZZNS0_16sqrt_kernel_cudaERNS_18TensorIteratorBaseEENKUlvE0_clEvENKUlvE_clEvEUldE_St5arrayIPcLm2EELi4E23TrivialOffsetCalculatorILi1EjESB_NS0_6memory15LoadWithoutCastENSC_16StoreWithoutCastEEEviT_T0_T2_T3_T4_T5_,@function
        .size           _ZN2at6native27unrolled_elementwise_kernelIZZZNS0_16sqrt_kernel_cudaERNS_18TensorIteratorBaseEENKUlvE0_clEvENKUlvE_clEvEUldE_St5arrayIPcLm2EELi4E23TrivialOffsetCalculatorILi1EjESB_NS0_6memory15LoadWithoutCastENSC_16StoreWithoutCastEEEviT_T0_T2_T3_T4_T5_,(.L_x_36098 - _ZN2at6native27unrolled_elementwise_kernelIZZZNS0_16sqrt_kernel_cudaERNS_18TensorIteratorBaseEENKUlvE0_clEvENKUlvE_clEvEUldE_St5arrayIPcLm2EELi4E23TrivialOffsetCalculatorILi1EjESB_NS0_6memory15LoadWithoutCastENSC_16StoreWithoutCastEEEviT_T0_T2_T3_T4_T5_)
        .other          _ZN2at6native27unrolled_elementwise_kernelIZZZNS0_16sqrt_kernel_cudaERNS_18TensorIteratorBaseEENKUlvE0_clEvENKUlvE_clEvEUldE_St5arrayIPcLm2EELi4E23TrivialOffsetCalculatorILi1EjESB_NS0_6memory15LoadWithoutCastENSC_16StoreWithoutCastEEEviT_T0_T2_T3_T4_T5_,@"STO_CUDA_ENTRY STV_DEFAULT"
_ZN2at6native27unrolled_elementwise_kernelIZZZNS0_16sqrt_kernel_cudaERNS_18TensorIteratorBaseEENKUlvE0_clEvENKUlvE_clEvEUldE_St5arrayIPcLm2EELi4E23TrivialOffsetCalculatorILi1EjESB_NS0_6memory15LoadWithoutCastENSC_16StoreWithoutCastEEEviT_T0_T2_T3_T4_T5_:
.text._ZN2at6native27unrolled_elementwise_kernelIZZZNS0_16sqrt_kernel_cudaERNS_18TensorIteratorBaseEENKUlvE0_clEvENKUlvE_clEvEUldE_St5arrayIPcLm2EELi4E23TrivialOffsetCalculatorILi1EjESB_NS0_6memory15LoadWithoutCastENSC_16StoreWithoutCastEEEviT_T0_T2_T3_T4_T5_:
        /* <DEDUP_REMOVED lines=18> */
[----:B------:R-:W-:-:S11]  /*0120*/  CS2R R10, SRZ ;  /* 0x00000000000a7805 */ /* 0x000fd6000001ff00 */
[----:B------:R-:W-:Y:S01]  /*0130*/  @!P3 IMAD R15, R25, 0x200, R0 ;  /* 0x00000200190fb824 */ /* 0x000fe200078e0200 */
[----:B------:R-:W-:Y:S01]  /*0140*/  @!P3 IADD3 R0, R0, 0x80, RZ ;  /* 0x000000800000b810 */ /* 0x000fe20007ffe0ff */
[----:B------:R-:W0:Y:S03]  /*0150*/  @!P3 LDC.64 R8, c[0x0][0x220] ;  /* 0x00008800ff08bb82 */ /* 0x000e260000000a00 */
[----:B------:R-:W-:Y:S01]  /*0160*/  ISETP.GE.AND P2, PT, R0, R23, PT ;  /* 0x000000170000720c */ /* 0x000fe20003f46270 */
[----:B-1----:R-:W-:Y:S01]  /*0170*/  @!P1 IMAD.WIDE.U32 R2, R13, 0x8, R2 ;  /* 0x000000080d029825 */ /* 0x002fe200078e0002 */
[----:B------:R-:W-:-:S04]  /*0180*/  CS2R R12, SRZ ;  /* 0x00000000000c7805 */ /* 0x000fc8000001ff00 */
[----:B------:R1:W5:Y:S07]  /*0190*/  @!P1 LDG.E.64 R20, desc[UR4][R2.64] ;  /* 0x0000000402149981 */ /* 0x00036e000c1e1b00 */
[----:B------:R-:W2:Y:S01]  /*01a0*/  @!P2 LDC.64 R4, c[0x0][0x220] ;  /* 0x00008800ff04ab82 */ /* 0x000ea20000000a00 */
[----:B------:R-:W-:Y:S02]  /*01b0*/  @!P2 IMAD R17, R25, 0x200, R0 ;  /* 0x000002001911a824 */ /* 0x000fe400078e0200 */
[----:B0-----:R-:W-:-:S05]  /*01c0*/  @!P3 IMAD.WIDE.U32 R14, R15, 0x8, R8 ;  /* 0x000000080f0eb825 */ /* 0x001fca00078e0008 */
[----:B------:R1:W5:Y:S01]  /*01d0*/  @!P3 LDG.E.64 R12, desc[UR4][R14.64] ;  /* 0x000000040e0cb981 */ /* 0x000362000c1e1b00 */
[----:B--2---:R-:W-:Y:S01]  /*01e0*/  @!P2 IMAD.WIDE.U32 R8, R17, 0x8, R4 ;  /* 0x000000081108a825 */ /* 0x004fe200078e0004 */
[----:B------:R-:W-:-:S04]  /*01f0*/  CS2R R4, SRZ ;  /* 0x0000000000047805 */ /* 0x000fc8000001ff00 */
[----:B------:R1:W5:Y:S04]  /*0200*/  @!P2 LDG.E.64 R10, desc[UR4][R8.64] ;  /* 0x00000004080aa981 */ /* 0x000368000c1e1b00 */
[----:B------:R1:W5:Y:S01]  /*0210*/  @!P0 LDG.E.64 R4, desc[UR4][R6.64] ;  /* 0x0000000406048981 */ /* 0x000362000c1e1b00 */
[----:B------:R-:W-:Y:S04]  /*0220*/  BSSY B0, `(.L_x_22533) ;  /* 0x0000018000007945 */ /* 0x000fe80003800000 */
[----:B------:R-:W-:Y:S05]  /*0230*/  @P0 BRA `(.L_x_22534) ;  /* 0x0000000000580947 */ /* 0x000fea0003800000 */
[----:B-----5:R-:W0:Y:S01]  /*0240*/  MUFU.RSQ64H R17, R5 ;  /* 0x0000000500117308 */ /* 0x020e220000001c00 */
[----:B------:R-:W-:Y:S01]  /*0250*/  IADD3 R16, R5, -0x3500000, RZ ;  /* 0xfcb0000005107810 */ /* 0x000fe20007ffe0ff */
[----:B-1----:R-:W-:Y:S02]  /*0260*/  IMAD.MOV.U32 R6, RZ, RZ, 0x0 ;  /* 0x00000000ff067424 */ /* 0x002fe400078e00ff */
        /* <DEDUP_REMOVED lines=15> */
[----:B------:R-:W-:-:S07]  /*0360*/  MOV R18, 0x380 ;  /* 0x0000038000127802 */ /* 0x000fce0000000f00 */
[----:B------:R-:W-:Y:S05]  /*0370*/  CALL.REL.NOINC `($__internal_3_$__cuda_sm20_dsqrt_rn_f64_mediumpath_v1) ;  /* 0x0000000400d47944 */ /* 0x000fea0003c00000 */
[----:B------:R-:W-:Y:S02]  /*0380*/  IMAD.MOV.U32 R8, RZ, RZ, R2 ;  /* 0x000000ffff087224 */ /* 0x000fe400078e0002 */
[----:B------:R-:W-:-:S07]  /*0390*/  IMAD.MOV.U32 R9, RZ, RZ, R3 ;  /* 0x000000ffff097224 */ /* 0x000fce00078e0003 */
.L_x_22534:
[----:B------:R-:W-:Y:S05]  /*03a0*/  BSYNC B0 ;  /* 0x0000000000007941 */ /* 0x000fea0003800000 */
.L_x_22533:
[----:B------:R-:W-:Y:S01]  /*03b0*/  IADD3 R22, R24, 0x80, RZ ;  /* 0x0000008018167810 */ /* 0x000fe20007ffe0ff */
[----:B------:R-:W-:Y:S03]  /*03c0*/  BSSY B0, `(.L_x_22535) ;  /* 0x000001b000007945 */ /* 0x000fe60003800000 */
[----:B------:R-:W-:-:S13]  /*03d0*/  ISETP.GE.AND P1, PT, R22, R23, PT ;  /* 0x000000171600720c */ /* 0x000fda0003f26270 */
[----:B------:R-:W-:Y:S05]  /*03e0*/  @P1 BRA `(.L_x_22536) ;  /* 0x0000000000601947 */ /* 0x000fea0003800000 */
[----:B-----5:R-:W1:Y:S01]  /*03f0*/  MUFU.RSQ64H R17, R21 ;  /* 0x0000001500117308 */ /* 0x020e620000001c00 */
[----:B------:R-:W-:Y:S01]  /*0400*/  VIADD R16, R21, 0xfcb00000 ;  /* 0xfcb0000015107836 */ /* 0x000fe20000000000 */
[----:B------:R-:W-:Y:S01]  /*0410*/  MOV R5, 0x3fd80000 ;  /* 0x3fd8000000057802 */ /* 0x000fe20000000f00 */
[----:B------:R-:W-:-:S03]  /*0420*/  IMAD.MOV.U32 R4, RZ, RZ, 0x0 ;  /* 0x00000000ff047424 */ /* 0x000fc600078e00ff */
[----:B------:R-:W-:Y:S01]  /*0430*/  ISETP.GE.U32.AND P1, PT, R16, 0x7ca00000, PT ;  /* 0x7ca000001000780c */ /* 0x000fe20003f26070 */
[----:B-1----:R-:W-:-:S08]  /*0440*/  DMUL R2, R16, R16 ;  /* 0x0000001010027228 */ /* 0x002fd00000000000 */
        /* <DEDUP_REMOVED lines=10> */
[----:B------:R-:W-:Y:S01]  /*04f0*/  MOV R6, R4 ;  /* 0x0000000400067202 */ /* 0x000fe20000000f00 */
[----:B------:R-:W-:Y:S01]  /*0500*/  IMAD.MOV.U32 R4, RZ, RZ, R20 ;  /* 0x000000ffff047224 */ /* 0x000fe200078e0014 */
[----:B------:R-:W-:Y:S01]  /*0510*/  MOV R0, R18 ;  /* 0x0000001200007202 */ /* 0x000fe20000000f00 */
[----:B------:R-:W-:Y:S01]  /*0520*/  IMAD.MOV.U32 R5, RZ, RZ, R21 ;  /* 0x000000ffff057224 */ /* 0x000fe200078e0015 */
[----:B------:R-:W-:-:S07]  /*0530*/  MOV R18, 0x550 ;  /* 0x0000055000127802 */ /* 0x000fce0000000f00 */
[----:B------:R-:W-:Y:S05]  /*0540*/  CALL.REL.NOINC `($__internal_3_$__cuda_sm20_dsqrt_rn_f64_mediumpath_v1) ;  /* 0x0000000400607944 */ /* 0x000fea0003c00000 */
[----:B------:R-:W-:Y:S02]  /*0550*/  IMAD.MOV.U32 R14, RZ, RZ, R2 ;  /* 0x000000ffff0e7224 */ /* 0x000fe400078e0002 */
[----:B------:R-:W-:-:S07]  /*0560*/  IMAD.MOV.U32 R15, RZ, RZ, R3 ;  /* 0x000000ffff0f7224 */ /* 0x000fce00078e0003 */
.L_x_22536:
[----:B------:R-:W-:Y:S05]  /*0570*/  BSYNC B0 ;  /* 0x0000000000007941 */ /* 0x000fea0003800000 */
.L_x_22535:
        /* <DEDUP_REMOVED lines=28> */
.L_x_22538:
[----:B------:R-:W-:Y:S05]  /*0740*/  BSYNC B0 ;  /* 0x0000000000007941 */ /* 0x000fea0003800000 */
.L_x_22537:
        /* <DEDUP_REMOVED lines=26> */
[----:B------:R-:W-:Y:S01]  /*08f0*/  IMAD.MOV.U32 R12, RZ, RZ, R2 ;  /* 0x000000ffff0c7224 */ /* 0x000fe200078e0002 */
[----:B------:R-:W-:-:S07]  /*0900*/  MOV R13, R3 ;  /* 0x00000003000d7202 */ /* 0x000fce0000000f00 */
.L_x_22540:
[----:B------:R-:W-:Y:S05]  /*0910*/  BSYNC B0 ;  /* 0x0000000000007941 */ /* 0x000fea0003800000 */
.L_x_22539:
[----:B------:R-:W0:Y:S01]  /*0920*/  @!P0 S2R R0, SR_TID.X ;  /* 0x0000000000008919 */ /* 0x000e220000002100 */
[----:B-1----:R-:W1:Y:S01]  /*0930*/  @!P0 LDC.64 R2, c[0x0][0x218] ;  /* 0x00008600ff028b82 */ /* 0x002e620000000a00 */
[----:B------:R-:W-:Y:S01]  /*0940*/  @!P0 IMAD.MOV.U32 R24, RZ, RZ, R22 ;  /* 0x000000ffff188224 */ /* 0x000fe200078e0016 */
[----:B------:R-:W-:Y:S04]  /*0950*/  BSSY B0, `(.L_x_22541) ;  /* 0x0000010000007945 */ /* 0x000fe80003800000 */
[----:B------:R-:W-:Y:S02]  /*0960*/  ISETP.GE.AND P1, PT, R24, R23, PT ;  /* 0x000000171800720c */ /* 0x000fe40003f26270 */
[----:B0----5:R-:W-:-:S05]  /*0970*/  @!P0 LEA R5, R25, R0, 0x9 ;  /* 0x0000000019058211 */ /* 0x021fca00078e48ff */
[----:B-1----:R-:W-:-:S05]  /*0980*/  @!P0 IMAD.WIDE.U32 R2, R5, 0x8, R2 ;  /* 0x0000000805028825 */ /* 0x002fca00078e0002 */
[----:B------:R0:W-:Y:S01]  /*0990*/  @!P0 STG.E.64 desc[UR4][R2.64], R8 ;  /* 0x0000000802008986 */ /* 0x0001e2000c101b04 */
[----:B------:R-:W-:Y:S05]  /*09a0*/  @P1 BRA `(.L_x_22542) ;  /* 0x0000000000281947 */ /* 0x000fea0003800000 */
[----:B------:R-:W1:Y:S01]  /*09b0*/  LDC.64 R4, c[0x0][0x218] ;  /* 0x00008600ff047b82 */ /* 0x000e620000000a00 */
[----:B0-----:R-:W-:Y:S01]  /*09c0*/  IMAD R3, R25, 0x200, R24 ;  /* 0x0000020019037824 */ /* 0x001fe200078e0218 */
[----:B------:R-:W-:-:S04]  /*09d0*/  IADD3 R24, R24, 0x80, RZ ;  /* 0x0000008018187810 */ /* 0x000fc80007ffe0ff */
[----:B------:R-:W-:-:S13]  /*09e0*/  ISETP.GE.AND P0, PT, R24, R23, PT ;  /* 0x000000171800720c */ /* 0x000fda0003f06270 */
[----:B------:R-:W-:Y:S01]  /*09f0*/  @!P0 IMAD R7, R25, 0x200, R24 ;  /* 0x0000020019078824 */ /* 0x000fe200078e0218 */
[----:B------:R-:W-:Y:S01]  /*0a00*/  @!P0 IADD3 R24, R24, 0x80, RZ ;  /* 0x0000008018188810 */ /* 0x000fe20007ffe0ff */
[----:B-1----:R-:W-:-:S04]  /*0a10*/  IMAD.WIDE.U32 R2, R3, 0x8, R4 ;  /* 0x0000000803027825 */ /* 0x002fc800078e0004 */
[----:B------:R-:W-:Y:S01]  /*0a20*/  @!P0 IMAD.WIDE.U32 R4, R7, 0x8, R4 ;  /* 0x0000000807048825 */ /* 0x000fe200078e0004 */
[----:B------:R1:W-:Y:S04]  /*0a30*/  STG.E.64 desc[UR4][R2.64], R14 ;  /* 0x0000000e02007986 */ /* 0x0003e8000c101b04 */
[----:B------:R1:W-:Y:S02]  /*0a40*/  @!P0 STG.E.64 desc[UR4][R4.64], R20 ;  /* 0x0000001404008986 */ /* 0x0003e4000c101b04 */
.L_x_22542:
[----:B------:R-:W-:Y:S05]  /*0a50*/  BSYNC B0 ;  /* 0x0000000000007941 */ /* 0x000fea0003800000 */
.L_x_22541:
[----:B------:R-:W-:-:S13]  /*0a60*/  ISETP.GE.AND P0, PT, R24, R23, PT ;  /* 0x000000171800720c */ /* 0x000fda0003f06270 */
[----:B------:R-:W-:Y:S05]  /*0a70*/  @P0 EXIT ;  /* 0x000000000000094d */ /* 0x000fea0003800000 */
[----:B01----:R-:W0:Y:S01]  /*0a80*/  LDC.64 R2, c[0x0][0x218] ;  /* 0x00008600ff027b82 */ /* 0x003e220000000a00 */
[----:B------:R-:W-:-:S04]  /*0a90*/  IMAD R25, R25, 0x200, R24 ;  /* 0x0000020019197824 */ /* 0x000fc800078e0218 */
[----:B0-----:R-:W-:-:S05]  /*0aa0*/  IMAD.WIDE.U32 R2, R25, 0x8, R2 ;  /* 0x0000000819027825 */ /* 0x001fca00078e0002 */
[----:B------:R-:W-:Y:S01]  /*0ab0*/  STG.E.64 desc[UR4][R2.64], R12 ;  /* 0x0000000c02007986 */ /* 0x000fe2000c101b04 */
[----:B------:R-:W-:Y:S05]  /*0ac0*/  EXIT ;  /* 0x000000000000794d */ /* 0x000fea0003800000 */
        .weak           $__internal_3_$__cuda_sm20_dsqrt_rn_f64_mediumpath_v1
        .type           $__internal_3_$__cuda_sm20_dsqrt_rn_f64_mediumpath_v1,@function
        .size           $__internal_3_$__cuda_sm20_dsqrt_rn_f64_mediumpath_v1,(.L_x_36098 - $__internal_3_$__cuda_sm20_dsqrt_rn_f64_mediumpath_v1)
$__internal_3_$__cuda_sm20_dsqrt_rn_f64_mediumpath_v1:
[----:B------:R-:W-:Y:S01]  /*0ad0*/  ISETP.GE.U32.AND P1, PT, R16, -0x3400000, PT ;  /* 0xfcc000001000780c */ /* 0x000fe20003f26070 */
[----:B------:R-:W-:Y:S01]  /*0ae0*/  BSSY B1, `(.L_x_22543) ;  /* 0x0000025000017945 */ /* 0x000fe20003800000 */
[----:B------:R-:W-:Y:S01]  /*0af0*/  MOV R16, R0 ;  /* 0x0000000000107202 */ /* 0x000fe20000000f00 */
[----:B------:R-:W-:-:S10]  /*0b00*/  IMAD.MOV.U32 R17, RZ, RZ, R19 ;  /* 0x000000ffff117224 */ /* 0x000fd400078e0013 */
        /* <DEDUP_REMOVED lines=9> */
.L_x_22544:
        /* <DEDUP_REMOVED lines=9> */
[----:B------:R-:W-:Y:S01]  /*0c30*/  IMAD.MOV.U32 R6, RZ, RZ, RZ ;  /* 0x000000ffff067224 */ /* 0x000fe200078e00ff */
[----:B------:R-:W-:Y:S01]  /*0c40*/  MOV R4, 0x0 ;  /* 0x0000000000047802 */ /* 0x000fe20000000f00 */
[----:B------:R-:W-:-:S03]  /*0c50*/  IMAD.MOV.U32 R5, RZ, RZ, 0x3fd80000 ;  /* 0x3fd80000ff057424 */ /* 0x000fc600078e00ff */
[----:B------:R-:W0:Y:S02]  /*0c60*/  MUFU.RSQ64H R7, R17 ;  /* 0x0000001100077308 */ /* 0x000e240000001c00 */
[----:B0-----:R-:W-:-:S08]  /*0c70*/  DMUL R2, R6, R6 ;  /* 0x0000000606027228 */ /* 0x001fd00000000000 */
[----:B------:R-:W-:-:S08]  /*0c80*/  DFMA R2, R16, -R2, 1 ;  /* 0x3ff000001002742b */ /* 0x000fd00000000802 */
[----:B------:R-:W-:Y:S02]  /*0c90*/  DFMA R4, R2, R4, 0.5 ;  /* 0x3fe000000204742b */ /* 0x000fe40000000004 */
[----:B------:R-:W-:-:S08]  /*0ca0*/  DMUL R2, R6, R2 ;  /* 0x0000000206027228 */ /* 0x000fd00000000000 */
[----:B------:R-:W-:-:S08]  /*0cb0*/  DFMA R4, R4, R2, R6 ;  /* 0x000000020404722b */ /* 0x000fd00000000006 */
[----:B------:R-:W-:Y:S02]  /*0cc0*/  DMUL R2, R16, R4 ;  /* 0x0000000410027228 */ /* 0x000fe40000000000 */
[----:B------:R-:W-:-:S06]  /*0cd0*/  IADD3 R5, R5, -0x100000, RZ ;  /* 0xfff0000005057810 */ /* 0x000fcc0007ffe0ff */
[----:B------:R-:W-:-:S08]  /*0ce0*/  DFMA R6, R2, -R2, R16 ;  /* 0x800000020206722b */ /* 0x000fd00000000010 */
[----:B------:R-:W-:-:S10]  /*0cf0*/  DFMA R2, R4, R6, R2 ;  /* 0x000000060402722b */ /* 0x000fd40000000002 */
[----:B------:R-:W-:Y:S01]  /*0d00*/  VIADD R3, R3, 0xfcb00000 ;  /* 0xfcb0000003037836 */ /* 0x000fe20000000000 */
[----:B------:R-:W-:Y:S06]  /*0d10*/  BRA `(.L_x_22545) ;  /* 0x0000000000047947 */ /* 0x000fec0003800000 */
.L_x_22546:
[----:B------:R-:W-:-:S11]  /*0d20*/  DADD R2, R4, R4 ;  /* 0x0000000004027229 */ /* 0x000fd60000000004 */
.L_x_22545:
[----:B------:R-:W-:Y:S05]  /*0d30*/  BSYNC B1 ;  /* 0x0000000000017941 */ /* 0x000fea0003800000 */
.L_x_22543:
[----:B------:R-:W-:-:S04]  /*0d40*/  MOV R19, 0x0 ;  /* 0x0000000000137802 */ /* 0x000fc80000000f00 */
[----:B------:R-:W-:Y:S05]  /*0d50*/  RET.REL.NODEC R18 `(_ZN2at6native27unrolled_elementwise_kernelIZZZNS0_16sqrt_kernel_cudaERNS_18TensorIteratorBaseEENKUlvE0_clEvENKUlvE_clEvEUldE_St5arrayIPcLm2EELi4E23TrivialOffsetCalculatorILi1EjESB_NS0_6memory15LoadWithoutCastENSC_16StoreWithoutCastEEEviT_T0_T2_T3_T4_T5_) ;  /* 0xfffffff012a87950 */ /* 0x000fea0003c3ffff */
.L_x_22547:
        /* <DEDUP_REMOVED lines=10> */
.L_x_36098:


//--------------------- .text._ZN2at6native29vectorized_elementwise_kernelILi2EZZZNS0_16sqrt_kernel_cudaERNS_18TensorIteratorBaseEENKUlvE0_clEvENKUlvE_clEvEUldE_St5arrayIPcLm2EEEEviT0_T1_ --------------------------
	.section	.text._ZN2at6native29vectorized_elementwise_kernelILi2EZZZNS0_16sqrt_kernel_cudaERNS_18TensorIteratorBaseEENKUlvE0_clEvENKUlvE_clEvEUldE_St5arrayIPcLm2EEEEviT0_T1_,"ax",@progbits
	.align	128
        .global         _ZN2at6native29vectorized_elementwise_kernelILi2EZZZNS0_16sqrt_kernel_cudaERNS_18TensorIteratorBaseEENKUlvE0_clEvENKUlvE_clEvEUldE_St5arrayIPcLm2EEEEviT0_T1_
        .type           _ZN2at6native29vectorized_elementwise_kernelILi2EZZZNS0_16sqrt_kernel_cudaERNS_18TensorIteratorBaseEENKUlvE0_clEvENKUlvE_clEvEUldE_St5arrayIPcLm2EEEEviT0_T1_,@function
        .size           _ZN2at6native29vectorized_elementwise_kernelILi2EZZZNS0_16sqrt_kernel_cudaERNS_18TensorIteratorBaseEENKUlvE0_clEvENKUlvE_clEvEUldE_St5arrayIPcLm2EEEEviT0_T1_,(.L_x_36099 - _ZN2at6native29vectorized_elementwise_kernelILi2EZZZNS0_16sqrt_kernel_cudaERNS_18TensorIteratorBaseEENKUlvE0_clEvENKUlvE_clEvEUldE_St5arrayIPcLm2EEEEviT0_T1_)
        .other          _ZN2at6native29vectorized_elementwise_kernelILi2EZZZNS0_16sqrt_kernel_cudaERNS_18TensorIteratorBaseEENKUlvE0_clEvENKUlvE_clEvEUldE_St5arrayIPcLm2EEEEviT0_T1_,@"STO_CUDA_ENTRY STV_DEFAULT"
_ZN2at6native29vectorized_elementwise_kernelILi2EZZZNS0_16sqrt_kernel_cudaERNS_18TensorIteratorBaseEENKUlvE0_clEvENKUlvE_clEvEUldE_St5arrayIPcLm2EEEEviT0_T1_:
.text._ZN2at6native29vectorized_elementwise_kernelILi2EZZZNS0_16sqrt_kernel_cudaERNS_18TensorIteratorBaseEENKUlvE0_clEvENKUlvE_clEvEUldE_St5arrayIPcLm2EEEEviT0_T1_:
        /* <DEDUP_REMOVED lines=10> */
[----:B------:R-:W-:Y:S01]  /*00a0*/  MOV R24, 0x0 ;  /* 0x0000000000187802 */ /* 0x000fe20000000f00 */
[----:B------:R-:W-:-:S06]  /*00b0*/  IMAD.MOV.U32 R25, RZ, RZ, 0x3fd80000 ;  /* 0x3fd80000ff197424 */ /* 0x000fcc00078e00ff */
[----:B------:R-:W2:Y:S01]  /*00c0*/  LDC.64 R36, c[0x0][0x218] ;  /* 0x00008600ff247b82 */ /* 0x000ea20000000a00 */
[----:B-1----:R-:W-:-:S04]  /*00d0*/  IMAD.WIDE R2, R27, 0x8, R2 ;  /* 0x000000081b027825 */ /* 0x002fc800078e0202 */
[----:B0-----:R-:W-:-:S05]  /*00e0*/  IMAD.WIDE.U32 R6, R32, 0x10, R2 ;  /* 0x0000001020067825 */ /* 0x001fca00078e0002 */
[----:B------:R-:W3:Y:S04]  /*00f0*/  LDG.E.128 R20, desc[UR4][R6.64] ;  /* 0x0000000406147981 */ /* 0x000ee8000c1e1d00 */
[----:B------:R-:W5:Y:S04]  /*0100*/  LDG.E.128 R16, desc[UR4][R6.64+0x800] ;  /* 0x0008000406107981 */ /* 0x000f68000c1e1d00 */
[----:B------:R-:W5:Y:S04]  /*0110*/  LDG.E.128 R12, desc[UR4][R6.64+0x1000] ;  /* 0x00100004060c7981 */ /* 0x000f68000c1e1d00 */
[----:B------:R2:W5:Y:S01]  /*0120*/  LDG.E.128 R8, desc[UR4][R6.64+0x1800] ;  /* 0x0018000406087981 */ /* 0x000562000c1e1d00 */
[----:B------:R-:W-:Y:S01]  /*0130*/  BSSY B1, `(.L_x_22549) ;  /* 0x000001e000017945 */ /* 0x000fe20003800000 */
[----:B--2---:R-:W-:-:S04]  /*0140*/  IMAD.WIDE.U32 R6, R27, 0x8, R36 ;  /* 0x000000081b067825 */ /* 0x004fc800078e0024 */
[----:B------:R-:W-:Y:S01]  /*0150*/  IMAD.WIDE R32, R32, 0x10, R6 ;  /* 0x0000001020207825 */ /* 0x000fe200078e0206 */
[----:B---3--:R-:W0:Y:S03]  /*0160*/  MUFU.RSQ64H R3, R23 ;  /* 0x0000001700037308 */ /* 0x008e260000001c00 */
        /* <DEDUP_REMOVED lines=13> */
[----:B------:R-:W-:Y:S01]  /*0240*/  IMAD.MOV.U32 R0, RZ, RZ, R4 ;  /* 0x000000ffff007224 */ /* 0x000fe200078e0004 */
[----:B------:R-:W-:Y:S01]  /*0250*/  MOV R25, R23 ;  /* 0x0000001700197202 */ /* 0x000fe20000000f00 */
[----:B------:R-:W-:Y:S01]  /*0260*/  IMAD.MOV.U32 R4, RZ, RZ, R22 ;  /* 0x000000ffff047224 */ /* 0x000fe200078e0016 */
[----:B------:R-:W-:Y:S01]  /*0270*/  MOV R5, R30 ;  /* 0x0000001e00057202 */ /* 0x000fe20000000f00 */
[----:B------:R-:W-:Y:S01]  /*0280*/  IMAD.MOV.U32 R23, RZ, RZ, R2 ;  /* 0x000000ffff177224 */ /* 0x000fe200078e0002 */
[----:B------:R-:W-:Y:S01]  /*0290*/  MOV R2, R29 ;  /* 0x0000001d00027202 */ /* 0x000fe20000000f00 */
[----:B------:R-:W-:Y:S01]  /*02a0*/  IMAD.MOV.U32 R7, RZ, RZ, R34 ;  /* 0x000000ffff077224 */ /* 0x000fe200078e0022 */
[----:B------:R-:W-:Y:S01]  /*02b0*/  MOV R22, 0x2f0 ;  /* 0x000002f000167802 */ /* 0x000fe20000000f00 */
[----:B------:R-:W-:Y:S02]  /*02c0*/  IMAD.MOV.U32 R6, RZ, RZ, R35 ;  /* 0x000000ffff067224 */ /* 0x000fe400078e0023 */
[----:B------:R-:W-:-:S07]  /*02d0*/  IMAD.MOV.U32 R3, RZ, RZ, R31 ;  /* 0x000000ffff037224 */ /* 0x000fce00078e001f */
[----:B-----5:R-:W-:Y:S05]  /*02e0*/  CALL.REL.NOINC `($__internal_4_$__cuda_sm20_dsqrt_rn_f64_mediumpath_v1) ;  /* 0x00000024008c7944 */ /* 0x020fea0003c00000 */
[----:B------:R-:W-:Y:S02]  /*02f0*/  IMAD.MOV.U32 R26, RZ, RZ, R0 ;  /* 0x000000ffff1a7224 */ /* 0x000fe400078e0000 */
[----:B------:R-:W-:-:S07]  /*0300*/  IMAD.MOV.U32 R27, RZ, RZ, R3 ;  /* 0x000000ffff1b7224 */ /* 0x000fce00078e0003 */
.L_x_22550:
[----:B------:R-:W-:Y:S05]  /*0310*/  BSYNC B1 ;  /* 0x0000000000017941 */ /* 0x000fea0003800000 */
.L_x_22549:
[----:B------:R-:W0:Y:S01]  /*0320*/  MUFU.RSQ64H R3, R21 ;  /* 0x0000001500037308 */ /* 0x000e220000001c00 */
[----:B------:R-:W-:Y:S01]  /*0330*/  IADD3 R2, R21, -0x3500000, RZ ;  /* 0xfcb0000015027810 */ /* 0x000fe20007ffe0ff */
[----:B------:R-:W-:Y:S01]  /*0340*/  IMAD.MOV.U32 R6, RZ, RZ, 0x0 ;  /* 0x00000000ff067424 */ /* 0x000fe200078e00ff */
[----:B------:R-:W-:Y:S01]  /*0350*/  BSSY B1, `(.L_x_22551) ;  /* 0x000001b000017945 */ /* 0x000fe20003800000 */
[----:B------:R-:W-:Y:S01]  /*0360*/  IMAD.MOV.U32 R7, RZ, RZ, 0x3fd80000 ;  /* 0x3fd80000ff077424 */ /* 0x000fe200078e00ff */
[----:B------:R-:W-:Y:S02]  /*0370*/  ISETP.GE.U32.AND P0, PT, R2, 0x7ca00000, PT ;  /* 0x7ca000000200780c */ /* 0x000fe40003f06070 */
        /* <DEDUP_REMOVED lines=22> */
[----:B------:R-:W-:Y:S01]  /*04e0*/  IMAD.MOV.U32 R24, RZ, RZ, R0 ;  /* 0x000000ffff187224 */ /* 0x000fe200078e0000 */
[----:B------:R-:W-:-:S07]  /*04f0*/  MOV R25, R3 ;  /* 0x0000000300197202 */ /* 0x000fce0000000f00 */
.L_x_22552:
[----:B------:R-:W-:Y:S05]  /*0500*/  BSYNC B1 ;  /* 0x0000000000017941 */ /* 0x000fea0003800000 */
.L_x_22551:
[----:B-----5:R-:W0:Y:S01]  /*0510*/  MUFU.RSQ64H R3, R19 ;  /* 0x0000001300037308 */ /* 0x020e220000001c00 */
[----:B------:R-:W-:Y:S01]  /*0520*/  VIADD R2, R19, 0xfcb00000 ;  /* 0xfcb0000013027836 */ /* 0x000fe20000000000 */
[----:B------:R-:W-:Y:S01]  /*0530*/  MOV R7, 0x3fd80000 ;  /* 0x3fd8000000077802 */ /* 0x000fe20000000f00 */
[----:B------:R-:W-:Y:S01]  /*0540*/  IMAD.MOV.U32 R6, RZ, RZ, 0x0 ;  /* 0x00000000ff067424 */ /* 0x000fe200078e00ff */
[----:B------:R1:W-:Y:S01]  /*0550*/  STG.E.128 desc[UR4][R32.64], R24 ;  /* 0x0000001820007986 */ /* 0x0003e2000c101d04 */
[----:B------:R-:W-:Y:S01]  /*0560*/  BSSY B1, `(.L_x_22553) ;  /* 0x000001a000017945 */ /* 0x000fe20003800000 */
[----:B------:R-:W-:Y:S01]  /*0570*/  ISETP.GE.U32.AND P0, PT, R2, 0x7ca00000, PT ;  /* 0x7ca000000200780c */ /* 0x000fe20003f06070 */
[----:B0-----:R-:W-:-:S08]  /*0580*/  DMUL R4, R2, R2 ;  /* 0x0000000202047228 */ /* 0x001fd00000000000 */
[----:B------:R-:W-:-:S08]  /*0590*/  DFMA R4, R18, -R4, 1 ;  /* 0x3ff000001204742b */ /* 0x000fd00000000804 */
[----:B------:R-:W-:Y:S02]  /*05a0*/  DFMA R6, R4, R6, 0.5 ;  /* 0x3fe000000406742b */ /* 0x000fe40000000006 */
[----:B------:R-:W-:-:S08]  /*05b0*/  DMUL R4, R2, R4 ;  /* 0x0000000402047228 */ /* 0x000fd00000000000 */
[----:B------:R-:W-:-:S08]  /*05c0*/  DFMA R4, R6, R4, R2 ;  /* 0x000000040604722b */ /* 0x000fd00000000002 */
[----:B------:R-:W-:Y:S02]  /*05d0*/  DMUL R20, R18, R4 ;  /* 0x0000000412147228 */ /* 0x000fe40000000000 */
[----:B------:R-:W-:Y:S02]  /*05e0*/  VIADD R29, R5, 0xfff00000 ;  /* 0xfff00000051d7836 */ /* 0x000fe40000000000 */
[----:B------:R-:W-:-:S04]  /*05f0*/  IMAD.MOV.U32 R28, RZ, RZ, R4 ;  /* 0x000000ffff1c7224 */ /* 0x000fc800078e0004 */
[----:B------:R-:W-:-:S08]  /*0600*/  DFMA R22, R20, -R20, R18 ;  /* 0x800000141416722b */ /* 0x000fd00000000012 */
[----:B-1----:R-:W-:Y:S01]  /*0610*/  DFMA R26, R22, R28, R20 ;  /* 0x0000001c161a722b */ /* 0x002fe20000000014 */
        /* <DEDUP_REMOVED lines=11> */
[----:B------:R-:W-:Y:S05]  /*06d0*/  CALL.REL.NOINC `($__internal_4_$__cuda_sm20_dsqrt_rn_f64_mediumpath_v1) ;  /* 0x0000002000907944 */ /* 0x000fea0003c00000 */
[----:B------:R-:W-:Y:S01]  /*06e0*/  MOV R26, R0 ;  /* 0x00000000001a7202 */ /* 0x000fe20000000f00 */
[----:B------:R-:W-:-:S07]  /*06f0*/  IMAD.MOV.U32 R27, RZ, RZ, R3 ;  /* 0x000000ffff1b7224 */ /* 0x000fce00078e0003 */
.L_x_22554:
[----:B------:R-:W-:Y:S05]  /*0700*/  BSYNC B1 ;  /* 0x0000000000017941 */ /* 0x000fea0003800000 */
.L_x_22553:
[----:B------:R-:W0:Y:S01]  /*0710*/  MUFU.RSQ64H R3, R17 ;  /* 0x0000001100037308 */ /* 0x000e220000001c00 */
[----:B------:R-:W-:Y:S01]  /*0720*/  VIADD R2, R17, 0xfcb00000 ;  /* 0xfcb0000011027836 */ /* 0x000fe20000000000 */
[----:B------:R-:W-:Y:S01]  /*0730*/  MOV R6, 0x0 ;  /* 0x0000000000067802 */ /* 0x000fe20000000f00 */
[----:B------:R-:W-:Y:S01]  /*0740*/  IMAD.MOV.U32 R7, RZ, RZ, 0x3fd80000 ;  /* 0x3fd80000ff077424 */ /* 0x000fe200078e00ff */
[----:B------:R-:W-:Y:S02]  /*0750*/  BSSY B1, `(.L_x_22555) ;  /* 0x000001a000017945 */ /* 0x000fe40003800000 */
        /* <DEDUP_REMOVED lines=17> */
[----:B------:R-:W-:Y:S01]  /*0870*/  MOV R22, 0x8d0 ;  /* 0x000008d000167802 */ /* 0x000fe20000000f00 */
[----:B------:R-:W-:Y:S01]  /*0880*/  IMAD.MOV.U32 R23, RZ, RZ, R2 ;  /* 0x000000ffff177224 */ /* 0x000fe200078e0002 */
[----:B------:R-:W-:Y:S01]  /*0890*/  MOV R2, R19 ;  /* 0x0000001300027202 */ /* 0x000fe20000000f00 */
[----:B------:R-:W-:Y:S02]  /*08a0*/  IMAD.MOV.U32 R4, RZ, RZ, R16 ;  /* 0x000000ffff047224 */ /* 0x000fe400078e0010 */
[----:B------:R-:W-:-:S07]  /*08b0*/  IMAD.MOV.U32 R3, RZ, RZ, R21 ;  /* 0x000000ffff037224 */ /* 0x000fce00078e0015 */
[----:B------:R-:W-:Y:S05]  /*08c0*/  CALL.REL.NOINC `($__internal_4_$__cuda_sm20_dsqrt_rn_f64_mediumpath_v1) ;  /* 0x0000002000147944 */ /* 0x000fea0003c00000 */
[----:B------:R-:W-:Y:S02]  /*08d0*/  IMAD.MOV.U32 R24, RZ, RZ, R0 ;  /* 0x000000ffff187224 */ /* 0x000fe400078e0000 */
[----:B------:R-:W-:-:S07]  /*08e0*/  IMAD.MOV.U32 R25, RZ, RZ, R3 ;  /* 0x000000ffff197224 */ /* 0x000fce00078e0003 */
.L_x_22556:
[----:B------:R-:W-:Y:S05]  /*08f0*/  BSYNC B1 ;  /* 0x0000000000017941 */ /* 0x000fea0003800000 */
.L_x_22555:
[----:B------:R-:W0:Y:S01]  /*0900*/  MUFU.RSQ64H R3, R15 ;  /* 0x0000000f00037308 */ /* 0x000e220000001c00 */
[----:B------:R-:W-:Y:S01]  /*0910*/  IADD3 R2, R15, -0x3500000, RZ ;  /* 0xfcb000000f027810 */ /* 0x000fe20007ffe0ff */
[----:B------:R-:W-:Y:S01]  /*0920*/  IMAD.MOV.U32 R6, RZ, RZ, 0x0 ;  /* 0x00000000ff067424 */ /* 0x000fe200078e00ff */
[----:B------:R1:W-:Y:S01]  /*0930*/  STG.E.128 desc[UR4][R32.64+0x800], R24 ;  /* 0x0008001820007986 */ /* 0x0003e2000c101d04 */
[----:B------:R-:W-:Y:S01]  /*0940*/  IMAD.MOV.U32 R7, RZ, RZ, 0x3fd80000 ;  /* 0x3fd80000ff077424 */ /* 0x000fe200078e00ff */
[----:B------:R-:W-:Y:S01]  /*0950*/  ISETP.GE.U32.AND P0, PT, R2, 0x7ca00000, PT ;  /* 0x7ca000000200780c */ /* 0x000fe20003f06070 */
[----:B------:R-:W-:Y:S01]  /*0960*/  BSSY B1, `(.L_x_22557) ;  /* 0x0000019000017945 */ /* 0x000fe20003800000 */
        /* <DEDUP_REMOVED lines=10> */
[----:B-1----:R-:W-:Y:S10]  /*0a10*/  @!P0 BRA `(.L_x_22558) ;  /* 0x0000000000348947 */ /* 0x002ff40003800000 */
        /* <DEDUP_REMOVED lines=8> */
[----:B------:R-:W-:Y:S02]  /*0aa0*/  IMAD.MOV.U32 R3, RZ, RZ, R17 ;  /* 0x000000ffff037224 */ /* 0x000fe400078e0011 */
[----:B------:R-:W-:-:S07]  /*0ab0*/  IMAD.MOV.U32 R2, RZ, RZ, R21 ;  /* 0x000000ffff027224 */ /* 0x000fce00078e0015 */
[----:B------:R-:W-:Y:S05]  /*0ac0*/  CALL.REL.NOINC `($__internal_4_$__cuda_sm20_dsqrt_rn_f64_mediumpath_v1) ;  /* 0x0000001c00947944 */ /* 0x000fea0003c00000 */
[----:B------:R-:W-:Y:S01]  /*0ad0*/  IMAD.MOV.U32 R18, RZ, RZ, R0 ;  /* 0x000000ffff127224 */ /* 0x000fe200078e0000 */
[----:B------:R-:W-:-:S07]  /*0ae0*/  MOV R19, R3 ;  /* 0x0000000300137202 */ /* 0x000fce0000000f00 */
.L_x_22558:
[----:B------:R-:W-:Y:S05]  /*0af0*/  BSYNC B1 ;  /* 0x0000000000017941 */ /* 0x000fea0003800000 */
.L_x_22557:
        /* <DEDUP_REMOVED lines=30> */
.L_x_22560:
[----:B------:R-:W-:Y:S05]  /*0ce0*/  BSYNC B1 ;  /* 0x0000000000017941 */ /* 0x000fea0003800000 */
.L_x_22559:
[----:B------:R-:W0:Y:S01]  /*0cf0*/  MUFU.RSQ64H R3, R11 ;  /* 0x0000000b00037308 */ /* 0x000e220000001c00 */
        /* <DEDUP_REMOVED lines=16> */
[----:B-1----:R-:W-:Y:S10]  /*0e00*/  @!P0 BRA `(.L_x_22562) ;  /* 0x0000000000348947 */ /* 0x002ff40003800000 */
        /* <DEDUP_REMOVED lines=11> */
[----:B------:R-:W-:Y:S02]  /*0ec0*/  IMAD.MOV.U32 R14, RZ, RZ, R0 ;  /* 0x000000ffff0e7224 */ /* 0x000fe400078e0000 */
[----:B------:R-:W-:-:S07]  /*0ed0*/  IMAD.MOV.U32 R15, RZ, RZ, R3 ;  /* 0x000000ffff0f7224 */ /* 0x000fce00078e0003 */
.L_x_22562:
[----:B------:R-:W-:Y:S05]  /*0ee0*/  BSYNC B1 ;  /* 0x0000000000017941 */ /* 0x000fea0003800000 */
.L_x_22561:
        /* <DEDUP_REMOVED lines=28> */
[----:B------:R-:W-:Y:S01]  /*10b0*/  IMAD.MOV.U32 R12, RZ, RZ, R0 ;  /* 0x000000ffff0c7224 */ /* 0x000fe200078e0000 */
[----:B------:R-:W-:-:S07]  /*10c0*/  MOV R13, R3 ;  /* 0x00000003000d7202 */ /* 0x000fce0000000f00 */
.L_x_22564:
[----:B------:R-:W-:Y:S05]  /*10d0*/  BSYNC B1 ;  /* 0x0000000000017941 */ /* 0x000fea0003800000 */
.L_x_22563:
[----:B------:R-:W-:Y:S01]  /*10e0*/  STG.E.128 desc[UR4][R32.64+0x1800], R12 ;  /* 0x0018000c20007986 */ /* 0x000fe2000c101d04 */
[----:B------:R-:W-:Y:S05]  /*10f0*/  EXIT ;  /* 0x000000000000794d */ /* 0x000fea0003800000 */
.L_x_22548:
[----:B------:R-:W0:Y:S01]  /*1100*/  S2R R26, SR_TID.X ;  /* 0x00000000001a7919 */ /* 0x000e220000002100 */
[----:B------:R-:W-:Y:S02]  /*1110*/  CS2R R20, SRZ ;  /* 0x0000000000147805 */ /* 0x000fe4000001ff00 */
[----:B0-----:R-:W-:Y:S01]  /*1120*/  ISETP.GE.AND P0, PT, R26, R36, PT ;  /* 0x000000241a00720c */ /* 0x001fe20003f06270 */
[----:B------:R-:W-:-:S12]  /*1130*/  IMAD.MOV.U32 R0, RZ, RZ, R26 ;  /* 0x000000ffff007224 */ /* 0x000fd800078e001a */
[----:B------:R-:W-:Y:S01]  /*1140*/  @!P0 VIADD R0, R26, 0x80 ;  /* 0x000000801a008836 */ /* 0x000fe20000000000 */
[----:B------:R-:W0:Y:S04]  /*1150*/  @!P0 LDC.64 R4, c[0x0][0x220] ;  /* 0x00008800ff048b82 */ /* 0x000e280000000a00 */
[----:B------:R-:W-:-:S13]  /*1160*/  ISETP.GE.AND P6, PT, R0, R36, PT ;  /* 0x000000240000720c */ /* 0x000fda0003fc6270 */
[----:B------:R-:W-:Y:S01]  /*1170*/  @!P6 IADD3 R3, R27, R0, RZ ;  /* 0x000000001b03e210 */ /* 0x000fe20007ffe0ff */
[----:B------:R-:W-:Y:S01]  /*1180*/  @!P6 VIADD R0, R0, 0x80 ;  /* 0x000000800000e836 */ /* 0x000fe20000000000 */
[----:B------:R-:W1:Y:S04]  /*1190*/  @!P6 LDC.64 R16, c[0x0][0x220] ;  /* 0x00008800ff10eb82 */ /* 0x000e680000000a00 */
[----:B------:R-:W-:-:S13]  /*11a0*/  ISETP.GE.AND P5, PT, R0, R36, PT ;  /* 0x000000240000720c */ /* 0x000fda0003fa6270 */
[----:B------:R-:W-:Y:S01]  /*11b0*/  @!P5 IMAD.IADD R25, R27, 0x1, R0 ;  /* 0x000000011b19d824 */ /* 0x000fe200078e0200 */
[----:B------:R-:W-:Y:S01]  /*11c0*/  @!P5 IADD3 R0, R0, 0x80, RZ ;  /* 0x000000800000d810 */ /* 0x000fe20007ffe0ff */
[----:B------:R-:W2:Y:S03]  /*11d0*/  @!P5 LDC.64 R28, c[0x0][0x220] ;  /* 0x00008800ff1cdb82 */ /* 0x000ea60000000a00 */
[----:B------:R-:W-:Y:S01]  /*11e0*/  ISETP.GE.AND P4, PT, R0, R36, PT ;  /* 0x000000240000720c */ /* 0x000fe20003f86270 */
[----:B-1----:R-:W-:-:S05]  /*11f0*/  @!P6 IMAD.WIDE.U32 R16, R3, 0x8, R16 ;  /* 0x000000080310e825 */ /* 0x002fca00078e0010 */
[----:B------:R1:W5:Y:S07]  /*1200*/  @!P6 LDG.E.64 R20, desc[UR4][R16.64] ;  /* 0x000000041014e981 */ /* 0x00036e000c1e1b00 */
[----:B------:R-:W-:Y:S01]  /*1210*/  @!P4 IMAD.IADD R33, R27, 0x1, R0 ;  /* 0x000000011b21c824 */ /* 0x000fe200078e0200 */
[----:B------:R-:W3:Y:S01]  /*1220*/  @!P4 LDC.64 R18, c[0x0][0x220] ;  /* 0x00008800ff12cb82 */ /* 0x000ee20000000a00 */
[----:B------:R-:W-:-:S05]  /*1230*/  @!P4 VIADD R0, R0, 0x80 ;  /* 0x000000800000c836 */ /* 0x000fca0000000000 */
[----:B------:R-:W-:-:S13]  /*1240*/  ISETP.GE.AND P3, PT, R0, R36, PT ;  /* 0x000000240000720c */ /* 0x000fda0003f66270 */
[----:B------:R-:W-:Y:S01]  /*1250*/  @!P3 IADD3 R15, R27, R0, RZ ;  /* 0x000000001b0fb210 */ /* 0x000fe20007ffe0ff */
[----:B------:R-:W-:Y:S01]  /*1260*/  @!P3 VIADD R0, R0, 0x80 ;  /* 0x000000800000b836 */ /* 0x000fe20000000000 */
[----:B------:R-:W4:Y:S04]  /*1270*/  @!P3 LDC.64 R2, c[0x0][0x220] ;  /* 0x00008800ff02bb82 */ /* 0x000f280000000a00 */
[----:B------:R-:W-:-:S13]  /*1280*/  ISETP.GE.AND P2, PT, R0, R36, PT ;  /* 0x000000240000720c */ /* 0x000fda0003f46270 */
[----:B------:R-:W-:Y:S01]  /*1290*/  @!P2 IMAD.IADD R13, R27, 0x1, R0 ;  /* 0x000000011b0da824 */ /* 0x000fe200078e0200 */
[----:B------:R-:W-:Y:S01]  /*12a0*/  @!P2 IADD3 R0, R0, 0x80, RZ ;  /* 0x000000800000a810 */ /* 0x000fe20007ffe0ff */
[----:B------:R-:W0:Y:S03]  /*12b0*/  @!P2 LDC.64 R22, c[0x0][0x220] ;  /* 0x00008800ff16ab82 */ /* 0x000e260000000a00 */
[----:B------:R-:W-:-:S13]  /*12c0*/  ISETP.GE.AND P1, PT, R0, R36, PT ;  /* 0x000000240000720c */ /* 0x000fda0003f26270 */
[----:B------:R-:W-:Y:S01]  /*12d0*/  @!P1 IMAD.IADD R11, R27, 0x1, R0 ;  /* 0x000000011b0b9824 */ /* 0x000fe200078e0200 */
[----:B------:R-:W-:Y:S01]  /*12e0*/  @!P1 IADD3 R0, R0, 0x80, RZ ;  /* 0x0000008000009810 */ /* 0x000fe20007ffe0ff */
[----:B------:R-:W0:Y:S03]  /*12f0*/  @!P1 LDC.64 R8, c[0x0][0x220] ;  /* 0x00008800ff089b82 */ /* 0x000e260000000a00 */
[----:B------:R-:W-:-:S13]  /*1300*/  ISETP.GE.AND P6, PT, R0, R36, PT ;  /* 0x000000240000720c */ /* 0x000fda0003fc6270 */
[----:B------:R-:W0:Y:S01]  /*1310*/  @!P6 LDC.64 R6, c[0x0][0x220] ;  /* 0x00008800ff06eb82 */ /* 0x000e220000000a00 */
[C---:B------:R-:W-:Y:S01]  /*1320*/  @!P6 IMAD.IADD R31, R27.reuse, 0x1, R0 ;  /* 0x000000011b1fe824 */ /* 0x040fe200078e0200 */
[----:B------:R-:W-:Y:S01]  /*1330*/  @!P0 IADD3 R35, R27, R26, RZ ;  /* 0x0000001a1b238210 */ /* 0x000fe20007ffe0ff */
[----:B--2---:R-:W-:Y:S01]  /*1340*/  @!P5 IMAD.WIDE.U32 R28, R25, 0x8, R28 ;  /* 0x00000008191cd825 */ /* 0x004fe200078e001c */
[----:B-1----:R-:W-:-:S03]  /*1350*/  CS2R R16, SRZ ;  /* 0x0000000000107805 */ /* 0x002fc6000001ff00 */
[----:B---3--:R-:W-:Y:S01]  /*1360*/  @!P4 IMAD.WIDE.U32 R32, R33, 0x8, R18 ;  /* 0x000000082120c825 */ /* 0x008fe200078e0012 */
[----:B------:R-:W-:-:S03]  /*1370*/  CS2R R18, SRZ ;  /* 0x0000000000127805 */ /* 0x000fc6000001ff00 */
[----:B----4-:R-:W-:Y:S01]  /*1380*/  @!P3 IMAD.WIDE.U32 R2, R15, 0x8, R2 ;  /* 0x000000080f02b825 */ /* 0x010fe200078e0002 */
[----:B------:R-:W-:Y:S01]  /*1390*/  CS2R R14, SRZ ;  /* 0x00000000000e7805 */ /* 0x000fe2000001ff00 */
[----:B------:R1:W5:Y:S02]  /*13a0*/  @!P4 LDG.E.64 R16, desc[UR4][R32.64] ;  /* 0x000000042010c981 */ /* 0x000364000c1e1b00 */
[----:B0-----:R-:W-:Y:S01]  /*13b0*/  @!P2 IMAD.WIDE.U32 R22, R13, 0x8, R22 ;  /* 0x000000080d16a825 */ /* 0x001fe200078e0016 */
[----:B------:R-:W-:Y:S01]  /*13c0*/  CS2R R12, SRZ ;  /* 0x00000000000c7805 */ /* 0x000fe2000001ff00 */
[----:B------:R1:W5:Y:S02]  /*13d0*/  @!P5 LDG.E.64 R18, desc[UR4][R28.64] ;  /* 0x000000041c12d981 */ /* 0x000364000c1e1b00 */
[----:B------:R-:W-:Y:S01]  /*13e0*/  @!P1 IMAD.WIDE.U32 R24, R11, 0x8, R8 ;  /* 0x000000080b189825 */ /* 0x000fe200078e0008 */
[----:B------:R-:W-:Y:S02]  /*13f0*/  CS2R R10, SRZ ;  /* 0x00000000000a7805 */ /* 0x000fe4000001ff00 */
[----:B------:R-:W-:Y:S01]  /*1400*/  CS2R R8, SRZ ;  /* 0x0000000000087805 */ /* 0x000fe2000001ff00 */
[----:B------:R1:W5:Y:S01]  /*1410*/  @!P3 LDG.E.64 R14, desc[UR4][R2.64] ;  /* 0x00000004020eb981 */ /* 0x000362000c1e1b00 */
[----:B------:R-:W-:-:S03]  /*1420*/  @!P6 IMAD.WIDE.U32 R30, R31, 0x8, R6 ;  /* 0x000000081f1ee825 */ /* 0x000fc600078e0006 */
[----:B------:R1:W5:Y:S01]  /*1430*/  @!P2 LDG.E.64 R12, desc[UR4][R22.64] ;  /* 0x00000004160ca981 */ /* 0x000362000c1e1b00 */
[----:B------:R-:W-:Y:S01]  /*1440*/  @!P0 IMAD.WIDE.U32 R6, R35, 0x8, R4 ;  /* 0x0000000823068825 */ /* 0x000fe200078e0004 */
[----:B------:R-:W-:Y:S02]  /*1450*/  CS2R R4, SRZ ;  /* 0x0000000000047805 */ /* 0x000fe4000001ff00 */
[----:B------:R1:W5:Y:S04]  /*1460*/  @!P1 LDG.E.64 R10, desc[UR4][R24.64] ;  /* 0x00000004180a9981 */ /* 0x000368000c1e1b00 */
[----:B------:R1:W5:Y:S04]  /*1470*/  @!P6 LDG.E.64 R8, desc[UR4][R30.64] ;  /* 0x000000041e08e981 */ /* 0x000368000c1e1b00 */
[----:B------:R1:W5:Y:S01]  /*1480*/  @!P0 LDG.E.64 R4, desc[UR4][R6.64] ;  /* 0x0000000406048981 */ /* 0x000362000c1e1b00 */
[----:B------:R-:W-:Y:S04]  /*1490*/  BSSY B1, `(.L_x_22565) ;  /* 0x000001e000017945 */ /* 0x000fe80003800000 */
[----:B------:R-:W-:Y:S05]  /*14a0*/  @P0 BRA `(.L_x_22566) ;  /* 0x0000000000700947 */ /* 0x000fea0003800000 */
[----:B-1---5:R-:W0:Y:S01]  /*14b0*/  MUFU.RSQ64H R3, R5 ;  /* 0x0000000500037308 */ /* 0x022e220000001c00 */
[----:B------:R-:W-:Y:S01]  /*14c0*/  VIADD R2, R5, 0xfcb00000 ;  /* 0xfcb0000005027836 */ /* 0x000fe20000000000 */
[----:B------:R-:W-:Y:S01]  /*14d0*/  MOV R22, 0x0 ;  /* 0x0000000000167802 */ /* 0x000fe20000000f00 */
[----:B------:R-:W-:-:S03]  /*14e0*/  IMAD.MOV.U32 R23, RZ, RZ, 0x3fd80000 ;  /* 0x3fd80000ff177424 */ /* 0x000fc600078e00ff */
        /* <DEDUP_REMOVED lines=19> */
[----:B------:R-:W-:Y:S02]  /*1620*/  MOV R7, R30 ;  /* 0x0000001e00077202 */ /* 0x000fe40000000f00 */
[----:B------:R-:W-:-:S07]  /*1630*/  MOV R22, 0x1650 ;  /* 0x0000165000167802 */ /* 0x000fce0000000f00 */
[----:B------:R-:W-:Y:S05]  /*1640*/  CALL.REL.NOINC `($__internal_4_$__cuda_sm20_dsqrt_rn_f64_mediumpath_v1) ;  /* 0x0000001000b47944 */ /* 0x000fea0003c00000 */
[----:B------:R-:W-:Y:S01]  /*1650*/  MOV R32, R0 ;  /* 0x0000000000207202 */ /* 0x000fe20000000f00 */
[----:B------:R-:W-:-:S07]  /*1660*/  IMAD.MOV.U32 R33, RZ, RZ, R3 ;  /* 0x000000ffff217224 */ /* 0x000fce00078e0003 */
.L_x_22566:
[----:B------:R-:W-:Y:S05]  /*1670*/  BSYNC B1 ;  /* 0x0000000000017941 */ /* 0x000fea0003800000 */
.L_x_22565:
[----:B------:R-:W-:Y:S01]  /*1680*/  IADD3 R37, R26, 0x80, RZ ;  /* 0x000000801a257810 */ /* 0x000fe20007ffe0ff */
[----:B------:R-:W-:Y:S03]  /*1690*/  BSSY B1, `(.L_x_22567) ;  /* 0x0000020000017945 */ /* 0x000fe60003800000 */
[----:B------:R-:W-:-:S13]  /*16a0*/  ISETP.GE.AND P1, PT, R37, R36, PT ;  /* 0x000000242500720c */ /* 0x000fda0003f26270 */
        /* <DEDUP_REMOVED lines=28> */
[----:B------:R-:W-:Y:S01]  /*1870*/  IMAD.MOV.U32 R28, RZ, RZ, R0 ;  /* 0x000000ffff1c7224 */ /* 0x000fe200078e0000 */
[----:B------:R-:W-:-:S07]  /*1880*/  MOV R29, R3 ;  /* 0x00000003001d7202 */ /* 0x000fce0000000f00 */
.L_x_22568:
[----:B------:R-:W-:Y:S05]  /*1890*/  BSYNC B1 ;  /* 0x0000000000017941 */ /* 0x000fea0003800000 */
.L_x_22567:
[----:B-1----:R-:W-:Y:S01]  /*18a0*/  VIADD R3, R26, 0x100 ;  /* 0x000001001a037836 */ /* 0x002fe20000000000 */
[----:B------:R-:W-:Y:S04]  /*18b0*/  BSSY B1, `(.L_x_22569) ;  /* 0x0000020000017945 */ /* 0x000fe80003800000 */
[----:B------:R-:W-:-:S13]  /*18c0*/  ISETP.GE.AND P1, PT, R3, R36, PT ;  /* 0x000000240300720c */ /* 0x000fda0003f26270 */
[----:B------:R-:W-:Y:S05]  /*18d0*/  @P1 BRA `(.L_x_22570) ;  /* 0x0000000000741947 */ /* 0x000fea0003800000 */
[----:B-----5:R-:W0:Y:S01]  /*18e0*/  MUFU.RSQ64H R3, R19 ;  /* 0x0000001300037308 */ /* 0x020e220000001c00 */
[----:B------:R-:W-:Y:S01]  /*18f0*/  IADD3 R2, R19, -0x3500000, RZ ;  /* 0xfcb0000013027810 */ /* 0x000fe20007ffe0ff */
[----:B------:R-:W-:Y:S01]  /*1900*/  IMAD.MOV.U32 R6, RZ, RZ, 0x0 ;  /* 0x00000000ff067424 */ /* 0x000fe200078e00ff */
[----:B------:R-:W-:Y:S02]  /*1910*/  MOV R7, 0x3fd80000 ;  /* 0x3fd8000000077802 */ /* 0x000fe40000000f00 */
[----:B------:R-:W-:Y:S02]  /*1920*/  ISETP.GE.U32.AND P1, PT, R2, 0x7ca00000, PT ;  /* 0x7ca000000200780c */ /* 0x000fe40003f26070 */
        /* <DEDUP_REMOVED lines=20> */
[----:B------:R-:W-:-:S07]  /*1a70*/  MOV R22, 0x1a90 ;  /* 0x00001a9000167802 */ /* 0x000fce0000000f00 */
[----:B------:R-:W-:Y:S05]  /*1a80*/  CALL.REL.NOINC `($__internal_4_$__cuda_sm20_dsqrt_rn_f64_mediumpath_v1) ;  /* 0x0000000c00a47944 */ /* 0x000fea0003c00000 */
[----:B------:R-:W-:Y:S01]  /*1a90*/  MOV R20, R0 ;  /* 0x0000000000147202 */ /* 0x000fe20000000f00 */
[----:B------:R-:W-:-:S07]  /*1aa0*/  IMAD.MOV.U32 R21, RZ, RZ, R3 ;  /* 0x000000ffff157224 */ /* 0x000fce00078e0003 */
.L_x_22570:
[----:B------:R-:W-:Y:S05]  /*1ab0*/  BSYNC B1 ;  /* 0x0000000000017941 */ /* 0x000fea0003800000 */
.L_x_22569:
[----:B------:R-:W-:Y:S01]  /*1ac0*/  IADD3 R3, R26, 0x180, RZ ;  /* 0x000001801a037810 */ /* 0x000fe20007ffe0ff */
[----:B------:R-:W-:Y:S03]  /*1ad0*/  BSSY B1, `(.L_x_22571) ;  /* 0x0000020000017945 */ /* 0x000fe60003800000 */
[----:B------:R-:W-:-:S13]  /*1ae0*/  ISETP.GE.AND P1, PT, R3, R36, PT ;  /* 0x000000240300720c */ /* 0x000fda0003f26270 */
[----:B------:R-:W-:Y:S05]  /*1af0*/  @P1 BRA `(.L_x_22572) ;  /* 0x0000000000741947 */ /* 0x000fea0003800000 */
[----:B-----5:R-:W0:Y:S01]  /*1b00*/  MUFU.RSQ64H R3, R17 ;  /* 0x0000001100037308 */ /* 0x020e220000001c00 */
        /* <DEDUP_REMOVED lines=28> */
.L_x_22572:
[----:B------:R-:W-:Y:S05]  /*1cd0*/  BSYNC B1 ;  /* 0x0000000000017941 */ /* 0x000fea0003800000 */
.L_x_22571:
[----:B------:R-:W-:Y:S01]  /*1ce0*/  VIADD R3, R26, 0x200 ;  /* 0x000002001a037836 */ /* 0x000fe20000000000 */
        /* <DEDUP_REMOVED lines=32> */
.L_x_22574:
[----:B------:R-:W-:Y:S05]  /*1ef0*/  BSYNC B1 ;  /* 0x0000000000017941 */ /* 0x000fea0003800000 */
.L_x_22573:
        /* <DEDUP_REMOVED lines=33> */
.L_x_22576:
[----:B------:R-:W-:Y:S05]  /*2110*/  BSYNC B1 ;  /* 0x0000000000017941 */ /* 0x000fea0003800000 */
.L_x_22575:
        /* <DEDUP_REMOVED lines=33> */
.L_x_22578:
[----:B------:R-:W-:Y:S05]  /*2330*/  BSYNC B1 ;  /* 0x0000000000017941 */ /* 0x000fea0003800000 */
.L_x_22577:
        /* <DEDUP_REMOVED lines=33> */
.L_x_22580:
[----:B------:R-:W-:Y:S05]  /*2550*/  BSYNC B1 ;  /* 0x0000000000017941 */ /* 0x000fea0003800000 */
.L_x_22579:
[----:B------:R-:W0:Y:S01]  /*2560*/  @!P0 S2R R0, SR_TID.X ;  /* 0x0000000000008919 */ /* 0x000e220000002100 */
[----:B------:R-:W1:Y:S01]  /*2570*/  @!P0 LDC.64 R2, c[0x0][0x218] ;  /* 0x00008600ff028b82 */ /* 0x000e620000000a00 */
[----:B------:R-:W-:Y:S01]  /*2580*/  @!P0 MOV R26, R37 ;  /* 0x00000025001a8202 */ /* 0x000fe20000000f00 */
[----:B------:R-:W-:Y:S04]  /*2590*/  BSSY B0, `(.L_x_22581) ;  /* 0x0000030000007945 */ /* 0x000fe80003800000 */
[----:B------:R-:W-:Y:S01]  /*25a0*/  BSSY B1, `(.L_x_22582) ;  /* 0x0000028000017945 */ /* 0x000fe20003800000 */
[----:B0----5:R-:W-:-:S04]  /*25b0*/  @!P0 IMAD.IADD R5, R27, 0x1, R0 ;  /* 0x000000011b058824 */ /* 0x021fc800078e0200 */
[----:B-1----:R-:W-:-:S05]  /*25c0*/  @!P0 IMAD.WIDE.U32 R2, R5, 0x8, R2 ;  /* 0x0000000805028825 */ /* 0x002fca00078e0002 */
[----:B------:R0:W-:Y:S01]  /*25d0*/  @!P0 STG.E.64 desc[UR4][R2.64], R32 ;  /* 0x0000002002008986 */ /* 0x0001e2000c101b04 */
[----:B------:R-:W-:-:S13]  /*25e0*/  ISETP.GE.AND P0, PT, R26, R36, PT ;  /* 0x000000241a00720c */ /* 0x000fda0003f06270 */
[----:B0-----:R-:W-:Y:S05]  /*25f0*/  @P0 BRA `(.L_x_22583) ;  /* 0x0000000000300947 */ /* 0x001fea0003800000 */
[----:B------:R-:W0:Y:S01]  /*2600*/  LDC.64 R2, c[0x0][0x218] ;  /* 0x00008600ff027b82 */ /* 0x000e220000000a00 */
[----:B------:R-:W-:Y:S01]  /*2610*/  IMAD.IADD R5, R27, 0x1, R26 ;  /* 0x000000011b057824 */ /* 0x000fe200078e021a */
[----:B------:R-:W-:-:S04]  /*2620*/  IADD3 R26, R26, 0x80, RZ ;  /* 0x000000801a1a7810 */ /* 0x000fc80007ffe0ff */
[----:B------:R-:W-:Y:S01]  /*2630*/  ISETP.GE.AND P0, PT, R26, R36, PT ;  /* 0x000000241a00720c */ /* 0x000fe20003f06270 */
[----:B0-----:R-:W-:-:S05]  /*2640*/  IMAD.WIDE.U32 R2, R5, 0x8, R2 ;  /* 0x0000000805027825 */ /* 0x001fca00078e0002 */
[----:B------:R0:W-:Y:S07]  /*2650*/  STG.E.64 desc[UR4][R2.64], R28 ;  /* 0x0000001c02007986 */ /* 0x0001ee000c101b04 */
[----:B------:R-:W-:Y:S05]  /*2660*/  @P0 BRA `(.L_x_22584) ;  /* 0x0000000000300947 */ /* 0x000fea0003800000 */
[----:B0-----:R-:W0:Y:S01]  /*2670*/  LDC.64 R2, c[0x0][0x218] ;  /* 0x00008600ff027b82 */ /* 0x001e220000000a00 */
[----:B------:R-:W-:Y:S01]  /*2680*/  IMAD.IADD R5, R27, 0x1, R26 ;  /* 0x000000011b057824 */ /* 0x000fe200078e021a */
[----:B------:R-:W-:-:S03]  /*2690*/  IADD3 R26, R26, 0x80, RZ ;  /* 0x000000801a1a7810 */ /* 0x000fc60007ffe0ff */
[----:B0-----:R-:W-:-:S05]  /*26a0*/  IMAD.WIDE.U32 R2, R5, 0x8, R2 ;  /* 0x0000000805027825 */ /* 0x001fca00078e0002 */
[----:B------:R0:W-:Y:S02]  /*26b0*/  STG.E.64 desc[UR4][R2.64], R20 ;  /* 0x0000001402007986 */ /* 0x0001e4000c101b04 */
.L_x_22583:
[----:B------:R-:W-:-:S13]  /*26c0*/  ISETP.GE.AND P0, PT, R26, R36, PT ;  /* 0x000000241a00720c */ /* 0x000fda0003f06270 */
[----:B------:R-:W-:Y:S05]  /*26d0*/  @P0 BRA `(.L_x_22585) ;  /* 0x0000000000300947 */ /* 0x000fea0003800000 */
[----:B0-----:R-:W0:Y:S01]  /*26e0*/  LDC.64 R2, c[0x0][0x218] ;  /* 0x00008600ff027b82 */ /* 0x001e220000000a00 */
[----:B------:R-:W-:Y:S01]  /*26f0*/  IMAD.IADD R5, R27, 0x1, R26 ;  /* 0x000000011b057824 */ /* 0x000fe200078e021a */
[----:B------:R-:W-:-:S03]  /*2700*/  IADD3 R26, R26, 0x80, RZ ;  /* 0x000000801a1a7810 */ /* 0x000fc60007ffe0ff */
[----:B0-----:R-:W-:-:S05]  /*2710*/  IMAD.WIDE.U32 R2, R5, 0x8, R2 ;  /* 0x0000000805027825 */ /* 0x001fca00078e0002 */
[----:B------:R1:W-:Y:S02]  /*2720*/  STG.E.64 desc[UR4][R2.64], R18 ;  /* 0x0000001202007986 */ /* 0x0003e4000c101b04 */
.L_x_22584:
[----:B------:R-:W-:-:S13]  /*2730*/  ISETP.GE.AND P0, PT, R26, R36, PT ;  /* 0x000000241a00720c */ /* 0x000fda0003f06270 */
[----:B------:R-:W-:Y:S05]  /*2740*/  @P0 BRA `(.L_x_22586) ;  /* 0x0000000000340947 */ /* 0x000fea0003800000 */
[----:B01----:R-:W0:Y:S01]  /*2750*/  LDC.64 R2, c[0x0][0x218] ;  /* 0x00008600ff027b82 */ /* 0x003e220000000a00 */
[----:B------:R-:W-:Y:S01]  /*2760*/  IMAD.IADD R5, R27, 0x1, R26 ;  /* 0x000000011b057824 */ /* 0x000fe200078e021a */
[----:B------:R-:W-:-:S03]  /*2770*/  IADD3 R26, R26, 0x80, RZ ;  /* 0x000000801a1a7810 */ /* 0x000fc60007ffe0ff */
[----:B0-----:R-:W-:-:S05]  /*2780*/  IMAD.WIDE.U32 R2, R5, 0x8, R2 ;  /* 0x0000000805027825 */ /* 0x001fca00078e0002 */
[----:B------:R1:W-:Y:S02]  /*2790*/  STG.E.64 desc[UR4][R2.64], R16 ;  /* 0x0000001002007986 */ /* 0x0003e4000c101b04 */
.L_x_22585:
        /* <DEDUP_REMOVED lines=8> */
.L_x_22586:
[----:B------:R-:W-:Y:S05]  /*2820*/  BSYNC B1 ;  /* 0x0000000000017941 */ /* 0x000fea0003800000 */
.L_x_22582:
[----:B------:R-:W-:-:S13]  /*2830*/  ISETP.GE.AND P0, PT, R26, R36, PT ;  /* 0x000000241a00720c */ /* 0x000fda0003f06270 */
[----:B012---:R-:W0:Y:S01]  /*2840*/  @!P0 LDC.64 R2, c[0x0][0x218] ;  /* 0x00008600ff028b82 */ /* 0x007e220000000a00 */
[----:B------:R-:W-:Y:S01]  /*2850*/  @!P0 IMAD.IADD R5, R27, 0x1, R26 ;  /* 0x000000011b058824 */ /* 0x000fe200078e021a */
[----:B------:R-:W-:-:S03]  /*2860*/  @!P0 IADD3 R26, R26, 0x80, RZ ;  /* 0x000000801a1a8810 */ /* 0x000fc60007ffe0ff */
[----:B0-----:R-:W-:-:S05]  /*2870*/  @!P0 IMAD.WIDE.U32 R2, R5, 0x8, R2 ;  /* 0x0000000805028825 */ /* 0x001fca00078e0002 */
[----:B------:R2:W-:Y:S02]  /*2880*/  @!P0 STG.E.64 desc[UR4][R2.64], R12 ;  /* 0x0000000c02008986 */ /* 0x0005e4000c101b04 */
.L_x_22587:
[----:B------:R-:W-:Y:S05]  /*2890*/  BSYNC B0 ;  /* 0x0000000000007941 */ /* 0x000fea0003800000 */
.L_x_22581:
        /* <DEDUP_REMOVED lines=8> */
        .weak           $__internal_4_$__cuda_sm20_dsqrt_rn_f64_mediumpath_v1
        .type           $__internal_4_$__cuda_sm20_dsqrt_rn_f64_mediumpath_v1,@function
        .size           $__internal_4_$__cuda_sm20_dsqrt_rn_f64_mediumpath_v1,(.L_x_36099 - $__internal_4_$__cuda_sm20_dsqrt_rn_f64_mediumpath_v1)
$__internal_4_$__cuda_sm20_dsqrt_rn_f64_mediumpath_v1:
[----:B------:R-:W-:Y:S01]  /*2920*/  ISETP.GE.U32.AND P1, PT, R23, -0x3400000, PT ;  /* 0xfcc000001700780c */ /* 0x000fe20003f26070 */
[----:B------:R-:W-:Y:S01]  /*2930*/  BSSY B0, `(.L_x_22588) ;  /* 0x000002a000007945 */ /* 0x000fe20003800000 */
[----:B------:R-:W-:Y:S01]  /*2940*/  MOV R24, R4 ;  /* 0x0000000400187202 */ /* 0x000fe20000000f00 */
[----:B------:R-:W-:Y:S01]  /*2950*/  IMAD.MOV.U32 R4, RZ, RZ, R5 ;  /* 0x000000ffff047224 */ /* 0x000fe200078e0005 */
[----:B------:R-:W-:Y:S01]  /*2960*/  MOV R35, R6 ;  /* 0x0000000600237202 */ /* 0x000fe20000000f00 */
[----:B------:R-:W-:Y:S01]  /*2970*/  IMAD.MOV.U32 R34, RZ, RZ, R7 ;  /* 0x000000ffff227224 */ /* 0x000fe200078e0007 */
[----:B------:R-:W-:Y:S01]  /*2980*/  MOV R31, R2 ;  /* 0x00000002001f7202 */ /* 0x000fe20000000f00 */
[----:B------:R-:W-:Y:S01]  /*2990*/  IMAD.MOV.U32 R30, RZ, RZ, R0 ;  /* 0x000000ffff1e7224 */ /* 0x000fe200078e0000 */
[----:B------:R-:W-:-:S05]  /*29a0*/  MOV R5, R3 ;  /* 0x0000000300057202 */ /* 0x000fca0000000f00 */
        /* <DEDUP_REMOVED lines=9> */
.L_x_22589:
[----:B------:R-:W-:-:S14]  /*2a40*/  DSETP.NE.AND P1, PT, R24, RZ, PT ;  /* 0x000000ff1800722a */ /* 0x000fdc0003f25000 */
[----:B------:R-:W-:Y:S05]  /*2a50*/  @!P1 BRA `(.L_x_22591) ;  /* 0x0000000000589947 */ /* 0x000fea0003800000 */
[----:B------:R-:W-:-:S13]  /*2a60*/  ISETP.GE.AND P1, PT, R25, RZ, PT ;  /* 0x000000ff1900720c */ /* 0x000fda0003f26270 */
[----:B------:R-:W-:Y:S01]  /*2a70*/  @!P1 MOV R2, 0x0 ;  /* 0x0000000000029802 */ /* 0x000fe20000000f00 */
[----:B------:R-:W-:Y:S01]  /*2a80*/  @!P1 IMAD.MOV.U32 R3, RZ, RZ, -0x80000 ;  /* 0xfff80000ff039424 */ /* 0x000fe200078e00ff */
[----:B------:R-:W-:Y:S06]  /*2a90*/  @!P1 BRA `(.L_x_22590) ;  /* 0x00000000004c9947 */ /* 0x000fec0003800000 */
[----:B------:R-:W-:-:S13]  /*2aa0*/  ISETP.GT.AND P1, PT, R25, 0x7fefffff, PT ;  /* 0x7fefffff1900780c */ /* 0x000fda0003f24270 */
[----:B------:R-:W-:Y:S05]  /*2ab0*/  @P1 BRA `(.L_x_22591) ;  /* 0x0000000000401947 */ /* 0x000fea0003800000 */
[----:B------:R-:W-:Y:S01]  /*2ac0*/  DMUL R24, R24, 8.11296384146066816958e+31 ;  /* 0x4690000018187828 */ /* 0x000fe20000000000 */
[----:B------:R-:W-:Y:S01]  /*2ad0*/  MOV R2, RZ ;  /* 0x000000ff00027202 */ /* 0x000fe20000000f00 */
[----:B------:R-:W-:Y:S01]  /*2ae0*/  IMAD.MOV.U32 R30, RZ, RZ, 0x0 ;  /* 0x00000000ff1e7424 */ /* 0x000fe200078e00ff */
        /* <DEDUP_REMOVED lines=13> */
.L_x_22591:
[----:B------:R-:W-:-:S11]  /*2bc0*/  DADD R2, R24, R24 ;  /* 0x0000000018027229 */ /* 0x000fd60000000018 */
.L_x_22590:
[----:B------:R-:W-:Y:S05]  /*2bd0*/  BSYNC B0 ;  /* 0x0000000000007941 */ /* 0x000fea0003800000 */
.L_x_22588:
[----:B------:R-:W-:Y:S01]  /*2be0*/  MOV R23, 0x0 ;  /* 0x0000000000177802 */ /* 0x000fe20000000f00 */
[----:B------:R-:W-:-:S03]  /*2bf0*/  IMAD.MOV.U32 R0, RZ, RZ, R2 ;  /* 0x000000ffff007224 */ /* 0x000fc600078e0002 */
[----:B------:R-:W-:Y:S05]  /*2c00*/  RET.REL.NODEC R22 `(_ZN2at6native29vectorized_elementwise_kernelILi2EZZZNS0_16sqrt_kernel_cudaERNS_18TensorIteratorBaseEENKUlvE0_clEvENKUlvE_clEvEUldE_St5arrayIPcLm2EEEEviT0_T1_) ;  /* 0xffffffd016fc7950 */ /* 0x000fea0003c3ffff */
.L_x_22592:
        /* <DEDUP_REMOVED lines=15> */
.L_x_36099:


//--------------------- .text._ZN2at6native29vectorized_elementwise_kernelILi4EZZZNS0_16sqrt_kernel_cudaERNS_18TensorIteratorBaseEENKUlvE0_clEvENKUlvE_clEvEUldE_St5arrayIPcLm2EEEEviT0_T1_ --------------------------
	.section	.text._ZN2at6native29vectorized_elementwise_kernelILi4EZZZNS0_16sqrt_kernel_cudaERNS_18TensorIteratorBaseEENKUlvE0_clEvENKUlvE_clEvEUldE_St5arrayIPcLm2EEEEviT0_T1_,"ax",@progbits
	.align	128
        .global         _ZN2at6native29vectorized_elementwise_kernelILi4EZZZNS0_16sqrt_kernel_cudaERNS_18TensorIteratorBaseEENKUlvE0_clEvENKUlvE_clEvEUldE_St5arrayIPcLm2EEEEviT0_T1_
        .type           _ZN2at6native29vectorized_elementwise_kernelILi4EZZZNS0_16sqrt_kernel_cudaERNS_18TensorIteratorBaseEENKUlvE0_clEvENKUlvE_clEvEUldE_St5arrayIPcLm2EEEEviT0_T1_,@function
        .size           _ZN2at6native29vectorized_elementwise_kernelILi4EZZZNS0_16sqrt_kernel_cudaERNS_18TensorIteratorBaseEENKUlvE0_clEvENKUlvE_clEvEUldE_St5arrayIPcLm2EEEEviT0_T1_,(.L_x_36100 - _ZN2at6native29vectorized_elementwise_kernelILi4EZZZNS0_16sqrt_kernel_cudaERNS_18TensorIteratorBaseEENKUlvE0_clEvENKUlvE_clEvEUldE_St5arrayIPcLm2EEEEviT0_T1_)
        .other          _ZN2at6native29vectorized_elementwise_kernelILi4EZZZNS0_16sqrt_kernel_cudaERNS_18TensorIteratorBaseEENKUlvE0_clEvENKUlvE_clEvEUldE_St5arrayIPcLm2EEEEviT0_T1_,@"STO_CUDA_ENTRY STV_DEFAULT"
_ZN2at6native29vectorized_elementwise_kernelILi4EZZZNS0_16sqrt_kernel_cudaERNS_18TensorIteratorBaseEENKUlvE0_clEvENKUlvE_clEvEUldE_St5arrayIPcLm2EEEEviT0_T1_:
.text._ZN2at6native29vectorized_elementwise_kernelILi4EZZZNS0_16sqrt_kernel_cudaERNS_18TensorIteratorBaseEENKUlvE0_clEvENKUlvE_clEvEUldE_St5arrayIPcLm2EEEEviT0_T1_:
        /* <DEDUP_REMOVED lines=46> */
[----:B-----5:R-:W-:Y:S05]  /*02e0*/  CALL.REL.NOINC `($__internal_5_$__cuda_sm20_dsqrt_rn_f64_mediumpath_v1) ;  /* 0x00000024008c7944 */ /* 0x020fea0003c00000 */
[----:B------:R-:W-:Y:S02]  /*02f0*/  IMAD.MOV.U32 R26, RZ, RZ, R0 ;  /* 0x000000ffff1a7224 */ /* 0x000fe400078e0000 */
[----:B------:R-:W-:-:S07]  /*0300*/  IMAD.MOV.U32 R27, RZ, RZ, R3 ;  /* 0x000000ffff1b7224 */ /* 0x000fce00078e0003 */
.L_x_22595:
[----:B------:R-:W-:Y:S05]  /*0310*/  BSYNC B1 ;  /* 0x0000000000017941 */ /* 0x000fea0003800000 */
.L_x_22594:
        /* <DEDUP_REMOVED lines=28> */
[----:B------:R-:W-:Y:S01]  /*04e0*/  IMAD.MOV.U32 R24, RZ, RZ, R0 ;  /* 0x000000ffff187224 */ /* 0x000fe200078e0000 */
[----:B------:R-:W-:-:S07]  /*04f0*/  MOV R25, R3 ;  /* 0x0000000300197202 */ /* 0x000fce0000000f00 */
.L_x_22597:
[----:B------:R-:W-:Y:S05]  /*0500*/  BSYNC B1 ;  /* 0x0000000000017941 */ /* 0x000fea0003800000 */
.L_x_22596:
        /* <DEDUP_REMOVED lines=28> */
[----:B------:R-:W-:Y:S05]  /*06d0*/  CALL.REL.NOINC `($__internal_5_$__cuda_sm20_dsqrt_rn_f64_mediumpath_v1) ;  /* 0x0000002000907944 */ /* 0x000fea0003c00000 */
[----:B------:R-:W-:Y:S01]  /*06e0*/  MOV R26, R0 ;  /* 0x00000000001a7202 */ /* 0x000fe20000000f00 */
[----:B------:R-:W-:-:S07]  /*06f0*/  IMAD.MOV.U32 R27, RZ, RZ, R3 ;  /* 0x000000ffff1b7224 */ /* 0x000fce00078e0003 */
.L_x_22599:
[----:B------:R-:W-:Y:S05]  /*0700*/  BSYNC B1 ;  /* 0x0000000000017941 */ /* 0x000fea0003800000 */
.L_x_22598:
        /* <DEDUP_REMOVED lines=27> */
[----:B------:R-:W-:Y:S05]  /*08c0*/  CALL.REL.NOINC `($__internal_5_$__cuda_sm20_dsqrt_rn_f64_mediumpath_v1) ;  /* 0x0000002000147944 */ /* 0x000fea0003c00000 */
[----:B------:R-:W-:Y:S02]  /*08d0*/  IMAD.MOV.U32 R24, RZ, RZ, R0 ;  /* 0x000000ffff187224 */ /* 0x000fe400078e0000 */
[----:B------:R-:W-:-:S07]  /*08e0*/  IMAD.MOV.U32 R25, RZ, RZ, R3 ;  /* 0x000000ffff197224 */ /* 0x000fce00078e0003 */
.L_x_22601:
[----:B------:R-:W-:Y:S05]  /*08f0*/  BSYNC B1 ;  /* 0x0000000000017941 */ /* 0x000fea0003800000 */
.L_x_22600:
        /* <DEDUP_REMOVED lines=28> */
[----:B------:R-:W-:Y:S05]  /*0ac0*/  CALL.REL.NOINC `($__internal_5_$__cuda_sm20_dsqrt_rn_f64_mediumpath_v1) ;  /* 0x0000001c00947944 */ /* 0x000fea0003c00000 */
[----:B------:R-:W-:Y:S01]  /*0ad0*/  IMAD.MOV.U32 R18, RZ, RZ, R0 ;  /* 0x000000ffff127224 */ /* 0x000fe200078e0000 */
[----:B------:R-:W-:-:S07]  /*0ae0*/  MOV R19, R3 ;  /* 0x0000000300137202 */ /* 0x000fce0000000f00 */
.L_x_22603:
[----:B------:R-:W-:Y:S05]  /*0af0*/  BSYNC B1 ;  /* 0x0000000000017941 */ /* 0x000fea0003800000 */
.L_x_22602:
        /* <DEDUP_REMOVED lines=30> */
.L_x_22605:
[----:B------:R-:W-:Y:S05]  /*0ce0*/  BSYNC B1 ;  /* 0x0000000000017941 */ /* 0x000fea0003800000 */
.L_x_22604:
        /* <DEDUP_REMOVED lines=29> */
[----:B------:R-:W-:Y:S02]  /*0ec0*/  IMAD.MOV.U32 R14, RZ, RZ, R0 ;  /* 0x000000ffff0e7224 */ /* 0x000fe400078e0000 */
[----:B------:R-:W-:-:S07]  /*0ed0*/  IMAD.MOV.U32 R15, RZ, RZ, R3 ;  /* 0x000000ffff0f7224 */ /* 0x000fce00078e0003 */
.L_x_22607:
[----:B------:R-:W-:Y:S05]  /*0ee0*/  BSYNC B1 ;  /* 0x0000000000017941 */ /* 0x000fea0003800000 */
.L_x_22606:
        /* <DEDUP_REMOVED lines=28> */
[----:B------:R-:W-:Y:S01]  /*10b0*/  IMAD.MOV.U32 R12, RZ, RZ, R0 ;  /* 0x000000ffff0c7224 */ /* 0x000fe200078e0000 */
[----:B------:R-:W-:-:S07]  /*10c0*/  MOV R13, R3 ;  /* 0x00000003000d7202 */ /* 0x000fce0000000f00 */
.L_x_22609:
[----:B------:R-:W-:Y:S05]  /*10d0*/  BSYNC B1 ;  /* 0x0000000000017941 */ /* 0x000fea0003800000 */
.L_x_22608:
[----:B------:R-:W-:Y:S01]  /*10e0*/  STG.E.128 desc[UR4][R32.64+0x1010], R12 ;  /* 0x0010100c20007986 */ /* 0x000fe2000c101d04 */
[----:B------:R-:W-:Y:S05]  /*10f0*/  EXIT ;  /* 0x000000000000794d */ /* 0x000fea0003800000 */
.L_x_22593:
        /* <DEDUP_REMOVED lines=84> */
[----:B------:R-:W-:Y:S05]  /*1640*/  CALL.REL.NOINC `($__internal_5_$__cuda_sm20_dsqrt_rn_f64_mediumpath_v1) ;  /* 0x0000001000b47944 */ /* 0x000fea0003c00000 */
[----:B------:R-:W-:Y:S01]  /*1650*/  MOV R32, R0 ;  /* 0x0000000000207202 */ /* 0x000fe20000000f00 */
[----:B------:R-:W-:-:S07]  /*1660*/  IMAD.MOV.U32 R33, RZ, RZ, R3 ;  /* 0x000000ffff217224 */ /* 0x000fce00078e0003 */
.L_x_22611:
[----:B------:R-:W-:Y:S05]  /*1670*/  BSYNC B1 ;  /* 0x0000000000017941 */ /* 0x000fea0003800000 */
.L_x_22610:
        /* <DEDUP_REMOVED lines=31> */
[----:B------:R-:W-:Y:S01]  /*1870*/  IMAD.MOV.U32 R28, RZ, RZ, R0 ;  /* 0x000000ffff1c7224 */ /* 0x000fe200078e0000 */
[----:B------:R-:W-:-:S07]  /*1880*/  MOV R29, R3 ;  /* 0x00000003001d7202 */ /* 0x000fce0000000f00 */
.L_x_22613:
[----:B------:R-:W-:Y:S05]  /*1890*/  BSYNC B1 ;  /* 0x0000000000017941 */ /* 0x000fea0003800000 */
.L_x_22612:
        /* <DEDUP_REMOVED lines=30> */
[----:B------:R-:W-:Y:S05]  /*1a80*/  CALL.REL.NOINC `($__internal_5_$__cuda_sm20_dsqrt_rn_f64_mediumpath_v1) ;  /* 0x0000000c00a47944 */ /* 0x000fea0003c00000 */
[----:B------:R-:W-:Y:S01]  /*1a90*/  MOV R20, R0 ;  /* 0x0000000000147202 */ /* 0x000fe20000000f00 */
[----:B------:R-:W-:-:S07]  /*1aa0*/  IMAD.MOV.U32 R21, RZ, RZ, R3 ;  /* 0x000000ffff157224 */ /* 0x000fce00078e0003 */
.L_x_22615:
[----:B------:R-:W-:Y:S05]  /*1ab0*/  BSYNC B1 ;  /* 0x0000000000017941 */ /* 0x000fea0003800000 */
.L_x_22614:
        /* <DEDUP_REMOVED lines=33> */
.L_x_22617:
[----:B------:R-:W-:Y:S05]  /*1cd0*/  BSYNC B1 ;  /* 0x0000000000017941 */ /* 0x000fea0003800000 */
.L_x_22616:
        /* <DEDUP_REMOVED lines=33> */
.L_x_22619:
[----:B------:R-:W-:Y:S05]  /*1ef0*/  BSYNC B1 ;  /* 0x0000000000017941 */ /* 0x000fea0003800000 */
.L_x_22618:
        /* <DEDUP_REMOVED lines=33> */
.L_x_22621:
[----:B------:R-:W-:Y:S05]  /*2110*/  BSYNC B1 ;  /* 0x0000000000017941 */ /* 0x000fea0003800000 */
.L_x_22620:
        /* <DEDUP_REMOVED lines=33> */
.L_x_22623:
[----:B------:R-:W-:Y:S05]  /*2330*/  BSYNC B1 ;  /* 0x0000000000017941 */ /* 0x000fea0003800000 */
.L_x_22622:
        /* <DEDUP_REMOVED lines=33> */
.L_x_22625:
[----:B------:R-:W-:Y:S05]  /*2550*/  BSYNC B1 ;  /* 0x0000000000017941 */ /* 0x000fea0003800000 */
.L_x_22624:
        /* <DEDUP_REMOVED lines=22> */
.L_x_22628:
[----:B------:R-:W-:-:S13]  /*26c0*/  ISETP.GE.AND P0, PT, R26, R36, PT ;  /* 0x000000241a00720c */ /* 0x000fda0003f06270 */
[----:B------:R-:W-:Y:S05]  /*26d0*/  @P0 BRA `(.L_x_22630) ;  /* 0x0000000000300947 */ /* 0x000fea0003800000 */
[----:B0-----:R-:W0:Y:S01]  /*26e0*/  LDC.64 R2, c[0x0][0x218] ;  /* 0x00008600ff027b82 */ /* 0x001e220000000a00 */
[----:B------:R-:W-:Y:S01]  /*26f0*/  IMAD.IADD R5, R27, 0x1, R26 ;  /* 0x000000011b057824 */ /* 0x000fe200078e021a */
[----:B------:R-:W-:-:S03]  /*2700*/  IADD3 R26, R26, 0x80, RZ ;  /* 0x000000801a1a7810 */ /* 0x000fc60007ffe0ff */
[----:B0-----:R-:W-:-:S05]  /*2710*/  IMAD.WIDE.U32 R2, R5, 0x8, R2 ;  /* 0x0000000805027825 */ /* 0x001fca00078e0002 */
[----:B------:R1:W-:Y:S02]  /*2720*/  STG.E.64 desc[UR4][R2.64], R18 ;  /* 0x0000001202007986 */ /* 0x0003e4000c101b04 */
.L_x_22629:
[----:B------:R-:W-:-:S13]  /*2730*/  ISETP.GE.AND P0, PT, R26, R36, PT ;  /* 0x000000241a00720c */ /* 0x000fda0003f06270 */
[----:B------:R-:W-:Y:S05]  /*2740*/  @P0 BRA `(.L_x_22631) ;  /* 0x0000000000340947 */ /* 0x000fea0003800000 */
[----:B01----:R-:W0:Y:S01]  /*2750*/  LDC.64 R2, c[0x0][0x218] ;  /* 0x00008600ff027b82 */ /* 0x003e220000000a00 */
[----:B------:R-:W-:Y:S01]  /*2760*/  IMAD.IADD R5, R27, 0x1, R26 ;  /* 0x000000011b057824 */ /* 0x000fe200078e021a */
[----:B------:R-:W-:-:S03]  /*2770*/  IADD3 R26, R26, 0x80, RZ ;  /* 0x000000801a1a7810 */ /* 0x000fc60007ffe0ff */
[----:B0-----:R-:W-:-:S05]  /*2780*/  IMAD.WIDE.U32 R2, R5, 0x8, R2 ;  /* 0x0000000805027825 */ /* 0x001fca00078e0002 */
[----:B------:R1:W-:Y:S02]  /*2790*/  STG.E.64 desc[UR4][R2.64], R16 ;  /* 0x0000001002007986 */ /* 0x0003e4000c101b04 */
.L_x_22630:
        /* <DEDUP_REMOVED lines=8> */
.L_x_22631:
[----:B------:R-:W-:Y:S05]  /*2820*/  BSYNC B1 ;  /* 0x0000000000017941 */ /* 0x000fea0003800000 */
.L_x_22627:
[----:B------:R-:W-:-:S13]  /*2830*/  ISETP.GE.AND P0, PT, R26, R36, PT ;  /* 0x000000241a00720c */ /* 0x000fda0003f06270 */
[----:B012---:R-:W0:Y:S01]  /*2840*/  @!P0 LDC.64 R2, c[0x0][0x218] ;  /* 0x00008600ff028b82 */ /* 0x007e220000000a00 */
[----:B------:R-:W-:Y:S01]  /*2850*/  @!P0 IMAD.IADD R5, R27, 0x1, R26 ;  /* 0x000000011b058824 */ /* 0x000fe200078e021a */
[----:B------:R-:W-:-:S03]  /*2860*/  @!P0 IADD3 R26, R26, 0x80, RZ ;  /* 0x000000801a1a8810 */ /* 0x000fc60007ffe0ff */
[----:B0-----:R-:W-:-:S05]  /*2870*/  @!P0 IMAD.WIDE.U32 R2, R5, 0x8, R2 ;  /* 0x0000000805028825 */ /* 0x001fca00078e0002 */
[----:B------:R2:W-:Y:S02]  /*2880*/  @!P0 STG.E.64 desc[UR4][R2.64], R12 ;  /* 0x0000000c02008986 */ /* 0x0005e4000c101b04 */
.L_x_22632:
[----:B------:R-:W-:Y:S05]  /*2890*/  BSYNC B0 ;  /* 0x0000000000007941 */ /* 0x000fea0003800000 */
.L_x_22626:
        /* <DEDUP_REMOVED lines=8> */
        .weak           $__internal_5_$__cuda_sm20_dsqrt_rn_f64_mediumpath_v1
        .type           $__internal_5_$__cuda_sm20_dsqrt_rn_f64_mediumpath_v1,@function
        .size           $__internal_5_$__cuda_sm20_dsqrt_rn_f64_mediumpath_v1,(.L_x_36100 - $__internal_5_$__cuda_sm20_dsqrt_rn_f64_mediumpath_v1)
$__internal_5_$__cuda_sm20_dsqrt_rn_f64_mediumpath_v1:
        /* <DEDUP_REMOVED lines=18> */
.L_x_22634:
        /* <DEDUP_REMOVED lines=24> */
.L_x_22636:
[----:B------:R-:W-:-:S11]  /*2bc0*/  DADD R2, R24, R24 ;  /* 0x0000000018027229 */ /* 0x000fd60000000018 */
.L_x_22635:
[----:B------:R-:W-:Y:S05]  /*2bd0*/  BSYNC B0 ;  /* 0x0000000000007941 */ /* 0x000fea0003800000 */
.L_x_22633:
[----:B------:R-:W-:Y:S01]  /*2be0*/  MOV R23, 0x0 ;  /* 0x0000000000177802 */ /* 0x000fe20000000f00 */
[----:B------:R-:W-:-:S03]  /*2bf0*/  IMAD.MOV.U32 R0, RZ, RZ, R2 ;  /* 0x000000ffff007224 */ /* 0x000fc600078e0002 */
[----:B------:R-:W-:Y:S05]  /*2c00*/  RET.REL.NODEC R22 `(_ZN2at6native29vectorized_elementwise_kernelILi4EZZZNS0_16sqrt_kernel_cudaERNS_18TensorIteratorBaseEENKUlvE0_clEvENKUlvE_clEvEUldE_St5arrayIPcLm2EEEEviT0_T1_) ;  /* 0xffffffd016fc7950 */ /* 0x000fea0003c3ffff */
.L_x_22637:
        /* <DEDUP_REMOVED lines=15> */
.L_x_36100:


//--------------------- .text._ZN2at6native29vectorized_elementwise_kernelILi8EZZZNS0_16sqrt_kernel_cudaERNS_18TensorIteratorBaseEENKUlvE0_clEvENKUlvE_clEvEUldE_St5arrayIPcLm2EEEEviT0_T1_ --------------------------
	.section	.text._ZN2at6native29vectorized_elementwise_kernelILi8EZZZNS0_16sqrt_kernel_cudaERNS_18TensorIteratorBaseEENKUlvE0_clEvENKUlvE_clEvEUldE_St5arrayIPcLm2EEEEviT0_T1_,"ax",@progbits
	.align	128
        .global         _ZN2at6native29vectorized_elementwise_kernelILi8EZZZNS0_16sqrt_kernel_cudaERNS_18TensorIteratorBaseEENKUlvE0_clEvENKUlvE_clEvEUldE_St5arrayIPcLm2EEEEviT0_T1_
        .type           _ZN2at6native29vectorized_elementwise_kernelILi8EZZZNS0_16sqrt_kernel_cudaERNS_18TensorIteratorBaseEENKUlvE0_clEvENKUlvE_clEvEUldE_St5arrayIPcLm2EEEEviT0_T1_,@function
        .size           _ZN2at6native29vectorized_elementwise_kernelILi8EZZZNS0_16sqrt_kernel_cudaERNS_18TensorIteratorBaseEENKUlvE0_clEvENKUlvE_clEvEUldE_St5arrayIPcLm2EEEEviT0_T1_,(.L_x_36101 - _ZN2at6native29vectorized_elementwise_kernelILi8EZZZNS0_16sqrt_kernel_cudaERNS_18TensorIteratorBaseEENKUlvE0_clEvENKUlvE_clEvEUldE_St5arrayIPcLm2EEEEviT0_T1_)
        .other          _ZN2at6native29vectorized_elementwise_kernelILi8EZZZNS0_16sqrt_kernel_cudaERNS_18TensorIteratorBaseEENKUlvE0_clEvENKUlvE_clEvEUldE_St5arrayIPcLm2EEEEviT0_T1_,@"STO_CUDA_ENTRY STV_DEFAULT"
_ZN2at6native29vectorized_elementwise_kernelILi8EZZZNS0_16sqrt_kernel_cudaERNS_18TensorIteratorBaseEENKUlvE0_clEvENKUlvE_clEvEUldE_St5arrayIPcLm2EEEEviT0_T1_:
.text._ZN2at6native29vectorized_elementwise_kernelILi8EZZZNS0_16sqrt_kernel_cudaERNS_18TensorIteratorBaseEENKUlvE0_clEvENKUlvE_clEvEUldE_St5arrayIPcLm2EEEEviT0_T1_:
        /* <DEDUP_REMOVED lines=46> */
[----:B-----5:R-:W-:Y:S05]  /*02e0*/  CALL.REL.NOINC `($__internal_6_$__cuda_sm20_dsqrt_rn_f64_mediumpath_v1) ;  /* 0x00000024008c7944 */ /* 0x020fea0003c00000 */
[----:B------:R-:W-:Y:S02]  /*02f0*/  IMAD.MOV.U32 R26, RZ, RZ, R0 ;  /* 0x000000ffff1a7224 */ /* 0x000fe400078e0000 */
[----:B------:R-:W-:-:S07]  /*0300*/  IMAD.MOV.U32 R27, RZ, RZ, R3 ;  /* 0x000000ffff1b7224 */ /* 0x000fce00078e0003 */
.L_x_22640:
[----:B------:R-:W-:Y:S05]  /*0310*/  BSYNC B1 ;  /* 0x0000000000017941 */ /* 0x000fea0003800000 */
.L_x_22639:
        /* <DEDUP_REMOVED lines=28> */
[----:B------:R-:W-:Y:S01]  /*04e0*/  IMAD.MOV.U32 R24, RZ, RZ, R0 ;  /* 0x000000ffff187224 */ /* 0x000fe200078e0000 */
[----:B------:R-:W-:-:S07]  /*04f0*/  MOV R25, R3 ;  /* 0x0000000300197202 */ /* 0x000fce0000000f00 */
.L_x_22642:
[----:B------:R-:W-:Y:S05]  /*0500*/  BSYNC B1 ;  /* 0x0000000000017941 */ /* 0x000fea0003800000 */
.L_x_22641:
        /* <DEDUP_REMOVED lines=28> */
[----:B------:R-:W-:Y:S05]  /*06d0*/  CALL.REL.NOINC `($__internal_6_$__cuda_sm20_dsqrt_rn_f64_mediumpath_v1) ;  /* 0x0000002000907944 */ /* 0x000fea0003c00000 */
[----:B------:R-:W-:Y:S01]  /*06e0*/  MOV R26, R0 ;  /* 0x00000000001a7202 */ /* 0x000fe20000000f00 */
[----:B------:R-:W-:-:S07]  /*06f0*/  IMAD.MOV.U32 R27, RZ, RZ, R3 ;  /* 0x000000ffff1b7224 */ /* 0x000fce00078e0003 */
.L_x_22644:
[----:B------:R-:W-:Y:S05]  /*0700*/  BSYNC B1 ;  /* 0x0000000000017941 */ /* 0x000fea0003800000 */
.L_x_22643:
        /* <DEDUP_REMOVED lines=27> */
[----:B------:R-:W-:Y:S05]  /*08c0*/  CALL.REL.NOINC `($__internal_6_$__cuda_sm20_dsqrt_rn_f64_mediumpath_v1) ;  /* 0x0000002000147944 */ /* 0x000fea0003c00000 */
[----:B------:R-:W-:Y:S02]  /*08d0*/  IMAD.MOV.U32 R24, RZ, RZ, R0 ;  /* 0x000000ffff187224 */ /* 0x000fe400078e0000 */
[----:B------:R-:W-:-:S07]  /*08e0*/  IMAD.MOV.U32 R25, RZ, RZ, R3 ;  /* 0x000000ffff197224 */ /* 0x000fce00078e0003 */
.L_x_22646:
[----:B------:R-:W-:Y:S05]  /*08f0*/  BSYNC B1 ;  /* 0x0000000000017941 */ /* 0x000fea0003800000 */
.L_x_22645:
        /* <DEDUP_REMOVED lines=28> */
[----:B------:R-:W-:Y:S05]  /*0ac0*/  CALL.REL.NOINC `($__internal_6_$__cuda_sm20_dsqrt_rn_f64_mediumpath_v1) ;  /* 0x0000001c00947944 */ /* 0x000fea0003c00000 */
[----:B------:R-:W-:Y:S01]  /*0ad0*/  IMAD.MOV.U32 R18, RZ, RZ, R0 ;  /* 0x000000ffff127224 */ /* 0x000fe200078e0000 */
[----:B------:R-:W-:-:S07]  /*0ae0*/  MOV R19, R3 ;  /* 0x0000000300137202 */ /* 0x000fce0000000f00 */
.L_x_22648:
[----:B------:R-:W-:Y:S05]  /*0af0*/  BSYNC B1 ;  /* 0x0000000000017941 */ /* 0x000fea0003800000 */
.L_x_22647:
        /* <DEDUP_REMOVED lines=30> */
.L_x_22650:
[----:B------:R-:W-:Y:S05]  /*0ce0*/  BSYNC B1 ;  /* 0x0000000000017941 */ /* 0x000fea0003800000 */
.L_x_22649:
        /* <DEDUP_REMOVED lines=29> */
[----:B------:R-:W-:Y:S02]  /*0ec0*/  IMAD.MOV.U32 R14, RZ, RZ, R0 ;  /* 0x000000ffff0e7224 */ /* 0x000fe400078e0000 */
[----:B------:R-:W-:-:S07]  /*0ed0*/  IMAD.MOV.U32 R15, RZ, RZ, R3 ;  /* 0x000000ffff0f7224 */ /* 0x000fce00078e0003 */
.L_x_22652:
[----:B------:R-:W-:Y:S05]  /*0ee0*/  BSYNC B1 ;  /* 0x0000000000017941 */ /* 0x000fea0003800000 */
.L_x_22651:
        /* <DEDUP_REMOVED lines=28> */
[----:B------:R-:W-:Y:S01]  /*10b0*/  IMAD.MOV.U32 R12, RZ, RZ, R0 ;  /* 0x000000ffff0c7224 */ /* 0x000fe200078e0000 */
[----:B------:R-:W-:-:S07]  /*10c0*/  MOV R13, R3 ;  /* 0x00000003000d7202 */ /* 0x000fce0000000f00 */
.L_x_22654:
[----:B------:R-:W-:Y:S05]  /*10d0*/  BSYNC B1 ;  /* 0x0000000000017941 */ /* 0x000fea0003800000 */
.L_x_22653:
[----:B------:R-:W-:Y:S01]  /*10e0*/  STG.E.128 desc[UR4][R32.64+0x30], R12 ;  /* 0x0000300c20007986 */ /* 0x000fe2000c101d04 */
[----:B------:R-:W-:Y:S05]  /*10f0*/  EXIT ;  /* 0x000000000000794d */ /* 0x000fea0003800000 */
.L_x_22638:
        /* <DEDUP_REMOVED lines=84> */
[----:B------:R-:W-:Y:S05]  /*1640*/  CALL.REL.NOINC `($__internal_6_$__cuda_sm20_dsqrt_rn_f64_mediumpath_v1) ;  /* 0x0000001000b47944 */ /* 0x000fea0003c00000 */
[----:B------:R-:W-:Y:S01]  /*1650*/  MOV R32, R0 ;  /* 0x0000000000207202 */ /* 0x000fe20000000f00 */
[----:B------:R-:W-:-:S07]  /*1660*/  IMAD.MOV.U32 R33, RZ, RZ, R3 ;  /* 0x000000ffff217224 */ /* 0x000fce00078e0003 */
.L_x_22656:
[----:B------:R-:W-:Y:S05]  /*1670*/  BSYNC B1 ;  /* 0x0000000000017941 */ /* 0x000fea0003800000 */
.L_x_22655:
        /* <DEDUP_REMOVED lines=31> */
[----:B------:R-:W-:Y:S01]  /*1870*/  IMAD.MOV.U32 R28, RZ, RZ, R0 ;  /* 0x000000ffff1c7224 */ /* 0x000fe200078e0000 */
[----:B------:R-:W-:-:S07]  /*1880*/  MOV R29, R3 ;  /* 0x00000003001d7202 */ /* 0x000fce0000000f00 */
.L_x_22658:
[----:B------:R-:W-:Y:S05]  /*1890*/  BSYNC B1 ;  /* 0x0000000000017941 */ /* 0x000fea0003800000 */
.L_x_22657:
        /* <DEDUP_REMOVED lines=30> */
[----:B------:R-:W-:Y:S05]  /*1a80*/  CALL.REL.NOINC `($__internal_6_$__cuda_sm20_dsqrt_rn_f64_mediumpath_v1) ;  /* 0x0000000c00a47944 */ /* 0x000fea0003c00000 */
[----:B------:R-:W-:Y:S01]  /*1a90*/  MOV R20, R0 ;  /* 0x0000000000147202 */ /* 0x000fe20000000f00 */
[----:B------:R-:W-:-:S07]  /*1aa0*/  IMAD.MOV.U32 R21, RZ, RZ, R3 ;  /* 0x000000ffff157224 */ /* 0x000fce00078e0003 */
.L_x_22660:
[----:B------:R-:W-:Y:S05]  /*1ab0*/  BSYNC B1 ;  /* 0x0000000000017941 */ /* 0x000fea0003800000 */
.L_x_22659:
        /* <DEDUP_REMOVED lines=33> */
.L_x_22662:
[----:B------:R-:W-:Y:S05]  /*1cd0*/  BSYNC B1 ;  /* 0x0000000000017941 */ /* 0x000fea0003800000 */
.L_x_22661:
        /* <DEDUP_REMOVED lines=33> */
.L_x_22664:
[----:B------:R-:W-:Y:S05]  /*1ef0*/  BSYNC B1 ;  /* 0x0000000000017941 */ /* 0x000fea0003800000 */
.L_x_22663:
        /* <DEDUP_REMOVED lines=33> */
.L_x_22666:
[----:B------:R-:W-:Y:S05]  /*2110*/  BSYNC B1 ;  /* 0x0000000000017941 */ /* 0x000fea0003800000 */
.L_x_22665:
        /* <DEDUP_REMOVED lines=33> */
.L_x_22668:
[----:B------:R-:W-:Y:S05]  /*2330*/  BSYNC B1 ;  /* 0x0000000000017941 */ /* 0x000fea0003800000 */
.L_x_22667:
        /* <DEDUP_REMOVED lines=33> */
.L_x_22670:
[----:B------:R-:W-:Y:S05]  /*2550*/  BSYNC B1 ;  /* 0x0000000000017941 */ /* 0x000fea0003800000 */
.L_x_22669:
        /* <DEDUP_REMOVED lines=22> */
.L_x_22673:
[----:B------:R-:W-:-:S13]  /*26c0*/  ISETP.GE.AND P0, PT, R26, R36, PT ;  /* 0x000000241a00720c */ /* 0x000fda0003f06270 */
[----:B------:R-:W-:Y:S05]  /*26d0*/  @P0 BRA `(.L_x_22675) ;  /* 0x0000000000300947 */ /* 0x000fea0003800000 */
[----:B0-----:R-:W0:Y:S01]  /*26e0*/  LDC.64 R2, c[0x0][0x218] ;  /* 0x00008600ff027b82 */ /* 0x001e220000000a00 */
[----:B------:R-:W-:Y:S01]  /*26f0*/  IMAD.IADD R5, R27, 0x1, R26 ;  /* 0x000000011b057824 */ /* 0x000fe200078e021a */
[----:B------:R-:W-:-:S03]  /*2700*/  IADD3 R26, R26, 0x80, RZ ;  /* 0x000000801a1a7810 */ /* 0x000fc60007ffe0ff */
[----:B0-----:R-:W-:-:S05]  /*2710*/  IMAD.WIDE.U32 R2, R5, 0x8, R2 ;  /* 0x0000000805027825 */ /* 0x001fca00078e0002 */
[----:B------:R1:W-:Y:S02]  /*2720*/  STG.E.64 desc[UR4][R2.64], R18 ;  /* 0x0000001202007986 */ /* 0x0003e4000c101b04 */
.L_x_22674:
[----:B------:R-:W-:-:S13]  /*2730*/  ISETP.GE.AND P0, PT, R26, R36, PT ;  /* 0x000000241a00720c */ /* 0x000fda0003f06270 */
[----:B------:R-:W-:Y:S05]  /*2740*/  @P0 BRA `(.L_x_22676) ;  /* 0x0000000000340947 */ /* 0x000fea0003800000 */
[----:B01----:R-:W0:Y:S01]  /*2750*/  LDC.64 R2, c[0x0][0x218] ;  /* 0x00008600ff027b82 */ /* 0x003e220000000a00 */
[----:B------:R-:W-:Y:S01]  /*2760*/  IMAD.IADD R5, R27, 0x1, R26 ;  /* 0x000000011b057824 */ /* 0x000fe200078e021a */
[----:B------:R-:W-:-:S03]  /*2770*/  IADD3 R26, R26, 0x80, RZ ;  /* 0x000000801a1a7810 */ /* 0x000fc60007ffe0ff */
[----:B0-----:R-:W-:-:S05]  /*2780*/  IMAD.WIDE.U32 R2, R5, 0x8, R2 ;  /* 0x0000000805027825 */ /* 0x001fca00078e0002 */
[----:B------:R1:W-:Y:S02]  /*2790*/  STG.E.64 desc[UR4][R2.64], R16 ;  /* 0x0000001002007986 */ /* 0x0003e4000c101b04 */
.L_x_22675:
        /* <DEDUP_REMOVED lines=8> */
.L_x_22676:
[----:B------:R-:W-:Y:S05]  /*2820*/  BSYNC B1 ;  /* 0x0000000000017941 */ /* 0x000fea0003800000 */
.L_x_22672:
[----:B------:R-:W-:-:S13]  /*2830*/  ISETP.GE.AND P0, PT, R26, R36, PT ;  /* 0x000000241a00720c */ /* 0x000fda0003f06270 */
[----:B012---:R-:W0:Y:S01]  /*2840*/  @!P0 LDC.64 R2, c[0x0][0x218] ;  /* 0x00008600ff028b82 */ /* 0x007e220000000a00 */
[----:B------:R-:W-:Y:S01]  /*2850*/  @!P0 IMAD.IADD R5, R27, 0x1, R26 ;  /* 0x000000011b058824 */ /* 0x000fe200078e021a */
[----:B------:R-:W-:-:S03]  /*2860*/  @!P0 IADD3 R26, R26, 0x80, RZ ;  /* 0x000000801a1a8810 */ /* 0x000fc60007ffe0ff */
[----:B0-----:R-:W-:-:S05]  /*2870*/  @!P0 IMAD.WIDE.U32 R2, R5, 0x8, R2 ;  /* 0x0000000805028825 */ /* 0x001fca00078e0002 */
[----:B------:R2:W-:Y:S02]  /*2880*/  @!P0 STG.E.64 desc[UR4][R2.64], R12 ;  /* 0x0000000c02008986 */ /* 0x0005e4000c101b04 */
.L_x_22677:
[----:B------:R-:W-:Y:S05]  /*2890*/  BSYNC B0 ;  /* 0x0000000000007941 */ /* 0x000fea0003800000 */
.L_x_22671:
        /* <DEDUP_REMOVED lines=8> */
        .weak           $__internal_6_$__cuda_sm20_dsqrt_rn_f64_mediumpath_v1
        .type           $__internal_6_$__cuda_sm20_dsqrt_rn_f64_mediumpath_v1,@function
        .size           $__internal_6_$__cuda_sm20_dsqrt_rn_f64_mediumpath_v1,(.L_x_36101 - $__internal_6_$__cuda_sm20_dsqrt_rn_f64_mediumpath_v1)
$__internal_6_$__cuda_sm20_dsqrt_rn_f64_mediumpath_v1:
        /* <DEDUP_REMOVED lines=18> */
.L_x_22679:
        /* <DEDUP_REMOVED lines=24> */
.L_x_22681:
[----:B------:R-:W-:-:S11]  /*2bc0*/  DADD R2, R24, R24 ;  /* 0x0000000018027229 */ /* 0x000fd60000000018 */
.L_x_22680:
[----:B------:R-:W-:Y:S05]  /*2bd0*/  BSYNC B0 ;  /* 0x0000000000007941 */ /* 0x000fea0003800000 */
.L_x_22678:
[----:B------:R-:W-:Y:S01]  /*2be0*/  MOV R23, 0x0 ;  /* 0x0000000000177802 */ /* 0x000fe20000000f00 */
[----:B------:R-:W-:-:S03]  /*2bf0*/  IMAD.MOV.U32 R0, RZ, RZ, R2 ;  /* 0x000000ffff007224 */ /* 0x000fc600078e0002 */
[----:B------:R-:W-:Y:S05]  /*2c00*/  RET.REL.NODEC R22 `(_ZN2at6native29vectorized_elementwise_kernelILi8EZZZNS0_16sqrt_kernel_cudaERNS_18TensorIteratorBaseEENKUlvE0_clEvENKUlvE_clEvEUldE_St5arrayIPcLm2EEEEviT0_T1_) ;  /* 0xffffffd016fc7950 */ /* 0x000fea0003c3ffff */
.L_x_22682:
        /* <DEDUP_REMOVED lines=15> */
.L_x_36101:


//--------------------- .text._ZN2at6native18elementwise_kernelILi128ELi4EZNS0_15gpu_kernel_implIZZZNS0_17rsqrt_kernel_cudaERNS_18TensorIteratorBaseEENKUlvE0_clEvENKUlvE2_clEvEUlN3c104HalfEE_EEvS4_RKT_EUliE_EEviT1_ --------------------------
	.section	.text._ZN2at6native18elementwise_kernelILi128ELi4EZNS0_15gpu_kernel_implIZZZNS0_17rsqrt_kernel_cudaERNS_18TensorIteratorBaseEENKUlvE0_clEvENKUlvE2_clEvEUlN3c104HalfEE_EEvS4_RKT_EUliE_EEviT1_,"ax",@progbits
	.align	128
        .global         _ZN2at6native18elementwise_kernelILi128ELi4EZNS0_15gpu_kernel_implIZZZNS0_17rsqrt_kernel_cudaERNS_18TensorIteratorBaseEENKUlvE0_clEvENKUlvE2_clEvEUlN3c104HalfEE_EEvS4_RKT_EUliE_EEviT1_
        .type           _ZN2at6native18elementwise_kernelILi128ELi4EZNS0_15gpu_kernel_implIZZZNS0_17rsqrt_kernel_cudaERNS_18TensorIteratorBaseEENKUlvE0_clEvENKUlvE2_clEvEUlN3c104HalfEE_EEvS4_RKT_EUliE_EEviT1_,@function
        .size           _ZN2at6native18elementwise_kernelILi128ELi4EZNS0_15gpu_kernel_implIZZZNS0_17rsqrt_kernel_cudaERNS_18TensorIteratorBaseEENKUlvE0_clEvENKUlvE2_clEvEUlN3c104HalfEE_EEvS4_RKT_EUliE_EEviT1_,(.L_x_36375 - _ZN2at6native18elementwise_kernelILi128ELi4EZNS0_15gpu_kernel_implIZZZNS0_17rsqrt_kernel_cudaERNS_18TensorIteratorBaseEENKUlvE0_clEvENKUlvE2_clEvEUlN3c104HalfEE_EEvS4_RKT_EUliE_EEviT1_)
        .other          _ZN2at6native18elementwise_kernelILi128ELi4EZNS0_15gpu_kernel_implIZZZNS0_17rsqrt_kernel_cudaERNS_18TensorIteratorBaseEENKUlvE0_clEvENKUlvE2_clEvEUlN3c104HalfEE_EEvS4_RKT_EUliE_EEviT1_,@"STO_CUDA_ENTRY STV_DEFAULT"
_ZN2at6native18elementwise_kernelILi128ELi4EZNS0_15gpu_kernel_implIZZZNS0_17rsqrt_kernel_cudaERNS_18TensorIteratorBaseEENKUlvE0_clEvENKUlvE2_clEvEUlN3c104HalfEE_EEvS4_RKT_EUliE_EEviT1_:
.text._ZN2at6native18elementwise_kernelILi128ELi4EZNS0_15gpu_kernel_implIZZZNS0_17rsqrt_kernel_cudaERNS_18TensorIteratorBaseEENKUlvE0_clEvENKUlvE2_clEvEUlN3c104HalfEE_EEvS4_RKT_EUliE_EEviT1_:
        /* <DEDUP_REMOVED lines=313> */
.L_x_22685:
        /* <DEDUP_REMOVED lines=22> */
.L_x_22689:
[----:B------:R-:W2:Y:S02]  /*14f0*/  LDG.E.U8 R2, desc[UR36][R2.64] ;  /* 0x0000002402027981 */ /* 0x000ea4000c1e1100 */
[----:B--2---:R-:W-:-:S04]  /*1500*/  I2FP.F32.U32 R0, R2 ;  /* 0x0000000200007245 */ /* 0x004fc80000201000 */
[----:B------:R-:W-:Y:S01]  /*1510*/  F2FP.F16.F32.PACK_AB R0, RZ, R0 ;  /* 0x00000000ff00723e */ /* 0x000fe200000000ff */
[----:B------:R-:W-:Y:S06]  /*1520*/  BRA `(.L_x_22691) ;  /* 0x0000000c00887947 */ /* 0x000fec0003800000 */
.L_x_22688:
        /* <DEDUP_REMOVED lines=10> */
.L_x_22693:
[----:B------:R-:W2:Y:S02]  /*15d0*/  LDG.E R2, desc[UR36][R2.64] ;  /* 0x0000002402027981 */ /* 0x000ea4000c1e1900 */
[----:B--2---:R-:W-:-:S04]  /*15e0*/  I2FP.F32.S32 R0, R2 ;  /* 0x0000000200007245 */ /* 0x004fc80000201400 */
[----:B------:R-:W-:Y:S01]  /*15f0*/  F2FP.F16.F32.PACK_AB R0, RZ, R0 ;  /* 0x00000000ff00723e */ /* 0x000fe200000000ff */
[----:B------:R-:W-:Y:S06]  /*1600*/  BRA `(.L_x_22691) ;  /* 0x0000000c00507947 */ /* 0x000fec0003800000 */
.L_x_22692:
[----:B------:R-:W2:Y:S02]  /*1610*/  LDG.E.U16 R2, desc[UR36][R2.64] ;  /* 0x0000002402027981 */ /* 0x000ea4000c1e1500 */
[----:B--2---:R-:W0:Y:S02]  /*1620*/  I2F.S16 R0, R2 ;  /* 0x0000000200007306 */ /* 0x004e240000101400 */
[----:B0-----:R-:W-:Y:S01]  /*1630*/  F2FP.F16.F32.PACK_AB R0, RZ, R0 ;  /* 0x00000000ff00723e */ /* 0x001fe200000000ff */
[----:B------:R-:W-:Y:S06]  /*1640*/  BRA `(.L_x_22691) ;  /* 0x0000000c00407947 */ /* 0x000fec0003800000 */
.L_x_22687:
        /* <DEDUP_REMOVED lines=9> */
.L_x_22695:
[----:B------:R0:W5:Y:S01]  /*16e0*/  LDG.E.U16 R0, desc[UR36][R2.64] ;  /* 0x0000002402007981 */ /* 0x000162000c1e1500 */
[----:B------:R-:W-:Y:S05]  /*16f0*/  BRA `(.L_x_22691) ;  /* 0x0000000c00147947 */ /* 0x000fea0003800000 */
.L_x_22694:
        /* <DEDUP_REMOVED lines=9> */
.L_x_22697:
[----:B------:R1:W5:Y:S01]  /*1790*/  LDG.E.U16 R0, desc[UR36][R2.64] ;  /* 0x0000002402007981 */ /* 0x000362000c1e1500 */
[----:B------:R-:W-:Y:S05]  /*17a0*/  BRA `(.L_x_22691) ;  /* 0x0000000800e87947 */ /* 0x000fea0003800000 */
.L_x_22696:
        /* <DEDUP_REMOVED lines=8> */
.L_x_22686:
        /* <DEDUP_REMOVED lines=13> */
.L_x_22700:
        /* <DEDUP_REMOVED lines=8> */
.L_x_22699:
        /* <DEDUP_REMOVED lines=28> */
.L_x_22702:
        /* <DEDUP_REMOVED lines=15> */
.L_x_22701:
[----:B------:R-:W2:Y:S02]  /*1c30*/  LDG.E.U16 R0, desc[UR36][R2.64] ;  /* 0x0000002402007981 */ /* 0x000ea4000c1e1500 */
[----:B--2---:R-:W-:-:S05]  /*1c40*/  IMAD.U32 R0, R0, 0x10000, RZ ;  /* 0x0001000000007824 */ /* 0x004fca00078e00ff */
[----:B------:R-:W-:Y:S01]  /*1c50*/  F2FP.F16.F32.PACK_AB R0, RZ, R0 ;  /* 0x00000000ff00723e */ /* 0x000fe200000000ff */
[----:B------:R-:W-:Y:S06]  /*1c60*/  BRA `(.L_x_22691) ;  /* 0x0000000400b87947 */ /* 0x000fec0003800000 */
.L_x_22698:
        /* <DEDUP_REMOVED lines=12> */
.L_x_22705:
        /* <DEDUP_REMOVED lines=21> */
.L_x_22709:
[----:B------:R-:W-:Y:S05]  /*1e80*/  BSYNC B1 ;  /* 0x0000000000017941 */ /* 0x000fea0003800000 */
.L_x_22708:
[----:B------:R-:W-:Y:S01]  /*1e90*/  LEA R3, R0, 0x3b800000, 0x17 ;  /* 0x3b80000000037811 */ /* 0x000fe200078eb8ff */
[----:B------:R-:W-:-:S05]  /*1ea0*/  IMAD.SHL.U32 R0, R2, 0x100000, RZ ;  /* 0x0010000002007824 */ /* 0x000fca00078e00ff */
[----:B------:R-:W-:-:S07]  /*1eb0*/  LOP3.LUT R0, R3, R0, R4, 0xfe, !PT ;  /* 0x0000000003007212 */ /* 0x000fce00078efe04 */
.L_x_22707:
[----:B------:R-:W-:Y:S05]  /*1ec0*/  BSYNC B0 ;  /* 0x0000000000007941 */ /* 0x000fea0003800000 */
.L_x_22706:
[----:B------:R-:W-:Y:S01]  /*1ed0*/  F2FP.F16.F32.PACK_AB R0, RZ, R0 ;  /* 0x00000000ff00723e */ /* 0x000fe200000000ff */
[----:B------:R-:W-:Y:S06]  /*1ee0*/  BRA `(.L_x_22691) ;  /* 0x0000000400187947 */ /* 0x000fec0003800000 */
.L_x_22704:
        /* <DEDUP_REMOVED lines=21> */
.L_x_22713:
[----:B------:R-:W-:Y:S05]  /*2040*/  BSYNC B1 ;  /* 0x0000000000017941 */ /* 0x000fea0003800000 */
.L_x_22712:
[----:B------:R-:W-:Y:S01]  /*2050*/  LEA R3, R0, 0x37800000, 0x17 ;  /* 0x3780000000037811 */ /* 0x000fe200078eb8ff */
[----:B------:R-:W-:-:S05]  /*2060*/  IMAD.SHL.U32 R0, R2, 0x200000, RZ ;  /* 0x0020000002007824 */ /* 0x000fca00078e00ff */
[----:B------:R-:W-:-:S07]  /*2070*/  LOP3.LUT R0, R3, R0, R4, 0xfe, !PT ;  /* 0x0000000003007212 */ /* 0x000fce00078efe04 */
.L_x_22711:
[----:B------:R-:W-:Y:S05]  /*2080*/  BSYNC B0 ;  /* 0x0000000000007941 */ /* 0x000fea0003800000 */
.L_x_22710:
[----:B------:R-:W-:Y:S01]  /*2090*/  F2FP.F16.F32.PACK_AB R0, RZ, R0 ;  /* 0x00000000ff00723e */ /* 0x000fe200000000ff */
[----:B------:R-:W-:Y:S06]  /*20a0*/  BRA `(.L_x_22691) ;  /* 0x0000000000a87947 */ /* 0x000fec0003800000 */
.L_x_22703:
        /* <DEDUP_REMOVED lines=14> */
.L_x_22717:
[----:B------:R-:W-:Y:S05]  /*2190*/  BSYNC B0 ;  /* 0x0000000000007941 */ /* 0x000fea0003800000 */
.L_x_22716:
[----:B------:R-:W-:Y:S01]  /*21a0*/  F2FP.F16.F32.PACK_AB R0, RZ, R0 ;  /* 0x00000000ff00723e */ /* 0x000fe200000000ff */
[----:B------:R-:W-:Y:S06]  /*21b0*/  BRA `(.L_x_22691) ;  /* 0x0000000000647947 */ /* 0x000fec0003800000 */
.L_x_22690:
        /* <DEDUP_REMOVED lines=16> */
.L_x_22718:
[----:B------:R-:W-:Y:S01]  /*22c0*/  PRMT R0, RZ, 0x7610, R0 ;  /* 0x00007610ff007816 */ /* 0x000fe20000000000 */
[----:B------:R-:W-:Y:S06]  /*22d0*/  BRA `(.L_x_22691) ;  /* 0x00000000001c7947 */ /* 0x000fec0003800000 */
.L_x_22715:
[----:B------:R-:W2:Y:S02]  /*22e0*/  LDG.E.64 R2, desc[UR36][R2.64] ;  /* 0x0000002402027981 */ /* 0x000ea4000c1e1b00 */
[----:B--2---:R-:W0:Y:S02]  /*22f0*/  I2F.U64 R0, R2 ;  /* 0x0000000200007312 */ /* 0x004e240000301000 */
[----:B0-----:R-:W-:Y:S01]  /*2300*/  F2FP.F16.F32.PACK_AB R0, RZ, R0 ;  /* 0x00000000ff00723e */ /* 0x001fe200000000ff */
[----:B------:R-:W-:Y:S06]  /*2310*/  BRA `(.L_x_22691) ;  /* 0x00000000000c7947 */ /* 0x000fec0003800000 */
.L_x_22714:
[----:B------:R-:W2:Y:S02]  /*2320*/  LDG.E R2, desc[UR36][R2.64] ;  /* 0x0000002402027981 */ /* 0x000ea4000c1e1900 */
[----:B--2---:R-:W-:-:S04]  /*2330*/  I2FP.F32.U32 R0, R2 ;  /* 0x0000000200007245 */ /* 0x004fc80000201000 */
[----:B------:R-:W-:-:S07]  /*2340*/  F2FP.F16.F32.PACK_AB R0, RZ, R0 ;  /* 0x00000000ff00723e */ /* 0x000fce00000000ff */
.L_x_22691:
[----:B------:R-:W0:Y:S01]  /*2350*/  LDC.U8 R4, c[0x0][0x421] ;  /* 0x00010840ff047b82 */ /* 0x000e220000000000 */
[----:B-----5:R-:W-:-:S06]  /*2360*/  HADD2.F32 R0, -RZ, R0.H0_H0 ;  /* 0x20000000ff007230 */ /* 0x020fcc0000004100 */
[----:B------:R-:W2:Y:S01]  /*2370*/  MUFU.RSQ R0, R0 ;  /* 0x0000000000007308 */ /* 0x000ea20000001400 */
        /* <DEDUP_REMOVED lines=16> */
.L_x_22722:
[----:B------:R-:W-:-:S06]  /*2480*/  HADD2.F32 R3, -RZ, R3.H0_H0 ;  /* 0x20000003ff037230 */ /* 0x000fcc0000004100 */
[----:B------:R-:W0:Y:S02]  /*2490*/  F2I.S64.TRUNC R2, R3 ;  /* 0x0000000300027311 */ /* 0x000e24000020d900 */
[----:B0-----:R3:W-:Y:S01]  /*24a0*/  STG.E.U8 desc[UR36][R16.64], R2 ;  /* 0x0000000210007986 */ /* 0x0017e2000c101124 */
[----:B------:R-:W-:Y:S05]  /*24b0*/  BRA `(.L_x_22724) ;  /* 0x0000000c00847947 */ /* 0x000fea0003800000 */
.L_x_22721:
        /* <DEDUP_REMOVED lines=10> */
.L_x_22726:
[----:B------:R-:W-:-:S06]  /*2560*/  HADD2.F32 R3, -RZ, R3.H0_H0 ;  /* 0x20000003ff037230 */ /* 0x000fcc0000004100 */
[----:B------:R-:W0:Y:S02]  /*2570*/  F2I.FTZ.TRUNC.NTZ R3, R3 ;  /* 0x0000000300037305 */ /* 0x000e24000021f100 */
[----:B0-----:R1:W-:Y:S01]  /*2580*/  STG.E desc[UR36][R16.64], R3 ;  /* 0x0000000310007986 */ /* 0x0013e2000c101924 */
[----:B------:R-:W-:Y:S05]  /*2590*/  BRA `(.L_x_22724) ;  /* 0x0000000c004c7947 */ /* 0x000fea0003800000 */
.L_x_22725:
[----:B------:R-:W-:-:S06]  /*25a0*/  HADD2.F32 R3, -RZ, R3.H0_H0 ;  /* 0x20000003ff037230 */ /* 0x000fcc0000004100 */
[----:B------:R-:W0:Y:S02]  /*25b0*/  F2I.FTZ.TRUNC.NTZ R3, R3 ;  /* 0x0000000300037305 */ /* 0x000e24000021f100 */
[----:B0-----:R2:W-:Y:S01]  /*25c0*/  STG.E.U16 desc[UR36][R16.64], R3 ;  /* 0x0000000310007986 */ /* 0x0015e2000c101524 */
[----:B------:R-:W-:Y:S05]  /*25d0*/  BRA `(.L_x_22724) ;  /* 0x0000000c003c7947 */ /* 0x000fea0003800000 */
.L_x_22720:
        /* <DEDUP_REMOVED lines=9> */
.L_x_22728:
[----:B------:R0:W-:Y:S01]  /*2670*/  STG.E.U16 desc[UR36][R16.64], R3 ;  /* 0x0000000310007986 */ /* 0x0001e2000c101524 */
[----:B------:R-:W-:Y:S05]  /*2680*/  BRA `(.L_x_22724) ;  /* 0x0000000c00107947 */ /* 0x000fea0003800000 */
.L_x_22727:
        /* <DEDUP_REMOVED lines=10> */
.L_x_22730:
[----:B------:R-:W-:-:S05]  /*2730*/  HADD2.F32 R0, -RZ, R3.H0_H0 ;  /* 0x20000003ff007230 */ /* 0x000fca0000004100 */
[----:B------:R-:W-:-:S04]  /*2740*/  F2FP.F16.F32.PACK_AB R0, RZ, R0 ;  /* 0x00000000ff00723e */ /* 0x000fc800000000ff */
[----:B------:R-:W-:-:S05]  /*2750*/  PRMT R0, R0, 0x5410, RZ ;  /* 0x0000541000007816 */ /* 0x000fca00000000ff */
[----:B------:R0:W-:Y:S01]  /*2760*/  STG.E desc[UR36][R16.64], R0 ;  /* 0x0000000010007986 */ /* 0x0001e2000c101924 */
[----:B------:R-:W-:Y:S05]  /*2770*/  BRA `(.L_x_22724) ;  /* 0x0000000800d47947 */ /* 0x000fea0003800000 */
.L_x_22729:
[----:B------:R-:W-:-:S05]  /*2780*/  HADD2.F32 R2, -RZ, R3.H0_H0 ;  /* 0x20000003ff027230 */ /* 0x000fca0000004100 */
[----:B------:R-:W-:-:S06]  /*2790*/  FMUL.FTZ R2, R2, 1 ;  /* 0x3f80000002027820 */ /* 0x000fcc0000410000 */
[----:B------:R-:W0:Y:S02]  /*27a0*/  F2F.F64.F32 R2, R2 ;  /* 0x0000000200027310 */ /* 0x000e240000201800 */
[----:B0-----:R0:W-:Y:S01]  /*27b0*/  STG.E.64 desc[UR36][R16.64], R2 ;  /* 0x0000000210007986 */ /* 0x0011e2000c101b24 */
[----:B------:R-:W-:Y:S05]  /*27c0*/  BRA `(.L_x_22724) ;  /* 0x0000000800c07947 */ /* 0x000fea0003800000 */
.L_x_22719:
        /* <DEDUP_REMOVED lines=13> */
.L_x_22733:
[----:B------:R-:W-:Y:S01]  /*28a0*/  HADD2.F32 R3, -RZ, R3.H0_H0 ;  /* 0x20000003ff037230 */ /* 0x000fe20000004100 */
[----:B------:R-:W-:-:S04]  /*28b0*/  CS2R R6, SRZ ;  /* 0x0000000000067805 */ /* 0x000fc8000001ff00 */
[----:B------:R-:W-:-:S04]  /*28c0*/  FMUL.FTZ R3, R3, 1 ;  /* 0x3f80000003037820 */ /* 0x000fc80000410000 */
[----:B------:R-:W0:Y:S02]  /*28d0*/  F2F.F64.F32 R4, R3 ;  /* 0x0000000300047310 */ /* 0x000e240000201800 */
[----:B0-----:R0:W-:Y:S01]  /*28e0*/  STG.E.128 desc[UR36][R16.64], R4 ;  /* 0x0000000410007986 */ /* 0x0011e2000c101d24 */
[----:B------:R-:W-:Y:S05]  /*28f0*/  BRA `(.L_x_22724) ;  /* 0x0000000800747947 */ /* 0x000fea0003800000 */
.L_x_22732:
        /* <DEDUP_REMOVED lines=21> */
.L_x_22737:
[----:B------:R-:W-:Y:S05]  /*2a50*/  BSYNC B0 ;  /* 0x0000000000007941 */ /* 0x000fea0003800000 */
.L_x_22736:
[----:B------:R-:W-:-:S05]  /*2a60*/  LOP3.LUT R3, R0, R3, RZ, 0xfc, !PT ;  /* 0x0000000300037212 */ /* 0x000fca00078efcff */
[----:B------:R0:W-:Y:S01]  /*2a70*/  STG.E.U8 desc[UR36][R16.64], R3 ;  /* 0x0000000310007986 */ /* 0x0001e2000c101124 */
[----:B------:R-:W-:Y:S05]  /*2a80*/  BRA `(.L_x_22724) ;  /* 0x0000000800107947 */ /* 0x000fea0003800000 */
.L_x_22735:
        /* <DEDUP_REMOVED lines=13> */
.L_x_22739:
[----:B------:R-:W-:Y:S01]  /*2b60*/  IMAD.MOV.U32 R0, RZ, RZ, 0x7f ;  /* 0x0000007fff007424 */ /* 0x000fe200078e00ff */
[----:B------:R-:W-:-:S04]  /*2b70*/  ISETP.GT.U32.AND P0, PT, R2, 0x7f800000, PT ;  /* 0x7f8000000200780c */ /* 0x000fc80003f04070 */
[----:B------:R-:W-:-:S09]  /*2b80*/  SEL R0, R0, 0x7c, P0 ;  /* 0x0000007c00007807 */ /* 0x000fd20000000000 */
.L_x_22740:
[----:B------:R-:W-:Y:S05]  /*2b90*/  BSYNC B0 ;  /* 0x0000000000007941 */ /* 0x000fea0003800000 */
.L_x_22738:
[----:B------:R-:W-:-:S04]  /*2ba0*/  LOP3.LUT R2, R3, 0x80000000, RZ, 0xc0, !PT ;  /* 0x8000000003027812 */ /* 0x000fc800078ec0ff */
[----:B------:R-:W-:-:S04]  /*2bb0*/  SHF.R.U32.HI R3, RZ, 0x18, R2 ;  /* 0x00000018ff037819 */ /* 0x000fc80000011602 */
[----:B------:R-:W-:-:S05]  /*2bc0*/  LOP3.LUT R3, R0, R3, RZ, 0xfc, !PT ;  /* 0x0000000300037212 */ /* 0x000fca00078efcff */
[----:B------:R0:W-:Y:S01]  /*2bd0*/  STG.E.U8 desc[UR36][R16.64], R3 ;  /* 0x0000000310007986 */ /* 0x0001e2000c101124 */
[----:B------:R-:W-:Y:S05]  /*2be0*/  BRA `(.L_x_22724) ;  /* 0x0000000400b87947 */ /* 0x000fea0003800000 */
.L_x_22734:
[----:B------:R-:W-:-:S05]  /*2bf0*/  HADD2.F32 R0, -RZ, R3.H0_H0 ;  /* 0x20000003ff007230 */ /* 0x000fca0000004100 */
[----:B------:R-:W-:-:S05]  /*2c00*/  F2FP.BF16.F32.PACK_AB R0, RZ, R0 ;  /* 0x00000000ff00723e */ /* 0x000fca00000010ff */
[----:B------:R0:W-:Y:S01]  /*2c10*/  STG.E.U16 desc[UR36][R16.64], R0 ;  /* 0x0000000010007986 */ /* 0x0001e2000c101524 */
[----:B------:R-:W-:Y:S05]  /*2c20*/  BRA `(.L_x_22724) ;  /* 0x0000000400a87947 */ /* 0x000fea0003800000 */
.L_x_22731:
        /* <DEDUP_REMOVED lines=12> */
.L_x_22743:
        /* <DEDUP_REMOVED lines=17> */
.L_x_22746:
[----:B------:R-:W-:-:S04]  /*2e00*/  LOP3.LUT R2, R3, 0x80000000, RZ, 0xc0, !PT ;  /* 0x8000000003027812 */ /* 0x000fc800078ec0ff */
[----:B------:R-:W-:-:S04]  /*2e10*/  SHF.R.U32.HI R3, RZ, 0x18, R2 ;  /* 0x00000018ff037819 */ /* 0x000fc80000011602 */
[----:B------:R-:W-:-:S04]  /*2e20*/  LOP3.LUT R0, R0, R3, RZ, 0xfc, !PT ;  /* 0x0000000300007212 */ /* 0x000fc800078efcff */
[----:B------:R-:W-:-:S07]  /*2e30*/  PRMT R8, R0, 0x7610, R8 ;  /* 0x0000761000087816 */ /* 0x000fce0000000008 */
.L_x_22745:
[----:B------:R-:W-:Y:S05]  /*2e40*/  BSYNC B0 ;  /* 0x0000000000007941 */ /* 0x000fea0003800000 */
.L_x_22744:
[----:B------:R0:W-:Y:S01]  /*2e50*/  STG.E.U8 desc[UR36][R16.64], R8 ;  /* 0x0000000810007986 */ /* 0x0001e2000c101124 */
[----:B------:R-:W-:Y:S05]  /*2e60*/  BRA `(.L_x_22724) ;  /* 0x0000000400187947 */ /* 0x000fea0003800000 */
.L_x_22742:
        /* <DEDUP_REMOVED lines=17> */
.L_x_22749:
[----:B------:R-:W-:-:S04]  /*2f80*/  LOP3.LUT R2, R3, 0x80000000, RZ, 0xc0, !PT ;  /* 0x8000000003027812 */ /* 0x000fc800078ec0ff */
[----:B------:R-:W-:-:S04]  /*2f90*/  SHF.R.U32.HI R3, RZ, 0x18, R2 ;  /* 0x00000018ff037819 */ /* 0x000fc80000011602 */
[----:B------:R-:W-:-:S04]  /*2fa0*/  LOP3.LUT R0, R0, R3, RZ, 0xfc, !PT ;  /* 0x0000000300007212 */ /* 0x000fc800078efcff */
[----:B------:R-:W-:-:S07]  /*2fb0*/  PRMT R8, R0, 0x7610, R8 ;  /* 0x0000761000087816 */ /* 0x000fce0000000008 */
.L_x_22748:
[----:B------:R-:W-:Y:S05]  /*2fc0*/  BSYNC B0 ;  /* 0x0000000000007941 */ /* 0x000fea0003800000 */
.L_x_22747:
[----:B------:R0:W-:Y:S01]  /*2fd0*/  STG.E.U8 desc[UR36][R16.64], R8 ;  /* 0x0000000810007986 */ /* 0x0001e2000c101124 */
[----:B------:R-:W-:Y:S05]  /*2fe0*/  BRA `(.L_x_22724) ;  /* 0x0000000000b87947 */ /* 0x000fea0003800000 */
.L_x_22741:
        /* <DEDUP_REMOVED lines=22> */
.L_x_22723:
        /* <DEDUP_REMOVED lines=16> */
.L_x_22752:
[----:B------:R-:W-:Y:S05]  /*3250*/  BRA `(.L_x_22724) ;  /* 0x00000000001c7947 */ /* 0x000fea0003800000 */
.L_x_22751:
[----:B------:R-:W-:-:S06]  /*3260*/  HADD2.F32 R3, -RZ, R3.H0_H0 ;  /* 0x20000003ff037230 */ /* 0x000fcc0000004100 */
[----:B------:R-:W0:Y:S02]  /*3270*/  F2I.U64.TRUNC R2, R3 ;  /* 0x0000000300027311 */ /* 0x000e24000020d800 */
[----:B0-----:R0:W-:Y:S01]  /*3280*/  STG.E.64 desc[UR36][R16.64], R2 ;  /* 0x0000000210007986 */ /* 0x0011e2000c101b24 */
[----:B------:R-:W-:Y:S05]  /*3290*/  BRA `(.L_x_22724) ;  /* 0x00000000000c7947 */ /* 0x000fea0003800000 */
.L_x_22750:
[----:B------:R-:W-:-:S06]  /*32a0*/  HADD2.F32 R3, -RZ, R3.H0_H0 ;  /* 0x20000003ff037230 */ /* 0x000fcc0000004100 */
[----:B------:R-:W0:Y:S02]  /*32b0*/  F2I.FTZ.U32.TRUNC.NTZ R3, R3 ;  /* 0x0000000300037305 */ /* 0x000e24000021f000 */
[----:B0-----:R0:W-:Y:S02]  /*32c0*/  STG.E desc[UR36][R16.64], R3 ;  /* 0x0000000310007986 */ /* 0x0011e4000c101924 */
.L_x_22724:
[----:B------:R-:W-:-:S04]  /*32d0*/  IMAD R18, R23, 0x200, R18 ;  /* 0x0000020017127824 */ /* 0x000fc800078e0212 */
[----:B------:R-:W-:-:S07]  /*32e0*/  VIADD R19, R18, 0x80 ;  /* 0x0000008012137836 */ /* 0x000fce0000000000 */
.L_x_22684:
[----:B------:R-:W-:Y:S05]  /*32f0*/  BSYNC B6 ;  /* 0x0000000000067941 */ /* 0x000fea0003800000 */
.L_x_22683:
        /* <DEDUP_REMOVED lines=307> */
.L_x_22755:
        /* <DEDUP_REMOVED lines=22> */
.L_x_22759:
[----:B------:R-:W2:Y:S02]  /*4790*/  LDG.E.U8 R2, desc[UR36][R2.64] ;  /* 0x0000002402027981 */ /* 0x000ea4000c1e1100 */
[----:B--2---:R-:W-:-:S04]  /*47a0*/  I2FP.F32.U32 R0, R2 ;  /* 0x0000000200007245 */ /* 0x004fc80000201000 */
[----:B------:R-:W-:Y:S01]  /*47b0*/  F2FP.F16.F32.PACK_AB R0, RZ, R0 ;  /* 0x00000000ff00723e */ /* 0x000fe200000000ff */
[----:B------:R-:W-:Y:S06]  /*47c0*/  BRA `(.L_x_22761) ;  /* 0x0000000c00887947 */ /* 0x000fec0003800000 */
.L_x_22758:
        /* <DEDUP_REMOVED lines=10> */
.L_x_22763:
[----:B------:R-:W2:Y:S02]  /*4870*/  LDG.E R2, desc[UR36][R2.64] ;  /* 0x0000002402027981 */ /* 0x000ea4000c1e1900 */
[----:B--2---:R-:W-:-:S04]  /*4880*/  I2FP.F32.S32 R0, R2 ;  /* 0x0000000200007245 */ /* 0x004fc80000201400 */
[----:B------:R-:W-:Y:S01]  /*4890*/  F2FP.F16.F32.PACK_AB R0, RZ, R0 ;  /* 0x00000000ff00723e */ /* 0x000fe200000000ff */
[----:B------:R-:W-:Y:S06]  /*48a0*/  BRA `(.L_x_22761) ;  /* 0x0000000c00507947 */ /* 0x000fec0003800000 */
.L_x_22762:
[----:B------:R-:W2:Y:S02]  /*48b0*/  LDG.E.U16 R2, desc[UR36][R2.64] ;  /* 0x0000002402027981 */ /* 0x000ea4000c1e1500 */
[----:B--2---:R-:W0:Y:S02]  /*48c0*/  I2F.S16 R0, R2 ;  /* 0x0000000200007306 */ /* 0x004e240000101400 */
[----:B0-----:R-:W-:Y:S01]  /*48d0*/  F2FP.F16.F32.PACK_AB R0, RZ, R0 ;  /* 0x00000000ff00723e */ /* 0x001fe200000000ff */
[----:B------:R-:W-:Y:S06]  /*48e0*/  BRA `(.L_x_22761) ;  /* 0x0000000c00407947 */ /* 0x000fec0003800000 */
.L_x_22757:
        /* <DEDUP_REMOVED lines=9> */
.L_x_22765:
[----:B------:R0:W5:Y:S01]  /*4980*/  LDG.E.U16 R0, desc[UR36][R2.64] ;  /* 0x0000002402007981 */ /* 0x000162000c1e1500 */
[----:B------:R-:W-:Y:S05]  /*4990*/  BRA `(.L_x_22761) ;  /* 0x0000000c00147947 */ /* 0x000fea0003800000 */
.L_x_22764:
        /* <DEDUP_REMOVED lines=9> */
.L_x_22767:
[----:B------:R1:W5:Y:S01]  /*4a30*/  LDG.E.U16 R0, desc[UR36][R2.64] ;  /* 0x0000002402007981 */ /* 0x000362000c1e1500 */
[----:B------:R-:W-:Y:S05]  /*4a40*/  BRA `(.L_x_22761) ;  /* 0x0000000800e87947 */ /* 0x000fea0003800000 */
.L_x_22766:
        /* <DEDUP_REMOVED lines=8> */
.L_x_22756:
        /* <DEDUP_REMOVED lines=13> */
.L_x_22770:
        /* <DEDUP_REMOVED lines=8> */
.L_x_22769:
        /* <DEDUP_REMOVED lines=28> */
.L_x_22772:
        /* <DEDUP_REMOVED lines=15> */
.L_x_22771:
[----:B------:R-:W2:Y:S02]  /*4ed0*/  LDG.E.U16 R0, desc[UR36][R2.64] ;  /* 0x0000002402007981 */ /* 0x000ea4000c1e1500 */
[----:B--2---:R-:W-:-:S05]  /*4ee0*/  IMAD.U32 R0, R0, 0x10000, RZ ;  /* 0x0001000000007824 */ /* 0x004fca00078e00ff */
[----:B------:R-:W-:Y:S01]  /*4ef0*/  F2FP.F16.F32.PACK_AB R0, RZ, R0 ;  /* 0x00000000ff00723e */ /* 0x000fe200000000ff */
[----:B------:R-:W-:Y:S06]  /*4f00*/  BRA `(.L_x_22761) ;  /* 0x0000000400b87947 */ /* 0x000fec0003800000 */
.L_x_22768:
        /* <DEDUP_REMOVED lines=12> */
.L_x_22775:
        /* <DEDUP_REMOVED lines=21> */
.L_x_22779:
[----:B------:R-:W-:Y:S05]  /*5120*/  BSYNC B1 ;  /* 0x0000000000017941 */ /* 0x000fea0003800000 */
.L_x_22778:
[----:B------:R-:W-:Y:S01]  /*5130*/  LEA R3, R0, 0x3b800000, 0x17 ;  /* 0x3b80000000037811 */ /* 0x000fe200078eb8ff */
[----:B------:R-:W-:-:S05]  /*5140*/  IMAD.SHL.U32 R0, R2, 0x100000, RZ ;  /* 0x0010000002007824 */ /* 0x000fca00078e00ff */
[----:B------:R-:W-:-:S07]  /*5150*/  LOP3.LUT R0, R3, R0, R4, 0xfe, !PT ;  /* 0x0000000003007212 */ /* 0x000fce00078efe04 */
.L_x_22777:
[----:B------:R-:W-:Y:S05]  /*5160*/  BSYNC B0 ;  /* 0x0000000000007941 */ /* 0x000fea0003800000 */
.L_x_22776:
[----:B------:R-:W-:Y:S01]  /*5170*/  F2FP.F16.F32.PACK_AB R0, RZ, R0 ;  /* 0x00000000ff00723e */ /* 0x000fe200000000ff */
[----:B------:R-:W-:Y:S06]  /*5180*/  BRA `(.L_x_22761) ;  /* 0x0000000400187947 */ /* 0x000fec0003800000 */
.L_x_22774:
        /* <DEDUP_REMOVED lines=21> */
.L_x_22783:
[----:B------:R-:W-:Y:S05]  /*52e0*/  BSYNC B1 ;  /* 0x0000000000017941 */ /* 0x000fea0003800000 */
.L_x_22782:
[----:B------:R-:W-:Y:S01]  /*52f0*/  LEA R3, R0, 0x37800000, 0x17 ;  /* 0x3780000000037811 */ /* 0x000fe200078eb8ff */
[----:B------:R-:W-:-:S05]  /*5300*/  IMAD.SHL.U32 R0, R2, 0x200000, RZ ;  /* 0x0020000002007824 */ /* 0x000fca00078e00ff */
[----:B------:R-:W-:-:S07]  /*5310*/  LOP3.LUT R0, R3, R0, R4, 0xfe, !PT ;  /* 0x0000000003007212 */ /* 0x000fce00078efe04 */
.L_x_22781:
[----:B------:R-:W-:Y:S05]  /*5320*/  BSYNC B0 ;  /* 0x0000000000007941 */ /* 0x000fea0003800000 */
.L_x_22780:
[----:B------:R-:W-:Y:S01]  /*5330*/  F2FP.F16.F32.PACK_AB R0, RZ, R0 ;  /* 0x00000000ff00723e */ /* 0x000fe200000000ff */
[----:B------:R-:W-:Y:S06]  /*5340*/  BRA `(.L_x_22761) ;  /* 0x0000000000a87947 */ /* 0x000fec0003800000 */
.L_x_22773:
        /* <DEDUP_REMOVED lines=14> */
.L_x_22787:
[----:B------:R-:W-:Y:S05]  /*5430*/  BSYNC B0 ;  /* 0x0000000000007941 */ /* 0x000fea0003800000 */
.L_x_22786:
[----:B------:R-:W-:Y:S01]  /*5440*/  F2FP.F16.F32.PACK_AB R0, RZ, R0 ;  /* 0x00000000ff00723e */ /* 0x000fe200000000ff */
[----:B------:R-:W-:Y:S06]  /*5450*/  BRA `(.L_x_22761) ;  /* 0x0000000000647947 */ /* 0x000fec0003800000 */
.L_x_22760:
        /* <DEDUP_REMOVED lines=16> */
.L_x_22788:
[----:B------:R-:W-:Y:S01]  /*5560*/  PRMT R0, RZ, 0x7610, R0 ;  /* 0x00007610ff007816 */ /* 0x000fe20000000000 */
[----:B------:R-:W-:Y:S06]  /*5570*/  BRA `(.L_x_22761) ;  /* 0x00000000001c7947 */ /* 0x000fec0003800000 */
.L_x_22785:
[----:B------:R-:W2:Y:S02]  /*5580*/  LDG.E.64 R2, desc[UR36][R2.64] ;  /* 0x0000002402027981 */ /* 0x000ea4000c1e1b00 */
[----:B--2---:R-:W0:Y:S02]  /*5590*/  I2F.U64 R0, R2 ;  /* 0x0000000200007312 */ /* 0x004e240000301000 */
[----:B0-----:R-:W-:Y:S01]  /*55a0*/  F2FP.F16.F32.PACK_AB R0, RZ, R0 ;  /* 0x00000000ff00723e */ /* 0x001fe200000000ff */
[----:B------:R-:W-:Y:S06]  /*55b0*/  BRA `(.L_x_22761) ;  /* 0x00000000000c7947 */ /* 0x000fec0003800000 */
.L_x_22784:
[----:B------:R-:W2:Y:S02]  /*55c0*/  LDG.E R2, desc[UR36][R2.64] ;  /* 0x0000002402027981 */ /* 0x000ea4000c1e1900 */
[----:B--2---:R-:W-:-:S04]  /*55d0*/  I2FP.F32.U32 R0, R2 ;  /* 0x0000000200007245 */ /* 0x004fc80000201000 */
[----:B------:R-:W-:-:S07]  /*55e0*/  F2FP.F16.F32.PACK_AB R0, RZ, R0 ;  /* 0x00000000ff00723e */ /* 0x000fce00000000ff */
.L_x_22761:
        /* <DEDUP_REMOVED lines=19> */
.L_x_22792:
[----:B------:R-:W-:-:S06]  /*5720*/  HADD2.F32 R3, -RZ, R2.H0_H0 ;  /* 0x20000002ff037230 */ /* 0x000fcc0000004100 */
[----:B------:R-:W0:Y:S02]  /*5730*/  F2I.S64.TRUNC R2, R3 ;  /* 0x0000000300027311 */ /* 0x000e24000020d900 */
[----:B0-----:R0:W-:Y:S01]  /*5740*/  STG.E.U8 desc[UR36][R16.64], R2 ;  /* 0x0000000210007986 */ /* 0x0011e2000c101124 */
[----:B------:R-:W-:Y:S05]  /*5750*/  BRA `(.L_x_22794) ;  /* 0x0000000c00847947 */ /* 0x000fea0003800000 */
.L_x_22791:
        /* <DEDUP_REMOVED lines=10> */
.L_x_22796:
[----:B------:R-:W-:-:S04]  /*5800*/  HADD2.F32 R2, -RZ, R2.H0_H0 ;  /* 0x20000002ff027230 */ /* 0x000fc80000004100 */
[----:B------:R-:W0:Y:S02]  /*5810*/  F2I.FTZ.TRUNC.NTZ R3, R2 ;  /* 0x0000000200037305 */ /* 0x000e24000021f100 */
[----:B0-----:R0:W-:Y:S01]  /*5820*/  STG.E desc[UR36][R16.64], R3 ;  /* 0x0000000310007986 */ /* 0x0011e2000c101924 */
[----:B------:R-:W-:Y:S05]  /*5830*/  BRA `(.L_x_22794) ;  /* 0x0000000c004c7947 */ /* 0x000fea0003800000 */
.L_x_22795:
[----:B------:R-:W-:-:S04]  /*5840*/  HADD2.F32 R2, -RZ, R2.H0_H0 ;  /* 0x20000002ff027230 */ /* 0x000fc80000004100 */
[----:B------:R-:W0:Y:S02]  /*5850*/  F2I.FTZ.TRUNC.NTZ R3, R2 ;  /* 0x0000000200037305 */ /* 0x000e24000021f100 */
[----:B0-----:R0:W-:Y:S01]  /*5860*/  STG.E.U16 desc[UR36][R16.64], R3 ;  /* 0x0000000310007986 */ /* 0x0011e2000c101524 */
[----:B------:R-:W-:Y:S05]  /*5870*/  BRA `(.L_x_22794) ;  /* 0x0000000c003c7947 */ /* 0x000fea0003800000 */
.L_x_22790:
        /* <DEDUP_REMOVED lines=9> */
.L_x_22798:
[----:B------:R0:W-:Y:S01]  /*5910*/  STG.E.U16 desc[UR36][R16.64], R2 ;  /* 0x0000000210007986 */ /* 0x0001e2000c101524 */
[----:B------:R-:W-:Y:S05]  /*5920*/  BRA `(.L_x_22794) ;  /* 0x0000000c00107947 */ /* 0x000fea0003800000 */
.L_x_22797:
        /* <DEDUP_REMOVED lines=10> */
.L_x_22800:
[----:B------:R-:W-:-:S05]  /*59d0*/  HADD2.F32 R0, -RZ, R2.H0_H0 ;  /* 0x20000002ff007230 */ /* 0x000fca0000004100 */
[----:B------:R-:W-:-:S04]  /*59e0*/  F2FP.F16.F32.PACK_AB R0, RZ, R0 ;  /* 0x00000000ff00723e */ /* 0x000fc800000000ff */
[----:B------:R-:W-:-:S05]  /*59f0*/  PRMT R0, R0, 0x5410, RZ ;  /* 0x0000541000007816 */ /* 0x000fca00000000ff */
[----:B------:R0:W-:Y:S01]  /*5a00*/  STG.E desc[UR36][R16.64], R0 ;  /* 0x0000000010007986 */ /* 0x0001e2000c101924 */
[----:B------:R-:W-:Y:S05]  /*5a10*/  BRA `(.L_x_22794) ;  /* 0x0000000800d47947 */ /* 0x000fea0003800000 */
.L_x_22799:
[----:B------:R-:W-:-:S05]  /*5a20*/  HADD2.F32 R2, -RZ, R2.H0_H0 ;  /* 0x20000002ff027230 */ /* 0x000fca0000004100 */
[----:B------:R-:W-:-:S06]  /*5a30*/  FMUL.FTZ R2, R2, 1 ;  /* 0x3f80000002027820 */ /* 0x000fcc0000410000 */
[----:B------:R-:W0:Y:S02]  /*5a40*/  F2F.F64.F32 R2, R2 ;  /* 0x0000000200027310 */ /* 0x000e240000201800 */
[----:B0-----:R0:W-:Y:S01]  /*5a50*/  STG.E.64 desc[UR36][R16.64], R2 ;  /* 0x0000000210007986 */ /* 0x0011e2000c101b24 */
[----:B------:R-:W-:Y:S05]  /*5a60*/  BRA `(.L_x_22794) ;  /* 0x0000000800c07947 */ /* 0x000fea0003800000 */
.L_x_22789:
        /* <DEDUP_REMOVED lines=13> */
.L_x_22803:
[----:B------:R-:W-:Y:S01]  /*5b40*/  HADD2.F32 R2, -RZ, R2.H0_H0 ;  /* 0x20000002ff027230 */ /* 0x000fe20000004100 */
[----:B------:R-:W-:-:S04]  /*5b50*/  CS2R R6, SRZ ;  /* 0x0000000000067805 */ /* 0x000fc8000001ff00 */
[----:B------:R-:W-:-:S04]  /*5b60*/  FMUL.FTZ R2, R2, 1 ;  /* 0x3f80000002027820 */ /* 0x000fc80000410000 */
[----:B------:R-:W0:Y:S02]  /*5b70*/  F2F.F64.F32 R4, R2 ;  /* 0x0000000200047310 */ /* 0x000e240000201800 */
[----:B0-----:R0:W-:Y:S01]  /*5b80*/  STG.E.128 desc[UR36][R16.64], R4 ;  /* 0x0000000410007986 */ /* 0x0011e2000c101d24 */
[----:B------:R-:W-:Y:S05]  /*5b90*/  BRA `(.L_x_22794) ;  /* 0x0000000800747947 */ /* 0x000fea0003800000 */
.L_x_22802:
        /* <DEDUP_REMOVED lines=21> */
.L_x_22807:
[----:B------:R-:W-:Y:S05]  /*5cf0*/  BSYNC B0 ;  /* 0x0000000000007941 */ /* 0x000fea0003800000 */
.L_x_22806:
[----:B------:R-:W-:-:S05]  /*5d00*/  LOP3.LUT R3, R0, R3, RZ, 0xfc, !PT ;  /* 0x0000000300037212 */ /* 0x000fca00078efcff */
[----:B------:R0:W-:Y:S01]  /*5d10*/  STG.E.U8 desc[UR36][R16.64], R3 ;  /* 0x0000000310007986 */ /* 0x0001e2000c101124 */
[----:B------:R-:W-:Y:S05]  /*5d20*/  BRA `(.L_x_22794) ;  /* 0x0000000800107947 */ /* 0x000fea0003800000 */
.L_x_22805:
        /* <DEDUP_REMOVED lines=13> */
.L_x_22809:
[----:B------:R-:W-:Y:S01]  /*5e00*/  IMAD.MOV.U32 R0, RZ, RZ, 0x7f ;  /* 0x0000007fff007424 */ /* 0x000fe200078e00ff */
[----:B------:R-:W-:-:S04]  /*5e10*/  ISETP.GT.U32.AND P0, PT, R2, 0x7f800000, PT ;  /* 0x7f8000000200780c */ /* 0x000fc80003f04070 */
[----:B------:R-:W-:-:S09]  /*5e20*/  SEL R0, R0, 0x7c, P0 ;  /* 0x0000007c00007807 */ /* 0x000fd20000000000 */
.L_x_22810:
[----:B------:R-:W-:Y:S05]  /*5e30*/  BSYNC B0 ;  /* 0x0000000000007941 */ /* 0x000fea0003800000 */
.L_x_22808:
[----:B------:R-:W-:-:S04]  /*5e40*/  LOP3.LUT R2, R3, 0x80000000, RZ, 0xc0, !PT ;  /* 0x8000000003027812 */ /* 0x000fc800078ec0ff */
[----:B------:R-:W-:-:S04]  /*5e50*/  SHF.R.U32.HI R3, RZ, 0x18, R2 ;  /* 0x00000018ff037819 */ /* 0x000fc80000011602 */
[----:B------:R-:W-:-:S05]  /*5e60*/  LOP3.LUT R3, R0, R3, RZ, 0xfc, !PT ;  /* 0x0000000300037212 */ /* 0x000fca00078efcff */
[----:B------:R0:W-:Y:S01]  /*5e70*/  STG.E.U8 desc[UR36][R16.64], R3 ;  /* 0x0000000310007986 */ /* 0x0001e2000c101124 */
[----:B------:R-:W-:Y:S05]  /*5e80*/  BRA `(.L_x_22794) ;  /* 0x0000000400b87947 */ /* 0x000fea0003800000 */
.L_x_22804:
[----:B------:R-:W-:-:S05]  /*5e90*/  HADD2.F32 R0, -RZ, R2.H0_H0 ;  /* 0x20000002ff007230 */ /* 0x000fca0000004100 */
[----:B------:R-:W-:-:S05]  /*5ea0*/  F2FP.BF16.F32.PACK_AB R0, RZ, R0 ;  /* 0x00000000ff00723e */ /* 0x000fca00000010ff */
[----:B------:R0:W-:Y:S01]  /*5eb0*/  STG.E.U16 desc[UR36][R16.64], R0 ;  /* 0x0000000010007986 */ /* 0x0001e2000c101524 */
[----:B------:R-:W-:Y:S05]  /*5ec0*/  BRA `(.L_x_22794) ;  /* 0x0000000400a87947 */ /* 0x000fea0003800000 */
.L_x_22801:
        /* <DEDUP_REMOVED lines=12> */
.L_x_22813:
        /* <DEDUP_REMOVED lines=17> */
.L_x_22816:
[----:B------:R-:W-:-:S04]  /*60a0*/  LOP3.LUT R2, R3, 0x80000000, RZ, 0xc0, !PT ;  /* 0x8000000003027812 */ /* 0x000fc800078ec0ff */
[----:B------:R-:W-:-:S04]  /*60b0*/  SHF.R.U32.HI R3, RZ, 0x18, R2 ;  /* 0x00000018ff037819 */ /* 0x000fc80000011602 */
[----:B------:R-:W-:-:S04]  /*60c0*/  LOP3.LUT R0, R0, R3, RZ, 0xfc, !PT ;  /* 0x0000000300007212 */ /* 0x000fc800078efcff */
[----:B------:R-:W-:-:S07]  /*60d0*/  PRMT R8, R0, 0x7610, R8 ;  /* 0x0000761000087816 */ /* 0x000fce0000000008 */
.L_x_22815:
[----:B------:R-:W-:Y:S05]  /*60e0*/  BSYNC B0 ;  /* 0x0000000000007941 */ /* 0x000fea0003800000 */
.L_x_22814:
[----:B------:R3:W-:Y:S01]  /*60f0*/  STG.E.U8 desc[UR36][R16.64], R8 ;  /* 0x0000000810007986 */ /* 0x0007e2000c101124 */
[----:B------:R-:W-:Y:S05]  /*6100*/  BRA `(.L_x_22794) ;  /* 0x0000000400187947 */ /* 0x000fea0003800000 */
.L_x_22812:
        /* <DEDUP_REMOVED lines=17> */
.L_x_22819:
[----:B------:R-:W-:-:S04]  /*6220*/  LOP3.LUT R2, R3, 0x80000000, RZ, 0xc0, !PT ;  /* 0x8000000003027812 */ /* 0x000fc800078ec0ff */
[----:B------:R-:W-:-:S04]  /*6230*/  SHF.R.U32.HI R3, RZ, 0x18, R2 ;  /* 0x00000018ff037819 */ /* 0x000fc80000011602 */
[----:B------:R-:W-:-:S04]  /*6240*/  LOP3.LUT R0, R0, R3, RZ, 0xfc, !PT ;  /* 0x0000000300007212 */ /* 0x000fc800078efcff */
[----:B------:R-:W-:-:S07]  /*6250*/  PRMT R8, R0, 0x7610, R8 ;  /* 0x0000761000087816 */ /* 0x000fce0000000008 */
.L_x_22818:
[----:B------:R-:W-:Y:S05]  /*6260*/  BSYNC B0 ;  /* 0x0000000000007941 */ /* 0x000fea0003800000 */
.L_x_22817:
[----:B------:R0:W-:Y:S01]  /*6270*/  STG.E.U8 desc[UR36][R16.64], R8 ;  /* 0x0000000810007986 */ /* 0x0001e2000c101124 */
[----:B------:R-:W-:Y:S05]  /*6280*/  BRA `(.L_x_22794) ;  /* 0x0000000000b87947 */ /* 0x000fea0003800000 */
.L_x_22811:
        /* <DEDUP_REMOVED lines=22> */
.L_x_22793:
        /* <DEDUP_REMOVED lines=16> */
.L_x_22822:
[----:B------:R-:W-:Y:S05]  /*64f0*/  BRA `(.L_x_22794) ;  /* 0x00000000001c7947 */ /* 0x000fea0003800000 */
.L_x_22821:
[----:B------:R-:W-:-:S06]  /*6500*/  HADD2.F32 R2, -RZ, R2.H0_H0 ;  /* 0x20000002ff027230 */ /* 0x000fcc0000004100 */
[----:B------:R-:W0:Y:S02]  /*6510*/  F2I.U64.TRUNC R2, R2 ;  /* 0x0000000200027311 */ /* 0x000e24000020d800 */
[----:B0-----:R2:W-:Y:S01]  /*6520*/  STG.E.64 desc[UR36][R16.64], R2 ;  /* 0x0000000210007986 */ /* 0x0015e2000c101b24 */
[----:B------:R-:W-:Y:S05]  /*6530*/  BRA `(.L_x_22794) ;  /* 0x00000000000c7947 */ /* 0x000fea0003800000 */
.L_x_22820:
[----:B------:R-:W-:-:S04]  /*6540*/  HADD2.F32 R2, -RZ, R2.H0_H0 ;  /* 0x20000002ff027230 */ /* 0x000fc80000004100 */
[----:B------:R-:W0:Y:S02]  /*6550*/  F2I.FTZ.U32.TRUNC.NTZ R3, R2 ;  /* 0x0000000200037305 */ /* 0x000e24000021f000 */
[----:B0-----:R0:W-:Y:S02]  /*6560*/  STG.E desc[UR36][R16.64], R3 ;  /* 0x0000000310007986 */ /* 0x0011e4000c101924 */
.L_x_22794:
[----:B------:R-:W-:-:S07]  /*6570*/  VIADD R19, R19, 0x80 ;  /* 0x0000008013137836 */ /* 0x000fce0000000000 */
.L_x_22754:
[----:B------:R-:W-:Y:S05]  /*6580*/  BSYNC B6 ;  /* 0x0000000000067941 */ /* 0x000fea0003800000 */
.L_x_22753:
        /* <DEDUP_REMOVED lines=307> */
.L_x_22825:
        /* <DEDUP_REMOVED lines=22> */
.L_x_22829:
[----:B------:R-:W2:Y:S02]  /*7a20*/  LDG.E.U8 R2, desc[UR36][R2.64] ;  /* 0x0000002402027981 */ /* 0x000ea4000c1e1100 */
[----:B--2---:R-:W-:-:S04]  /*7a30*/  I2FP.F32.U32 R0, R2 ;  /* 0x0000000200007245 */ /* 0x004fc80000201000 */
[----:B------:R-:W-:Y:S01]  /*7a40*/  F2FP.F16.F32.PACK_AB R0, RZ, R0 ;  /* 0x00000000ff00723e */ /* 0x000fe200000000ff */
[----:B------:R-:W-:Y:S06]  /*7a50*/  BRA `(.L_x_22831) ;  /* 0x0000000c00887947 */ /* 0x000fec0003800000 */
.L_x_22828:
        /* <DEDUP_REMOVED lines=10> */
.L_x_22833:
[----:B------:R-:W2:Y:S02]  /*7b00*/  LDG.E R2, desc[UR36][R2.64] ;  /* 0x0000002402027981 */ /* 0x000ea4000c1e1900 */
[----:B--2---:R-:W-:-:S04]  /*7b10*/  I2FP.F32.S32 R0, R2 ;  /* 0x0000000200007245 */ /* 0x004fc80000201400 */
[----:B------:R-:W-:Y:S01]  /*7b20*/  F2FP.F16.F32.PACK_AB R0, RZ, R0 ;  /* 0x00000000ff00723e */ /* 0x000fe200000000ff */
[----:B------:R-:W-:Y:S06]  /*7b30*/  BRA `(.L_x_22831) ;  /* 0x0000000c00507947 */ /* 0x000fec0003800000 */
.L_x_22832:
[----:B------:R-:W2:Y:S02]  /*7b40*/  LDG.E.U16 R2, desc[UR36][R2.64] ;  /* 0x0000002402027981 */ /* 0x000ea4000c1e1500 */
[----:B--2---:R-:W0:Y:S02]  /*7b50*/  I2F.S16 R0, R2 ;  /* 0x0000000200007306 */ /* 0x004e240000101400 */
[----:B0-----:R-:W-:Y:S01]  /*7b60*/  F2FP.F16.F32.PACK_AB R0, RZ, R0 ;  /* 0x00000000ff00723e */ /* 0x001fe200000000ff */
[----:B------:R-:W-:Y:S06]  /*7b70*/  BRA `(.L_x_22831) ;  /* 0x0000000c00407947 */ /* 0x000fec0003800000 */
.L_x_22827:
        /* <DEDUP_REMOVED lines=9> */
.L_x_22835:
[----:B------:R1:W5:Y:S01]  /*7c10*/  LDG.E.U16 R0, desc[UR36][R2.64] ;  /* 0x0000002402007981 */ /* 0x000362000c1e1500 */
[----:B------:R-:W-:Y:S05]  /*7c20*/  BRA `(.L_x_22831) ;  /* 0x0000000c00147947 */ /* 0x000fea0003800000 */
.L_x_22834:
        /* <DEDUP_REMOVED lines=9> */
.L_x_22837:
[----:B------:R0:W5:Y:S01]  /*7cc0*/  LDG.E.U16 R0, desc[UR36][R2.64] ;  /* 0x0000002402007981 */ /* 0x000162000c1e1500 */
[----:B------:R-:W-:Y:S05]  /*7cd0*/  BRA `(.L_x_22831) ;  /* 0x0000000800e87947 */ /* 0x000fea0003800000 */
.L_x_22836:
        /* <DEDUP_REMOVED lines=8> */
.L_x_22826:
        /* <DEDUP_REMOVED lines=13> */
.L_x_22840:
        /* <DEDUP_REMOVED lines=8> */
.L_x_22839:
        /* <DEDUP_REMOVED lines=28> */
.L_x_22842:
        /* <DEDUP_REMOVED lines=15> */
.L_x_22841:
[----:B------:R-:W2:Y:S02]  /*8160*/  LDG.E.U16 R0, desc[UR36][R2.64] ;  /* 0x0000002402007981 */ /* 0x000ea4000c1e1500 */
[----:B--2---:R-:W-:-:S05]  /*8170*/  IMAD.U32 R0, R0, 0x10000, RZ ;  /* 0x0001000000007824 */ /* 0x004fca00078e00ff */
[----:B------:R-:W-:Y:S01]  /*8180*/  F2FP.F16.F32.PACK_AB R0, RZ, R0 ;  /* 0x00000000ff00723e */ /* 0x000fe200000000ff */
[----:B------:R-:W-:Y:S06]  /*8190*/  BRA `(.L_x_22831) ;  /* 0x0000000400b87947 */ /* 0x000fec0003800000 */
.L_x_22838:
        /* <DEDUP_REMOVED lines=12> */
.L_x_22845:
        /* <DEDUP_REMOVED lines=21> */
.L_x_22849:
[----:B------:R-:W-:Y:S05]  /*83b0*/  BSYNC B1 ;  /* 0x0000000000017941 */ /* 0x000fea0003800000 */
.L_x_22848:
[----:B------:R-:W-:Y:S01]  /*83c0*/  LEA R3, R0, 0x3b800000, 0x17 ;  /* 0x3b80000000037811 */ /* 0x000fe200078eb8ff */
[----:B------:R-:W-:-:S05]  /*83d0*/  IMAD.SHL.U32 R0, R2, 0x100000, RZ ;  /* 0x0010000002007824 */ /* 0x000fca00078e00ff */
[----:B------:R-:W-:-:S07]  /*83e0*/  LOP3.LUT R0, R3, R0, R4, 0xfe, !PT ;  /* 0x0000000003007212 */ /* 0x000fce00078efe04 */
.L_x_22847:
[----:B------:R-:W-:Y:S05]  /*83f0*/  BSYNC B0 ;  /* 0x0000000000007941 */ /* 0x000fea0003800000 */
.L_x_22846:
[----:B------:R-:W-:Y:S01]  /*8400*/  F2FP.F16.F32.PACK_AB R0, RZ, R0 ;  /* 0x00000000ff00723e */ /* 0x000fe200000000ff */
[----:B------:R-:W-:Y:S06]  /*8410*/  BRA `(.L_x_22831) ;  /* 0x0000000400187947 */ /* 0x000fec0003800000 */
.L_x_22844:
        /* <DEDUP_REMOVED lines=21> */
.L_x_22853:
[----:B------:R-:W-:Y:S05]  /*8570*/  BSYNC B1 ;  /* 0x0000000000017941 */ /* 0x000fea0003800000 */
.L_x_22852:
[----:B------:R-:W-:Y:S01]  /*8580*/  LEA R3, R0, 0x37800000, 0x17 ;  /* 0x3780000000037811 */ /* 0x000fe200078eb8ff */
[----:B------:R-:W-:-:S05]  /*8590*/  IMAD.SHL.U32 R0, R2, 0x200000, RZ ;  /* 0x0020000002007824 */ /* 0x000fca00078e00ff */
[----:B------:R-:W-:-:S07]  /*85a0*/  LOP3.LUT R0, R3, R0, R4, 0xfe, !PT ;  /* 0x0000000003007212 */ /* 0x000fce00078efe04 */
.L_x_22851:
[----:B------:R-:W-:Y:S05]  /*85b0*/  BSYNC B0 ;  /* 0x0000000000007941 */ /* 0x000fea0003800000 */
.L_x_22850:
[----:B------:R-:W-:Y:S01]  /*85c0*/  F2FP.F16.F32.PACK_AB R0, RZ, R0 ;  /* 0x00000000ff00723e */ /* 0x000fe200000000ff */
[----:B------:R-:W-:Y:S06]  /*85d0*/  BRA `(.L_x_22831) ;  /* 0x0000000000a87947 */ /* 0x000fec0003800000 */
.L_x_22843:
        /* <DEDUP_REMOVED lines=14> */
.L_x_22857:
[----:B------:R-:W-:Y:S05]  /*86c0*/  BSYNC B0 ;  /* 0x0000000000007941 */ /* 0x000fea0003800000 */
.L_x_22856:
[----:B------:R-:W-:Y:S01]  /*86d0*/  F2FP.F16.F32.PACK_AB R0, RZ, R0 ;  /* 0x00000000ff00723e */ /* 0x000fe200000000ff */
[----:B------:R-:W-:Y:S06]  /*86e0*/  BRA `(.L_x_22831) ;  /* 0x0000000000647947 */ /* 0x000fec0003800000 */
.L_x_22830:
        /* <DEDUP_REMOVED lines=16> */
.L_x_22858:
[----:B------:R-:W-:Y:S01]  /*87f0*/  PRMT R0, RZ, 0x7610, R0 ;  /* 0x00007610ff007816 */ /* 0x000fe20000000000 */
[----:B------:R-:W-:Y:S06]  /*8800*/  BRA `(.L_x_22831) ;  /* 0x00000000001c7947 */ /* 0x000fec0003800000 */
.L_x_22855:
[----:B------:R-:W2:Y:S02]  /*8810*/  LDG.E.64 R2, desc[UR36][R2.64] ;  /* 0x0000002402027981 */ /* 0x000ea4000c1e1b00 */
[----:B--2---:R-:W0:Y:S02]  /*8820*/  I2F.U64 R0, R2 ;  /* 0x0000000200007312 */ /* 0x004e240000301000 */
[----:B0-----:R-:W-:Y:S01]  /*8830*/  F2FP.F16.F32.PACK_AB R0, RZ, R0 ;  /* 0x00000000ff00723e */ /* 0x001fe200000000ff */
[----:B------:R-:W-:Y:S06]  /*8840*/  BRA `(.L_x_22831) ;  /* 0x00000000000c7947 */ /* 0x000fec0003800000 */
.L_x_22854:
[----:B------:R-:W2:Y:S02]  /*8850*/  LDG.E R2, desc[UR36][R2.64] ;  /* 0x0000002402027981 */ /* 0x000ea4000c1e1900 */
[----:B--2---:R-:W-:-:S04]  /*8860*/  I2FP.F32.U32 R0, R2 ;  /* 0x0000000200007245 */ /* 0x004fc80000201000 */
[----:B------:R-:W-:-:S07]  /*8870*/  F2FP.F16.F32.PACK_AB R0, RZ, R0 ;  /* 0x00000000ff00723e */ /* 0x000fce00000000ff */
.L_x_22831:
        /* <DEDUP_REMOVED lines=19> */
.L_x_22862:
[----:B------:R-:W-:-:S06]  /*89b0*/  HADD2.F32 R3, -RZ, R2.H0_H0 ;  /* 0x20000002ff037230 */ /* 0x000fcc0000004100 */
[----:B------:R-:W0:Y:S02]  /*89c0*/  F2I.S64.TRUNC R2, R3 ;  /* 0x0000000300027311 */ /* 0x000e24000020d900 */
[----:B0-----:R3:W-:Y:S01]  /*89d0*/  STG.E.U8 desc[UR36][R16.64], R2 ;  /* 0x0000000210007986 */ /* 0x0017e2000c101124 */
[----:B------:R-:W-:Y:S05]  /*89e0*/  BRA `(.L_x_22864) ;  /* 0x0000000c00847947 */ /* 0x000fea0003800000 */
.L_x_22861:
        /* <DEDUP_REMOVED lines=10> */
.L_x_22866:
[----:B------:R-:W-:-:S04]  /*8a90*/  HADD2.F32 R2, -RZ, R2.H0_H0 ;  /* 0x20000002ff027230 */ /* 0x000fc80000004100 */
[----:B------:R-:W0:Y:S02]  /*8aa0*/  F2I.FTZ.TRUNC.NTZ R3, R2 ;  /* 0x0000000200037305 */ /* 0x000e24000021f100 */
[----:B0-----:R2:W-:Y:S01]  /*8ab0*/  STG.E desc[UR36][R16.64], R3 ;  /* 0x0000000310007986 */ /* 0x0015e2000c101924 */
[----:B------:R-:W-:Y:S05]  /*8ac0*/  BRA `(.L_x_22864) ;  /* 0x0000000c004c7947 */ /* 0x000fea0003800000 */
.L_x_22865:
[----:B------:R-:W-:-:S04]  /*8ad0*/  HADD2.F32 R2, -RZ, R2.H0_H0 ;  /* 0x20000002ff027230 */ /* 0x000fc80000004100 */
[----:B------:R-:W0:Y:S02]  /*8ae0*/  F2I.FTZ.TRUNC.NTZ R3, R2 ;  /* 0x0000000200037305 */ /* 0x000e24000021f100 */
[----:B0-----:R0:W-:Y:S01]  /*8af0*/  STG.E.U16 desc[UR36][R16.64], R3 ;  /* 0x0000000310007986 */ /* 0x0011e2000c101524 */
[----:B------:R-:W-:Y:S05]  /*8b00*/  BRA `(.L_x_22864) ;  /* 0x0000000c003c7947 */ /* 0x000fea0003800000 */
.L_x_22860:
        /* <DEDUP_REMOVED lines=9> */
.L_x_22868:
[----:B------:R0:W-:Y:S01]  /*8ba0*/  STG.E.U16 desc[UR36][R16.64], R2 ;  /* 0x0000000210007986 */ /* 0x0001e2000c101524 */
[----:B------:R-:W-:Y:S05]  /*8bb0*/  BRA `(.L_x_22864) ;  /* 0x0000000c00107947 */ /* 0x000fea0003800000 */
.L_x_22867:
        /* <DEDUP_REMOVED lines=10> */
.L_x_22870:
[----:B------:R-:W-:-:S05]  /*8c60*/  HADD2.F32 R0, -RZ, R2.H0_H0 ;  /* 0x20000002ff007230 */ /* 0x000fca0000004100 */
[----:B------:R-:W-:-:S04]  /*8c70*/  F2FP.F16.F32.PACK_AB R0, RZ, R0 ;  /* 0x00000000ff00723e */ /* 0x000fc800000000ff */
[----:B------:R-:W-:-:S05]  /*8c80*/  PRMT R0, R0, 0x5410, RZ ;  /* 0x0000541000007816 */ /* 0x000fca00000000ff */
[----:B------:R0:W-:Y:S01]  /*8c90*/  STG.E desc[UR36][R16.64], R0 ;  /* 0x0000000010007986 */ /* 0x0001e2000c101924 */
[----:B------:R-:W-:Y:S05]  /*8ca0*/  BRA `(.L_x_22864) ;  /* 0x0000000800d47947 */ /* 0x000fea0003800000 */
.L_x_22869:
[----:B------:R-:W-:-:S05]  /*8cb0*/  HADD2.F32 R2, -RZ, R2.H0_H0 ;  /* 0x20000002ff027230 */ /* 0x000fca0000004100 */
[----:B------:R-:W-:-:S06]  /*8cc0*/  FMUL.FTZ R2, R2, 1 ;  /* 0x3f80000002027820 */ /* 0x000fcc0000410000 */
[----:B------:R-:W0:Y:S02]  /*8cd0*/  F2F.F64.F32 R2, R2 ;  /* 0x0000000200027310 */ /* 0x000e240000201800 */
[----:B0-----:R0:W-:Y:S01]  /*8ce0*/  STG.E.64 desc[UR36][R16.64], R2 ;  /* 0x0000000210007986 */ /* 0x0011e2000c101b24 */
[----:B------:R-:W-:Y:S05]  /*8cf0*/  BRA `(.L_x_22864) ;  /* 0x0000000800c07947 */ /* 0x000fea0003800000 */
.L_x_22859:
        /* <DEDUP_REMOVED lines=13> */
.L_x_22873:
[----:B------:R-:W-:Y:S01]  /*8dd0*/  HADD2.F32 R2, -RZ, R2.H0_H0 ;  /* 0x20000002ff027230 */ /* 0x000fe20000004100 */
[----:B------:R-:W-:-:S04]  /*8de0*/  CS2R R6, SRZ ;  /* 0x0000000000067805 */ /* 0x000fc8000001ff00 */
[----:B------:R-:W-:-:S04]  /*8df0*/  FMUL.FTZ R2, R2, 1 ;  /* 0x3f80000002027820 */ /* 0x000fc80000410000 */
[----:B------:R-:W0:Y:S02]  /*8e00*/  F2F.F64.F32 R4, R2 ;  /* 0x0000000200047310 */ /* 0x000e240000201800 */
[----:B0-----:R0:W-:Y:S01]  /*8e10*/  STG.E.128 desc[UR36][R16.64], R4 ;  /* 0x0000000410007986 */ /* 0x0011e2000c101d24 */
[----:B------:R-:W-:Y:S05]  /*8e20*/  BRA `(.L_x_22864) ;  /* 0x0000000800747947 */ /* 0x000fea0003800000 */
.L_x_22872:
        /* <DEDUP_REMOVED lines=21> */
.L_x_22877:
[----:B------:R-:W-:Y:S05]  /*8f80*/  BSYNC B0 ;  /* 0x0000000000007941 */ /* 0x000fea0003800000 */
.L_x_22876:
[----:B------:R-:W-:-:S05]  /*8f90*/  LOP3.LUT R3, R0, R3, RZ, 0xfc, !PT ;  /* 0x0000000300037212 */ /* 0x000fca00078efcff */
[----:B------:R0:W-:Y:S01]  /*8fa0*/  STG.E.U8 desc[UR36][R16.64], R3 ;  /* 0x0000000310007986 */ /* 0x0001e2000c101124 */
[----:B------:R-:W-:Y:S05]  /*8fb0*/  BRA `(.L_x_22864) ;  /* 0x0000000800107947 */ /* 0x000fea0003800000 */
.L_x_22875:
        /* <DEDUP_REMOVED lines=13> */
.L_x_22879:
[----:B------:R-:W-:Y:S01]  /*9090*/  IMAD.MOV.U32 R0, RZ, RZ, 0x7f ;  /* 0x0000007fff007424 */ /* 0x000fe200078e00ff */
[----:B------:R-:W-:-:S04]  /*90a0*/  ISETP.GT.U32.AND P0, PT, R2, 0x7f800000, PT ;  /* 0x7f8000000200780c */ /* 0x000fc80003f04070 */
[----:B------:R-:W-:-:S09]  /*90b0*/  SEL R0, R0, 0x7c, P0 ;  /* 0x0000007c00007807 */ /* 0x000fd20000000000 */
.L_x_22880:
[----:B------:R-:W-:Y:S05]  /*90c0*/  BSYNC B0 ;  /* 0x0000000000007941 */ /* 0x000fea0003800000 */
.L_x_22878:
[----:B------:R-:W-:-:S04]  /*90d0*/  LOP3.LUT R2, R3, 0x80000000, RZ, 0xc0, !PT ;  /* 0x8000000003027812 */ /* 0x000fc800078ec0ff */
[----:B------:R-:W-:-:S04]  /*90e0*/  SHF.R.U32.HI R3, RZ, 0x18, R2 ;  /* 0x00000018ff037819 */ /* 0x000fc80000011602 */
[----:B------:R-:W-:-:S05]  /*90f0*/  LOP3.LUT R3, R0, R3, RZ, 0xfc, !PT ;  /* 0x0000000300037212 */ /* 0x000fca00078efcff */
[----:B------:R0:W-:Y:S01]  /*9100*/  STG.E.U8 desc[UR36][R16.64], R3 ;  /* 0x0000000310007986 */ /* 0x0001e2000c101124 */
[----:B------:R-:W-:Y:S05]  /*9110*/  BRA `(.L_x_22864) ;  /* 0x0000000400b87947 */ /* 0x000fea0003800000 */
.L_x_22874:
[----:B------:R-:W-:-:S05]  /*9120*/  HADD2.F32 R0, -RZ, R2.H0_H0 ;  /* 0x20000002ff007230 */ /* 0x000fca0000004100 */
[----:B------:R-:W-:-:S05]  /*9130*/  F2FP.BF16.F32.PACK_AB R0, RZ, R0 ;  /* 0x00000000ff00723e */ /* 0x000fca00000010ff */
[----:B------:R0:W-:Y:S01]  /*9140*/  STG.E.U16 desc[UR36][R16.64], R0 ;  /* 0x0000000010007986 */ /* 0x0001e2000c101524 */
[----:B------:R-:W-:Y:S05]  /*9150*/  BRA `(.L_x_22864) ;  /* 0x0000000400a87947 */ /* 0x000fea0003800000 */
.L_x_22871:
        /* <DEDUP_REMOVED lines=12> */
.L_x_22883:
        /* <DEDUP_REMOVED lines=17> */
.L_x_22886:
[----:B------:R-:W-:-:S04]  /*9330*/  LOP3.LUT R2, R3, 0x80000000, RZ, 0xc0, !PT ;  /* 0x8000000003027812 */ /* 0x000fc800078ec0ff */
[----:B------:R-:W-:-:S04]  /*9340*/  SHF.R.U32.HI R3, RZ, 0x18, R2 ;  /* 0x00000018ff037819 */ /* 0x000fc80000011602 */
[----:B------:R-:W-:-:S04]  /*9350*/  LOP3.LUT R0, R0, R3, RZ, 0xfc, !PT ;  /* 0x0000000300007212 */ /* 0x000fc800078efcff */
[----:B------:R-:W-:-:S07]  /*9360*/  PRMT R8, R0, 0x7610, R8 ;  /* 0x0000761000087816 */ /* 0x000fce0000000008 */
.L_x_22885:
[----:B------:R-:W-:Y:S05]  /*9370*/  BSYNC B0 ;  /* 0x0000000000007941 */ /* 0x000fea0003800000 */
.L_x_22884:
[----:B------:R0:W-:Y:S01]  /*9380*/  STG.E.U8 desc[UR36][R16.64], R8 ;  /* 0x0000000810007986 */ /* 0x0001e2000c101124 */
[----:B------:R-:W-:Y:S05]  /*9390*/  BRA `(.L_x_22864) ;  /* 0x0000000400187947 */ /* 0x000fea0003800000 */
.L_x_22882:
        /* <DEDUP_REMOVED lines=17> */
.L_x_22889:
[----:B------:R-:W-:-:S04]  /*94b0*/  LOP3.LUT R2, R3, 0x80000000, RZ, 0xc0, !PT ;  /* 0x8000000003027812 */ /* 0x000fc800078ec0ff */
[----:B------:R-:W-:-:S04]  /*94c0*/  SHF.R.U32.HI R3, RZ, 0x18, R2 ;  /* 0x00000018ff037819 */ /* 0x000fc80000011602 */
[----:B------:R-:W-:-:S04]  /*94d0*/  LOP3.LUT R0, R0, R3, RZ, 0xfc, !PT ;  /* 0x0000000300007212 */ /* 0x000fc800078efcff */
[----:B------:R-:W-:-:S07]  /*94e0*/  PRMT R8, R0, 0x7610, R8 ;  /* 0x0000761000087816 */ /* 0x000fce0000000008 */
.L_x_22888:
[----:B------:R-:W-:Y:S05]  /*94f0*/  BSYNC B0 ;  /* 0x0000000000007941 */ /* 0x000fea0003800000 */
.L_x_22887:
[----:B------:R0:W-:Y:S01]  /*9500*/  STG.E.U8 desc[UR36][R16.64], R8 ;  /* 0x0000000810007986 */ /* 0x0001e2000c101124 */
[----:B------:R-:W-:Y:S05]  /*9510*/  BRA `(.L_x_22864) ;  /* 0x0000000000b87947 */ /* 0x000fea0003800000 */
.L_x_22881:
        /* <DEDUP_REMOVED lines=22> */
.L_x_22863:
        /* <DEDUP_REMOVED lines=16> */
.L_x_22892:
[----:B------:R-:W-:Y:S05]  /*9780*/  BRA `(.L_x_22864) ;  /* 0x00000000001c7947 */ /* 0x000fea0003800000 */
.L_x_22891:
[----:B------:R-:W-:-:S06]  /*9790*/  HADD2.F32 R2, -RZ, R2.H0_H0 ;  /* 0x20000002ff027230 */ /* 0x000fcc0000004100 */
[----:B------:R-:W0:Y:S02]  /*97a0*/  F2I.U64.TRUNC R2, R2 ;  /* 0x0000000200027311 */ /* 0x000e24000020d800 */
[----:B0-----:R0:W-:Y:S01]  /*97b0*/  STG.E.64 desc[UR36][R16.64], R2 ;  /* 0x0000000210007986 */ /* 0x0011e2000c101b24 */
[----:B------:R-:W-:Y:S05]  /*97c0*/  BRA `(.L_x_22864) ;  /* 0x00000000000c7947 */ /* 0x000fea0003800000 */
.L_x_22890:
[----:B------:R-:W-:-:S04]  /*97d0*/  HADD2.F32 R2, -RZ, R2.H0_H0 ;  /* 0x20000002ff027230 */ /* 0x000fc80000004100 */
[----:B------:R-:W0:Y:S02]  /*97e0*/  F2I.FTZ.U32.TRUNC.NTZ R3, R2 ;  /* 0x0000000200037305 */ /* 0x000e24000021f000 */
[----:B0-----:R0:W-:Y:S02]  /*97f0*/  STG.E desc[UR36][R16.64], R3 ;  /* 0x0000000310007986 */ /* 0x0011e4000c101924 */
.L_x_22864:
[----:B------:R-:W-:-:S07]  /*9800*/  VIADD R19, R19, 0x80 ;  /* 0x0000008013137836 */ /* 0x000fce0000000000 */
.L_x_22824:
[----:B------:R-:W-:Y:S05]  /*9810*/  BSYNC B6 ;  /* 0x0000000000067941 */ /* 0x000fea0003800000 */
.L_x_22823:
        /* <DEDUP_REMOVED lines=306> */
.L_x_22893:
        /* <DEDUP_REMOVED lines=22> */
.L_x_22897:
[----:B------:R-:W2:Y:S02]  /*aca0*/  LDG.E.U8 R2, desc[UR36][R2.64] ;  /* 0x0000002402027981 */ /* 0x000ea4000c1e1100 */
[----:B--2---:R-:W-:-:S04]  /*acb0*/  I2FP.F32.U32 R0, R2 ;  /* 0x0000000200007245 */ /* 0x004fc80000201000 */
[----:B------:R-:W-:Y:S01]  /*acc0*/  F2FP.F16.F32.PACK_AB R0, RZ, R0 ;  /* 0x00000000ff00723e */ /* 0x000fe200000000ff */
[----:B------:R-:W-:Y:S06]  /*acd0*/  BRA `(.L_x_22899) ;  /* 0x0000000c00887947 */ /* 0x000fec0003800000 */
.L_x_22896:
        /* <DEDUP_REMOVED lines=10> */
.L_x_22901:
[----:B------:R-:W2:Y:S02]  /*ad80*/  LDG.E R2, desc[UR36][R2.64] ;  /* 0x0000002402027981 */ /* 0x000ea4000c1e1900 */
[----:B--2---:R-:W-:-:S04]  /*ad90*/  I2FP.F32.S32 R0, R2 ;  /* 0x0000000200007245 */ /* 0x004fc80000201400 */
[----:B------:R-:W-:Y:S01]  /*ada0*/  F2FP.F16.F32.PACK_AB R0, RZ, R0 ;  /* 0x00000000ff00723e */ /* 0x000fe200000000ff */
[----:B------:R-:W-:Y:S06]  /*adb0*/  BRA `(.L_x_22899) ;  /* 0x0000000c00507947 */ /* 0x000fec0003800000 */
.L_x_22900:
[----:B------:R-:W2:Y:S02]  /*adc0*/  LDG.E.U16 R2, desc[UR36][R2.64] ;  /* 0x0000002402027981 */ /* 0x000ea4000c1e1500 */
[----:B--2---:R-:W0:Y:S02]  /*add0*/  I2F.S16 R0, R2 ;  /* 0x0000000200007306 */ /* 0x004e240000101400 */
[----:B0-----:R-:W-:Y:S01]  /*ade0*/  F2FP.F16.F32.PACK_AB R0, RZ, R0 ;  /* 0x00000000ff00723e */ /* 0x001fe200000000ff */
[----:B------:R-:W-:Y:S06]  /*adf0*/  BRA `(.L_x_22899) ;  /* 0x0000000c00407947 */ /* 0x000fec0003800000 */
.L_x_22895:
        /* <DEDUP_REMOVED lines=9> */
.L_x_22903:
[----:B------:R1:W5:Y:S01]  /*ae90*/  LDG.E.U16 R0, desc[UR36][R2.64] ;  /* 0x0000002402007981 */ /* 0x000362000c1e1500 */
[----:B------:R-:W-:Y:S05]  /*aea0*/  BRA `(.L_x_22899) ;  /* 0x0000000c00147947 */ /* 0x000fea0003800000 */
.L_x_22902:
        /* <DEDUP_REMOVED lines=9> */
.L_x_22905:
[----:B------:R0:W5:Y:S01]  /*af40*/  LDG.E.U16 R0, desc[UR36][R2.64] ;  /* 0x0000002402007981 */ /* 0x000162000c1e1500 */
[----:B------:R-:W-:Y:S05]  /*af50*/  BRA `(.L_x_22899) ;  /* 0x0000000800e87947 */ /* 0x000fea0003800000 */
.L_x_22904:
        /* <DEDUP_REMOVED lines=8> */
.L_x_22894:
        /* <DEDUP_REMOVED lines=13> */
.L_x_22908:
        /* <DEDUP_REMOVED lines=8> */
.L_x_22907:
        /* <DEDUP_REMOVED lines=28> */
.L_x_22910:
        /* <DEDUP_REMOVED lines=15> */
.L_x_22909:
[----:B------:R-:W2:Y:S02]  /*b3e0*/  LDG.E.U16 R0, desc[UR36][R2.64] ;  /* 0x0000002402007981 */ /* 0x000ea4000c1e1500 */
[----:B--2---:R-:W-:-:S05]  /*b3f0*/  IMAD.U32 R0, R0, 0x10000, RZ ;  /* 0x0001000000007824 */ /* 0x004fca00078e00ff */
[----:B------:R-:W-:Y:S01]  /*b400*/  F2FP.F16.F32.PACK_AB R0, RZ, R0 ;  /* 0x00000000ff00723e */ /* 0x000fe200000000ff */
[----:B------:R-:W-:Y:S06]  /*b410*/  BRA `(.L_x_22899) ;  /* 0x0000000400b87947 */ /* 0x000fec0003800000 */
.L_x_22906:
        /* <DEDUP_REMOVED lines=12> */
.L_x_22913:
        /* <DEDUP_REMOVED lines=21> */
.L_x_22917:
[----:B------:R-:W-:Y:S05]  /*b630*/  BSYNC B1 ;  /* 0x0000000000017941 */ /* 0x000fea0003800000 */
.L_x_22916:
[----:B------:R-:W-:Y:S01]  /*b640*/  LEA R3, R0, 0x3b800000, 0x17 ;  /* 0x3b80000000037811 */ /* 0x000fe200078eb8ff */
[----:B------:R-:W-:-:S05]  /*b650*/  IMAD.SHL.U32 R0, R2, 0x100000, RZ ;  /* 0x0010000002007824 */ /* 0x000fca00078e00ff */
[----:B------:R-:W-:-:S07]  /*b660*/  LOP3.LUT R0, R3, R0, R4, 0xfe, !PT ;  /* 0x0000000003007212 */ /* 0x000fce00078efe04 */
.L_x_22915:
[----:B------:R-:W-:Y:S05]  /*b670*/  BSYNC B0 ;  /* 0x0000000000007941 */ /* 0x000fea0003800000 */
.L_x_22914:
[----:B------:R-:W-:Y:S01]  /*b680*/  F2FP.F16.F32.PACK_AB R0, RZ, R0 ;  /* 0x00000000ff00723e */ /* 0x000fe200000000ff */
[----:B------:R-:W-:Y:S06]  /*b690*/  BRA `(.L_x_22899) ;  /* 0x0000000400187947 */ /* 0x000fec0003800000 */
.L_x_22912:
        /* <DEDUP_REMOVED lines=21> */
.L_x_22921:
[----:B------:R-:W-:Y:S05]  /*b7f0*/  BSYNC B1 ;  /* 0x0000000000017941 */ /* 0x000fea0003800000 */
.L_x_22920:
[----:B------:R-:W-:Y:S01]  /*b800*/  LEA R3, R0, 0x37800000, 0x17 ;  /* 0x3780000000037811 */ /* 0x000fe200078eb8ff */
[----:B------:R-:W-:-:S05]  /*b810*/  IMAD.SHL.U32 R0, R2, 0x200000, RZ ;  /* 0x0020000002007824 */ /* 0x000fca00078e00ff */
[----:B------:R-:W-:-:S07]  /*b820*/  LOP3.LUT R0, R3, R0, R4, 0xfe, !PT ;  /* 0x0000000003007212 */ /* 0x000fce00078efe04 */
.L_x_22919:
[----:B------:R-:W-:Y:S05]  /*b830*/  BSYNC B0 ;  /* 0x0000000000007941 */ /* 0x000fea0003800000 */
.L_x_22918:
[----:B------:R-:W-:Y:S01]  /*b840*/  F2FP.F16.F32.PACK_AB R0, RZ, R0 ;  /* 0x00000000ff00723e */ /* 0x000fe200000000ff */
[----:B------:R-:W-:Y:S06]  /*b850*/  BRA `(.L_x_22899) ;  /* 0x0000000000a87947 */ /* 0x000fec0003800000 */
.L_x_22911:
        /* <DEDUP_REMOVED lines=14> */
.L_x_22925:
[----:B------:R-:W-:Y:S05]  /*b940*/  BSYNC B0 ;  /* 0x0000000000007941 */ /* 0x000fea0003800000 */
.L_x_22924:
[----:B------:R-:W-:Y:S01]  /*b950*/  F2FP.F16.F32.PACK_AB R0, RZ, R0 ;  /* 0x00000000ff00723e */ /* 0x000fe200000000ff */
[----:B------:R-:W-:Y:S06]  /*b960*/  BRA `(.L_x_22899) ;  /* 0x0000000000647947 */ /* 0x000fec0003800000 */
.L_x_22898:
        /* <DEDUP_REMOVED lines=16> */
.L_x_22926:
[----:B------:R-:W-:Y:S01]  /*ba70*/  PRMT R0, RZ, 0x7610, R0 ;  /* 0x00007610ff007816 */ /* 0x000fe20000000000 */
[----:B------:R-:W-:Y:S06]  /*ba80*/  BRA `(.L_x_22899) ;  /* 0x00000000001c7947 */ /* 0x000fec0003800000 */
.L_x_22923:
[----:B------:R-:W2:Y:S02]  /*ba90*/  LDG.E.64 R2, desc[UR36][R2.64] ;  /* 0x0000002402027981 */ /* 0x000ea4000c1e1b00 */
[----:B--2---:R-:W0:Y:S02]  /*baa0*/  I2F.U64 R0, R2 ;  /* 0x0000000200007312 */ /* 0x004e240000301000 */
[----:B0-----:R-:W-:Y:S01]  /*bab0*/  F2FP.F16.F32.PACK_AB R0, RZ, R0 ;  /* 0x00000000ff00723e */ /* 0x001fe200000000ff */
[----:B------:R-:W-:Y:S06]  /*bac0*/  BRA `(.L_x_22899) ;  /* 0x00000000000c7947 */ /* 0x000fec0003800000 */
.L_x_22922:
[----:B------:R-:W2:Y:S02]  /*bad0*/  LDG.E R2, desc[UR36][R2.64] ;  /* 0x0000002402027981 */ /* 0x000ea4000c1e1900 */
[----:B--2---:R-:W-:-:S04]  /*bae0*/  I2FP.F32.U32 R0, R2 ;  /* 0x0000000200007245 */ /* 0x004fc80000201000 */
[----:B------:R-:W-:-:S07]  /*baf0*/  F2FP.F16.F32.PACK_AB R0, RZ, R0 ;  /* 0x00000000ff00723e */ /* 0x000fce00000000ff */
.L_x_22899:
        /* <DEDUP_REMOVED lines=19> */
.L_x_22930:
[----:B------:R-:W-:-:S06]  /*bc30*/  HADD2.F32 R3, -RZ, R2.H0_H0 ;  /* 0x20000002ff037230 */ /* 0x000fcc0000004100 */
[----:B------:R-:W0:Y:S02]  /*bc40*/  F2I.S64.TRUNC R2, R3 ;  /* 0x0000000300027311 */ /* 0x000e24000020d900 */
[----:B0-----:R-:W-:Y:S01]  /*bc50*/  STG.E.U8 desc[UR36][R16.64], R2 ;  /* 0x0000000210007986 */ /* 0x001fe2000c101124 */
[----:B------:R-:W-:Y:S05]  /*bc60*/  EXIT ;  /* 0x000000000000794d */ /* 0x000fea0003800000 */
.L_x_22929:
        /* <DEDUP_REMOVED lines=10> */
.L_x_22933:
[----:B------:R-:W-:-:S04]  /*bd10*/  HADD2.F32 R2, -RZ, R2.H0_H0 ;  /* 0x20000002ff027230 */ /* 0x000fc80000004100 */
[----:B------:R-:W0:Y:S02]  /*bd20*/  F2I.FTZ.TRUNC.NTZ R3, R2 ;  /* 0x0000000200037305 */ /* 0x000e24000021f100 */
[----:B0-----:R-:W-:Y:S01]  /*bd30*/  STG.E desc[UR36][R16.64], R3 ;  /* 0x0000000310007986 */ /* 0x001fe2000c101924 */
[----:B------:R-:W-:Y:S05]  /*bd40*/  EXIT ;  /* 0x000000000000794d */ /* 0x000fea0003800000 */
.L_x_22932:
[----:B------:R-:W-:-:S04]  /*bd50*/  HADD2.F32 R2, -RZ, R2.H0_H0 ;  /* 0x20000002ff027230 */ /* 0x000fc80000004100 */
[----:B------:R-:W0:Y:S02]  /*bd60*/  F2I.FTZ.TRUNC.NTZ R3, R2 ;  /* 0x0000000200037305 */ /* 0x000e24000021f100 */
[----:B0-----:R-:W-:Y:S01]  /*bd70*/  STG.E.U16 desc[UR36][R16.64], R3 ;  /* 0x0000000310007986 */ /* 0x001fe2000c101524 */
[----:B------:R-:W-:Y:S05]  /*bd80*/  EXIT ;  /* 0x000000000000794d */ /* 0x000fea0003800000 */
.L_x_22928:
        /* <DEDUP_REMOVED lines=9> */
.L_x_22935:
[----:B------:R-:W-:Y:S01]  /*be20*/  STG.E.U16 desc[UR36][R16.64], R2 ;  /* 0x0000000210007986 */ /* 0x000fe2000c101524 */
[----:B------:R-:W-:Y:S05]  /*be30*/  EXIT ;  /* 0x000000000000794d */ /* 0x000fea0003800000 */
.L_x_22934:
        /* <DEDUP_REMOVED lines=10> */
.L_x_22937:
[----:B------:R-:W-:-:S05]  /*bee0*/  HADD2.F32 R0, -RZ, R2.H0_H0 ;  /* 0x20000002ff007230 */ /* 0x000fca0000004100 */
[----:B------:R-:W-:-:S04]  /*bef0*/  F2FP.F16.F32.PACK_AB R0, RZ, R0 ;  /* 0x00000000ff00723e */ /* 0x000fc800000000ff */
[----:B------:R-:W-:-:S05]  /*bf00*/  PRMT R0, R0, 0x5410, RZ ;  /* 0x0000541000007816 */ /* 0x000fca00000000ff */
[----:B------:R-:W-:Y:S01]  /*bf10*/  STG.E desc[UR36][R16.64], R0 ;  /* 0x0000000010007986 */ /* 0x000fe2000c101924 */
[----:B------:R-:W-:Y:S05]  /*bf20*/  EXIT ;  /* 0x000000000000794d */ /* 0x000fea0003800000 */
.L_x_22936:
[----:B------:R-:W-:-:S05]  /*bf30*/  HADD2.F32 R2, -RZ, R2.H0_H0 ;  /* 0x20000002ff027230 */ /* 0x000fca0000004100 */
[----:B------:R-:W-:-:S06]  /*bf40*/  FMUL.FTZ R2, R2, 1 ;  /* 0x3f80000002027820 */ /* 0x000fcc0000410000 */
[----:B------:R-:W0:Y:S02]  /*bf50*/  F2F.F64.F32 R2, R2 ;  /* 0x0000000200027310 */ /* 0x000e240000201800 */
[----:B0-----:R-:W-:Y:S01]  /*bf60*/  STG.E.64 desc[UR36][R16.64], R2 ;  /* 0x0000000210007986 */ /* 0x001fe2000c101b24 */
[----:B------:R-:W-:Y:S05]  /*bf70*/  EXIT ;  /* 0x000000000000794d */ /* 0x000fea0003800000 */
.L_x_22927:
        /* <DEDUP_REMOVED lines=13> */
.L_x_22940:
[----:B------:R-:W-:Y:S01]  /*c050*/  HADD2.F32 R2, -RZ, R2.H0_H0 ;  /* 0x20000002ff027230 */ /* 0x000fe20000004100 */
[----:B------:R-:W-:-:S04]  /*c060*/  CS2R R6, SRZ ;  /* 0x0000000000067805 */ /* 0x000fc8000001ff00 */
[----:B------:R-:W-:-:S04]  /*c070*/  FMUL.FTZ R2, R2, 1 ;  /* 0x3f80000002027820 */ /* 0x000fc80000410000 */
[----:B------:R-:W0:Y:S02]  /*c080*/  F2F.F64.F32 R4, R2 ;  /* 0x0000000200047310 */ /* 0x000e240000201800 */
[----:B0-----:R-:W-:Y:S01]  /*c090*/  STG.E.128 desc[UR36][R16.64], R4 ;  /* 0x0000000410007986 */ /* 0x001fe2000c101d24 */
[----:B------:R-:W-:Y:S05]  /*c0a0*/  EXIT ;  /* 0x000000000000794d */ /* 0x000fea0003800000 */
.L_x_22939:
        /* <DEDUP_REMOVED lines=21> */
.L_x_22944:
[----:B------:R-:W-:Y:S05]  /*c200*/  BSYNC B0 ;  /* 0x0000000000007941 */ /* 0x000fea0003800000 */
.L_x_22943:
[----:B------:R-:W-:-:S05]  /*c210*/  LOP3.LUT R3, R0, R3, RZ, 0xfc, !PT ;  /* 0x0000000300037212 */ /* 0x000fca00078efcff */
[----:B------:R-:W-:Y:S01]  /*c220*/  STG.E.U8 desc[UR36][R16.64], R3 ;  /* 0x0000000310007986 */ /* 0x000fe2000c101124 */
[----:B------:R-:W-:Y:S05]  /*c230*/  EXIT ;  /* 0x000000000000794d */ /* 0x000fea0003800000 */
.L_x_22942:
        /* <DEDUP_REMOVED lines=13> */
.L_x_22946:
[----:B------:R-:W-:Y:S01]  /*c310*/  IMAD.MOV.U32 R0, RZ, RZ, 0x7f ;  /* 0x0000007fff007424 */ /* 0x000fe200078e00ff */
[----:B------:R-:W-:-:S04]  /*c320*/  ISETP.GT.U32.AND P0, PT, R2, 0x7f800000, PT ;  /* 0x7f8000000200780c */ /* 0x000fc80003f04070 */
[----:B------:R-:W-:-:S09]  /*c330*/  SEL R0, R0, 0x7c, P0 ;  /* 0x0000007c00007807 */ /* 0x000fd20000000000 */
.L_x_22947:
[----:B------:R-:W-:Y:S05]  /*c340*/  BSYNC B0 ;  /* 0x0000000000007941 */ /* 0x000fea0003800000 */
.L_x_22945:
[----:B------:R-:W-:-:S04]  /*c350*/  LOP3.LUT R2, R3, 0x80000000, RZ, 0xc0, !PT ;  /* 0x8000000003027812 */ /* 0x000fc800078ec0ff */
[----:B------:R-:W-:-:S04]  /*c360*/  SHF.R.U32.HI R3, RZ, 0x18, R2 ;  /* 0x00000018ff037819 */ /* 0x000fc80000011602 */
[----:B------:R-:W-:-:S05]  /*c370*/  LOP3.LUT R3, R0, R3, RZ, 0xfc, !PT ;  /* 0x0000000300037212 */ /* 0x000fca00078efcff */
[----:B------:R-:W-:Y:S01]  /*c380*/  STG.E.U8 desc[UR36][R16.64], R3 ;  /* 0x0000000310007986 */ /* 0x000fe2000c101124 */
[----:B------:R-:W-:Y:S05]  /*c390*/  EXIT ;  /* 0x000000000000794d */ /* 0x000fea0003800000 */
.L_x_22941:
[----:B------:R-:W-:-:S05]  /*c3a0*/  HADD2.F32 R0, -RZ, R2.H0_H0 ;  /* 0x20000002ff007230 */ /* 0x000fca0000004100 */
[----:B------:R-:W-:-:S05]  /*c3b0*/  F2FP.BF16.F32.PACK_AB R0, RZ, R0 ;  /* 0x00000000ff00723e */ /* 0x000fca00000010ff */
[----:B------:R-:W-:Y:S01]  /*c3c0*/  STG.E.U16 desc[UR36][R16.64], R0 ;  /* 0x0000000010007986 */ /* 0x000fe2000c101524 */
[----:B------:R-:W-:Y:S05]  /*c3d0*/  EXIT ;  /* 0x000000000000794d */ /* 0x000fea0003800000 */
.L_x_22938:
        /* <DEDUP_REMOVED lines=12> */
.L_x_22950:
        /* <DEDUP_REMOVED lines=17> */
.L_x_22953:
[----:B------:R-:W-:-:S04]  /*c5b0*/  LOP3.LUT R2, R3, 0x80000000, RZ, 0xc0, !PT ;  /* 0x8000000003027812 */ /* 0x000fc800078ec0ff */
[----:B------:R-:W-:-:S04]  /*c5c0*/  SHF.R.U32.HI R3, RZ, 0x18, R2 ;  /* 0x00000018ff037819 */ /* 0x000fc80000011602 */
[----:B------:R-:W-:-:S04]  /*c5d0*/  LOP3.LUT R0, R0, R3, RZ, 0xfc, !PT ;  /* 0x0000000300007212 */ /* 0x000fc800078efcff */
[----:B------:R-:W-:-:S07]  /*c5e0*/  PRMT R8, R0, 0x7610, R8 ;  /* 0x0000761000087816 */ /* 0x000fce0000000008 */
.L_x_22952:
[----:B------:R-:W-:Y:S05]  /*c5f0*/  BSYNC B0 ;  /* 0x0000000000007941 */ /* 0x000fea0003800000 */
.L_x_22951:
[----:B------:R-:W-:Y:S01]  /*c600*/  STG.E.U8 desc[UR36][R16.64], R8 ;  /* 0x0000000810007986 */ /* 0x000fe2000c101124 */
[----:B------:R-:W-:Y:S05]  /*c610*/  EXIT ;  /* 0x000000000000794d */ /* 0x000fea0003800000 */
.L_x_22949:
        /* <DEDUP_REMOVED lines=17> */
.L_x_22956:
[----:B------:R-:W-:-:S04]  /*c730*/  LOP3.LUT R2, R3, 0x80000000, RZ, 0xc0, !PT ;  /* 0x8000000003027812 */ /* 0x000fc800078ec0ff */
[----:B------:R-:W-:-:S04]  /*c740*/  SHF.R.U32.HI R3, RZ, 0x18, R2 ;  /* 0x00000018ff037819 */ /* 0x000fc80000011602 */
[----:B------:R-:W-:-:S04]  /*c750*/  LOP3.LUT R0, R0, R3, RZ, 0xfc, !PT ;  /* 0x0000000300007212 */ /* 0x000fc800078efcff */
[----:B------:R-:W-:-:S07]  /*c760*/  PRMT R8, R0, 0x7610, R8 ;  /* 0x0000761000087816 */ /* 0x000fce0000000008 */
.L_x_22955:
[----:B------:R-:W-:Y:S05]  /*c770*/  BSYNC B0 ;  /* 0x0000000000007941 */ /* 0x000fea0003800000 */
.L_x_22954:
[----:B------:R-:W-:Y:S01]  /*c780*/  STG.E.U8 desc[UR36][R16.64], R8 ;  /* 0x0000000810007986 */ /* 0x000fe2000c101124 */
[----:B------:R-:W-:Y:S05]  /*c790*/  EXIT ;  /* 0x000000000000794d */ /* 0x000fea0003800000 */
.L_x_22948:
        /* <DEDUP_REMOVED lines=22> */
.L_x_22931:
        /* <DEDUP_REMOVED lines=16> */
.L_x_22959:
[----:B------:R-:W-:Y:S05]  /*ca00*/  EXIT ;  /* 0x000000000000794d */ /* 0x000fea0003800000 */
.L_x_22958:
[----:B------:R-:W-:-:S06]  /*ca10*/  HADD2.F32 R2, -RZ, R2.H0_H0 ;  /* 0x20000002ff027230 */ /* 0x000fcc0000004100 */
[----:B------:R-:W0:Y:S02]  /*ca20*/  F2I.U64.TRUNC R2, R2 ;  /* 0x0000000200027311 */ /* 0x000e24000020d800 */
[----:B0-----:R-:W-:Y:S01]  /*ca30*/  STG.E.64 desc[UR36][R16.64], R2 ;  /* 0x0000000210007986 */ /* 0x001fe2000c101b24 */
[----:B------:R-:W-:Y:S05]  /*ca40*/  EXIT ;  /* 0x000000000000794d */ /* 0x000fea0003800000 */
.L_x_22957:
[----:B------:R-:W-:-:S04]  /*ca50*/  HADD2.F32 R2, -RZ, R2.H0_H0 ;  /* 0x20000002ff027230 */ /* 0x000fc80000004100 */
[----:B------:R-:W0:Y:S02]  /*ca60*/  F2I.FTZ.U32.TRUNC.NTZ R3, R2 ;  /* 0x0000000200037305 */ /* 0x000e24000021f000 */
[----:B0-----:R-:W-:Y:S01]  /*ca70*/  STG.E desc[UR36][R16.64], R3 ;  /* 0x0000000310007986 */ /* 0x001fe2000c101924 */
[----:B------:R-:W-:Y:S05]  /*ca80*/  EXIT ;  /* 0x000000000000794d */ /* 0x000fea0003800000 */
.L_x_22960:
        /* <DEDUP_REMOVED lines=15> */
.L_x_36375:


//--------------------- .text._ZN2at6native27unrolled_elementwise_kernelIZZZNS0_17rsqrt_kernel_cudaERNS_18TensorIteratorBaseEENKUlvE0_clEvENKUlvE2_clEvEUlN3c104HalfEE_St5arrayIPcLm2EELi4E23TrivialOffsetCalculatorILi1EjESD_NS0_6memory12LoadWithCastILi1EEENSE_13StoreWithCastILi1EEEEEviT_T0_T2_T3_T4_T5_ --------------------------
	.section	.text._ZN2at6native27unrolled_elementwise_kernelIZZZNS0_17rsqrt_kernel_cudaERNS_18TensorIteratorBaseEENKUlvE0_clEvENKUlvE2_clEvEUlN3c104HalfEE_St5arrayIPcLm2EELi4E23TrivialOffsetCalculatorILi1EjESD_NS0_6memory12LoadWithCastILi1EEENSE_13StoreWithCastILi1EEEEEviT_T0_T2_T3_T4_T5_,"ax",@progbits
	.align	128
        .global         _ZN2at6native27unrolled_elementwise_kernelIZZZNS0_17rsqrt_kernel_cudaERNS_18TensorIteratorBaseEENKUlvE0_clEvENKUlvE2_clEvEUlN3c104HalfEE_St5arrayIPcLm2EELi4E23TrivialOffsetCalculatorILi1EjESD_NS0_6memory12LoadWithCastILi1EEENSE_13StoreWithCastILi1EEEEEviT_T0_T2_T3_T4_T5_
        .type           _ZN2at6native27unrolled_elementwise_kernelIZZZNS0_17rsqrt_kernel_cudaERNS_18TensorIteratorBaseEENKUlvE0_clEvENKUlvE2_clEvEUlN3c104HalfEE_St5arrayIPcLm2EELi4E23TrivialOffsetCalculatorILi1EjESD_NS0_6memory12LoadWithCastILi1EEENSE_13StoreWithCastILi1EEEEEviT_T0_T2_T3_T4_T5_,@function
        .size           _ZN2at6native27unrolled_elementwise_kernelIZZZNS0_17rsqrt_kernel_cudaERNS_18TensorIteratorBaseEENKUlvE0_clEvENKUlvE2_clEvEUlN3c104HalfEE_St5arrayIPcLm2EELi4E23TrivialOffsetCalculatorILi1EjESD_NS0_6memory12LoadWithCastILi1EEENSE_13StoreWithCastILi1EEEEEviT_T0_T2_T3_T4_T5_,(.L_x_36376 - _ZN2at6native27unrolled_elementwise_kernelIZZZNS0_17rsqrt_kernel_cudaERNS_18TensorIteratorBaseEENKUlvE0_clEvENKUlvE2_clEvEUlN3c104HalfEE_St5arrayIPcLm2EELi4E23TrivialOffsetCalculatorILi1EjESD_NS0_6memory12LoadWithCastILi1EEENSE_13StoreWithCastILi1EEEEEviT_T0_T2_T3_T4_T5_)
        .other          _ZN2at6native27unrolled_elementwise_kernelIZZZNS0_17rsqrt_kernel_cudaERNS_18TensorIteratorBaseEENKUlvE0_clEvENKUlvE2_clEvEUlN3c104HalfEE_St5arrayIPcLm2EELi4E23TrivialOffsetCalculatorILi1EjESD_NS0_6memory12LoadWithCastILi1EEENSE_13StoreWithCastILi1EEEEEviT_T0_T2_T3_T4_T5_,@"STO_CUDA_ENTRY STV_DEFAULT"
_ZN2at6native27unrolled_elementwise_kernelIZZZNS0_17rsqrt_kernel_cudaERNS_18TensorIteratorBaseEENKUlvE0_clEvENKUlvE2_clEvEUlN3c104HalfEE_St5arrayIPcLm2EELi4E23TrivialOffsetCalculatorILi1EjESD_NS0_6memory12LoadWithCastILi1EEENSE_13StoreWithCastILi1EEEEEviT_T0_T2_T3_T4_T5_:
.text._ZN2at6native27unrolled_elementwise_kernelIZZZNS0_17rsqrt_kernel_cudaERNS_18TensorIteratorBaseEENKUlvE0_clEvENKUlvE2_clEvEUlN3c104HalfEE_St5arrayIPcLm2EELi4E23TrivialOffsetCalculatorILi1EjESD_NS0_6memory12LoadWithCastILi1EEENSE_13StoreWithCastILi1EEEEEviT_T0_T2_T3_T4_T5_:
        /* <DEDUP_REMOVED lines=34> */
.L_x_22966:
[----:B------:R-:W2:Y:S02]  /*0220*/  LDG.E.U8 R2, desc[UR36][R2.64] ;  /* 0x0000002402027981 */ /* 0x000ea4000c1e1100 */
[----:B--2---:R-:W-:-:S04]  /*0230*/  I2FP.F32.U32 R0, R2 ;  /* 0x0000000200007245 */ /* 0x004fc80000201000 */
[----:B------:R-:W-:-:S04]  /*0240*/  F2FP.F16.F32.PACK_AB R0, RZ, R0 ;  /* 0x00000000ff00723e */ /* 0x000fc800000000ff */
[----:B------:R-:W-:Y:S01]  /*0250*/  PRMT R22, R0, 0x7610, R22 ;  /* 0x0000761000167816 */ /* 0x000fe20000000016 */
[----:B------:R-:W-:Y:S06]  /*0260*/  BRA `(.L_x_22968) ;  /* 0x0000000c00c07947 */ /* 0x000fec0003800000 */
.L_x_22965:
        /* <DEDUP_REMOVED lines=11> */
.L_x_22970:
[----:B------:R-:W2:Y:S02]  /*0320*/  LDG.E R2, desc[UR36][R2.64] ;  /* 0x0000002402027981 */ /* 0x000ea4000c1e1900 */
[----:B--2---:R-:W-:-:S04]  /*0330*/  I2FP.F32.S32 R0, R2 ;  /* 0x0000000200007245 */ /* 0x004fc80000201400 */
[----:B------:R-:W-:-:S04]  /*0340*/  F2FP.F16.F32.PACK_AB R0, RZ, R0 ;  /* 0x00000000ff00723e */ /* 0x000fc800000000ff */
[----:B------:R-:W-:Y:S01]  /*0350*/  PRMT R22, R0, 0x7610, R22 ;  /* 0x0000761000167816 */ /* 0x000fe20000000016 */
[----:B------:R-:W-:Y:S06]  /*0360*/  BRA `(.L_x_22968) ;  /* 0x0000000c00807947 */ /* 0x000fec0003800000 */
.L_x_22969:
[----:B------:R-:W2:Y:S02]  /*0370*/  LDG.E.U16 R2, desc[UR36][R2.64] ;  /* 0x0000002402027981 */ /* 0x000ea4000c1e1500 */
[----:B--2---:R-:W0:Y:S02]  /*0380*/  I2F.S16 R0, R2 ;  /* 0x0000000200007306 */ /* 0x004e240000101400 */
[----:B0-----:R-:W-:-:S04]  /*0390*/  F2FP.F16.F32.PACK_AB R0, RZ, R0 ;  /* 0x00000000ff00723e */ /* 0x001fc800000000ff */
[----:B------:R-:W-:Y:S01]  /*03a0*/  PRMT R22, R0, 0x7610, R22 ;  /* 0x0000761000167816 */ /* 0x000fe20000000016 */
[----:B------:R-:W-:Y:S06]  /*03b0*/  BRA `(.L_x_22968) ;  /* 0x0000000c006c7947 */ /* 0x000fec0003800000 */
.L_x_22964:
        /* <DEDUP_REMOVED lines=9> */
.L_x_22972:
[----:B------:R1:W5:Y:S01]  /*0450*/  LDG.E.U16 R22, desc[UR36][R2.64] ;  /* 0x0000002402167981 */ /* 0x000362000c1e1500 */
[----:B------:R-:W-:Y:S05]  /*0460*/  BRA `(.L_x_22968) ;  /* 0x0000000c00407947 */ /* 0x000fea0003800000 */
.L_x_22971:
        /* <DEDUP_REMOVED lines=9> */
.L_x_22974:
[----:B------:R0:W5:Y:S01]  /*0500*/  LDG.E.U16 R22, desc[UR36][R2.64] ;  /* 0x0000002402167981 */ /* 0x000162000c1e1500 */
[----:B------:R-:W-:Y:S05]  /*0510*/  BRA `(.L_x_22968) ;  /* 0x0000000c00147947 */ /* 0x000fea0003800000 */
.L_x_22973:
        /* <DEDUP_REMOVED lines=9> */
.L_x_22963:
        /* <DEDUP_REMOVED lines=14> */
.L_x_22977:
        /* <DEDUP_REMOVED lines=9> */
.L_x_22976:
        /* <DEDUP_REMOVED lines=28> */
.L_x_22979:
        /* <DEDUP_REMOVED lines=16> */
.L_x_22978:
[----:B------:R-:W2:Y:S02]  /*09e0*/  LDG.E.U16 R0, desc[UR36][R2.64] ;  /* 0x0000002402007981 */ /* 0x000ea4000c1e1500 */
[----:B--2---:R-:W-:-:S05]  /*09f0*/  IMAD.U32 R0, R0, 0x10000, RZ ;  /* 0x0001000000007824 */ /* 0x004fca00078e00ff */
[----:B------:R-:W-:-:S04]  /*0a00*/  F2FP.F16.F32.PACK_AB R0, RZ, R0 ;  /* 0x00000000ff00723e */ /* 0x000fc800000000ff */
[----:B------:R-:W-:Y:S01]  /*0a10*/  PRMT R22, R0, 0x7610, R22 ;  /* 0x0000761000167816 */ /* 0x000fe20000000016 */
[----:B------:R-:W-:Y:S06]  /*0a20*/  BRA `(.L_x_22968) ;  /* 0x0000000400d07947 */ /* 0x000fec0003800000 */
.L_x_22975:
        /* <DEDUP_REMOVED lines=13> */
.L_x_22982:
        /* <DEDUP_REMOVED lines=21> */
.L_x_22986:
[----:B------:R-:W-:Y:S05]  /*0c50*/  BSYNC B1 ;  /* 0x0000000000017941 */ /* 0x000fea0003800000 */
.L_x_22985:
[----:B------:R-:W-:Y:S01]  /*0c60*/  LEA R3, R0, 0x3b800000, 0x17 ;  /* 0x3b80000000037811 */ /* 0x000fe200078eb8ff */
[----:B------:R-:W-:-:S05]  /*0c70*/  IMAD.SHL.U32 R0, R2, 0x100000, RZ ;  /* 0x0010000002007824 */ /* 0x000fca00078e00ff */
[----:B------:R-:W-:-:S07]  /*0c80*/  LOP3.LUT R0, R3, R0, R4, 0xfe, !PT ;  /* 0x0000000003007212 */ /* 0x000fce00078efe04 */
.L_x_22984:
[----:B------:R-:W-:Y:S05]  /*0c90*/  BSYNC B0 ;  /* 0x0000000000007941 */ /* 0x000fea0003800000 */
.L_x_22983:
[----:B------:R-:W-:-:S04]  /*0ca0*/  F2FP.F16.F32.PACK_AB R0, RZ, R0 ;  /* 0x00000000ff00723e */ /* 0x000fc800000000ff */
[----:B------:R-:W-:Y:S01]  /*0cb0*/  PRMT R22, R0, 0x7610, R22 ;  /* 0x0000761000167816 */ /* 0x000fe20000000016 */
[----:B------:R-:W-:Y:S06]  /*0cc0*/  BRA `(.L_x_22968) ;  /* 0x0000000400287947 */ /* 0x000fec0003800000 */
.L_x_22981:
        /* <DEDUP_REMOVED lines=21> */
.L_x_22990:
[----:B------:R-:W-:Y:S05]  /*0e20*/  BSYNC B1 ;  /* 0x0000000000017941 */ /* 0x000fea0003800000 */
.L_x_22989:
[----:B------:R-:W-:Y:S01]  /*0e30*/  LEA R3, R0, 0x37800000, 0x17 ;  /* 0x3780000000037811 */ /* 0x000fe200078eb8ff */
[----:B------:R-:W-:-:S05]  /*0e40*/  IMAD.SHL.U32 R0, R2, 0x200000, RZ ;  /* 0x0020000002007824 */ /* 0x000fca00078e00ff */
[----:B------:R-:W-:-:S07]  /*0e50*/  LOP3.LUT R0, R3, R0, R4, 0xfe, !PT ;  /* 0x0000000003007212 */ /* 0x000fce00078efe04 */
.L_x_22988:
[----:B------:R-:W-:Y:S05]  /*0e60*/  BSYNC B0 ;  /* 0x0000000000007941 */ /* 0x000fea0003800000 */
.L_x_22987:
[----:B------:R-:W-:-:S04]  /*0e70*/  F2FP.F16.F32.PACK_AB R0, RZ, R0 ;  /* 0x00000000ff00723e */ /* 0x000fc800000000ff */
[----:B------:R-:W-:Y:S01]  /*0e80*/  PRMT R22, R0, 0x7610, R22 ;  /* 0x0000761000167816 */ /* 0x000fe20000000016 */
[----:B------:R-:W-:Y:S06]  /*0e90*/  BRA `(.L_x_22968) ;  /* 0x0000000000b47947 */ /* 0x000fec0003800000 */
.L_x_22980:
        /* <DEDUP_REMOVED lines=14> */
.L_x_22994:
[----:B------:R-:W-:Y:S05]  /*0f80*/  BSYNC B0 ;  /* 0x0000000000007941 */ /* 0x000fea0003800000 */
.L_x_22993:
[----:B------:R-:W-:-:S04]  /*0f90*/  F2FP.F16.F32.PACK_AB R0, RZ, R0 ;  /* 0x00000000ff00723e */ /* 0x000fc800000000ff */
[----:B------:R-:W-:Y:S01]  /*0fa0*/  PRMT R22, R0, 0x7610, R22 ;  /* 0x0000761000167816 */ /* 0x000fe20000000016 */
[----:B------:R-:W-:Y:S06]  /*0fb0*/  BRA `(.L_x_22968) ;  /* 0x00000000006c7947 */ /* 0x000fec0003800000 */
.L_x_22967:
        /* <DEDUP_REMOVED lines=16> */
.L_x_22995:
[----:B------:R-:W-:Y:S01]  /*10c0*/  PRMT R22, RZ, 0x7610, R22 ;  /* 0x00007610ff167816 */ /* 0x000fe20000000016 */
[----:B------:R-:W-:Y:S06]  /*10d0*/  BRA `(.L_x_22968) ;  /* 0x0000000000247947 */ /* 0x000fec0003800000 */
.L_x_22992:
[----:B------:R-:W2:Y:S02]  /*10e0*/  LDG.E.64 R2, desc[UR36][R2.64] ;  /* 0x0000002402027981 */ /* 0x000ea4000c1e1b00 */
[----:B--2---:R-:W0:Y:S02]  /*10f0*/  I2F.U64 R0, R2 ;  /* 0x0000000200007312 */ /* 0x004e240000301000 */
[----:B0-----:R-:W-:-:S04]  /*1100*/  F2FP.F16.F32.PACK_AB R0, RZ, R0 ;  /* 0x00000000ff00723e */ /* 0x001fc800000000ff */
[----:B------:R-:W-:Y:S01]  /*1110*/  PRMT R22, R0, 0x7610, R22 ;  /* 0x0000761000167816 */ /* 0x000fe20000000016 */
[----:B------:R-:W-:Y:S06]  /*1120*/  BRA `(.L_x_22968) ;  /* 0x0000000000107947 */ /* 0x000fec0003800000 */
.L_x_22991:
[----:B------:R-:W2:Y:S02]  /*1130*/  LDG.E R2, desc[UR36][R2.64] ;  /* 0x0000002402027981 */ /* 0x000ea4000c1e1900 */
[----:B--2---:R-:W-:-:S04]  /*1140*/  I2FP.F32.U32 R0, R2 ;  /* 0x0000000200007245 */ /* 0x004fc80000201000 */
[----:B------:R-:W-:-:S04]  /*1150*/  F2FP.F16.F32.PACK_AB R0, RZ, R0 ;  /* 0x00000000ff00723e */ /* 0x000fc800000000ff */
[----:B------:R-:W-:-:S07]  /*1160*/  PRMT R22, R0, 0x7610, R22 ;  /* 0x0000761000167816 */ /* 0x000fce0000000016 */
.L_x_22968:
[----:B------:R-:W2:Y:S02]  /*1170*/  S2R R19, SR_TID.X ;  /* 0x0000000000137919 */ /* 0x000ea40000002100 */
[----:B--2---:R-:W-:-:S07]  /*1180*/  VIADD R19, R19, 0x80 ;  /* 0x0000008013137836 */ /* 0x004fce0000000000 */
.L_x_22962:
[----:B------:R-:W-:Y:S05]  /*1190*/  BSYNC B6 ;  /* 0x0000000000067941 */ /* 0x000fea0003800000 */
.L_x_22961:
        /* <DEDUP_REMOVED lines=26> */
.L_x_23001:
[----:B------:R-:W2:Y:S02]  /*1340*/  LDG.E.U8 R2, desc[UR36][R2.64] ;  /* 0x0000002402027981 */ /* 0x000ea4000c1e1100 */
[----:B--2---:R-:W-:-:S04]  /*1350*/  I2FP.F32.U32 R0, R2 ;  /* 0x0000000200007245 */ /* 0x004fc80000201000 */
[----:B------:R-:W-:-:S04]  /*1360*/  F2FP.F16.F32.PACK_AB R0, RZ, R0 ;  /* 0x00000000ff00723e */ /* 0x000fc800000000ff */
[----:B------:R-:W-:Y:S01]  /*1370*/  PRMT R23, R0, 0x7610, R23 ;  /* 0x0000761000177816 */ /* 0x000fe20000000017 */
[----:B------:R-:W-:Y:S06]  /*1380*/  BRA `(.L_x_23003) ;  /* 0x0000000c00bc7947 */ /* 0x000fec0003800000 */
.L_x_23000:
        /* <DEDUP_REMOVED lines=11> */
.L_x_23005:
[----:B------:R-:W2:Y:S02]  /*1440*/  LDG.E R2, desc[UR36][R2.64] ;  /* 0x0000002402027981 */ /* 0x000ea4000c1e1900 */
[----:B--2---:R-:W-:-:S04]  /*1450*/  I2FP.F32.S32 R0, R2 ;  /* 0x0000000200007245 */ /* 0x004fc80000201400 */
[----:B------:R-:W-:-:S04]  /*1460*/  F2FP.F16.F32.PACK_AB R0, RZ, R0 ;  /* 0x00000000ff00723e */ /* 0x000fc800000000ff */
[----:B------:R-:W-:Y:S01]  /*1470*/  PRMT R23, R0, 0x7610, R23 ;  /* 0x0000761000177816 */ /* 0x000fe20000000017 */
[----:B------:R-:W-:Y:S06]  /*1480*/  BRA `(.L_x_23003) ;  /* 0x0000000c007c7947 */ /* 0x000fec0003800000 */
.L_x_23004:
[----:B------:R-:W2:Y:S02]  /*1490*/  LDG.E.U16 R2, desc[UR36][R2.64] ;  /* 0x0000002402027981 */ /* 0x000ea4000c1e1500 */
[----:B--2---:R-:W0:Y:S02]  /*14a0*/  I2F.S16 R0, R2 ;  /* 0x0000000200007306 */ /* 0x004e240000101400 */
[----:B0-----:R-:W-:-:S04]  /*14b0*/  F2FP.F16.F32.PACK_AB R0, RZ, R0 ;  /* 0x00000000ff00723e */ /* 0x001fc800000000ff */
[----:B------:R-:W-:Y:S01]  /*14c0*/  PRMT R23, R0, 0x7610, R23 ;  /* 0x0000761000177816 */ /* 0x000fe20000000017 */
[----:B------:R-:W-:Y:S06]  /*14d0*/  BRA `(.L_x_23003) ;  /* 0x0000000c00687947 */ /* 0x000fec0003800000 */
.L_x_22999:
        /* <DEDUP_REMOVED lines=9> */
.L_x_23007:
[----:B------:R0:W5:Y:S01]  /*1570*/  LDG.E.U16 R23, desc[UR36][R2.64] ;  /* 0x0000002402177981 */ /* 0x000162000c1e1500 */
[----:B------:R-:W-:Y:S05]  /*1580*/  BRA `(.L_x_23003) ;  /* 0x0000000c003c7947 */ /* 0x000fea0003800000 */
.L_x_23006:
        /* <DEDUP_REMOVED lines=9> */
.L_x_23009:
[----:B------:R1:W5:Y:S01]  /*1620*/  LDG.E.U16 R23, desc[UR36][R2.64] ;  /* 0x0000002402177981 */ /* 0x000362000c1e1500 */
[----:B------:R-:W-:Y:S05]  /*1630*/  BRA `(.L_x_23003) ;  /* 0x0000000c00107947 */ /* 0x000fea0003800000 */
.L_x_23008:
        /* <DEDUP_REMOVED lines=9> */
.L_x_22998:
        /* <DEDUP_REMOVED lines=14> */
.L_x_23012:
        /* <DEDUP_REMOVED lines=9> */
.L_x_23011:
        /* <DEDUP_REMOVED lines=28> */
.L_x_23014:
        /* <DEDUP_REMOVED lines=15> */
.L_x_23013:
[----:B------:R-:W2:Y:S02]  /*1af0*/  LDG.E.U16 R0, desc[UR36][R2.64] ;  /* 0x0000002402007981 */ /* 0x000ea4000c1e1500 */
[----:B--2---:R-:W-:-:S05]  /*1b00*/  IMAD.U32 R0, R0, 0x10000, RZ ;  /* 0x0001000000007824 */ /* 0x004fca00078e00ff */
[----:B------:R-:W-:-:S04]  /*1b10*/  F2FP.F16.F32.PACK_AB R0, RZ, R0 ;  /* 0x00000000ff00723e */ /* 0x000fc800000000ff */
[----:B------:R-:W-:Y:S01]  /*1b20*/  PRMT R23, R0, 0x7610, R23 ;  /* 0x0000761000177816 */ /* 0x000fe20000000017 */
[----:B------:R-:W-:Y:S06]  /*1b30*/  BRA `(.L_x_23003) ;  /* 0x0000000400d07947 */ /* 0x000fec0003800000 */
.L_x_23010:
        /* <DEDUP_REMOVED lines=13> */
.L_x_23017:
        /* <DEDUP_REMOVED lines=21> */
.L_x_23021:
[----:B------:R-:W-:Y:S05]  /*1d60*/  BSYNC B1 ;  /* 0x0000000000017941 */ /* 0x000fea0003800000 */
.L_x_23020:
[----:B------:R-:W-:Y:S01]  /*1d70*/  LEA R3, R0, 0x3b800000, 0x17 ;  /* 0x3b80000000037811 */ /* 0x000fe200078eb8ff */
[----:B------:R-:W-:-:S05]  /*1d80*/  IMAD.SHL.U32 R0, R2, 0x100000, RZ ;  /* 0x0010000002007824 */ /* 0x000fca00078e00ff */
[----:B------:R-:W-:-:S07]  /*1d90*/  LOP3.LUT R0, R3, R0, R4, 0xfe, !PT ;  /* 0x0000000003007212 */ /* 0x000fce00078efe04 */
.L_x_23019:
[----:B------:R-:W-:Y:S05]  /*1da0*/  BSYNC B0 ;  /* 0x0000000000007941 */ /* 0x000fea0003800000 */
.L_x_23018:
[----:B------:R-:W-:-:S04]  /*1db0*/  F2FP.F16.F32.PACK_AB R0, RZ, R0 ;  /* 0x00000000ff00723e */ /* 0x000fc800000000ff */
[----:B------:R-:W-:Y:S01]  /*1dc0*/  PRMT R23, R0, 0x7610, R23 ;  /* 0x0000761000177816 */ /* 0x000fe20000000017 */
[----:B------:R-:W-:Y:S06]  /*1dd0*/  BRA `(.L_x_23003) ;  /* 0x0000000400287947 */ /* 0x000fec0003800000 */
.L_x_23016:
        /* <DEDUP_REMOVED lines=21> */
.L_x_23025:
[----:B------:R-:W-:Y:S05]  /*1f30*/  BSYNC B1 ;  /* 0x0000000000017941 */ /* 0x000fea0003800000 */
.L_x_23024:
[----:B------:R-:W-:Y:S01]  /*1f40*/  LEA R3, R0, 0x37800000, 0x17 ;  /* 0x3780000000037811 */ /* 0x000fe200078eb8ff */
[----:B------:R-:W-:-:S05]  /*1f50*/  IMAD.SHL.U32 R0, R2, 0x200000, RZ ;  /* 0x0020000002007824 */ /* 0x000fca00078e00ff */
[----:B------:R-:W-:-:S07]  /*1f60*/  LOP3.LUT R0, R3, R0, R4, 0xfe, !PT ;  /* 0x0000000003007212 */ /* 0x000fce00078efe04 */
.L_x_23023:
[----:B------:R-:W-:Y:S05]  /*1f70*/  BSYNC B0 ;  /* 0x0000000000007941 */ /* 0x000fea0003800000 */
.L_x_23022:
[----:B------:R-:W-:-:S04]  /*1f80*/  F2FP.F16.F32.PACK_AB R0, RZ, R0 ;  /* 0x00000000ff00723e */ /* 0x000fc800000000ff */
[----:B------:R-:W-:Y:S01]  /*1f90*/  PRMT R23, R0, 0x7610, R23 ;  /* 0x0000761000177816 */ /* 0x000fe20000000017 */
[----:B------:R-:W-:Y:S06]  /*1fa0*/  BRA `(.L_x_23003) ;  /* 0x0000000000b47947 */ /* 0x000fec0003800000 */
.L_x_23015:
        /* <DEDUP_REMOVED lines=14> */
.L_x_23029:
[----:B------:R-:W-:Y:S05]  /*2090*/  BSYNC B0 ;  /* 0x0000000000007941 */ /* 0x000fea0003800000 */
.L_x_23028:
[----:B------:R-:W-:-:S04]  /*20a0*/  F2FP.F16.F32.PACK_AB R0, RZ, R0 ;  /* 0x00000000ff00723e */ /* 0x000fc800000000ff */
[----:B------:R-:W-:Y:S01]  /*20b0*/  PRMT R23, R0, 0x7610, R23 ;  /* 0x0000761000177816 */ /* 0x000fe20000000017 */
[----:B------:R-:W-:Y:S06]  /*20c0*/  BRA `(.L_x_23003) ;  /* 0x00000000006c7947 */ /* 0x000fec0003800000 */
.L_x_23002:
        /* <DEDUP_REMOVED lines=16> */
.L_x_23030:
[----:B------:R-:W-:Y:S01]  /*21d0*/  PRMT R23, RZ, 0x7610, R23 ;  /* 0x00007610ff177816 */ /* 0x000fe20000000017 */
[----:B------:R-:W-:Y:S06]  /*21e0*/  BRA `(.L_x_23003) ;  /* 0x0000000000247947 */ /* 0x000fec0003800000 */
.L_x_23027:
[----:B------:R-:W2:Y:S02]  /*21f0*/  LDG.E.64 R2, desc[UR36][R2.64] ;  /* 0x0000002402027981 */ /* 0x000ea4000c1e1b00 */
[----:B--2---:R-:W0:Y:S02]  /*2200*/  I2F.U64 R0, R2 ;  /* 0x0000000200007312 */ /* 0x004e240000301000 */
[----:B0-----:R-:W-:-:S04]  /*2210*/  F2FP.F16.F32.PACK_AB R0, RZ, R0 ;  /* 0x00000000ff00723e */ /* 0x001fc800000000ff */
[----:B------:R-:W-:Y:S01]  /*2220*/  PRMT R23, R0, 0x7610, R23 ;  /* 0x0000761000177816 */ /* 0x000fe20000000017 */
[----:B------:R-:W-:Y:S06]  /*2230*/  BRA `(.L_x_23003) ;  /* 0x0000000000107947 */ /* 0x000fec0003800000 */
.L_x_23026:
[----:B------:R-:W2:Y:S02]  /*2240*/  LDG.E R2, desc[UR36][R2.64] ;  /* 0x0000002402027981 */ /* 0x000ea4000c1e1900 */
[----:B--2---:R-:W-:-:S04]  /*2250*/  I2FP.F32.U32 R0, R2 ;  /* 0x0000000200007245 */ /* 0x004fc80000201000 */
[----:B------:R-:W-:-:S04]  /*2260*/  F2FP.F16.F32.PACK_AB R0, RZ, R0 ;  /* 0x00000000ff00723e */ /* 0x000fc800000000ff */
[----:B------:R-:W-:-:S07]  /*2270*/  PRMT R23, R0, 0x7610, R23 ;  /* 0x0000761000177816 */ /* 0x000fce0000000017 */
.L_x_23003:
[----:B------:R-:W-:-:S07]  /*2280*/  VIADD R19, R19, 0x80 ;  /* 0x0000008013137836 */ /* 0x000fce0000000000 */
.L_x_22997:
[----:B------:R-:W-:Y:S05]  /*2290*/  BSYNC B6 ;  /* 0x0000000000067941 */ /* 0x000fea0003800000 */
.L_x_22996:
        /* <DEDUP_REMOVED lines=28> */
.L_x_23036:
[----:B------:R-:W2:Y:S02]  /*2460*/  LDG.E.U8 R2, desc[UR36][R2.64] ;  /* 0x0000002402027981 */ /* 0x000ea4000c1e1100 */
[----:B--2---:R-:W-:-:S04]  /*2470*/  I2FP.F32.U32 R0, R2 ;  /* 0x0000000200007245 */ /* 0x004fc80000201000 */
[----:B------:R-:W-:-:S04]  /*2480*/  F2FP.F16.F32.PACK_AB R0, RZ, R0 ;  /* 0x00000000ff00723e */ /* 0x000fc800000000ff */
[----:B------:R-:W-:Y:S01]  /*2490*/  PRMT R25, R0, 0x7610, R25 ;  /* 0x0000761000197816 */ /* 0x000fe20000000019 */
[----:B------:R-:W-:Y:S06]  /*24a0*/  BRA `(.L_x_23038) ;  /* 0x0000000c00bc7947 */ /* 0x000fec0003800000 */
.L_x_23035:
        /* <DEDUP_REMOVED lines=11> */
.L_x_23040:
[----:B------:R-:W2:Y:S02]  /*2560*/  LDG.E R2, desc[UR36][R2.64] ;  /* 0x0000002402027981 */ /* 0x000ea4000c1e1900 */
[----:B--2---:R-:W-:-:S04]  /*2570*/  I2FP.F32.S32 R0, R2 ;  /* 0x0000000200007245 */ /* 0x004fc80000201400 */
[----:B------:R-:W-:-:S04]  /*2580*/  F2FP.F16.F32.PACK_AB R0, RZ, R0 ;  /* 0x00000000ff00723e */ /* 0x000fc800000000ff */
[----:B------:R-:W-:Y:S01]  /*2590*/  PRMT R25, R0, 0x7610, R25 ;  /* 0x0000761000197816 */ /* 0x000fe20000000019 */
[----:B------:R-:W-:Y:S06]  /*25a0*/  BRA `(.L_x_23038) ;  /* 0x0000000c007c7947 */ /* 0x000fec0003800000 */
.L_x_23039:
[----:B------:R-:W2:Y:S02]  /*25b0*/  LDG.E.U16 R2, desc[UR36][R2.64] ;  /* 0x0000002402027981 */ /* 0x000ea4000c1e1500 */
[----:B--2---:R-:W0:Y:S02]  /*25c0*/  I2F.S16 R0, R2 ;  /* 0x0000000200007306 */ /* 0x004e240000101400 */
[----:B0-----:R-:W-:-:S04]  /*25d0*/  F2FP.F16.F32.PACK_AB R0, RZ, R0 ;  /* 0x00000000ff00723e */ /* 0x001fc800000000ff */
[----:B------:R-:W-:Y:S01]  /*25e0*/  PRMT R25, R0, 0x7610, R25 ;  /* 0x0000761000197816 */ /* 0x000fe20000000019 */
[----:B------:R-:W-:Y:S06]  /*25f0*/  BRA `(.L_x_23038) ;  /* 0x0000000c00687947 */ /* 0x000fec0003800000 */
.L_x_23034:
        /* <DEDUP_REMOVED lines=9> */
.L_x_23042:
[----:B------:R0:W5:Y:S01]  /*2690*/  LDG.E.U16 R25, desc[UR36][R2.64] ;  /* 0x0000002402197981 */ /* 0x000162000c1e1500 */
[----:B------:R-:W-:Y:S05]  /*26a0*/  BRA `(.L_x_23038) ;  /* 0x0000000c003c7947 */ /* 0x000fea0003800000 */
.L_x_23041:
        /* <DEDUP_REMOVED lines=9> */
.L_x_23044:
[----:B------:R1:W5:Y:S01]  /*2740*/  LDG.E.U16 R25, desc[UR36][R2.64] ;  /* 0x0000002402197981 */ /* 0x000362000c1e1500 */
[----:B------:R-:W-:Y:S05]  /*2750*/  BRA `(.L_x_23038) ;  /* 0x0000000c00107947 */ /* 0x000fea0003800000 */
.L_x_23043:
        /* <DEDUP_REMOVED lines=9> */
.L_x_23033:
        /* <DEDUP_REMOVED lines=14> */
.L_x_23047:
        /* <DEDUP_REMOVED lines=9> */
.L_x_23046:
        /* <DEDUP_REMOVED lines=28> */
.L_x_23049:
        /* <DEDUP_REMOVED lines=15> */
.L_x_23048:
[----:B------:R-:W2:Y:S02]  /*2c10*/  LDG.E.U16 R0, desc[UR36][R2.64] ;  /* 0x0000002402007981 */ /* 0x000ea4000c1e1500 */
[----:B--2---:R-:W-:-:S05]  /*2c20*/  IMAD.U32 R0, R0, 0x10000, RZ ;  /* 0x0001000000007824 */ /* 0x004fca00078e00ff */
[----:B------:R-:W-:-:S04]  /*2c30*/  F2FP.F16.F32.PACK_AB R0, RZ, R0 ;  /* 0x00000000ff00723e */ /* 0x000fc800000000ff */
[----:B------:R-:W-:Y:S01]  /*2c40*/  PRMT R25, R0, 0x7610, R25 ;  /* 0x0000761000197816 */ /* 0x000fe20000000019 */
[----:B------:R-:W-:Y:S06]  /*2c50*/  BRA `(.L_x_23038) ;  /* 0x0000000400d07947 */ /* 0x000fec0003800000 */
.L_x_23045:
        /* <DEDUP_REMOVED lines=13> */
.L_x_23052:
        /* <DEDUP_REMOVED lines=21> */
.L_x_23056:
[----:B------:R-:W-:Y:S05]  /*2e80*/  BSYNC B1 ;  /* 0x0000000000017941 */ /* 0x000fea0003800000 */
.L_x_23055:
[----:B------:R-:W-:Y:S01]  /*2e90*/  LEA R3, R0, 0x3b800000, 0x17 ;  /* 0x3b80000000037811 */ /* 0x000fe200078eb8ff */
[----:B------:R-:W-:-:S05]  /*2ea0*/  IMAD.SHL.U32 R0, R2, 0x100000, RZ ;  /* 0x0010000002007824 */ /* 0x000fca00078e00ff */
[----:B------:R-:W-:-:S07]  /*2eb0*/  LOP3.LUT R0, R3, R0, R4, 0xfe, !PT ;  /* 0x0000000003007212 */ /* 0x000fce00078efe04 */
.L_x_23054:
[----:B------:R-:W-:Y:S05]  /*2ec0*/  BSYNC B0 ;  /* 0x0000000000007941 */ /* 0x000fea0003800000 */
.L_x_23053:
[----:B------:R-:W-:-:S04]  /*2ed0*/  F2FP.F16.F32.PACK_AB R0, RZ, R0 ;  /* 0x00000000ff00723e */ /* 0x000fc800000000ff */
[----:B------:R-:W-:Y:S01]  /*2ee0*/  PRMT R25, R0, 0x7610, R25 ;  /* 0x0000761000197816 */ /* 0x000fe20000000019 */
[----:B------:R-:W-:Y:S06]  /*2ef0*/  BRA `(.L_x_23038) ;  /* 0x0000000400287947 */ /* 0x000fec0003800000 */
.L_x_23051:
        /* <DEDUP_REMOVED lines=21> */
.L_x_23060:
[----:B------:R-:W-:Y:S05]  /*3050*/  BSYNC B1 ;  /* 0x0000000000017941 */ /* 0x000fea0003800000 */
.L_x_23059:
[----:B------:R-:W-:Y:S01]  /*3060*/  LEA R3, R0, 0x37800000, 0x17 ;  /* 0x3780000000037811 */ /* 0x000fe200078eb8ff */
[----:B------:R-:W-:-:S05]  /*3070*/  IMAD.SHL.U32 R0, R2, 0x200000, RZ ;  /* 0x0020000002007824 */ /* 0x000fca00078e00ff */
[----:B------:R-:W-:-:S07]  /*3080*/  LOP3.LUT R0, R3, R0, R4, 0xfe, !PT ;  /* 0x0000000003007212 */ /* 0x000fce00078efe04 */
.L_x_23058:
[----:B------:R-:W-:Y:S05]  /*3090*/  BSYNC B0 ;  /* 0x0000000000007941 */ /* 0x000fea0003800000 */
.L_x_23057:
[----:B------:R-:W-:-:S04]  /*30a0*/  F2FP.F16.F32.PACK_AB R0, RZ, R0 ;  /* 0x00000000ff00723e */ /* 0x000fc800000000ff */
[----:B------:R-:W-:Y:S01]  /*30b0*/  PRMT R25, R0, 0x7610, R25 ;  /* 0x0000761000197816 */ /* 0x000fe20000000019 */
[----:B------:R-:W-:Y:S06]  /*30c0*/  BRA `(.L_x_23038) ;  /* 0x0000000000b47947 */ /* 0x000fec0003800000 */
.L_x_23050:
        /* <DEDUP_REMOVED lines=14> */
.L_x_23064:
[----:B------:R-:W-:Y:S05]  /*31b0*/  BSYNC B0 ;  /* 0x0000000000007941 */ /* 0x000fea0003800000 */
.L_x_23063:
[----:B------:R-:W-:-:S04]  /*31c0*/  F2FP.F16.F32.PACK_AB R0, RZ, R0 ;  /* 0x00000000ff00723e */ /* 0x000fc800000000ff */
[----:B------:R-:W-:Y:S01]  /*31d0*/  PRMT R25, R0, 0x7610, R25 ;  /* 0x0000761000197816 */ /* 0x000fe20000000019 */
[----:B------:R-:W-:Y:S06]  /*31e0*/  BRA `(.L_x_23038) ;  /* 0x00000000006c7947 */ /* 0x000fec0003800000 */
.L_x_23037:
        /* <DEDUP_REMOVED lines=16> */
.L_x_23065:
[----:B------:R-:W-:Y:S01]  /*32f0*/  PRMT R25, RZ, 0x7610, R25 ;  /* 0x00007610ff197816 */ /* 0x000fe20000000019 */
[----:B------:R-:W-:Y:S06]  /*3300*/  BRA `(.L_x_23038) ;  /* 0x0000000000247947 */ /* 0x000fec0003800000 */
.L_x_23062:
[----:B------:R-:W2:Y:S02]  /*3310*/  LDG.E.64 R2, desc[UR36][R2.64] ;  /* 0x0000002402027981 */ /* 0x000ea4000c1e1b00 */
[----:B--2---:R-:W0:Y:S02]  /*3320*/  I2F.U64 R0, R2 ;  /* 0x0000000200007312 */ /* 0x004e240000301000 */
[----:B0-----:R-:W-:-:S04]  /*3330*/  F2FP.F16.F32.PACK_AB R0, RZ, R0 ;  /* 0x00000000ff00723e */ /* 0x001fc800000000ff */
[----:B------:R-:W-:Y:S01]  /*3340*/  PRMT R25, R0, 0x7610, R25 ;  /* 0x0000761000197816 */ /* 0x000fe20000000019 */
[----:B------:R-:W-:Y:S06]  /*3350*/  BRA `(.L_x_23038) ;  /* 0x0000000000107947 */ /* 0x000fec0003800000 */
.L_x_23061:
[----:B------:R-:W2:Y:S02]  /*3360*/  LDG.E R2, desc[UR36][R2.64] ;  /* 0x0000002402027981 */ /* 0x000ea4000c1e1900 */
[----:B--2---:R-:W-:-:S04]  /*3370*/  I2FP.F32.U32 R0, R2 ;  /* 0x0000000200007245 */ /* 0x004fc80000201000 */
[----:B------:R-:W-:-:S04]  /*3380*/  F2FP.F16.F32.PACK_AB R0, RZ, R0 ;  /* 0x00000000ff00723e */ /* 0x000fc800000000ff */
[----:B------:R-:W-:-:S07]  /*3390*/  PRMT R25, R0, 0x7610, R25 ;  /* 0x0000761000197816 */ /* 0x000fce0000000019 */
.L_x_23038:
[----:B------:R-:W-:-:S07]  /*33a0*/  VIADD R19, R19, 0x80 ;  /* 0x0000008013137836 */ /* 0x000fce0000000000 */
.L_x_23032:
[----:B------:R-:W-:Y:S05]  /*33b0*/  BSYNC B6 ;  /* 0x0000000000067941 */ /* 0x000fea0003800000 */
.L_x_23031:
        /* <DEDUP_REMOVED lines=25> */
.L_x_23071:
[----:B------:R-:W2:Y:S02]  /*3550*/  LDG.E.U8 R2, desc[UR36][R2.64] ;  /* 0x0000002402027981 */ /* 0x000ea4000c1e1100 */
[----:B--2---:R-:W-:-:S04]  /*3560*/  I2FP.F32.U32 R0, R2 ;  /* 0x0000000200007245 */ /* 0x004fc80000201000 */
[----:B------:R-:W-:-:S04]  /*3570*/  F2FP.F16.F32.PACK_AB R0, RZ, R0 ;  /* 0x00000000ff00723e */ /* 0x000fc800000000ff */
[----:B------:R-:W-:Y:S01]  /*3580*/  PRMT R24, R0, 0x7610, R24 ;  /* 0x0000761000187816 */ /* 0x000fe20000000018 */
[----:B------:R-:W-:Y:S06]  /*3590*/  BRA `(.L_x_23067) ;  /* 0x0000000c00bc7947 */ /* 0x000fec0003800000 */
.L_x_23070:
        /* <DEDUP_REMOVED lines=11> */
.L_x_23074:
[----:B------:R-:W2:Y:S02]  /*3650*/  LDG.E R2, desc[UR36][R2.64] ;  /* 0x0000002402027981 */ /* 0x000ea4000c1e1900 */
[----:B--2---:R-:W-:-:S04]  /*3660*/  I2FP.F32.S32 R0, R2 ;  /* 0x0000000200007245 */ /* 0x004fc80000201400 */
[----:B------:R-:W-:-:S04]  /*3670*/  F2FP.F16.F32.PACK_AB R0, RZ, R0 ;  /* 0x00000000ff00723e */ /* 0x000fc800000000ff */
[----:B------:R-:W-:Y:S01]  /*3680*/  PRMT R24, R0, 0x7610, R24 ;  /* 0x0000761000187816 */ /* 0x000fe20000000018 */
[----:B------:R-:W-:Y:S06]  /*3690*/  BRA `(.L_x_23067) ;  /* 0x0000000c007c7947 */ /* 0x000fec0003800000 */
.L_x_23073:
[----:B------:R-:W2:Y:S02]  /*36a0*/  LDG.E.U16 R2, desc[UR36][R2.64] ;  /* 0x0000002402027981 */ /* 0x000ea4000c1e1500 */
[----:B--2---:R-:W0:Y:S02]  /*36b0*/  I2F.S16 R0, R2 ;  /* 0x0000000200007306 */ /* 0x004e240000101400 */
[----:B0-----:R-:W-:-:S04]  /*36c0*/  F2FP.F16.F32.PACK_AB R0, RZ, R0 ;  /* 0x00000000ff00723e */ /* 0x001fc800000000ff */
[----:B------:R-:W-:Y:S01]  /*36d0*/  PRMT R24, R0, 0x7610, R24 ;  /* 0x0000761000187816 */ /* 0x000fe20000000018 */
[----:B------:R-:W-:Y:S06]  /*36e0*/  BRA `(.L_x_23067) ;  /* 0x0000000c00687947 */ /* 0x000fec0003800000 */
.L_x_23069:
        /* <DEDUP_REMOVED lines=9> */
.L_x_23076:
[----:B------:R2:W5:Y:S01]  /*3780*/  LDG.E.U16 R24, desc[UR36][R2.64] ;  /* 0x0000002402187981 */ /* 0x000562000c1e1500 */
[----:B------:R-:W-:Y:S05]  /*3790*/  BRA `(.L_x_23067) ;  /* 0x0000000c003c7947 */ /* 0x000fea0003800000 */
.L_x_23075:
        /* <DEDUP_REMOVED lines=9> */
.L_x_23078:
[----:B------:R3:W5:Y:S01]  /*3830*/  LDG.E.U16 R24, desc[UR36][R2.64] ;  /* 0x0000002402187981 */ /* 0x000762000c1e1500 */
[----:B------:R-:W-:Y:S05]  /*3840*/  BRA `(.L_x_23067) ;  /* 0x0000000c00107947 */ /* 0x000fea0003800000 */
.L_x_23077:
        /* <DEDUP_REMOVED lines=9> */
.L_x_23068:
        /* <DEDUP_REMOVED lines=14> */
.L_x_23081:
        /* <DEDUP_REMOVED lines=9> */
.L_x_23080:
        /* <DEDUP_REMOVED lines=28> */
.L_x_23083:
        /* <DEDUP_REMOVED lines=15> */
.L_x_23082:
[----:B------:R-:W2:Y:S02]  /*3d00*/  LDG.E.U16 R0, desc[UR36][R2.64] ;  /* 0x0000002402007981 */ /* 0x000ea4000c1e1500 */
[----:B--2---:R-:W-:-:S05]  /*3d10*/  IMAD.U32 R0, R0, 0x10000, RZ ;  /* 0x0001000000007824 */ /* 0x004fca00078e00ff */
[----:B------:R-:W-:-:S04]  /*3d20*/  F2FP.F16.F32.PACK_AB R0, RZ, R0 ;  /* 0x00000000ff00723e */ /* 0x000fc800000000ff */
[----:B------:R-:W-:Y:S01]  /*3d30*/  PRMT R24, R0, 0x7610, R24 ;  /* 0x0000761000187816 */ /* 0x000fe20000000018 */
[----:B------:R-:W-:Y:S06]  /*3d40*/  BRA `(.L_x_23067) ;  /* 0x0000000400d07947 */ /* 0x000fec0003800000 */
.L_x_23079:
        /* <DEDUP_REMOVED lines=13> */
.L_x_23086:
        /* <DEDUP_REMOVED lines=21> */
.L_x_23090:
[----:B------:R-:W-:Y:S05]  /*3f70*/  BSYNC B1 ;  /* 0x0000000000017941 */ /* 0x000fea0003800000 */
.L_x_23089:
[----:B------:R-:W-:Y:S01]  /*3f80*/  LEA R3, R0, 0x3b800000, 0x17 ;  /* 0x3b80000000037811 */ /* 0x000fe200078eb8ff */
[----:B------:R-:W-:-:S05]  /*3f90*/  IMAD.SHL.U32 R0, R2, 0x100000, RZ ;  /* 0x0010000002007824 */ /* 0x000fca00078e00ff */
[----:B------:R-:W-:-:S07]  /*3fa0*/  LOP3.LUT R0, R3, R0, R4, 0xfe, !PT ;  /* 0x0000000003007212 */ /* 0x000fce00078efe04 */
.L_x_23088:
[----:B------:R-:W-:Y:S05]  /*3fb0*/  BSYNC B0 ;  /* 0x0000000000007941 */ /* 0x000fea0003800000 */
.L_x_23087:
[----:B------:R-:W-:-:S04]  /*3fc0*/  F2FP.F16.F32.PACK_AB R0, RZ, R0 ;  /* 0x00000000ff00723e */ /* 0x000fc800000000ff */
[----:B------:R-:W-:Y:S01]  /*3fd0*/  PRMT R24, R0, 0x7610, R24 ;  /* 0x0000761000187816 */ /* 0x000fe20000000018 */
[----:B------:R-:W-:Y:S06]  /*3fe0*/  BRA `(.L_x_23067) ;  /* 0x0000000400287947 */ /* 0x000fec0003800000 */
.L_x_23085:
        /* <DEDUP_REMOVED lines=21> */
.L_x_23094:
[----:B------:R-:W-:Y:S05]  /*4140*/  BSYNC B1 ;  /* 0x0000000000017941 */ /* 0x000fea0003800000 */
.L_x_23093:
[----:B------:R-:W-:Y:S01]  /*4150*/  LEA R3, R0, 0x37800000, 0x17 ;  /* 0x3780000000037811 */ /* 0x000fe200078eb8ff */
[----:B------:R-:W-:-:S05]  /*4160*/  IMAD.SHL.U32 R0, R2, 0x200000, RZ ;  /* 0x0020000002007824 */ /* 0x000fca00078e00ff */
[----:B------:R-:W-:-:S07]  /*4170*/  LOP3.LUT R0, R3, R0, R4, 0xfe, !PT ;  /* 0x0000000003007212 */ /* 0x000fce00078efe04 */
.L_x_23092:
[----:B------:R-:W-:Y:S05]  /*4180*/  BSYNC B0 ;  /* 0x0000000000007941 */ /* 0x000fea0003800000 */
.L_x_23091:
[----:B------:R-:W-:-:S04]  /*4190*/  F2FP.F16.F32.PACK_AB R0, RZ, R0 ;  /* 0x00000000ff00723e */ /* 0x000fc800000000ff */
[----:B------:R-:W-:Y:S01]  /*41a0*/  PRMT R24, R0, 0x7610, R24 ;  /* 0x0000761000187816 */ /* 0x000fe20000000018 */
[----:B------:R-:W-:Y:S06]  /*41b0*/  BRA `(.L_x_23067) ;  /* 0x0000000000b47947 */ /* 0x000fec0003800000 */
.L_x_23084:
        /* <DEDUP_REMOVED lines=14> */
.L_x_23098:
[----:B------:R-:W-:Y:S05]  /*42a0*/  BSYNC B0 ;  /* 0x0000000000007941 */ /* 0x000fea0003800000 */
.L_x_23097:
[----:B------:R-:W-:-:S04]  /*42b0*/  F2FP.F16.F32.PACK_AB R0, RZ, R0 ;  /* 0x00000000ff00723e */ /* 0x000fc800000000ff */
[----:B------:R-:W-:Y:S01]  /*42c0*/  PRMT R24, R0, 0x7610, R24 ;  /* 0x0000761000187816 */ /* 0x000fe20000000018 */
[----:B------:R-:W-:Y:S06]  /*42d0*/  BRA `(.L_x_23067) ;  /* 0x00000000006c7947 */ /* 0x000fec0003800000 */
.L_x_23072:
        /* <DEDUP_REMOVED lines=16> */
.L_x_23099:
[----:B------:R-:W-:Y:S01]  /*43e0*/  PRMT R24, RZ, 0x7610, R24 ;  /* 0x00007610ff187816 */ /* 0x000fe20000000018 */
[----:B------:R-:W-:Y:S06]  /*43f0*/  BRA `(.L_x_23067) ;  /* 0x0000000000247947 */ /* 0x000fec0003800000 */
.L_x_23096:
[----:B------:R-:W2:Y:S02]  /*4400*/  LDG.E.64 R2, desc[UR36][R2.64] ;  /* 0x0000002402027981 */ /* 0x000ea4000c1e1b00 */
[----:B--2---:R-:W0:Y:S02]  /*4410*/  I2F.U64 R0, R2 ;  /* 0x0000000200007312 */ /* 0x004e240000301000 */
[----:B0-----:R-:W-:-:S04]  /*4420*/  F2FP.F16.F32.PACK_AB R0, RZ, R0 ;  /* 0x00000000ff00723e */ /* 0x001fc800000000ff */
[----:B------:R-:W-:Y:S01]  /*4430*/  PRMT R24, R0, 0x7610, R24 ;  /* 0x0000761000187816 */ /* 0x000fe20000000018 */
[----:B------:R-:W-:Y:S06]  /*4440*/  BRA `(.L_x_23067) ;  /* 0x0000000000107947 */ /* 0x000fec0003800000 */
.L_x_23095:
[----:B------:R-:W2:Y:S02]  /*4450*/  LDG.E R2, desc[UR36][R2.64] ;  /* 0x0000002402027981 */ /* 0x000ea4000c1e1900 */
[----:B--2---:R-:W-:-:S04]  /*4460*/  I2FP.F32.U32 R0, R2 ;  /* 0x0000000200007245 */ /* 0x004fc80000201000 */
[----:B------:R-:W-:-:S04]  /*4470*/  F2FP.F16.F32.PACK_AB R0, RZ, R0 ;  /* 0x00000000ff00723e */ /* 0x000fc800000000ff */
[----:B------:R-:W-:-:S07]  /*4480*/  PRMT R24, R0, 0x7610, R24 ;  /* 0x0000761000187816 */ /* 0x000fce0000000018 */
.L_x_23067:
[----:B------:R-:W-:Y:S05]  /*4490*/  BSYNC B6 ;  /* 0x0000000000067941 */ /* 0x000fea0003800000 */
.L_x_23066:
        /* <DEDUP_REMOVED lines=13> */
[----:B------:R-:W0:Y:S03]  /*4570*/  @!P3 MUFU.RSQ R0, R0 ;  /* 0x000000000000b308 */ /* 0x000e260000001400 */
[----:B------:R-:W-:-:S05]  /*4580*/  @!P2 HADD2.F32 R3, -RZ, R24.H0_H0 ;  /* 0x20000018ff03a230 */ /* 0x000fca0000004100 */
[----:B------:R-:W1:Y:S08]  /*4590*/  @!P1 MUFU.RSQ R25, R25 ;  /* 0x0000001900199308 */ /* 0x000e700000001400 */
[----:B------:R-:W2:Y:S01]  /*45a0*/  @!P2 MUFU.RSQ R3, R3 ;  /* 0x000000030003a308 */ /* 0x000ea20000001400 */
[----:B0-----:R-:W-:-:S07]  /*45b0*/  @!P3 F2FP.F16.F32.PACK_AB R4, RZ, R0 ;  /* 0x00000000ff04b23e */ /* 0x001fce00000000ff */
[----:B------:R-:W0:Y:S01]  /*45c0*/  @!P0 MUFU.RSQ R2, R2 ;  /* 0x0000000200028308 */ /* 0x000e220000001400 */
        /* <DEDUP_REMOVED lines=27> */
.L_x_23105:
[----:B------:R-:W-:Y:S02]  /*4780*/  HADD2.F32 R5, -RZ, R4.H0_H0 ;  /* 0x20000004ff057230 */ /* 0x000fe40000004100 */
[----:B------:R-:W-:-:S04]  /*4790*/  IMAD.MOV.U32 R17, RZ, RZ, R27 ;  /* 0x000000ffff117224 */ /* 0x000fc800078e001b */
[----:B------:R-:W0:Y:S02]  /*47a0*/  F2I.S64.TRUNC R4, R5 ;  /* 0x0000000500047311 */ /* 0x000e24000020d900 */
[----:B0-----:R0:W-:Y:S01]  /*47b0*/  STG.E.U8 desc[UR36][R2.64], R4 ;  /* 0x0000000402007986 */ /* 0x0011e2000c101124 */
[----:B------:R-:W-:Y:S05]  /*47c0*/  BRA `(.L_x_23101) ;  /* 0x0000000c00d47947 */ /* 0x000fea0003800000 */
.L_x_23104:
        /* <DEDUP_REMOVED lines=11> */
.L_x_23108:
[----:B------:R-:W-:Y:S02]  /*4880*/  HADD2.F32 R4, -RZ, R4.H0_H0 ;  /* 0x20000004ff047230 */ /* 0x000fe40000004100 */
[----:B------:R-:W-:Y:S02]  /*4890*/  IMAD.MOV.U32 R17, RZ, RZ, R27 ;  /* 0x000000ffff117224 */ /* 0x000fe400078e001b */
[----:B------:R-:W0:Y:S02]  /*48a0*/  F2I.FTZ.TRUNC.NTZ R5, R4 ;  /* 0x0000000400057305 */ /* 0x000e24000021f100 */
[----:B0-----:R0:W-:Y:S01]  /*48b0*/  STG.E desc[UR36][R2.64], R5 ;  /* 0x0000000502007986 */ /* 0x0011e2000c101924 */
[----:B------:R-:W-:Y:S05]  /*48c0*/  BRA `(.L_x_23101) ;  /* 0x0000000c00947947 */ /* 0x000fea0003800000 */
.L_x_23107:
[----:B------:R-:W-:Y:S02]  /*48d0*/  HADD2.F32 R4, -RZ, R4.H0_H0 ;  /* 0x20000004ff047230 */ /* 0x000fe40000004100 */
[----:B------:R-:W-:Y:S02]  /*48e0*/  IMAD.MOV.U32 R17, RZ, RZ, R27 ;  /* 0x000000ffff117224 */ /* 0x000fe400078e001b */
[----:B------:R-:W0:Y:S02]  /*48f0*/  F2I.FTZ.TRUNC.NTZ R5, R4 ;  /* 0x0000000400057305 */ /* 0x000e24000021f100 */
[----:B0-----:R0:W-:Y:S01]  /*4900*/  STG.E.U16 desc[UR36][R2.64], R5 ;  /* 0x0000000502007986 */ /* 0x0011e2000c101524 */
[----:B------:R-:W-:Y:S05]  /*4910*/  BRA `(.L_x_23101) ;  /* 0x0000000c00807947 */ /* 0x000fea0003800000 */
.L_x_23103:
        /* <DEDUP_REMOVED lines=10> */
.L_x_23110:
[----:B------:R0:W-:Y:S01]  /*49c0*/  STG.E.U16 desc[UR36][R2.64], R4 ;  /* 0x0000000402007986 */ /* 0x0001e2000c101524 */
[----:B------:R-:W-:Y:S01]  /*49d0*/  IMAD.MOV.U32 R17, RZ, RZ, R27 ;  /* 0x000000ffff117224 */ /* 0x000fe200078e001b */
[----:B------:R-:W-:Y:S06]  /*49e0*/  BRA `(.L_x_23101) ;  /* 0x0000000c004c7947 */ /* 0x000fec0003800000 */
.L_x_23109:
        /* <DEDUP_REMOVED lines=11> */
.L_x_23112:
[----:B------:R-:W-:Y:S02]  /*4aa0*/  HADD2.F32 R0, -RZ, R4.H0_H0 ;  /* 0x20000004ff007230 */ /* 0x000fe40000004100 */
[----:B------:R-:W-:-:S03]  /*4ab0*/  IMAD.MOV.U32 R17, RZ, RZ, R27 ;  /* 0x000000ffff117224 */ /* 0x000fc600078e001b */
[----:B------:R-:W-:-:S04]  /*4ac0*/  F2FP.F16.F32.PACK_AB R0, RZ, R0 ;  /* 0x00000000ff00723e */ /* 0x000fc800000000ff */
[----:B------:R-:W-:-:S05]  /*4ad0*/  PRMT R0, R0, 0x5410, RZ ;  /* 0x0000541000007816 */ /* 0x000fca00000000ff */
[----:B------:R0:W-:Y:S01]  /*4ae0*/  STG.E desc[UR36][R2.64], R0 ;  /* 0x0000000002007986 */ /* 0x0001e2000c101924 */
[----:B------:R-:W-:Y:S05]  /*4af0*/  BRA `(.L_x_23101) ;  /* 0x0000000c00087947 */ /* 0x000fea0003800000 */
.L_x_23111:
[----:B------:R-:W-:Y:S02]  /*4b00*/  HADD2.F32 R4, -RZ, R4.H0_H0 ;  /* 0x20000004ff047230 */ /* 0x000fe40000004100 */
[----:B------:R-:W-:-:S03]  /*4b10*/  IMAD.MOV.U32 R17, RZ, RZ, R27 ;  /* 0x000000ffff117224 */ /* 0x000fc600078e001b */
[----:B------:R-:W-:-:S06]  /*4b20*/  FMUL.FTZ R4, R4, 1 ;  /* 0x3f80000004047820 */ /* 0x000fcc0000410000 */
[----:B------:R-:W0:Y:S02]  /*4b30*/  F2F.F64.F32 R4, R4 ;  /* 0x0000000400047310 */ /* 0x000e240000201800 */
[----:B0-----:R0:W-:Y:S01]  /*4b40*/  STG.E.64 desc[UR36][R2.64], R4 ;  /* 0x0000000402007986 */ /* 0x0011e2000c101b24 */
[----:B------:R-:W-:Y:S05]  /*4b50*/  BRA `(.L_x_23101) ;  /* 0x0000000800f07947 */ /* 0x000fea0003800000 */
.L_x_23102:
        /* <DEDUP_REMOVED lines=14> */
.L_x_23115:
[----:B------:R-:W-:Y:S01]  /*4c40*/  HADD2.F32 R4, -RZ, R4.H0_H0 ;  /* 0x20000004ff047230 */ /* 0x000fe20000004100 */
[----:B------:R-:W-:Y:S01]  /*4c50*/  CS2R R6, SRZ ;  /* 0x0000000000067805 */ /* 0x000fe2000001ff00 */
[----:B------:R-:W-:-:S03]  /*4c60*/  IMAD.MOV.U32 R17, RZ, RZ, R27 ;  /* 0x000000ffff117224 */ /* 0x000fc600078e001b */
[----:B------:R-:W-:-:S06]  /*4c70*/  FMUL.FTZ R4, R4, 1 ;  /* 0x3f80000004047820 */ /* 0x000fcc0000410000 */
[----:B------:R-:W0:Y:S02]  /*4c80*/  F2F.F64.F32 R4, R4 ;  /* 0x0000000400047310 */ /* 0x000e240000201800 */
[----:B0-----:R0:W-:Y:S01]  /*4c90*/  STG.E.128 desc[UR36][R2.64], R4 ;  /* 0x0000000402007986 */ /* 0x0011e2000c101d24 */
[----:B------:R-:W-:Y:S05]  /*4ca0*/  BRA `(.L_x_23101) ;  /* 0x00000008009c7947 */ /* 0x000fea0003800000 */
.L_x_23114:
        /* <DEDUP_REMOVED lines=21> */
.L_x_23119:
[----:B------:R-:W-:Y:S05]  /*4e00*/  BSYNC B0 ;  /* 0x0000000000007941 */ /* 0x000fea0003800000 */
.L_x_23118:
[----:B------:R-:W-:Y:S01]  /*4e10*/  LOP3.LUT R5, R0, R5, RZ, 0xfc, !PT ;  /* 0x0000000500057212 */ /* 0x000fe200078efcff */
[----:B------:R-:W-:-:S04]  /*4e20*/  IMAD.MOV.U32 R17, RZ, RZ, R27 ;  /* 0x000000ffff117224 */ /* 0x000fc800078e001b */
[----:B------:R0:W-:Y:S01]  /*4e30*/  STG.E.U8 desc[UR36][R2.64], R5 ;  /* 0x0000000502007986 */ /* 0x0001e2000c101124 */
[----:B------:R-:W-:Y:S05]  /*4e40*/  BRA `(.L_x_23101) ;  /* 0x0000000800347947 */ /* 0x000fea0003800000 */
.L_x_23117:
        /* <DEDUP_REMOVED lines=13> */
.L_x_23121:
[----:B------:R-:W-:Y:S01]  /*4f20*/  IMAD.MOV.U32 R0, RZ, RZ, 0x7f ;  /* 0x0000007fff007424 */ /* 0x000fe200078e00ff */
[----:B------:R-:W-:-:S04]  /*4f30*/  ISETP.GT.U32.AND P0, PT, R4, 0x7f800000, PT ;  /* 0x7f8000000400780c */ /* 0x000fc80003f04070 */
[----:B------:R-:W-:-:S09]  /*4f40*/  SEL R0, R0, 0x7c, P0 ;  /* 0x0000007c00007807 */ /* 0x000fd20000000000 */
.L_x_23122:
[----:B------:R-:W-:Y:S05]  /*4f50*/  BSYNC B0 ;  /* 0x0000000000007941 */ /* 0x000fea0003800000 */
.L_x_23120:
[----:B------:R-:W-:Y:S01]  /*4f60*/  LOP3.LUT R4, R5, 0x80000000, RZ, 0xc0, !PT ;  /* 0x8000000005047812 */ /* 0x000fe200078ec0ff */
[----:B------:R-:W-:-:S03]  /*4f70*/  IMAD.MOV.U32 R17, RZ, RZ, R27 ;  /* 0x000000ffff117224 */ /* 0x000fc600078e001b */
[----:B------:R-:W-:-:S04]  /*4f80*/  SHF.R.U32.HI R5, RZ, 0x18, R4 ;  /* 0x00000018ff057819 */ /* 0x000fc80000011604 */
[----:B------:R-:W-:-:S05]  /*4f90*/  LOP3.LUT R5, R0, R5, RZ, 0xfc, !PT ;  /* 0x0000000500057212 */ /* 0x000fca00078efcff */
[----:B------:R0:W-:Y:S01]  /*4fa0*/  STG.E.U8 desc[UR36][R2.64], R5 ;  /* 0x0000000502007986 */ /* 0x0001e2000c101124 */
[----:B------:R-:W-:Y:S05]  /*4fb0*/  BRA `(.L_x_23101) ;  /* 0x0000000400d87947 */ /* 0x000fea0003800000 */
.L_x_23116:
[----:B------:R-:W-:Y:S02]  /*4fc0*/  HADD2.F32 R0, -RZ, R4.H0_H0 ;  /* 0x20000004ff007230 */ /* 0x000fe40000004100 */
[----:B------:R-:W-:-:S03]  /*4fd0*/  IMAD.MOV.U32 R17, RZ, RZ, R27 ;  /* 0x000000ffff117224 */ /* 0x000fc600078e001b */
[----:B------:R-:W-:-:S05]  /*4fe0*/  F2FP.BF16.F32.PACK_AB R0, RZ, R0 ;  /* 0x00000000ff00723e */ /* 0x000fca00000010ff */
[----:B------:R0:W-:Y:S01]  /*4ff0*/  STG.E.U16 desc[UR36][R2.64], R0 ;  /* 0x0000000002007986 */ /* 0x0001e2000c101524 */
[----:B------:R-:W-:Y:S05]  /*5000*/  BRA `(.L_x_23101) ;  /* 0x0000000400c47947 */ /* 0x000fea0003800000 */
.L_x_23113:
        /* <DEDUP_REMOVED lines=13> */
.L_x_23125:
        /* <DEDUP_REMOVED lines=17> */
.L_x_23128:
[----:B------:R-:W-:-:S04]  /*51f0*/  LOP3.LUT R0, R7, 0x80000000, RZ, 0xc0, !PT ;  /* 0x8000000007007812 */ /* 0x000fc800078ec0ff */
[----:B------:R-:W-:-:S04]  /*5200*/  SHF.R.U32.HI R5, RZ, 0x18, R0 ;  /* 0x00000018ff057819 */ /* 0x000fc80000011600 */
[----:B------:R-:W-:-:S04]  /*5210*/  LOP3.LUT R4, R4, R5, RZ, 0xfc, !PT ;  /* 0x0000000504047212 */ /* 0x000fc800078efcff */
[----:B------:R-:W-:-:S07]  /*5220*/  PRMT R0, R4, 0x7610, R0 ;  /* 0x0000761004007816 */ /* 0x000fce0000000000 */
.L_x_23127:
[----:B------:R-:W-:Y:S05]  /*5230*/  BSYNC B0 ;  /* 0x0000000000007941 */ /* 0x000fea0003800000 */
.L_x_23126:
[----:B------:R3:W-:Y:S01]  /*5240*/  STG.E.U8 desc[UR36][R2.64], R0 ;  /* 0x0000000002007986 */ /* 0x0007e2000c101124 */
[----:B------:R-:W-:Y:S01]  /*5250*/  IMAD.MOV.U32 R17, RZ, RZ, R27 ;  /* 0x000000ffff117224 */ /* 0x000fe200078e001b */
[----:B------:R-:W-:Y:S06]  /*5260*/  BRA `(.L_x_23101) ;  /* 0x00000004002c7947 */ /* 0x000fec0003800000 */
.L_x_23124:
        /* <DEDUP_REMOVED lines=17> */
.L_x_23131:
[----:B------:R-:W-:-:S04]  /*5380*/  LOP3.LUT R0, R7, 0x80000000, RZ, 0xc0, !PT ;  /* 0x8000000007007812 */ /* 0x000fc800078ec0ff */
[----:B------:R-:W-:-:S04]  /*5390*/  SHF.R.U32.HI R5, RZ, 0x18, R0 ;  /* 0x00000018ff057819 */ /* 0x000fc80000011600 */
[----:B------:R-:W-:-:S04]  /*53a0*/  LOP3.LUT R4, R4, R5, RZ, 0xfc, !PT ;  /* 0x0000000504047212 */ /* 0x000fc800078efcff */
[----:B------:R-:W-:-:S07]  /*53b0*/  PRMT R0, R4, 0x7610, R0 ;  /* 0x0000761004007816 */ /* 0x000fce0000000000 */
.L_x_23130:
[----:B------:R-:W-:Y:S05]  /*53c0*/  BSYNC B0 ;  /* 0x0000000000007941 */ /* 0x000fea0003800000 */
.L_x_23129:
[----:B------:R0:W-:Y:S01]  /*53d0*/  STG.E.U8 desc[UR36][R2.64], R0 ;  /* 0x0000000002007986 */ /* 0x0001e2000c101124 */
[----:B------:R-:W-:Y:S01]  /*53e0*/  IMAD.MOV.U32 R17, RZ, RZ, R27 ;  /* 0x000000ffff117224 */ /* 0x000fe200078e001b */
[----:B------:R-:W-:Y:S06]  /*53f0*/  BRA `(.L_x_23101) ;  /* 0x0000000000c87947 */ /* 0x000fec0003800000 */
.L_x_23123:
        /* <DEDUP_REMOVED lines=23> */
.L_x_23106:
        /* <DEDUP_REMOVED lines=16> */
.L_x_23134:
[----:B------:R-:W-:Y:S01]  /*5670*/  IMAD.MOV.U32 R17, RZ, RZ, R27 ;  /* 0x000000ffff117224 */ /* 0x000fe200078e001b */
[----:B------:R-:W-:Y:S06]  /*5680*/  BRA `(.L_x_23101) ;  /* 0x0000000000247947 */ /* 0x000fec0003800000 */
.L_x_23133:
[----:B------:R-:W-:Y:S02]  /*5690*/  HADD2.F32 R4, -RZ, R4.H0_H0 ;  /* 0x20000004ff047230 */ /* 0x000fe40000004100 */
[----:B------:R-:W-:-:S04]  /*56a0*/  IMAD.MOV.U32 R17, RZ, RZ, R27 ;  /* 0x000000ffff117224 */ /* 0x000fc800078e001b */
[----:B------:R-:W0:Y:S02]  /*56b0*/  F2I.U64.TRUNC R4, R4 ;  /* 0x0000000400047311 */ /* 0x000e24000020d800 */
[----:B0-----:R2:W-:Y:S01]  /*56c0*/  STG.E.64 desc[UR36][R2.64], R4 ;  /* 0x0000000402007986 */ /* 0x0015e2000c101b24 */
[----:B------:R-:W-:Y:S05]  /*56d0*/  BRA `(.L_x_23101) ;  /* 0x0000000000107947 */ /* 0x000fea0003800000 */
.L_x_23132:
[----:B------:R-:W-:Y:S02]  /*56e0*/  HADD2.F32 R4, -RZ, R4.H0_H0 ;  /* 0x20000004ff047230 */ /* 0x000fe40000004100 */
[----:B------:R-:W-:Y:S02]  /*56f0*/  IMAD.MOV.U32 R17, RZ, RZ, R27 ;  /* 0x000000ffff117224 */ /* 0x000fe400078e001b */
[----:B------:R-:W0:Y:S02]  /*5700*/  F2I.FTZ.U32.TRUNC.NTZ R5, R4 ;  /* 0x0000000400057305 */ /* 0x000e24000021f000 */
[----:B0-----:R0:W-:Y:S03]  /*5710*/  STG.E desc[UR36][R2.64], R5 ;  /* 0x0000000502007986 */ /* 0x0011e6000c101924 */
.L_x_23101:
[----:B------:R-:W-:Y:S05]  /*5720*/  BSYNC B6 ;  /* 0x0000000000067941 */ /* 0x000fea0003800000 */
.L_x_23100:
        /* <DEDUP_REMOVED lines=25> */
.L_x_23140:
[----:B------:R-:W-:-:S06]  /*58c0*/  HADD2.F32 R5, -RZ, R24.H0_H0 ;  /* 0x20000018ff057230 */ /* 0x000fcc0000004100 */
[----:B------:R-:W0:Y:S02]  /*58d0*/  F2I.S64.TRUNC R4, R5 ;  /* 0x0000000500047311 */ /* 0x000e24000020d900 */
[----:B0-----:R0:W-:Y:S01]  /*58e0*/  STG.E.U8 desc[UR36][R2.64], R4 ;  /* 0x0000000402007986 */ /* 0x0011e2000c101124 */
[----:B------:R-:W-:Y:S05]  /*58f0*/  BRA `(.L_x_23142) ;  /* 0x0000000c00847947 */ /* 0x000fea0003800000 */
.L_x_23139:
        /* <DEDUP_REMOVED lines=10> */
.L_x_23144:
[----:B------:R-:W-:-:S04]  /*59a0*/  HADD2.F32 R24, -RZ, R24.H0_H0 ;  /* 0x20000018ff187230 */ /* 0x000fc80000004100 */
[----:B------:R-:W0:Y:S02]  /*59b0*/  F2I.FTZ.TRUNC.NTZ R5, R24 ;  /* 0x0000001800057305 */ /* 0x000e24000021f100 */
[----:B0-----:R0:W-:Y:S01]  /*59c0*/  STG.E desc[UR36][R2.64], R5 ;  /* 0x0000000502007986 */ /* 0x0011e2000c101924 */
[----:B------:R-:W-:Y:S05]  /*59d0*/  BRA `(.L_x_23142) ;  /* 0x0000000c004c7947 */ /* 0x000fea0003800000 */
.L_x_23143:
[----:B------:R-:W-:-:S04]  /*59e0*/  HADD2.F32 R24, -RZ, R24.H0_H0 ;  /* 0x20000018ff187230 */ /* 0x000fc80000004100 */
[----:B------:R-:W0:Y:S02]  /*59f0*/  F2I.FTZ.TRUNC.NTZ R5, R24 ;  /* 0x0000001800057305 */ /* 0x000e24000021f100 */
[----:B0-----:R0:W-:Y:S01]  /*5a00*/  STG.E.U16 desc[UR36][R2.64], R5 ;  /* 0x0000000502007986 */ /* 0x0011e2000c101524 */
[----:B------:R-:W-:Y:S05]  /*5a10*/  BRA `(.L_x_23142) ;  /* 0x0000000c003c7947 */ /* 0x000fea0003800000 */
.L_x_23138:
        /* <DEDUP_REMOVED lines=9> */
.L_x_23146:
[----:B------:R0:W-:Y:S01]  /*5ab0*/  STG.E.U16 desc[UR36][R2.64], R24 ;  /* 0x0000001802007986 */ /* 0x0001e2000c101524 */
[----:B------:R-:W-:Y:S05]  /*5ac0*/  BRA `(.L_x_23142) ;  /* 0x0000000c00107947 */ /* 0x000fea0003800000 */
.L_x_23145:
        /* <DEDUP_REMOVED lines=10> */
.L_x_23148:
[----:B------:R-:W-:-:S05]  /*5b70*/  HADD2.F32 R0, -RZ, R24.H0_H0 ;  /* 0x20000018ff007230 */ /* 0x000fca0000004100 */
[----:B------:R-:W-:-:S04]  /*5b80*/  F2FP.F16.F32.PACK_AB R0, RZ, R0 ;  /* 0x00000000ff00723e */ /* 0x000fc800000000ff */
[----:B------:R-:W-:-:S05]  /*5b90*/  PRMT R0, R0, 0x5410, RZ ;  /* 0x0000541000007816 */ /* 0x000fca00000000ff */
[----:B------:R0:W-:Y:S01]  /*5ba0*/  STG.E desc[UR36][R2.64], R0 ;  /* 0x0000000002007986 */ /* 0x0001e2000c101924 */
[----:B------:R-:W-:Y:S05]  /*5bb0*/  BRA `(.L_x_23142) ;  /* 0x0000000800d47947 */ /* 0x000fea0003800000 */
.L_x_23147:
[----:B------:R-:W-:-:S05]  /*5bc0*/  HADD2.F32 R4, -RZ, R24.H0_H0 ;  /* 0x20000018ff047230 */ /* 0x000fca0000004100 */
[----:B------:R-:W-:-:S06]  /*5bd0*/  FMUL.FTZ R4, R4, 1 ;  /* 0x3f80000004047820 */ /* 0x000fcc0000410000 */
[----:B------:R-:W0:Y:S02]  /*5be0*/  F2F.F64.F32 R4, R4 ;  /* 0x0000000400047310 */ /* 0x000e240000201800 */
[----:B0-----:R0:W-:Y:S01]  /*5bf0*/  STG.E.64 desc[UR36][R2.64], R4 ;  /* 0x0000000402007986 */ /* 0x0011e2000c101b24 */
[----:B------:R-:W-:Y:S05]  /*5c00*/  BRA `(.L_x_23142) ;  /* 0x0000000800c07947 */ /* 0x000fea0003800000 */
.L_x_23137:
        /* <DEDUP_REMOVED lines=13> */
.L_x_23151:
[----:B------:R-:W-:Y:S01]  /*5ce0*/  HADD2.F32 R24, -RZ, R24.H0_H0 ;  /* 0x20000018ff187230 */ /* 0x000fe20000004100 */
[----:B------:R-:W-:-:S04]  /*5cf0*/  CS2R R6, SRZ ;  /* 0x0000000000067805 */ /* 0x000fc8000001ff00 */
[----:B------:R-:W-:-:S06]  /*5d00*/  FMUL.FTZ R4, R24, 1 ;  /* 0x3f80000018047820 */ /* 0x000fcc0000410000 */
[----:B------:R-:W0:Y:S02]  /*5d10*/  F2F.F64.F32 R4, R4 ;  /* 0x0000000400047310 */ /* 0x000e240000201800 */
[----:B0-----:R0:W-:Y:S01]  /*5d20*/  STG.E.128 desc[UR36][R2.64], R4 ;  /* 0x0000000402007986 */ /* 0x0011e2000c101d24 */
[----:B------:R-:W-:Y:S05]  /*5d30*/  BRA `(.L_x_23142) ;  /* 0x0000000800747947 */ /* 0x000fea0003800000 */
.L_x_23150:
        /* <DEDUP_REMOVED lines=21> */
.L_x_23155:
[----:B------:R-:W-:Y:S05]  /*5e90*/  BSYNC B0 ;  /* 0x0000000000007941 */ /* 0x000fea0003800000 */
.L_x_23154:
[----:B------:R-:W-:-:S05]  /*5ea0*/  LOP3.LUT R5, R0, R5, RZ, 0xfc, !PT ;  /* 0x0000000500057212 */ /* 0x000fca00078efcff */
[----:B------:R0:W-:Y:S01]  /*5eb0*/  STG.E.U8 desc[UR36][R2.64], R5 ;  /* 0x0000000502007986 */ /* 0x0001e2000c101124 */
[----:B------:R-:W-:Y:S05]  /*5ec0*/  BRA `(.L_x_23142) ;  /* 0x0000000800107947 */ /* 0x000fea0003800000 */
.L_x_23153:
        /* <DEDUP_REMOVED lines=13> */
.L_x_23157:
[----:B------:R-:W-:Y:S01]  /*5fa0*/  IMAD.MOV.U32 R0, RZ, RZ, 0x7f ;  /* 0x0000007fff007424 */ /* 0x000fe200078e00ff */
[----:B------:R-:W-:-:S04]  /*5fb0*/  ISETP.GT.U32.AND P0, PT, R4, 0x7f800000, PT ;  /* 0x7f8000000400780c */ /* 0x000fc80003f04070 */
[----:B------:R-:W-:-:S09]  /*5fc0*/  SEL R0, R0, 0x7c, P0 ;  /* 0x0000007c00007807 */ /* 0x000fd20000000000 */
.L_x_23158:
[----:B------:R-:W-:Y:S05]  /*5fd0*/  BSYNC B0 ;  /* 0x0000000000007941 */ /* 0x000fea0003800000 */
.L_x_23156:
[----:B------:R-:W-:-:S04]  /*5fe0*/  LOP3.LUT R4, R5, 0x80000000, RZ, 0xc0, !PT ;  /* 0x8000000005047812 */ /* 0x000fc800078ec0ff */
[----:B------:R-:W-:-:S04]  /*5ff0*/  SHF.R.U32.HI R5, RZ, 0x18, R4 ;  /* 0x00000018ff057819 */ /* 0x000fc80000011604 */
[----:B------:R-:W-:-:S05]  /*6000*/  LOP3.LUT R5, R0, R5, RZ, 0xfc, !PT ;  /* 0x0000000500057212 */ /* 0x000fca00078efcff */
[----:B------:R0:W-:Y:S01]  /*6010*/  STG.E.U8 desc[UR36][R2.64], R5 ;  /* 0x0000000502007986 */ /* 0x0001e2000c101124 */
[----:B------:R-:W-:Y:S05]  /*6020*/  BRA `(.L_x_23142) ;  /* 0x0000000400b87947 */ /* 0x000fea0003800000 */
.L_x_23152:
[----:B------:R-:W-:-:S05]  /*6030*/  HADD2.F32 R0, -RZ, R24.H0_H0 ;  /* 0x20000018ff007230 */ /* 0x000fca0000004100 */
[----:B------:R-:W-:-:S05]  /*6040*/  F2FP.BF16.F32.PACK_AB R0, RZ, R0 ;  /* 0x00000000ff00723e */ /* 0x000fca00000010ff */
[----:B------:R0:W-:Y:S01]  /*6050*/  STG.E.U16 desc[UR36][R2.64], R0 ;  /* 0x0000000002007986 */ /* 0x0001e2000c101524 */
[----:B------:R-:W-:Y:S05]  /*6060*/  BRA `(.L_x_23142) ;  /* 0x0000000400a87947 */ /* 0x000fea0003800000 */
.L_x_23149:
        /* <DEDUP_REMOVED lines=12> */
.L_x_23161:
        /* <DEDUP_REMOVED lines=17> */
.L_x_23164:
[----:B------:R-:W-:-:S04]  /*6240*/  LOP3.LUT R0, R7, 0x80000000, RZ, 0xc0, !PT ;  /* 0x8000000007007812 */ /* 0x000fc800078ec0ff */
[----:B------:R-:W-:-:S04]  /*6250*/  SHF.R.U32.HI R5, RZ, 0x18, R0 ;  /* 0x00000018ff057819 */ /* 0x000fc80000011600 */
[----:B------:R-:W-:-:S04]  /*6260*/  LOP3.LUT R4, R4, R5, RZ, 0xfc, !PT ;  /* 0x0000000504047212 */ /* 0x000fc800078efcff */
[----:B------:R-:W-:-:S07]  /*6270*/  PRMT R0, R4, 0x7610, R0 ;  /* 0x0000761004007816 */ /* 0x000fce0000000000 */
.L_x_23163:
[----:B------:R-:W-:Y:S05]  /*6280*/  BSYNC B0 ;  /* 0x0000000000007941 */ /* 0x000fea0003800000 */
.L_x_23162:
[----:B------:R3:W-:Y:S01]  /*6290*/  STG.E.U8 desc[UR36][R2.64], R0 ;  /* 0x0000000002007986 */ /* 0x0007e2000c101124 */
[----:B------:R-:W-:Y:S05]  /*62a0*/  BRA `(.L_x_23142) ;  /* 0x0000000400187947 */ /* 0x000fea0003800000 */
.L_x_23160:
        /* <DEDUP_REMOVED lines=17> */
.L_x_23167:
[----:B------:R-:W-:-:S04]  /*63c0*/  LOP3.LUT R0, R7, 0x80000000, RZ, 0xc0, !PT ;  /* 0x8000000007007812 */ /* 0x000fc800078ec0ff */
[----:B------:R-:W-:-:S04]  /*63d0*/  SHF.R.U32.HI R5, RZ, 0x18, R0 ;  /* 0x00000018ff057819 */ /* 0x000fc80000011600 */
[----:B------:R-:W-:-:S04]  /*63e0*/  LOP3.LUT R4, R4, R5, RZ, 0xfc, !PT ;  /* 0x0000000504047212 */ /* 0x000fc800078efcff */
[----:B------:R-:W-:-:S07]  /*63f0*/  PRMT R0, R4, 0x7610, R0 ;  /* 0x0000761004007816 */ /* 0x000fce0000000000 */
.L_x_23166:
[----:B------:R-:W-:Y:S05]  /*6400*/  BSYNC B0 ;  /* 0x0000000000007941 */ /* 0x000fea0003800000 */
.L_x_23165:
[----:B------:R0:W-:Y:S01]  /*6410*/  STG.E.U8 desc[UR36][R2.64], R0 ;  /* 0x0000000002007986 */ /* 0x0001e2000c101124 */
[----:B------:R-:W-:Y:S05]  /*6420*/  BRA `(.L_x_23142) ;  /* 0x0000000000b87947 */ /* 0x000fea0003800000 */
.L_x_23159:
        /* <DEDUP_REMOVED lines=22> */
.L_x_23141:
        /* <DEDUP_REMOVED lines=16> */
.L_x_23170:
[----:B------:R-:W-:Y:S05]  /*6690*/  BRA `(.L_x_23142) ;  /* 0x00000000001c7947 */ /* 0x000fea0003800000 */
.L_x_23169:
[----:B------:R-:W-:-:S06]  /*66a0*/  HADD2.F32 R4, -RZ, R24.H0_H0 ;  /* 0x20000018ff047230 */ /* 0x000fcc0000004100 */
[----:B------:R-:W0:Y:S02]  /*66b0*/  F2I.U64.TRUNC R4, R4 ;  /* 0x0000000400047311 */ /* 0x000e24000020d800 */
[----:B0-----:R2:W-:Y:S01]  /*66c0*/  STG.E.64 desc[UR36][R2.64], R4 ;  /* 0x0000000402007986 */ /* 0x0015e2000c101b24 */
[----:B------:R-:W-:Y:S05]  /*66d0*/  BRA `(.L_x_23142) ;  /* 0x00000000000c7947 */ /* 0x000fea0003800000 */
.L_x_23168:
[----:B------:R-:W-:-:S04]  /*66e0*/  HADD2.F32 R24, -RZ, R24.H0_H0 ;  /* 0x20000018ff187230 */ /* 0x000fc80000004100 */
[----:B------:R-:W0:Y:S02]  /*66f0*/  F2I.FTZ.U32.TRUNC.NTZ R5, R24 ;  /* 0x0000001800057305 */ /* 0x000e24000021f000 */
[----:B0-----:R0:W-:Y:S02]  /*6700*/  STG.E desc[UR36][R2.64], R5 ;  /* 0x0000000502007986 */ /* 0x0011e4000c101924 */
.L_x_23142:
        /* <DEDUP_REMOVED lines=25> */
.L_x_23174:
[----:B------:R-:W-:-:S06]  /*68a0*/  HADD2.F32 R5, -RZ, R23.H0_H0 ;  /* 0x20000017ff057230 */ /* 0x000fcc0000004100 */
[----:B------:R-:W0:Y:S02]  /*68b0*/  F2I.S64.TRUNC R4, R5 ;  /* 0x0000000500047311 */ /* 0x000e24000020d900 */
[----:B0-----:R3:W-:Y:S01]  /*68c0*/  STG.E.U8 desc[UR36][R2.64], R4 ;  /* 0x0000000402007986 */ /* 0x0017e2000c101124 */
[----:B------:R-:W-:Y:S05]  /*68d0*/  BRA `(.L_x_23176) ;  /* 0x0000000c00847947 */ /* 0x000fea0003800000 */
.L_x_23173:
        /* <DEDUP_REMOVED lines=10> */
.L_x_23178:
[----:B------:R-:W-:-:S06]  /*6980*/  HADD2.F32 R23, -RZ, R23.H0_H0 ;  /* 0x20000017ff177230 */ /* 0x000fcc0000004100 */
[----:B------:R-:W0:Y:S02]  /*6990*/  F2I.FTZ.TRUNC.NTZ R23, R23 ;  /* 0x0000001700177305 */ /* 0x000e24000021f100 */
[----:B0-----:R2:W-:Y:S01]  /*69a0*/  STG.E desc[UR36][R2.64], R23 ;  /* 0x0000001702007986 */ /* 0x0015e2000c101924 */
[----:B------:R-:W-:Y:S05]  /*69b0*/  BRA `(.L_x_23176) ;  /* 0x0000000c004c7947 */ /* 0x000fea0003800000 */
.L_x_23177:
[----:B------:R-:W-:-:S06]  /*69c0*/  HADD2.F32 R23, -RZ, R23.H0_H0 ;  /* 0x20000017ff177230 */ /* 0x000fcc0000004100 */
[----:B------:R-:W0:Y:S02]  /*69d0*/  F2I.FTZ.TRUNC.NTZ R23, R23 ;  /* 0x0000001700177305 */ /* 0x000e24000021f100 */
[----:B0-----:R0:W-:Y:S01]  /*69e0*/  STG.E.U16 desc[UR36][R2.64], R23 ;  /* 0x0000001702007986 */ /* 0x0011e2000c101524 */
[----:B------:R-:W-:Y:S05]  /*69f0*/  BRA `(.L_x_23176) ;  /* 0x0000000c003c7947 */ /* 0x000fea0003800000 */
.L_x_23172:
        /* <DEDUP_REMOVED lines=9> */
.L_x_23180:
[----:B------:R0:W-:Y:S01]  /*6a90*/  STG.E.U16 desc[UR36][R2.64], R23 ;  /* 0x0000001702007986 */ /* 0x0001e2000c101524 */
[----:B------:R-:W-:Y:S05]  /*6aa0*/  BRA `(.L_x_23176) ;  /* 0x0000000c00107947 */ /* 0x000fea0003800000 */
.L_x_23179:
        /* <DEDUP_REMOVED lines=10> */
.L_x_23182:
[----:B------:R-:W-:-:S05]  /*6b50*/  HADD2.F32 R0, -RZ, R23.H0_H0 ;  /* 0x20000017ff007230 */ /* 0x000fca0000004100 */
[----:B------:R-:W-:-:S04]  /*6b60*/  F2FP.F16.F32.PACK_AB R0, RZ, R0 ;  /* 0x00000000ff00723e */ /* 0x000fc800000000ff */
[----:B------:R-:W-:-:S05]  /*6b70*/  PRMT R0, R0, 0x5410, RZ ;  /* 0x0000541000007816 */ /* 0x000fca00000000ff */
[----:B------:R0:W-:Y:S01]  /*6b80*/  STG.E desc[UR36][R2.64], R0 ;  /* 0x0000000002007986 */ /* 0x0001e2000c101924 */
[----:B------:R-:W-:Y:S05]  /*6b90*/  BRA `(.L_x_23176) ;  /* 0x0000000800d47947 */ /* 0x000fea0003800000 */
.L_x_23181:
[----:B------:R-:W-:-:S05]  /*6ba0*/  HADD2.F32 R4, -RZ, R23.H0_H0 ;  /* 0x20000017ff047230 */ /* 0x000fca0000004100 */
[----:B------:R-:W-:-:S06]  /*6bb0*/  FMUL.FTZ R4, R4, 1 ;  /* 0x3f80000004047820 */ /* 0x000fcc0000410000 */
[----:B------:R-:W0:Y:S02]  /*6bc0*/  F2F.F64.F32 R4, R4 ;  /* 0x0000000400047310 */ /* 0x000e240000201800 */
[----:B0-----:R0:W-:Y:S01]  /*6bd0*/  STG.E.64 desc[UR36][R2.64], R4 ;  /* 0x0000000402007986 */ /* 0x0011e2000c101b24 */
[----:B------:R-:W-:Y:S05]  /*6be0*/  BRA `(.L_x_23176) ;  /* 0x0000000800c07947 */ /* 0x000fea0003800000 */
.L_x_23171:
        /* <DEDUP_REMOVED lines=13> */
.L_x_23185:
[----:B------:R-:W-:Y:S01]  /*6cc0*/  HADD2.F32 R23, -RZ, R23.H0_H0 ;  /* 0x20000017ff177230 */ /* 0x000fe20000004100 */
[----:B------:R-:W-:-:S04]  /*6cd0*/  CS2R R6, SRZ ;  /* 0x0000000000067805 */ /* 0x000fc8000001ff00 */
[----:B------:R-:W-:-:S06]  /*6ce0*/  FMUL.FTZ R4, R23, 1 ;  /* 0x3f80000017047820 */ /* 0x000fcc0000410000 */
[----:B------:R-:W0:Y:S02]  /*6cf0*/  F2F.F64.F32 R4, R4 ;  /* 0x0000000400047310 */ /* 0x000e240000201800 */
[----:B0-----:R0:W-:Y:S01]  /*6d00*/  STG.E.128 desc[UR36][R2.64], R4 ;  /* 0x0000000402007986 */ /* 0x0011e2000c101d24 */
[----:B------:R-:W-:Y:S05]  /*6d10*/  BRA `(.L_x_23176) ;  /* 0x0000000800747947 */ /* 0x000fea0003800000 */
.L_x_23184:
        /* <DEDUP_REMOVED lines=21> */
.L_x_23189:
[----:B------:R-:W-:Y:S05]  /*6e70*/  BSYNC B0 ;  /* 0x0000000000007941 */ /* 0x000fea0003800000 */
.L_x_23188:
[----:B------:R-:W-:-:S05]  /*6e80*/  LOP3.LUT R5, R0, R5, RZ, 0xfc, !PT ;  /* 0x0000000500057212 */ /* 0x000fca00078efcff */
[----:B------:R0:W-:Y:S01]  /*6e90*/  STG.E.U8 desc[UR36][R2.64], R5 ;  /* 0x0000000502007986 */ /* 0x0001e2000c101124 */
[----:B------:R-:W-:Y:S05]  /*6ea0*/  BRA `(.L_x_23176) ;  /* 0x0000000800107947 */ /* 0x000fea0003800000 */
.L_x_23187:
        /* <DEDUP_REMOVED lines=13> */
.L_x_23191:
[----:B------:R-:W-:Y:S01]  /*6f80*/  IMAD.MOV.U32 R0, RZ, RZ, 0x7f ;  /* 0x0000007fff007424 */ /* 0x000fe200078e00ff */
[----:B------:R-:W-:-:S04]  /*6f90*/  ISETP.GT.U32.AND P0, PT, R4, 0x7f800000, PT ;  /* 0x7f8000000400780c */ /* 0x000fc80003f04070 */
[----:B------:R-:W-:-:S09]  /*6fa0*/  SEL R0, R0, 0x7c, P0 ;  /* 0x0000007c00007807 */ /* 0x000fd20000000000 */
.L_x_23192:
[----:B------:R-:W-:Y:S05]  /*6fb0*/  BSYNC B0 ;  /* 0x0000000000007941 */ /* 0x000fea0003800000 */
.L_x_23190:
[----:B------:R-:W-:-:S04]  /*6fc0*/  LOP3.LUT R4, R23, 0x80000000, RZ, 0xc0, !PT ;  /* 0x8000000017047812 */ /* 0x000fc800078ec0ff */
[----:B------:R-:W-:-:S04]  /*6fd0*/  SHF.R.U32.HI R5, RZ, 0x18, R4 ;  /* 0x00000018ff057819 */ /* 0x000fc80000011604 */
[----:B------:R-:W-:-:S05]  /*6fe0*/  LOP3.LUT R5, R0, R5, RZ, 0xfc, !PT ;  /* 0x0000000500057212 */ /* 0x000fca00078efcff */
[----:B------:R0:W-:Y:S01]  /*6ff0*/  STG.E.U8 desc[UR36][R2.64], R5 ;  /* 0x0000000502007986 */ /* 0x0001e2000c101124 */
[----:B------:R-:W-:Y:S05]  /*7000*/  BRA `(.L_x_23176) ;  /* 0x0000000400b87947 */ /* 0x000fea0003800000 */
.L_x_23186:
[----:B------:R-:W-:-:S05]  /*7010*/  HADD2.F32 R0, -RZ, R23.H0_H0 ;  /* 0x20000017ff007230 */ /* 0x000fca0000004100 */
[----:B------:R-:W-:-:S05]  /*7020*/  F2FP.BF16.F32.PACK_AB R0, RZ, R0 ;  /* 0x00000000ff00723e */ /* 0x000fca00000010ff */
[----:B------:R0:W-:Y:S01]  /*7030*/  STG.E.U16 desc[UR36][R2.64], R0 ;  /* 0x0000000002007986 */ /* 0x0001e2000c101524 */
[----:B------:R-:W-:Y:S05]  /*7040*/  BRA `(.L_x_23176) ;  /* 0x0000000400a87947 */ /* 0x000fea0003800000 */
.L_x_23183:
        /* <DEDUP_REMOVED lines=12> */
.L_x_23195:
        /* <DEDUP_REMOVED lines=17> */
.L_x_23198:
[----:B------:R-:W-:-:S04]  /*7220*/  LOP3.LUT R0, R23, 0x80000000, RZ, 0xc0, !PT ;  /* 0x8000000017007812 */ /* 0x000fc800078ec0ff */
[----:B------:R-:W-:-:S04]  /*7230*/  SHF.R.U32.HI R5, RZ, 0x18, R0 ;  /* 0x00000018ff057819 */ /* 0x000fc80000011600 */
[----:B------:R-:W-:-:S04]  /*7240*/  LOP3.LUT R4, R4, R5, RZ, 0xfc, !PT ;  /* 0x0000000504047212 */ /* 0x000fc800078efcff */
[----:B------:R-:W-:-:S07]  /*7250*/  PRMT R0, R4, 0x7610, R0 ;  /* 0x0000761004007816 */ /* 0x000fce0000000000 */
.L_x_23197:
[----:B------:R-:W-:Y:S05]  /*7260*/  BSYNC B0 ;  /* 0x0000000000007941 */ /* 0x000fea0003800000 */
.L_x_23196:
[----:B------:R0:W-:Y:S01]  /*7270*/  STG.E.U8 desc[UR36][R2.64], R0 ;  /* 0x0000000002007986 */ /* 0x0001e2000c101124 */
[----:B------:R-:W-:Y:S05]  /*7280*/  BRA `(.L_x_23176) ;  /* 0x0000000400187947 */ /* 0x000fea0003800000 */
.L_x_23194:
        /* <DEDUP_REMOVED lines=17> */
.L_x_23201:
[----:B------:R-:W-:-:S04]  /*73a0*/  LOP3.LUT R0, R23, 0x80000000, RZ, 0xc0, !PT ;  /* 0x8000000017007812 */ /* 0x000fc800078ec0ff */
[----:B------:R-:W-:-:S04]  /*73b0*/  SHF.R.U32.HI R5, RZ, 0x18, R0 ;  /* 0x00000018ff057819 */ /* 0x000fc80000011600 */
[----:B------:R-:W-:-:S04]  /*73c0*/  LOP3.LUT R4, R4, R5, RZ, 0xfc, !PT ;  /* 0x0000000504047212 */ /* 0x000fc800078efcff */
[----:B------:R-:W-:-:S07]  /*73d0*/  PRMT R0, R4, 0x7610, R0 ;  /* 0x0000761004007816 */ /* 0x000fce0000000000 */
.L_x_23200:
[----:B------:R-:W-:Y:S05]  /*73e0*/  BSYNC B0 ;  /* 0x0000000000007941 */ /* 0x000fea0003800000 */
.L_x_23199:
[----:B------:R0:W-:Y:S01]  /*73f0*/  STG.E.U8 desc[UR36][R2.64], R0 ;  /* 0x0000000002007986 */ /* 0x0001e2000c101124 */
[----:B------:R-:W-:Y:S05]  /*7400*/  BRA `(.L_x_23176) ;  /* 0x0000000000b87947 */ /* 0x000fea0003800000 */
.L_x_23193:
        /* <DEDUP_REMOVED lines=22> */
.L_x_23175:
        /* <DEDUP_REMOVED lines=16> */
.L_x_23204:
[----:B------:R-:W-:Y:S05]  /*7670*/  BRA `(.L_x_23176) ;  /* 0x00000000001c7947 */ /* 0x000fea0003800000 */
.L_x_23203:
[----:B------:R-:W-:-:S06]  /*7680*/  HADD2.F32 R4, -RZ, R23.H0_H0 ;  /* 0x20000017ff047230 */ /* 0x000fcc0000004100 */
[----:B------:R-:W0:Y:S02]  /*7690*/  F2I.U64.TRUNC R4, R4 ;  /* 0x0000000400047311 */ /* 0x000e24000020d800 */
[----:B0-----:R0:W-:Y:S01]  /*76a0*/  STG.E.64 desc[UR36][R2.64], R4 ;  /* 0x0000000402007986 */ /* 0x0011e2000c101b24 */
[----:B------:R-:W-:Y:S05]  /*76b0*/  BRA `(.L_x_23176) ;  /* 0x00000000000c7947 */ /* 0x000fea0003800000 */
.L_x_23202:
[----:B------:R-:W-:-:S06]  /*76c0*/  HADD2.F32 R23, -RZ, R23.H0_H0 ;  /* 0x20000017ff177230 */ /* 0x000fcc0000004100 */
[----:B------:R-:W0:Y:S02]  /*76d0*/  F2I.FTZ.U32.TRUNC.NTZ R23, R23 ;  /* 0x0000001700177305 */ /* 0x000e24000021f000 */
[----:B0-----:R0:W-:Y:S02]  /*76e0*/  STG.E desc[UR36][R2.64], R23 ;  /* 0x0000001702007986 */ /* 0x0011e4000c101924 */
.L_x_23176:
[----:B------:R-:W-:-:S07]  /*76f0*/  VIADD R17, R17, 0x80 ;  /* 0x0000008011117836 */ /* 0x000fce0000000000 */
.L_x_23136:
[----:B------:R-:W-:Y:S05]  /*7700*/  BSYNC B6 ;  /* 0x0000000000067941 */ /* 0x000fea0003800000 */
.L_x_23135:
        /* <DEDUP_REMOVED lines=23> */
.L_x_23208:
[----:B------:R-:W-:-:S06]  /*7880*/  HADD2.F32 R5, -RZ, R22.H0_H0 ;  /* 0x20000016ff057230 */ /* 0x000fcc0000004100 */
[----:B------:R-:W0:Y:S02]  /*7890*/  F2I.S64.TRUNC R4, R5 ;  /* 0x0000000500047311 */ /* 0x000e24000020d900 */
[----:B0-----:R-:W-:Y:S01]  /*78a0*/  STG.E.U8 desc[UR36][R2.64], R4 ;  /* 0x0000000402007986 */ /* 0x001fe2000c101124 */
[----:B------:R-:W-:Y:S05]  /*78b0*/  EXIT ;  /* 0x000000000000794d */ /* 0x000fea0003800000 */
.L_x_23207:
        /* <DEDUP_REMOVED lines=10> */
.L_x_23211:
[----:B------:R-:W-:-:S04]  /*7960*/  HADD2.F32 R22, -RZ, R22.H0_H0 ;  /* 0x20000016ff167230 */ /* 0x000fc80000004100 */
[----:B------:R-:W0:Y:S02]  /*7970*/  F2I.FTZ.TRUNC.NTZ R5, R22 ;  /* 0x0000001600057305 */ /* 0x000e24000021f100 */
[----:B0-----:R-:W-:Y:S01]  /*7980*/  STG.E desc[UR36][R2.64], R5 ;  /* 0x0000000502007986 */ /* 0x001fe2000c101924 */
[----:B------:R-:W-:Y:S05]  /*7990*/  EXIT ;  /* 0x000000000000794d */ /* 0x000fea0003800000 */
.L_x_23210:
[----:B------:R-:W-:-:S04]  /*79a0*/  HADD2.F32 R22, -RZ, R22.H0_H0 ;  /* 0x20000016ff167230 */ /* 0x000fc80000004100 */
[----:B------:R-:W0:Y:S02]  /*79b0*/  F2I.FTZ.TRUNC.NTZ R5, R22 ;  /* 0x0000001600057305 */ /* 0x000e24000021f100 */
[----:B0-----:R-:W-:Y:S01]  /*79c0*/  STG.E.U16 desc[UR36][R2.64], R5 ;  /* 0x0000000502007986 */ /* 0x001fe2000c101524 */
[----:B------:R-:W-:Y:S05]  /*79d0*/  EXIT ;  /* 0x000000000000794d */ /* 0x000fea0003800000 */
.L_x_23206:
        /* <DEDUP_REMOVED lines=9> */
.L_x_23213:
[----:B------:R-:W-:Y:S01]  /*7a70*/  STG.E.U16 desc[UR36][R2.64], R22 ;  /* 0x0000001602007986 */ /* 0x000fe2000c101524 */
[----:B------:R-:W-:Y:S05]  /*7a80*/  EXIT ;  /* 0x000000000000794d */ /* 0x000fea0003800000 */
.L_x_23212:
        /* <DEDUP_REMOVED lines=10> */
.L_x_23215:
[----:B------:R-:W-:-:S05]  /*7b30*/  HADD2.F32 R0, -RZ, R22.H0_H0 ;  /* 0x20000016ff007230 */ /* 0x000fca0000004100 */
[----:B------:R-:W-:-:S04]  /*7b40*/  F2FP.F16.F32.PACK_AB R0, RZ, R0 ;  /* 0x00000000ff00723e */ /* 0x000fc800000000ff */
[----:B------:R-:W-:-:S05]  /*7b50*/  PRMT R0, R0, 0x5410, RZ ;  /* 0x0000541000007816 */ /* 0x000fca00000000ff */
[----:B------:R-:W-:Y:S01]  /*7b60*/  STG.E desc[UR36][R2.64], R0 ;  /* 0x0000000002007986 */ /* 0x000fe2000c101924 */
[----:B------:R-:W-:Y:S05]  /*7b70*/  EXIT ;  /* 0x000000000000794d */ /* 0x000fea0003800000 */
.L_x_23214:
[----:B------:R-:W-:-:S05]  /*7b80*/  HADD2.F32 R4, -RZ, R22.H0_H0 ;  /* 0x20000016ff047230 */ /* 0x000fca0000004100 */
[----:B------:R-:W-:-:S06]  /*7b90*/  FMUL.FTZ R4, R4, 1 ;  /* 0x3f80000004047820 */ /* 0x000fcc0000410000 */
[----:B------:R-:W0:Y:S02]  /*7ba0*/  F2F.F64.F32 R4, R4 ;  /* 0x0000000400047310 */ /* 0x000e240000201800 */
[----:B0-----:R-:W-:Y:S01]  /*7bb0*/  STG.E.64 desc[UR36][R2.64], R4 ;  /* 0x0000000402007986 */ /* 0x001fe2000c101b24 */
[----:B------:R-:W-:Y:S05]  /*7bc0*/  EXIT ;  /* 0x000000000000794d */ /* 0x000fea0003800000 */
.L_x_23205:
        /* <DEDUP_REMOVED lines=13> */
.L_x_23218:
[----:B------:R-:W-:Y:S01]  /*7ca0*/  HADD2.F32 R22, -RZ, R22.H0_H0 ;  /* 0x20000016ff167230 */ /* 0x000fe20000004100 */
[----:B------:R-:W-:-:S04]  /*7cb0*/  CS2R R6, SRZ ;  /* 0x0000000000067805 */ /* 0x000fc8000001ff00 */
[----:B------:R-:W-:-:S06]  /*7cc0*/  FMUL.FTZ R4, R22, 1 ;  /* 0x3f80000016047820 */ /* 0x000fcc0000410000 */
[----:B------:R-:W0:Y:S02]  /*7cd0*/  F2F.F64.F32 R4, R4 ;  /* 0x0000000400047310 */ /* 0x000e240000201800 */
[----:B0-----:R-:W-:Y:S01]  /*7ce0*/  STG.E.128 desc[UR36][R2.64], R4 ;  /* 0x0000000402007986 */ /* 0x001fe2000c101d24 */
[----:B------:R-:W-:Y:S05]  /*7cf0*/  EXIT ;  /* 0x000000000000794d */ /* 0x000fea0003800000 */
.L_x_23217:
        /* <DEDUP_REMOVED lines=21> */
.L_x_23222:
[----:B------:R-:W-:Y:S05]  /*7e50*/  BSYNC B0 ;  /* 0x0000000000007941 */ /* 0x000fea0003800000 */
.L_x_23221:
[----:B------:R-:W-:-:S05]  /*7e60*/  LOP3.LUT R5, R0, R5, RZ, 0xfc, !PT ;  /* 0x0000000500057212 */ /* 0x000fca00078efcff */
[----:B------:R-:W-:Y:S01]  /*7e70*/  STG.E.U8 desc[UR36][R2.64], R5 ;  /* 0x0000000502007986 */ /* 0x000fe2000c101124 */
[----:B------:R-:W-:Y:S05]  /*7e80*/  EXIT ;  /* 0x000000000000794d */ /* 0x000fea0003800000 */
.L_x_23220:
        /* <DEDUP_REMOVED lines=13> */
.L_x_23224:
[----:B------:R-:W-:Y:S01]  /*7f60*/  IMAD.MOV.U32 R0, RZ, RZ, 0x7f ;  /* 0x0000007fff007424 */ /* 0x000fe200078e00ff */
[----:B------:R-:W-:-:S04]  /*7f70*/  ISETP.GT.U32.AND P0, PT, R4, 0x7f800000, PT ;  /* 0x7f8000000400780c */ /* 0x000fc80003f04070 */
[----:B------:R-:W-:-:S09]  /*7f80*/  SEL R0, R0, 0x7c, P0 ;  /* 0x0000007c00007807 */ /* 0x000fd20000000000 */
.L_x_23225:
[----:B------:R-:W-:Y:S05]  /*7f90*/  BSYNC B0 ;  /* 0x0000000000007941 */ /* 0x000fea0003800000 */
.L_x_23223:
[----:B------:R-:W-:-:S04]  /*7fa0*/  LOP3.LUT R4, R5, 0x80000000, RZ, 0xc0, !PT ;  /* 0x8000000005047812 */ /* 0x000fc800078ec0ff */
[----:B------:R-:W-:-:S04]  /*7fb0*/  SHF.R.U32.HI R5, RZ, 0x18, R4 ;  /* 0x00000018ff057819 */ /* 0x000fc80000011604 */
[----:B------:R-:W-:-:S05]  /*7fc0*/  LOP3.LUT R5, R0, R5, RZ, 0xfc, !PT ;  /* 0x0000000500057212 */ /* 0x000fca00078efcff */
[----:B------:R-:W-:Y:S01]  /*7fd0*/  STG.E.U8 desc[UR36][R2.64], R5 ;  /* 0x0000000502007986 */ /* 0x000fe2000c101124 */
[----:B------:R-:W-:Y:S05]  /*7fe0*/  EXIT ;  /* 0x000000000000794d */ /* 0x000fea0003800000 */
.L_x_23219:
[----:B------:R-:W-:-:S05]  /*7ff0*/  HADD2.F32 R0, -RZ, R22.H0_H0 ;  /* 0x20000016ff007230 */ /* 0x000fca0000004100 */
[----:B------:R-:W-:-:S05]  /*8000*/  F2FP.BF16.F32.PACK_AB R0, RZ, R0 ;  /* 0x00000000ff00723e */ /* 0x000fca00000010ff */
[----:B------:R-:W-:Y:S01]  /*8010*/  STG.E.U16 desc[UR36][R2.64], R0 ;  /* 0x0000000002007986 */ /* 0x000fe2000c101524 */
[----:B------:R-:W-:Y:S05]  /*8020*/  EXIT ;  /* 0x000000000000794d */ /* 0x000fea0003800000 */
.L_x_23216:
        /* <DEDUP_REMOVED lines=12> */
.L_x_23228:
        /* <DEDUP_REMOVED lines=17> */
.L_x_23231:
[----:B------:R-:W-:-:S04]  /*8200*/  LOP3.LUT R0, R7, 0x80000000, RZ, 0xc0, !PT ;  /* 0x8000000007007812 */ /* 0x000fc800078ec0ff */
[----:B------:R-:W-:-:S04]  /*8210*/  SHF.R.U32.HI R5, RZ, 0x18, R0 ;  /* 0x00000018ff057819 */ /* 0x000fc80000011600 */
[----:B------:R-:W-:-:S04]  /*8220*/  LOP3.LUT R4, R4, R5, RZ, 0xfc, !PT ;  /* 0x0000000504047212 */ /* 0x000fc800078efcff */
[----:B------:R-:W-:-:S07]  /*8230*/  PRMT R0, R4, 0x7610, R0 ;  /* 0x0000761004007816 */ /* 0x000fce0000000000 */
.L_x_23230:
[----:B------:R-:W-:Y:S05]  /*8240*/  BSYNC B0 ;  /* 0x0000000000007941 */ /* 0x000fea0003800000 */
.L_x_23229:
[----:B------:R-:W-:Y:S01]  /*8250*/  STG.E.U8 desc[UR36][R2.64], R0 ;  /* 0x0000000002007986 */ /* 0x000fe2000c101124 */
[----:B------:R-:W-:Y:S05]  /*8260*/  EXIT ;  /* 0x000000000000794d */ /* 0x000fea0003800000 */
.L_x_23227:
        /* <DEDUP_REMOVED lines=17> */
.L_x_23234:
[----:B------:R-:W-:-:S04]  /*8380*/  LOP3.LUT R0, R7, 0x80000000, RZ, 0xc0, !PT ;  /* 0x8000000007007812 */ /* 0x000fc800078ec0ff */
[----:B------:R-:W-:-:S04]  /*8390*/  SHF.R.U32.HI R5, RZ, 0x18, R0 ;  /* 0x00000018ff057819 */ /* 0x000fc80000011600 */
[----:B------:R-:W-:-:S04]  /*83a0*/  LOP3.LUT R4, R4, R5, RZ, 0xfc, !PT ;  /* 0x0000000504047212 */ /* 0x000fc800078efcff */
[----:B------:R-:W-:-:S07]  /*83b0*/  PRMT R0, R4, 0x7610, R0 ;  /* 0x0000761004007816 */ /* 0x000fce0000000000 */
.L_x_23233:
[----:B------:R-:W-:Y:S05]  /*83c0*/  BSYNC B0 ;  /* 0x0000000000007941 */ /* 0x000fea0003800000 */
.L_x_23232:
[----:B------:R-:W-:Y:S01]  /*83d0*/  STG.E.U8 desc[UR36][R2.64], R0 ;  /* 0x0000000002007986 */ /* 0x000fe2000c101124 */
[----:B------:R-:W-:Y:S05]  /*83e0*/  EXIT ;  /* 0x000000000000794d */ /* 0x000fea0003800000 */
.L_x_23226:
        /* <DEDUP_REMOVED lines=22> */
.L_x_23209:
        /* <DEDUP_REMOVED lines=16> */
.L_x_23237:
[----:B------:R-:W-:Y:S05]  /*8650*/  EXIT ;  /* 0x000000000000794d */ /* 0x000fea0003800000 */
.L_x_23236:
[----:B------:R-:W-:-:S06]  /*8660*/  HADD2.F32 R4, -RZ, R22.H0_H0 ;  /* 0x20000016ff047230 */ /* 0x000fcc0000004100 */
[----:B------:R-:W0:Y:S02]  /*8670*/  F2I.U64.TRUNC R4, R4 ;  /* 0x0000000400047311 */ /* 0x000e24000020d800 */
[----:B0-----:R-:W-:Y:S01]  /*8680*/  STG.E.64 desc[UR36][R2.64], R4 ;  /* 0x0000000402007986 */ /* 0x001fe2000c101b24 */
[----:B------:R-:W-:Y:S05]  /*8690*/  EXIT ;  /* 0x000000000000794d */ /* 0x000fea0003800000 */
.L_x_23235:
[----:B------:R-:W-:-:S04]  /*86a0*/  HADD2.F32 R22, -RZ, R22.H0_H0 ;  /* 0x20000016ff167230 */ /* 0x000fc80000004100 */
[----:B------:R-:W0:Y:S02]  /*86b0*/  F2I.FTZ.U32.TRUNC.NTZ R5, R22 ;  /* 0x0000001600057305 */ /* 0x000e24000021f000 */
[----:B0-----:R-:W-:Y:S01]  /*86c0*/  STG.E desc[UR36][R2.64], R5 ;  /* 0x0000000502007986 */ /* 0x001fe2000c101924 */
[----:B------:R-:W-:Y:S05]  /*86d0*/  EXIT ;  /* 0x000000000000794d */ /* 0x000fea0003800000 */
.L_x_23238:
        /* <DEDUP_REMOVED lines=10> */
.L_x_36376:


//--------------------- .text._ZN2at6native18elementwise_kernelILi128ELi4EZNS0_22gpu_kernel_impl_nocastIZZZNS0_17rsqrt_kernel_cudaERNS_18TensorIteratorBaseEENKUlvE0_clEvENKUlvE2_clEvEUlN3c104HalfEE_EEvS4_RKT_EUliE_EEviT1_ --------------------------
	.section	.text._ZN2at6native18elementwise_kernelILi128ELi4EZNS0_22gpu_kernel_impl_nocastIZZZNS0_17rsqrt_kernel_cudaERNS_18TensorIteratorBaseEENKUlvE0_clEvENKUlvE2_clEvEUlN3c104HalfEE_EEvS4_RKT_EUliE_EEviT1_,"ax",@progbits
	.align	128
        .global         _ZN2at6native18elementwise_kernelILi128ELi4EZNS0_22gpu_kernel_impl_nocastIZZZNS0_17rsqrt_kernel_cudaERNS_18TensorIteratorBaseEENKUlvE0_clEvENKUlvE2_clEvEUlN3c104HalfEE_EEvS4_RKT_EUliE_EEviT1_
        .type           _ZN2at6native18elementwise_kernelILi128ELi4EZNS0_22gpu_kernel_impl_nocastIZZZNS0_17rsqrt_kernel_cudaERNS_18TensorIteratorBaseEENKUlvE0_clEvENKUlvE2_clEvEUlN3c104HalfEE_EEvS4_RKT_EUliE_EEviT1_,@function
        .size           _ZN2at6native18elementwise_kernelILi128ELi4EZNS0_22gpu_kernel_impl_nocastIZZZNS0_17rsqrt_kernel_cudaERNS_18TensorIteratorBaseEENKUlvE0_clEvENKUlvE2_clEvEUlN3c104HalfEE_EEvS4_RKT_EUliE_EEviT1_,(.L_x_36377 - _ZN2at6native18elementwise_kernelILi128ELi4EZNS0_22gpu_kernel_impl_nocastIZZZNS0_17rsqrt_kernel_cudaERNS_18TensorIteratorBaseEENKUlvE0_clEvENKUlvE2_clEvEUlN3c104HalfEE_EEvS4_RKT_EUliE_EEviT1_)
        .other          _ZN2at6native18elementwise_kernelILi128ELi4EZNS0_22gpu_kernel_impl_nocastIZZZNS0_17rsqrt_kernel_cudaERNS_18TensorIteratorBaseEENKUlvE0_clEvENKUlvE2_clEvEUlN3c104HalfEE_EEvS4_RKT_EUliE_EEviT1_,@"STO_CUDA_ENTRY STV_DEFAULT"
_ZN2at6native18elementwise_kernelILi128ELi4EZNS0_22gpu_kernel_impl_nocastIZZZNS0_17rsqrt_kernel_cudaERNS_18TensorIteratorBaseEENKUlvE0_clEvENKUlvE2_clEvEUlN3c104HalfEE_EEvS4_RKT_EUliE_EEviT1_:
.text._ZN2at6native18elementwise_kernelILi128ELi4EZNS0_22gpu_kernel_impl_nocastIZZZNS0_17rsqrt_kernel_cudaERNS_18TensorIteratorBaseEENKUlvE0_clEvENKUlvE2_clEvEUlN3c104HalfEE_EEvS4_RKT_EUliE_EEviT1_:
        /* <DEDUP_REMOVED lines=311> */
.L_x_23241:
        /* <DEDUP_REMOVED lines=9> */
[----:B------:R-:W0:Y:S02]  /*1400*/  MUFU.RSQ R6, R6 ;  /* 0x0000000600067308 */ /* 0x000e240000001400 */
[----:B0-----:R-:W-:-:S05]  /*1410*/  F2FP.F16.F32.PACK_AB R5, RZ, R6 ;  /* 0x00000006ff05723e */ /* 0x001fca00000000ff */
[----:B------:R0:W-:Y:S02]  /*1420*/  STG.E.U16 desc[UR4][R2.64], R5 ;  /* 0x0000000502007986 */ /* 0x0001e4000c101504 */
.L_x_23240:
[----:B------:R-:W-:Y:S05]  /*1430*/  BSYNC B0 ;  /* 0x0000000000007941 */ /* 0x000fea0003800000 */
.L_x_23239:
        /* <DEDUP_REMOVED lines=305> */
.L_x_23244:
        /* <DEDUP_REMOVED lines=10> */
[----:B------:R-:W0:Y:S02]  /*27f0*/  MUFU.RSQ R6, R6 ;  /* 0x0000000600067308 */ /* 0x000e240000001400 */
        /* <DEDUP_REMOVED lines=305> */
.L_x_23245:
        /* <DEDUP_REMOVED lines=12> */
.L_x_23243:
[----:B------:R-:W-:Y:S05]  /*3bd0*/  BSYNC B0 ;  /* 0x0000000000007941 */ /* 0x000fea0003800000 */
.L_x_23242:
        /* <DEDUP_REMOVED lines=304> */
.L_x_23246:
        /* <DEDUP_REMOVED lines=8> */
[----:B------:R-:W0:Y:S02]  /*4f60*/  MUFU.RSQ R0, R0 ;  /* 0x0000000000007308 */ /* 0x000e240000001400 */
[----:B0-----:R-:W-:-:S05]  /*4f70*/  F2FP.F16.F32.PACK_AB R5, RZ, R0 ;  /* 0x00000000ff05723e */ /* 0x001fca00000000ff */
[----:B------:R-:W-:Y:S01]  /*4f80*/  STG.E.U16 desc[UR4][R2.64], R5 ;  /* 0x0000000502007986 */ /* 0x000fe2000c101504 */
[----:B------:R-:W-:Y:S05]  /*4f90*/  EXIT ;  /* 0x000000000000794d */ /* 0x000fea0003800000 */
.L_x_23247:
        /* <DEDUP_REMOVED lines=14> */
.L_x_36377:


//--------------------- .text._ZN2at6native27unrolled_elementwise_kernelIZZZNS0_17rsqrt_kernel_cudaERNS_18TensorIteratorBaseEENKUlvE0_clEvENKUlvE2_clEvEUlN3c104HalfEE_St5arrayIPcLm2EELi4E23TrivialOffsetCalculatorILi1EjESD_NS0_6memory15LoadWithoutCastENSE_16StoreWithoutCastEEEviT_T0_T2_T3_T4_T5_ --------------------------
	.section	.text._ZN2at6native27unrolled_elementwise_kernelIZZZNS0_17rsqrt_kernel_cudaERNS_18TensorIteratorBaseEENKUlvE0_clEvENKUlvE2_clEvEUlN3c104HalfEE_St5arrayIPcLm2EELi4E23TrivialOffsetCalculatorILi1EjESD_NS0_6memory15LoadWithoutCastENSE_16StoreWithoutCastEEEviT_T0_T2_T3_T4_T5_,"ax",@progbits
	.align	128
        .global         _ZN2at6native27unrolled_elementwise_kernelIZZZNS0_17rsqrt_kernel_cudaERNS_18TensorIteratorBaseEENKUlvE0_clEvENKUlvE2_clEvEUlN3c104HalfEE_St5arrayIPcLm2EELi4E23TrivialOffsetCalculatorILi1EjESD_NS0_6memory15LoadWithoutCastENSE_16StoreWithoutCastEEEviT_T0_T2_T3_T4_T5_
        .type           _ZN2at6native27unrolled_elementwise_kernelIZZZNS0_17rsqrt_kernel_cudaERNS_18TensorIteratorBaseEENKUlvE0_clEvENKUlvE2_clEvEUlN3c104HalfEE_St5arrayIPcLm2EELi4E23TrivialOffsetCalculatorILi1EjESD_NS0_6memory15LoadWithoutCastENSE_16StoreWithoutCastEEEviT_T0_T2_T3_T4_T5_,@function
        .size           _ZN2at6native27unrolled_elementwise_kernelIZZZNS0_17rsqrt_kernel_cudaERNS_18TensorIteratorBaseEENKUlvE0_clEvENKUlvE2_clEvEUlN3c104HalfEE_St5arrayIPcLm2EELi4E23TrivialOffsetCalculatorILi1EjESD_NS0_6memory15LoadWithoutCastENSE_16StoreWithoutCastEEEviT_T0_T2_T3_T4_T5_,(.L_x_36378 - _ZN2at6native27unrolled_elementwise_kernelIZZZNS0_17rsqrt_kernel_cudaERNS_18TensorIteratorBaseEENKUlvE0_clEvENKUlvE2_clEvEUlN3c104HalfEE_St5arrayIPcLm2EELi4E23TrivialOffsetCalculatorILi1EjESD_NS0_6memory15LoadWithoutCastENSE_16StoreWithoutCastEEEviT_T0_T2_T3_T4_T5_)
        .other          _ZN2at6native27unrolled_elementwise_kernelIZZZNS0_17rsqrt_kernel_cudaERNS_18TensorIteratorBaseEENKUlvE0_clEvENKUlvE2_clEvEUlN3c104HalfEE_St5arrayIPcLm2EELi4E23TrivialOffsetCalculatorILi1EjESD_NS0_6memory15LoadWithoutCastENSE_16StoreWithoutCastEEEviT_T0_T2_T3_T4_T5_,@"STO_CUDA_ENTRY STV_DEFAULT"
_ZN2at6native27unrolled_elementwise_kernelIZZZNS0_17rsqrt_kernel_cudaERNS_18TensorIteratorBaseEENKUlvE0_clEvENKUlvE2_clEvEUlN3c104HalfEE_St5arrayIPcLm2EELi4E23TrivialOffsetCalculatorILi1EjESD_NS0_6memory15LoadWithoutCastENSE_16StoreWithoutCastEEEviT_T0_T2_T3_T4_T5_:
.text._ZN2at6native27unrolled_elementwise_kernelIZZZNS0_17rsqrt_kernel_cudaERNS_18TensorIteratorBaseEENKUlvE0_clEvENKUlvE2_clEvEUlN3c104HalfEE_St5arrayIPcLm2EELi4E23TrivialOffsetCalculatorILi1EjESD_NS0_6memory15LoadWithoutCastENSE_16StoreWithoutCastEEEviT_T0_T2_T3_T4_T5_:
        /* <DEDUP_REMOVED lines=47> */
[----:B------:R-:W0:Y:S01]  /*02f0*/  @!P0 MUFU.RSQ R11, R11 ;  /* 0x0000000b000b8308 */ /* 0x000e220000001400 */
[----:B---3--:R-:W-:Y:S01]  /*0300*/  @!P2 HADD2.F32 R8, -RZ, R8.H0_H0 ;  /* 0x20000008ff08a230 */ /* 0x008fe20000004100 */
[----:B0-----:R-:W-:-:S06]  /*0310*/  @!P0 F2FP.F16.F32.PACK_AB R5, RZ, R11 ;  /* 0x0000000bff05823e */ /* 0x001fcc00000000ff */
[----:B------:R-:W0:Y:S01]  /*0320*/  @!P2 MUFU.RSQ R8, R8 ;  /* 0x000000080008a308 */ /* 0x000e220000001400 */
[----:B------:R1:W-:Y:S01]  /*0330*/  @!P0 STG.E.U16 desc[UR4][R6.64], R5 ;  /* 0x0000000506008986 */ /* 0x0003e2000c101504 */
[----:B----4-:R-:W-:-:S06]  /*0340*/  @!P3 HADD2.F32 R18, -RZ, R18.H0_H0 ;  /* 0x20000012ff12b230 */ /* 0x010fcc0000004100 */
[----:B------:R-:W2:Y:S01]  /*0350*/  @!P3 MUFU.RSQ R18, R18 ;  /* 0x000000120012b308 */ /* 0x000ea20000001400 */
        /* <DEDUP_REMOVED lines=14> */
.L_x_23249:
[----:B------:R-:W-:Y:S05]  /*0440*/  BSYNC B0 ;  /* 0x0000000000007941 */ /* 0x000fea0003800000 */
.L_x_23248:
[----:B------:R-:W-:Y:S01]  /*0450*/  ISETP.GE.AND P0, PT, R9, R2, PT ;  /* 0x000000020900720c */ /* 0x000fe20003f06270 */
[----:B-----5:R-:W-:-:S12]  /*0460*/  @!P1 HADD2.F32 R10, -RZ, R10.H0_H0 ;  /* 0x2000000aff0a9230 */ /* 0x020fd80000004100 */
[----:B------:R-:W-:Y:S05]  /*0470*/  @P0 EXIT ;  /* 0x000000000000094d */ /* 0x000fea0003800000 */
[----:B0-----:R-:W0:Y:S01]  /*0480*/  LDC.64 R2, c[0x0][0x218] ;  /* 0x00008600ff027b82 */ /* 0x001e220000000a00 */
[----:B------:R-:W1:Y:S01]  /*0490*/  @!P1 MUFU.RSQ R10, R10 ;  /* 0x0000000a000a9308 */ /* 0x000e620000001400 */
[----:B------:R-:W-:Y:S02]  /*04a0*/  LEA R9, R0, R9, 0x9 ;  /* 0x0000000900097211 */ /* 0x000fe400078e48ff */
[----:B-1----:R-:W-:-:S03]  /*04b0*/  @!P1 F2FP.F16.F32.PACK_AB R4, RZ, R10 ;  /* 0x0000000aff04923e */ /* 0x002fc600000000ff */
[----:B0-----:R-:W-:-:S05]  /*04c0*/  IMAD.WIDE.U32 R2, R9, 0x2, R2 ;  /* 0x0000000209027825 */ /* 0x001fca00078e0002 */
[----:B------:R-:W-:Y:S01]  /*04d0*/  STG.E.U16 desc[UR4][R2.64], R4 ;  /* 0x0000000402007986 */ /* 0x000fe2000c101504 */
[----:B------:R-:W-:Y:S05]  /*04e0*/  EXIT ;  /* 0x000000000000794d */ /* 0x000fea0003800000 */
.L_x_23250:
        /* <DEDUP_REMOVED lines=9> */
.L_x_36378:


//--------------------- .text._ZN2at6native29vectorized_elementwise_kernelILi2EZZZNS0_17rsqrt_kernel_cudaERNS_18TensorIteratorBaseEENKUlvE0_clEvENKUlvE2_clEvEUlN3c104HalfEE_St5arrayIPcLm2EEEEviT0_T1_ --------------------------
	.section	.text._ZN2at6native29vectorized_elementwise_kernelILi2EZZZNS0_17rsqrt_kernel_cudaERNS_18TensorIteratorBaseEENKUlvE0_clEvENKUlvE2_clEvEUlN3c104HalfEE_St5arrayIPcLm2EEEEviT0_T1_,"ax",@progbits
	.align	128
        .global         _ZN2at6native29vectorized_elementwise_kernelILi2EZZZNS0_17rsqrt_kernel_cudaERNS_18TensorIteratorBaseEENKUlvE0_clEvENKUlvE2_clEvEUlN3c104HalfEE_St5arrayIPcLm2EEEEviT0_T1_
        .type           _ZN2at6native29vectorized_elementwise_kernelILi2EZZZNS0_17rsqrt_kernel_cudaERNS_18TensorIteratorBaseEENKUlvE0_clEvENKUlvE2_clEvEUlN3c104HalfEE_St5arrayIPcLm2EEEEviT0_T1_,@function
        .size           _ZN2at6native29vectorized_elementwise_kernelILi2EZZZNS0_17rsqrt_kernel_cudaERNS_18TensorIteratorBaseEENKUlvE0_clEvENKUlvE2_clEvEUlN3c104HalfEE_St5arrayIPcLm2EEEEviT0_T1_,(.L_x_36379 - _ZN2at6native29vectorized_elementwise_kernelILi2EZZZNS0_17rsqrt_kernel_cudaERNS_18TensorIteratorBaseEENKUlvE0_clEvENKUlvE2_clEvEUlN3c104HalfEE_St5arrayIPcLm2EEEEviT0_T1_)
        .other          _ZN2at6native29vectorized_elementwise_kernelILi2EZZZNS0_17rsqrt_kernel_cudaERNS_18TensorIteratorBaseEENKUlvE0_clEvENKUlvE2_clEvEUlN3c104HalfEE_St5arrayIPcLm2EEEEviT0_T1_,@"STO_CUDA_ENTRY STV_DEFAULT"
_ZN2at6native29vectorized_elementwise_kernelILi2EZZZNS0_17rsqrt_kernel_cudaERNS_18TensorIteratorBaseEENKUlvE0_clEvENKUlvE2_clEvEUlN3c104HalfEE_St5arrayIPcLm2EEEEviT0_T1_:
.text._ZN2at6native29vectorized_elementwise_kernelILi2EZZZNS0_17rsqrt_kernel_cudaERNS_18TensorIteratorBaseEENKUlvE0_clEvENKUlvE2_clEvEUlN3c104HalfEE_St5arrayIPcLm2EEEEviT0_T1_:
        /* <DEDUP_REMOVED lines=23> */
[----:B------:R0:W-:Y:S01]  /*0170*/  MUFU.RSQ R7, R6 ;  /* 0x0000000600077308 */ /* 0x0001e20000001400 */
[--C-:B----4-:R-:W-:Y:S02]  /*0180*/  HADD2.F32 R10, -RZ, R11.reuse.H0_H0 ;  /* 0x2000000bff0a7230 */ /* 0x110fe40000004100 */
[----:B------:R-:W-:-:S02]  /*0190*/  HADD2.F32 R11, -RZ, R11.H1_H1 ;  /* 0x3000000bff0b7230 */ /* 0x000fc40000004100 */
[----:B-----5:R-:W-:-:S03]  /*01a0*/  HADD2.F32 R12, -RZ, R13.H0_H0 ;  /* 0x2000000dff0c7230 */ /* 0x020fc60000004100 */
[----:B------:R-:W1:Y:S01]  /*01b0*/  MUFU.RSQ R2, R2 ;  /* 0x0000000200027308 */ /* 0x000e620000001400 */
[----:B0-----:R-:W-:-:S07]  /*01c0*/  HADD2.F32 R6, -RZ, R13.H1_H1 ;  /* 0x3000000dff067230 */ /* 0x001fce0000004100 */
[----:B------:R-:W-:Y:S08]  /*01d0*/  MUFU.RSQ R8, R8 ;  /* 0x0000000800087308 */ /* 0x000ff00000001400 */
[----:B------:R-:W0:Y:S01]  /*01e0*/  MUFU.RSQ R9, R9 ;  /* 0x0000000900097308 */ /* 0x000e220000001400 */
[----:B-1----:R-:W-:-:S05]  /*01f0*/  F2FP.F16.F32.PACK_AB R7, R7, R2 ;  /* 0x000000020707723e */ /* 0x002fca00000000ff */
[----:B------:R-:W-:Y:S02]  /*0200*/  STG.E desc[UR4][R4.64], R7 ;  /* 0x0000000704007986 */ /* 0x000fe4000c101904 */
[----:B------:R-:W-:Y:S08]  /*0210*/  MUFU.RSQ R10, R10 ;  /* 0x0000000a000a7308 */ /* 0x000ff00000001400 */
[----:B------:R-:W1:Y:S01]  /*0220*/  MUFU.RSQ R11, R11 ;  /* 0x0000000b000b7308 */ /* 0x000e620000001400 */
[----:B0-----:R-:W-:-:S05]  /*0230*/  F2FP.F16.F32.PACK_AB R9, R9, R8 ;  /* 0x000000080909723e */ /* 0x001fca00000000ff */
[----:B------:R-:W-:Y:S02]  /*0240*/  STG.E desc[UR4][R4.64+0x200], R9 ;  /* 0x0002000904007986 */ /* 0x000fe4000c101904 */
[----:B------:R-:W-:Y:S08]  /*0250*/  MUFU.RSQ R12, R12 ;  /* 0x0000000c000c7308 */ /* 0x000ff00000001400 */
[----:B------:R-:W0:Y:S01]  /*0260*/  MUFU.RSQ R13, R6 ;  /* 0x00000006000d7308 */ /* 0x000e220000001400 */
[----:B-1----:R-:W-:-:S05]  /*0270*/  F2FP.F16.F32.PACK_AB R3, R11, R10 ;  /* 0x0000000a0b03723e */ /* 0x002fca00000000ff */
[----:B------:R-:W-:Y:S01]  /*0280*/  STG.E desc[UR4][R4.64+0x400], R3 ;  /* 0x0004000304007986 */ /* 0x000fe2000c101904 */
[----:B0-----:R-:W-:-:S05]  /*0290*/  F2FP.F16.F32.PACK_AB R13, R13, R12 ;  /* 0x0000000c0d0d723e */ /* 0x001fca00000000ff */
[----:B------:R-:W-:Y:S01]  /*02a0*/  STG.E desc[UR4][R4.64+0x600], R13 ;  /* 0x0006000d04007986 */ /* 0x000fe2000c101904 */
[----:B------:R-:W-:Y:S05]  /*02b0*/  EXIT ;  /* 0x000000000000794d */ /* 0x000fea0003800000 */
.L_x_23251:
        /* <DEDUP_REMOVED lines=77> */
[----:B------:R-:W0:Y:S02]  /*0790*/  @!P0 MUFU.RSQ R2, R2 ;  /* 0x0000000200028308 */ /* 0x000e240000001400 */
[----:B0-----:R-:W-:Y:S01]  /*07a0*/  @!P0 F2FP.F16.F32.PACK_AB R26, RZ, R2 ;  /* 0x00000002ff1a823e */ /* 0x001fe200000000ff */
[----:B-----5:R-:W-:-:S05]  /*07b0*/  @!P5 HADD2.F32 R28, -RZ, R28.H0_H0 ;  /* 0x2000001cff1cd230 */ /* 0x020fca0000004100 */
[----:B---3--:R-:W0:Y:S01]  /*07c0*/  @!P5 MUFU.RSQ R16, R28 ;  /* 0x0000001c0010d308 */ /* 0x008e220000001400 */
[----:B----4-:R-:W-:Y:S01]  /*07d0*/  @!P1 HADD2.F32 R15, -RZ, R27.H0_H0 ;  /* 0x2000001bff0f9230 */ /* 0x010fe20000004100 */
[----:B0-----:R-:W-:Y:S02]  /*07e0*/  @!P5 F2FP.F16.F32.PACK_AB R6, RZ, R16 ;  /* 0x00000010ff06d23e */ /* 0x001fe400000000ff */
[----:B------:R-:W-:Y:S01]  /*07f0*/  ISETP.GE.AND P5, PT, R20, R5, PT ;  /* 0x000000051400720c */ /* 0x000fe20003fa6270 */
[----:B------:R-:W-:-:S03]  /*0800*/  @!P2 HADD2.F32 R4, -RZ, R4.H0_H0 ;  /* 0x20000004ff04a230 */ /* 0x000fc60000004100 */
[----:B------:R-:W0:Y:S01]  /*0810*/  @!P1 MUFU.RSQ R15, R15 ;  /* 0x0000000f000f9308 */ /* 0x000e220000001400 */
[----:B------:R1:W-:Y:S01]  /*0820*/  @!P0 STG.E.U16 desc[UR4][R12.64], R26 ;  /* 0x0000001a0c008986 */ /* 0x0003e2000c101504 */
[----:B------:R-:W-:-:S06]  /*0830*/  ISETP.GE.AND P0, PT, R24, R5, PT ;  /* 0x000000051800720c */ /* 0x000fcc0003f06270 */
[----:B------:R-:W2:Y:S01]  /*0840*/  @!P2 MUFU.RSQ R4, R4 ;  /* 0x000000040004a308 */ /* 0x000ea20000001400 */
[----:B------:R-:W-:Y:S02]  /*0850*/  @!P4 HADD2.F32 R17, -RZ, R18.H0_H0 ;  /* 0x20000012ff11c230 */ /* 0x000fe40000004100 */
[----:B------:R-:W-:Y:S02]  /*0860*/  @!P3 HADD2.F32 R16, -RZ, R23.H0_H0 ;  /* 0x20000017ff10b230 */ /* 0x000fe40000004100 */
[----:B------:R-:W-:-:S03]  /*0870*/  @!P6 HADD2.F32 R19, -RZ, R19.H0_H0 ;  /* 0x20000013ff13e230 */ /* 0x000fc60000004100 */
[----:B------:R-:W-:Y:S01]  /*0880*/  @!P4 MUFU.RSQ R17, R17 ;  /* 0x000000110011c308 */ /* 0x000fe20000001400 */
[----:B------:R-:W-:-:S07]  /*0890*/  @!P5 HADD2.F32 R0, -RZ, R0.H0_H0 ;  /* 0x20000000ff00d230 */ /* 0x000fce0000004100 */
[----:B------:R-:W3:Y:S08]  /*08a0*/  @!P3 MUFU.RSQ R16, R16 ;  /* 0x000000100010b308 */ /* 0x000ef00000001400 */
[----:B------:R-:W4:Y:S08]  /*08b0*/  @!P6 MUFU.RSQ R19, R19 ;  /* 0x000000130013e308 */ /* 0x000f300000001400 */
[----:B------:R-:W5:Y:S01]  /*08c0*/  @!P5 MUFU.RSQ R0, R0 ;  /* 0x000000000000d308 */ /* 0x000f620000001400 */
        /* <DEDUP_REMOVED lines=19> */
.L_x_23254:
[----:B------:R-:W-:-:S13]  /*0a00*/  ISETP.GE.AND P0, PT, R24, R5, PT ;  /* 0x000000051800720c */ /* 0x000fda0003f06270 */
[----:B------:R-:W-:Y:S05]  /*0a10*/  @P0 BRA `(.L_x_23256) ;  /* 0x0000000000300947 */ /* 0x000fea0003800000 */
[----:B0-----:R-:W0:Y:S01]  /*0a20*/  LDC.64 R6, c[0x0][0x218] ;  /* 0x00008600ff067b82 */ /* 0x001e220000000a00 */
[----:B------:R-:W-:Y:S01]  /*0a30*/  IADD3 R13, R3, R24, RZ ;  /* 0x00000018030d7210 */ /* 0x000fe20007ffe0ff */
[----:B------:R-:W-:-:S04]  /*0a40*/  VIADD R24, R24, 0x80 ;  /* 0x0000008018187836 */ /* 0x000fc80000000000 */
[----:B0-----:R-:W-:-:S05]  /*0a50*/  IMAD.WIDE.U32 R6, R13, 0x2, R6 ;  /* 0x000000020d067825 */ /* 0x001fca00078e0006 */
[----:B------:R1:W-:Y:S02]  /*0a60*/  STG.E.U16 desc[UR4][R6.64], R8 ;  /* 0x0000000806007986 */ /* 0x0003e4000c101504 */
.L_x_23255:
[----:B------:R-:W-:-:S13]  /*0a70*/  ISETP.GE.AND P0, PT, R24, R5, PT ;  /* 0x000000051800720c */ /* 0x000fda0003f06270 */
[----:B------:R-:W-:Y:S05]  /*0a80*/  @P0 BRA `(.L_x_23257) ;  /* 0x0000000000340947 */ /* 0x000fea0003800000 */
[----:B01----:R-:W0:Y:S01]  /*0a90*/  LDC.64 R6, c[0x0][0x218] ;  /* 0x00008600ff067b82 */ /* 0x003e220000000a00 */
[----:B------:R-:W-:Y:S01]  /*0aa0*/  IADD3 R13, R3, R24, RZ ;  /* 0x00000018030d7210 */ /* 0x000fe20007ffe0ff */
[----:B------:R-:W-:-:S04]  /*0ab0*/  VIADD R24, R24, 0x80 ;  /* 0x0000008018187836 */ /* 0x000fc80000000000 */
[----:B0-----:R-:W-:-:S05]  /*0ac0*/  IMAD.WIDE.U32 R6, R13, 0x2, R6 ;  /* 0x000000020d067825 */ /* 0x001fca00078e0006 */
[----:B------:R1:W-:Y:S02]  /*0ad0*/  STG.E.U16 desc[UR4][R6.64], R9 ;  /* 0x0000000906007986 */ /* 0x0003e4000c101504 */
.L_x_23256:
        /* <DEDUP_REMOVED lines=8> */
.L_x_23257:
[----:B------:R-:W-:Y:S05]  /*0b60*/  BSYNC B1 ;  /* 0x0000000000017941 */ /* 0x000fea0003800000 */
.L_x_23253:
[----:B------:R-:W-:-:S13]  /*0b70*/  ISETP.GE.AND P0, PT, R24, R5, PT ;  /* 0x000000051800720c */ /* 0x000fda0003f06270 */
[----:B012---:R-:W0:Y:S01]  /*0b80*/  @!P0 LDC.64 R6, c[0x0][0x218] ;  /* 0x00008600ff068b82 */ /* 0x007e220000000a00 */
[----:B------:R-:W-:Y:S01]  /*0b90*/  @!P0 IADD3 R9, R3, R24, RZ ;  /* 0x0000001803098210 */ /* 0x000fe20007ffe0ff */
[----:B------:R-:W-:-:S04]  /*0ba0*/  @!P0 VIADD R24, R24, 0x80 ;  /* 0x0000008018188836 */ /* 0x000fc80000000000 */
[----:B0-----:R-:W-:-:S05]  /*0bb0*/  @!P0 IMAD.WIDE.U32 R6, R9, 0x2, R6 ;  /* 0x0000000209068825 */ /* 0x001fca00078e0006 */
[----:B------:R2:W-:Y:S02]  /*0bc0*/  @!P0 STG.E.U16 desc[UR4][R6.64], R11 ;  /* 0x0000000b06008986 */ /* 0x0005e4000c101504 */
.L_x_23258:
[----:B------:R-:W-:Y:S05]  /*0bd0*/  BSYNC B0 ;  /* 0x0000000000007941 */ /* 0x000fea0003800000 */
.L_x_23252:
        /* <DEDUP_REMOVED lines=8> */
.L_x_23259:
        /* <DEDUP_REMOVED lines=10> */
.L_x_36379:


//--------------------- .text._ZN2at6native29vectorized_elementwise_kernelILi4EZZZNS0_17rsqrt_kernel_cudaERNS_18TensorIteratorBaseEENKUlvE0_clEvENKUlvE2_clEvEUlN3c104HalfEE_St5arrayIPcLm2EEEEviT0_T1_ --------------------------
	.section	.text._ZN2at6native29vectorized_elementwise_kernelILi4EZZZNS0_17rsqrt_kernel_cudaERNS_18TensorIteratorBaseEENKUlvE0_clEvENKUlvE2_clEvEUlN3c104HalfEE_St5arrayIPcLm2EEEEviT0_T1_,"ax",@progbits
	.align	128
        .global         _ZN2at6native29vectorized_elementwise_kernelILi4EZZZNS0_17rsqrt_kernel_cudaERNS_18TensorIteratorBaseEENKUlvE0_clEvENKUlvE2_clEvEUlN3c104HalfEE_St5arrayIPcLm2EEEEviT0_T1_
        .type           _ZN2at6native29vectorized_elementwise_kernelILi4EZZZNS0_17rsqrt_kernel_cudaERNS_18TensorIteratorBaseEENKUlvE0_clEvENKUlvE2_clEvEUlN3c104HalfEE_St5arrayIPcLm2EEEEviT0_T1_,@function
        .size           _ZN2at6native29vectorized_elementwise_kernelILi4EZZZNS0_17rsqrt_kernel_cudaERNS_18TensorIteratorBaseEENKUlvE0_clEvENKUlvE2_clEvEUlN3c104HalfEE_St5arrayIPcLm2EEEEviT0_T1_,(.L_x_36380 - _ZN2at6native29vectorized_elementwise_kernelILi4EZZZNS0_17rsqrt_kernel_cudaERNS_18TensorIteratorBaseEENKUlvE0_clEvENKUlvE2_clEvEUlN3c104HalfEE_St5arrayIPcLm2EEEEviT0_T1_)
        .other          _ZN2at6native29vectorized_elementwise_kernelILi4EZZZNS0_17rsqrt_kernel_cudaERNS_18TensorIteratorBaseEENKUlvE0_clEvENKUlvE2_clEvEUlN3c104HalfEE_St5arrayIPcLm2EEEEviT0_T1_,@"STO_CUDA_ENTRY STV_DEFAULT"
_ZN2at6native29vectorized_elementwise_kernelILi4EZZZNS0_17rsqrt_kernel_cudaERNS_18TensorIteratorBaseEENKUlvE0_clEvENKUlvE2_clEvEUlN3c104HalfEE_St5arrayIPcLm2EEEEviT0_T1_:
.text._ZN2at6native29vectorized_elementwise_kernelILi4EZZZNS0_17rsqrt_kernel_cudaERNS_18TensorIteratorBaseEENKUlvE0_clEvENKUlvE2_clEvEUlN3c104HalfEE_St5arrayIPcLm2EEEEviT0_T1_:
        /* <DEDUP_REMOVED lines=21> */
[----:B------:R-:W-:Y:S01]  /*0150*/  MUFU.RSQ R2, R2 ;  /* 0x0000000200027308 */ /* 0x000fe20000001400 */
[----:B------:R-:W-:Y:S02]  /*0160*/  HADD2.F32 R14, -RZ, R5.H0_H0 ;  /* 0x20000005ff0e7230 */ /* 0x000fe40000004100 */
[----:B------:R-:W-:-:S02]  /*0170*/  HADD2.F32 R11, -RZ, R11.H1_H1 ;  /* 0x3000000bff0b7230 */ /* 0x000fc40000004100 */
[----:B------:R-:W-:Y:S02]  /*0180*/  HADD2.F32 R5, -RZ, R5.H1_H1 ;  /* 0x30000005ff057230 */ /* 0x000fe40000004100 */
[----:B------:R-:W-:Y:S01]  /*0190*/  HADD2.F32 R4, -RZ, R4.H1_H1 ;  /* 0x30000004ff047230 */ /* 0x000fe20000004100 */
[----:B------:R-:W-:Y:S08]  /*01a0*/  MUFU.RSQ R12, R12 ;  /* 0x0000000c000c7308 */ /* 0x000ff00000001400 */
[----:B------:R-:W0:Y:S08]  /*01b0*/  MUFU.RSQ R13, R4 ;  /* 0x00000004000d7308 */ /* 0x000e300000001400 */
[----:B------:R-:W1:Y:S08]  /*01c0*/  MUFU.RSQ R9, R8 ;  /* 0x0000000800097308 */ /* 0x000e700000001400 */
[----:B------:R-:W-:Y:S01]  /*01d0*/  MUFU.RSQ R10, R10 ;  /* 0x0000000a000a7308 */ /* 0x000fe20000001400 */
[----:B0-----:R-:W-:-:S07]  /*01e0*/  F2FP.F16.F32.PACK_AB R12, R13, R12 ;  /* 0x0000000c0d0c723e */ /* 0x001fce00000000ff */
[----:B------:R-:W0:Y:S01]  /*01f0*/  MUFU.RSQ R11, R11 ;  /* 0x0000000b000b7308 */ /* 0x000e220000001400 */
[----:B-1----:R-:W-:-:S07]  /*0200*/  F2FP.F16.F32.PACK_AB R2, R9, R2 ;  /* 0x000000020902723e */ /* 0x002fce00000000ff */
[----:B------:R-:W-:Y:S08]  /*0210*/  MUFU.RSQ R14, R14 ;  /* 0x0000000e000e7308 */ /* 0x000ff00000001400 */
[----:B------:R-:W1:Y:S01]  /*0220*/  MUFU.RSQ R5, R5 ;  /* 0x0000000500057308 */ /* 0x000e620000001400 */
[----:B0-----:R-:W-:-:S05]  /*0230*/  F2FP.F16.F32.PACK_AB R3, R11, R10 ;  /* 0x0000000a0b03723e */ /* 0x001fca00000000ff */
[----:B------:R-:W-:Y:S01]  /*0240*/  STG.E.64 desc[UR4][R6.64], R2 ;  /* 0x0000000206007986 */ /* 0x000fe2000c101b04 */
[----:B-1----:R-:W-:-:S05]  /*0250*/  F2FP.F16.F32.PACK_AB R13, R5, R14 ;  /* 0x0000000e050d723e */ /* 0x002fca00000000ff */
[----:B------:R-:W-:Y:S01]  /*0260*/  STG.E.64 desc[UR4][R6.64+0x400], R12 ;  /* 0x0004000c06007986 */ /* 0x000fe2000c101b04 */
[----:B------:R-:W-:Y:S05]  /*0270*/  EXIT ;  /* 0x000000000000794d */ /* 0x000fea0003800000 */
.L_x_23260:
        /* <DEDUP_REMOVED lines=116> */
.L_x_23263:
[----:B------:R-:W-:-:S13]  /*09c0*/  ISETP.GE.AND P0, PT, R24, R5, PT ;  /* 0x000000051800720c */ /* 0x000fda0003f06270 */
[----:B------:R-:W-:Y:S05]  /*09d0*/  @P0 BRA `(.L_x_23265) ;  /* 0x0000000000300947 */ /* 0x000fea0003800000 */
[----:B0-----:R-:W0:Y:S01]  /*09e0*/  LDC.64 R6, c[0x0][0x218] ;  /* 0x00008600ff067b82 */ /* 0x001e220000000a00 */
[----:B------:R-:W-:Y:S01]  /*09f0*/  IADD3 R13, R3, R24, RZ ;  /* 0x00000018030d7210 */ /* 0x000fe20007ffe0ff */
[----:B------:R-:W-:-:S04]  /*0a00*/  VIADD R24, R24, 0x80 ;  /* 0x0000008018187836 */ /* 0x000fc80000000000 */
[----:B0-----:R-:W-:-:S05]  /*0a10*/  IMAD.WIDE.U32 R6, R13, 0x2, R6 ;  /* 0x000000020d067825 */ /* 0x001fca00078e0006 */
[----:B------:R1:W-:Y:S02]  /*0a20*/  STG.E.U16 desc[UR4][R6.64], R8 ;  /* 0x0000000806007986 */ /* 0x0003e4000c101504 */
.L_x_23264:
[----:B------:R-:W-:-:S13]  /*0a30*/  ISETP.GE.AND P0, PT, R24, R5, PT ;  /* 0x000000051800720c */ /* 0x000fda0003f06270 */
[----:B------:R-:W-:Y:S05]  /*0a40*/  @P0 BRA `(.L_x_23266) ;  /* 0x0000000000340947 */ /* 0x000fea0003800000 */
[----:B01----:R-:W0:Y:S01]  /*0a50*/  LDC.64 R6, c[0x0][0x218] ;  /* 0x00008600ff067b82 */ /* 0x003e220000000a00 */
[----:B------:R-:W-:Y:S01]  /*0a60*/  IADD3 R13, R3, R24, RZ ;  /* 0x00000018030d7210 */ /* 0x000fe20007ffe0ff */
[----:B------:R-:W-:-:S04]  /*0a70*/  VIADD R24, R24, 0x80 ;  /* 0x0000008018187836 */ /* 0x000fc80000000000 */
[----:B0-----:R-:W-:-:S05]  /*0a80*/  IMAD.WIDE.U32 R6, R13, 0x2, R6 ;  /* 0x000000020d067825 */ /* 0x001fca00078e0006 */
[----:B------:R1:W-:Y:S02]  /*0a90*/  STG.E.U16 desc[UR4][R6.64], R9 ;  /* 0x0000000906007986 */ /* 0x0003e4000c101504 */
.L_x_23265:
        /* <DEDUP_REMOVED lines=8> */
.L_x_23266:
[----:B------:R-:W-:Y:S05]  /*0b20*/  BSYNC B1 ;  /* 0x0000000000017941 */ /* 0x000fea0003800000 */
.L_x_23262:
[----:B------:R-:W-:-:S13]  /*0b30*/  ISETP.GE.AND P0, PT, R24, R5, PT ;  /* 0x000000051800720c */ /* 0x000fda0003f06270 */
[----:B012---:R-:W0:Y:S01]  /*0b40*/  @!P0 LDC.64 R6, c[0x0][0x218] ;  /* 0x00008600ff068b82 */ /* 0x007e220000000a00 */
[----:B------:R-:W-:Y:S01]  /*0b50*/  @!P0 IADD3 R9, R3, R24, RZ ;  /* 0x0000001803098210 */ /* 0x000fe20007ffe0ff */
[----:B------:R-:W-:-:S04]  /*0b60*/  @!P0 VIADD R24, R24, 0x80 ;  /* 0x0000008018188836 */ /* 0x000fc80000000000 */
[----:B0-----:R-:W-:-:S05]  /*0b70*/  @!P0 IMAD.WIDE.U32 R6, R9, 0x2, R6 ;  /* 0x0000000209068825 */ /* 0x001fca00078e0006 */
[----:B------:R2:W-:Y:S02]  /*0b80*/  @!P0 STG.E.U16 desc[UR4][R6.64], R11 ;  /* 0x0000000b06008986 */ /* 0x0005e4000c101504 */
.L_x_23267:
[----:B------:R-:W-:Y:S05]  /*0b90*/  BSYNC B0 ;  /* 0x0000000000007941 */ /* 0x000fea0003800000 */
.L_x_23261:
        /* <DEDUP_REMOVED lines=8> */
.L_x_23268:
        /* <DEDUP_REMOVED lines=14> */
.L_x_36380:


//--------------------- .text._ZN2at6native29vectorized_elementwise_kernelILi8EZZZNS0_17rsqrt_kernel_cudaERNS_18TensorIteratorBaseEENKUlvE0_clEvENKUlvE2_clEvEUlN3c104HalfEE_St5arrayIPcLm2EEEEviT0_T1_ --------------------------
	.section	.text._ZN2at6native29vectorized_elementwise_kernelILi8EZZZNS0_17rsqrt_kernel_cudaERNS_18TensorIteratorBaseEENKUlvE0_clEvENKUlvE2_clEvEUlN3c104HalfEE_St5arrayIPcLm2EEEEviT0_T1_,"ax",@progbits
	.align	128
        .global         _ZN2at6native29vectorized_elementwise_kernelILi8EZZZNS0_17rsqrt_kernel_cudaERNS_18TensorIteratorBaseEENKUlvE0_clEvENKUlvE2_clEvEUlN3c104HalfEE_St5arrayIPcLm2EEEEviT0_T1_
        .type           _ZN2at6native29vectorized_elementwise_kernelILi8EZZZNS0_17rsqrt_kernel_cudaERNS_18TensorIteratorBaseEENKUlvE0_clEvENKUlvE2_clEvEUlN3c104HalfEE_St5arrayIPcLm2EEEEviT0_T1_,@function
        .size           _ZN2at6native29vectorized_elementwise_kernelILi8EZZZNS0_17rsqrt_kernel_cudaERNS_18TensorIteratorBaseEENKUlvE0_clEvENKUlvE2_clEvEUlN3c104HalfEE_St5arrayIPcLm2EEEEviT0_T1_,(.L_x_36381 - _ZN2at6native29vectorized_elementwise_kernelILi8EZZZNS0_17rsqrt_kernel_cudaERNS_18TensorIteratorBaseEENKUlvE0_clEvENKUlvE2_clEvEUlN3c104HalfEE_St5arrayIPcLm2EEEEviT0_T1_)
        .other          _ZN2at6native29vectorized_elementwise_kernelILi8EZZZNS0_17rsqrt_kernel_cudaERNS_18TensorIteratorBaseEENKUlvE0_clEvENKUlvE2_clEvEUlN3c104HalfEE_St5arrayIPcLm2EEEEviT0_T1_,@"STO_CUDA_ENTRY STV_DEFAULT"
_ZN2at6native29vectorized_elementwise_kernelILi8EZZZNS0_17rsqrt_kernel_cudaERNS_18TensorIteratorBaseEENKUlvE0_clEvENKUlvE2_clEvEUlN3c104HalfEE_St5arrayIPcLm2EEEEviT0_T1_:
.text._ZN2at6native29vectorized_elementwise_kernelILi8EZZZNS0_17rsqrt_kernel_cudaERNS_18TensorIteratorBaseEENKUlvE0_clEvENKUlvE2_clEvEUlN3c104HalfEE_St5arrayIPcLm2EEEEviT0_T1_:
        /* <DEDUP_REMOVED lines=16> */
[----:B------:R0:W-:Y:S01]  /*0100*/  MUFU.RSQ R8, R2 ;  /* 0x0000000200087308 */ /* 0x0001e20000001400 */
[----:B------:R-:W-:Y:S02]  /*0110*/  HADD2.F32 R11, -RZ, R5.H1_H1 ;  /* 0x30000005ff0b7230 */ /* 0x000fe40000004100 */
[----:B------:R-:W1:Y:S01]  /*0120*/  LDC.64 R4, c[0x0][0x218] ;  /* 0x00008600ff047b82 */ /* 0x000e620000000a00 */
[----:B------:R-:W-:-:S02]  /*0130*/  HADD2.F32 R12, -RZ, R6.H0_H0 ;  /* 0x20000006ff0c7230 */ /* 0x000fc40000004100 */
[----:B------:R-:W-:Y:S02]  /*0140*/  HADD2.F32 R13, -RZ, R6.H1_H1 ;  /* 0x30000006ff0d7230 */ /* 0x000fe40000004100 */
[--C-:B------:R-:W-:Y:S01]  /*0150*/  HADD2.F32 R14, -RZ, R7.reuse.H0_H0 ;  /* 0x20000007ff0e7230 */ /* 0x100fe20000004100 */
[----:B------:R-:W2:Y:S01]  /*0160*/  MUFU.RSQ R9, R9 ;  /* 0x0000000900097308 */ /* 0x000ea20000001400 */
[----:B------:R-:W-:-:S07]  /*0170*/  HADD2.F32 R15, -RZ, R7.H1_H1 ;  /* 0x30000007ff0f7230 */ /* 0x000fce0000004100 */
[----:B------:R-:W-:Y:S08]  /*0180*/  MUFU.RSQ R10, R10 ;  /* 0x0000000a000a7308 */ /* 0x000ff00000001400 */
[----:B------:R-:W3:Y:S01]  /*0190*/  MUFU.RSQ R11, R11 ;  /* 0x0000000b000b7308 */ /* 0x000ee20000001400 */
[----:B-1----:R-:W-:-:S07]  /*01a0*/  IMAD.WIDE.U32 R4, R3, 0x2, R4 ;  /* 0x0000000203047825 */ /* 0x002fce00078e0004 */
[----:B------:R-:W-:Y:S01]  /*01b0*/  MUFU.RSQ R12, R12 ;  /* 0x0000000c000c7308 */ /* 0x000fe20000001400 */
[----:B0-----:R-:W-:Y:S01]  /*01c0*/  IMAD.WIDE R2, R0, 0x10, R4 ;  /* 0x0000001000027825 */ /* 0x001fe200078e0204 */
[----:B--2---:R-:W-:-:S06]  /*01d0*/  F2FP.F16.F32.PACK_AB R4, R9, R8 ;  /* 0x000000080904723e */ /* 0x004fcc00000000ff */
[----:B------:R-:W0:Y:S01]  /*01e0*/  MUFU.RSQ R13, R13 ;  /* 0x0000000d000d7308 */ /* 0x000e220000001400 */
[----:B---3--:R-:W-:-:S07]  /*01f0*/  F2FP.F16.F32.PACK_AB R5, R11, R10 ;  /* 0x0000000a0b05723e */ /* 0x008fce00000000ff */
[----:B------:R-:W-:Y:S08]  /*0200*/  MUFU.RSQ R14, R14 ;  /* 0x0000000e000e7308 */ /* 0x000ff00000001400 */
[----:B------:R-:W1:Y:S01]  /*0210*/  MUFU.RSQ R7, R15 ;  /* 0x0000000f00077308 */ /* 0x000e620000001400 */
[----:B0-----:R-:W-:Y:S02]  /*0220*/  F2FP.F16.F32.PACK_AB R6, R13, R12 ;  /* 0x0000000c0d06723e */ /* 0x001fe400000000ff */
[----:B-1----:R-:W-:-:S05]  /*0230*/  F2FP.F16.F32.PACK_AB R7, R7, R14 ;  /* 0x0000000e0707723e */ /* 0x002fca00000000ff */
[----:B------:R-:W-:Y:S01]  /*0240*/  STG.E.128 desc[UR4][R2.64], R4 ;  /* 0x0000000402007986 */ /* 0x000fe2000c101d04 */
[----:B------:R-:W-:Y:S05]  /*0250*/  EXIT ;  /* 0x000000000000794d */ /* 0x000fea0003800000 */
.L_x_23269:
        /* <DEDUP_REMOVED lines=116> */
.L_x_23272:
[----:B------:R-:W-:-:S13]  /*09a0*/  ISETP.GE.AND P0, PT, R24, R5, PT ;  /* 0x000000051800720c */ /* 0x000fda0003f06270 */
[----:B------:R-:W-:Y:S05]  /*09b0*/  @P0 BRA `(.L_x_23274) ;  /* 0x0000000000300947 */ /* 0x000fea0003800000 */
[----:B0-----:R-:W0:Y:S01]  /*09c0*/  LDC.64 R6, c[0x0][0x218] ;  /* 0x00008600ff067b82 */ /* 0x001e220000000a00 */
[----:B------:R-:W-:Y:S01]  /*09d0*/  IADD3 R13, R3, R24, RZ ;  /* 0x00000018030d7210 */ /* 0x000fe20007ffe0ff */
[----:B------:R-:W-:-:S04]  /*09e0*/  VIADD R24, R24, 0x80 ;  /* 0x0000008018187836 */ /* 0x000fc80000000000 */
[----:B0-----:R-:W-:-:S05]  /*09f0*/  IMAD.WIDE.U32 R6, R13, 0x2, R6 ;  /* 0x000000020d067825 */ /* 0x001fca00078e0006 */
[----:B------:R1:W-:Y:S02]  /*0a00*/  STG.E.U16 desc[UR4][R6.64], R8 ;  /* 0x0000000806007986 */ /* 0x0003e4000c101504 */
.L_x_23273:
[----:B------:R-:W-:-:S13]  /*0a10*/  ISETP.GE.AND P0, PT, R24, R5, PT ;  /* 0x000000051800720c */ /* 0x000fda0003f06270 */
[----:B------:R-:W-:Y:S05]  /*0a20*/  @P0 BRA `(.L_x_23275) ;  /* 0x0000000000340947 */ /* 0x000fea0003800000 */
[----:B01----:R-:W0:Y:S01]  /*0a30*/  LDC.64 R6, c[0x0][0x218] ;  /* 0x00008600ff067b82 */ /* 0x003e220000000a00 */
[----:B------:R-:W-:Y:S01]  /*0a40*/  IADD3 R13, R3, R24, RZ ;  /* 0x00000018030d7210 */ /* 0x000fe20007ffe0ff */
[----:B------:R-:W-:-:S04]  /*0a50*/  VIADD R24, R24, 0x80 ;  /* 0x0000008018187836 */ /* 0x000fc80000000000 */
[----:B0-----:R-:W-:-:S05]  /*0a60*/  IMAD.WIDE.U32 R6, R13, 0x2, R6 ;  /* 0x000000020d067825 */ /* 0x001fca00078e0006 */
[----:B------:R1:W-:Y:S02]  /*0a70*/  STG.E.U16 desc[UR4][R6.64], R9 ;  /* 0x0000000906007986 */ /* 0x0003e4000c101504 */
.L_x_23274:
        /* <DEDUP_REMOVED lines=8> */
.L_x_23275:
[----:B------:R-:W-:Y:S05]  /*0b00*/  BSYNC B1 ;  /* 0x0000000000017941 */ /* 0x000fea0003800000 */
.L_x_23271:
[----:B------:R-:W-:-:S13]  /*0b10*/  ISETP.GE.AND P0, PT, R24, R5, PT ;  /* 0x000000051800720c */ /* 0x000fda0003f06270 */
[----:B012---:R-:W0:Y:S01]  /*0b20*/  @!P0 LDC.64 R6, c[0x0][0x218] ;  /* 0x00008600ff068b82 */ /* 0x007e220000000a00 */
[----:B------:R-:W-:Y:S01]  /*0b30*/  @!P0 IADD3 R9, R3, R24, RZ ;  /* 0x0000001803098210 */ /* 0x000fe20007ffe0ff */
[----:B------:R-:W-:-:S04]  /*0b40*/  @!P0 VIADD R24, R24, 0x80 ;  /* 0x0000008018188836 */ /* 0x000fc80000000000 */
[----:B0-----:R-:W-:-:S05]  /*0b50*/  @!P0 IMAD.WIDE.U32 R6, R9, 0x2, R6 ;  /* 0x0000000209068825 */ /* 0x001fca00078e0006 */
[----:B------:R2:W-:Y:S02]  /*0b60*/  @!P0 STG.E.U16 desc[UR4][R6.64], R11 ;  /* 0x0000000b06008986 */ /* 0x0005e4000c101504 */
.L_x_23276:
[----:B------:R-:W-:Y:S05]  /*0b70*/  BSYNC B0 ;  /* 0x0000000000007941 */ /* 0x000fea0003800000 */
.L_x_23270:
        /* <DEDUP_REMOVED lines=8> */
.L_x_23277:
        /* <DEDUP_REMOVED lines=16> */
.L_x_36381:


//--------------------- .text._ZN2at6native18elementwise_kernelILi128ELi4EZNS0_15gpu_kernel_implIZZZNS0_17rsqrt_kernel_cudaERNS_18TensorIteratorBaseEENKUlvE0_clEvENKUlvE1_clEvEUlN3c108BFloat16EE_EEvS4_RKT_EUliE_EEviT1_ --------------------------
	.section	.text._ZN2at6native18elementwise_kernelILi128ELi4EZNS0_15gpu_kernel_implIZZZNS0_17rsqrt_kernel_cudaERNS_18TensorIteratorBaseEENKUlvE0_clEvENKUlvE1_clEvEUlN3c108BFloat16EE_EEvS4_RKT_EUliE_EEviT1_,"ax",@progbits
	.align	128
        .global         _ZN2at6native18elementwise_kernelILi128ELi4EZNS0_15gpu_kernel_implIZZZNS0_17rsqrt_kernel_cudaERNS_18TensorIteratorBaseEENKUlvE0_clEvENKUlvE1_clEvEUlN3c108BFloat16EE_EEvS4_RKT_EUliE_EEviT1_
        .type           _ZN2at6native18elementwise_kernelILi128ELi4EZNS0_15gpu_kernel_implIZZZNS0_17rsqrt_kernel_cudaERNS_18TensorIteratorBaseEENKUlvE0_clEvENKUlvE1_clEvEUlN3c108BFloat16EE_EEvS4_RKT_EUliE_EEviT1_,@function
        .size           _ZN2at6native18elementwise_kernelILi128ELi4EZNS0_15gpu_kernel_implIZZZNS0_17rsqrt_kernel_cudaERNS_18TensorIteratorBaseEENKUlvE0_clEvENKUlvE1_clEvEUlN3c108BFloat16EE_EEvS4_RKT_EUliE_EEviT1_,(.L_x_36382 - _ZN2at6native18elementwise_kernelILi128ELi4EZNS0_15gpu_kernel_implIZZZNS0_17rsqrt_kernel_cudaERNS_18TensorIteratorBaseEENKUlvE0_clEvENKUlvE1_clEvEUlN3c108BFloat16EE_EEvS4_RKT_EUliE_EEviT1_)
        .other          _ZN2at6native18elementwise_kernelILi128ELi4EZNS0_15gpu_kernel_implIZZZNS0_17rsqrt_kernel_cudaERNS_18TensorIteratorBaseEENKUlvE0_clEvENKUlvE1_clEvEUlN3c108BFloat16EE_EEvS4_RKT_EUliE_EEviT1_,@"STO_CUDA_ENTRY STV_DEFAULT"
_ZN2at6native18elementwise_kernelILi128ELi4EZNS0_15gpu_kernel_implIZZZNS0_17rsqrt_kernel_cudaERNS_18TensorIteratorBaseEENKUlvE0_clEvENKUlvE1_clEvEUlN3c108BFloat16EE_EEvS4_RKT_EUliE_EEviT1_:
.text._ZN2at6native18elementwise_kernelILi128ELi4EZNS0_15gpu_kernel_implIZZZNS0_17rsqrt_kernel_cudaERNS_18TensorIteratorBaseEENKUlvE0_clEvENKUlvE1_clEvEUlN3c108BFloat16EE_EEvS4_RKT_EUliE_EEviT1_:
        /* <DEDUP_REMOVED lines=313> */
.L_x_23280:
        /* <DEDUP_REMOVED lines=22> */
.L_x_23284:
[----:B------:R-:W2:Y:S02]  /*14f0*/  LDG.E.U8 R2, desc[UR36][R2.64] ;  /* 0x0000002402027981 */ /* 0x000ea4000c1e1100 */
[----:B--2---:R-:W-:-:S04]  /*1500*/  I2FP.F32.U32 R0, R2 ;  /* 0x0000000200007245 */ /* 0x004fc80000201000 */
[----:B------:R-:W-:Y:S01]  /*1510*/  F2FP.BF16.F32.PACK_AB R0, RZ, R0 ;  /* 0x00000000ff00723e */ /* 0x000fe200000010ff */
[----:B------:R-:W-:Y:S06]  /*1520*/  BRA `(.L_x_23286) ;  /* 0x0000000c00907947 */ /* 0x000fec0003800000 */
.L_x_23283:
        /* <DEDUP_REMOVED lines=10> */
.L_x_23288:
[----:B------:R-:W2:Y:S02]  /*15d0*/  LDG.E R2, desc[UR36][R2.64] ;  /* 0x0000002402027981 */ /* 0x000ea4000c1e1900 */
[----:B--2---:R-:W-:-:S04]  /*15e0*/  I2FP.F32.S32 R0, R2 ;  /* 0x0000000200007245 */ /* 0x004fc80000201400 */
[----:B------:R-:W-:Y:S01]  /*15f0*/  F2FP.BF16.F32.PACK_AB R0, RZ, R0 ;  /* 0x00000000ff00723e */ /* 0x000fe200000010ff */
[----:B------:R-:W-:Y:S06]  /*1600*/  BRA `(.L_x_23286) ;  /* 0x0000000c00587947 */ /* 0x000fec0003800000 */
.L_x_23287:
[----:B------:R-:W2:Y:S02]  /*1610*/  LDG.E.U16 R2, desc[UR36][R2.64] ;  /* 0x0000002402027981 */ /* 0x000ea4000c1e1500 */
[----:B--2---:R-:W0:Y:S02]  /*1620*/  I2F.S16 R0, R2 ;  /* 0x0000000200007306 */ /* 0x004e240000101400 */
[----:B0-----:R-:W-:Y:S01]  /*1630*/  F2FP.BF16.F32.PACK_AB R0, RZ, R0 ;  /* 0x00000000ff00723e */ /* 0x001fe200000010ff */
[----:B------:R-:W-:Y:S06]  /*1640*/  BRA `(.L_x_23286) ;  /* 0x0000000c00487947 */ /* 0x000fec0003800000 */
.L_x_23282:
        /* <DEDUP_REMOVED lines=9> */
.L_x_23290:
[----:B------:R-:W2:Y:S02]  /*16e0*/  LDG.E.U16 R0, desc[UR36][R2.64] ;  /* 0x0000002402007981 */ /* 0x000ea4000c1e1500 */
[----:B--2---:R-:W-:-:S05]  /*16f0*/  HADD2.F32 R0, -RZ, R0.H0_H0 ;  /* 0x20000000ff007230 */ /* 0x004fca0000004100 */
[----:B------:R-:W-:Y:S01]  /*1700*/  F2FP.BF16.F32.PACK_AB R0, RZ, R0 ;  /* 0x00000000ff00723e */ /* 0x000fe200000010ff */
[----:B------:R-:W-:Y:S06]  /*1710*/  BRA `(.L_x_23286) ;  /* 0x0000000c00147947 */ /* 0x000fec0003800000 */
.L_x_23289:
        /* <DEDUP_REMOVED lines=9> */
.L_x_23292:
[----:B------:R-:W2:Y:S02]  /*17b0*/  LDG.E.U16 R2, desc[UR36][R2.64] ;  /* 0x0000002402027981 */ /* 0x000ea4000c1e1500 */
[----:B--2---:R-:W-:-:S05]  /*17c0*/  HADD2.F32 R0, -RZ, R2.H0_H0 ;  /* 0x20000002ff007230 */ /* 0x004fca0000004100 */
[----:B------:R-:W-:Y:S01]  /*17d0*/  F2FP.BF16.F32.PACK_AB R0, RZ, R0 ;  /* 0x00000000ff00723e */ /* 0x000fe200000010ff */
[----:B------:R-:W-:Y:S06]  /*17e0*/  BRA `(.L_x_23286) ;  /* 0x0000000800e07947 */ /* 0x000fec0003800000 */
.L_x_23291:
        /* <DEDUP_REMOVED lines=8> */
.L_x_23281:
        /* <DEDUP_REMOVED lines=13> */
.L_x_23295:
        /* <DEDUP_REMOVED lines=8> */
.L_x_23294:
        /* <DEDUP_REMOVED lines=28> */
.L_x_23297:
        /* <DEDUP_REMOVED lines=15> */
.L_x_23296:
[----:B------:R0:W5:Y:S01]  /*1c70*/  LDG.E.U16 R0, desc[UR36][R2.64] ;  /* 0x0000002402007981 */ /* 0x000162000c1e1500 */
[----:B------:R-:W-:Y:S05]  /*1c80*/  BRA `(.L_x_23286) ;  /* 0x0000000400b87947 */ /* 0x000fea0003800000 */
.L_x_23293:
        /* <DEDUP_REMOVED lines=12> */
.L_x_23300:
        /* <DEDUP_REMOVED lines=21> */
.L_x_23304:
[----:B------:R-:W-:Y:S05]  /*1ea0*/  BSYNC B1 ;  /* 0x0000000000017941 */ /* 0x000fea0003800000 */
.L_x_23303:
[----:B------:R-:W-:Y:S01]  /*1eb0*/  LEA R3, R0, 0x3b800000, 0x17 ;  /* 0x3b80000000037811 */ /* 0x000fe200078eb8ff */
[----:B------:R-:W-:-:S05]  /*1ec0*/  IMAD.SHL.U32 R0, R2, 0x100000, RZ ;  /* 0x0010000002007824 */ /* 0x000fca00078e00ff */
[----:B------:R-:W-:-:S07]  /*1ed0*/  LOP3.LUT R0, R3, R0, R4, 0xfe, !PT ;  /* 0x0000000003007212 */ /* 0x000fce00078efe04 */
.L_x_23302:
[----:B------:R-:W-:Y:S05]  /*1ee0*/  BSYNC B0 ;  /* 0x0000000000007941 */ /* 0x000fea0003800000 */
.L_x_23301:
[----:B------:R-:W-:Y:S01]  /*1ef0*/  F2FP.BF16.F32.PACK_AB R0, RZ, R0 ;  /* 0x00000000ff00723e */ /* 0x000fe200000010ff */
[----:B------:R-:W-:Y:S06]  /*1f00*/  BRA `(.L_x_23286) ;  /* 0x0000000400187947 */ /* 0x000fec0003800000 */
.L_x_23299:
        /* <DEDUP_REMOVED lines=21> */
.L_x_23308:
[----:B------:R-:W-:Y:S05]  /*2060*/  BSYNC B1 ;  /* 0x0000000000017941 */ /* 0x000fea0003800000 */
.L_x_23307:
[----:B------:R-:W-:Y:S01]  /*2070*/  LEA R3, R0, 0x37800000, 0x17 ;  /* 0x3780000000037811 */ /* 0x000fe200078eb8ff */
[----:B------:R-:W-:-:S05]  /*2080*/  IMAD.SHL.U32 R0, R2, 0x200000, RZ ;  /* 0x0020000002007824 */ /* 0x000fca00078e00ff */
[----:B------:R-:W-:-:S07]  /*2090*/  LOP3.LUT R0, R3, R0, R4, 0xfe, !PT ;  /* 0x0000000003007212 */ /* 0x000fce00078efe04 */
.L_x_23306:
[----:B------:R-:W-:Y:S05]  /*20a0*/  BSYNC B0 ;  /* 0x0000000000007941 */ /* 0x000fea0003800000 */
.L_x_23305:
[----:B------:R-:W-:Y:S01]  /*20b0*/  F2FP.BF16.F32.PACK_AB R0, RZ, R0 ;  /* 0x00000000ff00723e */ /* 0x000fe200000010ff */
[----:B------:R-:W-:Y:S06]  /*20c0*/  BRA `(.L_x_23286) ;  /* 0x0000000000a87947 */ /* 0x000fec0003800000 */
.L_x_23298:
        /* <DEDUP_REMOVED lines=14> */
.L_x_23312:
[----:B------:R-:W-:Y:S05]  /*21b0*/  BSYNC B0 ;  /* 0x0000000000007941 */ /* 0x000fea0003800000 */
.L_x_23311:
[----:B------:R-:W-:Y:S01]  /*21c0*/  F2FP.BF16.F32.PACK_AB R0, RZ, R0 ;  /* 0x00000000ff00723e */ /* 0x000fe200000010ff */
[----:B------:R-:W-:Y:S06]  /*21d0*/  BRA `(.L_x_23286) ;  /* 0x0000000000647947 */ /* 0x000fec0003800000 */
.L_x_23285:
        /* <DEDUP_REMOVED lines=16> */
.L_x_23313:
[----:B------:R-:W-:Y:S01]  /*22e0*/  PRMT R0, RZ, 0x7610, R0 ;  /* 0x00007610ff007816 */ /* 0x000fe20000000000 */
[----:B------:R-:W-:Y:S06]  /*22f0*/  BRA `(.L_x_23286) ;  /* 0x00000000001c7947 */ /* 0x000fec0003800000 */
.L_x_23310:
[----:B------:R-:W2:Y:S02]  /*2300*/  LDG.E.64 R2, desc[UR36][R2.64] ;  /* 0x0000002402027981 */ /* 0x000ea4000c1e1b00 */
[----:B--2---:R-:W0:Y:S02]  /*2310*/  I2F.U64 R0, R2 ;  /* 0x0000000200007312 */ /* 0x004e240000301000 */
[----:B0-----:R-:W-:Y:S01]  /*2320*/  F2FP.BF16.F32.PACK_AB R0, RZ, R0 ;  /* 0x00000000ff00723e */ /* 0x001fe200000010ff */
[----:B------:R-:W-:Y:S06]  /*2330*/  BRA `(.L_x_23286) ;  /* 0x00000000000c7947 */ /* 0x000fec0003800000 */
.L_x_23309:
[----:B------:R-:W2:Y:S02]  /*2340*/  LDG.E R2, desc[UR36][R2.64] ;  /* 0x0000002402027981 */ /* 0x000ea4000c1e1900 */
[----:B--2---:R-:W-:-:S04]  /*2350*/  I2FP.F32.U32 R0, R2 ;  /* 0x0000000200007245 */ /* 0x004fc80000201000 */
[----:B------:R-:W-:-:S07]  /*2360*/  F2FP.BF16.F32.PACK_AB R0, RZ, R0 ;  /* 0x00000000ff00723e */ /* 0x000fce00000010ff */
.L_x_23286:
[----:B------:R-:W0:Y:S01]  /*2370*/  LDC.U8 R4, c[0x0][0x421] ;  /* 0x00010840ff047b82 */ /* 0x000e220000000000 */
[----:B-----5:R-:W-:-:S06]  /*2380*/  IMAD.U32 R0, R0, 0x10000, RZ ;  /* 0x0001000000007824 */ /* 0x020fcc00078e00ff */
[----:B------:R-:W1:Y:S01]  /*2390*/  MUFU.RSQ R0, R0 ;  /* 0x0000000000007308 */ /* 0x000e620000001400 */
        /* <DEDUP_REMOVED lines=16> */
.L_x_23317:
[----:B-1----:R-:W-:-:S06]  /*24a0*/  IMAD.U32 R3, R3, 0x10000, RZ ;  /* 0x0001000003037824 */ /* 0x002fcc00078e00ff */
[----:B------:R-:W0:Y:S02]  /*24b0*/  F2I.S64.TRUNC R2, R3 ;  /* 0x0000000300027311 */ /* 0x000e24000020d900 */
[----:B0-----:R3:W-:Y:S01]  /*24c0*/  STG.E.U8 desc[UR36][R16.64], R2 ;  /* 0x0000000210007986 */ /* 0x0017e2000c101124 */
[----:B------:R-:W-:Y:S05]  /*24d0*/  BRA `(.L_x_23319) ;  /* 0x0000000c00847947 */ /* 0x000fea0003800000 */
.L_x_23316:
        /* <DEDUP_REMOVED lines=10> */
.L_x_23321:
[----:B-1----:R-:W-:-:S06]  /*2580*/  IMAD.U32 R3, R3, 0x10000, RZ ;  /* 0x0001000003037824 */ /* 0x002fcc00078e00ff */
[----:B------:R-:W0:Y:S02]  /*2590*/  F2I.FTZ.TRUNC.NTZ R3, R3 ;  /* 0x0000000300037305 */ /* 0x000e24000021f100 */
[----:B0-----:R1:W-:Y:S01]  /*25a0*/  STG.E desc[UR36][R16.64], R3 ;  /* 0x0000000310007986 */ /* 0x0013e2000c101924 */
[----:B------:R-:W-:Y:S05]  /*25b0*/  BRA `(.L_x_23319) ;  /* 0x0000000c004c7947 */ /* 0x000fea0003800000 */
.L_x_23320:
[----:B-1----:R-:W-:-:S06]  /*25c0*/  IMAD.U32 R3, R3, 0x10000, RZ ;  /* 0x0001000003037824 */ /* 0x002fcc00078e00ff */
[----:B------:R-:W0:Y:S02]  /*25d0*/  F2I.FTZ.TRUNC.NTZ R3, R3 ;  /* 0x0000000300037305 */ /* 0x000e24000021f100 */
[----:B0-----:R2:W-:Y:S01]  /*25e0*/  STG.E.U16 desc[UR36][R16.64], R3 ;  /* 0x0000000310007986 */ /* 0x0015e2000c101524 */
[----:B------:R-:W-:Y:S05]  /*25f0*/  BRA `(.L_x_23319) ;  /* 0x0000000c003c7947 */ /* 0x000fea0003800000 */
.L_x_23315:
        /* <DEDUP_REMOVED lines=9> */
.L_x_23323:
[----:B-1----:R-:W-:-:S05]  /*2690*/  IMAD.U32 R0, R3, 0x10000, RZ ;  /* 0x0001000003007824 */ /* 0x002fca00078e00ff */
[----:B------:R-:W-:-:S05]  /*26a0*/  F2FP.F16.F32.PACK_AB R0, RZ, R0 ;  /* 0x00000000ff00723e */ /* 0x000fca00000000ff */
[----:B------:R0:W-:Y:S01]  /*26b0*/  STG.E.U16 desc[UR36][R16.64], R0 ;  /* 0x0000000010007986 */ /* 0x0001e2000c101524 */
[----:B------:R-:W-:Y:S05]  /*26c0*/  BRA `(.L_x_23319) ;  /* 0x0000000c00087947 */ /* 0x000fea0003800000 */
.L_x_23322:
        /* <DEDUP_REMOVED lines=10> */
.L_x_23325:
[----:B-1----:R-:W-:-:S05]  /*2770*/  IMAD.U32 R3, R3, 0x10000, RZ ;  /* 0x0001000003037824 */ /* 0x002fca00078e00ff */
[----:B------:R-:W-:-:S04]  /*2780*/  F2FP.F16.F32.PACK_AB R3, RZ, R3 ;  /* 0x00000003ff03723e */ /* 0x000fc800000000ff */
[----:B------:R-:W-:-:S05]  /*2790*/  PRMT R3, R3, 0x5410, RZ ;  /* 0x0000541003037816 */ /* 0x000fca00000000ff */
[----:B------:R0:W-:Y:S01]  /*27a0*/  STG.E desc[UR36][R16.64], R3 ;  /* 0x0000000310007986 */ /* 0x0001e2000c101924 */
[----:B------:R-:W-:Y:S05]  /*27b0*/  BRA `(.L_x_23319) ;  /* 0x0000000800cc7947 */ /* 0x000fea0003800000 */
.L_x_23324:
[----:B-1----:R-:W-:-:S04]  /*27c0*/  IMAD.U32 R2, R3, 0x10000, RZ ;  /* 0x0001000003027824 */ /* 0x002fc800078e00ff */
[----:B------:R-:W-:-:S06]  /*27d0*/  FMUL.FTZ R2, R2, 1 ;  /* 0x3f80000002027820 */ /* 0x000fcc0000410000 */
[----:B------:R-:W0:Y:S02]  /*27e0*/  F2F.F64.F32 R2, R2 ;  /* 0x0000000200027310 */ /* 0x000e240000201800 */
[----:B0-----:R0:W-:Y:S01]  /*27f0*/  STG.E.64 desc[UR36][R16.64], R2 ;  /* 0x0000000210007986 */ /* 0x0011e2000c101b24 */
[----:B------:R-:W-:Y:S05]  /*2800*/  BRA `(.L_x_23319) ;  /* 0x0000000800b87947 */ /* 0x000fea0003800000 */
.L_x_23314:
        /* <DEDUP_REMOVED lines=13> */
.L_x_23328:
[----:B-1----:R-:W-:Y:S01]  /*28e0*/  IMAD.U32 R3, R3, 0x10000, RZ ;  /* 0x0001000003037824 */ /* 0x002fe200078e00ff */
[----:B------:R-:W-:-:S03]  /*28f0*/  CS2R R6, SRZ ;  /* 0x0000000000067805 */ /* 0x000fc6000001ff00 */
[----:B------:R-:W-:-:S04]  /*2900*/  FMUL.FTZ R3, R3, 1 ;  /* 0x3f80000003037820 */ /* 0x000fc80000410000 */
[----:B------:R-:W0:Y:S02]  /*2910*/  F2F.F64.F32 R4, R3 ;  /* 0x0000000300047310 */ /* 0x000e240000201800 */
[----:B0-----:R0:W-:Y:S01]  /*2920*/  STG.E.128 desc[UR36][R16.64], R4 ;  /* 0x0000000410007986 */ /* 0x0011e2000c101d24 */
[----:B------:R-:W-:Y:S05]  /*2930*/  BRA `(.L_x_23319) ;  /* 0x00000008006c7947 */ /* 0x000fea0003800000 */
.L_x_23327:
        /* <DEDUP_REMOVED lines=21> */
.L_x_23332:
[----:B------:R-:W-:Y:S05]  /*2a90*/  BSYNC B0 ;  /* 0x0000000000007941 */ /* 0x000fea0003800000 */
.L_x_23331:
[----:B------:R-:W-:-:S05]  /*2aa0*/  LOP3.LUT R3, R0, R3, RZ, 0xfc, !PT ;  /* 0x0000000300037212 */ /* 0x000fca00078efcff */
[----:B------:R0:W-:Y:S01]  /*2ab0*/  STG.E.U8 desc[UR36][R16.64], R3 ;  /* 0x0000000310007986 */ /* 0x0001e2000c101124 */
[----:B------:R-:W-:Y:S05]  /*2ac0*/  BRA `(.L_x_23319) ;  /* 0x0000000800087947 */ /* 0x000fea0003800000 */
.L_x_23330:
        /* <DEDUP_REMOVED lines=13> */
.L_x_23334:
[----:B------:R-:W-:Y:S01]  /*2ba0*/  IMAD.MOV.U32 R0, RZ, RZ, 0x7f ;  /* 0x0000007fff007424 */ /* 0x000fe200078e00ff */
[----:B------:R-:W-:-:S04]  /*2bb0*/  ISETP.GT.U32.AND P0, PT, R2, 0x7f800000, PT ;  /* 0x7f8000000200780c */ /* 0x000fc80003f04070 */
[----:B------:R-:W-:-:S09]  /*2bc0*/  SEL R0, R0, 0x7c, P0 ;  /* 0x0000007c00007807 */ /* 0x000fd20000000000 */
.L_x_23335:
[----:B------:R-:W-:Y:S05]  /*2bd0*/  BSYNC B0 ;  /* 0x0000000000007941 */ /* 0x000fea0003800000 */
.L_x_23333:
[----:B------:R-:W-:-:S04]  /*2be0*/  LOP3.LUT R2, R3, 0x80000000, RZ, 0xc0, !PT ;  /* 0x8000000003027812 */ /* 0x000fc800078ec0ff */
[----:B------:R-:W-:-:S04]  /*2bf0*/  SHF.R.U32.HI R3, RZ, 0x18, R2 ;  /* 0x00000018ff037819 */ /* 0x000fc80000011602 */
[----:B------:R-:W-:-:S05]  /*2c00*/  LOP3.LUT R3, R0, R3, RZ, 0xfc, !PT ;  /* 0x0000000300037212 */ /* 0x000fca00078efcff */
[----:B------:R0:W-:Y:S01]  /*2c10*/  STG.E.U8 desc[UR36][R16.64], R3 ;  /* 0x0000000310007986 */ /* 0x0001e2000c101124 */
[----:B------:R-:W-:Y:S05]  /*2c20*/  BRA `(.L_x_23319) ;  /* 0x0000000400b07947 */ /* 0x000fea0003800000 */
.L_x_23329:
[----:B-1----:R0:W-:Y:S01]  /*2c30*/  STG.E.U16 desc[UR36][R16.64], R3 ;  /* 0x0000000310007986 */ /* 0x0021e2000c101524 */
[----:B------:R-:W-:Y:S05]  /*2c40*/  BRA `(.L_x_23319) ;  /* 0x0000000400a87947 */ /* 0x000fea0003800000 */
.L_x_23326:
        /* <DEDUP_REMOVED lines=12> */
.L_x_23338:
        /* <DEDUP_REMOVED lines=17> */
.L_x_23341:
[----:B------:R-:W-:-:S04]  /*2e20*/  LOP3.LUT R2, R3, 0x80000000, RZ, 0xc0, !PT ;  /* 0x8000000003027812 */ /* 0x000fc800078ec0ff */
[----:B------:R-:W-:-:S04]  /*2e30*/  SHF.R.U32.HI R3, RZ, 0x18, R2 ;  /* 0x00000018ff037819 */ /* 0x000fc80000011602 */
[----:B------:R-:W-:-:S04]  /*2e40*/  LOP3.LUT R0, R0, R3, RZ, 0xfc, !PT ;  /* 0x0000000300007212 */ /* 0x000fc800078efcff */
[----:B------:R-:W-:-:S07]  /*2e50*/  PRMT R8, R0, 0x7610, R8 ;  /* 0x0000761000087816 */ /* 0x000fce0000000008 */
.L_x_23340:
[----:B------:R-:W-:Y:S05]  /*2e60*/  BSYNC B0 ;  /* 0x0000000000007941 */ /* 0x000fea0003800000 */
.L_x_23339:
[----:B------:R0:W-:Y:S01]  /*2e70*/  STG.E.U8 desc[UR36][R16.64], R8 ;  /* 0x0000000810007986 */ /* 0x0001e2000c101124 */
[----:B------:R-:W-:Y:S05]  /*2e80*/  BRA `(.L_x_23319) ;  /* 0x0000000400187947 */ /* 0x000fea0003800000 */
.L_x_23337:
        /* <DEDUP_REMOVED lines=17> */
.L_x_23344:
[----:B------:R-:W-:-:S04]  /*2fa0*/  LOP3.LUT R2, R3, 0x80000000, RZ, 0xc0, !PT ;  /* 0x8000000003027812 */ /* 0x000fc800078ec0ff */
[----:B------:R-:W-:-:S04]  /*2fb0*/  SHF.R.U32.HI R3, RZ, 0x18, R2 ;  /* 0x00000018ff037819 */ /* 0x000fc80000011602 */
[----:B------:R-:W-:-:S04]  /*2fc0*/  LOP3.LUT R0, R0, R3, RZ, 0xfc, !PT ;  /* 0x0000000300007212 */ /* 0x000fc800078efcff */
[----:B------:R-:W-:-:S07]  /*2fd0*/  PRMT R8, R0, 0x7610, R8 ;  /* 0x0000761000087816 */ /* 0x000fce0000000008 */
.L_x_23343:
[----:B------:R-:W-:Y:S05]  /*2fe0*/  BSYNC B0 ;  /* 0x0000000000007941 */ /* 0x000fea0003800000 */
.L_x_23342:
[----:B------:R0:W-:Y:S01]  /*2ff0*/  STG.E.U8 desc[UR36][R16.64], R8 ;  /* 0x0000000810007986 */ /* 0x0001e2000c101124 */
[----:B------:R-:W-:Y:S05]  /*3000*/  BRA `(.L_x_23319) ;  /* 0x0000000000b87947 */ /* 0x000fea0003800000 */
.L_x_23336:
        /* <DEDUP_REMOVED lines=22> */
.L_x_23318:
        /* <DEDUP_REMOVED lines=16> */
.L_x_23347:
[----:B------:R-:W-:Y:S05]  /*3270*/  BRA `(.L_x_23319) ;  /* 0x00000000001c7947 */ /* 0x000fea0003800000 */
.L_x_23346:
[----:B-1----:R-:W-:-:S06]  /*3280*/  IMAD.U32 R3, R3, 0x10000, RZ ;  /* 0x0001000003037824 */ /* 0x002fcc00078e00ff */
[----:B------:R-:W0:Y:S02]  /*3290*/  F2I.U64.TRUNC R2, R3 ;  /* 0x0000000300027311 */ /* 0x000e24000020d800 */
[----:B0-----:R0:W-:Y:S01]  /*32a0*/  STG.E.64 desc[UR36][R16.64], R2 ;  /* 0x0000000210007986 */ /* 0x0011e2000c101b24 */
[----:B------:R-:W-:Y:S05]  /*32b0*/  BRA `(.L_x_23319) ;  /* 0x00000000000c7947 */ /* 0x000fea0003800000 */
.L_x_23345:
[----:B-1----:R-:W-:-:S06]  /*32c0*/  IMAD.U32 R3, R3, 0x10000, RZ ;  /* 0x0001000003037824 */ /* 0x002fcc00078e00ff */
[----:B------:R-:W0:Y:S02]  /*32d0*/  F2I.FTZ.U32.TRUNC.NTZ R3, R3 ;  /* 0x0000000300037305 */ /* 0x000e24000021f000 */
[----:B0-----:R0:W-:Y:S02]  /*32e0*/  STG.E desc[UR36][R16.64], R3 ;  /* 0x0000000310007986 */ /* 0x0011e4000c101924 */
.L_x_23319:
[----:B------:R-:W-:-:S04]  /*32f0*/  IMAD R18, R23, 0x200, R18 ;  /* 0x0000020017127824 */ /* 0x000fc800078e0212 */
[----:B------:R-:W-:-:S07]  /*3300*/  VIADD R19, R18, 0x80 ;  /* 0x0000008012137836 */ /* 0x000fce0000000000 */
.L_x_23279:
[----:B------:R-:W-:Y:S05]  /*3310*/  BSYNC B6 ;  /* 0x0000000000067941 */ /* 0x000fea0003800000 */
.L_x_23278:
        /* <DEDUP_REMOVED lines=307> */
.L_x_23350:
        /* <DEDUP_REMOVED lines=22> */
.L_x_23354:
[----:B------:R-:W2:Y:S02]  /*47b0*/  LDG.E.U8 R2, desc[UR36][R2.64] ;  /* 0x0000002402027981 */ /* 0x000ea4000c1e1100 */
[----:B--2---:R-:W-:-:S04]  /*47c0*/  I2FP.F32.U32 R0, R2 ;  /* 0x0000000200007245 */ /* 0x004fc80000201000 */
[----:B------:R-:W-:Y:S01]  /*47d0*/  F2FP.BF16.F32.PACK_AB R0, RZ, R0 ;  /* 0x00000000ff00723e */ /* 0x000fe200000010ff */
[----:B------:R-:W-:Y:S06]  /*47e0*/  BRA `(.L_x_23356) ;  /* 0x0000000c00907947 */ /* 0x000fec0003800000 */
.L_x_23353:
        /* <DEDUP_REMOVED lines=10> */
.L_x_23358:
[----:B------:R-:W2:Y:S02]  /*4890*/  LDG.E R2, desc[UR36][R2.64] ;  /* 0x0000002402027981 */ /* 0x000ea4000c1e1900 */
[----:B--2---:R-:W-:-:S04]  /*48a0*/  I2FP.F32.S32 R0, R2 ;  /* 0x0000000200007245 */ /* 0x004fc80000201400 */
[----:B------:R-:W-:Y:S01]  /*48b0*/  F2FP.BF16.F32.PACK_AB R0, RZ, R0 ;  /* 0x00000000ff00723e */ /* 0x000fe200000010ff */
[----:B------:R-:W-:Y:S06]  /*48c0*/  BRA `(.L_x_23356) ;  /* 0x0000000c00587947 */ /* 0x000fec0003800000 */
.L_x_23357:
[----:B------:R-:W2:Y:S02]  /*48d0*/  LDG.E.U16 R2, desc[UR36][R2.64] ;  /* 0x0000002402027981 */ /* 0x000ea4000c1e1500 */
[----:B--2---:R-:W0:Y:S02]  /*48e0*/  I2F.S16 R0, R2 ;  /* 0x0000000200007306 */ /* 0x004e240000101400 */
[----:B0-----:R-:W-:Y:S01]  /*48f0*/  F2FP.BF16.F32.PACK_AB R0, RZ, R0 ;  /* 0x00000000ff00723e */ /* 0x001fe200000010ff */
[----:B------:R-:W-:Y:S06]  /*4900*/  BRA `(.L_x_23356) ;  /* 0x0000000c00487947 */ /* 0x000fec0003800000 */
.L_x_23352:
        /* <DEDUP_REMOVED lines=9> */
.L_x_23360:
[----:B------:R-:W2:Y:S02]  /*49a0*/  LDG.E.U16 R0, desc[UR36][R2.64] ;  /* 0x0000002402007981 */ /* 0x000ea4000c1e1500 */
[----:B--2---:R-:W-:-:S05]  /*49b0*/  HADD2.F32 R0, -RZ, R0.H0_H0 ;  /* 0x20000000ff007230 */ /* 0x004fca0000004100 */
[----:B------:R-:W-:Y:S01]  /*49c0*/  F2FP.BF16.F32.PACK_AB R0, RZ, R0 ;  /* 0x00000000ff00723e */ /* 0x000fe200000010ff */
[----:B------:R-:W-:Y:S06]  /*49d0*/  BRA `(.L_x_23356) ;  /* 0x0000000c00147947 */ /* 0x000fec0003800000 */
.L_x_23359:
        /* <DEDUP_REMOVED lines=9> */
.L_x_23362:
[----:B------:R-:W2:Y:S02]  /*4a70*/  LDG.E.U16 R2, desc[UR36][R2.64] ;  /* 0x0000002402027981 */ /* 0x000ea4000c1e1500 */
[----:B--2---:R-:W-:-:S05]  /*4a80*/  HADD2.F32 R0, -RZ, R2.H0_H0 ;  /* 0x20000002ff007230 */ /* 0x004fca0000004100 */
[----:B------:R-:W-:Y:S01]  /*4a90*/  F2FP.BF16.F32.PACK_AB R0, RZ, R0 ;  /* 0x00000000ff00723e */ /* 0x000fe200000010ff */
[----:B------:R-:W-:Y:S06]  /*4aa0*/  BRA `(.L_x_23356) ;  /* 0x0000000800e07947 */ /* 0x000fec0003800000 */
.L_x_23361:
        /* <DEDUP_REMOVED lines=8> */
.L_x_23351:
        /* <DEDUP_REMOVED lines=13> */
.L_x_23365:
        /* <DEDUP_REMOVED lines=8> */
.L_x_23364:
        /* <DEDUP_REMOVED lines=28> */
.L_x_23367:
        /* <DEDUP_REMOVED lines=15> */
.L_x_23366:
[----:B------:R0:W5:Y:S01]  /*4f30*/  LDG.E.U16 R0, desc[UR36][R2.64] ;  /* 0x0000002402007981 */ /* 0x000162000c1e1500 */
[----:B------:R-:W-:Y:S05]  /*4f40*/  BRA `(.L_x_23356) ;  /* 0x0000000400b87947 */ /* 0x000fea0003800000 */
.L_x_23363:
        /* <DEDUP_REMOVED lines=12> */
.L_x_23370:
        /* <DEDUP_REMOVED lines=21> */
.L_x_23374:
[----:B------:R-:W-:Y:S05]  /*5160*/  BSYNC B1 ;  /* 0x0000000000017941 */ /* 0x000fea0003800000 */
.L_x_23373:
[----:B------:R-:W-:Y:S01]  /*5170*/  LEA R3, R0, 0x3b800000, 0x17 ;  /* 0x3b80000000037811 */ /* 0x000fe200078eb8ff */
[----:B------:R-:W-:-:S05]  /*5180*/  IMAD.SHL.U32 R0, R2, 0x100000, RZ ;  /* 0x0010000002007824 */ /* 0x000fca00078e00ff */
[----:B------:R-:W-:-:S07]  /*5190*/  LOP3.LUT R0, R3, R0, R4, 0xfe, !PT ;  /* 0x0000000003007212 */ /* 0x000fce00078efe04 */
.L_x_23372:
[----:B------:R-:W-:Y:S05]  /*51a0*/  BSYNC B0 ;  /* 0x0000000000007941 */ /* 0x000fea0003800000 */
.L_x_23371:
[----:B------:R-:W-:Y:S01]  /*51b0*/  F2FP.BF16.F32.PACK_AB R0, RZ, R0 ;  /* 0x00000000ff00723e */ /* 0x000fe200000010ff */
[----:B------:R-:W-:Y:S06]  /*51c0*/  BRA `(.L_x_23356) ;  /* 0x0000000400187947 */ /* 0x000fec0003800000 */
.L_x_23369:
        /* <DEDUP_REMOVED lines=21> */
.L_x_23378:
[----:B------:R-:W-:Y:S05]  /*5320*/  BSYNC B1 ;  /* 0x0000000000017941 */ /* 0x000fea0003800000 */
.L_x_23377:
[----:B------:R-:W-:Y:S01]  /*5330*/  LEA R3, R0, 0x37800000, 0x17 ;  /* 0x3780000000037811 */ /* 0x000fe200078eb8ff */
[----:B------:R-:W-:-:S05]  /*5340*/  IMAD.SHL.U32 R0, R2, 0x200000, RZ ;  /* 0x0020000002007824 */ /* 0x000fca00078e00ff */
[----:B------:R-:W-:-:S07]  /*5350*/  LOP3.LUT R0, R3, R0, R4, 0xfe, !PT ;  /* 0x0000000003007212 */ /* 0x000fce00078efe04 */
.L_x_23376:
[----:B------:R-:W-:Y:S05]  /*5360*/  BSYNC B0 ;  /* 0x0000000000007941 */ /* 0x000fea0003800000 */
.L_x_23375:
[----:B------:R-:W-:Y:S01]  /*5370*/  F2FP.BF16.F32.PACK_AB R0, RZ, R0 ;  /* 0x00000000ff00723e */ /* 0x000fe200000010ff */
[----:B------:R-:W-:Y:S06]  /*5380*/  BRA `(.L_x_23356) ;  /* 0x0000000000a87947 */ /* 0x000fec0003800000 */
.L_x_23368:
        /* <DEDUP_REMOVED lines=14> */
.L_x_23382:
[----:B------:R-:W-:Y:S05]  /*5470*/  BSYNC B0 ;  /* 0x0000000000007941 */ /* 0x000fea0003800000 */
.L_x_23381:
[----:B------:R-:W-:Y:S01]  /*5480*/  F2FP.BF16.F32.PACK_AB R0, RZ, R0 ;  /* 0x00000000ff00723e */ /* 0x000fe200000010ff */
[----:B------:R-:W-:Y:S06]  /*5490*/  BRA `(.L_x_23356) ;  /* 0x0000000000647947 */ /* 0x000fec0003800000 */
.L_x_23355:
        /* <DEDUP_REMOVED lines=16> */
.L_x_23383:
[----:B------:R-:W-:Y:S01]  /*55a0*/  PRMT R0, RZ, 0x7610, R0 ;  /* 0x00007610ff007816 */ /* 0x000fe20000000000 */
[----:B------:R-:W-:Y:S06]  /*55b0*/  BRA `(.L_x_23356) ;  /* 0x00000000001c7947 */ /* 0x000fec0003800000 */
.L_x_23380:
[----:B------:R-:W2:Y:S02]  /*55c0*/  LDG.E.64 R2, desc[UR36][R2.64] ;  /* 0x0000002402027981 */ /* 0x000ea4000c1e1b00 */
[----:B--2---:R-:W0:Y:S02]  /*55d0*/  I2F.U64 R0, R2 ;  /* 0x0000000200007312 */ /* 0x004e240000301000 */
[----:B0-----:R-:W-:Y:S01]  /*55e0*/  F2FP.BF16.F32.PACK_AB R0, RZ, R0 ;  /* 0x00000000ff00723e */ /* 0x001fe200000010ff */
[----:B------:R-:W-:Y:S06]  /*55f0*/  BRA `(.L_x_23356) ;  /* 0x00000000000c7947 */ /* 0x000fec0003800000 */
.L_x_23379:
[----:B------:R-:W2:Y:S02]  /*5600*/  LDG.E R2, desc[UR36][R2.64] ;  /* 0x0000002402027981 */ /* 0x000ea4000c1e1900 */
[----:B--2---:R-:W-:-:S04]  /*5610*/  I2FP.F32.U32 R0, R2 ;  /* 0x0000000200007245 */ /* 0x004fc80000201000 */
[----:B------:R-:W-:-:S07]  /*5620*/  F2FP.BF16.F32.PACK_AB R0, RZ, R0 ;  /* 0x00000000ff00723e */ /* 0x000fce00000010ff */
.L_x_23356:
        /* <DEDUP_REMOVED lines=19> */
.L_x_23387:
[----:B-1----:R-:W-:-:S06]  /*5760*/  IMAD.U32 R3, R3, 0x10000, RZ ;  /* 0x0001000003037824 */ /* 0x002fcc00078e00ff */
[----:B------:R-:W0:Y:S02]  /*5770*/  F2I.S64.TRUNC R2, R3 ;  /* 0x0000000300027311 */ /* 0x000e24000020d900 */
[----:B0-----:R0:W-:Y:S01]  /*5780*/  STG.E.U8 desc[UR36][R16.64], R2 ;  /* 0x0000000210007986 */ /* 0x0011e2000c101124 */
[----:B------:R-:W-:Y:S05]  /*5790*/  BRA `(.L_x_23389) ;  /* 0x0000000c00847947 */ /* 0x000fea0003800000 */
.L_x_23386:
        /* <DEDUP_REMOVED lines=10> */
.L_x_23391:
[----:B-1----:R-:W-:-:S06]  /*5840*/  IMAD.U32 R3, R3, 0x10000, RZ ;  /* 0x0001000003037824 */ /* 0x002fcc00078e00ff */
[----:B------:R-:W0:Y:S02]  /*5850*/  F2I.FTZ.TRUNC.NTZ R3, R3 ;  /* 0x0000000300037305 */ /* 0x000e24000021f100 */
[----:B0-----:R0:W-:Y:S01]  /*5860*/  STG.E desc[UR36][R16.64], R3 ;  /* 0x0000000310007986 */ /* 0x0011e2000c101924 */
[----:B------:R-:W-:Y:S05]  /*5870*/  BRA `(.L_x_23389) ;  /* 0x0000000c004c7947 */ /* 0x000fea0003800000 */
.L_x_23390:
[----:B-1----:R-:W-:-:S06]  /*5880*/  IMAD.U32 R3, R3, 0x10000, RZ ;  /* 0x0001000003037824 */ /* 0x002fcc00078e00ff */
[----:B------:R-:W0:Y:S02]  /*5890*/  F2I.FTZ.TRUNC.NTZ R3, R3 ;  /* 0x0000000300037305 */ /* 0x000e24000021f100 */
[----:B0-----:R0:W-:Y:S01]  /*58a0*/  STG.E.U16 desc[UR36][R16.64], R3 ;  /* 0x0000000310007986 */ /* 0x0011e2000c101524 */
[----:B------:R-:W-:Y:S05]  /*58b0*/  BRA `(.L_x_23389) ;  /* 0x0000000c003c7947 */ /* 0x000fea0003800000 */
.L_x_23385:
        /* <DEDUP_REMOVED lines=9> */
.L_x_23393:
[----:B-1----:R-:W-:-:S05]  /*5950*/  IMAD.U32 R0, R3, 0x10000, RZ ;  /* 0x0001000003007824 */ /* 0x002fca00078e00ff */
[----:B------:R-:W-:-:S05]  /*5960*/  F2FP.F16.F32.PACK_AB R0, RZ, R0 ;  /* 0x00000000ff00723e */ /* 0x000fca00000000ff */
[----:B------:R0:W-:Y:S01]  /*5970*/  STG.E.U16 desc[UR36][R16.64], R0 ;  /* 0x0000000010007986 */ /* 0x0001e2000c101524 */
[----:B------:R-:W-:Y:S05]  /*5980*/  BRA `(.L_x_23389) ;  /* 0x0000000c00087947 */ /* 0x000fea0003800000 */
.L_x_23392:
        /* <DEDUP_REMOVED lines=10> */
.L_x_23395:
[----:B-1----:R-:W-:-:S05]  /*5a30*/  IMAD.U32 R3, R3, 0x10000, RZ ;  /* 0x0001000003037824 */ /* 0x002fca00078e00ff */
[----:B------:R-:W-:-:S04]  /*5a40*/  F2FP.F16.F32.PACK_AB R3, RZ, R3 ;  /* 0x00000003ff03723e */ /* 0x000fc800000000ff */
[----:B------:R-:W-:-:S05]  /*5a50*/  PRMT R3, R3, 0x5410, RZ ;  /* 0x0000541003037816 */ /* 0x000fca00000000ff */
[----:B------:R0:W-:Y:S01]  /*5a60*/  STG.E desc[UR36][R16.64], R3 ;  /* 0x0000000310007986 */ /* 0x0001e2000c101924 */
[----:B------:R-:W-:Y:S05]  /*5a70*/  BRA `(.L_x_23389) ;  /* 0x0000000800cc7947 */ /* 0x000fea0003800000 */
.L_x_23394:
[----:B-1----:R-:W-:-:S04]  /*5a80*/  IMAD.U32 R2, R3, 0x10000, RZ ;  /* 0x0001000003027824 */ /* 0x002fc800078e00ff */
[----:B------:R-:W-:-:S06]  /*5a90*/  FMUL.FTZ R2, R2, 1 ;  /* 0x3f80000002027820 */ /* 0x000fcc0000410000 */
[----:B------:R-:W0:Y:S02]  /*5aa0*/  F2F.F64.F32 R2, R2 ;  /* 0x0000000200027310 */ /* 0x000e240000201800 */
[----:B0-----:R0:W-:Y:S01]  /*5ab0*/  STG.E.64 desc[UR36][R16.64], R2 ;  /* 0x0000000210007986 */ /* 0x0011e2000c101b24 */
[----:B------:R-:W-:Y:S05]  /*5ac0*/  BRA `(.L_x_23389) ;  /* 0x0000000800b87947 */ /* 0x000fea0003800000 */
.L_x_23384:
        /* <DEDUP_REMOVED lines=13> */
.L_x_23398:
[----:B-1----:R-:W-:Y:S01]  /*5ba0*/  IMAD.U32 R3, R3, 0x10000, RZ ;  /* 0x0001000003037824 */ /* 0x002fe200078e00ff */
[----:B------:R-:W-:-:S03]  /*5bb0*/  CS2R R6, SRZ ;  /* 0x0000000000067805 */ /* 0x000fc6000001ff00 */
[----:B------:R-:W-:-:S04]  /*5bc0*/  FMUL.FTZ R3, R3, 1 ;  /* 0x3f80000003037820 */ /* 0x000fc80000410000 */
[----:B------:R-:W0:Y:S02]  /*5bd0*/  F2F.F64.F32 R4, R3 ;  /* 0x0000000300047310 */ /* 0x000e240000201800 */
[----:B0-----:R0:W-:Y:S01]  /*5be0*/  STG.E.128 desc[UR36][R16.64], R4 ;  /* 0x0000000410007986 */ /* 0x0011e2000c101d24 */
[----:B------:R-:W-:Y:S05]  /*5bf0*/  BRA `(.L_x_23389) ;  /* 0x00000008006c7947 */ /* 0x000fea0003800000 */
.L_x_23397:
        /* <DEDUP_REMOVED lines=21> */
.L_x_23402:
[----:B------:R-:W-:Y:S05]  /*5d50*/  BSYNC B0 ;  /* 0x0000000000007941 */ /* 0x000fea0003800000 */
.L_x_23401:
[----:B------:R-:W-:-:S05]  /*5d60*/  LOP3.LUT R3, R0, R3, RZ, 0xfc, !PT ;  /* 0x0000000300037212 */ /* 0x000fca00078efcff */
[----:B------:R0:W-:Y:S01]  /*5d70*/  STG.E.U8 desc[UR36][R16.64], R3 ;  /* 0x0000000310007986 */ /* 0x0001e2000c101124 */
[----:B------:R-:W-:Y:S05]  /*5d80*/  BRA `(.L_x_23389) ;  /* 0x0000000800087947 */ /* 0x000fea0003800000 */
.L_x_23400:
        /* <DEDUP_REMOVED lines=13> */
.L_x_23404:
[----:B------:R-:W-:Y:S01]  /*5e60*/  IMAD.MOV.U32 R0, RZ, RZ, 0x7f ;  /* 0x0000007fff007424 */ /* 0x000fe200078e00ff */
[----:B------:R-:W-:-:S04]  /*5e70*/  ISETP.GT.U32.AND P0, PT, R2, 0x7f800000, PT ;  /* 0x7f8000000200780c */ /* 0x000fc80003f04070 */
[----:B------:R-:W-:-:S09]  /*5e80*/  SEL R0, R0, 0x7c, P0 ;  /* 0x0000007c00007807 */ /* 0x000fd20000000000 */
.L_x_23405:
[----:B------:R-:W-:Y:S05]  /*5e90*/  BSYNC B0 ;  /* 0x0000000000007941 */ /* 0x000fea0003800000 */
.L_x_23403:
[----:B------:R-:W-:-:S04]  /*5ea0*/  LOP3.LUT R2, R3, 0x80000000, RZ, 0xc0, !PT ;  /* 0x8000000003027812 */ /* 0x000fc800078ec0ff */
[----:B------:R-:W-:-:S04]  /*5eb0*/  SHF.R.U32.HI R3, RZ, 0x18, R2 ;  /* 0x00000018ff037819 */ /* 0x000fc80000011602 */
[----:B------:R-:W-:-:S05]  /*5ec0*/  LOP3.LUT R3, R0, R3, RZ, 0xfc, !PT ;  /* 0x0000000300037212 */ /* 0x000fca00078efcff */
[----:B------:R0:W-:Y:S01]  /*5ed0*/  STG.E.U8 desc[UR36][R16.64], R3 ;  /* 0x0000000310007986 */ /* 0x0001e2000c101124 */
[----:B------:R-:W-:Y:S05]  /*5ee0*/  BRA `(.L_x_23389) ;  /* 0x0000000400b07947 */ /* 0x000fea0003800000 */
.L_x_23399:
[----:B-1----:R0:W-:Y:S01]  /*5ef0*/  STG.E.U16 desc[UR36][R16.64], R3 ;  /* 0x0000000310007986 */ /* 0x0021e2000c101524 */
[----:B------:R-:W-:Y:S05]  /*5f00*/  BRA `(.L_x_23389) ;  /* 0x0000000400a87947 */ /* 0x000fea0003800000 */
.L_x_23396:
        /* <DEDUP_REMOVED lines=12> */
.L_x_23408:
        /* <DEDUP_REMOVED lines=17> */
.L_x_23411:
[----:B------:R-:W-:-:S04]  /*60e0*/  LOP3.LUT R2, R3, 0x80000000, RZ, 0xc0, !PT ;  /* 0x8000000003027812 */ /* 0x000fc800078ec0ff */
[----:B------:R-:W-:-:S04]  /*60f0*/  SHF.R.U32.HI R3, RZ, 0x18, R2 ;  /* 0x00000018ff037819 */ /* 0x000fc80000011602 */
[----:B------:R-:W-:-:S04]  /*6100*/  LOP3.LUT R0, R0, R3, RZ, 0xfc, !PT ;  /* 0x0000000300007212 */ /* 0x000fc800078efcff */
[----:B------:R-:W-:-:S07]  /*6110*/  PRMT R8, R0, 0x7610, R8 ;  /* 0x0000761000087816 */ /* 0x000fce0000000008 */
.L_x_23410:
[----:B------:R-:W-:Y:S05]  /*6120*/  BSYNC B0 ;  /* 0x0000000000007941 */ /* 0x000fea0003800000 */
.L_x_23409:
[----:B------:R3:W-:Y:S01]  /*6130*/  STG.E.U8 desc[UR36][R16.64], R8 ;  /* 0x0000000810007986 */ /* 0x0007e2000c101124 */
[----:B------:R-:W-:Y:S05]  /*6140*/  BRA `(.L_x_23389) ;  /* 0x0000000400187947 */ /* 0x000fea0003800000 */
.L_x_23407:
        /* <DEDUP_REMOVED lines=17> */
.L_x_23414:
[----:B------:R-:W-:-:S04]  /*6260*/  LOP3.LUT R2, R3, 0x80000000, RZ, 0xc0, !PT ;  /* 0x8000000003027812 */ /* 0x000fc800078ec0ff */
[----:B------:R-:W-:-:S04]  /*6270*/  SHF.R.U32.HI R3, RZ, 0x18, R2 ;  /* 0x00000018ff037819 */ /* 0x000fc80000011602 */
[----:B------:R-:W-:-:S04]  /*6280*/  LOP3.LUT R0, R0, R3, RZ, 0xfc, !PT ;  /* 0x0000000300007212 */ /* 0x000fc800078efcff */
[----:B------:R-:W-:-:S07]  /*6290*/  PRMT R8, R0, 0x7610, R8 ;  /* 0x0000761000087816 */ /* 0x000fce0000000008 */
.L_x_23413:
[----:B------:R-:W-:Y:S05]  /*62a0*/  BSYNC B0 ;  /* 0x0000000000007941 */ /* 0x000fea0003800000 */
.L_x_23412:
[----:B------:R0:W-:Y:S01]  /*62b0*/  STG.E.U8 desc[UR36][R16.64], R8 ;  /* 0x0000000810007986 */ /* 0x0001e2000c101124 */
[----:B------:R-:W-:Y:S05]  /*62c0*/  BRA `(.L_x_23389) ;  /* 0x0000000000b87947 */ /* 0x000fea0003800000 */
.L_x_23406:
        /* <DEDUP_REMOVED lines=22> */
.L_x_23388:
        /* <DEDUP_REMOVED lines=16> */
.L_x_23417:
[----:B------:R-:W-:Y:S05]  /*6530*/  BRA `(.L_x_23389) ;  /* 0x00000000001c7947 */ /* 0x000fea0003800000 */
.L_x_23416:
[----:B-1----:R-:W-:-:S06]  /*6540*/  IMAD.U32 R3, R3, 0x10000, RZ ;  /* 0x0001000003037824 */ /* 0x002fcc00078e00ff */
[----:B------:R-:W0:Y:S02]  /*6550*/  F2I.U64.TRUNC R2, R3 ;  /* 0x0000000300027311 */ /* 0x000e24000020d800 */
[----:B0-----:R2:W-:Y:S01]  /*6560*/  STG.E.64 desc[UR36][R16.64], R2 ;  /* 0x0000000210007986 */ /* 0x0015e2000c101b24 */
[----:B------:R-:W-:Y:S05]  /*6570*/  BRA `(.L_x_23389) ;  /* 0x00000000000c7947 */ /* 0x000fea0003800000 */
.L_x_23415:
[----:B-1----:R-:W-:-:S06]  /*6580*/  IMAD.U32 R3, R3, 0x10000, RZ ;  /* 0x0001000003037824 */ /* 0x002fcc00078e00ff */
[----:B------:R-:W0:Y:S02]  /*6590*/  F2I.FTZ.U32.TRUNC.NTZ R3, R3 ;  /* 0x0000000300037305 */ /* 0x000e24000021f000 */
[----:B0-----:R0:W-:Y:S02]  /*65a0*/  STG.E desc[UR36][R16.64], R3 ;  /* 0x0000000310007986 */ /* 0x0011e4000c101924 */
.L_x_23389:
[----:B------:R-:W-:-:S07]  /*65b0*/  VIADD R19, R19, 0x80 ;  /* 0x0000008013137836 */ /* 0x000fce0000000000 */
.L_x_23349:
[----:B------:R-:W-:Y:S05]  /*65c0*/  BSYNC B6 ;  /* 0x0000000000067941 */ /* 0x000fea0003800000 */
.L_x_23348:
        /* <DEDUP_REMOVED lines=307> */
.L_x_23420:
        /* <DEDUP_REMOVED lines=22> */
.L_x_23424:
[----:B------:R-:W2:Y:S02]  /*7a60*/  LDG.E.U8 R2, desc[UR36][R2.64] ;  /* 0x0000002402027981 */ /* 0x000ea4000c1e1100 */
[----:B--2---:R-:W-:-:S04]  /*7a70*/  I2FP.F32.U32 R0, R2 ;  /* 0x0000000200007245 */ /* 0x004fc80000201000 */
[----:B------:R-:W-:Y:S01]  /*7a80*/  F2FP.BF16.F32.PACK_AB R0, RZ, R0 ;  /* 0x00000000ff00723e */ /* 0x000fe200000010ff */
[----:B------:R-:W-:Y:S06]  /*7a90*/  BRA `(.L_x_23426) ;  /* 0x0000000c00907947 */ /* 0x000fec0003800000 */
.L_x_23423:
        /* <DEDUP_REMOVED lines=10> */
.L_x_23428:
[----:B------:R-:W2:Y:S02]  /*7b40*/  LDG.E R2, desc[UR36][R2.64] ;  /* 0x0000002402027981 */ /* 0x000ea4000c1e1900 */
[----:B--2---:R-:W-:-:S04]  /*7b50*/  I2FP.F32.S32 R0, R2 ;  /* 0x0000000200007245 */ /* 0x004fc80000201400 */
[----:B------:R-:W-:Y:S01]  /*7b60*/  F2FP.BF16.F32.PACK_AB R0, RZ, R0 ;  /* 0x00000000ff00723e */ /* 0x000fe200000010ff */
[----:B------:R-:W-:Y:S06]  /*7b70*/  BRA `(.L_x_23426) ;  /* 0x0000000c00587947 */ /* 0x000fec0003800000 */
.L_x_23427:
[----:B------:R-:W2:Y:S02]  /*7b80*/  LDG.E.U16 R2, desc[UR36][R2.64] ;  /* 0x0000002402027981 */ /* 0x000ea4000c1e1500 */
[----:B--2---:R-:W0:Y:S02]  /*7b90*/  I2F.S16 R0, R2 ;  /* 0x0000000200007306 */ /* 0x004e240000101400 */
[----:B0-----:R-:W-:Y:S01]  /*7ba0*/  F2FP.BF16.F32.PACK_AB R0, RZ, R0 ;  /* 0x00000000ff00723e */ /* 0x001fe200000010ff */
[----:B------:R-:W-:Y:S06]  /*7bb0*/  BRA `(.L_x_23426) ;  /* 0x0000000c00487947 */ /* 0x000fec0003800000 */
.L_x_23422:
        /* <DEDUP_REMOVED lines=9> */
.L_x_23430:
[----:B------:R-:W2:Y:S02]  /*7c50*/  LDG.E.U16 R0, desc[UR36][R2.64] ;  /* 0x0000002402007981 */ /* 0x000ea4000c1e1500 */
[----:B--2---:R-:W-:-:S05]  /*7c60*/  HADD2.F32 R0, -RZ, R0.H0_H0 ;  /* 0x20000000ff007230 */ /* 0x004fca0000004100 */
[----:B------:R-:W-:Y:S01]  /*7c70*/  F2FP.BF16.F32.PACK_AB R0, RZ, R0 ;  /* 0x00000000ff00723e */ /* 0x000fe200000010ff */
[----:B------:R-:W-:Y:S06]  /*7c80*/  BRA `(.L_x_23426) ;  /* 0x0000000c00147947 */ /* 0x000fec0003800000 */
.L_x_23429:
        /* <DEDUP_REMOVED lines=9> */
.L_x_23432:
[----:B------:R-:W2:Y:S02]  /*7d20*/  LDG.E.U16 R2, desc[UR36][R2.64] ;  /* 0x0000002402027981 */ /* 0x000ea4000c1e1500 */
[----:B--2---:R-:W-:-:S05]  /*7d30*/  HADD2.F32 R0, -RZ, R2.H0_H0 ;  /* 0x20000002ff007230 */ /* 0x004fca0000004100 */
[----:B------:R-:W-:Y:S01]  /*7d40*/  F2FP.BF16.F32.PACK_AB R0, RZ, R0 ;  /* 0x00000000ff00723e */ /* 0x000fe200000010ff */
[----:B------:R-:W-:Y:S06]  /*7d50*/  BRA `(.L_x_23426) ;  /* 0x0000000800e07947 */ /* 0x000fec0003800000 */
.L_x_23431:
        /* <DEDUP_REMOVED lines=8> */
.L_x_23421:
        /* <DEDUP_REMOVED lines=13> */
.L_x_23435:
        /* <DEDUP_REMOVED lines=8> */
.L_x_23434:
        /* <DEDUP_REMOVED lines=28> */
.L_x_23437:
        /* <DEDUP_REMOVED lines=15> */
.L_x_23436:
[----:B------:R0:W5:Y:S01]  /*81e0*/  LDG.E.U16 R0, desc[UR36][R2.64] ;  /* 0x0000002402007981 */ /* 0x000162000c1e1500 */
[----:B------:R-:W-:Y:S05]  /*81f0*/  BRA `(.L_x_23426) ;  /* 0x0000000400b87947 */ /* 0x000fea0003800000 */
.L_x_23433:
        /* <DEDUP_REMOVED lines=12> */
.L_x_23440:
        /* <DEDUP_REMOVED lines=21> */
.L_x_23444:
[----:B------:R-:W-:Y:S05]  /*8410*/  BSYNC B1 ;  /* 0x0000000000017941 */ /* 0x000fea0003800000 */
.L_x_23443:
[----:B------:R-:W-:Y:S01]  /*8420*/  LEA R3, R0, 0x3b800000, 0x17 ;  /* 0x3b80000000037811 */ /* 0x000fe200078eb8ff */
[----:B------:R-:W-:-:S05]  /*8430*/  IMAD.SHL.U32 R0, R2, 0x100000, RZ ;  /* 0x0010000002007824 */ /* 0x000fca00078e00ff */
[----:B------:R-:W-:-:S07]  /*8440*/  LOP3.LUT R0, R3, R0, R4, 0xfe, !PT ;  /* 0x0000000003007212 */ /* 0x000fce00078efe04 */
.L_x_23442:
[----:B------:R-:W-:Y:S05]  /*8450*/  BSYNC B0 ;  /* 0x0000000000007941 */ /* 0x000fea0003800000 */
.L_x_23441:
[----:B------:R-:W-:Y:S01]  /*8460*/  F2FP.BF16.F32.PACK_AB R0, RZ, R0 ;  /* 0x00000000ff00723e */ /* 0x000fe200000010ff */
[----:B------:R-:W-:Y:S06]  /*8470*/  BRA `(.L_x_23426) ;  /* 0x0000000400187947 */ /* 0x000fec0003800000 */
.L_x_23439:
        /* <DEDUP_REMOVED lines=21> */
.L_x_23448:
[----:B------:R-:W-:Y:S05]  /*85d0*/  BSYNC B1 ;  /* 0x0000000000017941 */ /* 0x000fea0003800000 */
.L_x_23447:
[----:B------:R-:W-:Y:S01]  /*85e0*/  LEA R3, R0, 0x37800000, 0x17 ;  /* 0x3780000000037811 */ /* 0x000fe200078eb8ff */
[----:B------:R-:W-:-:S05]  /*85f0*/  IMAD.SHL.U32 R0, R2, 0x200000, RZ ;  /* 0x0020000002007824 */ /* 0x000fca00078e00ff */
[----:B------:R-:W-:-:S07]  /*8600*/  LOP3.LUT R0, R3, R0, R4, 0xfe, !PT ;  /* 0x0000000003007212 */ /* 0x000fce00078efe04 */
.L_x_23446:
[----:B------:R-:W-:Y:S05]  /*8610*/  BSYNC B0 ;  /* 0x0000000000007941 */ /* 0x000fea0003800000 */
.L_x_23445:
[----:B------:R-:W-:Y:S01]  /*8620*/  F2FP.BF16.F32.PACK_AB R0, RZ, R0 ;  /* 0x00000000ff00723e */ /* 0x000fe200000010ff */
[----:B------:R-:W-:Y:S06]  /*8630*/  BRA `(.L_x_23426) ;  /* 0x0000000000a87947 */ /* 0x000fec0003800000 */
.L_x_23438:
        /* <DEDUP_REMOVED lines=14> */
.L_x_23452:
[----:B------:R-:W-:Y:S05]  /*8720*/  BSYNC B0 ;  /* 0x0000000000007941 */ /* 0x000fea0003800000 */
.L_x_23451:
[----:B------:R-:W-:Y:S01]  /*8730*/  F2FP.BF16.F32.PACK_AB R0, RZ, R0 ;  /* 0x00000000ff00723e */ /* 0x000fe200000010ff */
[----:B------:R-:W-:Y:S06]  /*8740*/  BRA `(.L_x_23426) ;  /* 0x0000000000647947 */ /* 0x000fec0003800000 */
.L_x_23425:
        /* <DEDUP_REMOVED lines=16> */
.L_x_23453:
[----:B------:R-:W-:Y:S01]  /*8850*/  PRMT R0, RZ, 0x7610, R0 ;  /* 0x00007610ff007816 */ /* 0x000fe20000000000 */
[----:B------:R-:W-:Y:S06]  /*8860*/  BRA `(.L_x_23426) ;  /* 0x00000000001c7947 */ /* 0x000fec0003800000 */
.L_x_23450:
[----:B------:R-:W2:Y:S02]  /*8870*/  LDG.E.64 R2, desc[UR36][R2.64] ;  /* 0x0000002402027981 */ /* 0x000ea4000c1e1b00 */
[----:B--2---:R-:W0:Y:S02]  /*8880*/  I2F.U64 R0, R2 ;  /* 0x0000000200007312 */ /* 0x004e240000301000 */
[----:B0-----:R-:W-:Y:S01]  /*8890*/  F2FP.BF16.F32.PACK_AB R0, RZ, R0 ;  /* 0x00000000ff00723e */ /* 0x001fe200000010ff */
[----:B------:R-:W-:Y:S06]  /*88a0*/  BRA `(.L_x_23426) ;  /* 0x00000000000c7947 */ /* 0x000fec0003800000 */
.L_x_23449:
[----:B------:R-:W2:Y:S02]  /*88b0*/  LDG.E R2, desc[UR36][R2.64] ;  /* 0x0000002402027981 */ /* 0x000ea4000c1e1900 */
[----:B--2---:R-:W-:-:S04]  /*88c0*/  I2FP.F32.U32 R0, R2 ;  /* 0x0000000200007245 */ /* 0x004fc80000201000 */
[----:B------:R-:W-:-:S07]  /*88d0*/  F2FP.BF16.F32.PACK_AB R0, RZ, R0 ;  /* 0x00000000ff00723e */ /* 0x000fce00000010ff */
.L_x_23426:
        /* <DEDUP_REMOVED lines=19> */
.L_x_23457:
[----:B-1----:R-:W-:-:S06]  /*8a10*/  IMAD.U32 R3, R3, 0x10000, RZ ;  /* 0x0001000003037824 */ /* 0x002fcc00078e00ff */
[----:B------:R-:W0:Y:S02]  /*8a20*/  F2I.S64.TRUNC R2, R3 ;  /* 0x0000000300027311 */ /* 0x000e24000020d900 */
[----:B0-----:R3:W-:Y:S01]  /*8a30*/  STG.E.U8 desc[UR36][R16.64], R2 ;  /* 0x0000000210007986 */ /* 0x0017e2000c101124 */
[----:B------:R-:W-:Y:S05]  /*8a40*/  BRA `(.L_x_23459) ;  /* 0x0000000c00847947 */ /* 0x000fea0003800000 */
.L_x_23456:
        /* <DEDUP_REMOVED lines=10> */
.L_x_23461:
[----:B-1----:R-:W-:-:S06]  /*8af0*/  IMAD.U32 R3, R3, 0x10000, RZ ;  /* 0x0001000003037824 */ /* 0x002fcc00078e00ff */
[----:B------:R-:W0:Y:S02]  /*8b00*/  F2I.FTZ.TRUNC.NTZ R3, R3 ;  /* 0x0000000300037305 */ /* 0x000e24000021f100 */
[----:B0-----:R2:W-:Y:S01]  /*8b10*/  STG.E desc[UR36][R16.64], R3 ;  /* 0x0000000310007986 */ /* 0x0015e2000c101924 */
[----:B------:R-:W-:Y:S05]  /*8b20*/  BRA `(.L_x_23459) ;  /* 0x0000000c004c7947 */ /* 0x000fea0003800000 */
.L_x_23460:
[----:B-1----:R-:W-:-:S06]  /*8b30*/  IMAD.U32 R3, R3, 0x10000, RZ ;  /* 0x0001000003037824 */ /* 0x002fcc00078e00ff */
[----:B------:R-:W0:Y:S02]  /*8b40*/  F2I.FTZ.TRUNC.NTZ R3, R3 ;  /* 0x0000000300037305 */ /* 0x000e24000021f100 */
[----:B0-----:R0:W-:Y:S01]  /*8b50*/  STG.E.U16 desc[UR36][R16.64], R3 ;  /* 0x0000000310007986 */ /* 0x0011e2000c101524 */
[----:B------:R-:W-:Y:S05]  /*8b60*/  BRA `(.L_x_23459) ;  /* 0x0000000c003c7947 */ /* 0x000fea0003800000 */
.L_x_23455:
        /* <DEDUP_REMOVED lines=9> */
.L_x_23463:
[----:B-1----:R-:W-:-:S05]  /*8c00*/  IMAD.U32 R0, R3, 0x10000, RZ ;  /* 0x0001000003007824 */ /* 0x002fca00078e00ff */
[----:B------:R-:W-:-:S05]  /*8c10*/  F2FP.F16.F32.PACK_AB R0, RZ, R0 ;  /* 0x00000000ff00723e */ /* 0x000fca00000000ff */
[----:B------:R0:W-:Y:S01]  /*8c20*/  STG.E.U16 desc[UR36][R16.64], R0 ;  /* 0x0000000010007986 */ /* 0x0001e2000c101524 */
[----:B------:R-:W-:Y:S05]  /*8c30*/  BRA `(.L_x_23459) ;  /* 0x0000000c00087947 */ /* 0x000fea0003800000 */
.L_x_23462:
        /* <DEDUP_REMOVED lines=10> */
.L_x_23465:
[----:B-1----:R-:W-:-:S05]  /*8ce0*/  IMAD.U32 R3, R3, 0x10000, RZ ;  /* 0x0001000003037824 */ /* 0x002fca00078e00ff */
[----:B------:R-:W-:-:S04]  /*8cf0*/  F2FP.F16.F32.PACK_AB R3, RZ, R3 ;  /* 0x00000003ff03723e */ /* 0x000fc800000000ff */
[----:B------:R-:W-:-:S05]  /*8d00*/  PRMT R3, R3, 0x5410, RZ ;  /* 0x0000541003037816 */ /* 0x000fca00000000ff */
[----:B------:R0:W-:Y:S01]  /*8d10*/  STG.E desc[UR36][R16.64], R3 ;  /* 0x0000000310007986 */ /* 0x0001e2000c101924 */
[----:B------:R-:W-:Y:S05]  /*8d20*/  BRA `(.L_x_23459) ;  /* 0x0000000800cc7947 */ /* 0x000fea0003800000 */
.L_x_23464:
[----:B-1----:R-:W-:-:S04]  /*8d30*/  IMAD.U32 R2, R3, 0x10000, RZ ;  /* 0x0001000003027824 */ /* 0x002fc800078e00ff */
[----:B------:R-:W-:-:S06]  /*8d40*/  FMUL.FTZ R2, R2, 1 ;  /* 0x3f80000002027820 */ /* 0x000fcc0000410000 */
[----:B------:R-:W0:Y:S02]  /*8d50*/  F2F.F64.F32 R2, R2 ;  /* 0x0000000200027310 */ /* 0x000e240000201800 */
[----:B0-----:R0:W-:Y:S01]  /*8d60*/  STG.E.64 desc[UR36][R16.64], R2 ;  /* 0x0000000210007986 */ /* 0x0011e2000c101b24 */
[----:B------:R-:W-:Y:S05]  /*8d70*/  BRA `(.L_x_23459) ;  /* 0x0000000800b87947 */ /* 0x000fea0003800000 */
.L_x_23454:
        /* <DEDUP_REMOVED lines=13> */
.L_x_23468:
[----:B-1----:R-:W-:Y:S01]  /*8e50*/  IMAD.U32 R3, R3, 0x10000, RZ ;  /* 0x0001000003037824 */ /* 0x002fe200078e00ff */
[----:B------:R-:W-:-:S03]  /*8e60*/  CS2R R6, SRZ ;  /* 0x0000000000067805 */ /* 0x000fc6000001ff00 */
[----:B------:R-:W-:-:S04]  /*8e70*/  FMUL.FTZ R3, R3, 1 ;  /* 0x3f80000003037820 */ /* 0x000fc80000410000 */
[----:B------:R-:W0:Y:S02]  /*8e80*/  F2F.F64.F32 R4, R3 ;  /* 0x0000000300047310 */ /* 0x000e240000201800 */
[----:B0-----:R0:W-:Y:S01]  /*8e90*/  STG.E.128 desc[UR36][R16.64], R4 ;  /* 0x0000000410007986 */ /* 0x0011e2000c101d24 */
[----:B------:R-:W-:Y:S05]  /*8ea0*/  BRA `(.L_x_23459) ;  /* 0x00000008006c7947 */ /* 0x000fea0003800000 */
.L_x_23467:
        /* <DEDUP_REMOVED lines=21> */
.L_x_23472:
[----:B------:R-:W-:Y:S05]  /*9000*/  BSYNC B0 ;  /* 0x0000000000007941 */ /* 0x000fea0003800000 */
.L_x_23471:
[----:B------:R-:W-:-:S05]  /*9010*/  LOP3.LUT R3, R0, R3, RZ, 0xfc, !PT ;  /* 0x0000000300037212 */ /* 0x000fca00078efcff */
[----:B------:R0:W-:Y:S01]  /*9020*/  STG.E.U8 desc[UR36][R16.64], R3 ;  /* 0x0000000310007986 */ /* 0x0001e2000c101124 */
[----:B------:R-:W-:Y:S05]  /*9030*/  BRA `(.L_x_23459) ;  /* 0x0000000800087947 */ /* 0x000fea0003800000 */
.L_x_23470:
        /* <DEDUP_REMOVED lines=13> */
.L_x_23474:
[----:B------:R-:W-:Y:S01]  /*9110*/  IMAD.MOV.U32 R0, RZ, RZ, 0x7f ;  /* 0x0000007fff007424 */ /* 0x000fe200078e00ff */
[----:B------:R-:W-:-:S04]  /*9120*/  ISETP.GT.U32.AND P0, PT, R2, 0x7f800000, PT ;  /* 0x7f8000000200780c */ /* 0x000fc80003f04070 */
[----:B------:R-:W-:-:S09]  /*9130*/  SEL R0, R0, 0x7c, P0 ;  /* 0x0000007c00007807 */ /* 0x000fd20000000000 */
.L_x_23475:
[----:B------:R-:W-:Y:S05]  /*9140*/  BSYNC B0 ;  /* 0x0000000000007941 */ /* 0x000fea0003800000 */
.L_x_23473:
[----:B------:R-:W-:-:S04]  /*9150*/  LOP3.LUT R2, R3, 0x80000000, RZ, 0xc0, !PT ;  /* 0x8000000003027812 */ /* 0x000fc800078ec0ff */
[----:B------:R-:W-:-:S04]  /*9160*/  SHF.R.U32.HI R3, RZ, 0x18, R2 ;  /* 0x00000018ff037819 */ /* 0x000fc80000011602 */
[----:B------:R-:W-:-:S05]  /*9170*/  LOP3.LUT R3, R0, R3, RZ, 0xfc, !PT ;  /* 0x0000000300037212 */ /* 0x000fca00078efcff */
[----:B------:R0:W-:Y:S01]  /*9180*/  STG.E.U8 desc[UR36][R16.64], R3 ;  /* 0x0000000310007986 */ /* 0x0001e2000c101124 */
[----:B------:R-:W-:Y:S05]  /*9190*/  BRA `(.L_x_23459) ;  /* 0x0000000400b07947 */ /* 0x000fea0003800000 */
.L_x_23469:
[----:B-1----:R0:W-:Y:S01]  /*91a0*/  STG.E.U16 desc[UR36][R16.64], R3 ;  /* 0x0000000310007986 */ /* 0x0021e2000c101524 */
[----:B------:R-:W-:Y:S05]  /*91b0*/  BRA `(.L_x_23459) ;  /* 0x0000000400a87947 */ /* 0x000fea0003800000 */
.L_x_23466:
        /* <DEDUP_REMOVED lines=12> */
.L_x_23478:
        /* <DEDUP_REMOVED lines=17> */
.L_x_23481:
[----:B------:R-:W-:-:S04]  /*9390*/  LOP3.LUT R2, R3, 0x80000000, RZ, 0xc0, !PT ;  /* 0x8000000003027812 */ /* 0x000fc800078ec0ff */
[----:B------:R-:W-:-:S04]  /*93a0*/  SHF.R.U32.HI R3, RZ, 0x18, R2 ;  /* 0x00000018ff037819 */ /* 0x000fc80000011602 */
[----:B------:R-:W-:-:S04]  /*93b0*/  LOP3.LUT R0, R0, R3, RZ, 0xfc, !PT ;  /* 0x0000000300007212 */ /* 0x000fc800078efcff */
[----:B------:R-:W-:-:S07]  /*93c0*/  PRMT R8, R0, 0x7610, R8 ;  /* 0x0000761000087816 */ /* 0x000fce0000000008 */
.L_x_23480:
[----:B------:R-:W-:Y:S05]  /*93d0*/  BSYNC B0 ;  /* 0x0000000000007941 */ /* 0x000fea0003800000 */
.L_x_23479:
[----:B------:R0:W-:Y:S01]  /*93e0*/  STG.E.U8 desc[UR36][R16.64], R8 ;  /* 0x0000000810007986 */ /* 0x0001e2000c101124 */
[----:B------:R-:W-:Y:S05]  /*93f0*/  BRA `(.L_x_23459) ;  /* 0x0000000400187947 */ /* 0x000fea0003800000 */
.L_x_23477:
        /* <DEDUP_REMOVED lines=17> */
.L_x_23484:
[----:B------:R-:W-:-:S04]  /*9510*/  LOP3.LUT R2, R3, 0x80000000, RZ, 0xc0, !PT ;  /* 0x8000000003027812 */ /* 0x000fc800078ec0ff */
[----:B------:R-:W-:-:S04]  /*9520*/  SHF.R.U32.HI R3, RZ, 0x18, R2 ;  /* 0x00000018ff037819 */ /* 0x000fc80000011602 */
[----:B------:R-:W-:-:S04]  /*9530*/  LOP3.LUT R0, R0, R3, RZ, 0xfc, !PT ;  /* 0x0000000300007212 */ /* 0x000fc800078efcff */
[----:B------:R-:W-:-:S07]  /*9540*/  PRMT R8, R0, 0x7610, R8 ;  /* 0x0000761000087816 */ /* 0x000fce0000000008 */
.L_x_23483:
[----:B------:R-:W-:Y:S05]  /*9550*/  BSYNC B0 ;  /* 0x0000000000007941 */ /* 0x000fea0003800000 */
.L_x_23482:
[----:B------:R0:W-:Y:S01]  /*9560*/  STG.E.U8 desc[UR36][R16.64], R8 ;  /* 0x0000000810007986 */ /* 0x0001e2000c101124 */
[----:B------:R-:W-:Y:S05]  /*9570*/  BRA `(.L_x_23459) ;  /* 0x0000000000b87947 */ /* 0x000fea0003800000 */
.L_x_23476:
        /* <DEDUP_REMOVED lines=22> */
.L_x_23458:
        /* <DEDUP_REMOVED lines=16> */
.L_x_23487:
[----:B------:R-:W-:Y:S05]  /*97e0*/  BRA `(.L_x_23459) ;  /* 0x00000000001c7947 */ /* 0x000fea0003800000 */
.L_x_23486:
[----:B-1----:R-:W-:-:S06]  /*97f0*/  IMAD.U32 R3, R3, 0x10000, RZ ;  /* 0x0001000003037824 */ /* 0x002fcc00078e00ff */
[----:B------:R-:W0:Y:S02]  /*9800*/  F2I.U64.TRUNC R2, R3 ;  /* 0x0000000300027311 */ /* 0x000e24000020d800 */
[----:B0-----:R0:W-:Y:S01]  /*9810*/  STG.E.64 desc[UR36][R16.64], R2 ;  /* 0x0000000210007986 */ /* 0x0011e2000c101b24 */
[----:B------:R-:W-:Y:S05]  /*9820*/  BRA `(.L_x_23459) ;  /* 0x00000000000c7947 */ /* 0x000fea0003800000 */
.L_x_23485:
[----:B-1----:R-:W-:-:S06]  /*9830*/  IMAD.U32 R3, R3, 0x10000, RZ ;  /* 0x0001000003037824 */ /* 0x002fcc00078e00ff */
[----:B------:R-:W0:Y:S02]  /*9840*/  F2I.FTZ.U32.TRUNC.NTZ R3, R3 ;  /* 0x0000000300037305 */ /* 0x000e24000021f000 */
[----:B0-----:R0:W-:Y:S02]  /*9850*/  STG.E desc[UR36][R16.64], R3 ;  /* 0x0000000310007986 */ /* 0x0011e4000c101924 */
.L_x_23459:
[----:B------:R-:W-:-:S07]  /*9860*/  VIADD R19, R19, 0x80 ;  /* 0x0000008013137836 */ /* 0x000fce0000000000 */
.L_x_23419:
[----:B------:R-:W-:Y:S05]  /*9870*/  BSYNC B6 ;  /* 0x0000000000067941 */ /* 0x000fea0003800000 */
.L_x_23418:
        /* <DEDUP_REMOVED lines=306> */
.L_x_23488:
        /* <DEDUP_REMOVED lines=22> */
.L_x_23492:
[----:B------:R-:W2:Y:S02]  /*ad00*/  LDG.E.U8 R2, desc[UR36][R2.64] ;  /* 0x0000002402027981 */ /* 0x000ea4000c1e1100 */
[----:B--2---:R-:W-:-:S04]  /*ad10*/  I2FP.F32.U32 R0, R2 ;  /* 0x0000000200007245 */ /* 0x004fc80000201000 */
[----:B------:R-:W-:Y:S01]  /*ad20*/  F2FP.BF16.F32.PACK_AB R0, RZ, R0 ;  /* 0x00000000ff00723e */ /* 0x000fe200000010ff */
[----:B------:R-:W-:Y:S06]  /*ad30*/  BRA `(.L_x_23494) ;  /* 0x0000000c00907947 */ /* 0x000fec0003800000 */
.L_x_23491:
        /* <DEDUP_REMOVED lines=10> */
.L_x_23496:
[----:B------:R-:W2:Y:S02]  /*ade0*/  LDG.E R2, desc[UR36][R2.64] ;  /* 0x0000002402027981 */ /* 0x000ea4000c1e1900 */
[----:B--2---:R-:W-:-:S04]  /*adf0*/  I2FP.F32.S32 R0, R2 ;  /* 0x0000000200007245 */ /* 0x004fc80000201400 */
[----:B------:R-:W-:Y:S01]  /*ae00*/  F2FP.BF16.F32.PACK_AB R0, RZ, R0 ;  /* 0x00000000ff00723e */ /* 0x000fe200000010ff */
[----:B------:R-:W-:Y:S06]  /*ae10*/  BRA `(.L_x_23494) ;  /* 0x0000000c00587947 */ /* 0x000fec0003800000 */
.L_x_23495:
[----:B------:R-:W2:Y:S02]  /*ae20*/  LDG.E.U16 R2, desc[UR36][R2.64] ;  /* 0x0000002402027981 */ /* 0x000ea4000c1e1500 */
[----:B--2---:R-:W0:Y:S02]  /*ae30*/  I2F.S16 R0, R2 ;  /* 0x0000000200007306 */ /* 0x004e240000101400 */
[----:B0-----:R-:W-:Y:S01]  /*ae40*/  F2FP.BF16.F32.PACK_AB R0, RZ, R0 ;  /* 0x00000000ff00723e */ /* 0x001fe200000010ff */
[----:B------:R-:W-:Y:S06]  /*ae50*/  BRA `(.L_x_23494) ;  /* 0x0000000c00487947 */ /* 0x000fec0003800000 */
.L_x_23490:
        /* <DEDUP_REMOVED lines=9> */
.L_x_23498:
[----:B------:R-:W2:Y:S02]  /*aef0*/  LDG.E.U16 R0, desc[UR36][R2.64] ;  /* 0x0000002402007981 */ /* 0x000ea4000c1e1500 */
[----:B--2---:R-:W-:-:S05]  /*af00*/  HADD2.F32 R0, -RZ, R0.H0_H0 ;  /* 0x20000000ff007230 */ /* 0x004fca0000004100 */
[----:B------:R-:W-:Y:S01]  /*af10*/  F2FP.BF16.F32.PACK_AB R0, RZ, R0 ;  /* 0x00000000ff00723e */ /* 0x000fe200000010ff */
[----:B------:R-:W-:Y:S06]  /*af20*/  BRA `(.L_x_23494) ;  /* 0x0000000c00147947 */ /* 0x000fec0003800000 */
.L_x_23497:
        /* <DEDUP_REMOVED lines=9> */
.L_x_23500:
[----:B------:R-:W2:Y:S02]  /*afc0*/  LDG.E.U16 R2, desc[UR36][R2.64] ;  /* 0x0000002402027981 */ /* 0x000ea4000c1e1500 */
[----:B--2---:R-:W-:-:S05]  /*afd0*/  HADD2.F32 R0, -RZ, R2.H0_H0 ;  /* 0x20000002ff007230 */ /* 0x004fca0000004100 */
[----:B------:R-:W-:Y:S01]  /*afe0*/  F2FP.BF16.F32.PACK_AB R0, RZ, R0 ;  /* 0x00000000ff00723e */ /* 0x000fe200000010ff */
[----:B------:R-:W-:Y:S06]  /*aff0*/  BRA `(.L_x_23494) ;  /* 0x0000000800e07947 */ /* 0x000fec0003800000 */
.L_x_23499:
        /* <DEDUP_REMOVED lines=8> */
.L_x_23489:
        /* <DEDUP_REMOVED lines=13> */
.L_x_23503:
        /* <DEDUP_REMOVED lines=8> */
.L_x_23502:
        /* <DEDUP_REMOVED lines=28> */
.L_x_23505:
        /* <DEDUP_REMOVED lines=15> */
.L_x_23504:
[----:B------:R0:W5:Y:S01]  /*b480*/  LDG.E.U16 R0, desc[UR36][R2.64] ;  /* 0x0000002402007981 */ /* 0x000162000c1e1500 */
[----:B------:R-:W-:Y:S05]  /*b490*/  BRA `(.L_x_23494) ;  /* 0x0000000400b87947 */ /* 0x000fea0003800000 */
.L_x_23501:
        /* <DEDUP_REMOVED lines=12> */
.L_x_23508:
        /* <DEDUP_REMOVED lines=21> */
.L_x_23512:
[----:B------:R-:W-:Y:S05]  /*b6b0*/  BSYNC B1 ;  /* 0x0000000000017941 */ /* 0x000fea0003800000 */
.L_x_23511:
[----:B------:R-:W-:Y:S01]  /*b6c0*/  LEA R3, R0, 0x3b800000, 0x17 ;  /* 0x3b80000000037811 */ /* 0x000fe200078eb8ff */
[----:B------:R-:W-:-:S05]  /*b6d0*/  IMAD.SHL.U32 R0, R2, 0x100000, RZ ;  /* 0x0010000002007824 */ /* 0x000fca00078e00ff */
[----:B------:R-:W-:-:S07]  /*b6e0*/  LOP3.LUT R0, R3, R0, R4, 0xfe, !PT ;  /* 0x0000000003007212 */ /* 0x000fce00078efe04 */
.L_x_23510:
[----:B------:R-:W-:Y:S05]  /*b6f0*/  BSYNC B0 ;  /* 0x0000000000007941 */ /* 0x000fea0003800000 */
.L_x_23509:
[----:B------:R-:W-:Y:S01]  /*b700*/  F2FP.BF16.F32.PACK_AB R0, RZ, R0 ;  /* 0x00000000ff00723e */ /* 0x000fe200000010ff */
[----:B------:R-:W-:Y:S06]  /*b710*/  BRA `(.L_x_23494) ;  /* 0x0000000400187947 */ /* 0x000fec0003800000 */
.L_x_23507:
        /* <DEDUP_REMOVED lines=21> */
.L_x_23516:
[----:B------:R-:W-:Y:S05]  /*b870*/  BSYNC B1 ;  /* 0x0000000000017941 */ /* 0x000fea0003800000 */
.L_x_23515:
[----:B------:R-:W-:Y:S01]  /*b880*/  LEA R3, R0, 0x37800000, 0x17 ;  /* 0x3780000000037811 */ /* 0x000fe200078eb8ff */
[----:B------:R-:W-:-:S05]  /*b890*/  IMAD.SHL.U32 R0, R2, 0x200000, RZ ;  /* 0x0020000002007824 */ /* 0x000fca00078e00ff */
[----:B------:R-:W-:-:S07]  /*b8a0*/  LOP3.LUT R0, R3, R0, R4, 0xfe, !PT ;  /* 0x0000000003007212 */ /* 0x000fce00078efe04 */
.L_x_23514:
[----:B------:R-:W-:Y:S05]  /*b8b0*/  BSYNC B0 ;  /* 0x0000000000007941 */ /* 0x000fea0003800000 */
.L_x_23513:
[----:B------:R-:W-:Y:S01]  /*b8c0*/  F2FP.BF16.F32.PACK_AB R0, RZ, R0 ;  /* 0x00000000ff00723e */ /* 0x000fe200000010ff */
[----:B------:R-:W-:Y:S06]  /*b8d0*/  BRA `(.L_x_23494) ;  /* 0x0000000000a87947 */ /* 0x000fec0003800000 */
.L_x_23506:
        /* <DEDUP_REMOVED lines=14> */
.L_x_23520:
[----:B------:R-:W-:Y:S05]  /*b9c0*/  BSYNC B0 ;  /* 0x0000000000007941 */ /* 0x000fea0003800000 */
.L_x_23519:
[----:B------:R-:W-:Y:S01]  /*b9d0*/  F2FP.BF16.F32.PACK_AB R0, RZ, R0 ;  /* 0x00000000ff00723e */ /* 0x000fe200000010ff */
[----:B------:R-:W-:Y:S06]  /*b9e0*/  BRA `(.L_x_23494) ;  /* 0x0000000000647947 */ /* 0x000fec0003800000 */
.L_x_23493:
        /* <DEDUP_REMOVED lines=16> */
.L_x_23521:
[----:B------:R-:W-:Y:S01]  /*baf0*/  PRMT R0, RZ, 0x7610, R0 ;  /* 0x00007610ff007816 */ /* 0x000fe20000000000 */
[----:B------:R-:W-:Y:S06]  /*bb00*/  BRA `(.L_x_23494) ;  /* 0x00000000001c7947 */ /* 0x000fec0003800000 */
.L_x_23518:
[----:B------:R-:W2:Y:S02]  /*bb10*/  LDG.E.64 R2, desc[UR36][R2.64] ;  /* 0x0000002402027981 */ /* 0x000ea4000c1e1b00 */
[----:B--2---:R-:W0:Y:S02]  /*bb20*/  I2F.U64 R0, R2 ;  /* 0x0000000200007312 */ /* 0x004e240000301000 */
[----:B0-----:R-:W-:Y:S01]  /*bb30*/  F2FP.BF16.F32.PACK_AB R0, RZ, R0 ;  /* 0x00000000ff00723e */ /* 0x001fe200000010ff */
[----:B------:R-:W-:Y:S06]  /*bb40*/  BRA `(.L_x_23494) ;  /* 0x00000000000c7947 */ /* 0x000fec0003800000 */
.L_x_23517:
[----:B------:R-:W2:Y:S02]  /*bb50*/  LDG.E R2, desc[UR36][R2.64] ;  /* 0x0000002402027981 */ /* 0x000ea4000c1e1900 */
[----:B--2---:R-:W-:-:S04]  /*bb60*/  I2FP.F32.U32 R0, R2 ;  /* 0x0000000200007245 */ /* 0x004fc80000201000 */
[----:B------:R-:W-:-:S07]  /*bb70*/  F2FP.BF16.F32.PACK_AB R0, RZ, R0 ;  /* 0x00000000ff00723e */ /* 0x000fce00000010ff */
.L_x_23494:
        /* <DEDUP_REMOVED lines=19> */
.L_x_23525:
[----:B-1----:R-:W-:-:S06]  /*bcb0*/  IMAD.U32 R3, R3, 0x10000, RZ ;  /* 0x0001000003037824 */ /* 0x002fcc00078e00ff */
[----:B------:R-:W0:Y:S02]  /*bcc0*/  F2I.S64.TRUNC R2, R3 ;  /* 0x0000000300027311 */ /* 0x000e24000020d900 */
[----:B0-----:R-:W-:Y:S01]  /*bcd0*/  STG.E.U8 desc[UR36][R16.64], R2 ;  /* 0x0000000210007986 */ /* 0x001fe2000c101124 */
[----:B------:R-:W-:Y:S05]  /*bce0*/  EXIT ;  /* 0x000000000000794d */ /* 0x000fea0003800000 */
.L_x_23524:
        /* <DEDUP_REMOVED lines=10> */
.L_x_23528:
[----:B-1----:R-:W-:-:S06]  /*bd90*/  IMAD.U32 R3, R3, 0x10000, RZ ;  /* 0x0001000003037824 */ /* 0x002fcc00078e00ff */
[----:B------:R-:W0:Y:S02]  /*bda0*/  F2I.FTZ.TRUNC.NTZ R3, R3 ;  /* 0x0000000300037305 */ /* 0x000e24000021f100 */
[----:B0-----:R-:W-:Y:S01]  /*bdb0*/  STG.E desc[UR36][R16.64], R3 ;  /* 0x0000000310007986 */ /* 0x001fe2000c101924 */
[----:B------:R-:W-:Y:S05]  /*bdc0*/  EXIT ;  /* 0x000000000000794d */ /* 0x000fea0003800000 */
.L_x_23527:
[----:B-1----:R-:W-:-:S06]  /*bdd0*/  IMAD.U32 R3, R3, 0x10000, RZ ;  /* 0x0001000003037824 */ /* 0x002fcc00078e00ff */
[----:B------:R-:W0:Y:S02]  /*bde0*/  F2I.FTZ.TRUNC.NTZ R3, R3 ;  /* 0x0000000300037305 */ /* 0x000e24000021f100 */
[----:B0-----:R-:W-:Y:S01]  /*bdf0*/  STG.E.U16 desc[UR36][R16.64], R3 ;  /* 0x0000000310007986 */ /* 0x001fe2000c101524 */
[----:B------:R-:W-:Y:S05]  /*be00*/  EXIT ;  /* 0x000000000000794d */ /* 0x000fea0003800000 */
.L_x_23523:
        /* <DEDUP_REMOVED lines=9> */
.L_x_23530:
[----:B-1----:R-:W-:-:S05]  /*bea0*/  IMAD.U32 R0, R3, 0x10000, RZ ;  /* 0x0001000003007824 */ /* 0x002fca00078e00ff */
[----:B------:R-:W-:-:S05]  /*beb0*/  F2FP.F16.F32.PACK_AB R0, RZ, R0 ;  /* 0x00000000ff00723e */ /* 0x000fca00000000ff */
[----:B------:R-:W-:Y:S01]  /*bec0*/  STG.E.U16 desc[UR36][R16.64], R0 ;  /* 0x0000000010007986 */ /* 0x000fe2000c101524 */
[----:B------:R-:W-:Y:S05]  /*bed0*/  EXIT ;  /* 0x000000000000794d */ /* 0x000fea0003800000 */
.L_x_23529:
        /* <DEDUP_REMOVED lines=10> */
.L_x_23532:
[----:B-1----:R-:W-:-:S05]  /*bf80*/  IMAD.U32 R3, R3, 0x10000, RZ ;  /* 0x0001000003037824 */ /* 0x002fca00078e00ff */
[----:B------:R-:W-:-:S04]  /*bf90*/  F2FP.F16.F32.PACK_AB R3, RZ, R3 ;  /* 0x00000003ff03723e */ /* 0x000fc800000000ff */
[----:B------:R-:W-:-:S05]  /*bfa0*/  PRMT R3, R3, 0x5410, RZ ;  /* 0x0000541003037816 */ /* 0x000fca00000000ff */
[----:B------:R-:W-:Y:S01]  /*bfb0*/  STG.E desc[UR36][R16.64], R3 ;  /* 0x0000000310007986 */ /* 0x000fe2000c101924 */
[----:B------:R-:W-:Y:S05]  /*bfc0*/  EXIT ;  /* 0x000000000000794d */ /* 0x000fea0003800000 */
.L_x_23531:
[----:B-1----:R-:W-:-:S04]  /*bfd0*/  IMAD.U32 R2, R3, 0x10000, RZ ;  /* 0x0001000003027824 */ /* 0x002fc800078e00ff */
[----:B------:R-:W-:-:S06]  /*bfe0*/  FMUL.FTZ R2, R2, 1 ;  /* 0x3f80000002027820 */ /* 0x000fcc0000410000 */
[----:B------:R-:W0:Y:S02]  /*bff0*/  F2F.F64.F32 R2, R2 ;  /* 0x0000000200027310 */ /* 0x000e240000201800 */
[----:B0-----:R-:W-:Y:S01]  /*c000*/  STG.E.64 desc[UR36][R16.64], R2 ;  /* 0x0000000210007986 */ /* 0x001fe2000c101b24 */
[----:B------:R-:W-:Y:S05]  /*c010*/  EXIT ;  /* 0x000000000000794d */ /* 0x000fea0003800000 */
.L_x_23522:
        /* <DEDUP_REMOVED lines=13> */
.L_x_23535:
[----:B-1----:R-:W-:Y:S01]  /*c0f0*/  IMAD.U32 R3, R3, 0x10000, RZ ;  /* 0x0001000003037824 */ /* 0x002fe200078e00ff */
[----:B------:R-:W-:-:S03]  /*c100*/  CS2R R6, SRZ ;  /* 0x0000000000067805 */ /* 0x000fc6000001ff00 */
[----:B------:R-:W-:-:S04]  /*c110*/  FMUL.FTZ R3, R3, 1 ;  /* 0x3f80000003037820 */ /* 0x000fc80000410000 */
[----:B------:R-:W0:Y:S02]  /*c120*/  F2F.F64.F32 R4, R3 ;  /* 0x0000000300047310 */ /* 0x000e240000201800 */
[----:B0-----:R-:W-:Y:S01]  /*c130*/  STG.E.128 desc[UR36][R16.64], R4 ;  /* 0x0000000410007986 */ /* 0x001fe2000c101d24 */
[----:B------:R-:W-:Y:S05]  /*c140*/  EXIT ;  /* 0x000000000000794d */ /* 0x000fea0003800000 */
.L_x_23534:
        /* <DEDUP_REMOVED lines=21> */
.L_x_23539:
[----:B------:R-:W-:Y:S05]  /*c2a0*/  BSYNC B0 ;  /* 0x0000000000007941 */ /* 0x000fea0003800000 */
.L_x_23538:
[----:B------:R-:W-:-:S05]  /*c2b0*/  LOP3.LUT R3, R0, R3, RZ, 0xfc, !PT ;  /* 0x0000000300037212 */ /* 0x000fca00078efcff */
[----:B------:R-:W-:Y:S01]  /*c2c0*/  STG.E.U8 desc[UR36][R16.64], R3 ;  /* 0x0000000310007986 */ /* 0x000fe2000c101124 */
[----:B------:R-:W-:Y:S05]  /*c2d0*/  EXIT ;  /* 0x000000000000794d */ /* 0x000fea0003800000 */
.L_x_23537:
        /* <DEDUP_REMOVED lines=13> */
.L_x_23541:
[----:B------:R-:W-:Y:S01]  /*c3b0*/  IMAD.MOV.U32 R0, RZ, RZ, 0x7f ;  /* 0x0000007fff007424 */ /* 0x000fe200078e00ff */
[----:B------:R-:W-:-:S04]  /*c3c0*/  ISETP.GT.U32.AND P0, PT, R2, 0x7f800000, PT ;  /* 0x7f8000000200780c */ /* 0x000fc80003f04070 */
[----:B------:R-:W-:-:S09]  /*c3d0*/  SEL R0, R0, 0x7c, P0 ;  /* 0x0000007c00007807 */ /* 0x000fd20000000000 */
.L_x_23542:
[----:B------:R-:W-:Y:S05]  /*c3e0*/  BSYNC B0 ;  /* 0x0000000000007941 */ /* 0x000fea0003800000 */
.L_x_23540:
[----:B------:R-:W-:-:S04]  /*c3f0*/  LOP3.LUT R2, R3, 0x80000000, RZ, 0xc0, !PT ;  /* 0x8000000003027812 */ /* 0x000fc800078ec0ff */
[----:B------:R-:W-:-:S04]  /*c400*/  SHF.R.U32.HI R3, RZ, 0x18, R2 ;  /* 0x00000018ff037819 */ /* 0x000fc80000011602 */
[----:B------:R-:W-:-:S05]  /*c410*/  LOP3.LUT R3, R0, R3, RZ, 0xfc, !PT ;  /* 0x0000000300037212 */ /* 0x000fca00078efcff */
[----:B------:R-:W-:Y:S01]  /*c420*/  STG.E.U8 desc[UR36][R16.64], R3 ;  /* 0x0000000310007986 */ /* 0x000fe2000c101124 */
[----:B------:R-:W-:Y:S05]  /*c430*/  EXIT ;  /* 0x000000000000794d */ /* 0x000fea0003800000 */
.L_x_23536:
[----:B-1----:R-:W-:Y:S01]  /*c440*/  STG.E.U16 desc[UR36][R16.64], R3 ;  /* 0x0000000310007986 */ /* 0x002fe2000c101524 */
[----:B------:R-:W-:Y:S05]  /*c450*/  EXIT ;  /* 0x000000000000794d */ /* 0x000fea0003800000 */
.L_x_23533:
        /* <DEDUP_REMOVED lines=12> */
.L_x_23545:
        /* <DEDUP_REMOVED lines=17> */
.L_x_23548:
[----:B------:R-:W-:-:S04]  /*c630*/  LOP3.LUT R2, R3, 0x80000000, RZ, 0xc0, !PT ;  /* 0x8000000003027812 */ /* 0x000fc800078ec0ff */
[----:B------:R-:W-:-:S04]  /*c640*/  SHF.R.U32.HI R3, RZ, 0x18, R2 ;  /* 0x00000018ff037819 */ /* 0x000fc80000011602 */
[----:B------:R-:W-:-:S04]  /*c650*/  LOP3.LUT R0, R0, R3, RZ, 0xfc, !PT ;  /* 0x0000000300007212 */ /* 0x000fc800078efcff */
[----:B------:R-:W-:-:S07]  /*c660*/  PRMT R8, R0, 0x7610, R8 ;  /* 0x0000761000087816 */ /* 0x000fce0000000008 */
.L_x_23547:
[----:B------:R-:W-:Y:S05]  /*c670*/  BSYNC B0 ;  /* 0x0000000000007941 */ /* 0x000fea0003800000 */
.L_x_23546:
[----:B------:R-:W-:Y:S01]  /*c680*/  STG.E.U8 desc[UR36][R16.64], R8 ;  /* 0x0000000810007986 */ /* 0x000fe2000c101124 */
[----:B------:R-:W-:Y:S05]  /*c690*/  EXIT ;  /* 0x000000000000794d */ /* 0x000fea0003800000 */
.L_x_23544:
        /* <DEDUP_REMOVED lines=17> */
.L_x_23551:
[----:B------:R-:W-:-:S04]  /*c7b0*/  LOP3.LUT R2, R3, 0x80000000, RZ, 0xc0, !PT ;  /* 0x8000000003027812 */ /* 0x000fc800078ec0ff */
[----:B------:R-:W-:-:S04]  /*c7c0*/  SHF.R.U32.HI R3, RZ, 0x18, R2 ;  /* 0x00000018ff037819 */ /* 0x000fc80000011602 */
[----:B------:R-:W-:-:S04]  /*c7d0*/  LOP3.LUT R0, R0, R3, RZ, 0xfc, !PT ;  /* 0x0000000300007212 */ /* 0x000fc800078efcff */
[----:B------:R-:W-:-:S07]  /*c7e0*/  PRMT R8, R0, 0x7610, R8 ;  /* 0x0000761000087816 */ /* 0x000fce0000000008 */
.L_x_23550:
[----:B------:R-:W-:Y:S05]  /*c7f0*/  BSYNC B0 ;  /* 0x0000000000007941 */ /* 0x000fea0003800000 */
.L_x_23549:
[----:B------:R-:W-:Y:S01]  /*c800*/  STG.E.U8 desc[UR36][R16.64], R8 ;  /* 0x0000000810007986 */ /* 0x000fe2000c101124 */
[----:B------:R-:W-:Y:S05]  /*c810*/  EXIT ;  /* 0x000000000000794d */ /* 0x000fea0003800000 */
.L_x_23543:
        /* <DEDUP_REMOVED lines=22> */
.L_x_23526:
        /* <DEDUP_REMOVED lines=16> */
.L_x_23554:
[----:B------:R-:W-:Y:S05]  /*ca80*/  EXIT ;  /* 0x000000000000794d */ /* 0x000fea0003800000 */
.L_x_23553:
[----:B-1----:R-:W-:-:S06]  /*ca90*/  IMAD.U32 R3, R3, 0x10000, RZ ;  /* 0x0001000003037824 */ /* 0x002fcc00078e00ff */
[----:B------:R-:W0:Y:S02]  /*caa0*/  F2I.U64.TRUNC R2, R3 ;  /* 0x0000000300027311 */ /* 0x000e24000020d800 */
[----:B0-----:R-:W-:Y:S01]  /*cab0*/  STG.E.64 desc[UR36][R16.64], R2 ;  /* 0x0000000210007986 */ /* 0x001fe2000c101b24 */
[----:B------:R-:W-:Y:S05]  /*cac0*/  EXIT ;  /* 0x000000000000794d */ /* 0x000fea0003800000 */
.L_x_23552:
[----:B-1----:R-:W-:-:S06]  /*cad0*/  IMAD.U32 R3, R3, 0x10000, RZ ;  /* 0x0001000003037824 */ /* 0x002fcc00078e00ff */
[----:B------:R-:W0:Y:S02]  /*cae0*/  F2I.FTZ.U32.TRUNC.NTZ R3, R3 ;  /* 0x0000000300037305 */ /* 0x000e24000021f000 */
[----:B0-----:R-:W-:Y:S01]  /*caf0*/  STG.E desc[UR36][R16.64], R3 ;  /* 0x0000000310007986 */ /* 0x001fe2000c101924 */
[----:B------:R-:W-:Y:S05]  /*cb00*/  EXIT ;  /* 0x000000000000794d */ /* 0x000fea0003800000 */
.L_x_23555:
        /* <DEDUP_REMOVED lines=15> */
.L_x_36382:


//--------------------- .text._ZN2at6native27unrolled_elementwise_kernelIZZZNS0_17rsqrt_kernel_cudaERNS_18TensorIteratorBaseEENKUlvE0_clEvENKUlvE1_clEvEUlN3c108BFloat16EE_St5arrayIPcLm2EELi4E23TrivialOffsetCalculatorILi1EjESD_NS0_6memory12LoadWithCastILi1EEENSE_13StoreWithCastILi1EEEEEviT_T0_T2_T3_T4_T5_ --------------------------
	.section	.text._ZN2at6native27unrolled_elementwise_kernelIZZZNS0_17rsqrt_kernel_cudaERNS_18TensorIteratorBaseEENKUlvE0_clEvENKUlvE1_clEvEUlN3c108BFloat16EE_St5arrayIPcLm2EELi4E23TrivialOffsetCalculatorILi1EjESD_NS0_6memory12LoadWithCastILi1EEENSE_13StoreWithCastILi1EEEEEviT_T0_T2_T3_T4_T5_,"ax",@progbits
	.align	128
        .global         _ZN2at6native27unrolled_elementwise_kernelIZZZNS0_17rsqrt_kernel_cudaERNS_18TensorIteratorBaseEENKUlvE0_clEvENKUlvE1_clEvEUlN3c108BFloat16EE_St5arrayIPcLm2EELi4E23TrivialOffsetCalculatorILi1EjESD_NS0_6memory12LoadWithCastILi1EEENSE_13StoreWithCastILi1EEEEEviT_T0_T2_T3_T4_T5_
        .type           _ZN2at6native27unrolled_elementwise_kernelIZZZNS0_17rsqrt_kernel_cudaERNS_18TensorIteratorBaseEENKUlvE0_clEvENKUlvE1_clEvEUlN3c108BFloat16EE_St5arrayIPcLm2EELi4E23TrivialOffsetCalculatorILi1EjESD_NS0_6memory12LoadWithCastILi1EEENSE_13StoreWithCastILi1EEEEEviT_T0_T2_T3_T4_T5_,@function
        .size           _ZN2at6native27unrolled_elementwise_kernelIZZZNS0_17rsqrt_kernel_cudaERNS_18TensorIteratorBaseEENKUlvE0_clEvENKUlvE1_clEvEUlN3c108BFloat16EE_St5arrayIPcLm2EELi4E23TrivialOffsetCalculatorILi1EjESD_NS0_6memory12LoadWithCastILi1EEENSE_13StoreWithCastILi1EEEEEviT_T0_T2_T3_T4_T5_,(.L_x_36383 - _ZN2at6native27unrolled_elementwise_kernelIZZZNS0_17rsqrt_kernel_cudaERNS_18TensorIteratorBaseEENKUlvE0_clEvENKUlvE1_clEvEUlN3c108BFloat16EE_St5arrayIPcLm2EELi4E23TrivialOffsetCalculatorILi1EjESD_NS0_6memory12LoadWithCastILi1EEENSE_13StoreWithCastILi1EEEEEviT_T0_T2_T3_T4_T5_)
        .other          _ZN2at6native27unrolled_elementwise_kernelIZZZNS0_17rsqrt_kernel_cudaERNS_18TensorIteratorBaseEENKUlvE0_clEvENKUlvE1_clEvEUlN3c108BFloat16EE_St5arrayIPcLm2EELi4E23TrivialOffsetCalculatorILi1EjESD_NS0_6memory12LoadWithCastILi1EEENSE_13StoreWithCastILi1EEEEEviT_T0_T2_T3_T4_T5_,@"STO_CUDA_ENTRY STV_DEFAULT"
_ZN2at6native27unrolled_elementwise_kernelIZZZNS0_17rsqrt_kernel_cudaERNS_18TensorIteratorBaseEENKUlvE0_clEvENKUlvE1_clEvEUlN3c108BFloat16EE_St5arrayIPcLm2EELi4E23TrivialOffsetCalculatorILi1EjESD_NS0_6memory12LoadWithCastILi1EEENSE_13StoreWithCastILi1EEEEEviT_T0_T2_T3_T4_T5_:
.text._ZN2at6native27unrolled_elementwise_kernelIZZZNS0_17rsqrt_kernel_cudaERNS_18TensorIteratorBaseEENKUlvE0_clEvENKUlvE1_clEvEUlN3c108BFloat16EE_St5arrayIPcLm2EELi4E23TrivialOffsetCalculatorILi1EjESD_NS0_6memory12LoadWithCastILi1EEENSE_13StoreWithCastILi1EEEEEviT_T0_T2_T3_T4_T5_:
        /* <DEDUP_REMOVED lines=34> */
.L_x_23561:
[----:B------:R-:W2:Y:S02]  /*0220*/  LDG.E.U8 R4, desc[UR36][R4.64] ;  /* 0x0000002404047981 */ /* 0x000ea4000c1e1100 */
[----:B--2---:R-:W-:-:S04]  /*0230*/  I2FP.F32.U32 R0, R4 ;  /* 0x0000000400007245 */ /* 0x004fc80000201000 */
[----:B------:R-:W-:-:S04]  /*0240*/  F2FP.BF16.F32.PACK_AB R0, RZ, R0 ;  /* 0x00000000ff00723e */ /* 0x000fc800000010ff */
[----:B------:R-:W-:Y:S01]  /*0250*/  PRMT R19, R0, 0x7610, R19 ;  /* 0x0000761000137816 */ /* 0x000fe20000000013 */
[----:B------:R-:W-:Y:S06]  /*0260*/  BRA `(.L_x_23563) ;  /* 0x0000000c00cc7947 */ /* 0x000fec0003800000 */
.L_x_23560:
        /* <DEDUP_REMOVED lines=11> */
.L_x_23565:
[----:B------:R-:W2:Y:S02]  /*0320*/  LDG.E R4, desc[UR36][R4.64] ;  /* 0x0000002404047981 */ /* 0x000ea4000c1e1900 */
[----:B--2---:R-:W-:-:S04]  /*0330*/  I2FP.F32.S32 R0, R4 ;  /* 0x0000000400007245 */ /* 0x004fc80000201400 */
[----:B------:R-:W-:-:S04]  /*0340*/  F2FP.BF16.F32.PACK_AB R0, RZ, R0 ;  /* 0x00000000ff00723e */ /* 0x000fc800000010ff */
[----:B------:R-:W-:Y:S01]  /*0350*/  PRMT R19, R0, 0x7610, R19 ;  /* 0x0000761000137816 */ /* 0x000fe20000000013 */
[----:B------:R-:W-:Y:S06]  /*0360*/  BRA `(.L_x_23563) ;  /* 0x0000000c008c7947 */ /* 0x000fec0003800000 */
.L_x_23564:
[----:B------:R-:W2:Y:S02]  /*0370*/  LDG.E.U16 R4, desc[UR36][R4.64] ;  /* 0x0000002404047981 */ /* 0x000ea4000c1e1500 */
[----:B--2---:R-:W0:Y:S02]  /*0380*/  I2F.S16 R0, R4 ;  /* 0x0000000400007306 */ /* 0x004e240000101400 */
[----:B0-----:R-:W-:-:S04]  /*0390*/  F2FP.BF16.F32.PACK_AB R0, RZ, R0 ;  /* 0x00000000ff00723e */ /* 0x001fc800000010ff */
[----:B------:R-:W-:Y:S01]  /*03a0*/  PRMT R19, R0, 0x7610, R19 ;  /* 0x0000761000137816 */ /* 0x000fe20000000013 */
[----:B------:R-:W-:Y:S06]  /*03b0*/  BRA `(.L_x_23563) ;  /* 0x0000000c00787947 */ /* 0x000fec0003800000 */
.L_x_23559:
        /* <DEDUP_REMOVED lines=9> */
.L_x_23567:
[----:B------:R-:W2:Y:S02]  /*0450*/  LDG.E.U16 R0, desc[UR36][R4.64] ;  /* 0x0000002404007981 */ /* 0x000ea4000c1e1500 */
[----:B--2---:R-:W-:-:S05]  /*0460*/  HADD2.F32 R0, -RZ, R0.H0_H0 ;  /* 0x20000000ff007230 */ /* 0x004fca0000004100 */
[----:B------:R-:W-:-:S04]  /*0470*/  F2FP.BF16.F32.PACK_AB R0, RZ, R0 ;  /* 0x00000000ff00723e */ /* 0x000fc800000010ff */
[----:B------:R-:W-:Y:S01]  /*0480*/  PRMT R19, R0, 0x7610, R19 ;  /* 0x0000761000137816 */ /* 0x000fe20000000013 */
[----:B------:R-:W-:Y:S06]  /*0490*/  BRA `(.L_x_23563) ;  /* 0x0000000c00407947 */ /* 0x000fec0003800000 */
.L_x_23566:
        /* <DEDUP_REMOVED lines=9> */
.L_x_23569:
[----:B------:R-:W2:Y:S02]  /*0530*/  LDG.E.U16 R4, desc[UR36][R4.64] ;  /* 0x0000002404047981 */ /* 0x000ea4000c1e1500 */
[----:B--2---:R-:W-:-:S05]  /*0540*/  HADD2.F32 R0, -RZ, R4.H0_H0 ;  /* 0x20000004ff007230 */ /* 0x004fca0000004100 */
[----:B------:R-:W-:-:S04]  /*0550*/  F2FP.BF16.F32.PACK_AB R0, RZ, R0 ;  /* 0x00000000ff00723e */ /* 0x000fc800000010ff */
[----:B------:R-:W-:Y:S01]  /*0560*/  PRMT R19, R0, 0x7610, R19 ;  /* 0x0000761000137816 */ /* 0x000fe20000000013 */
[----:B------:R-:W-:Y:S06]  /*0570*/  BRA `(.L_x_23563) ;  /* 0x0000000c00087947 */ /* 0x000fec0003800000 */
.L_x_23568:
        /* <DEDUP_REMOVED lines=9> */
.L_x_23558:
        /* <DEDUP_REMOVED lines=14> */
.L_x_23572:
        /* <DEDUP_REMOVED lines=9> */
.L_x_23571:
        /* <DEDUP_REMOVED lines=28> */
.L_x_23574:
        /* <DEDUP_REMOVED lines=16> */
.L_x_23573:
[----:B------:R0:W5:Y:S01]  /*0a40*/  LDG.E.U16 R19, desc[UR36][R4.64] ;  /* 0x0000002404137981 */ /* 0x000162000c1e1500 */
[----:B------:R-:W-:Y:S05]  /*0a50*/  BRA `(.L_x_23563) ;  /* 0x0000000400d07947 */ /* 0x000fea0003800000 */
.L_x_23570:
        /* <DEDUP_REMOVED lines=13> */
.L_x_23577:
        /* <DEDUP_REMOVED lines=21> */
.L_x_23581:
[----:B------:R-:W-:Y:S05]  /*0c80*/  BSYNC B1 ;  /* 0x0000000000017941 */ /* 0x000fea0003800000 */
.L_x_23580:
[----:B------:R-:W-:Y:S01]  /*0c90*/  LEA R5, R0, 0x3b800000, 0x17 ;  /* 0x3b80000000057811 */ /* 0x000fe200078eb8ff */
[----:B------:R-:W-:-:S05]  /*0ca0*/  IMAD.SHL.U32 R0, R3, 0x100000, RZ ;  /* 0x0010000003007824 */ /* 0x000fca00078e00ff */
[----:B------:R-:W-:-:S07]  /*0cb0*/  LOP3.LUT R0, R5, R0, R6, 0xfe, !PT ;  /* 0x0000000005007212 */ /* 0x000fce00078efe06 */
.L_x_23579:
[----:B------:R-:W-:Y:S05]  /*0cc0*/  BSYNC B0 ;  /* 0x0000000000007941 */ /* 0x000fea0003800000 */
.L_x_23578:
[----:B------:R-:W-:-:S04]  /*0cd0*/  F2FP.BF16.F32.PACK_AB R0, RZ, R0 ;  /* 0x00000000ff00723e */ /* 0x000fc800000010ff */
[----:B------:R-:W-:Y:S01]  /*0ce0*/  PRMT R19, R0, 0x7610, R19 ;  /* 0x0000761000137816 */ /* 0x000fe20000000013 */
[----:B------:R-:W-:Y:S06]  /*0cf0*/  BRA `(.L_x_23563) ;  /* 0x0000000400287947 */ /* 0x000fec0003800000 */
.L_x_23576:
        /* <DEDUP_REMOVED lines=21> */
.L_x_23585:
[----:B------:R-:W-:Y:S05]  /*0e50*/  BSYNC B1 ;  /* 0x0000000000017941 */ /* 0x000fea0003800000 */
.L_x_23584:
[----:B------:R-:W-:Y:S01]  /*0e60*/  LEA R5, R0, 0x37800000, 0x17 ;  /* 0x3780000000057811 */ /* 0x000fe200078eb8ff */
[----:B------:R-:W-:-:S05]  /*0e70*/  IMAD.SHL.U32 R0, R3, 0x200000, RZ ;  /* 0x0020000003007824 */ /* 0x000fca00078e00ff */
[----:B------:R-:W-:-:S07]  /*0e80*/  LOP3.LUT R0, R5, R0, R6, 0xfe, !PT ;  /* 0x0000000005007212 */ /* 0x000fce00078efe06 */
.L_x_23583:
[----:B------:R-:W-:Y:S05]  /*0e90*/  BSYNC B0 ;  /* 0x0000000000007941 */ /* 0x000fea0003800000 */
.L_x_23582:
[----:B------:R-:W-:-:S04]  /*0ea0*/  F2FP.BF16.F32.PACK_AB R0, RZ, R0 ;  /* 0x00000000ff00723e */ /* 0x000fc800000010ff */
[----:B------:R-:W-:Y:S01]  /*0eb0*/  PRMT R19, R0, 0x7610, R19 ;  /* 0x0000761000137816 */ /* 0x000fe20000000013 */
[----:B------:R-:W-:Y:S06]  /*0ec0*/  BRA `(.L_x_23563) ;  /* 0x0000000000b47947 */ /* 0x000fec0003800000 */
.L_x_23575:
        /* <DEDUP_REMOVED lines=14> */
.L_x_23589:
[----:B------:R-:W-:Y:S05]  /*0fb0*/  BSYNC B0 ;  /* 0x0000000000007941 */ /* 0x000fea0003800000 */
.L_x_23588:
[----:B------:R-:W-:-:S04]  /*0fc0*/  F2FP.BF16.F32.PACK_AB R0, RZ, R0 ;  /* 0x00000000ff00723e */ /* 0x000fc800000010ff */
[----:B------:R-:W-:Y:S01]  /*0fd0*/  PRMT R19, R0, 0x7610, R19 ;  /* 0x0000761000137816 */ /* 0x000fe20000000013 */
[----:B------:R-:W-:Y:S06]  /*0fe0*/  BRA `(.L_x_23563) ;  /* 0x00000000006c7947 */ /* 0x000fec0003800000 */
.L_x_23562:
        /* <DEDUP_REMOVED lines=16> */
.L_x_23590:
[----:B------:R-:W-:Y:S01]  /*10f0*/  PRMT R19, RZ, 0x7610, R19 ;  /* 0x00007610ff137816 */ /* 0x000fe20000000013 */
[----:B------:R-:W-:Y:S06]  /*1100*/  BRA `(.L_x_23563) ;  /* 0x0000000000247947 */ /* 0x000fec0003800000 */
.L_x_23587:
[----:B------:R-:W2:Y:S02]  /*1110*/  LDG.E.64 R4, desc[UR36][R4.64] ;  /* 0x0000002404047981 */ /* 0x000ea4000c1e1b00 */
[----:B--2---:R-:W0:Y:S02]  /*1120*/  I2F.U64 R0, R4 ;  /* 0x0000000400007312 */ /* 0x004e240000301000 */
[----:B0-----:R-:W-:-:S04]  /*1130*/  F2FP.BF16.F32.PACK_AB R0, RZ, R0 ;  /* 0x00000000ff00723e */ /* 0x001fc800000010ff */
[----:B------:R-:W-:Y:S01]  /*1140*/  PRMT R19, R0, 0x7610, R19 ;  /* 0x0000761000137816 */ /* 0x000fe20000000013 */
[----:B------:R-:W-:Y:S06]  /*1150*/  BRA `(.L_x_23563) ;  /* 0x0000000000107947 */ /* 0x000fec0003800000 */
.L_x_23586:
[----:B------:R-:W2:Y:S02]  /*1160*/  LDG.E R4, desc[UR36][R4.64] ;  /* 0x0000002404047981 */ /* 0x000ea4000c1e1900 */
[----:B--2---:R-:W-:-:S04]  /*1170*/  I2FP.F32.U32 R0, R4 ;  /* 0x0000000400007245 */ /* 0x004fc80000201000 */
[----:B------:R-:W-:-:S04]  /*1180*/  F2FP.BF16.F32.PACK_AB R0, RZ, R0 ;  /* 0x00000000ff00723e */ /* 0x000fc800000010ff */
[----:B------:R-:W-:-:S07]  /*1190*/  PRMT R19, R0, 0x7610, R19 ;  /* 0x0000761000137816 */ /* 0x000fce0000000013 */
.L_x_23563:
[----:B------:R-:W1:Y:S02]  /*11a0*/  S2R R23, SR_TID.X ;  /* 0x0000000000177919 */ /* 0x000e640000002100 */
[----:B-1----:R-:W-:-:S07]  /*11b0*/  VIADD R23, R23, 0x80 ;  /* 0x0000008017177836 */ /* 0x002fce0000000000 */
.L_x_23557:
[----:B------:R-:W-:Y:S05]  /*11c0*/  BSYNC B6 ;  /* 0x0000000000067941 */ /* 0x000fea0003800000 */
.L_x_23556:
        /* <DEDUP_REMOVED lines=26> */
.L_x_23596:
[----:B------:R-:W2:Y:S02]  /*1370*/  LDG.E.U8 R4, desc[UR36][R4.64] ;  /* 0x0000002404047981 */ /* 0x000ea4000c1e1100 */
[----:B--2---:R-:W-:-:S04]  /*1380*/  I2FP.F32.U32 R0, R4 ;  /* 0x0000000400007245 */ /* 0x004fc80000201000 */
[----:B------:R-:W-:-:S04]  /*1390*/  F2FP.BF16.F32.PACK_AB R0, RZ, R0 ;  /* 0x00000000ff00723e */ /* 0x000fc800000010ff */
[----:B------:R-:W-:Y:S01]  /*13a0*/  PRMT R17, R0, 0x7610, R17 ;  /* 0x0000761000117816 */ /* 0x000fe20000000011 */
[----:B------:R-:W-:Y:S06]  /*13b0*/  BRA `(.L_x_23598) ;  /* 0x0000000c00c87947 */ /* 0x000fec0003800000 */
.L_x_23595:
        /* <DEDUP_REMOVED lines=11> */
.L_x_23600:
[----:B------:R-:W2:Y:S02]  /*1470*/  LDG.E R4, desc[UR36][R4.64] ;  /* 0x0000002404047981 */ /* 0x000ea4000c1e1900 */
[----:B--2---:R-:W-:-:S04]  /*1480*/  I2FP.F32.S32 R0, R4 ;  /* 0x0000000400007245 */ /* 0x004fc80000201400 */
[----:B------:R-:W-:-:S04]  /*1490*/  F2FP.BF16.F32.PACK_AB R0, RZ, R0 ;  /* 0x00000000ff00723e */ /* 0x000fc800000010ff */
[----:B------:R-:W-:Y:S01]  /*14a0*/  PRMT R17, R0, 0x7610, R17 ;  /* 0x0000761000117816 */ /* 0x000fe20000000011 */
[----:B------:R-:W-:Y:S06]  /*14b0*/  BRA `(.L_x_23598) ;  /* 0x0000000c00887947 */ /* 0x000fec0003800000 */
.L_x_23599:
[----:B------:R-:W2:Y:S02]  /*14c0*/  LDG.E.U16 R4, desc[UR36][R4.64] ;  /* 0x0000002404047981 */ /* 0x000ea4000c1e1500 */
[----:B--2---:R-:W0:Y:S02]  /*14d0*/  I2F.S16 R0, R4 ;  /* 0x0000000400007306 */ /* 0x004e240000101400 */
[----:B0-----:R-:W-:-:S04]  /*14e0*/  F2FP.BF16.F32.PACK_AB R0, RZ, R0 ;  /* 0x00000000ff00723e */ /* 0x001fc800000010ff */
[----:B------:R-:W-:Y:S01]  /*14f0*/  PRMT R17, R0, 0x7610, R17 ;  /* 0x0000761000117816 */ /* 0x000fe20000000011 */
[----:B------:R-:W-:Y:S06]  /*1500*/  BRA `(.L_x_23598) ;  /* 0x0000000c00747947 */ /* 0x000fec0003800000 */
.L_x_23594:
        /* <DEDUP_REMOVED lines=9> */
.L_x_23602:
[----:B------:R-:W2:Y:S02]  /*15a0*/  LDG.E.U16 R0, desc[UR36][R4.64] ;  /* 0x0000002404007981 */ /* 0x000ea4000c1e1500 */
[----:B--2---:R-:W-:-:S05]  /*15b0*/  HADD2.F32 R0, -RZ, R0.H0_H0 ;  /* 0x20000000ff007230 */ /* 0x004fca0000004100 */
[----:B------:R-:W-:-:S04]  /*15c0*/  F2FP.BF16.F32.PACK_AB R0, RZ, R0 ;  /* 0x00000000ff00723e */ /* 0x000fc800000010ff */
[----:B------:R-:W-:Y:S01]  /*15d0*/  PRMT R17, R0, 0x7610, R17 ;  /* 0x0000761000117816 */ /* 0x000fe20000000011 */
[----:B------:R-:W-:Y:S06]  /*15e0*/  BRA `(.L_x_23598) ;  /* 0x0000000c003c7947 */ /* 0x000fec0003800000 */
.L_x_23601:
        /* <DEDUP_REMOVED lines=9> */
.L_x_23604:
[----:B------:R-:W2:Y:S02]  /*1680*/  LDG.E.U16 R4, desc[UR36][R4.64] ;  /* 0x0000002404047981 */ /* 0x000ea4000c1e1500 */
[----:B--2---:R-:W-:-:S05]  /*1690*/  HADD2.F32 R0, -RZ, R4.H0_H0 ;  /* 0x20000004ff007230 */ /* 0x004fca0000004100 */
[----:B------:R-:W-:-:S04]  /*16a0*/  F2FP.BF16.F32.PACK_AB R0, RZ, R0 ;  /* 0x00000000ff00723e */ /* 0x000fc800000010ff */
[----:B------:R-:W-:Y:S01]  /*16b0*/  PRMT R17, R0, 0x7610, R17 ;  /* 0x0000761000117816 */ /* 0x000fe20000000011 */
[----:B------:R-:W-:Y:S06]  /*16c0*/  BRA `(.L_x_23598) ;  /* 0x0000000c00047947 */ /* 0x000fec0003800000 */
.L_x_23603:
        /* <DEDUP_REMOVED lines=9> */
.L_x_23593:
        /* <DEDUP_REMOVED lines=14> */
.L_x_23607:
        /* <DEDUP_REMOVED lines=9> */
.L_x_23606:
        /* <DEDUP_REMOVED lines=28> */
.L_x_23609:
        /* <DEDUP_REMOVED lines=15> */
.L_x_23608:
[----:B------:R0:W5:Y:S01]  /*1b80*/  LDG.E.U16 R17, desc[UR36][R4.64] ;  /* 0x0000002404117981 */ /* 0x000162000c1e1500 */
[----:B------:R-:W-:Y:S05]  /*1b90*/  BRA `(.L_x_23598) ;  /* 0x0000000400d07947 */ /* 0x000fea0003800000 */
.L_x_23605:
        /* <DEDUP_REMOVED lines=13> */
.L_x_23612:
        /* <DEDUP_REMOVED lines=21> */
.L_x_23616:
[----:B------:R-:W-:Y:S05]  /*1dc0*/  BSYNC B1 ;  /* 0x0000000000017941 */ /* 0x000fea0003800000 */
.L_x_23615:
[----:B------:R-:W-:Y:S01]  /*1dd0*/  LEA R5, R0, 0x3b800000, 0x17 ;  /* 0x3b80000000057811 */ /* 0x000fe200078eb8ff */
[----:B------:R-:W-:-:S05]  /*1de0*/  IMAD.SHL.U32 R0, R3, 0x100000, RZ ;  /* 0x0010000003007824 */ /* 0x000fca00078e00ff */
[----:B------:R-:W-:-:S07]  /*1df0*/  LOP3.LUT R0, R5, R0, R6, 0xfe, !PT ;  /* 0x0000000005007212 */ /* 0x000fce00078efe06 */
.L_x_23614:
[----:B------:R-:W-:Y:S05]  /*1e00*/  BSYNC B0 ;  /* 0x0000000000007941 */ /* 0x000fea0003800000 */
.L_x_23613:
[----:B------:R-:W-:-:S04]  /*1e10*/  F2FP.BF16.F32.PACK_AB R0, RZ, R0 ;  /* 0x00000000ff00723e */ /* 0x000fc800000010ff */
[----:B------:R-:W-:Y:S01]  /*1e20*/  PRMT R17, R0, 0x7610, R17 ;  /* 0x0000761000117816 */ /* 0x000fe20000000011 */
[----:B------:R-:W-:Y:S06]  /*1e30*/  BRA `(.L_x_23598) ;  /* 0x0000000400287947 */ /* 0x000fec0003800000 */
.L_x_23611:
        /* <DEDUP_REMOVED lines=21> */
.L_x_23620:
[----:B------:R-:W-:Y:S05]  /*1f90*/  BSYNC B1 ;  /* 0x0000000000017941 */ /* 0x000fea0003800000 */
.L_x_23619:
[----:B------:R-:W-:Y:S01]  /*1fa0*/  LEA R5, R0, 0x37800000, 0x17 ;  /* 0x3780000000057811 */ /* 0x000fe200078eb8ff */
[----:B------:R-:W-:-:S05]  /*1fb0*/  IMAD.SHL.U32 R0, R3, 0x200000, RZ ;  /* 0x0020000003007824 */ /* 0x000fca00078e00ff */
[----:B------:R-:W-:-:S07]  /*1fc0*/  LOP3.LUT R0, R5, R0, R6, 0xfe, !PT ;  /* 0x0000000005007212 */ /* 0x000fce00078efe06 */
.L_x_23618:
[----:B------:R-:W-:Y:S05]  /*1fd0*/  BSYNC B0 ;  /* 0x0000000000007941 */ /* 0x000fea0003800000 */
.L_x_23617:
[----:B------:R-:W-:-:S04]  /*1fe0*/  F2FP.BF16.F32.PACK_AB R0, RZ, R0 ;  /* 0x00000000ff00723e */ /* 0x000fc800000010ff */
[----:B------:R-:W-:Y:S01]  /*1ff0*/  PRMT R17, R0, 0x7610, R17 ;  /* 0x0000761000117816 */ /* 0x000fe20000000011 */
[----:B------:R-:W-:Y:S06]  /*2000*/  BRA `(.L_x_23598) ;  /* 0x0000000000b47947 */ /* 0x000fec0003800000 */
.L_x_23610:
        /* <DEDUP_REMOVED lines=14> */
.L_x_23624:
[----:B------:R-:W-:Y:S05]  /*20f0*/  BSYNC B0 ;  /* 0x0000000000007941 */ /* 0x000fea0003800000 */
.L_x_23623:
[----:B------:R-:W-:-:S04]  /*2100*/  F2FP.BF16.F32.PACK_AB R0, RZ, R0 ;  /* 0x00000000ff00723e */ /* 0x000fc800000010ff */
[----:B------:R-:W-:Y:S01]  /*2110*/  PRMT R17, R0, 0x7610, R17 ;  /* 0x0000761000117816 */ /* 0x000fe20000000011 */
[----:B------:R-:W-:Y:S06]  /*2120*/  BRA `(.L_x_23598) ;  /* 0x00000000006c7947 */ /* 0x000fec0003800000 */
.L_x_23597:
        /* <DEDUP_REMOVED lines=16> */
.L_x_23625:
[----:B------:R-:W-:Y:S01]  /*2230*/  PRMT R17, RZ, 0x7610, R17 ;  /* 0x00007610ff117816 */ /* 0x000fe20000000011 */
[----:B------:R-:W-:Y:S06]  /*2240*/  BRA `(.L_x_23598) ;  /* 0x0000000000247947 */ /* 0x000fec0003800000 */
.L_x_23622:
[----:B------:R-:W2:Y:S02]  /*2250*/  LDG.E.64 R4, desc[UR36][R4.64] ;  /* 0x0000002404047981 */ /* 0x000ea4000c1e1b00 */
[----:B--2---:R-:W0:Y:S02]  /*2260*/  I2F.U64 R0, R4 ;  /* 0x0000000400007312 */ /* 0x004e240000301000 */
[----:B0-----:R-:W-:-:S04]  /*2270*/  F2FP.BF16.F32.PACK_AB R0, RZ, R0 ;  /* 0x00000000ff00723e */ /* 0x001fc800000010ff */
[----:B------:R-:W-:Y:S01]  /*2280*/  PRMT R17, R0, 0x7610, R17 ;  /* 0x0000761000117816 */ /* 0x000fe20000000011 */
[----:B------:R-:W-:Y:S06]  /*2290*/  BRA `(.L_x_23598) ;  /* 0x0000000000107947 */ /* 0x000fec0003800000 */
.L_x_23621:
[----:B------:R-:W2:Y:S02]  /*22a0*/  LDG.E R4, desc[UR36][R4.64] ;  /* 0x0000002404047981 */ /* 0x000ea4000c1e1900 */
[----:B--2---:R-:W-:-:S04]  /*22b0*/  I2FP.F32.U32 R0, R4 ;  /* 0x0000000400007245 */ /* 0x004fc80000201000 */
[----:B------:R-:W-:-:S04]  /*22c0*/  F2FP.BF16.F32.PACK_AB R0, RZ, R0 ;  /* 0x00000000ff00723e */ /* 0x000fc800000010ff */
[----:B------:R-:W-:-:S07]  /*22d0*/  PRMT R17, R0, 0x7610, R17 ;  /* 0x0000761000117816 */ /* 0x000fce0000000011 */
.L_x_23598:
[----:B------:R-:W-:-:S07]  /*22e0*/  VIADD R23, R23, 0x80 ;  /* 0x0000008017177836 */ /* 0x000fce0000000000 */
.L_x_23592:
[----:B------:R-:W-:Y:S05]  /*22f0*/  BSYNC B6 ;  /* 0x0000000000067941 */ /* 0x000fea0003800000 */
.L_x_23591:
        /* <DEDUP_REMOVED lines=28> */
.L_x_23631:
[----:B------:R-:W2:Y:S02]  /*24c0*/  LDG.E.U8 R4, desc[UR36][R4.64] ;  /* 0x0000002404047981 */ /* 0x000ea4000c1e1100 */
[----:B--2---:R-:W-:-:S04]  /*24d0*/  I2FP.F32.U32 R0, R4 ;  /* 0x0000000400007245 */ /* 0x004fc80000201000 */
[----:B------:R-:W-:-:S04]  /*24e0*/  F2FP.BF16.F32.PACK_AB R0, RZ, R0 ;  /* 0x00000000ff00723e */ /* 0x000fc800000010ff */
[----:B------:R-:W-:Y:S01]  /*24f0*/  PRMT R24, R0, 0x7610, R24 ;  /* 0x0000761000187816 */ /* 0x000fe20000000018 */
[----:B------:R-:W-:Y:S06]  /*2500*/  BRA `(.L_x_23633) ;  /* 0x0000000c00c87947 */ /* 0x000fec0003800000 */
.L_x_23630:
        /* <DEDUP_REMOVED lines=11> */
.L_x_23635:
[----:B------:R-:W2:Y:S02]  /*25c0*/  LDG.E R4, desc[UR36][R4.64] ;  /* 0x0000002404047981 */ /* 0x000ea4000c1e1900 */
[----:B--2---:R-:W-:-:S04]  /*25d0*/  I2FP.F32.S32 R0, R4 ;  /* 0x0000000400007245 */ /* 0x004fc80000201400 */
[----:B------:R-:W-:-:S04]  /*25e0*/  F2FP.BF16.F32.PACK_AB R0, RZ, R0 ;  /* 0x00000000ff00723e */ /* 0x000fc800000010ff */
[----:B------:R-:W-:Y:S01]  /*25f0*/  PRMT R24, R0, 0x7610, R24 ;  /* 0x0000761000187816 */ /* 0x000fe20000000018 */
[----:B------:R-:W-:Y:S06]  /*2600*/  BRA `(.L_x_23633) ;  /* 0x0000000c00887947 */ /* 0x000fec0003800000 */
.L_x_23634:
[----:B------:R-:W2:Y:S02]  /*2610*/  LDG.E.U16 R4, desc[UR36][R4.64] ;  /* 0x0000002404047981 */ /* 0x000ea4000c1e1500 */
[----:B--2---:R-:W0:Y:S02]  /*2620*/  I2F.S16 R0, R4 ;  /* 0x0000000400007306 */ /* 0x004e240000101400 */
[----:B0-----:R-:W-:-:S04]  /*2630*/  F2FP.BF16.F32.PACK_AB R0, RZ, R0 ;  /* 0x00000000ff00723e */ /* 0x001fc800000010ff */
[----:B------:R-:W-:Y:S01]  /*2640*/  PRMT R24, R0, 0x7610, R24 ;  /* 0x0000761000187816 */ /* 0x000fe20000000018 */
[----:B------:R-:W-:Y:S06]  /*2650*/  BRA `(.L_x_23633) ;  /* 0x0000000c00747947 */ /* 0x000fec0003800000 */
.L_x_23629:
        /* <DEDUP_REMOVED lines=9> */
.L_x_23637:
[----:B------:R-:W2:Y:S02]  /*26f0*/  LDG.E.U16 R0, desc[UR36][R4.64] ;  /* 0x0000002404007981 */ /* 0x000ea4000c1e1500 */
[----:B--2---:R-:W-:-:S05]  /*2700*/  HADD2.F32 R0, -RZ, R0.H0_H0 ;  /* 0x20000000ff007230 */ /* 0x004fca0000004100 */
[----:B------:R-:W-:-:S04]  /*2710*/  F2FP.BF16.F32.PACK_AB R0, RZ, R0 ;  /* 0x00000000ff00723e */ /* 0x000fc800000010ff */
[----:B------:R-:W-:Y:S01]  /*2720*/  PRMT R24, R0, 0x7610, R24 ;  /* 0x0000761000187816 */ /* 0x000fe20000000018 */
[----:B------:R-:W-:Y:S06]  /*2730*/  BRA `(.L_x_23633) ;  /* 0x0000000c003c7947 */ /* 0x000fec0003800000 */
.L_x_23636:
        /* <DEDUP_REMOVED lines=9> */
.L_x_23639:
[----:B------:R-:W2:Y:S02]  /*27d0*/  LDG.E.U16 R4, desc[UR36][R4.64] ;  /* 0x0000002404047981 */ /* 0x000ea4000c1e1500 */
[----:B--2---:R-:W-:-:S05]  /*27e0*/  HADD2.F32 R0, -RZ, R4.H0_H0 ;  /* 0x20000004ff007230 */ /* 0x004fca0000004100 */
[----:B------:R-:W-:-:S04]  /*27f0*/  F2FP.BF16.F32.PACK_AB R0, RZ, R0 ;  /* 0x00000000ff00723e */ /* 0x000fc800000010ff */
[----:B------:R-:W-:Y:S01]  /*2800*/  PRMT R24, R0, 0x7610, R24 ;  /* 0x0000761000187816 */ /* 0x000fe20000000018 */
[----:B------:R-:W-:Y:S06]  /*2810*/  BRA `(.L_x_23633) ;  /* 0x0000000c00047947 */ /* 0x000fec0003800000 */
.L_x_23638:
        /* <DEDUP_REMOVED lines=9> */
.L_x_23628:
        /* <DEDUP_REMOVED lines=14> */
.L_x_23642:
        /* <DEDUP_REMOVED lines=9> */
.L_x_23641:
        /* <DEDUP_REMOVED lines=28> */
.L_x_23644:
        /* <DEDUP_REMOVED lines=15> */
.L_x_23643:
[----:B------:R0:W5:Y:S01]  /*2cd0*/  LDG.E.U16 R24, desc[UR36][R4.64] ;  /* 0x0000002404187981 */ /* 0x000162000c1e1500 */
[----:B------:R-:W-:Y:S05]  /*2ce0*/  BRA `(.L_x_23633) ;  /* 0x0000000400d07947 */ /* 0x000fea0003800000 */
.L_x_23640:
        /* <DEDUP_REMOVED lines=13> */
.L_x_23647:
        /* <DEDUP_REMOVED lines=21> */
.L_x_23651:
[----:B------:R-:W-:Y:S05]  /*2f10*/  BSYNC B1 ;  /* 0x0000000000017941 */ /* 0x000fea0003800000 */
.L_x_23650:
[----:B------:R-:W-:Y:S01]  /*2f20*/  LEA R5, R0, 0x3b800000, 0x17 ;  /* 0x3b80000000057811 */ /* 0x000fe200078eb8ff */
[----:B------:R-:W-:-:S05]  /*2f30*/  IMAD.SHL.U32 R0, R3, 0x100000, RZ ;  /* 0x0010000003007824 */ /* 0x000fca00078e00ff */
[----:B------:R-:W-:-:S07]  /*2f40*/  LOP3.LUT R0, R5, R0, R6, 0xfe, !PT ;  /* 0x0000000005007212 */ /* 0x000fce00078efe06 */
.L_x_23649:
[----:B------:R-:W-:Y:S05]  /*2f50*/  BSYNC B0 ;  /* 0x0000000000007941 */ /* 0x000fea0003800000 */
.L_x_23648:
[----:B------:R-:W-:-:S04]  /*2f60*/  F2FP.BF16.F32.PACK_AB R0, RZ, R0 ;  /* 0x00000000ff00723e */ /* 0x000fc800000010ff */
[----:B------:R-:W-:Y:S01]  /*2f70*/  PRMT R24, R0, 0x7610, R24 ;  /* 0x0000761000187816 */ /* 0x000fe20000000018 */
[----:B------:R-:W-:Y:S06]  /*2f80*/  BRA `(.L_x_23633) ;  /* 0x0000000400287947 */ /* 0x000fec0003800000 */
.L_x_23646:
        /* <DEDUP_REMOVED lines=21> */
.L_x_23655:
[----:B------:R-:W-:Y:S05]  /*30e0*/  BSYNC B1 ;  /* 0x0000000000017941 */ /* 0x000fea0003800000 */
.L_x_23654:
[----:B------:R-:W-:Y:S01]  /*30f0*/  LEA R5, R0, 0x37800000, 0x17 ;  /* 0x3780000000057811 */ /* 0x000fe200078eb8ff */
[----:B------:R-:W-:-:S05]  /*3100*/  IMAD.SHL.U32 R0, R3, 0x200000, RZ ;  /* 0x0020000003007824 */ /* 0x000fca00078e00ff */
[----:B------:R-:W-:-:S07]  /*3110*/  LOP3.LUT R0, R5, R0, R6, 0xfe, !PT ;  /* 0x0000000005007212 */ /* 0x000fce00078efe06 */
.L_x_23653:
[----:B------:R-:W-:Y:S05]  /*3120*/  BSYNC B0 ;  /* 0x0000000000007941 */ /* 0x000fea0003800000 */
.L_x_23652:
[----:B------:R-:W-:-:S04]  /*3130*/  F2FP.BF16.F32.PACK_AB R0, RZ, R0 ;  /* 0x00000000ff00723e */ /* 0x000fc800000010ff */
[----:B------:R-:W-:Y:S01]  /*3140*/  PRMT R24, R0, 0x7610, R24 ;  /* 0x0000761000187816 */ /* 0x000fe20000000018 */
[----:B------:R-:W-:Y:S06]  /*3150*/  BRA `(.L_x_23633) ;  /* 0x0000000000b47947 */ /* 0x000fec0003800000 */
.L_x_23645:
        /* <DEDUP_REMOVED lines=14> */
.L_x_23659:
[----:B------:R-:W-:Y:S05]  /*3240*/  BSYNC B0 ;  /* 0x0000000000007941 */ /* 0x000fea0003800000 */
.L_x_23658:
[----:B------:R-:W-:-:S04]  /*3250*/  F2FP.BF16.F32.PACK_AB R0, RZ, R0 ;  /* 0x00000000ff00723e */ /* 0x000fc800000010ff */
[----:B------:R-:W-:Y:S01]  /*3260*/  PRMT R24, R0, 0x7610, R24 ;  /* 0x0000761000187816 */ /* 0x000fe20000000018 */
[----:B------:R-:W-:Y:S06]  /*3270*/  BRA `(.L_x_23633) ;  /* 0x00000000006c7947 */ /* 0x000fec0003800000 */
.L_x_23632:
        /* <DEDUP_REMOVED lines=16> */
.L_x_23660:
[----:B------:R-:W-:Y:S01]  /*3380*/  PRMT R24, RZ, 0x7610, R24 ;  /* 0x00007610ff187816 */ /* 0x000fe20000000018 */
[----:B------:R-:W-:Y:S06]  /*3390*/  BRA `(.L_x_23633) ;  /* 0x0000000000247947 */ /* 0x000fec0003800000 */
.L_x_23657:
[----:B------:R-:W2:Y:S02]  /*33a0*/  LDG.E.64 R4, desc[UR36][R4.64] ;  /* 0x0000002404047981 */ /* 0x000ea4000c1e1b00 */
[----:B--2---:R-:W0:Y:S02]  /*33b0*/  I2F.U64 R0, R4 ;  /* 0x0000000400007312 */ /* 0x004e240000301000 */
[----:B0-----:R-:W-:-:S04]  /*33c0*/  F2FP.BF16.F32.PACK_AB R0, RZ, R0 ;  /* 0x00000000ff00723e */ /* 0x001fc800000010ff */
[----:B------:R-:W-:Y:S01]  /*33d0*/  PRMT R24, R0, 0x7610, R24 ;  /* 0x0000761000187816 */ /* 0x000fe20000000018 */
[----:B------:R-:W-:Y:S06]  /*33e0*/  BRA `(.L_x_23633) ;  /* 0x0000000000107947 */ /* 0x000fec0003800000 */
.L_x_23656:
[----:B------:R-:W2:Y:S02]  /*33f0*/  LDG.E R4, desc[UR36][R4.64] ;  /* 0x0000002404047981 */ /* 0x000ea4000c1e1900 */
[----:B--2---:R-:W-:-:S04]  /*3400*/  I2FP.F32.U32 R0, R4 ;  /* 0x0000000400007245 */ /* 0x004fc80000201000 */
[----:B------:R-:W-:-:S04]  /*3410*/  F2FP.BF16.F32.PACK_AB R0, RZ, R0 ;  /* 0x00000000ff00723e */ /* 0x000fc800000010ff */
[----:B------:R-:W-:-:S07]  /*3420*/  PRMT R24, R0, 0x7610, R24 ;  /* 0x0000761000187816 */ /* 0x000fce0000000018 */
.L_x_23633:
[----:B------:R-:W-:-:S07]  /*3430*/  VIADD R23, R23, 0x80 ;  /* 0x0000008017177836 */ /* 0x000fce0000000000 */
.L_x_23627:
[----:B------:R-:W-:Y:S05]  /*3440*/  BSYNC B6 ;  /* 0x0000000000067941 */ /* 0x000fea0003800000 */
.L_x_23626:
        /* <DEDUP_REMOVED lines=25> */
.L_x_23666:
[----:B------:R-:W2:Y:S02]  /*35e0*/  LDG.E.U8 R4, desc[UR36][R4.64] ;  /* 0x0000002404047981 */ /* 0x000ea4000c1e1100 */
[----:B--2---:R-:W-:-:S04]  /*35f0*/  I2FP.F32.U32 R0, R4 ;  /* 0x0000000400007245 */ /* 0x004fc80000201000 */
[----:B------:R-:W-:-:S04]  /*3600*/  F2FP.BF16.F32.PACK_AB R0, RZ, R0 ;  /* 0x00000000ff00723e */ /* 0x000fc800000010ff */
[----:B------:R-:W-:Y:S01]  /*3610*/  PRMT R18, R0, 0x7610, R18 ;  /* 0x0000761000127816 */ /* 0x000fe20000000012 */
[----:B------:R-:W-:Y:S06]  /*3620*/  BRA `(.L_x_23662) ;  /* 0x0000000c00c87947 */ /* 0x000fec0003800000 */
.L_x_23665:
        /* <DEDUP_REMOVED lines=11> */
.L_x_23669:
[----:B------:R-:W2:Y:S02]  /*36e0*/  LDG.E R4, desc[UR36][R4.64] ;  /* 0x0000002404047981 */ /* 0x000ea4000c1e1900 */
[----:B--2---:R-:W-:-:S04]  /*36f0*/  I2FP.F32.S32 R0, R4 ;  /* 0x0000000400007245 */ /* 0x004fc80000201400 */
[----:B------:R-:W-:-:S04]  /*3700*/  F2FP.BF16.F32.PACK_AB R0, RZ, R0 ;  /* 0x00000000ff00723e */ /* 0x000fc800000010ff */
[----:B------:R-:W-:Y:S01]  /*3710*/  PRMT R18, R0, 0x7610, R18 ;  /* 0x0000761000127816 */ /* 0x000fe20000000012 */
[----:B------:R-:W-:Y:S06]  /*3720*/  BRA `(.L_x_23662) ;  /* 0x0000000c00887947 */ /* 0x000fec0003800000 */
.L_x_23668:
[----:B------:R-:W2:Y:S02]  /*3730*/  LDG.E.U16 R4, desc[UR36][R4.64] ;  /* 0x0000002404047981 */ /* 0x000ea4000c1e1500 */
[----:B--2---:R-:W0:Y:S02]  /*3740*/  I2F.S16 R0, R4 ;  /* 0x0000000400007306 */ /* 0x004e240000101400 */
[----:B0-----:R-:W-:-:S04]  /*3750*/  F2FP.BF16.F32.PACK_AB R0, RZ, R0 ;  /* 0x00000000ff00723e */ /* 0x001fc800000010ff */
[----:B------:R-:W-:Y:S01]  /*3760*/  PRMT R18, R0, 0x7610, R18 ;  /* 0x0000761000127816 */ /* 0x000fe20000000012 */
[----:B------:R-:W-:Y:S06]  /*3770*/  BRA `(.L_x_23662) ;  /* 0x0000000c00747947 */ /* 0x000fec0003800000 */
.L_x_23664:
        /* <DEDUP_REMOVED lines=9> */
.L_x_23671:
[----:B------:R-:W2:Y:S02]  /*3810*/  LDG.E.U16 R0, desc[UR36][R4.64] ;  /* 0x0000002404007981 */ /* 0x000ea4000c1e1500 */
[----:B--2---:R-:W-:-:S05]  /*3820*/  HADD2.F32 R0, -RZ, R0.H0_H0 ;  /* 0x20000000ff007230 */ /* 0x004fca0000004100 */
[----:B------:R-:W-:-:S04]  /*3830*/  F2FP.BF16.F32.PACK_AB R0, RZ, R0 ;  /* 0x00000000ff00723e */ /* 0x000fc800000010ff */
[----:B------:R-:W-:Y:S01]  /*3840*/  PRMT R18, R0, 0x7610, R18 ;  /* 0x0000761000127816 */ /* 0x000fe20000000012 */
[----:B------:R-:W-:Y:S06]  /*3850*/  BRA `(.L_x_23662) ;  /* 0x0000000c003c7947 */ /* 0x000fec0003800000 */
.L_x_23670:
        /* <DEDUP_REMOVED lines=9> */
.L_x_23673:
[----:B------:R-:W2:Y:S02]  /*38f0*/  LDG.E.U16 R4, desc[UR36][R4.64] ;  /* 0x0000002404047981 */ /* 0x000ea4000c1e1500 */
[----:B--2---:R-:W-:-:S05]  /*3900*/  HADD2.F32 R0, -RZ, R4.H0_H0 ;  /* 0x20000004ff007230 */ /* 0x004fca0000004100 */
[----:B------:R-:W-:-:S04]  /*3910*/  F2FP.BF16.F32.PACK_AB R0, RZ, R0 ;  /* 0x00000000ff00723e */ /* 0x000fc800000010ff */
[----:B------:R-:W-:Y:S01]  /*3920*/  PRMT R18, R0, 0x7610, R18 ;  /* 0x0000761000127816 */ /* 0x000fe20000000012 */
[----:B------:R-:W-:Y:S06]  /*3930*/  BRA `(.L_x_23662) ;  /* 0x0000000c00047947 */ /* 0x000fec0003800000 */
.L_x_23672:
        /* <DEDUP_REMOVED lines=9> */
.L_x_23663:
        /* <DEDUP_REMOVED lines=14> */
.L_x_23676:
        /* <DEDUP_REMOVED lines=9> */
.L_x_23675:
        /* <DEDUP_REMOVED lines=28> */
.L_x_23678:
        /* <DEDUP_REMOVED lines=15> */
.L_x_23677:
[----:B------:R1:W5:Y:S01]  /*3df0*/  LDG.E.U16 R18, desc[UR36][R4.64] ;  /* 0x0000002404127981 */ /* 0x000362000c1e1500 */
[----:B------:R-:W-:Y:S05]  /*3e00*/  BRA `(.L_x_23662) ;  /* 0x0000000400d07947 */ /* 0x000fea0003800000 */
.L_x_23674:
        /* <DEDUP_REMOVED lines=13> */
.L_x_23681:
        /* <DEDUP_REMOVED lines=21> */
.L_x_23685:
[----:B------:R-:W-:Y:S05]  /*4030*/  BSYNC B1 ;  /* 0x0000000000017941 */ /* 0x000fea0003800000 */
.L_x_23684:
[----:B------:R-:W-:Y:S01]  /*4040*/  LEA R5, R0, 0x3b800000, 0x17 ;  /* 0x3b80000000057811 */ /* 0x000fe200078eb8ff */
[----:B------:R-:W-:-:S05]  /*4050*/  IMAD.SHL.U32 R0, R3, 0x100000, RZ ;  /* 0x0010000003007824 */ /* 0x000fca00078e00ff */
[----:B------:R-:W-:-:S07]  /*4060*/  LOP3.LUT R0, R5, R0, R6, 0xfe, !PT ;  /* 0x0000000005007212 */ /* 0x000fce00078efe06 */
.L_x_23683:
[----:B------:R-:W-:Y:S05]  /*4070*/  BSYNC B0 ;  /* 0x0000000000007941 */ /* 0x000fea0003800000 */
.L_x_23682:
[----:B------:R-:W-:-:S04]  /*4080*/  F2FP.BF16.F32.PACK_AB R0, RZ, R0 ;  /* 0x00000000ff00723e */ /* 0x000fc800000010ff */
[----:B------:R-:W-:Y:S01]  /*4090*/  PRMT R18, R0, 0x7610, R18 ;  /* 0x0000761000127816 */ /* 0x000fe20000000012 */
[----:B------:R-:W-:Y:S06]  /*40a0*/  BRA `(.L_x_23662) ;  /* 0x0000000400287947 */ /* 0x000fec0003800000 */
.L_x_23680:
        /* <DEDUP_REMOVED lines=21> */
.L_x_23689:
[----:B------:R-:W-:Y:S05]  /*4200*/  BSYNC B1 ;  /* 0x0000000000017941 */ /* 0x000fea0003800000 */
.L_x_23688:
[----:B------:R-:W-:Y:S01]  /*4210*/  LEA R5, R0, 0x37800000, 0x17 ;  /* 0x3780000000057811 */ /* 0x000fe200078eb8ff */
[----:B------:R-:W-:-:S05]  /*4220*/  IMAD.SHL.U32 R0, R3, 0x200000, RZ ;  /* 0x0020000003007824 */ /* 0x000fca00078e00ff */
[----:B------:R-:W-:-:S07]  /*4230*/  LOP3.LUT R0, R5, R0, R6, 0xfe, !PT ;  /* 0x0000000005007212 */ /* 0x000fce00078efe06 */
.L_x_23687:
[----:B------:R-:W-:Y:S05]  /*4240*/  BSYNC B0 ;  /* 0x0000000000007941 */ /* 0x000fea0003800000 */
.L_x_23686:
[----:B------:R-:W-:-:S04]  /*4250*/  F2FP.BF16.F32.PACK_AB R0, RZ, R0 ;  /* 0x00000000ff00723e */ /* 0x000fc800000010ff */
[----:B------:R-:W-:Y:S01]  /*4260*/  PRMT R18, R0, 0x7610, R18 ;  /* 0x0000761000127816 */ /* 0x000fe20000000012 */
[----:B------:R-:W-:Y:S06]  /*4270*/  BRA `(.L_x_23662) ;  /* 0x0000000000b47947 */ /* 0x000fec0003800000 */
.L_x_23679:
        /* <DEDUP_REMOVED lines=14> */
.L_x_23693:
[----:B------:R-:W-:Y:S05]  /*4360*/  BSYNC B0 ;  /* 0x0000000000007941 */ /* 0x000fea0003800000 */
.L_x_23692:
[----:B------:R-:W-:-:S04]  /*4370*/  F2FP.BF16.F32.PACK_AB R0, RZ, R0 ;  /* 0x00000000ff00723e */ /* 0x000fc800000010ff */
[----:B------:R-:W-:Y:S01]  /*4380*/  PRMT R18, R0, 0x7610, R18 ;  /* 0x0000761000127816 */ /* 0x000fe20000000012 */
[----:B------:R-:W-:Y:S06]  /*4390*/  BRA `(.L_x_23662) ;  /* 0x00000000006c7947 */ /* 0x000fec0003800000 */
.L_x_23667:
        /* <DEDUP_REMOVED lines=16> */
.L_x_23694:
[----:B------:R-:W-:Y:S01]  /*44a0*/  PRMT R18, RZ, 0x7610, R18 ;  /* 0x00007610ff127816 */ /* 0x000fe20000000012 */
[----:B------:R-:W-:Y:S06]  /*44b0*/  BRA `(.L_x_23662) ;  /* 0x0000000000247947 */ /* 0x000fec0003800000 */
.L_x_23691:
[----:B------:R-:W2:Y:S02]  /*44c0*/  LDG.E.64 R4, desc[UR36][R4.64] ;  /* 0x0000002404047981 */ /* 0x000ea4000c1e1b00 */
[----:B--2---:R-:W0:Y:S02]  /*44d0*/  I2F.U64 R0, R4 ;  /* 0x0000000400007312 */ /* 0x004e240000301000 */
[----:B0-----:R-:W-:-:S04]  /*44e0*/  F2FP.BF16.F32.PACK_AB R0, RZ, R0 ;  /* 0x00000000ff00723e */ /* 0x001fc800000010ff */
[----:B------:R-:W-:Y:S01]  /*44f0*/  PRMT R18, R0, 0x7610, R18 ;  /* 0x0000761000127816 */ /* 0x000fe20000000012 */
[----:B------:R-:W-:Y:S06]  /*4500*/  BRA `(.L_x_23662) ;  /* 0x0000000000107947 */ /* 0x000fec0003800000 */
.L_x_23690:
[----:B------:R-:W2:Y:S02]  /*4510*/  LDG.E R4, desc[UR36][R4.64] ;  /* 0x0000002404047981 */ /* 0x000ea4000c1e1900 */
[----:B--2---:R-:W-:-:S04]  /*4520*/  I2FP.F32.U32 R0, R4 ;  /* 0x0000000400007245 */ /* 0x004fc80000201000 */
[----:B------:R-:W-:-:S04]  /*4530*/  F2FP.BF16.F32.PACK_AB R0, RZ, R0 ;  /* 0x00000000ff00723e */ /* 0x000fc800000010ff */
[----:B------:R-:W-:-:S07]  /*4540*/  PRMT R18, R0, 0x7610, R18 ;  /* 0x0000761000127816 */ /* 0x000fce0000000012 */
.L_x_23662:
[----:B------:R-:W-:Y:S05]  /*4550*/  BSYNC B6 ;  /* 0x0000000000067941 */ /* 0x000fea0003800000 */
.L_x_23661:
        /* <DEDUP_REMOVED lines=12> */
[----:B------:R-:W0:Y:S03]  /*4620*/  @!P3 MUFU.RSQ R0, R0 ;  /* 0x000000000000b308 */ /* 0x000e260000001400 */
[----:B------:R-:W-:Y:S02]  /*4630*/  @!P2 IMAD.U32 R5, R18, 0x10000, RZ ;  /* 0x000100001205a824 */ /* 0x000fe400078e00ff */
[----:B------:R-:W1:Y:S03]  /*4640*/  LDC.U8 R18, c[0x0][0x234] ;  /* 0x00008d00ff127b82 */ /* 0x000e660000000000 */
[----:B------:R-:W2:Y:S08]  /*4650*/  @!P1 MUFU.RSQ R24, R24 ;  /* 0x0000001800189308 */ /* 0x000eb00000001400 */
[----:B------:R-:W3:Y:S08]  /*4660*/  @!P2 MUFU.RSQ R5, R5 ;  /* 0x000000050005a308 */ /* 0x000ef00000001400 */
[----:B------:R-:W4:Y:S08]  /*4670*/  @!P0 MUFU.RSQ R4, R4 ;  /* 0x0000000400048308 */ /* 0x000f300000001400 */
        /* <DEDUP_REMOVED lines=28> */
.L_x_23700:
[----:B------:R-:W-:Y:S02]  /*4840*/  IMAD.U32 R5, R3, 0x10000, RZ ;  /* 0x0001000003057824 */ /* 0x000fe400078e00ff */
[----:B------:R-:W-:-:S04]  /*4850*/  IMAD.MOV.U32 R25, RZ, RZ, R23 ;  /* 0x000000ffff197224 */ /* 0x000fc800078e0017 */
[----:B------:R-:W0:Y:S02]  /*4860*/  F2I.S64.TRUNC R4, R5 ;  /* 0x0000000500047311 */ /* 0x000e24000020d900 */
[----:B0-----:R0:W-:Y:S01]  /*4870*/  STG.E.U8 desc[UR36][R8.64], R4 ;  /* 0x0000000408007986 */ /* 0x0011e2000c101124 */
[----:B------:R-:W-:Y:S05]  /*4880*/  BRA `(.L_x_23696) ;  /* 0x0000000c00d47947 */ /* 0x000fea0003800000 */
.L_x_23699:
        /* <DEDUP_REMOVED lines=11> */
.L_x_23703:
[----:B------:R-:W-:Y:S02]  /*4940*/  IMAD.U32 R3, R3, 0x10000, RZ ;  /* 0x0001000003037824 */ /* 0x000fe400078e00ff */
[----:B------:R-:W-:-:S04]  /*4950*/  IMAD.MOV.U32 R25, RZ, RZ, R23 ;  /* 0x000000ffff197224 */ /* 0x000fc800078e0017 */
[----:B------:R-:W0:Y:S02]  /*4960*/  F2I.FTZ.TRUNC.NTZ R3, R3 ;  /* 0x0000000300037305 */ /* 0x000e24000021f100 */
[----:B0-----:R0:W-:Y:S01]  /*4970*/  STG.E desc[UR36][R8.64], R3 ;  /* 0x0000000308007986 */ /* 0x0011e2000c101924 */
[----:B------:R-:W-:Y:S05]  /*4980*/  BRA `(.L_x_23696) ;  /* 0x0000000c00947947 */ /* 0x000fea0003800000 */
.L_x_23702:
[----:B------:R-:W-:Y:S02]  /*4990*/  IMAD.U32 R3, R3, 0x10000, RZ ;  /* 0x0001000003037824 */ /* 0x000fe400078e00ff */
[----:B------:R-:W-:-:S04]  /*49a0*/  IMAD.MOV.U32 R25, RZ, RZ, R23 ;  /* 0x000000ffff197224 */ /* 0x000fc800078e0017 */
[----:B------:R-:W0:Y:S02]  /*49b0*/  F2I.FTZ.TRUNC.NTZ R3, R3 ;  /* 0x0000000300037305 */ /* 0x000e24000021f100 */
[----:B0-----:R0:W-:Y:S01]  /*49c0*/  STG.E.U16 desc[UR36][R8.64], R3 ;  /* 0x0000000308007986 */ /* 0x0011e2000c101524 */
[----:B------:R-:W-:Y:S05]  /*49d0*/  BRA `(.L_x_23696) ;  /* 0x0000000c00807947 */ /* 0x000fea0003800000 */
.L_x_23698:
        /* <DEDUP_REMOVED lines=10> */
.L_x_23705:
[----:B------:R-:W-:Y:S02]  /*4a80*/  IMAD.U32 R0, R3, 0x10000, RZ ;  /* 0x0001000003007824 */ /* 0x000fe400078e00ff */
[----:B------:R-:W-:-:S03]  /*4a90*/  IMAD.MOV.U32 R25, RZ, RZ, R23 ;  /* 0x000000ffff197224 */ /* 0x000fc600078e0017 */
[----:B------:R-:W-:-:S05]  /*4aa0*/  F2FP.F16.F32.PACK_AB R0, RZ, R0 ;  /* 0x00000000ff00723e */ /* 0x000fca00000000ff */
[----:B------:R0:W-:Y:S01]  /*4ab0*/  STG.E.U16 desc[UR36][R8.64], R0 ;  /* 0x0000000008007986 */ /* 0x0001e2000c101524 */
[----:B------:R-:W-:Y:S05]  /*4ac0*/  BRA `(.L_x_23696) ;  /* 0x0000000c00447947 */ /* 0x000fea0003800000 */
.L_x_23704:
        /* <DEDUP_REMOVED lines=11> */
.L_x_23707:
[----:B------:R-:W-:Y:S02]  /*4b80*/  IMAD.U32 R3, R3, 0x10000, RZ ;  /* 0x0001000003037824 */ /* 0x000fe400078e00ff */
[----:B------:R-:W-:-:S03]  /*4b90*/  IMAD.MOV.U32 R25, RZ, RZ, R23 ;  /* 0x000000ffff197224 */ /* 0x000fc600078e0017 */
[----:B------:R-:W-:-:S04]  /*4ba0*/  F2FP.F16.F32.PACK_AB R3, RZ, R3 ;  /* 0x00000003ff03723e */ /* 0x000fc800000000ff */
[----:B------:R-:W-:-:S05]  /*4bb0*/  PRMT R3, R3, 0x5410, RZ ;  /* 0x0000541003037816 */ /* 0x000fca00000000ff */
[----:B------:R0:W-:Y:S01]  /*4bc0*/  STG.E desc[UR36][R8.64], R3 ;  /* 0x0000000308007986 */ /* 0x0001e2000c101924 */
[----:B------:R-:W-:Y:S05]  /*4bd0*/  BRA `(.L_x_23696) ;  /* 0x0000000c00007947 */ /* 0x000fea0003800000 */
.L_x_23706:
[----:B------:R-:W-:Y:S02]  /*4be0*/  IMAD.U32 R4, R3, 0x10000, RZ ;  /* 0x0001000003047824 */ /* 0x000fe400078e00ff */
[----:B------:R-:W-:Y:S02]  /*4bf0*/  IMAD.MOV.U32 R25, RZ, RZ, R23 ;  /* 0x000000ffff197224 */ /* 0x000fe400078e0017 */
[----:B------:R-:W-:-:S06]  /*4c00*/  FMUL.FTZ R4, R4, 1 ;  /* 0x3f80000004047820 */ /* 0x000fcc0000410000 */
[----:B------:R-:W0:Y:S02]  /*4c10*/  F2F.F64.F32 R4, R4 ;  /* 0x0000000400047310 */ /* 0x000e240000201800 */
[----:B0-----:R0:W-:Y:S01]  /*4c20*/  STG.E.64 desc[UR36][R8.64], R4 ;  /* 0x0000000408007986 */ /* 0x0011e2000c101b24 */
[----:B------:R-:W-:Y:S05]  /*4c30*/  BRA `(.L_x_23696) ;  /* 0x0000000800e87947 */ /* 0x000fea0003800000 */
.L_x_23697:
        /* <DEDUP_REMOVED lines=14> */
.L_x_23710:
[----:B------:R-:W-:Y:S01]  /*4d20*/  IMAD.U32 R3, R3, 0x10000, RZ ;  /* 0x0001000003037824 */ /* 0x000fe200078e00ff */
[----:B------:R-:W-:Y:S01]  /*4d30*/  CS2R R6, SRZ ;  /* 0x0000000000067805 */ /* 0x000fe2000001ff00 */
[----:B------:R-:W-:Y:S02]  /*4d40*/  IMAD.MOV.U32 R25, RZ, RZ, R23 ;  /* 0x000000ffff197224 */ /* 0x000fe400078e0017 */
[----:B------:R-:W-:-:S04]  /*4d50*/  FMUL.FTZ R3, R3, 1 ;  /* 0x3f80000003037820 */ /* 0x000fc80000410000 */
[----:B------:R-:W0:Y:S02]  /*4d60*/  F2F.F64.F32 R4, R3 ;  /* 0x0000000300047310 */ /* 0x000e240000201800 */
[----:B0-----:R0:W-:Y:S01]  /*4d70*/  STG.E.128 desc[UR36][R8.64], R4 ;  /* 0x0000000408007986 */ /* 0x0011e2000c101d24 */
[----:B------:R-:W-:Y:S05]  /*4d80*/  BRA `(.L_x_23696) ;  /* 0x0000000800947947 */ /* 0x000fea0003800000 */
.L_x_23709:
        /* <DEDUP_REMOVED lines=21> */
.L_x_23714:
[----:B------:R-:W-:Y:S05]  /*4ee0*/  BSYNC B0 ;  /* 0x0000000000007941 */ /* 0x000fea0003800000 */
.L_x_23713:
[----:B------:R-:W-:Y:S01]  /*4ef0*/  LOP3.LUT R5, R0, R5, RZ, 0xfc, !PT ;  /* 0x0000000500057212 */ /* 0x000fe200078efcff */
[----:B------:R-:W-:-:S04]  /*4f00*/  IMAD.MOV.U32 R25, RZ, RZ, R23 ;  /* 0x000000ffff197224 */ /* 0x000fc800078e0017 */
[----:B------:R0:W-:Y:S01]  /*4f10*/  STG.E.U8 desc[UR36][R8.64], R5 ;  /* 0x0000000508007986 */ /* 0x0001e2000c101124 */
[----:B------:R-:W-:Y:S05]  /*4f20*/  BRA `(.L_x_23696) ;  /* 0x00000008002c7947 */ /* 0x000fea0003800000 */
.L_x_23712:
        /* <DEDUP_REMOVED lines=13> */
.L_x_23716:
[----:B------:R-:W-:Y:S01]  /*5000*/  IMAD.MOV.U32 R0, RZ, RZ, 0x7f ;  /* 0x0000007fff007424 */ /* 0x000fe200078e00ff */
[----:B------:R-:W-:-:S04]  /*5010*/  ISETP.GT.U32.AND P0, PT, R3, 0x7f800000, PT ;  /* 0x7f8000000300780c */ /* 0x000fc80003f04070 */
[----:B------:R-:W-:-:S09]  /*5020*/  SEL R0, R0, 0x7c, P0 ;  /* 0x0000007c00007807 */ /* 0x000fd20000000000 */
.L_x_23717:
[----:B------:R-:W-:Y:S05]  /*5030*/  BSYNC B0 ;  /* 0x0000000000007941 */ /* 0x000fea0003800000 */
.L_x_23715:
[----:B------:R-:W-:Y:S01]  /*5040*/  LOP3.LUT R3, R5, 0x80000000, RZ, 0xc0, !PT ;  /* 0x8000000005037812 */ /* 0x000fe200078ec0ff */
[----:B------:R-:W-:-:S03]  /*5050*/  IMAD.MOV.U32 R25, RZ, RZ, R23 ;  /* 0x000000ffff197224 */ /* 0x000fc600078e0017 */
[----:B------:R-:W-:-:S04]  /*5060*/  SHF.R.U32.HI R3, RZ, 0x18, R3 ;  /* 0x00000018ff037819 */ /* 0x000fc80000011603 */
[----:B------:R-:W-:-:S05]  /*5070*/  LOP3.LUT R3, R0, R3, RZ, 0xfc, !PT ;  /* 0x0000000300037212 */ /* 0x000fca00078efcff */
[----:B------:R0:W-:Y:S01]  /*5080*/  STG.E.U8 desc[UR36][R8.64], R3 ;  /* 0x0000000308007986 */ /* 0x0001e2000c101124 */
[----:B------:R-:W-:Y:S05]  /*5090*/  BRA `(.L_x_23696) ;  /* 0x0000000400d07947 */ /* 0x000fea0003800000 */
.L_x_23711:
[----:B------:R0:W-:Y:S01]  /*50a0*/  STG.E.U16 desc[UR36][R8.64], R3 ;  /* 0x0000000308007986 */ /* 0x0001e2000c101524 */
[----:B------:R-:W-:Y:S01]  /*50b0*/  IMAD.MOV.U32 R25, RZ, RZ, R23 ;  /* 0x000000ffff197224 */ /* 0x000fe200078e0017 */
[----:B------:R-:W-:Y:S06]  /*50c0*/  BRA `(.L_x_23696) ;  /* 0x0000000400c47947 */ /* 0x000fec0003800000 */
.L_x_23708:
        /* <DEDUP_REMOVED lines=13> */
.L_x_23720:
        /* <DEDUP_REMOVED lines=17> */
.L_x_23723:
[----:B------:R-:W-:-:S04]  /*52b0*/  LOP3.LUT R3, R5, 0x80000000, RZ, 0xc0, !PT ;  /* 0x8000000005037812 */ /* 0x000fc800078ec0ff */
[----:B------:R-:W-:-:S04]  /*52c0*/  SHF.R.U32.HI R3, RZ, 0x18, R3 ;  /* 0x00000018ff037819 */ /* 0x000fc80000011603 */
[----:B------:R-:W-:-:S04]  /*52d0*/  LOP3.LUT R0, R0, R3, RZ, 0xfc, !PT ;  /* 0x0000000300007212 */ /* 0x000fc800078efcff */
[----:B------:R-:W-:-:S07]  /*52e0*/  PRMT R4, R0, 0x7610, R4 ;  /* 0x0000761000047816 */ /* 0x000fce0000000004 */
.L_x_23722:
[----:B------:R-:W-:Y:S05]  /*52f0*/  BSYNC B0 ;  /* 0x0000000000007941 */ /* 0x000fea0003800000 */
.L_x_23721:
[----:B------:R0:W-:Y:S01]  /*5300*/  STG.E.U8 desc[UR36][R8.64], R4 ;  /* 0x0000000408007986 */ /* 0x0001e2000c101124 */
[----:B------:R-:W-:Y:S01]  /*5310*/  IMAD.MOV.U32 R25, RZ, RZ, R23 ;  /* 0x000000ffff197224 */ /* 0x000fe200078e0017 */
[----:B------:R-:W-:Y:S06]  /*5320*/  BRA `(.L_x_23696) ;  /* 0x00000004002c7947 */ /* 0x000fec0003800000 */
.L_x_23719:
        /* <DEDUP_REMOVED lines=17> */
.L_x_23726:
[----:B------:R-:W-:-:S04]  /*5440*/  LOP3.LUT R3, R5, 0x80000000, RZ, 0xc0, !PT ;  /* 0x8000000005037812 */ /* 0x000fc800078ec0ff */
[----:B------:R-:W-:-:S04]  /*5450*/  SHF.R.U32.HI R3, RZ, 0x18, R3 ;  /* 0x00000018ff037819 */ /* 0x000fc80000011603 */
[----:B------:R-:W-:-:S04]  /*5460*/  LOP3.LUT R0, R0, R3, RZ, 0xfc, !PT ;  /* 0x0000000300007212 */ /* 0x000fc800078efcff */
[----:B------:R-:W-:-:S07]  /*5470*/  PRMT R4, R0, 0x7610, R4 ;  /* 0x0000761000047816 */ /* 0x000fce0000000004 */
.L_x_23725:
[----:B------:R-:W-:Y:S05]  /*5480*/  BSYNC B0 ;  /* 0x0000000000007941 */ /* 0x000fea0003800000 */
.L_x_23724:
[----:B------:R0:W-:Y:S01]  /*5490*/  STG.E.U8 desc[UR36][R8.64], R4 ;  /* 0x0000000408007986 */ /* 0x0001e2000c101124 */
[----:B------:R-:W-:Y:S01]  /*54a0*/  IMAD.MOV.U32 R25, RZ, RZ, R23 ;  /* 0x000000ffff197224 */ /* 0x000fe200078e0017 */
[----:B------:R-:W-:Y:S06]  /*54b0*/  BRA `(.L_x_23696) ;  /* 0x0000000000c87947 */ /* 0x000fec0003800000 */
.L_x_23718:
        /* <DEDUP_REMOVED lines=23> */
.L_x_23701:
        /* <DEDUP_REMOVED lines=16> */
.L_x_23729:
[----:B------:R-:W-:Y:S01]  /*5730*/  IMAD.MOV.U32 R25, RZ, RZ, R23 ;  /* 0x000000ffff197224 */ /* 0x000fe200078e0017 */
[----:B------:R-:W-:Y:S06]  /*5740*/  BRA `(.L_x_23696) ;  /* 0x0000000000247947 */ /* 0x000fec0003800000 */
.L_x_23728:
[----:B------:R-:W-:Y:S02]  /*5750*/  IMAD.U32 R4, R3, 0x10000, RZ ;  /* 0x0001000003047824 */ /* 0x000fe400078e00ff */
[----:B------:R-:W-:-:S04]  /*5760*/  IMAD.MOV.U32 R25, RZ, RZ, R23 ;  /* 0x000000ffff197224 */ /* 0x000fc800078e0017 */
[----:B------:R-:W0:Y:S02]  /*5770*/  F2I.U64.TRUNC R4, R4 ;  /* 0x0000000400047311 */ /* 0x000e24000020d800 */
[----:B0-----:R0:W-:Y:S01]  /*5780*/  STG.E.64 desc[UR36][R8.64], R4 ;  /* 0x0000000408007986 */ /* 0x0011e2000c101b24 */
[----:B------:R-:W-:Y:S05]  /*5790*/  BRA `(.L_x_23696) ;  /* 0x0000000000107947 */ /* 0x000fea0003800000 */
.L_x_23727:
[----:B------:R-:W-:Y:S02]  /*57a0*/  IMAD.U32 R3, R3, 0x10000, RZ ;  /* 0x0001000003037824 */ /* 0x000fe400078e00ff */
[----:B------:R-:W-:-:S04]  /*57b0*/  IMAD.MOV.U32 R25, RZ, RZ, R23 ;  /* 0x000000ffff197224 */ /* 0x000fc800078e0017 */
[----:B------:R-:W0:Y:S02]  /*57c0*/  F2I.FTZ.U32.TRUNC.NTZ R3, R3 ;  /* 0x0000000300037305 */ /* 0x000e24000021f000 */
[----:B0-----:R0:W-:Y:S02]  /*57d0*/  STG.E desc[UR36][R8.64], R3 ;  /* 0x0000000308007986 */ /* 0x0011e4000c101924 */
.L_x_23696:
[----:B------:R-:W-:Y:S05]  /*57e0*/  BSYNC B6 ;  /* 0x0000000000067941 */ /* 0x000fea0003800000 */
.L_x_23695:
        /* <DEDUP_REMOVED lines=25> */
.L_x_23735:
[----:B----4-:R-:W-:-:S06]  /*5980*/  IMAD.U32 R5, R22, 0x10000, RZ ;  /* 0x0001000016057824 */ /* 0x010fcc00078e00ff */
[----:B------:R-:W0:Y:S02]  /*5990*/  F2I.S64.TRUNC R4, R5 ;  /* 0x0000000500047311 */ /* 0x000e24000020d900 */
[----:B0-----:R0:W-:Y:S01]  /*59a0*/  STG.E.U8 desc[UR36][R8.64], R4 ;  /* 0x0000000408007986 */ /* 0x0011e2000c101124 */
[----:B------:R-:W-:Y:S05]  /*59b0*/  BRA `(.L_x_23737) ;  /* 0x0000000c00847947 */ /* 0x000fea0003800000 */
.L_x_23734:
        /* <DEDUP_REMOVED lines=10> */
.L_x_23739:
[----:B----4-:R-:W-:-:S04]  /*5a60*/  IMAD.U32 R22, R22, 0x10000, RZ ;  /* 0x0001000016167824 */ /* 0x010fc800078e00ff */
[----:B------:R-:W0:Y:S02]  /*5a70*/  F2I.FTZ.TRUNC.NTZ R3, R22 ;  /* 0x0000001600037305 */ /* 0x000e24000021f100 */
[----:B0-----:R0:W-:Y:S01]  /*5a80*/  STG.E desc[UR36][R8.64], R3 ;  /* 0x0000000308007986 */ /* 0x0011e2000c101924 */
[----:B------:R-:W-:Y:S05]  /*5a90*/  BRA `(.L_x_23737) ;  /* 0x0000000c004c7947 */ /* 0x000fea0003800000 */
.L_x_23738:
[----:B----4-:R-:W-:-:S04]  /*5aa0*/  IMAD.U32 R22, R22, 0x10000, RZ ;  /* 0x0001000016167824 */ /* 0x010fc800078e00ff */
[----:B------:R-:W0:Y:S02]  /*5ab0*/  F2I.FTZ.TRUNC.NTZ R3, R22 ;  /* 0x0000001600037305 */ /* 0x000e24000021f100 */
[----:B0-----:R0:W-:Y:S01]  /*5ac0*/  STG.E.U16 desc[UR36][R8.64], R3 ;  /* 0x0000000308007986 */ /* 0x0011e2000c101524 */
[----:B------:R-:W-:Y:S05]  /*5ad0*/  BRA `(.L_x_23737) ;  /* 0x0000000c003c7947 */ /* 0x000fea0003800000 */
.L_x_23733:
        /* <DEDUP_REMOVED lines=9> */
.L_x_23741:
[----:B----4-:R-:W-:-:S05]  /*5b70*/  IMAD.U32 R0, R22, 0x10000, RZ ;  /* 0x0001000016007824 */ /* 0x010fca00078e00ff */
[----:B------:R-:W-:-:S05]  /*5b80*/  F2FP.F16.F32.PACK_AB R0, RZ, R0 ;  /* 0x00000000ff00723e */ /* 0x000fca00000000ff */
[----:B------:R0:W-:Y:S01]  /*5b90*/  STG.E.U16 desc[UR36][R8.64], R0 ;  /* 0x0000000008007986 */ /* 0x0001e2000c101524 */
[----:B------:R-:W-:Y:S05]  /*5ba0*/  BRA `(.L_x_23737) ;  /* 0x0000000c00087947 */ /* 0x000fea0003800000 */
.L_x_23740:
        /* <DEDUP_REMOVED lines=10> */
.L_x_23743:
[----:B----4-:R-:W-:-:S05]  /*5c50*/  IMAD.U32 R22, R22, 0x10000, RZ ;  /* 0x0001000016167824 */ /* 0x010fca00078e00ff */
[----:B------:R-:W-:-:S04]  /*5c60*/  F2FP.F16.F32.PACK_AB R3, RZ, R22 ;  /* 0x00000016ff03723e */ /* 0x000fc800000000ff */
[----:B------:R-:W-:-:S05]  /*5c70*/  PRMT R3, R3, 0x5410, RZ ;  /* 0x0000541003037816 */ /* 0x000fca00000000ff */
[----:B------:R0:W-:Y:S01]  /*5c80*/  STG.E desc[UR36][R8.64], R3 ;  /* 0x0000000308007986 */ /* 0x0001e2000c101924 */
[----:B------:R-:W-:Y:S05]  /*5c90*/  BRA `(.L_x_23737) ;  /* 0x0000000800cc7947 */ /* 0x000fea0003800000 */
.L_x_23742:
[----:B----4-:R-:W-:-:S04]  /*5ca0*/  IMAD.U32 R4, R22, 0x10000, RZ ;  /* 0x0001000016047824 */ /* 0x010fc800078e00ff */
[----:B------:R-:W-:-:S06]  /*5cb0*/  FMUL.FTZ R4, R4, 1 ;  /* 0x3f80000004047820 */ /* 0x000fcc0000410000 */
[----:B------:R-:W0:Y:S02]  /*5cc0*/  F2F.F64.F32 R4, R4 ;  /* 0x0000000400047310 */ /* 0x000e240000201800 */
[----:B0-----:R0:W-:Y:S01]  /*5cd0*/  STG.E.64 desc[UR36][R8.64], R4 ;  /* 0x0000000408007986 */ /* 0x0011e2000c101b24 */
[----:B------:R-:W-:Y:S05]  /*5ce0*/  BRA `(.L_x_23737) ;  /* 0x0000000800b87947 */ /* 0x000fea0003800000 */
.L_x_23732:
        /* <DEDUP_REMOVED lines=13> */
.L_x_23746:
[----:B----4-:R-:W-:Y:S01]  /*5dc0*/  IMAD.U32 R22, R22, 0x10000, RZ ;  /* 0x0001000016167824 */ /* 0x010fe200078e00ff */
[----:B------:R-:W-:-:S03]  /*5dd0*/  CS2R R6, SRZ ;  /* 0x0000000000067805 */ /* 0x000fc6000001ff00 */
[----:B------:R-:W-:-:S06]  /*5de0*/  FMUL.FTZ R4, R22, 1 ;  /* 0x3f80000016047820 */ /* 0x000fcc0000410000 */
[----:B------:R-:W0:Y:S02]  /*5df0*/  F2F.F64.F32 R4, R4 ;  /* 0x0000000400047310 */ /* 0x000e240000201800 */
[----:B0-----:R0:W-:Y:S01]  /*5e00*/  STG.E.128 desc[UR36][R8.64], R4 ;  /* 0x0000000408007986 */ /* 0x0011e2000c101d24 */
[----:B------:R-:W-:Y:S05]  /*5e10*/  BRA `(.L_x_23737) ;  /* 0x00000008006c7947 */ /* 0x000fea0003800000 */
.L_x_23745:
        /* <DEDUP_REMOVED lines=21> */
.L_x_23750:
[----:B------:R-:W-:Y:S05]  /*5f70*/  BSYNC B0 ;  /* 0x0000000000007941 */ /* 0x000fea0003800000 */
.L_x_23749:
[----:B------:R-:W-:-:S05]  /*5f80*/  LOP3.LUT R5, R0, R5, RZ, 0xfc, !PT ;  /* 0x0000000500057212 */ /* 0x000fca00078efcff */
[----:B------:R0:W-:Y:S01]  /*5f90*/  STG.E.U8 desc[UR36][R8.64], R5 ;  /* 0x0000000508007986 */ /* 0x0001e2000c101124 */
[----:B------:R-:W-:Y:S05]  /*5fa0*/  BRA `(.L_x_23737) ;  /* 0x0000000800087947 */ /* 0x000fea0003800000 */
.L_x_23748:
        /* <DEDUP_REMOVED lines=13> */
.L_x_23752:
[----:B------:R-:W-:Y:S01]  /*6080*/  IMAD.MOV.U32 R0, RZ, RZ, 0x7f ;  /* 0x0000007fff007424 */ /* 0x000fe200078e00ff */
[----:B------:R-:W-:-:S04]  /*6090*/  ISETP.GT.U32.AND P0, PT, R3, 0x7f800000, PT ;  /* 0x7f8000000300780c */ /* 0x000fc80003f04070 */
[----:B------:R-:W-:-:S09]  /*60a0*/  SEL R0, R0, 0x7c, P0 ;  /* 0x0000007c00007807 */ /* 0x000fd20000000000 */
.L_x_23753:
[----:B------:R-:W-:Y:S05]  /*60b0*/  BSYNC B0 ;  /* 0x0000000000007941 */ /* 0x000fea0003800000 */
.L_x_23751:
[----:B------:R-:W-:-:S04]  /*60c0*/  LOP3.LUT R3, R5, 0x80000000, RZ, 0xc0, !PT ;  /* 0x8000000005037812 */ /* 0x000fc800078ec0ff */
[----:B------:R-:W-:-:S04]  /*60d0*/  SHF.R.U32.HI R3, RZ, 0x18, R3 ;  /* 0x00000018ff037819 */ /* 0x000fc80000011603 */
[----:B------:R-:W-:-:S05]  /*60e0*/  LOP3.LUT R3, R0, R3, RZ, 0xfc, !PT ;  /* 0x0000000300037212 */ /* 0x000fca00078efcff */
[----:B------:R0:W-:Y:S01]  /*60f0*/  STG.E.U8 desc[UR36][R8.64], R3 ;  /* 0x0000000308007986 */ /* 0x0001e2000c101124 */
[----:B------:R-:W-:Y:S05]  /*6100*/  BRA `(.L_x_23737) ;  /* 0x0000000400b07947 */ /* 0x000fea0003800000 */
.L_x_23747:
[----:B----4-:R0:W-:Y:S01]  /*6110*/  STG.E.U16 desc[UR36][R8.64], R22 ;  /* 0x0000001608007986 */ /* 0x0101e2000c101524 */
[----:B------:R-:W-:Y:S05]  /*6120*/  BRA `(.L_x_23737) ;  /* 0x0000000400a87947 */ /* 0x000fea0003800000 */
.L_x_23744:
        /* <DEDUP_REMOVED lines=12> */
.L_x_23756:
        /* <DEDUP_REMOVED lines=17> */
.L_x_23759:
[----:B------:R-:W-:-:S04]  /*6300*/  LOP3.LUT R3, R5, 0x80000000, RZ, 0xc0, !PT ;  /* 0x8000000005037812 */ /* 0x000fc800078ec0ff */
[----:B------:R-:W-:-:S04]  /*6310*/  SHF.R.U32.HI R3, RZ, 0x18, R3 ;  /* 0x00000018ff037819 */ /* 0x000fc80000011603 */
[----:B------:R-:W-:-:S04]  /*6320*/  LOP3.LUT R0, R0, R3, RZ, 0xfc, !PT ;  /* 0x0000000300007212 */ /* 0x000fc800078efcff */
[----:B------:R-:W-:-:S07]  /*6330*/  PRMT R4, R0, 0x7610, R4 ;  /* 0x0000761000047816 */ /* 0x000fce0000000004 */
.L_x_23758:
[----:B------:R-:W-:Y:S05]  /*6340*/  BSYNC B0 ;  /* 0x0000000000007941 */ /* 0x000fea0003800000 */
.L_x_23757:
[----:B------:R4:W-:Y:S01]  /*6350*/  STG.E.U8 desc[UR36][R8.64], R4 ;  /* 0x0000000408007986 */ /* 0x0009e2000c101124 */
[----:B------:R-:W-:Y:S05]  /*6360*/  BRA `(.L_x_23737) ;  /* 0x0000000400187947 */ /* 0x000fea0003800000 */
.L_x_23755:
        /* <DEDUP_REMOVED lines=17> */
.L_x_23762:
[----:B------:R-:W-:-:S04]  /*6480*/  LOP3.LUT R3, R5, 0x80000000, RZ, 0xc0, !PT ;  /* 0x8000000005037812 */ /* 0x000fc800078ec0ff */
[----:B------:R-:W-:-:S04]  /*6490*/  SHF.R.U32.HI R3, RZ, 0x18, R3 ;  /* 0x00000018ff037819 */ /* 0x000fc80000011603 */
[----:B------:R-:W-:-:S04]  /*64a0*/  LOP3.LUT R0, R0, R3, RZ, 0xfc, !PT ;  /* 0x0000000300007212 */ /* 0x000fc800078efcff */
[----:B------:R-:W-:-:S07]  /*64b0*/  PRMT R4, R0, 0x7610, R4 ;  /* 0x0000761000047816 */ /* 0x000fce0000000004 */
.L_x_23761:
[----:B------:R-:W-:Y:S05]  /*64c0*/  BSYNC B0 ;  /* 0x0000000000007941 */ /* 0x000fea0003800000 */
.L_x_23760:
[----:B------:R0:W-:Y:S01]  /*64d0*/  STG.E.U8 desc[UR36][R8.64], R4 ;  /* 0x0000000408007986 */ /* 0x0001e2000c101124 */
[----:B------:R-:W-:Y:S05]  /*64e0*/  BRA `(.L_x_23737) ;  /* 0x0000000000b87947 */ /* 0x000fea0003800000 */
.L_x_23754:
        /* <DEDUP_REMOVED lines=22> */
.L_x_23736:
        /* <DEDUP_REMOVED lines=16> */
.L_x_23765:
[----:B------:R-:W-:Y:S05]  /*6750*/  BRA `(.L_x_23737) ;  /* 0x00000000001c7947 */ /* 0x000fea0003800000 */
.L_x_23764:
[----:B----4-:R-:W-:-:S06]  /*6760*/  IMAD.U32 R4, R22, 0x10000, RZ ;  /* 0x0001000016047824 */ /* 0x010fcc00078e00ff */
[----:B------:R-:W0:Y:S02]  /*6770*/  F2I.U64.TRUNC R4, R4 ;  /* 0x0000000400047311 */ /* 0x000e24000020d800 */
[----:B0-----:R2:W-:Y:S01]  /*6780*/  STG.E.64 desc[UR36][R8.64], R4 ;  /* 0x0000000408007986 */ /* 0x0015e2000c101b24 */
[----:B------:R-:W-:Y:S05]  /*6790*/  BRA `(.L_x_23737) ;  /* 0x00000000000c7947 */ /* 0x000fea0003800000 */
.L_x_23763:
[----:B----4-:R-:W-:-:S04]  /*67a0*/  IMAD.U32 R22, R22, 0x10000, RZ ;  /* 0x0001000016167824 */ /* 0x010fc800078e00ff */
[----:B------:R-:W0:Y:S02]  /*67b0*/  F2I.FTZ.U32.TRUNC.NTZ R3, R22 ;  /* 0x0000001600037305 */ /* 0x000e24000021f000 */
[----:B0-----:R0:W-:Y:S02]  /*67c0*/  STG.E desc[UR36][R8.64], R3 ;  /* 0x0000000308007986 */ /* 0x0011e4000c101924 */
.L_x_23737:
        /* <DEDUP_REMOVED lines=25> */
.L_x_23769:
[----:B------:R-:W-:-:S06]  /*6960*/  IMAD.U32 R5, R17, 0x10000, RZ ;  /* 0x0001000011057824 */ /* 0x000fcc00078e00ff */
[----:B------:R-:W0:Y:S02]  /*6970*/  F2I.S64.TRUNC R4, R5 ;  /* 0x0000000500047311 */ /* 0x000e24000020d900 */
[----:B0-----:R4:W-:Y:S01]  /*6980*/  STG.E.U8 desc[UR36][R8.64], R4 ;  /* 0x0000000408007986 */ /* 0x0019e2000c101124 */
[----:B------:R-:W-:Y:S05]  /*6990*/  BRA `(.L_x_23771) ;  /* 0x0000000c00847947 */ /* 0x000fea0003800000 */
.L_x_23768:
        /* <DEDUP_REMOVED lines=10> */
.L_x_23773:
[----:B------:R-:W-:-:S06]  /*6a40*/  IMAD.U32 R17, R17, 0x10000, RZ ;  /* 0x0001000011117824 */ /* 0x000fcc00078e00ff */
[----:B------:R-:W0:Y:S02]  /*6a50*/  F2I.FTZ.TRUNC.NTZ R17, R17 ;  /* 0x0000001100117305 */ /* 0x000e24000021f100 */
[----:B0-----:R2:W-:Y:S01]  /*6a60*/  STG.E desc[UR36][R8.64], R17 ;  /* 0x0000001108007986 */ /* 0x0015e2000c101924 */
[----:B------:R-:W-:Y:S05]  /*6a70*/  BRA `(.L_x_23771) ;  /* 0x0000000c004c7947 */ /* 0x000fea0003800000 */
.L_x_23772:
[----:B------:R-:W-:-:S06]  /*6a80*/  IMAD.U32 R17, R17, 0x10000, RZ ;  /* 0x0001000011117824 */ /* 0x000fcc00078e00ff */
[----:B------:R-:W0:Y:S02]  /*6a90*/  F2I.FTZ.TRUNC.NTZ R17, R17 ;  /* 0x0000001100117305 */ /* 0x000e24000021f100 */
[----:B0-----:R0:W-:Y:S01]  /*6aa0*/  STG.E.U16 desc[UR36][R8.64], R17 ;  /* 0x0000001108007986 */ /* 0x0011e2000c101524 */
[----:B------:R-:W-:Y:S05]  /*6ab0*/  BRA `(.L_x_23771) ;  /* 0x0000000c003c7947 */ /* 0x000fea0003800000 */
.L_x_23767:
        /* <DEDUP_REMOVED lines=9> */
.L_x_23775:
[----:B------:R-:W-:-:S05]  /*6b50*/  IMAD.U32 R0, R17, 0x10000, RZ ;  /* 0x0001000011007824 */ /* 0x000fca00078e00ff */
[----:B------:R-:W-:-:S05]  /*6b60*/  F2FP.F16.F32.PACK_AB R0, RZ, R0 ;  /* 0x00000000ff00723e */ /* 0x000fca00000000ff */
[----:B------:R0:W-:Y:S01]  /*6b70*/  STG.E.U16 desc[UR36][R8.64], R0 ;  /* 0x0000000008007986 */ /* 0x0001e2000c101524 */
[----:B------:R-:W-:Y:S05]  /*6b80*/  BRA `(.L_x_23771) ;  /* 0x0000000c00087947 */ /* 0x000fea0003800000 */
.L_x_23774:
        /* <DEDUP_REMOVED lines=10> */
.L_x_23777:
[----:B------:R-:W-:-:S05]  /*6c30*/  IMAD.U32 R17, R17, 0x10000, RZ ;  /* 0x0001000011117824 */ /* 0x000fca00078e00ff */
[----:B------:R-:W-:-:S04]  /*6c40*/  F2FP.F16.F32.PACK_AB R3, RZ, R17 ;  /* 0x00000011ff03723e */ /* 0x000fc800000000ff */
[----:B------:R-:W-:-:S05]  /*6c50*/  PRMT R3, R3, 0x5410, RZ ;  /* 0x0000541003037816 */ /* 0x000fca00000000ff */
[----:B------:R0:W-:Y:S01]  /*6c60*/  STG.E desc[UR36][R8.64], R3 ;  /* 0x0000000308007986 */ /* 0x0001e2000c101924 */
[----:B------:R-:W-:Y:S05]  /*6c70*/  BRA `(.L_x_23771) ;  /* 0x0000000800cc7947 */ /* 0x000fea0003800000 */
.L_x_23776:
[----:B------:R-:W-:-:S04]  /*6c80*/  IMAD.U32 R4, R17, 0x10000, RZ ;  /* 0x0001000011047824 */ /* 0x000fc800078e00ff */
[----:B------:R-:W-:-:S06]  /*6c90*/  FMUL.FTZ R4, R4, 1 ;  /* 0x3f80000004047820 */ /* 0x000fcc0000410000 */
[----:B------:R-:W0:Y:S02]  /*6ca0*/  F2F.F64.F32 R4, R4 ;  /* 0x0000000400047310 */ /* 0x000e240000201800 */
[----:B0-----:R0:W-:Y:S01]  /*6cb0*/  STG.E.64 desc[UR36][R8.64], R4 ;  /* 0x0000000408007986 */ /* 0x0011e2000c101b24 */
[----:B------:R-:W-:Y:S05]  /*6cc0*/  BRA `(.L_x_23771) ;  /* 0x0000000800b87947 */ /* 0x000fea0003800000 */
.L_x_23766:
        /* <DEDUP_REMOVED lines=13> */
.L_x_23780:
[----:B------:R-:W-:Y:S01]  /*6da0*/  IMAD.U32 R17, R17, 0x10000, RZ ;  /* 0x0001000011117824 */ /* 0x000fe200078e00ff */
[----:B------:R-:W-:-:S03]  /*6db0*/  CS2R R6, SRZ ;  /* 0x0000000000067805 */ /* 0x000fc6000001ff00 */
[----:B------:R-:W-:-:S06]  /*6dc0*/  FMUL.FTZ R4, R17, 1 ;  /* 0x3f80000011047820 */ /* 0x000fcc0000410000 */
[----:B------:R-:W0:Y:S02]  /*6dd0*/  F2F.F64.F32 R4, R4 ;  /* 0x0000000400047310 */ /* 0x000e240000201800 */
[----:B0-----:R0:W-:Y:S01]  /*6de0*/  STG.E.128 desc[UR36][R8.64], R4 ;  /* 0x0000000408007986 */ /* 0x0011e2000c101d24 */
[----:B------:R-:W-:Y:S05]  /*6df0*/  BRA `(.L_x_23771) ;  /* 0x00000008006c7947 */ /* 0x000fea0003800000 */
.L_x_23779:
        /* <DEDUP_REMOVED lines=21> */
.L_x_23784:
[----:B------:R-:W-:Y:S05]  /*6f50*/  BSYNC B0 ;  /* 0x0000000000007941 */ /* 0x000fea0003800000 */
.L_x_23783:
[----:B------:R-:W-:-:S05]  /*6f60*/  LOP3.LUT R5, R0, R5, RZ, 0xfc, !PT ;  /* 0x0000000500057212 */ /* 0x000fca00078efcff */
[----:B------:R0:W-:Y:S01]  /*6f70*/  STG.E.U8 desc[UR36][R8.64], R5 ;  /* 0x0000000508007986 */ /* 0x0001e2000c101124 */
[----:B------:R-:W-:Y:S05]  /*6f80*/  BRA `(.L_x_23771) ;  /* 0x0000000800087947 */ /* 0x000fea0003800000 */
.L_x_23782:
        /* <DEDUP_REMOVED lines=13> */
.L_x_23786:
[----:B------:R-:W-:Y:S01]  /*7060*/  IMAD.MOV.U32 R0, RZ, RZ, 0x7f ;  /* 0x0000007fff007424 */ /* 0x000fe200078e00ff */
[----:B------:R-:W-:-:S04]  /*7070*/  ISETP.GT.U32.AND P0, PT, R3, 0x7f800000, PT ;  /* 0x7f8000000300780c */ /* 0x000fc80003f04070 */
[----:B------:R-:W-:-:S09]  /*7080*/  SEL R0, R0, 0x7c, P0 ;  /* 0x0000007c00007807 */ /* 0x000fd20000000000 */
.L_x_23787:
[----:B------:R-:W-:Y:S05]  /*7090*/  BSYNC B0 ;  /* 0x0000000000007941 */ /* 0x000fea0003800000 */
.L_x_23785:
[----:B------:R-:W-:-:S04]  /*70a0*/  LOP3.LUT R3, R17, 0x80000000, RZ, 0xc0, !PT ;  /* 0x8000000011037812 */ /* 0x000fc800078ec0ff */
[----:B------:R-:W-:-:S04]  /*70b0*/  SHF.R.U32.HI R3, RZ, 0x18, R3 ;  /* 0x00000018ff037819 */ /* 0x000fc80000011603 */
[----:B------:R-:W-:-:S05]  /*70c0*/  LOP3.LUT R3, R0, R3, RZ, 0xfc, !PT ;  /* 0x0000000300037212 */ /* 0x000fca00078efcff */
[----:B------:R0:W-:Y:S01]  /*70d0*/  STG.E.U8 desc[UR36][R8.64], R3 ;  /* 0x0000000308007986 */ /* 0x0001e2000c101124 */
[----:B------:R-:W-:Y:S05]  /*70e0*/  BRA `(.L_x_23771) ;  /* 0x0000000400b07947 */ /* 0x000fea0003800000 */
.L_x_23781:
[----:B------:R0:W-:Y:S01]  /*70f0*/  STG.E.U16 desc[UR36][R8.64], R17 ;  /* 0x0000001108007986 */ /* 0x0001e2000c101524 */
[----:B------:R-:W-:Y:S05]  /*7100*/  BRA `(.L_x_23771) ;  /* 0x0000000400a87947 */ /* 0x000fea0003800000 */
.L_x_23778:
        /* <DEDUP_REMOVED lines=12> */
.L_x_23790:
        /* <DEDUP_REMOVED lines=17> */
.L_x_23793:
[----:B------:R-:W-:-:S04]  /*72e0*/  LOP3.LUT R3, R17, 0x80000000, RZ, 0xc0, !PT ;  /* 0x8000000011037812 */ /* 0x000fc800078ec0ff */
[----:B------:R-:W-:-:S04]  /*72f0*/  SHF.R.U32.HI R3, RZ, 0x18, R3 ;  /* 0x00000018ff037819 */ /* 0x000fc80000011603 */
[----:B------:R-:W-:-:S04]  /*7300*/  LOP3.LUT R0, R0, R3, RZ, 0xfc, !PT ;  /* 0x0000000300007212 */ /* 0x000fc800078efcff */
[----:B------:R-:W-:-:S07]  /*7310*/  PRMT R4, R0, 0x7610, R4 ;  /* 0x0000761000047816 */ /* 0x000fce0000000004 */
.L_x_23792:
[----:B------:R-:W-:Y:S05]  /*7320*/  BSYNC B0 ;  /* 0x0000000000007941 */ /* 0x000fea0003800000 */
.L_x_23791:
[----:B------:R0:W-:Y:S01]  /*7330*/  STG.E.U8 desc[UR36][R8.64], R4 ;  /* 0x0000000408007986 */ /* 0x0001e2000c101124 */
[----:B------:R-:W-:Y:S05]  /*7340*/  BRA `(.L_x_23771) ;  /* 0x0000000400187947 */ /* 0x000fea0003800000 */
.L_x_23789:
        /* <DEDUP_REMOVED lines=17> */
.L_x_23796:
[----:B------:R-:W-:-:S04]  /*7460*/  LOP3.LUT R3, R17, 0x80000000, RZ, 0xc0, !PT ;  /* 0x8000000011037812 */ /* 0x000fc800078ec0ff */
[----:B------:R-:W-:-:S04]  /*7470*/  SHF.R.U32.HI R3, RZ, 0x18, R3 ;  /* 0x00000018ff037819 */ /* 0x000fc80000011603 */
[----:B------:R-:W-:-:S04]  /*7480*/  LOP3.LUT R0, R0, R3, RZ, 0xfc, !PT ;  /* 0x0000000300007212 */ /* 0x000fc800078efcff */
[----:B------:R-:W-:-:S07]  /*7490*/  PRMT R4, R0, 0x7610, R4 ;  /* 0x0000761000047816 */ /* 0x000fce0000000004 */
.L_x_23795:
[----:B------:R-:W-:Y:S05]  /*74a0*/  BSYNC B0 ;  /* 0x0000000000007941 */ /* 0x000fea0003800000 */
.L_x_23794:
[----:B------:R0:W-:Y:S01]  /*74b0*/  STG.E.U8 desc[UR36][R8.64], R4 ;  /* 0x0000000408007986 */ /* 0x0001e2000c101124 */
[----:B------:R-:W-:Y:S05]  /*74c0*/  BRA `(.L_x_23771) ;  /* 0x0000000000b87947 */ /* 0x000fea0003800000 */
.L_x_23788:
        /* <DEDUP_REMOVED lines=22> */
.L_x_23770:
        /* <DEDUP_REMOVED lines=16> */
.L_x_23799:
[----:B------:R-:W-:Y:S05]  /*7730*/  BRA `(.L_x_23771) ;  /* 0x00000000001c7947 */ /* 0x000fea0003800000 */
.L_x_23798:
[----:B------:R-:W-:-:S06]  /*7740*/  IMAD.U32 R4, R17, 0x10000, RZ ;  /* 0x0001000011047824 */ /* 0x000fcc00078e00ff */
[----:B------:R-:W0:Y:S02]  /*7750*/  F2I.U64.TRUNC R4, R4 ;  /* 0x0000000400047311 */ /* 0x000e24000020d800 */
[----:B0-----:R0:W-:Y:S01]  /*7760*/  STG.E.64 desc[UR36][R8.64], R4 ;  /* 0x0000000408007986 */ /* 0x0011e2000c101b24 */
[----:B------:R-:W-:Y:S05]  /*7770*/  BRA `(.L_x_23771) ;  /* 0x00000000000c7947 */ /* 0x000fea0003800000 */
.L_x_23797:
[----:B------:R-:W-:-:S06]  /*7780*/  IMAD.U32 R17, R17, 0x10000, RZ ;  /* 0x0001000011117824 */ /* 0x000fcc00078e00ff */
[----:B------:R-:W0:Y:S02]  /*7790*/  F2I.FTZ.U32.TRUNC.NTZ R17, R17 ;  /* 0x0000001100117305 */ /* 0x000e24000021f000 */
[----:B0-----:R0:W-:Y:S02]  /*77a0*/  STG.E desc[UR36][R8.64], R17 ;  /* 0x0000001108007986 */ /* 0x0011e4000c101924 */
.L_x_23771:
[----:B------:R-:W-:-:S07]  /*77b0*/  VIADD R25, R25, 0x80 ;  /* 0x0000008019197836 */ /* 0x000fce0000000000 */
.L_x_23731:
[----:B------:R-:W-:Y:S05]  /*77c0*/  BSYNC B6 ;  /* 0x0000000000067941 */ /* 0x000fea0003800000 */
.L_x_23730:
        /* <DEDUP_REMOVED lines=23> */
.L_x_23803:
[----:B---3--:R-:W-:-:S06]  /*7940*/  IMAD.U32 R5, R19, 0x10000, RZ ;  /* 0x0001000013057824 */ /* 0x008fcc00078e00ff */
[----:B------:R-:W0:Y:S02]  /*7950*/  F2I.S64.TRUNC R4, R5 ;  /* 0x0000000500047311 */ /* 0x000e24000020d900 */
[----:B0-----:R-:W-:Y:S01]  /*7960*/  STG.E.U8 desc[UR36][R2.64], R4 ;  /* 0x0000000402007986 */ /* 0x001fe2000c101124 */
[----:B------:R-:W-:Y:S05]  /*7970*/  EXIT ;  /* 0x000000000000794d */ /* 0x000fea0003800000 */
.L_x_23802:
        /* <DEDUP_REMOVED lines=10> */
.L_x_23806:
[----:B---3--:R-:W-:-:S06]  /*7a20*/  IMAD.U32 R19, R19, 0x10000, RZ ;  /* 0x0001000013137824 */ /* 0x008fcc00078e00ff */
[----:B------:R-:W0:Y:S02]  /*7a30*/  F2I.FTZ.TRUNC.NTZ R19, R19 ;  /* 0x0000001300137305 */ /* 0x000e24000021f100 */
[----:B0-----:R-:W-:Y:S01]  /*7a40*/  STG.E desc[UR36][R2.64], R19 ;  /* 0x0000001302007986 */ /* 0x001fe2000c101924 */
[----:B------:R-:W-:Y:S05]  /*7a50*/  EXIT ;  /* 0x000000000000794d */ /* 0x000fea0003800000 */
.L_x_23805:
[----:B---3--:R-:W-:-:S06]  /*7a60*/  IMAD.U32 R19, R19, 0x10000, RZ ;  /* 0x0001000013137824 */ /* 0x008fcc00078e00ff */
[----:B------:R-:W0:Y:S02]  /*7a70*/  F2I.FTZ.TRUNC.NTZ R19, R19 ;  /* 0x0000001300137305 */ /* 0x000e24000021f100 */
[----:B0-----:R-:W-:Y:S01]  /*7a80*/  STG.E.U16 desc[UR36][R2.64], R19 ;  /* 0x0000001302007986 */ /* 0x001fe2000c101524 */
[----:B------:R-:W-:Y:S05]  /*7a90*/  EXIT ;  /* 0x000000000000794d */ /* 0x000fea0003800000 */
.L_x_23801:
        /* <DEDUP_REMOVED lines=9> */
.L_x_23808:
[----:B---3--:R-:W-:-:S05]  /*7b30*/  IMAD.U32 R0, R19, 0x10000, RZ ;  /* 0x0001000013007824 */ /* 0x008fca00078e00ff */
[----:B------:R-:W-:-:S05]  /*7b40*/  F2FP.F16.F32.PACK_AB R0, RZ, R0 ;  /* 0x00000000ff00723e */ /* 0x000fca00000000ff */
[----:B------:R-:W-:Y:S01]  /*7b50*/  STG.E.U16 desc[UR36][R2.64], R0 ;  /* 0x0000000002007986 */ /* 0x000fe2000c101524 */
[----:B------:R-:W-:Y:S05]  /*7b60*/  EXIT ;  /* 0x000000000000794d */ /* 0x000fea0003800000 */
.L_x_23807:
        /* <DEDUP_REMOVED lines=10> */
.L_x_23810:
[----:B---3--:R-:W-:-:S05]  /*7c10*/  IMAD.U32 R19, R19, 0x10000, RZ ;  /* 0x0001000013137824 */ /* 0x008fca00078e00ff */
[----:B------:R-:W-:-:S04]  /*7c20*/  F2FP.F16.F32.PACK_AB R5, RZ, R19 ;  /* 0x00000013ff05723e */ /* 0x000fc800000000ff */
[----:B------:R-:W-:-:S05]  /*7c30*/  PRMT R5, R5, 0x5410, RZ ;  /* 0x0000541005057816 */ /* 0x000fca00000000ff */
[----:B------:R-:W-:Y:S01]  /*7c40*/  STG.E desc[UR36][R2.64], R5 ;  /* 0x0000000502007986 */ /* 0x000fe2000c101924 */
[----:B------:R-:W-:Y:S05]  /*7c50*/  EXIT ;  /* 0x000000000000794d */ /* 0x000fea0003800000 */
.L_x_23809:
[----:B---3--:R-:W-:-:S04]  /*7c60*/  IMAD.U32 R4, R19, 0x10000, RZ ;  /* 0x0001000013047824 */ /* 0x008fc800078e00ff */
[----:B------:R-:W-:-:S06]  /*7c70*/  FMUL.FTZ R4, R4, 1 ;  /* 0x3f80000004047820 */ /* 0x000fcc0000410000 */
[----:B------:R-:W0:Y:S02]  /*7c80*/  F2F.F64.F32 R4, R4 ;  /* 0x0000000400047310 */ /* 0x000e240000201800 */
[----:B0-----:R-:W-:Y:S01]  /*7c90*/  STG.E.64 desc[UR36][R2.64], R4 ;  /* 0x0000000402007986 */ /* 0x001fe2000c101b24 */
[----:B------:R-:W-:Y:S05]  /*7ca0*/  EXIT ;  /* 0x000000000000794d */ /* 0x000fea0003800000 */
.L_x_23800:
        /* <DEDUP_REMOVED lines=13> */
.L_x_23813:
[----:B---3--:R-:W-:Y:S01]  /*7d80*/  IMAD.U32 R19, R19, 0x10000, RZ ;  /* 0x0001000013137824 */ /* 0x008fe200078e00ff */
[----:B------:R-:W-:-:S03]  /*7d90*/  CS2R R6, SRZ ;  /* 0x0000000000067805 */ /* 0x000fc6000001ff00 */
[----:B------:R-:W-:-:S06]  /*7da0*/  FMUL.FTZ R4, R19, 1 ;  /* 0x3f80000013047820 */ /* 0x000fcc0000410000 */
[----:B------:R-:W0:Y:S02]  /*7db0*/  F2F.F64.F32 R4, R4 ;  /* 0x0000000400047310 */ /* 0x000e240000201800 */
[----:B0-----:R-:W-:Y:S01]  /*7dc0*/  STG.E.128 desc[UR36][R2.64], R4 ;  /* 0x0000000402007986 */ /* 0x001fe2000c101d24 */
[----:B------:R-:W-:Y:S05]  /*7dd0*/  EXIT ;  /* 0x000000000000794d */ /* 0x000fea0003800000 */
.L_x_23812:
        /* <DEDUP_REMOVED lines=21> */
.L_x_23817:
[----:B------:R-:W-:Y:S05]  /*7f30*/  BSYNC B0 ;  /* 0x0000000000007941 */ /* 0x000fea0003800000 */
.L_x_23816:
[----:B------:R-:W-:-:S05]  /*7f40*/  LOP3.LUT R5, R0, R5, RZ, 0xfc, !PT ;  /* 0x0000000500057212 */ /* 0x000fca00078efcff */
[----:B------:R-:W-:Y:S01]  /*7f50*/  STG.E.U8 desc[UR36][R2.64], R5 ;  /* 0x0000000502007986 */ /* 0x000fe2000c101124 */
[----:B------:R-:W-:Y:S05]  /*7f60*/  EXIT ;  /* 0x000000000000794d */ /* 0x000fea0003800000 */
.L_x_23815:
        /* <DEDUP_REMOVED lines=13> */
.L_x_23819:
[----:B------:R-:W-:Y:S01]  /*8040*/  IMAD.MOV.U32 R0, RZ, RZ, 0x7f ;  /* 0x0000007fff007424 */ /* 0x000fe200078e00ff */
[----:B------:R-:W-:-:S04]  /*8050*/  ISETP.GT.U32.AND P0, PT, R4, 0x7f800000, PT ;  /* 0x7f8000000400780c */ /* 0x000fc80003f04070 */
[----:B------:R-:W-:-:S09]  /*8060*/  SEL R0, R0, 0x7c, P0 ;  /* 0x0000007c00007807 */ /* 0x000fd20000000000 */
.L_x_23820:
[----:B------:R-:W-:Y:S05]  /*8070*/  BSYNC B0 ;  /* 0x0000000000007941 */ /* 0x000fea0003800000 */
.L_x_23818:
[----:B------:R-:W-:-:S04]  /*8080*/  LOP3.LUT R4, R19, 0x80000000, RZ, 0xc0, !PT ;  /* 0x8000000013047812 */ /* 0x000fc800078ec0ff */
[----:B------:R-:W-:-:S04]  /*8090*/  SHF.R.U32.HI R5, RZ, 0x18, R4 ;  /* 0x00000018ff057819 */ /* 0x000fc80000011604 */
[----:B------:R-:W-:-:S05]  /*80a0*/  LOP3.LUT R5, R0, R5, RZ, 0xfc, !PT ;  /* 0x0000000500057212 */ /* 0x000fca00078efcff */
[----:B------:R-:W-:Y:S01]  /*80b0*/  STG.E.U8 desc[UR36][R2.64], R5 ;  /* 0x0000000502007986 */ /* 0x000fe2000c101124 */
[----:B------:R-:W-:Y:S05]  /*80c0*/  EXIT ;  /* 0x000000000000794d */ /* 0x000fea0003800000 */
.L_x_23814:
[----:B---3--:R-:W-:Y:S01]  /*80d0*/  STG.E.U16 desc[UR36][R2.64], R19 ;  /* 0x0000001302007986 */ /* 0x008fe2000c101524 */
[----:B------:R-:W-:Y:S05]  /*80e0*/  EXIT ;  /* 0x000000000000794d */ /* 0x000fea0003800000 */
.L_x_23811:
        /* <DEDUP_REMOVED lines=12> */
.L_x_23823:
        /* <DEDUP_REMOVED lines=17> */
.L_x_23826:
[----:B------:R-:W-:-:S04]  /*82c0*/  LOP3.LUT R0, R19, 0x80000000, RZ, 0xc0, !PT ;  /* 0x8000000013007812 */ /* 0x000fc800078ec0ff */
[----:B------:R-:W-:-:S04]  /*82d0*/  SHF.R.U32.HI R5, RZ, 0x18, R0 ;  /* 0x00000018ff057819 */ /* 0x000fc80000011600 */
[----:B------:R-:W-:-:S04]  /*82e0*/  LOP3.LUT R4, R4, R5, RZ, 0xfc, !PT ;  /* 0x0000000504047212 */ /* 0x000fc800078efcff */
[----:B------:R-:W-:-:S07]  /*82f0*/  PRMT R0, R4, 0x7610, R0 ;  /* 0x0000761004007816 */ /* 0x000fce0000000000 */
.L_x_23825:
[----:B------:R-:W-:Y:S05]  /*8300*/  BSYNC B0 ;  /* 0x0000000000007941 */ /* 0x000fea0003800000 */
.L_x_23824:
[----:B------:R-:W-:Y:S01]  /*8310*/  STG.E.U8 desc[UR36][R2.64], R0 ;  /* 0x0000000002007986 */ /* 0x000fe2000c101124 */
[----:B------:R-:W-:Y:S05]  /*8320*/  EXIT ;  /* 0x000000000000794d */ /* 0x000fea0003800000 */
.L_x_23822:
        /* <DEDUP_REMOVED lines=17> */
.L_x_23829:
[----:B------:R-:W-:-:S04]  /*8440*/  LOP3.LUT R0, R19, 0x80000000, RZ, 0xc0, !PT ;  /* 0x8000000013007812 */ /* 0x000fc800078ec0ff */
[----:B------:R-:W-:-:S04]  /*8450*/  SHF.R.U32.HI R5, RZ, 0x18, R0 ;  /* 0x00000018ff057819 */ /* 0x000fc80000011600 */
[----:B------:R-:W-:-:S04]  /*8460*/  LOP3.LUT R4, R4, R5, RZ, 0xfc, !PT ;  /* 0x0000000504047212 */ /* 0x000fc800078efcff */
[----:B------:R-:W-:-:S07]  /*8470*/  PRMT R0, R4, 0x7610, R0 ;  /* 0x0000761004007816 */ /* 0x000fce0000000000 */
.L_x_23828:
[----:B------:R-:W-:Y:S05]  /*8480*/  BSYNC B0 ;  /* 0x0000000000007941 */ /* 0x000fea0003800000 */
.L_x_23827:
[----:B------:R-:W-:Y:S01]  /*8490*/  STG.E.U8 desc[UR36][R2.64], R0 ;  /* 0x0000000002007986 */ /* 0x000fe2000c101124 */
[----:B------:R-:W-:Y:S05]  /*84a0*/  EXIT ;  /* 0x000000000000794d */ /* 0x000fea0003800000 */
.L_x_23821:
        /* <DEDUP_REMOVED lines=22> */
.L_x_23804:
        /* <DEDUP_REMOVED lines=16> */
.L_x_23832:
[----:B------:R-:W-:Y:S05]  /*8710*/  EXIT ;  /* 0x000000000000794d */ /* 0x000fea0003800000 */
.L_x_23831:
[----:B---3--:R-:W-:-:S06]  /*8720*/  IMAD.U32 R4, R19, 0x10000, RZ ;  /* 0x0001000013047824 */ /* 0x008fcc00078e00ff */
[----:B------:R-:W0:Y:S02]  /*8730*/  F2I.U64.TRUNC R4, R4 ;  /* 0x0000000400047311 */ /* 0x000e24000020d800 */
[----:B0-----:R-:W-:Y:S01]  /*8740*/  STG.E.64 desc[UR36][R2.64], R4 ;  /* 0x0000000402007986 */ /* 0x001fe2000c101b24 */
[----:B------:R-:W-:Y:S05]  /*8750*/  EXIT ;  /* 0x000000000000794d */ /* 0x000fea0003800000 */
.L_x_23830:
[----:B---3--:R-:W-:-:S06]  /*8760*/  IMAD.U32 R19, R19, 0x10000, RZ ;  /* 0x0001000013137824 */ /* 0x008fcc00078e00ff */
[----:B------:R-:W0:Y:S02]  /*8770*/  F2I.FTZ.U32.TRUNC.NTZ R19, R19 ;  /* 0x0000001300137305 */ /* 0x000e24000021f000 */
[----:B0-----:R-:W-:Y:S01]  /*8780*/  STG.E desc[UR36][R2.64], R19 ;  /* 0x0000001302007986 */ /* 0x001fe2000c101924 */
[----:B------:R-:W-:Y:S05]  /*8790*/  EXIT ;  /* 0x000000000000794d */ /* 0x000fea0003800000 */
.L_x_23833:
        /* <DEDUP_REMOVED lines=14> */
.L_x_36383:


//--------------------- .text._ZN2at6native18elementwise_kernelILi128ELi4EZNS0_22gpu_kernel_impl_nocastIZZZNS0_17rsqrt_kernel_cudaERNS_18TensorIteratorBaseEENKUlvE0_clEvENKUlvE1_clEvEUlN3c108BFloat16EE_EEvS4_RKT_EUliE_EEviT1_ --------------------------
	.section	.text._ZN2at6native18elementwise_kernelILi128ELi4EZNS0_22gpu_kernel_impl_nocastIZZZNS0_17rsqrt_kernel_cudaERNS_18TensorIteratorBaseEENKUlvE0_clEvENKUlvE1_clEvEUlN3c108BFloat16EE_EEvS4_RKT_EUliE_EEviT1_,"ax",@progbits
	.align	128
        .global         _ZN2at6native18elementwise_kernelILi128ELi4EZNS0_22gpu_kernel_impl_nocastIZZZNS0_17rsqrt_kernel_cudaERNS_18TensorIteratorBaseEENKUlvE0_clEvENKUlvE1_clEvEUlN3c108BFloat16EE_EEvS4_RKT_EUliE_EEviT1_
        .type           _ZN2at6native18elementwise_kernelILi128ELi4EZNS0_22gpu_kernel_impl_nocastIZZZNS0_17rsqrt_kernel_cudaERNS_18TensorIteratorBaseEENKUlvE0_clEvENKUlvE1_clEvEUlN3c108BFloat16EE_EEvS4_RKT_EUliE_EEviT1_,@function
        .size           _ZN2at6native18elementwise_kernelILi128ELi4EZNS0_22gpu_kernel_impl_nocastIZZZNS0_17rsqrt_kernel_cudaERNS_18TensorIteratorBaseEENKUlvE0_clEvENKUlvE1_clEvEUlN3c108BFloat16EE_EEvS4_RKT_EUliE_EEviT1_,(.L_x_36384 - _ZN2at6native18elementwise_kernelILi128ELi4EZNS0_22gpu_kernel_impl_nocastIZZZNS0_17rsqrt_kernel_cudaERNS_18TensorIteratorBaseEENKUlvE0_clEvENKUlvE1_clEvEUlN3c108BFloat16EE_EEvS4_RKT_EUliE_EEviT1_)
        .other          _ZN2at6native18elementwise_kernelILi128ELi4EZNS0_22gpu_kernel_impl_nocastIZZZNS0_17rsqrt_kernel_cudaERNS_18TensorIteratorBaseEENKUlvE0_clEvENKUlvE1_clEvEUlN3c108BFloat16EE_EEvS4_RKT_EUliE_EEviT1_,@"STO_CUDA_ENTRY STV_DEFAULT"
_ZN2at6native18elementwise_kernelILi128ELi4EZNS0_22gpu_kernel_impl_nocastIZZZNS0_17rsqrt_kernel_cudaERNS_18TensorIteratorBaseEENKUlvE0_clEvENKUlvE1_clEvEUlN3c108BFloat16EE_EEvS4_RKT_EUliE_EEviT1_:
.text._ZN2at6native18elementwise_kernelILi128ELi4EZNS0_22gpu_kernel_impl_nocastIZZZNS0_17rsqrt_kernel_cudaERNS_18TensorIteratorBaseEENKUlvE0_clEvENKUlvE1_clEvEUlN3c108BFloat16EE_EEvS4_RKT_EUliE_EEviT1_:
        /* <DEDUP_REMOVED lines=311> */
.L_x_23836:
        /* <DEDUP_REMOVED lines=9> */
[----:B------:R-:W0:Y:S02]  /*1400*/  MUFU.RSQ R6, R6 ;  /* 0x0000000600067308 */ /* 0x000e240000001400 */
[----:B0-----:R-:W-:-:S05]  /*1410*/  F2FP.BF16.F32.PACK_AB R5, RZ, R6 ;  /* 0x00000006ff05723e */ /* 0x001fca00000010ff */
[----:B------:R0:W-:Y:S02]  /*1420*/  STG.E.U16 desc[UR4][R2.64], R5 ;  /* 0x0000000502007986 */ /* 0x0001e4000c101504 */
.L_x_23835:
[----:B------:R-:W-:Y:S05]  /*1430*/  BSYNC B0 ;  /* 0x0000000000007941 */ /* 0x000fea0003800000 */
.L_x_23834:
        /* <DEDUP_REMOVED lines=305> */
.L_x_23839:
        /* <DEDUP_REMOVED lines=10> */
[----:B------:R-:W0:Y:S02]  /*27f0*/  MUFU.RSQ R6, R6 ;  /* 0x0000000600067308 */ /* 0x000e240000001400 */
        /* <DEDUP_REMOVED lines=305> */
.L_x_23840:
        /* <DEDUP_REMOVED lines=9> */
[----:B------:R-:W0:Y:S02]  /*3ba0*/  MUFU.RSQ R6, R6 ;  /* 0x0000000600067308 */ /* 0x000e240000001400 */
[----:B0-----:R-:W-:-:S05]  /*3bb0*/  F2FP.BF16.F32.PACK_AB R5, RZ, R6 ;  /* 0x00000006ff05723e */ /* 0x001fca00000010ff */
[----:B------:R2:W-:Y:S02]  /*3bc0*/  STG.E.U16 desc[UR4][R2.64], R5 ;  /* 0x0000000502007986 */ /* 0x0005e4000c101504 */
.L_x_23838:
[----:B------:R-:W-:Y:S05]  /*3bd0*/  BSYNC B0 ;  /* 0x0000000000007941 */ /* 0x000fea0003800000 */
.L_x_23837:
        /* <DEDUP_REMOVED lines=304> */
.L_x_23841:
        /* <DEDUP_REMOVED lines=8> */
[----:B------:R-:W0:Y:S02]  /*4f60*/  MUFU.RSQ R0, R0 ;  /* 0x0000000000007308 */ /* 0x000e240000001400 */
[----:B0-----:R-:W-:-:S05]  /*4f70*/  F2FP.BF16.F32.PACK_AB R5, RZ, R0 ;  /* 0x00000000ff05723e */ /* 0x001fca00000010ff */
[----:B------:R-:W-:Y:S01]  /*4f80*/  STG.E.U16 desc[UR4][R2.64], R5 ;  /* 0x0000000502007986 */ /* 0x000fe2000c101504 */
[----:B------:R-:W-:Y:S05]  /*4f90*/  EXIT ;  /* 0x000000000000794d */ /* 0x000fea0003800000 */
.L_x_23842:
        /* <DEDUP_REMOVED lines=14> */
.L_x_36384:


//--------------------- .text._ZN2at6native27unrolled_elementwise_kernelIZZZNS0_17rsqrt_kernel_cudaERNS_18TensorIteratorBaseEENKUlvE0_clEvENKUlvE1_clEvEUlN3c108BFloat16EE_St5arrayIPcLm2EELi4E23TrivialOffsetCalculatorILi1EjESD_NS0_6memory15LoadWithoutCastENSE_16StoreWithoutCastEEEviT_T0_T2_T3_T4_T5_ --------------------------
	.section	.text._ZN2at6native27unrolled_elementwise_kernelIZZZNS0_17rsqrt_kernel_cudaERNS_18TensorIteratorBaseEENKUlvE0_clEvENKUlvE1_clEvEUlN3c108BFloat16EE_St5arrayIPcLm2EELi4E23TrivialOffsetCalculatorILi1EjESD_NS0_6memory15LoadWithoutCastENSE_16StoreWithoutCastEEEviT_T0_T2_T3_T4_T5_,"ax",@progbits
	.align	128
        .global         _ZN2at6native27unrolled_elementwise_kernelIZZZNS0_17rsqrt_kernel_cudaERNS_18TensorIteratorBaseEENKUlvE0_clEvENKUlvE1_clEvEUlN3c108BFloat16EE_St5arrayIPcLm2EELi4E23TrivialOffsetCalculatorILi1EjESD_NS0_6memory15LoadWithoutCastENSE_16StoreWithoutCastEEEviT_T0_T2_T3_T4_T5_
        .type           _ZN2at6native27unrolled_elementwise_kernelIZZZNS0_17rsqrt_kernel_cudaERNS_18TensorIteratorBaseEENKUlvE0_clEvENKUlvE1_clEvEUlN3c108BFloat16EE_St5arrayIPcLm2EELi4E23TrivialOffsetCalculatorILi1EjESD_NS0_6memory15LoadWithoutCastENSE_16StoreWithoutCastEEEviT_T0_T2_T3_T4_T5_,@function
        .size           _ZN2at6native27unrolled_elementwise_kernelIZZZNS0_17rsqrt_kernel_cudaERNS_18TensorIteratorBaseEENKUlvE0_clEvENKUlvE1_clEvEUlN3c108BFloat16EE_St5arrayIPcLm2EELi4E23TrivialOffsetCalculatorILi1EjESD_NS0_6memory15LoadWithoutCastENSE_16StoreWithoutCastEEEviT_T0_T2_T3_T4_T5_,(.L_x_36385 - _ZN2at6native27unrolled_elementwise_kernelIZZZNS0_17rsqrt_kernel_cudaERNS_18TensorIteratorBaseEENKUlvE0_clEvENKUlvE1_clEvEUlN3c108BFloat16EE_St5arrayIPcLm2EELi4E23TrivialOffsetCalculatorILi1EjESD_NS0_6memory15LoadWithoutCastENSE_16StoreWithoutCastEEEviT_T0_T2_T3_T4_T5_)
        .other          _ZN2at6native27unrolled_elementwise_kernelIZZZNS0_17rsqrt_kernel_cudaERNS_18TensorIteratorBaseEENKUlvE0_clEvENKUlvE1_clEvEUlN3c108BFloat16EE_St5arrayIPcLm2EELi4E23TrivialOffsetCalculatorILi1EjESD_NS0_6memory15LoadWithoutCastENSE_16StoreWithoutCastEEEviT_T0_T2_T3_T4_T5_,@"STO_CUDA_ENTRY STV_DEFAULT"
_ZN2at6native27unrolled_elementwise_kernelIZZZNS0_17rsqrt_kernel_cudaERNS_18TensorIteratorBaseEENKUlvE0_clEvENKUlvE1_clEvEUlN3c108BFloat16EE_St5arrayIPcLm2EELi4E23TrivialOffsetCalculatorILi1EjESD_NS0_6memory15LoadWithoutCastENSE_16StoreWithoutCastEEEviT_T0_T2_T3_T4_T5_:
.text._ZN2at6native27unrolled_elementwise_kernelIZZZNS0_17rsqrt_kernel_cudaERNS_18TensorIteratorBaseEENKUlvE0_clEvENKUlvE1_clEvEUlN3c108BFloat16EE_St5arrayIPcLm2EELi4E23TrivialOffsetCalculatorILi1EjESD_NS0_6memory15LoadWithoutCastENSE_16StoreWithoutCastEEEviT_T0_T2_T3_T4_T5_:
        /* <DEDUP_REMOVED lines=47> */
[----:B------:R-:W0:Y:S01]  /*02f0*/  @!P0 MUFU.RSQ R11, R11 ;  /* 0x0000000b000b8308 */ /* 0x000e220000001400 */
[----:B---3--:R-:W-:Y:S01]  /*0300*/  @!P2 IMAD.U32 R8, R8, 0x10000, RZ ;  /* 0x000100000808a824 */ /* 0x008fe200078e00ff */
[----:B0-----:R-:W-:-:S06]  /*0310*/  @!P0 F2FP.BF16.F32.PACK_AB R5, RZ, R11 ;  /* 0x0000000bff05823e */ /* 0x001fcc00000010ff */
[----:B------:R-:W0:Y:S01]  /*0320*/  @!P2 MUFU.RSQ R8, R8 ;  /* 0x000000080008a308 */ /* 0x000e220000001400 */
[----:B------:R1:W-:Y:S01]  /*0330*/  @!P0 STG.E.U16 desc[UR4][R6.64], R5 ;  /* 0x0000000506008986 */ /* 0x0003e2000c101504 */
[----:B----4-:R-:W-:-:S06]  /*0340*/  @!P3 SHF.L.U32 R18, R18, 0x10, RZ ;  /* 0x000000101212b819 */ /* 0x010fcc00000006ff */
[----:B------:R-:W2:Y:S01]  /*0350*/  @!P3 MUFU.RSQ R18, R18 ;  /* 0x000000120012b308 */ /* 0x000ea20000001400 */
        /* <DEDUP_REMOVED lines=14> */
.L_x_23844:
[----:B------:R-:W-:Y:S05]  /*0440*/  BSYNC B0 ;  /* 0x0000000000007941 */ /* 0x000fea0003800000 */
.L_x_23843:
[----:B------:R-:W-:Y:S01]  /*0450*/  ISETP.GE.AND P0, PT, R9, R2, PT ;  /* 0x000000020900720c */ /* 0x000fe20003f06270 */
[----:B-----5:R-:W-:-:S12]  /*0460*/  @!P1 IMAD.U32 R10, R10, 0x10000, RZ ;  /* 0x000100000a0a9824 */ /* 0x020fd800078e00ff */
[----:B------:R-:W-:Y:S05]  /*0470*/  @P0 EXIT ;  /* 0x000000000000094d */ /* 0x000fea0003800000 */
[----:B0-----:R-:W0:Y:S01]  /*0480*/  LDC.64 R2, c[0x0][0x218] ;  /* 0x00008600ff027b82 */ /* 0x001e220000000a00 */
[----:B------:R-:W1:Y:S01]  /*0490*/  @!P1 MUFU.RSQ R10, R10 ;  /* 0x0000000a000a9308 */ /* 0x000e620000001400 */
[----:B------:R-:W-:Y:S02]  /*04a0*/  LEA R9, R0, R9, 0x9 ;  /* 0x0000000900097211 */ /* 0x000fe400078e48ff */
[----:B-1----:R-:W-:-:S03]  /*04b0*/  @!P1 F2FP.BF16.F32.PACK_AB R4, RZ, R10 ;  /* 0x0000000aff04923e */ /* 0x002fc600000010ff */
[----:B0-----:R-:W-:-:S05]  /*04c0*/  IMAD.WIDE.U32 R2, R9, 0x2, R2 ;  /* 0x0000000209027825 */ /* 0x001fca00078e0002 */
[----:B------:R-:W-:Y:S01]  /*04d0*/  STG.E.U16 desc[UR4][R2.64], R4 ;  /* 0x0000000402007986 */ /* 0x000fe2000c101504 */
[----:B------:R-:W-:Y:S05]  /*04e0*/  EXIT ;  /* 0x000000000000794d */ /* 0x000fea0003800000 */
.L_x_23845:
        /* <DEDUP_REMOVED lines=9> */
.L_x_36385:


//--------------------- .text._ZN2at6native29vectorized_elementwise_kernelILi2EZZZNS0_17rsqrt_kernel_cudaERNS_18TensorIteratorBaseEENKUlvE0_clEvENKUlvE1_clEvEUlN3c108BFloat16EE_St5arrayIPcLm2EEEEviT0_T1_ --------------------------
	.section	.text._ZN2at6native29vectorized_elementwise_kernelILi2EZZZNS0_17rsqrt_kernel_cudaERNS_18TensorIteratorBaseEENKUlvE0_clEvENKUlvE1_clEvEUlN3c108BFloat16EE_St5arrayIPcLm2EEEEviT0_T1_,"ax",@progbits
	.align	128
        .global         _ZN2at6native29vectorized_elementwise_kernelILi2EZZZNS0_17rsqrt_kernel_cudaERNS_18TensorIteratorBaseEENKUlvE0_clEvENKUlvE1_clEvEUlN3c108BFloat16EE_St5arrayIPcLm2EEEEviT0_T1_
        .type           _ZN2at6native29vectorized_elementwise_kernelILi2EZZZNS0_17rsqrt_kernel_cudaERNS_18TensorIteratorBaseEENKUlvE0_clEvENKUlvE1_clEvEUlN3c108BFloat16EE_St5arrayIPcLm2EEEEviT0_T1_,@function
        .size           _ZN2at6native29vectorized_elementwise_kernelILi2EZZZNS0_17rsqrt_kernel_cudaERNS_18TensorIteratorBaseEENKUlvE0_clEvENKUlvE1_clEvEUlN3c108BFloat16EE_St5arrayIPcLm2EEEEviT0_T1_,(.L_x_36386 - _ZN2at6native29vectorized_elementwise_kernelILi2EZZZNS0_17rsqrt_kernel_cudaERNS_18TensorIteratorBaseEENKUlvE0_clEvENKUlvE1_clEvEUlN3c108BFloat16EE_St5arrayIPcLm2EEEEviT0_T1_)
        .other          _ZN2at6native29vectorized_elementwise_kernelILi2EZZZNS0_17rsqrt_kernel_cudaERNS_18TensorIteratorBaseEENKUlvE0_clEvENKUlvE1_clEvEUlN3c108BFloat16EE_St5arrayIPcLm2EEEEviT0_T1_,@"STO_CUDA_ENTRY STV_DEFAULT"
_ZN2at6native29vectorized_elementwise_kernelILi2EZZZNS0_17rsqrt_kernel_cudaERNS_18TensorIteratorBaseEENKUlvE0_clEvENKUlvE1_clEvEUlN3c108BFloat16EE_St5arrayIPcLm2EEEEviT0_T1_:
.text._ZN2at6native29vectorized_elementwise_kernelILi2EZZZNS0_17rsqrt_kernel_cudaERNS_18TensorIteratorBaseEENKUlvE0_clEvENKUlvE1_clEvEUlN3c108BFloat16EE_St5arrayIPcLm2EEEEviT0_T1_:
        /* <DEDUP_REMOVED lines=24> */
[----:B------:R-:W-:Y:S01]  /*0180*/  MUFU.RSQ R2, R2 ;  /* 0x0000000200027308 */ /* 0x000fe20000001400 */
[----:B----4-:R-:W-:-:S03]  /*0190*/  SHF.L.U32 R7, R13, 0x10, RZ ;  /* 0x000000100d077819 */ /* 0x010fc600000006ff */
[----:B------:R-:W-:Y:S01]  /*01a0*/  IMAD.U32 R12, R9, 0x10000, RZ ;  /* 0x00010000090c7824 */ /* 0x000fe200078e00ff */
[----:B------:R-:W-:Y:S01]  /*01b0*/  PRMT R9, R13, 0x7632, R9 ;  /* 0x000076320d097816 */ /* 0x000fe20000000009 */
[----:B-----5:R-:W-:Y:S02]  /*01c0*/  IMAD.U32 R8, R15, 0x10000, RZ ;  /* 0x000100000f087824 */ /* 0x020fe400078e00ff */
[----:B------:R-:W-:Y:S01]  /*01d0*/  MUFU.RSQ R6, R6 ;  /* 0x0000000600067308 */ /* 0x000fe20000001400 */
[----:B------:R-:W-:Y:S02]  /*01e0*/  SHF.L.U32 R14, R9, 0x10, RZ ;  /* 0x00000010090e7819 */ /* 0x000fe400000006ff */
[----:B------:R-:W-:-:S05]  /*01f0*/  PRMT R9, R15, 0x7632, R9 ;  /* 0x000076320f097816 */ /* 0x000fca0000000009 */
[----:B------:R-:W-:Y:S01]  /*0200*/  IMAD.U32 R9, R9, 0x10000, RZ ;  /* 0x0001000009097824 */ /* 0x000fe200078e00ff */
[----:B------:R-:W-:Y:S08]  /*0210*/  MUFU.RSQ R7, R7 ;  /* 0x0000000700077308 */ /* 0x000ff00000001400 */
[----:B------:R-:W-:Y:S08]  /*0220*/  MUFU.RSQ R8, R8 ;  /* 0x0000000800087308 */ /* 0x000ff00000001400 */
[----:B------:R-:W0:Y:S08]  /*0230*/  MUFU.RSQ R11, R10 ;  /* 0x0000000a000b7308 */ /* 0x000e300000001400 */
[----:B------:R-:W1:Y:S08]  /*0240*/  MUFU.RSQ R13, R12 ;  /* 0x0000000c000d7308 */ /* 0x000e700000001400 */
[----:B------:R-:W2:Y:S01]  /*0250*/  MUFU.RSQ R14, R14 ;  /* 0x0000000e000e7308 */ /* 0x000ea20000001400 */
[----:B0-----:R-:W-:-:S05]  /*0260*/  F2FP.BF16.F32.PACK_AB R11, R11, R2 ;  /* 0x000000020b0b723e */ /* 0x001fca00000010ff */
[----:B------:R-:W-:Y:S02]  /*0270*/  STG.E desc[UR4][R4.64], R11 ;  /* 0x0000000b04007986 */ /* 0x000fe4000c101904 */
[----:B------:R-:W0:Y:S01]  /*0280*/  MUFU.RSQ R9, R9 ;  /* 0x0000000900097308 */ /* 0x000e220000001400 */
[----:B-1----:R-:W-:-:S05]  /*0290*/  F2FP.BF16.F32.PACK_AB R13, R13, R6 ;  /* 0x000000060d0d723e */ /* 0x002fca00000010ff */
[----:B------:R-:W-:Y:S01]  /*02a0*/  STG.E desc[UR4][R4.64+0x200], R13 ;  /* 0x0002000d04007986 */ /* 0x000fe2000c101904 */
[----:B--2---:R-:W-:-:S05]  /*02b0*/  F2FP.BF16.F32.PACK_AB R7, R14, R7 ;  /* 0x000000070e07723e */ /* 0x004fca00000010ff */
[----:B------:R-:W-:Y:S01]  /*02c0*/  STG.E desc[UR4][R4.64+0x400], R7 ;  /* 0x0004000704007986 */ /* 0x000fe2000c101904 */
[----:B0-----:R-:W-:-:S05]  /*02d0*/  F2FP.BF16.F32.PACK_AB R3, R9, R8 ;  /* 0x000000080903723e */ /* 0x001fca00000010ff */
[----:B------:R-:W-:Y:S01]  /*02e0*/  STG.E desc[UR4][R4.64+0x600], R3 ;  /* 0x0006000304007986 */ /* 0x000fe2000c101904 */
[----:B------:R-:W-:Y:S05]  /*02f0*/  EXIT ;  /* 0x000000000000794d */ /* 0x000fea0003800000 */
.L_x_23846:
        /* <DEDUP_REMOVED lines=77> */
[----:B------:R-:W0:Y:S02]  /*07d0*/  @!P0 MUFU.RSQ R2, R2 ;  /* 0x0000000200028308 */ /* 0x000e240000001400 */
[----:B0-----:R-:W-:Y:S01]  /*07e0*/  @!P0 F2FP.BF16.F32.PACK_AB R26, RZ, R2 ;  /* 0x00000002ff1a823e */ /* 0x001fe200000010ff */
[----:B-----5:R-:W-:-:S05]  /*07f0*/  @!P5 IMAD.U32 R28, R28, 0x10000, RZ ;  /* 0x000100001c1cd824 */ /* 0x020fca00078e00ff */
[----:B-1----:R-:W0:Y:S01]  /*0800*/  @!P5 MUFU.RSQ R16, R28 ;  /* 0x0000001c0010d308 */ /* 0x002e220000001400 */
[----:B----4-:R-:W-:Y:S02]  /*0810*/  @!P1 SHF.L.U32 R15, R27, 0x10, RZ ;  /* 0x000000101b0f9819 */ /* 0x010fe400000006ff */
[----:B0-----:R-:W-:Y:S02]  /*0820*/  @!P5 F2FP.BF16.F32.PACK_AB R6, RZ, R16 ;  /* 0x00000010ff06d23e */ /* 0x001fe400000010ff */
[-C--:B------:R-:W-:Y:S01]  /*0830*/  ISETP.GE.AND P5, PT, R20, R5.reuse, PT ;  /* 0x000000051400720c */ /* 0x080fe20003fa6270 */
[----:B------:R-:W-:Y:S02]  /*0840*/  @!P2 IMAD.U32 R4, R4, 0x10000, RZ ;  /* 0x000100000404a824 */ /* 0x000fe400078e00ff */
[----:B------:R-:W0:Y:S01]  /*0850*/  @!P1 MUFU.RSQ R15, R15 ;  /* 0x0000000f000f9308 */ /* 0x000e220000001400 */
[----:B------:R1:W-:Y:S01]  /*0860*/  @!P0 STG.E.U16 desc[UR4][R12.64], R26 ;  /* 0x0000001a0c008986 */ /* 0x0003e2000c101504 */
[----:B------:R-:W-:-:S06]  /*0870*/  ISETP.GE.AND P0, PT, R24, R5, PT ;  /* 0x000000051800720c */ /* 0x000fcc0003f06270 */
[----:B------:R-:W2:Y:S01]  /*0880*/  @!P2 MUFU.RSQ R4, R4 ;  /* 0x000000040004a308 */ /* 0x000ea20000001400 */
[----:B---3--:R-:W-:Y:S01]  /*0890*/  @!P4 IMAD.U32 R17, R18, 0x10000, RZ ;  /* 0x000100001211c824 */ /* 0x008fe200078e00ff */
[----:B------:R-:W-:Y:S01]  /*08a0*/  @!P3 SHF.L.U32 R16, R23, 0x10, RZ ;  /* 0x000000101710b819 */ /* 0x000fe200000006ff */
[----:B------:R-:W-:-:S05]  /*08b0*/  @!P6 IMAD.U32 R19, R19, 0x10000, RZ ;  /* 0x000100001313e824 */ /* 0x000fca00078e00ff */
[----:B------:R-:W-:Y:S01]  /*08c0*/  @!P4 MUFU.RSQ R17, R17 ;  /* 0x000000110011c308 */ /* 0x000fe20000001400 */
[----:B------:R-:W-:-:S07]  /*08d0*/  @!P5 IMAD.U32 R0, R0, 0x10000, RZ ;  /* 0x000100000000d824 */ /* 0x000fce00078e00ff */
[----:B------:R-:W3:Y:S08]  /*08e0*/  @!P3 MUFU.RSQ R16, R16 ;  /* 0x000000100010b308 */ /* 0x000ef00000001400 */
[----:B------:R-:W4:Y:S08]  /*08f0*/  @!P6 MUFU.RSQ R19, R19 ;  /* 0x000000130013e308 */ /* 0x000f300000001400 */
[----:B------:R-:W5:Y:S01]  /*0900*/  @!P5 MUFU.RSQ R0, R0 ;  /* 0x000000000000d308 */ /* 0x000f620000001400 */
        /* <DEDUP_REMOVED lines=19> */
.L_x_23849:
[----:B------:R-:W-:-:S13]  /*0a40*/  ISETP.GE.AND P0, PT, R24, R5, PT ;  /* 0x000000051800720c */ /* 0x000fda0003f06270 */
[----:B------:R-:W-:Y:S05]  /*0a50*/  @P0 BRA `(.L_x_23851) ;  /* 0x0000000000300947 */ /* 0x000fea0003800000 */
[----:B0-----:R-:W0:Y:S01]  /*0a60*/  LDC.64 R6, c[0x0][0x218] ;  /* 0x00008600ff067b82 */ /* 0x001e220000000a00 */
[----:B------:R-:W-:Y:S01]  /*0a70*/  IMAD.IADD R13, R3, 0x1, R24 ;  /* 0x00000001030d7824 */ /* 0x000fe200078e0218 */
[----:B------:R-:W-:-:S03]  /*0a80*/  IADD3 R24, R24, 0x80, RZ ;  /* 0x0000008018187810 */ /* 0x000fc60007ffe0ff */
[----:B0-----:R-:W-:-:S05]  /*0a90*/  IMAD.WIDE.U32 R6, R13, 0x2, R6 ;  /* 0x000000020d067825 */ /* 0x001fca00078e0006 */
[----:B------:R1:W-:Y:S02]  /*0aa0*/  STG.E.U16 desc[UR4][R6.64], R8 ;  /* 0x0000000806007986 */ /* 0x0003e4000c101504 */
.L_x_23850:
[----:B------:R-:W-:-:S13]  /*0ab0*/  ISETP.GE.AND P0, PT, R24, R5, PT ;  /* 0x000000051800720c */ /* 0x000fda0003f06270 */
[----:B------:R-:W-:Y:S05]  /*0ac0*/  @P0 BRA `(.L_x_23852) ;  /* 0x0000000000340947 */ /* 0x000fea0003800000 */
[----:B01----:R-:W0:Y:S01]  /*0ad0*/  LDC.64 R6, c[0x0][0x218] ;  /* 0x00008600ff067b82 */ /* 0x003e220000000a00 */
[----:B------:R-:W-:Y:S02]  /*0ae0*/  IMAD.IADD R13, R3, 0x1, R24 ;  /* 0x00000001030d7824 */ /* 0x000fe400078e0218 */
[----:B------:R-:W-:Y:S02]  /*0af0*/  VIADD R24, R24, 0x80 ;  /* 0x0000008018187836 */ /* 0x000fe40000000000 */
[----:B0-----:R-:W-:-:S05]  /*0b00*/  IMAD.WIDE.U32 R6, R13, 0x2, R6 ;  /* 0x000000020d067825 */ /* 0x001fca00078e0006 */
[----:B------:R1:W-:Y:S02]  /*0b10*/  STG.E.U16 desc[UR4][R6.64], R9 ;  /* 0x0000000906007986 */ /* 0x0003e4000c101504 */
.L_x_23851:
        /* <DEDUP_REMOVED lines=8> */
.L_x_23852:
[----:B------:R-:W-:Y:S05]  /*0ba0*/  BSYNC B1 ;  /* 0x0000000000017941 */ /* 0x000fea0003800000 */
.L_x_23848:
[----:B------:R-:W-:-:S13]  /*0bb0*/  ISETP.GE.AND P0, PT, R24, R5, PT ;  /* 0x000000051800720c */ /* 0x000fda0003f06270 */
[----:B012---:R-:W0:Y:S01]  /*0bc0*/  @!P0 LDC.64 R6, c[0x0][0x218] ;  /* 0x00008600ff068b82 */ /* 0x007e220000000a00 */
[----:B------:R-:W-:Y:S01]  /*0bd0*/  @!P0 IMAD.IADD R9, R3, 0x1, R24 ;  /* 0x0000000103098824 */ /* 0x000fe200078e0218 */
[----:B------:R-:W-:-:S03]  /*0be0*/  @!P0 IADD3 R24, R24, 0x80, RZ ;  /* 0x0000008018188810 */ /* 0x000fc60007ffe0ff */
[----:B0-----:R-:W-:-:S05]  /*0bf0*/  @!P0 IMAD.WIDE.U32 R6, R9, 0x2, R6 ;  /* 0x0000000209068825 */ /* 0x001fca00078e0006 */
[----:B------:R2:W-:Y:S02]  /*0c00*/  @!P0 STG.E.U16 desc[UR4][R6.64], R11 ;  /* 0x0000000b06008986 */ /* 0x0005e4000c101504 */
.L_x_23853:
[----:B------:R-:W-:Y:S05]  /*0c10*/  BSYNC B0 ;  /* 0x0000000000007941 */ /* 0x000fea0003800000 */
.L_x_23847:
        /* <DEDUP_REMOVED lines=8> */
.L_x_23854:
        /* <DEDUP_REMOVED lines=14> */
.L_x_36386:


//--------------------- .text._ZN2at6native29vectorized_elementwise_kernelILi4EZZZNS0_17rsqrt_kernel_cudaERNS_18TensorIteratorBaseEENKUlvE0_clEvENKUlvE1_clEvEUlN3c108BFloat16EE_St5arrayIPcLm2EEEEviT0_T1_ --------------------------
	.section	.text._ZN2at6native29vectorized_elementwise_kernelILi4EZZZNS0_17rsqrt_kernel_cudaERNS_18TensorIteratorBaseEENKUlvE0_clEvENKUlvE1_clEvEUlN3c108BFloat16EE_St5arrayIPcLm2EEEEviT0_T1_,"ax",@progbits
	.align	128
        .global         _ZN2at6native29vectorized_elementwise_kernelILi4EZZZNS0_17rsqrt_kernel_cudaERNS_18TensorIteratorBaseEENKUlvE0_clEvENKUlvE1_clEvEUlN3c108BFloat16EE_St5arrayIPcLm2EEEEviT0_T1_
        .type           _ZN2at6native29vectorized_elementwise_kernelILi4EZZZNS0_17rsqrt_kernel_cudaERNS_18TensorIteratorBaseEENKUlvE0_clEvENKUlvE1_clEvEUlN3c108BFloat16EE_St5arrayIPcLm2EEEEviT0_T1_,@function
        .size           _ZN2at6native29vectorized_elementwise_kernelILi4EZZZNS0_17rsqrt_kernel_cudaERNS_18TensorIteratorBaseEENKUlvE0_clEvENKUlvE1_clEvEUlN3c108BFloat16EE_St5arrayIPcLm2EEEEviT0_T1_,(.L_x_36387 - _ZN2at6native29vectorized_elementwise_kernelILi4EZZZNS0_17rsqrt_kernel_cudaERNS_18TensorIteratorBaseEENKUlvE0_clEvENKUlvE1_clEvEUlN3c108BFloat16EE_St5arrayIPcLm2EEEEviT0_T1_)
        .other          _ZN2at6native29vectorized_elementwise_kernelILi4EZZZNS0_17rsqrt_kernel_cudaERNS_18TensorIteratorBaseEENKUlvE0_clEvENKUlvE1_clEvEUlN3c108BFloat16EE_St5arrayIPcLm2EEEEviT0_T1_,@"STO_CUDA_ENTRY STV_DEFAULT"
_ZN2at6native29vectorized_elementwise_kernelILi4EZZZNS0_17rsqrt_kernel_cudaERNS_18TensorIteratorBaseEENKUlvE0_clEvENKUlvE1_clEvEUlN3c108BFloat16EE_St5arrayIPcLm2EEEEviT0_T1_:
.text._ZN2at6native29vectorized_elementwise_kernelILi4EZZZNS0_17rsqrt_kernel_cudaERNS_18TensorIteratorBaseEENKUlvE0_clEvENKUlvE1_clEvEUlN3c108BFloat16EE_St5arrayIPcLm2EEEEviT0_T1_:
        /* <DEDUP_REMOVED lines=29> */
[----:B------:R-:W-:Y:S08]  /*01d0*/  MUFU.RSQ R13, R12 ;  /* 0x0000000c000d7308 */ /* 0x000ff00000001400 */
[----:B------:R-:W0:Y:S08]  /*01e0*/  MUFU.RSQ R8, R8 ;  /* 0x0000000800087308 */ /* 0x000e300000001400 */
[----:B------:R-:W-:Y:S08]  /*01f0*/  MUFU.RSQ R9, R9 ;  /* 0x0000000900097308 */ /* 0x000ff00000001400 */
[----:B------:R-:W1:Y:S08]  /*0200*/  MUFU.RSQ R4, R4 ;  /* 0x0000000400047308 */ /* 0x000e700000001400 */
[----:B------:R-:W-:Y:S08]  /*0210*/  MUFU.RSQ R2, R2 ;  /* 0x0000000200027308 */ /* 0x000ff00000001400 */
[----:B------:R-:W-:Y:S08]  /*0220*/  MUFU.RSQ R10, R10 ;  /* 0x0000000a000a7308 */ /* 0x000ff00000001400 */
[----:B------:R-:W2:Y:S08]  /*0230*/  MUFU.RSQ R11, R11 ;  /* 0x0000000b000b7308 */ /* 0x000eb00000001400 */
[----:B------:R-:W3:Y:S01]  /*0240*/  MUFU.RSQ R5, R5 ;  /* 0x0000000500057308 */ /* 0x000ee20000001400 */
[----:B0-----:R-:W-:-:S02]  /*0250*/  F2FP.BF16.F32.PACK_AB R3, R13, R8 ;  /* 0x000000080d03723e */ /* 0x001fc400000010ff */
[----:B-1----:R-:W-:Y:S02]  /*0260*/  F2FP.BF16.F32.PACK_AB R8, R4, R9 ;  /* 0x000000090408723e */ /* 0x002fe400000010ff */
[----:B--2---:R-:W-:Y:S02]  /*0270*/  F2FP.BF16.F32.PACK_AB R2, R11, R2 ;  /* 0x000000020b02723e */ /* 0x004fe400000010ff */
[----:B---3--:R-:W-:-:S03]  /*0280*/  F2FP.BF16.F32.PACK_AB R9, R5, R10 ;  /* 0x0000000a0509723e */ /* 0x008fc600000010ff */
[----:B------:R-:W-:Y:S04]  /*0290*/  STG.E.64 desc[UR4][R6.64], R2 ;  /* 0x0000000206007986 */ /* 0x000fe8000c101b04 */
[----:B------:R-:W-:Y:S01]  /*02a0*/  STG.E.64 desc[UR4][R6.64+0x400], R8 ;  /* 0x0004000806007986 */ /* 0x000fe2000c101b04 */
[----:B------:R-:W-:Y:S05]  /*02b0*/  EXIT ;  /* 0x000000000000794d */ /* 0x000fea0003800000 */
.L_x_23855:
        /* <DEDUP_REMOVED lines=116> */
.L_x_23858:
[----:B------:R-:W-:-:S13]  /*0a00*/  ISETP.GE.AND P0, PT, R24, R5, PT ;  /* 0x000000051800720c */ /* 0x000fda0003f06270 */
[----:B------:R-:W-:Y:S05]  /*0a10*/  @P0 BRA `(.L_x_23860) ;  /* 0x0000000000300947 */ /* 0x000fea0003800000 */
[----:B0-----:R-:W0:Y:S01]  /*0a20*/  LDC.64 R6, c[0x0][0x218] ;  /* 0x00008600ff067b82 */ /* 0x001e220000000a00 */
[----:B------:R-:W-:Y:S01]  /*0a30*/  IMAD.IADD R13, R3, 0x1, R24 ;  /* 0x00000001030d7824 */ /* 0x000fe200078e0218 */
[----:B------:R-:W-:-:S03]  /*0a40*/  IADD3 R24, R24, 0x80, RZ ;  /* 0x0000008018187810 */ /* 0x000fc60007ffe0ff */
[----:B0-----:R-:W-:-:S05]  /*0a50*/  IMAD.WIDE.U32 R6, R13, 0x2, R6 ;  /* 0x000000020d067825 */ /* 0x001fca00078e0006 */
[----:B------:R1:W-:Y:S02]  /*0a60*/  STG.E.U16 desc[UR4][R6.64], R8 ;  /* 0x0000000806007986 */ /* 0x0003e4000c101504 */
.L_x_23859:
[----:B------:R-:W-:-:S13]  /*0a70*/  ISETP.GE.AND P0, PT, R24, R5, PT ;  /* 0x000000051800720c */ /* 0x000fda0003f06270 */
[----:B------:R-:W-:Y:S05]  /*0a80*/  @P0 BRA `(.L_x_23861) ;  /* 0x0000000000340947 */ /* 0x000fea0003800000 */
[----:B01----:R-:W0:Y:S01]  /*0a90*/  LDC.64 R6, c[0x0][0x218] ;  /* 0x00008600ff067b82 */ /* 0x003e220000000a00 */
[----:B------:R-:W-:Y:S02]  /*0aa0*/  IMAD.IADD R13, R3, 0x1, R24 ;  /* 0x00000001030d7824 */ /* 0x000fe400078e0218 */
[----:B------:R-:W-:Y:S02]  /*0ab0*/  VIADD R24, R24, 0x80 ;  /* 0x0000008018187836 */ /* 0x000fe40000000000 */
[----:B0-----:R-:W-:-:S05]  /*0ac0*/  IMAD.WIDE.U32 R6, R13, 0x2, R6 ;  /* 0x000000020d067825 */ /* 0x001fca00078e0006 */
[----:B------:R1:W-:Y:S02]  /*0ad0*/  STG.E.U16 desc[UR4][R6.64], R9 ;  /* 0x0000000906007986 */ /* 0x0003e4000c101504 */
.L_x_23860:
        /* <DEDUP_REMOVED lines=8> */
.L_x_23861:
[----:B------:R-:W-:Y:S05]  /*0b60*/  BSYNC B1 ;  /* 0x0000000000017941 */ /* 0x000fea0003800000 */
.L_x_23857:
[----:B------:R-:W-:-:S13]  /*0b70*/  ISETP.GE.AND P0, PT, R24, R5, PT ;  /* 0x000000051800720c */ /* 0x000fda0003f06270 */
[----:B012---:R-:W0:Y:S01]  /*0b80*/  @!P0 LDC.64 R6, c[0x0][0x218] ;  /* 0x00008600ff068b82 */ /* 0x007e220000000a00 */
[----:B------:R-:W-:Y:S01]  /*0b90*/  @!P0 IMAD.IADD R9, R3, 0x1, R24 ;  /* 0x0000000103098824 */ /* 0x000fe200078e0218 */
[----:B------:R-:W-:-:S03]  /*0ba0*/  @!P0 IADD3 R24, R24, 0x80, RZ ;  /* 0x0000008018188810 */ /* 0x000fc60007ffe0ff */
[----:B0-----:R-:W-:-:S05]  /*0bb0*/  @!P0 IMAD.WIDE.U32 R6, R9, 0x2, R6 ;  /* 0x0000000209068825 */ /* 0x001fca00078e0006 */
[----:B------:R2:W-:Y:S02]  /*0bc0*/  @!P0 STG.E.U16 desc[UR4][R6.64], R11 ;  /* 0x0000000b06008986 */ /* 0x0005e4000c101504 */
.L_x_23862:
[----:B------:R-:W-:Y:S05]  /*0bd0*/  BSYNC B0 ;  /* 0x0000000000007941 */ /* 0x000fea0003800000 */
.L_x_23856:
        /* <DEDUP_REMOVED lines=8> */
.L_x_23863:
        /* <DEDUP_REMOVED lines=10> */
.L_x_36387:


//--------------------- .text._ZN2at6native29vectorized_elementwise_kernelILi8EZZZNS0_17rsqrt_kernel_cudaERNS_18TensorIteratorBaseEENKUlvE0_clEvENKUlvE1_clEvEUlN3c108BFloat16EE_St5arrayIPcLm2EEEEviT0_T1_ --------------------------
	.section	.text._ZN2at6native29vectorized_elementwise_kernelILi8EZZZNS0_17rsqrt_kernel_cudaERNS_18TensorIteratorBaseEENKUlvE0_clEvENKUlvE1_clEvEUlN3c108BFloat16EE_St5arrayIPcLm2EEEEviT0_T1_,"ax",@progbits
	.align	128
        .global         _ZN2at6native29vectorized_elementwise_kernelILi8EZZZNS0_17rsqrt_kernel_cudaERNS_18TensorIteratorBaseEENKUlvE0_clEvENKUlvE1_clEvEUlN3c108BFloat16EE_St5arrayIPcLm2EEEEviT0_T1_
        .type           _ZN2at6native29vectorized_elementwise_kernelILi8EZZZNS0_17rsqrt_kernel_cudaERNS_18TensorIteratorBaseEENKUlvE0_clEvENKUlvE1_clEvEUlN3c108BFloat16EE_St5arrayIPcLm2EEEEviT0_T1_,@function
        .size           _ZN2at6native29vectorized_elementwise_kernelILi8EZZZNS0_17rsqrt_kernel_cudaERNS_18TensorIteratorBaseEENKUlvE0_clEvENKUlvE1_clEvEUlN3c108BFloat16EE_St5arrayIPcLm2EEEEviT0_T1_,(.L_x_36388 - _ZN2at6native29vectorized_elementwise_kernelILi8EZZZNS0_17rsqrt_kernel_cudaERNS_18TensorIteratorBaseEENKUlvE0_clEvENKUlvE1_clEvEUlN3c108BFloat16EE_St5arrayIPcLm2EEEEviT0_T1_)
        .other          _ZN2at6native29vectorized_elementwise_kernelILi8EZZZNS0_17rsqrt_kernel_cudaERNS_18TensorIteratorBaseEENKUlvE0_clEvENKUlvE1_clEvEUlN3c108BFloat16EE_St5arrayIPcLm2EEEEviT0_T1_,@"STO_CUDA_ENTRY STV_DEFAULT"
_ZN2at6native29vectorized_elementwise_kernelILi8EZZZNS0_17rsqrt_kernel_cudaERNS_18TensorIteratorBaseEENKUlvE0_clEvENKUlvE1_clEvEUlN3c108BFloat16EE_St5arrayIPcLm2EEEEviT0_T1_:
.text._ZN2at6native29vectorized_elementwise_kernelILi8EZZZNS0_17rsqrt_kernel_cudaERNS_18TensorIteratorBaseEENKUlvE0_clEvENKUlvE1_clEvEUlN3c108BFloat16EE_St5arrayIPcLm2EEEEviT0_T1_:
        /* <DEDUP_REMOVED lines=21> */
[----:B------:R-:W-:Y:S01]  /*0150*/  MUFU.RSQ R9, R9 ;  /* 0x0000000900097308 */ /* 0x000fe20000001400 */
[----:B------:R-:W0:Y:S01]  /*0160*/  LDC.64 R4, c[0x0][0x218] ;  /* 0x00008600ff047b82 */ /* 0x000e220000000a00 */
[----:B------:R-:W-:-:S02]  /*0170*/  IMAD.U32 R18, R7, 0x10000, RZ ;  /* 0x0001000007127824 */ /* 0x000fc400078e00ff */
[C---:B------:R-:W-:Y:S01]  /*0180*/  IMAD.U32 R15, R6.reuse, 0x10000, RZ ;  /* 0x00010000060f7824 */ /* 0x040fe200078e00ff */
[----:B------:R-:W-:-:S03]  /*0190*/  PRMT R6, R6, 0x7632, R6 ;  /* 0x0000763206067816 */ /* 0x000fc60000000006 */
[----:B------:R-:W-:Y:S01]  /*01a0*/  MUFU.RSQ R8, R8 ;  /* 0x0000000800087308 */ /* 0x000fe20000001400 */
[----:B------:R-:W-:-:S07]  /*01b0*/  SHF.L.U32 R16, R6, 0x10, RZ ;  /* 0x0000001006107819 */ /* 0x000fce00000006ff */
[----:B------:R-:W-:Y:S08]  /*01c0*/  MUFU.RSQ R2, R2 ;  /* 0x0000000200027308 */ /* 0x000ff00000001400 */
[----:B------:R-:W-:Y:S01]  /*01d0*/  MUFU.RSQ R10, R10 ;  /* 0x0000000a000a7308 */ /* 0x000fe20000001400 */
[----:B0-----:R-:W-:-:S04]  /*01e0*/  IMAD.WIDE.U32 R4, R3, 0x2, R4 ;  /* 0x0000000203047825 */ /* 0x001fc800078e0004 */
[----:B------:R-:W-:-:S03]  /*01f0*/  IMAD.WIDE R12, R0, 0x10, R4 ;  /* 0x00000010000c7825 */ /* 0x000fc600078e0204 */
[----:B------:R-:W0:Y:S08]  /*0200*/  MUFU.RSQ R14, R11 ;  /* 0x0000000b000e7308 */ /* 0x000e300000001400 */
[----:B------:R-:W1:Y:S08]  /*0210*/  MUFU.RSQ R15, R15 ;  /* 0x0000000f000f7308 */ /* 0x000e700000001400 */
[----:B------:R-:W2:Y:S01]  /*0220*/  MUFU.RSQ R17, R16 ;  /* 0x0000001000117308 */ /* 0x000ea20000001400 */
[----:B0-----:R-:W-:-:S07]  /*0230*/  F2FP.BF16.F32.PACK_AB R4, R14, R9 ;  /* 0x000000090e04723e */ /* 0x001fce00000010ff */
[----:B------:R-:W0:Y:S01]  /*0240*/  MUFU.RSQ R7, R18 ;  /* 0x0000001200077308 */ /* 0x000e220000001400 */
[----:B-1----:R-:W-:Y:S02]  /*0250*/  F2FP.BF16.F32.PACK_AB R5, R15, R8 ;  /* 0x000000080f05723e */ /* 0x002fe400000010ff */
[----:B--2---:R-:W-:Y:S02]  /*0260*/  F2FP.BF16.F32.PACK_AB R6, R17, R2 ;  /* 0x000000021106723e */ /* 0x004fe400000010ff */
[----:B0-----:R-:W-:-:S05]  /*0270*/  F2FP.BF16.F32.PACK_AB R7, R7, R10 ;  /* 0x0000000a0707723e */ /* 0x001fca00000010ff */
[----:B------:R-:W-:Y:S01]  /*0280*/  STG.E.128 desc[UR4][R12.64], R4 ;  /* 0x000000040c007986 */ /* 0x000fe2000c101d04 */
[----:B------:R-:W-:Y:S05]  /*0290*/  EXIT ;  /* 0x000000000000794d */ /* 0x000fea0003800000 */
.L_x_23864:
        /* <DEDUP_REMOVED lines=116> */
.L_x_23867:
[----:B------:R-:W-:-:S13]  /*09e0*/  ISETP.GE.AND P0, PT, R24, R5, PT ;  /* 0x000000051800720c */ /* 0x000fda0003f06270 */
[----:B------:R-:W-:Y:S05]  /*09f0*/  @P0 BRA `(.L_x_23869) ;  /* 0x0000000000300947 */ /* 0x000fea0003800000 */
[----:B0-----:R-:W0:Y:S01]  /*0a00*/  LDC.64 R6, c[0x0][0x218] ;  /* 0x00008600ff067b82 */ /* 0x001e220000000a00 */
[----:B------:R-:W-:Y:S01]  /*0a10*/  IMAD.IADD R13, R3, 0x1, R24 ;  /* 0x00000001030d7824 */ /* 0x000fe200078e0218 */
[----:B------:R-:W-:-:S03]  /*0a20*/  IADD3 R24, R24, 0x80, RZ ;  /* 0x0000008018187810 */ /* 0x000fc60007ffe0ff */
[----:B0-----:R-:W-:-:S05]  /*0a30*/  IMAD.WIDE.U32 R6, R13, 0x2, R6 ;  /* 0x000000020d067825 */ /* 0x001fca00078e0006 */
[----:B------:R1:W-:Y:S02]  /*0a40*/  STG.E.U16 desc[UR4][R6.64], R8 ;  /* 0x0000000806007986 */ /* 0x0003e4000c101504 */
.L_x_23868:
[----:B------:R-:W-:-:S13]  /*0a50*/  ISETP.GE.AND P0, PT, R24, R5, PT ;  /* 0x000000051800720c */ /* 0x000fda0003f06270 */
[----:B------:R-:W-:Y:S05]  /*0a60*/  @P0 BRA `(.L_x_23870) ;  /* 0x0000000000340947 */ /* 0x000fea0003800000 */
[----:B01----:R-:W0:Y:S01]  /*0a70*/  LDC.64 R6, c[0x0][0x218] ;  /* 0x00008600ff067b82 */ /* 0x003e220000000a00 */
[----:B------:R-:W-:Y:S02]  /*0a80*/  IMAD.IADD R13, R3, 0x1, R24 ;  /* 0x00000001030d7824 */ /* 0x000fe400078e0218 */
[----:B------:R-:W-:Y:S02]  /*0a90*/  VIADD R24, R24, 0x80 ;  /* 0x0000008018187836 */ /* 0x000fe40000000000 */
[----:B0-----:R-:W-:-:S05]  /*0aa0*/  IMAD.WIDE.U32 R6, R13, 0x2, R6 ;  /* 0x000000020d067825 */ /* 0x001fca00078e0006 */
[----:B------:R1:W-:Y:S02]  /*0ab0*/  STG.E.U16 desc[UR4][R6.64], R9 ;  /* 0x0000000906007986 */ /* 0x0003e4000c101504 */
.L_x_23869:
        /* <DEDUP_REMOVED lines=8> */
.L_x_23870:
[----:B------:R-:W-:Y:S05]  /*0b40*/  BSYNC B1 ;  /* 0x0000000000017941 */ /* 0x000fea0003800000 */
.L_x_23866:
[----:B------:R-:W-:-:S13]  /*0b50*/  ISETP.GE.AND P0, PT, R24, R5, PT ;  /* 0x000000051800720c */ /* 0x000fda0003f06270 */
[----:B012---:R-:W0:Y:S01]  /*0b60*/  @!P0 LDC.64 R6, c[0x0][0x218] ;  /* 0x00008600ff068b82 */ /* 0x007e220000000a00 */
[----:B------:R-:W-:Y:S01]  /*0b70*/  @!P0 IMAD.IADD R9, R3, 0x1, R24 ;  /* 0x0000000103098824 */ /* 0x000fe200078e0218 */
[----:B------:R-:W-:-:S03]  /*0b80*/  @!P0 IADD3 R24, R24, 0x80, RZ ;  /* 0x0000008018188810 */ /* 0x000fc60007ffe0ff */
[----:B0-----:R-:W-:-:S05]  /*0b90*/  @!P0 IMAD.WIDE.U32 R6, R9, 0x2, R6 ;  /* 0x0000000209068825 */ /* 0x001fca00078e0006 */
[----:B------:R2:W-:Y:S02]  /*0ba0*/  @!P0 STG.E.U16 desc[UR4][R6.64], R11 ;  /* 0x0000000b06008986 */ /* 0x0005e4000c101504 */
.L_x_23871:
[----:B------:R-:W-:Y:S05]  /*0bb0*/  BSYNC B0 ;  /* 0x0000000000007941 */ /* 0x000fea0003800000 */
.L_x_23865:
        /* <DEDUP_REMOVED lines=8> */
.L_x_23872:
        /* <DEDUP_REMOVED lines=12> */
.L_x_36388:


//--------------------- .text._ZN2at6native18elementwise_kernelILi128ELi4EZNS0_15gpu_kernel_implIZZZNS0_17rsqrt_kernel_cudaERNS_18TensorIteratorBaseEENKUlvE0_clEvENKUlvE0_clEvEUlfE_EEvS4_RKT_EUliE_EEviT1_ --------------------------
	.section	.text._ZN2at6native18elementwise_kernelILi128ELi4EZNS0_15gpu_kernel_implIZZZNS0_17rsqrt_kernel_cudaERNS_18TensorIteratorBaseEENKUlvE0_clEvENKUlvE0_clEvEUlfE_EEvS4_RKT_EUliE_EEviT1_,"ax",@progbits
	.align	128
        .global         _ZN2at6native18elementwise_kernelILi128ELi4EZNS0_15gpu_kernel_implIZZZNS0_17rsqrt_kernel_cudaERNS_18TensorIteratorBaseEENKUlvE0_clEvENKUlvE0_clEvEUlfE_EEvS4_RKT_EUliE_EEviT1_
        .type           _ZN2at6native18elementwise_kernelILi128ELi4EZNS0_15gpu_kernel_implIZZZNS0_17rsqrt_kernel_cudaERNS_18TensorIteratorBaseEENKUlvE0_clEvENKUlvE0_clEvEUlfE_EEvS4_RKT_EUliE_EEviT1_,@function
        .size           _ZN2at6native18elementwise_kernelILi128ELi4EZNS0_15gpu_kernel_implIZZZNS0_17rsqrt_kernel_cudaERNS_18TensorIteratorBaseEENKUlvE0_clEvENKUlvE0_clEvEUlfE_EEvS4_RKT_EUliE_EEviT1_,(.L_x_36389 - _ZN2at6native18elementwise_kernelILi128ELi4EZNS0_15gpu_kernel_implIZZZNS0_17rsqrt_kernel_cudaERNS_18TensorIteratorBaseEENKUlvE0_clEvENKUlvE0_clEvEUlfE_EEvS4_RKT_EUliE_EEviT1_)
        .other          _ZN2at6native18elementwise_kernelILi128ELi4EZNS0_15gpu_kernel_implIZZZNS0_17rsqrt_kernel_cudaERNS_18TensorIteratorBaseEENKUlvE0_clEvENKUlvE0_clEvEUlfE_EEvS4_RKT_EUliE_EEviT1_,@"STO_CUDA_ENTRY STV_DEFAULT"
_ZN2at6native18elementwise_kernelILi128ELi4EZNS0_15gpu_kernel_implIZZZNS0_17rsqrt_kernel_cudaERNS_18TensorIteratorBaseEENKUlvE0_clEvENKUlvE0_clEvEUlfE_EEvS4_RKT_EUliE_EEviT1_:
.text._ZN2at6native18elementwise_kernelILi128ELi4EZNS0_15gpu_kernel_implIZZZNS0_17rsqrt_kernel_cudaERNS_18TensorIteratorBaseEENKUlvE0_clEvENKUlvE0_clEvEUlfE_EEvS4_RKT_EUliE_EEviT1_:
        /* <DEDUP_REMOVED lines=313> */
.L_x_23875:
        /* <DEDUP_REMOVED lines=22> */
.L_x_23880:
[----:B------:R-:W2:Y:S02]  /*14f0*/  LDG.E.U8 R0, desc[UR36][R2.64] ;  /* 0x0000002402007981 */ /* 0x000ea4000c1e1100 */
[----:B--2---:R-:W-:Y:S01]  /*1500*/  I2FP.F32.U32 R0, R0 ;  /* 0x0000000000007245 */ /* 0x004fe20000201000 */
[----:B------:R-:W-:Y:S06]  /*1510*/  BRA `(.L_x_23882) ;  /* 0x0000000c002c7947 */ /* 0x000fec0003800000 */
.L_x_23879:
        /* <DEDUP_REMOVED lines=9> */
.L_x_23884:
[----:B------:R-:W2:Y:S02]  /*15b0*/  LDG.E R0, desc[UR36][R2.64] ;  /* 0x0000002402007981 */ /* 0x000ea4000c1e1900 */
[----:B--2---:R-:W-:Y:S01]  /*15c0*/  I2FP.F32.S32 R0, R0 ;  /* 0x0000000000007245 */ /* 0x004fe20000201400 */
[----:B------:R-:W-:Y:S06]  /*15d0*/  BRA `(.L_x_23882) ;  /* 0x0000000800fc7947 */ /* 0x000fec0003800000 */
.L_x_23883:
[----:B------:R-:W2:Y:S02]  /*15e0*/  LDG.E.U16 R0, desc[UR36][R2.64] ;  /* 0x0000002402007981 */ /* 0x000ea4000c1e1500 */
[----:B--2---:R-:W0:Y:S01]  /*15f0*/  I2F.S16 R0, R0 ;  /* 0x0000000000007306 */ /* 0x004e220000101400 */
[----:B------:R-:W-:Y:S05]  /*1600*/  BRA `(.L_x_23882) ;  /* 0x0000000800f07947 */ /* 0x000fea0003800000 */
.L_x_23878:
        /* <DEDUP_REMOVED lines=8> */
.L_x_23886:
[----:B------:R-:W2:Y:S02]  /*1690*/  LDG.E.U16 R0, desc[UR36][R2.64] ;  /* 0x0000002402007981 */ /* 0x000ea4000c1e1500 */
[----:B--2---:R-:W-:Y:S01]  /*16a0*/  HADD2.F32 R0, -RZ, R0.H0_H0 ;  /* 0x20000000ff007230 */ /* 0x004fe20000004100 */
[----:B------:R-:W-:Y:S06]  /*16b0*/  BRA `(.L_x_23882) ;  /* 0x0000000800c47947 */ /* 0x000fec0003800000 */
.L_x_23885:
        /* <DEDUP_REMOVED lines=8> */
.L_x_23888:
[----:B------:R-:W2:Y:S02]  /*1740*/  LDG.E.U16 R0, desc[UR36][R2.64] ;  /* 0x0000002402007981 */ /* 0x000ea4000c1e1500 */
[----:B--2---:R-:W-:Y:S01]  /*1750*/  HADD2.F32 R0, -RZ, R0.H0_H0 ;  /* 0x20000000ff007230 */ /* 0x004fe20000004100 */
[----:B------:R-:W-:Y:S06]  /*1760*/  BRA `(.L_x_23882) ;  /* 0x0000000800987947 */ /* 0x000fec0003800000 */
.L_x_23887:
[----:B------:R-:W2:Y:S01]  /*1770*/  LDG.E.64 R2, desc[UR36][R2.64] ;  /* 0x0000002402027981 */ /* 0x000ea2000c1e1b00 */
[----:B------:R-:W-:Y:S01]  /*1780*/  UMOV UR4, 0xf0000000 ;  /* 0xf000000000047882 */ /* 0x000fe20000000000 */
[----:B------:R-:W-:Y:S01]  /*1790*/  UMOV UR5, 0x380fffff ;  /* 0x380fffff00057882 */ /* 0x000fe20000000000 */
[----:B--2---:R-:W0:Y:S01]  /*17a0*/  F2F.F32.F64 R0, R2 ;  /* 0x0000000200007310 */ /* 0x004e220000301000 */
[----:B------:R-:W-:-:S14]  /*17b0*/  DSETP.GEU.AND P0, PT, |R2|, UR4, PT ;  /* 0x0000000402007e2a */ /* 0x000fdc000bf0e200 */
[----:B0-----:R-:W-:Y:S01]  /*17c0*/  @!P0 FMUL R0, R0, 1.175494350822287508e-38 ;  /* 0x0080000000008820 */ /* 0x001fe20000400000 */
[----:B------:R-:W-:Y:S06]  /*17d0*/  BRA `(.L_x_23882) ;  /* 0x00000008007c7947 */ /* 0x000fec0003800000 */
.L_x_23877:
        /* <DEDUP_REMOVED lines=12> */
.L_x_23891:
[----:B------:R-:W2:Y:S01]  /*18a0*/  LDG.E.64 R2, desc[UR36][R2.64] ;  /* 0x0000002402027981 */ /* 0x000ea2000c1e1b00 */
[----:B------:R-:W-:Y:S01]  /*18b0*/  UMOV UR4, 0xf0000000 ;  /* 0xf000000000047882 */ /* 0x000fe20000000000 */
[----:B------:R-:W-:Y:S01]  /*18c0*/  UMOV UR5, 0x380fffff ;  /* 0x380fffff00057882 */ /* 0x000fe20000000000 */
[----:B--2---:R-:W0:Y:S01]  /*18d0*/  F2F.F32.F64 R0, R2 ;  /* 0x0000000200007310 */ /* 0x004e220000301000 */
[----:B------:R-:W-:-:S14]  /*18e0*/  DSETP.GEU.AND P0, PT, |R2|, UR4, PT ;  /* 0x0000000402007e2a */ /* 0x000fdc000bf0e200 */
[----:B0-----:R-:W-:Y:S01]  /*18f0*/  @!P0 FMUL R0, R0, 1.175494350822287508e-38 ;  /* 0x0080000000008820 */ /* 0x001fe20000400000 */
[----:B------:R-:W-:Y:S06]  /*1900*/  BRA `(.L_x_23882) ;  /* 0x0000000800307947 */ /* 0x000fec0003800000 */
.L_x_23890:
        /* <DEDUP_REMOVED lines=26> */
.L_x_23893:
        /* <DEDUP_REMOVED lines=13> */
.L_x_23892:
[----:B------:R-:W2:Y:S02]  /*1b80*/  LDG.E.U16 R0, desc[UR36][R2.64] ;  /* 0x0000002402007981 */ /* 0x000ea4000c1e1500 */
[----:B--2---:R-:W-:Y:S01]  /*1b90*/  IMAD.U32 R0, R0, 0x10000, RZ ;  /* 0x0001000000007824 */ /* 0x004fe200078e00ff */
[----:B------:R-:W-:Y:S06]  /*1ba0*/  BRA `(.L_x_23882) ;  /* 0x0000000400887947 */ /* 0x000fec0003800000 */
.L_x_23889:
        /* <DEDUP_REMOVED lines=11> */
.L_x_23896:
        /* <DEDUP_REMOVED lines=20> */
.L_x_23898:
[----:B------:R-:W-:Y:S05]  /*1da0*/  BSYNC B0 ;  /* 0x0000000000007941 */ /* 0x000fea0003800000 */
.L_x_23897:
[----:B------:R-:W-:Y:S01]  /*1db0*/  LEA R3, R0, 0x3b800000, 0x17 ;  /* 0x3b80000000037811 */ /* 0x000fe200078eb8ff */
[----:B------:R-:W-:-:S05]  /*1dc0*/  IMAD.SHL.U32 R0, R2, 0x100000, RZ ;  /* 0x0010000002007824 */ /* 0x000fca00078e00ff */
[----:B------:R-:W-:Y:S01]  /*1dd0*/  LOP3.LUT R0, R3, R0, R4, 0xfe, !PT ;  /* 0x0000000003007212 */ /* 0x000fe200078efe04 */
[----:B------:R-:W-:Y:S06]  /*1de0*/  BRA `(.L_x_23882) ;  /* 0x0000000000f87947 */ /* 0x000fec0003800000 */
.L_x_23895:
        /* <DEDUP_REMOVED lines=20> */
.L_x_23900:
[----:B------:R-:W-:Y:S05]  /*1f30*/  BSYNC B0 ;  /* 0x0000000000007941 */ /* 0x000fea0003800000 */
.L_x_23899:
[----:B------:R-:W-:Y:S01]  /*1f40*/  LEA R3, R0, 0x37800000, 0x17 ;  /* 0x3780000000037811 */ /* 0x000fe200078eb8ff */
[----:B------:R-:W-:-:S05]  /*1f50*/  IMAD.SHL.U32 R0, R2, 0x200000, RZ ;  /* 0x0020000002007824 */ /* 0x000fca00078e00ff */
[----:B------:R-:W-:Y:S01]  /*1f60*/  LOP3.LUT R0, R3, R0, R4, 0xfe, !PT ;  /* 0x0000000003007212 */ /* 0x000fe200078efe04 */
[----:B------:R-:W-:Y:S06]  /*1f70*/  BRA `(.L_x_23882) ;  /* 0x0000000000947947 */ /* 0x000fec0003800000 */
.L_x_23894:
        /* <DEDUP_REMOVED lines=14> */
.L_x_23881:
        /* <DEDUP_REMOVED lines=16> */
.L_x_23903:
[----:B------:R-:W-:Y:S01]  /*2160*/  IMAD.MOV.U32 R0, RZ, RZ, RZ ;  /* 0x000000ffff007224 */ /* 0x000fe200078e00ff */
[----:B------:R-:W-:Y:S06]  /*2170*/  BRA `(.L_x_23882) ;  /* 0x0000000000147947 */ /* 0x000fec0003800000 */
.L_x_23902:
[----:B------:R-:W2:Y:S02]  /*2180*/  LDG.E.64 R2, desc[UR36][R2.64] ;  /* 0x0000002402027981 */ /* 0x000ea4000c1e1b00 */
[----:B--2---:R0:W1:Y:S01]  /*2190*/  I2F.U64 R0, R2 ;  /* 0x0000000200007312 */ /* 0x0040620000301000 */
[----:B------:R-:W-:Y:S05]  /*21a0*/  BRA `(.L_x_23882) ;  /* 0x0000000000087947 */ /* 0x000fea0003800000 */
.L_x_23901:
[----:B------:R-:W2:Y:S02]  /*21b0*/  LDG.E R0, desc[UR36][R2.64] ;  /* 0x0000002402007981 */ /* 0x000ea4000c1e1900 */
[----:B--2---:R-:W-:-:S07]  /*21c0*/  I2FP.F32.U32 R0, R0 ;  /* 0x0000000000007245 */ /* 0x004fce0000201000 */
.L_x_23882:
[----:B------:R-:W-:Y:S05]  /*21d0*/  BSYNC B6 ;  /* 0x0000000000067941 */ /* 0x000fea0003800000 */
.L_x_23876:
[----:B------:R-:W0:Y:S02]  /*21e0*/  LDC.U8 R4, c[0x0][0x421] ;  /* 0x00010840ff047b82 */ /* 0x000e240000000000 */
[----:B012345:R0:W1:Y:S01]  /*21f0*/  MUFU.RSQ R2, R0 ;  /* 0x0000000000027308 */ /* 0x03f0620000001400 */
        /* <DEDUP_REMOVED lines=14> */
.L_x_23907:
[----:B------:R-:W0:Y:S02]  /*22e0*/  F2I.S64.TRUNC R2, R2 ;  /* 0x0000000200027311 */ /* 0x000e24000020d900 */
[----:B0-----:R-:W-:-:S05]  /*22f0*/  IMAD.MOV.U32 R5, RZ, RZ, R2 ;  /* 0x000000ffff057224 */ /* 0x001fca00078e0002 */
[----:B------:R0:W-:Y:S01]  /*2300*/  STG.E.U8 desc[UR36][R16.64], R5 ;  /* 0x0000000510007986 */ /* 0x0001e2000c101124 */
[----:B------:R-:W-:Y:S05]  /*2310*/  BRA `(.L_x_23909) ;  /* 0x0000000c00407947 */ /* 0x000fea0003800000 */
.L_x_23906:
        /* <DEDUP_REMOVED lines=9> */
.L_x_23911:
[----:B------:R-:W0:Y:S02]  /*23b0*/  F2I.FTZ.TRUNC.NTZ R3, R2 ;  /* 0x0000000200037305 */ /* 0x000e24000021f100 */
[----:B0-----:R0:W-:Y:S01]  /*23c0*/  STG.E desc[UR36][R16.64], R3 ;  /* 0x0000000310007986 */ /* 0x0011e2000c101924 */
[----:B------:R-:W-:Y:S05]  /*23d0*/  BRA `(.L_x_23909) ;  /* 0x0000000c00107947 */ /* 0x000fea0003800000 */
.L_x_23910:
[----:B------:R-:W0:Y:S02]  /*23e0*/  F2I.FTZ.TRUNC.NTZ R3, R2 ;  /* 0x0000000200037305 */ /* 0x000e24000021f100 */
[----:B0-----:R0:W-:Y:S01]  /*23f0*/  STG.E.U16 desc[UR36][R16.64], R3 ;  /* 0x0000000310007986 */ /* 0x0011e2000c101524 */
[----:B------:R-:W-:Y:S05]  /*2400*/  BRA `(.L_x_23909) ;  /* 0x0000000c00047947 */ /* 0x000fea0003800000 */
.L_x_23905:
        /* <DEDUP_REMOVED lines=8> */
.L_x_23913:
[----:B------:R-:W-:-:S05]  /*2490*/  F2FP.F16.F32.PACK_AB R2, RZ, R2 ;  /* 0x00000002ff02723e */ /* 0x000fca00000000ff */
[----:B------:R0:W-:Y:S01]  /*24a0*/  STG.E.U16 desc[UR36][R16.64], R2 ;  /* 0x0000000210007986 */ /* 0x0001e2000c101524 */
[----:B------:R-:W-:Y:S05]  /*24b0*/  BRA `(.L_x_23909) ;  /* 0x0000000800d87947 */ /* 0x000fea0003800000 */
.L_x_23912:
        /* <DEDUP_REMOVED lines=9> */
.L_x_23915:
[----:B------:R-:W-:-:S04]  /*2550*/  F2FP.F16.F32.PACK_AB R3, RZ, R2 ;  /* 0x00000002ff03723e */ /* 0x000fc800000000ff */
[----:B------:R-:W-:-:S05]  /*2560*/  PRMT R3, R3, 0x5410, RZ ;  /* 0x0000541003037816 */ /* 0x000fca00000000ff */
[----:B------:R0:W-:Y:S01]  /*2570*/  STG.E desc[UR36][R16.64], R3 ;  /* 0x0000000310007986 */ /* 0x0001e2000c101924 */
[----:B------:R-:W-:Y:S05]  /*2580*/  BRA `(.L_x_23909) ;  /* 0x0000000800a47947 */ /* 0x000fea0003800000 */
.L_x_23914:
[----:B------:R-:W-:-:S06]  /*2590*/  FMUL.FTZ R2, R2, 1 ;  /* 0x3f80000002027820 */ /* 0x000fcc0000410000 */
[----:B------:R-:W0:Y:S02]  /*25a0*/  F2F.F64.F32 R2, R2 ;  /* 0x0000000200027310 */ /* 0x000e240000201800 */
[----:B0-----:R0:W-:Y:S01]  /*25b0*/  STG.E.64 desc[UR36][R16.64], R2 ;  /* 0x0000000210007986 */ /* 0x0011e2000c101b24 */
[----:B------:R-:W-:Y:S05]  /*25c0*/  BRA `(.L_x_23909) ;  /* 0x0000000800947947 */ /* 0x000fea0003800000 */
.L_x_23904:
        /* <DEDUP_REMOVED lines=12> */
.L_x_23918:
[----:B------:R-:W-:Y:S01]  /*2690*/  FMUL.FTZ R4, R2, 1 ;  /* 0x3f80000002047820 */ /* 0x000fe20000410000 */
[----:B------:R-:W-:-:S05]  /*26a0*/  CS2R R6, SRZ ;  /* 0x0000000000067805 */ /* 0x000fca000001ff00 */
[----:B------:R-:W0:Y:S02]  /*26b0*/  F2F.F64.F32 R4, R4 ;  /* 0x0000000400047310 */ /* 0x000e240000201800 */
[----:B0-----:R0:W-:Y:S01]  /*26c0*/  STG.E.128 desc[UR36][R16.64], R4 ;  /* 0x0000000410007986 */ /* 0x0011e2000c101d24 */
[----:B------:R-:W-:Y:S05]  /*26d0*/  BRA `(.L_x_23909) ;  /* 0x0000000800507947 */ /* 0x000fea0003800000 */
.L_x_23917:
        /* <DEDUP_REMOVED lines=20> */
.L_x_23922:
[----:B------:R-:W-:Y:S05]  /*2820*/  BSYNC B0 ;  /* 0x0000000000007941 */ /* 0x000fea0003800000 */
.L_x_23921:
[----:B------:R-:W-:-:S05]  /*2830*/  LOP3.LUT R5, R0, R5, RZ, 0xfc, !PT ;  /* 0x0000000500057212 */ /* 0x000fca00078efcff */
[----:B------:R0:W-:Y:S01]  /*2840*/  STG.E.U8 desc[UR36][R16.64], R5 ;  /* 0x0000000510007986 */ /* 0x0001e2000c101124 */
[----:B------:R-:W-:Y:S05]  /*2850*/  BRA `(.L_x_23909) ;  /* 0x0000000400f07947 */ /* 0x000fea0003800000 */
.L_x_23920:
        /* <DEDUP_REMOVED lines=12> */
.L_x_23924:
[----:B------:R-:W-:Y:S01]  /*2920*/  IMAD.MOV.U32 R0, RZ, RZ, 0x7f ;  /* 0x0000007fff007424 */ /* 0x000fe200078e00ff */
[----:B------:R-:W-:-:S04]  /*2930*/  ISETP.GT.U32.AND P0, PT, R4, 0x7f800000, PT ;  /* 0x7f8000000400780c */ /* 0x000fc80003f04070 */
[----:B------:R-:W-:-:S09]  /*2940*/  SEL R0, R0, 0x7c, P0 ;  /* 0x0000007c00007807 */ /* 0x000fd20000000000 */
.L_x_23925:
[----:B------:R-:W-:Y:S05]  /*2950*/  BSYNC B0 ;  /* 0x0000000000007941 */ /* 0x000fea0003800000 */
.L_x_23923:
[----:B------:R-:W-:-:S04]  /*2960*/  LOP3.LUT R2, R2, 0x80000000, RZ, 0xc0, !PT ;  /* 0x8000000002027812 */ /* 0x000fc800078ec0ff */
[----:B------:R-:W-:-:S04]  /*2970*/  SHF.R.U32.HI R3, RZ, 0x18, R2 ;  /* 0x00000018ff037819 */ /* 0x000fc80000011602 */
[----:B------:R-:W-:-:S05]  /*2980*/  LOP3.LUT R3, R0, R3, RZ, 0xfc, !PT ;  /* 0x0000000300037212 */ /* 0x000fca00078efcff */
[----:B------:R0:W-:Y:S01]  /*2990*/  STG.E.U8 desc[UR36][R16.64], R3 ;  /* 0x0000000310007986 */ /* 0x0001e2000c101124 */
[----:B------:R-:W-:Y:S05]  /*29a0*/  BRA `(.L_x_23909) ;  /* 0x00000004009c7947 */ /* 0x000fea0003800000 */
.L_x_23919:
[----:B------:R-:W-:-:S05]  /*29b0*/  F2FP.BF16.F32.PACK_AB R2, RZ, R2 ;  /* 0x00000002ff02723e */ /* 0x000fca00000010ff */
[----:B------:R0:W-:Y:S01]  /*29c0*/  STG.E.U16 desc[UR36][R16.64], R2 ;  /* 0x0000000210007986 */ /* 0x0001e2000c101524 */
[----:B------:R-:W-:Y:S05]  /*29d0*/  BRA `(.L_x_23909) ;  /* 0x0000000400907947 */ /* 0x000fea0003800000 */
.L_x_23916:
        /* <DEDUP_REMOVED lines=11> */
.L_x_23928:
        /* <DEDUP_REMOVED lines=16> */
.L_x_23931:
[----:B------:R-:W-:-:S04]  /*2b90*/  LOP3.LUT R2, R2, 0x80000000, RZ, 0xc0, !PT ;  /* 0x8000000002027812 */ /* 0x000fc800078ec0ff */
[----:B------:R-:W-:-:S04]  /*2ba0*/  SHF.R.U32.HI R3, RZ, 0x18, R2 ;  /* 0x00000018ff037819 */ /* 0x000fc80000011602 */
[----:B------:R-:W-:-:S04]  /*2bb0*/  LOP3.LUT R0, R0, R3, RZ, 0xfc, !PT ;  /* 0x0000000300007212 */ /* 0x000fc800078efcff */
[----:B------:R-:W-:-:S07]  /*2bc0*/  PRMT R8, R0, 0x7610, R8 ;  /* 0x0000761000087816 */ /* 0x000fce0000000008 */
.L_x_23930:
[----:B------:R-:W-:Y:S05]  /*2bd0*/  BSYNC B0 ;  /* 0x0000000000007941 */ /* 0x000fea0003800000 */
.L_x_23929:
[----:B------:R0:W-:Y:S01]  /*2be0*/  STG.E.U8 desc[UR36][R16.64], R8 ;  /* 0x0000000810007986 */ /* 0x0001e2000c101124 */
[----:B------:R-:W-:Y:S05]  /*2bf0*/  BRA `(.L_x_23909) ;  /* 0x0000000400087947 */ /* 0x000fea0003800000 */
.L_x_23927:
        /* <DEDUP_REMOVED lines=16> */
.L_x_23934:
[----:B------:R-:W-:-:S04]  /*2d00*/  LOP3.LUT R2, R2, 0x80000000, RZ, 0xc0, !PT ;  /* 0x8000000002027812 */ /* 0x000fc800078ec0ff */
[----:B------:R-:W-:-:S04]  /*2d10*/  SHF.R.U32.HI R3, RZ, 0x18, R2 ;  /* 0x00000018ff037819 */ /* 0x000fc80000011602 */
[----:B------:R-:W-:-:S04]  /*2d20*/  LOP3.LUT R0, R0, R3, RZ, 0xfc, !PT ;  /* 0x0000000300007212 */ /* 0x000fc800078efcff */
[----:B------:R-:W-:-:S07]  /*2d30*/  PRMT R8, R0, 0x7610, R8 ;  /* 0x0000761000087816 */ /* 0x000fce0000000008 */
.L_x_23933:
[----:B------:R-:W-:Y:S05]  /*2d40*/  BSYNC B0 ;  /* 0x0000000000007941 */ /* 0x000fea0003800000 */
.L_x_23932:
[----:B------:R3:W-:Y:S01]  /*2d50*/  STG.E.U8 desc[UR36][R16.64], R8 ;  /* 0x0000000810007986 */ /* 0x0007e2000c101124 */
[----:B------:R-:W-:Y:S05]  /*2d60*/  BRA `(.L_x_23909) ;  /* 0x0000000000ac7947 */ /* 0x000fea0003800000 */
.L_x_23926:
        /* <DEDUP_REMOVED lines=21> */
.L_x_23908:
        /* <DEDUP_REMOVED lines=16> */
.L_x_23937:
[----:B------:R-:W-:Y:S05]  /*2fc0*/  BRA `(.L_x_23909) ;  /* 0x0000000000147947 */ /* 0x000fea0003800000 */
.L_x_23936:
[----:B------:R-:W0:Y:S02]  /*2fd0*/  F2I.U64.TRUNC R2, R2 ;  /* 0x0000000200027311 */ /* 0x000e24000020d800 */
[----:B0-----:R2:W-:Y:S01]  /*2fe0*/  STG.E.64 desc[UR36][R16.64], R2 ;  /* 0x0000000210007986 */ /* 0x0015e2000c101b24 */
[----:B------:R-:W-:Y:S05]  /*2ff0*/  BRA `(.L_x_23909) ;  /* 0x0000000000087947 */ /* 0x000fea0003800000 */
.L_x_23935:
[----:B------:R-:W0:Y:S02]  /*3000*/  F2I.FTZ.U32.TRUNC.NTZ R3, R2 ;  /* 0x0000000200037305 */ /* 0x000e24000021f000 */
[----:B0-----:R0:W-:Y:S02]  /*3010*/  STG.E desc[UR36][R16.64], R3 ;  /* 0x0000000310007986 */ /* 0x0011e4000c101924 */
.L_x_23909:
[----:B------:R-:W-:-:S04]  /*3020*/  IMAD R18, R23, 0x200, R18 ;  /* 0x0000020017127824 */ /* 0x000fc800078e0212 */
[----:B------:R-:W-:-:S07]  /*3030*/  VIADD R19, R18, 0x80 ;  /* 0x0000008012137836 */ /* 0x000fce0000000000 */
.L_x_23874:
[----:B------:R-:W-:Y:S05]  /*3040*/  BSYNC B7 ;  /* 0x0000000000077941 */ /* 0x000fea0003800000 */
.L_x_23873:
        /* <DEDUP_REMOVED lines=307> */
.L_x_23940:
        /* <DEDUP_REMOVED lines=22> */
.L_x_23945:
[----:B------:R-:W2:Y:S02]  /*44e0*/  LDG.E.U8 R0, desc[UR36][R2.64] ;  /* 0x0000002402007981 */ /* 0x000ea4000c1e1100 */
[----:B--2---:R-:W-:Y:S01]  /*44f0*/  I2FP.F32.U32 R0, R0 ;  /* 0x0000000000007245 */ /* 0x004fe20000201000 */
[----:B------:R-:W-:Y:S06]  /*4500*/  BRA `(.L_x_23947) ;  /* 0x0000000c002c7947 */ /* 0x000fec0003800000 */
.L_x_23944:
        /* <DEDUP_REMOVED lines=9> */
.L_x_23949:
[----:B------:R-:W2:Y:S02]  /*45a0*/  LDG.E R0, desc[UR36][R2.64] ;  /* 0x0000002402007981 */ /* 0x000ea4000c1e1900 */
[----:B--2---:R-:W-:Y:S01]  /*45b0*/  I2FP.F32.S32 R0, R0 ;  /* 0x0000000000007245 */ /* 0x004fe20000201400 */
[----:B------:R-:W-:Y:S06]  /*45c0*/  BRA `(.L_x_23947) ;  /* 0x0000000800fc7947 */ /* 0x000fec0003800000 */
.L_x_23948:
[----:B------:R-:W2:Y:S02]  /*45d0*/  LDG.E.U16 R0, desc[UR36][R2.64] ;  /* 0x0000002402007981 */ /* 0x000ea4000c1e1500 */
[----:B--2---:R-:W1:Y:S01]  /*45e0*/  I2F.S16 R0, R0 ;  /* 0x0000000000007306 */ /* 0x004e620000101400 */
[----:B------:R-:W-:Y:S05]  /*45f0*/  BRA `(.L_x_23947) ;  /* 0x0000000800f07947 */ /* 0x000fea0003800000 */
.L_x_23943:
        /* <DEDUP_REMOVED lines=8> */
.L_x_23951:
[----:B------:R-:W2:Y:S02]  /*4680*/  LDG.E.U16 R0, desc[UR36][R2.64] ;  /* 0x0000002402007981 */ /* 0x000ea4000c1e1500 */
[----:B--2---:R-:W-:Y:S01]  /*4690*/  HADD2.F32 R0, -RZ, R0.H0_H0 ;  /* 0x20000000ff007230 */ /* 0x004fe20000004100 */
[----:B------:R-:W-:Y:S06]  /*46a0*/  BRA `(.L_x_23947) ;  /* 0x0000000800c47947 */ /* 0x000fec0003800000 */
.L_x_23950:
        /* <DEDUP_REMOVED lines=8> */
.L_x_23953:
[----:B------:R-:W2:Y:S02]  /*4730*/  LDG.E.U16 R0, desc[UR36][R2.64] ;  /* 0x0000002402007981 */ /* 0x000ea4000c1e1500 */
[----:B--2---:R-:W-:Y:S01]  /*4740*/  HADD2.F32 R0, -RZ, R0.H0_H0 ;  /* 0x20000000ff007230 */ /* 0x004fe20000004100 */
[----:B------:R-:W-:Y:S06]  /*4750*/  BRA `(.L_x_23947) ;  /* 0x0000000800987947 */ /* 0x000fec0003800000 */
.L_x_23952:
[----:B------:R-:W2:Y:S01]  /*4760*/  LDG.E.64 R2, desc[UR36][R2.64] ;  /* 0x0000002402027981 */ /* 0x000ea2000c1e1b00 */
[----:B------:R-:W-:Y:S01]  /*4770*/  UMOV UR4, 0xf0000000 ;  /* 0xf000000000047882 */ /* 0x000fe20000000000 */
[----:B------:R-:W-:Y:S01]  /*4780*/  UMOV UR5, 0x380fffff ;  /* 0x380fffff00057882 */ /* 0x000fe20000000000 */
[----:B--2---:R-:W0:Y:S01]  /*4790*/  F2F.F32.F64 R0, R2 ;  /* 0x0000000200007310 */ /* 0x004e220000301000 */
[----:B------:R-:W-:-:S14]  /*47a0*/  DSETP.GEU.AND P0, PT, |R2|, UR4, PT ;  /* 0x0000000402007e2a */ /* 0x000fdc000bf0e200 */
[----:B0-----:R-:W-:Y:S01]  /*47b0*/  @!P0 FMUL R0, R0, 1.175494350822287508e-38 ;  /* 0x0080000000008820 */ /* 0x001fe20000400000 */
[----:B------:R-:W-:Y:S06]  /*47c0*/  BRA `(.L_x_23947) ;  /* 0x00000008007c7947 */ /* 0x000fec0003800000 */
.L_x_23942:
        /* <DEDUP_REMOVED lines=12> */
.L_x_23956:
[----:B------:R-:W2:Y:S01]  /*4890*/  LDG.E.64 R2, desc[UR36][R2.64] ;  /* 0x0000002402027981 */ /* 0x000ea2000c1e1b00 */
[----:B------:R-:W-:Y:S01]  /*48a0*/  UMOV UR4, 0xf0000000 ;  /* 0xf000000000047882 */ /* 0x000fe20000000000 */
[----:B------:R-:W-:Y:S01]  /*48b0*/  UMOV UR5, 0x380fffff ;  /* 0x380fffff00057882 */ /* 0x000fe20000000000 */
[----:B--2---:R-:W0:Y:S01]  /*48c0*/  F2F.F32.F64 R0, R2 ;  /* 0x0000000200007310 */ /* 0x004e220000301000 */
[----:B------:R-:W-:-:S14]  /*48d0*/  DSETP.GEU.AND P0, PT, |R2|, UR4, PT ;  /* 0x0000000402007e2a */ /* 0x000fdc000bf0e200 */
[----:B0-----:R-:W-:Y:S01]  /*48e0*/  @!P0 FMUL R0, R0, 1.175494350822287508e-38 ;  /* 0x0080000000008820 */ /* 0x001fe20000400000 */
[----:B------:R-:W-:Y:S06]  /*48f0*/  BRA `(.L_x_23947) ;  /* 0x0000000800307947 */ /* 0x000fec0003800000 */
.L_x_23955:
        /* <DEDUP_REMOVED lines=26> */
.L_x_23958:
        /* <DEDUP_REMOVED lines=13> */
.L_x_23957:
[----:B------:R-:W2:Y:S02]  /*4b70*/  LDG.E.U16 R0, desc[UR36][R2.64] ;  /* 0x0000002402007981 */ /* 0x000ea4000c1e1500 */
[----:B--2---:R-:W-:Y:S01]  /*4b80*/  IMAD.U32 R0, R0, 0x10000, RZ ;  /* 0x0001000000007824 */ /* 0x004fe200078e00ff */
[----:B------:R-:W-:Y:S06]  /*4b90*/  BRA `(.L_x_23947) ;  /* 0x0000000400887947 */ /* 0x000fec0003800000 */
.L_x_23954:
        /* <DEDUP_REMOVED lines=11> */
.L_x_23961:
        /* <DEDUP_REMOVED lines=20> */
.L_x_23963:
[----:B------:R-:W-:Y:S05]  /*4d90*/  BSYNC B0 ;  /* 0x0000000000007941 */ /* 0x000fea0003800000 */
.L_x_23962:
[----:B------:R-:W-:Y:S01]  /*4da0*/  LEA R3, R0, 0x3b800000, 0x17 ;  /* 0x3b80000000037811 */ /* 0x000fe200078eb8ff */
[----:B------:R-:W-:-:S05]  /*4db0*/  IMAD.SHL.U32 R0, R2, 0x100000, RZ ;  /* 0x0010000002007824 */ /* 0x000fca00078e00ff */
[----:B------:R-:W-:Y:S01]  /*4dc0*/  LOP3.LUT R0, R3, R0, R4, 0xfe, !PT ;  /* 0x0000000003007212 */ /* 0x000fe200078efe04 */
[----:B------:R-:W-:Y:S06]  /*4dd0*/  BRA `(.L_x_23947) ;  /* 0x0000000000f87947 */ /* 0x000fec0003800000 */
.L_x_23960:
        /* <DEDUP_REMOVED lines=20> */
.L_x_23965:
[----:B------:R-:W-:Y:S05]  /*4f20*/  BSYNC B0 ;  /* 0x0000000000007941 */ /* 0x000fea0003800000 */
.L_x_23964:
[----:B------:R-:W-:Y:S01]  /*4f30*/  LEA R3, R0, 0x37800000, 0x17 ;  /* 0x3780000000037811 */ /* 0x000fe200078eb8ff */
[----:B------:R-:W-:-:S05]  /*4f40*/  IMAD.SHL.U32 R0, R2, 0x200000, RZ ;  /* 0x0020000002007824 */ /* 0x000fca00078e00ff */
[----:B------:R-:W-:Y:S01]  /*4f50*/  LOP3.LUT R0, R3, R0, R4, 0xfe, !PT ;  /* 0x0000000003007212 */ /* 0x000fe200078efe04 */
[----:B------:R-:W-:Y:S06]  /*4f60*/  BRA `(.L_x_23947) ;  /* 0x0000000000947947 */ /* 0x000fec0003800000 */
.L_x_23959:
        /* <DEDUP_REMOVED lines=14> */
.L_x_23946:
        /* <DEDUP_REMOVED lines=16> */
.L_x_23968:
[----:B------:R-:W-:Y:S01]  /*5150*/  IMAD.MOV.U32 R0, RZ, RZ, RZ ;  /* 0x000000ffff007224 */ /* 0x000fe200078e00ff */
[----:B------:R-:W-:Y:S06]  /*5160*/  BRA `(.L_x_23947) ;  /* 0x0000000000147947 */ /* 0x000fec0003800000 */
.L_x_23967:
[----:B------:R-:W2:Y:S02]  /*5170*/  LDG.E.64 R2, desc[UR36][R2.64] ;  /* 0x0000002402027981 */ /* 0x000ea4000c1e1b00 */
[----:B--2---:R0:W1:Y:S01]  /*5180*/  I2F.U64 R0, R2 ;  /* 0x0000000200007312 */ /* 0x0040620000301000 */
[----:B------:R-:W-:Y:S05]  /*5190*/  BRA `(.L_x_23947) ;  /* 0x0000000000087947 */ /* 0x000fea0003800000 */
.L_x_23966:
[----:B------:R-:W2:Y:S02]  /*51a0*/  LDG.E R0, desc[UR36][R2.64] ;  /* 0x0000002402007981 */ /* 0x000ea4000c1e1900 */
[----:B--2---:R-:W-:-:S07]  /*51b0*/  I2FP.F32.U32 R0, R0 ;  /* 0x0000000000007245 */ /* 0x004fce0000201000 */
.L_x_23947:
[----:B------:R-:W-:Y:S05]  /*51c0*/  BSYNC B6 ;  /* 0x0000000000067941 */ /* 0x000fea0003800000 */
.L_x_23941:
        /* <DEDUP_REMOVED lines=16> */
.L_x_23972:
[----:B------:R-:W0:Y:S02]  /*52d0*/  F2I.S64.TRUNC R2, R2 ;  /* 0x0000000200027311 */ /* 0x000e24000020d900 */
[----:B0-----:R-:W-:-:S05]  /*52e0*/  IMAD.MOV.U32 R5, RZ, RZ, R2 ;  /* 0x000000ffff057224 */ /* 0x001fca00078e0002 */
[----:B------:R4:W-:Y:S01]  /*52f0*/  STG.E.U8 desc[UR36][R16.64], R5 ;  /* 0x0000000510007986 */ /* 0x0009e2000c101124 */
[----:B------:R-:W-:Y:S05]  /*5300*/  BRA `(.L_x_23974) ;  /* 0x0000000c00407947 */ /* 0x000fea0003800000 */
.L_x_23971:
        /* <DEDUP_REMOVED lines=9> */
.L_x_23976:
[----:B------:R-:W0:Y:S02]  /*53a0*/  F2I.FTZ.TRUNC.NTZ R3, R2 ;  /* 0x0000000200037305 */ /* 0x000e24000021f100 */
[----:B0-----:R2:W-:Y:S01]  /*53b0*/  STG.E desc[UR36][R16.64], R3 ;  /* 0x0000000310007986 */ /* 0x0015e2000c101924 */
[----:B------:R-:W-:Y:S05]  /*53c0*/  BRA `(.L_x_23974) ;  /* 0x0000000c00107947 */ /* 0x000fea0003800000 */
.L_x_23975:
[----:B------:R-:W0:Y:S02]  /*53d0*/  F2I.FTZ.TRUNC.NTZ R3, R2 ;  /* 0x0000000200037305 */ /* 0x000e24000021f100 */
[----:B0-----:R0:W-:Y:S01]  /*53e0*/  STG.E.U16 desc[UR36][R16.64], R3 ;  /* 0x0000000310007986 */ /* 0x0011e2000c101524 */
[----:B------:R-:W-:Y:S05]  /*53f0*/  BRA `(.L_x_23974) ;  /* 0x0000000c00047947 */ /* 0x000fea0003800000 */
.L_x_23970:
        /* <DEDUP_REMOVED lines=8> */
.L_x_23978:
[----:B------:R-:W-:-:S05]  /*5480*/  F2FP.F16.F32.PACK_AB R2, RZ, R2 ;  /* 0x00000002ff02723e */ /* 0x000fca00000000ff */
[----:B------:R0:W-:Y:S01]  /*5490*/  STG.E.U16 desc[UR36][R16.64], R2 ;  /* 0x0000000210007986 */ /* 0x0001e2000c101524 */
[----:B------:R-:W-:Y:S05]  /*54a0*/  BRA `(.L_x_23974) ;  /* 0x0000000800d87947 */ /* 0x000fea0003800000 */
.L_x_23977:
        /* <DEDUP_REMOVED lines=9> */
.L_x_23980:
[----:B------:R-:W-:-:S04]  /*5540*/  F2FP.F16.F32.PACK_AB R3, RZ, R2 ;  /* 0x00000002ff03723e */ /* 0x000fc800000000ff */
[----:B------:R-:W-:-:S05]  /*5550*/  PRMT R3, R3, 0x5410, RZ ;  /* 0x0000541003037816 */ /* 0x000fca00000000ff */
[----:B------:R0:W-:Y:S01]  /*5560*/  STG.E desc[UR36][R16.64], R3 ;  /* 0x0000000310007986 */ /* 0x0001e2000c101924 */
[----:B------:R-:W-:Y:S05]  /*5570*/  BRA `(.L_x_23974) ;  /* 0x0000000800a47947 */ /* 0x000fea0003800000 */
.L_x_23979:
[----:B------:R-:W-:-:S06]  /*5580*/  FMUL.FTZ R2, R2, 1 ;  /* 0x3f80000002027820 */ /* 0x000fcc0000410000 */
[----:B------:R-:W0:Y:S02]  /*5590*/  F2F.F64.F32 R2, R2 ;  /* 0x0000000200027310 */ /* 0x000e240000201800 */
[----:B0-----:R0:W-:Y:S01]  /*55a0*/  STG.E.64 desc[UR36][R16.64], R2 ;  /* 0x0000000210007986 */ /* 0x0011e2000c101b24 */
[----:B------:R-:W-:Y:S05]  /*55b0*/  BRA `(.L_x_23974) ;  /* 0x0000000800947947 */ /* 0x000fea0003800000 */
.L_x_23969:
        /* <DEDUP_REMOVED lines=12> */
.L_x_23983:
[----:B------:R-:W-:Y:S01]  /*5680*/  FMUL.FTZ R4, R2, 1 ;  /* 0x3f80000002047820 */ /* 0x000fe20000410000 */
[----:B------:R-:W-:-:S05]  /*5690*/  CS2R R6, SRZ ;  /* 0x0000000000067805 */ /* 0x000fca000001ff00 */
[----:B------:R-:W0:Y:S02]  /*56a0*/  F2F.F64.F32 R4, R4 ;  /* 0x0000000400047310 */ /* 0x000e240000201800 */
[----:B0-----:R0:W-:Y:S01]  /*56b0*/  STG.E.128 desc[UR36][R16.64], R4 ;  /* 0x0000000410007986 */ /* 0x0011e2000c101d24 */
[----:B------:R-:W-:Y:S05]  /*56c0*/  BRA `(.L_x_23974) ;  /* 0x0000000800507947 */ /* 0x000fea0003800000 */
.L_x_23982:
        /* <DEDUP_REMOVED lines=20> */
.L_x_23987:
[----:B------:R-:W-:Y:S05]  /*5810*/  BSYNC B0 ;  /* 0x0000000000007941 */ /* 0x000fea0003800000 */
.L_x_23986:
[----:B------:R-:W-:-:S05]  /*5820*/  LOP3.LUT R5, R0, R5, RZ, 0xfc, !PT ;  /* 0x0000000500057212 */ /* 0x000fca00078efcff */
[----:B------:R0:W-:Y:S01]  /*5830*/  STG.E.U8 desc[UR36][R16.64], R5 ;  /* 0x0000000510007986 */ /* 0x0001e2000c101124 */
[----:B------:R-:W-:Y:S05]  /*5840*/  BRA `(.L_x_23974) ;  /* 0x0000000400f07947 */ /* 0x000fea0003800000 */
.L_x_23985:
        /* <DEDUP_REMOVED lines=12> */
.L_x_23989:
[----:B------:R-:W-:Y:S01]  /*5910*/  IMAD.MOV.U32 R0, RZ, RZ, 0x7f ;  /* 0x0000007fff007424 */ /* 0x000fe200078e00ff */
[----:B------:R-:W-:-:S04]  /*5920*/  ISETP.GT.U32.AND P0, PT, R4, 0x7f800000, PT ;  /* 0x7f8000000400780c */ /* 0x000fc80003f04070 */
[----:B------:R-:W-:-:S09]  /*5930*/  SEL R0, R0, 0x7c, P0 ;  /* 0x0000007c00007807 */ /* 0x000fd20000000000 */
.L_x_23990:
[----:B------:R-:W-:Y:S05]  /*5940*/  BSYNC B0 ;  /* 0x0000000000007941 */ /* 0x000fea0003800000 */
.L_x_23988:
[----:B------:R-:W-:-:S04]  /*5950*/  LOP3.LUT R2, R2, 0x80000000, RZ, 0xc0, !PT ;  /* 0x8000000002027812 */ /* 0x000fc800078ec0ff */
[----:B------:R-:W-:-:S04]  /*5960*/  SHF.R.U32.HI R3, RZ, 0x18, R2 ;  /* 0x00000018ff037819 */ /* 0x000fc80000011602 */
[----:B------:R-:W-:-:S05]  /*5970*/  LOP3.LUT R3, R0, R3, RZ, 0xfc, !PT ;  /* 0x0000000300037212 */ /* 0x000fca00078efcff */
[----:B------:R0:W-:Y:S01]  /*5980*/  STG.E.U8 desc[UR36][R16.64], R3 ;  /* 0x0000000310007986 */ /* 0x0001e2000c101124 */
[----:B------:R-:W-:Y:S05]  /*5990*/  BRA `(.L_x_23974) ;  /* 0x00000004009c7947 */ /* 0x000fea0003800000 */
.L_x_23984:
[----:B------:R-:W-:-:S05]  /*59a0*/  F2FP.BF16.F32.PACK_AB R2, RZ, R2 ;  /* 0x00000002ff02723e */ /* 0x000fca00000010ff */
[----:B------:R0:W-:Y:S01]  /*59b0*/  STG.E.U16 desc[UR36][R16.64], R2 ;  /* 0x0000000210007986 */ /* 0x0001e2000c101524 */
[----:B------:R-:W-:Y:S05]  /*59c0*/  BRA `(.L_x_23974) ;  /* 0x0000000400907947 */ /* 0x000fea0003800000 */
.L_x_23981:
        /* <DEDUP_REMOVED lines=11> */
.L_x_23993:
        /* <DEDUP_REMOVED lines=16> */
.L_x_23996:
[----:B------:R-:W-:-:S04]  /*5b80*/  LOP3.LUT R2, R2, 0x80000000, RZ, 0xc0, !PT ;  /* 0x8000000002027812 */ /* 0x000fc800078ec0ff */
[----:B------:R-:W-:-:S04]  /*5b90*/  SHF.R.U32.HI R3, RZ, 0x18, R2 ;  /* 0x00000018ff037819 */ /* 0x000fc80000011602 */
[----:B------:R-:W-:-:S04]  /*5ba0*/  LOP3.LUT R0, R0, R3, RZ, 0xfc, !PT ;  /* 0x0000000300007212 */ /* 0x000fc800078efcff */
[----:B------:R-:W-:-:S07]  /*5bb0*/  PRMT R8, R0, 0x7610, R8 ;  /* 0x0000761000087816 */ /* 0x000fce0000000008 */
.L_x_23995:
[----:B------:R-:W-:Y:S05]  /*5bc0*/  BSYNC B0 ;  /* 0x0000000000007941 */ /* 0x000fea0003800000 */
.L_x_23994:
[----:B------:R0:W-:Y:S01]  /*5bd0*/  STG.E.U8 desc[UR36][R16.64], R8 ;  /* 0x0000000810007986 */ /* 0x0001e2000c101124 */
[----:B------:R-:W-:Y:S05]  /*5be0*/  BRA `(.L_x_23974) ;  /* 0x0000000400087947 */ /* 0x000fea0003800000 */
.L_x_23992:
        /* <DEDUP_REMOVED lines=16> */
.L_x_23999:
[----:B------:R-:W-:-:S04]  /*5cf0*/  LOP3.LUT R2, R2, 0x80000000, RZ, 0xc0, !PT ;  /* 0x8000000002027812 */ /* 0x000fc800078ec0ff */
[----:B------:R-:W-:-:S04]  /*5d00*/  SHF.R.U32.HI R3, RZ, 0x18, R2 ;  /* 0x00000018ff037819 */ /* 0x000fc80000011602 */
[----:B------:R-:W-:-:S04]  /*5d10*/  LOP3.LUT R0, R0, R3, RZ, 0xfc, !PT ;  /* 0x0000000300007212 */ /* 0x000fc800078efcff */
[----:B------:R-:W-:-:S07]  /*5d20*/  PRMT R8, R0, 0x7610, R8 ;  /* 0x0000761000087816 */ /* 0x000fce0000000008 */
.L_x_23998:
[----:B------:R-:W-:Y:S05]  /*5d30*/  BSYNC B0 ;  /* 0x0000000000007941 */ /* 0x000fea0003800000 */
.L_x_23997:
[----:B------:R0:W-:Y:S01]  /*5d40*/  STG.E.U8 desc[UR36][R16.64], R8 ;  /* 0x0000000810007986 */ /* 0x0001e2000c101124 */
[----:B------:R-:W-:Y:S05]  /*5d50*/  BRA `(.L_x_23974) ;  /* 0x0000000000ac7947 */ /* 0x000fea0003800000 */
.L_x_23991:
        /* <DEDUP_REMOVED lines=21> */
.L_x_23973:
        /* <DEDUP_REMOVED lines=16> */
.L_x_24002:
[----:B------:R-:W-:Y:S05]  /*5fb0*/  BRA `(.L_x_23974) ;  /* 0x0000000000147947 */ /* 0x000fea0003800000 */
.L_x_24001:
[----:B------:R-:W0:Y:S02]  /*5fc0*/  F2I.U64.TRUNC R2, R2 ;  /* 0x0000000200027311 */ /* 0x000e24000020d800 */
[----:B0-----:R0:W-:Y:S01]  /*5fd0*/  STG.E.64 desc[UR36][R16.64], R2 ;  /* 0x0000000210007986 */ /* 0x0011e2000c101b24 */
[----:B------:R-:W-:Y:S05]  /*5fe0*/  BRA `(.L_x_23974) ;  /* 0x0000000000087947 */ /* 0x000fea0003800000 */
.L_x_24000:
[----:B------:R-:W0:Y:S02]  /*5ff0*/  F2I.FTZ.U32.TRUNC.NTZ R3, R2 ;  /* 0x0000000200037305 */ /* 0x000e24000021f000 */
[----:B0-----:R0:W-:Y:S02]  /*6000*/  STG.E desc[UR36][R16.64], R3 ;  /* 0x0000000310007986 */ /* 0x0011e4000c101924 */
.L_x_23974:
[----:B------:R-:W-:-:S07]  /*6010*/  VIADD R19, R19, 0x80 ;  /* 0x0000008013137836 */ /* 0x000fce0000000000 */
.L_x_23939:
[----:B------:R-:W-:Y:S05]  /*6020*/  BSYNC B7 ;  /* 0x0000000000077941 */ /* 0x000fea0003800000 */
.L_x_23938:
        /* <DEDUP_REMOVED lines=307> */
.L_x_24005:
        /* <DEDUP_REMOVED lines=22> */
.L_x_24010:
[----:B------:R-:W2:Y:S02]  /*74c0*/  LDG.E.U8 R0, desc[UR36][R2.64] ;  /* 0x0000002402007981 */ /* 0x000ea4000c1e1100 */
[----:B--2---:R-:W-:Y:S01]  /*74d0*/  I2FP.F32.U32 R0, R0 ;  /* 0x0000000000007245 */ /* 0x004fe20000201000 */
[----:B------:R-:W-:Y:S06]  /*74e0*/  BRA `(.L_x_24012) ;  /* 0x0000000c002c7947 */ /* 0x000fec0003800000 */
.L_x_24009:
        /* <DEDUP_REMOVED lines=9> */
.L_x_24014:
[----:B------:R-:W2:Y:S02]  /*7580*/  LDG.E R0, desc[UR36][R2.64] ;  /* 0x0000002402007981 */ /* 0x000ea4000c1e1900 */
[----:B--2---:R-:W-:Y:S01]  /*7590*/  I2FP.F32.S32 R0, R0 ;  /* 0x0000000000007245 */ /* 0x004fe20000201400 */
[----:B------:R-:W-:Y:S06]  /*75a0*/  BRA `(.L_x_24012) ;  /* 0x0000000800fc7947 */ /* 0x000fec0003800000 */
.L_x_24013:
[----:B------:R-:W2:Y:S02]  /*75b0*/  LDG.E.U16 R0, desc[UR36][R2.64] ;  /* 0x0000002402007981 */ /* 0x000ea4000c1e1500 */
[----:B--2---:R-:W0:Y:S01]  /*75c0*/  I2F.S16 R0, R0 ;  /* 0x0000000000007306 */ /* 0x004e220000101400 */
[----:B------:R-:W-:Y:S05]  /*75d0*/  BRA `(.L_x_24012) ;  /* 0x0000000800f07947 */ /* 0x000fea0003800000 */
.L_x_24008:
        /* <DEDUP_REMOVED lines=8> */
.L_x_24016:
[----:B------:R-:W2:Y:S02]  /*7660*/  LDG.E.U16 R0, desc[UR36][R2.64] ;  /* 0x0000002402007981 */ /* 0x000ea4000c1e1500 */
[----:B--2---:R-:W-:Y:S01]  /*7670*/  HADD2.F32 R0, -RZ, R0.H0_H0 ;  /* 0x20000000ff007230 */ /* 0x004fe20000004100 */
[----:B------:R-:W-:Y:S06]  /*7680*/  BRA `(.L_x_24012) ;  /* 0x0000000800c47947 */ /* 0x000fec0003800000 */
.L_x_24015:
        /* <DEDUP_REMOVED lines=8> */
.L_x_24018:
[----:B------:R-:W2:Y:S02]  /*7710*/  LDG.E.U16 R0, desc[UR36][R2.64] ;  /* 0x0000002402007981 */ /* 0x000ea4000c1e1500 */
[----:B--2---:R-:W-:Y:S01]  /*7720*/  HADD2.F32 R0, -RZ, R0.H0_H0 ;  /* 0x20000000ff007230 */ /* 0x004fe20000004100 */
[----:B------:R-:W-:Y:S06]  /*7730*/  BRA `(.L_x_24012) ;  /* 0x0000000800987947 */ /* 0x000fec0003800000 */
.L_x_24017:
[----:B------:R-:W2:Y:S01]  /*7740*/  LDG.E.64 R2, desc[UR36][R2.64] ;  /* 0x0000002402027981 */ /* 0x000ea2000c1e1b00 */
[----:B------:R-:W-:Y:S01]  /*7750*/  UMOV UR4, 0xf0000000 ;  /* 0xf000000000047882 */ /* 0x000fe20000000000 */
[----:B------:R-:W-:Y:S01]  /*7760*/  UMOV UR5, 0x380fffff ;  /* 0x380fffff00057882 */ /* 0x000fe20000000000 */
[----:B--2---:R-:W0:Y:S01]  /*7770*/  F2F.F32.F64 R0, R2 ;  /* 0x0000000200007310 */ /* 0x004e220000301000 */
[----:B------:R-:W-:-:S14]  /*7780*/  DSETP.GEU.AND P0, PT, |R2|, UR4, PT ;  /* 0x0000000402007e2a */ /* 0x000fdc000bf0e200 */
[----:B0-----:R-:W-:Y:S01]  /*7790*/  @!P0 FMUL R0, R0, 1.175494350822287508e-38 ;  /* 0x0080000000008820 */ /* 0x001fe20000400000 */
[----:B------:R-:W-:Y:S06]  /*77a0*/  BRA `(.L_x_24012) ;  /* 0x00000008007c7947 */ /* 0x000fec0003800000 */
.L_x_24007:
        /* <DEDUP_REMOVED lines=12> */
.L_x_24021:
[----:B------:R-:W2:Y:S01]  /*7870*/  LDG.E.64 R2, desc[UR36][R2.64] ;  /* 0x0000002402027981 */ /* 0x000ea2000c1e1b00 */
[----:B------:R-:W-:Y:S01]  /*7880*/  UMOV UR4, 0xf0000000 ;  /* 0xf000000000047882 */ /* 0x000fe20000000000 */
[----:B------:R-:W-:Y:S01]  /*7890*/  UMOV UR5, 0x380fffff ;  /* 0x380fffff00057882 */ /* 0x000fe20000000000 */
[----:B--2---:R-:W0:Y:S01]  /*78a0*/  F2F.F32.F64 R0, R2 ;  /* 0x0000000200007310 */ /* 0x004e220000301000 */
[----:B------:R-:W-:-:S14]  /*78b0*/  DSETP.GEU.AND P0, PT, |R2|, UR4, PT ;  /* 0x0000000402007e2a */ /* 0x000fdc000bf0e200 */
[----:B0-----:R-:W-:Y:S01]  /*78c0*/  @!P0 FMUL R0, R0, 1.175494350822287508e-38 ;  /* 0x0080000000008820 */ /* 0x001fe20000400000 */
[----:B------:R-:W-:Y:S06]  /*78d0*/  BRA `(.L_x_24012) ;  /* 0x0000000800307947 */ /* 0x000fec0003800000 */
.L_x_24020:
        /* <DEDUP_REMOVED lines=26> */
.L_x_24023:
        /* <DEDUP_REMOVED lines=13> */
.L_x_24022:
[----:B------:R-:W2:Y:S02]  /*7b50*/  LDG.E.U16 R0, desc[UR36][R2.64] ;  /* 0x0000002402007981 */ /* 0x000ea4000c1e1500 */
[----:B--2---:R-:W-:Y:S01]  /*7b60*/  IMAD.U32 R0, R0, 0x10000, RZ ;  /* 0x0001000000007824 */ /* 0x004fe200078e00ff */
[----:B------:R-:W-:Y:S06]  /*7b70*/  BRA `(.L_x_24012) ;  /* 0x0000000400887947 */ /* 0x000fec0003800000 */
.L_x_24019:
        /* <DEDUP_REMOVED lines=11> */
.L_x_24026:
        /* <DEDUP_REMOVED lines=20> */
.L_x_24028:
[----:B------:R-:W-:Y:S05]  /*7d70*/  BSYNC B0 ;  /* 0x0000000000007941 */ /* 0x000fea0003800000 */
.L_x_24027:
[----:B------:R-:W-:Y:S01]  /*7d80*/  LEA R3, R0, 0x3b800000, 0x17 ;  /* 0x3b80000000037811 */ /* 0x000fe200078eb8ff */
[----:B------:R-:W-:-:S05]  /*7d90*/  IMAD.SHL.U32 R0, R2, 0x100000, RZ ;  /* 0x0010000002007824 */ /* 0x000fca00078e00ff */
[----:B------:R-:W-:Y:S01]  /*7da0*/  LOP3.LUT R0, R3, R0, R4, 0xfe, !PT ;  /* 0x0000000003007212 */ /* 0x000fe200078efe04 */
[----:B------:R-:W-:Y:S06]  /*7db0*/  BRA `(.L_x_24012) ;  /* 0x0000000000f87947 */ /* 0x000fec0003800000 */
.L_x_24025:
        /* <DEDUP_REMOVED lines=20> */
.L_x_24030:
[----:B------:R-:W-:Y:S05]  /*7f00*/  BSYNC B0 ;  /* 0x0000000000007941 */ /* 0x000fea0003800000 */
.L_x_24029:
[----:B------:R-:W-:Y:S01]  /*7f10*/  LEA R3, R0, 0x37800000, 0x17 ;  /* 0x3780000000037811 */ /* 0x000fe200078eb8ff */
[----:B------:R-:W-:-:S05]  /*7f20*/  IMAD.SHL.U32 R0, R2, 0x200000, RZ ;  /* 0x0020000002007824 */ /* 0x000fca00078e00ff */
[----:B------:R-:W-:Y:S01]  /*7f30*/  LOP3.LUT R0, R3, R0, R4, 0xfe, !PT ;  /* 0x0000000003007212 */ /* 0x000fe200078efe04 */
[----:B------:R-:W-:Y:S06]  /*7f40*/  BRA `(.L_x_24012) ;  /* 0x0000000000947947 */ /* 0x000fec0003800000 */
.L_x_24024:
        /* <DEDUP_REMOVED lines=14> */
.L_x_24011:
        /* <DEDUP_REMOVED lines=16> */
.L_x_24033:
[----:B------:R-:W-:Y:S01]  /*8130*/  IMAD.MOV.U32 R0, RZ, RZ, RZ ;  /* 0x000000ffff007224 */ /* 0x000fe200078e00ff */
[----:B------:R-:W-:Y:S06]  /*8140*/  BRA `(.L_x_24012) ;  /* 0x0000000000147947 */ /* 0x000fec0003800000 */
.L_x_24032:
[----:B------:R-:W2:Y:S02]  /*8150*/  LDG.E.64 R2, desc[UR36][R2.64] ;  /* 0x0000002402027981 */ /* 0x000ea4000c1e1b00 */
[----:B--2---:R0:W1:Y:S01]  /*8160*/  I2F.U64 R0, R2 ;  /* 0x0000000200007312 */ /* 0x0040620000301000 */
[----:B------:R-:W-:Y:S05]  /*8170*/  BRA `(.L_x_24012) ;  /* 0x0000000000087947 */ /* 0x000fea0003800000 */
.L_x_24031:
[----:B------:R-:W2:Y:S02]  /*8180*/  LDG.E R0, desc[UR36][R2.64] ;  /* 0x0000002402007981 */ /* 0x000ea4000c1e1900 */
[----:B--2---:R-:W-:-:S07]  /*8190*/  I2FP.F32.U32 R0, R0 ;  /* 0x0000000000007245 */ /* 0x004fce0000201000 */
.L_x_24012:
[----:B------:R-:W-:Y:S05]  /*81a0*/  BSYNC B6 ;  /* 0x0000000000067941 */ /* 0x000fea0003800000 */
.L_x_24006:
        /* <DEDUP_REMOVED lines=16> */
.L_x_24037:
[----:B------:R-:W0:Y:S02]  /*82b0*/  F2I.S64.TRUNC R2, R2 ;  /* 0x0000000200027311 */ /* 0x000e24000020d900 */
[----:B0-----:R-:W-:-:S05]  /*82c0*/  IMAD.MOV.U32 R5, RZ, RZ, R2 ;  /* 0x000000ffff057224 */ /* 0x001fca00078e0002 */
[----:B------:R0:W-:Y:S01]  /*82d0*/  STG.E.U8 desc[UR36][R16.64], R5 ;  /* 0x0000000510007986 */ /* 0x0001e2000c101124 */
[----:B------:R-:W-:Y:S05]  /*82e0*/  BRA `(.L_x_24039) ;  /* 0x0000000c00407947 */ /* 0x000fea0003800000 */
.L_x_24036:
        /* <DEDUP_REMOVED lines=9> */
.L_x_24041:
[----:B------:R-:W0:Y:S02]  /*8380*/  F2I.FTZ.TRUNC.NTZ R3, R2 ;  /* 0x0000000200037305 */ /* 0x000e24000021f100 */
[----:B0-----:R0:W-:Y:S01]  /*8390*/  STG.E desc[UR36][R16.64], R3 ;  /* 0x0000000310007986 */ /* 0x0011e2000c101924 */
[----:B------:R-:W-:Y:S05]  /*83a0*/  BRA `(.L_x_24039) ;  /* 0x0000000c00107947 */ /* 0x000fea0003800000 */
.L_x_24040:
[----:B------:R-:W0:Y:S02]  /*83b0*/  F2I.FTZ.TRUNC.NTZ R3, R2 ;  /* 0x0000000200037305 */ /* 0x000e24000021f100 */
[----:B0-----:R0:W-:Y:S01]  /*83c0*/  STG.E.U16 desc[UR36][R16.64], R3 ;  /* 0x0000000310007986 */ /* 0x0011e2000c101524 */
[----:B------:R-:W-:Y:S05]  /*83d0*/  BRA `(.L_x_24039) ;  /* 0x0000000c00047947 */ /* 0x000fea0003800000 */
.L_x_24035:
        /* <DEDUP_REMOVED lines=8> */
.L_x_24043:
[----:B------:R-:W-:-:S05]  /*8460*/  F2FP.F16.F32.PACK_AB R2, RZ, R2 ;  /* 0x00000002ff02723e */ /* 0x000fca00000000ff */
[----:B------:R0:W-:Y:S01]  /*8470*/  STG.E.U16 desc[UR36][R16.64], R2 ;  /* 0x0000000210007986 */ /* 0x0001e2000c101524 */
[----:B------:R-:W-:Y:S05]  /*8480*/  BRA `(.L_x_24039) ;  /* 0x0000000800d87947 */ /* 0x000fea0003800000 */
.L_x_24042:
        /* <DEDUP_REMOVED lines=9> */
.L_x_24045:
[----:B------:R-:W-:-:S04]  /*8520*/  F2FP.F16.F32.PACK_AB R3, RZ, R2 ;  /* 0x00000002ff03723e */ /* 0x000fc800000000ff */
[----:B------:R-:W-:-:S05]  /*8530*/  PRMT R3, R3, 0x5410, RZ ;  /* 0x0000541003037816 */ /* 0x000fca00000000ff */
[----:B------:R0:W-:Y:S01]  /*8540*/  STG.E desc[UR36][R16.64], R3 ;  /* 0x0000000310007986 */ /* 0x0001e2000c101924 */
[----:B------:R-:W-:Y:S05]  /*8550*/  BRA `(.L_x_24039) ;  /* 0x0000000800a47947 */ /* 0x000fea0003800000 */
.L_x_24044:
[----:B------:R-:W-:-:S06]  /*8560*/  FMUL.FTZ R2, R2, 1 ;  /* 0x3f80000002027820 */ /* 0x000fcc0000410000 */
[----:B------:R-:W0:Y:S02]  /*8570*/  F2F.F64.F32 R2, R2 ;  /* 0x0000000200027310 */ /* 0x000e240000201800 */
[----:B0-----:R0:W-:Y:S01]  /*8580*/  STG.E.64 desc[UR36][R16.64], R2 ;  /* 0x0000000210007986 */ /* 0x0011e2000c101b24 */
[----:B------:R-:W-:Y:S05]  /*8590*/  BRA `(.L_x_24039) ;  /* 0x0000000800947947 */ /* 0x000fea0003800000 */
.L_x_24034:
        /* <DEDUP_REMOVED lines=12> */
.L_x_24048:
[----:B------:R-:W-:Y:S01]  /*8660*/  FMUL.FTZ R4, R2, 1 ;  /* 0x3f80000002047820 */ /* 0x000fe20000410000 */
[----:B------:R-:W-:-:S05]  /*8670*/  CS2R R6, SRZ ;  /* 0x0000000000067805 */ /* 0x000fca000001ff00 */
[----:B------:R-:W0:Y:S02]  /*8680*/  F2F.F64.F32 R4, R4 ;  /* 0x0000000400047310 */ /* 0x000e240000201800 */
[----:B0-----:R0:W-:Y:S01]  /*8690*/  STG.E.128 desc[UR36][R16.64], R4 ;  /* 0x0000000410007986 */ /* 0x0011e2000c101d24 */
[----:B------:R-:W-:Y:S05]  /*86a0*/  BRA `(.L_x_24039) ;  /* 0x0000000800507947 */ /* 0x000fea0003800000 */
.L_x_24047:
        /* <DEDUP_REMOVED lines=20> */
.L_x_24052:
[----:B------:R-:W-:Y:S05]  /*87f0*/  BSYNC B0 ;  /* 0x0000000000007941 */ /* 0x000fea0003800000 */
.L_x_24051:
[----:B------:R-:W-:-:S05]  /*8800*/  LOP3.LUT R5, R0, R5, RZ, 0xfc, !PT ;  /* 0x0000000500057212 */ /* 0x000fca00078efcff */
[----:B------:R0:W-:Y:S01]  /*8810*/  STG.E.U8 desc[UR36][R16.64], R5 ;  /* 0x0000000510007986 */ /* 0x0001e2000c101124 */
[----:B------:R-:W-:Y:S05]  /*8820*/  BRA `(.L_x_24039) ;  /* 0x0000000400f07947 */ /* 0x000fea0003800000 */
.L_x_24050:
        /* <DEDUP_REMOVED lines=12> */
.L_x_24054:
[----:B------:R-:W-:Y:S01]  /*88f0*/  IMAD.MOV.U32 R0, RZ, RZ, 0x7f ;  /* 0x0000007fff007424 */ /* 0x000fe200078e00ff */
[----:B------:R-:W-:-:S04]  /*8900*/  ISETP.GT.U32.AND P0, PT, R4, 0x7f800000, PT ;  /* 0x7f8000000400780c */ /* 0x000fc80003f04070 */
[----:B------:R-:W-:-:S09]  /*8910*/  SEL R0, R0, 0x7c, P0 ;  /* 0x0000007c00007807 */ /* 0x000fd20000000000 */
.L_x_24055:
[----:B------:R-:W-:Y:S05]  /*8920*/  BSYNC B0 ;  /* 0x0000000000007941 */ /* 0x000fea0003800000 */
.L_x_24053:
[----:B------:R-:W-:-:S04]  /*8930*/  LOP3.LUT R2, R2, 0x80000000, RZ, 0xc0, !PT ;  /* 0x8000000002027812 */ /* 0x000fc800078ec0ff */
[----:B------:R-:W-:-:S04]  /*8940*/  SHF.R.U32.HI R3, RZ, 0x18, R2 ;  /* 0x00000018ff037819 */ /* 0x000fc80000011602 */
[----:B------:R-:W-:-:S05]  /*8950*/  LOP3.LUT R3, R0, R3, RZ, 0xfc, !PT ;  /* 0x0000000300037212 */ /* 0x000fca00078efcff */
[----:B------:R0:W-:Y:S01]  /*8960*/  STG.E.U8 desc[UR36][R16.64], R3 ;  /* 0x0000000310007986 */ /* 0x0001e2000c101124 */
[----:B------:R-:W-:Y:S05]  /*8970*/  BRA `(.L_x_24039) ;  /* 0x00000004009c7947 */ /* 0x000fea0003800000 */
.L_x_24049:
[----:B------:R-:W-:-:S05]  /*8980*/  F2FP.BF16.F32.PACK_AB R2, RZ, R2 ;  /* 0x00000002ff02723e */ /* 0x000fca00000010ff */
[----:B------:R0:W-:Y:S01]  /*8990*/  STG.E.U16 desc[UR36][R16.64], R2 ;  /* 0x0000000210007986 */ /* 0x0001e2000c101524 */
[----:B------:R-:W-:Y:S05]  /*89a0*/  BRA `(.L_x_24039) ;  /* 0x0000000400907947 */ /* 0x000fea0003800000 */
.L_x_24046:
        /* <DEDUP_REMOVED lines=11> */
.L_x_24058:
        /* <DEDUP_REMOVED lines=16> */
.L_x_24061:
[----:B------:R-:W-:-:S04]  /*8b60*/  LOP3.LUT R2, R2, 0x80000000, RZ, 0xc0, !PT ;  /* 0x8000000002027812 */ /* 0x000fc800078ec0ff */
[----:B------:R-:W-:-:S04]  /*8b70*/  SHF.R.U32.HI R3, RZ, 0x18, R2 ;  /* 0x00000018ff037819 */ /* 0x000fc80000011602 */
[----:B------:R-:W-:-:S04]  /*8b80*/  LOP3.LUT R0, R0, R3, RZ, 0xfc, !PT ;  /* 0x0000000300007212 */ /* 0x000fc800078efcff */
[----:B------:R-:W-:-:S07]  /*8b90*/  PRMT R8, R0, 0x7610, R8 ;  /* 0x0000761000087816 */ /* 0x000fce0000000008 */
.L_x_24060:
[----:B------:R-:W-:Y:S05]  /*8ba0*/  BSYNC B0 ;  /* 0x0000000000007941 */ /* 0x000fea0003800000 */
.L_x_24059:
[----:B------:R3:W-:Y:S01]  /*8bb0*/  STG.E.U8 desc[UR36][R16.64], R8 ;  /* 0x0000000810007986 */ /* 0x0007e2000c101124 */
[----:B------:R-:W-:Y:S05]  /*8bc0*/  BRA `(.L_x_24039) ;  /* 0x0000000400087947 */ /* 0x000fea0003800000 */
.L_x_24057:
        /* <DEDUP_REMOVED lines=16> */
.L_x_24064:
[----:B------:R-:W-:-:S04]  /*8cd0*/  LOP3.LUT R2, R2, 0x80000000, RZ, 0xc0, !PT ;  /* 0x8000000002027812 */ /* 0x000fc800078ec0ff */
[----:B------:R-:W-:-:S04]  /*8ce0*/  SHF.R.U32.HI R3, RZ, 0x18, R2 ;  /* 0x00000018ff037819 */ /* 0x000fc80000011602 */
[----:B------:R-:W-:-:S04]  /*8cf0*/  LOP3.LUT R0, R0, R3, RZ, 0xfc, !PT ;  /* 0x0000000300007212 */ /* 0x000fc800078efcff */
[----:B------:R-:W-:-:S07]  /*8d00*/  PRMT R8, R0, 0x7610, R8 ;  /* 0x0000761000087816 */ /* 0x000fce0000000008 */
.L_x_24063:
[----:B------:R-:W-:Y:S05]  /*8d10*/  BSYNC B0 ;  /* 0x0000000000007941 */ /* 0x000fea0003800000 */
.L_x_24062:
[----:B------:R0:W-:Y:S01]  /*8d20*/  STG.E.U8 desc[UR36][R16.64], R8 ;  /* 0x0000000810007986 */ /* 0x0001e2000c101124 */
[----:B------:R-:W-:Y:S05]  /*8d30*/  BRA `(.L_x_24039) ;  /* 0x0000000000ac7947 */ /* 0x000fea0003800000 */
.L_x_24056:
        /* <DEDUP_REMOVED lines=21> */
.L_x_24038:
        /* <DEDUP_REMOVED lines=16> */
.L_x_24067:
[----:B------:R-:W-:Y:S05]  /*8f90*/  BRA `(.L_x_24039) ;  /* 0x0000000000147947 */ /* 0x000fea0003800000 */
.L_x_24066:
[----:B------:R-:W0:Y:S02]  /*8fa0*/  F2I.U64.TRUNC R2, R2 ;  /* 0x0000000200027311 */ /* 0x000e24000020d800 */
[----:B0-----:R2:W-:Y:S01]  /*8fb0*/  STG.E.64 desc[UR36][R16.64], R2 ;  /* 0x0000000210007986 */ /* 0x0015e2000c101b24 */
[----:B------:R-:W-:Y:S05]  /*8fc0*/  BRA `(.L_x_24039) ;  /* 0x0000000000087947 */ /* 0x000fea0003800000 */
.L_x_24065:
[----:B------:R-:W0:Y:S02]  /*8fd0*/  F2I.FTZ.U32.TRUNC.NTZ R3, R2 ;  /* 0x0000000200037305 */ /* 0x000e24000021f000 */
[----:B0-----:R0:W-:Y:S02]  /*8fe0*/  STG.E desc[UR36][R16.64], R3 ;  /* 0x0000000310007986 */ /* 0x0011e4000c101924 */
.L_x_24039:
[----:B------:R-:W-:-:S07]  /*8ff0*/  VIADD R19, R19, 0x80 ;  /* 0x0000008013137836 */ /* 0x000fce0000000000 */
.L_x_24004:
[----:B------:R-:W-:Y:S05]  /*9000*/  BSYNC B7 ;  /* 0x0000000000077941 */ /* 0x000fea0003800000 */
.L_x_24003:
        /* <DEDUP_REMOVED lines=306> */
.L_x_24068:
        /* <DEDUP_REMOVED lines=22> */
.L_x_24073:
[----:B------:R-:W2:Y:S02]  /*a490*/  LDG.E.U8 R0, desc[UR36][R2.64] ;  /* 0x0000002402007981 */ /* 0x000ea4000c1e1100 */
[----:B--2---:R-:W-:Y:S01]  /*a4a0*/  I2FP.F32.U32 R0, R0 ;  /* 0x0000000000007245 */ /* 0x004fe20000201000 */
[----:B------:R-:W-:Y:S06]  /*a4b0*/  BRA `(.L_x_24075) ;  /* 0x0000000c002c7947 */ /* 0x000fec0003800000 */
.L_x_24072:
        /* <DEDUP_REMOVED lines=9> */
.L_x_24077:
[----:B------:R-:W2:Y:S02]  /*a550*/  LDG.E R0, desc[UR36][R2.64] ;  /* 0x0000002402007981 */ /* 0x000ea4000c1e1900 */
[----:B--2---:R-:W-:Y:S01]  /*a560*/  I2FP.F32.S32 R0, R0 ;  /* 0x0000000000007245 */ /* 0x004fe20000201400 */
[----:B------:R-:W-:Y:S06]  /*a570*/  BRA `(.L_x_24075) ;  /* 0x0000000800fc7947 */ /* 0x000fec0003800000 */
.L_x_24076:
[----:B------:R-:W2:Y:S02]  /*a580*/  LDG.E.U16 R0, desc[UR36][R2.64] ;  /* 0x0000002402007981 */ /* 0x000ea4000c1e1500 */
[----:B--2---:R-:W0:Y:S01]  /*a590*/  I2F.S16 R0, R0 ;  /* 0x0000000000007306 */ /* 0x004e220000101400 */
[----:B------:R-:W-:Y:S05]  /*a5a0*/  BRA `(.L_x_24075) ;  /* 0x0000000800f07947 */ /* 0x000fea0003800000 */
.L_x_24071:
        /* <DEDUP_REMOVED lines=8> */
.L_x_24079:
[----:B------:R-:W2:Y:S02]  /*a630*/  LDG.E.U16 R0, desc[UR36][R2.64] ;  /* 0x0000002402007981 */ /* 0x000ea4000c1e1500 */
[----:B--2---:R-:W-:Y:S01]  /*a640*/  HADD2.F32 R0, -RZ, R0.H0_H0 ;  /* 0x20000000ff007230 */ /* 0x004fe20000004100 */
[----:B------:R-:W-:Y:S06]  /*a650*/  BRA `(.L_x_24075) ;  /* 0x0000000800c47947 */ /* 0x000fec0003800000 */
.L_x_24078:
        /* <DEDUP_REMOVED lines=8> */
.L_x_24081:
[----:B------:R-:W2:Y:S02]  /*a6e0*/  LDG.E.U16 R0, desc[UR36][R2.64] ;  /* 0x0000002402007981 */ /* 0x000ea4000c1e1500 */
[----:B--2---:R-:W-:Y:S01]  /*a6f0*/  HADD2.F32 R0, -RZ, R0.H0_H0 ;  /* 0x20000000ff007230 */ /* 0x004fe20000004100 */
[----:B------:R-:W-:Y:S06]  /*a700*/  BRA `(.L_x_24075) ;  /* 0x0000000800987947 */ /* 0x000fec0003800000 */
.L_x_24080:
[----:B------:R-:W2:Y:S01]  /*a710*/  LDG.E.64 R2, desc[UR36][R2.64] ;  /* 0x0000002402027981 */ /* 0x000ea2000c1e1b00 */
[----:B------:R-:W-:Y:S01]  /*a720*/  UMOV UR4, 0xf0000000 ;  /* 0xf000000000047882 */ /* 0x000fe20000000000 */
[----:B------:R-:W-:Y:S01]  /*a730*/  UMOV UR5, 0x380fffff ;  /* 0x380fffff00057882 */ /* 0x000fe20000000000 */
[----:B--2---:R-:W0:Y:S01]  /*a740*/  F2F.F32.F64 R0, R2 ;  /* 0x0000000200007310 */ /* 0x004e220000301000 */
[----:B------:R-:W-:-:S14]  /*a750*/  DSETP.GEU.AND P0, PT, |R2|, UR4, PT ;  /* 0x0000000402007e2a */ /* 0x000fdc000bf0e200 */
[----:B0-----:R-:W-:Y:S01]  /*a760*/  @!P0 FMUL R0, R0, 1.175494350822287508e-38 ;  /* 0x0080000000008820 */ /* 0x001fe20000400000 */
[----:B------:R-:W-:Y:S06]  /*a770*/  BRA `(.L_x_24075) ;  /* 0x00000008007c7947 */ /* 0x000fec0003800000 */
.L_x_24070:
        /* <DEDUP_REMOVED lines=12> */
.L_x_24084:
[----:B------:R-:W2:Y:S01]  /*a840*/  LDG.E.64 R2, desc[UR36][R2.64] ;  /* 0x0000002402027981 */ /* 0x000ea2000c1e1b00 */
[----:B------:R-:W-:Y:S01]  /*a850*/  UMOV UR4, 0xf0000000 ;  /* 0xf000000000047882 */ /* 0x000fe20000000000 */
[----:B------:R-:W-:Y:S01]  /*a860*/  UMOV UR5, 0x380fffff ;  /* 0x380fffff00057882 */ /* 0x000fe20000000000 */
[----:B--2---:R-:W0:Y:S01]  /*a870*/  F2F.F32.F64 R0, R2 ;  /* 0x0000000200007310 */ /* 0x004e220000301000 */
[----:B------:R-:W-:-:S14]  /*a880*/  DSETP.GEU.AND P0, PT, |R2|, UR4, PT ;  /* 0x0000000402007e2a */ /* 0x000fdc000bf0e200 */
[----:B0-----:R-:W-:Y:S01]  /*a890*/  @!P0 FMUL R0, R0, 1.175494350822287508e-38 ;  /* 0x0080000000008820 */ /* 0x001fe20000400000 */
[----:B------:R-:W-:Y:S06]  /*a8a0*/  BRA `(.L_x_24075) ;  /* 0x0000000800307947 */ /* 0x000fec0003800000 */
.L_x_24083:
        /* <DEDUP_REMOVED lines=26> */
.L_x_24086:
        /* <DEDUP_REMOVED lines=13> */
.L_x_24085:
[----:B------:R-:W2:Y:S02]  /*ab20*/  LDG.E.U16 R0, desc[UR36][R2.64] ;  /* 0x0000002402007981 */ /* 0x000ea4000c1e1500 */
[----:B--2---:R-:W-:Y:S01]  /*ab30*/  IMAD.U32 R0, R0, 0x10000, RZ ;  /* 0x0001000000007824 */ /* 0x004fe200078e00ff */
[----:B------:R-:W-:Y:S06]  /*ab40*/  BRA `(.L_x_24075) ;  /* 0x0000000400887947 */ /* 0x000fec0003800000 */
.L_x_24082:
        /* <DEDUP_REMOVED lines=11> */
.L_x_24089:
        /* <DEDUP_REMOVED lines=20> */
.L_x_24091:
[----:B------:R-:W-:Y:S05]  /*ad40*/  BSYNC B0 ;  /* 0x0000000000007941 */ /* 0x000fea0003800000 */
.L_x_24090:
[----:B------:R-:W-:Y:S01]  /*ad50*/  LEA R3, R0, 0x3b800000, 0x17 ;  /* 0x3b80000000037811 */ /* 0x000fe200078eb8ff */
[----:B------:R-:W-:-:S05]  /*ad60*/  IMAD.SHL.U32 R0, R2, 0x100000, RZ ;  /* 0x0010000002007824 */ /* 0x000fca00078e00ff */
[----:B------:R-:W-:Y:S01]  /*ad70*/  LOP3.LUT R0, R3, R0, R4, 0xfe, !PT ;  /* 0x0000000003007212 */ /* 0x000fe200078efe04 */
[----:B------:R-:W-:Y:S06]  /*ad80*/  BRA `(.L_x_24075) ;  /* 0x0000000000f87947 */ /* 0x000fec0003800000 */
.L_x_24088:
        /* <DEDUP_REMOVED lines=20> */
.L_x_24093:
[----:B------:R-:W-:Y:S05]  /*aed0*/  BSYNC B0 ;  /* 0x0000000000007941 */ /* 0x000fea0003800000 */
.L_x_24092:
[----:B------:R-:W-:Y:S01]  /*aee0*/  LEA R3, R0, 0x37800000, 0x17 ;  /* 0x3780000000037811 */ /* 0x000fe200078eb8ff */
[----:B------:R-:W-:-:S05]  /*aef0*/  IMAD.SHL.U32 R0, R2, 0x200000, RZ ;  /* 0x0020000002007824 */ /* 0x000fca00078e00ff */
[----:B------:R-:W-:Y:S01]  /*af00*/  LOP3.LUT R0, R3, R0, R4, 0xfe, !PT ;  /* 0x0000000003007212 */ /* 0x000fe200078efe04 */
[----:B------:R-:W-:Y:S06]  /*af10*/  BRA `(.L_x_24075) ;  /* 0x0000000000947947 */ /* 0x000fec0003800000 */
.L_x_24087:
        /* <DEDUP_REMOVED lines=14> */
.L_x_24074:
        /* <DEDUP_REMOVED lines=16> */
.L_x_24096:
[----:B------:R-:W-:Y:S01]  /*b100*/  IMAD.MOV.U32 R0, RZ, RZ, RZ ;  /* 0x000000ffff007224 */ /* 0x000fe200078e00ff */
[----:B------:R-:W-:Y:S06]  /*b110*/  BRA `(.L_x_24075) ;  /* 0x0000000000147947 */ /* 0x000fec0003800000 */
.L_x_24095:
[----:B------:R-:W2:Y:S02]  /*b120*/  LDG.E.64 R2, desc[UR36][R2.64] ;  /* 0x0000002402027981 */ /* 0x000ea4000c1e1b00 */
[----:B--2---:R0:W1:Y:S01]  /*b130*/  I2F.U64 R0, R2 ;  /* 0x0000000200007312 */ /* 0x0040620000301000 */
[----:B------:R-:W-:Y:S05]  /*b140*/  BRA `(.L_x_24075) ;  /* 0x0000000000087947 */ /* 0x000fea0003800000 */
.L_x_24094:
[----:B------:R-:W2:Y:S02]  /*b150*/  LDG.E R0, desc[UR36][R2.64] ;  /* 0x0000002402007981 */ /* 0x000ea4000c1e1900 */
[----:B--2---:R-:W-:-:S07]  /*b160*/  I2FP.F32.U32 R0, R0 ;  /* 0x0000000000007245 */ /* 0x004fce0000201000 */
.L_x_24075:
[----:B------:R-:W-:Y:S05]  /*b170*/  BSYNC B6 ;  /* 0x0000000000067941 */ /* 0x000fea0003800000 */
.L_x_24069:
        /* <DEDUP_REMOVED lines=16> */
.L_x_24100:
[----:B------:R-:W0:Y:S02]  /*b280*/  F2I.S64.TRUNC R2, R2 ;  /* 0x0000000200027311 */ /* 0x000e24000020d900 */
[----:B0-----:R-:W-:-:S05]  /*b290*/  IMAD.MOV.U32 R5, RZ, RZ, R2 ;  /* 0x000000ffff057224 */ /* 0x001fca00078e0002 */
[----:B------:R-:W-:Y:S01]  /*b2a0*/  STG.E.U8 desc[UR36][R16.64], R5 ;  /* 0x0000000510007986 */ /* 0x000fe2000c101124 */
[----:B------:R-:W-:Y:S05]  /*b2b0*/  EXIT ;  /* 0x000000000000794d */ /* 0x000fea0003800000 */
.L_x_24099:
        /* <DEDUP_REMOVED lines=9> */
.L_x_24103:
[----:B------:R-:W0:Y:S02]  /*b350*/  F2I.FTZ.TRUNC.NTZ R3, R2 ;  /* 0x0000000200037305 */ /* 0x000e24000021f100 */
[----:B0-----:R-:W-:Y:S01]  /*b360*/  STG.E desc[UR36][R16.64], R3 ;  /* 0x0000000310007986 */ /* 0x001fe2000c101924 */
[----:B------:R-:W-:Y:S05]  /*b370*/  EXIT ;  /* 0x000000000000794d */ /* 0x000fea0003800000 */
.L_x_24102:
[----:B------:R-:W0:Y:S02]  /*b380*/  F2I.FTZ.TRUNC.NTZ R3, R2 ;  /* 0x0000000200037305 */ /* 0x000e24000021f100 */
[----:B0-----:R-:W-:Y:S01]  /*b390*/  STG.E.U16 desc[UR36][R16.64], R3 ;  /* 0x0000000310007986 */ /* 0x001fe2000c101524 */
[----:B------:R-:W-:Y:S05]  /*b3a0*/  EXIT ;  /* 0x000000000000794d */ /* 0x000fea0003800000 */
.L_x_24098:
        /* <DEDUP_REMOVED lines=8> */
.L_x_24105:
[----:B------:R-:W-:-:S05]  /*b430*/  F2FP.F16.F32.PACK_AB R2, RZ, R2 ;  /* 0x00000002ff02723e */ /* 0x000fca00000000ff */
[----:B------:R-:W-:Y:S01]  /*b440*/  STG.E.U16 desc[UR36][R16.64], R2 ;  /* 0x0000000210007986 */ /* 0x000fe2000c101524 */
[----:B------:R-:W-:Y:S05]  /*b450*/  EXIT ;  /* 0x000000000000794d */ /* 0x000fea0003800000 */
.L_x_24104:
        /* <DEDUP_REMOVED lines=9> */
.L_x_24107:
[----:B------:R-:W-:-:S04]  /*b4f0*/  F2FP.F16.F32.PACK_AB R3, RZ, R2 ;  /* 0x00000002ff03723e */ /* 0x000fc800000000ff */
[----:B------:R-:W-:-:S05]  /*b500*/  PRMT R3, R3, 0x5410, RZ ;  /* 0x0000541003037816 */ /* 0x000fca00000000ff */
[----:B------:R-:W-:Y:S01]  /*b510*/  STG.E desc[UR36][R16.64], R3 ;  /* 0x0000000310007986 */ /* 0x000fe2000c101924 */
[----:B------:R-:W-:Y:S05]  /*b520*/  EXIT ;  /* 0x000000000000794d */ /* 0x000fea0003800000 */
.L_x_24106:
[----:B------:R-:W-:-:S06]  /*b530*/  FMUL.FTZ R2, R2, 1 ;  /* 0x3f80000002027820 */ /* 0x000fcc0000410000 */
[----:B------:R-:W0:Y:S02]  /*b540*/  F2F.F64.F32 R2, R2 ;  /* 0x0000000200027310 */ /* 0x000e240000201800 */
[----:B0-----:R-:W-:Y:S01]  /*b550*/  STG.E.64 desc[UR36][R16.64], R2 ;  /* 0x0000000210007986 */ /* 0x001fe2000c101b24 */
[----:B------:R-:W-:Y:S05]  /*b560*/  EXIT ;  /* 0x000000000000794d */ /* 0x000fea0003800000 */
.L_x_24097:
        /* <DEDUP_REMOVED lines=12> */
.L_x_24110:
[----:B------:R-:W-:Y:S01]  /*b630*/  FMUL.FTZ R4, R2, 1 ;  /* 0x3f80000002047820 */ /* 0x000fe20000410000 */
[----:B------:R-:W-:-:S05]  /*b640*/  CS2R R6, SRZ ;  /* 0x0000000000067805 */ /* 0x000fca000001ff00 */
[----:B------:R-:W0:Y:S02]  /*b650*/  F2F.F64.F32 R4, R4 ;  /* 0x0000000400047310 */ /* 0x000e240000201800 */
[----:B0-----:R-:W-:Y:S01]  /*b660*/  STG.E.128 desc[UR36][R16.64], R4 ;  /* 0x0000000410007986 */ /* 0x001fe2000c101d24 */
[----:B------:R-:W-:Y:S05]  /*b670*/  EXIT ;  /* 0x000000000000794d */ /* 0x000fea0003800000 */
.L_x_24109:
        /* <DEDUP_REMOVED lines=20> */
.L_x_24114:
[----:B------:R-:W-:Y:S05]  /*b7c0*/  BSYNC B0 ;  /* 0x0000000000007941 */ /* 0x000fea0003800000 */
.L_x_24113:
[----:B------:R-:W-:-:S05]  /*b7d0*/  LOP3.LUT R5, R0, R5, RZ, 0xfc, !PT ;  /* 0x0000000500057212 */ /* 0x000fca00078efcff */
[----:B------:R-:W-:Y:S01]  /*b7e0*/  STG.E.U8 desc[UR36][R16.64], R5 ;  /* 0x0000000510007986 */ /* 0x000fe2000c101124 */
[----:B------:R-:W-:Y:S05]  /*b7f0*/  EXIT ;  /* 0x000000000000794d */ /* 0x000fea0003800000 */
.L_x_24112:
        /* <DEDUP_REMOVED lines=12> */
.L_x_24116:
[----:B------:R-:W-:Y:S01]  /*b8c0*/  IMAD.MOV.U32 R0, RZ, RZ, 0x7f ;  /* 0x0000007fff007424 */ /* 0x000fe200078e00ff */
[----:B------:R-:W-:-:S04]  /*b8d0*/  ISETP.GT.U32.AND P0, PT, R4, 0x7f800000, PT ;  /* 0x7f8000000400780c */ /* 0x000fc80003f04070 */
[----:B------:R-:W-:-:S09]  /*b8e0*/  SEL R0, R0, 0x7c, P0 ;  /* 0x0000007c00007807 */ /* 0x000fd20000000000 */
.L_x_24117:
[----:B------:R-:W-:Y:S05]  /*b8f0*/  BSYNC B0 ;  /* 0x0000000000007941 */ /* 0x000fea0003800000 */
.L_x_24115:
[----:B------:R-:W-:-:S04]  /*b900*/  LOP3.LUT R2, R2, 0x80000000, RZ, 0xc0, !PT ;  /* 0x8000000002027812 */ /* 0x000fc800078ec0ff */
[----:B------:R-:W-:-:S04]  /*b910*/  SHF.R.U32.HI R3, RZ, 0x18, R2 ;  /* 0x00000018ff037819 */ /* 0x000fc80000011602 */
[----:B------:R-:W-:-:S05]  /*b920*/  LOP3.LUT R3, R0, R3, RZ, 0xfc, !PT ;  /* 0x0000000300037212 */ /* 0x000fca00078efcff */
[----:B------:R-:W-:Y:S01]  /*b930*/  STG.E.U8 desc[UR36][R16.64], R3 ;  /* 0x0000000310007986 */ /* 0x000fe2000c101124 */
[----:B------:R-:W-:Y:S05]  /*b940*/  EXIT ;  /* 0x000000000000794d */ /* 0x000fea0003800000 */
.L_x_24111:
[----:B------:R-:W-:-:S05]  /*b950*/  F2FP.BF16.F32.PACK_AB R2, RZ, R2 ;  /* 0x00000002ff02723e */ /* 0x000fca00000010ff */
[----:B------:R-:W-:Y:S01]  /*b960*/  STG.E.U16 desc[UR36][R16.64], R2 ;  /* 0x0000000210007986 */ /* 0x000fe2000c101524 */
[----:B------:R-:W-:Y:S05]  /*b970*/  EXIT ;  /* 0x000000000000794d */ /* 0x000fea0003800000 */
.L_x_24108:
        /* <DEDUP_REMOVED lines=11> */
.L_x_24120:
        /* <DEDUP_REMOVED lines=16> */
.L_x_24123:
[----:B------:R-:W-:-:S04]  /*bb30*/  LOP3.LUT R2, R2, 0x80000000, RZ, 0xc0, !PT ;  /* 0x8000000002027812 */ /* 0x000fc800078ec0ff */
[----:B------:R-:W-:-:S04]  /*bb40*/  SHF.R.U32.HI R3, RZ, 0x18, R2 ;  /* 0x00000018ff037819 */ /* 0x000fc80000011602 */
[----:B------:R-:W-:-:S04]  /*bb50*/  LOP3.LUT R0, R0, R3, RZ, 0xfc, !PT ;  /* 0x0000000300007212 */ /* 0x000fc800078efcff */
[----:B------:R-:W-:-:S07]  /*bb60*/  PRMT R8, R0, 0x7610, R8 ;  /* 0x0000761000087816 */ /* 0x000fce0000000008 */
.L_x_24122:
[----:B------:R-:W-:Y:S05]  /*bb70*/  BSYNC B0 ;  /* 0x0000000000007941 */ /* 0x000fea0003800000 */
.L_x_24121:
[----:B------:R-:W-:Y:S01]  /*bb80*/  STG.E.U8 desc[UR36][R16.64], R8 ;  /* 0x0000000810007986 */ /* 0x000fe2000c101124 */
[----:B------:R-:W-:Y:S05]  /*bb90*/  EXIT ;  /* 0x000000000000794d */ /* 0x000fea0003800000 */
.L_x_24119:
        /* <DEDUP_REMOVED lines=16> */
.L_x_24126:
[----:B------:R-:W-:-:S04]  /*bca0*/  LOP3.LUT R2, R2, 0x80000000, RZ, 0xc0, !PT ;  /* 0x8000000002027812 */ /* 0x000fc800078ec0ff */
[----:B------:R-:W-:-:S04]  /*bcb0*/  SHF.R.U32.HI R3, RZ, 0x18, R2 ;  /* 0x00000018ff037819 */ /* 0x000fc80000011602 */
[----:B------:R-:W-:-:S04]  /*bcc0*/  LOP3.LUT R0, R0, R3, RZ, 0xfc, !PT ;  /* 0x0000000300007212 */ /* 0x000fc800078efcff */
[----:B------:R-:W-:-:S07]  /*bcd0*/  PRMT R8, R0, 0x7610, R8 ;  /* 0x0000761000087816 */ /* 0x000fce0000000008 */
.L_x_24125:
[----:B------:R-:W-:Y:S05]  /*bce0*/  BSYNC B0 ;  /* 0x0000000000007941 */ /* 0x000fea0003800000 */
.L_x_24124:
[----:B------:R-:W-:Y:S01]  /*bcf0*/  STG.E.U8 desc[UR36][R16.64], R8 ;  /* 0x0000000810007986 */ /* 0x000fe2000c101124 */
[----:B------:R-:W-:Y:S05]  /*bd00*/  EXIT ;  /* 0x000000000000794d */ /* 0x000fea0003800000 */
.L_x_24118:
        /* <DEDUP_REMOVED lines=21> */
.L_x_24101:
        /* <DEDUP_REMOVED lines=16> */
.L_x_24129:
[----:B------:R-:W-:Y:S05]  /*bf60*/  EXIT ;  /* 0x000000000000794d */ /* 0x000fea0003800000 */
.L_x_24128:
[----:B------:R-:W0:Y:S02]  /*bf70*/  F2I.U64.TRUNC R2, R2 ;  /* 0x0000000200027311 */ /* 0x000e24000020d800 */
[----:B0-----:R-:W-:Y:S01]  /*bf80*/  STG.E.64 desc[UR36][R16.64], R2 ;  /* 0x0000000210007986 */ /* 0x001fe2000c101b24 */
[----:B------:R-:W-:Y:S05]  /*bf90*/  EXIT ;  /* 0x000000000000794d */ /* 0x000fea0003800000 */
.L_x_24127:
[----:B------:R-:W0:Y:S02]  /*bfa0*/  F2I.FTZ.U32.TRUNC.NTZ R3, R2 ;  /* 0x0000000200037305 */ /* 0x000e24000021f000 */
[----:B0-----:R-:W-:Y:S01]  /*bfb0*/  STG.E desc[UR36][R16.64], R3 ;  /* 0x0000000310007986 */ /* 0x001fe2000c101924 */
[----:B------:R-:W-:Y:S05]  /*bfc0*/  EXIT ;  /* 0x000000000000794d */ /* 0x000fea0003800000 */
.L_x_24130:
        /* <DEDUP_REMOVED lines=11> */
.L_x_36389:


//--------------------- .text._ZN2at6native27unrolled_elementwise_kernelIZZZNS0_17rsqrt_kernel_cudaERNS_18TensorIteratorBaseEENKUlvE0_clEvENKUlvE0_clEvEUlfE_St5arrayIPcLm2EELi4E23TrivialOffsetCalculatorILi1EjESB_NS0_6memory12LoadWithCastILi1EEENSC_13StoreWithCastILi1EEEEEviT_T0_T2_T3_T4_T5_ --------------------------
	.section	.text._ZN2at6native27unrolled_elementwise_kernelIZZZNS0_17rsqrt_kernel_cudaERNS_18TensorIteratorBaseEENKUlvE0_clEvENKUlvE0_clEvEUlfE_St5arrayIPcLm2EELi4E23TrivialOffsetCalculatorILi1EjESB_NS0_6memory12LoadWithCastILi1EEENSC_13StoreWithCastILi1EEEEEviT_T0_T2_T3_T4_T5_,"ax",@progbits
	.align	128
        .global         _ZN2at6native27unrolled_elementwise_kernelIZZZNS0_17rsqrt_kernel_cudaERNS_18TensorIteratorBaseEENKUlvE0_clEvENKUlvE0_clEvEUlfE_St5arrayIPcLm2EELi4E23TrivialOffsetCalculatorILi1EjESB_NS0_6memory12LoadWithCastILi1EEENSC_13StoreWithCastILi1EEEEEviT_T0_T2_T3_T4_T5_
        .type           _ZN2at6native27unrolled_elementwise_kernelIZZZNS0_17rsqrt_kernel_cudaERNS_18TensorIteratorBaseEENKUlvE0_clEvENKUlvE0_clEvEUlfE_St5arrayIPcLm2EELi4E23TrivialOffsetCalculatorILi1EjESB_NS0_6memory12LoadWithCastILi1EEENSC_13StoreWithCastILi1EEEEEviT_T0_T2_T3_T4_T5_,@function
        .size           _ZN2at6native27unrolled_elementwise_kernelIZZZNS0_17rsqrt_kernel_cudaERNS_18TensorIteratorBaseEENKUlvE0_clEvENKUlvE0_clEvEUlfE_St5arrayIPcLm2EELi4E23TrivialOffsetCalculatorILi1EjESB_NS0_6memory12LoadWithCastILi1EEENSC_13StoreWithCastILi1EEEEEviT_T0_T2_T3_T4_T5_,(.L_x_36390 - _ZN2at6native27unrolled_elementwise_kernelIZZZNS0_17rsqrt_kernel_cudaERNS_18TensorIteratorBaseEENKUlvE0_clEvENKUlvE0_clEvEUlfE_St5arrayIPcLm2EELi4E23TrivialOffsetCalculatorILi1EjESB_NS0_6memory12LoadWithCastILi1EEENSC_13StoreWithCastILi1EEEEEviT_T0_T2_T3_T4_T5_)
        .other          _ZN2at6native27unrolled_elementwise_kernelIZZZNS0_17rsqrt_kernel_cudaERNS_18TensorIteratorBaseEENKUlvE0_clEvENKUlvE0_clEvEUlfE_St5arrayIPcLm2EELi4E23TrivialOffsetCalculatorILi1EjESB_NS0_6memory12LoadWithCastILi1EEENSC_13StoreWithCastILi1EEEEEviT_T0_T2_T3_T4_T5_,@"STO_CUDA_ENTRY STV_DEFAULT"
_ZN2at6native27unrolled_elementwise_kernelIZZZNS0_17rsqrt_kernel_cudaERNS_18TensorIteratorBaseEENKUlvE0_clEvENKUlvE0_clEvEUlfE_St5arrayIPcLm2EELi4E23TrivialOffsetCalculatorILi1EjESB_NS0_6memory12LoadWithCastILi1EEENSC_13StoreWithCastILi1EEEEEviT_T0_T2_T3_T4_T5_:
.text._ZN2at6native27unrolled_elementwise_kernelIZZZNS0_17rsqrt_kernel_cudaERNS_18TensorIteratorBaseEENKUlvE0_clEvENKUlvE0_clEvEUlfE_St5arrayIPcLm2EELi4E23TrivialOffsetCalculatorILi1EjESB_NS0_6memory12LoadWithCastILi1EEENSC_13StoreWithCastILi1EEEEEviT_T0_T2_T3_T4_T5_:
        /* <DEDUP_REMOVED lines=33> */
.L_x_24137:
[----:B------:R-:W2:Y:S02]  /*0210*/  LDG.E.U8 R4, desc[UR36][R4.64] ;  /* 0x0000002404047981 */ /* 0x000ea4000c1e1100 */
[----:B--2---:R-:W-:Y:S01]  /*0220*/  I2FP.F32.U32 R23, R4 ;  /* 0x0000000400177245 */ /* 0x004fe20000201000 */
[----:B------:R-:W-:Y:S06]  /*0230*/  BRA `(.L_x_24139) ;  /* 0x0000000c00307947 */ /* 0x000fec0003800000 */
.L_x_24136:
        /* <DEDUP_REMOVED lines=9> */
.L_x_24141:
[----:B------:R-:W2:Y:S02]  /*02d0*/  LDG.E R4, desc[UR36][R4.64] ;  /* 0x0000002404047981 */ /* 0x000ea4000c1e1900 */
[----:B--2---:R-:W-:Y:S01]  /*02e0*/  I2FP.F32.S32 R23, R4 ;  /* 0x0000000400177245 */ /* 0x004fe20000201400 */
[----:B------:R-:W-:Y:S06]  /*02f0*/  BRA `(.L_x_24139) ;  /* 0x0000000c00007947 */ /* 0x000fec0003800000 */
.L_x_24140:
[----:B------:R-:W2:Y:S02]  /*0300*/  LDG.E.U16 R4, desc[UR36][R4.64] ;  /* 0x0000002404047981 */ /* 0x000ea4000c1e1500 */
[----:B--2---:R2:W3:Y:S01]  /*0310*/  I2F.S16 R23, R4 ;  /* 0x0000000400177306 */ /* 0x0044e20000101400 */
[----:B------:R-:W-:Y:S05]  /*0320*/  BRA `(.L_x_24139) ;  /* 0x0000000800f47947 */ /* 0x000fea0003800000 */
.L_x_24135:
        /* <DEDUP_REMOVED lines=8> */
.L_x_24143:
[----:B------:R-:W2:Y:S02]  /*03b0*/  LDG.E.U16 R4, desc[UR36][R4.64] ;  /* 0x0000002404047981 */ /* 0x000ea4000c1e1500 */
[----:B--2---:R-:W-:Y:S01]  /*03c0*/  HADD2.F32 R23, -RZ, R4.H0_H0 ;  /* 0x20000004ff177230 */ /* 0x004fe20000004100 */
[----:B------:R-:W-:Y:S06]  /*03d0*/  BRA `(.L_x_24139) ;  /* 0x0000000800c87947 */ /* 0x000fec0003800000 */
.L_x_24142:
        /* <DEDUP_REMOVED lines=8> */
.L_x_24145:
[----:B------:R-:W2:Y:S02]  /*0460*/  LDG.E.U16 R4, desc[UR36][R4.64] ;  /* 0x0000002404047981 */ /* 0x000ea4000c1e1500 */
[----:B--2---:R-:W-:Y:S01]  /*0470*/  HADD2.F32 R23, -RZ, R4.H0_H0 ;  /* 0x20000004ff177230 */ /* 0x004fe20000004100 */
[----:B------:R-:W-:Y:S06]  /*0480*/  BRA `(.L_x_24139) ;  /* 0x00000008009c7947 */ /* 0x000fec0003800000 */
.L_x_24144:
[----:B------:R-:W2:Y:S01]  /*0490*/  LDG.E.64 R4, desc[UR36][R4.64] ;  /* 0x0000002404047981 */ /* 0x000ea2000c1e1b00 */
[----:B------:R-:W-:Y:S01]  /*04a0*/  UMOV UR4, 0xf0000000 ;  /* 0xf000000000047882 */ /* 0x000fe20000000000 */
[----:B------:R-:W-:Y:S01]  /*04b0*/  UMOV UR5, 0x380fffff ;  /* 0x380fffff00057882 */ /* 0x000fe20000000000 */
[----:B--2---:R-:W0:Y:S01]  /*04c0*/  F2F.F32.F64 R23, R4 ;  /* 0x0000000400177310 */ /* 0x004e220000301000 */
[----:B------:R-:W-:-:S14]  /*04d0*/  DSETP.GEU.AND P0, PT, |R4|, UR4, PT ;  /* 0x0000000404007e2a */ /* 0x000fdc000bf0e200 */
[----:B0-----:R-:W-:Y:S01]  /*04e0*/  @!P0 FMUL R23, R23, 1.175494350822287508e-38 ;  /* 0x0080000017178820 */ /* 0x001fe20000400000 */
[----:B------:R-:W-:Y:S06]  /*04f0*/  BRA `(.L_x_24139) ;  /* 0x0000000800807947 */ /* 0x000fec0003800000 */
.L_x_24134:
        /* <DEDUP_REMOVED lines=12> */
.L_x_24148:
[----:B------:R-:W2:Y:S01]  /*05c0*/  LDG.E.64 R4, desc[UR36][R4.64] ;  /* 0x0000002404047981 */ /* 0x000ea2000c1e1b00 */
[----:B------:R-:W-:Y:S01]  /*05d0*/  UMOV UR4, 0xf0000000 ;  /* 0xf000000000047882 */ /* 0x000fe20000000000 */
[----:B------:R-:W-:Y:S01]  /*05e0*/  UMOV UR5, 0x380fffff ;  /* 0x380fffff00057882 */ /* 0x000fe20000000000 */
[----:B--2---:R-:W0:Y:S01]  /*05f0*/  F2F.F32.F64 R23, R4 ;  /* 0x0000000400177310 */ /* 0x004e220000301000 */
[----:B------:R-:W-:-:S14]  /*0600*/  DSETP.GEU.AND P0, PT, |R4|, UR4, PT ;  /* 0x0000000404007e2a */ /* 0x000fdc000bf0e200 */
[----:B0-----:R-:W-:Y:S01]  /*0610*/  @!P0 FMUL R23, R23, 1.175494350822287508e-38 ;  /* 0x0080000017178820 */ /* 0x001fe20000400000 */
[----:B------:R-:W-:Y:S06]  /*0620*/  BRA `(.L_x_24139) ;  /* 0x0000000800347947 */ /* 0x000fec0003800000 */
.L_x_24147:
        /* <DEDUP_REMOVED lines=26> */
.L_x_24150:
        /* <DEDUP_REMOVED lines=14> */
.L_x_24149:
[----:B------:R-:W2:Y:S02]  /*08b0*/  LDG.E.U16 R4, desc[UR36][R4.64] ;  /* 0x0000002404047981 */ /* 0x000ea4000c1e1500 */
[----:B--2---:R-:W-:Y:S01]  /*08c0*/  IMAD.U32 R23, R4, 0x10000, RZ ;  /* 0x0001000004177824 */ /* 0x004fe200078e00ff */
[----:B------:R-:W-:Y:S06]  /*08d0*/  BRA `(.L_x_24139) ;  /* 0x0000000400887947 */ /* 0x000fec0003800000 */
.L_x_24146:
        /* <DEDUP_REMOVED lines=11> */
.L_x_24153:
        /* <DEDUP_REMOVED lines=20> */
.L_x_24155:
[----:B------:R-:W-:Y:S05]  /*0ad0*/  BSYNC B0 ;  /* 0x0000000000007941 */ /* 0x000fea0003800000 */
.L_x_24154:
[----:B------:R-:W-:Y:S01]  /*0ae0*/  IMAD.SHL.U32 R3, R3, 0x100000, RZ ;  /* 0x0010000003037824 */ /* 0x000fe200078e00ff */
[----:B------:R-:W-:-:S04]  /*0af0*/  LEA R0, R0, 0x3b800000, 0x17 ;  /* 0x3b80000000007811 */ /* 0x000fc800078eb8ff */
[----:B------:R-:W-:Y:S01]  /*0b00*/  LOP3.LUT R23, R0, R3, R23, 0xfe, !PT ;  /* 0x0000000300177212 */ /* 0x000fe200078efe17 */
[----:B------:R-:W-:Y:S06]  /*0b10*/  BRA `(.L_x_24139) ;  /* 0x0000000000f87947 */ /* 0x000fec0003800000 */
.L_x_24152:
        /* <DEDUP_REMOVED lines=20> */
.L_x_24157:
[----:B------:R-:W-:Y:S05]  /*0c60*/  BSYNC B0 ;  /* 0x0000000000007941 */ /* 0x000fea0003800000 */
.L_x_24156:
[----:B------:R-:W-:Y:S01]  /*0c70*/  IMAD.SHL.U32 R3, R3, 0x200000, RZ ;  /* 0x0020000003037824 */ /* 0x000fe200078e00ff */
[----:B------:R-:W-:-:S04]  /*0c80*/  LEA R0, R0, 0x37800000, 0x17 ;  /* 0x3780000000007811 */ /* 0x000fc800078eb8ff */
[----:B------:R-:W-:Y:S01]  /*0c90*/  LOP3.LUT R23, R0, R3, R23, 0xfe, !PT ;  /* 0x0000000300177212 */ /* 0x000fe200078efe17 */
[----:B------:R-:W-:Y:S06]  /*0ca0*/  BRA `(.L_x_24139) ;  /* 0x0000000000947947 */ /* 0x000fec0003800000 */
.L_x_24151:
        /* <DEDUP_REMOVED lines=14> */
.L_x_24138:
        /* <DEDUP_REMOVED lines=16> */
.L_x_24160:
[----:B------:R-:W-:Y:S01]  /*0e90*/  IMAD.MOV.U32 R23, RZ, RZ, RZ ;  /* 0x000000ffff177224 */ /* 0x000fe200078e00ff */
[----:B------:R-:W-:Y:S06]  /*0ea0*/  BRA `(.L_x_24139) ;  /* 0x0000000000147947 */ /* 0x000fec0003800000 */
.L_x_24159:
[----:B------:R-:W2:Y:S02]  /*0eb0*/  LDG.E.64 R4, desc[UR36][R4.64] ;  /* 0x0000002404047981 */ /* 0x000ea4000c1e1b00 */
[----:B--2---:R0:W1:Y:S01]  /*0ec0*/  I2F.U64 R23, R4 ;  /* 0x0000000400177312 */ /* 0x0040620000301000 */
[----:B------:R-:W-:Y:S05]  /*0ed0*/  BRA `(.L_x_24139) ;  /* 0x0000000000087947 */ /* 0x000fea0003800000 */
.L_x_24158:
[----:B------:R-:W2:Y:S02]  /*0ee0*/  LDG.E R4, desc[UR36][R4.64] ;  /* 0x0000002404047981 */ /* 0x000ea4000c1e1900 */
[----:B--2---:R-:W-:-:S07]  /*0ef0*/  I2FP.F32.U32 R23, R4 ;  /* 0x0000000400177245 */ /* 0x004fce0000201000 */
.L_x_24139:
[----:B------:R-:W-:Y:S05]  /*0f00*/  BSYNC B6 ;  /* 0x0000000000067941 */ /* 0x000fea0003800000 */
.L_x_24133:
[----:B------:R-:W2:Y:S02]  /*0f10*/  S2R R16, SR_TID.X ;  /* 0x0000000000107919 */ /* 0x000ea40000002100 */
[----:B--2---:R-:W-:-:S07]  /*0f20*/  VIADD R16, R16, 0x80 ;  /* 0x0000008010107836 */ /* 0x004fce0000000000 */
.L_x_24132:
[----:B------:R-:W-:Y:S05]  /*0f30*/  BSYNC B7 ;  /* 0x0000000000077941 */ /* 0x000fea0003800000 */
.L_x_24131:
        /* <DEDUP_REMOVED lines=25> */
.L_x_24167:
[----:B------:R-:W2:Y:S02]  /*10d0*/  LDG.E.U8 R4, desc[UR36][R4.64] ;  /* 0x0000002404047981 */ /* 0x000ea4000c1e1100 */
[----:B--2---:R-:W-:Y:S01]  /*10e0*/  I2FP.F32.U32 R18, R4 ;  /* 0x0000000400127245 */ /* 0x004fe20000201000 */
[----:B------:R-:W-:Y:S06]  /*10f0*/  BRA `(.L_x_24169) ;  /* 0x0000000c002c7947 */ /* 0x000fec0003800000 */
.L_x_24166:
        /* <DEDUP_REMOVED lines=9> */
.L_x_24171:
[----:B------:R-:W2:Y:S02]  /*1190*/  LDG.E R4, desc[UR36][R4.64] ;  /* 0x0000002404047981 */ /* 0x000ea4000c1e1900 */
[----:B--2---:R-:W-:Y:S01]  /*11a0*/  I2FP.F32.S32 R18, R4 ;  /* 0x0000000400127245 */ /* 0x004fe20000201400 */
[----:B------:R-:W-:Y:S06]  /*11b0*/  BRA `(.L_x_24169) ;  /* 0x0000000800fc7947 */ /* 0x000fec0003800000 */
.L_x_24170:
[----:B------:R-:W2:Y:S02]  /*11c0*/  LDG.E.U16 R4, desc[UR36][R4.64] ;  /* 0x0000002404047981 */ /* 0x000ea4000c1e1500 */
[----:B--2---:R0:W2:Y:S01]  /*11d0*/  I2F.S16 R18, R4 ;  /* 0x0000000400127306 */ /* 0x0040a20000101400 */
[----:B------:R-:W-:Y:S05]  /*11e0*/  BRA `(.L_x_24169) ;  /* 0x0000000800f07947 */ /* 0x000fea0003800000 */
.L_x_24165:
        /* <DEDUP_REMOVED lines=8> */
.L_x_24173:
[----:B------:R-:W2:Y:S02]  /*1270*/  LDG.E.U16 R4, desc[UR36][R4.64] ;  /* 0x0000002404047981 */ /* 0x000ea4000c1e1500 */
[----:B--2---:R-:W-:Y:S01]  /*1280*/  HADD2.F32 R18, -RZ, R4.H0_H0 ;  /* 0x20000004ff127230 */ /* 0x004fe20000004100 */
[----:B------:R-:W-:Y:S06]  /*1290*/  BRA `(.L_x_24169) ;  /* 0x0000000800c47947 */ /* 0x000fec0003800000 */
.L_x_24172:
        /* <DEDUP_REMOVED lines=8> */
.L_x_24175:
[----:B------:R-:W2:Y:S02]  /*1320*/  LDG.E.U16 R4, desc[UR36][R4.64] ;  /* 0x0000002404047981 */ /* 0x000ea4000c1e1500 */
[----:B--2---:R-:W-:Y:S01]  /*1330*/  HADD2.F32 R18, -RZ, R4.H0_H0 ;  /* 0x20000004ff127230 */ /* 0x004fe20000004100 */
[----:B------:R-:W-:Y:S06]  /*1340*/  BRA `(.L_x_24169) ;  /* 0x0000000800987947 */ /* 0x000fec0003800000 */
.L_x_24174:
[----:B------:R-:W2:Y:S01]  /*1350*/  LDG.E.64 R4, desc[UR36][R4.64] ;  /* 0x0000002404047981 */ /* 0x000ea2000c1e1b00 */
[----:B------:R-:W-:Y:S01]  /*1360*/  UMOV UR4, 0xf0000000 ;  /* 0xf000000000047882 */ /* 0x000fe20000000000 */
[----:B------:R-:W-:Y:S01]  /*1370*/  UMOV UR5, 0x380fffff ;  /* 0x380fffff00057882 */ /* 0x000fe20000000000 */
[----:B--2---:R-:W0:Y:S01]  /*1380*/  F2F.F32.F64 R18, R4 ;  /* 0x0000000400127310 */ /* 0x004e220000301000 */
[----:B------:R-:W-:-:S14]  /*1390*/  DSETP.GEU.AND P0, PT, |R4|, UR4, PT ;  /* 0x0000000404007e2a */ /* 0x000fdc000bf0e200 */
[----:B0-----:R-:W-:Y:S01]  /*13a0*/  @!P0 FMUL R18, R18, 1.175494350822287508e-38 ;  /* 0x0080000012128820 */ /* 0x001fe20000400000 */
[----:B------:R-:W-:Y:S06]  /*13b0*/  BRA `(.L_x_24169) ;  /* 0x00000008007c7947 */ /* 0x000fec0003800000 */
.L_x_24164:
        /* <DEDUP_REMOVED lines=12> */
.L_x_24178:
[----:B------:R-:W2:Y:S01]  /*1480*/  LDG.E.64 R4, desc[UR36][R4.64] ;  /* 0x0000002404047981 */ /* 0x000ea2000c1e1b00 */
[----:B------:R-:W-:Y:S01]  /*1490*/  UMOV UR4, 0xf0000000 ;  /* 0xf000000000047882 */ /* 0x000fe20000000000 */
[----:B------:R-:W-:Y:S01]  /*14a0*/  UMOV UR5, 0x380fffff ;  /* 0x380fffff00057882 */ /* 0x000fe20000000000 */
[----:B--2---:R-:W0:Y:S01]  /*14b0*/  F2F.F32.F64 R18, R4 ;  /* 0x0000000400127310 */ /* 0x004e220000301000 */
[----:B------:R-:W-:-:S14]  /*14c0*/  DSETP.GEU.AND P0, PT, |R4|, UR4, PT ;  /* 0x0000000404007e2a */ /* 0x000fdc000bf0e200 */
[----:B0-----:R-:W-:Y:S01]  /*14d0*/  @!P0 FMUL R18, R18, 1.175494350822287508e-38 ;  /* 0x0080000012128820 */ /* 0x001fe20000400000 */
[----:B------:R-:W-:Y:S06]  /*14e0*/  BRA `(.L_x_24169) ;  /* 0x0000000800307947 */ /* 0x000fec0003800000 */
.L_x_24177:
        /* <DEDUP_REMOVED lines=26> */
.L_x_24180:
        /* <DEDUP_REMOVED lines=13> */
.L_x_24179:
[----:B------:R-:W2:Y:S02]  /*1760*/  LDG.E.U16 R4, desc[UR36][R4.64] ;  /* 0x0000002404047981 */ /* 0x000ea4000c1e1500 */
[----:B--2---:R-:W-:Y:S01]  /*1770*/  IMAD.U32 R18, R4, 0x10000, RZ ;  /* 0x0001000004127824 */ /* 0x004fe200078e00ff */
[----:B------:R-:W-:Y:S06]  /*1780*/  BRA `(.L_x_24169) ;  /* 0x0000000400887947 */ /* 0x000fec0003800000 */
.L_x_24176:
        /* <DEDUP_REMOVED lines=11> */
.L_x_24183:
        /* <DEDUP_REMOVED lines=20> */
.L_x_24185:
[----:B------:R-:W-:Y:S05]  /*1980*/  BSYNC B0 ;  /* 0x0000000000007941 */ /* 0x000fea0003800000 */
.L_x_24184:
[----:B------:R-:W-:Y:S01]  /*1990*/  IMAD.SHL.U32 R3, R3, 0x100000, RZ ;  /* 0x0010000003037824 */ /* 0x000fe200078e00ff */
[----:B------:R-:W-:-:S04]  /*19a0*/  LEA R5, R0, 0x3b800000, 0x17 ;  /* 0x3b80000000057811 */ /* 0x000fc800078eb8ff */
[----:B------:R-:W-:Y:S01]  /*19b0*/  LOP3.LUT R18, R5, R3, R18, 0xfe, !PT ;  /* 0x0000000305127212 */ /* 0x000fe200078efe12 */
[----:B------:R-:W-:Y:S06]  /*19c0*/  BRA `(.L_x_24169) ;  /* 0x0000000000f87947 */ /* 0x000fec0003800000 */
.L_x_24182:
        /* <DEDUP_REMOVED lines=20> */
.L_x_24187:
[----:B------:R-:W-:Y:S05]  /*1b10*/  BSYNC B0 ;  /* 0x0000000000007941 */ /* 0x000fea0003800000 */
.L_x_24186:
[----:B------:R-:W-:Y:S01]  /*1b20*/  IMAD.SHL.U32 R3, R3, 0x200000, RZ ;  /* 0x0020000003037824 */ /* 0x000fe200078e00ff */
[----:B------:R-:W-:-:S04]  /*1b30*/  LEA R5, R0, 0x37800000, 0x17 ;  /* 0x3780000000057811 */ /* 0x000fc800078eb8ff */
[----:B------:R-:W-:Y:S01]  /*1b40*/  LOP3.LUT R18, R5, R3, R18, 0xfe, !PT ;  /* 0x0000000305127212 */ /* 0x000fe200078efe12 */
[----:B------:R-:W-:Y:S06]  /*1b50*/  BRA `(.L_x_24169) ;  /* 0x0000000000947947 */ /* 0x000fec0003800000 */
.L_x_24181:
        /* <DEDUP_REMOVED lines=14> */
.L_x_24168:
        /* <DEDUP_REMOVED lines=16> */
.L_x_24190:
[----:B------:R-:W-:Y:S01]  /*1d40*/  IMAD.MOV.U32 R18, RZ, RZ, RZ ;  /* 0x000000ffff127224 */ /* 0x000fe200078e00ff */
[----:B------:R-:W-:Y:S06]  /*1d50*/  BRA `(.L_x_24169) ;  /* 0x0000000000147947 */ /* 0x000fec0003800000 */
.L_x_24189:
[----:B------:R-:W2:Y:S02]  /*1d60*/  LDG.E.64 R18, desc[UR36][R4.64] ;  /* 0x0000002404127981 */ /* 0x000ea4000c1e1b00 */
[----:B--2---:R0:W2:Y:S01]  /*1d70*/  I2F.U64 R18, R18 ;  /* 0x0000001200127312 */ /* 0x0040a20000301000 */
[----:B------:R-:W-:Y:S05]  /*1d80*/  BRA `(.L_x_24169) ;  /* 0x0000000000087947 */ /* 0x000fea0003800000 */
.L_x_24188:
[----:B------:R-:W2:Y:S02]  /*1d90*/  LDG.E R4, desc[UR36][R4.64] ;  /* 0x0000002404047981 */ /* 0x000ea4000c1e1900 */
[----:B--2---:R-:W-:-:S07]  /*1da0*/  I2FP.F32.U32 R18, R4 ;  /* 0x0000000400127245 */ /* 0x004fce0000201000 */
.L_x_24169:
[----:B------:R-:W-:Y:S05]  /*1db0*/  BSYNC B6 ;  /* 0x0000000000067941 */ /* 0x000fea0003800000 */
.L_x_24163:
[----:B------:R-:W-:-:S07]  /*1dc0*/  VIADD R16, R16, 0x80 ;  /* 0x0000008010107836 */ /* 0x000fce0000000000 */
.L_x_24162:
[----:B------:R-:W-:Y:S05]  /*1dd0*/  BSYNC B7 ;  /* 0x0000000000077941 */ /* 0x000fea0003800000 */
.L_x_24161:
        /* <DEDUP_REMOVED lines=27> */
.L_x_24197:
[----:B------:R-:W2:Y:S02]  /*1f90*/  LDG.E.U8 R4, desc[UR36][R4.64] ;  /* 0x0000002404047981 */ /* 0x000ea4000c1e1100 */
[----:B--2---:R-:W-:Y:S01]  /*1fa0*/  I2FP.F32.U32 R22, R4 ;  /* 0x0000000400167245 */ /* 0x004fe20000201000 */
[----:B------:R-:W-:Y:S06]  /*1fb0*/  BRA `(.L_x_24199) ;  /* 0x0000000c002c7947 */ /* 0x000fec0003800000 */
.L_x_24196:
        /* <DEDUP_REMOVED lines=9> */
.L_x_24201:
[----:B------:R-:W2:Y:S02]  /*2050*/  LDG.E R4, desc[UR36][R4.64] ;  /* 0x0000002404047981 */ /* 0x000ea4000c1e1900 */
[----:B--2---:R-:W-:Y:S01]  /*2060*/  I2FP.F32.S32 R22, R4 ;  /* 0x0000000400167245 */ /* 0x004fe20000201400 */
[----:B------:R-:W-:Y:S06]  /*2070*/  BRA `(.L_x_24199) ;  /* 0x0000000800fc7947 */ /* 0x000fec0003800000 */
.L_x_24200:
[----:B------:R-:W2:Y:S02]  /*2080*/  LDG.E.U16 R4, desc[UR36][R4.64] ;  /* 0x0000002404047981 */ /* 0x000ea4000c1e1500 */
[----:B--2---:R4:W0:Y:S01]  /*2090*/  I2F.S16 R22, R4 ;  /* 0x0000000400167306 */ /* 0x0048220000101400 */
[----:B------:R-:W-:Y:S05]  /*20a0*/  BRA `(.L_x_24199) ;  /* 0x0000000800f07947 */ /* 0x000fea0003800000 */
.L_x_24195:
        /* <DEDUP_REMOVED lines=8> */
.L_x_24203:
[----:B------:R-:W2:Y:S02]  /*2130*/  LDG.E.U16 R4, desc[UR36][R4.64] ;  /* 0x0000002404047981 */ /* 0x000ea4000c1e1500 */
[----:B--2---:R-:W-:Y:S01]  /*2140*/  HADD2.F32 R22, -RZ, R4.H0_H0 ;  /* 0x20000004ff167230 */ /* 0x004fe20000004100 */
[----:B------:R-:W-:Y:S06]  /*2150*/  BRA `(.L_x_24199) ;  /* 0x0000000800c47947 */ /* 0x000fec0003800000 */
.L_x_24202:
        /* <DEDUP_REMOVED lines=8> */
.L_x_24205:
[----:B------:R-:W2:Y:S02]  /*21e0*/  LDG.E.U16 R4, desc[UR36][R4.64] ;  /* 0x0000002404047981 */ /* 0x000ea4000c1e1500 */
[----:B--2---:R-:W-:Y:S01]  /*21f0*/  HADD2.F32 R22, -RZ, R4.H0_H0 ;  /* 0x20000004ff167230 */ /* 0x004fe20000004100 */
[----:B------:R-:W-:Y:S06]  /*2200*/  BRA `(.L_x_24199) ;  /* 0x0000000800987947 */ /* 0x000fec0003800000 */
.L_x_24204:
[----:B------:R-:W2:Y:S01]  /*2210*/  LDG.E.64 R4, desc[UR36][R4.64] ;  /* 0x0000002404047981 */ /* 0x000ea2000c1e1b00 */
[----:B------:R-:W-:Y:S01]  /*2220*/  UMOV UR4, 0xf0000000 ;  /* 0xf000000000047882 */ /* 0x000fe20000000000 */
[----:B------:R-:W-:Y:S01]  /*2230*/  UMOV UR5, 0x380fffff ;  /* 0x380fffff00057882 */ /* 0x000fe20000000000 */
[----:B--2---:R-:W0:Y:S01]  /*2240*/  F2F.F32.F64 R22, R4 ;  /* 0x0000000400167310 */ /* 0x004e220000301000 */
[----:B------:R-:W-:-:S14]  /*2250*/  DSETP.GEU.AND P0, PT, |R4|, UR4, PT ;  /* 0x0000000404007e2a */ /* 0x000fdc000bf0e200 */
[----:B0-----:R-:W-:Y:S01]  /*2260*/  @!P0 FMUL R22, R22, 1.175494350822287508e-38 ;  /* 0x0080000016168820 */ /* 0x001fe20000400000 */
[----:B------:R-:W-:Y:S06]  /*2270*/  BRA `(.L_x_24199) ;  /* 0x00000008007c7947 */ /* 0x000fec0003800000 */
.L_x_24194:
        /* <DEDUP_REMOVED lines=12> */
.L_x_24208:
[----:B------:R-:W2:Y:S01]  /*2340*/  LDG.E.64 R4, desc[UR36][R4.64] ;  /* 0x0000002404047981 */ /* 0x000ea2000c1e1b00 */
[----:B------:R-:W-:Y:S01]  /*2350*/  UMOV UR4, 0xf0000000 ;  /* 0xf000000000047882 */ /* 0x000fe20000000000 */
[----:B------:R-:W-:Y:S01]  /*2360*/  UMOV UR5, 0x380fffff ;  /* 0x380fffff00057882 */ /* 0x000fe20000000000 */
[----:B--2---:R-:W0:Y:S01]  /*2370*/  F2F.F32.F64 R22, R4 ;  /* 0x0000000400167310 */ /* 0x004e220000301000 */
[----:B------:R-:W-:-:S14]  /*2380*/  DSETP.GEU.AND P0, PT, |R4|, UR4, PT ;  /* 0x0000000404007e2a */ /* 0x000fdc000bf0e200 */
[----:B0-----:R-:W-:Y:S01]  /*2390*/  @!P0 FMUL R22, R22, 1.175494350822287508e-38 ;  /* 0x0080000016168820 */ /* 0x001fe20000400000 */
[----:B------:R-:W-:Y:S06]  /*23a0*/  BRA `(.L_x_24199) ;  /* 0x0000000800307947 */ /* 0x000fec0003800000 */
.L_x_24207:
        /* <DEDUP_REMOVED lines=26> */
.L_x_24210:
        /* <DEDUP_REMOVED lines=13> */
.L_x_24209:
[----:B------:R-:W2:Y:S02]  /*2620*/  LDG.E.U16 R4, desc[UR36][R4.64] ;  /* 0x0000002404047981 */ /* 0x000ea4000c1e1500 */
[----:B--2---:R-:W-:Y:S01]  /*2630*/  IMAD.U32 R22, R4, 0x10000, RZ ;  /* 0x0001000004167824 */ /* 0x004fe200078e00ff */
[----:B------:R-:W-:Y:S06]  /*2640*/  BRA `(.L_x_24199) ;  /* 0x0000000400887947 */ /* 0x000fec0003800000 */
.L_x_24206:
        /* <DEDUP_REMOVED lines=11> */
.L_x_24213:
        /* <DEDUP_REMOVED lines=20> */
.L_x_24215:
[----:B------:R-:W-:Y:S05]  /*2840*/  BSYNC B0 ;  /* 0x0000000000007941 */ /* 0x000fea0003800000 */
.L_x_24214:
[----:B------:R-:W-:Y:S01]  /*2850*/  IMAD.SHL.U32 R3, R3, 0x100000, RZ ;  /* 0x0010000003037824 */ /* 0x000fe200078e00ff */
[----:B------:R-:W-:-:S04]  /*2860*/  LEA R5, R0, 0x3b800000, 0x17 ;  /* 0x3b80000000057811 */ /* 0x000fc800078eb8ff */
[----:B------:R-:W-:Y:S01]  /*2870*/  LOP3.LUT R22, R5, R3, R22, 0xfe, !PT ;  /* 0x0000000305167212 */ /* 0x000fe200078efe16 */
[----:B------:R-:W-:Y:S06]  /*2880*/  BRA `(.L_x_24199) ;  /* 0x0000000000f87947 */ /* 0x000fec0003800000 */
.L_x_24212:
        /* <DEDUP_REMOVED lines=20> */
.L_x_24217:
[----:B------:R-:W-:Y:S05]  /*29d0*/  BSYNC B0 ;  /* 0x0000000000007941 */ /* 0x000fea0003800000 */
.L_x_24216:
[----:B------:R-:W-:Y:S01]  /*29e0*/  IMAD.SHL.U32 R3, R3, 0x200000, RZ ;  /* 0x0020000003037824 */ /* 0x000fe200078e00ff */
[----:B------:R-:W-:-:S04]  /*29f0*/  LEA R5, R0, 0x37800000, 0x17 ;  /* 0x3780000000057811 */ /* 0x000fc800078eb8ff */
[----:B------:R-:W-:Y:S01]  /*2a00*/  LOP3.LUT R22, R5, R3, R22, 0xfe, !PT ;  /* 0x0000000305167212 */ /* 0x000fe200078efe16 */
[----:B------:R-:W-:Y:S06]  /*2a10*/  BRA `(.L_x_24199) ;  /* 0x0000000000947947 */ /* 0x000fec0003800000 */
.L_x_24211:
        /* <DEDUP_REMOVED lines=14> */
.L_x_24198:
        /* <DEDUP_REMOVED lines=16> */
.L_x_24220:
[----:B------:R-:W-:Y:S01]  /*2c00*/  IMAD.MOV.U32 R22, RZ, RZ, RZ ;  /* 0x000000ffff167224 */ /* 0x000fe200078e00ff */
[----:B------:R-:W-:Y:S06]  /*2c10*/  BRA `(.L_x_24199) ;  /* 0x0000000000147947 */ /* 0x000fec0003800000 */
.L_x_24219:
[----:B------:R-:W2:Y:S02]  /*2c20*/  LDG.E.64 R4, desc[UR36][R4.64] ;  /* 0x0000002404047981 */ /* 0x000ea4000c1e1b00 */
[----:B--2---:R0:W2:Y:S01]  /*2c30*/  I2F.U64 R22, R4 ;  /* 0x0000000400167312 */ /* 0x0040a20000301000 */
[----:B------:R-:W-:Y:S05]  /*2c40*/  BRA `(.L_x_24199) ;  /* 0x0000000000087947 */ /* 0x000fea0003800000 */
.L_x_24218:
[----:B------:R-:W2:Y:S02]  /*2c50*/  LDG.E R4, desc[UR36][R4.64] ;  /* 0x0000002404047981 */ /* 0x000ea4000c1e1900 */
[----:B--2---:R-:W-:-:S07]  /*2c60*/  I2FP.F32.U32 R22, R4 ;  /* 0x0000000400167245 */ /* 0x004fce0000201000 */
.L_x_24199:
[----:B------:R-:W-:Y:S05]  /*2c70*/  BSYNC B6 ;  /* 0x0000000000067941 */ /* 0x000fea0003800000 */
.L_x_24193:
[----:B------:R-:W-:-:S07]  /*2c80*/  VIADD R16, R16, 0x80 ;  /* 0x0000008010107836 */ /* 0x000fce0000000000 */
.L_x_24192:
[----:B------:R-:W-:Y:S05]  /*2c90*/  BSYNC B7 ;  /* 0x0000000000077941 */ /* 0x000fea0003800000 */
.L_x_24191:
        /* <DEDUP_REMOVED lines=23> */
.L_x_24226:
[----:B------:R-:W2:Y:S02]  /*2e10*/  LDG.E.U8 R4, desc[UR36][R4.64] ;  /* 0x0000002404047981 */ /* 0x000ea4000c1e1100 */
[----:B--2---:R-:W-:Y:S01]  /*2e20*/  I2FP.F32.U32 R19, R4 ;  /* 0x0000000400137245 */ /* 0x004fe20000201000 */
[----:B------:R-:W-:Y:S06]  /*2e30*/  BRA `(.L_x_24222) ;  /* 0x0000000c00207947 */ /* 0x000fec0003800000 */
.L_x_24225:
        /* <DEDUP_REMOVED lines=9> */
.L_x_24229:
[----:B------:R-:W2:Y:S02]  /*2ed0*/  LDG.E R4, desc[UR36][R4.64] ;  /* 0x0000002404047981 */ /* 0x000ea4000c1e1900 */
[----:B--2---:R-:W-:Y:S01]  /*2ee0*/  I2FP.F32.S32 R19, R4 ;  /* 0x0000000400137245 */ /* 0x004fe20000201400 */
[----:B------:R-:W-:Y:S06]  /*2ef0*/  BRA `(.L_x_24222) ;  /* 0x0000000800f07947 */ /* 0x000fec0003800000 */
.L_x_24228:
[----:B------:R-:W2:Y:S02]  /*2f00*/  LDG.E.U16 R4, desc[UR36][R4.64] ;  /* 0x0000002404047981 */ /* 0x000ea4000c1e1500 */
[----:B--2---:R0:W2:Y:S01]  /*2f10*/  I2F.S16 R19, R4 ;  /* 0x0000000400137306 */ /* 0x0040a20000101400 */
[----:B------:R-:W-:Y:S05]  /*2f20*/  BRA `(.L_x_24222) ;  /* 0x0000000800e47947 */ /* 0x000fea0003800000 */
.L_x_24224:
        /* <DEDUP_REMOVED lines=8> */
.L_x_24231:
[----:B------:R-:W2:Y:S02]  /*2fb0*/  LDG.E.U16 R4, desc[UR36][R4.64] ;  /* 0x0000002404047981 */ /* 0x000ea4000c1e1500 */
[----:B--2---:R-:W-:Y:S01]  /*2fc0*/  HADD2.F32 R19, -RZ, R4.H0_H0 ;  /* 0x20000004ff137230 */ /* 0x004fe20000004100 */
[----:B------:R-:W-:Y:S06]  /*2fd0*/  BRA `(.L_x_24222) ;  /* 0x0000000800b87947 */ /* 0x000fec0003800000 */
.L_x_24230:
        /* <DEDUP_REMOVED lines=8> */
.L_x_24233:
[----:B------:R-:W2:Y:S02]  /*3060*/  LDG.E.U16 R4, desc[UR36][R4.64] ;  /* 0x0000002404047981 */ /* 0x000ea4000c1e1500 */
[----:B--2---:R-:W-:Y:S01]  /*3070*/  HADD2.F32 R19, -RZ, R4.H0_H0 ;  /* 0x20000004ff137230 */ /* 0x004fe20000004100 */
[----:B------:R-:W-:Y:S06]  /*3080*/  BRA `(.L_x_24222) ;  /* 0x00000008008c7947 */ /* 0x000fec0003800000 */
.L_x_24232:
[----:B------:R-:W2:Y:S01]  /*3090*/  LDG.E.64 R4, desc[UR36][R4.64] ;  /* 0x0000002404047981 */ /* 0x000ea2000c1e1b00 */
[----:B------:R-:W-:Y:S01]  /*30a0*/  UMOV UR4, 0xf0000000 ;  /* 0xf000000000047882 */ /* 0x000fe20000000000 */
[----:B------:R-:W-:Y:S01]  /*30b0*/  UMOV UR5, 0x380fffff ;  /* 0x380fffff00057882 */ /* 0x000fe20000000000 */
[----:B--2---:R-:W0:Y:S01]  /*30c0*/  F2F.F32.F64 R19, R4 ;  /* 0x0000000400137310 */ /* 0x004e220000301000 */
[----:B------:R-:W-:-:S14]  /*30d0*/  DSETP.GEU.AND P0, PT, |R4|, UR4, PT ;  /* 0x0000000404007e2a */ /* 0x000fdc000bf0e200 */
[----:B0-----:R-:W-:Y:S01]  /*30e0*/  @!P0 FMUL R19, R19, 1.175494350822287508e-38 ;  /* 0x0080000013138820 */ /* 0x001fe20000400000 */
[----:B------:R-:W-:Y:S06]  /*30f0*/  BRA `(.L_x_24222) ;  /* 0x0000000800707947 */ /* 0x000fec0003800000 */
.L_x_24223:
        /* <DEDUP_REMOVED lines=12> */
.L_x_24236:
[----:B------:R-:W2:Y:S01]  /*31c0*/  LDG.E.64 R4, desc[UR36][R4.64] ;  /* 0x0000002404047981 */ /* 0x000ea2000c1e1b00 */
[----:B------:R-:W-:Y:S01]  /*31d0*/  UMOV UR4, 0xf0000000 ;  /* 0xf000000000047882 */ /* 0x000fe20000000000 */
[----:B------:R-:W-:Y:S01]  /*31e0*/  UMOV UR5, 0x380fffff ;  /* 0x380fffff00057882 */ /* 0x000fe20000000000 */
[----:B--2---:R-:W0:Y:S01]  /*31f0*/  F2F.F32.F64 R19, R4 ;  /* 0x0000000400137310 */ /* 0x004e220000301000 */
[----:B------:R-:W-:-:S14]  /*3200*/  DSETP.GEU.AND P0, PT, |R4|, UR4, PT ;  /* 0x0000000404007e2a */ /* 0x000fdc000bf0e200 */
[----:B0-----:R-:W-:Y:S01]  /*3210*/  @!P0 FMUL R19, R19, 1.175494350822287508e-38 ;  /* 0x0080000013138820 */ /* 0x001fe20000400000 */
[----:B------:R-:W-:Y:S06]  /*3220*/  BRA `(.L_x_24222) ;  /* 0x0000000800247947 */ /* 0x000fec0003800000 */
.L_x_24235:
        /* <DEDUP_REMOVED lines=26> */
.L_x_24238:
        /* <DEDUP_REMOVED lines=13> */
.L_x_24237:
[----:B------:R-:W2:Y:S02]  /*34a0*/  LDG.E.U16 R4, desc[UR36][R4.64] ;  /* 0x0000002404047981 */ /* 0x000ea4000c1e1500 */
[----:B--2---:R-:W-:Y:S01]  /*34b0*/  IMAD.U32 R19, R4, 0x10000, RZ ;  /* 0x0001000004137824 */ /* 0x004fe200078e00ff */
[----:B------:R-:W-:Y:S06]  /*34c0*/  BRA `(.L_x_24222) ;  /* 0x00000004007c7947 */ /* 0x000fec0003800000 */
.L_x_24234:
        /* <DEDUP_REMOVED lines=11> */
.L_x_24241:
        /* <DEDUP_REMOVED lines=19> */
.L_x_24243:
[----:B------:R-:W-:Y:S05]  /*36b0*/  BSYNC B0 ;  /* 0x0000000000007941 */ /* 0x000fea0003800000 */
.L_x_24242:
[----:B------:R-:W-:Y:S01]  /*36c0*/  IMAD.SHL.U32 R3, R3, 0x100000, RZ ;  /* 0x0010000003037824 */ /* 0x000fe200078e00ff */
[----:B------:R-:W-:-:S04]  /*36d0*/  LEA R0, R0, 0x3b800000, 0x17 ;  /* 0x3b80000000007811 */ /* 0x000fc800078eb8ff */
[----:B------:R-:W-:Y:S01]  /*36e0*/  LOP3.LUT R19, R0, R3, R19, 0xfe, !PT ;  /* 0x0000000300137212 */ /* 0x000fe200078efe13 */
[----:B------:R-:W-:Y:S06]  /*36f0*/  BRA `(.L_x_24222) ;  /* 0x0000000000f07947 */ /* 0x000fec0003800000 */
.L_x_24240:
        /* <DEDUP_REMOVED lines=19> */
.L_x_24245:
[----:B------:R-:W-:Y:S05]  /*3830*/  BSYNC B0 ;  /* 0x0000000000007941 */ /* 0x000fea0003800000 */
.L_x_24244:
[----:B------:R-:W-:Y:S01]  /*3840*/  IMAD.SHL.U32 R3, R3, 0x200000, RZ ;  /* 0x0020000003037824 */ /* 0x000fe200078e00ff */
[----:B------:R-:W-:-:S04]  /*3850*/  LEA R0, R0, 0x37800000, 0x17 ;  /* 0x3780000000007811 */ /* 0x000fc800078eb8ff */
[----:B------:R-:W-:Y:S01]  /*3860*/  LOP3.LUT R19, R0, R3, R19, 0xfe, !PT ;  /* 0x0000000300137212 */ /* 0x000fe200078efe13 */
[----:B------:R-:W-:Y:S06]  /*3870*/  BRA `(.L_x_24222) ;  /* 0x0000000000907947 */ /* 0x000fec0003800000 */
.L_x_24239:
        /* <DEDUP_REMOVED lines=14> */
.L_x_24227:
        /* <DEDUP_REMOVED lines=16> */
.L_x_24248:
[----:B------:R-:W-:Y:S05]  /*3a60*/  BRA `(.L_x_24222) ;  /* 0x0000000000147947 */ /* 0x000fea0003800000 */
.L_x_24247:
[----:B------:R-:W2:Y:S02]  /*3a70*/  LDG.E.64 R4, desc[UR36][R4.64] ;  /* 0x0000002404047981 */ /* 0x000ea4000c1e1b00 */
[----:B--2---:R0:W2:Y:S01]  /*3a80*/  I2F.U64 R19, R4 ;  /* 0x0000000400137312 */ /* 0x0040a20000301000 */
[----:B------:R-:W-:Y:S05]  /*3a90*/  BRA `(.L_x_24222) ;  /* 0x0000000000087947 */ /* 0x000fea0003800000 */
.L_x_24246:
[----:B------:R-:W2:Y:S02]  /*3aa0*/  LDG.E R4, desc[UR36][R4.64] ;  /* 0x0000002404047981 */ /* 0x000ea4000c1e1900 */
[----:B--2---:R-:W-:-:S07]  /*3ab0*/  I2FP.F32.U32 R19, R4 ;  /* 0x0000000400137245 */ /* 0x004fce0000201000 */
.L_x_24222:
[----:B------:R-:W-:Y:S05]  /*3ac0*/  BSYNC B6 ;  /* 0x0000000000067941 */ /* 0x000fea0003800000 */
.L_x_24221:
        /* <DEDUP_REMOVED lines=9> */
[----:B-12345:R0:W1:Y:S08]  /*3b60*/  @!P0 MUFU.RSQ R4, R23 ;  /* 0x0000001700048308 */ /* 0x03e0700000001400 */
[----:B------:R-:W2:Y:S01]  /*3b70*/  @!P2 MUFU.RSQ R22, R22 ;  /* 0x000000160016a308 */ /* 0x000ea20000001400 */
[----:B------:R-:W-:-:S07]  /*3b80*/  ISETP.GE.AND P2, PT, R26, R17, PT ;  /* 0x000000111a00720c */ /* 0x000fce0003f46270 */
[----:B------:R0:W3:Y:S08]  /*3b90*/  @!P1 MUFU.RSQ R24, R19 ;  /* 0x0000001300189308 */ /* 0x0000f00000001400 */
[----:B------:R-:W4:Y:S01]  /*3ba0*/  @!P2 MUFU.RSQ R18, R18 ;  /* 0x000000120012a308 */ /* 0x000f220000001400 */
        /* <DEDUP_REMOVED lines=23> */
.L_x_24254:
[----:B------:R-:W0:Y:S01]  /*3d20*/  F2I.S64.TRUNC R4, R4 ;  /* 0x0000000400047311 */ /* 0x000e22000020d900 */
[----:B------:R-:W-:Y:S02]  /*3d30*/  IMAD.MOV.U32 R25, RZ, RZ, R26 ;  /* 0x000000ffff197224 */ /* 0x000fe400078e001a */
[----:B0-----:R-:W-:-:S05]  /*3d40*/  IMAD.MOV.U32 R3, RZ, RZ, R4 ;  /* 0x000000ffff037224 */ /* 0x001fca00078e0004 */
[----:B------:R0:W-:Y:S01]  /*3d50*/  STG.E.U8 desc[UR36][R8.64], R3 ;  /* 0x0000000308007986 */ /* 0x0001e2000c101124 */
[----:B------:R-:W-:Y:S05]  /*3d60*/  BRA `(.L_x_24250) ;  /* 0x0000000c00907947 */ /* 0x000fea0003800000 */
.L_x_24253:
        /* <DEDUP_REMOVED lines=10> */
.L_x_24257:
[----:B------:R-:W0:Y:S01]  /*3e10*/  F2I.FTZ.TRUNC.NTZ R3, R4 ;  /* 0x0000000400037305 */ /* 0x000e22000021f100 */
[----:B------:R-:W-:Y:S01]  /*3e20*/  IMAD.MOV.U32 R25, RZ, RZ, R26 ;  /* 0x000000ffff197224 */ /* 0x000fe200078e001a */
[----:B0-----:R0:W-:Y:S01]  /*3e30*/  STG.E desc[UR36][R8.64], R3 ;  /* 0x0000000308007986 */ /* 0x0011e2000c101924 */
[----:B------:R-:W-:Y:S05]  /*3e40*/  BRA `(.L_x_24250) ;  /* 0x0000000c00587947 */ /* 0x000fea0003800000 */
.L_x_24256:
[----:B------:R-:W0:Y:S01]  /*3e50*/  F2I.FTZ.TRUNC.NTZ R3, R4 ;  /* 0x0000000400037305 */ /* 0x000e22000021f100 */
[----:B------:R-:W-:Y:S01]  /*3e60*/  IMAD.MOV.U32 R25, RZ, RZ, R26 ;  /* 0x000000ffff197224 */ /* 0x000fe200078e001a */
[----:B0-----:R0:W-:Y:S01]  /*3e70*/  STG.E.U16 desc[UR36][R8.64], R3 ;  /* 0x0000000308007986 */ /* 0x0011e2000c101524 */
[----:B------:R-:W-:Y:S05]  /*3e80*/  BRA `(.L_x_24250) ;  /* 0x0000000c00487947 */ /* 0x000fea0003800000 */
.L_x_24252:
        /* <DEDUP_REMOVED lines=9> */
.L_x_24259:
[----:B------:R-:W-:Y:S01]  /*3f20*/  F2FP.F16.F32.PACK_AB R4, RZ, R4 ;  /* 0x00000004ff04723e */ /* 0x000fe200000000ff */
[----:B------:R-:W-:-:S04]  /*3f30*/  IMAD.MOV.U32 R25, RZ, RZ, R26 ;  /* 0x000000ffff197224 */ /* 0x000fc800078e001a */
[----:B------:R0:W-:Y:S01]  /*3f40*/  STG.E.U16 desc[UR36][R8.64], R4 ;  /* 0x0000000408007986 */ /* 0x0001e2000c101524 */
[----:B------:R-:W-:Y:S05]  /*3f50*/  BRA `(.L_x_24250) ;  /* 0x0000000c00147947 */ /* 0x000fea0003800000 */
.L_x_24258:
        /* <DEDUP_REMOVED lines=10> */
.L_x_24261:
[----:B------:R-:W-:Y:S01]  /*4000*/  F2FP.F16.F32.PACK_AB R3, RZ, R4 ;  /* 0x00000004ff03723e */ /* 0x000fe200000000ff */
[----:B------:R-:W-:-:S03]  /*4010*/  IMAD.MOV.U32 R25, RZ, RZ, R26 ;  /* 0x000000ffff197224 */ /* 0x000fc600078e001a */
[----:B------:R-:W-:-:S05]  /*4020*/  PRMT R3, R3, 0x5410, RZ ;  /* 0x0000541003037816 */ /* 0x000fca00000000ff */
[----:B------:R0:W-:Y:S01]  /*4030*/  STG.E desc[UR36][R8.64], R3 ;  /* 0x0000000308007986 */ /* 0x0001e2000c101924 */
[----:B------:R-:W-:Y:S05]  /*4040*/  BRA `(.L_x_24250) ;  /* 0x0000000800d87947 */ /* 0x000fea0003800000 */
.L_x_24260:
[----:B------:R-:W-:Y:S01]  /*4050*/  FMUL.FTZ R4, R4, 1 ;  /* 0x3f80000004047820 */ /* 0x000fe20000410000 */
[----:B------:R-:W-:-:S05]  /*4060*/  IMAD.MOV.U32 R25, RZ, RZ, R26 ;  /* 0x000000ffff197224 */ /* 0x000fca00078e001a */
[----:B------:R-:W0:Y:S02]  /*4070*/  F2F.F64.F32 R4, R4 ;  /* 0x0000000400047310 */ /* 0x000e240000201800 */
[----:B0-----:R0:W-:Y:S01]  /*4080*/  STG.E.64 desc[UR36][R8.64], R4 ;  /* 0x0000000408007986 */ /* 0x0011e2000c101b24 */
[----:B------:R-:W-:Y:S05]  /*4090*/  BRA `(.L_x_24250) ;  /* 0x0000000800c47947 */ /* 0x000fea0003800000 */
.L_x_24251:
        /* <DEDUP_REMOVED lines=13> */
.L_x_24264:
[----:B------:R-:W-:Y:S01]  /*4170*/  FMUL.FTZ R4, R4, 1 ;  /* 0x3f80000004047820 */ /* 0x000fe20000410000 */
[----:B------:R-:W-:Y:S01]  /*4180*/  CS2R R6, SRZ ;  /* 0x0000000000067805 */ /* 0x000fe2000001ff00 */
[----:B------:R-:W-:-:S04]  /*4190*/  IMAD.MOV.U32 R25, RZ, RZ, R26 ;  /* 0x000000ffff197224 */ /* 0x000fc800078e001a */
[----:B------:R-:W0:Y:S02]  /*41a0*/  F2F.F64.F32 R4, R4 ;  /* 0x0000000400047310 */ /* 0x000e240000201800 */
[----:B0-----:R0:W-:Y:S01]  /*41b0*/  STG.E.128 desc[UR36][R8.64], R4 ;  /* 0x0000000408007986 */ /* 0x0011e2000c101d24 */
[----:B------:R-:W-:Y:S05]  /*41c0*/  BRA `(.L_x_24250) ;  /* 0x0000000800787947 */ /* 0x000fea0003800000 */
.L_x_24263:
        /* <DEDUP_REMOVED lines=20> */
.L_x_24268:
[----:B------:R-:W-:Y:S05]  /*4310*/  BSYNC B0 ;  /* 0x0000000000007941 */ /* 0x000fea0003800000 */
.L_x_24267:
[----:B------:R-:W-:Y:S01]  /*4320*/  LOP3.LUT R5, R0, R5, RZ, 0xfc, !PT ;  /* 0x0000000500057212 */ /* 0x000fe200078efcff */
[----:B------:R-:W-:-:S04]  /*4330*/  IMAD.MOV.U32 R25, RZ, RZ, R26 ;  /* 0x000000ffff197224 */ /* 0x000fc800078e001a */
[----:B------:R0:W-:Y:S01]  /*4340*/  STG.E.U8 desc[UR36][R8.64], R5 ;  /* 0x0000000508007986 */ /* 0x0001e2000c101124 */
[----:B------:R-:W-:Y:S05]  /*4350*/  BRA `(.L_x_24250) ;  /* 0x0000000800147947 */ /* 0x000fea0003800000 */
.L_x_24266:
        /* <DEDUP_REMOVED lines=12> */
.L_x_24270:
[----:B------:R-:W-:Y:S01]  /*4420*/  IMAD.MOV.U32 R0, RZ, RZ, 0x7f ;  /* 0x0000007fff007424 */ /* 0x000fe200078e00ff */
[----:B------:R-:W-:-:S04]  /*4430*/  ISETP.GT.U32.AND P0, PT, R5, 0x7f800000, PT ;  /* 0x7f8000000500780c */ /* 0x000fc80003f04070 */
[----:B------:R-:W-:-:S09]  /*4440*/  SEL R0, R0, 0x7c, P0 ;  /* 0x0000007c00007807 */ /* 0x000fd20000000000 */
.L_x_24271:
[----:B------:R-:W-:Y:S05]  /*4450*/  BSYNC B0 ;  /* 0x0000000000007941 */ /* 0x000fea0003800000 */
.L_x_24269:
[----:B------:R-:W-:Y:S01]  /*4460*/  LOP3.LUT R4, R4, 0x80000000, RZ, 0xc0, !PT ;  /* 0x8000000004047812 */ /* 0x000fe200078ec0ff */
[----:B------:R-:W-:-:S03]  /*4470*/  IMAD.MOV.U32 R25, RZ, RZ, R26 ;  /* 0x000000ffff197224 */ /* 0x000fc600078e001a */
[----:B------:R-:W-:-:S04]  /*4480*/  SHF.R.U32.HI R3, RZ, 0x18, R4 ;  /* 0x00000018ff037819 */ /* 0x000fc80000011604 */
[----:B------:R-:W-:-:S05]  /*4490*/  LOP3.LUT R3, R0, R3, RZ, 0xfc, !PT ;  /* 0x0000000300037212 */ /* 0x000fca00078efcff */
[----:B------:R0:W-:Y:S01]  /*44a0*/  STG.E.U8 desc[UR36][R8.64], R3 ;  /* 0x0000000308007986 */ /* 0x0001e2000c101124 */
[----:B------:R-:W-:Y:S05]  /*44b0*/  BRA `(.L_x_24250) ;  /* 0x0000000400bc7947 */ /* 0x000fea0003800000 */
.L_x_24265:
[----:B------:R-:W-:Y:S01]  /*44c0*/  F2FP.BF16.F32.PACK_AB R4, RZ, R4 ;  /* 0x00000004ff04723e */ /* 0x000fe200000010ff */
[----:B------:R-:W-:-:S04]  /*44d0*/  IMAD.MOV.U32 R25, RZ, RZ, R26 ;  /* 0x000000ffff197224 */ /* 0x000fc800078e001a */
[----:B------:R0:W-:Y:S01]  /*44e0*/  STG.E.U16 desc[UR36][R8.64], R4 ;  /* 0x0000000408007986 */ /* 0x0001e2000c101524 */
[----:B------:R-:W-:Y:S05]  /*44f0*/  BRA `(.L_x_24250) ;  /* 0x0000000400ac7947 */ /* 0x000fea0003800000 */
.L_x_24262:
        /* <DEDUP_REMOVED lines=12> */
.L_x_24274:
        /* <DEDUP_REMOVED lines=16> */
.L_x_24277:
[----:B------:R-:W-:-:S04]  /*46c0*/  LOP3.LUT R4, R4, 0x80000000, RZ, 0xc0, !PT ;  /* 0x8000000004047812 */ /* 0x000fc800078ec0ff */
[----:B------:R-:W-:-:S04]  /*46d0*/  SHF.R.U32.HI R4, RZ, 0x18, R4 ;  /* 0x00000018ff047819 */ /* 0x000fc80000011604 */
[----:B------:R-:W-:-:S04]  /*46e0*/  LOP3.LUT R3, R3, R4, RZ, 0xfc, !PT ;  /* 0x0000000403037212 */ /* 0x000fc800078efcff */
[----:B------:R-:W-:-:S07]  /*46f0*/  PRMT R0, R3, 0x7610, R0 ;  /* 0x0000761003007816 */ /* 0x000fce0000000000 */
.L_x_24276:
[----:B------:R-:W-:Y:S05]  /*4700*/  BSYNC B0 ;  /* 0x0000000000007941 */ /* 0x000fea0003800000 */
.L_x_24275:
[----:B------:R0:W-:Y:S01]  /*4710*/  STG.E.U8 desc[UR36][R8.64], R0 ;  /* 0x0000000008007986 */ /* 0x0001e2000c101124 */
[----:B------:R-:W-:Y:S01]  /*4720*/  IMAD.MOV.U32 R25, RZ, RZ, R26 ;  /* 0x000000ffff197224 */ /* 0x000fe200078e001a */
[----:B------:R-:W-:Y:S06]  /*4730*/  BRA `(.L_x_24250) ;  /* 0x00000004001c7947 */ /* 0x000fec0003800000 */
.L_x_24273:
        /* <DEDUP_REMOVED lines=16> */
.L_x_24280:
[----:B------:R-:W-:-:S04]  /*4840*/  LOP3.LUT R4, R4, 0x80000000, RZ, 0xc0, !PT ;  /* 0x8000000004047812 */ /* 0x000fc800078ec0ff */
[----:B------:R-:W-:-:S04]  /*4850*/  SHF.R.U32.HI R4, RZ, 0x18, R4 ;  /* 0x00000018ff047819 */ /* 0x000fc80000011604 */
[----:B------:R-:W-:-:S04]  /*4860*/  LOP3.LUT R3, R3, R4, RZ, 0xfc, !PT ;  /* 0x0000000403037212 */ /* 0x000fc800078efcff */
[----:B------:R-:W-:-:S07]  /*4870*/  PRMT R0, R3, 0x7610, R0 ;  /* 0x0000761003007816 */ /* 0x000fce0000000000 */
.L_x_24279:
[----:B------:R-:W-:Y:S05]  /*4880*/  BSYNC B0 ;  /* 0x0000000000007941 */ /* 0x000fea0003800000 */
.L_x_24278:
[----:B------:R0:W-:Y:S01]  /*4890*/  STG.E.U8 desc[UR36][R8.64], R0 ;  /* 0x0000000008007986 */ /* 0x0001e2000c101124 */
[----:B------:R-:W-:Y:S01]  /*48a0*/  IMAD.MOV.U32 R25, RZ, RZ, R26 ;  /* 0x000000ffff197224 */ /* 0x000fe200078e001a */
[----:B------:R-:W-:Y:S06]  /*48b0*/  BRA `(.L_x_24250) ;  /* 0x0000000000bc7947 */ /* 0x000fec0003800000 */
.L_x_24272:
        /* <DEDUP_REMOVED lines=22> */
.L_x_24255:
        /* <DEDUP_REMOVED lines=16> */
.L_x_24283:
[----:B------:R-:W-:Y:S01]  /*4b20*/  IMAD.MOV.U32 R25, RZ, RZ, R26 ;  /* 0x000000ffff197224 */ /* 0x000fe200078e001a */
[----:B------:R-:W-:Y:S06]  /*4b30*/  BRA `(.L_x_24250) ;  /* 0x00000000001c7947 */ /* 0x000fec0003800000 */
.L_x_24282:
[----:B------:R-:W0:Y:S01]  /*4b40*/  F2I.U64.TRUNC R4, R4 ;  /* 0x0000000400047311 */ /* 0x000e22000020d800 */
[----:B------:R-:W-:Y:S01]  /*4b50*/  IMAD.MOV.U32 R25, RZ, RZ, R26 ;  /* 0x000000ffff197224 */ /* 0x000fe200078e001a */
[----:B0-----:R2:W-:Y:S01]  /*4b60*/  STG.E.64 desc[UR36][R8.64], R4 ;  /* 0x0000000408007986 */ /* 0x0015e2000c101b24 */
[----:B------:R-:W-:Y:S05]  /*4b70*/  BRA `(.L_x_24250) ;  /* 0x00000000000c7947 */ /* 0x000fea0003800000 */
.L_x_24281:
[----:B------:R-:W0:Y:S01]  /*4b80*/  F2I.FTZ.U32.TRUNC.NTZ R3, R4 ;  /* 0x0000000400037305 */ /* 0x000e22000021f000 */
[----:B------:R-:W-:Y:S01]  /*4b90*/  IMAD.MOV.U32 R25, RZ, RZ, R26 ;  /* 0x000000ffff197224 */ /* 0x000fe200078e001a */
[----:B0-----:R0:W-:Y:S06]  /*4ba0*/  STG.E desc[UR36][R8.64], R3 ;  /* 0x0000000308007986 */ /* 0x0011ec000c101924 */
.L_x_24250:
[----:B------:R-:W-:Y:S05]  /*4bb0*/  BSYNC B6 ;  /* 0x0000000000067941 */ /* 0x000fea0003800000 */
.L_x_24249:
        /* <DEDUP_REMOVED lines=24> */
.L_x_24289:
[----:B----4-:R-:W0:Y:S02]  /*4d40*/  F2I.S64.TRUNC R18, R18 ;  /* 0x0000001200127311 */ /* 0x010e24000020d900 */
[----:B0-----:R-:W-:-:S05]  /*4d50*/  IMAD.MOV.U32 R3, RZ, RZ, R18 ;  /* 0x000000ffff037224 */ /* 0x001fca00078e0012 */
[----:B------:R0:W-:Y:S01]  /*4d60*/  STG.E.U8 desc[UR36][R8.64], R3 ;  /* 0x0000000308007986 */ /* 0x0001e2000c101124 */
[----:B------:R-:W-:Y:S05]  /*4d70*/  BRA `(.L_x_24291) ;  /* 0x0000000c00407947 */ /* 0x000fea0003800000 */
.L_x_24288:
        /* <DEDUP_REMOVED lines=9> */
.L_x_24293:
[----:B----4-:R-:W0:Y:S02]  /*4e10*/  F2I.FTZ.TRUNC.NTZ R3, R18 ;  /* 0x0000001200037305 */ /* 0x010e24000021f100 */
[----:B0-----:R0:W-:Y:S01]  /*4e20*/  STG.E desc[UR36][R8.64], R3 ;  /* 0x0000000308007986 */ /* 0x0011e2000c101924 */
[----:B------:R-:W-:Y:S05]  /*4e30*/  BRA `(.L_x_24291) ;  /* 0x0000000c00107947 */ /* 0x000fea0003800000 */
.L_x_24292:
[----:B----4-:R-:W0:Y:S02]  /*4e40*/  F2I.FTZ.TRUNC.NTZ R3, R18 ;  /* 0x0000001200037305 */ /* 0x010e24000021f100 */
[----:B0-----:R0:W-:Y:S01]  /*4e50*/  STG.E.U16 desc[UR36][R8.64], R3 ;  /* 0x0000000308007986 */ /* 0x0011e2000c101524 */
[----:B------:R-:W-:Y:S05]  /*4e60*/  BRA `(.L_x_24291) ;  /* 0x0000000c00047947 */ /* 0x000fea0003800000 */
.L_x_24287:
        /* <DEDUP_REMOVED lines=8> */
.L_x_24295:
[----:B----4-:R-:W-:-:S05]  /*4ef0*/  F2FP.F16.F32.PACK_AB R18, RZ, R18 ;  /* 0x00000012ff12723e */ /* 0x010fca00000000ff */
[----:B------:R0:W-:Y:S01]  /*4f00*/  STG.E.U16 desc[UR36][R8.64], R18 ;  /* 0x0000001208007986 */ /* 0x0001e2000c101524 */
[----:B------:R-:W-:Y:S05]  /*4f10*/  BRA `(.L_x_24291) ;  /* 0x0000000800d87947 */ /* 0x000fea0003800000 */
.L_x_24294:
        /* <DEDUP_REMOVED lines=9> */
.L_x_24297:
[----:B----4-:R-:W-:-:S04]  /*4fb0*/  F2FP.F16.F32.PACK_AB R3, RZ, R18 ;  /* 0x00000012ff03723e */ /* 0x010fc800000000ff */
[----:B------:R-:W-:-:S05]  /*4fc0*/  PRMT R3, R3, 0x5410, RZ ;  /* 0x0000541003037816 */ /* 0x000fca00000000ff */
[----:B------:R0:W-:Y:S01]  /*4fd0*/  STG.E desc[UR36][R8.64], R3 ;  /* 0x0000000308007986 */ /* 0x0001e2000c101924 */
[----:B------:R-:W-:Y:S05]  /*4fe0*/  BRA `(.L_x_24291) ;  /* 0x0000000800a47947 */ /* 0x000fea0003800000 */
.L_x_24296:
[----:B----4-:R-:W-:-:S06]  /*4ff0*/  FMUL.FTZ R4, R18, 1 ;  /* 0x3f80000012047820 */ /* 0x010fcc0000410000 */
[----:B------:R-:W0:Y:S02]  /*5000*/  F2F.F64.F32 R4, R4 ;  /* 0x0000000400047310 */ /* 0x000e240000201800 */
[----:B0-----:R0:W-:Y:S01]  /*5010*/  STG.E.64 desc[UR36][R8.64], R4 ;  /* 0x0000000408007986 */ /* 0x0011e2000c101b24 */
[----:B------:R-:W-:Y:S05]  /*5020*/  BRA `(.L_x_24291) ;  /* 0x0000000800947947 */ /* 0x000fea0003800000 */
.L_x_24286:
        /* <DEDUP_REMOVED lines=12> */
.L_x_24300:
[----:B----4-:R-:W-:Y:S01]  /*50f0*/  FMUL.FTZ R4, R18, 1 ;  /* 0x3f80000012047820 */ /* 0x010fe20000410000 */
[----:B------:R-:W-:-:S05]  /*5100*/  CS2R R6, SRZ ;  /* 0x0000000000067805 */ /* 0x000fca000001ff00 */
[----:B------:R-:W0:Y:S02]  /*5110*/  F2F.F64.F32 R4, R4 ;  /* 0x0000000400047310 */ /* 0x000e240000201800 */
[----:B0-----:R0:W-:Y:S01]  /*5120*/  STG.E.128 desc[UR36][R8.64], R4 ;  /* 0x0000000408007986 */ /* 0x0011e2000c101d24 */
[----:B------:R-:W-:Y:S05]  /*5130*/  BRA `(.L_x_24291) ;  /* 0x0000000800507947 */ /* 0x000fea0003800000 */
.L_x_24299:
        /* <DEDUP_REMOVED lines=20> */
.L_x_24304:
[----:B------:R-:W-:Y:S05]  /*5280*/  BSYNC B0 ;  /* 0x0000000000007941 */ /* 0x000fea0003800000 */
.L_x_24303:
[----:B------:R-:W-:-:S05]  /*5290*/  LOP3.LUT R5, R0, R5, RZ, 0xfc, !PT ;  /* 0x0000000500057212 */ /* 0x000fca00078efcff */
[----:B------:R0:W-:Y:S01]  /*52a0*/  STG.E.U8 desc[UR36][R8.64], R5 ;  /* 0x0000000508007986 */ /* 0x0001e2000c101124 */
[----:B------:R-:W-:Y:S05]  /*52b0*/  BRA `(.L_x_24291) ;  /* 0x0000000400f07947 */ /* 0x000fea0003800000 */
.L_x_24302:
        /* <DEDUP_REMOVED lines=12> */
.L_x_24306:
[----:B------:R-:W-:Y:S01]  /*5380*/  IMAD.MOV.U32 R0, RZ, RZ, 0x7f ;  /* 0x0000007fff007424 */ /* 0x000fe200078e00ff */
[----:B------:R-:W-:-:S04]  /*5390*/  ISETP.GT.U32.AND P0, PT, R4, 0x7f800000, PT ;  /* 0x7f8000000400780c */ /* 0x000fc80003f04070 */
[----:B------:R-:W-:-:S09]  /*53a0*/  SEL R0, R0, 0x7c, P0 ;  /* 0x0000007c00007807 */ /* 0x000fd20000000000 */
.L_x_24307:
[----:B------:R-:W-:Y:S05]  /*53b0*/  BSYNC B0 ;  /* 0x0000000000007941 */ /* 0x000fea0003800000 */
.L_x_24305:
[----:B------:R-:W-:-:S04]  /*53c0*/  LOP3.LUT R18, R18, 0x80000000, RZ, 0xc0, !PT ;  /* 0x8000000012127812 */ /* 0x000fc800078ec0ff */
[----:B------:R-:W-:-:S04]  /*53d0*/  SHF.R.U32.HI R3, RZ, 0x18, R18 ;  /* 0x00000018ff037819 */ /* 0x000fc80000011612 */
[----:B------:R-:W-:-:S05]  /*53e0*/  LOP3.LUT R3, R0, R3, RZ, 0xfc, !PT ;  /* 0x0000000300037212 */ /* 0x000fca00078efcff */
[----:B------:R0:W-:Y:S01]  /*53f0*/  STG.E.U8 desc[UR36][R8.64], R3 ;  /* 0x0000000308007986 */ /* 0x0001e2000c101124 */
[----:B------:R-:W-:Y:S05]  /*5400*/  BRA `(.L_x_24291) ;  /* 0x00000004009c7947 */ /* 0x000fea0003800000 */
.L_x_24301:
[----:B----4-:R-:W-:-:S05]  /*5410*/  F2FP.BF16.F32.PACK_AB R18, RZ, R18 ;  /* 0x00000012ff12723e */ /* 0x010fca00000010ff */
[----:B------:R0:W-:Y:S01]  /*5420*/  STG.E.U16 desc[UR36][R8.64], R18 ;  /* 0x0000001208007986 */ /* 0x0001e2000c101524 */
[----:B------:R-:W-:Y:S05]  /*5430*/  BRA `(.L_x_24291) ;  /* 0x0000000400907947 */ /* 0x000fea0003800000 */
.L_x_24298:
        /* <DEDUP_REMOVED lines=11> */
.L_x_24310:
        /* <DEDUP_REMOVED lines=16> */
.L_x_24313:
[----:B------:R-:W-:-:S04]  /*55f0*/  LOP3.LUT R18, R18, 0x80000000, RZ, 0xc0, !PT ;  /* 0x8000000012127812 */ /* 0x000fc800078ec0ff */
[----:B------:R-:W-:-:S04]  /*5600*/  SHF.R.U32.HI R3, RZ, 0x18, R18 ;  /* 0x00000018ff037819 */ /* 0x000fc80000011612 */
[----:B------:R-:W-:-:S04]  /*5610*/  LOP3.LUT R0, R0, R3, RZ, 0xfc, !PT ;  /* 0x0000000300007212 */ /* 0x000fc800078efcff */
[----:B------:R-:W-:-:S07]  /*5620*/  PRMT R4, R0, 0x7610, R4 ;  /* 0x0000761000047816 */ /* 0x000fce0000000004 */
.L_x_24312:
[----:B------:R-:W-:Y:S05]  /*5630*/  BSYNC B0 ;  /* 0x0000000000007941 */ /* 0x000fea0003800000 */
.L_x_24311:
[----:B------:R4:W-:Y:S01]  /*5640*/  STG.E.U8 desc[UR36][R8.64], R4 ;  /* 0x0000000408007986 */ /* 0x0009e2000c101124 */
[----:B------:R-:W-:Y:S05]  /*5650*/  BRA `(.L_x_24291) ;  /* 0x0000000400087947 */ /* 0x000fea0003800000 */
.L_x_24309:
        /* <DEDUP_REMOVED lines=16> */
.L_x_24316:
[----:B------:R-:W-:-:S04]  /*5760*/  LOP3.LUT R18, R18, 0x80000000, RZ, 0xc0, !PT ;  /* 0x8000000012127812 */ /* 0x000fc800078ec0ff */
[----:B------:R-:W-:-:S04]  /*5770*/  SHF.R.U32.HI R3, RZ, 0x18, R18 ;  /* 0x00000018ff037819 */ /* 0x000fc80000011612 */
[----:B------:R-:W-:-:S04]  /*5780*/  LOP3.LUT R0, R0, R3, RZ, 0xfc, !PT ;  /* 0x0000000300007212 */ /* 0x000fc800078efcff */
[----:B------:R-:W-:-:S07]  /*5790*/  PRMT R4, R0, 0x7610, R4 ;  /* 0x0000761000047816 */ /* 0x000fce0000000004 */
.L_x_24315:
[----:B------:R-:W-:Y:S05]  /*57a0*/  BSYNC B0 ;  /* 0x0000000000007941 */ /* 0x000fea0003800000 */
.L_x_24314:
[----:B------:R0:W-:Y:S01]  /*57b0*/  STG.E.U8 desc[UR36][R8.64], R4 ;  /* 0x0000000408007986 */ /* 0x0001e2000c101124 */
[----:B------:R-:W-:Y:S05]  /*57c0*/  BRA `(.L_x_24291) ;  /* 0x0000000000ac7947 */ /* 0x000fea0003800000 */
.L_x_24308:
        /* <DEDUP_REMOVED lines=21> */
.L_x_24290:
        /* <DEDUP_REMOVED lines=16> */
.L_x_24319:
[----:B------:R-:W-:Y:S05]  /*5a20*/  BRA `(.L_x_24291) ;  /* 0x0000000000147947 */ /* 0x000fea0003800000 */
.L_x_24318:
[----:B----4-:R-:W0:Y:S02]  /*5a30*/  F2I.U64.TRUNC R18, R18 ;  /* 0x0000001200127311 */ /* 0x010e24000020d800 */
[----:B0-----:R2:W-:Y:S01]  /*5a40*/  STG.E.64 desc[UR36][R8.64], R18 ;  /* 0x0000001208007986 */ /* 0x0015e2000c101b24 */
[----:B------:R-:W-:Y:S05]  /*5a50*/  BRA `(.L_x_24291) ;  /* 0x0000000000087947 */ /* 0x000fea0003800000 */
.L_x_24317:
[----:B----4-:R-:W0:Y:S02]  /*5a60*/  F2I.FTZ.U32.TRUNC.NTZ R3, R18 ;  /* 0x0000001200037305 */ /* 0x010e24000021f000 */
[----:B0-----:R0:W-:Y:S02]  /*5a70*/  STG.E desc[UR36][R8.64], R3 ;  /* 0x0000000308007986 */ /* 0x0011e4000c101924 */
.L_x_24291:
        /* <DEDUP_REMOVED lines=24> */
.L_x_24323:
[----:B------:R-:W0:Y:S02]  /*5c00*/  F2I.S64.TRUNC R22, R22 ;  /* 0x0000001600167311 */ /* 0x000e24000020d900 */
[----:B0-----:R-:W-:-:S05]  /*5c10*/  IMAD.MOV.U32 R3, RZ, RZ, R22 ;  /* 0x000000ffff037224 */ /* 0x001fca00078e0016 */
[----:B------:R0:W-:Y:S01]  /*5c20*/  STG.E.U8 desc[UR36][R8.64], R3 ;  /* 0x0000000308007986 */ /* 0x0001e2000c101124 */
[----:B------:R-:W-:Y:S05]  /*5c30*/  BRA `(.L_x_24325) ;  /* 0x0000000c00407947 */ /* 0x000fea0003800000 */
.L_x_24322:
        /* <DEDUP_REMOVED lines=9> */
.L_x_24327:
[----:B------:R-:W0:Y:S02]  /*5cd0*/  F2I.FTZ.TRUNC.NTZ R3, R22 ;  /* 0x0000001600037305 */ /* 0x000e24000021f100 */
[----:B0-----:R4:W-:Y:S01]  /*5ce0*/  STG.E desc[UR36][R8.64], R3 ;  /* 0x0000000308007986 */ /* 0x0019e2000c101924 */
[----:B------:R-:W-:Y:S05]  /*5cf0*/  BRA `(.L_x_24325) ;  /* 0x0000000c00107947 */ /* 0x000fea0003800000 */
.L_x_24326:
[----:B------:R-:W0:Y:S02]  /*5d00*/  F2I.FTZ.TRUNC.NTZ R3, R22 ;  /* 0x0000001600037305 */ /* 0x000e24000021f100 */
[----:B0-----:R2:W-:Y:S01]  /*5d10*/  STG.E.U16 desc[UR36][R8.64], R3 ;  /* 0x0000000308007986 */ /* 0x0015e2000c101524 */
[----:B------:R-:W-:Y:S05]  /*5d20*/  BRA `(.L_x_24325) ;  /* 0x0000000c00047947 */ /* 0x000fea0003800000 */
.L_x_24321:
        /* <DEDUP_REMOVED lines=8> */
.L_x_24329:
[----:B------:R-:W-:-:S05]  /*5db0*/  F2FP.F16.F32.PACK_AB R22, RZ, R22 ;  /* 0x00000016ff16723e */ /* 0x000fca00000000ff */
[----:B------:R0:W-:Y:S01]  /*5dc0*/  STG.E.U16 desc[UR36][R8.64], R22 ;  /* 0x0000001608007986 */ /* 0x0001e2000c101524 */
[----:B------:R-:W-:Y:S05]  /*5dd0*/  BRA `(.L_x_24325) ;  /* 0x0000000800d87947 */ /* 0x000fea0003800000 */
.L_x_24328:
        /* <DEDUP_REMOVED lines=9> */
.L_x_24331:
[----:B------:R-:W-:-:S04]  /*5e70*/  F2FP.F16.F32.PACK_AB R3, RZ, R22 ;  /* 0x00000016ff03723e */ /* 0x000fc800000000ff */
[----:B------:R-:W-:-:S05]  /*5e80*/  PRMT R3, R3, 0x5410, RZ ;  /* 0x0000541003037816 */ /* 0x000fca00000000ff */
[----:B------:R0:W-:Y:S01]  /*5e90*/  STG.E desc[UR36][R8.64], R3 ;  /* 0x0000000308007986 */ /* 0x0001e2000c101924 */
[----:B------:R-:W-:Y:S05]  /*5ea0*/  BRA `(.L_x_24325) ;  /* 0x0000000800a47947 */ /* 0x000fea0003800000 */
.L_x_24330:
[----:B------:R-:W-:-:S06]  /*5eb0*/  FMUL.FTZ R4, R22, 1 ;  /* 0x3f80000016047820 */ /* 0x000fcc0000410000 */
[----:B------:R-:W0:Y:S02]  /*5ec0*/  F2F.F64.F32 R4, R4 ;  /* 0x0000000400047310 */ /* 0x000e240000201800 */
[----:B0-----:R0:W-:Y:S01]  /*5ed0*/  STG.E.64 desc[UR36][R8.64], R4 ;  /* 0x0000000408007986 */ /* 0x0011e2000c101b24 */
[----:B------:R-:W-:Y:S05]  /*5ee0*/  BRA `(.L_x_24325) ;  /* 0x0000000800947947 */ /* 0x000fea0003800000 */
.L_x_24320:
        /* <DEDUP_REMOVED lines=12> */
.L_x_24334:
[----:B------:R-:W-:Y:S01]  /*5fb0*/  FMUL.FTZ R4, R22, 1 ;  /* 0x3f80000016047820 */ /* 0x000fe20000410000 */
[----:B------:R-:W-:-:S05]  /*5fc0*/  CS2R R6, SRZ ;  /* 0x0000000000067805 */ /* 0x000fca000001ff00 */
[----:B------:R-:W0:Y:S02]  /*5fd0*/  F2F.F64.F32 R4, R4 ;  /* 0x0000000400047310 */ /* 0x000e240000201800 */
[----:B0-----:R0:W-:Y:S01]  /*5fe0*/  STG.E.128 desc[UR36][R8.64], R4 ;  /* 0x0000000408007986 */ /* 0x0011e2000c101d24 */
[----:B------:R-:W-:Y:S05]  /*5ff0*/  BRA `(.L_x_24325) ;  /* 0x0000000800507947 */ /* 0x000fea0003800000 */
.L_x_24333:
        /* <DEDUP_REMOVED lines=20> */
.L_x_24338:
[----:B------:R-:W-:Y:S05]  /*6140*/  BSYNC B0 ;  /* 0x0000000000007941 */ /* 0x000fea0003800000 */
.L_x_24337:
[----:B------:R-:W-:-:S05]  /*6150*/  LOP3.LUT R5, R0, R5, RZ, 0xfc, !PT ;  /* 0x0000000500057212 */ /* 0x000fca00078efcff */
[----:B------:R0:W-:Y:S01]  /*6160*/  STG.E.U8 desc[UR36][R8.64], R5 ;  /* 0x0000000508007986 */ /* 0x0001e2000c101124 */
[----:B------:R-:W-:Y:S05]  /*6170*/  BRA `(.L_x_24325) ;  /* 0x0000000400f07947 */ /* 0x000fea0003800000 */
.L_x_24336:
        /* <DEDUP_REMOVED lines=12> */
.L_x_24340:
[----:B------:R-:W-:Y:S01]  /*6240*/  IMAD.MOV.U32 R0, RZ, RZ, 0x7f ;  /* 0x0000007fff007424 */ /* 0x000fe200078e00ff */
[----:B------:R-:W-:-:S04]  /*6250*/  ISETP.GT.U32.AND P0, PT, R4, 0x7f800000, PT ;  /* 0x7f8000000400780c */ /* 0x000fc80003f04070 */
[----:B------:R-:W-:-:S09]  /*6260*/  SEL R0, R0, 0x7c, P0 ;  /* 0x0000007c00007807 */ /* 0x000fd20000000000 */
.L_x_24341:
[----:B------:R-:W-:Y:S05]  /*6270*/  BSYNC B0 ;  /* 0x0000000000007941 */ /* 0x000fea0003800000 */
.L_x_24339:
[----:B------:R-:W-:-:S04]  /*6280*/  LOP3.LUT R22, R22, 0x80000000, RZ, 0xc0, !PT ;  /* 0x8000000016167812 */ /* 0x000fc800078ec0ff */
[----:B------:R-:W-:-:S04]  /*6290*/  SHF.R.U32.HI R3, RZ, 0x18, R22 ;  /* 0x00000018ff037819 */ /* 0x000fc80000011616 */
[----:B------:R-:W-:-:S05]  /*62a0*/  LOP3.LUT R3, R0, R3, RZ, 0xfc, !PT ;  /* 0x0000000300037212 */ /* 0x000fca00078efcff */
[----:B------:R0:W-:Y:S01]  /*62b0*/  STG.E.U8 desc[UR36][R8.64], R3 ;  /* 0x0000000308007986 */ /* 0x0001e2000c101124 */
[----:B------:R-:W-:Y:S05]  /*62c0*/  BRA `(.L_x_24325) ;  /* 0x00000004009c7947 */ /* 0x000fea0003800000 */
.L_x_24335:
[----:B------:R-:W-:-:S05]  /*62d0*/  F2FP.BF16.F32.PACK_AB R22, RZ, R22 ;  /* 0x00000016ff16723e */ /* 0x000fca00000010ff */
[----:B------:R0:W-:Y:S01]  /*62e0*/  STG.E.U16 desc[UR36][R8.64], R22 ;  /* 0x0000001608007986 */ /* 0x0001e2000c101524 */
[----:B------:R-:W-:Y:S05]  /*62f0*/  BRA `(.L_x_24325) ;  /* 0x0000000400907947 */ /* 0x000fea0003800000 */
.L_x_24332:
        /* <DEDUP_REMOVED lines=11> */
.L_x_24344:
        /* <DEDUP_REMOVED lines=16> */
.L_x_24347:
[----:B------:R-:W-:-:S04]  /*64b0*/  LOP3.LUT R22, R22, 0x80000000, RZ, 0xc0, !PT ;  /* 0x8000000016167812 */ /* 0x000fc800078ec0ff */
[----:B------:R-:W-:-:S04]  /*64c0*/  SHF.R.U32.HI R3, RZ, 0x18, R22 ;  /* 0x00000018ff037819 */ /* 0x000fc80000011616 */
[----:B------:R-:W-:-:S04]  /*64d0*/  LOP3.LUT R0, R0, R3, RZ, 0xfc, !PT ;  /* 0x0000000300007212 */ /* 0x000fc800078efcff */
[----:B------:R-:W-:-:S07]  /*64e0*/  PRMT R4, R0, 0x7610, R4 ;  /* 0x0000761000047816 */ /* 0x000fce0000000004 */
.L_x_24346:
[----:B------:R-:W-:Y:S05]  /*64f0*/  BSYNC B0 ;  /* 0x0000000000007941 */ /* 0x000fea0003800000 */
.L_x_24345:
[----:B------:R0:W-:Y:S01]  /*6500*/  STG.E.U8 desc[UR36][R8.64], R4 ;  /* 0x0000000408007986 */ /* 0x0001e2000c101124 */
[----:B------:R-:W-:Y:S05]  /*6510*/  BRA `(.L_x_24325) ;  /* 0x0000000400087947 */ /* 0x000fea0003800000 */
.L_x_24343:
        /* <DEDUP_REMOVED lines=16> */
.L_x_24350:
[----:B------:R-:W-:-:S04]  /*6620*/  LOP3.LUT R22, R22, 0x80000000, RZ, 0xc0, !PT ;  /* 0x8000000016167812 */ /* 0x000fc800078ec0ff */
[----:B------:R-:W-:-:S04]  /*6630*/  SHF.R.U32.HI R3, RZ, 0x18, R22 ;  /* 0x00000018ff037819 */ /* 0x000fc80000011616 */
[----:B------:R-:W-:-:S04]  /*6640*/  LOP3.LUT R0, R0, R3, RZ, 0xfc, !PT ;  /* 0x0000000300007212 */ /* 0x000fc800078efcff */
[----:B------:R-:W-:-:S07]  /*6650*/  PRMT R4, R0, 0x7610, R4 ;  /* 0x0000761000047816 */ /* 0x000fce0000000004 */
.L_x_24349:
[----:B------:R-:W-:Y:S05]  /*6660*/  BSYNC B0 ;  /* 0x0000000000007941 */ /* 0x000fea0003800000 */
.L_x_24348:
[----:B------:R0:W-:Y:S01]  /*6670*/  STG.E.U8 desc[UR36][R8.64], R4 ;  /* 0x0000000408007986 */ /* 0x0001e2000c101124 */
[----:B------:R-:W-:Y:S05]  /*6680*/  BRA `(.L_x_24325) ;  /* 0x0000000000ac7947 */ /* 0x000fea0003800000 */
.L_x_24342:
        /* <DEDUP_REMOVED lines=21> */
.L_x_24324:
        /* <DEDUP_REMOVED lines=16> */
.L_x_24353:
[----:B------:R-:W-:Y:S05]  /*68e0*/  BRA `(.L_x_24325) ;  /* 0x0000000000147947 */ /* 0x000fea0003800000 */
.L_x_24352:
[----:B------:R-:W0:Y:S02]  /*68f0*/  F2I.U64.TRUNC R22, R22 ;  /* 0x0000001600167311 */ /* 0x000e24000020d800 */
[----:B0-----:R0:W-:Y:S01]  /*6900*/  STG.E.64 desc[UR36][R8.64], R22 ;  /* 0x0000001608007986 */ /* 0x0011e2000c101b24 */
[----:B------:R-:W-:Y:S05]  /*6910*/  BRA `(.L_x_24325) ;  /* 0x0000000000087947 */ /* 0x000fea0003800000 */
.L_x_24351:
[----:B------:R-:W0:Y:S02]  /*6920*/  F2I.FTZ.U32.TRUNC.NTZ R3, R22 ;  /* 0x0000001600037305 */ /* 0x000e24000021f000 */
[----:B0-----:R0:W-:Y:S02]  /*6930*/  STG.E desc[UR36][R8.64], R3 ;  /* 0x0000000308007986 */ /* 0x0011e4000c101924 */
.L_x_24325:
[----:B------:R-:W-:-:S07]  /*6940*/  VIADD R25, R25, 0x80 ;  /* 0x0000008019197836 */ /* 0x000fce0000000000 */
.L_x_24285:
[----:B------:R-:W-:Y:S05]  /*6950*/  BSYNC B6 ;  /* 0x0000000000067941 */ /* 0x000fea0003800000 */
.L_x_24284:
        /* <DEDUP_REMOVED lines=22> */
.L_x_24357:
[----:B---3--:R-:W0:Y:S02]  /*6ac0*/  F2I.S64.TRUNC R24, R24 ;  /* 0x0000001800187311 */ /* 0x008e24000020d900 */
[----:B0-----:R-:W-:-:S05]  /*6ad0*/  IMAD.MOV.U32 R5, RZ, RZ, R24 ;  /* 0x000000ffff057224 */ /* 0x001fca00078e0018 */
[----:B------:R-:W-:Y:S01]  /*6ae0*/  STG.E.U8 desc[UR36][R2.64], R5 ;  /* 0x0000000502007986 */ /* 0x000fe2000c101124 */
[----:B------:R-:W-:Y:S05]  /*6af0*/  EXIT ;  /* 0x000000000000794d */ /* 0x000fea0003800000 */
.L_x_24356:
        /* <DEDUP_REMOVED lines=9> */
.L_x_24360:
[----:B---3--:R-:W0:Y:S02]  /*6b90*/  F2I.FTZ.TRUNC.NTZ R5, R24 ;  /* 0x0000001800057305 */ /* 0x008e24000021f100 */
[----:B0-----:R-:W-:Y:S01]  /*6ba0*/  STG.E desc[UR36][R2.64], R5 ;  /* 0x0000000502007986 */ /* 0x001fe2000c101924 */
[----:B------:R-:W-:Y:S05]  /*6bb0*/  EXIT ;  /* 0x000000000000794d */ /* 0x000fea0003800000 */
.L_x_24359:
[----:B---3--:R-:W0:Y:S02]  /*6bc0*/  F2I.FTZ.TRUNC.NTZ R5, R24 ;  /* 0x0000001800057305 */ /* 0x008e24000021f100 */
[----:B0-----:R-:W-:Y:S01]  /*6bd0*/  STG.E.U16 desc[UR36][R2.64], R5 ;  /* 0x0000000502007986 */ /* 0x001fe2000c101524 */
[----:B------:R-:W-:Y:S05]  /*6be0*/  EXIT ;  /* 0x000000000000794d */ /* 0x000fea0003800000 */
.L_x_24355:
        /* <DEDUP_REMOVED lines=8> */
.L_x_24362:
[----:B---3--:R-:W-:-:S05]  /*6c70*/  F2FP.F16.F32.PACK_AB R24, RZ, R24 ;  /* 0x00000018ff18723e */ /* 0x008fca00000000ff */
[----:B------:R-:W-:Y:S01]  /*6c80*/  STG.E.U16 desc[UR36][R2.64], R24 ;  /* 0x0000001802007986 */ /* 0x000fe2000c101524 */
[----:B------:R-:W-:Y:S05]  /*6c90*/  EXIT ;  /* 0x000000000000794d */ /* 0x000fea0003800000 */
.L_x_24361:
        /* <DEDUP_REMOVED lines=9> */
.L_x_24364:
[----:B---3--:R-:W-:-:S04]  /*6d30*/  F2FP.F16.F32.PACK_AB R5, RZ, R24 ;  /* 0x00000018ff05723e */ /* 0x008fc800000000ff */
[----:B------:R-:W-:-:S05]  /*6d40*/  PRMT R5, R5, 0x5410, RZ ;  /* 0x0000541005057816 */ /* 0x000fca00000000ff */
[----:B------:R-:W-:Y:S01]  /*6d50*/  STG.E desc[UR36][R2.64], R5 ;  /* 0x0000000502007986 */ /* 0x000fe2000c101924 */
[----:B------:R-:W-:Y:S05]  /*6d60*/  EXIT ;  /* 0x000000000000794d */ /* 0x000fea0003800000 */
.L_x_24363:
[----:B---3--:R-:W-:-:S06]  /*6d70*/  FMUL.FTZ R4, R24, 1 ;  /* 0x3f80000018047820 */ /* 0x008fcc0000410000 */
[----:B------:R-:W0:Y:S02]  /*6d80*/  F2F.F64.F32 R4, R4 ;  /* 0x0000000400047310 */ /* 0x000e240000201800 */
[----:B0-----:R-:W-:Y:S01]  /*6d90*/  STG.E.64 desc[UR36][R2.64], R4 ;  /* 0x0000000402007986 */ /* 0x001fe2000c101b24 */
[----:B------:R-:W-:Y:S05]  /*6da0*/  EXIT ;  /* 0x000000000000794d */ /* 0x000fea0003800000 */
.L_x_24354:
        /* <DEDUP_REMOVED lines=12> */
.L_x_24367:
[----:B---3--:R-:W-:Y:S01]  /*6e70*/  FMUL.FTZ R4, R24, 1 ;  /* 0x3f80000018047820 */ /* 0x008fe20000410000 */
[----:B------:R-:W-:-:S05]  /*6e80*/  CS2R R6, SRZ ;  /* 0x0000000000067805 */ /* 0x000fca000001ff00 */
[----:B------:R-:W0:Y:S02]  /*6e90*/  F2F.F64.F32 R4, R4 ;  /* 0x0000000400047310 */ /* 0x000e240000201800 */
[----:B0-----:R-:W-:Y:S01]  /*6ea0*/  STG.E.128 desc[UR36][R2.64], R4 ;  /* 0x0000000402007986 */ /* 0x001fe2000c101d24 */
[----:B------:R-:W-:Y:S05]  /*6eb0*/  EXIT ;  /* 0x000000000000794d */ /* 0x000fea0003800000 */
.L_x_24366:
        /* <DEDUP_REMOVED lines=20> */
.L_x_24371:
[----:B------:R-:W-:Y:S05]  /*7000*/  BSYNC B0 ;  /* 0x0000000000007941 */ /* 0x000fea0003800000 */
.L_x_24370:
[----:B------:R-:W-:-:S05]  /*7010*/  LOP3.LUT R7, R0, R7, RZ, 0xfc, !PT ;  /* 0x0000000700077212 */ /* 0x000fca00078efcff */
[----:B------:R-:W-:Y:S01]  /*7020*/  STG.E.U8 desc[UR36][R2.64], R7 ;  /* 0x0000000702007986 */ /* 0x000fe2000c101124 */
[----:B------:R-:W-:Y:S05]  /*7030*/  EXIT ;  /* 0x000000000000794d */ /* 0x000fea0003800000 */
.L_x_24369:
        /* <DEDUP_REMOVED lines=12> */
.L_x_24373:
[----:B------:R-:W-:Y:S01]  /*7100*/  IMAD.MOV.U32 R0, RZ, RZ, 0x7f ;  /* 0x0000007fff007424 */ /* 0x000fe200078e00ff */
[----:B------:R-:W-:-:S04]  /*7110*/  ISETP.GT.U32.AND P0, PT, R4, 0x7f800000, PT ;  /* 0x7f8000000400780c */ /* 0x000fc80003f04070 */
[----:B------:R-:W-:-:S09]  /*7120*/  SEL R0, R0, 0x7c, P0 ;  /* 0x0000007c00007807 */ /* 0x000fd20000000000 */
.L_x_24374:
[----:B------:R-:W-:Y:S05]  /*7130*/  BSYNC B0 ;  /* 0x0000000000007941 */ /* 0x000fea0003800000 */
.L_x_24372:
[----:B------:R-:W-:-:S04]  /*7140*/  LOP3.LUT R24, R24, 0x80000000, RZ, 0xc0, !PT ;  /* 0x8000000018187812 */ /* 0x000fc800078ec0ff */
[----:B------:R-:W-:-:S04]  /*7150*/  SHF.R.U32.HI R5, RZ, 0x18, R24 ;  /* 0x00000018ff057819 */ /* 0x000fc80000011618 */
[----:B------:R-:W-:-:S05]  /*7160*/  LOP3.LUT R5, R0, R5, RZ, 0xfc, !PT ;  /* 0x0000000500057212 */ /* 0x000fca00078efcff */
[----:B------:R-:W-:Y:S01]  /*7170*/  STG.E.U8 desc[UR36][R2.64], R5 ;  /* 0x0000000502007986 */ /* 0x000fe2000c101124 */
[----:B------:R-:W-:Y:S05]  /*7180*/  EXIT ;  /* 0x000000000000794d */ /* 0x000fea0003800000 */
.L_x_24368:
[----:B---3--:R-:W-:-:S05]  /*7190*/  F2FP.BF16.F32.PACK_AB R24, RZ, R24 ;  /* 0x00000018ff18723e */ /* 0x008fca00000010ff */
[----:B------:R-:W-:Y:S01]  /*71a0*/  STG.E.U16 desc[UR36][R2.64], R24 ;  /* 0x0000001802007986 */ /* 0x000fe2000c101524 */
[----:B------:R-:W-:Y:S05]  /*71b0*/  EXIT ;  /* 0x000000000000794d */ /* 0x000fea0003800000 */
.L_x_24365:
        /* <DEDUP_REMOVED lines=11> */
.L_x_24377:
        /* <DEDUP_REMOVED lines=16> */
.L_x_24380:
[----:B------:R-:W-:-:S04]  /*7370*/  LOP3.LUT R24, R24, 0x80000000, RZ, 0xc0, !PT ;  /* 0x8000000018187812 */ /* 0x000fc800078ec0ff */
[----:B------:R-:W-:-:S04]  /*7380*/  SHF.R.U32.HI R5, RZ, 0x18, R24 ;  /* 0x00000018ff057819 */ /* 0x000fc80000011618 */
[----:B------:R-:W-:-:S04]  /*7390*/  LOP3.LUT R4, R4, R5, RZ, 0xfc, !PT ;  /* 0x0000000504047212 */ /* 0x000fc800078efcff */
[----:B------:R-:W-:-:S07]  /*73a0*/  PRMT R0, R4, 0x7610, R0 ;  /* 0x0000761004007816 */ /* 0x000fce0000000000 */
.L_x_24379:
[----:B------:R-:W-:Y:S05]  /*73b0*/  BSYNC B0 ;  /* 0x0000000000007941 */ /* 0x000fea0003800000 */
.L_x_24378:
[----:B------:R-:W-:Y:S01]  /*73c0*/  STG.E.U8 desc[UR36][R2.64], R0 ;  /* 0x0000000002007986 */ /* 0x000fe2000c101124 */
[----:B------:R-:W-:Y:S05]  /*73d0*/  EXIT ;  /* 0x000000000000794d */ /* 0x000fea0003800000 */
.L_x_24376:
        /* <DEDUP_REMOVED lines=16> */
.L_x_24383:
[----:B------:R-:W-:-:S04]  /*74e0*/  LOP3.LUT R24, R24, 0x80000000, RZ, 0xc0, !PT ;  /* 0x8000000018187812 */ /* 0x000fc800078ec0ff */
[----:B------:R-:W-:-:S04]  /*74f0*/  SHF.R.U32.HI R5, RZ, 0x18, R24 ;  /* 0x00000018ff057819 */ /* 0x000fc80000011618 */
[----:B------:R-:W-:-:S04]  /*7500*/  LOP3.LUT R4, R4, R5, RZ, 0xfc, !PT ;  /* 0x0000000504047212 */ /* 0x000fc800078efcff */
[----:B------:R-:W-:-:S07]  /*7510*/  PRMT R0, R4, 0x7610, R0 ;  /* 0x0000761004007816 */ /* 0x000fce0000000000 */
.L_x_24382:
[----:B------:R-:W-:Y:S05]  /*7520*/  BSYNC B0 ;  /* 0x0000000000007941 */ /* 0x000fea0003800000 */
.L_x_24381:
[----:B------:R-:W-:Y:S01]  /*7530*/  STG.E.U8 desc[UR36][R2.64], R0 ;  /* 0x0000000002007986 */ /* 0x000fe2000c101124 */
[----:B------:R-:W-:Y:S05]  /*7540*/  EXIT ;  /* 0x000000000000794d */ /* 0x000fea0003800000 */
.L_x_24375:
        /* <DEDUP_REMOVED lines=21> */
.L_x_24358:
        /* <DEDUP_REMOVED lines=16> */
.L_x_24386:
[----:B------:R-:W-:Y:S05]  /*77a0*/  EXIT ;  /* 0x000000000000794d */ /* 0x000fea0003800000 */
.L_x_24385:
[----:B---3--:R-:W0:Y:S02]  /*77b0*/  F2I.U64.TRUNC R24, R24 ;  /* 0x0000001800187311 */ /* 0x008e24000020d800 */
[----:B0-----:R-:W-:Y:S01]  /*77c0*/  STG.E.64 desc[UR36][R2.64], R24 ;  /* 0x0000001802007986 */ /* 0x001fe2000c101b24 */
[----:B------:R-:W-:Y:S05]  /*77d0*/  EXIT ;  /* 0x000000000000794d */ /* 0x000fea0003800000 */
.L_x_24384:
[----:B---3--:R-:W0:Y:S02]  /*77e0*/  F2I.FTZ.U32.TRUNC.NTZ R5, R24 ;  /* 0x0000001800057305 */ /* 0x008e24000021f000 */
[----:B0-----:R-:W-:Y:S01]  /*77f0*/  STG.E desc[UR36][R2.64], R5 ;  /* 0x0000000502007986 */ /* 0x001fe2000c101924 */
[----:B------:R-:W-:Y:S05]  /*7800*/  EXIT ;  /* 0x000000000000794d */ /* 0x000fea0003800000 */
.L_x_24387:
        /* <DEDUP_REMOVED lines=15> */
.L_x_36390:


//--------------------- .text._ZN2at6native18elementwise_kernelILi128ELi2EZNS0_22gpu_kernel_impl_nocastIZZZNS0_17rsqrt_kernel_cudaERNS_18TensorIteratorBaseEENKUlvE0_clEvENKUlvE0_clEvEUlfE_EEvS4_RKT_EUliE_EEviT1_ --------------------------
	.section	.text._ZN2at6native18elementwise_kernelILi128ELi2EZNS0_22gpu_kernel_impl_nocastIZZZNS0_17rsqrt_kernel_cudaERNS_18TensorIteratorBaseEENKUlvE0_clEvENKUlvE0_clEvEUlfE_EEvS4_RKT_EUliE_EEviT1_,"ax",@progbits
	.align	128
        .global         _ZN2at6native18elementwise_kernelILi128ELi2EZNS0_22gpu_kernel_impl_nocastIZZZNS0_17rsqrt_kernel_cudaERNS_18TensorIteratorBaseEENKUlvE0_clEvENKUlvE0_clEvEUlfE_EEvS4_RKT_EUliE_EEviT1_
        .type           _ZN2at6native18elementwise_kernelILi128ELi2EZNS0_22gpu_kernel_impl_nocastIZZZNS0_17rsqrt_kernel_cudaERNS_18TensorIteratorBaseEENKUlvE0_clEvENKUlvE0_clEvEUlfE_EEvS4_RKT_EUliE_EEviT1_,@function
        .size           _ZN2at6native18elementwise_kernelILi128ELi2EZNS0_22gpu_kernel_impl_nocastIZZZNS0_17rsqrt_kernel_cudaERNS_18TensorIteratorBaseEENKUlvE0_clEvENKUlvE0_clEvEUlfE_EEvS4_RKT_EUliE_EEviT1_,(.L_x_36391 - _ZN2at6native18elementwise_kernelILi128ELi2EZNS0_22gpu_kernel_impl_nocastIZZZNS0_17rsqrt_kernel_cudaERNS_18TensorIteratorBaseEENKUlvE0_clEvENKUlvE0_clEvEUlfE_EEvS4_RKT_EUliE_EEviT1_)
        .other          _ZN2at6native18elementwise_kernelILi128ELi2EZNS0_22gpu_kernel_impl_nocastIZZZNS0_17rsqrt_kernel_cudaERNS_18TensorIteratorBaseEENKUlvE0_clEvENKUlvE0_clEvEUlfE_EEvS4_RKT_EUliE_EEviT1_,@"STO_CUDA_ENTRY STV_DEFAULT"
_ZN2at6native18elementwise_kernelILi128ELi2EZNS0_22gpu_kernel_impl_nocastIZZZNS0_17rsqrt_kernel_cudaERNS_18TensorIteratorBaseEENKUlvE0_clEvENKUlvE0_clEvEUlfE_EEvS4_RKT_EUliE_EEviT1_:
.text._ZN2at6native18elementwise_kernelILi128ELi2EZNS0_22gpu_kernel_impl_nocastIZZZNS0_17rsqrt_kernel_cudaERNS_18TensorIteratorBaseEENKUlvE0_clEvENKUlvE0_clEvEUlfE_EEvS4_RKT_EUliE_EEviT1_:
        /* <DEDUP_REMOVED lines=312> */
.L_x_24390:
        /* <DEDUP_REMOVED lines=8> */
[----:B--2---:R-:W0:Y:S04]  /*1400*/  MUFU.RSQ R9, R4 ;  /* 0x0000000400097308 */ /* 0x004e280000001400 */
[----:B0-----:R0:W-:Y:S04]  /*1410*/  STG.E desc[UR4][R2.64], R9 ;  /* 0x0000000902007986 */ /* 0x0011e8000c101904 */
.L_x_24389:
[----:B------:R-:W-:Y:S05]  /*1420*/  BSYNC B0 ;  /* 0x0000000000007941 */ /* 0x000fea0003800000 */
.L_x_24388:
        /* <DEDUP_REMOVED lines=305> */
.L_x_24391:
[----:B------:R-:W-:Y:S02]  /*2740*/  ULDC.64 UR6, c[0x0][0x418] ;  /* 0x0001060000067ab9 */ /* 0x000fe40000000a00 */
[----:B------:R-:W-:-:S04]  /*2750*/  IADD3 R4, P0, R0, UR6, RZ ;  /* 0x0000000600047c10 */ /* 0x000fc8000ff1e0ff */
[----:B------:R-:W-:Y:S01]  /*2760*/  IADD3.X R5, RZ, UR7, RZ, P0, !PT ;  /* 0x00000007ff057c10 */ /* 0x000fe200087fe4ff */
[----:B------:R-:W-:-:S04]  /*2770*/  ULDC.64 UR6, c[0x0][0x410] ;  /* 0x0001040000067ab9 */ /* 0x000fc80000000a00 */
[----:B------:R-:W2:Y:S01]  /*2780*/  LDG.E R4, desc[UR4][R4.64] ;  /* 0x0000000404047981 */ /* 0x000ea2000c1e1900 */
[----:B------:R-:W-:-:S04]  /*2790*/  IADD3 R2, P0, R3, UR6, RZ ;  /* 0x0000000603027c10 */ /* 0x000fc8000ff1e0ff */
[----:B------:R-:W-:Y:S01]  /*27a0*/  IADD3.X R3, RZ, UR7, RZ, P0, !PT ;  /* 0x00000007ff037c10 */ /* 0x000fe200087fe4ff */
[----:B--2---:R-:W0:Y:S04]  /*27b0*/  MUFU.RSQ R7, R4 ;  /* 0x0000000400077308 */ /* 0x004e280000001400 */
[----:B0-----:R-:W-:Y:S01]  /*27c0*/  STG.E desc[UR4][R2.64], R7 ;  /* 0x0000000702007986 */ /* 0x001fe2000c101904 */
[----:B------:R-:W-:Y:S05]  /*27d0*/  EXIT ;  /* 0x000000000000794d */ /* 0x000fea0003800000 */
.L_x_24392:
        /* <DEDUP_REMOVED lines=10> */
.L_x_36391:


//--------------------- .text._ZN2at6native27unrolled_elementwise_kernelIZZZNS0_17rsqrt_kernel_cudaERNS_18TensorIteratorBaseEENKUlvE0_clEvENKUlvE0_clEvEUlfE_St5arrayIPcLm2EELi4E23TrivialOffsetCalculatorILi1EjESB_NS0_6memory15LoadWithoutCastENSC_16StoreWithoutCastEEEviT_T0_T2_T3_T4_T5_ --------------------------
	.section	.text._ZN2at6native27unrolled_elementwise_kernelIZZZNS0_17rsqrt_kernel_cudaERNS_18TensorIteratorBaseEENKUlvE0_clEvENKUlvE0_clEvEUlfE_St5arrayIPcLm2EELi4E23TrivialOffsetCalculatorILi1EjESB_NS0_6memory15LoadWithoutCastENSC_16StoreWithoutCastEEEviT_T0_T2_T3_T4_T5_,"ax",@progbits
	.align	128
        .global         _ZN2at6native27unrolled_elementwise_kernelIZZZNS0_17rsqrt_kernel_cudaERNS_18TensorIteratorBaseEENKUlvE0_clEvENKUlvE0_clEvEUlfE_St5arrayIPcLm2EELi4E23TrivialOffsetCalculatorILi1EjESB_NS0_6memory15LoadWithoutCastENSC_16StoreWithoutCastEEEviT_T0_T2_T3_T4_T5_
        .type           _ZN2at6native27unrolled_elementwise_kernelIZZZNS0_17rsqrt_kernel_cudaERNS_18TensorIteratorBaseEENKUlvE0_clEvENKUlvE0_clEvEUlfE_St5arrayIPcLm2EELi4E23TrivialOffsetCalculatorILi1EjESB_NS0_6memory15LoadWithoutCastENSC_16StoreWithoutCastEEEviT_T0_T2_T3_T4_T5_,@function
        .size           _ZN2at6native27unrolled_elementwise_kernelIZZZNS0_17rsqrt_kernel_cudaERNS_18TensorIteratorBaseEENKUlvE0_clEvENKUlvE0_clEvEUlfE_St5arrayIPcLm2EELi4E23TrivialOffsetCalculatorILi1EjESB_NS0_6memory15LoadWithoutCastENSC_16StoreWithoutCastEEEviT_T0_T2_T3_T4_T5_,(.L_x_36392 - _ZN2at6native27unrolled_elementwise_kernelIZZZNS0_17rsqrt_kernel_cudaERNS_18TensorIteratorBaseEENKUlvE0_clEvENKUlvE0_clEvEUlfE_St5arrayIPcLm2EELi4E23TrivialOffsetCalculatorILi1EjESB_NS0_6memory15LoadWithoutCastENSC_16StoreWithoutCastEEEviT_T0_T2_T3_T4_T5_)
        .other          _ZN2at6native27unrolled_elementwise_kernelIZZZNS0_17rsqrt_kernel_cudaERNS_18TensorIteratorBaseEENKUlvE0_clEvENKUlvE0_clEvEUlfE_St5arrayIPcLm2EELi4E23TrivialOffsetCalculatorILi1EjESB_NS0_6memory15LoadWithoutCastENSC_16StoreWithoutCastEEEviT_T0_T2_T3_T4_T5_,@"STO_CUDA_ENTRY STV_DEFAULT"
_ZN2at6native27unrolled_elementwise_kernelIZZZNS0_17rsqrt_kernel_cudaERNS_18TensorIteratorBaseEENKUlvE0_clEvENKUlvE0_clEvEUlfE_St5arrayIPcLm2EELi4E23TrivialOffsetCalculatorILi1EjESB_NS0_6memory15LoadWithoutCastENSC_16StoreWithoutCastEEEviT_T0_T2_T3_T4_T5_:
.text._ZN2at6native27unrolled_elementwise_kernelIZZZNS0_17rsqrt_kernel_cudaERNS_18TensorIteratorBaseEENKUlvE0_clEvENKUlvE0_clEvEUlfE_St5arrayIPcLm2EELi4E23TrivialOffsetCalculatorILi1EjESB_NS0_6memory15LoadWithoutCastENSC_16StoreWithoutCastEEEviT_T0_T2_T3_T4_T5_:
        /* <DEDUP_REMOVED lines=44> */
[----:B--2---:R-:W0:Y:S03]  /*02c0*/  @!P0 MUFU.RSQ R5, R8 ;  /* 0x0000000800058308 */ /* 0x004e260000001400 */
[----:B0-----:R1:W-:Y:S05]  /*02d0*/  @!P0 STG.E desc[UR4][R6.64], R5 ;  /* 0x0000000506008986 */ /* 0x0013ea000c101904 */
[----:B----4-:R1:W0:Y:S01]  /*02e0*/  @!P2 MUFU.RSQ R3, R11 ;  /* 0x0000000b0003a308 */ /* 0x0102220000001400 */
[----:B------:R-:W-:-:S07]  /*02f0*/  ISETP.GE.AND P2, PT, R13, R2, PT ;  /* 0x000000020d00720c */ /* 0x000fce0003f46270 */
[----:B---3--:R1:W2:Y:S06]  /*0300*/  @!P1 MUFU.RSQ R4, R20 ;  /* 0x0000001400049308 */ /* 0x0082ac0000001400 */
        /* <DEDUP_REMOVED lines=11> */
.L_x_24394:
[----:B------:R-:W-:Y:S05]  /*03c0*/  BSYNC B0 ;  /* 0x0000000000007941 */ /* 0x000fea0003800000 */
.L_x_24393:
[-C--:B------:R-:W-:Y:S02]  /*03d0*/  ISETP.GE.AND P1, PT, R13, R2.reuse, PT ;  /* 0x000000020d00720c */ /* 0x080fe40003f26270 */
[----:B------:R-:W-:-:S11]  /*03e0*/  ISETP.GE.AND P0, PT, R15, R2, PT ;  /* 0x000000020f00720c */ /* 0x000fd60003f06270 */
[----:B------:R-:W-:Y:S05]  /*03f0*/  @P1 EXIT ;  /* 0x000000000000194d */ /* 0x000fea0003800000 */
[----:B0-----:R-:W0:Y:S01]  /*0400*/  LDC.64 R2, c[0x0][0x218] ;  /* 0x00008600ff027b82 */ /* 0x001e220000000a00 */
[----:B-1---5:R-:W1:Y:S01]  /*0410*/  @!P0 MUFU.RSQ R5, R10 ;  /* 0x0000000a00058308 */ /* 0x022e620000001400 */
[----:B------:R-:W-:-:S04]  /*0420*/  IMAD R13, R0, 0x200, R13 ;  /* 0x00000200000d7824 */ /* 0x000fc800078e020d */
[----:B0-----:R-:W-:-:S05]  /*0430*/  IMAD.WIDE.U32 R2, R13, 0x4, R2 ;  /* 0x000000040d027825 */ /* 0x001fca00078e0002 */
[----:B-1----:R-:W-:Y:S01]  /*0440*/  STG.E desc[UR4][R2.64], R5 ;  /* 0x0000000502007986 */ /* 0x002fe2000c101904 */
[----:B------:R-:W-:Y:S05]  /*0450*/  EXIT ;  /* 0x000000000000794d */ /* 0x000fea0003800000 */
.L_x_24395:
        /* <DEDUP_REMOVED lines=10> */
.L_x_36392:


//--------------------- .text._ZN2at6native29vectorized_elementwise_kernelILi2EZZZNS0_17rsqrt_kernel_cudaERNS_18TensorIteratorBaseEENKUlvE0_clEvENKUlvE0_clEvEUlfE_St5arrayIPcLm2EEEEviT0_T1_ --------------------------
	.section	.text._ZN2at6native29vectorized_elementwise_kernelILi2EZZZNS0_17rsqrt_kernel_cudaERNS_18TensorIteratorBaseEENKUlvE0_clEvENKUlvE0_clEvEUlfE_St5arrayIPcLm2EEEEviT0_T1_,"ax",@progbits
	.align	128
        .global         _ZN2at6native29vectorized_elementwise_kernelILi2EZZZNS0_17rsqrt_kernel_cudaERNS_18TensorIteratorBaseEENKUlvE0_clEvENKUlvE0_clEvEUlfE_St5arrayIPcLm2EEEEviT0_T1_
        .type           _ZN2at6native29vectorized_elementwise_kernelILi2EZZZNS0_17rsqrt_kernel_cudaERNS_18TensorIteratorBaseEENKUlvE0_clEvENKUlvE0_clEvEUlfE_St5arrayIPcLm2EEEEviT0_T1_,@function
        .size           _ZN2at6native29vectorized_elementwise_kernelILi2EZZZNS0_17rsqrt_kernel_cudaERNS_18TensorIteratorBaseEENKUlvE0_clEvENKUlvE0_clEvEUlfE_St5arrayIPcLm2EEEEviT0_T1_,(.L_x_36393 - _ZN2at6native29vectorized_elementwise_kernelILi2EZZZNS0_17rsqrt_kernel_cudaERNS_18TensorIteratorBaseEENKUlvE0_clEvENKUlvE0_clEvEUlfE_St5arrayIPcLm2EEEEviT0_T1_)
        .other          _ZN2at6native29vectorized_elementwise_kernelILi2EZZZNS0_17rsqrt_kernel_cudaERNS_18TensorIteratorBaseEENKUlvE0_clEvENKUlvE0_clEvEUlfE_St5arrayIPcLm2EEEEviT0_T1_,@"STO_CUDA_ENTRY STV_DEFAULT"
_ZN2at6native29vectorized_elementwise_kernelILi2EZZZNS0_17rsqrt_kernel_cudaERNS_18TensorIteratorBaseEENKUlvE0_clEvENKUlvE0_clEvEUlfE_St5arrayIPcLm2EEEEviT0_T1_:
.text._ZN2at6native29vectorized_elementwise_kernelILi2EZZZNS0_17rsqrt_kernel_cudaERNS_18TensorIteratorBaseEENKUlvE0_clEvENKUlvE0_clEvEUlfE_St5arrayIPcLm2EEEEviT0_T1_:
        /* <DEDUP_REMOVED lines=19> */
[----:B---3--:R-:W-:Y:S08]  /*0130*/  MUFU.RSQ R7, R7 ;  /* 0x0000000700077308 */ /* 0x008ff00000001400 */
[----:B------:R-:W0:Y:S08]  /*0140*/  MUFU.RSQ R6, R6 ;  /* 0x0000000600067308 */ /* 0x000e300000001400 */
[----:B----4-:R-:W-:Y:S08]  /*0150*/  MUFU.RSQ R9, R9 ;  /* 0x0000000900097308 */ /* 0x010ff00000001400 */
[----:B------:R-:W1:Y:S01]  /*0160*/  MUFU.RSQ R8, R8 ;  /* 0x0000000800087308 */ /* 0x000e620000001400 */
[----:B0-----:R-:W-:Y:S07]  /*0170*/  STG.E.64 desc[UR4][R4.64], R6 ;  /* 0x0000000604007986 */ /* 0x001fee000c101b04 */
[----:B-----5:R-:W-:Y:S08]  /*0180*/  MUFU.RSQ R11, R11 ;  /* 0x0000000b000b7308 */ /* 0x020ff00000001400 */
[----:B------:R-:W0:Y:S01]  /*0190*/  MUFU.RSQ R10, R10 ;  /* 0x0000000a000a7308 */ /* 0x000e220000001400 */
[----:B-1----:R-:W-:Y:S07]  /*01a0*/  STG.E.64 desc[UR4][R4.64+0x400], R8 ;  /* 0x0004000804007986 */ /* 0x002fee000c101b04 */
[----:B------:R-:W-:Y:S08]  /*01b0*/  MUFU.RSQ R13, R13 ;  /* 0x0000000d000d7308 */ /* 0x000ff00000001400 */
[----:B------:R-:W1:Y:S01]  /*01c0*/  MUFU.RSQ R12, R12 ;  /* 0x0000000c000c7308 */ /* 0x000e620000001400 */
[----:B0-----:R-:W-:Y:S04]  /*01d0*/  STG.E.64 desc[UR4][R4.64+0x800], R10 ;  /* 0x0008000a04007986 */ /* 0x001fe8000c101b04 */
[----:B-1----:R-:W-:Y:S01]  /*01e0*/  STG.E.64 desc[UR4][R4.64+0xc00], R12 ;  /* 0x000c000c04007986 */ /* 0x002fe2000c101b04 */
[----:B------:R-:W-:Y:S05]  /*01f0*/  EXIT ;  /* 0x000000000000794d */ /* 0x000fea0003800000 */
.L_x_24396:
        /* <DEDUP_REMOVED lines=65> */
[----:B---3--:R0:W1:Y:S02]  /*0610*/  @!P0 MUFU.RSQ R20, R11 ;  /* 0x0000000b00148308 */ /* 0x0080640000001400 */
[----:B0-----:R-:W-:-:S06]  /*0620*/  IADD3 R11, R23, 0x300, RZ ;  /* 0x00000300170b7810 */ /* 0x001fcc0007ffe0ff */
[----:B------:R0:W3:Y:S01]  /*0630*/  @!P1 MUFU.RSQ R4, R3 ;  /* 0x0000000300049308 */ /* 0x0000e20000001400 */
[-C--:B------:R-:W-:Y:S02]  /*0640*/  ISETP.GE.AND P1, PT, R13, R2.reuse, PT ;  /* 0x000000020d00720c */ /* 0x080fe40003f26270 */
[----:B------:R-:W1:Y:S05]  /*0650*/  @!P0 LDC.64 R12, c[0x0][0x218] ;  /* 0x00008600ff0c8b82 */ /* 0x000e6a0000000a00 */
[----:B--2---:R2:W1:Y:S01]  /*0660*/  @!P2 MUFU.RSQ R5, R22 ;  /* 0x000000160005a308 */ /* 0x0044620000001400 */
[----:B------:R-:W-:Y:S01]  /*0670*/  ISETP.GE.AND P2, PT, R15, R2, PT ;  /* 0x000000020f00720c */ /* 0x000fe20003f46270 */
[----:B------:R-:W-:-:S06]  /*0680*/  VIADD R15, R23, 0x280 ;  /* 0x00000280170f7836 */ /* 0x000fcc0000000000 */
[----:B-----5:R2:W1:Y:S01]  /*0690*/  @!P1 MUFU.RSQ R6, R24 ;  /* 0x0000001800069308 */ /* 0x0204620000001400 */
[----:B------:R-:W-:Y:S02]  /*06a0*/  ISETP.GE.AND P1, PT, R15, R2, PT ;  /* 0x000000020f00720c */ /* 0x000fe40003f26270 */
[----:B0-----:R-:W-:-:S05]  /*06b0*/  IADD3 R3, R23, 0x380, RZ ;  /* 0x0000038017037810 */ /* 0x001fca0007ffe0ff */
[----:B------:R2:W0:Y:S01]  /*06c0*/  @!P2 MUFU.RSQ R7, R26 ;  /* 0x0000001a0007a308 */ /* 0x0004220000001400 */
[----:B------:R-:W-:Y:S01]  /*06d0*/  ISETP.GE.AND P2, PT, R11, R2, PT ;  /* 0x000000020b00720c */ /* 0x000fe20003f46270 */
[----:B------:R-:W-:Y:S02]  /*06e0*/  @!P0 IMAD.IADD R11, R0, 0x1, R23 ;  /* 0x00000001000b8824 */ /* 0x000fe400078e0217 */
[----:B------:R-:W-:-:S04]  /*06f0*/  @!P0 IMAD.MOV.U32 R23, RZ, RZ, R17 ;  /* 0x000000ffff178224 */ /* 0x000fc800078e0011 */
[----:B------:R2:W0:Y:S01]  /*0700*/  @!P1 MUFU.RSQ R8, R25 ;  /* 0x0000001900089308 */ /* 0x0004220000001400 */
[----:B------:R-:W-:Y:S01]  /*0710*/  ISETP.GE.AND P1, PT, R3, R2, PT ;  /* 0x000000020300720c */ /* 0x000fe20003f26270 */
[----:B-1----:R-:W-:-:S05]  /*0720*/  @!P0 IMAD.WIDE.U32 R12, R11, 0x4, R12 ;  /* 0x000000040b0c8825 */ /* 0x002fca00078e000c */
[----:B------:R2:W-:Y:S01]  /*0730*/  @!P0 STG.E desc[UR4][R12.64], R20 ;  /* 0x000000140c008986 */ /* 0x0005e2000c101904 */
[----:B------:R-:W-:-:S06]  /*0740*/  ISETP.GE.AND P0, PT, R23, R2, PT ;  /* 0x000000021700720c */ /* 0x000fcc0003f06270 */
[----:B----4-:R2:W1:Y:S08]  /*0750*/  @!P1 MUFU.RSQ R10, R21 ;  /* 0x00000015000a9308 */ /* 0x0104700000001400 */
[----:B------:R2:W4:Y:S01]  /*0760*/  @!P2 MUFU.RSQ R9, R27 ;  /* 0x0000001b0009a308 */ /* 0x0005220000001400 */
        /* <DEDUP_REMOVED lines=13> */
.L_x_24399:
[----:B------:R-:W-:-:S13]  /*0840*/  ISETP.GE.AND P0, PT, R23, R2, PT ;  /* 0x000000021700720c */ /* 0x000fda0003f06270 */
[----:B------:R-:W-:Y:S05]  /*0850*/  @P0 BRA `(.L_x_24401) ;  /* 0x0000000000300947 */ /* 0x000fea0003800000 */
[----:B0-----:R-:W0:Y:S01]  /*0860*/  LDC.64 R4, c[0x0][0x218] ;  /* 0x00008600ff047b82 */ /* 0x001e220000000a00 */
[----:B------:R-:W-:Y:S01]  /*0870*/  IADD3 R3, R0, R23, RZ ;  /* 0x0000001700037210 */ /* 0x000fe20007ffe0ff */
[----:B------:R-:W-:-:S04]  /*0880*/  VIADD R23, R23, 0x80 ;  /* 0x0000008017177836 */ /* 0x000fc80000000000 */
[----:B0-----:R-:W-:-:S05]  /*0890*/  IMAD.WIDE.U32 R4, R3, 0x4, R4 ;  /* 0x0000000403047825 */ /* 0x001fca00078e0004 */
[----:B------:R3:W-:Y:S02]  /*08a0*/  STG.E desc[UR4][R4.64], R6 ;  /* 0x0000000604007986 */ /* 0x0007e4000c101904 */
.L_x_24400:
[----:B------:R-:W-:-:S13]  /*08b0*/  ISETP.GE.AND P0, PT, R23, R2, PT ;  /* 0x000000021700720c */ /* 0x000fda0003f06270 */
[----:B------:R-:W-:Y:S05]  /*08c0*/  @P0 BRA `(.L_x_24402) ;  /* 0x0000000000340947 */ /* 0x000fea0003800000 */
[----:B0--3--:R-:W0:Y:S01]  /*08d0*/  LDC.64 R4, c[0x0][0x218] ;  /* 0x00008600ff047b82 */ /* 0x009e220000000a00 */
[----:B------:R-:W-:Y:S01]  /*08e0*/  IADD3 R3, R0, R23, RZ ;  /* 0x0000001700037210 */ /* 0x000fe20007ffe0ff */
[----:B------:R-:W-:-:S04]  /*08f0*/  VIADD R23, R23, 0x80 ;  /* 0x0000008017177836 */ /* 0x000fc80000000000 */
[----:B0-----:R-:W-:-:S05]  /*0900*/  IMAD.WIDE.U32 R4, R3, 0x4, R4 ;  /* 0x0000000403047825 */ /* 0x001fca00078e0004 */
[----:B------:R3:W-:Y:S02]  /*0910*/  STG.E desc[UR4][R4.64], R7 ;  /* 0x0000000704007986 */ /* 0x0007e4000c101904 */
.L_x_24401:
        /* <DEDUP_REMOVED lines=8> */
.L_x_24402:
[----:B------:R-:W-:Y:S05]  /*09a0*/  BSYNC B1 ;  /* 0x0000000000017941 */ /* 0x000fea0003800000 */
.L_x_24398:
[----:B------:R-:W-:-:S13]  /*09b0*/  ISETP.GE.AND P0, PT, R23, R2, PT ;  /* 0x000000021700720c */ /* 0x000fda0003f06270 */
[----:B0--3--:R-:W0:Y:S01]  /*09c0*/  @!P0 LDC.64 R4, c[0x0][0x218] ;  /* 0x00008600ff048b82 */ /* 0x009e220000000a00 */
[----:B------:R-:W-:Y:S01]  /*09d0*/  @!P0 IADD3 R3, R0, R23, RZ ;  /* 0x0000001700038210 */ /* 0x000fe20007ffe0ff */
[----:B------:R-:W-:-:S04]  /*09e0*/  @!P0 VIADD R23, R23, 0x80 ;  /* 0x0000008017178836 */ /* 0x000fc80000000000 */
[----:B0-----:R-:W-:-:S05]  /*09f0*/  @!P0 IMAD.WIDE.U32 R4, R3, 0x4, R4 ;  /* 0x0000000403048825 */ /* 0x001fca00078e0004 */
[----:B----4-:R0:W-:Y:S02]  /*0a00*/  @!P0 STG.E desc[UR4][R4.64], R9 ;  /* 0x0000000904008986 */ /* 0x0101e4000c101904 */
.L_x_24403:
[----:B------:R-:W-:Y:S05]  /*0a10*/  BSYNC B0 ;  /* 0x0000000000007941 */ /* 0x000fea0003800000 */
.L_x_24397:
        /* <DEDUP_REMOVED lines=8> */
.L_x_24404:
        /* <DEDUP_REMOVED lines=14> */
.L_x_36393:


//--------------------- .text._ZN2at6native29vectorized_elementwise_kernelILi4EZZZNS0_17rsqrt_kernel_cudaERNS_18TensorIteratorBaseEENKUlvE0_clEvENKUlvE0_clEvEUlfE_St5arrayIPcLm2EEEEviT0_T1_ --------------------------
	.section	.text._ZN2at6native29vectorized_elementwise_kernelILi4EZZZNS0_17rsqrt_kernel_cudaERNS_18TensorIteratorBaseEENKUlvE0_clEvENKUlvE0_clEvEUlfE_St5arrayIPcLm2EEEEviT0_T1_,"ax",@progbits
	.align	128
        .global         _ZN2at6native29vectorized_elementwise_kernelILi4EZZZNS0_17rsqrt_kernel_cudaERNS_18TensorIteratorBaseEENKUlvE0_clEvENKUlvE0_clEvEUlfE_St5arrayIPcLm2EEEEviT0_T1_
        .type           _ZN2at6native29vectorized_elementwise_kernelILi4EZZZNS0_17rsqrt_kernel_cudaERNS_18TensorIteratorBaseEENKUlvE0_clEvENKUlvE0_clEvEUlfE_St5arrayIPcLm2EEEEviT0_T1_,@function
        .size           _ZN2at6native29vectorized_elementwise_kernelILi4EZZZNS0_17rsqrt_kernel_cudaERNS_18TensorIteratorBaseEENKUlvE0_clEvENKUlvE0_clEvEUlfE_St5arrayIPcLm2EEEEviT0_T1_,(.L_x_36394 - _ZN2at6native29vectorized_elementwise_kernelILi4EZZZNS0_17rsqrt_kernel_cudaERNS_18TensorIteratorBaseEENKUlvE0_clEvENKUlvE0_clEvEUlfE_St5arrayIPcLm2EEEEviT0_T1_)
        .other          _ZN2at6native29vectorized_elementwise_kernelILi4EZZZNS0_17rsqrt_kernel_cudaERNS_18TensorIteratorBaseEENKUlvE0_clEvENKUlvE0_clEvEUlfE_St5arrayIPcLm2EEEEviT0_T1_,@"STO_CUDA_ENTRY STV_DEFAULT"
_ZN2at6native29vectorized_elementwise_kernelILi4EZZZNS0_17rsqrt_kernel_cudaERNS_18TensorIteratorBaseEENKUlvE0_clEvENKUlvE0_clEvEUlfE_St5arrayIPcLm2EEEEviT0_T1_:
.text._ZN2at6native29vectorized_elementwise_kernelILi4EZZZNS0_17rsqrt_kernel_cudaERNS_18TensorIteratorBaseEENKUlvE0_clEvENKUlvE0_clEvEUlfE_St5arrayIPcLm2EEEEviT0_T1_:
        /* <DEDUP_REMOVED lines=17> */
[----:B---3--:R-:W-:Y:S08]  /*0110*/  MUFU.RSQ R7, R7 ;  /* 0x0000000700077308 */ /* 0x008ff00000001400 */
[----:B------:R-:W-:Y:S08]  /*0120*/  MUFU.RSQ R6, R6 ;  /* 0x0000000600067308 */ /* 0x000ff00000001400 */
[----:B------:R-:W-:Y:S08]  /*0130*/  MUFU.RSQ R5, R5 ;  /* 0x0000000500057308 */ /* 0x000ff00000001400 */
[----:B------:R-:W0:Y:S08]  /*0140*/  MUFU.RSQ R4, R4 ;  /* 0x0000000400047308 */ /* 0x000e300000001400 */
[----:B----4-:R-:W-:Y:S08]  /*0150*/  MUFU.RSQ R11, R11 ;  /* 0x0000000b000b7308 */ /* 0x010ff00000001400 */
[----:B------:R-:W-:Y:S01]  /*0160*/  MUFU.RSQ R10, R10 ;  /* 0x0000000a000a7308 */ /* 0x000fe20000001400 */
[----:B0-----:R-:W-:Y:S07]  /*0170*/  STG.E.128 desc[UR4][R12.64], R4 ;  /* 0x000000040c007986 */ /* 0x001fee000c101d04 */
[----:B------:R-:W-:Y:S08]  /*0180*/  MUFU.RSQ R9, R9 ;  /* 0x0000000900097308 */ /* 0x000ff00000001400 */
[----:B------:R-:W0:Y:S02]  /*0190*/  MUFU.RSQ R8, R8 ;  /* 0x0000000800087308 */ /* 0x000e240000001400 */
[----:B0-----:R-:W-:Y:S01]  /*01a0*/  STG.E.128 desc[UR4][R12.64+0x800], R8 ;  /* 0x000800080c007986 */ /* 0x001fe2000c101d04 */
[----:B------:R-:W-:Y:S05]  /*01b0*/  EXIT ;  /* 0x000000000000794d */ /* 0x000fea0003800000 */
.L_x_24405:
        /* <DEDUP_REMOVED lines=100> */
.L_x_24408:
[----:B------:R-:W-:-:S13]  /*0800*/  ISETP.GE.AND P0, PT, R23, R2, PT ;  /* 0x000000021700720c */ /* 0x000fda0003f06270 */
[----:B------:R-:W-:Y:S05]  /*0810*/  @P0 BRA `(.L_x_24410) ;  /* 0x0000000000300947 */ /* 0x000fea0003800000 */
[----:B0-----:R-:W0:Y:S01]  /*0820*/  LDC.64 R4, c[0x0][0x218] ;  /* 0x00008600ff047b82 */ /* 0x001e220000000a00 */
[----:B------:R-:W-:Y:S01]  /*0830*/  IADD3 R3, R0, R23, RZ ;  /* 0x0000001700037210 */ /* 0x000fe20007ffe0ff */
[----:B------:R-:W-:-:S04]  /*0840*/  VIADD R23, R23, 0x80 ;  /* 0x0000008017177836 */ /* 0x000fc80000000000 */
[----:B0-----:R-:W-:-:S05]  /*0850*/  IMAD.WIDE.U32 R4, R3, 0x4, R4 ;  /* 0x0000000403047825 */ /* 0x001fca00078e0004 */
[----:B------:R3:W-:Y:S02]  /*0860*/  STG.E desc[UR4][R4.64], R6 ;  /* 0x0000000604007986 */ /* 0x0007e4000c101904 */
.L_x_24409:
[----:B------:R-:W-:-:S13]  /*0870*/  ISETP.GE.AND P0, PT, R23, R2, PT ;  /* 0x000000021700720c */ /* 0x000fda0003f06270 */
[----:B------:R-:W-:Y:S05]  /*0880*/  @P0 BRA `(.L_x_24411) ;  /* 0x0000000000340947 */ /* 0x000fea0003800000 */
[----:B0--3--:R-:W0:Y:S01]  /*0890*/  LDC.64 R4, c[0x0][0x218] ;  /* 0x00008600ff047b82 */ /* 0x009e220000000a00 */
[----:B------:R-:W-:Y:S01]  /*08a0*/  IADD3 R3, R0, R23, RZ ;  /* 0x0000001700037210 */ /* 0x000fe20007ffe0ff */
[----:B------:R-:W-:-:S04]  /*08b0*/  VIADD R23, R23, 0x80 ;  /* 0x0000008017177836 */ /* 0x000fc80000000000 */
[----:B0-----:R-:W-:-:S05]  /*08c0*/  IMAD.WIDE.U32 R4, R3, 0x4, R4 ;  /* 0x0000000403047825 */ /* 0x001fca00078e0004 */
[----:B------:R3:W-:Y:S02]  /*08d0*/  STG.E desc[UR4][R4.64], R7 ;  /* 0x0000000704007986 */ /* 0x0007e4000c101904 */
.L_x_24410:
        /* <DEDUP_REMOVED lines=8> */
.L_x_24411:
[----:B------:R-:W-:Y:S05]  /*0960*/  BSYNC B1 ;  /* 0x0000000000017941 */ /* 0x000fea0003800000 */
.L_x_24407:
[----:B------:R-:W-:-:S13]  /*0970*/  ISETP.GE.AND P0, PT, R23, R2, PT ;  /* 0x000000021700720c */ /* 0x000fda0003f06270 */
[----:B0--3--:R-:W0:Y:S01]  /*0980*/  @!P0 LDC.64 R4, c[0x0][0x218] ;  /* 0x00008600ff048b82 */ /* 0x009e220000000a00 */
[----:B------:R-:W-:Y:S01]  /*0990*/  @!P0 IADD3 R3, R0, R23, RZ ;  /* 0x0000001700038210 */ /* 0x000fe20007ffe0ff */
[----:B------:R-:W-:-:S04]  /*09a0*/  @!P0 VIADD R23, R23, 0x80 ;  /* 0x0000008017178836 */ /* 0x000fc80000000000 */
[----:B0-----:R-:W-:-:S05]  /*09b0*/  @!P0 IMAD.WIDE.U32 R4, R3, 0x4, R4 ;  /* 0x0000000403048825 */ /* 0x001fca00078e0004 */
[----:B----4-:R0:W-:Y:S02]  /*09c0*/  @!P0 STG.E desc[UR4][R4.64], R9 ;  /* 0x0000000904008986 */ /* 0x0101e4000c101904 */
.L_x_24412:
[----:B------:R-:W-:Y:S05]  /*09d0*/  BSYNC B0 ;  /* 0x0000000000007941 */ /* 0x000fea0003800000 */
.L_x_24406:
        /* <DEDUP_REMOVED lines=8> */
.L_x_24413:
        /* <DEDUP_REMOVED lines=10> */
.L_x_36394:


//--------------------- .text._ZN2at6native29vectorized_elementwise_kernelILi8EZZZNS0_17rsqrt_kernel_cudaERNS_18TensorIteratorBaseEENKUlvE0_clEvENKUlvE0_clEvEUlfE_St5arrayIPcLm2EEEEviT0_T1_ --------------------------
	.section	.text._ZN2at6native29vectorized_elementwise_kernelILi8EZZZNS0_17rsqrt_kernel_cudaERNS_18TensorIteratorBaseEENKUlvE0_clEvENKUlvE0_clEvEUlfE_St5arrayIPcLm2EEEEviT0_T1_,"ax",@progbits
	.align	128
        .global         _ZN2at6native29vectorized_elementwise_kernelILi8EZZZNS0_17rsqrt_kernel_cudaERNS_18TensorIteratorBaseEENKUlvE0_clEvENKUlvE0_clEvEUlfE_St5arrayIPcLm2EEEEviT0_T1_
        .type           _ZN2at6native29vectorized_elementwise_kernelILi8EZZZNS0_17rsqrt_kernel_cudaERNS_18TensorIteratorBaseEENKUlvE0_clEvENKUlvE0_clEvEUlfE_St5arrayIPcLm2EEEEviT0_T1_,@function
        .size           _ZN2at6native29vectorized_elementwise_kernelILi8EZZZNS0_17rsqrt_kernel_cudaERNS_18TensorIteratorBaseEENKUlvE0_clEvENKUlvE0_clEvEUlfE_St5arrayIPcLm2EEEEviT0_T1_,(.L_x_36395 - _ZN2at6native29vectorized_elementwise_kernelILi8EZZZNS0_17rsqrt_kernel_cudaERNS_18TensorIteratorBaseEENKUlvE0_clEvENKUlvE0_clEvEUlfE_St5arrayIPcLm2EEEEviT0_T1_)
        .other          _ZN2at6native29vectorized_elementwise_kernelILi8EZZZNS0_17rsqrt_kernel_cudaERNS_18TensorIteratorBaseEENKUlvE0_clEvENKUlvE0_clEvEUlfE_St5arrayIPcLm2EEEEviT0_T1_,@"STO_CUDA_ENTRY STV_DEFAULT"
_ZN2at6native29vectorized_elementwise_kernelILi8EZZZNS0_17rsqrt_kernel_cudaERNS_18TensorIteratorBaseEENKUlvE0_clEvENKUlvE0_clEvEUlfE_St5arrayIPcLm2EEEEviT0_T1_:
.text._ZN2at6native29vectorized_elementwise_kernelILi8EZZZNS0_17rsqrt_kernel_cudaERNS_18TensorIteratorBaseEENKUlvE0_clEvENKUlvE0_clEvEUlfE_St5arrayIPcLm2EEEEviT0_T1_:
        /* <DEDUP_REMOVED lines=28> */
.L_x_24414:
        /* <DEDUP_REMOVED lines=100> */
.L_x_24417:
[----:B------:R-:W-:-:S13]  /*0800*/  ISETP.GE.AND P0, PT, R23, R2, PT ;  /* 0x000000021700720c */ /* 0x000fda0003f06270 */
[----:B------:R-:W-:Y:S05]  /*0810*/  @P0 BRA `(.L_x_24419) ;  /* 0x0000000000300947 */ /* 0x000fea0003800000 */
[----:B0-----:R-:W0:Y:S01]  /*0820*/  LDC.64 R4, c[0x0][0x218] ;  /* 0x00008600ff047b82 */ /* 0x001e220000000a00 */
[----:B------:R-:W-:Y:S01]  /*0830*/  IADD3 R3, R0, R23, RZ ;  /* 0x0000001700037210 */ /* 0x000fe20007ffe0ff */
[----:B------:R-:W-:-:S04]  /*0840*/  VIADD R23, R23, 0x80 ;  /* 0x0000008017177836 */ /* 0x000fc80000000000 */
[----:B0-----:R-:W-:-:S05]  /*0850*/  IMAD.WIDE.U32 R4, R3, 0x4, R4 ;  /* 0x0000000403047825 */ /* 0x001fca00078e0004 */
[----:B------:R3:W-:Y:S02]  /*0860*/  STG.E desc[UR4][R4.64], R6 ;  /* 0x0000000604007986 */ /* 0x0007e4000c101904 */
.L_x_24418:
[----:B------:R-:W-:-:S13]  /*0870*/  ISETP.GE.AND P0, PT, R23, R2, PT ;  /* 0x000000021700720c */ /* 0x000fda0003f06270 */
[----:B------:R-:W-:Y:S05]  /*0880*/  @P0 BRA `(.L_x_24420) ;  /* 0x0000000000340947 */ /* 0x000fea0003800000 */
[----:B0--3--:R-:W0:Y:S01]  /*0890*/  LDC.64 R4, c[0x0][0x218] ;  /* 0x00008600ff047b82 */ /* 0x009e220000000a00 */
[----:B------:R-:W-:Y:S01]  /*08a0*/  IADD3 R3, R0, R23, RZ ;  /* 0x0000001700037210 */ /* 0x000fe20007ffe0ff */
[----:B------:R-:W-:-:S04]  /*08b0*/  VIADD R23, R23, 0x80 ;  /* 0x0000008017177836 */ /* 0x000fc80000000000 */
[----:B0-----:R-:W-:-:S05]  /*08c0*/  IMAD.WIDE.U32 R4, R3, 0x4, R4 ;  /* 0x0000000403047825 */ /* 0x001fca00078e0004 */
[----:B------:R3:W-:Y:S02]  /*08d0*/  STG.E desc[UR4][R4.64], R7 ;  /* 0x0000000704007986 */ /* 0x0007e4000c101904 */
.L_x_24419:
        /* <DEDUP_REMOVED lines=8> */
.L_x_24420:
[----:B------:R-:W-:Y:S05]  /*0960*/  BSYNC B1 ;  /* 0x0000000000017941 */ /* 0x000fea0003800000 */
.L_x_24416:
[----:B------:R-:W-:-:S13]  /*0970*/  ISETP.GE.AND P0, PT, R23, R2, PT ;  /* 0x000000021700720c */ /* 0x000fda0003f06270 */
[----:B0--3--:R-:W0:Y:S01]  /*0980*/  @!P0 LDC.64 R4, c[0x0][0x218] ;  /* 0x00008600ff048b82 */ /* 0x009e220000000a00 */
[----:B------:R-:W-:Y:S01]  /*0990*/  @!P0 IADD3 R3, R0, R23, RZ ;  /* 0x0000001700038210 */ /* 0x000fe20007ffe0ff */
[----:B------:R-:W-:-:S04]  /*09a0*/  @!P0 VIADD R23, R23, 0x80 ;  /* 0x0000008017178836 */ /* 0x000fc80000000000 */
[----:B0-----:R-:W-:-:S05]  /*09b0*/  @!P0 IMAD.WIDE.U32 R4, R3, 0x4, R4 ;  /* 0x0000000403048825 */ /* 0x001fca00078e0004 */
[----:B----4-:R0:W-:Y:S02]  /*09c0*/  @!P0 STG.E desc[UR4][R4.64], R9 ;  /* 0x0000000904008986 */ /* 0x0101e4000c101904 */
.L_x_24421:
[----:B------:R-:W-:Y:S05]  /*09d0*/  BSYNC B0 ;  /* 0x0000000000007941 */ /* 0x000fea0003800000 */
.L_x_24415:
        /* <DEDUP_REMOVED lines=8> */
.L_x_24422:
        /* <DEDUP_REMOVED lines=10> */
.L_x_36395:


//--------------------- .text._ZN2at6native18elementwise_kernelILi128ELi4EZNS0_15gpu_kernel_implIZZZNS0_17rsqrt_kernel_cudaERNS_18TensorIteratorBaseEENKUlvE0_clEvENKUlvE_clEvEUldE_EEvS4_RKT_EUliE_EEviT1_ --------------------------
	.section	.text._ZN2at6native18elementwise_kernelILi128ELi4EZNS0_15gpu_kernel_implIZZZNS0_17rsqrt_kernel_cudaERNS_18TensorIteratorBaseEENKUlvE0_clEvENKUlvE_clEvEUldE_EEvS4_RKT_EUliE_EEviT1_,"ax",@progbits
	.align	128
        .global         _ZN2at6native18elementwise_kernelILi128ELi4EZNS0_15gpu_kernel_implIZZZNS0_17rsqrt_kernel_cudaERNS_18TensorIteratorBaseEENKUlvE0_clEvENKUlvE_clEvEUldE_EEvS4_RKT_EUliE_EEviT1_
        .type           _ZN2at6native18elementwise_kernelILi128ELi4EZNS0_15gpu_kernel_implIZZZNS0_17rsqrt_kernel_cudaERNS_18TensorIteratorBaseEENKUlvE0_clEvENKUlvE_clEvEUldE_EEvS4_RKT_EUliE_EEviT1_,@function
        .size           _ZN2at6native18elementwise_kernelILi128ELi4EZNS0_15gpu_kernel_implIZZZNS0_17rsqrt_kernel_cudaERNS_18TensorIteratorBaseEENKUlvE0_clEvENKUlvE_clEvEUldE_EEvS4_RKT_EUliE_EEviT1_,(.L_x_36102 - _ZN2at6native18elementwise_kernelILi128ELi4EZNS0_15gpu_kernel_implIZZZNS0_17rsqrt_kernel_cudaERNS_18TensorIteratorBaseEENKUlvE0_clEvENKUlvE_clEvEUldE_EEvS4_RKT_EUliE_EEviT1_)
        .other          _ZN2at6native18elementwise_kernelILi128ELi4EZNS0_15gpu_kernel_implIZZZNS0_17rsqrt_kernel_cudaERNS_18TensorIteratorBaseEENKUlvE0_clEvENKUlvE_clEvEUldE_EEvS4_RKT_EUliE_EEviT1_,@"STO_CUDA_ENTRY STV_DEFAULT"
_ZN2at6native18elementwise_kernelILi128ELi4EZNS0_15gpu_kernel_implIZZZNS0_17rsqrt_kernel_cudaERNS_18TensorIteratorBaseEENKUlvE0_clEvENKUlvE_clEvEUldE_EEvS4_RKT_EUliE_EEviT1_:
.text._ZN2at6native18elementwise_kernelILi128ELi4EZNS0_15gpu_kernel_implIZZZNS0_17rsqrt_kernel_cudaERNS_18TensorIteratorBaseEENKUlvE0_clEvENKUlvE_clEvEUldE_EEvS4_RKT_EUliE_EEviT1_:
        /* <DEDUP_REMOVED lines=313> */
.L_x_24425:
        /* <DEDUP_REMOVED lines=21> */
.L_x_24429:
[----:B------:R-:W2:Y:S02]  /*14e0*/  LDG.E.U8 R2, desc[UR36][R4.64] ;  /* 0x0000002404027981 */ /* 0x000ea4000c1e1100 */
[----:B--2---:R-:W0:Y:S01]  /*14f0*/  I2F.F64.U16 R2, R2 ;  /* 0x0000000200027312 */ /* 0x004e220000101800 */
[----:B------:R-:W-:Y:S05]  /*1500*/  BRA `(.L_x_24431) ;  /* 0x0000000c00707947 */ /* 0x000fea0003800000 */
.L_x_24428:
        /* <DEDUP_REMOVED lines=9> */
.L_x_24433:
[----:B------:R-:W2:Y:S02]  /*15a0*/  LDG.E R2, desc[UR36][R4.64] ;  /* 0x0000002404027981 */ /* 0x000ea4000c1e1900 */
[----:B--2---:R-:W0:Y:S01]  /*15b0*/  I2F.F64 R2, R2 ;  /* 0x0000000200027312 */ /* 0x004e220000201c00 */
[----:B------:R-:W-:Y:S05]  /*15c0*/  BRA `(.L_x_24431) ;  /* 0x0000000c00407947 */ /* 0x000fea0003800000 */
.L_x_24432:
[----:B------:R-:W2:Y:S02]  /*15d0*/  LDG.E.U16 R2, desc[UR36][R4.64] ;  /* 0x0000002404027981 */ /* 0x000ea4000c1e1500 */
[----:B--2---:R-:W0:Y:S01]  /*15e0*/  I2F.F64.S16 R2, R2 ;  /* 0x0000000200027312 */ /* 0x004e220000101c00 */
[----:B------:R-:W-:Y:S05]  /*15f0*/  BRA `(.L_x_24431) ;  /* 0x0000000c00347947 */ /* 0x000fea0003800000 */
.L_x_24427:
        /* <DEDUP_REMOVED lines=10> */
.L_x_24435:
[----:B------:R-:W2:Y:S02]  /*16a0*/  LDG.E.U16 R0, desc[UR36][R4.64] ;  /* 0x0000002404007981 */ /* 0x000ea4000c1e1500 */
[----:B--2---:R-:W-:-:S05]  /*16b0*/  HADD2.F32 R0, -RZ, R0.H0_H0 ;  /* 0x20000000ff007230 */ /* 0x004fca0000004100 */
[----:B------:R-:W-:-:S04]  /*16c0*/  FMUL.FTZ R0, R0, 1 ;  /* 0x3f80000000007820 */ /* 0x000fc80000410000 */
[----:B------:R0:W1:Y:S01]  /*16d0*/  F2F.F64.F32 R2, R0 ;  /* 0x0000000000027310 */ /* 0x0000620000201800 */
[----:B------:R-:W-:Y:S05]  /*16e0*/  BRA `(.L_x_24431) ;  /* 0x0000000800f87947 */ /* 0x000fea0003800000 */
.L_x_24434:
        /* <DEDUP_REMOVED lines=10> */
.L_x_24437:
[----:B------:R-:W2:Y:S02]  /*1790*/  LDG.E.U16 R4, desc[UR36][R4.64] ;  /* 0x0000002404047981 */ /* 0x000ea4000c1e1500 */
[----:B--2---:R-:W-:-:S05]  /*17a0*/  HADD2.F32 R0, -RZ, R4.H0_H0 ;  /* 0x20000004ff007230 */ /* 0x004fca0000004100 */
[----:B------:R-:W-:-:S04]  /*17b0*/  FMUL.FTZ R0, R0, 1 ;  /* 0x3f80000000007820 */ /* 0x000fc80000410000 */
[----:B------:R0:W1:Y:S01]  /*17c0*/  F2F.F64.F32 R2, R0 ;  /* 0x0000000000027310 */ /* 0x0000620000201800 */
[----:B------:R-:W-:Y:S05]  /*17d0*/  BRA `(.L_x_24431) ;  /* 0x0000000800bc7947 */ /* 0x000fea0003800000 */
.L_x_24436:
[----:B------:R0:W5:Y:S01]  /*17e0*/  LDG.E.64 R2, desc[UR36][R4.64] ;  /* 0x0000002404027981 */ /* 0x000162000c1e1b00 */
[----:B------:R-:W-:Y:S05]  /*17f0*/  BRA `(.L_x_24431) ;  /* 0x0000000800b47947 */ /* 0x000fea0003800000 */
.L_x_24426:
        /* <DEDUP_REMOVED lines=13> */
.L_x_24440:
[----:B------:R0:W5:Y:S01]  /*18d0*/  LDG.E.64 R2, desc[UR36][R4.64] ;  /* 0x0000002404027981 */ /* 0x000162000c1e1b00 */
[----:B------:R-:W-:Y:S05]  /*18e0*/  BRA `(.L_x_24431) ;  /* 0x0000000800787947 */ /* 0x000fea0003800000 */
.L_x_24439:
        /* <DEDUP_REMOVED lines=28> */
.L_x_24442:
[----:B------:R-:W2:Y:S02]  /*1ab0*/  LDG.E.U8 R3, desc[UR36][R4.64] ;  /* 0x0000002404037981 */ /* 0x000ea4000c1e1100 */
[----:B--2---:R-:W-:-:S05]  /*1ac0*/  IMAD.SHL.U32 R0, R3, 0x2000000, RZ ;  /* 0x0200000003007824 */ /* 0x004fca00078e00ff */
[----:B------:R-:W-:-:S13]  /*1ad0*/  ISETP.GE.U32.AND P0, PT, R0, 0x8000000, PT ;  /* 0x080000000000780c */ /* 0x000fda0003f06070 */
[C---:B------:R-:W-:Y:S01]  /*1ae0*/  @!P0 SHF.L.U32 R0, R3.reuse, 0x8, RZ ;  /* 0x0000000803008819 */ /* 0x040fe200000006ff */
        /* <DEDUP_REMOVED lines=11> */
.L_x_24441:
[----:B------:R-:W2:Y:S02]  /*1ba0*/  LDG.E.U16 R0, desc[UR36][R4.64] ;  /* 0x0000002404007981 */ /* 0x000ea4000c1e1500 */
[----:B--2---:R-:W-:-:S04]  /*1bb0*/  IMAD.U32 R0, R0, 0x10000, RZ ;  /* 0x0001000000007824 */ /* 0x004fc800078e00ff */
[----:B------:R-:W-:-:S04]  /*1bc0*/  FMUL.FTZ R0, R0, 1 ;  /* 0x3f80000000007820 */ /* 0x000fc80000410000 */
[----:B------:R0:W1:Y:S01]  /*1bd0*/  F2F.F64.F32 R2, R0 ;  /* 0x0000000000027310 */ /* 0x0000620000201800 */
[----:B------:R-:W-:Y:S05]  /*1be0*/  BRA `(.L_x_24431) ;  /* 0x0000000400b87947 */ /* 0x000fea0003800000 */
.L_x_24438:
        /* <DEDUP_REMOVED lines=11> */
.L_x_24445:
        /* <DEDUP_REMOVED lines=21> */
.L_x_24449:
[----:B------:R-:W-:Y:S05]  /*1df0*/  BSYNC B1 ;  /* 0x0000000000017941 */ /* 0x000fea0003800000 */
.L_x_24448:
[----:B------:R-:W-:Y:S01]  /*1e00*/  LEA R3, R0, 0x3b800000, 0x17 ;  /* 0x3b80000000037811 */ /* 0x000fe200078eb8ff */
[----:B------:R-:W-:-:S05]  /*1e10*/  IMAD.SHL.U32 R0, R2, 0x100000, RZ ;  /* 0x0010000002007824 */ /* 0x000fca00078e00ff */
[----:B------:R-:W-:-:S07]  /*1e20*/  LOP3.LUT R0, R3, R0, R4, 0xfe, !PT ;  /* 0x0000000003007212 */ /* 0x000fce00078efe04 */
.L_x_24447:
[----:B------:R-:W-:Y:S05]  /*1e30*/  BSYNC B0 ;  /* 0x0000000000007941 */ /* 0x000fea0003800000 */
.L_x_24446:
[----:B------:R-:W-:-:S04]  /*1e40*/  FMUL.FTZ R0, R0, 1 ;  /* 0x3f80000000007820 */ /* 0x000fc80000410000 */
[----:B------:R1:W2:Y:S01]  /*1e50*/  F2F.F64.F32 R2, R0 ;  /* 0x0000000000027310 */ /* 0x0002a20000201800 */
[----:B------:R-:W-:Y:S05]  /*1e60*/  BRA `(.L_x_24431) ;  /* 0x0000000400187947 */ /* 0x000fea0003800000 */
.L_x_24444:
        /* <DEDUP_REMOVED lines=21> */
.L_x_24453:
[----:B------:R-:W-:Y:S05]  /*1fc0*/  BSYNC B1 ;  /* 0x0000000000017941 */ /* 0x000fea0003800000 */
.L_x_24452:
[----:B------:R-:W-:Y:S01]  /*1fd0*/  LEA R3, R0, 0x37800000, 0x17 ;  /* 0x3780000000037811 */ /* 0x000fe200078eb8ff */
[----:B------:R-:W-:-:S05]  /*1fe0*/  IMAD.SHL.U32 R0, R2, 0x200000, RZ ;  /* 0x0020000002007824 */ /* 0x000fca00078e00ff */
[----:B------:R-:W-:-:S07]  /*1ff0*/  LOP3.LUT R0, R3, R0, R4, 0xfe, !PT ;  /* 0x0000000003007212 */ /* 0x000fce00078efe04 */
.L_x_24451:
[----:B------:R-:W-:Y:S05]  /*2000*/  BSYNC B0 ;  /* 0x0000000000007941 */ /* 0x000fea0003800000 */
.L_x_24450:
[----:B------:R-:W-:-:S04]  /*2010*/  FMUL.FTZ R0, R0, 1 ;  /* 0x3f80000000007820 */ /* 0x000fc80000410000 */
[----:B------:R3:W4:Y:S01]  /*2020*/  F2F.F64.F32 R2, R0 ;  /* 0x0000000000027310 */ /* 0x0007220000201800 */
[----:B------:R-:W-:Y:S05]  /*2030*/  BRA `(.L_x_24431) ;  /* 0x0000000000a47947 */ /* 0x000fea0003800000 */
.L_x_24443:
        /* <DEDUP_REMOVED lines=8> */
[----:B------:R-:W-:Y:S01]  /*20c0*/  HFMA2.MMA R0, -RZ, RZ, 3.814697265625e-06, 0 ;  /* 0x00400000ff007435 */ /* 0x000fe200000001ff */
[----:B--2---:R-:W-:-:S13]  /*20d0*/  ISETP.NE.AND P0, PT, R4, RZ, PT ;  /* 0x000000ff0400720c */ /* 0x004fda0003f05270 */
[----:B------:R-:W-:Y:S05]  /*20e0*/  @!P0 BRA `(.L_x_24457) ;  /* 0x00000000000c8947 */ /* 0x000fea0003800000 */
[----:B------:R-:W-:-:S13]  /*20f0*/  ISETP.NE.AND P0, PT, R4, 0xff, PT ;  /* 0x000000ff0400780c */ /* 0x000fda0003f05270 */
[----:B------:R-:W-:Y:S02]  /*2100*/  @!P0 IMAD.MOV.U32 R0, RZ, RZ, 0x7f800001 ;  /* 0x7f800001ff008424 */ /* 0x000fe400078e00ff */
[----:B------:R-:W-:-:S07]  /*2110*/  @P0 IMAD.SHL.U32 R0, R4, 0x800000, RZ ;  /* 0x0080000004000824 */ /* 0x000fce00078e00ff */
.L_x_24457:
[----:B------:R-:W-:Y:S05]  /*2120*/  BSYNC B0 ;  /* 0x0000000000007941 */ /* 0x000fea0003800000 */
.L_x_24456:
[----:B------:R-:W-:-:S04]  /*2130*/  FMUL.FTZ R0, R0, 1 ;  /* 0x3f80000000007820 */ /* 0x000fc80000410000 */
[----:B------:R0:W1:Y:S01]  /*2140*/  F2F.F64.F32 R2, R0 ;  /* 0x0000000000027310 */ /* 0x0000620000201800 */
[----:B------:R-:W-:Y:S05]  /*2150*/  BRA `(.L_x_24431) ;  /* 0x00000000005c7947 */ /* 0x000fea0003800000 */
.L_x_24430:
        /* <DEDUP_REMOVED lines=16> */
.L_x_24458:
[----:B------:R-:W-:Y:S01]  /*2260*/  CS2R R2, SRZ ;  /* 0x0000000000027805 */ /* 0x000fe2000001ff00 */
[----:B------:R-:W-:Y:S06]  /*2270*/  BRA `(.L_x_24431) ;  /* 0x0000000000147947 */ /* 0x000fec0003800000 */
.L_x_24455:
[----:B------:R-:W2:Y:S02]  /*2280*/  LDG.E.64 R2, desc[UR36][R4.64] ;  /* 0x0000002404027981 */ /* 0x000ea4000c1e1b00 */
[----:B--2---:R-:W0:Y:S01]  /*2290*/  I2F.F64.U64 R2, R2 ;  /* 0x0000000200027312 */ /* 0x004e220000301800 */
[----:B------:R-:W-:Y:S05]  /*22a0*/  BRA `(.L_x_24431) ;  /* 0x0000000000087947 */ /* 0x000fea0003800000 */
.L_x_24454:
[----:B------:R-:W2:Y:S02]  /*22b0*/  LDG.E R2, desc[UR36][R4.64] ;  /* 0x0000002404027981 */ /* 0x000ea4000c1e1900 */
[----:B--2---:R-:W0:Y:S02]  /*22c0*/  I2F.F64.U32 R2, R2 ;  /* 0x0000000200027312 */ /* 0x004e240000201800 */
.L_x_24431:
[----:B012-45:R-:W0:Y:S01]  /*22d0*/  MUFU.RSQ64H R5, R3 ;  /* 0x0000000300057308 */ /* 0x037e220000001c00 */
[----:B------:R-:W-:Y:S01]  /*22e0*/  IMAD.MOV.U32 R4, RZ, RZ, RZ ;  /* 0x000000ffff047224 */ /* 0x000fe200078e00ff */
[----:B------:R-:W-:Y:S01]  /*22f0*/  MOV R8, 0x0 ;  /* 0x0000000000087802 */ /* 0x000fe20000000f00 */
[----:B---3--:R-:W-:Y:S01]  /*2300*/  VIADD R0, R3, 0xfff00000 ;  /* 0xfff0000003007836 */ /* 0x008fe20000000000 */
[----:B------:R-:W-:Y:S01]  /*2310*/  BSSY B0, `(.L_x_24459) ;  /* 0x000000b000007945 */ /* 0x000fe20003800000 */
[----:B------:R-:W-:-:S03]  /*2320*/  IMAD.MOV.U32 R9, RZ, RZ, 0x3fd80000 ;  /* 0x3fd80000ff097424 */ /* 0x000fc600078e00ff */
[----:B------:R-:W-:Y:S01]  /*2330*/  ISETP.GE.U32.AND P0, PT, R0, 0x7fe00000, PT ;  /* 0x7fe000000000780c */ /* 0x000fe20003f06070 */
[----:B0-----:R-:W-:-:S08]  /*2340*/  DMUL R6, R4, R4 ;  /* 0x0000000404067228 */ /* 0x001fd00000000000 */
[----:B------:R-:W-:-:S08]  /*2350*/  DFMA R6, -R6, R2, 1 ;  /* 0x3ff000000606742b */ /* 0x000fd00000000102 */
[----:B------:R-:W-:Y:S02]  /*2360*/  DFMA R8, R6, R8, 0.5 ;  /* 0x3fe000000608742b */ /* 0x000fe40000000008 */
[----:B------:R-:W-:-:S08]  /*2370*/  DMUL R6, R4, R6 ;  /* 0x0000000604067228 */ /* 0x000fd00000000000 */
[----:B------:R-:W-:Y:S01]  /*2380*/  DFMA R4, R8, R6, R4 ;  /* 0x000000060804722b */ /* 0x000fe20000000004 */
[----:B------:R-:W-:Y:S10]  /*2390*/  @!P0 BRA `(.L_x_24460) ;  /* 0x0000000000088947 */ /* 0x000ff40003800000 */
[----:B------:R-:W-:-:S07]  /*23a0*/  MOV R0, 0x23c0 ;  /* 0x000023c000007802 */ /* 0x000fce0000000f00 */
[----:B------:R-:W-:Y:S05]  /*23b0*/  CALL.REL.NOINC `($__internal_7_$__cuda_sm20_drsqrt_f64_slowpath_v2) ;  /* 0x000000ac00c47944 */ /* 0x000fea0003c00000 */
.L_x_24460:
[----:B------:R-:W-:Y:S05]  /*23c0*/  BSYNC B0 ;  /* 0x0000000000007941 */ /* 0x000fea0003800000 */
.L_x_24459:
        /* <DEDUP_REMOVED lines=15> */
.L_x_24464:
[----:B------:R-:W0:Y:S02]  /*24c0*/  F2I.S64.F64.TRUNC R4, R4 ;  /* 0x0000000400047311 */ /* 0x000e24000030d900 */
[----:B0-----:R-:W-:-:S05]  /*24d0*/  IMAD.MOV.U32 R3, RZ, RZ, R4 ;  /* 0x000000ffff037224 */ /* 0x001fca00078e0004 */
[----:B------:R0:W-:Y:S01]  /*24e0*/  STG.E.U8 desc[UR36][R16.64], R3 ;  /* 0x0000000310007986 */ /* 0x0001e2000c101124 */
[----:B------:R-:W-:Y:S05]  /*24f0*/  BRA `(.L_x_24466) ;  /* 0x0000000c00f87947 */ /* 0x000fea0003800000 */
.L_x_24463:
        /* <DEDUP_REMOVED lines=9> */
.L_x_24468:
[----:B------:R-:W0:Y:S02]  /*2590*/  F2I.F64.TRUNC R5, R4 ;  /* 0x0000000400057311 */ /* 0x000e24000030d100 */
[----:B0-----:R0:W-:Y:S01]  /*25a0*/  STG.E desc[UR36][R16.64], R5 ;  /* 0x0000000510007986 */ /* 0x0011e2000c101924 */
[----:B------:R-:W-:Y:S05]  /*25b0*/  BRA `(.L_x_24466) ;  /* 0x0000000c00c87947 */ /* 0x000fea0003800000 */
.L_x_24467:
[----:B------:R-:W0:Y:S02]  /*25c0*/  F2I.F64.TRUNC R5, R4 ;  /* 0x0000000400057311 */ /* 0x000e24000030d100 */
[----:B0-----:R0:W-:Y:S01]  /*25d0*/  STG.E.U16 desc[UR36][R16.64], R5 ;  /* 0x0000000510007986 */ /* 0x0011e2000c101524 */
[----:B------:R-:W-:Y:S05]  /*25e0*/  BRA `(.L_x_24466) ;  /* 0x0000000c00bc7947 */ /* 0x000fea0003800000 */
.L_x_24462:
        /* <DEDUP_REMOVED lines=13> */
.L_x_24470:
        /* <DEDUP_REMOVED lines=8> */
.L_x_24469:
        /* <DEDUP_REMOVED lines=14> */
.L_x_24472:
        /* <DEDUP_REMOVED lines=9> */
.L_x_24471:
[----:B------:R4:W-:Y:S01]  /*28b0*/  STG.E.64 desc[UR36][R16.64], R4 ;  /* 0x0000000410007986 */ /* 0x0009e2000c101b24 */
[----:B------:R-:W-:Y:S05]  /*28c0*/  BRA `(.L_x_24466) ;  /* 0x0000000c00047947 */ /* 0x000fea0003800000 */
.L_x_24461:
        /* <DEDUP_REMOVED lines=12> */
.L_x_24475:
[----:B------:R-:W-:-:S05]  /*2990*/  CS2R R6, SRZ ;  /* 0x0000000000067805 */ /* 0x000fca000001ff00 */
[----:B------:R0:W-:Y:S01]  /*29a0*/  STG.E.128 desc[UR36][R16.64], R4 ;  /* 0x0000000410007986 */ /* 0x0001e2000c101d24 */
[----:B------:R-:W-:Y:S05]  /*29b0*/  BRA `(.L_x_24466) ;  /* 0x0000000800c87947 */ /* 0x000fea0003800000 */
.L_x_24474:
        /* <DEDUP_REMOVED lines=25> */
.L_x_24479:
[----:B------:R-:W-:Y:S05]  /*2b50*/  BSYNC B0 ;  /* 0x0000000000007941 */ /* 0x000fea0003800000 */
.L_x_24478:
[----:B------:R-:W-:-:S05]  /*2b60*/  LOP3.LUT R3, R0, R3, RZ, 0xfc, !PT ;  /* 0x0000000300037212 */ /* 0x000fca00078efcff */
[----:B------:R0:W-:Y:S01]  /*2b70*/  STG.E.U8 desc[UR36][R16.64], R3 ;  /* 0x0000000310007986 */ /* 0x0001e2000c101124 */
[----:B------:R-:W-:Y:S05]  /*2b80*/  BRA `(.L_x_24466) ;  /* 0x0000000800547947 */ /* 0x000fea0003800000 */
.L_x_24477:
        /* <DEDUP_REMOVED lines=17> */
.L_x_24481:
[----:B------:R-:W-:Y:S01]  /*2ca0*/  IMAD.MOV.U32 R0, RZ, RZ, 0x7f ;  /* 0x0000007fff007424 */ /* 0x000fe200078e00ff */
[----:B------:R-:W-:-:S04]  /*2cb0*/  ISETP.GT.U32.AND P0, PT, R2, 0x7f800000, PT ;  /* 0x7f8000000200780c */ /* 0x000fc80003f04070 */
[----:B------:R-:W-:-:S09]  /*2cc0*/  SEL R0, R0, 0x7c, P0 ;  /* 0x0000007c00007807 */ /* 0x000fd20000000000 */
.L_x_24482:
[----:B------:R-:W-:Y:S05]  /*2cd0*/  BSYNC B0 ;  /* 0x0000000000007941 */ /* 0x000fea0003800000 */
.L_x_24480:
[----:B------:R-:W-:-:S04]  /*2ce0*/  LOP3.LUT R2, R3, 0x80000000, RZ, 0xc0, !PT ;  /* 0x8000000003027812 */ /* 0x000fc800078ec0ff */
[----:B------:R-:W-:-:S04]  /*2cf0*/  SHF.R.U32.HI R3, RZ, 0x18, R2 ;  /* 0x00000018ff037819 */ /* 0x000fc80000011602 */
[----:B------:R-:W-:-:S05]  /*2d00*/  LOP3.LUT R3, R0, R3, RZ, 0xfc, !PT ;  /* 0x0000000300037212 */ /* 0x000fca00078efcff */
[----:B------:R0:W-:Y:S01]  /*2d10*/  STG.E.U8 desc[UR36][R16.64], R3 ;  /* 0x0000000310007986 */ /* 0x0001e2000c101124 */
[----:B------:R-:W-:Y:S05]  /*2d20*/  BRA `(.L_x_24466) ;  /* 0x0000000400ec7947 */ /* 0x000fea0003800000 */
.L_x_24476:
        /* <DEDUP_REMOVED lines=8> */
.L_x_24473:
        /* <DEDUP_REMOVED lines=11> */
.L_x_24485:
        /* <DEDUP_REMOVED lines=21> */
.L_x_24488:
[----:B------:R-:W-:-:S04]  /*2fb0*/  LOP3.LUT R2, R3, 0x80000000, RZ, 0xc0, !PT ;  /* 0x8000000003027812 */ /* 0x000fc800078ec0ff */
[----:B------:R-:W-:-:S04]  /*2fc0*/  SHF.R.U32.HI R3, RZ, 0x18, R2 ;  /* 0x00000018ff037819 */ /* 0x000fc80000011602 */
[----:B------:R-:W-:-:S04]  /*2fd0*/  LOP3.LUT R0, R0, R3, RZ, 0xfc, !PT ;  /* 0x0000000300007212 */ /* 0x000fc800078efcff */
[----:B------:R-:W-:-:S07]  /*2fe0*/  PRMT R8, R0, 0x7610, R8 ;  /* 0x0000761000087816 */ /* 0x000fce0000000008 */
.L_x_24487:
[----:B------:R-:W-:Y:S05]  /*2ff0*/  BSYNC B0 ;  /* 0x0000000000007941 */ /* 0x000fea0003800000 */
.L_x_24486:
[----:B------:R0:W-:Y:S01]  /*3000*/  STG.E.U8 desc[UR36][R16.64], R8 ;  /* 0x0000000810007986 */ /* 0x0001e2000c101124 */
[----:B------:R-:W-:Y:S05]  /*3010*/  BRA `(.L_x_24466) ;  /* 0x0000000400307947 */ /* 0x000fea0003800000 */
.L_x_24484:
        /* <DEDUP_REMOVED lines=21> */
.L_x_24491:
[----:B------:R-:W-:-:S04]  /*3170*/  LOP3.LUT R2, R3, 0x80000000, RZ, 0xc0, !PT ;  /* 0x8000000003027812 */ /* 0x000fc800078ec0ff */
[----:B------:R-:W-:-:S04]  /*3180*/  SHF.R.U32.HI R3, RZ, 0x18, R2 ;  /* 0x00000018ff037819 */ /* 0x000fc80000011602 */
[----:B------:R-:W-:-:S04]  /*3190*/  LOP3.LUT R0, R0, R3, RZ, 0xfc, !PT ;  /* 0x0000000300007212 */ /* 0x000fc800078efcff */
[----:B------:R-:W-:-:S07]  /*31a0*/  PRMT R8, R0, 0x7610, R8 ;  /* 0x0000761000087816 */ /* 0x000fce0000000008 */
.L_x_24490:
[----:B------:R-:W-:Y:S05]  /*31b0*/  BSYNC B0 ;  /* 0x0000000000007941 */ /* 0x000fea0003800000 */
.L_x_24489:
[----:B------:R0:W-:Y:S01]  /*31c0*/  STG.E.U8 desc[UR36][R16.64], R8 ;  /* 0x0000000810007986 */ /* 0x0001e2000c101124 */
[----:B------:R-:W-:Y:S05]  /*31d0*/  BRA `(.L_x_24466) ;  /* 0x0000000000c07947 */ /* 0x000fea0003800000 */
.L_x_24483:
        /* <DEDUP_REMOVED lines=26> */
.L_x_24465:
        /* <DEDUP_REMOVED lines=16> */
.L_x_24494:
[----:B------:R-:W-:Y:S05]  /*3480*/  BRA `(.L_x_24466) ;  /* 0x0000000000147947 */ /* 0x000fea0003800000 */
.L_x_24493:
[----:B------:R-:W0:Y:S02]  /*3490*/  F2I.U64.F64.TRUNC R4, R4 ;  /* 0x0000000400047311 */ /* 0x000e24000030d800 */
[----:B0-----:R0:W-:Y:S01]  /*34a0*/  STG.E.64 desc[UR36][R16.64], R4 ;  /* 0x0000000410007986 */ /* 0x0011e2000c101b24 */
[----:B------:R-:W-:Y:S05]  /*34b0*/  BRA `(.L_x_24466) ;  /* 0x0000000000087947 */ /* 0x000fea0003800000 */
.L_x_24492:
[----:B------:R-:W0:Y:S02]  /*34c0*/  F2I.U32.F64.TRUNC R5, R4 ;  /* 0x0000000400057311 */ /* 0x000e24000030d000 */
[----:B0-----:R0:W-:Y:S02]  /*34d0*/  STG.E desc[UR36][R16.64], R5 ;  /* 0x0000000510007986 */ /* 0x0011e4000c101924 */
.L_x_24466:
[----:B------:R-:W-:-:S04]  /*34e0*/  IMAD R18, R18, 0x200, R23 ;  /* 0x0000020012127824 */ /* 0x000fc800078e0217 */
[----:B------:R-:W-:-:S07]  /*34f0*/  VIADD R19, R18, 0x80 ;  /* 0x0000008012137836 */ /* 0x000fce0000000000 */
.L_x_24424:
[----:B------:R-:W-:Y:S05]  /*3500*/  BSYNC B6 ;  /* 0x0000000000067941 */ /* 0x000fea0003800000 */
.L_x_24423:
        /* <DEDUP_REMOVED lines=307> */
.L_x_24497:
        /* <DEDUP_REMOVED lines=21> */
.L_x_24501:
[----:B------:R-:W2:Y:S02]  /*4990*/  LDG.E.U8 R2, desc[UR36][R4.64] ;  /* 0x0000002404027981 */ /* 0x000ea4000c1e1100 */
[----:B--2---:R-:W0:Y:S01]  /*49a0*/  I2F.F64.U16 R2, R2 ;  /* 0x0000000200027312 */ /* 0x004e220000101800 */
[----:B------:R-:W-:Y:S05]  /*49b0*/  BRA `(.L_x_24503) ;  /* 0x0000000c00707947 */ /* 0x000fea0003800000 */
.L_x_24500:
        /* <DEDUP_REMOVED lines=9> */
.L_x_24505:
[----:B------:R-:W2:Y:S02]  /*4a50*/  LDG.E R2, desc[UR36][R4.64] ;  /* 0x0000002404027981 */ /* 0x000ea4000c1e1900 */
[----:B--2---:R-:W0:Y:S01]  /*4a60*/  I2F.F64 R2, R2 ;  /* 0x0000000200027312 */ /* 0x004e220000201c00 */
[----:B------:R-:W-:Y:S05]  /*4a70*/  BRA `(.L_x_24503) ;  /* 0x0000000c00407947 */ /* 0x000fea0003800000 */
.L_x_24504:
[----:B------:R-:W2:Y:S02]  /*4a80*/  LDG.E.U16 R2, desc[UR36][R4.64] ;  /* 0x0000002404027981 */ /* 0x000ea4000c1e1500 */
[----:B--2---:R-:W0:Y:S01]  /*4a90*/  I2F.F64.S16 R2, R2 ;  /* 0x0000000200027312 */ /* 0x004e220000101c00 */
[----:B------:R-:W-:Y:S05]  /*4aa0*/  BRA `(.L_x_24503) ;  /* 0x0000000c00347947 */ /* 0x000fea0003800000 */
.L_x_24499:
        /* <DEDUP_REMOVED lines=10> */
.L_x_24507:
[----:B------:R-:W2:Y:S02]  /*4b50*/  LDG.E.U16 R0, desc[UR36][R4.64] ;  /* 0x0000002404007981 */ /* 0x000ea4000c1e1500 */
[----:B--2---:R-:W-:-:S05]  /*4b60*/  HADD2.F32 R0, -RZ, R0.H0_H0 ;  /* 0x20000000ff007230 */ /* 0x004fca0000004100 */
[----:B------:R-:W-:-:S04]  /*4b70*/  FMUL.FTZ R0, R0, 1 ;  /* 0x3f80000000007820 */ /* 0x000fc80000410000 */
[----:B------:R0:W1:Y:S01]  /*4b80*/  F2F.F64.F32 R2, R0 ;  /* 0x0000000000027310 */ /* 0x0000620000201800 */
[----:B------:R-:W-:Y:S05]  /*4b90*/  BRA `(.L_x_24503) ;  /* 0x0000000800f87947 */ /* 0x000fea0003800000 */
.L_x_24506:
        /* <DEDUP_REMOVED lines=10> */
.L_x_24509:
[----:B------:R-:W2:Y:S02]  /*4c40*/  LDG.E.U16 R4, desc[UR36][R4.64] ;  /* 0x0000002404047981 */ /* 0x000ea4000c1e1500 */
[----:B--2---:R-:W-:-:S05]  /*4c50*/  HADD2.F32 R0, -RZ, R4.H0_H0 ;  /* 0x20000004ff007230 */ /* 0x004fca0000004100 */
[----:B------:R-:W-:-:S04]  /*4c60*/  FMUL.FTZ R0, R0, 1 ;  /* 0x3f80000000007820 */ /* 0x000fc80000410000 */
[----:B------:R0:W1:Y:S01]  /*4c70*/  F2F.F64.F32 R2, R0 ;  /* 0x0000000000027310 */ /* 0x0000620000201800 */
[----:B------:R-:W-:Y:S05]  /*4c80*/  BRA `(.L_x_24503) ;  /* 0x0000000800bc7947 */ /* 0x000fea0003800000 */
.L_x_24508:
[----:B------:R0:W5:Y:S01]  /*4c90*/  LDG.E.64 R2, desc[UR36][R4.64] ;  /* 0x0000002404027981 */ /* 0x000162000c1e1b00 */
[----:B------:R-:W-:Y:S05]  /*4ca0*/  BRA `(.L_x_24503) ;  /* 0x0000000800b47947 */ /* 0x000fea0003800000 */
.L_x_24498:
        /* <DEDUP_REMOVED lines=13> */
.L_x_24512:
[----:B------:R0:W5:Y:S01]  /*4d80*/  LDG.E.64 R2, desc[UR36][R4.64] ;  /* 0x0000002404027981 */ /* 0x000162000c1e1b00 */
[----:B------:R-:W-:Y:S05]  /*4d90*/  BRA `(.L_x_24503) ;  /* 0x0000000800787947 */ /* 0x000fea0003800000 */
.L_x_24511:
        /* <DEDUP_REMOVED lines=26> */
[----:B------:R-:W4:Y:S01]  /*4f40*/  F2F.F64.F32 R2, R3 ;  /* 0x0000000300027310 */ /* 0x000f220000201800 */
[----:B------:R-:W-:Y:S05]  /*4f50*/  BRA `(.L_x_24503) ;  /* 0x0000000800087947 */ /* 0x000fea0003800000 */
.L_x_24514:
        /* <DEDUP_REMOVED lines=13> */
[----:B------:R-:W3:Y:S01]  /*5030*/  F2F.F64.F32 R2, R2 ;  /* 0x0000000200027310 */ /* 0x000ee20000201800 */
[----:B------:R-:W-:Y:S05]  /*5040*/  BRA `(.L_x_24503) ;  /* 0x0000000400cc7947 */ /* 0x000fea0003800000 */
.L_x_24513:
[----:B------:R-:W2:Y:S02]  /*5050*/  LDG.E.U16 R0, desc[UR36][R4.64] ;  /* 0x0000002404007981 */ /* 0x000ea4000c1e1500 */
[----:B--2---:R-:W-:-:S04]  /*5060*/  IMAD.U32 R0, R0, 0x10000, RZ ;  /* 0x0001000000007824 */ /* 0x004fc800078e00ff */
[----:B------:R-:W-:-:S04]  /*5070*/  FMUL.FTZ R0, R0, 1 ;  /* 0x3f80000000007820 */ /* 0x000fc80000410000 */
[----:B------:R1:W2:Y:S01]  /*5080*/  F2F.F64.F32 R2, R0 ;  /* 0x0000000000027310 */ /* 0x0002a20000201800 */
[----:B------:R-:W-:Y:S05]  /*5090*/  BRA `(.L_x_24503) ;  /* 0x0000000400b87947 */ /* 0x000fea0003800000 */
.L_x_24510:
        /* <DEDUP_REMOVED lines=11> */
.L_x_24517:
[----:B------:R-:W2:Y:S01]  /*5150*/  LDG.E.U8 R2, desc[UR36][R4.64] ;  /* 0x0000002404027981 */ /* 0x000ea2000c1e1100 */
[----:B------:R-:W-:Y:S01]  /*5160*/  BSSY B0, `(.L_x_24518) ;  /* 0x0000018000007945 */ /* 0x000fe20003800000 */
[----:B------:R-:W-:Y:S01]  /*5170*/  HFMA2.MMA R0, -RZ, RZ, 0, 0 ;  /* 0x00000000ff007435 */ /* 0x000fe200000001ff */
        /* <DEDUP_REMOVED lines=18> */
.L_x_24521:
[----:B------:R-:W-:Y:S05]  /*52a0*/  BSYNC B1 ;  /* 0x0000000000017941 */ /* 0x000fea0003800000 */
.L_x_24520:
[----:B------:R-:W-:Y:S01]  /*52b0*/  LEA R3, R0, 0x3b800000, 0x17 ;  /* 0x3b80000000037811 */ /* 0x000fe200078eb8ff */
[----:B------:R-:W-:-:S05]  /*52c0*/  IMAD.SHL.U32 R0, R2, 0x100000, RZ ;  /* 0x0010000002007824 */ /* 0x000fca00078e00ff */
[----:B------:R-:W-:-:S07]  /*52d0*/  LOP3.LUT R0, R3, R0, R4, 0xfe, !PT ;  /* 0x0000000003007212 */ /* 0x000fce00078efe04 */
.L_x_24519:
[----:B------:R-:W-:Y:S05]  /*52e0*/  BSYNC B0 ;  /* 0x0000000000007941 */ /* 0x000fea0003800000 */
.L_x_24518:
[----:B------:R-:W-:-:S04]  /*52f0*/  FMUL.FTZ R0, R0, 1 ;  /* 0x3f80000000007820 */ /* 0x000fc80000410000 */
[----:B------:R0:W1:Y:S01]  /*5300*/  F2F.F64.F32 R2, R0 ;  /* 0x0000000000027310 */ /* 0x0000620000201800 */
[----:B------:R-:W-:Y:S05]  /*5310*/  BRA `(.L_x_24503) ;  /* 0x0000000400187947 */ /* 0x000fea0003800000 */
.L_x_24516:
        /* <DEDUP_REMOVED lines=21> */
.L_x_24525:
[----:B------:R-:W-:Y:S05]  /*5470*/  BSYNC B1 ;  /* 0x0000000000017941 */ /* 0x000fea0003800000 */
.L_x_24524:
[----:B------:R-:W-:Y:S01]  /*5480*/  LEA R3, R0, 0x37800000, 0x17 ;  /* 0x3780000000037811 */ /* 0x000fe200078eb8ff */
[----:B------:R-:W-:-:S05]  /*5490*/  IMAD.SHL.U32 R0, R2, 0x200000, RZ ;  /* 0x0020000002007824 */ /* 0x000fca00078e00ff */
[----:B------:R-:W-:-:S07]  /*54a0*/  LOP3.LUT R0, R3, R0, R4, 0xfe, !PT ;  /* 0x0000000003007212 */ /* 0x000fce00078efe04 */
.L_x_24523:
[----:B------:R-:W-:Y:S05]  /*54b0*/  BSYNC B0 ;  /* 0x0000000000007941 */ /* 0x000fea0003800000 */
.L_x_24522:
[----:B------:R-:W-:-:S04]  /*54c0*/  FMUL.FTZ R0, R0, 1 ;  /* 0x3f80000000007820 */ /* 0x000fc80000410000 */
[----:B------:R0:W1:Y:S01]  /*54d0*/  F2F.F64.F32 R2, R0 ;  /* 0x0000000000027310 */ /* 0x0000620000201800 */
[----:B------:R-:W-:Y:S05]  /*54e0*/  BRA `(.L_x_24503) ;  /* 0x0000000000a47947 */ /* 0x000fea0003800000 */
.L_x_24515:
        /* <DEDUP_REMOVED lines=14> */
.L_x_24529:
[----:B------:R-:W-:Y:S05]  /*55d0*/  BSYNC B0 ;  /* 0x0000000000007941 */ /* 0x000fea0003800000 */
.L_x_24528:
[----:B------:R-:W-:-:S04]  /*55e0*/  FMUL.FTZ R0, R0, 1 ;  /* 0x3f80000000007820 */ /* 0x000fc80000410000 */
[----:B------:R0:W1:Y:S01]  /*55f0*/  F2F.F64.F32 R2, R0 ;  /* 0x0000000000027310 */ /* 0x0000620000201800 */
[----:B------:R-:W-:Y:S05]  /*5600*/  BRA `(.L_x_24503) ;  /* 0x00000000005c7947 */ /* 0x000fea0003800000 */
.L_x_24502:
        /* <DEDUP_REMOVED lines=16> */
.L_x_24530:
[----:B------:R-:W-:Y:S01]  /*5710*/  CS2R R2, SRZ ;  /* 0x0000000000027805 */ /* 0x000fe2000001ff00 */
[----:B------:R-:W-:Y:S06]  /*5720*/  BRA `(.L_x_24503) ;  /* 0x0000000000147947 */ /* 0x000fec0003800000 */
.L_x_24527:
[----:B------:R-:W2:Y:S02]  /*5730*/  LDG.E.64 R2, desc[UR36][R4.64] ;  /* 0x0000002404027981 */ /* 0x000ea4000c1e1b00 */
[----:B--2---:R-:W0:Y:S01]  /*5740*/  I2F.F64.U64 R2, R2 ;  /* 0x0000000200027312 */ /* 0x004e220000301800 */
[----:B------:R-:W-:Y:S05]  /*5750*/  BRA `(.L_x_24503) ;  /* 0x0000000000087947 */ /* 0x000fea0003800000 */
.L_x_24526:
[----:B------:R-:W2:Y:S02]  /*5760*/  LDG.E R2, desc[UR36][R4.64] ;  /* 0x0000002404027981 */ /* 0x000ea4000c1e1900 */
[----:B--2---:R-:W0:Y:S02]  /*5770*/  I2F.F64.U32 R2, R2 ;  /* 0x0000000200027312 */ /* 0x004e240000201800 */
.L_x_24503:
[----:B012345:R-:W0:Y:S01]  /*5780*/  MUFU.RSQ64H R5, R3 ;  /* 0x0000000300057308 */ /* 0x03fe220000001c00 */
[----:B------:R-:W-:Y:S01]  /*5790*/  IMAD.MOV.U32 R4, RZ, RZ, RZ ;  /* 0x000000ffff047224 */ /* 0x000fe200078e00ff */
[----:B------:R-:W-:Y:S01]  /*57a0*/  BSSY B0, `(.L_x_24531) ;  /* 0x000000d000007945 */ /* 0x000fe20003800000 */
        /* <DEDUP_REMOVED lines=12> */
.L_x_24532:
[----:B------:R-:W-:Y:S05]  /*5870*/  BSYNC B0 ;  /* 0x0000000000007941 */ /* 0x000fea0003800000 */
.L_x_24531:
        /* <DEDUP_REMOVED lines=15> */
.L_x_24536:
[----:B------:R-:W0:Y:S02]  /*5970*/  F2I.S64.F64.TRUNC R4, R4 ;  /* 0x0000000400047311 */ /* 0x000e24000030d900 */
[----:B0-----:R-:W-:-:S05]  /*5980*/  MOV R3, R4 ;  /* 0x0000000400037202 */ /* 0x001fca0000000f00 */
[----:B------:R0:W-:Y:S01]  /*5990*/  STG.E.U8 desc[UR36][R16.64], R3 ;  /* 0x0000000310007986 */ /* 0x0001e2000c101124 */
[----:B------:R-:W-:Y:S05]  /*59a0*/  BRA `(.L_x_24538) ;  /* 0x0000000c00f87947 */ /* 0x000fea0003800000 */
.L_x_24535:
        /* <DEDUP_REMOVED lines=9> */
.L_x_24540:
[----:B------:R-:W0:Y:S02]  /*5a40*/  F2I.F64.TRUNC R5, R4 ;  /* 0x0000000400057311 */ /* 0x000e24000030d100 */
[----:B0-----:R0:W-:Y:S01]  /*5a50*/  STG.E desc[UR36][R16.64], R5 ;  /* 0x0000000510007986 */ /* 0x0011e2000c101924 */
[----:B------:R-:W-:Y:S05]  /*5a60*/  BRA `(.L_x_24538) ;  /* 0x0000000c00c87947 */ /* 0x000fea0003800000 */
.L_x_24539:
[----:B------:R-:W0:Y:S02]  /*5a70*/  F2I.F64.TRUNC R5, R4 ;  /* 0x0000000400057311 */ /* 0x000e24000030d100 */
[----:B0-----:R0:W-:Y:S01]  /*5a80*/  STG.E.U16 desc[UR36][R16.64], R5 ;  /* 0x0000000510007986 */ /* 0x0011e2000c101524 */
[----:B------:R-:W-:Y:S05]  /*5a90*/  BRA `(.L_x_24538) ;  /* 0x0000000c00bc7947 */ /* 0x000fea0003800000 */
.L_x_24534:
        /* <DEDUP_REMOVED lines=13> */
.L_x_24542:
        /* <DEDUP_REMOVED lines=8> */
.L_x_24541:
        /* <DEDUP_REMOVED lines=14> */
.L_x_24544:
        /* <DEDUP_REMOVED lines=9> */
.L_x_24543:
[----:B------:R0:W-:Y:S01]  /*5d60*/  STG.E.64 desc[UR36][R16.64], R4 ;  /* 0x0000000410007986 */ /* 0x0001e2000c101b24 */
[----:B------:R-:W-:Y:S05]  /*5d70*/  BRA `(.L_x_24538) ;  /* 0x0000000c00047947 */ /* 0x000fea0003800000 */
.L_x_24533:
        /* <DEDUP_REMOVED lines=12> */
.L_x_24547:
[----:B------:R-:W-:-:S05]  /*5e40*/  CS2R R6, SRZ ;  /* 0x0000000000067805 */ /* 0x000fca000001ff00 */
[----:B------:R0:W-:Y:S01]  /*5e50*/  STG.E.128 desc[UR36][R16.64], R4 ;  /* 0x0000000410007986 */ /* 0x0001e2000c101d24 */
[----:B------:R-:W-:Y:S05]  /*5e60*/  BRA `(.L_x_24538) ;  /* 0x0000000800c87947 */ /* 0x000fea0003800000 */
.L_x_24546:
        /* <DEDUP_REMOVED lines=25> */
.L_x_24551:
[----:B------:R-:W-:Y:S05]  /*6000*/  BSYNC B0 ;  /* 0x0000000000007941 */ /* 0x000fea0003800000 */
.L_x_24550:
[----:B------:R-:W-:-:S05]  /*6010*/  LOP3.LUT R3, R0, R3, RZ, 0xfc, !PT ;  /* 0x0000000300037212 */ /* 0x000fca00078efcff */
[----:B------:R0:W-:Y:S01]  /*6020*/  STG.E.U8 desc[UR36][R16.64], R3 ;  /* 0x0000000310007986 */ /* 0x0001e2000c101124 */
[----:B------:R-:W-:Y:S05]  /*6030*/  BRA `(.L_x_24538) ;  /* 0x0000000800547947 */ /* 0x000fea0003800000 */
.L_x_24549:
        /* <DEDUP_REMOVED lines=17> */
.L_x_24553:
[----:B------:R-:W-:Y:S01]  /*6150*/  IMAD.MOV.U32 R0, RZ, RZ, 0x7f ;  /* 0x0000007fff007424 */ /* 0x000fe200078e00ff */
[----:B------:R-:W-:-:S04]  /*6160*/  ISETP.GT.U32.AND P0, PT, R2, 0x7f800000, PT ;  /* 0x7f8000000200780c */ /* 0x000fc80003f04070 */
[----:B------:R-:W-:-:S09]  /*6170*/  SEL R0, R0, 0x7c, P0 ;  /* 0x0000007c00007807 */ /* 0x000fd20000000000 */
.L_x_24554:
[----:B------:R-:W-:Y:S05]  /*6180*/  BSYNC B0 ;  /* 0x0000000000007941 */ /* 0x000fea0003800000 */
.L_x_24552:
[----:B------:R-:W-:-:S04]  /*6190*/  LOP3.LUT R2, R3, 0x80000000, RZ, 0xc0, !PT ;  /* 0x8000000003027812 */ /* 0x000fc800078ec0ff */
[----:B------:R-:W-:-:S04]  /*61a0*/  SHF.R.U32.HI R3, RZ, 0x18, R2 ;  /* 0x00000018ff037819 */ /* 0x000fc80000011602 */
[----:B------:R-:W-:-:S05]  /*61b0*/  LOP3.LUT R3, R0, R3, RZ, 0xfc, !PT ;  /* 0x0000000300037212 */ /* 0x000fca00078efcff */
[----:B------:R0:W-:Y:S01]  /*61c0*/  STG.E.U8 desc[UR36][R16.64], R3 ;  /* 0x0000000310007986 */ /* 0x0001e2000c101124 */
[----:B------:R-:W-:Y:S05]  /*61d0*/  BRA `(.L_x_24538) ;  /* 0x0000000400ec7947 */ /* 0x000fea0003800000 */
.L_x_24548:
        /* <DEDUP_REMOVED lines=8> */
.L_x_24545:
        /* <DEDUP_REMOVED lines=11> */
.L_x_24557:
        /* <DEDUP_REMOVED lines=21> */
.L_x_24560:
[----:B------:R-:W-:-:S04]  /*6460*/  LOP3.LUT R2, R3, 0x80000000, RZ, 0xc0, !PT ;  /* 0x8000000003027812 */ /* 0x000fc800078ec0ff */
[----:B------:R-:W-:-:S04]  /*6470*/  SHF.R.U32.HI R3, RZ, 0x18, R2 ;  /* 0x00000018ff037819 */ /* 0x000fc80000011602 */
[----:B------:R-:W-:-:S04]  /*6480*/  LOP3.LUT R0, R0, R3, RZ, 0xfc, !PT ;  /* 0x0000000300007212 */ /* 0x000fc800078efcff */
[----:B------:R-:W-:-:S07]  /*6490*/  PRMT R8, R0, 0x7610, R8 ;  /* 0x0000761000087816 */ /* 0x000fce0000000008 */
.L_x_24559:
[----:B------:R-:W-:Y:S05]  /*64a0*/  BSYNC B0 ;  /* 0x0000000000007941 */ /* 0x000fea0003800000 */
.L_x_24558:
[----:B------:R3:W-:Y:S01]  /*64b0*/  STG.E.U8 desc[UR36][R16.64], R8 ;  /* 0x0000000810007986 */ /* 0x0007e2000c101124 */
[----:B------:R-:W-:Y:S05]  /*64c0*/  BRA `(.L_x_24538) ;  /* 0x0000000400307947 */ /* 0x000fea0003800000 */
.L_x_24556:
        /* <DEDUP_REMOVED lines=21> */
.L_x_24563:
[----:B------:R-:W-:-:S04]  /*6620*/  LOP3.LUT R2, R3, 0x80000000, RZ, 0xc0, !PT ;  /* 0x8000000003027812 */ /* 0x000fc800078ec0ff */
[----:B------:R-:W-:-:S04]  /*6630*/  SHF.R.U32.HI R3, RZ, 0x18, R2 ;  /* 0x00000018ff037819 */ /* 0x000fc80000011602 */
[----:B------:R-:W-:-:S04]  /*6640*/  LOP3.LUT R0, R0, R3, RZ, 0xfc, !PT ;  /* 0x0000000300007212 */ /* 0x000fc800078efcff */
[----:B------:R-:W-:-:S07]  /*6650*/  PRMT R8, R0, 0x7610, R8 ;  /* 0x0000761000087816 */ /* 0x000fce0000000008 */
.L_x_24562:
[----:B------:R-:W-:Y:S05]  /*6660*/  BSYNC B0 ;  /* 0x0000000000007941 */ /* 0x000fea0003800000 */
.L_x_24561:
[----:B------:R0:W-:Y:S01]  /*6670*/  STG.E.U8 desc[UR36][R16.64], R8 ;  /* 0x0000000810007986 */ /* 0x0001e2000c101124 */
[----:B------:R-:W-:Y:S05]  /*6680*/  BRA `(.L_x_24538) ;  /* 0x0000000000c07947 */ /* 0x000fea0003800000 */
.L_x_24555:
        /* <DEDUP_REMOVED lines=26> */
.L_x_24537:
[----:B------:R-:W-:Y:S01]  /*6830*/  MOV R0, 0x1c0 ;  /* 0x000001c000007802 */ /* 0x000fe20000000f00 */
[----:B------:R-:W-:Y:S01]  /*6840*/  ULDC.64 UR4, c[0x4][0x1a0] ;  /* 0x0100680000047ab9 */ /* 0x000fe20000000a00 */
[----:B------:R-:W-:Y:S01]  /*6850*/  ULDC.64 UR6, c[0x4][0x68] ;  /* 0x01001a0000067ab9 */ /* 0x000fe20000000a00 */
[----:B------:R-:W-:Y:S01]  /*6860*/  IMAD.U32 R4, RZ, RZ, UR4 ;  /* 0x00000004ff047e24 */ /* 0x000fe2000f8e00ff */
[----:B------:R0:W1:Y:S01]  /*6870*/  LDC.64 R2, c[0x4][R0] ;  /* 0x0100000000027b82 */ /* 0x0000620000000a00 */
[----:B------:R-:W-:Y:S01]  /*6880*/  MOV R5, UR5 ;  /* 0x0000000500057c02 */ /* 0x000fe20008000f00 */
        /* <DEDUP_REMOVED lines=10> */
.L_x_24566:
[----:B------:R-:W-:Y:S05]  /*6930*/  BRA `(.L_x_24538) ;  /* 0x0000000000147947 */ /* 0x000fea0003800000 */
.L_x_24565:
[----:B------:R-:W0:Y:S02]  /*6940*/  F2I.U64.F64.TRUNC R4, R4 ;  /* 0x0000000400047311 */ /* 0x000e24000030d800 */
[----:B0-----:R2:W-:Y:S01]  /*6950*/  STG.E.64 desc[UR36][R16.64], R4 ;  /* 0x0000000410007986 */ /* 0x0015e2000c101b24 */
[----:B------:R-:W-:Y:S05]  /*6960*/  BRA `(.L_x_24538) ;  /* 0x0000000000087947 */ /* 0x000fea0003800000 */
.L_x_24564:
[----:B------:R-:W0:Y:S02]  /*6970*/  F2I.U32.F64.TRUNC R5, R4 ;  /* 0x0000000400057311 */ /* 0x000e24000030d000 */
[----:B0-----:R0:W-:Y:S02]  /*6980*/  STG.E desc[UR36][R16.64], R5 ;  /* 0x0000000510007986 */ /* 0x0011e4000c101924 */
.L_x_24538:
[----:B------:R-:W-:-:S07]  /*6990*/  VIADD R19, R19, 0x80 ;  /* 0x0000008013137836 */ /* 0x000fce0000000000 */
.L_x_24496:
[----:B------:R-:W-:Y:S05]  /*69a0*/  BSYNC B6 ;  /* 0x0000000000067941 */ /* 0x000fea0003800000 */
.L_x_24495:
        /* <DEDUP_REMOVED lines=307> */
.L_x_24569:
        /* <DEDUP_REMOVED lines=21> */
.L_x_24573:
[----:B------:R-:W2:Y:S02]  /*7e30*/  LDG.E.U8 R2, desc[UR36][R4.64] ;  /* 0x0000002404027981 */ /* 0x000ea4000c1e1100 */
[----:B--2---:R-:W0:Y:S01]  /*7e40*/  I2F.F64.U16 R2, R2 ;  /* 0x0000000200027312 */ /* 0x004e220000101800 */
[----:B------:R-:W-:Y:S05]  /*7e50*/  BRA `(.L_x_24575) ;  /* 0x0000000c00707947 */ /* 0x000fea0003800000 */
.L_x_24572:
        /* <DEDUP_REMOVED lines=9> */
.L_x_24577:
[----:B------:R-:W2:Y:S02]  /*7ef0*/  LDG.E R2, desc[UR36][R4.64] ;  /* 0x0000002404027981 */ /* 0x000ea4000c1e1900 */
[----:B--2---:R-:W0:Y:S01]  /*7f00*/  I2F.F64 R2, R2 ;  /* 0x0000000200027312 */ /* 0x004e220000201c00 */
[----:B------:R-:W-:Y:S05]  /*7f10*/  BRA `(.L_x_24575) ;  /* 0x0000000c00407947 */ /* 0x000fea0003800000 */
.L_x_24576:
[----:B------:R-:W2:Y:S02]  /*7f20*/  LDG.E.U16 R2, desc[UR36][R4.64] ;  /* 0x0000002404027981 */ /* 0x000ea4000c1e1500 */
[----:B--2---:R-:W0:Y:S01]  /*7f30*/  I2F.F64.S16 R2, R2 ;  /* 0x0000000200027312 */ /* 0x004e220000101c00 */
[----:B------:R-:W-:Y:S05]  /*7f40*/  BRA `(.L_x_24575) ;  /* 0x0000000c00347947 */ /* 0x000fea0003800000 */
.L_x_24571:
        /* <DEDUP_REMOVED lines=10> */
.L_x_24579:
[----:B------:R-:W2:Y:S02]  /*7ff0*/  LDG.E.U16 R0, desc[UR36][R4.64] ;  /* 0x0000002404007981 */ /* 0x000ea4000c1e1500 */
[----:B--2---:R-:W-:-:S05]  /*8000*/  HADD2.F32 R0, -RZ, R0.H0_H0 ;  /* 0x20000000ff007230 */ /* 0x004fca0000004100 */
[----:B------:R-:W-:-:S04]  /*8010*/  FMUL.FTZ R0, R0, 1 ;  /* 0x3f80000000007820 */ /* 0x000fc80000410000 */
[----:B------:R0:W1:Y:S01]  /*8020*/  F2F.F64.F32 R2, R0 ;  /* 0x0000000000027310 */ /* 0x0000620000201800 */
[----:B------:R-:W-:Y:S05]  /*8030*/  BRA `(.L_x_24575) ;  /* 0x0000000800f87947 */ /* 0x000fea0003800000 */
.L_x_24578:
        /* <DEDUP_REMOVED lines=10> */
.L_x_24581:
[----:B------:R-:W2:Y:S02]  /*80e0*/  LDG.E.U16 R4, desc[UR36][R4.64] ;  /* 0x0000002404047981 */ /* 0x000ea4000c1e1500 */
[----:B--2---:R-:W-:-:S05]  /*80f0*/  HADD2.F32 R0, -RZ, R4.H0_H0 ;  /* 0x20000004ff007230 */ /* 0x004fca0000004100 */
[----:B------:R-:W-:-:S04]  /*8100*/  FMUL.FTZ R0, R0, 1 ;  /* 0x3f80000000007820 */ /* 0x000fc80000410000 */
[----:B------:R0:W1:Y:S01]  /*8110*/  F2F.F64.F32 R2, R0 ;  /* 0x0000000000027310 */ /* 0x0000620000201800 */
[----:B------:R-:W-:Y:S05]  /*8120*/  BRA `(.L_x_24575) ;  /* 0x0000000800bc7947 */ /* 0x000fea0003800000 */
.L_x_24580:
[----:B------:R0:W5:Y:S01]  /*8130*/  LDG.E.64 R2, desc[UR36][R4.64] ;  /* 0x0000002404027981 */ /* 0x000162000c1e1b00 */
[----:B------:R-:W-:Y:S05]  /*8140*/  BRA `(.L_x_24575) ;  /* 0x0000000800b47947 */ /* 0x000fea0003800000 */
.L_x_24570:
        /* <DEDUP_REMOVED lines=13> */
.L_x_24584:
[----:B------:R0:W5:Y:S01]  /*8220*/  LDG.E.64 R2, desc[UR36][R4.64] ;  /* 0x0000002404027981 */ /* 0x000162000c1e1b00 */
[----:B------:R-:W-:Y:S05]  /*8230*/  BRA `(.L_x_24575) ;  /* 0x0000000800787947 */ /* 0x000fea0003800000 */
.L_x_24583:
        /* <DEDUP_REMOVED lines=14> */
[C---:B------:R-:W-:Y:S02]  /*8320*/  ISETP.GT.U32.AND P0, PT, R3.reuse, 0x4, PT ;  /* 0x000000040300780c */ /* 0x040fe40003f04070 */
[----:B------:R-:W-:-:S04]  /*8330*/  IADD3 R3, R3, -0x4, RZ ;  /* 0xfffffffc03037810 */ /* 0x000fc80007ffe0ff */
        /* <DEDUP_REMOVED lines=12> */
.L_x_24586:
        /* <DEDUP_REMOVED lines=15> */
.L_x_24585:
[----:B------:R-:W2:Y:S02]  /*84f0*/  LDG.E.U16 R0, desc[UR36][R4.64] ;  /* 0x0000002404007981 */ /* 0x000ea4000c1e1500 */
[----:B--2---:R-:W-:-:S04]  /*8500*/  IMAD.U32 R0, R0, 0x10000, RZ ;  /* 0x0001000000007824 */ /* 0x004fc800078e00ff */
[----:B------:R-:W-:-:S04]  /*8510*/  FMUL.FTZ R0, R0, 1 ;  /* 0x3f80000000007820 */ /* 0x000fc80000410000 */
[----:B------:R0:W1:Y:S01]  /*8520*/  F2F.F64.F32 R2, R0 ;  /* 0x0000000000027310 */ /* 0x0000620000201800 */
[----:B------:R-:W-:Y:S05]  /*8530*/  BRA `(.L_x_24575) ;  /* 0x0000000400b87947 */ /* 0x000fea0003800000 */
.L_x_24582:
        /* <DEDUP_REMOVED lines=11> */
.L_x_24589:
        /* <DEDUP_REMOVED lines=21> */
.L_x_24593:
[----:B------:R-:W-:Y:S05]  /*8740*/  BSYNC B1 ;  /* 0x0000000000017941 */ /* 0x000fea0003800000 */
.L_x_24592:
[----:B------:R-:W-:Y:S02]  /*8750*/  LEA R3, R0, 0x3b800000, 0x17 ;  /* 0x3b80000000037811 */ /* 0x000fe400078eb8ff */
[----:B------:R-:W-:-:S04]  /*8760*/  SHF.L.U32 R0, R2, 0x14, RZ ;  /* 0x0000001402007819 */ /* 0x000fc800000006ff */
[----:B------:R-:W-:-:S07]  /*8770*/  LOP3.LUT R0, R3, R0, R4, 0xfe, !PT ;  /* 0x0000000003007212 */ /* 0x000fce00078efe04 */
.L_x_24591:
[----:B------:R-:W-:Y:S05]  /*8780*/  BSYNC B0 ;  /* 0x0000000000007941 */ /* 0x000fea0003800000 */
.L_x_24590:
[----:B------:R-:W-:-:S04]  /*8790*/  FMUL.FTZ R0, R0, 1 ;  /* 0x3f80000000007820 */ /* 0x000fc80000410000 */
[----:B------:R1:W2:Y:S01]  /*87a0*/  F2F.F64.F32 R2, R0 ;  /* 0x0000000000027310 */ /* 0x0002a20000201800 */
[----:B------:R-:W-:Y:S05]  /*87b0*/  BRA `(.L_x_24575) ;  /* 0x0000000400187947 */ /* 0x000fea0003800000 */
.L_x_24588:
        /* <DEDUP_REMOVED lines=21> */
.L_x_24597:
[----:B------:R-:W-:Y:S05]  /*8910*/  BSYNC B1 ;  /* 0x0000000000017941 */ /* 0x000fea0003800000 */
.L_x_24596:
[----:B------:R-:W-:Y:S01]  /*8920*/  LEA R3, R0, 0x37800000, 0x17 ;  /* 0x3780000000037811 */ /* 0x000fe200078eb8ff */
[----:B------:R-:W-:-:S05]  /*8930*/  IMAD.SHL.U32 R0, R2, 0x200000, RZ ;  /* 0x0020000002007824 */ /* 0x000fca00078e00ff */
[----:B------:R-:W-:-:S07]  /*8940*/  LOP3.LUT R0, R3, R0, R4, 0xfe, !PT ;  /* 0x0000000003007212 */ /* 0x000fce00078efe04 */
.L_x_24595:
[----:B------:R-:W-:Y:S05]  /*8950*/  BSYNC B0 ;  /* 0x0000000000007941 */ /* 0x000fea0003800000 */
.L_x_24594:
[----:B------:R-:W-:-:S04]  /*8960*/  FMUL.FTZ R0, R0, 1 ;  /* 0x3f80000000007820 */ /* 0x000fc80000410000 */
[----:B------:R3:W4:Y:S01]  /*8970*/  F2F.F64.F32 R2, R0 ;  /* 0x0000000000027310 */ /* 0x0007220000201800 */
[----:B------:R-:W-:Y:S05]  /*8980*/  BRA `(.L_x_24575) ;  /* 0x0000000000a47947 */ /* 0x000fea0003800000 */
.L_x_24587:
        /* <DEDUP_REMOVED lines=14> */
.L_x_24601:
[----:B------:R-:W-:Y:S05]  /*8a70*/  BSYNC B0 ;  /* 0x0000000000007941 */ /* 0x000fea0003800000 */
.L_x_24600:
[----:B------:R-:W-:-:S04]  /*8a80*/  FMUL.FTZ R0, R0, 1 ;  /* 0x3f80000000007820 */ /* 0x000fc80000410000 */
[----:B------:R0:W1:Y:S01]  /*8a90*/  F2F.F64.F32 R2, R0 ;  /* 0x0000000000027310 */ /* 0x0000620000201800 */
[----:B------:R-:W-:Y:S05]  /*8aa0*/  BRA `(.L_x_24575) ;  /* 0x00000000005c7947 */ /* 0x000fea0003800000 */
.L_x_24574:
        /* <DEDUP_REMOVED lines=16> */
.L_x_24602:
[----:B------:R-:W-:Y:S01]  /*8bb0*/  CS2R R2, SRZ ;  /* 0x0000000000027805 */ /* 0x000fe2000001ff00 */
[----:B------:R-:W-:Y:S06]  /*8bc0*/  BRA `(.L_x_24575) ;  /* 0x0000000000147947 */ /* 0x000fec0003800000 */
.L_x_24599:
[----:B------:R-:W2:Y:S02]  /*8bd0*/  LDG.E.64 R2, desc[UR36][R4.64] ;  /* 0x0000002404027981 */ /* 0x000ea4000c1e1b00 */
[----:B--2---:R-:W0:Y:S01]  /*8be0*/  I2F.F64.U64 R2, R2 ;  /* 0x0000000200027312 */ /* 0x004e220000301800 */
[----:B------:R-:W-:Y:S05]  /*8bf0*/  BRA `(.L_x_24575) ;  /* 0x0000000000087947 */ /* 0x000fea0003800000 */
.L_x_24598:
[----:B------:R-:W2:Y:S02]  /*8c00*/  LDG.E R2, desc[UR36][R4.64] ;  /* 0x0000002404027981 */ /* 0x000ea4000c1e1900 */
[----:B--2---:R-:W0:Y:S02]  /*8c10*/  I2F.F64.U32 R2, R2 ;  /* 0x0000000200027312 */ /* 0x004e240000201800 */
.L_x_24575:
[----:B012-45:R-:W0:Y:S01]  /*8c20*/  MUFU.RSQ64H R5, R3 ;  /* 0x0000000300057308 */ /* 0x037e220000001c00 */
[----:B------:R-:W-:Y:S01]  /*8c30*/  IMAD.MOV.U32 R4, RZ, RZ, RZ ;  /* 0x000000ffff047224 */ /* 0x000fe200078e00ff */
[----:B------:R-:W-:Y:S01]  /*8c40*/  BSSY B0, `(.L_x_24603) ;  /* 0x000000d000007945 */ /* 0x000fe20003800000 */
[----:B---3--:R-:W-:Y:S02]  /*8c50*/  VIADD R0, R3, 0xfff00000 ;  /* 0xfff0000003007836 */ /* 0x008fe40000000000 */
        /* <DEDUP_REMOVED lines=11> */
.L_x_24604:
[----:B------:R-:W-:Y:S05]  /*8d10*/  BSYNC B0 ;  /* 0x0000000000007941 */ /* 0x000fea0003800000 */
.L_x_24603:
        /* <DEDUP_REMOVED lines=15> */
.L_x_24608:
[----:B------:R-:W0:Y:S02]  /*8e10*/  F2I.S64.F64.TRUNC R4, R4 ;  /* 0x0000000400047311 */ /* 0x000e24000030d900 */
[----:B0-----:R-:W-:-:S05]  /*8e20*/  IMAD.MOV.U32 R3, RZ, RZ, R4 ;  /* 0x000000ffff037224 */ /* 0x001fca00078e0004 */
[----:B------:R0:W-:Y:S01]  /*8e30*/  STG.E.U8 desc[UR36][R16.64], R3 ;  /* 0x0000000310007986 */ /* 0x0001e2000c101124 */
[----:B------:R-:W-:Y:S05]  /*8e40*/  BRA `(.L_x_24610) ;  /* 0x0000000c00f87947 */ /* 0x000fea0003800000 */
.L_x_24607:
        /* <DEDUP_REMOVED lines=9> */
.L_x_24612:
[----:B------:R-:W0:Y:S02]  /*8ee0*/  F2I.F64.TRUNC R5, R4 ;  /* 0x0000000400057311 */ /* 0x000e24000030d100 */
[----:B0-----:R0:W-:Y:S01]  /*8ef0*/  STG.E desc[UR36][R16.64], R5 ;  /* 0x0000000510007986 */ /* 0x0011e2000c101924 */
[----:B------:R-:W-:Y:S05]  /*8f00*/  BRA `(.L_x_24610) ;  /* 0x0000000c00c87947 */ /* 0x000fea0003800000 */
.L_x_24611:
[----:B------:R-:W0:Y:S02]  /*8f10*/  F2I.F64.TRUNC R5, R4 ;  /* 0x0000000400057311 */ /* 0x000e24000030d100 */
[----:B0-----:R0:W-:Y:S01]  /*8f20*/  STG.E.U16 desc[UR36][R16.64], R5 ;  /* 0x0000000510007986 */ /* 0x0011e2000c101524 */
[----:B------:R-:W-:Y:S05]  /*8f30*/  BRA `(.L_x_24610) ;  /* 0x0000000c00bc7947 */ /* 0x000fea0003800000 */
.L_x_24606:
        /* <DEDUP_REMOVED lines=13> */
.L_x_24614:
        /* <DEDUP_REMOVED lines=8> */
.L_x_24613:
        /* <DEDUP_REMOVED lines=14> */
.L_x_24616:
        /* <DEDUP_REMOVED lines=9> */
.L_x_24615:
[----:B------:R0:W-:Y:S01]  /*9200*/  STG.E.64 desc[UR36][R16.64], R4 ;  /* 0x0000000410007986 */ /* 0x0001e2000c101b24 */
[----:B------:R-:W-:Y:S05]  /*9210*/  BRA `(.L_x_24610) ;  /* 0x0000000c00047947 */ /* 0x000fea0003800000 */
.L_x_24605:
        /* <DEDUP_REMOVED lines=12> */
.L_x_24619:
[----:B------:R-:W-:-:S05]  /*92e0*/  CS2R R6, SRZ ;  /* 0x0000000000067805 */ /* 0x000fca000001ff00 */
[----:B------:R0:W-:Y:S01]  /*92f0*/  STG.E.128 desc[UR36][R16.64], R4 ;  /* 0x0000000410007986 */ /* 0x0001e2000c101d24 */
[----:B------:R-:W-:Y:S05]  /*9300*/  BRA `(.L_x_24610) ;  /* 0x0000000800c87947 */ /* 0x000fea0003800000 */
.L_x_24618:
        /* <DEDUP_REMOVED lines=23> */
[----:B------:R-:W-:Y:S02]  /*9480*/  @P0 SHF.R.U32.HI R0, RZ, 0x14, R0 ;  /* 0x00000014ff000819 */ /* 0x000fe40000011600 */
[----:B------:R-:W-:-:S07]  /*9490*/  @!P0 IADD3 R0, R2, -0x46800000, RZ ;  /* 0xb980000002008810 */ /* 0x000fce0007ffe0ff */
.L_x_24623:
[----:B------:R-:W-:Y:S05]  /*94a0*/  BSYNC B0 ;  /* 0x0000000000007941 */ /* 0x000fea0003800000 */
.L_x_24622:
[----:B------:R-:W-:-:S05]  /*94b0*/  LOP3.LUT R3, R0, R3, RZ, 0xfc, !PT ;  /* 0x0000000300037212 */ /* 0x000fca00078efcff */
[----:B------:R0:W-:Y:S01]  /*94c0*/  STG.E.U8 desc[UR36][R16.64], R3 ;  /* 0x0000000310007986 */ /* 0x0001e2000c101124 */
[----:B------:R-:W-:Y:S05]  /*94d0*/  BRA `(.L_x_24610) ;  /* 0x0000000800547947 */ /* 0x000fea0003800000 */
.L_x_24621:
        /* <DEDUP_REMOVED lines=17> */
.L_x_24625:
[----:B------:R-:W-:Y:S01]  /*95f0*/  IMAD.MOV.U32 R0, RZ, RZ, 0x7f ;  /* 0x0000007fff007424 */ /* 0x000fe200078e00ff */
[----:B------:R-:W-:-:S04]  /*9600*/  ISETP.GT.U32.AND P0, PT, R2, 0x7f800000, PT ;  /* 0x7f8000000200780c */ /* 0x000fc80003f04070 */
[----:B------:R-:W-:-:S09]  /*9610*/  SEL R0, R0, 0x7c, P0 ;  /* 0x0000007c00007807 */ /* 0x000fd20000000000 */
.L_x_24626:
[----:B------:R-:W-:Y:S05]  /*9620*/  BSYNC B0 ;  /* 0x0000000000007941 */ /* 0x000fea0003800000 */
.L_x_24624:
[----:B------:R-:W-:-:S04]  /*9630*/  LOP3.LUT R2, R3, 0x80000000, RZ, 0xc0, !PT ;  /* 0x8000000003027812 */ /* 0x000fc800078ec0ff */
[----:B------:R-:W-:-:S04]  /*9640*/  SHF.R.U32.HI R3, RZ, 0x18, R2 ;  /* 0x00000018ff037819 */ /* 0x000fc80000011602 */
[----:B------:R-:W-:-:S05]  /*9650*/  LOP3.LUT R3, R0, R3, RZ, 0xfc, !PT ;  /* 0x0000000300037212 */ /* 0x000fca00078efcff */
[----:B------:R0:W-:Y:S01]  /*9660*/  STG.E.U8 desc[UR36][R16.64], R3 ;  /* 0x0000000310007986 */ /* 0x0001e2000c101124 */
[----:B------:R-:W-:Y:S05]  /*9670*/  BRA `(.L_x_24610) ;  /* 0x0000000400ec7947 */ /* 0x000fea0003800000 */
.L_x_24620:
        /* <DEDUP_REMOVED lines=8> */
.L_x_24617:
        /* <DEDUP_REMOVED lines=11> */
.L_x_24629:
        /* <DEDUP_REMOVED lines=21> */
.L_x_24632:
[----:B------:R-:W-:-:S04]  /*9900*/  LOP3.LUT R2, R3, 0x80000000, RZ, 0xc0, !PT ;  /* 0x8000000003027812 */ /* 0x000fc800078ec0ff */
[----:B------:R-:W-:-:S04]  /*9910*/  SHF.R.U32.HI R3, RZ, 0x18, R2 ;  /* 0x00000018ff037819 */ /* 0x000fc80000011602 */
[----:B------:R-:W-:-:S04]  /*9920*/  LOP3.LUT R0, R0, R3, RZ, 0xfc, !PT ;  /* 0x0000000300007212 */ /* 0x000fc800078efcff */
[----:B------:R-:W-:-:S07]  /*9930*/  PRMT R8, R0, 0x7610, R8 ;  /* 0x0000761000087816 */ /* 0x000fce0000000008 */
.L_x_24631:
[----:B------:R-:W-:Y:S05]  /*9940*/  BSYNC B0 ;  /* 0x0000000000007941 */ /* 0x000fea0003800000 */
.L_x_24630:
[----:B------:R3:W-:Y:S01]  /*9950*/  STG.E.U8 desc[UR36][R16.64], R8 ;  /* 0x0000000810007986 */ /* 0x0007e2000c101124 */
[----:B------:R-:W-:Y:S05]  /*9960*/  BRA `(.L_x_24610) ;  /* 0x0000000400307947 */ /* 0x000fea0003800000 */
.L_x_24628:
        /* <DEDUP_REMOVED lines=21> */
.L_x_24635:
[----:B------:R-:W-:-:S04]  /*9ac0*/  LOP3.LUT R2, R3, 0x80000000, RZ, 0xc0, !PT ;  /* 0x8000000003027812 */ /* 0x000fc800078ec0ff */
[----:B------:R-:W-:-:S04]  /*9ad0*/  SHF.R.U32.HI R3, RZ, 0x18, R2 ;  /* 0x00000018ff037819 */ /* 0x000fc80000011602 */
[----:B------:R-:W-:-:S04]  /*9ae0*/  LOP3.LUT R0, R0, R3, RZ, 0xfc, !PT ;  /* 0x0000000300007212 */ /* 0x000fc800078efcff */
[----:B------:R-:W-:-:S07]  /*9af0*/  PRMT R8, R0, 0x7610, R8 ;  /* 0x0000761000087816 */ /* 0x000fce0000000008 */
.L_x_24634:
[----:B------:R-:W-:Y:S05]  /*9b00*/  BSYNC B0 ;  /* 0x0000000000007941 */ /* 0x000fea0003800000 */
.L_x_24633:
[----:B------:R0:W-:Y:S01]  /*9b10*/  STG.E.U8 desc[UR36][R16.64], R8 ;  /* 0x0000000810007986 */ /* 0x0001e2000c101124 */
[----:B------:R-:W-:Y:S05]  /*9b20*/  BRA `(.L_x_24610) ;  /* 0x0000000000c07947 */ /* 0x000fea0003800000 */
.L_x_24627:
        /* <DEDUP_REMOVED lines=26> */
.L_x_24609:
        /* <DEDUP_REMOVED lines=16> */
.L_x_24638:
[----:B------:R-:W-:Y:S05]  /*9dd0*/  BRA `(.L_x_24610) ;  /* 0x0000000000147947 */ /* 0x000fea0003800000 */
.L_x_24637:
[----:B------:R-:W0:Y:S02]  /*9de0*/  F2I.U64.F64.TRUNC R4, R4 ;  /* 0x0000000400047311 */ /* 0x000e24000030d800 */
[----:B0-----:R1:W-:Y:S01]  /*9df0*/  STG.E.64 desc[UR36][R16.64], R4 ;  /* 0x0000000410007986 */ /* 0x0013e2000c101b24 */
[----:B------:R-:W-:Y:S05]  /*9e00*/  BRA `(.L_x_24610) ;  /* 0x0000000000087947 */ /* 0x000fea0003800000 */
.L_x_24636:
[----:B------:R-:W0:Y:S02]  /*9e10*/  F2I.U32.F64.TRUNC R5, R4 ;  /* 0x0000000400057311 */ /* 0x000e24000030d000 */
[----:B0-----:R2:W-:Y:S02]  /*9e20*/  STG.E desc[UR36][R16.64], R5 ;  /* 0x0000000510007986 */ /* 0x0015e4000c101924 */
.L_x_24610:
[----:B------:R-:W-:-:S07]  /*9e30*/  VIADD R19, R19, 0x80 ;  /* 0x0000008013137836 */ /* 0x000fce0000000000 */
.L_x_24568:
[----:B------:R-:W-:Y:S05]  /*9e40*/  BSYNC B6 ;  /* 0x0000000000067941 */ /* 0x000fea0003800000 */
.L_x_24567:
        /* <DEDUP_REMOVED lines=306> */
.L_x_24639:
        /* <DEDUP_REMOVED lines=21> */
.L_x_24643:
[----:B------:R-:W2:Y:S02]  /*b2c0*/  LDG.E.U8 R2, desc[UR36][R4.64] ;  /* 0x0000002404027981 */ /* 0x000ea4000c1e1100 */
[----:B--2---:R-:W0:Y:S01]  /*b2d0*/  I2F.F64.U16 R2, R2 ;  /* 0x0000000200027312 */ /* 0x004e220000101800 */
[----:B------:R-:W-:Y:S05]  /*b2e0*/  BRA `(.L_x_24645) ;  /* 0x0000000c00707947 */ /* 0x000fea0003800000 */
.L_x_24642:
        /* <DEDUP_REMOVED lines=9> */
.L_x_24647:
[----:B------:R-:W2:Y:S02]  /*b380*/  LDG.E R2, desc[UR36][R4.64] ;  /* 0x0000002404027981 */ /* 0x000ea4000c1e1900 */
[----:B--2---:R-:W0:Y:S01]  /*b390*/  I2F.F64 R2, R2 ;  /* 0x0000000200027312 */ /* 0x004e220000201c00 */
[----:B------:R-:W-:Y:S05]  /*b3a0*/  BRA `(.L_x_24645) ;  /* 0x0000000c00407947 */ /* 0x000fea0003800000 */
.L_x_24646:
[----:B------:R-:W2:Y:S02]  /*b3b0*/  LDG.E.U16 R2, desc[UR36][R4.64] ;  /* 0x0000002404027981 */ /* 0x000ea4000c1e1500 */
[----:B--2---:R-:W0:Y:S01]  /*b3c0*/  I2F.F64.S16 R2, R2 ;  /* 0x0000000200027312 */ /* 0x004e220000101c00 */
[----:B------:R-:W-:Y:S05]  /*b3d0*/  BRA `(.L_x_24645) ;  /* 0x0000000c00347947 */ /* 0x000fea0003800000 */
.L_x_24641:
        /* <DEDUP_REMOVED lines=10> */
.L_x_24649:
[----:B------:R-:W2:Y:S02]  /*b480*/  LDG.E.U16 R0, desc[UR36][R4.64] ;  /* 0x0000002404007981 */ /* 0x000ea4000c1e1500 */
[----:B--2---:R-:W-:-:S05]  /*b490*/  HADD2.F32 R0, -RZ, R0.H0_H0 ;  /* 0x20000000ff007230 */ /* 0x004fca0000004100 */
[----:B------:R-:W-:-:S04]  /*b4a0*/  FMUL.FTZ R0, R0, 1 ;  /* 0x3f80000000007820 */ /* 0x000fc80000410000 */
[----:B------:R0:W1:Y:S01]  /*b4b0*/  F2F.F64.F32 R2, R0 ;  /* 0x0000000000027310 */ /* 0x0000620000201800 */
[----:B------:R-:W-:Y:S05]  /*b4c0*/  BRA `(.L_x_24645) ;  /* 0x0000000800f87947 */ /* 0x000fea0003800000 */
.L_x_24648:
        /* <DEDUP_REMOVED lines=10> */
.L_x_24651:
[----:B------:R-:W2:Y:S02]  /*b570*/  LDG.E.U16 R4, desc[UR36][R4.64] ;  /* 0x0000002404047981 */ /* 0x000ea4000c1e1500 */
[----:B--2---:R-:W-:-:S05]  /*b580*/  HADD2.F32 R0, -RZ, R4.H0_H0 ;  /* 0x20000004ff007230 */ /* 0x004fca0000004100 */
[----:B------:R-:W-:-:S04]  /*b590*/  FMUL.FTZ R0, R0, 1 ;  /* 0x3f80000000007820 */ /* 0x000fc80000410000 */
[----:B------:R0:W1:Y:S01]  /*b5a0*/  F2F.F64.F32 R2, R0 ;  /* 0x0000000000027310 */ /* 0x0000620000201800 */
[----:B------:R-:W-:Y:S05]  /*b5b0*/  BRA `(.L_x_24645) ;  /* 0x0000000800bc7947 */ /* 0x000fea0003800000 */
.L_x_24650:
[----:B------:R0:W5:Y:S01]  /*b5c0*/  LDG.E.64 R2, desc[UR36][R4.64] ;  /* 0x0000002404027981 */ /* 0x000162000c1e1b00 */
[----:B------:R-:W-:Y:S05]  /*b5d0*/  BRA `(.L_x_24645) ;  /* 0x0000000800b47947 */ /* 0x000fea0003800000 */
.L_x_24640:
        /* <DEDUP_REMOVED lines=13> */
.L_x_24654:
[----:B------:R0:W5:Y:S01]  /*b6b0*/  LDG.E.64 R2, desc[UR36][R4.64] ;  /* 0x0000002404027981 */ /* 0x000162000c1e1b00 */
[----:B------:R-:W-:Y:S05]  /*b6c0*/  BRA `(.L_x_24645) ;  /* 0x0000000800787947 */ /* 0x000fea0003800000 */
.L_x_24653:
        /* <DEDUP_REMOVED lines=28> */
.L_x_24656:
        /* <DEDUP_REMOVED lines=15> */
.L_x_24655:
[----:B------:R-:W2:Y:S02]  /*b980*/  LDG.E.U16 R0, desc[UR36][R4.64] ;  /* 0x0000002404007981 */ /* 0x000ea4000c1e1500 */
[----:B--2---:R-:W-:-:S04]  /*b990*/  IMAD.U32 R0, R0, 0x10000, RZ ;  /* 0x0001000000007824 */ /* 0x004fc800078e00ff */
[----:B------:R-:W-:-:S04]  /*b9a0*/  FMUL.FTZ R0, R0, 1 ;  /* 0x3f80000000007820 */ /* 0x000fc80000410000 */
[----:B------:R0:W1:Y:S01]  /*b9b0*/  F2F.F64.F32 R2, R0 ;  /* 0x0000000000027310 */ /* 0x0000620000201800 */
[----:B------:R-:W-:Y:S05]  /*b9c0*/  BRA `(.L_x_24645) ;  /* 0x0000000400b87947 */ /* 0x000fea0003800000 */
.L_x_24652:
        /* <DEDUP_REMOVED lines=11> */
.L_x_24659:
        /* <DEDUP_REMOVED lines=21> */
.L_x_24663:
[----:B------:R-:W-:Y:S05]  /*bbd0*/  BSYNC B1 ;  /* 0x0000000000017941 */ /* 0x000fea0003800000 */
.L_x_24662:
[----:B------:R-:W-:Y:S01]  /*bbe0*/  LEA R3, R0, 0x3b800000, 0x17 ;  /* 0x3b80000000037811 */ /* 0x000fe200078eb8ff */
[----:B------:R-:W-:-:S05]  /*bbf0*/  IMAD.SHL.U32 R0, R2, 0x100000, RZ ;  /* 0x0010000002007824 */ /* 0x000fca00078e00ff */
[----:B------:R-:W-:-:S07]  /*bc00*/  LOP3.LUT R0, R3, R0, R4, 0xfe, !PT ;  /* 0x0000000003007212 */ /* 0x000fce00078efe04 */
.L_x_24661:
[----:B------:R-:W-:Y:S05]  /*bc10*/  BSYNC B0 ;  /* 0x0000000000007941 */ /* 0x000fea0003800000 */
.L_x_24660:
[----:B------:R-:W-:-:S04]  /*bc20*/  FMUL.FTZ R0, R0, 1 ;  /* 0x3f80000000007820 */ /* 0x000fc80000410000 */
[----:B------:R1:W2:Y:S01]  /*bc30*/  F2F.F64.F32 R2, R0 ;  /* 0x0000000000027310 */ /* 0x0002a20000201800 */
[----:B------:R-:W-:Y:S05]  /*bc40*/  BRA `(.L_x_24645) ;  /* 0x0000000400187947 */ /* 0x000fea0003800000 */
.L_x_24658:
        /* <DEDUP_REMOVED lines=21> */
.L_x_24667:
[----:B------:R-:W-:Y:S05]  /*bda0*/  BSYNC B1 ;  /* 0x0000000000017941 */ /* 0x000fea0003800000 */
.L_x_24666:
[----:B------:R-:W-:Y:S01]  /*bdb0*/  LEA R3, R0, 0x37800000, 0x17 ;  /* 0x3780000000037811 */ /* 0x000fe200078eb8ff */
[----:B------:R-:W-:-:S05]  /*bdc0*/  IMAD.SHL.U32 R0, R2, 0x200000, RZ ;  /* 0x0020000002007824 */ /* 0x000fca00078e00ff */
[----:B------:R-:W-:-:S07]  /*bdd0*/  LOP3.LUT R0, R3, R0, R4, 0xfe, !PT ;  /* 0x0000000003007212 */ /* 0x000fce00078efe04 */
.L_x_24665:
[----:B------:R-:W-:Y:S05]  /*bde0*/  BSYNC B0 ;  /* 0x0000000000007941 */ /* 0x000fea0003800000 */
.L_x_24664:
[----:B------:R-:W-:-:S04]  /*bdf0*/  FMUL.FTZ R0, R0, 1 ;  /* 0x3f80000000007820 */ /* 0x000fc80000410000 */
[----:B------:R3:W4:Y:S01]  /*be00*/  F2F.F64.F32 R2, R0 ;  /* 0x0000000000027310 */ /* 0x0007220000201800 */
[----:B------:R-:W-:Y:S05]  /*be10*/  BRA `(.L_x_24645) ;  /* 0x0000000000a47947 */ /* 0x000fea0003800000 */
.L_x_24657:
        /* <DEDUP_REMOVED lines=14> */
.L_x_24671:
[----:B------:R-:W-:Y:S05]  /*bf00*/  BSYNC B0 ;  /* 0x0000000000007941 */ /* 0x000fea0003800000 */
.L_x_24670:
[----:B------:R-:W-:-:S04]  /*bf10*/  FMUL.FTZ R0, R0, 1 ;  /* 0x3f80000000007820 */ /* 0x000fc80000410000 */
[----:B------:R0:W1:Y:S01]  /*bf20*/  F2F.F64.F32 R2, R0 ;  /* 0x0000000000027310 */ /* 0x0000620000201800 */
[----:B------:R-:W-:Y:S05]  /*bf30*/  BRA `(.L_x_24645) ;  /* 0x00000000005c7947 */ /* 0x000fea0003800000 */
.L_x_24644:
        /* <DEDUP_REMOVED lines=16> */
.L_x_24672:
[----:B------:R-:W-:Y:S01]  /*c040*/  CS2R R2, SRZ ;  /* 0x0000000000027805 */ /* 0x000fe2000001ff00 */
[----:B------:R-:W-:Y:S06]  /*c050*/  BRA `(.L_x_24645) ;  /* 0x0000000000147947 */ /* 0x000fec0003800000 */
.L_x_24669:
[----:B------:R-:W2:Y:S02]  /*c060*/  LDG.E.64 R2, desc[UR36][R4.64] ;  /* 0x0000002404027981 */ /* 0x000ea4000c1e1b00 */
[----:B--2---:R-:W0:Y:S01]  /*c070*/  I2F.F64.U64 R2, R2 ;  /* 0x0000000200027312 */ /* 0x004e220000301800 */
[----:B------:R-:W-:Y:S05]  /*c080*/  BRA `(.L_x_24645) ;  /* 0x0000000000087947 */ /* 0x000fea0003800000 */
.L_x_24668:
[----:B------:R-:W2:Y:S02]  /*c090*/  LDG.E R2, desc[UR36][R4.64] ;  /* 0x0000002404027981 */ /* 0x000ea4000c1e1900 */
[----:B--2---:R-:W0:Y:S02]  /*c0a0*/  I2F.F64.U32 R2, R2 ;  /* 0x0000000200027312 */ /* 0x004e240000201800 */
.L_x_24645:
        /* <DEDUP_REMOVED lines=15> */
.L_x_24674:
[----:B------:R-:W-:Y:S05]  /*c1a0*/  BSYNC B0 ;  /* 0x0000000000007941 */ /* 0x000fea0003800000 */
.L_x_24673:
        /* <DEDUP_REMOVED lines=15> */
.L_x_24678:
[----:B------:R-:W0:Y:S02]  /*c2a0*/  F2I.S64.F64.TRUNC R4, R4 ;  /* 0x0000000400047311 */ /* 0x000e24000030d900 */
[----:B0-----:R-:W-:-:S05]  /*c2b0*/  IMAD.MOV.U32 R3, RZ, RZ, R4 ;  /* 0x000000ffff037224 */ /* 0x001fca00078e0004 */
[----:B------:R-:W-:Y:S01]  /*c2c0*/  STG.E.U8 desc[UR36][R16.64], R3 ;  /* 0x0000000310007986 */ /* 0x000fe2000c101124 */
[----:B------:R-:W-:Y:S05]  /*c2d0*/  EXIT ;  /* 0x000000000000794d */ /* 0x000fea0003800000 */
.L_x_24677:
        /* <DEDUP_REMOVED lines=9> */
.L_x_24681:
[----:B------:R-:W0:Y:S02]  /*c370*/  F2I.F64.TRUNC R5, R4 ;  /* 0x0000000400057311 */ /* 0x000e24000030d100 */
[----:B0-----:R-:W-:Y:S01]  /*c380*/  STG.E desc[UR36][R16.64], R5 ;  /* 0x0000000510007986 */ /* 0x001fe2000c101924 */
[----:B------:R-:W-:Y:S05]  /*c390*/  EXIT ;  /* 0x000000000000794d */ /* 0x000fea0003800000 */
.L_x_24680:
[----:B------:R-:W0:Y:S02]  /*c3a0*/  F2I.F64.TRUNC R5, R4 ;  /* 0x0000000400057311 */ /* 0x000e24000030d100 */
[----:B0-----:R-:W-:Y:S01]  /*c3b0*/  STG.E.U16 desc[UR36][R16.64], R5 ;  /* 0x0000000510007986 */ /* 0x001fe2000c101524 */
[----:B------:R-:W-:Y:S05]  /*c3c0*/  EXIT ;  /* 0x000000000000794d */ /* 0x000fea0003800000 */
.L_x_24676:
        /* <DEDUP_REMOVED lines=13> */
.L_x_24683:
        /* <DEDUP_REMOVED lines=8> */
.L_x_24682:
        /* <DEDUP_REMOVED lines=14> */
.L_x_24685:
        /* <DEDUP_REMOVED lines=9> */
.L_x_24684:
[----:B------:R-:W-:Y:S01]  /*c690*/  STG.E.64 desc[UR36][R16.64], R4 ;  /* 0x0000000410007986 */ /* 0x000fe2000c101b24 */
[----:B------:R-:W-:Y:S05]  /*c6a0*/  EXIT ;  /* 0x000000000000794d */ /* 0x000fea0003800000 */
.L_x_24675:
        /* <DEDUP_REMOVED lines=12> */
.L_x_24688:
[----:B------:R-:W-:-:S05]  /*c770*/  CS2R R6, SRZ ;  /* 0x0000000000067805 */ /* 0x000fca000001ff00 */
[----:B------:R-:W-:Y:S01]  /*c780*/  STG.E.128 desc[UR36][R16.64], R4 ;  /* 0x0000000410007986 */ /* 0x000fe2000c101d24 */
[----:B------:R-:W-:Y:S05]  /*c790*/  EXIT ;  /* 0x000000000000794d */ /* 0x000fea0003800000 */
.L_x_24687:
        /* <DEDUP_REMOVED lines=25> */
.L_x_24692:
[----:B------:R-:W-:Y:S05]  /*c930*/  BSYNC B0 ;  /* 0x0000000000007941 */ /* 0x000fea0003800000 */
.L_x_24691:
[----:B------:R-:W-:-:S05]  /*c940*/  LOP3.LUT R3, R0, R3, RZ, 0xfc, !PT ;  /* 0x0000000300037212 */ /* 0x000fca00078efcff */
[----:B------:R-:W-:Y:S01]  /*c950*/  STG.E.U8 desc[UR36][R16.64], R3 ;  /* 0x0000000310007986 */ /* 0x000fe2000c101124 */
[----:B------:R-:W-:Y:S05]  /*c960*/  EXIT ;  /* 0x000000000000794d */ /* 0x000fea0003800000 */
.L_x_24690:
        /* <DEDUP_REMOVED lines=17> */
.L_x_24694:
[----:B------:R-:W-:Y:S01]  /*ca80*/  IMAD.MOV.U32 R0, RZ, RZ, 0x7f ;  /* 0x0000007fff007424 */ /* 0x000fe200078e00ff */
[----:B------:R-:W-:-:S04]  /*ca90*/  ISETP.GT.U32.AND P0, PT, R2, 0x7f800000, PT ;  /* 0x7f8000000200780c */ /* 0x000fc80003f04070 */
[----:B------:R-:W-:-:S09]  /*caa0*/  SEL R0, R0, 0x7c, P0 ;  /* 0x0000007c00007807 */ /* 0x000fd20000000000 */
.L_x_24695:
[----:B------:R-:W-:Y:S05]  /*cab0*/  BSYNC B0 ;  /* 0x0000000000007941 */ /* 0x000fea0003800000 */
.L_x_24693:
[----:B------:R-:W-:-:S04]  /*cac0*/  LOP3.LUT R2, R3, 0x80000000, RZ, 0xc0, !PT ;  /* 0x8000000003027812 */ /* 0x000fc800078ec0ff */
[----:B------:R-:W-:-:S04]  /*cad0*/  SHF.R.U32.HI R3, RZ, 0x18, R2 ;  /* 0x00000018ff037819 */ /* 0x000fc80000011602 */
[----:B------:R-:W-:-:S05]  /*cae0*/  LOP3.LUT R3, R0, R3, RZ, 0xfc, !PT ;  /* 0x0000000300037212 */ /* 0x000fca00078efcff */
[----:B------:R-:W-:Y:S01]  /*caf0*/  STG.E.U8 desc[UR36][R16.64], R3 ;  /* 0x0000000310007986 */ /* 0x000fe2000c101124 */
[----:B------:R-:W-:Y:S05]  /*cb00*/  EXIT ;  /* 0x000000000000794d */ /* 0x000fea0003800000 */
.L_x_24689:
        /* <DEDUP_REMOVED lines=8> */
.L_x_24686:
        /* <DEDUP_REMOVED lines=11> */
.L_x_24698:
        /* <DEDUP_REMOVED lines=21> */
.L_x_24701:
[----:B------:R-:W-:-:S04]  /*cd90*/  LOP3.LUT R2, R3, 0x80000000, RZ, 0xc0, !PT ;  /* 0x8000000003027812 */ /* 0x000fc800078ec0ff */
[----:B------:R-:W-:-:S04]  /*cda0*/  SHF.R.U32.HI R3, RZ, 0x18, R2 ;  /* 0x00000018ff037819 */ /* 0x000fc80000011602 */
[----:B------:R-:W-:-:S04]  /*cdb0*/  LOP3.LUT R0, R0, R3, RZ, 0xfc, !PT ;  /* 0x0000000300007212 */ /* 0x000fc800078efcff */
[----:B------:R-:W-:-:S07]  /*cdc0*/  PRMT R8, R0, 0x7610, R8 ;  /* 0x0000761000087816 */ /* 0x000fce0000000008 */
.L_x_24700:
[----:B------:R-:W-:Y:S05]  /*cdd0*/  BSYNC B0 ;  /* 0x0000000000007941 */ /* 0x000fea0003800000 */
.L_x_24699:
[----:B------:R-:W-:Y:S01]  /*cde0*/  STG.E.U8 desc[UR36][R16.64], R8 ;  /* 0x0000000810007986 */ /* 0x000fe2000c101124 */
[----:B------:R-:W-:Y:S05]  /*cdf0*/  EXIT ;  /* 0x000000000000794d */ /* 0x000fea0003800000 */
.L_x_24697:
        /* <DEDUP_REMOVED lines=21> */
.L_x_24704:
[----:B------:R-:W-:-:S04]  /*cf50*/  LOP3.LUT R2, R3, 0x80000000, RZ, 0xc0, !PT ;  /* 0x8000000003027812 */ /* 0x000fc800078ec0ff */
[----:B------:R-:W-:-:S04]  /*cf60*/  SHF.R.U32.HI R3, RZ, 0x18, R2 ;  /* 0x00000018ff037819 */ /* 0x000fc80000011602 */
[----:B------:R-:W-:-:S04]  /*cf70*/  LOP3.LUT R0, R0, R3, RZ, 0xfc, !PT ;  /* 0x0000000300007212 */ /* 0x000fc800078efcff */
[----:B------:R-:W-:-:S07]  /*cf80*/  PRMT R8, R0, 0x7610, R8 ;  /* 0x0000761000087816 */ /* 0x000fce0000000008 */
.L_x_24703:
[----:B------:R-:W-:Y:S05]  /*cf90*/  BSYNC B0 ;  /* 0x0000000000007941 */ /* 0x000fea0003800000 */
.L_x_24702:
[----:B------:R-:W-:Y:S01]  /*cfa0*/  STG.E.U8 desc[UR36][R16.64], R8 ;  /* 0x0000000810007986 */ /* 0x000fe2000c101124 */
[----:B------:R-:W-:Y:S05]  /*cfb0*/  EXIT ;  /* 0x000000000000794d */ /* 0x000fea0003800000 */
.L_x_24696:
        /* <DEDUP_REMOVED lines=24> */
[----:B------:R-:W-:Y:S01]  /*d140*/  STG.E.U8 desc[UR36][R16.64], R3 ;  /* 0x0000000310007986 */ /* 0x000fe2000c101124 */
[----:B------:R-:W-:Y:S05]  /*d150*/  EXIT ;  /* 0x000000000000794d */ /* 0x000fea0003800000 */
.L_x_24679:
        /* <DEDUP_REMOVED lines=16> */
.L_x_24707:
[----:B------:R-:W-:Y:S05]  /*d260*/  EXIT ;  /* 0x000000000000794d */ /* 0x000fea0003800000 */
.L_x_24706:
[----:B------:R-:W0:Y:S02]  /*d270*/  F2I.U64.F64.TRUNC R4, R4 ;  /* 0x0000000400047311 */ /* 0x000e24000030d800 */
[----:B0-----:R-:W-:Y:S01]  /*d280*/  STG.E.64 desc[UR36][R16.64], R4 ;  /* 0x0000000410007986 */ /* 0x001fe2000c101b24 */
[----:B------:R-:W-:Y:S05]  /*d290*/  EXIT ;  /* 0x000000000000794d */ /* 0x000fea0003800000 */
.L_x_24705:
[----:B------:R-:W0:Y:S02]  /*d2a0*/  F2I.U32.F64.TRUNC R5, R4 ;  /* 0x0000000400057311 */ /* 0x000e24000030d000 */
[----:B0-----:R-:W-:Y:S01]  /*d2b0*/  STG.E desc[UR36][R16.64], R5 ;  /* 0x0000000510007986 */ /* 0x001fe2000c101924 */
[----:B------:R-:W-:Y:S05]  /*d2c0*/  EXIT ;  /* 0x000000000000794d */ /* 0x000fea0003800000 */
        .weak           $__internal_7_$__cuda_sm20_drsqrt_f64_slowpath_v2
        .type           $__internal_7_$__cuda_sm20_drsqrt_f64_slowpath_v2,@function
        .size           $__internal_7_$__cuda_sm20_drsqrt_f64_slowpath_v2,(.L_x_36102 - $__internal_7_$__cuda_sm20_drsqrt_f64_slowpath_v2)
$__internal_7_$__cuda_sm20_drsqrt_f64_slowpath_v2:
[----:B------:R-:W-:Y:S01]  /*d2d0*/  IMAD.MOV.U32 R4, RZ, RZ, R2 ;  /* 0x000000ffff047224 */ /* 0x000fe200078e0002 */
[----:B------:R-:W-:Y:S01]  /*d2e0*/  MOV R5, R3 ;  /* 0x0000000300057202 */ /* 0x000fe20000000f00 */
[----:B------:R-:W-:Y:S01]  /*d2f0*/  BSSY B1, `(.L_x_24708) ;  /* 0x000001d000017945 */ /* 0x000fe20003800000 */
[----:B------:R-:W-:-:S04]  /*d300*/  LOP3.LUT R2, R3, 0x80000000, RZ, 0xc0, !PT ;  /* 0x8000000003027812 */ /* 0x000fc800078ec0ff */
[----:B------:R-:W-:-:S14]  /*d310*/  DSETP.NEU.AND P0, PT, R4, RZ, PT ;  /* 0x000000ff0400722a */ /* 0x000fdc0003f0d000 */
[----:B------:R-:W-:Y:S05]  /*d320*/  @!P0 BRA `(.L_x_24709) ;  /* 0x00000000005c8947 */ /* 0x000fea0003800000 */
[----:B------:R-:W-:-:S14]  /*d330*/  DSETP.GTU.AND P0, PT, |R4|, +INF , PT ;  /* 0x7ff000000400742a */ /* 0x000fdc0003f0c200 */
[----:B------:R-:W-:Y:S05]  /*d340*/  @P0 BRA `(.L_x_24710) ;  /* 0x00000000004c0947 */ /* 0x000fea0003800000 */
[----:B------:R-:W-:-:S13]  /*d350*/  ISETP.NE.AND P0, PT, R2, RZ, PT ;  /* 0x000000ff0200720c */ /* 0x000fda0003f05270 */
[----:B------:R-:W-:Y:S02]  /*d360*/  @P0 IMAD.MOV.U32 R2, RZ, RZ, 0x0 ;  /* 0x00000000ff020424 */ /* 0x000fe400078e00ff */
[----:B------:R-:W-:Y:S01]  /*d370*/  @P0 IMAD.MOV.U32 R3, RZ, RZ, -0x80000 ;  /* 0xfff80000ff030424 */ /* 0x000fe200078e00ff */
[----:B------:R-:W-:Y:S06]  /*d380*/  @P0 BRA `(.L_x_24711) ;  /* 0x00000000004c0947 */ /* 0x000fec0003800000 */
[----:B------:R-:W-:-:S14]  /*d390*/  DSETP.NEU.AND P0, PT, |R4|, +INF , PT ;  /* 0x7ff000000400742a */ /* 0x000fdc0003f0d200 */
[----:B------:R-:W-:Y:S01]  /*d3a0*/  @!P0 CS2R R2, SRZ ;  /* 0x0000000000028805 */ /* 0x000fe2000001ff00 */
[----:B------:R-:W-:Y:S06]  /*d3b0*/  @!P0 BRA `(.L_x_24711) ;  /* 0x0000000000408947 */ /* 0x000fec0003800000 */
[----:B------:R-:W-:Y:S01]  /*d3c0*/  DMUL R4, R4, 1.80143985094819840000e+16 ;  /* 0x4350000004047828 */ /* 0x000fe20000000000 */
        /* <DEDUP_REMOVED lines=9> */
[----:B------:R-:W-:Y:S01]  /*d460*/  DMUL R2, R2, 134217728 ;  /* 0x41a0000002027828 */ /* 0x000fe20000000000 */
[----:B------:R-:W-:Y:S10]  /*d470*/  BRA `(.L_x_24711) ;  /* 0x0000000000107947 */ /* 0x000ff40003800000 */
.L_x_24710:
[----:B------:R-:W-:Y:S01]  /*d480*/  DADD R2, R4, R4 ;  /* 0x0000000004027229 */ /* 0x000fe20000000004 */
[----:B------:R-:W-:Y:S10]  /*d490*/  BRA `(.L_x_24711) ;  /* 0x0000000000087947 */ /* 0x000ff40003800000 */
.L_x_24709:
[----:B------:R-:W-:Y:S01]  /*d4a0*/  LOP3.LUT R3, R2, 0x7ff00000, RZ, 0xfc, !PT ;  /* 0x7ff0000002037812 */ /* 0x000fe200078efcff */
[----:B------:R-:W-:-:S07]  /*d4b0*/  IMAD.MOV.U32 R2, RZ, RZ, RZ ;  /* 0x000000ffff027224 */ /* 0x000fce00078e00ff */
.L_x_24711:
[----:B------:R-:W-:Y:S05]  /*d4c0*/  BSYNC B1 ;  /* 0x0000000000017941 */ /* 0x000fea0003800000 */
.L_x_24708:
[----:B------:R-:W-:Y:S02]  /*d4d0*/  IMAD.MOV.U32 R4, RZ, RZ, R2 ;  /* 0x000000ffff047224 */ /* 0x000fe400078e0002 */
[----:B------:R-:W-:Y:S02]  /*d4e0*/  IMAD.MOV.U32 R5, RZ, RZ, R3 ;  /* 0x000000ffff057224 */ /* 0x000fe400078e0003 */
[----:B------:R-:W-:Y:S02]  /*d4f0*/  IMAD.MOV.U32 R2, RZ, RZ, R0 ;  /* 0x000000ffff027224 */ /* 0x000fe400078e0000 */
[----:B------:R-:W-:-:S04]  /*d500*/  IMAD.MOV.U32 R3, RZ, RZ, 0x0 ;  /* 0x00000000ff037424 */ /* 0x000fc800078e00ff */
[----:B------:R-:W-:Y:S05]  /*d510*/  RET.REL.NODEC R2 `(_ZN2at6native18elementwise_kernelILi128ELi4EZNS0_15gpu_kernel_implIZZZNS0_17rsqrt_kernel_cudaERNS_18TensorIteratorBaseEENKUlvE0_clEvENKUlvE_clEvEUldE_EEvS4_RKT_EUliE_EEviT1_) ;  /* 0xffffff2802b87950 */ /* 0x000fea0003c3ffff */
.L_x_24712:
        /* <DEDUP_REMOVED lines=14> */
.L_x_36102:


//--------------------- .text._ZN2at6native27unrolled_elementwise_kernelIZZZNS0_17rsqrt_kernel_cudaERNS_18TensorIteratorBaseEENKUlvE0_clEvENKUlvE_clEvEUldE_St5arrayIPcLm2EELi4E23TrivialOffsetCalculatorILi1EjESB_NS0_6memory12LoadWithCastILi1EEENSC_13StoreWithCastILi1EEEEEviT_T0_T2_T3_T4_T5_ --------------------------
	.section	.text._ZN2at6native27unrolled_elementwise_kernelIZZZNS0_17rsqrt_kernel_cudaERNS_18TensorIteratorBaseEENKUlvE0_clEvENKUlvE_clEvEUldE_St5arrayIPcLm2EELi4E23TrivialOffsetCalculatorILi1EjESB_NS0_6memory12LoadWithCastILi1EEENSC_13StoreWithCastILi1EEEEEviT_T0_T2_T3_T4_T5_,"ax",@progbits
	.align	128
        .global         _ZN2at6native27unrolled_elementwise_kernelIZZZNS0_17rsqrt_kernel_cudaERNS_18TensorIteratorBaseEENKUlvE0_clEvENKUlvE_clEvEUldE_St5arrayIPcLm2EELi4E23TrivialOffsetCalculatorILi1EjESB_NS0_6memory12LoadWithCastILi1EEENSC_13StoreWithCastILi1EEEEEviT_T0_T2_T3_T4_T5_
        .type           _ZN2at6native27unrolled_elementwise_kernelIZZZNS0_17rsqrt_kernel_cudaERNS_18TensorIteratorBaseEENKUlvE0_clEvENKUlvE_clEvEUldE_St5arrayIPcLm2EELi4E23TrivialOffsetCalculatorILi1EjESB_NS0_6memory12LoadWithCastILi1EEENSC_13StoreWithCastILi1EEEEEviT_T0_T2_T3_T4_T5_,@function
        .size           _ZN2at6native27unrolled_elementwise_kernelIZZZNS0_17rsqrt_kernel_cudaERNS_18TensorIteratorBaseEENKUlvE0_clEvENKUlvE_clEvEUldE_St5arrayIPcLm2EELi4E23TrivialOffsetCalculatorILi1EjESB_NS0_6memory12LoadWithCastILi1EEENSC_13StoreWithCastILi1EEEEEviT_T0_T2_T3_T4_T5_,(.L_x_36103 - _ZN2at6native27unrolled_elementwise_kernelIZZZNS0_17rsqrt_kernel_cudaERNS_18TensorIteratorBaseEENKUlvE0_clEvENKUlvE_clEvEUldE_St5arrayIPcLm2EELi4E23TrivialOffsetCalculatorILi1EjESB_NS0_6memory12LoadWithCastILi1EEENSC_13StoreWithCastILi1EEEEEviT_T0_T2_T3_T4_T5_)
        .other          _ZN2at6native27unrolled_elementwise_kernelIZZZNS0_17rsqrt_kernel_cudaERNS_18TensorIteratorBaseEENKUlvE0_clEvENKUlvE_clEvEUldE_St5arrayIPcLm2EELi4E23TrivialOffsetCalculatorILi1EjESB_NS0_6memory12LoadWithCastILi1EEENSC_13StoreWithCastILi1EEEEEviT_T0_T2_T3_T4_T5_,@"STO_CUDA_ENTRY STV_DEFAULT"
_ZN2at6native27unrolled_elementwise_kernelIZZZNS0_17rsqrt_kernel_cudaERNS_18TensorIteratorBaseEENKUlvE0_clEvENKUlvE_clEvEUldE_St5arrayIPcLm2EELi4E23TrivialOffsetCalculatorILi1EjESB_NS0_6memory12LoadWithCastILi1EEENSC_13StoreWithCastILi1EEEEEviT_T0_T2_T3_T4_T5_:
.text._ZN2at6native27unrolled_elementwise_kernelIZZZNS0_17rsqrt_kernel_cudaERNS_18TensorIteratorBaseEENKUlvE0_clEvENKUlvE_clEvEUldE_St5arrayIPcLm2EELi4E23TrivialOffsetCalculatorILi1EjESB_NS0_6memory12LoadWithCastILi1EEENSC_13StoreWithCastILi1EEEEEviT_T0_T2_T3_T4_T5_:
        /* <DEDUP_REMOVED lines=32> */
.L_x_24718:
[----:B------:R-:W2:Y:S02]  /*0200*/  LDG.E.U8 R4, desc[UR36][R4.64] ;  /* 0x0000002404047981 */ /* 0x000ea4000c1e1100 */
[----:B--2---:R0:W1:Y:S01]  /*0210*/  I2F.F64.U16 R26, R4 ;  /* 0x00000004001a7312 */ /* 0x0040620000101800 */
[----:B------:R-:W-:Y:S05]  /*0220*/  BRA `(.L_x_24720) ;  /* 0x0000000c00747947 */ /* 0x000fea0003800000 */
.L_x_24717:
        /* <DEDUP_REMOVED lines=9> */
.L_x_24722:
[----:B------:R-:W2:Y:S02]  /*02c0*/  LDG.E R4, desc[UR36][R4.64] ;  /* 0x0000002404047981 */ /* 0x000ea4000c1e1900 */
[----:B--2---:R1:W2:Y:S01]  /*02d0*/  I2F.F64 R26, R4 ;  /* 0x00000004001a7312 */ /* 0x0042a20000201c00 */
[----:B------:R-:W-:Y:S05]  /*02e0*/  BRA `(.L_x_24720) ;  /* 0x0000000c00447947 */ /* 0x000fea0003800000 */
.L_x_24721:
[----:B------:R-:W2:Y:S02]  /*02f0*/  LDG.E.U16 R4, desc[UR36][R4.64] ;  /* 0x0000002404047981 */ /* 0x000ea4000c1e1500 */
[----:B--2---:R3:W4:Y:S01]  /*0300*/  I2F.F64.S16 R26, R4 ;  /* 0x00000004001a7312 */ /* 0x0047220000101c00 */
[----:B------:R-:W-:Y:S05]  /*0310*/  BRA `(.L_x_24720) ;  /* 0x0000000c00387947 */ /* 0x000fea0003800000 */
.L_x_24716:
        /* <DEDUP_REMOVED lines=10> */
.L_x_24724:
[----:B------:R-:W2:Y:S02]  /*03c0*/  LDG.E.U16 R0, desc[UR36][R4.64] ;  /* 0x0000002404007981 */ /* 0x000ea4000c1e1500 */
[----:B--2---:R-:W-:-:S05]  /*03d0*/  HADD2.F32 R0, -RZ, R0.H0_H0 ;  /* 0x20000000ff007230 */ /* 0x004fca0000004100 */
[----:B------:R-:W-:-:S04]  /*03e0*/  FMUL.FTZ R0, R0, 1 ;  /* 0x3f80000000007820 */ /* 0x000fc80000410000 */
[----:B------:R0:W1:Y:S01]  /*03f0*/  F2F.F64.F32 R26, R0 ;  /* 0x00000000001a7310 */ /* 0x0000620000201800 */
[----:B------:R-:W-:Y:S05]  /*0400*/  BRA `(.L_x_24720) ;  /* 0x0000000800fc7947 */ /* 0x000fea0003800000 */
.L_x_24723:
        /* <DEDUP_REMOVED lines=10> */
.L_x_24726:
[----:B------:R-:W2:Y:S02]  /*04b0*/  LDG.E.U16 R4, desc[UR36][R4.64] ;  /* 0x0000002404047981 */ /* 0x000ea4000c1e1500 */
[----:B--2---:R-:W-:-:S05]  /*04c0*/  HADD2.F32 R0, -RZ, R4.H0_H0 ;  /* 0x20000004ff007230 */ /* 0x004fca0000004100 */
[----:B------:R-:W-:-:S04]  /*04d0*/  FMUL.FTZ R0, R0, 1 ;  /* 0x3f80000000007820 */ /* 0x000fc80000410000 */
[----:B------:R0:W1:Y:S01]  /*04e0*/  F2F.F64.F32 R26, R0 ;  /* 0x00000000001a7310 */ /* 0x0000620000201800 */
[----:B------:R-:W-:Y:S05]  /*04f0*/  BRA `(.L_x_24720) ;  /* 0x0000000800c07947 */ /* 0x000fea0003800000 */
.L_x_24725:
[----:B------:R0:W5:Y:S01]  /*0500*/  LDG.E.64 R26, desc[UR36][R4.64] ;  /* 0x00000024041a7981 */ /* 0x000162000c1e1b00 */
[----:B------:R-:W-:Y:S05]  /*0510*/  BRA `(.L_x_24720) ;  /* 0x0000000800b87947 */ /* 0x000fea0003800000 */
.L_x_24715:
        /* <DEDUP_REMOVED lines=13> */
.L_x_24729:
[----:B------:R0:W5:Y:S01]  /*05f0*/  LDG.E.64 R26, desc[UR36][R4.64] ;  /* 0x00000024041a7981 */ /* 0x000162000c1e1b00 */
[----:B------:R-:W-:Y:S05]  /*0600*/  BRA `(.L_x_24720) ;  /* 0x00000008007c7947 */ /* 0x000fea0003800000 */
.L_x_24728:
        /* <DEDUP_REMOVED lines=28> */
.L_x_24731:
        /* <DEDUP_REMOVED lines=16> */
.L_x_24730:
[----:B------:R-:W2:Y:S02]  /*08d0*/  LDG.E.U16 R0, desc[UR36][R4.64] ;  /* 0x0000002404007981 */ /* 0x000ea4000c1e1500 */
[----:B--2---:R-:W-:-:S04]  /*08e0*/  IMAD.U32 R0, R0, 0x10000, RZ ;  /* 0x0001000000007824 */ /* 0x004fc800078e00ff */
[----:B------:R-:W-:-:S04]  /*08f0*/  FMUL.FTZ R0, R0, 1 ;  /* 0x3f80000000007820 */ /* 0x000fc80000410000 */
[----:B------:R0:W1:Y:S01]  /*0900*/  F2F.F64.F32 R26, R0 ;  /* 0x00000000001a7310 */ /* 0x0000620000201800 */
[----:B------:R-:W-:Y:S05]  /*0910*/  BRA `(.L_x_24720) ;  /* 0x0000000400b87947 */ /* 0x000fea0003800000 */
.L_x_24727:
        /* <DEDUP_REMOVED lines=11> */
.L_x_24734:
        /* <DEDUP_REMOVED lines=21> */
.L_x_24738:
[----:B------:R-:W-:Y:S05]  /*0b20*/  BSYNC B1 ;  /* 0x0000000000017941 */ /* 0x000fea0003800000 */
.L_x_24737:
[----:B------:R-:W-:Y:S01]  /*0b30*/  LEA R5, R0, 0x3b800000, 0x17 ;  /* 0x3b80000000057811 */ /* 0x000fe200078eb8ff */
[----:B------:R-:W-:-:S05]  /*0b40*/  IMAD.SHL.U32 R0, R3, 0x100000, RZ ;  /* 0x0010000003007824 */ /* 0x000fca00078e00ff */
[----:B------:R-:W-:-:S07]  /*0b50*/  LOP3.LUT R0, R5, R0, R6, 0xfe, !PT ;  /* 0x0000000005007212 */ /* 0x000fce00078efe06 */
.L_x_24736:
[----:B------:R-:W-:Y:S05]  /*0b60*/  BSYNC B0 ;  /* 0x0000000000007941 */ /* 0x000fea0003800000 */
.L_x_24735:
[----:B------:R-:W-:-:S04]  /*0b70*/  FMUL.FTZ R0, R0, 1 ;  /* 0x3f80000000007820 */ /* 0x000fc80000410000 */
[----:B------:R0:W1:Y:S01]  /*0b80*/  F2F.F64.F32 R26, R0 ;  /* 0x00000000001a7310 */ /* 0x0000620000201800 */
[----:B------:R-:W-:Y:S05]  /*0b90*/  BRA `(.L_x_24720) ;  /* 0x0000000400187947 */ /* 0x000fea0003800000 */
.L_x_24733:
        /* <DEDUP_REMOVED lines=21> */
.L_x_24742:
[----:B------:R-:W-:Y:S05]  /*0cf0*/  BSYNC B1 ;  /* 0x0000000000017941 */ /* 0x000fea0003800000 */
.L_x_24741:
[----:B------:R-:W-:Y:S01]  /*0d00*/  LEA R5, R0, 0x37800000, 0x17 ;  /* 0x3780000000057811 */ /* 0x000fe200078eb8ff */
[----:B------:R-:W-:-:S05]  /*0d10*/  IMAD.SHL.U32 R0, R3, 0x200000, RZ ;  /* 0x0020000003007824 */ /* 0x000fca00078e00ff */
[----:B------:R-:W-:-:S07]  /*0d20*/  LOP3.LUT R0, R5, R0, R6, 0xfe, !PT ;  /* 0x0000000005007212 */ /* 0x000fce00078efe06 */
.L_x_24740:
[----:B------:R-:W-:Y:S05]  /*0d30*/  BSYNC B0 ;  /* 0x0000000000007941 */ /* 0x000fea0003800000 */
.L_x_24739:
[----:B------:R-:W-:-:S04]  /*0d40*/  FMUL.FTZ R0, R0, 1 ;  /* 0x3f80000000007820 */ /* 0x000fc80000410000 */
[----:B------:R0:W1:Y:S01]  /*0d50*/  F2F.F64.F32 R26, R0 ;  /* 0x00000000001a7310 */ /* 0x0000620000201800 */
[----:B------:R-:W-:Y:S05]  /*0d60*/  BRA `(.L_x_24720) ;  /* 0x0000000000a47947 */ /* 0x000fea0003800000 */
.L_x_24732:
        /* <DEDUP_REMOVED lines=14> */
.L_x_24746:
[----:B------:R-:W-:Y:S05]  /*0e50*/  BSYNC B0 ;  /* 0x0000000000007941 */ /* 0x000fea0003800000 */
.L_x_24745:
[----:B------:R-:W-:-:S04]  /*0e60*/  FMUL.FTZ R0, R0, 1 ;  /* 0x3f80000000007820 */ /* 0x000fc80000410000 */
[----:B------:R0:W1:Y:S01]  /*0e70*/  F2F.F64.F32 R26, R0 ;  /* 0x00000000001a7310 */ /* 0x0000620000201800 */
[----:B------:R-:W-:Y:S05]  /*0e80*/  BRA `(.L_x_24720) ;  /* 0x00000000005c7947 */ /* 0x000fea0003800000 */
.L_x_24719:
        /* <DEDUP_REMOVED lines=16> */
.L_x_24747:
[----:B------:R-:W-:Y:S01]  /*0f90*/  CS2R R26, SRZ ;  /* 0x00000000001a7805 */ /* 0x000fe2000001ff00 */
[----:B------:R-:W-:Y:S06]  /*0fa0*/  BRA `(.L_x_24720) ;  /* 0x0000000000147947 */ /* 0x000fec0003800000 */
.L_x_24744:
[----:B------:R-:W2:Y:S02]  /*0fb0*/  LDG.E.64 R26, desc[UR36][R4.64] ;  /* 0x00000024041a7981 */ /* 0x000ea4000c1e1b00 */
[----:B--2---:R-:W0:Y:S01]  /*0fc0*/  I2F.F64.U64 R26, R26 ;  /* 0x0000001a001a7312 */ /* 0x004e220000301800 */
[----:B------:R-:W-:Y:S05]  /*0fd0*/  BRA `(.L_x_24720) ;  /* 0x0000000000087947 */ /* 0x000fea0003800000 */
.L_x_24743:
[----:B------:R-:W2:Y:S02]  /*0fe0*/  LDG.E R4, desc[UR36][R4.64] ;  /* 0x0000002404047981 */ /* 0x000ea4000c1e1900 */
[----:B--2---:R0:W1:Y:S02]  /*0ff0*/  I2F.F64.U32 R26, R4 ;  /* 0x00000004001a7312 */ /* 0x0040640000201800 */
.L_x_24720:
[----:B------:R-:W3:Y:S02]  /*1000*/  S2R R22, SR_TID.X ;  /* 0x0000000000167919 */ /* 0x000ee40000002100 */
[----:B---3--:R-:W-:-:S07]  /*1010*/  VIADD R22, R22, 0x80 ;  /* 0x0000008016167836 */ /* 0x008fce0000000000 */
.L_x_24714:
[----:B------:R-:W-:Y:S05]  /*1020*/  BSYNC B6 ;  /* 0x0000000000067941 */ /* 0x000fea0003800000 */
.L_x_24713:
        /* <DEDUP_REMOVED lines=24> */
.L_x_24753:
[----:B------:R-:W3:Y:S02]  /*11b0*/  LDG.E.U8 R4, desc[UR36][R4.64] ;  /* 0x0000002404047981 */ /* 0x000ee4000c1e1100 */
[----:B---3--:R0:W1:Y:S01]  /*11c0*/  I2F.F64.U16 R24, R4 ;  /* 0x0000000400187312 */ /* 0x0080620000101800 */
[----:B------:R-:W-:Y:S05]  /*11d0*/  BRA `(.L_x_24755) ;  /* 0x0000000c00707947 */ /* 0x000fea0003800000 */
.L_x_24752:
        /* <DEDUP_REMOVED lines=9> */
.L_x_24757:
[----:B------:R-:W3:Y:S02]  /*1270*/  LDG.E R4, desc[UR36][R4.64] ;  /* 0x0000002404047981 */ /* 0x000ee4000c1e1900 */
[----:B---3--:R0:W1:Y:S01]  /*1280*/  I2F.F64 R24, R4 ;  /* 0x0000000400187312 */ /* 0x0080620000201c00 */
[----:B------:R-:W-:Y:S05]  /*1290*/  BRA `(.L_x_24755) ;  /* 0x0000000c00407947 */ /* 0x000fea0003800000 */
.L_x_24756:
[----:B------:R-:W3:Y:S02]  /*12a0*/  LDG.E.U16 R4, desc[UR36][R4.64] ;  /* 0x0000002404047981 */ /* 0x000ee4000c1e1500 */
[----:B---3--:R0:W1:Y:S01]  /*12b0*/  I2F.F64.S16 R24, R4 ;  /* 0x0000000400187312 */ /* 0x0080620000101c00 */
[----:B------:R-:W-:Y:S05]  /*12c0*/  BRA `(.L_x_24755) ;  /* 0x0000000c00347947 */ /* 0x000fea0003800000 */
.L_x_24751:
        /* <DEDUP_REMOVED lines=10> */
.L_x_24759:
[----:B------:R-:W3:Y:S02]  /*1370*/  LDG.E.U16 R0, desc[UR36][R4.64] ;  /* 0x0000002404007981 */ /* 0x000ee4000c1e1500 */
[----:B---3--:R-:W-:-:S05]  /*1380*/  HADD2.F32 R0, -RZ, R0.H0_H0 ;  /* 0x20000000ff007230 */ /* 0x008fca0000004100 */
[----:B------:R-:W-:-:S04]  /*1390*/  FMUL.FTZ R0, R0, 1 ;  /* 0x3f80000000007820 */ /* 0x000fc80000410000 */
[----:B------:R0:W1:Y:S01]  /*13a0*/  F2F.F64.F32 R24, R0 ;  /* 0x0000000000187310 */ /* 0x0000620000201800 */
[----:B------:R-:W-:Y:S05]  /*13b0*/  BRA `(.L_x_24755) ;  /* 0x0000000800f87947 */ /* 0x000fea0003800000 */
.L_x_24758:
        /* <DEDUP_REMOVED lines=10> */
.L_x_24761:
[----:B------:R-:W3:Y:S02]  /*1460*/  LDG.E.U16 R4, desc[UR36][R4.64] ;  /* 0x0000002404047981 */ /* 0x000ee4000c1e1500 */
[----:B---3--:R-:W-:-:S05]  /*1470*/  HADD2.F32 R0, -RZ, R4.H0_H0 ;  /* 0x20000004ff007230 */ /* 0x008fca0000004100 */
[----:B------:R-:W-:-:S04]  /*1480*/  FMUL.FTZ R0, R0, 1 ;  /* 0x3f80000000007820 */ /* 0x000fc80000410000 */
[----:B------:R0:W1:Y:S01]  /*1490*/  F2F.F64.F32 R24, R0 ;  /* 0x0000000000187310 */ /* 0x0000620000201800 */
[----:B------:R-:W-:Y:S05]  /*14a0*/  BRA `(.L_x_24755) ;  /* 0x0000000800bc7947 */ /* 0x000fea0003800000 */
.L_x_24760:
[----:B------:R0:W5:Y:S01]  /*14b0*/  LDG.E.64 R24, desc[UR36][R4.64] ;  /* 0x0000002404187981 */ /* 0x000162000c1e1b00 */
[----:B------:R-:W-:Y:S05]  /*14c0*/  BRA `(.L_x_24755) ;  /* 0x0000000800b47947 */ /* 0x000fea0003800000 */
.L_x_24750:
        /* <DEDUP_REMOVED lines=13> */
.L_x_24764:
[----:B------:R0:W5:Y:S01]  /*15a0*/  LDG.E.64 R24, desc[UR36][R4.64] ;  /* 0x0000002404187981 */ /* 0x000162000c1e1b00 */
[----:B------:R-:W-:Y:S05]  /*15b0*/  BRA `(.L_x_24755) ;  /* 0x0000000800787947 */ /* 0x000fea0003800000 */
.L_x_24763:
        /* <DEDUP_REMOVED lines=28> */
.L_x_24766:
        /* <DEDUP_REMOVED lines=15> */
.L_x_24765:
[----:B------:R-:W3:Y:S02]  /*1870*/  LDG.E.U16 R0, desc[UR36][R4.64] ;  /* 0x0000002404007981 */ /* 0x000ee4000c1e1500 */
[----:B---3--:R-:W-:-:S04]  /*1880*/  IMAD.U32 R0, R0, 0x10000, RZ ;  /* 0x0001000000007824 */ /* 0x008fc800078e00ff */
[----:B------:R-:W-:-:S04]  /*1890*/  FMUL.FTZ R0, R0, 1 ;  /* 0x3f80000000007820 */ /* 0x000fc80000410000 */
[----:B------:R0:W1:Y:S01]  /*18a0*/  F2F.F64.F32 R24, R0 ;  /* 0x0000000000187310 */ /* 0x0000620000201800 */
[----:B------:R-:W-:Y:S05]  /*18b0*/  BRA `(.L_x_24755) ;  /* 0x0000000400b87947 */ /* 0x000fea0003800000 */
.L_x_24762:
        /* <DEDUP_REMOVED lines=11> */
.L_x_24769:
        /* <DEDUP_REMOVED lines=21> */
.L_x_24773:
[----:B------:R-:W-:Y:S05]  /*1ac0*/  BSYNC B1 ;  /* 0x0000000000017941 */ /* 0x000fea0003800000 */
.L_x_24772:
[----:B------:R-:W-:Y:S01]  /*1ad0*/  LEA R5, R0, 0x3b800000, 0x17 ;  /* 0x3b80000000057811 */ /* 0x000fe200078eb8ff */
[----:B------:R-:W-:-:S05]  /*1ae0*/  IMAD.SHL.U32 R0, R3, 0x100000, RZ ;  /* 0x0010000003007824 */ /* 0x000fca00078e00ff */
[----:B------:R-:W-:-:S07]  /*1af0*/  LOP3.LUT R0, R5, R0, R6, 0xfe, !PT ;  /* 0x0000000005007212 */ /* 0x000fce00078efe06 */
.L_x_24771:
[----:B------:R-:W-:Y:S05]  /*1b00*/  BSYNC B0 ;  /* 0x0000000000007941 */ /* 0x000fea0003800000 */
.L_x_24770:
[----:B------:R-:W-:-:S04]  /*1b10*/  FMUL.FTZ R0, R0, 1 ;  /* 0x3f80000000007820 */ /* 0x000fc80000410000 */
[----:B------:R0:W1:Y:S01]  /*1b20*/  F2F.F64.F32 R24, R0 ;  /* 0x0000000000187310 */ /* 0x0000620000201800 */
[----:B------:R-:W-:Y:S05]  /*1b30*/  BRA `(.L_x_24755) ;  /* 0x0000000400187947 */ /* 0x000fea0003800000 */
.L_x_24768:
        /* <DEDUP_REMOVED lines=21> */
.L_x_24777:
[----:B------:R-:W-:Y:S05]  /*1c90*/  BSYNC B1 ;  /* 0x0000000000017941 */ /* 0x000fea0003800000 */
.L_x_24776:
[----:B------:R-:W-:Y:S01]  /*1ca0*/  LEA R5, R0, 0x37800000, 0x17 ;  /* 0x3780000000057811 */ /* 0x000fe200078eb8ff */
[----:B------:R-:W-:-:S05]  /*1cb0*/  IMAD.SHL.U32 R0, R3, 0x200000, RZ ;  /* 0x0020000003007824 */ /* 0x000fca00078e00ff */
[----:B------:R-:W-:-:S07]  /*1cc0*/  LOP3.LUT R0, R5, R0, R6, 0xfe, !PT ;  /* 0x0000000005007212 */ /* 0x000fce00078efe06 */
.L_x_24775:
[----:B------:R-:W-:Y:S05]  /*1cd0*/  BSYNC B0 ;  /* 0x0000000000007941 */ /* 0x000fea0003800000 */
.L_x_24774:
[----:B------:R-:W-:-:S04]  /*1ce0*/  FMUL.FTZ R0, R0, 1 ;  /* 0x3f80000000007820 */ /* 0x000fc80000410000 */
[----:B------:R0:W1:Y:S01]  /*1cf0*/  F2F.F64.F32 R24, R0 ;  /* 0x0000000000187310 */ /* 0x0000620000201800 */
[----:B------:R-:W-:Y:S05]  /*1d00*/  BRA `(.L_x_24755) ;  /* 0x0000000000a47947 */ /* 0x000fea0003800000 */
.L_x_24767:
        /* <DEDUP_REMOVED lines=14> */
.L_x_24781:
[----:B------:R-:W-:Y:S05]  /*1df0*/  BSYNC B0 ;  /* 0x0000000000007941 */ /* 0x000fea0003800000 */
.L_x_24780:
[----:B------:R-:W-:-:S04]  /*1e00*/  FMUL.FTZ R0, R0, 1 ;  /* 0x3f80000000007820 */ /* 0x000fc80000410000 */
[----:B------:R0:W1:Y:S01]  /*1e10*/  F2F.F64.F32 R24, R0 ;  /* 0x0000000000187310 */ /* 0x0000620000201800 */
[----:B------:R-:W-:Y:S05]  /*1e20*/  BRA `(.L_x_24755) ;  /* 0x00000000005c7947 */ /* 0x000fea0003800000 */
.L_x_24754:
        /* <DEDUP_REMOVED lines=16> */
.L_x_24782:
[----:B------:R-:W-:Y:S01]  /*1f30*/  CS2R R24, SRZ ;  /* 0x0000000000187805 */ /* 0x000fe2000001ff00 */
[----:B------:R-:W-:Y:S06]  /*1f40*/  BRA `(.L_x_24755) ;  /* 0x0000000000147947 */ /* 0x000fec0003800000 */
.L_x_24779:
[----:B------:R-:W3:Y:S02]  /*1f50*/  LDG.E.64 R24, desc[UR36][R4.64] ;  /* 0x0000002404187981 */ /* 0x000ee4000c1e1b00 */
[----:B---3--:R-:W0:Y:S01]  /*1f60*/  I2F.F64.U64 R24, R24 ;  /* 0x0000001800187312 */ /* 0x008e220000301800 */
[----:B------:R-:W-:Y:S05]  /*1f70*/  BRA `(.L_x_24755) ;  /* 0x0000000000087947 */ /* 0x000fea0003800000 */
.L_x_24778:
[----:B------:R-:W3:Y:S02]  /*1f80*/  LDG.E R4, desc[UR36][R4.64] ;  /* 0x0000002404047981 */ /* 0x000ee4000c1e1900 */
[----:B---3--:R0:W1:Y:S02]  /*1f90*/  I2F.F64.U32 R24, R4 ;  /* 0x0000000400187312 */ /* 0x0080640000201800 */
.L_x_24755:
[----:B------:R-:W-:-:S07]  /*1fa0*/  VIADD R22, R22, 0x80 ;  /* 0x0000008016167836 */ /* 0x000fce0000000000 */
.L_x_24749:
[----:B------:R-:W-:Y:S05]  /*1fb0*/  BSYNC B6 ;  /* 0x0000000000067941 */ /* 0x000fea0003800000 */
.L_x_24748:
        /* <DEDUP_REMOVED lines=26> */
.L_x_24788:
[----:B------:R-:W3:Y:S02]  /*2160*/  LDG.E.U8 R4, desc[UR36][R4.64] ;  /* 0x0000002404047981 */ /* 0x000ee4000c1e1100 */
[----:B---3--:R0:W1:Y:S01]  /*2170*/  I2F.F64.U16 R16, R4 ;  /* 0x0000000400107312 */ /* 0x0080620000101800 */
[----:B------:R-:W-:Y:S05]  /*2180*/  BRA `(.L_x_24790) ;  /* 0x0000000c00707947 */ /* 0x000fea0003800000 */
.L_x_24787:
        /* <DEDUP_REMOVED lines=9> */
.L_x_24792:
[----:B------:R-:W3:Y:S02]  /*2220*/  LDG.E R4, desc[UR36][R4.64] ;  /* 0x0000002404047981 */ /* 0x000ee4000c1e1900 */
[----:B---3--:R0:W1:Y:S01]  /*2230*/  I2F.F64 R16, R4 ;  /* 0x0000000400107312 */ /* 0x0080620000201c00 */
[----:B------:R-:W-:Y:S05]  /*2240*/  BRA `(.L_x_24790) ;  /* 0x0000000c00407947 */ /* 0x000fea0003800000 */
.L_x_24791:
[----:B------:R-:W3:Y:S02]  /*2250*/  LDG.E.U16 R4, desc[UR36][R4.64] ;  /* 0x0000002404047981 */ /* 0x000ee4000c1e1500 */
[----:B---3--:R0:W1:Y:S01]  /*2260*/  I2F.F64.S16 R16, R4 ;  /* 0x0000000400107312 */ /* 0x0080620000101c00 */
[----:B------:R-:W-:Y:S05]  /*2270*/  BRA `(.L_x_24790) ;  /* 0x0000000c00347947 */ /* 0x000fea0003800000 */
.L_x_24786:
        /* <DEDUP_REMOVED lines=10> */
.L_x_24794:
[----:B------:R-:W3:Y:S02]  /*2320*/  LDG.E.U16 R0, desc[UR36][R4.64] ;  /* 0x0000002404007981 */ /* 0x000ee4000c1e1500 */
[----:B---3--:R-:W-:-:S05]  /*2330*/  HADD2.F32 R0, -RZ, R0.H0_H0 ;  /* 0x20000000ff007230 */ /* 0x008fca0000004100 */
[----:B------:R-:W-:-:S04]  /*2340*/  FMUL.FTZ R0, R0, 1 ;  /* 0x3f80000000007820 */ /* 0x000fc80000410000 */
[----:B------:R0:W1:Y:S01]  /*2350*/  F2F.F64.F32 R16, R0 ;  /* 0x0000000000107310 */ /* 0x0000620000201800 */
[----:B------:R-:W-:Y:S05]  /*2360*/  BRA `(.L_x_24790) ;  /* 0x0000000800f87947 */ /* 0x000fea0003800000 */
.L_x_24793:
        /* <DEDUP_REMOVED lines=10> */
.L_x_24796:
[----:B------:R-:W3:Y:S02]  /*2410*/  LDG.E.U16 R4, desc[UR36][R4.64] ;  /* 0x0000002404047981 */ /* 0x000ee4000c1e1500 */
[----:B---3--:R-:W-:-:S05]  /*2420*/  HADD2.F32 R0, -RZ, R4.H0_H0 ;  /* 0x20000004ff007230 */ /* 0x008fca0000004100 */
[----:B------:R-:W-:-:S04]  /*2430*/  FMUL.FTZ R0, R0, 1 ;  /* 0x3f80000000007820 */ /* 0x000fc80000410000 */
[----:B------:R0:W1:Y:S01]  /*2440*/  F2F.F64.F32 R16, R0 ;  /* 0x0000000000107310 */ /* 0x0000620000201800 */
[----:B------:R-:W-:Y:S05]  /*2450*/  BRA `(.L_x_24790) ;  /* 0x0000000800bc7947 */ /* 0x000fea0003800000 */
.L_x_24795:
[----:B------:R0:W5:Y:S01]  /*2460*/  LDG.E.64 R16, desc[UR36][R4.64] ;  /* 0x0000002404107981 */ /* 0x000162000c1e1b00 */
[----:B------:R-:W-:Y:S05]  /*2470*/  BRA `(.L_x_24790) ;  /* 0x0000000800b47947 */ /* 0x000fea0003800000 */
.L_x_24785:
        /* <DEDUP_REMOVED lines=13> */
.L_x_24799:
[----:B------:R0:W5:Y:S01]  /*2550*/  LDG.E.64 R16, desc[UR36][R4.64] ;  /* 0x0000002404107981 */ /* 0x000162000c1e1b00 */
[----:B------:R-:W-:Y:S05]  /*2560*/  BRA `(.L_x_24790) ;  /* 0x0000000800787947 */ /* 0x000fea0003800000 */
.L_x_24798:
        /* <DEDUP_REMOVED lines=28> */
.L_x_24801:
        /* <DEDUP_REMOVED lines=15> */
.L_x_24800:
[----:B------:R-:W3:Y:S02]  /*2820*/  LDG.E.U16 R0, desc[UR36][R4.64] ;  /* 0x0000002404007981 */ /* 0x000ee4000c1e1500 */
[----:B---3--:R-:W-:-:S04]  /*2830*/  IMAD.U32 R0, R0, 0x10000, RZ ;  /* 0x0001000000007824 */ /* 0x008fc800078e00ff */
[----:B------:R-:W-:-:S04]  /*2840*/  FMUL.FTZ R0, R0, 1 ;  /* 0x3f80000000007820 */ /* 0x000fc80000410000 */
[----:B------:R0:W1:Y:S01]  /*2850*/  F2F.F64.F32 R16, R0 ;  /* 0x0000000000107310 */ /* 0x0000620000201800 */
[----:B------:R-:W-:Y:S05]  /*2860*/  BRA `(.L_x_24790) ;  /* 0x0000000400b87947 */ /* 0x000fea0003800000 */
.L_x_24797:
        /* <DEDUP_REMOVED lines=11> */
.L_x_24804:
        /* <DEDUP_REMOVED lines=21> */
.L_x_24808:
[----:B------:R-:W-:Y:S05]  /*2a70*/  BSYNC B1 ;  /* 0x0000000000017941 */ /* 0x000fea0003800000 */
.L_x_24807:
[----:B------:R-:W-:Y:S01]  /*2a80*/  LEA R5, R0, 0x3b800000, 0x17 ;  /* 0x3b80000000057811 */ /* 0x000fe200078eb8ff */
[----:B------:R-:W-:-:S05]  /*2a90*/  IMAD.SHL.U32 R0, R3, 0x100000, RZ ;  /* 0x0010000003007824 */ /* 0x000fca00078e00ff */
[----:B------:R-:W-:-:S07]  /*2aa0*/  LOP3.LUT R0, R5, R0, R6, 0xfe, !PT ;  /* 0x0000000005007212 */ /* 0x000fce00078efe06 */
.L_x_24806:
[----:B------:R-:W-:Y:S05]  /*2ab0*/  BSYNC B0 ;  /* 0x0000000000007941 */ /* 0x000fea0003800000 */
.L_x_24805:
[----:B------:R-:W-:-:S04]  /*2ac0*/  FMUL.FTZ R0, R0, 1 ;  /* 0x3f80000000007820 */ /* 0x000fc80000410000 */
[----:B------:R3:W0:Y:S01]  /*2ad0*/  F2F.F64.F32 R16, R0 ;  /* 0x0000000000107310 */ /* 0x0006220000201800 */
[----:B------:R-:W-:Y:S05]  /*2ae0*/  BRA `(.L_x_24790) ;  /* 0x0000000400187947 */ /* 0x000fea0003800000 */
.L_x_24803:
        /* <DEDUP_REMOVED lines=21> */
.L_x_24812:
[----:B------:R-:W-:Y:S05]  /*2c40*/  BSYNC B1 ;  /* 0x0000000000017941 */ /* 0x000fea0003800000 */
.L_x_24811:
[----:B------:R-:W-:Y:S01]  /*2c50*/  LEA R5, R0, 0x37800000, 0x17 ;  /* 0x3780000000057811 */ /* 0x000fe200078eb8ff */
[----:B------:R-:W-:-:S05]  /*2c60*/  IMAD.SHL.U32 R0, R3, 0x200000, RZ ;  /* 0x0020000003007824 */ /* 0x000fca00078e00ff */
[----:B------:R-:W-:-:S07]  /*2c70*/  LOP3.LUT R0, R5, R0, R6, 0xfe, !PT ;  /* 0x0000000005007212 */ /* 0x000fce00078efe06 */
.L_x_24810:
[----:B------:R-:W-:Y:S05]  /*2c80*/  BSYNC B0 ;  /* 0x0000000000007941 */ /* 0x000fea0003800000 */
.L_x_24809:
[----:B------:R-:W-:-:S04]  /*2c90*/  FMUL.FTZ R0, R0, 1 ;  /* 0x3f80000000007820 */ /* 0x000fc80000410000 */
[----:B------:R0:W1:Y:S01]  /*2ca0*/  F2F.F64.F32 R16, R0 ;  /* 0x0000000000107310 */ /* 0x0000620000201800 */
[----:B------:R-:W-:Y:S05]  /*2cb0*/  BRA `(.L_x_24790) ;  /* 0x0000000000a47947 */ /* 0x000fea0003800000 */
.L_x_24802:
        /* <DEDUP_REMOVED lines=14> */
.L_x_24816:
[----:B------:R-:W-:Y:S05]  /*2da0*/  BSYNC B0 ;  /* 0x0000000000007941 */ /* 0x000fea0003800000 */
.L_x_24815:
[----:B------:R-:W-:-:S04]  /*2db0*/  FMUL.FTZ R0, R0, 1 ;  /* 0x3f80000000007820 */ /* 0x000fc80000410000 */
[----:B------:R0:W1:Y:S01]  /*2dc0*/  F2F.F64.F32 R16, R0 ;  /* 0x0000000000107310 */ /* 0x0000620000201800 */
[----:B------:R-:W-:Y:S05]  /*2dd0*/  BRA `(.L_x_24790) ;  /* 0x00000000005c7947 */ /* 0x000fea0003800000 */
.L_x_24789:
        /* <DEDUP_REMOVED lines=16> */
.L_x_24817:
[----:B------:R-:W-:Y:S01]  /*2ee0*/  CS2R R16, SRZ ;  /* 0x0000000000107805 */ /* 0x000fe2000001ff00 */
[----:B------:R-:W-:Y:S06]  /*2ef0*/  BRA `(.L_x_24790) ;  /* 0x0000000000147947 */ /* 0x000fec0003800000 */
.L_x_24814:
[----:B------:R-:W3:Y:S02]  /*2f00*/  LDG.E.64 R16, desc[UR36][R4.64] ;  /* 0x0000002404107981 */ /* 0x000ee4000c1e1b00 */
[----:B---3--:R-:W0:Y:S01]  /*2f10*/  I2F.F64.U64 R16, R16 ;  /* 0x0000001000107312 */ /* 0x008e220000301800 */
[----:B------:R-:W-:Y:S05]  /*2f20*/  BRA `(.L_x_24790) ;  /* 0x0000000000087947 */ /* 0x000fea0003800000 */
.L_x_24813:
[----:B------:R-:W3:Y:S02]  /*2f30*/  LDG.E R4, desc[UR36][R4.64] ;  /* 0x0000002404047981 */ /* 0x000ee4000c1e1900 */
[----:B---3--:R0:W1:Y:S02]  /*2f40*/  I2F.F64.U32 R16, R4 ;  /* 0x0000000400107312 */ /* 0x0080640000201800 */
.L_x_24790:
[----:B------:R-:W-:-:S07]  /*2f50*/  VIADD R22, R22, 0x80 ;  /* 0x0000008016167836 */ /* 0x000fce0000000000 */
.L_x_24784:
[----:B------:R-:W-:Y:S05]  /*2f60*/  BSYNC B6 ;  /* 0x0000000000067941 */ /* 0x000fea0003800000 */
.L_x_24783:
        /* <DEDUP_REMOVED lines=23> */
.L_x_24823:
[----:B------:R-:W3:Y:S02]  /*30e0*/  LDG.E.U8 R4, desc[UR36][R4.64] ;  /* 0x0000002404047981 */ /* 0x000ee4000c1e1100 */
[----:B---3--:R0:W1:Y:S01]  /*30f0*/  I2F.F64.U16 R30, R4 ;  /* 0x00000004001e7312 */ /* 0x0080620000101800 */
[----:B------:R-:W-:Y:S05]  /*3100*/  BRA `(.L_x_24819) ;  /* 0x0000000c006c7947 */ /* 0x000fea0003800000 */
.L_x_24822:
        /* <DEDUP_REMOVED lines=9> */
.L_x_24826:
[----:B------:R-:W3:Y:S02]  /*31a0*/  LDG.E R4, desc[UR36][R4.64] ;  /* 0x0000002404047981 */ /* 0x000ee4000c1e1900 */
[----:B---3--:R0:W1:Y:S01]  /*31b0*/  I2F.F64 R30, R4 ;  /* 0x00000004001e7312 */ /* 0x0080620000201c00 */
[----:B------:R-:W-:Y:S05]  /*31c0*/  BRA `(.L_x_24819) ;  /* 0x0000000c003c7947 */ /* 0x000fea0003800000 */
.L_x_24825:
[----:B------:R-:W3:Y:S02]  /*31d0*/  LDG.E.U16 R4, desc[UR36][R4.64] ;  /* 0x0000002404047981 */ /* 0x000ee4000c1e1500 */
[----:B---3--:R0:W1:Y:S01]  /*31e0*/  I2F.F64.S16 R30, R4 ;  /* 0x00000004001e7312 */ /* 0x0080620000101c00 */
[----:B------:R-:W-:Y:S05]  /*31f0*/  BRA `(.L_x_24819) ;  /* 0x0000000c00307947 */ /* 0x000fea0003800000 */
.L_x_24821:
        /* <DEDUP_REMOVED lines=10> */
.L_x_24828:
[----:B------:R-:W3:Y:S02]  /*32a0*/  LDG.E.U16 R0, desc[UR36][R4.64] ;  /* 0x0000002404007981 */ /* 0x000ee4000c1e1500 */
[----:B---3--:R-:W-:-:S05]  /*32b0*/  HADD2.F32 R0, -RZ, R0.H0_H0 ;  /* 0x20000000ff007230 */ /* 0x008fca0000004100 */
[----:B------:R-:W-:-:S04]  /*32c0*/  FMUL.FTZ R0, R0, 1 ;  /* 0x3f80000000007820 */ /* 0x000fc80000410000 */
[----:B------:R0:W1:Y:S01]  /*32d0*/  F2F.F64.F32 R30, R0 ;  /* 0x00000000001e7310 */ /* 0x0000620000201800 */
[----:B------:R-:W-:Y:S05]  /*32e0*/  BRA `(.L_x_24819) ;  /* 0x0000000800f47947 */ /* 0x000fea0003800000 */
.L_x_24827:
        /* <DEDUP_REMOVED lines=10> */
.L_x_24830:
[----:B------:R-:W3:Y:S02]  /*3390*/  LDG.E.U16 R4, desc[UR36][R4.64] ;  /* 0x0000002404047981 */ /* 0x000ee4000c1e1500 */
[----:B---3--:R-:W-:-:S05]  /*33a0*/  HADD2.F32 R0, -RZ, R4.H0_H0 ;  /* 0x20000004ff007230 */ /* 0x008fca0000004100 */
[----:B------:R-:W-:-:S04]  /*33b0*/  FMUL.FTZ R0, R0, 1 ;  /* 0x3f80000000007820 */ /* 0x000fc80000410000 */
[----:B------:R0:W1:Y:S01]  /*33c0*/  F2F.F64.F32 R30, R0 ;  /* 0x00000000001e7310 */ /* 0x0000620000201800 */
[----:B------:R-:W-:Y:S05]  /*33d0*/  BRA `(.L_x_24819) ;  /* 0x0000000800b87947 */ /* 0x000fea0003800000 */
.L_x_24829:
[----:B------:R0:W5:Y:S01]  /*33e0*/  LDG.E.64 R30, desc[UR36][R4.64] ;  /* 0x00000024041e7981 */ /* 0x000162000c1e1b00 */
[----:B------:R-:W-:Y:S05]  /*33f0*/  BRA `(.L_x_24819) ;  /* 0x0000000800b07947 */ /* 0x000fea0003800000 */
.L_x_24820:
        /* <DEDUP_REMOVED lines=13> */
.L_x_24833:
[----:B------:R0:W5:Y:S01]  /*34d0*/  LDG.E.64 R30, desc[UR36][R4.64] ;  /* 0x00000024041e7981 */ /* 0x000162000c1e1b00 */
[----:B------:R-:W-:Y:S05]  /*34e0*/  BRA `(.L_x_24819) ;  /* 0x0000000800747947 */ /* 0x000fea0003800000 */
.L_x_24832:
        /* <DEDUP_REMOVED lines=28> */
.L_x_24835:
        /* <DEDUP_REMOVED lines=15> */
.L_x_24834:
[----:B------:R-:W3:Y:S02]  /*37a0*/  LDG.E.U16 R0, desc[UR36][R4.64] ;  /* 0x0000002404007981 */ /* 0x000ee4000c1e1500 */
[----:B---3--:R-:W-:-:S04]  /*37b0*/  IMAD.U32 R0, R0, 0x10000, RZ ;  /* 0x0001000000007824 */ /* 0x008fc800078e00ff */
[----:B------:R-:W-:-:S04]  /*37c0*/  FMUL.FTZ R0, R0, 1 ;  /* 0x3f80000000007820 */ /* 0x000fc80000410000 */
[----:B------:R0:W1:Y:S01]  /*37d0*/  F2F.F64.F32 R30, R0 ;  /* 0x00000000001e7310 */ /* 0x0000620000201800 */
[----:B------:R-:W-:Y:S05]  /*37e0*/  BRA `(.L_x_24819) ;  /* 0x0000000400b47947 */ /* 0x000fea0003800000 */
.L_x_24831:
        /* <DEDUP_REMOVED lines=11> */
.L_x_24838:
        /* <DEDUP_REMOVED lines=21> */
.L_x_24842:
[----:B------:R-:W-:Y:S05]  /*39f0*/  BSYNC B1 ;  /* 0x0000000000017941 */ /* 0x000fea0003800000 */
.L_x_24841:
[----:B------:R-:W-:Y:S01]  /*3a00*/  LEA R3, R0, 0x3b800000, 0x17 ;  /* 0x3b80000000037811 */ /* 0x000fe200078eb8ff */
[----:B------:R-:W-:-:S05]  /*3a10*/  IMAD.SHL.U32 R0, R2, 0x100000, RZ ;  /* 0x0010000002007824 */ /* 0x000fca00078e00ff */
[----:B------:R-:W-:-:S07]  /*3a20*/  LOP3.LUT R0, R3, R0, R4, 0xfe, !PT ;  /* 0x0000000003007212 */ /* 0x000fce00078efe04 */
.L_x_24840:
[----:B------:R-:W-:Y:S05]  /*3a30*/  BSYNC B0 ;  /* 0x0000000000007941 */ /* 0x000fea0003800000 */
.L_x_24839:
[----:B------:R-:W-:-:S04]  /*3a40*/  FMUL.FTZ R0, R0, 1 ;  /* 0x3f80000000007820 */ /* 0x000fc80000410000 */
[----:B------:R0:W1:Y:S01]  /*3a50*/  F2F.F64.F32 R30, R0 ;  /* 0x00000000001e7310 */ /* 0x0000620000201800 */
[----:B------:R-:W-:Y:S05]  /*3a60*/  BRA `(.L_x_24819) ;  /* 0x0000000400147947 */ /* 0x000fea0003800000 */
.L_x_24837:
        /* <DEDUP_REMOVED lines=21> */
.L_x_24846:
[----:B------:R-:W-:Y:S05]  /*3bc0*/  BSYNC B1 ;  /* 0x0000000000017941 */ /* 0x000fea0003800000 */
.L_x_24845:
[----:B------:R-:W-:Y:S01]  /*3bd0*/  LEA R3, R0, 0x37800000, 0x17 ;  /* 0x3780000000037811 */ /* 0x000fe200078eb8ff */
[----:B------:R-:W-:-:S05]  /*3be0*/  IMAD.SHL.U32 R0, R2, 0x200000, RZ ;  /* 0x0020000002007824 */ /* 0x000fca00078e00ff */
[----:B------:R-:W-:-:S07]  /*3bf0*/  LOP3.LUT R0, R3, R0, R4, 0xfe, !PT ;  /* 0x0000000003007212 */ /* 0x000fce00078efe04 */
.L_x_24844:
[----:B------:R-:W-:Y:S05]  /*3c00*/  BSYNC B0 ;  /* 0x0000000000007941 */ /* 0x000fea0003800000 */
.L_x_24843:
[----:B------:R-:W-:-:S04]  /*3c10*/  FMUL.FTZ R0, R0, 1 ;  /* 0x3f80000000007820 */ /* 0x000fc80000410000 */
[----:B------:R0:W1:Y:S01]  /*3c20*/  F2F.F64.F32 R30, R0 ;  /* 0x00000000001e7310 */ /* 0x0000620000201800 */
[----:B------:R-:W-:Y:S05]  /*3c30*/  BRA `(.L_x_24819) ;  /* 0x0000000000a07947 */ /* 0x000fea0003800000 */
.L_x_24836:
        /* <DEDUP_REMOVED lines=14> */
.L_x_24850:
[----:B------:R-:W-:Y:S05]  /*3d20*/  BSYNC B0 ;  /* 0x0000000000007941 */ /* 0x000fea0003800000 */
.L_x_24849:
[----:B------:R-:W-:-:S04]  /*3d30*/  FMUL.FTZ R0, R0, 1 ;  /* 0x3f80000000007820 */ /* 0x000fc80000410000 */
[----:B------:R0:W1:Y:S01]  /*3d40*/  F2F.F64.F32 R30, R0 ;  /* 0x00000000001e7310 */ /* 0x0000620000201800 */
[----:B------:R-:W-:Y:S05]  /*3d50*/  BRA `(.L_x_24819) ;  /* 0x0000000000587947 */ /* 0x000fea0003800000 */
.L_x_24824:
        /* <DEDUP_REMOVED lines=16> */
.L_x_24851:
[----:B------:R-:W-:Y:S05]  /*3e60*/  BRA `(.L_x_24819) ;  /* 0x0000000000147947 */ /* 0x000fea0003800000 */
.L_x_24848:
[----:B------:R-:W3:Y:S02]  /*3e70*/  LDG.E.64 R30, desc[UR36][R4.64] ;  /* 0x00000024041e7981 */ /* 0x000ee4000c1e1b00 */
[----:B---3--:R-:W0:Y:S01]  /*3e80*/  I2F.F64.U64 R30, R30 ;  /* 0x0000001e001e7312 */ /* 0x008e220000301800 */
[----:B------:R-:W-:Y:S05]  /*3e90*/  BRA `(.L_x_24819) ;  /* 0x0000000000087947 */ /* 0x000fea0003800000 */
.L_x_24847:
[----:B------:R-:W3:Y:S02]  /*3ea0*/  LDG.E R4, desc[UR36][R4.64] ;  /* 0x0000002404047981 */ /* 0x000ee4000c1e1900 */
[----:B---3--:R0:W1:Y:S02]  /*3eb0*/  I2F.F64.U32 R30, R4 ;  /* 0x00000004001e7312 */ /* 0x0080640000201800 */
.L_x_24819:
[----:B------:R-:W-:Y:S05]  /*3ec0*/  BSYNC B6 ;  /* 0x0000000000067941 */ /* 0x000fea0003800000 */
.L_x_24818:
[----:B------:R-:W2:Y:S01]  /*3ed0*/  S2R R22, SR_TID.X ;  /* 0x0000000000167919 */ /* 0x000ea20000002100 */
[----:B------:R-:W-:Y:S01]  /*3ee0*/  BSSY B0, `(.L_x_24852) ;  /* 0x0000015000007945 */ /* 0x000fe20003800000 */
[----:B--2---:R-:W-:-:S13]  /*3ef0*/  ISETP.GE.AND P0, PT, R22, R19, PT ;  /* 0x000000131600720c */ /* 0x004fda0003f06270 */
[----:B------:R-:W-:Y:S05]  /*3f00*/  @P0 BRA `(.L_x_24853) ;  /* 0x0000000000480947 */ /* 0x000fea0003800000 */
[----:B01--45:R-:W0:Y:S01]  /*3f10*/  MUFU.RSQ64H R5, R27 ;  /* 0x0000001b00057308 */ /* 0x033e220000001c00 */
[----:B------:R-:W-:Y:S02]  /*3f20*/  IMAD.MOV.U32 R4, RZ, RZ, RZ ;  /* 0x000000ffff047224 */ /* 0x000fe400078e00ff */
        /* <DEDUP_REMOVED lines=10> */
[----:B------:R-:W-:Y:S01]  /*3fd0*/  IMAD.MOV.U32 R10, RZ, RZ, R26 ;  /* 0x000000ffff0a7224 */ /* 0x000fe200078e001a */
[----:B------:R-:W-:Y:S01]  /*3fe0*/  MOV R0, 0x4010 ;  /* 0x0000401000007802 */ /* 0x000fe20000000f00 */
[----:B------:R-:W-:-:S07]  /*3ff0*/  IMAD.MOV.U32 R11, RZ, RZ, R27 ;  /* 0x000000ffff0b7224 */ /* 0x000fce00078e001b */
[----:B------:R-:W-:Y:S05]  /*4000*/  CALL.REL.NOINC `($__internal_8_$__cuda_sm20_drsqrt_f64_slowpath_v2) ;  /* 0x0000004c000c7944 */ /* 0x000fea0003c00000 */
[----:B------:R-:W-:Y:S02]  /*4010*/  IMAD.MOV.U32 R4, RZ, RZ, R6 ;  /* 0x000000ffff047224 */ /* 0x000fe400078e0006 */
[----:B------:R-:W-:-:S07]  /*4020*/  IMAD.MOV.U32 R5, RZ, RZ, R7 ;  /* 0x000000ffff057224 */ /* 0x000fce00078e0007 */
.L_x_24853:
[----:B------:R-:W-:Y:S05]  /*4030*/  BSYNC B0 ;  /* 0x0000000000007941 */ /* 0x000fea0003800000 */
.L_x_24852:
[----:B01--45:R-:W-:Y:S01]  /*4040*/  VIADD R26, R22, 0x80 ;  /* 0x00000080161a7836 */ /* 0x033fe20000000000 */
[----:B------:R-:W-:Y:S04]  /*4050*/  BSSY B0, `(.L_x_24854) ;  /* 0x0000015000007945 */ /* 0x000fe80003800000 */
[----:B------:R-:W-:-:S13]  /*4060*/  ISETP.GE.AND P1, PT, R26, R19, PT ;  /* 0x000000131a00720c */ /* 0x000fda0003f26270 */
[----:B------:R-:W-:Y:S05]  /*4070*/  @P1 BRA `(.L_x_24855) ;  /* 0x0000000000481947 */ /* 0x000fea0003800000 */
[----:B------:R-:W0:Y:S01]  /*4080*/  MUFU.RSQ64H R29, R25 ;  /* 0x00000019001d7308 */ /* 0x000e220000001c00 */
        /* <DEDUP_REMOVED lines=17> */
.L_x_24855:
[----:B------:R-:W-:Y:S05]  /*41a0*/  BSYNC B0 ;  /* 0x0000000000007941 */ /* 0x000fea0003800000 */
.L_x_24854:
[----:B---3--:R-:W-:Y:S01]  /*41b0*/  VIADD R0, R22, 0x100 ;  /* 0x0000010016007836 */ /* 0x008fe20000000000 */
[----:B------:R-:W-:Y:S04]  /*41c0*/  BSSY B0, `(.L_x_24856) ;  /* 0x0000015000007945 */ /* 0x000fe80003800000 */
[----:B------:R-:W-:-:S13]  /*41d0*/  ISETP.GE.AND P1, PT, R0, R19, PT ;  /* 0x000000130000720c */ /* 0x000fda0003f26270 */
[----:B------:R-:W-:Y:S05]  /*41e0*/  @P1 BRA `(.L_x_24857) ;  /* 0x0000000000481947 */ /* 0x000fea0003800000 */
[----:B------:R-:W0:Y:S01]  /*41f0*/  MUFU.RSQ64H R25, R17 ;  /* 0x0000001100197308 */ /* 0x000e220000001c00 */
[----:B------:R-:W-:Y:S02]  /*4200*/  IMAD.MOV.U32 R24, RZ, RZ, RZ ;  /* 0x000000ffff187224 */ /* 0x000fe400078e00ff */
        /* <DEDUP_REMOVED lines=16> */
.L_x_24857:
[----:B------:R-:W-:Y:S05]  /*4310*/  BSYNC B0 ;  /* 0x0000000000007941 */ /* 0x000fea0003800000 */
.L_x_24856:
[----:B------:R-:W-:Y:S01]  /*4320*/  VIADD R0, R22, 0x180 ;  /* 0x0000018016007836 */ /* 0x000fe20000000000 */
        /* <DEDUP_REMOVED lines=21> */
.L_x_24859:
[----:B------:R-:W-:Y:S05]  /*4480*/  BSYNC B0 ;  /* 0x0000000000007941 */ /* 0x000fea0003800000 */
.L_x_24858:
        /* <DEDUP_REMOVED lines=26> */
.L_x_24865:
[----:B------:R-:W0:Y:S01]  /*4630*/  F2I.S64.F64.TRUNC R4, R4 ;  /* 0x0000000400047311 */ /* 0x000e22000030d900 */
[----:B------:R-:W-:Y:S02]  /*4640*/  IMAD.MOV.U32 R22, RZ, RZ, R26 ;  /* 0x000000ffff167224 */ /* 0x000fe400078e001a */
[----:B0-----:R-:W-:-:S05]  /*4650*/  IMAD.MOV.U32 R3, RZ, RZ, R4 ;  /* 0x000000ffff037224 */ /* 0x001fca00078e0004 */
[----:B------:R0:W-:Y:S01]  /*4660*/  STG.E.U8 desc[UR36][R8.64], R3 ;  /* 0x0000000308007986 */ /* 0x0001e2000c101124 */
[----:B------:R-:W-:Y:S05]  /*4670*/  BRA `(.L_x_24861) ;  /* 0x0000001000407947 */ /* 0x000fea0003800000 */
.L_x_24864:
        /* <DEDUP_REMOVED lines=10> */
.L_x_24868:
[----:B------:R-:W0:Y:S01]  /*4720*/  F2I.F64.TRUNC R5, R4 ;  /* 0x0000000400057311 */ /* 0x000e22000030d100 */
[----:B------:R-:W-:Y:S01]  /*4730*/  IMAD.MOV.U32 R22, RZ, RZ, R26 ;  /* 0x000000ffff167224 */ /* 0x000fe200078e001a */
[----:B0-----:R0:W-:Y:S01]  /*4740*/  STG.E desc[UR36][R8.64], R5 ;  /* 0x0000000508007986 */ /* 0x0011e2000c101924 */
[----:B------:R-:W-:Y:S05]  /*4750*/  BRA `(.L_x_24861) ;  /* 0x0000001000087947 */ /* 0x000fea0003800000 */
.L_x_24867:
[----:B------:R-:W0:Y:S01]  /*4760*/  F2I.F64.TRUNC R5, R4 ;  /* 0x0000000400057311 */ /* 0x000e22000030d100 */
[----:B------:R-:W-:Y:S01]  /*4770*/  IMAD.MOV.U32 R22, RZ, RZ, R26 ;  /* 0x000000ffff167224 */ /* 0x000fe200078e001a */
[----:B0-----:R0:W-:Y:S01]  /*4780*/  STG.E.U16 desc[UR36][R8.64], R5 ;  /* 0x0000000508007986 */ /* 0x0011e2000c101524 */
[----:B------:R-:W-:Y:S05]  /*4790*/  BRA `(.L_x_24861) ;  /* 0x0000000c00f87947 */ /* 0x000fea0003800000 */
.L_x_24863:
        /* <DEDUP_REMOVED lines=14> */
.L_x_24870:
        /* <DEDUP_REMOVED lines=9> */
.L_x_24869:
        /* <DEDUP_REMOVED lines=15> */
.L_x_24872:
        /* <DEDUP_REMOVED lines=10> */
.L_x_24871:
[----:B------:R0:W-:Y:S01]  /*4aa0*/  STG.E.64 desc[UR36][R8.64], R4 ;  /* 0x0000000408007986 */ /* 0x0001e2000c101b24 */
[----:B------:R-:W-:Y:S01]  /*4ab0*/  IMAD.MOV.U32 R22, RZ, RZ, R26 ;  /* 0x000000ffff167224 */ /* 0x000fe200078e001a */
[----:B------:R-:W-:Y:S06]  /*4ac0*/  BRA `(.L_x_24861) ;  /* 0x0000000c002c7947 */ /* 0x000fec0003800000 */
.L_x_24862:
        /* <DEDUP_REMOVED lines=13> */
.L_x_24875:
[----:B------:R-:W-:Y:S01]  /*4ba0*/  CS2R R6, SRZ ;  /* 0x0000000000067805 */ /* 0x000fe2000001ff00 */
[----:B------:R-:W-:-:S04]  /*4bb0*/  IMAD.MOV.U32 R22, RZ, RZ, R26 ;  /* 0x000000ffff167224 */ /* 0x000fc800078e001a */
[----:B------:R0:W-:Y:S01]  /*4bc0*/  STG.E.128 desc[UR36][R8.64], R4 ;  /* 0x0000000408007986 */ /* 0x0001e2000c101d24 */
[----:B------:R-:W-:Y:S05]  /*4bd0*/  BRA `(.L_x_24861) ;  /* 0x0000000800e87947 */ /* 0x000fea0003800000 */
.L_x_24874:
        /* <DEDUP_REMOVED lines=25> */
.L_x_24879:
[----:B------:R-:W-:Y:S05]  /*4d70*/  BSYNC B0 ;  /* 0x0000000000007941 */ /* 0x000fea0003800000 */
.L_x_24878:
[----:B------:R-:W-:Y:S01]  /*4d80*/  LOP3.LUT R7, R0, R7, RZ, 0xfc, !PT ;  /* 0x0000000700077212 */ /* 0x000fe200078efcff */
[----:B------:R-:W-:-:S04]  /*4d90*/  IMAD.MOV.U32 R22, RZ, RZ, R26 ;  /* 0x000000ffff167224 */ /* 0x000fc800078e001a */
[----:B------:R0:W-:Y:S01]  /*4da0*/  STG.E.U8 desc[UR36][R8.64], R7 ;  /* 0x0000000708007986 */ /* 0x0001e2000c101124 */
[----:B------:R-:W-:Y:S05]  /*4db0*/  BRA `(.L_x_24861) ;  /* 0x0000000800707947 */ /* 0x000fea0003800000 */
.L_x_24877:
        /* <DEDUP_REMOVED lines=17> */
.L_x_24881:
[----:B------:R-:W-:Y:S01]  /*4ed0*/  IMAD.MOV.U32 R0, RZ, RZ, 0x7f ;  /* 0x0000007fff007424 */ /* 0x000fe200078e00ff */
[----:B------:R-:W-:-:S04]  /*4ee0*/  ISETP.GT.U32.AND P0, PT, R3, 0x7f800000, PT ;  /* 0x7f8000000300780c */ /* 0x000fc80003f04070 */
[----:B------:R-:W-:-:S09]  /*4ef0*/  SEL R0, R0, 0x7c, P0 ;  /* 0x0000007c00007807 */ /* 0x000fd20000000000 */
.L_x_24882:
[----:B------:R-:W-:Y:S05]  /*4f00*/  BSYNC B0 ;  /* 0x0000000000007941 */ /* 0x000fea0003800000 */
.L_x_24880:
[----:B------:R-:W-:Y:S01]  /*4f10*/  LOP3.LUT R3, R7, 0x80000000, RZ, 0xc0, !PT ;  /* 0x8000000007037812 */ /* 0x000fe200078ec0ff */
[----:B------:R-:W-:-:S03]  /*4f20*/  IMAD.MOV.U32 R22, RZ, RZ, R26 ;  /* 0x000000ffff167224 */ /* 0x000fc600078e001a */
[----:B------:R-:W-:-:S04]  /*4f30*/  SHF.R.U32.HI R3, RZ, 0x18, R3 ;  /* 0x00000018ff037819 */ /* 0x000fc80000011603 */
[----:B------:R-:W-:-:S05]  /*4f40*/  LOP3.LUT R3, R0, R3, RZ, 0xfc, !PT ;  /* 0x0000000300037212 */ /* 0x000fca00078efcff */
[----:B------:R0:W-:Y:S01]  /*4f50*/  STG.E.U8 desc[UR36][R8.64], R3 ;  /* 0x0000000308007986 */ /* 0x0001e2000c101124 */
[----:B------:R-:W-:Y:S05]  /*4f60*/  BRA `(.L_x_24861) ;  /* 0x0000000800047947 */ /* 0x000fea0003800000 */
.L_x_24876:
        /* <DEDUP_REMOVED lines=9> */
.L_x_24873:
        /* <DEDUP_REMOVED lines=12> */
.L_x_24885:
        /* <DEDUP_REMOVED lines=21> */
.L_x_24888:
[----:B------:R-:W-:-:S04]  /*5210*/  LOP3.LUT R0, R7, 0x80000000, RZ, 0xc0, !PT ;  /* 0x8000000007007812 */ /* 0x000fc800078ec0ff */
[----:B------:R-:W-:-:S04]  /*5220*/  SHF.R.U32.HI R0, RZ, 0x18, R0 ;  /* 0x00000018ff007819 */ /* 0x000fc80000011600 */
[----:B------:R-:W-:-:S07]  /*5230*/  LOP3.LUT R0, R3, R0, RZ, 0xfc, !PT ;  /* 0x0000000003007212 */ /* 0x000fce00078efcff */
.L_x_24887:
[----:B------:R-:W-:Y:S05]  /*5240*/  BSYNC B0 ;  /* 0x0000000000007941 */ /* 0x000fea0003800000 */
.L_x_24886:
[----:B------:R4:W-:Y:S01]  /*5250*/  STG.E.U8 desc[UR36][R8.64], R0 ;  /* 0x0000000008007986 */ /* 0x0009e2000c101124 */
[----:B------:R-:W-:Y:S01]  /*5260*/  IMAD.MOV.U32 R22, RZ, RZ, R26 ;  /* 0x000000ffff167224 */ /* 0x000fe200078e001a */
[----:B------:R-:W-:Y:S06]  /*5270*/  BRA `(.L_x_24861) ;  /* 0x0000000400407947 */ /* 0x000fec0003800000 */
.L_x_24884:
        /* <DEDUP_REMOVED lines=21> */
.L_x_24891:
[----:B------:R-:W-:-:S04]  /*53d0*/  LOP3.LUT R0, R7, 0x80000000, RZ, 0xc0, !PT ;  /* 0x8000000007007812 */ /* 0x000fc800078ec0ff */
[----:B------:R-:W-:-:S04]  /*53e0*/  SHF.R.U32.HI R0, RZ, 0x18, R0 ;  /* 0x00000018ff007819 */ /* 0x000fc80000011600 */
[----:B------:R-:W-:-:S07]  /*53f0*/  LOP3.LUT R0, R3, R0, RZ, 0xfc, !PT ;  /* 0x0000000003007212 */ /* 0x000fce00078efcff */
.L_x_24890:
[----:B------:R-:W-:Y:S05]  /*5400*/  BSYNC B0 ;  /* 0x0000000000007941 */ /* 0x000fea0003800000 */
.L_x_24889:
[----:B------:R0:W-:Y:S01]  /*5410*/  STG.E.U8 desc[UR36][R8.64], R0 ;  /* 0x0000000008007986 */ /* 0x0001e2000c101124 */
[----:B------:R-:W-:Y:S01]  /*5420*/  IMAD.MOV.U32 R22, RZ, RZ, R26 ;  /* 0x000000ffff167224 */ /* 0x000fe200078e001a */
[----:B------:R-:W-:Y:S06]  /*5430*/  BRA `(.L_x_24861) ;  /* 0x0000000000d07947 */ /* 0x000fec0003800000 */
.L_x_24883:
        /* <DEDUP_REMOVED lines=27> */
.L_x_24866:
        /* <DEDUP_REMOVED lines=16> */
.L_x_24894:
[----:B------:R-:W-:Y:S01]  /*56f0*/  IMAD.MOV.U32 R22, RZ, RZ, R26 ;  /* 0x000000ffff167224 */ /* 0x000fe200078e001a */
[----:B------:R-:W-:Y:S06]  /*5700*/  BRA `(.L_x_24861) ;  /* 0x00000000001c7947 */ /* 0x000fec0003800000 */
.L_x_24893:
[----:B------:R-:W0:Y:S01]  /*5710*/  F2I.U64.F64.TRUNC R4, R4 ;  /* 0x0000000400047311 */ /* 0x000e22000030d800 */
[----:B------:R-:W-:Y:S01]  /*5720*/  IMAD.MOV.U32 R22, RZ, RZ, R26 ;  /* 0x000000ffff167224 */ /* 0x000fe200078e001a */
[----:B0-----:R3:W-:Y:S01]  /*5730*/  STG.E.64 desc[UR36][R8.64], R4 ;  /* 0x0000000408007986 */ /* 0x0017e2000c101b24 */
[----:B------:R-:W-:Y:S05]  /*5740*/  BRA `(.L_x_24861) ;  /* 0x00000000000c7947 */ /* 0x000fea0003800000 */
.L_x_24892:
[----:B------:R-:W0:Y:S01]  /*5750*/  F2I.U32.F64.TRUNC R5, R4 ;  /* 0x0000000400057311 */ /* 0x000e22000030d000 */
[----:B------:R-:W-:Y:S01]  /*5760*/  IMAD.MOV.U32 R22, RZ, RZ, R26 ;  /* 0x000000ffff167224 */ /* 0x000fe200078e001a */
[----:B0-----:R1:W-:Y:S06]  /*5770*/  STG.E desc[UR36][R8.64], R5 ;  /* 0x0000000508007986 */ /* 0x0013ec000c101924 */
.L_x_24861:
[----:B------:R-:W-:Y:S05]  /*5780*/  BSYNC B6 ;  /* 0x0000000000067941 */ /* 0x000fea0003800000 */
.L_x_24860:
        /* <DEDUP_REMOVED lines=24> */
.L_x_24900:
[----:B------:R-:W0:Y:S02]  /*5910*/  F2I.S64.F64.TRUNC R28, R28 ;  /* 0x0000001c001c7311 */ /* 0x000e24000030d900 */
[----:B0-----:R-:W-:-:S05]  /*5920*/  IMAD.MOV.U32 R3, RZ, RZ, R28 ;  /* 0x000000ffff037224 */ /* 0x001fca00078e001c */
[----:B------:R0:W-:Y:S01]  /*5930*/  STG.E.U8 desc[UR36][R4.64], R3 ;  /* 0x0000000304007986 */ /* 0x0001e2000c101124 */
[----:B------:R-:W-:Y:S05]  /*5940*/  BRA `(.L_x_24902) ;  /* 0x0000000c00f07947 */ /* 0x000fea0003800000 */
.L_x_24899:
        /* <DEDUP_REMOVED lines=9> */
.L_x_24904:
[----:B------:R-:W0:Y:S02]  /*59e0*/  F2I.F64.TRUNC R29, R28 ;  /* 0x0000001c001d7311 */ /* 0x000e24000030d100 */
[----:B0-----:R0:W-:Y:S01]  /*59f0*/  STG.E desc[UR36][R4.64], R29 ;  /* 0x0000001d04007986 */ /* 0x0011e2000c101924 */
[----:B------:R-:W-:Y:S05]  /*5a00*/  BRA `(.L_x_24902) ;  /* 0x0000000c00c07947 */ /* 0x000fea0003800000 */
.L_x_24903:
[----:B------:R-:W0:Y:S02]  /*5a10*/  F2I.F64.TRUNC R29, R28 ;  /* 0x0000001c001d7311 */ /* 0x000e24000030d100 */
[----:B0-----:R0:W-:Y:S01]  /*5a20*/  STG.E.U16 desc[UR36][R4.64], R29 ;  /* 0x0000001d04007986 */ /* 0x0011e2000c101524 */
[----:B------:R-:W-:Y:S05]  /*5a30*/  BRA `(.L_x_24902) ;  /* 0x0000000c00b47947 */ /* 0x000fea0003800000 */
.L_x_24898:
        /* <DEDUP_REMOVED lines=13> */
.L_x_24906:
        /* <DEDUP_REMOVED lines=8> */
.L_x_24905:
        /* <DEDUP_REMOVED lines=14> */
.L_x_24908:
        /* <DEDUP_REMOVED lines=9> */
.L_x_24907:
[----:B------:R0:W-:Y:S01]  /*5d00*/  STG.E.64 desc[UR36][R4.64], R28 ;  /* 0x0000001c04007986 */ /* 0x0001e2000c101b24 */
[----:B------:R-:W-:Y:S05]  /*5d10*/  BRA `(.L_x_24902) ;  /* 0x0000000800fc7947 */ /* 0x000fea0003800000 */
.L_x_24897:
        /* <DEDUP_REMOVED lines=12> */
.L_x_24911:
[----:B------:R-:W-:-:S05]  /*5de0*/  CS2R R30, SRZ ;  /* 0x00000000001e7805 */ /* 0x000fca000001ff00 */
[----:B------:R0:W-:Y:S01]  /*5df0*/  STG.E.128 desc[UR36][R4.64], R28 ;  /* 0x0000001c04007986 */ /* 0x0001e2000c101d24 */
[----:B------:R-:W-:Y:S05]  /*5e00*/  BRA `(.L_x_24902) ;  /* 0x0000000800c07947 */ /* 0x000fea0003800000 */
.L_x_24910:
        /* <DEDUP_REMOVED lines=25> */
.L_x_24915:
[----:B------:R-:W-:Y:S05]  /*5fa0*/  BSYNC B0 ;  /* 0x0000000000007941 */ /* 0x000fea0003800000 */
.L_x_24914:
[----:B------:R-:W-:-:S05]  /*5fb0*/  LOP3.LUT R7, R0, R7, RZ, 0xfc, !PT ;  /* 0x0000000700077212 */ /* 0x000fca00078efcff */
[----:B------:R0:W-:Y:S01]  /*5fc0*/  STG.E.U8 desc[UR36][R4.64], R7 ;  /* 0x0000000704007986 */ /* 0x0001e2000c101124 */
[----:B------:R-:W-:Y:S05]  /*5fd0*/  BRA `(.L_x_24902) ;  /* 0x00000008004c7947 */ /* 0x000fea0003800000 */
.L_x_24913:
        /* <DEDUP_REMOVED lines=17> */
.L_x_24917:
[----:B------:R-:W-:Y:S01]  /*60f0*/  IMAD.MOV.U32 R0, RZ, RZ, 0x7f ;  /* 0x0000007fff007424 */ /* 0x000fe200078e00ff */
[----:B------:R-:W-:-:S04]  /*6100*/  ISETP.GT.U32.AND P0, PT, R3, 0x7f800000, PT ;  /* 0x7f8000000300780c */ /* 0x000fc80003f04070 */
[----:B------:R-:W-:-:S09]  /*6110*/  SEL R0, R0, 0x7c, P0 ;  /* 0x0000007c00007807 */ /* 0x000fd20000000000 */
.L_x_24918:
[----:B------:R-:W-:Y:S05]  /*6120*/  BSYNC B0 ;  /* 0x0000000000007941 */ /* 0x000fea0003800000 */
.L_x_24916:
[----:B------:R-:W-:-:S04]  /*6130*/  LOP3.LUT R3, R7, 0x80000000, RZ, 0xc0, !PT ;  /* 0x8000000007037812 */ /* 0x000fc800078ec0ff */
[----:B------:R-:W-:-:S04]  /*6140*/  SHF.R.U32.HI R3, RZ, 0x18, R3 ;  /* 0x00000018ff037819 */ /* 0x000fc80000011603 */
[----:B------:R-:W-:-:S05]  /*6150*/  LOP3.LUT R3, R0, R3, RZ, 0xfc, !PT ;  /* 0x0000000300037212 */ /* 0x000fca00078efcff */
[----:B------:R0:W-:Y:S01]  /*6160*/  STG.E.U8 desc[UR36][R4.64], R3 ;  /* 0x0000000304007986 */ /* 0x0001e2000c101124 */
[----:B------:R-:W-:Y:S05]  /*6170*/  BRA `(.L_x_24902) ;  /* 0x0000000400e47947 */ /* 0x000fea0003800000 */
.L_x_24912:
        /* <DEDUP_REMOVED lines=8> */
.L_x_24909:
        /* <DEDUP_REMOVED lines=11> */
.L_x_24921:
        /* <DEDUP_REMOVED lines=21> */
.L_x_24924:
[----:B------:R-:W-:-:S04]  /*6400*/  LOP3.LUT R0, R7, 0x80000000, RZ, 0xc0, !PT ;  /* 0x8000000007007812 */ /* 0x000fc800078ec0ff */
[----:B------:R-:W-:-:S04]  /*6410*/  SHF.R.U32.HI R0, RZ, 0x18, R0 ;  /* 0x00000018ff007819 */ /* 0x000fc80000011600 */
[----:B------:R-:W-:-:S07]  /*6420*/  LOP3.LUT R0, R3, R0, RZ, 0xfc, !PT ;  /* 0x0000000003007212 */ /* 0x000fce00078efcff */
.L_x_24923:
[----:B------:R-:W-:Y:S05]  /*6430*/  BSYNC B0 ;  /* 0x0000000000007941 */ /* 0x000fea0003800000 */
.L_x_24922:
[----:B------:R3:W-:Y:S01]  /*6440*/  STG.E.U8 desc[UR36][R4.64], R0 ;  /* 0x0000000004007986 */ /* 0x0007e2000c101124 */
[----:B------:R-:W-:Y:S05]  /*6450*/  BRA `(.L_x_24902) ;  /* 0x00000004002c7947 */ /* 0x000fea0003800000 */
.L_x_24920:
        /* <DEDUP_REMOVED lines=21> */
.L_x_24927:
[----:B------:R-:W-:-:S04]  /*65b0*/  LOP3.LUT R0, R7, 0x80000000, RZ, 0xc0, !PT ;  /* 0x8000000007007812 */ /* 0x000fc800078ec0ff */
[----:B------:R-:W-:-:S04]  /*65c0*/  SHF.R.U32.HI R0, RZ, 0x18, R0 ;  /* 0x00000018ff007819 */ /* 0x000fc80000011600 */
[----:B------:R-:W-:-:S07]  /*65d0*/  LOP3.LUT R0, R3, R0, RZ, 0xfc, !PT ;  /* 0x0000000003007212 */ /* 0x000fce00078efcff */
.L_x_24926:
[----:B------:R-:W-:Y:S05]  /*65e0*/  BSYNC B0 ;  /* 0x0000000000007941 */ /* 0x000fea0003800000 */
.L_x_24925:
[----:B------:R0:W-:Y:S01]  /*65f0*/  STG.E.U8 desc[UR36][R4.64], R0 ;  /* 0x0000000004007986 */ /* 0x0001e2000c101124 */
[----:B------:R-:W-:Y:S05]  /*6600*/  BRA `(.L_x_24902) ;  /* 0x0000000000c07947 */ /* 0x000fea0003800000 */
.L_x_24919:
        /* <DEDUP_REMOVED lines=26> */
.L_x_24901:
        /* <DEDUP_REMOVED lines=16> */
.L_x_24930:
[----:B------:R-:W-:Y:S05]  /*68b0*/  BRA `(.L_x_24902) ;  /* 0x0000000000147947 */ /* 0x000fea0003800000 */
.L_x_24929:
[----:B------:R-:W0:Y:S02]  /*68c0*/  F2I.U64.F64.TRUNC R28, R28 ;  /* 0x0000001c001c7311 */ /* 0x000e24000030d800 */
[----:B0-----:R2:W-:Y:S01]  /*68d0*/  STG.E.64 desc[UR36][R4.64], R28 ;  /* 0x0000001c04007986 */ /* 0x0015e2000c101b24 */
[----:B------:R-:W-:Y:S05]  /*68e0*/  BRA `(.L_x_24902) ;  /* 0x0000000000087947 */ /* 0x000fea0003800000 */
.L_x_24928:
[----:B------:R-:W0:Y:S02]  /*68f0*/  F2I.U32.F64.TRUNC R29, R28 ;  /* 0x0000001c001d7311 */ /* 0x000e24000030d000 */
[----:B0-----:R0:W-:Y:S02]  /*6900*/  STG.E desc[UR36][R4.64], R29 ;  /* 0x0000001d04007986 */ /* 0x0011e4000c101924 */
.L_x_24902:
        /* <DEDUP_REMOVED lines=24> */
.L_x_24934:
[----:B------:R-:W0:Y:S02]  /*6a90*/  F2I.S64.F64.TRUNC R24, R24 ;  /* 0x0000001800187311 */ /* 0x000e24000030d900 */
[----:B0-----:R-:W-:-:S05]  /*6aa0*/  IMAD.MOV.U32 R3, RZ, RZ, R24 ;  /* 0x000000ffff037224 */ /* 0x001fca00078e0018 */
[----:B------:R3:W-:Y:S01]  /*6ab0*/  STG.E.U8 desc[UR36][R4.64], R3 ;  /* 0x0000000304007986 */ /* 0x0007e2000c101124 */
[----:B------:R-:W-:Y:S05]  /*6ac0*/  BRA `(.L_x_24936) ;  /* 0x0000000c00f07947 */ /* 0x000fea0003800000 */
.L_x_24933:
        /* <DEDUP_REMOVED lines=9> */
.L_x_24938:
[----:B------:R-:W0:Y:S02]  /*6b60*/  F2I.F64.TRUNC R25, R24 ;  /* 0x0000001800197311 */ /* 0x000e24000030d100 */
[----:B0-----:R2:W-:Y:S01]  /*6b70*/  STG.E desc[UR36][R4.64], R25 ;  /* 0x0000001904007986 */ /* 0x0015e2000c101924 */
[----:B------:R-:W-:Y:S05]  /*6b80*/  BRA `(.L_x_24936) ;  /* 0x0000000c00c07947 */ /* 0x000fea0003800000 */
.L_x_24937:
[----:B------:R-:W0:Y:S02]  /*6b90*/  F2I.F64.TRUNC R25, R24 ;  /* 0x0000001800197311 */ /* 0x000e24000030d100 */
[----:B0-----:R0:W-:Y:S01]  /*6ba0*/  STG.E.U16 desc[UR36][R4.64], R25 ;  /* 0x0000001904007986 */ /* 0x0011e2000c101524 */
[----:B------:R-:W-:Y:S05]  /*6bb0*/  BRA `(.L_x_24936) ;  /* 0x0000000c00b47947 */ /* 0x000fea0003800000 */
.L_x_24932:
        /* <DEDUP_REMOVED lines=13> */
.L_x_24940:
        /* <DEDUP_REMOVED lines=8> */
.L_x_24939:
        /* <DEDUP_REMOVED lines=14> */
.L_x_24942:
        /* <DEDUP_REMOVED lines=9> */
.L_x_24941:
[----:B------:R0:W-:Y:S01]  /*6e80*/  STG.E.64 desc[UR36][R4.64], R24 ;  /* 0x0000001804007986 */ /* 0x0001e2000c101b24 */
[----:B------:R-:W-:Y:S05]  /*6e90*/  BRA `(.L_x_24936) ;  /* 0x0000000800fc7947 */ /* 0x000fea0003800000 */
.L_x_24931:
        /* <DEDUP_REMOVED lines=12> */
.L_x_24945:
[----:B------:R-:W-:-:S05]  /*6f60*/  CS2R R26, SRZ ;  /* 0x00000000001a7805 */ /* 0x000fca000001ff00 */
[----:B------:R0:W-:Y:S01]  /*6f70*/  STG.E.128 desc[UR36][R4.64], R24 ;  /* 0x0000001804007986 */ /* 0x0001e2000c101d24 */
[----:B------:R-:W-:Y:S05]  /*6f80*/  BRA `(.L_x_24936) ;  /* 0x0000000800c07947 */ /* 0x000fea0003800000 */
.L_x_24944:
        /* <DEDUP_REMOVED lines=25> */
.L_x_24949:
[----:B------:R-:W-:Y:S05]  /*7120*/  BSYNC B0 ;  /* 0x0000000000007941 */ /* 0x000fea0003800000 */
.L_x_24948:
[----:B------:R-:W-:-:S05]  /*7130*/  LOP3.LUT R7, R0, R7, RZ, 0xfc, !PT ;  /* 0x0000000700077212 */ /* 0x000fca00078efcff */
[----:B------:R0:W-:Y:S01]  /*7140*/  STG.E.U8 desc[UR36][R4.64], R7 ;  /* 0x0000000704007986 */ /* 0x0001e2000c101124 */
[----:B------:R-:W-:Y:S05]  /*7150*/  BRA `(.L_x_24936) ;  /* 0x00000008004c7947 */ /* 0x000fea0003800000 */
.L_x_24947:
        /* <DEDUP_REMOVED lines=17> */
.L_x_24951:
[----:B------:R-:W-:Y:S01]  /*7270*/  IMAD.MOV.U32 R0, RZ, RZ, 0x7f ;  /* 0x0000007fff007424 */ /* 0x000fe200078e00ff */
[----:B------:R-:W-:-:S04]  /*7280*/  ISETP.GT.U32.AND P0, PT, R3, 0x7f800000, PT ;  /* 0x7f8000000300780c */ /* 0x000fc80003f04070 */
[----:B------:R-:W-:-:S09]  /*7290*/  SEL R0, R0, 0x7c, P0 ;  /* 0x0000007c00007807 */ /* 0x000fd20000000000 */
.L_x_24952:
[----:B------:R-:W-:Y:S05]  /*72a0*/  BSYNC B0 ;  /* 0x0000000000007941 */ /* 0x000fea0003800000 */
.L_x_24950:
[----:B------:R-:W-:-:S04]  /*72b0*/  LOP3.LUT R3, R7, 0x80000000, RZ, 0xc0, !PT ;  /* 0x8000000007037812 */ /* 0x000fc800078ec0ff */
[----:B------:R-:W-:-:S04]  /*72c0*/  SHF.R.U32.HI R3, RZ, 0x18, R3 ;  /* 0x00000018ff037819 */ /* 0x000fc80000011603 */
[----:B------:R-:W-:-:S05]  /*72d0*/  LOP3.LUT R3, R0, R3, RZ, 0xfc, !PT ;  /* 0x0000000300037212 */ /* 0x000fca00078efcff */
[----:B------:R0:W-:Y:S01]  /*72e0*/  STG.E.U8 desc[UR36][R4.64], R3 ;  /* 0x0000000304007986 */ /* 0x0001e2000c101124 */
[----:B------:R-:W-:Y:S05]  /*72f0*/  BRA `(.L_x_24936) ;  /* 0x0000000400e47947 */ /* 0x000fea0003800000 */
.L_x_24946:
        /* <DEDUP_REMOVED lines=8> */
.L_x_24943:
        /* <DEDUP_REMOVED lines=11> */
.L_x_24955:
        /* <DEDUP_REMOVED lines=21> */
.L_x_24958:
[----:B------:R-:W-:-:S04]  /*7580*/  LOP3.LUT R0, R7, 0x80000000, RZ, 0xc0, !PT ;  /* 0x8000000007007812 */ /* 0x000fc800078ec0ff */
[----:B------:R-:W-:-:S04]  /*7590*/  SHF.R.U32.HI R0, RZ, 0x18, R0 ;  /* 0x00000018ff007819 */ /* 0x000fc80000011600 */
[----:B------:R-:W-:-:S07]  /*75a0*/  LOP3.LUT R0, R3, R0, RZ, 0xfc, !PT ;  /* 0x0000000003007212 */ /* 0x000fce00078efcff */
.L_x_24957:
[----:B------:R-:W-:Y:S05]  /*75b0*/  BSYNC B0 ;  /* 0x0000000000007941 */ /* 0x000fea0003800000 */
.L_x_24956:
[----:B------:R0:W-:Y:S01]  /*75c0*/  STG.E.U8 desc[UR36][R4.64], R0 ;  /* 0x0000000004007986 */ /* 0x0001e2000c101124 */
[----:B------:R-:W-:Y:S05]  /*75d0*/  BRA `(.L_x_24936) ;  /* 0x00000004002c7947 */ /* 0x000fea0003800000 */
.L_x_24954:
        /* <DEDUP_REMOVED lines=21> */
.L_x_24961:
[----:B------:R-:W-:-:S04]  /*7730*/  LOP3.LUT R0, R7, 0x80000000, RZ, 0xc0, !PT ;  /* 0x8000000007007812 */ /* 0x000fc800078ec0ff */
[----:B------:R-:W-:-:S04]  /*7740*/  SHF.R.U32.HI R0, RZ, 0x18, R0 ;  /* 0x00000018ff007819 */ /* 0x000fc80000011600 */
[----:B------:R-:W-:-:S07]  /*7750*/  LOP3.LUT R0, R3, R0, RZ, 0xfc, !PT ;  /* 0x0000000003007212 */ /* 0x000fce00078efcff */
.L_x_24960:
[----:B------:R-:W-:Y:S05]  /*7760*/  BSYNC B0 ;  /* 0x0000000000007941 */ /* 0x000fea0003800000 */
.L_x_24959:
[----:B------:R0:W-:Y:S01]  /*7770*/  STG.E.U8 desc[UR36][R4.64], R0 ;  /* 0x0000000004007986 */ /* 0x0001e2000c101124 */
[----:B------:R-:W-:Y:S05]  /*7780*/  BRA `(.L_x_24936) ;  /* 0x0000000000c07947 */ /* 0x000fea0003800000 */
.L_x_24953:
        /* <DEDUP_REMOVED lines=26> */
.L_x_24935:
        /* <DEDUP_REMOVED lines=16> */
.L_x_24964:
[----:B------:R-:W-:Y:S05]  /*7a30*/  BRA `(.L_x_24936) ;  /* 0x0000000000147947 */ /* 0x000fea0003800000 */
.L_x_24963:
[----:B------:R-:W0:Y:S02]  /*7a40*/  F2I.U64.F64.TRUNC R24, R24 ;  /* 0x0000001800187311 */ /* 0x000e24000030d800 */
[----:B0-----:R0:W-:Y:S01]  /*7a50*/  STG.E.64 desc[UR36][R4.64], R24 ;  /* 0x0000001804007986 */ /* 0x0011e2000c101b24 */
[----:B------:R-:W-:Y:S05]  /*7a60*/  BRA `(.L_x_24936) ;  /* 0x0000000000087947 */ /* 0x000fea0003800000 */
.L_x_24962:
[----:B------:R-:W0:Y:S02]  /*7a70*/  F2I.U32.F64.TRUNC R25, R24 ;  /* 0x0000001800197311 */ /* 0x000e24000030d000 */
[----:B0-----:R0:W-:Y:S02]  /*7a80*/  STG.E desc[UR36][R4.64], R25 ;  /* 0x0000001904007986 */ /* 0x0011e4000c101924 */
.L_x_24936:
[----:B------:R-:W-:-:S07]  /*7a90*/  VIADD R22, R22, 0x80 ;  /* 0x0000008016167836 */ /* 0x000fce0000000000 */
.L_x_24896:
[----:B------:R-:W-:Y:S05]  /*7aa0*/  BSYNC B6 ;  /* 0x0000000000067941 */ /* 0x000fea0003800000 */
.L_x_24895:
        /* <DEDUP_REMOVED lines=22> */
.L_x_24968:
[----:B------:R-:W0:Y:S02]  /*7c10*/  F2I.S64.F64.TRUNC R16, R16 ;  /* 0x0000001000107311 */ /* 0x000e24000030d900 */
[----:B0-----:R-:W-:-:S05]  /*7c20*/  IMAD.MOV.U32 R3, RZ, RZ, R16 ;  /* 0x000000ffff037224 */ /* 0x001fca00078e0010 */
[----:B------:R-:W-:Y:S01]  /*7c30*/  STG.E.U8 desc[UR36][R4.64], R3 ;  /* 0x0000000304007986 */ /* 0x000fe2000c101124 */
[----:B------:R-:W-:Y:S05]  /*7c40*/  EXIT ;  /* 0x000000000000794d */ /* 0x000fea0003800000 */
.L_x_24967:
        /* <DEDUP_REMOVED lines=9> */
.L_x_24971:
[----:B------:R-:W0:Y:S02]  /*7ce0*/  F2I.F64.TRUNC R17, R16 ;  /* 0x0000001000117311 */ /* 0x000e24000030d100 */
[----:B0-----:R-:W-:Y:S01]  /*7cf0*/  STG.E desc[UR36][R4.64], R17 ;  /* 0x0000001104007986 */ /* 0x001fe2000c101924 */
[----:B------:R-:W-:Y:S05]  /*7d00*/  EXIT ;  /* 0x000000000000794d */ /* 0x000fea0003800000 */
.L_x_24970:
[----:B------:R-:W0:Y:S02]  /*7d10*/  F2I.F64.TRUNC R17, R16 ;  /* 0x0000001000117311 */ /* 0x000e24000030d100 */
[----:B0-----:R-:W-:Y:S01]  /*7d20*/  STG.E.U16 desc[UR36][R4.64], R17 ;  /* 0x0000001104007986 */ /* 0x001fe2000c101524 */
[----:B------:R-:W-:Y:S05]  /*7d30*/  EXIT ;  /* 0x000000000000794d */ /* 0x000fea0003800000 */
.L_x_24966:
        /* <DEDUP_REMOVED lines=13> */
.L_x_24973:
        /* <DEDUP_REMOVED lines=8> */
.L_x_24972:
        /* <DEDUP_REMOVED lines=14> */
.L_x_24975:
        /* <DEDUP_REMOVED lines=9> */
.L_x_24974:
[----:B------:R-:W-:Y:S01]  /*8000*/  STG.E.64 desc[UR36][R4.64], R16 ;  /* 0x0000001004007986 */ /* 0x000fe2000c101b24 */
[----:B------:R-:W-:Y:S05]  /*8010*/  EXIT ;  /* 0x000000000000794d */ /* 0x000fea0003800000 */
.L_x_24965:
        /* <DEDUP_REMOVED lines=12> */
.L_x_24978:
[----:B------:R-:W-:-:S05]  /*80e0*/  CS2R R18, SRZ ;  /* 0x0000000000127805 */ /* 0x000fca000001ff00 */
[----:B------:R-:W-:Y:S01]  /*80f0*/  STG.E.128 desc[UR36][R4.64], R16 ;  /* 0x0000001004007986 */ /* 0x000fe2000c101d24 */
[----:B------:R-:W-:Y:S05]  /*8100*/  EXIT ;  /* 0x000000000000794d */ /* 0x000fea0003800000 */
.L_x_24977:
        /* <DEDUP_REMOVED lines=25> */
.L_x_24982:
[----:B------:R-:W-:Y:S05]  /*82a0*/  BSYNC B0 ;  /* 0x0000000000007941 */ /* 0x000fea0003800000 */
.L_x_24981:
[----:B------:R-:W-:-:S05]  /*82b0*/  LOP3.LUT R3, R0, R3, RZ, 0xfc, !PT ;  /* 0x0000000300037212 */ /* 0x000fca00078efcff */
[----:B------:R-:W-:Y:S01]  /*82c0*/  STG.E.U8 desc[UR36][R4.64], R3 ;  /* 0x0000000304007986 */ /* 0x000fe2000c101124 */
[----:B------:R-:W-:Y:S05]  /*82d0*/  EXIT ;  /* 0x000000000000794d */ /* 0x000fea0003800000 */
.L_x_24980:
        /* <DEDUP_REMOVED lines=17> */
.L_x_24984:
[----:B------:R-:W-:Y:S01]  /*83f0*/  IMAD.MOV.U32 R0, RZ, RZ, 0x7f ;  /* 0x0000007fff007424 */ /* 0x000fe200078e00ff */
[----:B------:R-:W-:-:S04]  /*8400*/  ISETP.GT.U32.AND P0, PT, R2, 0x7f800000, PT ;  /* 0x7f8000000200780c */ /* 0x000fc80003f04070 */
[----:B------:R-:W-:-:S09]  /*8410*/  SEL R0, R0, 0x7c, P0 ;  /* 0x0000007c00007807 */ /* 0x000fd20000000000 */
.L_x_24985:
[----:B------:R-:W-:Y:S05]  /*8420*/  BSYNC B0 ;  /* 0x0000000000007941 */ /* 0x000fea0003800000 */
.L_x_24983:
[----:B------:R-:W-:-:S04]  /*8430*/  LOP3.LUT R2, R3, 0x80000000, RZ, 0xc0, !PT ;  /* 0x8000000003027812 */ /* 0x000fc800078ec0ff */
[----:B------:R-:W-:-:S04]  /*8440*/  SHF.R.U32.HI R3, RZ, 0x18, R2 ;  /* 0x00000018ff037819 */ /* 0x000fc80000011602 */
[----:B------:R-:W-:-:S05]  /*8450*/  LOP3.LUT R3, R0, R3, RZ, 0xfc, !PT ;  /* 0x0000000300037212 */ /* 0x000fca00078efcff */
[----:B------:R-:W-:Y:S01]  /*8460*/  STG.E.U8 desc[UR36][R4.64], R3 ;  /* 0x0000000304007986 */ /* 0x000fe2000c101124 */
[----:B------:R-:W-:Y:S05]  /*8470*/  EXIT ;  /* 0x000000000000794d */ /* 0x000fea0003800000 */
.L_x_24979:
        /* <DEDUP_REMOVED lines=8> */
.L_x_24976:
        /* <DEDUP_REMOVED lines=11> */
.L_x_24988:
        /* <DEDUP_REMOVED lines=21> */
.L_x_24991:
[----:B------:R-:W-:-:S04]  /*8700*/  LOP3.LUT R2, R7, 0x80000000, RZ, 0xc0, !PT ;  /* 0x8000000007027812 */ /* 0x000fc800078ec0ff */
[----:B------:R-:W-:-:S04]  /*8710*/  SHF.R.U32.HI R3, RZ, 0x18, R2 ;  /* 0x00000018ff037819 */ /* 0x000fc80000011602 */
[----:B------:R-:W-:-:S04]  /*8720*/  LOP3.LUT R0, R0, R3, RZ, 0xfc, !PT ;  /* 0x0000000300007212 */ /* 0x000fc800078efcff */
[----:B------:R-:W-:-:S07]  /*8730*/  PRMT R2, R0, 0x7610, R2 ;  /* 0x0000761000027816 */ /* 0x000fce0000000002 */
.L_x_24990:
[----:B------:R-:W-:Y:S05]  /*8740*/  BSYNC B0 ;  /* 0x0000000000007941 */ /* 0x000fea0003800000 */
.L_x_24989:
[----:B------:R-:W-:Y:S01]  /*8750*/  STG.E.U8 desc[UR36][R4.64], R2 ;  /* 0x0000000204007986 */ /* 0x000fe2000c101124 */
[----:B------:R-:W-:Y:S05]  /*8760*/  EXIT ;  /* 0x000000000000794d */ /* 0x000fea0003800000 */
.L_x_24987:
        /* <DEDUP_REMOVED lines=21> */
.L_x_24994:
[----:B------:R-:W-:-:S04]  /*88c0*/  LOP3.LUT R2, R7, 0x80000000, RZ, 0xc0, !PT ;  /* 0x8000000007027812 */ /* 0x000fc800078ec0ff */
[----:B------:R-:W-:-:S04]  /*88d0*/  SHF.R.U32.HI R3, RZ, 0x18, R2 ;  /* 0x00000018ff037819 */ /* 0x000fc80000011602 */
[----:B------:R-:W-:-:S04]  /*88e0*/  LOP3.LUT R0, R0, R3, RZ, 0xfc, !PT ;  /* 0x0000000300007212 */ /* 0x000fc800078efcff */
[----:B------:R-:W-:-:S07]  /*88f0*/  PRMT R2, R0, 0x7610, R2 ;  /* 0x0000761000027816 */ /* 0x000fce0000000002 */
.L_x_24993:
[----:B------:R-:W-:Y:S05]  /*8900*/  BSYNC B0 ;  /* 0x0000000000007941 */ /* 0x000fea0003800000 */
.L_x_24992:
[----:B------:R-:W-:Y:S01]  /*8910*/  STG.E.U8 desc[UR36][R4.64], R2 ;  /* 0x0000000204007986 */ /* 0x000fe2000c101124 */
[----:B------:R-:W-:Y:S05]  /*8920*/  EXIT ;  /* 0x000000000000794d */ /* 0x000fea0003800000 */
.L_x_24986:
        /* <DEDUP_REMOVED lines=26> */
.L_x_24969:
        /* <DEDUP_REMOVED lines=16> */
.L_x_24997:
[----:B------:R-:W-:Y:S05]  /*8bd0*/  EXIT ;  /* 0x000000000000794d */ /* 0x000fea0003800000 */
.L_x_24996:
[----:B------:R-:W0:Y:S02]  /*8be0*/  F2I.U64.F64.TRUNC R16, R16 ;  /* 0x0000001000107311 */ /* 0x000e24000030d800 */
[----:B0-----:R-:W-:Y:S01]  /*8bf0*/  STG.E.64 desc[UR36][R4.64], R16 ;  /* 0x0000001004007986 */ /* 0x001fe2000c101b24 */
[----:B------:R-:W-:Y:S05]  /*8c00*/  EXIT ;  /* 0x000000000000794d */ /* 0x000fea0003800000 */
.L_x_24995:
[----:B------:R-:W0:Y:S02]  /*8c10*/  F2I.U32.F64.TRUNC R17, R16 ;  /* 0x0000001000117311 */ /* 0x000e24000030d000 */
[----:B0-----:R-:W-:Y:S01]  /*8c20*/  STG.E desc[UR36][R4.64], R17 ;  /* 0x0000001104007986 */ /* 0x001fe2000c101924 */
[----:B------:R-:W-:Y:S05]  /*8c30*/  EXIT ;  /* 0x000000000000794d */ /* 0x000fea0003800000 */
        .weak           $__internal_8_$__cuda_sm20_drsqrt_f64_slowpath_v2
        .type           $__internal_8_$__cuda_sm20_drsqrt_f64_slowpath_v2,@function
        .size           $__internal_8_$__cuda_sm20_drsqrt_f64_slowpath_v2,(.L_x_36103 - $__internal_8_$__cuda_sm20_drsqrt_f64_slowpath_v2)
$__internal_8_$__cuda_sm20_drsqrt_f64_slowpath_v2:
[----:B------:R-:W-:Y:S01]  /*8c40*/  DSETP.NEU.AND P1, PT, R10, RZ, PT ;  /* 0x000000ff0a00722a */ /* 0x000fe20003f2d000 */
[----:B------:R-:W-:Y:S01]  /*8c50*/  BSSY B1, `(.L_x_24998) ;  /* 0x000001c000017945 */ /* 0x000fe20003800000 */
[----:B------:R-:W-:-:S12]  /*8c60*/  LOP3.LUT R2, R11, 0x80000000, RZ, 0xc0, !PT ;  /* 0x800000000b027812 */ /* 0x000fd800078ec0ff */
        /* <DEDUP_REMOVED lines=22> */
.L_x_25000:
[----:B------:R-:W-:Y:S01]  /*8dd0*/  DADD R2, R10, R10 ;  /* 0x000000000a027229 */ /* 0x000fe2000000000a */
[----:B------:R-:W-:Y:S10]  /*8de0*/  BRA `(.L_x_25001) ;  /* 0x0000000000087947 */ /* 0x000ff40003800000 */
.L_x_24999:
[----:B------:R-:W-:Y:S01]  /*8df0*/  LOP3.LUT R3, R2, 0x7ff00000, RZ, 0xfc, !PT ;  /* 0x7ff0000002037812 */ /* 0x000fe200078efcff */
[----:B------:R-:W-:-:S07]  /*8e00*/  IMAD.MOV.U32 R2, RZ, RZ, RZ ;  /* 0x000000ffff027224 */ /* 0x000fce00078e00ff */
.L_x_25001:
[----:B------:R-:W-:Y:S05]  /*8e10*/  BSYNC B1 ;  /* 0x0000000000017941 */ /* 0x000fea0003800000 */
.L_x_24998:
[----:B------:R-:W-:Y:S02]  /*8e20*/  IMAD.MOV.U32 R6, RZ, RZ, R2 ;  /* 0x000000ffff067224 */ /* 0x000fe400078e0002 */
[----:B------:R-:W-:Y:S02]  /*8e30*/  IMAD.MOV.U32 R7, RZ, RZ, R3 ;  /* 0x000000ffff077224 */ /* 0x000fe400078e0003 */
[----:B------:R-:W-:Y:S02]  /*8e40*/  IMAD.MOV.U32 R2, RZ, RZ, R0 ;  /* 0x000000ffff027224 */ /* 0x000fe400078e0000 */
[----:B------:R-:W-:-:S04]  /*8e50*/  IMAD.MOV.U32 R3, RZ, RZ, 0x0 ;  /* 0x00000000ff037424 */ /* 0x000fc800078e00ff */
[----:B------:R-:W-:Y:S05]  /*8e60*/  RET.REL.NODEC R2 `(_ZN2at6native27unrolled_elementwise_kernelIZZZNS0_17rsqrt_kernel_cudaERNS_18TensorIteratorBaseEENKUlvE0_clEvENKUlvE_clEvEUldE_St5arrayIPcLm2EELi4E23TrivialOffsetCalculatorILi1EjESB_NS0_6memory12LoadWithCastILi1EEENSC_13StoreWithCastILi1EEEEEviT_T0_T2_T3_T4_T5_) ;  /* 0xffffff7002647950 */ /* 0x000fea0003c3ffff */
.L_x_25002:
        /* <DEDUP_REMOVED lines=9> */
.L_x_36103:


//--------------------- .text._ZN2at6native18elementwise_kernelILi128ELi2EZNS0_22gpu_kernel_impl_nocastIZZZNS0_17rsqrt_kernel_cudaERNS_18TensorIteratorBaseEENKUlvE0_clEvENKUlvE_clEvEUldE_EEvS4_RKT_EUliE_EEviT1_ --------------------------
	.section	.text._ZN2at6native18elementwise_kernelILi128ELi2EZNS0_22gpu_kernel_impl_nocastIZZZNS0_17rsqrt_kernel_cudaERNS_18TensorIteratorBaseEENKUlvE0_clEvENKUlvE_clEvEUldE_EEvS4_RKT_EUliE_EEviT1_,"ax",@progbits
	.align	128
        .global         _ZN2at6native18elementwise_kernelILi128ELi2EZNS0_22gpu_kernel_impl_nocastIZZZNS0_17rsqrt_kernel_cudaERNS_18TensorIteratorBaseEENKUlvE0_clEvENKUlvE_clEvEUldE_EEvS4_RKT_EUliE_EEviT1_
        .type           _ZN2at6native18elementwise_kernelILi128ELi2EZNS0_22gpu_kernel_impl_nocastIZZZNS0_17rsqrt_kernel_cudaERNS_18TensorIteratorBaseEENKUlvE0_clEvENKUlvE_clEvEUldE_EEvS4_RKT_EUliE_EEviT1_,@function
        .size           _ZN2at6native18elementwise_kernelILi128ELi2EZNS0_22gpu_kernel_impl_nocastIZZZNS0_17rsqrt_kernel_cudaERNS_18TensorIteratorBaseEENKUlvE0_clEvENKUlvE_clEvEUldE_EEvS4_RKT_EUliE_EEviT1_,(.L_x_36104 - _ZN2at6native18elementwise_kernelILi128ELi2EZNS0_22gpu_kernel_impl_nocastIZZZNS0_17rsqrt_kernel_cudaERNS_18TensorIteratorBaseEENKUlvE0_clEvENKUlvE_clEvEUldE_EEvS4_RKT_EUliE_EEviT1_)
        .other          _ZN2at6native18elementwise_kernelILi128ELi2EZNS0_22gpu_kernel_impl_nocastIZZZNS0_17rsqrt_kernel_cudaERNS_18TensorIteratorBaseEENKUlvE0_clEvENKUlvE_clEvEUldE_EEvS4_RKT_EUliE_EEviT1_,@"STO_CUDA_ENTRY STV_DEFAULT"
_ZN2at6native18elementwise_kernelILi128ELi2EZNS0_22gpu_kernel_impl_nocastIZZZNS0_17rsqrt_kernel_cudaERNS_18TensorIteratorBaseEENKUlvE0_clEvENKUlvE_clEvEUldE_EEvS4_RKT_EUliE_EEviT1_:
.text._ZN2at6native18elementwise_kernelILi128ELi2EZNS0_22gpu_kernel_impl_nocastIZZZNS0_17rsqrt_kernel_cudaERNS_18TensorIteratorBaseEENKUlvE0_clEvENKUlvE_clEvEUldE_EEvS4_RKT_EUliE_EEviT1_:
        /* <DEDUP_REMOVED lines=312> */
.L_x_25005:
[----:B------:R-:W-:Y:S02]  /*1380*/  ULDC.64 UR6, c[0x0][0x418] ;  /* 0x0001060000067ab9 */ /* 0x000fe40000000a00 */
[----:B------:R-:W-:-:S05]  /*1390*/  IADD3 R12, P0, R2, UR6, RZ ;  /* 0x00000006020c7c10 */ /* 0x000fca000ff1e0ff */
[----:B------:R-:W-:Y:S01]  /*13a0*/  IMAD.X R13, RZ, RZ, UR7, P0 ;  /* 0x00000007ff0d7e24 */ /* 0x000fe200080e06ff */
[----:B------:R-:W-:Y:S01]  /*13b0*/  MOV R6, RZ ;  /* 0x000000ff00067202 */ /* 0x000fe20000000f00 */
[----:B------:R-:W-:-:S04]  /*13c0*/  ULDC.64 UR6, c[0x0][0x410] ;  /* 0x0001040000067ab9 */ /* 0x000fc80000000a00 */
[----:B------:R-:W2:Y:S01]  /*13d0*/  LDG.E.64 R12, desc[UR4][R12.64] ;  /* 0x000000040c0c7981 */ /* 0x000ea2000c1e1b00 */
[----:B------:R-:W-:Y:S01]  /*13e0*/  MOV R10, 0x0 ;  /* 0x00000000000a7802 */ /* 0x000fe20000000f00 */
[----:B------:R-:W-:Y:S01]  /*13f0*/  BSSY B1, `(.L_x_25006) ;  /* 0x0000013000017945 */ /* 0x000fe20003800000 */
[----:B------:R-:W-:Y:S02]  /*1400*/  MOV R11, 0x3fd80000 ;  /* 0x3fd80000000b7802 */ /* 0x000fe40000000f00 */
[----:B------:R-:W-:-:S05]  /*1410*/  IADD3 R4, P1, R5, UR6, RZ ;  /* 0x0000000605047c10 */ /* 0x000fca000ff3e0ff */
[----:B------:R-:W-:Y:S01]  /*1420*/  IMAD.X R5, RZ, RZ, UR7, P1 ;  /* 0x00000007ff057e24 */ /* 0x000fe200088e06ff */
[----:B--2---:R-:W0:Y:S01]  /*1430*/  MUFU.RSQ64H R7, R13 ;  /* 0x0000000d00077308 */ /* 0x004e220000001c00 */
[----:B------:R-:W-:-:S04]  /*1440*/  IADD3 R2, R13, -0x100000, RZ ;  /* 0xfff000000d027810 */ /* 0x000fc80007ffe0ff */
[----:B------:R-:W-:Y:S01]  /*1450*/  ISETP.GE.U32.AND P0, PT, R2, 0x7fe00000, PT ;  /* 0x7fe000000200780c */ /* 0x000fe20003f06070 */
[----:B0-----:R-:W-:-:S08]  /*1460*/  DMUL R8, R6, R6 ;  /* 0x0000000606087228 */ /* 0x001fd00000000000 */
[----:B------:R-:W-:-:S08]  /*1470*/  DFMA R8, R12, -R8, 1 ;  /* 0x3ff000000c08742b */ /* 0x000fd00000000808 */
[----:B------:R-:W-:Y:S02]  /*1480*/  DFMA R10, R8, R10, 0.5 ;  /* 0x3fe00000080a742b */ /* 0x000fe4000000000a */
[----:B------:R-:W-:-:S08]  /*1490*/  DMUL R8, R6, R8 ;  /* 0x0000000806087228 */ /* 0x000fd00000000000 */
[----:B------:R-:W-:Y:S01]  /*14a0*/  DFMA R6, R10, R8, R6 ;  /* 0x000000080a06722b */ /* 0x000fe20000000006 */
[----:B------:R-:W-:Y:S10]  /*14b0*/  @!P0 BRA `(.L_x_25007) ;  /* 0x0000000000188947 */ /* 0x000ff40003800000 */
[----:B------:R-:W-:Y:S02]  /*14c0*/  MOV R10, R12 ;  /* 0x0000000c000a7202 */ /* 0x000fe40000000f00 */
[----:B------:R-:W-:Y:S02]  /*14d0*/  MOV R11, R13 ;  /* 0x0000000d000b7202 */ /* 0x000fe40000000f00 */
[----:B------:R-:W-:-:S07]  /*14e0*/  MOV R6, 0x1500 ;  /* 0x0000150000067802 */ /* 0x000fce0000000f00 */
[----:B------:R-:W-:Y:S05]  /*14f0*/  CALL.REL.NOINC `($__internal_9_$__cuda_sm20_drsqrt_f64_slowpath_v2) ;  /* 0x0000001400507944 */ /* 0x000fea0003c00000 */
[----:B------:R-:W-:Y:S02]  /*1500*/  MOV R6, R8 ;  /* 0x0000000800067202 */ /* 0x000fe40000000f00 */
[----:B------:R-:W-:-:S07]  /*1510*/  MOV R7, R9 ;  /* 0x0000000900077202 */ /* 0x000fce0000000f00 */
.L_x_25007:
[----:B------:R-:W-:Y:S05]  /*1520*/  BSYNC B1 ;  /* 0x0000000000017941 */ /* 0x000fea0003800000 */
.L_x_25006:
[----:B------:R0:W-:Y:S01]  /*1530*/  STG.E.64 desc[UR4][R4.64], R6 ;  /* 0x0000000604007986 */ /* 0x0001e2000c101b04 */
[----:B------:R-:W-:-:S05]  /*1540*/  IMAD R0, R0, 0x100, R3 ;  /* 0x0000010000007824 */ /* 0x000fca00078e0203 */
[----:B------:R-:W-:-:S07]  /*1550*/  IADD3 R9, R0, 0x80, RZ ;  /* 0x0000008000097810 */ /* 0x000fce0007ffe0ff */
.L_x_25004:
[----:B------:R-:W-:Y:S05]  /*1560*/  BSYNC B0 ;  /* 0x0000000000007941 */ /* 0x000fea0003800000 */
.L_x_25003:
        /* <DEDUP_REMOVED lines=8> */
[----:B------:R-:W-:Y:S01]  /*15f0*/  MOV R2, RZ ;  /* 0x000000ff00027202 */ /* 0x000fe20000000f00 */
[----:B------:R-:W-:Y:S01]  /*1600*/  IMAD.MOV.U32 R3, RZ, RZ, R9 ;  /* 0x000000ffff037224 */ /* 0x000fe200078e0009 */
[----:B------:R-:W-:Y:S01]  /*1610*/  ULDC.64 UR6, c[0x0][0x220] ;  /* 0x0000880000067ab9 */ /* 0x000fe20000000a00 */
[----:B------:R-:W-:Y:S02]  /*1620*/  ISETP.NE.AND P0, PT, R8, 0x1, PT ;  /* 0x000000010800780c */ /* 0x000fe40003f05270 */
[----:B0-----:R-:W-:Y:S01]  /*1630*/  IMAD.HI.U32 R4, R9, UR6, R2 ;  /* 0x0000000609047c27 */ /* 0x001fe2000f8e0002 */
        /* <DEDUP_REMOVED lines=293> */
.L_x_25008:
[----:B------:R-:W-:Y:S02]  /*2890*/  ULDC.64 UR6, c[0x0][0x418] ;  /* 0x0001060000067ab9 */ /* 0x000fe40000000a00 */
[----:B------:R-:W-:-:S04]  /*28a0*/  IADD3 R10, P0, R0, UR6, RZ ;  /* 0x00000006000a7c10 */ /* 0x000fc8000ff1e0ff */
[----:B------:R-:W-:Y:S02]  /*28b0*/  IADD3.X R11, RZ, UR7, RZ, P0, !PT ;  /* 0x00000007ff0b7c10 */ /* 0x000fe400087fe4ff */
[----:B0-----:R-:W-:Y:S01]  /*28c0*/  MOV R4, RZ ;  /* 0x000000ff00047202 */ /* 0x001fe20000000f00 */
[----:B------:R-:W-:Y:S01]  /*28d0*/  IMAD.MOV.U32 R9, RZ, RZ, 0x3fd80000 ;  /* 0x3fd80000ff097424 */ /* 0x000fe200078e00ff */
[----:B------:R-:W-:Y:S01]  /*28e0*/  MOV R8, 0x0 ;  /* 0x0000000000087802 */ /* 0x000fe20000000f00 */
[----:B------:R-:W-:Y:S01]  /*28f0*/  ULDC.64 UR6, c[0x0][0x410] ;  /* 0x0001040000067ab9 */ /* 0x000fe20000000a00 */
[----:B------:R-:W2:Y:S01]  /*2900*/  LDG.E.64 R10, desc[UR4][R10.64] ;  /* 0x000000040a0a7981 */ /* 0x000ea2000c1e1b00 */
[----:B------:R-:W-:Y:S01]  /*2910*/  IADD3 R2, P1, R3, UR6, RZ ;  /* 0x0000000603027c10 */ /* 0x000fe2000ff3e0ff */
[----:B------:R-:W-:Y:S03]  /*2920*/  BSSY B0, `(.L_x_25009) ;  /* 0x000000f000007945 */ /* 0x000fe60003800000 */
[----:B------:R-:W-:Y:S01]  /*2930*/  IADD3.X R3, RZ, UR7, RZ, P1, !PT ;  /* 0x00000007ff037c10 */ /* 0x000fe20008ffe4ff */
        /* <DEDUP_REMOVED lines=9> */
[----:B------:R-:W-:-:S07]  /*29d0*/  MOV R6, 0x29f0 ;  /* 0x000029f000067802 */ /* 0x000fce0000000f00 */
[----:B------:R-:W-:Y:S05]  /*29e0*/  CALL.REL.NOINC `($__internal_9_$__cuda_sm20_drsqrt_f64_slowpath_v2) ;  /* 0x0000000000147944 */ /* 0x000fea0003c00000 */
[----:B------:R-:W-:Y:S02]  /*29f0*/  MOV R4, R8 ;  /* 0x0000000800047202 */ /* 0x000fe40000000f00 */
[----:B------:R-:W-:-:S07]  /*2a00*/  MOV R5, R9 ;  /* 0x0000000900057202 */ /* 0x000fce0000000f00 */
.L_x_25010:
[----:B------:R-:W-:Y:S05]  /*2a10*/  BSYNC B0 ;  /* 0x0000000000007941 */ /* 0x000fea0003800000 */
.L_x_25009:
[----:B------:R-:W-:Y:S01]  /*2a20*/  STG.E.64 desc[UR4][R2.64], R4 ;  /* 0x0000000402007986 */ /* 0x000fe2000c101b04 */
[----:B------:R-:W-:Y:S05]  /*2a30*/  EXIT ;  /* 0x000000000000794d */ /* 0x000fea0003800000 */
        .weak           $__internal_9_$__cuda_sm20_drsqrt_f64_slowpath_v2
        .type           $__internal_9_$__cuda_sm20_drsqrt_f64_slowpath_v2,@function
        .size           $__internal_9_$__cuda_sm20_drsqrt_f64_slowpath_v2,(.L_x_36104 - $__internal_9_$__cuda_sm20_drsqrt_f64_slowpath_v2)
$__internal_9_$__cuda_sm20_drsqrt_f64_slowpath_v2:
[----:B------:R-:W-:Y:S01]  /*2a40*/  DSETP.NEU.AND P0, PT, R10, RZ, PT ;  /* 0x000000ff0a00722a */ /* 0x000fe20003f0d000 */
[----:B------:R-:W-:Y:S01]  /*2a50*/  BSSY B2, `(.L_x_25011) ;  /* 0x000001c000027945 */ /* 0x000fe20003800000 */
[----:B------:R-:W-:-:S12]  /*2a60*/  LOP3.LUT R8, R11, 0x80000000, RZ, 0xc0, !PT ;  /* 0x800000000b087812 */ /* 0x000fd800078ec0ff */
[----:B------:R-:W-:Y:S05]  /*2a70*/  @!P0 BRA `(.L_x_25012) ;  /* 0x00000000005c8947 */ /* 0x000fea0003800000 */
[----:B------:R-:W-:-:S14]  /*2a80*/  DSETP.GTU.AND P0, PT, |R10|, +INF , PT ;  /* 0x7ff000000a00742a */ /* 0x000fdc0003f0c200 */
[----:B------:R-:W-:Y:S05]  /*2a90*/  @P0 BRA `(.L_x_25013) ;  /* 0x00000000004c0947 */ /* 0x000fea0003800000 */
[----:B------:R-:W-:-:S13]  /*2aa0*/  ISETP.NE.AND P0, PT, R8, RZ, PT ;  /* 0x000000ff0800720c */ /* 0x000fda0003f05270 */
[----:B------:R-:W-:Y:S01]  /*2ab0*/  @P0 MOV R8, 0x0 ;  /* 0x0000000000080802 */ /* 0x000fe20000000f00 */
[----:B------:R-:W-:Y:S01]  /*2ac0*/  @P0 IMAD.MOV.U32 R9, RZ, RZ, -0x80000 ;  /* 0xfff80000ff090424 */ /* 0x000fe200078e00ff */
[----:B------:R-:W-:Y:S06]  /*2ad0*/  @P0 BRA `(.L_x_25014) ;  /* 0x00000000004c0947 */ /* 0x000fec0003800000 */
[----:B------:R-:W-:-:S14]  /*2ae0*/  DSETP.NEU.AND P0, PT, |R10|, +INF , PT ;  /* 0x7ff000000a00742a */ /* 0x000fdc0003f0d200 */
[----:B------:R-:W-:Y:S01]  /*2af0*/  @!P0 CS2R R8, SRZ ;  /* 0x0000000000088805 */ /* 0x000fe2000001ff00 */
[----:B------:R-:W-:Y:S06]  /*2b00*/  @!P0 BRA `(.L_x_25014) ;  /* 0x0000000000408947 */ /* 0x000fec0003800000 */
[----:B------:R-:W-:Y:S01]  /*2b10*/  DMUL R10, R10, 1.80143985094819840000e+16 ;  /* 0x435000000a0a7828 */ /* 0x000fe20000000000 */
[----:B------:R-:W-:Y:S02]  /*2b20*/  MOV R8, RZ ;  /* 0x000000ff00087202 */ /* 0x000fe40000000f00 */
[----:B------:R-:W-:Y:S02]  /*2b30*/  MOV R14, 0x0 ;  /* 0x00000000000e7802 */ /* 0x000fe40000000f00 */
[----:B------:R-:W-:Y:S01]  /*2b40*/  MOV R15, 0x3fd80000 ;  /* 0x3fd80000000f7802 */ /* 0x000fe20000000f00 */
        /* <DEDUP_REMOVED lines=8> */
.L_x_25013:
[----:B------:R-:W-:Y:S01]  /*2bd0*/  DADD R8, R10, R10 ;  /* 0x000000000a087229 */ /* 0x000fe2000000000a */
[----:B------:R-:W-:Y:S10]  /*2be0*/  BRA `(.L_x_25014) ;  /* 0x0000000000087947 */ /* 0x000ff40003800000 */
.L_x_25012:
[----:B------:R-:W-:Y:S02]  /*2bf0*/  LOP3.LUT R9, R8, 0x7ff00000, RZ, 0xfc, !PT ;  /* 0x7ff0000008097812 */ /* 0x000fe400078efcff */
[----:B------:R-:W-:-:S07]  /*2c00*/  MOV R8, RZ ;  /* 0x000000ff00087202 */ /* 0x000fce0000000f00 */
.L_x_25014:
[----:B------:R-:W-:Y:S05]  /*2c10*/  BSYNC B2 ;  /* 0x0000000000027941 */ /* 0x000fea0003800000 */
.L_x_25011:
[----:B------:R-:W-:-:S04]  /*2c20*/  MOV R7, 0x0 ;  /* 0x0000000000077802 */ /* 0x000fc80000000f00 */
[----:B------:R-:W-:Y:S05]  /*2c30*/  RET.REL.NODEC R6 `(_ZN2at6native18elementwise_kernelILi128ELi2EZNS0_22gpu_kernel_impl_nocastIZZZNS0_17rsqrt_kernel_cudaERNS_18TensorIteratorBaseEENKUlvE0_clEvENKUlvE_clEvEUldE_EEvS4_RKT_EUliE_EEviT1_) ;  /* 0xffffffd006f07950 */ /* 0x000fea0003c3ffff */
.L_x_25015:
        /* <DEDUP_REMOVED lines=12> */
.L_x_36104:


//--------------------- .text._ZN2at6native27unrolled_elementwise_kernelIZZZNS0_17rsqrt_kernel_cudaERNS_18TensorIteratorBaseEENKUlvE0_clEvENKUlvE_clEvEUldE_St5arrayIPcLm2EELi4E23TrivialOffsetCalculatorILi1EjESB_NS0_6memory15LoadWithoutCastENSC_16StoreWithoutCastEEEviT_T0_T2_T3_T4_T5_ --------------------------
	.section	.text._ZN2at6native27unrolled_elementwise_kernelIZZZNS0_17rsqrt_kernel_cudaERNS_18TensorIteratorBaseEENKUlvE0_clEvENKUlvE_clEvEUldE_St5arrayIPcLm2EELi4E23TrivialOffsetCalculatorILi1EjESB_NS0_6memory15LoadWithoutCastENSC_16StoreWithoutCastEEEviT_T0_T2_T3_T4_T5_,"ax",@progbits
	.align	128
        .global         _ZN2at6native27unrolled_elementwise_kernelIZZZNS0_17rsqrt_kernel_cudaERNS_18TensorIteratorBaseEENKUlvE0_clEvENKUlvE_clEvEUldE_St5arrayIPcLm2EELi4E23TrivialOffsetCalculatorILi1EjESB_NS0_6memory15LoadWithoutCastENSC_16StoreWithoutCastEEEviT_T0_T2_T3_T4_T5_
        .type           _ZN2at6native27unrolled_elementwise_kernelIZZZNS0_17rsqrt_kernel_cudaERNS_18TensorIteratorBaseEENKUlvE0_clEvENKUlvE_clEvEUldE_St5arrayIPcLm2EELi4E23TrivialOffsetCalculatorILi1EjESB_NS0_6memory15LoadWithoutCastENSC_16StoreWithoutCastEEEviT_T0_T2_T3_T4_T5_,@function
        .size           _ZN2at6native27unrolled_elementwise_kernelIZZZNS0_17rsqrt_kernel_cudaERNS_18TensorIteratorBaseEENKUlvE0_clEvENKUlvE_clEvEUldE_St5arrayIPcLm2EELi4E23TrivialOffsetCalculatorILi1EjESB_NS0_6memory15LoadWithoutCastENSC_16StoreWithoutCastEEEviT_T0_T2_T3_T4_T5_,(.L_x_36105 - _ZN2at6native27unrolled_elementwise_kernelIZZZNS0_17rsqrt_kernel_cudaERNS_18TensorIteratorBaseEENKUlvE0_clEvENKUlvE_clEvEUldE_St5arrayIPcLm2EELi4E23TrivialOffsetCalculatorILi1EjESB_NS0_6memory15LoadWithoutCastENSC_16StoreWithoutCastEEEviT_T0_T2_T3_T4_T5_)
        .other          _ZN2at6native27unrolled_elementwise_kernelIZZZNS0_17rsqrt_kernel_cudaERNS_18TensorIteratorBaseEENKUlvE0_clEvENKUlvE_clEvEUldE_St5arrayIPcLm2EELi4E23TrivialOffsetCalculatorILi1EjESB_NS0_6memory15LoadWithoutCastENSC_16StoreWithoutCastEEEviT_T0_T2_T3_T4_T5_,@"STO_CUDA_ENTRY STV_DEFAULT"
_ZN2at6native27unrolled_elementwise_kernelIZZZNS0_17rsqrt_kernel_cudaERNS_18TensorIteratorBaseEENKUlvE0_clEvENKUlvE_clEvEUldE_St5arrayIPcLm2EELi4E23TrivialOffsetCalculatorILi1EjESB_NS0_6memory15LoadWithoutCastENSC_16StoreWithoutCastEEEviT_T0_T2_T3_T4_T5_:
.text._ZN2at6native27unrolled_elementwise_kernelIZZZNS0_17rsqrt_kernel_cudaERNS_18TensorIteratorBaseEENKUlvE0_clEvENKUlvE_clEvEUldE_St5arrayIPcLm2EELi4E23TrivialOffsetCalculatorILi1EjESB_NS0_6memory15LoadWithoutCastENSC_16StoreWithoutCastEEEviT_T0_T2_T3_T4_T5_:
        /* <DEDUP_REMOVED lines=22> */
[----:B-1----:R-:W-:-:S05]  /*0160*/  @!P1 IMAD.WIDE.U32 R6, R15, 0x8, R6 ;  /* 0x000000080f069825 */ /* 0x002fca00078e0006 */
[----:B------:R1:W5:Y:S07]  /*0170*/  @!P1 LDG.E.64 R12, desc[UR4][R6.64] ;  /* 0x00000004060c9981 */ /* 0x00036e000c1e1b00 */
[----:B------:R-:W2:Y:S01]  /*0180*/  @!P2 LDC.64 R2, c[0x0][0x220] ;  /* 0x00008800ff02ab82 */ /* 0x000ea20000000a00 */
[----:B------:R-:W-:Y:S02]  /*0190*/  @!P2 IMAD R9, R18, 0x200, R9 ;  /* 0x000002001209a824 */ /* 0x000fe400078e0209 */
[----:B0-----:R-:W-:Y:S01]  /*01a0*/  @!P3 IMAD.WIDE.U32 R16, R17, 0x8, R4 ;  /* 0x000000081110b825 */ /* 0x001fe200078e0004 */
[----:B------:R-:W-:-:S03]  /*01b0*/  CS2R R4, SRZ ;  /* 0x0000000000047805 */ /* 0x000fc6000001ff00 */
[----:B--2---:R-:W-:Y:S01]  /*01c0*/  @!P2 IMAD.WIDE.U32 R14, R9, 0x8, R2 ;  /* 0x00000008090ea825 */ /* 0x004fe200078e0002 */
[----:B------:R-:W-:Y:S02]  /*01d0*/  CS2R R8, SRZ ;  /* 0x0000000000087805 */ /* 0x000fe4000001ff00 */
[----:B------:R-:W-:Y:S02]  /*01e0*/  CS2R R2, SRZ ;  /* 0x0000000000027805 */ /* 0x000fe4000001ff00 */
[----:B------:R1:W5:Y:S04]  /*01f0*/  @!P2 LDG.E.64 R4, desc[UR4][R14.64] ;  /* 0x000000040e04a981 */ /* 0x000368000c1e1b00 */
[----:B------:R1:W5:Y:S04]  /*0200*/  @!P0 LDG.E.64 R8, desc[UR4][R10.64] ;  /* 0x000000040a088981 */ /* 0x000368000c1e1b00 */
[----:B------:R1:W5:Y:S01]  /*0210*/  @!P3 LDG.E.64 R2, desc[UR4][R16.64] ;  /* 0x000000041002b981 */ /* 0x000362000c1e1b00 */
[----:B------:R-:W-:Y:S04]  /*0220*/  BSSY B0, `(.L_x_25016) ;  /* 0x0000014000007945 */ /* 0x000fe80003800000 */
[----:B------:R-:W-:Y:S05]  /*0230*/  @P0 BRA `(.L_x_25017) ;  /* 0x0000000000480947 */ /* 0x000fea0003800000 */
[----:B-1---5:R-:W0:Y:S01]  /*0240*/  MUFU.RSQ64H R7, R9 ;  /* 0x0000000900077308 */ /* 0x022e220000001c00 */
[----:B------:R-:W-:Y:S01]  /*0250*/  HFMA2.MMA R6, -RZ, RZ, 0, 0 ;  /* 0x00000000ff067435 */ /* 0x000fe200000001ff */
[----:B------:R-:W-:Y:S01]  /*0260*/  IADD3 R0, R9, -0x100000, RZ ;  /* 0xfff0000009007810 */ /* 0x000fe20007ffe0ff */
[----:B------:R-:W-:Y:S02]  /*0270*/  IMAD.MOV.U32 R14, RZ, RZ, 0x0 ;  /* 0x00000000ff0e7424 */ /* 0x000fe400078e00ff */
[----:B------:R-:W-:Y:S01]  /*0280*/  IMAD.MOV.U32 R15, RZ, RZ, 0x3fd80000 ;  /* 0x3fd80000ff0f7424 */ /* 0x000fe200078e00ff */
[----:B------:R-:W-:-:S03]  /*0290*/  ISETP.GE.U32.AND P1, PT, R0, 0x7fe00000, PT ;  /* 0x7fe000000000780c */ /* 0x000fc60003f26070 */
        /* <DEDUP_REMOVED lines=9> */
[----:B------:R-:W-:Y:S05]  /*0330*/  CALL.REL.NOINC `($__internal_10_$__cuda_sm20_drsqrt_f64_slowpath_v2) ;  /* 0x00000004008c7944 */ /* 0x000fea0003c00000 */
[----:B------:R-:W-:Y:S01]  /*0340*/  MOV R6, R14 ;  /* 0x0000000e00067202 */ /* 0x000fe20000000f00 */
[----:B------:R-:W-:-:S07]  /*0350*/  IMAD.MOV.U32 R7, RZ, RZ, R15 ;  /* 0x000000ffff077224 */ /* 0x000fce00078e000f */
.L_x_25017:
[----:B------:R-:W-:Y:S05]  /*0360*/  BSYNC B0 ;  /* 0x0000000000007941 */ /* 0x000fea0003800000 */
.L_x_25016:
[----:B------:R-:W-:Y:S01]  /*0370*/  VIADD R21, R19, 0x80 ;  /* 0x0000008013157836 */ /* 0x000fe20000000000 */
[----:B------:R-:W-:Y:S04]  /*0380*/  BSSY B0, `(.L_x_25018) ;  /* 0x0000015000007945 */ /* 0x000fe80003800000 */
[----:B------:R-:W-:-:S13]  /*0390*/  ISETP.GE.AND P1, PT, R21, R20, PT ;  /* 0x000000141500720c */ /* 0x000fda0003f26270 */
[----:B------:R-:W-:Y:S05]  /*03a0*/  @P1 BRA `(.L_x_25019) ;  /* 0x0000000000481947 */ /* 0x000fea0003800000 */
[----:B-----5:R-:W0:Y:S01]  /*03b0*/  MUFU.RSQ64H R9, R13 ;  /* 0x0000000d00097308 */ /* 0x020e220000001c00 */
[----:B------:R-:W-:Y:S01]  /*03c0*/  HFMA2.MMA R8, -RZ, RZ, 0, 0 ;  /* 0x00000000ff087435 */ /* 0x000fe200000001ff */
[----:B------:R-:W-:Y:S01]  /*03d0*/  IADD3 R0, R13, -0x100000, RZ ;  /* 0xfff000000d007810 */ /* 0x000fe20007ffe0ff */
[----:B-1----:R-:W-:Y:S02]  /*03e0*/  IMAD.MOV.U32 R14, RZ, RZ, 0x0 ;  /* 0x00000000ff0e7424 */ /* 0x002fe400078e00ff */
        /* <DEDUP_REMOVED lines=14> */
.L_x_25019:
[----:B------:R-:W-:Y:S05]  /*04d0*/  BSYNC B0 ;  /* 0x0000000000007941 */ /* 0x000fea0003800000 */
.L_x_25018:
[----:B-1----:R-:W-:Y:S01]  /*04e0*/  VIADD R11, R19, 0x100 ;  /* 0x00000100130b7836 */ /* 0x002fe20000000000 */
[----:B------:R-:W-:Y:S04]  /*04f0*/  BSSY B0, `(.L_x_25020) ;  /* 0x0000015000007945 */ /* 0x000fe80003800000 */
[----:B------:R-:W-:-:S13]  /*0500*/  ISETP.GE.AND P1, PT, R11, R20, PT ;  /* 0x000000140b00720c */ /* 0x000fda0003f26270 */
[----:B------:R-:W-:Y:S05]  /*0510*/  @P1 BRA `(.L_x_25021) ;  /* 0x0000000000481947 */ /* 0x000fea0003800000 */
[----:B-----5:R-:W0:Y:S01]  /*0520*/  MUFU.RSQ64H R13, R3 ;  /* 0x00000003000d7308 */ /* 0x020e220000001c00 */
        /* <DEDUP_REMOVED lines=17> */
.L_x_25021:
[----:B------:R-:W-:Y:S05]  /*0640*/  BSYNC B0 ;  /* 0x0000000000007941 */ /* 0x000fea0003800000 */
.L_x_25020:
[----:B-----5:R-:W-:Y:S01]  /*0650*/  VIADD R3, R19, 0x180 ;  /* 0x0000018013037836 */ /* 0x020fe20000000000 */
[----:B------:R-:W-:Y:S04]  /*0660*/  BSSY B0, `(.L_x_25022) ;  /* 0x0000015000007945 */ /* 0x000fe80003800000 */
[----:B------:R-:W-:-:S13]  /*0670*/  ISETP.GE.AND P1, PT, R3, R20, PT ;  /* 0x000000140300720c */ /* 0x000fda0003f26270 */
[----:B------:R-:W-:Y:S05]  /*0680*/  @P1 BRA `(.L_x_25023) ;  /* 0x0000000000481947 */ /* 0x000fea0003800000 */
[----:B------:R-:W0:Y:S01]  /*0690*/  MUFU.RSQ64H R3, R5 ;  /* 0x0000000500037308 */ /* 0x000e220000001c00 */
        /* <DEDUP_REMOVED lines=17> */
.L_x_25023:
[----:B------:R-:W-:Y:S05]  /*07b0*/  BSYNC B0 ;  /* 0x0000000000007941 */ /* 0x000fea0003800000 */
.L_x_25022:
[----:B------:R-:W0:Y:S01]  /*07c0*/  @!P0 S2R R11, SR_TID.X ;  /* 0x00000000000b8919 */ /* 0x000e220000002100 */
[----:B------:R-:W1:Y:S01]  /*07d0*/  @!P0 LDC.64 R4, c[0x0][0x218] ;  /* 0x00008600ff048b82 */ /* 0x000e620000000a00 */
[----:B------:R-:W-:Y:S01]  /*07e0*/  @!P0 MOV R19, R21 ;  /* 0x0000001500138202 */ /* 0x000fe20000000f00 */
[----:B------:R-:W-:Y:S03]  /*07f0*/  BSSY B0, `(.L_x_25024) ;  /* 0x0000010000007945 */ /* 0x000fe60003800000 */
[----:B------:R-:W-:Y:S01]  /*0800*/  ISETP.GE.AND P1, PT, R19, R20, PT ;  /* 0x000000141300720c */ /* 0x000fe20003f26270 */
[----:B0-----:R-:W-:-:S04]  /*0810*/  @!P0 IMAD R11, R18, 0x200, R11 ;  /* 0x00000200120b8824 */ /* 0x001fc800078e020b */
[----:B-1----:R-:W-:-:S05]  /*0820*/  @!P0 IMAD.WIDE.U32 R4, R11, 0x8, R4 ;  /* 0x000000080b048825 */ /* 0x002fca00078e0004 */
[----:B------:R0:W-:Y:S03]  /*0830*/  @!P0 STG.E.64 desc[UR4][R4.64], R6 ;  /* 0x0000000604008986 */ /* 0x0001e6000c101b04 */
[----:B------:R-:W-:Y:S05]  /*0840*/  @P1 BRA `(.L_x_25025) ;  /* 0x0000000000281947 */ /* 0x000fea0003800000 */
[----:B0-----:R-:W0:Y:S01]  /*0850*/  LDC.64 R6, c[0x0][0x218] ;  /* 0x00008600ff067b82 */ /* 0x001e220000000a00 */
[----:B------:R-:W-:Y:S01]  /*0860*/  LEA R5, R18, R19, 0x9 ;  /* 0x0000001312057211 */ /* 0x000fe200078e48ff */
        /* <DEDUP_REMOVED lines=8> */
.L_x_25025:
[----:B------:R-:W-:Y:S05]  /*08f0*/  BSYNC B0 ;  /* 0x0000000000007941 */ /* 0x000fea0003800000 */
.L_x_25024:
[----:B------:R-:W-:-:S13]  /*0900*/  ISETP.GE.AND P0, PT, R19, R20, PT ;  /* 0x000000141300720c */ /* 0x000fda0003f06270 */
[----:B------:R-:W-:Y:S05]  /*0910*/  @P0 EXIT ;  /* 0x000000000000094d */ /* 0x000fea0003800000 */
[----:B01----:R-:W0:Y:S01]  /*0920*/  LDC.64 R4, c[0x0][0x218] ;  /* 0x00008600ff047b82 */ /* 0x003e220000000a00 */
[----:B------:R-:W-:-:S05]  /*0930*/  LEA R19, R18, R19, 0x9 ;  /* 0x0000001312137211 */ /* 0x000fca00078e48ff */
[----:B0-----:R-:W-:-:S05]  /*0940*/  IMAD.WIDE.U32 R4, R19, 0x8, R4 ;  /* 0x0000000813047825 */ /* 0x001fca00078e0004 */
[----:B------:R-:W-:Y:S01]  /*0950*/  STG.E.64 desc[UR4][R4.64], R2 ;  /* 0x0000000204007986 */ /* 0x000fe2000c101b04 */
[----:B------:R-:W-:Y:S05]  /*0960*/  EXIT ;  /* 0x000000000000794d */ /* 0x000fea0003800000 */
        .weak           $__internal_10_$__cuda_sm20_drsqrt_f64_slowpath_v2
        .type           $__internal_10_$__cuda_sm20_drsqrt_f64_slowpath_v2,@function
        .size           $__internal_10_$__cuda_sm20_drsqrt_f64_slowpath_v2,(.L_x_36105 - $__internal_10_$__cuda_sm20_drsqrt_f64_slowpath_v2)
$__internal_10_$__cuda_sm20_drsqrt_f64_slowpath_v2:
[----:B------:R-:W-:Y:S01]  /*0970*/  DSETP.NEU.AND P1, PT, R22, RZ, PT ;  /* 0x000000ff1600722a */ /* 0x000fe20003f2d000 */
[----:B------:R-:W-:Y:S01]  /*0980*/  BSSY B1, `(.L_x_25026) ;  /* 0x000001c000017945 */ /* 0x000fe20003800000 */
[----:B------:R-:W-:-:S12]  /*0990*/  LOP3.LUT R10, R23, 0x80000000, RZ, 0xc0, !PT ;  /* 0x80000000170a7812 */ /* 0x000fd800078ec0ff */
[----:B------:R-:W-:Y:S05]  /*09a0*/  @!P1 BRA `(.L_x_25027) ;  /* 0x00000000005c9947 */ /* 0x000fea0003800000 */
[----:B------:R-:W-:-:S14]  /*09b0*/  DSETP.GTU.AND P1, PT, |R22|, +INF , PT ;  /* 0x7ff000001600742a */ /* 0x000fdc0003f2c200 */
[----:B------:R-:W-:Y:S05]  /*09c0*/  @P1 BRA `(.L_x_25028) ;  /* 0x00000000004c1947 */ /* 0x000fea0003800000 */
[----:B------:R-:W-:-:S13]  /*09d0*/  ISETP.NE.AND P1, PT, R10, RZ, PT ;  /* 0x000000ff0a00720c */ /* 0x000fda0003f25270 */
[----:B------:R-:W-:Y:S01]  /*09e0*/  @P1 IMAD.MOV.U32 R10, RZ, RZ, 0x0 ;  /* 0x00000000ff0a1424 */ /* 0x000fe200078e00ff */
[----:B------:R-:W-:Y:S01]  /*09f0*/  @P1 MOV R11, 0xfff80000 ;  /* 0xfff80000000b1802 */ /* 0x000fe20000000f00 */
[----:B------:R-:W-:Y:S06]  /*0a00*/  @P1 BRA `(.L_x_25029) ;  /* 0x00000000004c1947 */ /* 0x000fec0003800000 */
[----:B------:R-:W-:-:S14]  /*0a10*/  DSETP.NEU.AND P1, PT, |R22|, +INF , PT ;  /* 0x7ff000001600742a */ /* 0x000fdc0003f2d200 */
[----:B------:R-:W-:Y:S01]  /*0a20*/  @!P1 CS2R R10, SRZ ;  /* 0x00000000000a9805 */ /* 0x000fe2000001ff00 */
[----:B------:R-:W-:Y:S06]  /*0a30*/  @!P1 BRA `(.L_x_25029) ;  /* 0x0000000000409947 */ /* 0x000fec0003800000 */
[----:B------:R-:W-:Y:S01]  /*0a40*/  DMUL R22, R22, 1.80143985094819840000e+16 ;  /* 0x4350000016167828 */ /* 0x000fe20000000000 */
        /* <DEDUP_REMOVED lines=11> */
.L_x_25028:
[----:B------:R-:W-:Y:S01]  /*0b00*/  DADD R10, R22, R22 ;  /* 0x00000000160a7229 */ /* 0x000fe20000000016 */
[----:B------:R-:W-:Y:S10]  /*0b10*/  BRA `(.L_x_25029) ;  /* 0x0000000000087947 */ /* 0x000ff40003800000 */
.L_x_25027:
[----:B------:R-:W-:Y:S02]  /*0b20*/  LOP3.LUT R11, R10, 0x7ff00000, RZ, 0xfc, !PT ;  /* 0x7ff000000a0b7812 */ /* 0x000fe400078efcff */
[----:B------:R-:W-:-:S07]  /*0b30*/  MOV R10, RZ ;  /* 0x000000ff000a7202 */ /* 0x000fce0000000f00 */
.L_x_25029:
[----:B------:R-:W-:Y:S05]  /*0b40*/  BSYNC B1 ;  /* 0x0000000000017941 */ /* 0x000fea0003800000 */
.L_x_25026:
[----:B------:R-:W-:Y:S01]  /*0b50*/  MOV R15, R11 ;  /* 0x0000000b000f7202 */ /* 0x000fe20000000f00 */
[----:B------:R-:W-:Y:S01]  /*0b60*/  HFMA2.MMA R11, -RZ, RZ, 0, 0 ;  /* 0x00000000ff0b7435 */ /* 0x000fe200000001ff */
[----:B------:R-:W-:Y:S02]  /*0b70*/  IMAD.MOV.U32 R14, RZ, RZ, R10 ;  /* 0x000000ffff0e7224 */ /* 0x000fe400078e000a */
[----:B------:R-:W-:-:S04]  /*0b80*/  IMAD.MOV.U32 R10, RZ, RZ, R0 ;  /* 0x000000ffff0a7224 */ /* 0x000fc800078e0000 */
[----:B------:R-:W-:Y:S05]  /*0b90*/  RET.REL.NODEC R10 `(_ZN2at6native27unrolled_elementwise_kernelIZZZNS0_17rsqrt_kernel_cudaERNS_18TensorIteratorBaseEENKUlvE0_clEvENKUlvE_clEvEUldE_St5arrayIPcLm2EELi4E23TrivialOffsetCalculatorILi1EjESB_NS0_6memory15LoadWithoutCastENSC_16StoreWithoutCastEEEviT_T0_T2_T3_T4_T5_) ;  /* 0xfffffff40a187950 */ /* 0x000fea0003c3ffff */
.L_x_25030:
        /* <DEDUP_REMOVED lines=14> */
.L_x_36105:


//--------------------- .text._ZN2at6native29vectorized_elementwise_kernelILi2EZZZNS0_17rsqrt_kernel_cudaERNS_18TensorIteratorBaseEENKUlvE0_clEvENKUlvE_clEvEUldE_St5arrayIPcLm2EEEEviT0_T1_ --------------------------
	.section	.text._ZN2at6native29vectorized_elementwise_kernelILi2EZZZNS0_17rsqrt_kernel_cudaERNS_18TensorIteratorBaseEENKUlvE0_clEvENKUlvE_clEvEUldE_St5arrayIPcLm2EEEEviT0_T1_,"ax",@progbits
	.align	128
        .global         _ZN2at6native29vectorized_elementwise_kernelILi2EZZZNS0_17rsqrt_kernel_cudaERNS_18TensorIteratorBaseEENKUlvE0_clEvENKUlvE_clEvEUldE_St5arrayIPcLm2EEEEviT0_T1_
        .type           _ZN2at6native29vectorized_elementwise_kernelILi2EZZZNS0_17rsqrt_kernel_cudaERNS_18TensorIteratorBaseEENKUlvE0_clEvENKUlvE_clEvEUldE_St5arrayIPcLm2EEEEviT0_T1_,@function
        .size           _ZN2at6native29vectorized_elementwise_kernelILi2EZZZNS0_17rsqrt_kernel_cudaERNS_18TensorIteratorBaseEENKUlvE0_clEvENKUlvE_clEvEUldE_St5arrayIPcLm2EEEEviT0_T1_,(.L_x_36106 - _ZN2at6native29vectorized_elementwise_kernelILi2EZZZNS0_17rsqrt_kernel_cudaERNS_18TensorIteratorBaseEENKUlvE0_clEvENKUlvE_clEvEUldE_St5arrayIPcLm2EEEEviT0_T1_)
        .other          _ZN2at6native29vectorized_elementwise_kernelILi2EZZZNS0_17rsqrt_kernel_cudaERNS_18TensorIteratorBaseEENKUlvE0_clEvENKUlvE_clEvEUldE_St5arrayIPcLm2EEEEviT0_T1_,@"STO_CUDA_ENTRY STV_DEFAULT"
_ZN2at6native29vectorized_elementwise_kernelILi2EZZZNS0_17rsqrt_kernel_cudaERNS_18TensorIteratorBaseEENKUlvE0_clEvENKUlvE_clEvEUldE_St5arrayIPcLm2EEEEviT0_T1_:
.text._ZN2at6native29vectorized_elementwise_kernelILi2EZZZNS0_17rsqrt_kernel_cudaERNS_18TensorIteratorBaseEENKUlvE0_clEvENKUlvE_clEvEUldE_St5arrayIPcLm2EEEEviT0_T1_:
        /* <DEDUP_REMOVED lines=14> */
[----:B------:R0:W5:Y:S04]  /*00e0*/  LDG.E.128 R16, desc[UR4][R2.64+0x800] ;  /* 0x0008000402107981 */ /* 0x000168000c1e1d00 */
[----:B------:R0:W5:Y:S04]  /*00f0*/  LDG.E.128 R12, desc[UR4][R2.64+0x1000] ;  /* 0x00100004020c7981 */ /* 0x000168000c1e1d00 */
[----:B------:R0:W5:Y:S01]  /*0100*/  LDG.E.128 R8, desc[UR4][R2.64+0x1800] ;  /* 0x0018000402087981 */ /* 0x000162000c1e1d00 */
[----:B------:R-:W-:Y:S01]  /*0110*/  IMAD.MOV.U32 R6, RZ, RZ, RZ ;  /* 0x000000ffff067224 */ /* 0x000fe200078e00ff */
[----:B------:R-:W-:Y:S01]  /*0120*/  MOV R26, 0x0 ;  /* 0x00000000001a7802 */ /* 0x000fe20000000f00 */
[----:B------:R-:W-:Y:S01]  /*0130*/  IMAD.MOV.U32 R27, RZ, RZ, 0x3fd80000 ;  /* 0x3fd80000ff1b7424 */ /* 0x000fe200078e00ff */
[----:B------:R-:W-:Y:S01]  /*0140*/  BSSY B1, `(.L_x_25032) ;  /* 0x0000011000017945 */ /* 0x000fe20003800000 */
[----:B--2---:R-:W-:-:S04]  /*0150*/  IMAD.WIDE.U32 R28, R28, 0x8, R30 ;  /* 0x000000081c1c7825 */ /* 0x004fc800078e001e */
[----:B------:R-:W-:Y:S01]  /*0160*/  IMAD.WIDE R24, R24, 0x10, R28 ;  /* 0x0000001018187825 */ /* 0x000fe200078e021c */
[----:B---3--:R-:W1:Y:S03]  /*0170*/  MUFU.RSQ64H R7, R23 ;  /* 0x0000001700077308 */ /* 0x008e660000001c00 */
[----:B------:R-:W-:-:S05]  /*0180*/  VIADD R0, R23, 0xfff00000 ;  /* 0xfff0000017007836 */ /* 0x000fca0000000000 */
[----:B------:R-:W-:Y:S01]  /*0190*/  ISETP.GE.U32.AND P0, PT, R0, 0x7fe00000, PT ;  /* 0x7fe000000000780c */ /* 0x000fe20003f06070 */
[----:B-1----:R-:W-:-:S08]  /*01a0*/  DMUL R4, R6, R6 ;  /* 0x0000000606047228 */ /* 0x002fd00000000000 */
[----:B------:R-:W-:-:S08]  /*01b0*/  DFMA R4, R22, -R4, 1 ;  /* 0x3ff000001604742b */ /* 0x000fd00000000804 */
[----:B------:R-:W-:Y:S02]  /*01c0*/  DFMA R26, R4, R26, 0.5 ;  /* 0x3fe00000041a742b */ /* 0x000fe4000000001a */
[----:B------:R-:W-:-:S08]  /*01d0*/  DMUL R4, R6, R4 ;  /* 0x0000000406047228 */ /* 0x000fd00000000000 */
[----:B------:R-:W-:Y:S01]  /*01e0*/  DFMA R6, R26, R4, R6 ;  /* 0x000000041a06722b */ /* 0x000fe20000000006 */
[----:B0-----:R-:W-:Y:S10]  /*01f0*/  @!P0 BRA `(.L_x_25033) ;  /* 0x0000000000148947 */ /* 0x001ff40003800000 */
[----:B------:R-:W-:Y:S02]  /*0200*/  MOV R2, R22 ;  /* 0x0000001600027202 */ /* 0x000fe40000000f00 */
[----:B------:R-:W-:-:S07]  /*0210*/  MOV R0, 0x230 ;  /* 0x0000023000007802 */ /* 0x000fce0000000f00 */
[----:B-----5:R-:W-:Y:S05]  /*0220*/  CALL.REL.NOINC `($__internal_11_$__cuda_sm20_drsqrt_f64_slowpath_v2) ;  /* 0x0000001800fc7944 */ /* 0x020fea0003c00000 */
[----:B------:R-:W-:Y:S02]  /*0230*/  IMAD.MOV.U32 R6, RZ, RZ, R2 ;  /* 0x000000ffff067224 */ /* 0x000fe400078e0002 */
[----:B------:R-:W-:-:S07]  /*0240*/  IMAD.MOV.U32 R7, RZ, RZ, R3 ;  /* 0x000000ffff077224 */ /* 0x000fce00078e0003 */
.L_x_25033:
[----:B------:R-:W-:Y:S05]  /*0250*/  BSYNC B1 ;  /* 0x0000000000017941 */ /* 0x000fea0003800000 */
.L_x_25032:
[----:B------:R-:W0:Y:S01]  /*0260*/  MUFU.RSQ64H R5, R21 ;  /* 0x0000001500057308 */ /* 0x000e220000001c00 */
[----:B------:R-:W-:Y:S01]  /*0270*/  MOV R4, RZ ;  /* 0x000000ff00047202 */ /* 0x000fe20000000f00 */
[----:B------:R-:W-:Y:S01]  /*0280*/  IMAD.MOV.U32 R22, RZ, RZ, 0x0 ;  /* 0x00000000ff167424 */ /* 0x000fe200078e00ff */
[----:B------:R-:W-:Y:S01]  /*0290*/  IADD3 R0, R21, -0x100000, RZ ;  /* 0xfff0000015007810 */ /* 0x000fe20007ffe0ff */
[----:B------:R-:W-:Y:S01]  /*02a0*/  IMAD.MOV.U32 R23, RZ, RZ, 0x3fd80000 ;  /* 0x3fd80000ff177424 */ /* 0x000fe200078e00ff */
[----:B------:R-:W-:Y:S02]  /*02b0*/  BSSY B1, `(.L_x_25034) ;  /* 0x000000e000017945 */ /* 0x000fe40003800000 */
[----:B------:R-:W-:Y:S01]  /*02c0*/  ISETP.GE.U32.AND P0, PT, R0, 0x7fe00000, PT ;  /* 0x7fe000000000780c */ /* 0x000fe20003f06070 */
[----:B0-----:R-:W-:-:S08]  /*02d0*/  DMUL R2, R4, R4 ;  /* 0x0000000404027228 */ /* 0x001fd00000000000 */
[----:B------:R-:W-:-:S08]  /*02e0*/  DFMA R2, R20, -R2, 1 ;  /* 0x3ff000001402742b */ /* 0x000fd00000000802 */
[----:B------:R-:W-:Y:S02]  /*02f0*/  DFMA R22, R2, R22, 0.5 ;  /* 0x3fe000000216742b */ /* 0x000fe40000000016 */
[----:B------:R-:W-:-:S08]  /*0300*/  DMUL R2, R4, R2 ;  /* 0x0000000204027228 */ /* 0x000fd00000000000 */
[----:B------:R-:W-:Y:S01]  /*0310*/  DFMA R4, R22, R2, R4 ;  /* 0x000000021604722b */ /* 0x000fe20000000004 */
[----:B------:R-:W-:Y:S10]  /*0320*/  @!P0 BRA `(.L_x_25035) ;  /* 0x0000000000188947 */ /* 0x000ff40003800000 */
[----:B------:R-:W-:Y:S01]  /*0330*/  IMAD.MOV.U32 R2, RZ, RZ, R20 ;  /* 0x000000ffff027224 */ /* 0x000fe200078e0014 */
[----:B------:R-:W-:Y:S01]  /*0340*/  MOV R0, 0x370 ;  /* 0x0000037000007802 */ /* 0x000fe20000000f00 */
[----:B------:R-:W-:-:S07]  /*0350*/  IMAD.MOV.U32 R23, RZ, RZ, R21 ;  /* 0x000000ffff177224 */ /* 0x000fce00078e0015 */
[----:B-----5:R-:W-:Y:S05]  /*0360*/  CALL.REL.NOINC `($__internal_11_$__cuda_sm20_drsqrt_f64_slowpath_v2) ;  /* 0x0000001800ac7944 */ /* 0x020fea0003c00000 */
[----:B------:R-:W-:Y:S01]  /*0370*/  MOV R4, R2 ;  /* 0x0000000200047202 */ /* 0x000fe20000000f00 */
[----:B------:R-:W-:-:S07]  /*0380*/  IMAD.MOV.U32 R5, RZ, RZ, R3 ;  /* 0x000000ffff057224 */ /* 0x000fce00078e0003 */
.L_x_25035:
[----:B------:R-:W-:Y:S05]  /*0390*/  BSYNC B1 ;  /* 0x0000000000017941 */ /* 0x000fea0003800000 */
.L_x_25034:
[----:B-----5:R-:W0:Y:S01]  /*03a0*/  MUFU.RSQ64H R3, R19 ;  /* 0x0000001300037308 */ /* 0x020e220000001c00 */
[----:B------:R-:W-:Y:S01]  /*03b0*/  IMAD.MOV.U32 R2, RZ, RZ, RZ ;  /* 0x000000ffff027224 */ /* 0x000fe200078e00ff */
[----:B------:R-:W-:Y:S01]  /*03c0*/  MOV R22, 0x0 ;  /* 0x0000000000167802 */ /* 0x000fe20000000f00 */
[----:B------:R-:W-:Y:S01]  /*03d0*/  VIADD R0, R19, 0xfff00000 ;  /* 0xfff0000013007836 */ /* 0x000fe20000000000 */
[----:B------:R1:W-:Y:S01]  /*03e0*/  STG.E.128 desc[UR4][R24.64], R4 ;  /* 0x0000000418007986 */ /* 0x0003e2000c101d04 */
[----:B------:R-:W-:Y:S01]  /*03f0*/  IMAD.MOV.U32 R23, RZ, RZ, 0x3fd80000 ;  /* 0x3fd80000ff177424 */ /* 0x000fe200078e00ff */
[----:B------:R-:W-:Y:S02]  /*0400*/  BSSY B1, `(.L_x_25036) ;  /* 0x000000e000017945 */ /* 0x000fe40003800000 */
[----:B------:R-:W-:Y:S01]  /*0410*/  ISETP.GE.U32.AND P0, PT, R0, 0x7fe00000, PT ;  /* 0x7fe000000000780c */ /* 0x000fe20003f06070 */
[----:B0-----:R-:W-:-:S08]  /*0420*/  DMUL R20, R2, R2 ;  /* 0x0000000202147228 */ /* 0x001fd00000000000 */
[----:B------:R-:W-:-:S08]  /*0430*/  DFMA R20, R18, -R20, 1 ;  /* 0x3ff000001214742b */ /* 0x000fd00000000814 */
[----:B------:R-:W-:Y:S02]  /*0440*/  DFMA R22, R20, R22, 0.5 ;  /* 0x3fe000001416742b */ /* 0x000fe40000000016 */
[----:B------:R-:W-:-:S08]  /*0450*/  DMUL R20, R2, R20 ;  /* 0x0000001402147228 */ /* 0x000fd00000000000 */
[----:B-1----:R-:W-:Y:S01]  /*0460*/  DFMA R6, R22, R20, R2 ;  /* 0x000000141606722b */ /* 0x002fe20000000002 */
[----:B------:R-:W-:Y:S10]  /*0470*/  @!P0 BRA `(.L_x_25037) ;  /* 0x0000000000188947 */ /* 0x000ff40003800000 */
[----:B------:R-:W-:Y:S01]  /*0480*/  MOV R2, R18 ;  /* 0x0000001200027202 */ /* 0x000fe20000000f00 */
[----:B------:R-:W-:Y:S01]  /*0490*/  IMAD.MOV.U32 R23, RZ, RZ, R19 ;  /* 0x000000ffff177224 */ /* 0x000fe200078e0013 */
[----:B------:R-:W-:-:S07]  /*04a0*/  MOV R0, 0x4c0 ;  /* 0x000004c000007802 */ /* 0x000fce0000000f00 */
[----:B------:R-:W-:Y:S05]  /*04b0*/  CALL.REL.NOINC `($__internal_11_$__cuda_sm20_drsqrt_f64_slowpath_v2) ;  /* 0x0000001800587944 */ /* 0x000fea0003c00000 */
[----:B------:R-:W-:Y:S01]  /*04c0*/  IMAD.MOV.U32 R6, RZ, RZ, R2 ;  /* 0x000000ffff067224 */ /* 0x000fe200078e0002 */
[----:B------:R-:W-:-:S07]  /*04d0*/  MOV R7, R3 ;  /* 0x0000000300077202 */ /* 0x000fce0000000f00 */
.L_x_25037:
[----:B------:R-:W-:Y:S05]  /*04e0*/  BSYNC B1 ;  /* 0x0000000000017941 */ /* 0x000fea0003800000 */
.L_x_25036:
[----:B------:R-:W0:Y:S01]  /*04f0*/  MUFU.RSQ64H R5, R17 ;  /* 0x0000001100057308 */ /* 0x000e220000001c00 */
[----:B------:R-:W-:Y:S01]  /*0500*/  IMAD.MOV.U32 R4, RZ, RZ, RZ ;  /* 0x000000ffff047224 */ /* 0x000fe200078e00ff */
[----:B------:R-:W-:Y:S01]  /*0510*/  MOV R19, 0x3fd80000 ;  /* 0x3fd8000000137802 */ /* 0x000fe20000000f00 */
[----:B------:R-:W-:Y:S01]  /*0520*/  VIADD R0, R17, 0xfff00000 ;  /* 0xfff0000011007836 */ /* 0x000fe20000000000 */
[----:B------:R-:W-:Y:S01]  /*0530*/  BSSY B1, `(.L_x_25038) ;  /* 0x000000f000017945 */ /* 0x000fe20003800000 */
[----:B------:R-:W-:-:S03]  /*0540*/  IMAD.MOV.U32 R18, RZ, RZ, 0x0 ;  /* 0x00000000ff127424 */ /* 0x000fc600078e00ff */
        /* <DEDUP_REMOVED lines=8> */
[----:B------:R-:W-:Y:S02]  /*05d0*/  MOV R23, R17 ;  /* 0x0000001100177202 */ /* 0x000fe40000000f00 */
[----:B------:R-:W-:-:S07]  /*05e0*/  MOV R0, 0x600 ;  /* 0x0000060000007802 */ /* 0x000fce0000000f00 */
[----:B------:R-:W-:Y:S05]  /*05f0*/  CALL.REL.NOINC `($__internal_11_$__cuda_sm20_drsqrt_f64_slowpath_v2) ;  /* 0x0000001800087944 */ /* 0x000fea0003c00000 */
[----:B------:R-:W-:Y:S02]  /*0600*/  IMAD.MOV.U32 R4, RZ, RZ, R2 ;  /* 0x000000ffff047224 */ /* 0x000fe400078e0002 */
[----:B------:R-:W-:-:S07]  /*0610*/  IMAD.MOV.U32 R5, RZ, RZ, R3 ;  /* 0x000000ffff057224 */ /* 0x000fce00078e0003 */
.L_x_25039:
[----:B------:R-:W-:Y:S05]  /*0620*/  BSYNC B1 ;  /* 0x0000000000017941 */ /* 0x000fea0003800000 */
.L_x_25038:
[----:B------:R-:W0:Y:S01]  /*0630*/  MUFU.RSQ64H R3, R15 ;  /* 0x0000000f00037308 */ /* 0x000e220000001c00 */
[----:B------:R-:W-:Y:S01]  /*0640*/  MOV R2, RZ ;  /* 0x000000ff00027202 */ /* 0x000fe20000000f00 */
[----:B------:R-:W-:Y:S01]  /*0650*/  IMAD.MOV.U32 R18, RZ, RZ, 0x0 ;  /* 0x00000000ff127424 */ /* 0x000fe200078e00ff */
[----:B------:R-:W-:Y:S01]  /*0660*/  IADD3 R0, R15, -0x100000, RZ ;  /* 0xfff000000f007810 */ /* 0x000fe20007ffe0ff */
        /* <DEDUP_REMOVED lines=8> */
[----:B-1----:R-:W-:Y:S01]  /*06f0*/  DFMA R6, R18, R16, R2 ;  /* 0x000000101206722b */ /* 0x002fe20000000002 */
[----:B------:R-:W-:Y:S10]  /*0700*/  @!P0 BRA `(.L_x_25041) ;  /* 0x0000000000188947 */ /* 0x000ff40003800000 */
[----:B------:R-:W-:Y:S01]  /*0710*/  IMAD.MOV.U32 R2, RZ, RZ, R14 ;  /* 0x000000ffff027224 */ /* 0x000fe200078e000e */
[----:B------:R-:W-:Y:S01]  /*0720*/  MOV R0, 0x750 ;  /* 0x0000075000007802 */ /* 0x000fe20000000f00 */
[----:B------:R-:W-:-:S07]  /*0730*/  IMAD.MOV.U32 R23, RZ, RZ, R15 ;  /* 0x000000ffff177224 */ /* 0x000fce00078e000f */
[----:B------:R-:W-:Y:S05]  /*0740*/  CALL.REL.NOINC `($__internal_11_$__cuda_sm20_drsqrt_f64_slowpath_v2) ;  /* 0x0000001400b47944 */ /* 0x000fea0003c00000 */
[----:B------:R-:W-:Y:S01]  /*0750*/  MOV R6, R2 ;  /* 0x0000000200067202 */ /* 0x000fe20000000f00 */
[----:B------:R-:W-:-:S07]  /*0760*/  IMAD.MOV.U32 R7, RZ, RZ, R3 ;  /* 0x000000ffff077224 */ /* 0x000fce00078e0003 */
.L_x_25041:
[----:B------:R-:W-:Y:S05]  /*0770*/  BSYNC B1 ;  /* 0x0000000000017941 */ /* 0x000fea0003800000 */
.L_x_25040:
        /* <DEDUP_REMOVED lines=13> */
[----:B------:R-:W-:Y:S01]  /*0850*/  MOV R2, R12 ;  /* 0x0000000c00027202 */ /* 0x000fe20000000f00 */
[----:B------:R-:W-:Y:S01]  /*0860*/  IMAD.MOV.U32 R23, RZ, RZ, R13 ;  /* 0x000000ffff177224 */ /* 0x000fe200078e000d */
[----:B------:R-:W-:-:S07]  /*0870*/  MOV R0, 0x890 ;  /* 0x0000089000007802 */ /* 0x000fce0000000f00 */
[----:B------:R-:W-:Y:S05]  /*0880*/  CALL.REL.NOINC `($__internal_11_$__cuda_sm20_drsqrt_f64_slowpath_v2) ;  /* 0x0000001400647944 */ /* 0x000fea0003c00000 */
[----:B------:R-:W-:Y:S01]  /*0890*/  IMAD.MOV.U32 R4, RZ, RZ, R2 ;  /* 0x000000ffff047224 */ /* 0x000fe200078e0002 */
[----:B------:R-:W-:-:S07]  /*08a0*/  MOV R5, R3 ;  /* 0x0000000300057202 */ /* 0x000fce0000000f00 */
.L_x_25043:
[----:B------:R-:W-:Y:S05]  /*08b0*/  BSYNC B1 ;  /* 0x0000000000017941 */ /* 0x000fea0003800000 */
.L_x_25042:
[----:B------:R-:W0:Y:S01]  /*08c0*/  MUFU.RSQ64H R3, R11 ;  /* 0x0000000b00037308 */ /* 0x000e220000001c00 */
        /* <DEDUP_REMOVED lines=14> */
[----:B------:R-:W-:Y:S02]  /*09b0*/  MOV R23, R11 ;  /* 0x0000000b00177202 */ /* 0x000fe40000000f00 */
[----:B------:R-:W-:-:S07]  /*09c0*/  MOV R0, 0x9e0 ;  /* 0x000009e000007802 */ /* 0x000fce0000000f00 */
[----:B------:R-:W-:Y:S05]  /*09d0*/  CALL.REL.NOINC `($__internal_11_$__cuda_sm20_drsqrt_f64_slowpath_v2) ;  /* 0x0000001400107944 */ /* 0x000fea0003c00000 */
[----:B------:R-:W-:Y:S02]  /*09e0*/  IMAD.MOV.U32 R6, RZ, RZ, R2 ;  /* 0x000000ffff067224 */ /* 0x000fe400078e0002 */
[----:B------:R-:W-:-:S07]  /*09f0*/  IMAD.MOV.U32 R7, RZ, RZ, R3 ;  /* 0x000000ffff077224 */ /* 0x000fce00078e0003 */
.L_x_25045:
[----:B------:R-:W-:Y:S05]  /*0a00*/  BSYNC B1 ;  /* 0x0000000000017941 */ /* 0x000fea0003800000 */
.L_x_25044:
        /* <DEDUP_REMOVED lines=16> */
[----:B------:R-:W-:Y:S05]  /*0b10*/  CALL.REL.NOINC `($__internal_11_$__cuda_sm20_drsqrt_f64_slowpath_v2) ;  /* 0x0000001000c07944 */ /* 0x000fea0003c00000 */
[----:B------:R-:W-:Y:S01]  /*0b20*/  MOV R4, R2 ;  /* 0x0000000200047202 */ /* 0x000fe20000000f00 */
[----:B------:R-:W-:-:S07]  /*0b30*/  IMAD.MOV.U32 R5, RZ, RZ, R3 ;  /* 0x000000ffff057224 */ /* 0x000fce00078e0003 */
.L_x_25047:
[----:B------:R-:W-:Y:S05]  /*0b40*/  BSYNC B1 ;  /* 0x0000000000017941 */ /* 0x000fea0003800000 */
.L_x_25046:
[----:B------:R-:W-:Y:S01]  /*0b50*/  STG.E.128 desc[UR4][R24.64+0x1800], R4 ;  /* 0x0018000418007986 */ /* 0x000fe2000c101d04 */
[----:B------:R-:W-:Y:S05]  /*0b60*/  EXIT ;  /* 0x000000000000794d */ /* 0x000fea0003800000 */
.L_x_25031:
[----:B------:R-:W0:Y:S01]  /*0b70*/  S2R R6, SR_TID.X ;  /* 0x0000000000067919 */ /* 0x000e220000002100 */
[----:B------:R-:W-:Y:S02]  /*0b80*/  CS2R R10, SRZ ;  /* 0x00000000000a7805 */ /* 0x000fe4000001ff00 */
[----:B0-----:R-:W-:Y:S01]  /*0b90*/  ISETP.GE.AND P0, PT, R6, R7, PT ;  /* 0x000000070600720c */ /* 0x001fe20003f06270 */
[----:B------:R-:W-:-:S12]  /*0ba0*/  IMAD.MOV.U32 R0, RZ, RZ, R6 ;  /* 0x000000ffff007224 */ /* 0x000fd800078e0006 */
[----:B------:R-:W-:Y:S01]  /*0bb0*/  @!P0 IADD3 R0, R6, 0x80, RZ ;  /* 0x0000008006008810 */ /* 0x000fe20007ffe0ff */
[----:B------:R-:W0:Y:S03]  /*0bc0*/  @!P0 LDC.64 R4, c[0x0][0x220] ;  /* 0x00008800ff048b82 */ /* 0x000e260000000a00 */
        /* <DEDUP_REMOVED lines=9> */
[-C--:B------:R-:W-:Y:S02]  /*0c60*/  ISETP.GE.AND P4, PT, R0, R7.reuse, PT ;  /* 0x000000070000720c */ /* 0x080fe40003f86270 */
[----:B------:R1:W5:Y:S11]  /*0c70*/  @!P6 LDG.E.64 R10, desc[UR4][R8.64] ;  /* 0x00000004080ae981 */ /* 0x000376000c1e1b00 */
[----:B------:R-:W-:Y:S01]  /*0c80*/  @!P4 IMAD.IADD R35, R28, 0x1, R0 ;  /* 0x000000011c23c824 */ /* 0x000fe200078e0200 */
[----:B------:R-:W-:Y:S01]  /*0c90*/  @!P4 IADD3 R0, R0, 0x80, RZ ;  /* 0x000000800000c810 */ /* 0x000fe20007ffe0ff */
[----:B------:R-:W3:Y:S03]  /*0ca0*/  @!P4 LDC.64 R24, c[0x0][0x220] ;  /* 0x00008800ff18cb82 */ /* 0x000ee60000000a00 */
[----:B------:R-:W-:-:S13]  /*0cb0*/  ISETP.GE.AND P3, PT, R0, R7, PT ;  /* 0x000000070000720c */ /* 0x000fda0003f66270 */
[----:B------:R-:W-:Y:S01]  /*0cc0*/  @!P3 IMAD.IADD R21, R28, 0x1, R0 ;  /* 0x000000011c15b824 */ /* 0x000fe200078e0200 */
[----:B------:R-:W4:Y:S01]  /*0cd0*/  @!P3 LDC.64 R2, c[0x0][0x220] ;  /* 0x00008800ff02bb82 */ /* 0x000f220000000a00 */
[----:B------:R-:W-:-:S05]  /*0ce0*/  @!P3 VIADD R0, R0, 0x80 ;  /* 0x000000800000b836 */ /* 0x000fca0000000000 */
[----:B------:R-:W-:-:S13]  /*0cf0*/  ISETP.GE.AND P2, PT, R0, R7, PT ;  /* 0x000000070000720c */ /* 0x000fda0003f46270 */
[----:B------:R-:W-:Y:S01]  /*0d00*/  @!P2 IADD3 R19, R28, R0, RZ ;  /* 0x000000001c13a210 */ /* 0x000fe20007ffe0ff */
[----:B------:R-:W-:Y:S01]  /*0d10*/  @!P2 VIADD R0, R0, 0x80 ;  /* 0x000000800000a836 */ /* 0x000fe20000000000 */
[----:B------:R-:W0:Y:S04]  /*0d20*/  @!P2 LDC.64 R22, c[0x0][0x220] ;  /* 0x00008800ff16ab82 */ /* 0x000e280000000a00 */
[----:B------:R-:W-:-:S13]  /*0d30*/  ISETP.GE.AND P1, PT, R0, R7, PT ;  /* 0x000000070000720c */ /* 0x000fda0003f26270 */
[----:B------:R-:W-:Y:S01]  /*0d40*/  @!P1 IMAD.IADD R17, R28, 0x1, R0 ;  /* 0x000000011c119824 */ /* 0x000fe200078e0200 */
[----:B------:R-:W-:Y:S01]  /*0d50*/  @!P1 IADD3 R0, R0, 0x80, RZ ;  /* 0x0000008000009810 */ /* 0x000fe20007ffe0ff */
[----:B------:R-:W0:Y:S03]  /*0d60*/  @!P1 LDC.64 R14, c[0x0][0x220] ;  /* 0x00008800ff0e9b82 */ /* 0x000e260000000a00 */
[----:B------:R-:W-:-:S13]  /*0d70*/  ISETP.GE.AND P6, PT, R0, R7, PT ;  /* 0x000000070000720c */ /* 0x000fda0003fc6270 */
[----:B------:R-:W0:Y:S01]  /*0d80*/  @!P6 LDC.64 R12, c[0x0][0x220] ;  /* 0x00008800ff0ceb82 */ /* 0x000e220000000a00 */
[C---:B------:R-:W-:Y:S02]  /*0d90*/  @!P6 IMAD.IADD R33, R28.reuse, 0x1, R0 ;  /* 0x000000011c21e824 */ /* 0x040fe400078e0200 */
[----:B------:R-:W-:Y:S02]  /*0da0*/  @!P0 IMAD.IADD R29, R28, 0x1, R6 ;  /* 0x000000011c1d8824 */ /* 0x000fe400078e0206 */
[----:B--2---:R-:W-:Y:S01]  /*0db0*/  @!P5 IMAD.WIDE.U32 R30, R27, 0x8, R30 ;  /* 0x000000081b1ed825 */ /* 0x004fe200078e001e */
[----:B-1----:R-:W-:-:S03]  /*0dc0*/  CS2R R8, SRZ ;  /* 0x0000000000087805 */ /* 0x002fc6000001ff00 */
[----:B---3--:R-:W-:Y:S01]  /*0dd0*/  @!P4 IMAD.WIDE.U32 R34, R35, 0x8, R24 ;  /* 0x000000082322c825 */ /* 0x008fe200078e0018 */
[----:B------:R-:W-:Y:S02]  /*0de0*/  CS2R R24, SRZ ;  /* 0x0000000000187805 */ /* 0x000fe4000001ff00 */
[----:B------:R1:W5:Y:S01]  /*0df0*/  @!P5 LDG.E.64 R8, desc[UR4][R30.64] ;  /* 0x000000041e08d981 */ /* 0x000362000c1e1b00 */
[----:B----4-:R-:W-:Y:S01]  /*0e00*/  @!P3 IMAD.WIDE.U32 R2, R21, 0x8, R2 ;  /* 0x000000081502b825 */ /* 0x010fe200078e0002 */
[----:B------:R-:W-:Y:S02]  /*0e10*/  CS2R R20, SRZ ;  /* 0x0000000000147805 */ /* 0x000fe4000001ff00 */
[----:B------:R1:W5:Y:S01]  /*0e20*/  @!P4 LDG.E.64 R24, desc[UR4][R34.64] ;  /* 0x000000042218c981 */ /* 0x000362000c1e1b00 */
[----:B0-----:R-:W-:Y:S01]  /*0e30*/  @!P2 IMAD.WIDE.U32 R22, R19, 0x8, R22 ;  /* 0x000000081316a825 */ /* 0x001fe200078e0016 */
[----:B------:R-:W-:Y:S02]  /*0e40*/  CS2R R18, SRZ ;  /* 0x0000000000127805 */ /* 0x000fe4000001ff00 */
[----:B------:R1:W5:Y:S01]  /*0e50*/  @!P3 LDG.E.64 R20, desc[UR4][R2.64] ;  /* 0x000000040214b981 */ /* 0x000362000c1e1b00 */
[----:B------:R-:W-:Y:S01]  /*0e60*/  @!P1 IMAD.WIDE.U32 R26, R17, 0x8, R14 ;  /* 0x00000008111a9825 */ /* 0x000fe200078e000e */
[----:B------:R-:W-:-:S02]  /*0e70*/  CS2R R16, SRZ ;  /* 0x0000000000107805 */ /* 0x000fc4000001ff00 */
[----:B------:R-:W-:Y:S01]  /*0e80*/  CS2R R14, SRZ ;  /* 0x00000000000e7805 */ /* 0x000fe2000001ff00 */
[----:B------:R1:W5:Y:S01]  /*0e90*/  @!P2 LDG.E.64 R18, desc[UR4][R22.64] ;  /* 0x000000041612a981 */ /* 0x000362000c1e1b00 */
[----:B------:R-:W-:-:S03]  /*0ea0*/  @!P6 IMAD.WIDE.U32 R32, R33, 0x8, R12 ;  /* 0x000000082120e825 */ /* 0x000fc600078e000c */
[----:B------:R1:W5:Y:S01]  /*0eb0*/  @!P1 LDG.E.64 R16, desc[UR4][R26.64] ;  /* 0x000000041a109981 */ /* 0x000362000c1e1b00 */
[----:B------:R-:W-:Y:S01]  /*0ec0*/  @!P0 IMAD.WIDE.U32 R12, R29, 0x8, R4 ;  /* 0x000000081d0c8825 */ /* 0x000fe200078e0004 */
[----:B------:R-:W-:Y:S02]  /*0ed0*/  CS2R R4, SRZ ;  /* 0x0000000000047805 */ /* 0x000fe4000001ff00 */
        /* <DEDUP_REMOVED lines=22> */
.L_x_25049:
[----:B------:R-:W-:Y:S05]  /*1040*/  BSYNC B1 ;  /* 0x0000000000017941 */ /* 0x000fea0003800000 */
.L_x_25048:
[----:B------:R-:W-:Y:S01]  /*1050*/  VIADD R29, R6, 0x80 ;  /* 0x00000080061d7836 */ /* 0x000fe20000000000 */
[----:B------:R-:W-:Y:S04]  /*1060*/  BSSY B1, `(.L_x_25050) ;  /* 0x0000015000017945 */ /* 0x000fe80003800000 */
[----:B------:R-:W-:-:S13]  /*1070*/  ISETP.GE.AND P1, PT, R29, R7, PT ;  /* 0x000000071d00720c */ /* 0x000fda0003f26270 */
        /* <DEDUP_REMOVED lines=19> */
.L_x_25051:
[----:B------:R-:W-:Y:S05]  /*11b0*/  BSYNC B1 ;  /* 0x0000000000017941 */ /* 0x000fea0003800000 */
.L_x_25050:
[----:B------:R-:W-:Y:S01]  /*11c0*/  VIADD R0, R6, 0x100 ;  /* 0x0000010006007836 */ /* 0x000fe20000000000 */
[----:B------:R-:W-:Y:S04]  /*11d0*/  BSSY B1, `(.L_x_25052) ;  /* 0x0000015000017945 */ /* 0x000fe80003800000 */
[----:B------:R-:W-:-:S13]  /*11e0*/  ISETP.GE.AND P1, PT, R0, R7, PT ;  /* 0x000000070000720c */ /* 0x000fda0003f26270 */
[----:B------:R-:W-:Y:S05]  /*11f0*/  @P1 BRA `(.L_x_25053) ;  /* 0x0000000000481947 */ /* 0x000fea0003800000 */
[----:B-----5:R-:W1:Y:S01]  /*1200*/  MUFU.RSQ64H R11, R9 ;  /* 0x00000009000b7308 */ /* 0x020e620000001c00 */
[----:B------:R-:W-:Y:S01]  /*1210*/  HFMA2.MMA R10, -RZ, RZ, 0, 0 ;  /* 0x00000000ff0a7435 */ /* 0x000fe200000001ff */
[----:B------:R-:W-:Y:S01]  /*1220*/  IADD3 R0, R9, -0x100000, RZ ;  /* 0xfff0000009007810 */ /* 0x000fe20007ffe0ff */
[----:B------:R-:W-:Y:S02]  /*1230*/  IMAD.MOV.U32 R4, RZ, RZ, 0x0 ;  /* 0x00000000ff047424 */ /* 0x000fe400078e00ff */
[----:B------:R-:W-:Y:S01]  /*1240*/  IMAD.MOV.U32 R5, RZ, RZ, 0x3fd80000 ;  /* 0x3fd80000ff057424 */ /* 0x000fe200078e00ff */
[----:B------:R-:W-:-:S03]  /*1250*/  ISETP.GE.U32.AND P1, PT, R0, 0x7fe00000, PT ;  /* 0x7fe000000000780c */ /* 0x000fc60003f26070 */
[----:B-1----:R-:W-:-:S08]  /*1260*/  DMUL R2, R10, R10 ;  /* 0x0000000a0a027228 */ /* 0x002fd00000000000 */
        /* <DEDUP_REMOVED lines=11> */
.L_x_25053:
[----:B------:R-:W-:Y:S05]  /*1320*/  BSYNC B1 ;  /* 0x0000000000017941 */ /* 0x000fea0003800000 */
.L_x_25052:
        /* <DEDUP_REMOVED lines=22> */
.L_x_25055:
[----:B------:R-:W-:Y:S05]  /*1490*/  BSYNC B1 ;  /* 0x0000000000017941 */ /* 0x000fea0003800000 */
.L_x_25054:
        /* <DEDUP_REMOVED lines=22> */
.L_x_25057:
[----:B------:R-:W-:Y:S05]  /*1600*/  BSYNC B1 ;  /* 0x0000000000017941 */ /* 0x000fea0003800000 */
.L_x_25056:
        /* <DEDUP_REMOVED lines=22> */
.L_x_25059:
[----:B------:R-:W-:Y:S05]  /*1770*/  BSYNC B1 ;  /* 0x0000000000017941 */ /* 0x000fea0003800000 */
.L_x_25058:
[----:B------:R-:W-:Y:S01]  /*1780*/  VIADD R0, R6, 0x300 ;  /* 0x0000030006007836 */ /* 0x000fe20000000000 */
[----:B------:R-:W-:Y:S04]  /*1790*/  BSSY B1, `(.L_x_25060) ;  /* 0x0000015000017945 */ /* 0x000fe80003800000 */
[----:B------:R-:W-:-:S13]  /*17a0*/  ISETP.GE.AND P1, PT, R0, R7, PT ;  /* 0x000000070000720c */ /* 0x000fda0003f26270 */
[----:B------:R-:W-:Y:S05]  /*17b0*/  @P1 BRA `(.L_x_25061) ;  /* 0x0000000000481947 */ /* 0x000fea0003800000 */
[----:B-----5:R-:W1:Y:S01]  /*17c0*/  MUFU.RSQ64H R19, R17 ;  /* 0x0000001100137308 */ /* 0x020e620000001c00 */
[----:B------:R-:W-:Y:S01]  /*17d0*/  HFMA2.MMA R18, -RZ, RZ, 0, 0 ;  /* 0x00000000ff127435 */ /* 0x000fe200000001ff */
[----:B------:R-:W-:Y:S01]  /*17e0*/  VIADD R0, R17, 0xfff00000 ;  /* 0xfff0000011007836 */ /* 0x000fe20000000000 */
[----:B------:R-:W-:Y:S01]  /*17f0*/  MOV R5, 0x3fd80000 ;  /* 0x3fd8000000057802 */ /* 0x000fe20000000f00 */
[----:B------:R-:W-:-:S03]  /*1800*/  IMAD.MOV.U32 R4, RZ, RZ, 0x0 ;  /* 0x00000000ff047424 */ /* 0x000fc600078e00ff */
[----:B------:R-:W-:Y:S02]  /*1810*/  ISETP.GE.U32.AND P1, PT, R0, 0x7fe00000, PT ;  /* 0x7fe000000000780c */ /* 0x000fe40003f26070 */
[----:B-1----:R-:W-:-:S08]  /*1820*/  DMUL R2, R18, R18 ;  /* 0x0000001212027228 */ /* 0x002fd00000000000 */
[----:B------:R-:W-:-:S08]  /*1830*/  DFMA R2, -R2, R16, 1 ;  /* 0x3ff000000202742b */ /* 0x000fd00000000110 */
        /* <DEDUP_REMOVED lines=8> */
[----:B------:R-:W-:Y:S01]  /*18c0*/  MOV R18, R2 ;  /* 0x0000000200127202 */ /* 0x000fe20000000f00 */
[----:B------:R-:W-:-:S07]  /*18d0*/  IMAD.MOV.U32 R19, RZ, RZ, R3 ;  /* 0x000000ffff137224 */ /* 0x000fce00078e0003 */
.L_x_25061:
[----:B------:R-:W-:Y:S05]  /*18e0*/  BSYNC B1 ;  /* 0x0000000000017941 */ /* 0x000fea0003800000 */
.L_x_25060:
[----:B------:R-:W-:Y:S01]  /*18f0*/  IADD3 R0, R6, 0x380, RZ ;  /* 0x0000038006007810 */ /* 0x000fe20007ffe0ff */
[----:B------:R-:W-:Y:S03]  /*1900*/  BSSY B1, `(.L_x_25062) ;  /* 0x0000015000017945 */ /* 0x000fe60003800000 */
[----:B------:R-:W-:-:S13]  /*1910*/  ISETP.GE.AND P1, PT, R0, R7, PT ;  /* 0x000000070000720c */ /* 0x000fda0003f26270 */
[----:B------:R-:W-:Y:S05]  /*1920*/  @P1 BRA `(.L_x_25063) ;  /* 0x0000000000481947 */ /* 0x000fea0003800000 */
[----:B-----5:R-:W1:Y:S01]  /*1930*/  MUFU.RSQ64H R17, R15 ;  /* 0x0000000f00117308 */ /* 0x020e620000001c00 */
[----:B------:R-:W-:Y:S01]  /*1940*/  IMAD.MOV.U32 R16, RZ, RZ, RZ ;  /* 0x000000ffff107224 */ /* 0x000fe200078e00ff */
[----:B------:R-:W-:Y:S01]  /*1950*/  IADD3 R0, R15, -0x100000, RZ ;  /* 0xfff000000f007810 */ /* 0x000fe20007ffe0ff */
[----:B------:R-:W-:Y:S01]  /*1960*/  IMAD.MOV.U32 R5, RZ, RZ, 0x3fd80000 ;  /* 0x3fd80000ff057424 */ /* 0x000fe200078e00ff */
[----:B------:R-:W-:Y:S02]  /*1970*/  MOV R4, 0x0 ;  /* 0x0000000000047802 */ /* 0x000fe40000000f00 */
[----:B------:R-:W-:Y:S01]  /*1980*/  ISETP.GE.U32.AND P1, PT, R0, 0x7fe00000, PT ;  /* 0x7fe000000000780c */ /* 0x000fe20003f26070 */
[----:B-1----:R-:W-:-:S08]  /*1990*/  DMUL R2, R16, R16 ;  /* 0x0000001010027228 */ /* 0x002fd00000000000 */
[----:B------:R-:W-:-:S08]  /*19a0*/  DFMA R2, -R2, R14, 1 ;  /* 0x3ff000000202742b */ /* 0x000fd0000000010e */
        /* <DEDUP_REMOVED lines=8> */
[----:B------:R-:W-:Y:S01]  /*1a30*/  IMAD.MOV.U32 R16, RZ, RZ, R2 ;  /* 0x000000ffff107224 */ /* 0x000fe200078e0002 */
[----:B------:R-:W-:-:S07]  /*1a40*/  MOV R17, R3 ;  /* 0x0000000300117202 */ /* 0x000fce0000000f00 */
.L_x_25063:
[----:B------:R-:W-:Y:S05]  /*1a50*/  BSYNC B1 ;  /* 0x0000000000017941 */ /* 0x000fea0003800000 */
.L_x_25062:
[----:B-----5:R-:W0:Y:S01]  /*1a60*/  @!P0 S2R R5, SR_TID.X ;  /* 0x0000000000058919 */ /* 0x020e220000002100 */
[----:B-1----:R-:W1:Y:S01]  /*1a70*/  @!P0 LDC.64 R2, c[0x0][0x218] ;  /* 0x00008600ff028b82 */ /* 0x002e620000000a00 */
[----:B------:R-:W-:Y:S01]  /*1a80*/  @!P0 MOV R6, R29 ;  /* 0x0000001d00068202 */ /* 0x000fe20000000f00 */
[----:B------:R-:W-:Y:S04]  /*1a90*/  BSSY B0, `(.L_x_25064) ;  /* 0x0000030000007945 */ /* 0x000fe80003800000 */
[----:B------:R-:W-:Y:S01]  /*1aa0*/  BSSY B1, `(.L_x_25065) ;  /* 0x0000028000017945 */ /* 0x000fe20003800000 */
[----:B0-----:R-:W-:-:S04]  /*1ab0*/  @!P0 IMAD.IADD R5, R28, 0x1, R5 ;  /* 0x000000011c058824 */ /* 0x001fc800078e0205 */
        /* <DEDUP_REMOVED lines=16> */
.L_x_25066:
[----:B------:R-:W-:-:S13]  /*1bc0*/  ISETP.GE.AND P0, PT, R6, R7, PT ;  /* 0x000000070600720c */ /* 0x000fda0003f06270 */
[----:B------:R-:W-:Y:S05]  /*1bd0*/  @P0 BRA `(.L_x_25068) ;  /* 0x0000000000300947 */ /* 0x000fea0003800000 */
[----:B0-----:R-:W0:Y:S01]  /*1be0*/  LDC.64 R2, c[0x0][0x218] ;  /* 0x00008600ff027b82 */ /* 0x001e220000000a00 */
[----:B------:R-:W-:Y:S01]  /*1bf0*/  IMAD.IADD R5, R28, 0x1, R6 ;  /* 0x000000011c057824 */ /* 0x000fe200078e0206 */
[----:B------:R-:W-:-:S03]  /*1c00*/  IADD3 R6, R6, 0x80, RZ ;  /* 0x0000008006067810 */ /* 0x000fc60007ffe0ff */
[----:B0-----:R-:W-:-:S05]  /*1c10*/  IMAD.WIDE.U32 R2, R5, 0x8, R2 ;  /* 0x0000000805027825 */ /* 0x001fca00078e0002 */
[----:B------:R1:W-:Y:S02]  /*1c20*/  STG.E.64 desc[UR4][R2.64], R8 ;  /* 0x0000000802007986 */ /* 0x0003e4000c101b04 */
.L_x_25067:
[----:B------:R-:W-:-:S13]  /*1c30*/  ISETP.GE.AND P0, PT, R6, R7, PT ;  /* 0x000000070600720c */ /* 0x000fda0003f06270 */
[----:B------:R-:W-:Y:S05]  /*1c40*/  @P0 BRA `(.L_x_25069) ;  /* 0x0000000000340947 */ /* 0x000fea0003800000 */
[----:B01----:R-:W0:Y:S01]  /*1c50*/  LDC.64 R2, c[0x0][0x218] ;  /* 0x00008600ff027b82 */ /* 0x003e220000000a00 */
[----:B------:R-:W-:Y:S01]  /*1c60*/  IMAD.IADD R5, R28, 0x1, R6 ;  /* 0x000000011c057824 */ /* 0x000fe200078e0206 */
[----:B------:R-:W-:-:S03]  /*1c70*/  IADD3 R6, R6, 0x80, RZ ;  /* 0x0000008006067810 */ /* 0x000fc60007ffe0ff */
[----:B0-----:R-:W-:-:S05]  /*1c80*/  IMAD.WIDE.U32 R2, R5, 0x8, R2 ;  /* 0x0000000805027825 */ /* 0x001fca00078e0002 */
[----:B------:R1:W-:Y:S02]  /*1c90*/  STG.E.64 desc[UR4][R2.64], R24 ;  /* 0x0000001802007986 */ /* 0x0003e4000c101b04 */
.L_x_25068:
        /* <DEDUP_REMOVED lines=8> */
.L_x_25069:
[----:B------:R-:W-:Y:S05]  /*1d20*/  BSYNC B1 ;  /* 0x0000000000017941 */ /* 0x000fea0003800000 */
.L_x_25065:
[----:B------:R-:W-:-:S13]  /*1d30*/  ISETP.GE.AND P0, PT, R6, R7, PT ;  /* 0x000000070600720c */ /* 0x000fda0003f06270 */
[----:B012---:R-:W0:Y:S01]  /*1d40*/  @!P0 LDC.64 R2, c[0x0][0x218] ;  /* 0x00008600ff028b82 */ /* 0x007e220000000a00 */
[----:B------:R-:W-:Y:S01]  /*1d50*/  @!P0 IMAD.IADD R5, R28, 0x1, R6 ;  /* 0x000000011c058824 */ /* 0x000fe200078e0206 */
[----:B------:R-:W-:-:S03]  /*1d60*/  @!P0 IADD3 R6, R6, 0x80, RZ ;  /* 0x0000008006068810 */ /* 0x000fc60007ffe0ff */
[----:B0-----:R-:W-:-:S05]  /*1d70*/  @!P0 IMAD.WIDE.U32 R2, R5, 0x8, R2 ;  /* 0x0000000805028825 */ /* 0x001fca00078e0002 */
[----:B------:R2:W-:Y:S02]  /*1d80*/  @!P0 STG.E.64 desc[UR4][R2.64], R18 ;  /* 0x0000001202008986 */ /* 0x0005e4000c101b04 */
.L_x_25070:
[----:B------:R-:W-:Y:S05]  /*1d90*/  BSYNC B0 ;  /* 0x0000000000007941 */ /* 0x000fea0003800000 */
.L_x_25064:
        /* <DEDUP_REMOVED lines=8> */
        .weak           $__internal_11_$__cuda_sm20_drsqrt_f64_slowpath_v2
        .type           $__internal_11_$__cuda_sm20_drsqrt_f64_slowpath_v2,@function
        .size           $__internal_11_$__cuda_sm20_drsqrt_f64_slowpath_v2,(.L_x_36106 - $__internal_11_$__cuda_sm20_drsqrt_f64_slowpath_v2)
$__internal_11_$__cuda_sm20_drsqrt_f64_slowpath_v2:
        /* <DEDUP_REMOVED lines=15> */
[----:B------:R-:W-:-:S05]  /*1f10*/  IMAD.MOV.U32 R2, RZ, RZ, RZ ;  /* 0x000000ffff027224 */ /* 0x000fca00078e00ff */
[----:B------:R-:W0:Y:S02]  /*1f20*/  MUFU.RSQ64H R3, R5 ;  /* 0x0000000500037308 */ /* 0x000e240000001c00 */
[----:B0-----:R-:W-:-:S08]  /*1f30*/  DMUL R22, R2, R2 ;  /* 0x0000000202167228 */ /* 0x001fd00000000000 */
[----:B------:R-:W-:Y:S01]  /*1f40*/  DFMA R4, R4, -R22, 1 ;  /* 0x3ff000000404742b */ /* 0x000fe20000000816 */
[----:B------:R-:W-:Y:S01]  /*1f50*/  MOV R22, 0x0 ;  /* 0x0000000000167802 */ /* 0x000fe20000000f00 */
[----:B------:R-:W-:-:S06]  /*1f60*/  IMAD.MOV.U32 R23, RZ, RZ, 0x3fd80000 ;  /* 0x3fd80000ff177424 */ /* 0x000fcc00078e00ff */
[----:B------:R-:W-:Y:S02]  /*1f70*/  DFMA R22, R4, R22, 0.5 ;  /* 0x3fe000000416742b */ /* 0x000fe40000000016 */
[----:B------:R-:W-:-:S08]  /*1f80*/  DMUL R4, R2, R4 ;  /* 0x0000000402047228 */ /* 0x000fd00000000000 */
[----:B------:R-:W-:-:S08]  /*1f90*/  DFMA R2, R22, R4, R2 ;  /* 0x000000041602722b */ /* 0x000fd00000000002 */
[----:B------:R-:W-:Y:S01]  /*1fa0*/  DMUL R4, R2, 134217728 ;  /* 0x41a0000002047828 */ /* 0x000fe20000000000 */
[----:B------:R-:W-:Y:S10]  /*1fb0*/  BRA `(.L_x_25074) ;  /* 0x0000000000107947 */ /* 0x000ff40003800000 */
.L_x_25073:
[----:B------:R-:W-:Y:S01]  /*1fc0*/  DADD R4, R2, R2 ;  /* 0x0000000002047229 */ /* 0x000fe20000000002 */
[----:B------:R-:W-:Y:S10]  /*1fd0*/  BRA `(.L_x_25074) ;  /* 0x0000000000087947 */ /* 0x000ff40003800000 */
.L_x_25072:
[----:B------:R-:W-:Y:S02]  /*1fe0*/  LOP3.LUT R5, R4, 0x7ff00000, RZ, 0xfc, !PT ;  /* 0x7ff0000004057812 */ /* 0x000fe400078efcff */
[----:B------:R-:W-:-:S07]  /*1ff0*/  MOV R4, RZ ;  /* 0x000000ff00047202 */ /* 0x000fce0000000f00 */
.L_x_25074:
[----:B------:R-:W-:Y:S05]  /*2000*/  BSYNC B0 ;  /* 0x0000000000007941 */ /* 0x000fea0003800000 */
.L_x_25071:
[----:B------:R-:W-:Y:S01]  /*2010*/  MOV R3, R5 ;  /* 0x0000000500037202 */ /* 0x000fe20000000f00 */
[----:B------:R-:W-:Y:S01]  /*2020*/  HFMA2.MMA R5, -RZ, RZ, 0, 0 ;  /* 0x00000000ff057435 */ /* 0x000fe200000001ff */
[----:B------:R-:W-:Y:S02]  /*2030*/  IMAD.MOV.U32 R2, RZ, RZ, R4 ;  /* 0x000000ffff027224 */ /* 0x000fe400078e0004 */
[----:B------:R-:W-:-:S04]  /*2040*/  IMAD.MOV.U32 R4, RZ, RZ, R0 ;  /* 0x000000ffff047224 */ /* 0x000fc800078e0000 */
[----:B------:R-:W-:Y:S05]  /*2050*/  RET.REL.NODEC R4 `(_ZN2at6native29vectorized_elementwise_kernelILi2EZZZNS0_17rsqrt_kernel_cudaERNS_18TensorIteratorBaseEENKUlvE0_clEvENKUlvE_clEvEUldE_St5arrayIPcLm2EEEEviT0_T1_) ;  /* 0xffffffdc04e87950 */ /* 0x000fea0003c3ffff */
.L_x_25075:
        /* <DEDUP_REMOVED lines=10> */
.L_x_36106:


//--------------------- .text._ZN2at6native29vectorized_elementwise_kernelILi4EZZZNS0_17rsqrt_kernel_cudaERNS_18TensorIteratorBaseEENKUlvE0_clEvENKUlvE_clEvEUldE_St5arrayIPcLm2EEEEviT0_T1_ --------------------------
	.section	.text._ZN2at6native29vectorized_elementwise_kernelILi4EZZZNS0_17rsqrt_kernel_cudaERNS_18TensorIteratorBaseEENKUlvE0_clEvENKUlvE_clEvEUldE_St5arrayIPcLm2EEEEviT0_T1_,"ax",@progbits
	.align	128
        .global         _ZN2at6native29vectorized_elementwise_kernelILi4EZZZNS0_17rsqrt_kernel_cudaERNS_18TensorIteratorBaseEENKUlvE0_clEvENKUlvE_clEvEUldE_St5arrayIPcLm2EEEEviT0_T1_
        .type           _ZN2at6native29vectorized_elementwise_kernelILi4EZZZNS0_17rsqrt_kernel_cudaERNS_18TensorIteratorBaseEENKUlvE0_clEvENKUlvE_clEvEUldE_St5arrayIPcLm2EEEEviT0_T1_,@function
        .size           _ZN2at6native29vectorized_elementwise_kernelILi4EZZZNS0_17rsqrt_kernel_cudaERNS_18TensorIteratorBaseEENKUlvE0_clEvENKUlvE_clEvEUldE_St5arrayIPcLm2EEEEviT0_T1_,(.L_x_36107 - _ZN2at6native29vectorized_elementwise_kernelILi4EZZZNS0_17rsqrt_kernel_cudaERNS_18TensorIteratorBaseEENKUlvE0_clEvENKUlvE_clEvEUldE_St5arrayIPcLm2EEEEviT0_T1_)
        .other          _ZN2at6native29vectorized_elementwise_kernelILi4EZZZNS0_17rsqrt_kernel_cudaERNS_18TensorIteratorBaseEENKUlvE0_clEvENKUlvE_clEvEUldE_St5arrayIPcLm2EEEEviT0_T1_,@"STO_CUDA_ENTRY STV_DEFAULT"
_ZN2at6native29vectorized_elementwise_kernelILi4EZZZNS0_17rsqrt_kernel_cudaERNS_18TensorIteratorBaseEENKUlvE0_clEvENKUlvE_clEvEUldE_St5arrayIPcLm2EEEEviT0_T1_:
.text._ZN2at6native29vectorized_elementwise_kernelILi4EZZZNS0_17rsqrt_kernel_cudaERNS_18TensorIteratorBaseEENKUlvE0_clEvENKUlvE_clEvEUldE_St5arrayIPcLm2EEEEviT0_T1_:
        /* <DEDUP_REMOVED lines=34> */
[----:B-----5:R-:W-:Y:S05]  /*0220*/  CALL.REL.NOINC `($__internal_12_$__cuda_sm20_drsqrt_f64_slowpath_v2) ;  /* 0x0000001800fc7944 */ /* 0x020fea0003c00000 */
[----:B------:R-:W-:Y:S02]  /*0230*/  IMAD.MOV.U32 R6, RZ, RZ, R2 ;  /* 0x000000ffff067224 */ /* 0x000fe400078e0002 */
[----:B------:R-:W-:-:S07]  /*0240*/  IMAD.MOV.U32 R7, RZ, RZ, R3 ;  /* 0x000000ffff077224 */ /* 0x000fce00078e0003 */
.L_x_25078:
[----:B------:R-:W-:Y:S05]  /*0250*/  BSYNC B1 ;  /* 0x0000000000017941 */ /* 0x000fea0003800000 */
.L_x_25077:
        /* <DEDUP_REMOVED lines=16> */
[----:B-----5:R-:W-:Y:S05]  /*0360*/  CALL.REL.NOINC `($__internal_12_$__cuda_sm20_drsqrt_f64_slowpath_v2) ;  /* 0x0000001800ac7944 */ /* 0x020fea0003c00000 */
[----:B------:R-:W-:Y:S01]  /*0370*/  MOV R4, R2 ;  /* 0x0000000200047202 */ /* 0x000fe20000000f00 */
[----:B------:R-:W-:-:S07]  /*0380*/  IMAD.MOV.U32 R5, RZ, RZ, R3 ;  /* 0x000000ffff057224 */ /* 0x000fce00078e0003 */
.L_x_25080:
[----:B------:R-:W-:Y:S05]  /*0390*/  BSYNC B1 ;  /* 0x0000000000017941 */ /* 0x000fea0003800000 */
.L_x_25079:
        /* <DEDUP_REMOVED lines=17> */
[----:B------:R-:W-:Y:S05]  /*04b0*/  CALL.REL.NOINC `($__internal_12_$__cuda_sm20_drsqrt_f64_slowpath_v2) ;  /* 0x0000001800587944 */ /* 0x000fea0003c00000 */
[----:B------:R-:W-:Y:S01]  /*04c0*/  IMAD.MOV.U32 R6, RZ, RZ, R2 ;  /* 0x000000ffff067224 */ /* 0x000fe200078e0002 */
[----:B------:R-:W-:-:S07]  /*04d0*/  MOV R7, R3 ;  /* 0x0000000300077202 */ /* 0x000fce0000000f00 */
.L_x_25082:
[----:B------:R-:W-:Y:S05]  /*04e0*/  BSYNC B1 ;  /* 0x0000000000017941 */ /* 0x000fea0003800000 */
.L_x_25081:
        /* <DEDUP_REMOVED lines=16> */
[----:B------:R-:W-:Y:S05]  /*05f0*/  CALL.REL.NOINC `($__internal_12_$__cuda_sm20_drsqrt_f64_slowpath_v2) ;  /* 0x0000001800087944 */ /* 0x000fea0003c00000 */
[----:B------:R-:W-:Y:S02]  /*0600*/  IMAD.MOV.U32 R4, RZ, RZ, R2 ;  /* 0x000000ffff047224 */ /* 0x000fe400078e0002 */
[----:B------:R-:W-:-:S07]  /*0610*/  IMAD.MOV.U32 R5, RZ, RZ, R3 ;  /* 0x000000ffff057224 */ /* 0x000fce00078e0003 */
.L_x_25084:
[----:B------:R-:W-:Y:S05]  /*0620*/  BSYNC B1 ;  /* 0x0000000000017941 */ /* 0x000fea0003800000 */
.L_x_25083:
        /* <DEDUP_REMOVED lines=17> */
[----:B------:R-:W-:Y:S05]  /*0740*/  CALL.REL.NOINC `($__internal_12_$__cuda_sm20_drsqrt_f64_slowpath_v2) ;  /* 0x0000001400b47944 */ /* 0x000fea0003c00000 */
[----:B------:R-:W-:Y:S01]  /*0750*/  MOV R6, R2 ;  /* 0x0000000200067202 */ /* 0x000fe20000000f00 */
[----:B------:R-:W-:-:S07]  /*0760*/  IMAD.MOV.U32 R7, RZ, RZ, R3 ;  /* 0x000000ffff077224 */ /* 0x000fce00078e0003 */
.L_x_25086:
[----:B------:R-:W-:Y:S05]  /*0770*/  BSYNC B1 ;  /* 0x0000000000017941 */ /* 0x000fea0003800000 */
.L_x_25085:
        /* <DEDUP_REMOVED lines=16> */
[----:B------:R-:W-:Y:S05]  /*0880*/  CALL.REL.NOINC `($__internal_12_$__cuda_sm20_drsqrt_f64_slowpath_v2) ;  /* 0x0000001400647944 */ /* 0x000fea0003c00000 */
[----:B------:R-:W-:Y:S01]  /*0890*/  IMAD.MOV.U32 R4, RZ, RZ, R2 ;  /* 0x000000ffff047224 */ /* 0x000fe200078e0002 */
[----:B------:R-:W-:-:S07]  /*08a0*/  MOV R5, R3 ;  /* 0x0000000300057202 */ /* 0x000fce0000000f00 */
.L_x_25088:
[----:B------:R-:W-:Y:S05]  /*08b0*/  BSYNC B1 ;  /* 0x0000000000017941 */ /* 0x000fea0003800000 */
.L_x_25087:
        /* <DEDUP_REMOVED lines=17> */
[----:B------:R-:W-:Y:S05]  /*09d0*/  CALL.REL.NOINC `($__internal_12_$__cuda_sm20_drsqrt_f64_slowpath_v2) ;  /* 0x0000001400107944 */ /* 0x000fea0003c00000 */
[----:B------:R-:W-:Y:S02]  /*09e0*/  IMAD.MOV.U32 R6, RZ, RZ, R2 ;  /* 0x000000ffff067224 */ /* 0x000fe400078e0002 */
[----:B------:R-:W-:-:S07]  /*09f0*/  IMAD.MOV.U32 R7, RZ, RZ, R3 ;  /* 0x000000ffff077224 */ /* 0x000fce00078e0003 */
.L_x_25090:
[----:B------:R-:W-:Y:S05]  /*0a00*/  BSYNC B1 ;  /* 0x0000000000017941 */ /* 0x000fea0003800000 */
.L_x_25089:
        /* <DEDUP_REMOVED lines=16> */
[----:B------:R-:W-:Y:S05]  /*0b10*/  CALL.REL.NOINC `($__internal_12_$__cuda_sm20_drsqrt_f64_slowpath_v2) ;  /* 0x0000001000c07944 */ /* 0x000fea0003c00000 */
[----:B------:R-:W-:Y:S01]  /*0b20*/  MOV R4, R2 ;  /* 0x0000000200047202 */ /* 0x000fe20000000f00 */
[----:B------:R-:W-:-:S07]  /*0b30*/  IMAD.MOV.U32 R5, RZ, RZ, R3 ;  /* 0x000000ffff057224 */ /* 0x000fce00078e0003 */
.L_x_25092:
[----:B------:R-:W-:Y:S05]  /*0b40*/  BSYNC B1 ;  /* 0x0000000000017941 */ /* 0x000fea0003800000 */
.L_x_25091:
[----:B------:R-:W-:Y:S01]  /*0b50*/  STG.E.128 desc[UR4][R24.64+0x1010], R4 ;  /* 0x0010100418007986 */ /* 0x000fe2000c101d04 */
[----:B------:R-:W-:Y:S05]  /*0b60*/  EXIT ;  /* 0x000000000000794d */ /* 0x000fea0003800000 */
.L_x_25076:
        /* <DEDUP_REMOVED lines=77> */
.L_x_25094:
[----:B------:R-:W-:Y:S05]  /*1040*/  BSYNC B1 ;  /* 0x0000000000017941 */ /* 0x000fea0003800000 */
.L_x_25093:
        /* <DEDUP_REMOVED lines=22> */
.L_x_25096:
[----:B------:R-:W-:Y:S05]  /*11b0*/  BSYNC B1 ;  /* 0x0000000000017941 */ /* 0x000fea0003800000 */
.L_x_25095:
        /* <DEDUP_REMOVED lines=22> */
.L_x_25098:
[----:B------:R-:W-:Y:S05]  /*1320*/  BSYNC B1 ;  /* 0x0000000000017941 */ /* 0x000fea0003800000 */
.L_x_25097:
        /* <DEDUP_REMOVED lines=22> */
.L_x_25100:
[----:B------:R-:W-:Y:S05]  /*1490*/  BSYNC B1 ;  /* 0x0000000000017941 */ /* 0x000fea0003800000 */
.L_x_25099:
        /* <DEDUP_REMOVED lines=22> */
.L_x_25102:
[----:B------:R-:W-:Y:S05]  /*1600*/  BSYNC B1 ;  /* 0x0000000000017941 */ /* 0x000fea0003800000 */
.L_x_25101:
        /* <DEDUP_REMOVED lines=22> */
.L_x_25104:
[----:B------:R-:W-:Y:S05]  /*1770*/  BSYNC B1 ;  /* 0x0000000000017941 */ /* 0x000fea0003800000 */
.L_x_25103:
        /* <DEDUP_REMOVED lines=20> */
[----:B------:R-:W-:Y:S01]  /*18c0*/  MOV R18, R2 ;  /* 0x0000000200127202 */ /* 0x000fe20000000f00 */
[----:B------:R-:W-:-:S07]  /*18d0*/  IMAD.MOV.U32 R19, RZ, RZ, R3 ;  /* 0x000000ffff137224 */ /* 0x000fce00078e0003 */
.L_x_25106:
[----:B------:R-:W-:Y:S05]  /*18e0*/  BSYNC B1 ;  /* 0x0000000000017941 */ /* 0x000fea0003800000 */
.L_x_25105:
        /* <DEDUP_REMOVED lines=20> */
[----:B------:R-:W-:Y:S01]  /*1a30*/  IMAD.MOV.U32 R16, RZ, RZ, R2 ;  /* 0x000000ffff107224 */ /* 0x000fe200078e0002 */
[----:B------:R-:W-:-:S07]  /*1a40*/  MOV R17, R3 ;  /* 0x0000000300117202 */ /* 0x000fce0000000f00 */
.L_x_25108:
[----:B------:R-:W-:Y:S05]  /*1a50*/  BSYNC B1 ;  /* 0x0000000000017941 */ /* 0x000fea0003800000 */
.L_x_25107:
        /* <DEDUP_REMOVED lines=22> */
.L_x_25111:
[----:B------:R-:W-:-:S13]  /*1bc0*/  ISETP.GE.AND P0, PT, R6, R7, PT ;  /* 0x000000070600720c */ /* 0x000fda0003f06270 */
[----:B------:R-:W-:Y:S05]  /*1bd0*/  @P0 BRA `(.L_x_25113) ;  /* 0x0000000000300947 */ /* 0x000fea0003800000 */
[----:B0-----:R-:W0:Y:S01]  /*1be0*/  LDC.64 R2, c[0x0][0x218] ;  /* 0x00008600ff027b82 */ /* 0x001e220000000a00 */
[----:B------:R-:W-:Y:S01]  /*1bf0*/  IMAD.IADD R5, R28, 0x1, R6 ;  /* 0x000000011c057824 */ /* 0x000fe200078e0206 */
[----:B------:R-:W-:-:S03]  /*1c00*/  IADD3 R6, R6, 0x80, RZ ;  /* 0x0000008006067810 */ /* 0x000fc60007ffe0ff */
[----:B0-----:R-:W-:-:S05]  /*1c10*/  IMAD.WIDE.U32 R2, R5, 0x8, R2 ;  /* 0x0000000805027825 */ /* 0x001fca00078e0002 */
[----:B------:R1:W-:Y:S02]  /*1c20*/  STG.E.64 desc[UR4][R2.64], R8 ;  /* 0x0000000802007986 */ /* 0x0003e4000c101b04 */
.L_x_25112:
[----:B------:R-:W-:-:S13]  /*1c30*/  ISETP.GE.AND P0, PT, R6, R7, PT ;  /* 0x000000070600720c */ /* 0x000fda0003f06270 */
[----:B------:R-:W-:Y:S05]  /*1c40*/  @P0 BRA `(.L_x_25114) ;  /* 0x0000000000340947 */ /* 0x000fea0003800000 */
[----:B01----:R-:W0:Y:S01]  /*1c50*/  LDC.64 R2, c[0x0][0x218] ;  /* 0x00008600ff027b82 */ /* 0x003e220000000a00 */
[----:B------:R-:W-:Y:S01]  /*1c60*/  IMAD.IADD R5, R28, 0x1, R6 ;  /* 0x000000011c057824 */ /* 0x000fe200078e0206 */
[----:B------:R-:W-:-:S03]  /*1c70*/  IADD3 R6, R6, 0x80, RZ ;  /* 0x0000008006067810 */ /* 0x000fc60007ffe0ff */
[----:B0-----:R-:W-:-:S05]  /*1c80*/  IMAD.WIDE.U32 R2, R5, 0x8, R2 ;  /* 0x0000000805027825 */ /* 0x001fca00078e0002 */
[----:B------:R1:W-:Y:S02]  /*1c90*/  STG.E.64 desc[UR4][R2.64], R24 ;  /* 0x0000001802007986 */ /* 0x0003e4000c101b04 */
.L_x_25113:
        /* <DEDUP_REMOVED lines=8> */
.L_x_25114:
[----:B------:R-:W-:Y:S05]  /*1d20*/  BSYNC B1 ;  /* 0x0000000000017941 */ /* 0x000fea0003800000 */
.L_x_25110:
[----:B------:R-:W-:-:S13]  /*1d30*/  ISETP.GE.AND P0, PT, R6, R7, PT ;  /* 0x000000070600720c */ /* 0x000fda0003f06270 */
[----:B012---:R-:W0:Y:S01]  /*1d40*/  @!P0 LDC.64 R2, c[0x0][0x218] ;  /* 0x00008600ff028b82 */ /* 0x007e220000000a00 */
[----:B------:R-:W-:Y:S01]  /*1d50*/  @!P0 IMAD.IADD R5, R28, 0x1, R6 ;  /* 0x000000011c058824 */ /* 0x000fe200078e0206 */
[----:B------:R-:W-:-:S03]  /*1d60*/  @!P0 IADD3 R6, R6, 0x80, RZ ;  /* 0x0000008006068810 */ /* 0x000fc60007ffe0ff */
[----:B0-----:R-:W-:-:S05]  /*1d70*/  @!P0 IMAD.WIDE.U32 R2, R5, 0x8, R2 ;  /* 0x0000000805028825 */ /* 0x001fca00078e0002 */
[----:B------:R2:W-:Y:S02]  /*1d80*/  @!P0 STG.E.64 desc[UR4][R2.64], R18 ;  /* 0x0000001202008986 */ /* 0x0005e4000c101b04 */
.L_x_25115:
[----:B------:R-:W-:Y:S05]  /*1d90*/  BSYNC B0 ;  /* 0x0000000000007941 */ /* 0x000fea0003800000 */
.L_x_25109:
        /* <DEDUP_REMOVED lines=8> */
        .weak           $__internal_12_$__cuda_sm20_drsqrt_f64_slowpath_v2
        .type           $__internal_12_$__cuda_sm20_drsqrt_f64_slowpath_v2,@function
        .size           $__internal_12_$__cuda_sm20_drsqrt_f64_slowpath_v2,(.L_x_36107 - $__internal_12_$__cuda_sm20_drsqrt_f64_slowpath_v2)
$__internal_12_$__cuda_sm20_drsqrt_f64_slowpath_v2:
        /* <DEDUP_REMOVED lines=26> */
.L_x_25118:
[----:B------:R-:W-:Y:S01]  /*1fc0*/  DADD R4, R2, R2 ;  /* 0x0000000002047229 */ /* 0x000fe20000000002 */
[----:B------:R-:W-:Y:S10]  /*1fd0*/  BRA `(.L_x_25119) ;  /* 0x0000000000087947 */ /* 0x000ff40003800000 */
.L_x_25117:
[----:B------:R-:W-:Y:S02]  /*1fe0*/  LOP3.LUT R5, R4, 0x7ff00000, RZ, 0xfc, !PT ;  /* 0x7ff0000004057812 */ /* 0x000fe400078efcff */
[----:B------:R-:W-:-:S07]  /*1ff0*/  MOV R4, RZ ;  /* 0x000000ff00047202 */ /* 0x000fce0000000f00 */
.L_x_25119:
[----:B------:R-:W-:Y:S05]  /*2000*/  BSYNC B0 ;  /* 0x0000000000007941 */ /* 0x000fea0003800000 */
.L_x_25116:
[----:B------:R-:W-:Y:S01]  /*2010*/  MOV R3, R5 ;  /* 0x0000000500037202 */ /* 0x000fe20000000f00 */
[----:B------:R-:W-:Y:S01]  /*2020*/  HFMA2.MMA R5, -RZ, RZ, 0, 0 ;  /* 0x00000000ff057435 */ /* 0x000fe200000001ff */
[----:B------:R-:W-:Y:S02]  /*2030*/  IMAD.MOV.U32 R2, RZ, RZ, R4 ;  /* 0x000000ffff027224 */ /* 0x000fe400078e0004 */
[----:B------:R-:W-:-:S04]  /*2040*/  IMAD.MOV.U32 R4, RZ, RZ, R0 ;  /* 0x000000ffff047224 */ /* 0x000fc800078e0000 */
[----:B------:R-:W-:Y:S05]  /*2050*/  RET.REL.NODEC R4 `(_ZN2at6native29vectorized_elementwise_kernelILi4EZZZNS0_17rsqrt_kernel_cudaERNS_18TensorIteratorBaseEENKUlvE0_clEvENKUlvE_clEvEUldE_St5arrayIPcLm2EEEEviT0_T1_) ;  /* 0xffffffdc04e87950 */ /* 0x000fea0003c3ffff */
.L_x_25120:
        /* <DEDUP_REMOVED lines=10> */
.L_x_36107:


//--------------------- .text._ZN2at6native29vectorized_elementwise_kernelILi8EZZZNS0_17rsqrt_kernel_cudaERNS_18TensorIteratorBaseEENKUlvE0_clEvENKUlvE_clEvEUldE_St5arrayIPcLm2EEEEviT0_T1_ --------------------------
	.section	.text._ZN2at6native29vectorized_elementwise_kernelILi8EZZZNS0_17rsqrt_kernel_cudaERNS_18TensorIteratorBaseEENKUlvE0_clEvENKUlvE_clEvEUldE_St5arrayIPcLm2EEEEviT0_T1_,"ax",@progbits
	.align	128
        .global         _ZN2at6native29vectorized_elementwise_kernelILi8EZZZNS0_17rsqrt_kernel_cudaERNS_18TensorIteratorBaseEENKUlvE0_clEvENKUlvE_clEvEUldE_St5arrayIPcLm2EEEEviT0_T1_
        .type           _ZN2at6native29vectorized_elementwise_kernelILi8EZZZNS0_17rsqrt_kernel_cudaERNS_18TensorIteratorBaseEENKUlvE0_clEvENKUlvE_clEvEUldE_St5arrayIPcLm2EEEEviT0_T1_,@function
        .size           _ZN2at6native29vectorized_elementwise_kernelILi8EZZZNS0_17rsqrt_kernel_cudaERNS_18TensorIteratorBaseEENKUlvE0_clEvENKUlvE_clEvEUldE_St5arrayIPcLm2EEEEviT0_T1_,(.L_x_36108 - _ZN2at6native29vectorized_elementwise_kernelILi8EZZZNS0_17rsqrt_kernel_cudaERNS_18TensorIteratorBaseEENKUlvE0_clEvENKUlvE_clEvEUldE_St5arrayIPcLm2EEEEviT0_T1_)
        .other          _ZN2at6native29vectorized_elementwise_kernelILi8EZZZNS0_17rsqrt_kernel_cudaERNS_18TensorIteratorBaseEENKUlvE0_clEvENKUlvE_clEvEUldE_St5arrayIPcLm2EEEEviT0_T1_,@"STO_CUDA_ENTRY STV_DEFAULT"
_ZN2at6native29vectorized_elementwise_kernelILi8EZZZNS0_17rsqrt_kernel_cudaERNS_18TensorIteratorBaseEENKUlvE0_clEvENKUlvE_clEvEUldE_St5arrayIPcLm2EEEEviT0_T1_:
.text._ZN2at6native29vectorized_elementwise_kernelILi8EZZZNS0_17rsqrt_kernel_cudaERNS_18TensorIteratorBaseEENKUlvE0_clEvENKUlvE_clEvEUldE_St5arrayIPcLm2EEEEviT0_T1_:
        /* <DEDUP_REMOVED lines=34> */
[----:B-----5:R-:W-:Y:S05]  /*0220*/  CALL.REL.NOINC `($__internal_13_$__cuda_sm20_drsqrt_f64_slowpath_v2) ;  /* 0x0000001800fc7944 */ /* 0x020fea0003c00000 */
[----:B------:R-:W-:Y:S02]  /*0230*/  IMAD.MOV.U32 R6, RZ, RZ, R2 ;  /* 0x000000ffff067224 */ /* 0x000fe400078e0002 */
[----:B------:R-:W-:-:S07]  /*0240*/  IMAD.MOV.U32 R7, RZ, RZ, R3 ;  /* 0x000000ffff077224 */ /* 0x000fce00078e0003 */
.L_x_25123:
[----:B------:R-:W-:Y:S05]  /*0250*/  BSYNC B1 ;  /* 0x0000000000017941 */ /* 0x000fea0003800000 */
.L_x_25122:
        /* <DEDUP_REMOVED lines=16> */
[----:B-----5:R-:W-:Y:S05]  /*0360*/  CALL.REL.NOINC `($__internal_13_$__cuda_sm20_drsqrt_f64_slowpath_v2) ;  /* 0x0000001800ac7944 */ /* 0x020fea0003c00000 */
[----:B------:R-:W-:Y:S01]  /*0370*/  MOV R4, R2 ;  /* 0x0000000200047202 */ /* 0x000fe20000000f00 */
[----:B------:R-:W-:-:S07]  /*0380*/  IMAD.MOV.U32 R5, RZ, RZ, R3 ;  /* 0x000000ffff057224 */ /* 0x000fce00078e0003 */
.L_x_25125:
[----:B------:R-:W-:Y:S05]  /*0390*/  BSYNC B1 ;  /* 0x0000000000017941 */ /* 0x000fea0003800000 */
.L_x_25124:
        /* <DEDUP_REMOVED lines=17> */
[----:B------:R-:W-:Y:S05]  /*04b0*/  CALL.REL.NOINC `($__internal_13_$__cuda_sm20_drsqrt_f64_slowpath_v2) ;  /* 0x0000001800587944 */ /* 0x000fea0003c00000 */
[----:B------:R-:W-:Y:S01]  /*04c0*/  IMAD.MOV.U32 R6, RZ, RZ, R2 ;  /* 0x000000ffff067224 */ /* 0x000fe200078e0002 */
[----:B------:R-:W-:-:S07]  /*04d0*/  MOV R7, R3 ;  /* 0x0000000300077202 */ /* 0x000fce0000000f00 */
.L_x_25127:
[----:B------:R-:W-:Y:S05]  /*04e0*/  BSYNC B1 ;  /* 0x0000000000017941 */ /* 0x000fea0003800000 */
.L_x_25126:
        /* <DEDUP_REMOVED lines=16> */
[----:B------:R-:W-:Y:S05]  /*05f0*/  CALL.REL.NOINC `($__internal_13_$__cuda_sm20_drsqrt_f64_slowpath_v2) ;  /* 0x0000001800087944 */ /* 0x000fea0003c00000 */
[----:B------:R-:W-:Y:S02]  /*0600*/  IMAD.MOV.U32 R4, RZ, RZ, R2 ;  /* 0x000000ffff047224 */ /* 0x000fe400078e0002 */
[----:B------:R-:W-:-:S07]  /*0610*/  IMAD.MOV.U32 R5, RZ, RZ, R3 ;  /* 0x000000ffff057224 */ /* 0x000fce00078e0003 */
.L_x_25129:
[----:B------:R-:W-:Y:S05]  /*0620*/  BSYNC B1 ;  /* 0x0000000000017941 */ /* 0x000fea0003800000 */
.L_x_25128:
        /* <DEDUP_REMOVED lines=17> */
[----:B------:R-:W-:Y:S05]  /*0740*/  CALL.REL.NOINC `($__internal_13_$__cuda_sm20_drsqrt_f64_slowpath_v2) ;  /* 0x0000001400b47944 */ /* 0x000fea0003c00000 */
[----:B------:R-:W-:Y:S01]  /*0750*/  MOV R6, R2 ;  /* 0x0000000200067202 */ /* 0x000fe20000000f00 */
[----:B------:R-:W-:-:S07]  /*0760*/  IMAD.MOV.U32 R7, RZ, RZ, R3 ;  /* 0x000000ffff077224 */ /* 0x000fce00078e0003 */
.L_x_25131:
[----:B------:R-:W-:Y:S05]  /*0770*/  BSYNC B1 ;  /* 0x0000000000017941 */ /* 0x000fea0003800000 */
.L_x_25130:
        /* <DEDUP_REMOVED lines=16> */
[----:B------:R-:W-:Y:S05]  /*0880*/  CALL.REL.NOINC `($__internal_13_$__cuda_sm20_drsqrt_f64_slowpath_v2) ;  /* 0x0000001400647944 */ /* 0x000fea0003c00000 */
[----:B------:R-:W-:Y:S01]  /*0890*/  IMAD.MOV.U32 R4, RZ, RZ, R2 ;  /* 0x000000ffff047224 */ /* 0x000fe200078e0002 */
[----:B------:R-:W-:-:S07]  /*08a0*/  MOV R5, R3 ;  /* 0x0000000300057202 */ /* 0x000fce0000000f00 */
.L_x_25133:
[----:B------:R-:W-:Y:S05]  /*08b0*/  BSYNC B1 ;  /* 0x0000000000017941 */ /* 0x000fea0003800000 */
.L_x_25132:
        /* <DEDUP_REMOVED lines=17> */
[----:B------:R-:W-:Y:S05]  /*09d0*/  CALL.REL.NOINC `($__internal_13_$__cuda_sm20_drsqrt_f64_slowpath_v2) ;  /* 0x0000001400107944 */ /* 0x000fea0003c00000 */
[----:B------:R-:W-:Y:S02]  /*09e0*/  IMAD.MOV.U32 R6, RZ, RZ, R2 ;  /* 0x000000ffff067224 */ /* 0x000fe400078e0002 */
[----:B------:R-:W-:-:S07]  /*09f0*/  IMAD.MOV.U32 R7, RZ, RZ, R3 ;  /* 0x000000ffff077224 */ /* 0x000fce00078e0003 */
.L_x_25135:
[----:B------:R-:W-:Y:S05]  /*0a00*/  BSYNC B1 ;  /* 0x0000000000017941 */ /* 0x000fea0003800000 */
.L_x_25134:
        /* <DEDUP_REMOVED lines=16> */
[----:B------:R-:W-:Y:S05]  /*0b10*/  CALL.REL.NOINC `($__internal_13_$__cuda_sm20_drsqrt_f64_slowpath_v2) ;  /* 0x0000001000c07944 */ /* 0x000fea0003c00000 */
[----:B------:R-:W-:Y:S01]  /*0b20*/  MOV R4, R2 ;  /* 0x0000000200047202 */ /* 0x000fe20000000f00 */
[----:B------:R-:W-:-:S07]  /*0b30*/  IMAD.MOV.U32 R5, RZ, RZ, R3 ;  /* 0x000000ffff057224 */ /* 0x000fce00078e0003 */
.L_x_25137:
[----:B------:R-:W-:Y:S05]  /*0b40*/  BSYNC B1 ;  /* 0x0000000000017941 */ /* 0x000fea0003800000 */
.L_x_25136:
[----:B------:R-:W-:Y:S01]  /*0b50*/  STG.E.128 desc[UR4][R24.64+0x30], R4 ;  /* 0x0000300418007986 */ /* 0x000fe2000c101d04 */
[----:B------:R-:W-:Y:S05]  /*0b60*/  EXIT ;  /* 0x000000000000794d */ /* 0x000fea0003800000 */
.L_x_25121:
        /* <DEDUP_REMOVED lines=77> */
.L_x_25139:
[----:B------:R-:W-:Y:S05]  /*1040*/  BSYNC B1 ;  /* 0x0000000000017941 */ /* 0x000fea0003800000 */
.L_x_25138:
        /* <DEDUP_REMOVED lines=22> */
.L_x_25141:
[----:B------:R-:W-:Y:S05]  /*11b0*/  BSYNC B1 ;  /* 0x0000000000017941 */ /* 0x000fea0003800000 */
.L_x_25140:
        /* <DEDUP_REMOVED lines=22> */
.L_x_25143:
[----:B------:R-:W-:Y:S05]  /*1320*/  BSYNC B1 ;  /* 0x0000000000017941 */ /* 0x000fea0003800000 */
.L_x_25142:
        /* <DEDUP_REMOVED lines=22> */
.L_x_25145:
[----:B------:R-:W-:Y:S05]  /*1490*/  BSYNC B1 ;  /* 0x0000000000017941 */ /* 0x000fea0003800000 */
.L_x_25144:
        /* <DEDUP_REMOVED lines=22> */
.L_x_25147:
[----:B------:R-:W-:Y:S05]  /*1600*/  BSYNC B1 ;  /* 0x0000000000017941 */ /* 0x000fea0003800000 */
.L_x_25146:
        /* <DEDUP_REMOVED lines=22> */
.L_x_25149:
[----:B------:R-:W-:Y:S05]  /*1770*/  BSYNC B1 ;  /* 0x0000000000017941 */ /* 0x000fea0003800000 */
.L_x_25148:
        /* <DEDUP_REMOVED lines=20> */
[----:B------:R-:W-:Y:S01]  /*18c0*/  MOV R18, R2 ;  /* 0x0000000200127202 */ /* 0x000fe20000000f00 */
[----:B------:R-:W-:-:S07]  /*18d0*/  IMAD.MOV.U32 R19, RZ, RZ, R3 ;  /* 0x000000ffff137224 */ /* 0x000fce00078e0003 */
.L_x_25151:
[----:B------:R-:W-:Y:S05]  /*18e0*/  BSYNC B1 ;  /* 0x0000000000017941 */ /* 0x000fea0003800000 */
.L_x_25150:
        /* <DEDUP_REMOVED lines=20> */
[----:B------:R-:W-:Y:S01]  /*1a30*/  IMAD.MOV.U32 R16, RZ, RZ, R2 ;  /* 0x000000ffff107224 */ /* 0x000fe200078e0002 */
[----:B------:R-:W-:-:S07]  /*1a40*/  MOV R17, R3 ;  /* 0x0000000300117202 */ /* 0x000fce0000000f00 */
.L_x_25153:
[----:B------:R-:W-:Y:S05]  /*1a50*/  BSYNC B1 ;  /* 0x0000000000017941 */ /* 0x000fea0003800000 */
.L_x_25152:
        /* <DEDUP_REMOVED lines=22> */
.L_x_25156:
[----:B------:R-:W-:-:S13]  /*1bc0*/  ISETP.GE.AND P0, PT, R6, R7, PT ;  /* 0x000000070600720c */ /* 0x000fda0003f06270 */
[----:B------:R-:W-:Y:S05]  /*1bd0*/  @P0 BRA `(.L_x_25158) ;  /* 0x0000000000300947 */ /* 0x000fea0003800000 */
[----:B0-----:R-:W0:Y:S01]  /*1be0*/  LDC.64 R2, c[0x0][0x218] ;  /* 0x00008600ff027b82 */ /* 0x001e220000000a00 */
[----:B------:R-:W-:Y:S01]  /*1bf0*/  IMAD.IADD R5, R28, 0x1, R6 ;  /* 0x000000011c057824 */ /* 0x000fe200078e0206 */
[----:B------:R-:W-:-:S03]  /*1c00*/  IADD3 R6, R6, 0x80, RZ ;  /* 0x0000008006067810 */ /* 0x000fc60007ffe0ff */
[----:B0-----:R-:W-:-:S05]  /*1c10*/  IMAD.WIDE.U32 R2, R5, 0x8, R2 ;  /* 0x0000000805027825 */ /* 0x001fca00078e0002 */
[----:B------:R1:W-:Y:S02]  /*1c20*/  STG.E.64 desc[UR4][R2.64], R8 ;  /* 0x0000000802007986 */ /* 0x0003e4000c101b04 */
.L_x_25157:
[----:B------:R-:W-:-:S13]  /*1c30*/  ISETP.GE.AND P0, PT, R6, R7, PT ;  /* 0x000000070600720c */ /* 0x000fda0003f06270 */
[----:B------:R-:W-:Y:S05]  /*1c40*/  @P0 BRA `(.L_x_25159) ;  /* 0x0000000000340947 */ /* 0x000fea0003800000 */
[----:B01----:R-:W0:Y:S01]  /*1c50*/  LDC.64 R2, c[0x0][0x218] ;  /* 0x00008600ff027b82 */ /* 0x003e220000000a00 */
[----:B------:R-:W-:Y:S01]  /*1c60*/  IMAD.IADD R5, R28, 0x1, R6 ;  /* 0x000000011c057824 */ /* 0x000fe200078e0206 */
[----:B------:R-:W-:-:S03]  /*1c70*/  IADD3 R6, R6, 0x80, RZ ;  /* 0x0000008006067810 */ /* 0x000fc60007ffe0ff */
[----:B0-----:R-:W-:-:S05]  /*1c80*/  IMAD.WIDE.U32 R2, R5, 0x8, R2 ;  /* 0x0000000805027825 */ /* 0x001fca00078e0002 */
[----:B------:R1:W-:Y:S02]  /*1c90*/  STG.E.64 desc[UR4][R2.64], R24 ;  /* 0x0000001802007986 */ /* 0x0003e4000c101b04 */
.L_x_25158:
        /* <DEDUP_REMOVED lines=8> */
.L_x_25159:
[----:B------:R-:W-:Y:S05]  /*1d20*/  BSYNC B1 ;  /* 0x0000000000017941 */ /* 0x000fea0003800000 */
.L_x_25155:
[----:B------:R-:W-:-:S13]  /*1d30*/  ISETP.GE.AND P0, PT, R6, R7, PT ;  /* 0x000000070600720c */ /* 0x000fda0003f06270 */
[----:B012---:R-:W0:Y:S01]  /*1d40*/  @!P0 LDC.64 R2, c[0x0][0x218] ;  /* 0x00008600ff028b82 */ /* 0x007e220000000a00 */
[----:B------:R-:W-:Y:S01]  /*1d50*/  @!P0 IMAD.IADD R5, R28, 0x1, R6 ;  /* 0x000000011c058824 */ /* 0x000fe200078e0206 */
[----:B------:R-:W-:-:S03]  /*1d60*/  @!P0 IADD3 R6, R6, 0x80, RZ ;  /* 0x0000008006068810 */ /* 0x000fc60007ffe0ff */
[----:B0-----:R-:W-:-:S05]  /*1d70*/  @!P0 IMAD.WIDE.U32 R2, R5, 0x8, R2 ;  /* 0x0000000805028825 */ /* 0x001fca00078e0002 */
[----:B------:R2:W-:Y:S02]  /*1d80*/  @!P0 STG.E.64 desc[UR4][R2.64], R18 ;  /* 0x0000001202008986 */ /* 0x0005e4000c101b04 */
.L_x_25160:
[----:B------:R-:W-:Y:S05]  /*1d90*/  BSYNC B0 ;  /* 0x0000000000007941 */ /* 0x000fea0003800000 */
.L_x_25154:
        /* <DEDUP_REMOVED lines=8> */
        .weak           $__internal_13_$__cuda_sm20_drsqrt_f64_slowpath_v2
        .type           $__internal_13_$__cuda_sm20_drsqrt_f64_slowpath_v2,@function
        .size           $__internal_13_$__cuda_sm20_drsqrt_f64_slowpath_v2,(.L_x_36108 - $__internal_13_$__cuda_sm20_drsqrt_f64_slowpath_v2)
$__internal_13_$__cuda_sm20_drsqrt_f64_slowpath_v2:
        /* <DEDUP_REMOVED lines=26> */
.L_x_25163:
[----:B------:R-:W-:Y:S01]  /*1fc0*/  DADD R4, R2, R2 ;  /* 0x0000000002047229 */ /* 0x000fe20000000002 */
[----:B------:R-:W-:Y:S10]  /*1fd0*/  BRA `(.L_x_25164) ;  /* 0x0000000000087947 */ /* 0x000ff40003800000 */
.L_x_25162:
[----:B------:R-:W-:Y:S02]  /*1fe0*/  LOP3.LUT R5, R4, 0x7ff00000, RZ, 0xfc, !PT ;  /* 0x7ff0000004057812 */ /* 0x000fe400078efcff */
[----:B------:R-:W-:-:S07]  /*1ff0*/  MOV R4, RZ ;  /* 0x000000ff00047202 */ /* 0x000fce0000000f00 */
.L_x_25164:
[----:B------:R-:W-:Y:S05]  /*2000*/  BSYNC B0 ;  /* 0x0000000000007941 */ /* 0x000fea0003800000 */
.L_x_25161:
[----:B------:R-:W-:Y:S01]  /*2010*/  MOV R3, R5 ;  /* 0x0000000500037202 */ /* 0x000fe20000000f00 */
[----:B------:R-:W-:Y:S01]  /*2020*/  HFMA2.MMA R5, -RZ, RZ, 0, 0 ;  /* 0x00000000ff057435 */ /* 0x000fe200000001ff */
[----:B------:R-:W-:Y:S02]  /*2030*/  IMAD.MOV.U32 R2, RZ, RZ, R4 ;  /* 0x000000ffff027224 */ /* 0x000fe400078e0004 */
[----:B------:R-:W-:-:S04]  /*2040*/  IMAD.MOV.U32 R4, RZ, RZ, R0 ;  /* 0x000000ffff047224 */ /* 0x000fc800078e0000 */
[----:B------:R-:W-:Y:S05]  /*2050*/  RET.REL.NODEC R4 `(_ZN2at6native29vectorized_elementwise_kernelILi8EZZZNS0_17rsqrt_kernel_cudaERNS_18TensorIteratorBaseEENKUlvE0_clEvENKUlvE_clEvEUldE_St5arrayIPcLm2EEEEviT0_T1_) ;  /* 0xffffffdc04e87950 */ /* 0x000fea0003c3ffff */
.L_x_25165:
        /* <DEDUP_REMOVED lines=10> */
.L_x_36108:


//--------------------- .text._ZN2at6native18elementwise_kernelILi128ELi4EZNS0_15gpu_kernel_implIZZZNS0_17expm1_kernel_cudaERNS_18TensorIteratorBaseEENKUlvE_clEvENKUlvE4_clEvEUlN3c104HalfEE_EEvS4_RKT_EUliE_EEviT1_ --------------------------
	.section	.text._ZN2at6native18elementwise_kernelILi128ELi4EZNS0_15gpu_kernel_implIZZZNS0_17expm1_kernel_cudaERNS_18TensorIteratorBaseEENKUlvE_clEvENKUlvE4_clEvEUlN3c104HalfEE_EEvS4_RKT_EUliE_EEviT1_,"ax",@progbits
	.align	128
        .global         _ZN2at6native18elementwise_kernelILi128ELi4EZNS0_15gpu_kernel_implIZZZNS0_17expm1_kernel_cudaERNS_18TensorIteratorBaseEENKUlvE_clEvENKUlvE4_clEvEUlN3c104HalfEE_EEvS4_RKT_EUliE_EEviT1_
        .type           _ZN2at6native18elementwise_kernelILi128ELi4EZNS0_15gpu_kernel_implIZZZNS0_17expm1_kernel_cudaERNS_18TensorIteratorBaseEENKUlvE_clEvENKUlvE4_clEvEUlN3c104HalfEE_EEvS4_RKT_EUliE_EEviT1_,@function
        .size           _ZN2at6native18elementwise_kernelILi128ELi4EZNS0_15gpu_kernel_implIZZZNS0_17expm1_kernel_cudaERNS_18TensorIteratorBaseEENKUlvE_clEvENKUlvE4_clEvEUlN3c104HalfEE_EEvS4_RKT_EUliE_EEviT1_,(.L_x_36403 - _ZN2at6native18elementwise_kernelILi128ELi4EZNS0_15gpu_kernel_implIZZZNS0_17expm1_kernel_cudaERNS_18TensorIteratorBaseEENKUlvE_clEvENKUlvE4_clEvEUlN3c104HalfEE_EEvS4_RKT_EUliE_EEviT1_)
        .other          _ZN2at6native18elementwise_kernelILi128ELi4EZNS0_15gpu_kernel_implIZZZNS0_17expm1_kernel_cudaERNS_18TensorIteratorBaseEENKUlvE_clEvENKUlvE4_clEvEUlN3c104HalfEE_EEvS4_RKT_EUliE_EEviT1_,@"STO_CUDA_ENTRY STV_DEFAULT"
_ZN2at6native18elementwise_kernelILi128ELi4EZNS0_15gpu_kernel_implIZZZNS0_17expm1_kernel_cudaERNS_18TensorIteratorBaseEENKUlvE_clEvENKUlvE4_clEvEUlN3c104HalfEE_EEvS4_RKT_EUliE_EEviT1_:
.text._ZN2at6native18elementwise_kernelILi128ELi4EZNS0_15gpu_kernel_implIZZZNS0_17expm1_kernel_cudaERNS_18TensorIteratorBaseEENKUlvE_clEvENKUlvE4_clEvEUlN3c104HalfEE_EEvS4_RKT_EUliE_EEviT1_:
        /* <DEDUP_REMOVED lines=315> */
.L_x_25168:
        /* <DEDUP_REMOVED lines=22> */
.L_x_25172:
[----:B------:R-:W2:Y:S02]  /*1510*/  LDG.E.U8 R2, desc[UR36][R2.64] ;  /* 0x0000002402027981 */ /* 0x000ea4000c1e1100 */
[----:B--2---:R-:W-:-:S04]  /*1520*/  I2FP.F32.U32 R0, R2 ;  /* 0x0000000200007245 */ /* 0x004fc80000201000 */
[----:B------:R-:W-:Y:S01]  /*1530*/  F2FP.F16.F32.PACK_AB R0, RZ, R0 ;  /* 0x00000000ff00723e */ /* 0x000fe200000000ff */
[----:B------:R-:W-:Y:S06]  /*1540*/  BRA `(.L_x_25174) ;  /* 0x0000000c00887947 */ /* 0x000fec0003800000 */
.L_x_25171:
        /* <DEDUP_REMOVED lines=10> */
.L_x_25176:
[----:B------:R-:W2:Y:S02]  /*15f0*/  LDG.E R2, desc[UR36][R2.64] ;  /* 0x0000002402027981 */ /* 0x000ea4000c1e1900 */
[----:B--2---:R-:W-:-:S04]  /*1600*/  I2FP.F32.S32 R0, R2 ;  /* 0x0000000200007245 */ /* 0x004fc80000201400 */
[----:B------:R-:W-:Y:S01]  /*1610*/  F2FP.F16.F32.PACK_AB R0, RZ, R0 ;  /* 0x00000000ff00723e */ /* 0x000fe200000000ff */
[----:B------:R-:W-:Y:S06]  /*1620*/  BRA `(.L_x_25174) ;  /* 0x0000000c00507947 */ /* 0x000fec0003800000 */
.L_x_25175:
[----:B------:R-:W2:Y:S02]  /*1630*/  LDG.E.U16 R2, desc[UR36][R2.64] ;  /* 0x0000002402027981 */ /* 0x000ea4000c1e1500 */
[----:B--2---:R-:W0:Y:S02]  /*1640*/  I2F.S16 R0, R2 ;  /* 0x0000000200007306 */ /* 0x004e240000101400 */
[----:B0-----:R-:W-:Y:S01]  /*1650*/  F2FP.F16.F32.PACK_AB R0, RZ, R0 ;  /* 0x00000000ff00723e */ /* 0x001fe200000000ff */
[----:B------:R-:W-:Y:S06]  /*1660*/  BRA `(.L_x_25174) ;  /* 0x0000000c00407947 */ /* 0x000fec0003800000 */
.L_x_25170:
        /* <DEDUP_REMOVED lines=9> */
.L_x_25178:
[----:B------:R0:W5:Y:S01]  /*1700*/  LDG.E.U16 R0, desc[UR36][R2.64] ;  /* 0x0000002402007981 */ /* 0x000162000c1e1500 */
[----:B------:R-:W-:Y:S05]  /*1710*/  BRA `(.L_x_25174) ;  /* 0x0000000c00147947 */ /* 0x000fea0003800000 */
.L_x_25177:
        /* <DEDUP_REMOVED lines=9> */
.L_x_25180:
[----:B------:R1:W5:Y:S01]  /*17b0*/  LDG.E.U16 R0, desc[UR36][R2.64] ;  /* 0x0000002402007981 */ /* 0x000362000c1e1500 */
[----:B------:R-:W-:Y:S05]  /*17c0*/  BRA `(.L_x_25174) ;  /* 0x0000000800e87947 */ /* 0x000fea0003800000 */
.L_x_25179:
        /* <DEDUP_REMOVED lines=8> */
.L_x_25169:
        /* <DEDUP_REMOVED lines=13> */
.L_x_25183:
        /* <DEDUP_REMOVED lines=8> */
.L_x_25182:
        /* <DEDUP_REMOVED lines=28> */
.L_x_25185:
        /* <DEDUP_REMOVED lines=15> */
.L_x_25184:
[----:B------:R-:W2:Y:S02]  /*1c50*/  LDG.E.U16 R0, desc[UR36][R2.64] ;  /* 0x0000002402007981 */ /* 0x000ea4000c1e1500 */
[----:B--2---:R-:W-:-:S05]  /*1c60*/  IMAD.U32 R0, R0, 0x10000, RZ ;  /* 0x0001000000007824 */ /* 0x004fca00078e00ff */
[----:B------:R-:W-:Y:S01]  /*1c70*/  F2FP.F16.F32.PACK_AB R0, RZ, R0 ;  /* 0x00000000ff00723e */ /* 0x000fe200000000ff */
[----:B------:R-:W-:Y:S06]  /*1c80*/  BRA `(.L_x_25174) ;  /* 0x0000000400b87947 */ /* 0x000fec0003800000 */
.L_x_25181:
        /* <DEDUP_REMOVED lines=12> */
.L_x_25188:
        /* <DEDUP_REMOVED lines=21> */
.L_x_25192:
[----:B------:R-:W-:Y:S05]  /*1ea0*/  BSYNC B1 ;  /* 0x0000000000017941 */ /* 0x000fea0003800000 */
.L_x_25191:
[----:B------:R-:W-:Y:S01]  /*1eb0*/  LEA R3, R0, 0x3b800000, 0x17 ;  /* 0x3b80000000037811 */ /* 0x000fe200078eb8ff */
[----:B------:R-:W-:-:S05]  /*1ec0*/  IMAD.SHL.U32 R0, R2, 0x100000, RZ ;  /* 0x0010000002007824 */ /* 0x000fca00078e00ff */
[----:B------:R-:W-:-:S07]  /*1ed0*/  LOP3.LUT R0, R3, R0, R4, 0xfe, !PT ;  /* 0x0000000003007212 */ /* 0x000fce00078efe04 */
.L_x_25190:
[----:B------:R-:W-:Y:S05]  /*1ee0*/  BSYNC B0 ;  /* 0x0000000000007941 */ /* 0x000fea0003800000 */
.L_x_25189:
[----:B------:R-:W-:Y:S01]  /*1ef0*/  F2FP.F16.F32.PACK_AB R0, RZ, R0 ;  /* 0x00000000ff00723e */ /* 0x000fe200000000ff */
[----:B------:R-:W-:Y:S06]  /*1f00*/  BRA `(.L_x_25174) ;  /* 0x0000000400187947 */ /* 0x000fec0003800000 */
.L_x_25187:
        /* <DEDUP_REMOVED lines=21> */
.L_x_25196:
[----:B------:R-:W-:Y:S05]  /*2060*/  BSYNC B1 ;  /* 0x0000000000017941 */ /* 0x000fea0003800000 */
.L_x_25195:
[----:B------:R-:W-:Y:S01]  /*2070*/  LEA R3, R0, 0x37800000, 0x17 ;  /* 0x3780000000037811 */ /* 0x000fe200078eb8ff */
[----:B------:R-:W-:-:S05]  /*2080*/  IMAD.SHL.U32 R0, R2, 0x200000, RZ ;  /* 0x0020000002007824 */ /* 0x000fca00078e00ff */
[----:B------:R-:W-:-:S07]  /*2090*/  LOP3.LUT R0, R3, R0, R4, 0xfe, !PT ;  /* 0x0000000003007212 */ /* 0x000fce00078efe04 */
.L_x_25194:
[----:B------:R-:W-:Y:S05]  /*20a0*/  BSYNC B0 ;  /* 0x0000000000007941 */ /* 0x000fea0003800000 */
.L_x_25193:
[----:B------:R-:W-:Y:S01]  /*20b0*/  F2FP.F16.F32.PACK_AB R0, RZ, R0 ;  /* 0x00000000ff00723e */ /* 0x000fe200000000ff */
[----:B------:R-:W-:Y:S06]  /*20c0*/  BRA `(.L_x_25174) ;  /* 0x0000000000a87947 */ /* 0x000fec0003800000 */
.L_x_25186:
        /* <DEDUP_REMOVED lines=14> */
.L_x_25200:
[----:B------:R-:W-:Y:S05]  /*21b0*/  BSYNC B0 ;  /* 0x0000000000007941 */ /* 0x000fea0003800000 */
.L_x_25199:
[----:B------:R-:W-:Y:S01]  /*21c0*/  F2FP.F16.F32.PACK_AB R0, RZ, R0 ;  /* 0x00000000ff00723e */ /* 0x000fe200000000ff */
[----:B------:R-:W-:Y:S06]  /*21d0*/  BRA `(.L_x_25174) ;  /* 0x0000000000647947 */ /* 0x000fec0003800000 */
.L_x_25173:
        /* <DEDUP_REMOVED lines=16> */
.L_x_25201:
[----:B------:R-:W-:Y:S01]  /*22e0*/  PRMT R0, RZ, 0x7610, R0 ;  /* 0x00007610ff007816 */ /* 0x000fe20000000000 */
[----:B------:R-:W-:Y:S06]  /*22f0*/  BRA `(.L_x_25174) ;  /* 0x00000000001c7947 */ /* 0x000fec0003800000 */
.L_x_25198:
[----:B------:R-:W2:Y:S02]  /*2300*/  LDG.E.64 R2, desc[UR36][R2.64] ;  /* 0x0000002402027981 */ /* 0x000ea4000c1e1b00 */
[----:B--2---:R-:W0:Y:S02]  /*2310*/  I2F.U64 R0, R2 ;  /* 0x0000000200007312 */ /* 0x004e240000301000 */
[----:B0-----:R-:W-:Y:S01]  /*2320*/  F2FP.F16.F32.PACK_AB R0, RZ, R0 ;  /* 0x00000000ff00723e */ /* 0x001fe200000000ff */
[----:B------:R-:W-:Y:S06]  /*2330*/  BRA `(.L_x_25174) ;  /* 0x00000000000c7947 */ /* 0x000fec0003800000 */
.L_x_25197:
[----:B------:R-:W2:Y:S02]  /*2340*/  LDG.E R2, desc[UR36][R2.64] ;  /* 0x0000002402027981 */ /* 0x000ea4000c1e1900 */
[----:B--2---:R-:W-:-:S04]  /*2350*/  I2FP.F32.U32 R0, R2 ;  /* 0x0000000200007245 */ /* 0x004fc80000201000 */
[----:B------:R-:W-:-:S07]  /*2360*/  F2FP.F16.F32.PACK_AB R0, RZ, R0 ;  /* 0x00000000ff00723e */ /* 0x000fce00000000ff */
.L_x_25174:
[----:B-----5:R-:W-:Y:S01]  /*2370*/  HADD2.F32 R0, -RZ, R0.H0_H0 ;  /* 0x20000000ff007230 */ /* 0x020fe20000004100 */
[----:B------:R-:W2:Y:S01]  /*2380*/  LDC.U8 R7, c[0x0][0x421] ;  /* 0x00010840ff077b82 */ /* 0x000ea20000000000 */
[----:B------:R-:W-:-:S03]  /*2390*/  IMAD.MOV.U32 R5, RZ, RZ, 0x3ab5ebe6 ;  /* 0x3ab5ebe6ff057424 */ /* 0x000fc600078e00ff */
[C---:B01----:R-:W-:Y:S01]  /*23a0*/  FMUL.FTZ R2, R0.reuse, 1.4426950216293334961 ;  /* 0x3fb8aa3b00027820 */ /* 0x043fe20000410000 */
[----:B------:R-:W-:-:S05]  /*23b0*/  FSETP.GEU.FTZ.AND P0, PT, |R0|, 0.40999999642372131348, PT ;  /* 0x3ed1eb850000780b */ /* 0x000fca0003f1e200 */
[----:B------:R-:W0:Y:S02]  /*23c0*/  FRND R2, R2 ;  /* 0x0000000200027307 */ /* 0x000e240000201000 */
[----:B0-----:R-:W-:Y:S02]  /*23d0*/  FSEL R3, R2, RZ, P0 ;  /* 0x000000ff02037208 */ /* 0x001fe40000000000 */
[----:B------:R-:W-:Y:S02]  /*23e0*/  FSETP.NEU.FTZ.AND P0, PT, R0, RZ, PT ;  /* 0x000000ff0000720b */ /* 0x000fe40003f1d000 */
[C---:B------:R-:W-:Y:S01]  /*23f0*/  FSETP.NEU.FTZ.AND P1, PT, R3.reuse, 128, PT ;  /* 0x430000000300780b */ /* 0x040fe20003f3d000 */
[----:B------:R-:W-:-:S04]  /*2400*/  FFMA.FTZ R4, -R3, 0.693145751953125, R0 ;  /* 0x3f31720003047823 */ /* 0x000fc80000010100 */
[----:B------:R-:W-:-:S04]  /*2410*/  FFMA.FTZ R4, -R3, 1.428606765330187045e-06, R4 ;  /* 0x35bfbe8e03047823 */ /* 0x000fc80000010104 */
[----:B------:R-:W-:-:S04]  /*2420*/  FFMA.FTZ R5, R4, R5, 0.0083824126049876213074 ;  /* 0x3c09566304057423 */ /* 0x000fc80000010005 */
[----:B------:R-:W-:Y:S01]  /*2430*/  @!P1 FADD.FTZ R3, R3, -1 ;  /* 0xbf80000003039421 */ /* 0x000fe20000010000 */
[----:B------:R-:W-:-:S03]  /*2440*/  FFMA.FTZ R5, R4, R5, 0.041667830199003219604 ;  /* 0x3d2aabe304057423 */ /* 0x000fc60000010005 */
[----:B------:R-:W0:Y:S01]  /*2450*/  MUFU.EX2 R6, R3 ;  /* 0x0000000300067308 */ /* 0x000e220000000800 */
[----:B------:R-:W-:Y:S01]  /*2460*/  FFMA.FTZ R5, R4, R5, 0.16666397452354431152 ;  /* 0x3e2aa9f604057423 */ /* 0x000fe20000010005 */
[----:B------:R-:W-:-:S03]  /*2470*/  FSETP.GEU.FTZ.AND P2, PT, R3, -25, PT ;  /* 0xc1c800000300780b */ /* 0x000fc60003f5e000 */
[----:B------:R-:W-:-:S04]  /*2480*/  FFMA.FTZ R5, R4, R5, 0.49999994039535522461 ;  /* 0x3efffffe04057423 */ /* 0x000fc80000010005 */
[----:B------:R-:W-:-:S04]  /*2490*/  FMUL.FTZ R5, R4, R5 ;  /* 0x0000000504057220 */ /* 0x000fc80000410000 */
[----:B------:R-:W-:Y:S01]  /*24a0*/  FFMA.FTZ R5, R4, R5, R4 ;  /* 0x0000000504057223 */ /* 0x000fe20000010004 */
[----:B0-----:R-:W-:-:S04]  /*24b0*/  FADD.FTZ R2, R6, -1 ;  /* 0xbf80000006027421 */ /* 0x001fc80000010000 */
[----:B------:R-:W-:-:S04]  /*24c0*/  FFMA.FTZ R2, R5, R6, R2 ;  /* 0x0000000605027223 */ /* 0x000fc80000010002 */
[----:B------:R-:W-:Y:S01]  /*24d0*/  @!P1 FADD.FTZ R2, R2, R2 ;  /* 0x0000000202029221 */ /* 0x000fe20000010000 */
[----:B------:R-:W-:Y:S02]  /*24e0*/  FSETP.GT.FTZ.AND P1, PT, R3, 128, PT ;  /* 0x430000000300780b */ /* 0x000fe40003f34000 */
[----:B--2---:R-:W-:Y:S02]  /*24f0*/  PRMT R3, R7, 0x9910, RZ ;  /* 0x0000991007037816 */ /* 0x004fe400000000ff */
[----:B------:R-:W-:Y:S02]  /*2500*/  FSEL R2, R2, +INF , !P1 ;  /* 0x7f80000002027808 */ /* 0x000fe40004800000 */
[----:B------:R-:W-:Y:S02]  /*2510*/  ISETP.GT.AND P1, PT, R3, 0x9, PT ;  /* 0x000000090300780c */ /* 0x000fe40003f24270 */
[----:B------:R-:W-:Y:S01]  /*2520*/  FSEL R2, R2, -1, P2 ;  /* 0xbf80000002027808 */ /* 0x000fe20001000000 */
[----:B------:R-:W-:-:S05]  /*2530*/  @!P0 FADD.FTZ R2, R0, R0 ;  /* 0x0000000000028221 */ /* 0x000fca0000010000 */
[----:B------:R-:W-:-:S05]  /*2540*/  F2FP.F16.F32.PACK_AB R2, RZ, R2 ;  /* 0x00000002ff02723e */ /* 0x000fca00000000ff */
        /* <DEDUP_REMOVED lines=13> */
.L_x_25205:
[----:B------:R-:W-:-:S06]  /*2620*/  HADD2.F32 R3, -RZ, R2.H0_H0 ;  /* 0x20000002ff037230 */ /* 0x000fcc0000004100 */
[----:B------:R-:W0:Y:S02]  /*2630*/  F2I.S64.TRUNC R2, R3 ;  /* 0x0000000300027311 */ /* 0x000e24000020d900 */
[----:B0-----:R3:W-:Y:S01]  /*2640*/  STG.E.U8 desc[UR36][R16.64], R2 ;  /* 0x0000000210007986 */ /* 0x0017e2000c101124 */
[----:B------:R-:W-:Y:S05]  /*2650*/  BRA `(.L_x_25207) ;  /* 0x0000000c00847947 */ /* 0x000fea0003800000 */
.L_x_25204:
        /* <DEDUP_REMOVED lines=10> */
.L_x_25209:
[----:B------:R-:W-:-:S04]  /*2700*/  HADD2.F32 R2, -RZ, R2.H0_H0 ;  /* 0x20000002ff027230 */ /* 0x000fc80000004100 */
[----:B------:R-:W0:Y:S02]  /*2710*/  F2I.FTZ.TRUNC.NTZ R3, R2 ;  /* 0x0000000200037305 */ /* 0x000e24000021f100 */
[----:B0-----:R1:W-:Y:S01]  /*2720*/  STG.E desc[UR36][R16.64], R3 ;  /* 0x0000000310007986 */ /* 0x0013e2000c101924 */
[----:B------:R-:W-:Y:S05]  /*2730*/  BRA `(.L_x_25207) ;  /* 0x0000000c004c7947 */ /* 0x000fea0003800000 */
.L_x_25208:
[----:B------:R-:W-:-:S04]  /*2740*/  HADD2.F32 R2, -RZ, R2.H0_H0 ;  /* 0x20000002ff027230 */ /* 0x000fc80000004100 */
[----:B------:R-:W0:Y:S02]  /*2750*/  F2I.FTZ.TRUNC.NTZ R3, R2 ;  /* 0x0000000200037305 */ /* 0x000e24000021f100 */
[----:B0-----:R2:W-:Y:S01]  /*2760*/  STG.E.U16 desc[UR36][R16.64], R3 ;  /* 0x0000000310007986 */ /* 0x0015e2000c101524 */
[----:B------:R-:W-:Y:S05]  /*2770*/  BRA `(.L_x_25207) ;  /* 0x0000000c003c7947 */ /* 0x000fea0003800000 */
.L_x_25203:
        /* <DEDUP_REMOVED lines=9> */
.L_x_25211:
[----:B------:R0:W-:Y:S01]  /*2810*/  STG.E.U16 desc[UR36][R16.64], R2 ;  /* 0x0000000210007986 */ /* 0x0001e2000c101524 */
[----:B------:R-:W-:Y:S05]  /*2820*/  BRA `(.L_x_25207) ;  /* 0x0000000c00107947 */ /* 0x000fea0003800000 */
.L_x_25210:
        /* <DEDUP_REMOVED lines=10> */
.L_x_25213:
[----:B------:R-:W-:-:S05]  /*28d0*/  HADD2.F32 R0, -RZ, R2.H0_H0 ;  /* 0x20000002ff007230 */ /* 0x000fca0000004100 */
[----:B------:R-:W-:-:S04]  /*28e0*/  F2FP.F16.F32.PACK_AB R0, RZ, R0 ;  /* 0x00000000ff00723e */ /* 0x000fc800000000ff */
[----:B------:R-:W-:-:S05]  /*28f0*/  PRMT R0, R0, 0x5410, RZ ;  /* 0x0000541000007816 */ /* 0x000fca00000000ff */
[----:B------:R0:W-:Y:S01]  /*2900*/  STG.E desc[UR36][R16.64], R0 ;  /* 0x0000000010007986 */ /* 0x0001e2000c101924 */
[----:B------:R-:W-:Y:S05]  /*2910*/  BRA `(.L_x_25207) ;  /* 0x0000000800d47947 */ /* 0x000fea0003800000 */
.L_x_25212:
[----:B------:R-:W-:-:S05]  /*2920*/  HADD2.F32 R2, -RZ, R2.H0_H0 ;  /* 0x20000002ff027230 */ /* 0x000fca0000004100 */
[----:B------:R-:W-:-:S06]  /*2930*/  FMUL.FTZ R2, R2, 1 ;  /* 0x3f80000002027820 */ /* 0x000fcc0000410000 */
[----:B------:R-:W0:Y:S02]  /*2940*/  F2F.F64.F32 R2, R2 ;  /* 0x0000000200027310 */ /* 0x000e240000201800 */
[----:B0-----:R0:W-:Y:S01]  /*2950*/  STG.E.64 desc[UR36][R16.64], R2 ;  /* 0x0000000210007986 */ /* 0x0011e2000c101b24 */
[----:B------:R-:W-:Y:S05]  /*2960*/  BRA `(.L_x_25207) ;  /* 0x0000000800c07947 */ /* 0x000fea0003800000 */
.L_x_25202:
        /* <DEDUP_REMOVED lines=13> */
.L_x_25216:
[----:B------:R-:W-:Y:S01]  /*2a40*/  HADD2.F32 R2, -RZ, R2.H0_H0 ;  /* 0x20000002ff027230 */ /* 0x000fe20000004100 */
[----:B------:R-:W-:-:S04]  /*2a50*/  CS2R R6, SRZ ;  /* 0x0000000000067805 */ /* 0x000fc8000001ff00 */
[----:B------:R-:W-:-:S04]  /*2a60*/  FMUL.FTZ R2, R2, 1 ;  /* 0x3f80000002027820 */ /* 0x000fc80000410000 */
[----:B------:R-:W0:Y:S02]  /*2a70*/  F2F.F64.F32 R4, R2 ;  /* 0x0000000200047310 */ /* 0x000e240000201800 */
[----:B0-----:R0:W-:Y:S01]  /*2a80*/  STG.E.128 desc[UR36][R16.64], R4 ;  /* 0x0000000410007986 */ /* 0x0011e2000c101d24 */
[----:B------:R-:W-:Y:S05]  /*2a90*/  BRA `(.L_x_25207) ;  /* 0x0000000800747947 */ /* 0x000fea0003800000 */
.L_x_25215:
        /* <DEDUP_REMOVED lines=21> */
.L_x_25220:
[----:B------:R-:W-:Y:S05]  /*2bf0*/  BSYNC B0 ;  /* 0x0000000000007941 */ /* 0x000fea0003800000 */
.L_x_25219:
[----:B------:R-:W-:-:S05]  /*2c00*/  LOP3.LUT R3, R0, R3, RZ, 0xfc, !PT ;  /* 0x0000000300037212 */ /* 0x000fca00078efcff */
[----:B------:R0:W-:Y:S01]  /*2c10*/  STG.E.U8 desc[UR36][R16.64], R3 ;  /* 0x0000000310007986 */ /* 0x0001e2000c101124 */
[----:B------:R-:W-:Y:S05]  /*2c20*/  BRA `(.L_x_25207) ;  /* 0x0000000800107947 */ /* 0x000fea0003800000 */
.L_x_25218:
        /* <DEDUP_REMOVED lines=13> */
.L_x_25222:
[----:B------:R-:W-:Y:S01]  /*2d00*/  IMAD.MOV.U32 R0, RZ, RZ, 0x7f ;  /* 0x0000007fff007424 */ /* 0x000fe200078e00ff */
[----:B------:R-:W-:-:S04]  /*2d10*/  ISETP.GT.U32.AND P0, PT, R2, 0x7f800000, PT ;  /* 0x7f8000000200780c */ /* 0x000fc80003f04070 */
[----:B------:R-:W-:-:S09]  /*2d20*/  SEL R0, R0, 0x7c, P0 ;  /* 0x0000007c00007807 */ /* 0x000fd20000000000 */
.L_x_25223:
[----:B------:R-:W-:Y:S05]  /*2d30*/  BSYNC B0 ;  /* 0x0000000000007941 */ /* 0x000fea0003800000 */
.L_x_25221:
[----:B------:R-:W-:-:S04]  /*2d40*/  LOP3.LUT R2, R3, 0x80000000, RZ, 0xc0, !PT ;  /* 0x8000000003027812 */ /* 0x000fc800078ec0ff */
[----:B------:R-:W-:-:S04]  /*2d50*/  SHF.R.U32.HI R3, RZ, 0x18, R2 ;  /* 0x00000018ff037819 */ /* 0x000fc80000011602 */
[----:B------:R-:W-:-:S05]  /*2d60*/  LOP3.LUT R3, R0, R3, RZ, 0xfc, !PT ;  /* 0x0000000300037212 */ /* 0x000fca00078efcff */
[----:B------:R0:W-:Y:S01]  /*2d70*/  STG.E.U8 desc[UR36][R16.64], R3 ;  /* 0x0000000310007986 */ /* 0x0001e2000c101124 */
[----:B------:R-:W-:Y:S05]  /*2d80*/  BRA `(.L_x_25207) ;  /* 0x0000000400b87947 */ /* 0x000fea0003800000 */
.L_x_25217:
[----:B------:R-:W-:-:S05]  /*2d90*/  HADD2.F32 R0, -RZ, R2.H0_H0 ;  /* 0x20000002ff007230 */ /* 0x000fca0000004100 */
[----:B------:R-:W-:-:S05]  /*2da0*/  F2FP.BF16.F32.PACK_AB R0, RZ, R0 ;  /* 0x00000000ff00723e */ /* 0x000fca00000010ff */
[----:B------:R0:W-:Y:S01]  /*2db0*/  STG.E.U16 desc[UR36][R16.64], R0 ;  /* 0x0000000010007986 */ /* 0x0001e2000c101524 */
[----:B------:R-:W-:Y:S05]  /*2dc0*/  BRA `(.L_x_25207) ;  /* 0x0000000400a87947 */ /* 0x000fea0003800000 */
.L_x_25214:
        /* <DEDUP_REMOVED lines=12> */
.L_x_25226:
        /* <DEDUP_REMOVED lines=17> */
.L_x_25229:
[----:B------:R-:W-:-:S04]  /*2fa0*/  LOP3.LUT R2, R3, 0x80000000, RZ, 0xc0, !PT ;  /* 0x8000000003027812 */ /* 0x000fc800078ec0ff */
[----:B------:R-:W-:-:S04]  /*2fb0*/  SHF.R.U32.HI R3, RZ, 0x18, R2 ;  /* 0x00000018ff037819 */ /* 0x000fc80000011602 */
[----:B------:R-:W-:-:S04]  /*2fc0*/  LOP3.LUT R0, R0, R3, RZ, 0xfc, !PT ;  /* 0x0000000300007212 */ /* 0x000fc800078efcff */
[----:B------:R-:W-:-:S07]  /*2fd0*/  PRMT R8, R0, 0x7610, R8 ;  /* 0x0000761000087816 */ /* 0x000fce0000000008 */
.L_x_25228:
[----:B------:R-:W-:Y:S05]  /*2fe0*/  BSYNC B0 ;  /* 0x0000000000007941 */ /* 0x000fea0003800000 */
.L_x_25227:
[----:B------:R0:W-:Y:S01]  /*2ff0*/  STG.E.U8 desc[UR36][R16.64], R8 ;  /* 0x0000000810007986 */ /* 0x0001e2000c101124 */
[----:B------:R-:W-:Y:S05]  /*3000*/  BRA `(.L_x_25207) ;  /* 0x0000000400187947 */ /* 0x000fea0003800000 */
.L_x_25225:
        /* <DEDUP_REMOVED lines=17> */
.L_x_25232:
[----:B------:R-:W-:-:S04]  /*3120*/  LOP3.LUT R2, R3, 0x80000000, RZ, 0xc0, !PT ;  /* 0x8000000003027812 */ /* 0x000fc800078ec0ff */
[----:B------:R-:W-:-:S04]  /*3130*/  SHF.R.U32.HI R3, RZ, 0x18, R2 ;  /* 0x00000018ff037819 */ /* 0x000fc80000011602 */
[----:B------:R-:W-:-:S04]  /*3140*/  LOP3.LUT R0, R0, R3, RZ, 0xfc, !PT ;  /* 0x0000000300007212 */ /* 0x000fc800078efcff */
[----:B------:R-:W-:-:S07]  /*3150*/  PRMT R8, R0, 0x7610, R8 ;  /* 0x0000761000087816 */ /* 0x000fce0000000008 */
.L_x_25231:
[----:B------:R-:W-:Y:S05]  /*3160*/  BSYNC B0 ;  /* 0x0000000000007941 */ /* 0x000fea0003800000 */
.L_x_25230:
[----:B------:R0:W-:Y:S01]  /*3170*/  STG.E.U8 desc[UR36][R16.64], R8 ;  /* 0x0000000810007986 */ /* 0x0001e2000c101124 */
[----:B------:R-:W-:Y:S05]  /*3180*/  BRA `(.L_x_25207) ;  /* 0x0000000000b87947 */ /* 0x000fea0003800000 */
.L_x_25224:
        /* <DEDUP_REMOVED lines=22> */
.L_x_25206:
        /* <DEDUP_REMOVED lines=16> */
.L_x_25235:
[----:B------:R-:W-:Y:S05]  /*33f0*/  BRA `(.L_x_25207) ;  /* 0x00000000001c7947 */ /* 0x000fea0003800000 */
.L_x_25234:
[----:B------:R-:W-:-:S06]  /*3400*/  HADD2.F32 R2, -RZ, R2.H0_H0 ;  /* 0x20000002ff027230 */ /* 0x000fcc0000004100 */
[----:B------:R-:W0:Y:S02]  /*3410*/  F2I.U64.TRUNC R2, R2 ;  /* 0x0000000200027311 */ /* 0x000e24000020d800 */
[----:B0-----:R0:W-:Y:S01]  /*3420*/  STG.E.64 desc[UR36][R16.64], R2 ;  /* 0x0000000210007986 */ /* 0x0011e2000c101b24 */
[----:B------:R-:W-:Y:S05]  /*3430*/  BRA `(.L_x_25207) ;  /* 0x00000000000c7947 */ /* 0x000fea0003800000 */
.L_x_25233:
[----:B------:R-:W-:-:S04]  /*3440*/  HADD2.F32 R2, -RZ, R2.H0_H0 ;  /* 0x20000002ff027230 */ /* 0x000fc80000004100 */
[----:B------:R-:W0:Y:S02]  /*3450*/  F2I.FTZ.U32.TRUNC.NTZ R3, R2 ;  /* 0x0000000200037305 */ /* 0x000e24000021f000 */
[----:B0-----:R0:W-:Y:S02]  /*3460*/  STG.E desc[UR36][R16.64], R3 ;  /* 0x0000000310007986 */ /* 0x0011e4000c101924 */
.L_x_25207:
[----:B------:R-:W-:-:S04]  /*3470*/  IMAD R18, R23, 0x200, R18 ;  /* 0x0000020017127824 */ /* 0x000fc800078e0212 */
[----:B------:R-:W-:-:S07]  /*3480*/  VIADD R19, R18, 0x80 ;  /* 0x0000008012137836 */ /* 0x000fce0000000000 */
.L_x_25167:
[----:B------:R-:W-:Y:S05]  /*3490*/  BSYNC B6 ;  /* 0x0000000000067941 */ /* 0x000fea0003800000 */
.L_x_25166:
        /* <DEDUP_REMOVED lines=307> */
.L_x_25238:
        /* <DEDUP_REMOVED lines=22> */
.L_x_25242:
[----:B------:R-:W2:Y:S02]  /*4930*/  LDG.E.U8 R2, desc[UR36][R2.64] ;  /* 0x0000002402027981 */ /* 0x000ea4000c1e1100 */
[----:B--2---:R-:W-:-:S04]  /*4940*/  I2FP.F32.U32 R0, R2 ;  /* 0x0000000200007245 */ /* 0x004fc80000201000 */
[----:B------:R-:W-:Y:S01]  /*4950*/  F2FP.F16.F32.PACK_AB R0, RZ, R0 ;  /* 0x00000000ff00723e */ /* 0x000fe200000000ff */
[----:B------:R-:W-:Y:S06]  /*4960*/  BRA `(.L_x_25244) ;  /* 0x0000000c00887947 */ /* 0x000fec0003800000 */
.L_x_25241:
        /* <DEDUP_REMOVED lines=10> */
.L_x_25246:
[----:B------:R-:W2:Y:S02]  /*4a10*/  LDG.E R2, desc[UR36][R2.64] ;  /* 0x0000002402027981 */ /* 0x000ea4000c1e1900 */
[----:B--2---:R-:W-:-:S04]  /*4a20*/  I2FP.F32.S32 R0, R2 ;  /* 0x0000000200007245 */ /* 0x004fc80000201400 */
[----:B------:R-:W-:Y:S01]  /*4a30*/  F2FP.F16.F32.PACK_AB R0, RZ, R0 ;  /* 0x00000000ff00723e */ /* 0x000fe200000000ff */
[----:B------:R-:W-:Y:S06]  /*4a40*/  BRA `(.L_x_25244) ;  /* 0x0000000c00507947 */ /* 0x000fec0003800000 */
.L_x_25245:
[----:B------:R-:W2:Y:S02]  /*4a50*/  LDG.E.U16 R2, desc[UR36][R2.64] ;  /* 0x0000002402027981 */ /* 0x000ea4000c1e1500 */
[----:B--2---:R-:W0:Y:S02]  /*4a60*/  I2F.S16 R0, R2 ;  /* 0x0000000200007306 */ /* 0x004e240000101400 */
[----:B0-----:R-:W-:Y:S01]  /*4a70*/  F2FP.F16.F32.PACK_AB R0, RZ, R0 ;  /* 0x00000000ff00723e */ /* 0x001fe200000000ff */
[----:B------:R-:W-:Y:S06]  /*4a80*/  BRA `(.L_x_25244) ;  /* 0x0000000c00407947 */ /* 0x000fec0003800000 */
.L_x_25240:
        /* <DEDUP_REMOVED lines=9> */
.L_x_25248:
[----:B------:R0:W5:Y:S01]  /*4b20*/  LDG.E.U16 R0, desc[UR36][R2.64] ;  /* 0x0000002402007981 */ /* 0x000162000c1e1500 */
[----:B------:R-:W-:Y:S05]  /*4b30*/  BRA `(.L_x_25244) ;  /* 0x0000000c00147947 */ /* 0x000fea0003800000 */
.L_x_25247:
        /* <DEDUP_REMOVED lines=9> */
.L_x_25250:
[----:B------:R1:W5:Y:S01]  /*4bd0*/  LDG.E.U16 R0, desc[UR36][R2.64] ;  /* 0x0000002402007981 */ /* 0x000362000c1e1500 */
[----:B------:R-:W-:Y:S05]  /*4be0*/  BRA `(.L_x_25244) ;  /* 0x0000000800e87947 */ /* 0x000fea0003800000 */
.L_x_25249:
        /* <DEDUP_REMOVED lines=8> */
.L_x_25239:
        /* <DEDUP_REMOVED lines=13> */
.L_x_25253:
        /* <DEDUP_REMOVED lines=8> */
.L_x_25252:
        /* <DEDUP_REMOVED lines=28> */
.L_x_25255:
        /* <DEDUP_REMOVED lines=15> */
.L_x_25254:
[----:B------:R-:W2:Y:S02]  /*5070*/  LDG.E.U16 R0, desc[UR36][R2.64] ;  /* 0x0000002402007981 */ /* 0x000ea4000c1e1500 */
[----:B--2---:R-:W-:-:S05]  /*5080*/  IMAD.U32 R0, R0, 0x10000, RZ ;  /* 0x0001000000007824 */ /* 0x004fca00078e00ff */
[----:B------:R-:W-:Y:S01]  /*5090*/  F2FP.F16.F32.PACK_AB R0, RZ, R0 ;  /* 0x00000000ff00723e */ /* 0x000fe200000000ff */
[----:B------:R-:W-:Y:S06]  /*50a0*/  BRA `(.L_x_25244) ;  /* 0x0000000400b87947 */ /* 0x000fec0003800000 */
.L_x_25251:
        /* <DEDUP_REMOVED lines=12> */
.L_x_25258:
        /* <DEDUP_REMOVED lines=21> */
.L_x_25262:
[----:B------:R-:W-:Y:S05]  /*52c0*/  BSYNC B1 ;  /* 0x0000000000017941 */ /* 0x000fea0003800000 */
.L_x_25261:
[----:B------:R-:W-:Y:S01]  /*52d0*/  LEA R3, R0, 0x3b800000, 0x17 ;  /* 0x3b80000000037811 */ /* 0x000fe200078eb8ff */
[----:B------:R-:W-:-:S05]  /*52e0*/  IMAD.SHL.U32 R0, R2, 0x100000, RZ ;  /* 0x0010000002007824 */ /* 0x000fca00078e00ff */
[----:B------:R-:W-:-:S07]  /*52f0*/  LOP3.LUT R0, R3, R0, R4, 0xfe, !PT ;  /* 0x0000000003007212 */ /* 0x000fce00078efe04 */
.L_x_25260:
[----:B------:R-:W-:Y:S05]  /*5300*/  BSYNC B0 ;  /* 0x0000000000007941 */ /* 0x000fea0003800000 */
.L_x_25259:
[----:B------:R-:W-:Y:S01]  /*5310*/  F2FP.F16.F32.PACK_AB R0, RZ, R0 ;  /* 0x00000000ff00723e */ /* 0x000fe200000000ff */
[----:B------:R-:W-:Y:S06]  /*5320*/  BRA `(.L_x_25244) ;  /* 0x0000000400187947 */ /* 0x000fec0003800000 */
.L_x_25257:
        /* <DEDUP_REMOVED lines=21> */
.L_x_25266:
[----:B------:R-:W-:Y:S05]  /*5480*/  BSYNC B1 ;  /* 0x0000000000017941 */ /* 0x000fea0003800000 */
.L_x_25265:
[----:B------:R-:W-:Y:S01]  /*5490*/  LEA R3, R0, 0x37800000, 0x17 ;  /* 0x3780000000037811 */ /* 0x000fe200078eb8ff */
[----:B------:R-:W-:-:S05]  /*54a0*/  IMAD.SHL.U32 R0, R2, 0x200000, RZ ;  /* 0x0020000002007824 */ /* 0x000fca00078e00ff */
[----:B------:R-:W-:-:S07]  /*54b0*/  LOP3.LUT R0, R3, R0, R4, 0xfe, !PT ;  /* 0x0000000003007212 */ /* 0x000fce00078efe04 */
.L_x_25264:
[----:B------:R-:W-:Y:S05]  /*54c0*/  BSYNC B0 ;  /* 0x0000000000007941 */ /* 0x000fea0003800000 */
.L_x_25263:
[----:B------:R-:W-:Y:S01]  /*54d0*/  F2FP.F16.F32.PACK_AB R0, RZ, R0 ;  /* 0x00000000ff00723e */ /* 0x000fe200000000ff */
[----:B------:R-:W-:Y:S06]  /*54e0*/  BRA `(.L_x_25244) ;  /* 0x0000000000a87947 */ /* 0x000fec0003800000 */
.L_x_25256:
        /* <DEDUP_REMOVED lines=14> */
.L_x_25270:
[----:B------:R-:W-:Y:S05]  /*55d0*/  BSYNC B0 ;  /* 0x0000000000007941 */ /* 0x000fea0003800000 */
.L_x_25269:
[----:B------:R-:W-:Y:S01]  /*55e0*/  F2FP.F16.F32.PACK_AB R0, RZ, R0 ;  /* 0x00000000ff00723e */ /* 0x000fe200000000ff */
[----:B------:R-:W-:Y:S06]  /*55f0*/  BRA `(.L_x_25244) ;  /* 0x0000000000647947 */ /* 0x000fec0003800000 */
.L_x_25243:
        /* <DEDUP_REMOVED lines=16> */
.L_x_25271:
[----:B------:R-:W-:Y:S01]  /*5700*/  PRMT R0, RZ, 0x7610, R0 ;  /* 0x00007610ff007816 */ /* 0x000fe20000000000 */
[----:B------:R-:W-:Y:S06]  /*5710*/  BRA `(.L_x_25244) ;  /* 0x00000000001c7947 */ /* 0x000fec0003800000 */
.L_x_25268:
[----:B------:R-:W2:Y:S02]  /*5720*/  LDG.E.64 R2, desc[UR36][R2.64] ;  /* 0x0000002402027981 */ /* 0x000ea4000c1e1b00 */
[----:B--2---:R-:W0:Y:S02]  /*5730*/  I2F.U64 R0, R2 ;  /* 0x0000000200007312 */ /* 0x004e240000301000 */
[----:B0-----:R-:W-:Y:S01]  /*5740*/  F2FP.F16.F32.PACK_AB R0, RZ, R0 ;  /* 0x00000000ff00723e */ /* 0x001fe200000000ff */
[----:B------:R-:W-:Y:S06]  /*5750*/  BRA `(.L_x_25244) ;  /* 0x00000000000c7947 */ /* 0x000fec0003800000 */
.L_x_25267:
[----:B------:R-:W2:Y:S02]  /*5760*/  LDG.E R2, desc[UR36][R2.64] ;  /* 0x0000002402027981 */ /* 0x000ea4000c1e1900 */
[----:B--2---:R-:W-:-:S04]  /*5770*/  I2FP.F32.U32 R0, R2 ;  /* 0x0000000200007245 */ /* 0x004fc80000201000 */
[----:B------:R-:W-:-:S07]  /*5780*/  F2FP.F16.F32.PACK_AB R0, RZ, R0 ;  /* 0x00000000ff00723e */ /* 0x000fce00000000ff */
.L_x_25244:
        /* <DEDUP_REMOVED lines=43> */
.L_x_25275:
[----:B------:R-:W-:-:S06]  /*5a40*/  HADD2.F32 R3, -RZ, R2.H0_H0 ;  /* 0x20000002ff037230 */ /* 0x000fcc0000004100 */
[----:B------:R-:W0:Y:S02]  /*5a50*/  F2I.S64.TRUNC R2, R3 ;  /* 0x0000000300027311 */ /* 0x000e24000020d900 */
[----:B0-----:R0:W-:Y:S01]  /*5a60*/  STG.E.U8 desc[UR36][R16.64], R2 ;  /* 0x0000000210007986 */ /* 0x0011e2000c101124 */
[----:B------:R-:W-:Y:S05]  /*5a70*/  BRA `(.L_x_25277) ;  /* 0x0000000c00847947 */ /* 0x000fea0003800000 */
.L_x_25274:
        /* <DEDUP_REMOVED lines=10> */
.L_x_25279:
[----:B------:R-:W-:-:S04]  /*5b20*/  HADD2.F32 R2, -RZ, R2.H0_H0 ;  /* 0x20000002ff027230 */ /* 0x000fc80000004100 */
[----:B------:R-:W0:Y:S02]  /*5b30*/  F2I.FTZ.TRUNC.NTZ R3, R2 ;  /* 0x0000000200037305 */ /* 0x000e24000021f100 */
[----:B0-----:R0:W-:Y:S01]  /*5b40*/  STG.E desc[UR36][R16.64], R3 ;  /* 0x0000000310007986 */ /* 0x0011e2000c101924 */
[----:B------:R-:W-:Y:S05]  /*5b50*/  BRA `(.L_x_25277) ;  /* 0x0000000c004c7947 */ /* 0x000fea0003800000 */
.L_x_25278:
[----:B------:R-:W-:-:S04]  /*5b60*/  HADD2.F32 R2, -RZ, R2.H0_H0 ;  /* 0x20000002ff027230 */ /* 0x000fc80000004100 */
[----:B------:R-:W0:Y:S02]  /*5b70*/  F2I.FTZ.TRUNC.NTZ R3, R2 ;  /* 0x0000000200037305 */ /* 0x000e24000021f100 */
[----:B0-----:R0:W-:Y:S01]  /*5b80*/  STG.E.U16 desc[UR36][R16.64], R3 ;  /* 0x0000000310007986 */ /* 0x0011e2000c101524 */
[----:B------:R-:W-:Y:S05]  /*5b90*/  BRA `(.L_x_25277) ;  /* 0x0000000c003c7947 */ /* 0x000fea0003800000 */
.L_x_25273:
        /* <DEDUP_REMOVED lines=9> */
.L_x_25281:
[----:B------:R0:W-:Y:S01]  /*5c30*/  STG.E.U16 desc[UR36][R16.64], R2 ;  /* 0x0000000210007986 */ /* 0x0001e2000c101524 */
[----:B------:R-:W-:Y:S05]  /*5c40*/  BRA `(.L_x_25277) ;  /* 0x0000000c00107947 */ /* 0x000fea0003800000 */
.L_x_25280:
        /* <DEDUP_REMOVED lines=10> */
.L_x_25283:
[----:B------:R-:W-:-:S05]  /*5cf0*/  HADD2.F32 R0, -RZ, R2.H0_H0 ;  /* 0x20000002ff007230 */ /* 0x000fca0000004100 */
[----:B------:R-:W-:-:S04]  /*5d00*/  F2FP.F16.F32.PACK_AB R0, RZ, R0 ;  /* 0x00000000ff00723e */ /* 0x000fc800000000ff */
[----:B------:R-:W-:-:S05]  /*5d10*/  PRMT R0, R0, 0x5410, RZ ;  /* 0x0000541000007816 */ /* 0x000fca00000000ff */
[----:B------:R0:W-:Y:S01]  /*5d20*/  STG.E desc[UR36][R16.64], R0 ;  /* 0x0000000010007986 */ /* 0x0001e2000c101924 */
[----:B------:R-:W-:Y:S05]  /*5d30*/  BRA `(.L_x_25277) ;  /* 0x0000000800d47947 */ /* 0x000fea0003800000 */
.L_x_25282:
[----:B------:R-:W-:-:S05]  /*5d40*/  HADD2.F32 R2, -RZ, R2.H0_H0 ;  /* 0x20000002ff027230 */ /* 0x000fca0000004100 */
[----:B------:R-:W-:-:S06]  /*5d50*/  FMUL.FTZ R2, R2, 1 ;  /* 0x3f80000002027820 */ /* 0x000fcc0000410000 */
[----:B------:R-:W0:Y:S02]  /*5d60*/  F2F.F64.F32 R2, R2 ;  /* 0x0000000200027310 */ /* 0x000e240000201800 */
[----:B0-----:R0:W-:Y:S01]  /*5d70*/  STG.E.64 desc[UR36][R16.64], R2 ;  /* 0x0000000210007986 */ /* 0x0011e2000c101b24 */
[----:B------:R-:W-:Y:S05]  /*5d80*/  BRA `(.L_x_25277) ;  /* 0x0000000800c07947 */ /* 0x000fea0003800000 */
.L_x_25272:
        /* <DEDUP_REMOVED lines=13> */
.L_x_25286:
[----:B------:R-:W-:Y:S01]  /*5e60*/  HADD2.F32 R2, -RZ, R2.H0_H0 ;  /* 0x20000002ff027230 */ /* 0x000fe20000004100 */
[----:B------:R-:W-:-:S04]  /*5e70*/  CS2R R6, SRZ ;  /* 0x0000000000067805 */ /* 0x000fc8000001ff00 */
[----:B------:R-:W-:-:S04]  /*5e80*/  FMUL.FTZ R2, R2, 1 ;  /* 0x3f80000002027820 */ /* 0x000fc80000410000 */
[----:B------:R-:W0:Y:S02]  /*5e90*/  F2F.F64.F32 R4, R2 ;  /* 0x0000000200047310 */ /* 0x000e240000201800 */
[----:B0-----:R0:W-:Y:S01]  /*5ea0*/  STG.E.128 desc[UR36][R16.64], R4 ;  /* 0x0000000410007986 */ /* 0x0011e2000c101d24 */
[----:B------:R-:W-:Y:S05]  /*5eb0*/  BRA `(.L_x_25277) ;  /* 0x0000000800747947 */ /* 0x000fea0003800000 */
.L_x_25285:
        /* <DEDUP_REMOVED lines=21> */
.L_x_25290:
[----:B------:R-:W-:Y:S05]  /*6010*/  BSYNC B0 ;  /* 0x0000000000007941 */ /* 0x000fea0003800000 */
.L_x_25289:
[----:B------:R-:W-:-:S05]  /*6020*/  LOP3.LUT R3, R0, R3, RZ, 0xfc, !PT ;  /* 0x0000000300037212 */ /* 0x000fca00078efcff */
[----:B------:R0:W-:Y:S01]  /*6030*/  STG.E.U8 desc[UR36][R16.64], R3 ;  /* 0x0000000310007986 */ /* 0x0001e2000c101124 */
[----:B------:R-:W-:Y:S05]  /*6040*/  BRA `(.L_x_25277) ;  /* 0x0000000800107947 */ /* 0x000fea0003800000 */
.L_x_25288:
        /* <DEDUP_REMOVED lines=13> */
.L_x_25292:
[----:B------:R-:W-:Y:S01]  /*6120*/  IMAD.MOV.U32 R0, RZ, RZ, 0x7f ;  /* 0x0000007fff007424 */ /* 0x000fe200078e00ff */
[----:B------:R-:W-:-:S04]  /*6130*/  ISETP.GT.U32.AND P0, PT, R2, 0x7f800000, PT ;  /* 0x7f8000000200780c */ /* 0x000fc80003f04070 */
[----:B------:R-:W-:-:S09]  /*6140*/  SEL R0, R0, 0x7c, P0 ;  /* 0x0000007c00007807 */ /* 0x000fd20000000000 */
.L_x_25293:
[----:B------:R-:W-:Y:S05]  /*6150*/  BSYNC B0 ;  /* 0x0000000000007941 */ /* 0x000fea0003800000 */
.L_x_25291:
[----:B------:R-:W-:-:S04]  /*6160*/  LOP3.LUT R2, R3, 0x80000000, RZ, 0xc0, !PT ;  /* 0x8000000003027812 */ /* 0x000fc800078ec0ff */
[----:B------:R-:W-:-:S04]  /*6170*/  SHF.R.U32.HI R3, RZ, 0x18, R2 ;  /* 0x00000018ff037819 */ /* 0x000fc80000011602 */
[----:B------:R-:W-:-:S05]  /*6180*/  LOP3.LUT R3, R0, R3, RZ, 0xfc, !PT ;  /* 0x0000000300037212 */ /* 0x000fca00078efcff */
[----:B------:R0:W-:Y:S01]  /*6190*/  STG.E.U8 desc[UR36][R16.64], R3 ;  /* 0x0000000310007986 */ /* 0x0001e2000c101124 */
[----:B------:R-:W-:Y:S05]  /*61a0*/  BRA `(.L_x_25277) ;  /* 0x0000000400b87947 */ /* 0x000fea0003800000 */
.L_x_25287:
[----:B------:R-:W-:-:S05]  /*61b0*/  HADD2.F32 R0, -RZ, R2.H0_H0 ;  /* 0x20000002ff007230 */ /* 0x000fca0000004100 */
[----:B------:R-:W-:-:S05]  /*61c0*/  F2FP.BF16.F32.PACK_AB R0, RZ, R0 ;  /* 0x00000000ff00723e */ /* 0x000fca00000010ff */
[----:B------:R0:W-:Y:S01]  /*61d0*/  STG.E.U16 desc[UR36][R16.64], R0 ;  /* 0x0000000010007986 */ /* 0x0001e2000c101524 */
[----:B------:R-:W-:Y:S05]  /*61e0*/  BRA `(.L_x_25277) ;  /* 0x0000000400a87947 */ /* 0x000fea0003800000 */
.L_x_25284:
        /* <DEDUP_REMOVED lines=12> */
.L_x_25296:
        /* <DEDUP_REMOVED lines=17> */
.L_x_25299:
[----:B------:R-:W-:-:S04]  /*63c0*/  LOP3.LUT R2, R3, 0x80000000, RZ, 0xc0, !PT ;  /* 0x8000000003027812 */ /* 0x000fc800078ec0ff */
[----:B------:R-:W-:-:S04]  /*63d0*/  SHF.R.U32.HI R3, RZ, 0x18, R2 ;  /* 0x00000018ff037819 */ /* 0x000fc80000011602 */
[----:B------:R-:W-:-:S04]  /*63e0*/  LOP3.LUT R0, R0, R3, RZ, 0xfc, !PT ;  /* 0x0000000300007212 */ /* 0x000fc800078efcff */
[----:B------:R-:W-:-:S07]  /*63f0*/  PRMT R8, R0, 0x7610, R8 ;  /* 0x0000761000087816 */ /* 0x000fce0000000008 */
.L_x_25298:
[----:B------:R-:W-:Y:S05]  /*6400*/  BSYNC B0 ;  /* 0x0000000000007941 */ /* 0x000fea0003800000 */
.L_x_25297:
[----:B------:R3:W-:Y:S01]  /*6410*/  STG.E.U8 desc[UR36][R16.64], R8 ;  /* 0x0000000810007986 */ /* 0x0007e2000c101124 */
[----:B------:R-:W-:Y:S05]  /*6420*/  BRA `(.L_x_25277) ;  /* 0x0000000400187947 */ /* 0x000fea0003800000 */
.L_x_25295:
        /* <DEDUP_REMOVED lines=17> */
.L_x_25302:
[----:B------:R-:W-:-:S04]  /*6540*/  LOP3.LUT R2, R3, 0x80000000, RZ, 0xc0, !PT ;  /* 0x8000000003027812 */ /* 0x000fc800078ec0ff */
[----:B------:R-:W-:-:S04]  /*6550*/  SHF.R.U32.HI R3, RZ, 0x18, R2 ;  /* 0x00000018ff037819 */ /* 0x000fc80000011602 */
[----:B------:R-:W-:-:S04]  /*6560*/  LOP3.LUT R0, R0, R3, RZ, 0xfc, !PT ;  /* 0x0000000300007212 */ /* 0x000fc800078efcff */
[----:B------:R-:W-:-:S07]  /*6570*/  PRMT R8, R0, 0x7610, R8 ;  /* 0x0000761000087816 */ /* 0x000fce0000000008 */
.L_x_25301:
[----:B------:R-:W-:Y:S05]  /*6580*/  BSYNC B0 ;  /* 0x0000000000007941 */ /* 0x000fea0003800000 */
.L_x_25300:
[----:B------:R0:W-:Y:S01]  /*6590*/  STG.E.U8 desc[UR36][R16.64], R8 ;  /* 0x0000000810007986 */ /* 0x0001e2000c101124 */
[----:B------:R-:W-:Y:S05]  /*65a0*/  BRA `(.L_x_25277) ;  /* 0x0000000000b87947 */ /* 0x000fea0003800000 */
.L_x_25294:
        /* <DEDUP_REMOVED lines=22> */
.L_x_25276:
        /* <DEDUP_REMOVED lines=16> */
.L_x_25305:
[----:B------:R-:W-:Y:S05]  /*6810*/  BRA `(.L_x_25277) ;  /* 0x00000000001c7947 */ /* 0x000fea0003800000 */
.L_x_25304:
[----:B------:R-:W-:-:S06]  /*6820*/  HADD2.F32 R2, -RZ, R2.H0_H0 ;  /* 0x20000002ff027230 */ /* 0x000fcc0000004100 */
[----:B------:R-:W0:Y:S02]  /*6830*/  F2I.U64.TRUNC R2, R2 ;  /* 0x0000000200027311 */ /* 0x000e24000020d800 */
[----:B0-----:R2:W-:Y:S01]  /*6840*/  STG.E.64 desc[UR36][R16.64], R2 ;  /* 0x0000000210007986 */ /* 0x0015e2000c101b24 */
[----:B------:R-:W-:Y:S05]  /*6850*/  BRA `(.L_x_25277) ;  /* 0x00000000000c7947 */ /* 0x000fea0003800000 */
.L_x_25303:
[----:B------:R-:W-:-:S04]  /*6860*/  HADD2.F32 R2, -RZ, R2.H0_H0 ;  /* 0x20000002ff027230 */ /* 0x000fc80000004100 */
[----:B------:R-:W0:Y:S02]  /*6870*/  F2I.FTZ.U32.TRUNC.NTZ R3, R2 ;  /* 0x0000000200037305 */ /* 0x000e24000021f000 */
[----:B0-----:R0:W-:Y:S02]  /*6880*/  STG.E desc[UR36][R16.64], R3 ;  /* 0x0000000310007986 */ /* 0x0011e4000c101924 */
.L_x_25277:
[----:B------:R-:W-:-:S07]  /*6890*/  VIADD R19, R19, 0x80 ;  /* 0x0000008013137836 */ /* 0x000fce0000000000 */
.L_x_25237:
[----:B------:R-:W-:Y:S05]  /*68a0*/  BSYNC B6 ;  /* 0x0000000000067941 */ /* 0x000fea0003800000 */
.L_x_25236:
        /* <DEDUP_REMOVED lines=307> */
.L_x_25308:
        /* <DEDUP_REMOVED lines=22> */
.L_x_25312:
[----:B------:R-:W2:Y:S02]  /*7d40*/  LDG.E.U8 R2, desc[UR36][R2.64] ;  /* 0x0000002402027981 */ /* 0x000ea4000c1e1100 */
[----:B--2---:R-:W-:-:S04]  /*7d50*/  I2FP.F32.U32 R0, R2 ;  /* 0x0000000200007245 */ /* 0x004fc80000201000 */
[----:B------:R-:W-:Y:S01]  /*7d60*/  F2FP.F16.F32.PACK_AB R0, RZ, R0 ;  /* 0x00000000ff00723e */ /* 0x000fe200000000ff */
[----:B------:R-:W-:Y:S06]  /*7d70*/  BRA `(.L_x_25314) ;  /* 0x0000000c00887947 */ /* 0x000fec0003800000 */
.L_x_25311:
        /* <DEDUP_REMOVED lines=10> */
.L_x_25316:
[----:B------:R-:W2:Y:S02]  /*7e20*/  LDG.E R2, desc[UR36][R2.64] ;  /* 0x0000002402027981 */ /* 0x000ea4000c1e1900 */
[----:B--2---:R-:W-:-:S04]  /*7e30*/  I2FP.F32.S32 R0, R2 ;  /* 0x0000000200007245 */ /* 0x004fc80000201400 */
[----:B------:R-:W-:Y:S01]  /*7e40*/  F2FP.F16.F32.PACK_AB R0, RZ, R0 ;  /* 0x00000000ff00723e */ /* 0x000fe200000000ff */
[----:B------:R-:W-:Y:S06]  /*7e50*/  BRA `(.L_x_25314) ;  /* 0x0000000c00507947 */ /* 0x000fec0003800000 */
.L_x_25315:
[----:B------:R-:W2:Y:S02]  /*7e60*/  LDG.E.U16 R2, desc[UR36][R2.64] ;  /* 0x0000002402027981 */ /* 0x000ea4000c1e1500 */
[----:B--2---:R-:W0:Y:S02]  /*7e70*/  I2F.S16 R0, R2 ;  /* 0x0000000200007306 */ /* 0x004e240000101400 */
[----:B0-----:R-:W-:Y:S01]  /*7e80*/  F2FP.F16.F32.PACK_AB R0, RZ, R0 ;  /* 0x00000000ff00723e */ /* 0x001fe200000000ff */
[----:B------:R-:W-:Y:S06]  /*7e90*/  BRA `(.L_x_25314) ;  /* 0x0000000c00407947 */ /* 0x000fec0003800000 */
.L_x_25310:
        /* <DEDUP_REMOVED lines=9> */
.L_x_25318:
[----:B------:R1:W5:Y:S01]  /*7f30*/  LDG.E.U16 R0, desc[UR36][R2.64] ;  /* 0x0000002402007981 */ /* 0x000362000c1e1500 */
[----:B------:R-:W-:Y:S05]  /*7f40*/  BRA `(.L_x_25314) ;  /* 0x0000000c00147947 */ /* 0x000fea0003800000 */
.L_x_25317:
        /* <DEDUP_REMOVED lines=9> */
.L_x_25320:
[----:B------:R0:W5:Y:S01]  /*7fe0*/  LDG.E.U16 R0, desc[UR36][R2.64] ;  /* 0x0000002402007981 */ /* 0x000162000c1e1500 */
[----:B------:R-:W-:Y:S05]  /*7ff0*/  BRA `(.L_x_25314) ;  /* 0x0000000800e87947 */ /* 0x000fea0003800000 */
.L_x_25319:
        /* <DEDUP_REMOVED lines=8> */
.L_x_25309:
        /* <DEDUP_REMOVED lines=13> */
.L_x_25323:
        /* <DEDUP_REMOVED lines=8> */
.L_x_25322:
        /* <DEDUP_REMOVED lines=28> */
.L_x_25325:
        /* <DEDUP_REMOVED lines=15> */
.L_x_25324:
[----:B------:R-:W2:Y:S02]  /*8480*/  LDG.E.U16 R0, desc[UR36][R2.64] ;  /* 0x0000002402007981 */ /* 0x000ea4000c1e1500 */
[----:B--2---:R-:W-:-:S05]  /*8490*/  IMAD.U32 R0, R0, 0x10000, RZ ;  /* 0x0001000000007824 */ /* 0x004fca00078e00ff */
[----:B------:R-:W-:Y:S01]  /*84a0*/  F2FP.F16.F32.PACK_AB R0, RZ, R0 ;  /* 0x00000000ff00723e */ /* 0x000fe200000000ff */
[----:B------:R-:W-:Y:S06]  /*84b0*/  BRA `(.L_x_25314) ;  /* 0x0000000400b87947 */ /* 0x000fec0003800000 */
.L_x_25321:
        /* <DEDUP_REMOVED lines=12> */
.L_x_25328:
        /* <DEDUP_REMOVED lines=21> */
.L_x_25332:
[----:B------:R-:W-:Y:S05]  /*86d0*/  BSYNC B1 ;  /* 0x0000000000017941 */ /* 0x000fea0003800000 */
.L_x_25331:
[----:B------:R-:W-:Y:S01]  /*86e0*/  LEA R3, R0, 0x3b800000, 0x17 ;  /* 0x3b80000000037811 */ /* 0x000fe200078eb8ff */
[----:B------:R-:W-:-:S05]  /*86f0*/  IMAD.SHL.U32 R0, R2, 0x100000, RZ ;  /* 0x0010000002007824 */ /* 0x000fca00078e00ff */
[----:B------:R-:W-:-:S07]  /*8700*/  LOP3.LUT R0, R3, R0, R4, 0xfe, !PT ;  /* 0x0000000003007212 */ /* 0x000fce00078efe04 */
.L_x_25330:
[----:B------:R-:W-:Y:S05]  /*8710*/  BSYNC B0 ;  /* 0x0000000000007941 */ /* 0x000fea0003800000 */
.L_x_25329:
[----:B------:R-:W-:Y:S01]  /*8720*/  F2FP.F16.F32.PACK_AB R0, RZ, R0 ;  /* 0x00000000ff00723e */ /* 0x000fe200000000ff */
[----:B------:R-:W-:Y:S06]  /*8730*/  BRA `(.L_x_25314) ;  /* 0x0000000400187947 */ /* 0x000fec0003800000 */
.L_x_25327:
        /* <DEDUP_REMOVED lines=21> */
.L_x_25336:
[----:B------:R-:W-:Y:S05]  /*8890*/  BSYNC B1 ;  /* 0x0000000000017941 */ /* 0x000fea0003800000 */
.L_x_25335:
[----:B------:R-:W-:Y:S01]  /*88a0*/  LEA R3, R0, 0x37800000, 0x17 ;  /* 0x3780000000037811 */ /* 0x000fe200078eb8ff */
[----:B------:R-:W-:-:S05]  /*88b0*/  IMAD.SHL.U32 R0, R2, 0x200000, RZ ;  /* 0x0020000002007824 */ /* 0x000fca00078e00ff */
[----:B------:R-:W-:-:S07]  /*88c0*/  LOP3.LUT R0, R3, R0, R4, 0xfe, !PT ;  /* 0x0000000003007212 */ /* 0x000fce00078efe04 */
.L_x_25334:
[----:B------:R-:W-:Y:S05]  /*88d0*/  BSYNC B0 ;  /* 0x0000000000007941 */ /* 0x000fea0003800000 */
.L_x_25333:
[----:B------:R-:W-:Y:S01]  /*88e0*/  F2FP.F16.F32.PACK_AB R0, RZ, R0 ;  /* 0x00000000ff00723e */ /* 0x000fe200000000ff */
[----:B------:R-:W-:Y:S06]  /*88f0*/  BRA `(.L_x_25314) ;  /* 0x0000000000a87947 */ /* 0x000fec0003800000 */
.L_x_25326:
        /* <DEDUP_REMOVED lines=14> */
.L_x_25340:
[----:B------:R-:W-:Y:S05]  /*89e0*/  BSYNC B0 ;  /* 0x0000000000007941 */ /* 0x000fea0003800000 */
.L_x_25339:
[----:B------:R-:W-:Y:S01]  /*89f0*/  F2FP.F16.F32.PACK_AB R0, RZ, R0 ;  /* 0x00000000ff00723e */ /* 0x000fe200000000ff */
[----:B------:R-:W-:Y:S06]  /*8a00*/  BRA `(.L_x_25314) ;  /* 0x0000000000647947 */ /* 0x000fec0003800000 */
.L_x_25313:
        /* <DEDUP_REMOVED lines=16> */
.L_x_25341:
[----:B------:R-:W-:Y:S01]  /*8b10*/  PRMT R0, RZ, 0x7610, R0 ;  /* 0x00007610ff007816 */ /* 0x000fe20000000000 */
[----:B------:R-:W-:Y:S06]  /*8b20*/  BRA `(.L_x_25314) ;  /* 0x00000000001c7947 */ /* 0x000fec0003800000 */
.L_x_25338:
[----:B------:R-:W2:Y:S02]  /*8b30*/  LDG.E.64 R2, desc[UR36][R2.64] ;  /* 0x0000002402027981 */ /* 0x000ea4000c1e1b00 */
[----:B--2---:R-:W0:Y:S02]  /*8b40*/  I2F.U64 R0, R2 ;  /* 0x0000000200007312 */ /* 0x004e240000301000 */
[----:B0-----:R-:W-:Y:S01]  /*8b50*/  F2FP.F16.F32.PACK_AB R0, RZ, R0 ;  /* 0x00000000ff00723e */ /* 0x001fe200000000ff */
[----:B------:R-:W-:Y:S06]  /*8b60*/  BRA `(.L_x_25314) ;  /* 0x00000000000c7947 */ /* 0x000fec0003800000 */
.L_x_25337:
[----:B------:R-:W2:Y:S02]  /*8b70*/  LDG.E R2, desc[UR36][R2.64] ;  /* 0x0000002402027981 */ /* 0x000ea4000c1e1900 */
[----:B--2---:R-:W-:-:S04]  /*8b80*/  I2FP.F32.U32 R0, R2 ;  /* 0x0000000200007245 */ /* 0x004fc80000201000 */
[----:B------:R-:W-:-:S07]  /*8b90*/  F2FP.F16.F32.PACK_AB R0, RZ, R0 ;  /* 0x00000000ff00723e */ /* 0x000fce00000000ff */
.L_x_25314:
        /* <DEDUP_REMOVED lines=43> */
.L_x_25345:
[----:B------:R-:W-:-:S06]  /*8e50*/  HADD2.F32 R3, -RZ, R2.H0_H0 ;  /* 0x20000002ff037230 */ /* 0x000fcc0000004100 */
[----:B------:R-:W0:Y:S02]  /*8e60*/  F2I.S64.TRUNC R2, R3 ;  /* 0x0000000300027311 */ /* 0x000e24000020d900 */
[----:B0-----:R3:W-:Y:S01]  /*8e70*/  STG.E.U8 desc[UR36][R16.64], R2 ;  /* 0x0000000210007986 */ /* 0x0017e2000c101124 */
[----:B------:R-:W-:Y:S05]  /*8e80*/  BRA `(.L_x_25347) ;  /* 0x0000000c00847947 */ /* 0x000fea0003800000 */
.L_x_25344:
        /* <DEDUP_REMOVED lines=10> */
.L_x_25349:
[----:B------:R-:W-:-:S04]  /*8f30*/  HADD2.F32 R2, -RZ, R2.H0_H0 ;  /* 0x20000002ff027230 */ /* 0x000fc80000004100 */
[----:B------:R-:W0:Y:S02]  /*8f40*/  F2I.FTZ.TRUNC.NTZ R3, R2 ;  /* 0x0000000200037305 */ /* 0x000e24000021f100 */
[----:B0-----:R2:W-:Y:S01]  /*8f50*/  STG.E desc[UR36][R16.64], R3 ;  /* 0x0000000310007986 */ /* 0x0015e2000c101924 */
[----:B------:R-:W-:Y:S05]  /*8f60*/  BRA `(.L_x_25347) ;  /* 0x0000000c004c7947 */ /* 0x000fea0003800000 */
.L_x_25348:
[----:B------:R-:W-:-:S04]  /*8f70*/  HADD2.F32 R2, -RZ, R2.H0_H0 ;  /* 0x20000002ff027230 */ /* 0x000fc80000004100 */
[----:B------:R-:W0:Y:S02]  /*8f80*/  F2I.FTZ.TRUNC.NTZ R3, R2 ;  /* 0x0000000200037305 */ /* 0x000e24000021f100 */
[----:B0-----:R0:W-:Y:S01]  /*8f90*/  STG.E.U16 desc[UR36][R16.64], R3 ;  /* 0x0000000310007986 */ /* 0x0011e2000c101524 */
[----:B------:R-:W-:Y:S05]  /*8fa0*/  BRA `(.L_x_25347) ;  /* 0x0000000c003c7947 */ /* 0x000fea0003800000 */
.L_x_25343:
        /* <DEDUP_REMOVED lines=9> */
.L_x_25351:
[----:B------:R0:W-:Y:S01]  /*9040*/  STG.E.U16 desc[UR36][R16.64], R2 ;  /* 0x0000000210007986 */ /* 0x0001e2000c101524 */
[----:B------:R-:W-:Y:S05]  /*9050*/  BRA `(.L_x_25347) ;  /* 0x0000000c00107947 */ /* 0x000fea0003800000 */
.L_x_25350:
        /* <DEDUP_REMOVED lines=10> */
.L_x_25353:
[----:B------:R-:W-:-:S05]  /*9100*/  HADD2.F32 R0, -RZ, R2.H0_H0 ;  /* 0x20000002ff007230 */ /* 0x000fca0000004100 */
[----:B------:R-:W-:-:S04]  /*9110*/  F2FP.F16.F32.PACK_AB R0, RZ, R0 ;  /* 0x00000000ff00723e */ /* 0x000fc800000000ff */
[----:B------:R-:W-:-:S05]  /*9120*/  PRMT R0, R0, 0x5410, RZ ;  /* 0x0000541000007816 */ /* 0x000fca00000000ff */
[----:B------:R0:W-:Y:S01]  /*9130*/  STG.E desc[UR36][R16.64], R0 ;  /* 0x0000000010007986 */ /* 0x0001e2000c101924 */
[----:B------:R-:W-:Y:S05]  /*9140*/  BRA `(.L_x_25347) ;  /* 0x0000000800d47947 */ /* 0x000fea0003800000 */
.L_x_25352:
[----:B------:R-:W-:-:S05]  /*9150*/  HADD2.F32 R2, -RZ, R2.H0_H0 ;  /* 0x20000002ff027230 */ /* 0x000fca0000004100 */
[----:B------:R-:W-:-:S06]  /*9160*/  FMUL.FTZ R2, R2, 1 ;  /* 0x3f80000002027820 */ /* 0x000fcc0000410000 */
[----:B------:R-:W0:Y:S02]  /*9170*/  F2F.F64.F32 R2, R2 ;  /* 0x0000000200027310 */ /* 0x000e240000201800 */
[----:B0-----:R0:W-:Y:S01]  /*9180*/  STG.E.64 desc[UR36][R16.64], R2 ;  /* 0x0000000210007986 */ /* 0x0011e2000c101b24 */
[----:B------:R-:W-:Y:S05]  /*9190*/  BRA `(.L_x_25347) ;  /* 0x0000000800c07947 */ /* 0x000fea0003800000 */
.L_x_25342:
        /* <DEDUP_REMOVED lines=13> */
.L_x_25356:
[----:B------:R-:W-:Y:S01]  /*9270*/  HADD2.F32 R2, -RZ, R2.H0_H0 ;  /* 0x20000002ff027230 */ /* 0x000fe20000004100 */
[----:B------:R-:W-:-:S04]  /*9280*/  CS2R R6, SRZ ;  /* 0x0000000000067805 */ /* 0x000fc8000001ff00 */
[----:B------:R-:W-:-:S04]  /*9290*/  FMUL.FTZ R2, R2, 1 ;  /* 0x3f80000002027820 */ /* 0x000fc80000410000 */
[----:B------:R-:W0:Y:S02]  /*92a0*/  F2F.F64.F32 R4, R2 ;  /* 0x0000000200047310 */ /* 0x000e240000201800 */
[----:B0-----:R0:W-:Y:S01]  /*92b0*/  STG.E.128 desc[UR36][R16.64], R4 ;  /* 0x0000000410007986 */ /* 0x0011e2000c101d24 */
[----:B------:R-:W-:Y:S05]  /*92c0*/  BRA `(.L_x_25347) ;  /* 0x0000000800747947 */ /* 0x000fea0003800000 */
.L_x_25355:
        /* <DEDUP_REMOVED lines=21> */
.L_x_25360:
[----:B------:R-:W-:Y:S05]  /*9420*/  BSYNC B0 ;  /* 0x0000000000007941 */ /* 0x000fea0003800000 */
.L_x_25359:
[----:B------:R-:W-:-:S05]  /*9430*/  LOP3.LUT R3, R0, R3, RZ, 0xfc, !PT ;  /* 0x0000000300037212 */ /* 0x000fca00078efcff */
[----:B------:R0:W-:Y:S01]  /*9440*/  STG.E.U8 desc[UR36][R16.64], R3 ;  /* 0x0000000310007986 */ /* 0x0001e2000c101124 */
[----:B------:R-:W-:Y:S05]  /*9450*/  BRA `(.L_x_25347) ;  /* 0x0000000800107947 */ /* 0x000fea0003800000 */
.L_x_25358:
        /* <DEDUP_REMOVED lines=13> */
.L_x_25362:
[----:B------:R-:W-:Y:S01]  /*9530*/  IMAD.MOV.U32 R0, RZ, RZ, 0x7f ;  /* 0x0000007fff007424 */ /* 0x000fe200078e00ff */
[----:B------:R-:W-:-:S04]  /*9540*/  ISETP.GT.U32.AND P0, PT, R2, 0x7f800000, PT ;  /* 0x7f8000000200780c */ /* 0x000fc80003f04070 */
[----:B------:R-:W-:-:S09]  /*9550*/  SEL R0, R0, 0x7c, P0 ;  /* 0x0000007c00007807 */ /* 0x000fd20000000000 */
.L_x_25363:
[----:B------:R-:W-:Y:S05]  /*9560*/  BSYNC B0 ;  /* 0x0000000000007941 */ /* 0x000fea0003800000 */
.L_x_25361:
[----:B------:R-:W-:-:S04]  /*9570*/  LOP3.LUT R2, R3, 0x80000000, RZ, 0xc0, !PT ;  /* 0x8000000003027812 */ /* 0x000fc800078ec0ff */
[----:B------:R-:W-:-:S04]  /*9580*/  SHF.R.U32.HI R3, RZ, 0x18, R2 ;  /* 0x00000018ff037819 */ /* 0x000fc80000011602 */
[----:B------:R-:W-:-:S05]  /*9590*/  LOP3.LUT R3, R0, R3, RZ, 0xfc, !PT ;  /* 0x0000000300037212 */ /* 0x000fca00078efcff */
[----:B------:R0:W-:Y:S01]  /*95a0*/  STG.E.U8 desc[UR36][R16.64], R3 ;  /* 0x0000000310007986 */ /* 0x0001e2000c101124 */
[----:B------:R-:W-:Y:S05]  /*95b0*/  BRA `(.L_x_25347) ;  /* 0x0000000400b87947 */ /* 0x000fea0003800000 */
.L_x_25357:
[----:B------:R-:W-:-:S05]  /*95c0*/  HADD2.F32 R0, -RZ, R2.H0_H0 ;  /* 0x20000002ff007230 */ /* 0x000fca0000004100 */
[----:B------:R-:W-:-:S05]  /*95d0*/  F2FP.BF16.F32.PACK_AB R0, RZ, R0 ;  /* 0x00000000ff00723e */ /* 0x000fca00000010ff */
[----:B------:R0:W-:Y:S01]  /*95e0*/  STG.E.U16 desc[UR36][R16.64], R0 ;  /* 0x0000000010007986 */ /* 0x0001e2000c101524 */
[----:B------:R-:W-:Y:S05]  /*95f0*/  BRA `(.L_x_25347) ;  /* 0x0000000400a87947 */ /* 0x000fea0003800000 */
.L_x_25354:
        /* <DEDUP_REMOVED lines=12> */
.L_x_25366:
        /* <DEDUP_REMOVED lines=17> */
.L_x_25369:
[----:B------:R-:W-:-:S04]  /*97d0*/  LOP3.LUT R2, R3, 0x80000000, RZ, 0xc0, !PT ;  /* 0x8000000003027812 */ /* 0x000fc800078ec0ff */
[----:B------:R-:W-:-:S04]  /*97e0*/  SHF.R.U32.HI R3, RZ, 0x18, R2 ;  /* 0x00000018ff037819 */ /* 0x000fc80000011602 */
[----:B------:R-:W-:-:S04]  /*97f0*/  LOP3.LUT R0, R0, R3, RZ, 0xfc, !PT ;  /* 0x0000000300007212 */ /* 0x000fc800078efcff */
[----:B------:R-:W-:-:S07]  /*9800*/  PRMT R8, R0, 0x7610, R8 ;  /* 0x0000761000087816 */ /* 0x000fce0000000008 */
.L_x_25368:
[----:B------:R-:W-:Y:S05]  /*9810*/  BSYNC B0 ;  /* 0x0000000000007941 */ /* 0x000fea0003800000 */
.L_x_25367:
[----:B------:R0:W-:Y:S01]  /*9820*/  STG.E.U8 desc[UR36][R16.64], R8 ;  /* 0x0000000810007986 */ /* 0x0001e2000c101124 */
[----:B------:R-:W-:Y:S05]  /*9830*/  BRA `(.L_x_25347) ;  /* 0x0000000400187947 */ /* 0x000fea0003800000 */
.L_x_25365:
        /* <DEDUP_REMOVED lines=17> */
.L_x_25372:
[----:B------:R-:W-:-:S04]  /*9950*/  LOP3.LUT R2, R3, 0x80000000, RZ, 0xc0, !PT ;  /* 0x8000000003027812 */ /* 0x000fc800078ec0ff */
[----:B------:R-:W-:-:S04]  /*9960*/  SHF.R.U32.HI R3, RZ, 0x18, R2 ;  /* 0x00000018ff037819 */ /* 0x000fc80000011602 */
[----:B------:R-:W-:-:S04]  /*9970*/  LOP3.LUT R0, R0, R3, RZ, 0xfc, !PT ;  /* 0x0000000300007212 */ /* 0x000fc800078efcff */
[----:B------:R-:W-:-:S07]  /*9980*/  PRMT R8, R0, 0x7610, R8 ;  /* 0x0000761000087816 */ /* 0x000fce0000000008 */
.L_x_25371:
[----:B------:R-:W-:Y:S05]  /*9990*/  BSYNC B0 ;  /* 0x0000000000007941 */ /* 0x000fea0003800000 */
.L_x_25370:
[----:B------:R0:W-:Y:S01]  /*99a0*/  STG.E.U8 desc[UR36][R16.64], R8 ;  /* 0x0000000810007986 */ /* 0x0001e2000c101124 */
[----:B------:R-:W-:Y:S05]  /*99b0*/  BRA `(.L_x_25347) ;  /* 0x0000000000b87947 */ /* 0x000fea0003800000 */
.L_x_25364:
        /* <DEDUP_REMOVED lines=22> */
.L_x_25346:
        /* <DEDUP_REMOVED lines=16> */
.L_x_25375:
[----:B------:R-:W-:Y:S05]  /*9c20*/  BRA `(.L_x_25347) ;  /* 0x00000000001c7947 */ /* 0x000fea0003800000 */
.L_x_25374:
[----:B------:R-:W-:-:S06]  /*9c30*/  HADD2.F32 R2, -RZ, R2.H0_H0 ;  /* 0x20000002ff027230 */ /* 0x000fcc0000004100 */
[----:B------:R-:W0:Y:S02]  /*9c40*/  F2I.U64.TRUNC R2, R2 ;  /* 0x0000000200027311 */ /* 0x000e24000020d800 */
[----:B0-----:R0:W-:Y:S01]  /*9c50*/  STG.E.64 desc[UR36][R16.64], R2 ;  /* 0x0000000210007986 */ /* 0x0011e2000c101b24 */
[----:B------:R-:W-:Y:S05]  /*9c60*/  BRA `(.L_x_25347) ;  /* 0x00000000000c7947 */ /* 0x000fea0003800000 */
.L_x_25373:
[----:B------:R-:W-:-:S04]  /*9c70*/  HADD2.F32 R2, -RZ, R2.H0_H0 ;  /* 0x20000002ff027230 */ /* 0x000fc80000004100 */
[----:B------:R-:W0:Y:S02]  /*9c80*/  F2I.FTZ.U32.TRUNC.NTZ R3, R2 ;  /* 0x0000000200037305 */ /* 0x000e24000021f000 */
[----:B0-----:R0:W-:Y:S02]  /*9c90*/  STG.E desc[UR36][R16.64], R3 ;  /* 0x0000000310007986 */ /* 0x0011e4000c101924 */
.L_x_25347:
[----:B------:R-:W-:-:S07]  /*9ca0*/  VIADD R19, R19, 0x80 ;  /* 0x0000008013137836 */ /* 0x000fce0000000000 */
.L_x_25307:
[----:B------:R-:W-:Y:S05]  /*9cb0*/  BSYNC B6 ;  /* 0x0000000000067941 */ /* 0x000fea0003800000 */
.L_x_25306:
        /* <DEDUP_REMOVED lines=306> */
.L_x_25376:
        /* <DEDUP_REMOVED lines=22> */
.L_x_25380:
[----:B------:R-:W2:Y:S02]  /*b140*/  LDG.E.U8 R2, desc[UR36][R2.64] ;  /* 0x0000002402027981 */ /* 0x000ea4000c1e1100 */
[----:B--2---:R-:W-:-:S04]  /*b150*/  I2FP.F32.U32 R0, R2 ;  /* 0x0000000200007245 */ /* 0x004fc80000201000 */
[----:B------:R-:W-:Y:S01]  /*b160*/  F2FP.F16.F32.PACK_AB R0, RZ, R0 ;  /* 0x00000000ff00723e */ /* 0x000fe200000000ff */
[----:B------:R-:W-:Y:S06]  /*b170*/  BRA `(.L_x_25382) ;  /* 0x0000000c00887947 */ /* 0x000fec0003800000 */
.L_x_25379:
        /* <DEDUP_REMOVED lines=10> */
.L_x_25384:
[----:B------:R-:W2:Y:S02]  /*b220*/  LDG.E R2, desc[UR36][R2.64] ;  /* 0x0000002402027981 */ /* 0x000ea4000c1e1900 */
[----:B--2---:R-:W-:-:S04]  /*b230*/  I2FP.F32.S32 R0, R2 ;  /* 0x0000000200007245 */ /* 0x004fc80000201400 */
[----:B------:R-:W-:Y:S01]  /*b240*/  F2FP.F16.F32.PACK_AB R0, RZ, R0 ;  /* 0x00000000ff00723e */ /* 0x000fe200000000ff */
[----:B------:R-:W-:Y:S06]  /*b250*/  BRA `(.L_x_25382) ;  /* 0x0000000c00507947 */ /* 0x000fec0003800000 */
.L_x_25383:
[----:B------:R-:W2:Y:S02]  /*b260*/  LDG.E.U16 R2, desc[UR36][R2.64] ;  /* 0x0000002402027981 */ /* 0x000ea4000c1e1500 */
[----:B--2---:R-:W0:Y:S02]  /*b270*/  I2F.S16 R0, R2 ;  /* 0x0000000200007306 */ /* 0x004e240000101400 */
[----:B0-----:R-:W-:Y:S01]  /*b280*/  F2FP.F16.F32.PACK_AB R0, RZ, R0 ;  /* 0x00000000ff00723e */ /* 0x001fe200000000ff */
[----:B------:R-:W-:Y:S06]  /*b290*/  BRA `(.L_x_25382) ;  /* 0x0000000c00407947 */ /* 0x000fec0003800000 */
.L_x_25378:
        /* <DEDUP_REMOVED lines=9> */
.L_x_25386:
[----:B------:R1:W5:Y:S01]  /*b330*/  LDG.E.U16 R0, desc[UR36][R2.64] ;  /* 0x0000002402007981 */ /* 0x000362000c1e1500 */
[----:B------:R-:W-:Y:S05]  /*b340*/  BRA `(.L_x_25382) ;  /* 0x0000000c00147947 */ /* 0x000fea0003800000 */
.L_x_25385:
        /* <DEDUP_REMOVED lines=9> */
.L_x_25388:
[----:B------:R0:W5:Y:S01]  /*b3e0*/  LDG.E.U16 R0, desc[UR36][R2.64] ;  /* 0x0000002402007981 */ /* 0x000162000c1e1500 */
[----:B------:R-:W-:Y:S05]  /*b3f0*/  BRA `(.L_x_25382) ;  /* 0x0000000800e87947 */ /* 0x000fea0003800000 */
.L_x_25387:
        /* <DEDUP_REMOVED lines=8> */
.L_x_25377:
        /* <DEDUP_REMOVED lines=13> */
.L_x_25391:
        /* <DEDUP_REMOVED lines=8> */
.L_x_25390:
        /* <DEDUP_REMOVED lines=28> */
.L_x_25393:
        /* <DEDUP_REMOVED lines=15> */
.L_x_25392:
[----:B------:R-:W2:Y:S02]  /*b880*/  LDG.E.U16 R0, desc[UR36][R2.64] ;  /* 0x0000002402007981 */ /* 0x000ea4000c1e1500 */
[----:B--2---:R-:W-:-:S05]  /*b890*/  IMAD.U32 R0, R0, 0x10000, RZ ;  /* 0x0001000000007824 */ /* 0x004fca00078e00ff */
[----:B------:R-:W-:Y:S01]  /*b8a0*/  F2FP.F16.F32.PACK_AB R0, RZ, R0 ;  /* 0x00000000ff00723e */ /* 0x000fe200000000ff */
[----:B------:R-:W-:Y:S06]  /*b8b0*/  BRA `(.L_x_25382) ;  /* 0x0000000400b87947 */ /* 0x000fec0003800000 */
.L_x_25389:
        /* <DEDUP_REMOVED lines=12> */
.L_x_25396:
        /* <DEDUP_REMOVED lines=21> */
.L_x_25400:
[----:B------:R-:W-:Y:S05]  /*bad0*/  BSYNC B1 ;  /* 0x0000000000017941 */ /* 0x000fea0003800000 */
.L_x_25399:
[----:B------:R-:W-:Y:S01]  /*bae0*/  LEA R3, R0, 0x3b800000, 0x17 ;  /* 0x3b80000000037811 */ /* 0x000fe200078eb8ff */
[----:B------:R-:W-:-:S05]  /*baf0*/  IMAD.SHL.U32 R0, R2, 0x100000, RZ ;  /* 0x0010000002007824 */ /* 0x000fca00078e00ff */
[----:B------:R-:W-:-:S07]  /*bb00*/  LOP3.LUT R0, R3, R0, R4, 0xfe, !PT ;  /* 0x0000000003007212 */ /* 0x000fce00078efe04 */
.L_x_25398:
[----:B------:R-:W-:Y:S05]  /*bb10*/  BSYNC B0 ;  /* 0x0000000000007941 */ /* 0x000fea0003800000 */
.L_x_25397:
[----:B------:R-:W-:Y:S01]  /*bb20*/  F2FP.F16.F32.PACK_AB R0, RZ, R0 ;  /* 0x00000000ff00723e */ /* 0x000fe200000000ff */
[----:B------:R-:W-:Y:S06]  /*bb30*/  BRA `(.L_x_25382) ;  /* 0x0000000400187947 */ /* 0x000fec0003800000 */
.L_x_25395:
        /* <DEDUP_REMOVED lines=21> */
.L_x_25404:
[----:B------:R-:W-:Y:S05]  /*bc90*/  BSYNC B1 ;  /* 0x0000000000017941 */ /* 0x000fea0003800000 */
.L_x_25403:
[----:B------:R-:W-:Y:S01]  /*bca0*/  LEA R3, R0, 0x37800000, 0x17 ;  /* 0x3780000000037811 */ /* 0x000fe200078eb8ff */
[----:B------:R-:W-:-:S05]  /*bcb0*/  IMAD.SHL.U32 R0, R2, 0x200000, RZ ;  /* 0x0020000002007824 */ /* 0x000fca00078e00ff */
[----:B------:R-:W-:-:S07]  /*bcc0*/  LOP3.LUT R0, R3, R0, R4, 0xfe, !PT ;  /* 0x0000000003007212 */ /* 0x000fce00078efe04 */
.L_x_25402:
[----:B------:R-:W-:Y:S05]  /*bcd0*/  BSYNC B0 ;  /* 0x0000000000007941 */ /* 0x000fea0003800000 */
.L_x_25401:
[----:B------:R-:W-:Y:S01]  /*bce0*/  F2FP.F16.F32.PACK_AB R0, RZ, R0 ;  /* 0x00000000ff00723e */ /* 0x000fe200000000ff */
[----:B------:R-:W-:Y:S06]  /*bcf0*/  BRA `(.L_x_25382) ;  /* 0x0000000000a87947 */ /* 0x000fec0003800000 */
.L_x_25394:
        /* <DEDUP_REMOVED lines=14> */
.L_x_25408:
[----:B------:R-:W-:Y:S05]  /*bde0*/  BSYNC B0 ;  /* 0x0000000000007941 */ /* 0x000fea0003800000 */
.L_x_25407:
[----:B------:R-:W-:Y:S01]  /*bdf0*/  F2FP.F16.F32.PACK_AB R0, RZ, R0 ;  /* 0x00000000ff00723e */ /* 0x000fe200000000ff */
[----:B------:R-:W-:Y:S06]  /*be00*/  BRA `(.L_x_25382) ;  /* 0x0000000000647947 */ /* 0x000fec0003800000 */
.L_x_25381:
        /* <DEDUP_REMOVED lines=16> */
.L_x_25409:
[----:B------:R-:W-:Y:S01]  /*bf10*/  PRMT R0, RZ, 0x7610, R0 ;  /* 0x00007610ff007816 */ /* 0x000fe20000000000 */
[----:B------:R-:W-:Y:S06]  /*bf20*/  BRA `(.L_x_25382) ;  /* 0x00000000001c7947 */ /* 0x000fec0003800000 */
.L_x_25406:
[----:B------:R-:W2:Y:S02]  /*bf30*/  LDG.E.64 R2, desc[UR36][R2.64] ;  /* 0x0000002402027981 */ /* 0x000ea4000c1e1b00 */
[----:B--2---:R-:W0:Y:S02]  /*bf40*/  I2F.U64 R0, R2 ;  /* 0x0000000200007312 */ /* 0x004e240000301000 */
[----:B0-----:R-:W-:Y:S01]  /*bf50*/  F2FP.F16.F32.PACK_AB R0, RZ, R0 ;  /* 0x00000000ff00723e */ /* 0x001fe200000000ff */
[----:B------:R-:W-:Y:S06]  /*bf60*/  BRA `(.L_x_25382) ;  /* 0x00000000000c7947 */ /* 0x000fec0003800000 */
.L_x_25405:
[----:B------:R-:W2:Y:S02]  /*bf70*/  LDG.E R2, desc[UR36][R2.64] ;  /* 0x0000002402027981 */ /* 0x000ea4000c1e1900 */
[----:B--2---:R-:W-:-:S04]  /*bf80*/  I2FP.F32.U32 R0, R2 ;  /* 0x0000000200007245 */ /* 0x004fc80000201000 */
[----:B------:R-:W-:-:S07]  /*bf90*/  F2FP.F16.F32.PACK_AB R0, RZ, R0 ;  /* 0x00000000ff00723e */ /* 0x000fce00000000ff */
.L_x_25382:
        /* <DEDUP_REMOVED lines=43> */
.L_x_25413:
[----:B------:R-:W-:-:S06]  /*c250*/  HADD2.F32 R3, -RZ, R2.H0_H0 ;  /* 0x20000002ff037230 */ /* 0x000fcc0000004100 */
[----:B------:R-:W0:Y:S02]  /*c260*/  F2I.S64.TRUNC R2, R3 ;  /* 0x0000000300027311 */ /* 0x000e24000020d900 */
[----:B0-----:R-:W-:Y:S01]  /*c270*/  STG.E.U8 desc[UR36][R16.64], R2 ;  /* 0x0000000210007986 */ /* 0x001fe2000c101124 */
[----:B------:R-:W-:Y:S05]  /*c280*/  EXIT ;  /* 0x000000000000794d */ /* 0x000fea0003800000 */
.L_x_25412:
        /* <DEDUP_REMOVED lines=10> */
.L_x_25416:
[----:B------:R-:W-:-:S04]  /*c330*/  HADD2.F32 R2, -RZ, R2.H0_H0 ;  /* 0x20000002ff027230 */ /* 0x000fc80000004100 */
[----:B------:R-:W0:Y:S02]  /*c340*/  F2I.FTZ.TRUNC.NTZ R3, R2 ;  /* 0x0000000200037305 */ /* 0x000e24000021f100 */
[----:B0-----:R-:W-:Y:S01]  /*c350*/  STG.E desc[UR36][R16.64], R3 ;  /* 0x0000000310007986 */ /* 0x001fe2000c101924 */
[----:B------:R-:W-:Y:S05]  /*c360*/  EXIT ;  /* 0x000000000000794d */ /* 0x000fea0003800000 */
.L_x_25415:
[----:B------:R-:W-:-:S04]  /*c370*/  HADD2.F32 R2, -RZ, R2.H0_H0 ;  /* 0x20000002ff027230 */ /* 0x000fc80000004100 */
[----:B------:R-:W0:Y:S02]  /*c380*/  F2I.FTZ.TRUNC.NTZ R3, R2 ;  /* 0x0000000200037305 */ /* 0x000e24000021f100 */
[----:B0-----:R-:W-:Y:S01]  /*c390*/  STG.E.U16 desc[UR36][R16.64], R3 ;  /* 0x0000000310007986 */ /* 0x001fe2000c101524 */
[----:B------:R-:W-:Y:S05]  /*c3a0*/  EXIT ;  /* 0x000000000000794d */ /* 0x000fea0003800000 */
.L_x_25411:
        /* <DEDUP_REMOVED lines=9> */
.L_x_25418:
[----:B------:R-:W-:Y:S01]  /*c440*/  STG.E.U16 desc[UR36][R16.64], R2 ;  /* 0x0000000210007986 */ /* 0x000fe2000c101524 */
[----:B------:R-:W-:Y:S05]  /*c450*/  EXIT ;  /* 0x000000000000794d */ /* 0x000fea0003800000 */
.L_x_25417:
        /* <DEDUP_REMOVED lines=10> */
.L_x_25420:
[----:B------:R-:W-:-:S05]  /*c500*/  HADD2.F32 R0, -RZ, R2.H0_H0 ;  /* 0x20000002ff007230 */ /* 0x000fca0000004100 */
[----:B------:R-:W-:-:S04]  /*c510*/  F2FP.F16.F32.PACK_AB R0, RZ, R0 ;  /* 0x00000000ff00723e */ /* 0x000fc800000000ff */
[----:B------:R-:W-:-:S05]  /*c520*/  PRMT R0, R0, 0x5410, RZ ;  /* 0x0000541000007816 */ /* 0x000fca00000000ff */
[----:B------:R-:W-:Y:S01]  /*c530*/  STG.E desc[UR36][R16.64], R0 ;  /* 0x0000000010007986 */ /* 0x000fe2000c101924 */
[----:B------:R-:W-:Y:S05]  /*c540*/  EXIT ;  /* 0x000000000000794d */ /* 0x000fea0003800000 */
.L_x_25419:
[----:B------:R-:W-:-:S05]  /*c550*/  HADD2.F32 R2, -RZ, R2.H0_H0 ;  /* 0x20000002ff027230 */ /* 0x000fca0000004100 */
[----:B------:R-:W-:-:S06]  /*c560*/  FMUL.FTZ R2, R2, 1 ;  /* 0x3f80000002027820 */ /* 0x000fcc0000410000 */
[----:B------:R-:W0:Y:S02]  /*c570*/  F2F.F64.F32 R2, R2 ;  /* 0x0000000200027310 */ /* 0x000e240000201800 */
[----:B0-----:R-:W-:Y:S01]  /*c580*/  STG.E.64 desc[UR36][R16.64], R2 ;  /* 0x0000000210007986 */ /* 0x001fe2000c101b24 */
[----:B------:R-:W-:Y:S05]  /*c590*/  EXIT ;  /* 0x000000000000794d */ /* 0x000fea0003800000 */
.L_x_25410:
        /* <DEDUP_REMOVED lines=13> */
.L_x_25423:
[----:B------:R-:W-:Y:S01]  /*c670*/  HADD2.F32 R2, -RZ, R2.H0_H0 ;  /* 0x20000002ff027230 */ /* 0x000fe20000004100 */
[----:B------:R-:W-:-:S04]  /*c680*/  CS2R R6, SRZ ;  /* 0x0000000000067805 */ /* 0x000fc8000001ff00 */
[----:B------:R-:W-:-:S04]  /*c690*/  FMUL.FTZ R2, R2, 1 ;  /* 0x3f80000002027820 */ /* 0x000fc80000410000 */
[----:B------:R-:W0:Y:S02]  /*c6a0*/  F2F.F64.F32 R4, R2 ;  /* 0x0000000200047310 */ /* 0x000e240000201800 */
[----:B0-----:R-:W-:Y:S01]  /*c6b0*/  STG.E.128 desc[UR36][R16.64], R4 ;  /* 0x0000000410007986 */ /* 0x001fe2000c101d24 */
[----:B------:R-:W-:Y:S05]  /*c6c0*/  EXIT ;  /* 0x000000000000794d */ /* 0x000fea0003800000 */
.L_x_25422:
        /* <DEDUP_REMOVED lines=21> */
.L_x_25427:
[----:B------:R-:W-:Y:S05]  /*c820*/  BSYNC B0 ;  /* 0x0000000000007941 */ /* 0x000fea0003800000 */
.L_x_25426:
[----:B------:R-:W-:-:S05]  /*c830*/  LOP3.LUT R3, R0, R3, RZ, 0xfc, !PT ;  /* 0x0000000300037212 */ /* 0x000fca00078efcff */
[----:B------:R-:W-:Y:S01]  /*c840*/  STG.E.U8 desc[UR36][R16.64], R3 ;  /* 0x0000000310007986 */ /* 0x000fe2000c101124 */
[----:B------:R-:W-:Y:S05]  /*c850*/  EXIT ;  /* 0x000000000000794d */ /* 0x000fea0003800000 */
.L_x_25425:
        /* <DEDUP_REMOVED lines=13> */
.L_x_25429:
[----:B------:R-:W-:Y:S01]  /*c930*/  IMAD.MOV.U32 R0, RZ, RZ, 0x7f ;  /* 0x0000007fff007424 */ /* 0x000fe200078e00ff */
[----:B------:R-:W-:-:S04]  /*c940*/  ISETP.GT.U32.AND P0, PT, R2, 0x7f800000, PT ;  /* 0x7f8000000200780c */ /* 0x000fc80003f04070 */
[----:B------:R-:W-:-:S09]  /*c950*/  SEL R0, R0, 0x7c, P0 ;  /* 0x0000007c00007807 */ /* 0x000fd20000000000 */
.L_x_25430:
[----:B------:R-:W-:Y:S05]  /*c960*/  BSYNC B0 ;  /* 0x0000000000007941 */ /* 0x000fea0003800000 */
.L_x_25428:
[----:B------:R-:W-:-:S04]  /*c970*/  LOP3.LUT R2, R3, 0x80000000, RZ, 0xc0, !PT ;  /* 0x8000000003027812 */ /* 0x000fc800078ec0ff */
[----:B------:R-:W-:-:S04]  /*c980*/  SHF.R.U32.HI R3, RZ, 0x18, R2 ;  /* 0x00000018ff037819 */ /* 0x000fc80000011602 */
[----:B------:R-:W-:-:S05]  /*c990*/  LOP3.LUT R3, R0, R3, RZ, 0xfc, !PT ;  /* 0x0000000300037212 */ /* 0x000fca00078efcff */
[----:B------:R-:W-:Y:S01]  /*c9a0*/  STG.E.U8 desc[UR36][R16.64], R3 ;  /* 0x0000000310007986 */ /* 0x000fe2000c101124 */
[----:B------:R-:W-:Y:S05]  /*c9b0*/  EXIT ;  /* 0x000000000000794d */ /* 0x000fea0003800000 */
.L_x_25424:
[----:B------:R-:W-:-:S05]  /*c9c0*/  HADD2.F32 R0, -RZ, R2.H0_H0 ;  /* 0x20000002ff007230 */ /* 0x000fca0000004100 */
[----:B------:R-:W-:-:S05]  /*c9d0*/  F2FP.BF16.F32.PACK_AB R0, RZ, R0 ;  /* 0x00000000ff00723e */ /* 0x000fca00000010ff */
[----:B------:R-:W-:Y:S01]  /*c9e0*/  STG.E.U16 desc[UR36][R16.64], R0 ;  /* 0x0000000010007986 */ /* 0x000fe2000c101524 */
[----:B------:R-:W-:Y:S05]  /*c9f0*/  EXIT ;  /* 0x000000000000794d */ /* 0x000fea0003800000 */
.L_x_25421:
        /* <DEDUP_REMOVED lines=12> */
.L_x_25433:
        /* <DEDUP_REMOVED lines=17> */
.L_x_25436:
[----:B------:R-:W-:-:S04]  /*cbd0*/  LOP3.LUT R2, R3, 0x80000000, RZ, 0xc0, !PT ;  /* 0x8000000003027812 */ /* 0x000fc800078ec0ff */
[----:B------:R-:W-:-:S04]  /*cbe0*/  SHF.R.U32.HI R3, RZ, 0x18, R2 ;  /* 0x00000018ff037819 */ /* 0x000fc80000011602 */
[----:B------:R-:W-:-:S04]  /*cbf0*/  LOP3.LUT R0, R0, R3, RZ, 0xfc, !PT ;  /* 0x0000000300007212 */ /* 0x000fc800078efcff */
[----:B------:R-:W-:-:S07]  /*cc00*/  PRMT R8, R0, 0x7610, R8 ;  /* 0x0000761000087816 */ /* 0x000fce0000000008 */
.L_x_25435:
[----:B------:R-:W-:Y:S05]  /*cc10*/  BSYNC B0 ;  /* 0x0000000000007941 */ /* 0x000fea0003800000 */
.L_x_25434:
[----:B------:R-:W-:Y:S01]  /*cc20*/  STG.E.U8 desc[UR36][R16.64], R8 ;  /* 0x0000000810007986 */ /* 0x000fe2000c101124 */
[----:B------:R-:W-:Y:S05]  /*cc30*/  EXIT ;  /* 0x000000000000794d */ /* 0x000fea0003800000 */
.L_x_25432:
        /* <DEDUP_REMOVED lines=17> */
.L_x_25439:
[----:B------:R-:W-:-:S04]  /*cd50*/  LOP3.LUT R2, R3, 0x80000000, RZ, 0xc0, !PT ;  /* 0x8000000003027812 */ /* 0x000fc800078ec0ff */
[----:B------:R-:W-:-:S04]  /*cd60*/  SHF.R.U32.HI R3, RZ, 0x18, R2 ;  /* 0x00000018ff037819 */ /* 0x000fc80000011602 */
[----:B------:R-:W-:-:S04]  /*cd70*/  LOP3.LUT R0, R0, R3, RZ, 0xfc, !PT ;  /* 0x0000000300007212 */ /* 0x000fc800078efcff */
[----:B------:R-:W-:-:S07]  /*cd80*/  PRMT R8, R0, 0x7610, R8 ;  /* 0x0000761000087816 */ /* 0x000fce0000000008 */
.L_x_25438:
[----:B------:R-:W-:Y:S05]  /*cd90*/  BSYNC B0 ;  /* 0x0000000000007941 */ /* 0x000fea0003800000 */
.L_x_25437:
[----:B------:R-:W-:Y:S01]  /*cda0*/  STG.E.U8 desc[UR36][R16.64], R8 ;  /* 0x0000000810007986 */ /* 0x000fe2000c101124 */
[----:B------:R-:W-:Y:S05]  /*cdb0*/  EXIT ;  /* 0x000000000000794d */ /* 0x000fea0003800000 */
.L_x_25431:
        /* <DEDUP_REMOVED lines=22> */
.L_x_25414:
        /* <DEDUP_REMOVED lines=16> */
.L_x_25442:
[----:B------:R-:W-:Y:S05]  /*d020*/  EXIT ;  /* 0x000000000000794d */ /* 0x000fea0003800000 */
.L_x_25441:
[----:B------:R-:W-:-:S06]  /*d030*/  HADD2.F32 R2, -RZ, R2.H0_H0 ;  /* 0x20000002ff027230 */ /* 0x000fcc0000004100 */
[----:B------:R-:W0:Y:S02]  /*d040*/  F2I.U64.TRUNC R2, R2 ;  /* 0x0000000200027311 */ /* 0x000e24000020d800 */
[----:B0-----:R-:W-:Y:S01]  /*d050*/  STG.E.64 desc[UR36][R16.64], R2 ;  /* 0x0000000210007986 */ /* 0x001fe2000c101b24 */
[----:B------:R-:W-:Y:S05]  /*d060*/  EXIT ;  /* 0x000000000000794d */ /* 0x000fea0003800000 */
.L_x_25440:
[----:B------:R-:W-:-:S04]  /*d070*/  HADD2.F32 R2, -RZ, R2.H0_H0 ;  /* 0x20000002ff027230 */ /* 0x000fc80000004100 */
[----:B------:R-:W0:Y:S02]  /*d080*/  F2I.FTZ.U32.TRUNC.NTZ R3, R2 ;  /* 0x0000000200037305 */ /* 0x000e24000021f000 */
[----:B0-----:R-:W-:Y:S01]  /*d090*/  STG.E desc[UR36][R16.64], R3 ;  /* 0x0000000310007986 */ /* 0x001fe2000c101924 */
[----:B------:R-:W-:Y:S05]  /*d0a0*/  EXIT ;  /* 0x000000000000794d */ /* 0x000fea0003800000 */
.L_x_25443:
        /* <DEDUP_REMOVED lines=13> */
.L_x_36403:


//--------------------- .text._ZN2at6native27unrolled_elementwise_kernelIZZZNS0_17expm1_kernel_cudaERNS_18TensorIteratorBaseEENKUlvE_clEvENKUlvE4_clEvEUlN3c104HalfEE_St5arrayIPcLm2EELi4E23TrivialOffsetCalculatorILi1EjESD_NS0_6memory12LoadWithCastILi1EEENSE_13StoreWithCastILi1EEEEEviT_T0_T2_T3_T4_T5_ --------------------------
	.section	.text._ZN2at6native27unrolled_elementwise_kernelIZZZNS0_17expm1_kernel_cudaERNS_18TensorIteratorBaseEENKUlvE_clEvENKUlvE4_clEvEUlN3c104HalfEE_St5arrayIPcLm2EELi4E23TrivialOffsetCalculatorILi1EjESD_NS0_6memory12LoadWithCastILi1EEENSE_13StoreWithCastILi1EEEEEviT_T0_T2_T3_T4_T5_,"ax",@progbits
	.align	128
        .global         _ZN2at6native27unrolled_elementwise_kernelIZZZNS0_17expm1_kernel_cudaERNS_18TensorIteratorBaseEENKUlvE_clEvENKUlvE4_clEvEUlN3c104HalfEE_St5arrayIPcLm2EELi4E23TrivialOffsetCalculatorILi1EjESD_NS0_6memory12LoadWithCastILi1EEENSE_13StoreWithCastILi1EEEEEviT_T0_T2_T3_T4_T5_
        .type           _ZN2at6native27unrolled_elementwise_kernelIZZZNS0_17expm1_kernel_cudaERNS_18TensorIteratorBaseEENKUlvE_clEvENKUlvE4_clEvEUlN3c104HalfEE_St5arrayIPcLm2EELi4E23TrivialOffsetCalculatorILi1EjESD_NS0_6memory12LoadWithCastILi1EEENSE_13StoreWithCastILi1EEEEEviT_T0_T2_T3_T4_T5_,@function
        .size           _ZN2at6native27unrolled_elementwise_kernelIZZZNS0_17expm1_kernel_cudaERNS_18TensorIteratorBaseEENKUlvE_clEvENKUlvE4_clEvEUlN3c104HalfEE_St5arrayIPcLm2EELi4E23TrivialOffsetCalculatorILi1EjESD_NS0_6memory12LoadWithCastILi1EEENSE_13StoreWithCastILi1EEEEEviT_T0_T2_T3_T4_T5_,(.L_x_36404 - _ZN2at6native27unrolled_elementwise_kernelIZZZNS0_17expm1_kernel_cudaERNS_18TensorIteratorBaseEENKUlvE_clEvENKUlvE4_clEvEUlN3c104HalfEE_St5arrayIPcLm2EELi4E23TrivialOffsetCalculatorILi1EjESD_NS0_6memory12LoadWithCastILi1EEENSE_13StoreWithCastILi1EEEEEviT_T0_T2_T3_T4_T5_)
        .other          _ZN2at6native27unrolled_elementwise_kernelIZZZNS0_17expm1_kernel_cudaERNS_18TensorIteratorBaseEENKUlvE_clEvENKUlvE4_clEvEUlN3c104HalfEE_St5arrayIPcLm2EELi4E23TrivialOffsetCalculatorILi1EjESD_NS0_6memory12LoadWithCastILi1EEENSE_13StoreWithCastILi1EEEEEviT_T0_T2_T3_T4_T5_,@"STO_CUDA_ENTRY STV_DEFAULT"
_ZN2at6native27unrolled_elementwise_kernelIZZZNS0_17expm1_kernel_cudaERNS_18TensorIteratorBaseEENKUlvE_clEvENKUlvE4_clEvEUlN3c104HalfEE_St5arrayIPcLm2EELi4E23TrivialOffsetCalculatorILi1EjESD_NS0_6memory12LoadWithCastILi1EEENSE_13StoreWithCastILi1EEEEEviT_T0_T2_T3_T4_T5_:
.text._ZN2at6native27unrolled_elementwise_kernelIZZZNS0_17expm1_kernel_cudaERNS_18TensorIteratorBaseEENKUlvE_clEvENKUlvE4_clEvEUlN3c104HalfEE_St5arrayIPcLm2EELi4E23TrivialOffsetCalculatorILi1EjESD_NS0_6memory12LoadWithCastILi1EEENSE_13StoreWithCastILi1EEEEEviT_T0_T2_T3_T4_T5_:
        /* <DEDUP_REMOVED lines=34> */
.L_x_25449:
[----:B------:R-:W2:Y:S02]  /*0220*/  LDG.E.U8 R2, desc[UR36][R2.64] ;  /* 0x0000002402027981 */ /* 0x000ea4000c1e1100 */
[----:B--2---:R-:W-:-:S04]  /*0230*/  I2FP.F32.U32 R0, R2 ;  /* 0x0000000200007245 */ /* 0x004fc80000201000 */
[----:B------:R-:W-:-:S04]  /*0240*/  F2FP.F16.F32.PACK_AB R0, RZ, R0 ;  /* 0x00000000ff00723e */ /* 0x000fc800000000ff */
[----:B------:R-:W-:Y:S01]  /*0250*/  PRMT R25, R0, 0x7610, R25 ;  /* 0x0000761000197816 */ /* 0x000fe20000000019 */
[----:B------:R-:W-:Y:S06]  /*0260*/  BRA `(.L_x_25451) ;  /* 0x0000000c00c07947 */ /* 0x000fec0003800000 */
.L_x_25448:
        /* <DEDUP_REMOVED lines=11> */
.L_x_25453:
[----:B------:R-:W2:Y:S02]  /*0320*/  LDG.E R2, desc[UR36][R2.64] ;  /* 0x0000002402027981 */ /* 0x000ea4000c1e1900 */
[----:B--2---:R-:W-:-:S04]  /*0330*/  I2FP.F32.S32 R0, R2 ;  /* 0x0000000200007245 */ /* 0x004fc80000201400 */
[----:B------:R-:W-:-:S04]  /*0340*/  F2FP.F16.F32.PACK_AB R0, RZ, R0 ;  /* 0x00000000ff00723e */ /* 0x000fc800000000ff */
[----:B------:R-:W-:Y:S01]  /*0350*/  PRMT R25, R0, 0x7610, R25 ;  /* 0x0000761000197816 */ /* 0x000fe20000000019 */
[----:B------:R-:W-:Y:S06]  /*0360*/  BRA `(.L_x_25451) ;  /* 0x0000000c00807947 */ /* 0x000fec0003800000 */
.L_x_25452:
[----:B------:R-:W2:Y:S02]  /*0370*/  LDG.E.U16 R2, desc[UR36][R2.64] ;  /* 0x0000002402027981 */ /* 0x000ea4000c1e1500 */
[----:B--2---:R-:W0:Y:S02]  /*0380*/  I2F.S16 R0, R2 ;  /* 0x0000000200007306 */ /* 0x004e240000101400 */
[----:B0-----:R-:W-:-:S04]  /*0390*/  F2FP.F16.F32.PACK_AB R0, RZ, R0 ;  /* 0x00000000ff00723e */ /* 0x001fc800000000ff */
[----:B------:R-:W-:Y:S01]  /*03a0*/  PRMT R25, R0, 0x7610, R25 ;  /* 0x0000761000197816 */ /* 0x000fe20000000019 */
[----:B------:R-:W-:Y:S06]  /*03b0*/  BRA `(.L_x_25451) ;  /* 0x0000000c006c7947 */ /* 0x000fec0003800000 */
.L_x_25447:
        /* <DEDUP_REMOVED lines=9> */
.L_x_25455:
[----:B------:R1:W5:Y:S01]  /*0450*/  LDG.E.U16 R25, desc[UR36][R2.64] ;  /* 0x0000002402197981 */ /* 0x000362000c1e1500 */
[----:B------:R-:W-:Y:S05]  /*0460*/  BRA `(.L_x_25451) ;  /* 0x0000000c00407947 */ /* 0x000fea0003800000 */
.L_x_25454:
        /* <DEDUP_REMOVED lines=9> */
.L_x_25457:
[----:B------:R0:W5:Y:S01]  /*0500*/  LDG.E.U16 R25, desc[UR36][R2.64] ;  /* 0x0000002402197981 */ /* 0x000162000c1e1500 */
[----:B------:R-:W-:Y:S05]  /*0510*/  BRA `(.L_x_25451) ;  /* 0x0000000c00147947 */ /* 0x000fea0003800000 */
.L_x_25456:
        /* <DEDUP_REMOVED lines=9> */
.L_x_25446:
        /* <DEDUP_REMOVED lines=14> */
.L_x_25460:
        /* <DEDUP_REMOVED lines=9> */
.L_x_25459:
        /* <DEDUP_REMOVED lines=28> */
.L_x_25462:
        /* <DEDUP_REMOVED lines=16> */
.L_x_25461:
[----:B------:R-:W2:Y:S02]  /*09e0*/  LDG.E.U16 R0, desc[UR36][R2.64] ;  /* 0x0000002402007981 */ /* 0x000ea4000c1e1500 */
[----:B--2---:R-:W-:-:S05]  /*09f0*/  IMAD.U32 R0, R0, 0x10000, RZ ;  /* 0x0001000000007824 */ /* 0x004fca00078e00ff */
[----:B------:R-:W-:-:S04]  /*0a00*/  F2FP.F16.F32.PACK_AB R0, RZ, R0 ;  /* 0x00000000ff00723e */ /* 0x000fc800000000ff */
[----:B------:R-:W-:Y:S01]  /*0a10*/  PRMT R25, R0, 0x7610, R25 ;  /* 0x0000761000197816 */ /* 0x000fe20000000019 */
[----:B------:R-:W-:Y:S06]  /*0a20*/  BRA `(.L_x_25451) ;  /* 0x0000000400d07947 */ /* 0x000fec0003800000 */
.L_x_25458:
        /* <DEDUP_REMOVED lines=13> */
.L_x_25465:
        /* <DEDUP_REMOVED lines=21> */
.L_x_25469:
[----:B------:R-:W-:Y:S05]  /*0c50*/  BSYNC B1 ;  /* 0x0000000000017941 */ /* 0x000fea0003800000 */
.L_x_25468:
[----:B------:R-:W-:Y:S01]  /*0c60*/  LEA R3, R0, 0x3b800000, 0x17 ;  /* 0x3b80000000037811 */ /* 0x000fe200078eb8ff */
[----:B------:R-:W-:-:S05]  /*0c70*/  IMAD.SHL.U32 R0, R2, 0x100000, RZ ;  /* 0x0010000002007824 */ /* 0x000fca00078e00ff */
[----:B------:R-:W-:-:S07]  /*0c80*/  LOP3.LUT R0, R3, R0, R4, 0xfe, !PT ;  /* 0x0000000003007212 */ /* 0x000fce00078efe04 */
.L_x_25467:
[----:B------:R-:W-:Y:S05]  /*0c90*/  BSYNC B0 ;  /* 0x0000000000007941 */ /* 0x000fea0003800000 */
.L_x_25466:
[----:B------:R-:W-:-:S04]  /*0ca0*/  F2FP.F16.F32.PACK_AB R0, RZ, R0 ;  /* 0x00000000ff00723e */ /* 0x000fc800000000ff */
[----:B------:R-:W-:Y:S01]  /*0cb0*/  PRMT R25, R0, 0x7610, R25 ;  /* 0x0000761000197816 */ /* 0x000fe20000000019 */
[----:B------:R-:W-:Y:S06]  /*0cc0*/  BRA `(.L_x_25451) ;  /* 0x0000000400287947 */ /* 0x000fec0003800000 */
.L_x_25464:
        /* <DEDUP_REMOVED lines=21> */
.L_x_25473:
[----:B------:R-:W-:Y:S05]  /*0e20*/  BSYNC B1 ;  /* 0x0000000000017941 */ /* 0x000fea0003800000 */
.L_x_25472:
[----:B------:R-:W-:Y:S01]  /*0e30*/  LEA R3, R0, 0x37800000, 0x17 ;  /* 0x3780000000037811 */ /* 0x000fe200078eb8ff */
[----:B------:R-:W-:-:S05]  /*0e40*/  IMAD.SHL.U32 R0, R2, 0x200000, RZ ;  /* 0x0020000002007824 */ /* 0x000fca00078e00ff */
[----:B------:R-:W-:-:S07]  /*0e50*/  LOP3.LUT R0, R3, R0, R4, 0xfe, !PT ;  /* 0x0000000003007212 */ /* 0x000fce00078efe04 */
.L_x_25471:
[----:B------:R-:W-:Y:S05]  /*0e60*/  BSYNC B0 ;  /* 0x0000000000007941 */ /* 0x000fea0003800000 */
.L_x_25470:
[----:B------:R-:W-:-:S04]  /*0e70*/  F2FP.F16.F32.PACK_AB R0, RZ, R0 ;  /* 0x00000000ff00723e */ /* 0x000fc800000000ff */
[----:B------:R-:W-:Y:S01]  /*0e80*/  PRMT R25, R0, 0x7610, R25 ;  /* 0x0000761000197816 */ /* 0x000fe20000000019 */
[----:B------:R-:W-:Y:S06]  /*0e90*/  BRA `(.L_x_25451) ;  /* 0x0000000000b47947 */ /* 0x000fec0003800000 */
.L_x_25463:
        /* <DEDUP_REMOVED lines=14> */
.L_x_25477:
[----:B------:R-:W-:Y:S05]  /*0f80*/  BSYNC B0 ;  /* 0x0000000000007941 */ /* 0x000fea0003800000 */
.L_x_25476:
[----:B------:R-:W-:-:S04]  /*0f90*/  F2FP.F16.F32.PACK_AB R0, RZ, R0 ;  /* 0x00000000ff00723e */ /* 0x000fc800000000ff */
[----:B------:R-:W-:Y:S01]  /*0fa0*/  PRMT R25, R0, 0x7610, R25 ;  /* 0x0000761000197816 */ /* 0x000fe20000000019 */
[----:B------:R-:W-:Y:S06]  /*0fb0*/  BRA `(.L_x_25451) ;  /* 0x00000000006c7947 */ /* 0x000fec0003800000 */
.L_x_25450:
        /* <DEDUP_REMOVED lines=16> */
.L_x_25478:
[----:B------:R-:W-:Y:S01]  /*10c0*/  PRMT R25, RZ, 0x7610, R25 ;  /* 0x00007610ff197816 */ /* 0x000fe20000000019 */
[----:B------:R-:W-:Y:S06]  /*10d0*/  BRA `(.L_x_25451) ;  /* 0x0000000000247947 */ /* 0x000fec0003800000 */
.L_x_25475:
[----:B------:R-:W2:Y:S02]  /*10e0*/  LDG.E.64 R2, desc[UR36][R2.64] ;  /* 0x0000002402027981 */ /* 0x000ea4000c1e1b00 */
[----:B--2---:R-:W0:Y:S02]  /*10f0*/  I2F.U64 R0, R2 ;  /* 0x0000000200007312 */ /* 0x004e240000301000 */
[----:B0-----:R-:W-:-:S04]  /*1100*/  F2FP.F16.F32.PACK_AB R0, RZ, R0 ;  /* 0x00000000ff00723e */ /* 0x001fc800000000ff */
[----:B------:R-:W-:Y:S01]  /*1110*/  PRMT R25, R0, 0x7610, R25 ;  /* 0x0000761000197816 */ /* 0x000fe20000000019 */
[----:B------:R-:W-:Y:S06]  /*1120*/  BRA `(.L_x_25451) ;  /* 0x0000000000107947 */ /* 0x000fec0003800000 */
.L_x_25474:
[----:B------:R-:W2:Y:S02]  /*1130*/  LDG.E R2, desc[UR36][R2.64] ;  /* 0x0000002402027981 */ /* 0x000ea4000c1e1900 */
[----:B--2---:R-:W-:-:S04]  /*1140*/  I2FP.F32.U32 R0, R2 ;  /* 0x0000000200007245 */ /* 0x004fc80000201000 */
[----:B------:R-:W-:-:S04]  /*1150*/  F2FP.F16.F32.PACK_AB R0, RZ, R0 ;  /* 0x00000000ff00723e */ /* 0x000fc800000000ff */
[----:B------:R-:W-:-:S07]  /*1160*/  PRMT R25, R0, 0x7610, R25 ;  /* 0x0000761000197816 */ /* 0x000fce0000000019 */
.L_x_25451:
[----:B------:R-:W2:Y:S02]  /*1170*/  S2R R19, SR_TID.X ;  /* 0x0000000000137919 */ /* 0x000ea40000002100 */
[----:B--2---:R-:W-:-:S07]  /*1180*/  VIADD R19, R19, 0x80 ;  /* 0x0000008013137836 */ /* 0x004fce0000000000 */
.L_x_25445:
[----:B------:R-:W-:Y:S05]  /*1190*/  BSYNC B6 ;  /* 0x0000000000067941 */ /* 0x000fea0003800000 */
.L_x_25444:
        /* <DEDUP_REMOVED lines=26> */
.L_x_25484:
[----:B------:R-:W2:Y:S02]  /*1340*/  LDG.E.U8 R2, desc[UR36][R2.64] ;  /* 0x0000002402027981 */ /* 0x000ea4000c1e1100 */
[----:B--2---:R-:W-:-:S04]  /*1350*/  I2FP.F32.U32 R0, R2 ;  /* 0x0000000200007245 */ /* 0x004fc80000201000 */
[----:B------:R-:W-:-:S04]  /*1360*/  F2FP.F16.F32.PACK_AB R0, RZ, R0 ;  /* 0x00000000ff00723e */ /* 0x000fc800000000ff */
[----:B------:R-:W-:Y:S01]  /*1370*/  PRMT R24, R0, 0x7610, R24 ;  /* 0x0000761000187816 */ /* 0x000fe20000000018 */
[----:B------:R-:W-:Y:S06]  /*1380*/  BRA `(.L_x_25486) ;  /* 0x0000000c00bc7947 */ /* 0x000fec0003800000 */
.L_x_25483:
        /* <DEDUP_REMOVED lines=11> */
.L_x_25488:
[----:B------:R-:W2:Y:S02]  /*1440*/  LDG.E R2, desc[UR36][R2.64] ;  /* 0x0000002402027981 */ /* 0x000ea4000c1e1900 */
[----:B--2---:R-:W-:-:S04]  /*1450*/  I2FP.F32.S32 R0, R2 ;  /* 0x0000000200007245 */ /* 0x004fc80000201400 */
[----:B------:R-:W-:-:S04]  /*1460*/  F2FP.F16.F32.PACK_AB R0, RZ, R0 ;  /* 0x00000000ff00723e */ /* 0x000fc800000000ff */
[----:B------:R-:W-:Y:S01]  /*1470*/  PRMT R24, R0, 0x7610, R24 ;  /* 0x0000761000187816 */ /* 0x000fe20000000018 */
[----:B------:R-:W-:Y:S06]  /*1480*/  BRA `(.L_x_25486) ;  /* 0x0000000c007c7947 */ /* 0x000fec0003800000 */
.L_x_25487:
[----:B------:R-:W2:Y:S02]  /*1490*/  LDG.E.U16 R2, desc[UR36][R2.64] ;  /* 0x0000002402027981 */ /* 0x000ea4000c1e1500 */
[----:B--2---:R-:W0:Y:S02]  /*14a0*/  I2F.S16 R0, R2 ;  /* 0x0000000200007306 */ /* 0x004e240000101400 */
[----:B0-----:R-:W-:-:S04]  /*14b0*/  F2FP.F16.F32.PACK_AB R0, RZ, R0 ;  /* 0x00000000ff00723e */ /* 0x001fc800000000ff */
[----:B------:R-:W-:Y:S01]  /*14c0*/  PRMT R24, R0, 0x7610, R24 ;  /* 0x0000761000187816 */ /* 0x000fe20000000018 */
[----:B------:R-:W-:Y:S06]  /*14d0*/  BRA `(.L_x_25486) ;  /* 0x0000000c00687947 */ /* 0x000fec0003800000 */
.L_x_25482:
        /* <DEDUP_REMOVED lines=9> */
.L_x_25490:
[----:B------:R0:W5:Y:S01]  /*1570*/  LDG.E.U16 R24, desc[UR36][R2.64] ;  /* 0x0000002402187981 */ /* 0x000162000c1e1500 */
[----:B------:R-:W-:Y:S05]  /*1580*/  BRA `(.L_x_25486) ;  /* 0x0000000c003c7947 */ /* 0x000fea0003800000 */
.L_x_25489:
        /* <DEDUP_REMOVED lines=9> */
.L_x_25492:
[----:B------:R1:W5:Y:S01]  /*1620*/  LDG.E.U16 R24, desc[UR36][R2.64] ;  /* 0x0000002402187981 */ /* 0x000362000c1e1500 */
[----:B------:R-:W-:Y:S05]  /*1630*/  BRA `(.L_x_25486) ;  /* 0x0000000c00107947 */ /* 0x000fea0003800000 */
.L_x_25491:
        /* <DEDUP_REMOVED lines=9> */
.L_x_25481:
        /* <DEDUP_REMOVED lines=14> */
.L_x_25495:
        /* <DEDUP_REMOVED lines=9> */
.L_x_25494:
        /* <DEDUP_REMOVED lines=28> */
.L_x_25497:
        /* <DEDUP_REMOVED lines=15> */
.L_x_25496:
[----:B------:R-:W2:Y:S02]  /*1af0*/  LDG.E.U16 R0, desc[UR36][R2.64] ;  /* 0x0000002402007981 */ /* 0x000ea4000c1e1500 */
[----:B--2---:R-:W-:-:S05]  /*1b00*/  IMAD.U32 R0, R0, 0x10000, RZ ;  /* 0x0001000000007824 */ /* 0x004fca00078e00ff */
[----:B------:R-:W-:-:S04]  /*1b10*/  F2FP.F16.F32.PACK_AB R0, RZ, R0 ;  /* 0x00000000ff00723e */ /* 0x000fc800000000ff */
[----:B------:R-:W-:Y:S01]  /*1b20*/  PRMT R24, R0, 0x7610, R24 ;  /* 0x0000761000187816 */ /* 0x000fe20000000018 */
[----:B------:R-:W-:Y:S06]  /*1b30*/  BRA `(.L_x_25486) ;  /* 0x0000000400d07947 */ /* 0x000fec0003800000 */
.L_x_25493:
        /* <DEDUP_REMOVED lines=13> */
.L_x_25500:
        /* <DEDUP_REMOVED lines=21> */
.L_x_25504:
[----:B------:R-:W-:Y:S05]  /*1d60*/  BSYNC B1 ;  /* 0x0000000000017941 */ /* 0x000fea0003800000 */
.L_x_25503:
[----:B------:R-:W-:Y:S01]  /*1d70*/  LEA R3, R0, 0x3b800000, 0x17 ;  /* 0x3b80000000037811 */ /* 0x000fe200078eb8ff */
[----:B------:R-:W-:-:S05]  /*1d80*/  IMAD.SHL.U32 R0, R2, 0x100000, RZ ;  /* 0x0010000002007824 */ /* 0x000fca00078e00ff */
[----:B------:R-:W-:-:S07]  /*1d90*/  LOP3.LUT R0, R3, R0, R4, 0xfe, !PT ;  /* 0x0000000003007212 */ /* 0x000fce00078efe04 */
.L_x_25502:
[----:B------:R-:W-:Y:S05]  /*1da0*/  BSYNC B0 ;  /* 0x0000000000007941 */ /* 0x000fea0003800000 */
.L_x_25501:
[----:B------:R-:W-:-:S04]  /*1db0*/  F2FP.F16.F32.PACK_AB R0, RZ, R0 ;  /* 0x00000000ff00723e */ /* 0x000fc800000000ff */
[----:B------:R-:W-:Y:S01]  /*1dc0*/  PRMT R24, R0, 0x7610, R24 ;  /* 0x0000761000187816 */ /* 0x000fe20000000018 */
[----:B------:R-:W-:Y:S06]  /*1dd0*/  BRA `(.L_x_25486) ;  /* 0x0000000400287947 */ /* 0x000fec0003800000 */
.L_x_25499:
        /* <DEDUP_REMOVED lines=21> */
.L_x_25508:
[----:B------:R-:W-:Y:S05]  /*1f30*/  BSYNC B1 ;  /* 0x0000000000017941 */ /* 0x000fea0003800000 */
.L_x_25507:
[----:B------:R-:W-:Y:S01]  /*1f40*/  LEA R3, R0, 0x37800000, 0x17 ;  /* 0x3780000000037811 */ /* 0x000fe200078eb8ff */
[----:B------:R-:W-:-:S05]  /*1f50*/  IMAD.SHL.U32 R0, R2, 0x200000, RZ ;  /* 0x0020000002007824 */ /* 0x000fca00078e00ff */
[----:B------:R-:W-:-:S07]  /*1f60*/  LOP3.LUT R0, R3, R0, R4, 0xfe, !PT ;  /* 0x0000000003007212 */ /* 0x000fce00078efe04 */
.L_x_25506:
[----:B------:R-:W-:Y:S05]  /*1f70*/  BSYNC B0 ;  /* 0x0000000000007941 */ /* 0x000fea0003800000 */
.L_x_25505:
[----:B------:R-:W-:-:S04]  /*1f80*/  F2FP.F16.F32.PACK_AB R0, RZ, R0 ;  /* 0x00000000ff00723e */ /* 0x000fc800000000ff */
[----:B------:R-:W-:Y:S01]  /*1f90*/  PRMT R24, R0, 0x7610, R24 ;  /* 0x0000761000187816 */ /* 0x000fe20000000018 */
[----:B------:R-:W-:Y:S06]  /*1fa0*/  BRA `(.L_x_25486) ;  /* 0x0000000000b47947 */ /* 0x000fec0003800000 */
.L_x_25498:
        /* <DEDUP_REMOVED lines=14> */
.L_x_25512:
[----:B------:R-:W-:Y:S05]  /*2090*/  BSYNC B0 ;  /* 0x0000000000007941 */ /* 0x000fea0003800000 */
.L_x_25511:
[----:B------:R-:W-:-:S04]  /*20a0*/  F2FP.F16.F32.PACK_AB R0, RZ, R0 ;  /* 0x00000000ff00723e */ /* 0x000fc800000000ff */
[----:B------:R-:W-:Y:S01]  /*20b0*/  PRMT R24, R0, 0x7610, R24 ;  /* 0x0000761000187816 */ /* 0x000fe20000000018 */
[----:B------:R-:W-:Y:S06]  /*20c0*/  BRA `(.L_x_25486) ;  /* 0x00000000006c7947 */ /* 0x000fec0003800000 */
.L_x_25485:
        /* <DEDUP_REMOVED lines=16> */
.L_x_25513:
[----:B------:R-:W-:Y:S01]  /*21d0*/  PRMT R24, RZ, 0x7610, R24 ;  /* 0x00007610ff187816 */ /* 0x000fe20000000018 */
[----:B------:R-:W-:Y:S06]  /*21e0*/  BRA `(.L_x_25486) ;  /* 0x0000000000247947 */ /* 0x000fec0003800000 */
.L_x_25510:
[----:B------:R-:W2:Y:S02]  /*21f0*/  LDG.E.64 R2, desc[UR36][R2.64] ;  /* 0x0000002402027981 */ /* 0x000ea4000c1e1b00 */
[----:B--2---:R-:W0:Y:S02]  /*2200*/  I2F.U64 R0, R2 ;  /* 0x0000000200007312 */ /* 0x004e240000301000 */
[----:B0-----:R-:W-:-:S04]  /*2210*/  F2FP.F16.F32.PACK_AB R0, RZ, R0 ;  /* 0x00000000ff00723e */ /* 0x001fc800000000ff */
[----:B------:R-:W-:Y:S01]  /*2220*/  PRMT R24, R0, 0x7610, R24 ;  /* 0x0000761000187816 */ /* 0x000fe20000000018 */
[----:B------:R-:W-:Y:S06]  /*2230*/  BRA `(.L_x_25486) ;  /* 0x0000000000107947 */ /* 0x000fec0003800000 */
.L_x_25509:
[----:B------:R-:W2:Y:S02]  /*2240*/  LDG.E R2, desc[UR36][R2.64] ;  /* 0x0000002402027981 */ /* 0x000ea4000c1e1900 */
[----:B--2---:R-:W-:-:S04]  /*2250*/  I2FP.F32.U32 R0, R2 ;  /* 0x0000000200007245 */ /* 0x004fc80000201000 */
[----:B------:R-:W-:-:S04]  /*2260*/  F2FP.F16.F32.PACK_AB R0, RZ, R0 ;  /* 0x00000000ff00723e */ /* 0x000fc800000000ff */
[----:B------:R-:W-:-:S07]  /*2270*/  PRMT R24, R0, 0x7610, R24 ;  /* 0x0000761000187816 */ /* 0x000fce0000000018 */
.L_x_25486:
[----:B------:R-:W-:-:S07]  /*2280*/  VIADD R19, R19, 0x80 ;  /* 0x0000008013137836 */ /* 0x000fce0000000000 */
.L_x_25480:
[----:B------:R-:W-:Y:S05]  /*2290*/  BSYNC B6 ;  /* 0x0000000000067941 */ /* 0x000fea0003800000 */
.L_x_25479:
[----:B------:R-:W-:Y:S01]  /*22a0*/  ISETP.GE.AND P0, PT, R19, R16, PT ;  /* 0x000000101300720c */ /* 0x000fe20003f06270 */
[----:B------:R-:W-:Y:S01]  /*22b0*/  BSSY B6, `(.L_x_25514) ;  /* 0x000010f000067945 */ /* 0x000fe20003800000 */
[----:B------:R-:W-:Y:S02]  /*22c0*/  PRMT R22, RZ, 0x7610, R22 ;  /* 0x00007610ff167816 */ /* 0x000fe40000000016 */
[----:B01----:R-:W-:-:S09]  /*22d0*/  PRMT R2, RZ, 0x7610, R2 ;  /* 0x00007610ff027816 */ /* 0x003fd20000000002 */
[----:B------:R-:W-:Y:S05]  /*22e0*/  @P0 BRA `(.L_x_25515) ;  /* 0x00000010002c0947 */ /* 0x000fea0003800000 */
        /* <DEDUP_REMOVED lines=23> */
.L_x_25519:
[----:B------:R-:W2:Y:S02]  /*2460*/  LDG.E.U8 R4, desc[UR36][R4.64] ;  /* 0x0000002404047981 */ /* 0x000ea4000c1e1100 */
[----:B--2---:R-:W-:-:S04]  /*2470*/  I2FP.F32.U32 R0, R4 ;  /* 0x0000000400007245 */ /* 0x004fc80000201000 */
[----:B------:R-:W-:-:S04]  /*2480*/  F2FP.F16.F32.PACK_AB R0, RZ, R0 ;  /* 0x00000000ff00723e */ /* 0x000fc800000000ff */
[----:B------:R-:W-:Y:S01]  /*2490*/  PRMT R2, R0, 0x7610, R2 ;  /* 0x0000761000027816 */ /* 0x000fe20000000002 */
[----:B------:R-:W-:Y:S06]  /*24a0*/  BRA `(.L_x_25521) ;  /* 0x0000000c00b87947 */ /* 0x000fec0003800000 */
.L_x_25518:
        /* <DEDUP_REMOVED lines=11> */
.L_x_25523:
[----:B------:R-:W2:Y:S02]  /*2560*/  LDG.E R4, desc[UR36][R4.64] ;  /* 0x0000002404047981 */ /* 0x000ea4000c1e1900 */
[----:B--2---:R-:W-:-:S04]  /*2570*/  I2FP.F32.S32 R0, R4 ;  /* 0x0000000400007245 */ /* 0x004fc80000201400 */
[----:B------:R-:W-:-:S04]  /*2580*/  F2FP.F16.F32.PACK_AB R0, RZ, R0 ;  /* 0x00000000ff00723e */ /* 0x000fc800000000ff */
[----:B------:R-:W-:Y:S01]  /*2590*/  PRMT R2, R0, 0x7610, R2 ;  /* 0x0000761000027816 */ /* 0x000fe20000000002 */
[----:B------:R-:W-:Y:S06]  /*25a0*/  BRA `(.L_x_25521) ;  /* 0x0000000c00787947 */ /* 0x000fec0003800000 */
.L_x_25522:
[----:B------:R-:W2:Y:S02]  /*25b0*/  LDG.E.U16 R4, desc[UR36][R4.64] ;  /* 0x0000002404047981 */ /* 0x000ea4000c1e1500 */
[----:B--2---:R-:W0:Y:S02]  /*25c0*/  I2F.S16 R0, R4 ;  /* 0x0000000400007306 */ /* 0x004e240000101400 */
[----:B0-----:R-:W-:-:S04]  /*25d0*/  F2FP.F16.F32.PACK_AB R0, RZ, R0 ;  /* 0x00000000ff00723e */ /* 0x001fc800000000ff */
[----:B------:R-:W-:Y:S01]  /*25e0*/  PRMT R2, R0, 0x7610, R2 ;  /* 0x0000761000027816 */ /* 0x000fe20000000002 */
[----:B------:R-:W-:Y:S06]  /*25f0*/  BRA `(.L_x_25521) ;  /* 0x0000000c00647947 */ /* 0x000fec0003800000 */
.L_x_25517:
        /* <DEDUP_REMOVED lines=9> */
.L_x_25525:
[----:B------:R0:W5:Y:S01]  /*2690*/  LDG.E.U16 R2, desc[UR36][R4.64] ;  /* 0x0000002404027981 */ /* 0x000162000c1e1500 */
[----:B------:R-:W-:Y:S05]  /*26a0*/  BRA `(.L_x_25521) ;  /* 0x0000000c00387947 */ /* 0x000fea0003800000 */
.L_x_25524:
        /* <DEDUP_REMOVED lines=9> */
.L_x_25527:
[----:B------:R1:W5:Y:S01]  /*2740*/  LDG.E.U16 R2, desc[UR36][R4.64] ;  /* 0x0000002404027981 */ /* 0x000362000c1e1500 */
[----:B------:R-:W-:Y:S05]  /*2750*/  BRA `(.L_x_25521) ;  /* 0x0000000c000c7947 */ /* 0x000fea0003800000 */
.L_x_25526:
        /* <DEDUP_REMOVED lines=9> */
.L_x_25516:
        /* <DEDUP_REMOVED lines=14> */
.L_x_25530:
        /* <DEDUP_REMOVED lines=9> */
.L_x_25529:
        /* <DEDUP_REMOVED lines=24> */
[----:B------:R-:W-:-:S04]  /*2ae0*/  LOP3.LUT R3, R3, 0x80000000, R0, 0xf8, !PT ;  /* 0x8000000003037812 */ /* 0x000fc800078ef800 */
[----:B------:R-:W-:-:S04]  /*2af0*/  F2FP.F16.F32.PACK_AB R3, RZ, R3 ;  /* 0x00000003ff03723e */ /* 0x000fc800000000ff */
[----:B------:R-:W-:Y:S01]  /*2b00*/  PRMT R2, R3, 0x7610, R2 ;  /* 0x0000761003027816 */ /* 0x000fe20000000002 */
[----:B------:R-:W-:Y:S06]  /*2b10*/  BRA `(.L_x_25521) ;  /* 0x00000008001c7947 */ /* 0x000fec0003800000 */
.L_x_25532:
        /* <DEDUP_REMOVED lines=11> */
[----:B------:R-:W-:-:S04]  /*2bd0*/  LOP3.LUT R2, R2, 0x80000000, R3, 0xf8, !PT ;  /* 0x8000000002027812 */ /* 0x000fc800078ef803 */
[----:B------:R-:W-:Y:S01]  /*2be0*/  F2FP.F16.F32.PACK_AB R2, RZ, R2 ;  /* 0x00000002ff02723e */ /* 0x000fe200000000ff */
[----:B------:R-:W-:Y:S06]  /*2bf0*/  BRA `(.L_x_25521) ;  /* 0x0000000400e47947 */ /* 0x000fec0003800000 */
.L_x_25531:
[----:B------:R-:W2:Y:S02]  /*2c00*/  LDG.E.U16 R0, desc[UR36][R4.64] ;  /* 0x0000002404007981 */ /* 0x000ea4000c1e1500 */
[----:B--2---:R-:W-:-:S05]  /*2c10*/  IMAD.U32 R0, R0, 0x10000, RZ ;  /* 0x0001000000007824 */ /* 0x004fca00078e00ff */
[----:B------:R-:W-:-:S04]  /*2c20*/  F2FP.F16.F32.PACK_AB R0, RZ, R0 ;  /* 0x00000000ff00723e */ /* 0x000fc800000000ff */
[----:B------:R-:W-:Y:S01]  /*2c30*/  PRMT R2, R0, 0x7610, R2 ;  /* 0x0000761000027816 */ /* 0x000fe20000000002 */
[----:B------:R-:W-:Y:S06]  /*2c40*/  BRA `(.L_x_25521) ;  /* 0x0000000400d07947 */ /* 0x000fec0003800000 */
.L_x_25528:
        /* <DEDUP_REMOVED lines=13> */
.L_x_25535:
        /* <DEDUP_REMOVED lines=21> */
.L_x_25539:
[----:B------:R-:W-:Y:S05]  /*2e70*/  BSYNC B1 ;  /* 0x0000000000017941 */ /* 0x000fea0003800000 */
.L_x_25538:
[----:B------:R-:W-:Y:S01]  /*2e80*/  LEA R3, R0, 0x3b800000, 0x17 ;  /* 0x3b80000000037811 */ /* 0x000fe200078eb8ff */
[----:B------:R-:W-:-:S05]  /*2e90*/  IMAD.SHL.U32 R0, R2, 0x100000, RZ ;  /* 0x0010000002007824 */ /* 0x000fca00078e00ff */
[----:B------:R-:W-:-:S07]  /*2ea0*/  LOP3.LUT R0, R3, R0, R4, 0xfe, !PT ;  /* 0x0000000003007212 */ /* 0x000fce00078efe04 */
.L_x_25537:
[----:B------:R-:W-:Y:S05]  /*2eb0*/  BSYNC B0 ;  /* 0x0000000000007941 */ /* 0x000fea0003800000 */
.L_x_25536:
[----:B------:R-:W-:-:S04]  /*2ec0*/  F2FP.F16.F32.PACK_AB R0, RZ, R0 ;  /* 0x00000000ff00723e */ /* 0x000fc800000000ff */
[----:B------:R-:W-:Y:S01]  /*2ed0*/  PRMT R2, R0, 0x7610, R2 ;  /* 0x0000761000027816 */ /* 0x000fe20000000002 */
[----:B------:R-:W-:Y:S06]  /*2ee0*/  BRA `(.L_x_25521) ;  /* 0x0000000400287947 */ /* 0x000fec0003800000 */
.L_x_25534:
        /* <DEDUP_REMOVED lines=21> */
.L_x_25543:
[----:B------:R-:W-:Y:S05]  /*3040*/  BSYNC B1 ;  /* 0x0000000000017941 */ /* 0x000fea0003800000 */
.L_x_25542:
[----:B------:R-:W-:Y:S01]  /*3050*/  LEA R3, R0, 0x37800000, 0x17 ;  /* 0x3780000000037811 */ /* 0x000fe200078eb8ff */
[----:B------:R-:W-:-:S05]  /*3060*/  IMAD.SHL.U32 R0, R2, 0x200000, RZ ;  /* 0x0020000002007824 */ /* 0x000fca00078e00ff */
[----:B------:R-:W-:-:S07]  /*3070*/  LOP3.LUT R0, R3, R0, R4, 0xfe, !PT ;  /* 0x0000000003007212 */ /* 0x000fce00078efe04 */
.L_x_25541:
[----:B------:R-:W-:Y:S05]  /*3080*/  BSYNC B0 ;  /* 0x0000000000007941 */ /* 0x000fea0003800000 */
.L_x_25540:
[----:B------:R-:W-:-:S04]  /*3090*/  F2FP.F16.F32.PACK_AB R0, RZ, R0 ;  /* 0x00000000ff00723e */ /* 0x000fc800000000ff */
[----:B------:R-:W-:Y:S01]  /*30a0*/  PRMT R2, R0, 0x7610, R2 ;  /* 0x0000761000027816 */ /* 0x000fe20000000002 */
[----:B------:R-:W-:Y:S06]  /*30b0*/  BRA `(.L_x_25521) ;  /* 0x0000000000b47947 */ /* 0x000fec0003800000 */
.L_x_25533:
        /* <DEDUP_REMOVED lines=14> */
.L_x_25547:
[----:B------:R-:W-:Y:S05]  /*31a0*/  BSYNC B0 ;  /* 0x0000000000007941 */ /* 0x000fea0003800000 */
.L_x_25546:
[----:B------:R-:W-:-:S04]  /*31b0*/  F2FP.F16.F32.PACK_AB R0, RZ, R0 ;  /* 0x00000000ff00723e */ /* 0x000fc800000000ff */
[----:B------:R-:W-:Y:S01]  /*31c0*/  PRMT R2, R0, 0x7610, R2 ;  /* 0x0000761000027816 */ /* 0x000fe20000000002 */
[----:B------:R-:W-:Y:S06]  /*31d0*/  BRA `(.L_x_25521) ;  /* 0x00000000006c7947 */ /* 0x000fec0003800000 */
.L_x_25520:
        /* <DEDUP_REMOVED lines=16> */
.L_x_25548:
[----:B------:R-:W-:Y:S01]  /*32e0*/  PRMT R2, RZ, 0x7610, R2 ;  /* 0x00007610ff027816 */ /* 0x000fe20000000002 */
[----:B------:R-:W-:Y:S06]  /*32f0*/  BRA `(.L_x_25521) ;  /* 0x0000000000247947 */ /* 0x000fec0003800000 */
.L_x_25545:
[----:B------:R-:W2:Y:S02]  /*3300*/  LDG.E.64 R4, desc[UR36][R4.64] ;  /* 0x0000002404047981 */ /* 0x000ea4000c1e1b00 */
[----:B--2---:R-:W0:Y:S02]  /*3310*/  I2F.U64 R0, R4 ;  /* 0x0000000400007312 */ /* 0x004e240000301000 */
[----:B0-----:R-:W-:-:S04]  /*3320*/  F2FP.F16.F32.PACK_AB R0, RZ, R0 ;  /* 0x00000000ff00723e */ /* 0x001fc800000000ff */
[----:B------:R-:W-:Y:S01]  /*3330*/  PRMT R2, R0, 0x7610, R2 ;  /* 0x0000761000027816 */ /* 0x000fe20000000002 */
[----:B------:R-:W-:Y:S06]  /*3340*/  BRA `(.L_x_25521) ;  /* 0x0000000000107947 */ /* 0x000fec0003800000 */
.L_x_25544:
[----:B------:R-:W2:Y:S02]  /*3350*/  LDG.E R4, desc[UR36][R4.64] ;  /* 0x0000002404047981 */ /* 0x000ea4000c1e1900 */
[----:B--2---:R-:W-:-:S04]  /*3360*/  I2FP.F32.U32 R0, R4 ;  /* 0x0000000400007245 */ /* 0x004fc80000201000 */
[----:B------:R-:W-:-:S04]  /*3370*/  F2FP.F16.F32.PACK_AB R0, RZ, R0 ;  /* 0x00000000ff00723e */ /* 0x000fc800000000ff */
[----:B------:R-:W-:-:S07]  /*3380*/  PRMT R2, R0, 0x7610, R2 ;  /* 0x0000761000027816 */ /* 0x000fce0000000002 */
.L_x_25521:
[----:B------:R-:W-:-:S07]  /*3390*/  VIADD R19, R19, 0x80 ;  /* 0x0000008013137836 */ /* 0x000fce0000000000 */
.L_x_25515:
[----:B------:R-:W-:Y:S05]  /*33a0*/  BSYNC B6 ;  /* 0x0000000000067941 */ /* 0x000fea0003800000 */
.L_x_25514:
        /* <DEDUP_REMOVED lines=25> */
.L_x_25554:
[----:B------:R-:W2:Y:S02]  /*3540*/  LDG.E.U8 R4, desc[UR36][R4.64] ;  /* 0x0000002404047981 */ /* 0x000ea4000c1e1100 */
[----:B--2---:R-:W-:-:S04]  /*3550*/  I2FP.F32.U32 R0, R4 ;  /* 0x0000000400007245 */ /* 0x004fc80000201000 */
[----:B------:R-:W-:-:S04]  /*3560*/  F2FP.F16.F32.PACK_AB R0, RZ, R0 ;  /* 0x00000000ff00723e */ /* 0x000fc800000000ff */
[----:B------:R-:W-:Y:S01]  /*3570*/  PRMT R22, R0, 0x7610, R22 ;  /* 0x0000761000167816 */ /* 0x000fe20000000016 */
[----:B------:R-:W-:Y:S06]  /*3580*/  BRA `(.L_x_25550) ;  /* 0x0000000c00bc7947 */ /* 0x000fec0003800000 */
.L_x_25553:
        /* <DEDUP_REMOVED lines=11> */
.L_x_25557:
[----:B------:R-:W2:Y:S02]  /*3640*/  LDG.E R4, desc[UR36][R4.64] ;  /* 0x0000002404047981 */ /* 0x000ea4000c1e1900 */
[----:B--2---:R-:W-:-:S04]  /*3650*/  I2FP.F32.S32 R0, R4 ;  /* 0x0000000400007245 */ /* 0x004fc80000201400 */
[----:B------:R-:W-:-:S04]  /*3660*/  F2FP.F16.F32.PACK_AB R0, RZ, R0 ;  /* 0x00000000ff00723e */ /* 0x000fc800000000ff */
[----:B------:R-:W-:Y:S01]  /*3670*/  PRMT R22, R0, 0x7610, R22 ;  /* 0x0000761000167816 */ /* 0x000fe20000000016 */
[----:B------:R-:W-:Y:S06]  /*3680*/  BRA `(.L_x_25550) ;  /* 0x0000000c007c7947 */ /* 0x000fec0003800000 */
.L_x_25556:
[----:B------:R-:W2:Y:S02]  /*3690*/  LDG.E.U16 R4, desc[UR36][R4.64] ;  /* 0x0000002404047981 */ /* 0x000ea4000c1e1500 */
[----:B--2---:R-:W0:Y:S02]  /*36a0*/  I2F.S16 R0, R4 ;  /* 0x0000000400007306 */ /* 0x004e240000101400 */
[----:B0-----:R-:W-:-:S04]  /*36b0*/  F2FP.F16.F32.PACK_AB R0, RZ, R0 ;  /* 0x00000000ff00723e */ /* 0x001fc800000000ff */
[----:B------:R-:W-:Y:S01]  /*36c0*/  PRMT R22, R0, 0x7610, R22 ;  /* 0x0000761000167816 */ /* 0x000fe20000000016 */
[----:B------:R-:W-:Y:S06]  /*36d0*/  BRA `(.L_x_25550) ;  /* 0x0000000c00687947 */ /* 0x000fec0003800000 */
.L_x_25552:
        /* <DEDUP_REMOVED lines=9> */
.L_x_25559:
[----:B------:R2:W5:Y:S01]  /*3770*/  LDG.E.U16 R22, desc[UR36][R4.64] ;  /* 0x0000002404167981 */ /* 0x000562000c1e1500 */
[----:B------:R-:W-:Y:S05]  /*3780*/  BRA `(.L_x_25550) ;  /* 0x0000000c003c7947 */ /* 0x000fea0003800000 */
.L_x_25558:
        /* <DEDUP_REMOVED lines=9> */
.L_x_25561:
[----:B------:R3:W5:Y:S01]  /*3820*/  LDG.E.U16 R22, desc[UR36][R4.64] ;  /* 0x0000002404167981 */ /* 0x000762000c1e1500 */
[----:B------:R-:W-:Y:S05]  /*3830*/  BRA `(.L_x_25550) ;  /* 0x0000000c00107947 */ /* 0x000fea0003800000 */
.L_x_25560:
        /* <DEDUP_REMOVED lines=9> */
.L_x_25551:
        /* <DEDUP_REMOVED lines=14> */
.L_x_25564:
        /* <DEDUP_REMOVED lines=9> */
.L_x_25563:
        /* <DEDUP_REMOVED lines=28> */
.L_x_25566:
        /* <DEDUP_REMOVED lines=15> */
.L_x_25565:
[----:B------:R-:W2:Y:S02]  /*3cf0*/  LDG.E.U16 R0, desc[UR36][R4.64] ;  /* 0x0000002404007981 */ /* 0x000ea4000c1e1500 */
[----:B--2---:R-:W-:-:S05]  /*3d00*/  IMAD.U32 R0, R0, 0x10000, RZ ;  /* 0x0001000000007824 */ /* 0x004fca00078e00ff */
[----:B------:R-:W-:-:S04]  /*3d10*/  F2FP.F16.F32.PACK_AB R0, RZ, R0 ;  /* 0x00000000ff00723e */ /* 0x000fc800000000ff */
[----:B------:R-:W-:Y:S01]  /*3d20*/  PRMT R22, R0, 0x7610, R22 ;  /* 0x0000761000167816 */ /* 0x000fe20000000016 */
[----:B------:R-:W-:Y:S06]  /*3d30*/  BRA `(.L_x_25550) ;  /* 0x0000000400d07947 */ /* 0x000fec0003800000 */
.L_x_25562:
        /* <DEDUP_REMOVED lines=13> */
.L_x_25569:
        /* <DEDUP_REMOVED lines=21> */
.L_x_25573:
[----:B------:R-:W-:Y:S05]  /*3f60*/  BSYNC B1 ;  /* 0x0000000000017941 */ /* 0x000fea0003800000 */
.L_x_25572:
[----:B------:R-:W-:Y:S01]  /*3f70*/  LEA R5, R0, 0x3b800000, 0x17 ;  /* 0x3b80000000057811 */ /* 0x000fe200078eb8ff */
[----:B------:R-:W-:-:S05]  /*3f80*/  IMAD.SHL.U32 R0, R3, 0x100000, RZ ;  /* 0x0010000003007824 */ /* 0x000fca00078e00ff */
[----:B------:R-:W-:-:S07]  /*3f90*/  LOP3.LUT R0, R5, R0, R6, 0xfe, !PT ;  /* 0x0000000005007212 */ /* 0x000fce00078efe06 */
.L_x_25571:
[----:B------:R-:W-:Y:S05]  /*3fa0*/  BSYNC B0 ;  /* 0x0000000000007941 */ /* 0x000fea0003800000 */
.L_x_25570:
[----:B------:R-:W-:-:S04]  /*3fb0*/  F2FP.F16.F32.PACK_AB R0, RZ, R0 ;  /* 0x00000000ff00723e */ /* 0x000fc800000000ff */
[----:B------:R-:W-:Y:S01]  /*3fc0*/  PRMT R22, R0, 0x7610, R22 ;  /* 0x0000761000167816 */ /* 0x000fe20000000016 */
[----:B------:R-:W-:Y:S06]  /*3fd0*/  BRA `(.L_x_25550) ;  /* 0x0000000400287947 */ /* 0x000fec0003800000 */
.L_x_25568:
        /* <DEDUP_REMOVED lines=21> */
.L_x_25577:
[----:B------:R-:W-:Y:S05]  /*4130*/  BSYNC B1 ;  /* 0x0000000000017941 */ /* 0x000fea0003800000 */
.L_x_25576:
[----:B------:R-:W-:Y:S01]  /*4140*/  LEA R5, R0, 0x37800000, 0x17 ;  /* 0x3780000000057811 */ /* 0x000fe200078eb8ff */
[----:B------:R-:W-:-:S05]  /*4150*/  IMAD.SHL.U32 R0, R3, 0x200000, RZ ;  /* 0x0020000003007824 */ /* 0x000fca00078e00ff */
[----:B------:R-:W-:-:S07]  /*4160*/  LOP3.LUT R0, R5, R0, R6, 0xfe, !PT ;  /* 0x0000000005007212 */ /* 0x000fce00078efe06 */
.L_x_25575:
[----:B------:R-:W-:Y:S05]  /*4170*/  BSYNC B0 ;  /* 0x0000000000007941 */ /* 0x000fea0003800000 */
.L_x_25574:
[----:B------:R-:W-:-:S04]  /*4180*/  F2FP.F16.F32.PACK_AB R0, RZ, R0 ;  /* 0x00000000ff00723e */ /* 0x000fc800000000ff */
[----:B------:R-:W-:Y:S01]  /*4190*/  PRMT R22, R0, 0x7610, R22 ;  /* 0x0000761000167816 */ /* 0x000fe20000000016 */
[----:B------:R-:W-:Y:S06]  /*41a0*/  BRA `(.L_x_25550) ;  /* 0x0000000000b47947 */ /* 0x000fec0003800000 */
.L_x_25567:
        /* <DEDUP_REMOVED lines=14> */
.L_x_25581:
[----:B------:R-:W-:Y:S05]  /*4290*/  BSYNC B0 ;  /* 0x0000000000007941 */ /* 0x000fea0003800000 */
.L_x_25580:
[----:B------:R-:W-:-:S04]  /*42a0*/  F2FP.F16.F32.PACK_AB R0, RZ, R0 ;  /* 0x00000000ff00723e */ /* 0x000fc800000000ff */
[----:B------:R-:W-:Y:S01]  /*42b0*/  PRMT R22, R0, 0x7610, R22 ;  /* 0x0000761000167816 */ /* 0x000fe20000000016 */
[----:B------:R-:W-:Y:S06]  /*42c0*/  BRA `(.L_x_25550) ;  /* 0x00000000006c7947 */ /* 0x000fec0003800000 */
.L_x_25555:
        /* <DEDUP_REMOVED lines=16> */
.L_x_25582:
[----:B------:R-:W-:Y:S01]  /*43d0*/  PRMT R22, RZ, 0x7610, R22 ;  /* 0x00007610ff167816 */ /* 0x000fe20000000016 */
[----:B------:R-:W-:Y:S06]  /*43e0*/  BRA `(.L_x_25550) ;  /* 0x0000000000247947 */ /* 0x000fec0003800000 */
.L_x_25579:
[----:B------:R-:W2:Y:S02]  /*43f0*/  LDG.E.64 R4, desc[UR36][R4.64] ;  /* 0x0000002404047981 */ /* 0x000ea4000c1e1b00 */
[----:B--2---:R-:W0:Y:S02]  /*4400*/  I2F.U64 R0, R4 ;  /* 0x0000000400007312 */ /* 0x004e240000301000 */
[----:B0-----:R-:W-:-:S04]  /*4410*/  F2FP.F16.F32.PACK_AB R0, RZ, R0 ;  /* 0x00000000ff00723e */ /* 0x001fc800000000ff */
[----:B------:R-:W-:Y:S01]  /*4420*/  PRMT R22, R0, 0x7610, R22 ;  /* 0x0000761000167816 */ /* 0x000fe20000000016 */
[----:B------:R-:W-:Y:S06]  /*4430*/  BRA `(.L_x_25550) ;  /* 0x0000000000107947 */ /* 0x000fec0003800000 */
.L_x_25578:
[----:B------:R-:W2:Y:S02]  /*4440*/  LDG.E R4, desc[UR36][R4.64] ;  /* 0x0000002404047981 */ /* 0x000ea4000c1e1900 */
[----:B--2---:R-:W-:-:S04]  /*4450*/  I2FP.F32.U32 R0, R4 ;  /* 0x0000000400007245 */ /* 0x004fc80000201000 */
[----:B------:R-:W-:-:S04]  /*4460*/  F2FP.F16.F32.PACK_AB R0, RZ, R0 ;  /* 0x00000000ff00723e */ /* 0x000fc800000000ff */
[----:B------:R-:W-:-:S07]  /*4470*/  PRMT R22, R0, 0x7610, R22 ;  /* 0x0000761000167816 */ /* 0x000fce0000000016 */
.L_x_25550:
[----:B------:R-:W-:Y:S05]  /*4480*/  BSYNC B6 ;  /* 0x0000000000067941 */ /* 0x000fea0003800000 */
.L_x_25549:
[----:B------:R-:W4:Y:S01]  /*4490*/  S2R R19, SR_TID.X ;  /* 0x0000000000137919 */ /* 0x000f220000002100 */
[----:B------:R-:W0:Y:S01]  /*44a0*/  LDC.U8 R18, c[0x0][0x234] ;  /* 0x00008d00ff127b82 */ /* 0x000e220000000000 */
[----:B------:R-:W-:Y:S01]  /*44b0*/  BSSY B0, `(.L_x_25583) ;  /* 0x0000022000007945 */ /* 0x000fe20003800000 */
[C---:B----4-:R-:W-:Y:S01]  /*44c0*/  ISETP.GE.AND P0, PT, R19.reuse, R16, PT ;  /* 0x000000101300720c */ /* 0x050fe20003f06270 */
[C---:B------:R-:W-:Y:S02]  /*44d0*/  VIADD R3, R19.reuse, 0x100 ;  /* 0x0000010013037836 */ /* 0x040fe40000000000 */
[----:B------:R-:W-:-:S03]  /*44e0*/  VIADD R23, R19, 0x80 ;  /* 0x0000008013177836 */ /* 0x000fc60000000000 */
[----:B------:R-:W-:Y:S01]  /*44f0*/  ISETP.GE.AND P1, PT, R3, R16, PT ;  /* 0x000000100300720c */ /* 0x000fe20003f26270 */
[----:B------:R-:W-:-:S06]  /*4500*/  VIADD R3, R19, 0x180 ;  /* 0x0000018013037836 */ /* 0x000fcc0000000000 */
[----:B------:R-:W-:Y:S06]  /*4510*/  @P0 BRA `(.L_x_25584) ;  /* 0x00000000006c0947 */ /* 0x000fec0003800000 */
[----:B-----5:R-:W-:Y:S02]  /*4520*/  HADD2.F32 R25, -RZ, R25.H0_H0 ;  /* 0x20000019ff197230 */ /* 0x020fe40000004100 */
[----:B------:R-:W-:-:S03]  /*4530*/  IMAD.MOV.U32 R6, RZ, RZ, 0x3ab5ebe6 ;  /* 0x3ab5ebe6ff067424 */ /* 0x000fc600078e00ff */
[C---:B------:R-:W-:Y:S01]  /*4540*/  FMUL.FTZ R0, R25.reuse, 1.4426950216293334961 ;  /* 0x3fb8aa3b19007820 */ /* 0x040fe20000410000 */
[C---:B------:R-:W-:Y:S02]  /*4550*/  FSETP.GEU.FTZ.AND P2, PT, |R25|.reuse, 0.40999999642372131348, PT ;  /* 0x3ed1eb851900780b */ /* 0x040fe40003f5e200 */
[----:B------:R-:W-:-:S03]  /*4560*/  FSETP.NEU.FTZ.AND P4, PT, R25, RZ, PT ;  /* 0x000000ff1900720b */ /* 0x000fc60003f9d000 */
[----:B------:R-:W0:Y:S02]  /*4570*/  FRND R0, R0 ;  /* 0x0000000000007307 */ /* 0x000e240000201000 */
[----:B0123--:R-:W-:-:S04]  /*4580*/  FSEL R4, R0, RZ, P2 ;  /* 0x000000ff00047208 */ /* 0x00ffc80001000000 */
        /* <DEDUP_REMOVED lines=15> */
[----:B------:R-:W-:-:S04]  /*4680*/  FSETP.GT.FTZ.AND P2, PT, R4, 128, PT ;  /* 0x430000000400780b */ /* 0x000fc80003f54000 */
[----:B------:R-:W-:-:S04]  /*4690*/  FSEL R6, R6, +INF , !P2 ;  /* 0x7f80000006067808 */ /* 0x000fc80005000000 */
[----:B------:R-:W-:Y:S01]  /*46a0*/  FSEL R0, R6, -1, P3 ;  /* 0xbf80000006007808 */ /* 0x000fe20001800000 */
[----:B------:R-:W-:-:S05]  /*46b0*/  @!P4 FADD.FTZ R0, R25, R25 ;  /* 0x000000191900c221 */ /* 0x000fca0000010000 */
[----:B------:R-:W-:-:S07]  /*46c0*/  F2FP.F16.F32.PACK_AB R0, RZ, R0 ;  /* 0x00000000ff00723e */ /* 0x000fce00000000ff */
.L_x_25584:
[----:B------:R-:W-:Y:S05]  /*46d0*/  BSYNC B0 ;  /* 0x0000000000007941 */ /* 0x000fea0003800000 */
.L_x_25583:
[-C--:B------:R-:W-:Y:S01]  /*46e0*/  ISETP.GE.AND P3, PT, R23, R16.reuse, PT ;  /* 0x000000101700720c */ /* 0x080fe20003f66270 */
[----:B------:R-:W-:Y:S01]  /*46f0*/  BSSY B0, `(.L_x_25585) ;  /* 0x000001e000007945 */ /* 0x000fe20003800000 */
[----:B------:R-:W-:-:S11]  /*4700*/  ISETP.GE.AND P2, PT, R3, R16, PT ;  /* 0x000000100300720c */ /* 0x000fd60003f46270 */
[----:B------:R-:W-:Y:S05]  /*4710*/  @P3 BRA `(.L_x_25586) ;  /* 0x00000000006c3947 */ /* 0x000fea0003800000 */
[----:B-----5:R-:W-:Y:S02]  /*4720*/  HADD2.F32 R24, -RZ, R24.H0_H0 ;  /* 0x20000018ff187230 */ /* 0x020fe40000004100 */
[----:B------:R-:W-:-:S03]  /*4730*/  IMAD.MOV.U32 R7, RZ, RZ, 0x3ab5ebe6 ;  /* 0x3ab5ebe6ff077424 */ /* 0x000fc600078e00ff */
[C---:B------:R-:W-:Y:S01]  /*4740*/  FMUL.FTZ R3, R24.reuse, 1.4426950216293334961 ;  /* 0x3fb8aa3b18037820 */ /* 0x040fe20000410000 */
[----:B------:R-:W-:-:S05]  /*4750*/  FSETP.GEU.FTZ.AND P3, PT, |R24|, 0.40999999642372131348, PT ;  /* 0x3ed1eb851800780b */ /* 0x000fca0003f7e200 */
[----:B------:R-:W0:Y:S02]  /*4760*/  FRND R3, R3 ;  /* 0x0000000300037307 */ /* 0x000e240000201000 */
[----:B0123--:R-:W-:Y:S02]  /*4770*/  FSEL R5, R3, RZ, P3 ;  /* 0x000000ff03057208 */ /* 0x00ffe40001800000 */
        /* <DEDUP_REMOVED lines=21> */
.L_x_25586:
[----:B------:R-:W-:Y:S05]  /*48d0*/  BSYNC B0 ;  /* 0x0000000000007941 */ /* 0x000fea0003800000 */
.L_x_25585:
[----:B------:R-:W-:Y:S04]  /*48e0*/  BSSY B0, `(.L_x_25587) ;  /* 0x000001d000007945 */ /* 0x000fe80003800000 */
[----:B------:R-:W-:Y:S05]  /*48f0*/  @P1 BRA `(.L_x_25588) ;  /* 0x00000000006c1947 */ /* 0x000fea0003800000 */
        /* <DEDUP_REMOVED lines=27> */
.L_x_25588:
[----:B------:R-:W-:Y:S05]  /*4ab0*/  BSYNC B0 ;  /* 0x0000000000007941 */ /* 0x000fea0003800000 */
.L_x_25587:
[----:B------:R-:W-:Y:S04]  /*4ac0*/  BSSY B0, `(.L_x_25589) ;  /* 0x000001d000007945 */ /* 0x000fe80003800000 */
[----:B------:R-:W-:Y:S05]  /*4ad0*/  @P2 BRA `(.L_x_25590) ;  /* 0x00000000006c2947 */ /* 0x000fea0003800000 */
[----:B-----5:R-:W-:Y:S02]  /*4ae0*/  HADD2.F32 R22, -RZ, R22.H0_H0 ;  /* 0x20000016ff167230 */ /* 0x020fe40000004100 */
[----:B0123--:R-:W-:-:S03]  /*4af0*/  IMAD.MOV.U32 R5, RZ, RZ, 0x3ab5ebe6 ;  /* 0x3ab5ebe6ff057424 */ /* 0x00ffc600078e00ff */
[C---:B------:R-:W-:Y:S01]  /*4b00*/  FMUL.FTZ R2, R22.reuse, 1.4426950216293334961 ;  /* 0x3fb8aa3b16027820 */ /* 0x040fe20000410000 */
[C---:B------:R-:W-:Y:S02]  /*4b10*/  FSETP.GEU.FTZ.AND P1, PT, |R22|.reuse, 0.40999999642372131348, PT ;  /* 0x3ed1eb851600780b */ /* 0x040fe40003f3e200 */
[----:B------:R-:W-:-:S03]  /*4b20*/  FSETP.NEU.FTZ.AND P3, PT, R22, RZ, PT ;  /* 0x000000ff1600720b */ /* 0x000fc60003f7d000 */
[----:B------:R-:W0:Y:S02]  /*4b30*/  FRND R2, R2 ;  /* 0x0000000200027307 */ /* 0x000e240000201000 */
[----:B0-----:R-:W-:-:S04]  /*4b40*/  FSEL R3, R2, RZ, P1 ;  /* 0x000000ff02037208 */ /* 0x001fc80000800000 */
        /* <DEDUP_REMOVED lines=20> */
.L_x_25590:
[----:B------:R-:W-:Y:S05]  /*4c90*/  BSYNC B0 ;  /* 0x0000000000007941 */ /* 0x000fea0003800000 */
.L_x_25589:
[----:B------:R-:W-:Y:S04]  /*4ca0*/  BSSY B6, `(.L_x_25591) ;  /* 0x0000112000067945 */ /* 0x000fe80003800000 */
[----:B------:R-:W-:Y:S05]  /*4cb0*/  @P0 BRA `(.L_x_25592) ;  /* 0x0000001000400947 */ /* 0x000fea0003800000 */
[----:B-----5:R-:W4:Y:S01]  /*4cc0*/  LDC.64 R2, c[0x0][0x218] ;  /* 0x00008600ff027b82 */ /* 0x020f220000000a00 */
[----:B0123--:R-:W-:Y:S01]  /*4cd0*/  PRMT R4, R18, 0x9910, RZ ;  /* 0x0000991012047816 */ /* 0x00ffe200000000ff */
[----:B------:R-:W-:Y:S01]  /*4ce0*/  IMAD R19, R17, 0x200, R19 ;  /* 0x0000020011137824 */ /* 0x000fe200078e0213 */
[----:B------:R-:W-:Y:S02]  /*4cf0*/  ULDC UR4, c[0x0][0x238] ;  /* 0x00008e0000047ab9 */ /* 0x000fe40000000800 */
[----:B------:R-:W-:Y:S01]  /*4d00*/  ISETP.GT.AND P0, PT, R4, 0x9, PT ;  /* 0x000000090400780c */ /* 0x000fe20003f04270 */
[----:B------:R-:W-:-:S05]  /*4d10*/  IMAD R19, R19, UR4, RZ ;  /* 0x0000000413137c24 */ /* 0x000fca000f8e02ff */
[----:B----4-:R-:W-:-:S05]  /*4d20*/  IADD3 R2, P1, R19, R2, RZ ;  /* 0x0000000213027210 */ /* 0x010fca0007f3e0ff */
        /* <DEDUP_REMOVED lines=15> */
.L_x_25596:
[----:B------:R-:W-:Y:S02]  /*4e20*/  HADD2.F32 R5, -RZ, R0.H0_H0 ;  /* 0x20000000ff057230 */ /* 0x000fe40000004100 */
[----:B------:R-:W-:-:S04]  /*4e30*/  IMAD.MOV.U32 R19, RZ, RZ, R23 ;  /* 0x000000ffff137224 */ /* 0x000fc800078e0017 */
[----:B------:R-:W0:Y:S02]  /*4e40*/  F2I.S64.TRUNC R4, R5 ;  /* 0x0000000500047311 */ /* 0x000e24000020d900 */
[----:B0-----:R0:W-:Y:S01]  /*4e50*/  STG.E.U8 desc[UR36][R2.64], R4 ;  /* 0x0000000402007986 */ /* 0x0011e2000c101124 */
[----:B------:R-:W-:Y:S05]  /*4e60*/  BRA `(.L_x_25592) ;  /* 0x0000000c00d47947 */ /* 0x000fea0003800000 */
.L_x_25595:
        /* <DEDUP_REMOVED lines=11> */
.L_x_25599:
[----:B------:R-:W-:Y:S02]  /*4f20*/  HADD2.F32 R0, -RZ, R0.H0_H0 ;  /* 0x20000000ff007230 */ /* 0x000fe40000004100 */
[----:B------:R-:W-:Y:S02]  /*4f30*/  IMAD.MOV.U32 R19, RZ, RZ, R23 ;  /* 0x000000ffff137224 */ /* 0x000fe400078e0017 */
[----:B------:R-:W0:Y:S02]  /*4f40*/  F2I.FTZ.TRUNC.NTZ R5, R0 ;  /* 0x0000000000057305 */ /* 0x000e24000021f100 */
[----:B0-----:R0:W-:Y:S01]  /*4f50*/  STG.E desc[UR36][R2.64], R5 ;  /* 0x0000000502007986 */ /* 0x0011e2000c101924 */
[----:B------:R-:W-:Y:S05]  /*4f60*/  BRA `(.L_x_25592) ;  /* 0x0000000c00947947 */ /* 0x000fea0003800000 */
.L_x_25598:
[----:B------:R-:W-:Y:S02]  /*4f70*/  HADD2.F32 R0, -RZ, R0.H0_H0 ;  /* 0x20000000ff007230 */ /* 0x000fe40000004100 */
[----:B------:R-:W-:Y:S02]  /*4f80*/  IMAD.MOV.U32 R19, RZ, RZ, R23 ;  /* 0x000000ffff137224 */ /* 0x000fe400078e0017 */
[----:B------:R-:W0:Y:S02]  /*4f90*/  F2I.FTZ.TRUNC.NTZ R5, R0 ;  /* 0x0000000000057305 */ /* 0x000e24000021f100 */
[----:B0-----:R4:W-:Y:S01]  /*4fa0*/  STG.E.U16 desc[UR36][R2.64], R5 ;  /* 0x0000000502007986 */ /* 0x0019e2000c101524 */
[----:B------:R-:W-:Y:S05]  /*4fb0*/  BRA `(.L_x_25592) ;  /* 0x0000000c00807947 */ /* 0x000fea0003800000 */
.L_x_25594:
        /* <DEDUP_REMOVED lines=10> */
.L_x_25601:
[----:B------:R0:W-:Y:S01]  /*5060*/  STG.E.U16 desc[UR36][R2.64], R0 ;  /* 0x0000000002007986 */ /* 0x0001e2000c101524 */
[----:B------:R-:W-:Y:S01]  /*5070*/  IMAD.MOV.U32 R19, RZ, RZ, R23 ;  /* 0x000000ffff137224 */ /* 0x000fe200078e0017 */
[----:B------:R-:W-:Y:S06]  /*5080*/  BRA `(.L_x_25592) ;  /* 0x0000000c004c7947 */ /* 0x000fec0003800000 */
.L_x_25600:
        /* <DEDUP_REMOVED lines=11> */
.L_x_25603:
[----:B------:R-:W-:Y:S02]  /*5140*/  HADD2.F32 R0, -RZ, R0.H0_H0 ;  /* 0x20000000ff007230 */ /* 0x000fe40000004100 */
[----:B------:R-:W-:-:S03]  /*5150*/  IMAD.MOV.U32 R19, RZ, RZ, R23 ;  /* 0x000000ffff137224 */ /* 0x000fc600078e0017 */
[----:B------:R-:W-:-:S04]  /*5160*/  F2FP.F16.F32.PACK_AB R0, RZ, R0 ;  /* 0x00000000ff00723e */ /* 0x000fc800000000ff */
[----:B------:R-:W-:-:S05]  /*5170*/  PRMT R0, R0, 0x5410, RZ ;  /* 0x0000541000007816 */ /* 0x000fca00000000ff */
[----:B------:R0:W-:Y:S01]  /*5180*/  STG.E desc[UR36][R2.64], R0 ;  /* 0x0000000002007986 */ /* 0x0001e2000c101924 */
[----:B------:R-:W-:Y:S05]  /*5190*/  BRA `(.L_x_25592) ;  /* 0x0000000c00087947 */ /* 0x000fea0003800000 */
.L_x_25602:
[----:B------:R-:W-:Y:S02]  /*51a0*/  HADD2.F32 R4, -RZ, R0.H0_H0 ;  /* 0x20000000ff047230 */ /* 0x000fe40000004100 */
[----:B------:R-:W-:-:S03]  /*51b0*/  IMAD.MOV.U32 R19, RZ, RZ, R23 ;  /* 0x000000ffff137224 */ /* 0x000fc600078e0017 */
[----:B------:R-:W-:-:S06]  /*51c0*/  FMUL.FTZ R4, R4, 1 ;  /* 0x3f80000004047820 */ /* 0x000fcc0000410000 */
[----:B------:R-:W0:Y:S02]  /*51d0*/  F2F.F64.F32 R4, R4 ;  /* 0x0000000400047310 */ /* 0x000e240000201800 */
[----:B0-----:R0:W-:Y:S01]  /*51e0*/  STG.E.64 desc[UR36][R2.64], R4 ;  /* 0x0000000402007986 */ /* 0x0011e2000c101b24 */
[----:B------:R-:W-:Y:S05]  /*51f0*/  BRA `(.L_x_25592) ;  /* 0x0000000800f07947 */ /* 0x000fea0003800000 */
.L_x_25593:
        /* <DEDUP_REMOVED lines=14> */
.L_x_25606:
[----:B------:R-:W-:Y:S01]  /*52e0*/  HADD2.F32 R0, -RZ, R0.H0_H0 ;  /* 0x20000000ff007230 */ /* 0x000fe20000004100 */
[----:B------:R-:W-:Y:S01]  /*52f0*/  CS2R R6, SRZ ;  /* 0x0000000000067805 */ /* 0x000fe2000001ff00 */
[----:B------:R-:W-:-:S03]  /*5300*/  IMAD.MOV.U32 R19, RZ, RZ, R23 ;  /* 0x000000ffff137224 */ /* 0x000fc600078e0017 */
[----:B------:R-:W-:-:S04]  /*5310*/  FMUL.FTZ R0, R0, 1 ;  /* 0x3f80000000007820 */ /* 0x000fc80000410000 */
[----:B------:R-:W0:Y:S02]  /*5320*/  F2F.F64.F32 R4, R0 ;  /* 0x0000000000047310 */ /* 0x000e240000201800 */
[----:B0-----:R0:W-:Y:S01]  /*5330*/  STG.E.128 desc[UR36][R2.64], R4 ;  /* 0x0000000402007986 */ /* 0x0011e2000c101d24 */
[----:B------:R-:W-:Y:S05]  /*5340*/  BRA `(.L_x_25592) ;  /* 0x00000008009c7947 */ /* 0x000fea0003800000 */
.L_x_25605:
        /* <DEDUP_REMOVED lines=21> */
.L_x_25610:
[----:B------:R-:W-:Y:S05]  /*54a0*/  BSYNC B0 ;  /* 0x0000000000007941 */ /* 0x000fea0003800000 */
.L_x_25609:
[----:B------:R-:W-:Y:S01]  /*54b0*/  LOP3.LUT R5, R0, R5, RZ, 0xfc, !PT ;  /* 0x0000000500057212 */ /* 0x000fe200078efcff */
[----:B------:R-:W-:-:S04]  /*54c0*/  IMAD.MOV.U32 R19, RZ, RZ, R23 ;  /* 0x000000ffff137224 */ /* 0x000fc800078e0017 */
[----:B------:R0:W-:Y:S01]  /*54d0*/  STG.E.U8 desc[UR36][R2.64], R5 ;  /* 0x0000000502007986 */ /* 0x0001e2000c101124 */
[----:B------:R-:W-:Y:S05]  /*54e0*/  BRA `(.L_x_25592) ;  /* 0x0000000800347947 */ /* 0x000fea0003800000 */
.L_x_25608:
        /* <DEDUP_REMOVED lines=13> */
.L_x_25612:
[----:B------:R-:W-:Y:S01]  /*55c0*/  IMAD.MOV.U32 R0, RZ, RZ, 0x7f ;  /* 0x0000007fff007424 */ /* 0x000fe200078e00ff */
[----:B------:R-:W-:-:S04]  /*55d0*/  ISETP.GT.U32.AND P0, PT, R4, 0x7f800000, PT ;  /* 0x7f8000000400780c */ /* 0x000fc80003f04070 */
[----:B------:R-:W-:-:S09]  /*55e0*/  SEL R0, R0, 0x7c, P0 ;  /* 0x0000007c00007807 */ /* 0x000fd20000000000 */
.L_x_25613:
[----:B------:R-:W-:Y:S05]  /*55f0*/  BSYNC B0 ;  /* 0x0000000000007941 */ /* 0x000fea0003800000 */
.L_x_25611:
[----:B------:R-:W-:Y:S01]  /*5600*/  LOP3.LUT R4, R5, 0x80000000, RZ, 0xc0, !PT ;  /* 0x8000000005047812 */ /* 0x000fe200078ec0ff */
[----:B------:R-:W-:-:S03]  /*5610*/  IMAD.MOV.U32 R19, RZ, RZ, R23 ;  /* 0x000000ffff137224 */ /* 0x000fc600078e0017 */
[----:B------:R-:W-:-:S04]  /*5620*/  SHF.R.U32.HI R5, RZ, 0x18, R4 ;  /* 0x00000018ff057819 */ /* 0x000fc80000011604 */
[----:B------:R-:W-:-:S05]  /*5630*/  LOP3.LUT R5, R0, R5, RZ, 0xfc, !PT ;  /* 0x0000000500057212 */ /* 0x000fca00078efcff */
[----:B------:R0:W-:Y:S01]  /*5640*/  STG.E.U8 desc[UR36][R2.64], R5 ;  /* 0x0000000502007986 */ /* 0x0001e2000c101124 */
[----:B------:R-:W-:Y:S05]  /*5650*/  BRA `(.L_x_25592) ;  /* 0x0000000400d87947 */ /* 0x000fea0003800000 */
.L_x_25607:
[----:B------:R-:W-:Y:S02]  /*5660*/  HADD2.F32 R0, -RZ, R0.H0_H0 ;  /* 0x20000000ff007230 */ /* 0x000fe40000004100 */
[----:B------:R-:W-:-:S03]  /*5670*/  IMAD.MOV.U32 R19, RZ, RZ, R23 ;  /* 0x000000ffff137224 */ /* 0x000fc600078e0017 */
[----:B------:R-:W-:-:S05]  /*5680*/  F2FP.BF16.F32.PACK_AB R0, RZ, R0 ;  /* 0x00000000ff00723e */ /* 0x000fca00000010ff */
[----:B------:R0:W-:Y:S01]  /*5690*/  STG.E.U16 desc[UR36][R2.64], R0 ;  /* 0x0000000002007986 */ /* 0x0001e2000c101524 */
[----:B------:R-:W-:Y:S05]  /*56a0*/  BRA `(.L_x_25592) ;  /* 0x0000000400c47947 */ /* 0x000fea0003800000 */
.L_x_25604:
        /* <DEDUP_REMOVED lines=13> */
.L_x_25616:
        /* <DEDUP_REMOVED lines=17> */
.L_x_25619:
[----:B------:R-:W-:-:S04]  /*5890*/  LOP3.LUT R0, R7, 0x80000000, RZ, 0xc0, !PT ;  /* 0x8000000007007812 */ /* 0x000fc800078ec0ff */
[----:B------:R-:W-:-:S04]  /*58a0*/  SHF.R.U32.HI R5, RZ, 0x18, R0 ;  /* 0x00000018ff057819 */ /* 0x000fc80000011600 */
[----:B------:R-:W-:-:S04]  /*58b0*/  LOP3.LUT R4, R4, R5, RZ, 0xfc, !PT ;  /* 0x0000000504047212 */ /* 0x000fc800078efcff */
[----:B------:R-:W-:-:S07]  /*58c0*/  PRMT R0, R4, 0x7610, R0 ;  /* 0x0000761004007816 */ /* 0x000fce0000000000 */
.L_x_25618:
[----:B------:R-:W-:Y:S05]  /*58d0*/  BSYNC B0 ;  /* 0x0000000000007941 */ /* 0x000fea0003800000 */
.L_x_25617:
[----:B------:R0:W-:Y:S01]  /*58e0*/  STG.E.U8 desc[UR36][R2.64], R0 ;  /* 0x0000000002007986 */ /* 0x0001e2000c101124 */
[----:B------:R-:W-:Y:S01]  /*58f0*/  IMAD.MOV.U32 R19, RZ, RZ, R23 ;  /* 0x000000ffff137224 */ /* 0x000fe200078e0017 */
[----:B------:R-:W-:Y:S06]  /*5900*/  BRA `(.L_x_25592) ;  /* 0x00000004002c7947 */ /* 0x000fec0003800000 */
.L_x_25615:
        /* <DEDUP_REMOVED lines=17> */
.L_x_25622:
[----:B------:R-:W-:-:S04]  /*5a20*/  LOP3.LUT R0, R7, 0x80000000, RZ, 0xc0, !PT ;  /* 0x8000000007007812 */ /* 0x000fc800078ec0ff */
[----:B------:R-:W-:-:S04]  /*5a30*/  SHF.R.U32.HI R5, RZ, 0x18, R0 ;  /* 0x00000018ff057819 */ /* 0x000fc80000011600 */
[----:B------:R-:W-:-:S04]  /*5a40*/  LOP3.LUT R4, R4, R5, RZ, 0xfc, !PT ;  /* 0x0000000504047212 */ /* 0x000fc800078efcff */
[----:B------:R-:W-:-:S07]  /*5a50*/  PRMT R0, R4, 0x7610, R0 ;  /* 0x0000761004007816 */ /* 0x000fce0000000000 */
.L_x_25621:
[----:B------:R-:W-:Y:S05]  /*5a60*/  BSYNC B0 ;  /* 0x0000000000007941 */ /* 0x000fea0003800000 */
.L_x_25620:
[----:B------:R0:W-:Y:S01]  /*5a70*/  STG.E.U8 desc[UR36][R2.64], R0 ;  /* 0x0000000002007986 */ /* 0x0001e2000c101124 */
[----:B------:R-:W-:Y:S01]  /*5a80*/  IMAD.MOV.U32 R19, RZ, RZ, R23 ;  /* 0x000000ffff137224 */ /* 0x000fe200078e0017 */
[----:B------:R-:W-:Y:S06]  /*5a90*/  BRA `(.L_x_25592) ;  /* 0x0000000000c87947 */ /* 0x000fec0003800000 */
.L_x_25614:
        /* <DEDUP_REMOVED lines=23> */
.L_x_25597:
        /* <DEDUP_REMOVED lines=16> */
.L_x_25625:
[----:B------:R-:W-:Y:S01]  /*5d10*/  IMAD.MOV.U32 R19, RZ, RZ, R23 ;  /* 0x000000ffff137224 */ /* 0x000fe200078e0017 */
[----:B------:R-:W-:Y:S06]  /*5d20*/  BRA `(.L_x_25592) ;  /* 0x0000000000247947 */ /* 0x000fec0003800000 */
.L_x_25624:
[----:B------:R-:W-:Y:S02]  /*5d30*/  HADD2.F32 R4, -RZ, R0.H0_H0 ;  /* 0x20000000ff047230 */ /* 0x000fe40000004100 */
[----:B------:R-:W-:-:S04]  /*5d40*/  IMAD.MOV.U32 R19, RZ, RZ, R23 ;  /* 0x000000ffff137224 */ /* 0x000fc800078e0017 */
[----:B------:R-:W0:Y:S02]  /*5d50*/  F2I.U64.TRUNC R4, R4 ;  /* 0x0000000400047311 */ /* 0x000e24000020d800 */
[----:B0-----:R0:W-:Y:S01]  /*5d60*/  STG.E.64 desc[UR36][R2.64], R4 ;  /* 0x0000000402007986 */ /* 0x0011e2000c101b24 */
[----:B------:R-:W-:Y:S05]  /*5d70*/  BRA `(.L_x_25592) ;  /* 0x0000000000107947 */ /* 0x000fea0003800000 */
.L_x_25623:
[----:B------:R-:W-:Y:S02]  /*5d80*/  HADD2.F32 R0, -RZ, R0.H0_H0 ;  /* 0x20000000ff007230 */ /* 0x000fe40000004100 */
[----:B------:R-:W-:Y:S02]  /*5d90*/  IMAD.MOV.U32 R19, RZ, RZ, R23 ;  /* 0x000000ffff137224 */ /* 0x000fe400078e0017 */
[----:B------:R-:W0:Y:S02]  /*5da0*/  F2I.FTZ.U32.TRUNC.NTZ R5, R0 ;  /* 0x0000000000057305 */ /* 0x000e24000021f000 */
[----:B0-----:R0:W-:Y:S03]  /*5db0*/  STG.E desc[UR36][R2.64], R5 ;  /* 0x0000000502007986 */ /* 0x0011e6000c101924 */
.L_x_25592:
[----:B------:R-:W-:Y:S05]  /*5dc0*/  BSYNC B6 ;  /* 0x0000000000067941 */ /* 0x000fea0003800000 */
.L_x_25591:
[----:B------:R-:W-:Y:S01]  /*5dd0*/  ISETP.GE.AND P0, PT, R19, R16, PT ;  /* 0x000000101300720c */ /* 0x000fe20003f06270 */
[----:B------:R-:W-:-:S12]  /*5de0*/  BSSY B6, `(.L_x_25626) ;  /* 0x00001fc000067945 */ /* 0x000fd80003800000 */
[----:B------:R-:W-:Y:S05]  /*5df0*/  @P0 BRA `(.L_x_25627) ;  /* 0x0000001c00e80947 */ /* 0x000fea0003800000 */
[----:B0---45:R-:W0:Y:S01]  /*5e00*/  LDC.64 R2, c[0x0][0x218] ;  /* 0x00008600ff027b82 */ /* 0x031e220000000a00 */
[----:B------:R-:W-:Y:S01]  /*5e10*/  IMAD R0, R17, 0x200, R19 ;  /* 0x0000020011007824 */ /* 0x000fe200078e0213 */
[----:B-123--:R-:W-:Y:S01]  /*5e20*/  PRMT R4, R18, 0x9910, RZ ;  /* 0x0000991012047816 */ /* 0x00efe200000000ff */
        /* <DEDUP_REMOVED lines=19> */
.L_x_25631:
[----:B------:R-:W-:-:S06]  /*5f60*/  HADD2.F32 R5, -RZ, R25.H0_H0 ;  /* 0x20000019ff057230 */ /* 0x000fcc0000004100 */
[----:B------:R-:W0:Y:S02]  /*5f70*/  F2I.S64.TRUNC R4, R5 ;  /* 0x0000000500047311 */ /* 0x000e24000020d900 */
[----:B0-----:R4:W-:Y:S01]  /*5f80*/  STG.E.U8 desc[UR36][R2.64], R4 ;  /* 0x0000000402007986 */ /* 0x0019e2000c101124 */
[----:B------:R-:W-:Y:S05]  /*5f90*/  BRA `(.L_x_25633) ;  /* 0x0000000c00847947 */ /* 0x000fea0003800000 */
.L_x_25630:
        /* <DEDUP_REMOVED lines=10> */
.L_x_25635:
[----:B------:R-:W-:-:S06]  /*6040*/  HADD2.F32 R25, -RZ, R25.H0_H0 ;  /* 0x20000019ff197230 */ /* 0x000fcc0000004100 */
[----:B------:R-:W0:Y:S02]  /*6050*/  F2I.FTZ.TRUNC.NTZ R25, R25 ;  /* 0x0000001900197305 */ /* 0x000e24000021f100 */
[----:B0-----:R2:W-:Y:S01]  /*6060*/  STG.E desc[UR36][R2.64], R25 ;  /* 0x0000001902007986 */ /* 0x0015e2000c101924 */
[----:B------:R-:W-:Y:S05]  /*6070*/  BRA `(.L_x_25633) ;  /* 0x0000000c004c7947 */ /* 0x000fea0003800000 */
.L_x_25634:
[----:B------:R-:W-:-:S06]  /*6080*/  HADD2.F32 R25, -RZ, R25.H0_H0 ;  /* 0x20000019ff197230 */ /* 0x000fcc0000004100 */
[----:B------:R-:W0:Y:S02]  /*6090*/  F2I.FTZ.TRUNC.NTZ R25, R25 ;  /* 0x0000001900197305 */ /* 0x000e24000021f100 */
[----:B0-----:R0:W-:Y:S01]  /*60a0*/  STG.E.U16 desc[UR36][R2.64], R25 ;  /* 0x0000001902007986 */ /* 0x0011e2000c101524 */
[----:B------:R-:W-:Y:S05]  /*60b0*/  BRA `(.L_x_25633) ;  /* 0x0000000c003c7947 */ /* 0x000fea0003800000 */
.L_x_25629:
        /* <DEDUP_REMOVED lines=9> */
.L_x_25637:
[----:B------:R0:W-:Y:S01]  /*6150*/  STG.E.U16 desc[UR36][R2.64], R25 ;  /* 0x0000001902007986 */ /* 0x0001e2000c101524 */
[----:B------:R-:W-:Y:S05]  /*6160*/  BRA `(.L_x_25633) ;  /* 0x0000000c00107947 */ /* 0x000fea0003800000 */
.L_x_25636:
        /* <DEDUP_REMOVED lines=10> */
.L_x_25639:
[----:B------:R-:W-:-:S05]  /*6210*/  HADD2.F32 R0, -RZ, R25.H0_H0 ;  /* 0x20000019ff007230 */ /* 0x000fca0000004100 */
[----:B------:R-:W-:-:S04]  /*6220*/  F2FP.F16.F32.PACK_AB R0, RZ, R0 ;  /* 0x00000000ff00723e */ /* 0x000fc800000000ff */
[----:B------:R-:W-:-:S05]  /*6230*/  PRMT R0, R0, 0x5410, RZ ;  /* 0x0000541000007816 */ /* 0x000fca00000000ff */
[----:B------:R0:W-:Y:S01]  /*6240*/  STG.E desc[UR36][R2.64], R0 ;  /* 0x0000000002007986 */ /* 0x0001e2000c101924 */
[----:B------:R-:W-:Y:S05]  /*6250*/  BRA `(.L_x_25633) ;  /* 0x0000000800d47947 */ /* 0x000fea0003800000 */
.L_x_25638:
[----:B------:R-:W-:-:S05]  /*6260*/  HADD2.F32 R4, -RZ, R25.H0_H0 ;  /* 0x20000019ff047230 */ /* 0x000fca0000004100 */
[----:B------:R-:W-:-:S06]  /*6270*/  FMUL.FTZ R4, R4, 1 ;  /* 0x3f80000004047820 */ /* 0x000fcc0000410000 */
[----:B------:R-:W0:Y:S02]  /*6280*/  F2F.F64.F32 R4, R4 ;  /* 0x0000000400047310 */ /* 0x000e240000201800 */
[----:B0-----:R0:W-:Y:S01]  /*6290*/  STG.E.64 desc[UR36][R2.64], R4 ;  /* 0x0000000402007986 */ /* 0x0011e2000c101b24 */
[----:B------:R-:W-:Y:S05]  /*62a0*/  BRA `(.L_x_25633) ;  /* 0x0000000800c07947 */ /* 0x000fea0003800000 */
.L_x_25628:
        /* <DEDUP_REMOVED lines=13> */
.L_x_25642:
[----:B------:R-:W-:Y:S01]  /*6380*/  HADD2.F32 R25, -RZ, R25.H0_H0 ;  /* 0x20000019ff197230 */ /* 0x000fe20000004100 */
[----:B------:R-:W-:-:S04]  /*6390*/  CS2R R6, SRZ ;  /* 0x0000000000067805 */ /* 0x000fc8000001ff00 */
[----:B------:R-:W-:-:S06]  /*63a0*/  FMUL.FTZ R4, R25, 1 ;  /* 0x3f80000019047820 */ /* 0x000fcc0000410000 */
[----:B------:R-:W0:Y:S02]  /*63b0*/  F2F.F64.F32 R4, R4 ;  /* 0x0000000400047310 */ /* 0x000e240000201800 */
[----:B0-----:R0:W-:Y:S01]  /*63c0*/  STG.E.128 desc[UR36][R2.64], R4 ;  /* 0x0000000402007986 */ /* 0x0011e2000c101d24 */
[----:B------:R-:W-:Y:S05]  /*63d0*/  BRA `(.L_x_25633) ;  /* 0x0000000800747947 */ /* 0x000fea0003800000 */
.L_x_25641:
        /* <DEDUP_REMOVED lines=21> */
.L_x_25646:
[----:B------:R-:W-:Y:S05]  /*6530*/  BSYNC B0 ;  /* 0x0000000000007941 */ /* 0x000fea0003800000 */
.L_x_25645:
[----:B------:R-:W-:-:S05]  /*6540*/  LOP3.LUT R5, R0, R5, RZ, 0xfc, !PT ;  /* 0x0000000500057212 */ /* 0x000fca00078efcff */
[----:B------:R0:W-:Y:S01]  /*6550*/  STG.E.U8 desc[UR36][R2.64], R5 ;  /* 0x0000000502007986 */ /* 0x0001e2000c101124 */
[----:B------:R-:W-:Y:S05]  /*6560*/  BRA `(.L_x_25633) ;  /* 0x0000000800107947 */ /* 0x000fea0003800000 */
.L_x_25644:
        /* <DEDUP_REMOVED lines=13> */
.L_x_25648:
[----:B------:R-:W-:Y:S01]  /*6640*/  IMAD.MOV.U32 R0, RZ, RZ, 0x7f ;  /* 0x0000007fff007424 */ /* 0x000fe200078e00ff */
[----:B------:R-:W-:-:S04]  /*6650*/  ISETP.GT.U32.AND P0, PT, R4, 0x7f800000, PT ;  /* 0x7f8000000400780c */ /* 0x000fc80003f04070 */
[----:B------:R-:W-:-:S09]  /*6660*/  SEL R0, R0, 0x7c, P0 ;  /* 0x0000007c00007807 */ /* 0x000fd20000000000 */
.L_x_25649:
[----:B------:R-:W-:Y:S05]  /*6670*/  BSYNC B0 ;  /* 0x0000000000007941 */ /* 0x000fea0003800000 */
.L_x_25647:
[----:B------:R-:W-:-:S04]  /*6680*/  LOP3.LUT R4, R25, 0x80000000, RZ, 0xc0, !PT ;  /* 0x8000000019047812 */ /* 0x000fc800078ec0ff */
[----:B------:R-:W-:-:S04]  /*6690*/  SHF.R.U32.HI R5, RZ, 0x18, R4 ;  /* 0x00000018ff057819 */ /* 0x000fc80000011604 */
[----:B------:R-:W-:-:S05]  /*66a0*/  LOP3.LUT R5, R0, R5, RZ, 0xfc, !PT ;  /* 0x0000000500057212 */ /* 0x000fca00078efcff */
[----:B------:R0:W-:Y:S01]  /*66b0*/  STG.E.U8 desc[UR36][R2.64], R5 ;  /* 0x0000000502007986 */ /* 0x0001e2000c101124 */
[----:B------:R-:W-:Y:S05]  /*66c0*/  BRA `(.L_x_25633) ;  /* 0x0000000400b87947 */ /* 0x000fea0003800000 */
.L_x_25643:
[----:B------:R-:W-:-:S05]  /*66d0*/  HADD2.F32 R0, -RZ, R25.H0_H0 ;  /* 0x20000019ff007230 */ /* 0x000fca0000004100 */
[----:B------:R-:W-:-:S05]  /*66e0*/  F2FP.BF16.F32.PACK_AB R0, RZ, R0 ;  /* 0x00000000ff00723e */ /* 0x000fca00000010ff */
[----:B------:R0:W-:Y:S01]  /*66f0*/  STG.E.U16 desc[UR36][R2.64], R0 ;  /* 0x0000000002007986 */ /* 0x0001e2000c101524 */
[----:B------:R-:W-:Y:S05]  /*6700*/  BRA `(.L_x_25633) ;  /* 0x0000000400a87947 */ /* 0x000fea0003800000 */
.L_x_25640:
        /* <DEDUP_REMOVED lines=12> */
.L_x_25652:
        /* <DEDUP_REMOVED lines=17> */
.L_x_25655:
[----:B------:R-:W-:-:S04]  /*68e0*/  LOP3.LUT R0, R25, 0x80000000, RZ, 0xc0, !PT ;  /* 0x8000000019007812 */ /* 0x000fc800078ec0ff */
[----:B------:R-:W-:-:S04]  /*68f0*/  SHF.R.U32.HI R5, RZ, 0x18, R0 ;  /* 0x00000018ff057819 */ /* 0x000fc80000011600 */
[----:B------:R-:W-:-:S04]  /*6900*/  LOP3.LUT R4, R4, R5, RZ, 0xfc, !PT ;  /* 0x0000000504047212 */ /* 0x000fc800078efcff */
[----:B------:R-:W-:-:S07]  /*6910*/  PRMT R0, R4, 0x7610, R0 ;  /* 0x0000761004007816 */ /* 0x000fce0000000000 */
.L_x_25654:
[----:B------:R-:W-:Y:S05]  /*6920*/  BSYNC B0 ;  /* 0x0000000000007941 */ /* 0x000fea0003800000 */
.L_x_25653:
[----:B------:R0:W-:Y:S01]  /*6930*/  STG.E.U8 desc[UR36][R2.64], R0 ;  /* 0x0000000002007986 */ /* 0x0001e2000c101124 */
[----:B------:R-:W-:Y:S05]  /*6940*/  BRA `(.L_x_25633) ;  /* 0x0000000400187947 */ /* 0x000fea0003800000 */
.L_x_25651:
        /* <DEDUP_REMOVED lines=17> */
.L_x_25658:
[----:B------:R-:W-:-:S04]  /*6a60*/  LOP3.LUT R0, R25, 0x80000000, RZ, 0xc0, !PT ;  /* 0x8000000019007812 */ /* 0x000fc800078ec0ff */
[----:B------:R-:W-:-:S04]  /*6a70*/  SHF.R.U32.HI R5, RZ, 0x18, R0 ;  /* 0x00000018ff057819 */ /* 0x000fc80000011600 */
[----:B------:R-:W-:-:S04]  /*6a80*/  LOP3.LUT R4, R4, R5, RZ, 0xfc, !PT ;  /* 0x0000000504047212 */ /* 0x000fc800078efcff */
[----:B------:R-:W-:-:S07]  /*6a90*/  PRMT R0, R4, 0x7610, R0 ;  /* 0x0000761004007816 */ /* 0x000fce0000000000 */
.L_x_25657:
[----:B------:R-:W-:Y:S05]  /*6aa0*/  BSYNC B0 ;  /* 0x0000000000007941 */ /* 0x000fea0003800000 */
.L_x_25656:
[----:B------:R0:W-:Y:S01]  /*6ab0*/  STG.E.U8 desc[UR36][R2.64], R0 ;  /* 0x0000000002007986 */ /* 0x0001e2000c101124 */
[----:B------:R-:W-:Y:S05]  /*6ac0*/  BRA `(.L_x_25633) ;  /* 0x0000000000b87947 */ /* 0x000fea0003800000 */
.L_x_25650:
        /* <DEDUP_REMOVED lines=22> */
.L_x_25632:
        /* <DEDUP_REMOVED lines=16> */
.L_x_25661:
[----:B------:R-:W-:Y:S05]  /*6d30*/  BRA `(.L_x_25633) ;  /* 0x00000000001c7947 */ /* 0x000fea0003800000 */
.L_x_25660:
[----:B------:R-:W-:-:S06]  /*6d40*/  HADD2.F32 R4, -RZ, R25.H0_H0 ;  /* 0x20000019ff047230 */ /* 0x000fcc0000004100 */
[----:B------:R-:W0:Y:S02]  /*6d50*/  F2I.U64.TRUNC R4, R4 ;  /* 0x0000000400047311 */ /* 0x000e24000020d800 */
[----:B0-----:R0:W-:Y:S01]  /*6d60*/  STG.E.64 desc[UR36][R2.64], R4 ;  /* 0x0000000402007986 */ /* 0x0011e2000c101b24 */
[----:B------:R-:W-:Y:S05]  /*6d70*/  BRA `(.L_x_25633) ;  /* 0x00000000000c7947 */ /* 0x000fea0003800000 */
.L_x_25659:
[----:B------:R-:W-:-:S06]  /*6d80*/  HADD2.F32 R25, -RZ, R25.H0_H0 ;  /* 0x20000019ff197230 */ /* 0x000fcc0000004100 */
[----:B------:R-:W0:Y:S02]  /*6d90*/  F2I.FTZ.U32.TRUNC.NTZ R25, R25 ;  /* 0x0000001900197305 */ /* 0x000e24000021f000 */
[----:B0-----:R0:W-:Y:S02]  /*6da0*/  STG.E desc[UR36][R2.64], R25 ;  /* 0x0000001902007986 */ /* 0x0011e4000c101924 */
.L_x_25633:
        /* <DEDUP_REMOVED lines=25> */
.L_x_25665:
[----:B------:R-:W-:-:S06]  /*6f40*/  HADD2.F32 R5, -RZ, R24.H0_H0 ;  /* 0x20000018ff057230 */ /* 0x000fcc0000004100 */
[----:B------:R-:W0:Y:S02]  /*6f50*/  F2I.S64.TRUNC R4, R5 ;  /* 0x0000000500047311 */ /* 0x000e24000020d900 */
[----:B0-----:R0:W-:Y:S01]  /*6f60*/  STG.E.U8 desc[UR36][R2.64], R4 ;  /* 0x0000000402007986 */ /* 0x0011e2000c101124 */
[----:B------:R-:W-:Y:S05]  /*6f70*/  BRA `(.L_x_25667) ;  /* 0x0000000c00847947 */ /* 0x000fea0003800000 */
.L_x_25664:
        /* <DEDUP_REMOVED lines=10> */
.L_x_25669:
[----:B------:R-:W-:-:S04]  /*7020*/  HADD2.F32 R24, -RZ, R24.H0_H0 ;  /* 0x20000018ff187230 */ /* 0x000fc80000004100 */
[----:B------:R-:W0:Y:S02]  /*7030*/  F2I.FTZ.TRUNC.NTZ R5, R24 ;  /* 0x0000001800057305 */ /* 0x000e24000021f100 */
[----:B0-----:R0:W-:Y:S01]  /*7040*/  STG.E desc[UR36][R2.64], R5 ;  /* 0x0000000502007986 */ /* 0x0011e2000c101924 */
[----:B------:R-:W-:Y:S05]  /*7050*/  BRA `(.L_x_25667) ;  /* 0x0000000c004c7947 */ /* 0x000fea0003800000 */
.L_x_25668:
[----:B------:R-:W-:-:S04]  /*7060*/  HADD2.F32 R24, -RZ, R24.H0_H0 ;  /* 0x20000018ff187230 */ /* 0x000fc80000004100 */
[----:B------:R-:W0:Y:S02]  /*7070*/  F2I.FTZ.TRUNC.NTZ R5, R24 ;  /* 0x0000001800057305 */ /* 0x000e24000021f100 */
[----:B0-----:R0:W-:Y:S01]  /*7080*/  STG.E.U16 desc[UR36][R2.64], R5 ;  /* 0x0000000502007986 */ /* 0x0011e2000c101524 */
[----:B------:R-:W-:Y:S05]  /*7090*/  BRA `(.L_x_25667) ;  /* 0x0000000c003c7947 */ /* 0x000fea0003800000 */
.L_x_25663:
        /* <DEDUP_REMOVED lines=9> */
.L_x_25671:
[----:B------:R0:W-:Y:S01]  /*7130*/  STG.E.U16 desc[UR36][R2.64], R24 ;  /* 0x0000001802007986 */ /* 0x0001e2000c101524 */
[----:B------:R-:W-:Y:S05]  /*7140*/  BRA `(.L_x_25667) ;  /* 0x0000000c00107947 */ /* 0x000fea0003800000 */
.L_x_25670:
        /* <DEDUP_REMOVED lines=10> */
.L_x_25673:
[----:B------:R-:W-:-:S05]  /*71f0*/  HADD2.F32 R0, -RZ, R24.H0_H0 ;  /* 0x20000018ff007230 */ /* 0x000fca0000004100 */
[----:B------:R-:W-:-:S04]  /*7200*/  F2FP.F16.F32.PACK_AB R0, RZ, R0 ;  /* 0x00000000ff00723e */ /* 0x000fc800000000ff */
[----:B------:R-:W-:-:S05]  /*7210*/  PRMT R0, R0, 0x5410, RZ ;  /* 0x0000541000007816 */ /* 0x000fca00000000ff */
[----:B------:R0:W-:Y:S01]  /*7220*/  STG.E desc[UR36][R2.64], R0 ;  /* 0x0000000002007986 */ /* 0x0001e2000c101924 */
[----:B------:R-:W-:Y:S05]  /*7230*/  BRA `(.L_x_25667) ;  /* 0x0000000800d47947 */ /* 0x000fea0003800000 */
.L_x_25672:
[----:B------:R-:W-:-:S05]  /*7240*/  HADD2.F32 R4, -RZ, R24.H0_H0 ;  /* 0x20000018ff047230 */ /* 0x000fca0000004100 */
[----:B------:R-:W-:-:S06]  /*7250*/  FMUL.FTZ R4, R4, 1 ;  /* 0x3f80000004047820 */ /* 0x000fcc0000410000 */
[----:B------:R-:W0:Y:S02]  /*7260*/  F2F.F64.F32 R4, R4 ;  /* 0x0000000400047310 */ /* 0x000e240000201800 */
[----:B0-----:R0:W-:Y:S01]  /*7270*/  STG.E.64 desc[UR36][R2.64], R4 ;  /* 0x0000000402007986 */ /* 0x0011e2000c101b24 */
[----:B------:R-:W-:Y:S05]  /*7280*/  BRA `(.L_x_25667) ;  /* 0x0000000800c07947 */ /* 0x000fea0003800000 */
.L_x_25662:
        /* <DEDUP_REMOVED lines=13> */
.L_x_25676:
[----:B------:R-:W-:Y:S01]  /*7360*/  HADD2.F32 R24, -RZ, R24.H0_H0 ;  /* 0x20000018ff187230 */ /* 0x000fe20000004100 */
[----:B------:R-:W-:-:S04]  /*7370*/  CS2R R6, SRZ ;  /* 0x0000000000067805 */ /* 0x000fc8000001ff00 */
[----:B------:R-:W-:-:S06]  /*7380*/  FMUL.FTZ R4, R24, 1 ;  /* 0x3f80000018047820 */ /* 0x000fcc0000410000 */
[----:B------:R-:W0:Y:S02]  /*7390*/  F2F.F64.F32 R4, R4 ;  /* 0x0000000400047310 */ /* 0x000e240000201800 */
[----:B0-----:R0:W-:Y:S01]  /*73a0*/  STG.E.128 desc[UR36][R2.64], R4 ;  /* 0x0000000402007986 */ /* 0x0011e2000c101d24 */
[----:B------:R-:W-:Y:S05]  /*73b0*/  BRA `(.L_x_25667) ;  /* 0x0000000800747947 */ /* 0x000fea0003800000 */
.L_x_25675:
        /* <DEDUP_REMOVED lines=21> */
.L_x_25680:
[----:B------:R-:W-:Y:S05]  /*7510*/  BSYNC B0 ;  /* 0x0000000000007941 */ /* 0x000fea0003800000 */
.L_x_25679:
[----:B------:R-:W-:-:S05]  /*7520*/  LOP3.LUT R5, R0, R5, RZ, 0xfc, !PT ;  /* 0x0000000500057212 */ /* 0x000fca00078efcff */
[----:B------:R0:W-:Y:S01]  /*7530*/  STG.E.U8 desc[UR36][R2.64], R5 ;  /* 0x0000000502007986 */ /* 0x0001e2000c101124 */
[----:B------:R-:W-:Y:S05]  /*7540*/  BRA `(.L_x_25667) ;  /* 0x0000000800107947 */ /* 0x000fea0003800000 */
.L_x_25678:
        /* <DEDUP_REMOVED lines=13> */
.L_x_25682:
[----:B------:R-:W-:Y:S01]  /*7620*/  IMAD.MOV.U32 R0, RZ, RZ, 0x7f ;  /* 0x0000007fff007424 */ /* 0x000fe200078e00ff */
[----:B------:R-:W-:-:S04]  /*7630*/  ISETP.GT.U32.AND P0, PT, R4, 0x7f800000, PT ;  /* 0x7f8000000400780c */ /* 0x000fc80003f04070 */
[----:B------:R-:W-:-:S09]  /*7640*/  SEL R0, R0, 0x7c, P0 ;  /* 0x0000007c00007807 */ /* 0x000fd20000000000 */
.L_x_25683:
[----:B------:R-:W-:Y:S05]  /*7650*/  BSYNC B0 ;  /* 0x0000000000007941 */ /* 0x000fea0003800000 */
.L_x_25681:
[----:B------:R-:W-:-:S04]  /*7660*/  LOP3.LUT R4, R5, 0x80000000, RZ, 0xc0, !PT ;  /* 0x8000000005047812 */ /* 0x000fc800078ec0ff */
[----:B------:R-:W-:-:S04]  /*7670*/  SHF.R.U32.HI R5, RZ, 0x18, R4 ;  /* 0x00000018ff057819 */ /* 0x000fc80000011604 */
[----:B------:R-:W-:-:S05]  /*7680*/  LOP3.LUT R5, R0, R5, RZ, 0xfc, !PT ;  /* 0x0000000500057212 */ /* 0x000fca00078efcff */
[----:B------:R0:W-:Y:S01]  /*7690*/  STG.E.U8 desc[UR36][R2.64], R5 ;  /* 0x0000000502007986 */ /* 0x0001e2000c101124 */
[----:B------:R-:W-:Y:S05]  /*76a0*/  BRA `(.L_x_25667) ;  /* 0x0000000400b87947 */ /* 0x000fea0003800000 */
.L_x_25677:
[----:B------:R-:W-:-:S05]  /*76b0*/  HADD2.F32 R0, -RZ, R24.H0_H0 ;  /* 0x20000018ff007230 */ /* 0x000fca0000004100 */
[----:B------:R-:W-:-:S05]  /*76c0*/  F2FP.BF16.F32.PACK_AB R0, RZ, R0 ;  /* 0x00000000ff00723e */ /* 0x000fca00000010ff */
[----:B------:R0:W-:Y:S01]  /*76d0*/  STG.E.U16 desc[UR36][R2.64], R0 ;  /* 0x0000000002007986 */ /* 0x0001e2000c101524 */
[----:B------:R-:W-:Y:S05]  /*76e0*/  BRA `(.L_x_25667) ;  /* 0x0000000400a87947 */ /* 0x000fea0003800000 */
.L_x_25674:
        /* <DEDUP_REMOVED lines=12> */
.L_x_25686:
        /* <DEDUP_REMOVED lines=17> */
.L_x_25689:
[----:B------:R-:W-:-:S04]  /*78c0*/  LOP3.LUT R0, R7, 0x80000000, RZ, 0xc0, !PT ;  /* 0x8000000007007812 */ /* 0x000fc800078ec0ff */
[----:B------:R-:W-:-:S04]  /*78d0*/  SHF.R.U32.HI R5, RZ, 0x18, R0 ;  /* 0x00000018ff057819 */ /* 0x000fc80000011600 */
[----:B------:R-:W-:-:S04]  /*78e0*/  LOP3.LUT R4, R4, R5, RZ, 0xfc, !PT ;  /* 0x0000000504047212 */ /* 0x000fc800078efcff */
[----:B------:R-:W-:-:S07]  /*78f0*/  PRMT R0, R4, 0x7610, R0 ;  /* 0x0000761004007816 */ /* 0x000fce0000000000 */
.L_x_25688:
[----:B------:R-:W-:Y:S05]  /*7900*/  BSYNC B0 ;  /* 0x0000000000007941 */ /* 0x000fea0003800000 */
.L_x_25687:
[----:B------:R3:W-:Y:S01]  /*7910*/  STG.E.U8 desc[UR36][R2.64], R0 ;  /* 0x0000000002007986 */ /* 0x0007e2000c101124 */
[----:B------:R-:W-:Y:S05]  /*7920*/  BRA `(.L_x_25667) ;  /* 0x0000000400187947 */ /* 0x000fea0003800000 */
.L_x_25685:
        /* <DEDUP_REMOVED lines=17> */
.L_x_25692:
[----:B------:R-:W-:-:S04]  /*7a40*/  LOP3.LUT R0, R7, 0x80000000, RZ, 0xc0, !PT ;  /* 0x8000000007007812 */ /* 0x000fc800078ec0ff */
[----:B------:R-:W-:-:S04]  /*7a50*/  SHF.R.U32.HI R5, RZ, 0x18, R0 ;  /* 0x00000018ff057819 */ /* 0x000fc80000011600 */
[----:B------:R-:W-:-:S04]  /*7a60*/  LOP3.LUT R4, R4, R5, RZ, 0xfc, !PT ;  /* 0x0000000504047212 */ /* 0x000fc800078efcff */
[----:B------:R-:W-:-:S07]  /*7a70*/  PRMT R0, R4, 0x7610, R0 ;  /* 0x0000761004007816 */ /* 0x000fce0000000000 */
.L_x_25691:
[----:B------:R-:W-:Y:S05]  /*7a80*/  BSYNC B0 ;  /* 0x0000000000007941 */ /* 0x000fea0003800000 */
.L_x_25690:
[----:B------:R0:W-:Y:S01]  /*7a90*/  STG.E.U8 desc[UR36][R2.64], R0 ;  /* 0x0000000002007986 */ /* 0x0001e2000c101124 */
[----:B------:R-:W-:Y:S05]  /*7aa0*/  BRA `(.L_x_25667) ;  /* 0x0000000000b87947 */ /* 0x000fea0003800000 */
.L_x_25684:
        /* <DEDUP_REMOVED lines=22> */
.L_x_25666:
        /* <DEDUP_REMOVED lines=16> */
.L_x_25695:
[----:B------:R-:W-:Y:S05]  /*7d10*/  BRA `(.L_x_25667) ;  /* 0x00000000001c7947 */ /* 0x000fea0003800000 */
.L_x_25694:
[----:B------:R-:W-:-:S06]  /*7d20*/  HADD2.F32 R4, -RZ, R24.H0_H0 ;  /* 0x20000018ff047230 */ /* 0x000fcc0000004100 */
[----:B------:R-:W0:Y:S02]  /*7d30*/  F2I.U64.TRUNC R4, R4 ;  /* 0x0000000400047311 */ /* 0x000e24000020d800 */
[----:B0-----:R1:W-:Y:S01]  /*7d40*/  STG.E.64 desc[UR36][R2.64], R4 ;  /* 0x0000000402007986 */ /* 0x0013e2000c101b24 */
[----:B------:R-:W-:Y:S05]  /*7d50*/  BRA `(.L_x_25667) ;  /* 0x00000000000c7947 */ /* 0x000fea0003800000 */
.L_x_25693:
[----:B------:R-:W-:-:S04]  /*7d60*/  HADD2.F32 R24, -RZ, R24.H0_H0 ;  /* 0x20000018ff187230 */ /* 0x000fc80000004100 */
[----:B------:R-:W0:Y:S02]  /*7d70*/  F2I.FTZ.U32.TRUNC.NTZ R5, R24 ;  /* 0x0000001800057305 */ /* 0x000e24000021f000 */
[----:B0-----:R2:W-:Y:S02]  /*7d80*/  STG.E desc[UR36][R2.64], R5 ;  /* 0x0000000502007986 */ /* 0x0015e4000c101924 */
.L_x_25667:
[----:B------:R-:W-:-:S07]  /*7d90*/  VIADD R19, R19, 0x80 ;  /* 0x0000008013137836 */ /* 0x000fce0000000000 */
.L_x_25627:
[----:B------:R-:W-:Y:S05]  /*7da0*/  BSYNC B6 ;  /* 0x0000000000067941 */ /* 0x000fea0003800000 */
.L_x_25626:
[----:B------:R-:W-:-:S13]  /*7db0*/  ISETP.GE.AND P0, PT, R19, R16, PT ;  /* 0x000000101300720c */ /* 0x000fda0003f06270 */
[----:B------:R-:W-:Y:S05]  /*7dc0*/  @P0 EXIT ;  /* 0x000000000000094d */ /* 0x000fea0003800000 */
[----:B012345:R-:W0:Y:S01]  /*7dd0*/  LDC.64 R2, c[0x0][0x218] ;  /* 0x00008600ff027b82 */ /* 0x03fe220000000a00 */
        /* <DEDUP_REMOVED lines=20> */
.L_x_25699:
[----:B------:R-:W-:-:S06]  /*7f20*/  HADD2.F32 R5, -RZ, R22.H0_H0 ;  /* 0x20000016ff057230 */ /* 0x000fcc0000004100 */
[----:B------:R-:W0:Y:S02]  /*7f30*/  F2I.S64.TRUNC R4, R5 ;  /* 0x0000000500047311 */ /* 0x000e24000020d900 */
[----:B0-----:R-:W-:Y:S01]  /*7f40*/  STG.E.U8 desc[UR36][R2.64], R4 ;  /* 0x0000000402007986 */ /* 0x001fe2000c101124 */
[----:B------:R-:W-:Y:S05]  /*7f50*/  EXIT ;  /* 0x000000000000794d */ /* 0x000fea0003800000 */
.L_x_25698:
        /* <DEDUP_REMOVED lines=10> */
.L_x_25702:
[----:B------:R-:W-:-:S04]  /*8000*/  HADD2.F32 R22, -RZ, R22.H0_H0 ;  /* 0x20000016ff167230 */ /* 0x000fc80000004100 */
[----:B------:R-:W0:Y:S02]  /*8010*/  F2I.FTZ.TRUNC.NTZ R5, R22 ;  /* 0x0000001600057305 */ /* 0x000e24000021f100 */
[----:B0-----:R-:W-:Y:S01]  /*8020*/  STG.E desc[UR36][R2.64], R5 ;  /* 0x0000000502007986 */ /* 0x001fe2000c101924 */
[----:B------:R-:W-:Y:S05]  /*8030*/  EXIT ;  /* 0x000000000000794d */ /* 0x000fea0003800000 */
.L_x_25701:
[----:B------:R-:W-:-:S04]  /*8040*/  HADD2.F32 R22, -RZ, R22.H0_H0 ;  /* 0x20000016ff167230 */ /* 0x000fc80000004100 */
[----:B------:R-:W0:Y:S02]  /*8050*/  F2I.FTZ.TRUNC.NTZ R5, R22 ;  /* 0x0000001600057305 */ /* 0x000e24000021f100 */
[----:B0-----:R-:W-:Y:S01]  /*8060*/  STG.E.U16 desc[UR36][R2.64], R5 ;  /* 0x0000000502007986 */ /* 0x001fe2000c101524 */
[----:B------:R-:W-:Y:S05]  /*8070*/  EXIT ;  /* 0x000000000000794d */ /* 0x000fea0003800000 */
.L_x_25697:
        /* <DEDUP_REMOVED lines=9> */
.L_x_25704:
[----:B------:R-:W-:Y:S01]  /*8110*/  STG.E.U16 desc[UR36][R2.64], R22 ;  /* 0x0000001602007986 */ /* 0x000fe2000c101524 */
[----:B------:R-:W-:Y:S05]  /*8120*/  EXIT ;  /* 0x000000000000794d */ /* 0x000fea0003800000 */
.L_x_25703:
        /* <DEDUP_REMOVED lines=10> */
.L_x_25706:
[----:B------:R-:W-:-:S05]  /*81d0*/  HADD2.F32 R0, -RZ, R22.H0_H0 ;  /* 0x20000016ff007230 */ /* 0x000fca0000004100 */
[----:B------:R-:W-:-:S04]  /*81e0*/  F2FP.F16.F32.PACK_AB R0, RZ, R0 ;  /* 0x00000000ff00723e */ /* 0x000fc800000000ff */
[----:B------:R-:W-:-:S05]  /*81f0*/  PRMT R0, R0, 0x5410, RZ ;  /* 0x0000541000007816 */ /* 0x000fca00000000ff */
[----:B------:R-:W-:Y:S01]  /*8200*/  STG.E desc[UR36][R2.64], R0 ;  /* 0x0000000002007986 */ /* 0x000fe2000c101924 */
[----:B------:R-:W-:Y:S05]  /*8210*/  EXIT ;  /* 0x000000000000794d */ /* 0x000fea0003800000 */
.L_x_25705:
[----:B------:R-:W-:-:S05]  /*8220*/  HADD2.F32 R4, -RZ, R22.H0_H0 ;  /* 0x20000016ff047230 */ /* 0x000fca0000004100 */
[----:B------:R-:W-:-:S06]  /*8230*/  FMUL.FTZ R4, R4, 1 ;  /* 0x3f80000004047820 */ /* 0x000fcc0000410000 */
[----:B------:R-:W0:Y:S02]  /*8240*/  F2F.F64.F32 R4, R4 ;  /* 0x0000000400047310 */ /* 0x000e240000201800 */
[----:B0-----:R-:W-:Y:S01]  /*8250*/  STG.E.64 desc[UR36][R2.64], R4 ;  /* 0x0000000402007986 */ /* 0x001fe2000c101b24 */
[----:B------:R-:W-:Y:S05]  /*8260*/  EXIT ;  /* 0x000000000000794d */ /* 0x000fea0003800000 */
.L_x_25696:
        /* <DEDUP_REMOVED lines=13> */
.L_x_25709:
[----:B------:R-:W-:Y:S01]  /*8340*/  HADD2.F32 R22, -RZ, R22.H0_H0 ;  /* 0x20000016ff167230 */ /* 0x000fe20000004100 */
[----:B------:R-:W-:-:S04]  /*8350*/  CS2R R6, SRZ ;  /* 0x0000000000067805 */ /* 0x000fc8000001ff00 */
[----:B------:R-:W-:-:S06]  /*8360*/  FMUL.FTZ R4, R22, 1 ;  /* 0x3f80000016047820 */ /* 0x000fcc0000410000 */
[----:B------:R-:W0:Y:S02]  /*8370*/  F2F.F64.F32 R4, R4 ;  /* 0x0000000400047310 */ /* 0x000e240000201800 */
[----:B0-----:R-:W-:Y:S01]  /*8380*/  STG.E.128 desc[UR36][R2.64], R4 ;  /* 0x0000000402007986 */ /* 0x001fe2000c101d24 */
[----:B------:R-:W-:Y:S05]  /*8390*/  EXIT ;  /* 0x000000000000794d */ /* 0x000fea0003800000 */
.L_x_25708:
        /* <DEDUP_REMOVED lines=21> */
.L_x_25713:
[----:B------:R-:W-:Y:S05]  /*84f0*/  BSYNC B0 ;  /* 0x0000000000007941 */ /* 0x000fea0003800000 */
.L_x_25712:
[----:B------:R-:W-:-:S05]  /*8500*/  LOP3.LUT R5, R0, R5, RZ, 0xfc, !PT ;  /* 0x0000000500057212 */ /* 0x000fca00078efcff */
[----:B------:R-:W-:Y:S01]  /*8510*/  STG.E.U8 desc[UR36][R2.64], R5 ;  /* 0x0000000502007986 */ /* 0x000fe2000c101124 */
[----:B------:R-:W-:Y:S05]  /*8520*/  EXIT ;  /* 0x000000000000794d */ /* 0x000fea0003800000 */
.L_x_25711:
        /* <DEDUP_REMOVED lines=13> */
.L_x_25715:
[----:B------:R-:W-:Y:S01]  /*8600*/  IMAD.MOV.U32 R0, RZ, RZ, 0x7f ;  /* 0x0000007fff007424 */ /* 0x000fe200078e00ff */
[----:B------:R-:W-:-:S04]  /*8610*/  ISETP.GT.U32.AND P0, PT, R4, 0x7f800000, PT ;  /* 0x7f8000000400780c */ /* 0x000fc80003f04070 */
[----:B------:R-:W-:-:S09]  /*8620*/  SEL R0, R0, 0x7c, P0 ;  /* 0x0000007c00007807 */ /* 0x000fd20000000000 */
.L_x_25716:
[----:B------:R-:W-:Y:S05]  /*8630*/  BSYNC B0 ;  /* 0x0000000000007941 */ /* 0x000fea0003800000 */
.L_x_25714:
[----:B------:R-:W-:-:S04]  /*8640*/  LOP3.LUT R4, R5, 0x80000000, RZ, 0xc0, !PT ;  /* 0x8000000005047812 */ /* 0x000fc800078ec0ff */
[----:B------:R-:W-:-:S04]  /*8650*/  SHF.R.U32.HI R5, RZ, 0x18, R4 ;  /* 0x00000018ff057819 */ /* 0x000fc80000011604 */
[----:B------:R-:W-:-:S05]  /*8660*/  LOP3.LUT R5, R0, R5, RZ, 0xfc, !PT ;  /* 0x0000000500057212 */ /* 0x000fca00078efcff */
[----:B------:R-:W-:Y:S01]  /*8670*/  STG.E.U8 desc[UR36][R2.64], R5 ;  /* 0x0000000502007986 */ /* 0x000fe2000c101124 */
[----:B------:R-:W-:Y:S05]  /*8680*/  EXIT ;  /* 0x000000000000794d */ /* 0x000fea0003800000 */
.L_x_25710:
[----:B------:R-:W-:-:S05]  /*8690*/  HADD2.F32 R0, -RZ, R22.H0_H0 ;  /* 0x20000016ff007230 */ /* 0x000fca0000004100 */
[----:B------:R-:W-:-:S05]  /*86a0*/  F2FP.BF16.F32.PACK_AB R0, RZ, R0 ;  /* 0x00000000ff00723e */ /* 0x000fca00000010ff */
[----:B------:R-:W-:Y:S01]  /*86b0*/  STG.E.U16 desc[UR36][R2.64], R0 ;  /* 0x0000000002007986 */ /* 0x000fe2000c101524 */
[----:B------:R-:W-:Y:S05]  /*86c0*/  EXIT ;  /* 0x000000000000794d */ /* 0x000fea0003800000 */
.L_x_25707:
        /* <DEDUP_REMOVED lines=12> */
.L_x_25719:
        /* <DEDUP_REMOVED lines=17> */
.L_x_25722:
[----:B------:R-:W-:-:S04]  /*88a0*/  LOP3.LUT R0, R7, 0x80000000, RZ, 0xc0, !PT ;  /* 0x8000000007007812 */ /* 0x000fc800078ec0ff */
[----:B------:R-:W-:-:S04]  /*88b0*/  SHF.R.U32.HI R5, RZ, 0x18, R0 ;  /* 0x00000018ff057819 */ /* 0x000fc80000011600 */
[----:B------:R-:W-:-:S04]  /*88c0*/  LOP3.LUT R4, R4, R5, RZ, 0xfc, !PT ;  /* 0x0000000504047212 */ /* 0x000fc800078efcff */
[----:B------:R-:W-:-:S07]  /*88d0*/  PRMT R0, R4, 0x7610, R0 ;  /* 0x0000761004007816 */ /* 0x000fce0000000000 */
.L_x_25721:
[----:B------:R-:W-:Y:S05]  /*88e0*/  BSYNC B0 ;  /* 0x0000000000007941 */ /* 0x000fea0003800000 */
.L_x_25720:
[----:B------:R-:W-:Y:S01]  /*88f0*/  STG.E.U8 desc[UR36][R2.64], R0 ;  /* 0x0000000002007986 */ /* 0x000fe2000c101124 */
[----:B------:R-:W-:Y:S05]  /*8900*/  EXIT ;  /* 0x000000000000794d */ /* 0x000fea0003800000 */
.L_x_25718:
        /* <DEDUP_REMOVED lines=17> */
.L_x_25725:
[----:B------:R-:W-:-:S04]  /*8a20*/  LOP3.LUT R0, R7, 0x80000000, RZ, 0xc0, !PT ;  /* 0x8000000007007812 */ /* 0x000fc800078ec0ff */
[----:B------:R-:W-:-:S04]  /*8a30*/  SHF.R.U32.HI R5, RZ, 0x18, R0 ;  /* 0x00000018ff057819 */ /* 0x000fc80000011600 */
[----:B------:R-:W-:-:S04]  /*8a40*/  LOP3.LUT R4, R4, R5, RZ, 0xfc, !PT ;  /* 0x0000000504047212 */ /* 0x000fc800078efcff */
[----:B------:R-:W-:-:S07]  /*8a50*/  PRMT R0, R4, 0x7610, R0 ;  /* 0x0000761004007816 */ /* 0x000fce0000000000 */
.L_x_25724:
[----:B------:R-:W-:Y:S05]  /*8a60*/  BSYNC B0 ;  /* 0x0000000000007941 */ /* 0x000fea0003800000 */
.L_x_25723:
[----:B------:R-:W-:Y:S01]  /*8a70*/  STG.E.U8 desc[UR36][R2.64], R0 ;  /* 0x0000000002007986 */ /* 0x000fe2000c101124 */
[----:B------:R-:W-:Y:S05]  /*8a80*/  EXIT ;  /* 0x000000000000794d */ /* 0x000fea0003800000 */
.L_x_25717:
        /* <DEDUP_REMOVED lines=22> */
.L_x_25700:
        /* <DEDUP_REMOVED lines=16> */
.L_x_25728:
[----:B------:R-:W-:Y:S05]  /*8cf0*/  EXIT ;  /* 0x000000000000794d */ /* 0x000fea0003800000 */
.L_x_25727:
[----:B------:R-:W-:-:S06]  /*8d00*/  HADD2.F32 R4, -RZ, R22.H0_H0 ;  /* 0x20000016ff047230 */ /* 0x000fcc0000004100 */
[----:B------:R-:W0:Y:S02]  /*8d10*/  F2I.U64.TRUNC R4, R4 ;  /* 0x0000000400047311 */ /* 0x000e24000020d800 */
[----:B0-----:R-:W-:Y:S01]  /*8d20*/  STG.E.64 desc[UR36][R2.64], R4 ;  /* 0x0000000402007986 */ /* 0x001fe2000c101b24 */
[----:B------:R-:W-:Y:S05]  /*8d30*/  EXIT ;  /* 0x000000000000794d */ /* 0x000fea0003800000 */
.L_x_25726:
[----:B------:R-:W-:-:S04]  /*8d40*/  HADD2.F32 R22, -RZ, R22.H0_H0 ;  /* 0x20000016ff167230 */ /* 0x000fc80000004100 */
[----:B------:R-:W0:Y:S02]  /*8d50*/  F2I.FTZ.U32.TRUNC.NTZ R5, R22 ;  /* 0x0000001600057305 */ /* 0x000e24000021f000 */
[----:B0-----:R-:W-:Y:S01]  /*8d60*/  STG.E desc[UR36][R2.64], R5 ;  /* 0x0000000502007986 */ /* 0x001fe2000c101924 */
[----:B------:R-:W-:Y:S05]  /*8d70*/  EXIT ;  /* 0x000000000000794d */ /* 0x000fea0003800000 */
.L_x_25729:
        /* <DEDUP_REMOVED lines=16> */
.L_x_36404:


//--------------------- .text._ZN2at6native18elementwise_kernelILi128ELi4EZNS0_22gpu_kernel_impl_nocastIZZZNS0_17expm1_kernel_cudaERNS_18TensorIteratorBaseEENKUlvE_clEvENKUlvE4_clEvEUlN3c104HalfEE_EEvS4_RKT_EUliE_EEviT1_ --------------------------
	.section	.text._ZN2at6native18elementwise_kernelILi128ELi4EZNS0_22gpu_kernel_impl_nocastIZZZNS0_17expm1_kernel_cudaERNS_18TensorIteratorBaseEENKUlvE_clEvENKUlvE4_clEvEUlN3c104HalfEE_EEvS4_RKT_EUliE_EEviT1_,"ax",@progbits
	.align	128
        .global         _ZN2at6native18elementwise_kernelILi128ELi4EZNS0_22gpu_kernel_impl_nocastIZZZNS0_17expm1_kernel_cudaERNS_18TensorIteratorBaseEENKUlvE_clEvENKUlvE4_clEvEUlN3c104HalfEE_EEvS4_RKT_EUliE_EEviT1_
        .type           _ZN2at6native18elementwise_kernelILi128ELi4EZNS0_22gpu_kernel_impl_nocastIZZZNS0_17expm1_kernel_cudaERNS_18TensorIteratorBaseEENKUlvE_clEvENKUlvE4_clEvEUlN3c104HalfEE_EEvS4_RKT_EUliE_EEviT1_,@function
        .size           _ZN2at6native18elementwise_kernelILi128ELi4EZNS0_22gpu_kernel_impl_nocastIZZZNS0_17expm1_kernel_cudaERNS_18TensorIteratorBaseEENKUlvE_clEvENKUlvE4_clEvEUlN3c104HalfEE_EEvS4_RKT_EUliE_EEviT1_,(.L_x_36405 - _ZN2at6native18elementwise_kernelILi128ELi4EZNS0_22gpu_kernel_impl_nocastIZZZNS0_17expm1_kernel_cudaERNS_18TensorIteratorBaseEENKUlvE_clEvENKUlvE4_clEvEUlN3c104HalfEE_EEvS4_RKT_EUliE_EEviT1_)
        .other          _ZN2at6native18elementwise_kernelILi128ELi4EZNS0_22gpu_kernel_impl_nocastIZZZNS0_17expm1_kernel_cudaERNS_18TensorIteratorBaseEENKUlvE_clEvENKUlvE4_clEvEUlN3c104HalfEE_EEvS4_RKT_EUliE_EEviT1_,@"STO_CUDA_ENTRY STV_DEFAULT"
_ZN2at6native18elementwise_kernelILi128ELi4EZNS0_22gpu_kernel_impl_nocastIZZZNS0_17expm1_kernel_cudaERNS_18TensorIteratorBaseEENKUlvE_clEvENKUlvE4_clEvEUlN3c104HalfEE_EEvS4_RKT_EUliE_EEviT1_:
.text._ZN2at6native18elementwise_kernelILi128ELi4EZNS0_22gpu_kernel_impl_nocastIZZZNS0_17expm1_kernel_cudaERNS_18TensorIteratorBaseEENKUlvE_clEvENKUlvE4_clEvEUlN3c104HalfEE_EEvS4_RKT_EUliE_EEviT1_:
        /* <DEDUP_REMOVED lines=311> */
.L_x_25732:
[----:B------:R-:W-:Y:S02]  /*1370*/  ULDC.64 UR8, c[0x0][0x418] ;  /* 0x0001060000087ab9 */ /* 0x000fe40000000a00 */
[----:B------:R-:W-:-:S04]  /*1380*/  IADD3 R4, P0, R2, UR8, RZ ;  /* 0x0000000802047c10 */ /* 0x000fc8000ff1e0ff */
[----:B------:R-:W-:Y:S01]  /*1390*/  IADD3.X R5, RZ, UR9, RZ, P0, !PT ;  /* 0x00000009ff057c10 */ /* 0x000fe200087fe4ff */
[----:B------:R-:W-:-:S04]  /*13a0*/  ULDC.64 UR8, c[0x0][0x410] ;  /* 0x0001040000087ab9 */ /* 0x000fc80000000a00 */
[----:B------:R-:W2:Y:S01]  /*13b0*/  LDG.E.U16 R4, desc[UR4][R4.64] ;  /* 0x0000000404047981 */ /* 0x000ea2000c1e1500 */
[----:B------:R-:W-:Y:S02]  /*13c0*/  MOV R9, 0x3ab5ebe6 ;  /* 0x3ab5ebe600097802 */ /* 0x000fe40000000f00 */
[----:B------:R-:W-:Y:S01]  /*13d0*/  IADD3 R0, R0, 0x80, RZ ;  /* 0x0000008000007810 */ /* 0x000fe20007ffe0ff */
[----:B--2---:R-:W-:-:S05]  /*13e0*/  HADD2.F32 R2, -RZ, R4.H0_H0 ;  /* 0x20000004ff027230 */ /* 0x004fca0000004100 */
[C---:B------:R-:W-:Y:S01]  /*13f0*/  FMUL.FTZ R6, R2.reuse, 1.4426950216293334961 ;  /* 0x3fb8aa3b02067820 */ /* 0x040fe20000410000 */
        /* <DEDUP_REMOVED lines=22> */
[----:B------:R-:W-:Y:S01]  /*1560*/  @!P0 FADD.FTZ R4, R2, R2 ;  /* 0x0000000202048221 */ /* 0x000fe20000010000 */
[----:B------:R-:W-:-:S04]  /*1570*/  IADD3 R2, P0, R3, UR8, RZ ;  /* 0x0000000803027c10 */ /* 0x000fc8000ff1e0ff */
[----:B------:R-:W-:Y:S02]  /*1580*/  F2FP.F16.F32.PACK_AB R4, RZ, R4 ;  /* 0x00000004ff04723e */ /* 0x000fe400000000ff */
[----:B------:R-:W-:-:S05]  /*1590*/  IADD3.X R3, RZ, UR9, RZ, P0, !PT ;  /* 0x00000009ff037c10 */ /* 0x000fca00087fe4ff */
[----:B------:R0:W-:Y:S02]  /*15a0*/  STG.E.U16 desc[UR4][R2.64], R4 ;  /* 0x0000000402007986 */ /* 0x0001e4000c101504 */
.L_x_25731:
[----:B------:R-:W-:Y:S05]  /*15b0*/  BSYNC B0 ;  /* 0x0000000000007941 */ /* 0x000fea0003800000 */
.L_x_25730:
        /* <DEDUP_REMOVED lines=305> */
.L_x_25735:
        /* <DEDUP_REMOVED lines=34> */
[----:B------:R-:W-:Y:S02]  /*2af0*/  IADD3.X R3, RZ, UR9, RZ, P0, !PT ;  /* 0x00000009ff037c10 */ /* 0x000fe400087fe4ff */
        /* <DEDUP_REMOVED lines=305> */
.L_x_25736:
        /* <DEDUP_REMOVED lines=36> */
.L_x_25734:
[----:B------:R-:W-:Y:S05]  /*4050*/  BSYNC B0 ;  /* 0x0000000000007941 */ /* 0x000fea0003800000 */
.L_x_25733:
[----:B------:R-:W-:-:S13]  /*4060*/  ISETP.GE.AND P0, PT, R0, UR6, PT ;  /* 0x0000000600007c0c */ /* 0x000fda000bf06270 */
[----:B------:R-:W-:Y:S05]  /*4070*/  @P0 EXIT ;  /* 0x000000000000094d */ /* 0x000fea0003800000 */
[----:B------:R-:W3:Y:S01]  /*4080*/  LDC R8, c[0x0][0x218] ;  /* 0x00008600ff087b82 */ /* 0x000ee20000000800 */
[----:B012---:R-:W-:Y:S02]  /*4090*/  CS2R R2, SRZ ;  /* 0x0000000000027805 */ /* 0x007fe4000001ff00 */
[----:B---3--:R-:W-:-:S13]  /*40a0*/  ISETP.NE.AND P0, PT, R8, RZ, PT ;  /* 0x000000ff0800720c */ /* 0x008fda0003f05270 */
        /* <DEDUP_REMOVED lines=299> */
.L_x_25737:
[----:B------:R-:W-:Y:S02]  /*5360*/  ULDC.64 UR6, c[0x0][0x418] ;  /* 0x0001060000067ab9 */ /* 0x000fe40000000a00 */
[----:B------:R-:W-:-:S04]  /*5370*/  IADD3 R4, P0, R2, UR6, RZ ;  /* 0x0000000602047c10 */ /* 0x000fc8000ff1e0ff */
[----:B------:R-:W-:Y:S01]  /*5380*/  IADD3.X R5, RZ, UR7, RZ, P0, !PT ;  /* 0x00000007ff057c10 */ /* 0x000fe200087fe4ff */
[----:B------:R-:W-:-:S04]  /*5390*/  ULDC.64 UR6, c[0x0][0x410] ;  /* 0x0001040000067ab9 */ /* 0x000fc80000000a00 */
[----:B------:R-:W2:Y:S01]  /*53a0*/  LDG.E.U16 R4, desc[UR4][R4.64] ;  /* 0x0000000404047981 */ /* 0x000ea2000c1e1500 */
[----:B------:R-:W-:Y:S01]  /*53b0*/  MOV R9, 0x3ab5ebe6 ;  /* 0x3ab5ebe600097802 */ /* 0x000fe20000000f00 */
        /* <DEDUP_REMOVED lines=28> */
[----:B------:R-:W-:Y:S01]  /*5580*/  STG.E.U16 desc[UR4][R2.64], R4 ;  /* 0x0000000402007986 */ /* 0x000fe2000c101504 */
[----:B------:R-:W-:Y:S05]  /*5590*/  EXIT ;  /* 0x000000000000794d */ /* 0x000fea0003800000 */
.L_x_25738:
        /* <DEDUP_REMOVED lines=14> */
.L_x_36405:


//--------------------- .text._ZN2at6native27unrolled_elementwise_kernelIZZZNS0_17expm1_kernel_cudaERNS_18TensorIteratorBaseEENKUlvE_clEvENKUlvE4_clEvEUlN3c104HalfEE_St5arrayIPcLm2EELi4E23TrivialOffsetCalculatorILi1EjESD_NS0_6memory15LoadWithoutCastENSE_16StoreWithoutCastEEEviT_T0_T2_T3_T4_T5_ --------------------------
	.section	.text._ZN2at6native27unrolled_elementwise_kernelIZZZNS0_17expm1_kernel_cudaERNS_18TensorIteratorBaseEENKUlvE_clEvENKUlvE4_clEvEUlN3c104HalfEE_St5arrayIPcLm2EELi4E23TrivialOffsetCalculatorILi1EjESD_NS0_6memory15LoadWithoutCastENSE_16StoreWithoutCastEEEviT_T0_T2_T3_T4_T5_,"ax",@progbits
	.align	128
        .global         _ZN2at6native27unrolled_elementwise_kernelIZZZNS0_17expm1_kernel_cudaERNS_18TensorIteratorBaseEENKUlvE_clEvENKUlvE4_clEvEUlN3c104HalfEE_St5arrayIPcLm2EELi4E23TrivialOffsetCalculatorILi1EjESD_NS0_6memory15LoadWithoutCastENSE_16StoreWithoutCastEEEviT_T0_T2_T3_T4_T5_
        .type           _ZN2at6native27unrolled_elementwise_kernelIZZZNS0_17expm1_kernel_cudaERNS_18TensorIteratorBaseEENKUlvE_clEvENKUlvE4_clEvEUlN3c104HalfEE_St5arrayIPcLm2EELi4E23TrivialOffsetCalculatorILi1EjESD_NS0_6memory15LoadWithoutCastENSE_16StoreWithoutCastEEEviT_T0_T2_T3_T4_T5_,@function
        .size           _ZN2at6native27unrolled_elementwise_kernelIZZZNS0_17expm1_kernel_cudaERNS_18TensorIteratorBaseEENKUlvE_clEvENKUlvE4_clEvEUlN3c104HalfEE_St5arrayIPcLm2EELi4E23TrivialOffsetCalculatorILi1EjESD_NS0_6memory15LoadWithoutCastENSE_16StoreWithoutCastEEEviT_T0_T2_T3_T4_T5_,(.L_x_36406 - _ZN2at6native27unrolled_elementwise_kernelIZZZNS0_17expm1_kernel_cudaERNS_18TensorIteratorBaseEENKUlvE_clEvENKUlvE4_clEvEUlN3c104HalfEE_St5arrayIPcLm2EELi4E23TrivialOffsetCalculatorILi1EjESD_NS0_6memory15LoadWithoutCastENSE_16StoreWithoutCastEEEviT_T0_T2_T3_T4_T5_)
        .other          _ZN2at6native27unrolled_elementwise_kernelIZZZNS0_17expm1_kernel_cudaERNS_18TensorIteratorBaseEENKUlvE_clEvENKUlvE4_clEvEUlN3c104HalfEE_St5arrayIPcLm2EELi4E23TrivialOffsetCalculatorILi1EjESD_NS0_6memory15LoadWithoutCastENSE_16StoreWithoutCastEEEviT_T0_T2_T3_T4_T5_,@"STO_CUDA_ENTRY STV_DEFAULT"
_ZN2at6native27unrolled_elementwise_kernelIZZZNS0_17expm1_kernel_cudaERNS_18TensorIteratorBaseEENKUlvE_clEvENKUlvE4_clEvEUlN3c104HalfEE_St5arrayIPcLm2EELi4E23TrivialOffsetCalculatorILi1EjESD_NS0_6memory15LoadWithoutCastENSE_16StoreWithoutCastEEEviT_T0_T2_T3_T4_T5_:
.text._ZN2at6native27unrolled_elementwise_kernelIZZZNS0_17expm1_kernel_cudaERNS_18TensorIteratorBaseEENKUlvE_clEvENKUlvE4_clEvEUlN3c104HalfEE_St5arrayIPcLm2EELi4E23TrivialOffsetCalculatorILi1EjESD_NS0_6memory15LoadWithoutCastENSE_16StoreWithoutCastEEEviT_T0_T2_T3_T4_T5_:
[----:B------:R-:W-:Y:S01]  /*0000*/  LDC R1, c[0x0][0x28] ;  /* 0x00000a00ff017b82 */ /* 0x000fe20000000800 */
[----:B------:R-:W0:Y:S07]  /*0010*/  S2R R0, SR_CTAID.X ;  /* 0x0000000000007919 */ /* 0x000e2e0000002500 */
[----:B------:R-:W0:Y:S01]  /*0020*/  LDC R3, c[0x0][0x210] ;  /* 0x00008400ff037b82 */ /* 0x000e220000000800 */
[----:B------:R-:W-:Y:S01]  /*0030*/  ULDC.64 UR4, c[0x0][0x208] ;  /* 0x0000820000047ab9 */ /* 0x000fe20000000a00 */
[----:B------:R-:W-:Y:S01]  /*0040*/  PRMT R8, RZ, 0x7610, R8 ;  /* 0x00007610ff087816 */ /* 0x000fe20000000008 */
[----:B------:R-:W1:Y:S01]  /*0050*/  S2R R7, SR_TID.X ;  /* 0x0000000000077919 */ /* 0x000e620000002100 */
[----:B0-----:R-:W-:Y:S01]  /*0060*/  IMAD R2, R0, -0x200, R3 ;  /* 0xfffffe0000027824 */ /* 0x001fe200078e0203 */
[----:B-1----:R-:W-:-:S04]  /*0070*/  MOV R3, R7 ;  /* 0x0000000700037202 */ /* 0x002fc80000000f00 */
[----:B------:R-:W-:-:S13]  /*0080*/  ISETP.GE.AND P0, PT, R7, R2, PT ;  /* 0x000000020700720c */ /* 0x000fda0003f06270 */
[----:B------:R-:W-:Y:S01]  /*0090*/  @!P0 IADD3 R7, R3, 0x80, RZ ;  /* 0x0000008003078810 */ /* 0x000fe20007ffe0ff */
[----:B------:R-:W0:Y:S03]  /*00a0*/  @!P0 LDC.64 R12, c[0x0][0x220] ;  /* 0x00008800ff0c8b82 */ /* 0x000e260000000a00 */
[----:B------:R-:W-:-:S13]  /*00b0*/  ISETP.GE.AND P1, PT, R7, R2, PT ;  /* 0x000000020700720c */ /* 0x000fda0003f26270 */
[----:B------:R-:W-:Y:S01]  /*00c0*/  @!P1 LEA R9, R0, R7, 0x9 ;  /* 0x0000000700099211 */ /* 0x000fe200078e48ff */
[----:B------:R-:W1:Y:S01]  /*00d0*/  @!P1 LDC.64 R10, c[0x0][0x220] ;  /* 0x00008800ff0a9b82 */ /* 0x000e620000000a00 */
[----:B------:R-:W-:-:S04]  /*00e0*/  @!P1 IADD3 R7, R7, 0x80, RZ ;  /* 0x0000008007079810 */ /* 0x000fc80007ffe0ff */
[----:B------:R-:W-:-:S13]  /*00f0*/  ISETP.GE.AND P3, PT, R7, R2, PT ;  /* 0x000000020700720c */ /* 0x000fda0003f66270 */
[----:B------:R-:W-:Y:S01]  /*0100*/  @!P3 LEA R17, R0, R7, 0x9 ;  /* 0x000000070011b211 */ /* 0x000fe200078e48ff */
[----:B------:R-:W2:Y:S01]  /*0110*/  @!P3 LDC.64 R4, c[0x0][0x220] ;  /* 0x00008800ff04bb82 */ /* 0x000ea20000000a00 */
[----:B------:R-:W-:-:S04]  /*0120*/  @!P3 IADD3 R7, R7, 0x80, RZ ;  /* 0x000000800707b810 */ /* 0x000fc80007ffe0ff */
[----:B------:R-:W-:Y:S01]  /*0130*/  ISETP.GE.AND P2, PT, R7, R2, PT ;  /* 0x000000020700720c */ /* 0x000fe20003f46270 */
[----:B-1----:R-:W-:-:S12]  /*0140*/  @!P1 IMAD.WIDE.U32 R10, R9, 0x2, R10 ;  /* 0x00000002090a9825 */ /* 0x002fd800078e000a */
[----:B------:R-:W1:Y:S01]  /*0150*/  @!P2 LDC.64 R14, c[0x0][0x220] ;  /* 0x00008800ff0eab82 */ /* 0x000e620000000a00 */
[----:B------:R-:W-:Y:S02]  /*0160*/  @!P2 LEA R7, R0, R7, 0x9 ;  /* 0x000000070007a211 */ /* 0x000fe400078e48ff */
[----:B------:R-:W-:Y:S01]  /*0170*/  PRMT R18, RZ, 0x7610, R18 ;  /* 0x00007610ff127816 */ /* 0x000fe20000000012 */
[----:B------:R-:W-:Y:S01]  /*0180*/  BSSY B0, `(.L_x_25739) ;  /* 0x000002c000007945 */ /* 0x000fe20003800000 */
[--C-:B--2---:R-:W-:Y:S01]  /*0190*/  @!P3 IMAD.WIDE.U32 R16, R17, 0x2, R4.reuse ;  /* 0x000000021110b825 */ /* 0x104fe200078e0004 */
[----:B------:R-:W-:Y:S01]  /*01a0*/  PRMT R5, RZ, 0x7610, R5 ;  /* 0x00007610ff057816 */ /* 0x000fe20000000005 */
[----:B------:R2:W5:Y:S01]  /*01b0*/  @!P1 LDG.E.U16 R8, desc[UR4][R10.64] ;  /* 0x000000040a089981 */ /* 0x000562000c1e1500 */
[----:B------:R-:W-:-:S04]  /*01c0*/  PRMT R4, RZ, 0x7610, R4 ;  /* 0x00007610ff047816 */ /* 0x000fc80000000004 */
[----:B------:R3:W5:Y:S01]  /*01d0*/  @!P3 LDG.E.U16 R5, desc[UR4][R16.64] ;  /* 0x000000041005b981 */ /* 0x000762000c1e1500 */
[----:B-1----:R-:W-:Y:S01]  /*01e0*/  @!P2 IMAD.WIDE.U32 R14, R7, 0x2, R14 ;  /* 0x00000002070ea825 */ /* 0x002fe200078e000e */
[----:B------:R-:W-:-:S04]  /*01f0*/  @!P0 LEA R7, R0, R3, 0x9 ;  /* 0x0000000300078211 */ /* 0x000fc800078e48ff */
[----:B------:R3:W5:Y:S01]  /*0200*/  @!P2 LDG.E.U16 R4, desc[UR4][R14.64] ;  /* 0x000000040e04a981 */ /* 0x000762000c1e1500 */
[----:B0-----:R-:W-:Y:S02]  /*0210*/  @!P0 IMAD.WIDE.U32 R12, R7, 0x2, R12 ;  /* 0x00000002070c8825 */ /* 0x001fe400078e000c */
[----:B------:R-:W0:Y:S03]  /*0220*/  @!P0 LDC.64 R6, c[0x0][0x218] ;  /* 0x00008600ff068b82 */ /* 0x000e260000000a00 */
[----:B------:R3:W5:Y:S01]  /*0230*/  @!P0 LDG.E.U16 R18, desc[UR4][R12.64] ;  /* 0x000000040c128981 */ /* 0x000762000c1e1500 */
[C---:B------:R-:W-:Y:S01]  /*0240*/  IADD3 R9, R3.reuse, 0x100, RZ ;  /* 0x0000010003097810 */ /* 0x040fe20007ffe0ff */
[----:B--2---:R-:W-:-:S03]  /*0250*/  VIADD R11, R3, 0x180 ;  /* 0x00000180030b7836 */ /* 0x004fc60000000000 */
[----:B------:R-:W-:Y:S02]  /*0260*/  ISETP.GE.AND P1, PT, R9, R2, PT ;  /* 0x000000020900720c */ /* 0x000fe40003f26270 */
[----:B------:R-:W-:Y:S01]  /*0270*/  IADD3 R9, R3, 0x80, RZ ;  /* 0x0000008003097810 */ /* 0x000fe20007ffe0ff */
[----:B------:R-:W-:Y:S10]  /*0280*/  @P0 BRA `(.L_x_25740) ;  /* 0x00000000006c0947 */ /* 0x000ff40003800000 */
[----:B-----5:R-:W-:Y:S01]  /*0290*/  HADD2.F32 R18, -RZ, R18.H0_H0 ;  /* 0x20000012ff127230 */ /* 0x020fe20000004100 */
[----:B---3--:R-:W-:-:S04]  /*02a0*/  HFMA2.MMA R15, -RZ, RZ, 0.83837890625, -4044 ;  /* 0x3ab5ebe6ff0f7435 */ /* 0x008fc800000001ff */
[C---:B------:R-:W-:Y:S01]  /*02b0*/  FMUL.FTZ R10, R18.reuse, 1.4426950216293334961 ;  /* 0x3fb8aa3b120a7820 */ /* 0x040fe20000410000 */
[C---:B------:R-:W-:Y:S02]  /*02c0*/  FSETP.GEU.FTZ.AND P2, PT, |R18|.reuse, 0.40999999642372131348, PT ;  /* 0x3ed1eb851200780b */ /* 0x040fe40003f5e200 */
[----:B------:R-:W-:-:S03]  /*02d0*/  FSETP.NEU.FTZ.AND P4, PT, R18, RZ, PT ;  /* 0x000000ff1200720b */ /* 0x000fc60003f9d000 */
[----:B------:R-:W1:Y:S02]  /*02e0*/  FRND R10, R10 ;  /* 0x0000000a000a7307 */ /* 0x000e640000201000 */
[----:B-1----:R-:W-:-:S04]  /*02f0*/  FSEL R13, R10, RZ, P2 ;  /* 0x000000ff0a0d7208 */ /* 0x002fc80001000000 */
[C---:B------:R-:W-:Y:S01]  /*0300*/  FSETP.NEU.FTZ.AND P2, PT, R13.reuse, 128, PT ;  /* 0x430000000d00780b */ /* 0x040fe20003f5d000 */
[----:B------:R-:W-:-:S04]  /*0310*/  FFMA.FTZ R12, -R13, 0.693145751953125, R18 ;  /* 0x3f3172000d0c7823 */ /* 0x000fc80000010112 */
[----:B------:R-:W-:-:S04]  /*0320*/  FFMA.FTZ R12, -R13, 1.428606765330187045e-06, R12 ;  /* 0x35bfbe8e0d0c7823 */ /* 0x000fc8000001010c */
[----:B------:R-:W-:-:S04]  /*0330*/  FFMA.FTZ R15, R12, R15, 0.0083824126049876213074 ;  /* 0x3c0956630c0f7423 */ /* 0x000fc8000001000f */
[----:B------:R-:W-:Y:S01]  /*0340*/  @!P2 FADD.FTZ R13, R13, -1 ;  /* 0xbf8000000d0da421 */ /* 0x000fe20000010000 */
[----:B------:R-:W-:-:S03]  /*0350*/  FFMA.FTZ R15, R12, R15, 0.041667830199003219604 ;  /* 0x3d2aabe30c0f7423 */ /* 0x000fc6000001000f */
[----:B------:R-:W1:Y:S01]  /*0360*/  MUFU.EX2 R14, R13 ;  /* 0x0000000d000e7308 */ /* 0x000e620000000800 */
[----:B------:R-:W-:Y:S01]  /*0370*/  FFMA.FTZ R15, R12, R15, 0.16666397452354431152 ;  /* 0x3e2aa9f60c0f7423 */ /* 0x000fe2000001000f */
[----:B------:R-:W-:-:S03]  /*0380*/  FSETP.GEU.FTZ.AND P3, PT, R13, -25, PT ;  /* 0xc1c800000d00780b */ /* 0x000fc60003f7e000 */
[----:B------:R-:W-:-:S04]  /*0390*/  FFMA.FTZ R15, R12, R15, 0.49999994039535522461 ;  /* 0x3efffffe0c0f7423 */ /* 0x000fc8000001000f */
[----:B------:R-:W-:-:S04]  /*03a0*/  FMUL.FTZ R15, R12, R15 ;  /* 0x0000000f0c0f7220 */ /* 0x000fc80000410000 */
[----:B------:R-:W-:Y:S01]  /*03b0*/  FFMA.FTZ R15, R12, R15, R12 ;  /* 0x0000000f0c0f7223 */ /* 0x000fe2000001000c */
[----:B-1----:R-:W-:-:S04]  /*03c0*/  FADD.FTZ R10, R14, -1 ;  /* 0xbf8000000e0a7421 */ /* 0x002fc80000010000 */
[----:B------:R-:W-:-:S04]  /*03d0*/  FFMA.FTZ R10, R15, R14, R10 ;  /* 0x0000000e0f0a7223 */ /* 0x000fc8000001000a */
[----:B------:R-:W-:Y:S01]  /*03e0*/  @!P2 FADD.FTZ R10, R10, R10 ;  /* 0x0000000a0a0aa221 */ /* 0x000fe20000010000 */
[----:B------:R-:W-:-:S04]  /*03f0*/  FSETP.GT.FTZ.AND P2, PT, R13, 128, PT ;  /* 0x430000000d00780b */ /* 0x000fc80003f54000 */
[----:B------:R-:W-:-:S04]  /*0400*/  FSEL R10, R10, +INF , !P2 ;  /* 0x7f8000000a0a7808 */ /* 0x000fc80005000000 */
[----:B------:R-:W-:Y:S01]  /*0410*/  FSEL R10, R10, -1, P3 ;  /* 0xbf8000000a0a7808 */ /* 0x000fe20001800000 */
[----:B------:R-:W-:-:S05]  /*0420*/  @!P4 FADD.FTZ R10, R18, R18 ;  /* 0x00000012120ac221 */ /* 0x000fca0000010000 */
[----:B------:R-:W-:-:S07]  /*0430*/  F2FP.F16.F32.PACK_AB R10, RZ, R10 ;  /* 0x0000000aff0a723e */ /* 0x000fce00000000ff */
.L_x_25740:
[----:B------:R-:W-:Y:S05]  /*0440*/  BSYNC B0 ;  /* 0x0000000000007941 */ /* 0x000fea0003800000 */
.L_x_25739:
[-C--:B------:R-:W-:Y:S01]  /*0450*/  ISETP.GE.AND P3, PT, R9, R2.reuse, PT ;  /* 0x000000020900720c */ /* 0x080fe20003f66270 */
[----:B------:R-:W-:Y:S01]  /*0460*/  BSSY B0, `(.L_x_25741) ;  /* 0x0000020000007945 */ /* 0x000fe20003800000 */
[----:B------:R-:W-:Y:S02]  /*0470*/  ISETP.GE.AND P2, PT, R11, R2, PT ;  /* 0x000000020b00720c */ /* 0x000fe40003f46270 */
[----:B------:R-:W-:Y:S02]  /*0480*/  @!P0 LEA R11, R0, R3, 0x9 ;  /* 0x00000003000b8211 */ /* 0x000fe400078e48ff */
[----:B------:R-:W-:-:S07]  /*0490*/  @!P0 MOV R3, R9 ;  /* 0x0000000900038202 */ /* 0x000fce0000000f00 */
[----:B------:R-:W-:Y:S05]  /*04a0*/  @P3 BRA `(.L_x_25742) ;  /* 0x00000000006c3947 */ /* 0x000fea0003800000 */
[----:B-----5:R-:W-:Y:S01]  /*04b0*/  HADD2.F32 R8, -RZ, R8.H0_H0 ;  /* 0x20000008ff087230 */ /* 0x020fe20000004100 */
[----:B---3--:R-:W-:-:S04]  /*04c0*/  HFMA2.MMA R15, -RZ, RZ, 0.83837890625, -4044 ;  /* 0x3ab5ebe6ff0f7435 */ /* 0x008fc800000001ff */
[C---:B------:R-:W-:Y:S01]  /*04d0*/  FMUL.FTZ R9, R8.reuse, 1.4426950216293334961 ;  /* 0x3fb8aa3b08097820 */ /* 0x040fe20000410000 */
[----:B------:R-:W-:-:S05]  /*04e0*/  FSETP.GEU.FTZ.AND P3, PT, |R8|, 0.40999999642372131348, PT ;  /* 0x3ed1eb850800780b */ /* 0x000fca0003f7e200 */
[----:B------:R-:W1:Y:S02]  /*04f0*/  FRND R9, R9 ;  /* 0x0000000900097307 */ /* 0x000e640000201000 */
[----:B-1----:R-:W-:Y:S02]  /*0500*/  FSEL R13, R9, RZ, P3 ;  /* 0x000000ff090d7208 */ /* 0x002fe40001800000 */
[----:B------:R-:W-:Y:S02]  /*0510*/  FSETP.NEU.FTZ.AND P3, PT, R8, RZ, PT ;  /* 0x000000ff0800720b */ /* 0x000fe40003f7d000 */
        /* <DEDUP_REMOVED lines=20> */
.L_x_25742:
[----:B------:R-:W-:Y:S05]  /*0660*/  BSYNC B0 ;  /* 0x0000000000007941 */ /* 0x000fea0003800000 */
.L_x_25741:
[----:B------:R-:W-:Y:S01]  /*0670*/  BSSY B0, `(.L_x_25743) ;  /* 0x000001f000007945 */ /* 0x000fe20003800000 */
[----:B------:R-:W-:Y:S01]  /*0680*/  ISETP.GE.AND P3, PT, R3, R2, PT ;  /* 0x000000020300720c */ /* 0x000fe20003f66270 */
[----:B0-----:R-:W-:Y:S02]  /*0690*/  @!P0 IMAD.WIDE.U32 R6, R11, 0x2, R6 ;  /* 0x000000020b068825 */ /* 0x001fe400078e0006 */
[----:B------:R-:W-:Y:S10]  /*06a0*/  @P1 BRA `(.L_x_25744) ;  /* 0x00000000006c1947 */ /* 0x000ff40003800000 */
[----:B-----5:R-:W-:Y:S01]  /*06b0*/  HADD2.F32 R5, -RZ, R5.H0_H0 ;  /* 0x20000005ff057230 */ /* 0x020fe20000004100 */
[----:B---3--:R-:W-:-:S04]  /*06c0*/  MOV R14, 0x3ab5ebe6 ;  /* 0x3ab5ebe6000e7802 */ /* 0x008fc80000000f00 */
        /* <DEDUP_REMOVED lines=25> */
.L_x_25744:
[----:B------:R-:W-:Y:S05]  /*0860*/  BSYNC B0 ;  /* 0x0000000000007941 */ /* 0x000fea0003800000 */
.L_x_25743:
[----:B------:R-:W-:Y:S04]  /*0870*/  BSSY B0, `(.L_x_25745) ;  /* 0x000001d000007945 */ /* 0x000fe80003800000 */
[----:B------:R-:W-:Y:S05]  /*0880*/  @P2 BRA `(.L_x_25746) ;  /* 0x00000000006c2947 */ /* 0x000fea0003800000 */
[----:B-----5:R-:W-:Y:S02]  /*0890*/  HADD2.F32 R4, -RZ, R4.H0_H0 ;  /* 0x20000004ff047230 */ /* 0x020fe40000004100 */
[----:B---3--:R-:W-:-:S03]  /*08a0*/  IMAD.MOV.U32 R13, RZ, RZ, 0x3ab5ebe6 ;  /* 0x3ab5ebe6ff0d7424 */ /* 0x008fc600078e00ff */
        /* <DEDUP_REMOVED lines=25> */
.L_x_25746:
[----:B------:R-:W-:Y:S05]  /*0a40*/  BSYNC B0 ;  /* 0x0000000000007941 */ /* 0x000fea0003800000 */
.L_x_25745:
[----:B------:R0:W-:Y:S01]  /*0a50*/  @!P0 STG.E.U16 desc[UR4][R6.64], R10 ;  /* 0x0000000a06008986 */ /* 0x0001e2000c101504 */
[----:B------:R-:W-:Y:S04]  /*0a60*/  BSSY B0, `(.L_x_25747) ;  /* 0x000000d000007945 */ /* 0x000fe80003800000 */
[----:B------:R-:W-:Y:S05]  /*0a70*/  @P3 BRA `(.L_x_25748) ;  /* 0x00000000002c3947 */ /* 0x000fea0003800000 */
[----:B0-----:R-:W0:Y:S01]  /*0a80*/  LDC.64 R6, c[0x0][0x218] ;  /* 0x00008600ff067b82 */ /* 0x001e220000000a00 */
[----:B------:R-:W-:Y:S02]  /*0a90*/  LEA R9, R0, R3, 0x9 ;  /* 0x0000000300097211 */ /* 0x000fe400078e48ff */
[----:B------:R-:W-:Y:S02]  /*0aa0*/  IADD3 R3, R3, 0x80, RZ ;  /* 0x0000008003037810 */ /* 0x000fe40007ffe0ff */
[----:B-----5:R-:W-:Y:S02]  /*0ab0*/  PRMT R4, R8, 0x7610, R4 ;  /* 0x0000761008047816 */ /* 0x020fe40000000004 */
[----:B------:R-:W-:-:S13]  /*0ac0*/  ISETP.GE.AND P0, PT, R3, R2, PT ;  /* 0x000000020300720c */ /* 0x000fda0003f06270 */
[----:B------:R-:W-:Y:S02]  /*0ad0*/  @!P0 LEA R11, R0, R3, 0x9 ;  /* 0x00000003000b8211 */ /* 0x000fe400078e48ff */
[----:B------:R-:W-:Y:S01]  /*0ae0*/  @!P0 IADD3 R3, R3, 0x80, RZ ;  /* 0x0000008003038810 */ /* 0x000fe20007ffe0ff */
[----:B0-----:R-:W-:-:S04]  /*0af0*/  IMAD.WIDE.U32 R8, R9, 0x2, R6 ;  /* 0x0000000209087825 */ /* 0x001fc800078e0006 */
[----:B------:R-:W-:Y:S01]  /*0b00*/  @!P0 IMAD.WIDE.U32 R6, R11, 0x2, R6 ;  /* 0x000000020b068825 */ /* 0x000fe200078e0006 */
[----:B------:R1:W-:Y:S04]  /*0b10*/  STG.E.U16 desc[UR4][R8.64], R4 ;  /* 0x0000000408007986 */ /* 0x0003e8000c101504 */
[----:B------:R1:W-:Y:S02]  /*0b20*/  @!P0 STG.E.U16 desc[UR4][R6.64], R5 ;  /* 0x0000000506008986 */ /* 0x0003e4000c101504 */
.L_x_25748:
[----:B------:R-:W-:Y:S05]  /*0b30*/  BSYNC B0 ;  /* 0x0000000000007941 */ /* 0x000fea0003800000 */
.L_x_25747:
[----:B------:R-:W-:-:S13]  /*0b40*/  ISETP.GE.AND P0, PT, R3, R2, PT ;  /* 0x000000020300720c */ /* 0x000fda0003f06270 */
[----:B------:R-:W-:Y:S05]  /*0b50*/  @P0 EXIT ;  /* 0x000000000000094d */ /* 0x000fea0003800000 */
[----:B-1---5:R-:W1:Y:S01]  /*0b60*/  LDC.64 R4, c[0x0][0x218] ;  /* 0x00008600ff047b82 */ /* 0x022e620000000a00 */
[----:B------:R-:W-:-:S05]  /*0b70*/  LEA R3, R0, R3, 0x9 ;  /* 0x0000000300037211 */ /* 0x000fca00078e48ff */
[----:B-1----:R-:W-:-:S05]  /*0b80*/  IMAD.WIDE.U32 R2, R3, 0x2, R4 ;  /* 0x0000000203027825 */ /* 0x002fca00078e0004 */
[----:B------:R-:W-:Y:S01]  /*0b90*/  STG.E.U16 desc[UR4][R2.64], R13 ;  /* 0x0000000d02007986 */ /* 0x000fe2000c101504 */
[----:B------:R-:W-:Y:S05]  /*0ba0*/  EXIT ;  /* 0x000000000000794d */ /* 0x000fea0003800000 */
.L_x_25749:
        /* <DEDUP_REMOVED lines=13> */
.L_x_36406:


//--------------------- .text._ZN2at6native29vectorized_elementwise_kernelILi2EZZZNS0_17expm1_kernel_cudaERNS_18TensorIteratorBaseEENKUlvE_clEvENKUlvE4_clEvEUlN3c104HalfEE_St5arrayIPcLm2EEEEviT0_T1_ --------------------------
	.section	.text._ZN2at6native29vectorized_elementwise_kernelILi2EZZZNS0_17expm1_kernel_cudaERNS_18TensorIteratorBaseEENKUlvE_clEvENKUlvE4_clEvEUlN3c104HalfEE_St5arrayIPcLm2EEEEviT0_T1_,"ax",@progbits
	.align	128
        .global         _ZN2at6native29vectorized_elementwise_kernelILi2EZZZNS0_17expm1_kernel_cudaERNS_18TensorIteratorBaseEENKUlvE_clEvENKUlvE4_clEvEUlN3c104HalfEE_St5arrayIPcLm2EEEEviT0_T1_
        .type           _ZN2at6native29vectorized_elementwise_kernelILi2EZZZNS0_17expm1_kernel_cudaERNS_18TensorIteratorBaseEENKUlvE_clEvENKUlvE4_clEvEUlN3c104HalfEE_St5arrayIPcLm2EEEEviT0_T1_,@function
        .size           _ZN2at6native29vectorized_elementwise_kernelILi2EZZZNS0_17expm1_kernel_cudaERNS_18TensorIteratorBaseEENKUlvE_clEvENKUlvE4_clEvEUlN3c104HalfEE_St5arrayIPcLm2EEEEviT0_T1_,(.L_x_36407 - _ZN2at6native29vectorized_elementwise_kernelILi2EZZZNS0_17expm1_kernel_cudaERNS_18TensorIteratorBaseEENKUlvE_clEvENKUlvE4_clEvEUlN3c104HalfEE_St5arrayIPcLm2EEEEviT0_T1_)
        .other          _ZN2at6native29vectorized_elementwise_kernelILi2EZZZNS0_17expm1_kernel_cudaERNS_18TensorIteratorBaseEENKUlvE_clEvENKUlvE4_clEvEUlN3c104HalfEE_St5arrayIPcLm2EEEEviT0_T1_,@"STO_CUDA_ENTRY STV_DEFAULT"
_ZN2at6native29vectorized_elementwise_kernelILi2EZZZNS0_17expm1_kernel_cudaERNS_18TensorIteratorBaseEENKUlvE_clEvENKUlvE4_clEvEUlN3c104HalfEE_St5arrayIPcLm2EEEEviT0_T1_:
.text._ZN2at6native29vectorized_elementwise_kernelILi2EZZZNS0_17expm1_kernel_cudaERNS_18TensorIteratorBaseEENKUlvE_clEvENKUlvE4_clEvEUlN3c104HalfEE_St5arrayIPcLm2EEEEviT0_T1_:
[----:B------:R-:W-:Y:S01]  /*0000*/  LDC R1, c[0x0][0x28] ;  /* 0x00000a00ff017b82 */ /* 0x000fe20000000800 */
[----:B------:R-:W0:Y:S01]  /*0010*/  S2R R10, SR_CTAID.X ;  /* 0x00000000000a7919 */ /* 0x000e220000002500 */
[----:B------:R-:W-:Y:S01]  /*0020*/  ULDC UR4, c[0x0][0x210] ;  /* 0x0000840000047ab9 */ /* 0x000fe20000000800 */
[----:B0-----:R-:W-:-:S04]  /*0030*/  SHF.L.U32 R10, R10, 0xa, RZ ;  /* 0x0000000a0a0a7819 */ /* 0x001fc800000006ff */
        /* <DEDUP_REMOVED lines=11> */
[----:B------:R3:W5:Y:S01]  /*00f0*/  LDG.E R11, desc[UR4][R12.64+0x600] ;  /* 0x000600040c0b7981 */ /* 0x000762000c1e1900 */
[----:B--2---:R-:W-:-:S02]  /*0100*/  HADD2.F32 R5, -RZ, R8.H0_H0 ;  /* 0x20000008ff057230 */ /* 0x004fc40000004100 */
[----:B------:R-:W-:Y:S02]  /*0110*/  HADD2.F32 R8, -RZ, R8.H1_H1 ;  /* 0x30000008ff087230 */ /* 0x000fe40000004100 */
[--C-:B---3--:R-:W-:Y:S02]  /*0120*/  HADD2.F32 R12, -RZ, R14.reuse.H0_H0 ;  /* 0x2000000eff0c7230 */ /* 0x108fe40000004100 */
[C---:B------:R-:W-:Y:S01]  /*0130*/  FMUL.FTZ R0, R5.reuse, 1.4426950216293334961 ;  /* 0x3fb8aa3b05007820 */ /* 0x040fe20000410000 */
[----:B------:R-:W-:Y:S01]  /*0140*/  FSETP.GEU.FTZ.AND P0, PT, |R5|, 0.40999999642372131348, PT ;  /* 0x3ed1eb850500780b */ /* 0x000fe20003f1e200 */
[----:B------:R-:W-:Y:S01]  /*0150*/  FMUL.FTZ R4, R8, 1.4426950216293334961 ;  /* 0x3fb8aa3b08047820 */ /* 0x000fe20000410000 */
[C---:B------:R-:W-:Y:S01]  /*0160*/  FMUL.FTZ R17, R12.reuse, 1.4426950216293334961 ;  /* 0x3fb8aa3b0c117820 */ /* 0x040fe20000410000 */
[----:B------:R-:W-:Y:S02]  /*0170*/  FSETP.GEU.FTZ.AND P4, PT, |R12|, 0.40999999642372131348, PT ;  /* 0x3ed1eb850c00780b */ /* 0x000fe40003f9e200 */
[----:B------:R-:W0:Y:S08]  /*0180*/  FRND R0, R0 ;  /* 0x0000000000007307 */ /* 0x000e300000201000 */
[----:B------:R-:W1:Y:S01]  /*0190*/  FRND R4, R4 ;  /* 0x0000000400047307 */ /* 0x000e620000201000 */
[----:B0-----:R-:W-:Y:S01]  /*01a0*/  FSEL R6, R0, RZ, P0 ;  /* 0x000000ff00067208 */ /* 0x001fe20000000000 */
[----:B------:R-:W-:Y:S01]  /*01b0*/  HADD2.F32 R0, -RZ, R14.H1_H1 ;  /* 0x3000000eff007230 */ /* 0x000fe20000004100 */
[----:B------:R-:W-:-:S05]  /*01c0*/  FSETP.GEU.FTZ.AND P0, PT, |R8|, 0.40999999642372131348, PT ;  /* 0x3ed1eb850800780b */ /* 0x000fca0003f1e200 */
[----:B------:R0:W-:Y:S01]  /*01d0*/  FRND R18, R17 ;  /* 0x0000001100127307 */ /* 0x0001e20000201000 */
[C---:B------:R-:W-:Y:S01]  /*01e0*/  FSETP.NEU.FTZ.AND P3, PT, R6.reuse, 128, PT ;  /* 0x430000000600780b */ /* 0x040fe20003f7d000 */
[----:B------:R-:W-:Y:S01]  /*01f0*/  FFMA.FTZ R3, -R6, 0.693145751953125, R5 ;  /* 0x3f31720006037823 */ /* 0x000fe20000010105 */
[----:B------:R-:W-:Y:S02]  /*0200*/  FSETP.GEU.FTZ.AND P6, PT, |R0|, 0.40999999642372131348, PT ;  /* 0x3ed1eb850000780b */ /* 0x000fe40003fde200 */
[----:B-1----:R-:W-:Y:S01]  /*0210*/  FSEL R9, R4, RZ, P0 ;  /* 0x000000ff04097208 */ /* 0x002fe20000000000 */
[----:B------:R-:W-:Y:S01]  /*0220*/  FFMA.FTZ R16, -R6, 1.428606765330187045e-06, R3 ;  /* 0x35bfbe8e06107823 */ /* 0x000fe20000010103 */
[----:B------:R-:W-:Y:S01]  /*0230*/  HFMA2.MMA R3, -RZ, RZ, 0.83837890625, -4044 ;  /* 0x3ab5ebe6ff037435 */ /* 0x000fe200000001ff */
[----:B------:R-:W-:Y:S01]  /*0240*/  FMUL.FTZ R4, R0, 1.4426950216293334961 ;  /* 0x3fb8aa3b00047820 */ /* 0x000fe20000410000 */
[C---:B------:R-:W-:Y:S01]  /*0250*/  FSETP.NEU.FTZ.AND P2, PT, R9.reuse, 128, PT ;  /* 0x430000000900780b */ /* 0x040fe20003f5d000 */
[----:B------:R-:W-:Y:S01]  /*0260*/  FFMA.FTZ R14, -R9, 0.693145751953125, R8 ;  /* 0x3f317200090e7823 */ /* 0x000fe20000010108 */
[----:B------:R-:W-:-:S03]  /*0270*/  FSETP.NEU.FTZ.AND P0, PT, R5, RZ, PT ;  /* 0x000000ff0500720b */ /* 0x000fc60003f1d000 */
[----:B------:R-:W-:Y:S01]  /*0280*/  @!P3 FADD.FTZ R6, R6, -1 ;  /* 0xbf8000000606b421 */ /* 0x000fe20000010000 */
[C---:B------:R-:W-:Y:S01]  /*0290*/  FFMA.FTZ R14, -R9.reuse, 1.428606765330187045e-06, R14 ;  /* 0x35bfbe8e090e7823 */ /* 0x040fe2000001010e */
[----:B------:R-:W-:Y:S01]  /*02a0*/  FRND R4, R4 ;  /* 0x0000000400047307 */ /* 0x000fe20000201000 */
[-C--:B------:R-:W-:Y:S02]  /*02b0*/  FFMA.FTZ R15, R16, R3.reuse, 0.0083824126049876213074 ;  /* 0x3c095663100f7423 */ /* 0x080fe40000010003 */
[----:B0-----:R-:W-:Y:S01]  /*02c0*/  FFMA.FTZ R17, R14, R3, 0.0083824126049876213074 ;  /* 0x3c0956630e117423 */ /* 0x001fe20000010003 */
[----:B------:R-:W-:Y:S01]  /*02d0*/  FSETP.GT.FTZ.AND P5, PT, R6, 128, PT ;  /* 0x430000000600780b */ /* 0x000fe20003fb4000 */
[----:B------:R-:W-:Y:S01]  /*02e0*/  FFMA.FTZ R15, R16, R15, 0.041667830199003219604 ;  /* 0x3d2aabe3100f7423 */ /* 0x000fe2000001000f */
[----:B------:R-:W-:Y:S01]  /*02f0*/  @!P2 FADD.FTZ R9, R9, -1 ;  /* 0xbf8000000909a421 */ /* 0x000fe20000010000 */
[----:B------:R-:W-:Y:S01]  /*0300*/  FFMA.FTZ R17, R14, R17, 0.041667830199003219604 ;  /* 0x3d2aabe30e117423 */ /* 0x000fe20000010011 */
[----:B------:R-:W0:Y:S01]  /*0310*/  MUFU.EX2 R13, R6 ;  /* 0x00000006000d7308 */ /* 0x000e220000000800 */
[----:B------:R-:W-:Y:S01]  /*0320*/  FFMA.FTZ R15, R16, R15, 0.16666397452354431152 ;  /* 0x3e2aa9f6100f7423 */ /* 0x000fe2000001000f */
[----:B------:R-:W-:Y:S01]  /*0330*/  FSETP.GEU.FTZ.AND P1, PT, R6, -25, PT ;  /* 0xc1c800000600780b */ /* 0x000fe20003f3e000 */
[----:B------:R-:W-:-:S02]  /*0340*/  FFMA.FTZ R17, R14, R17, 0.16666397452354431152 ;  /* 0x3e2aa9f60e117423 */ /* 0x000fc40000010011 */
[----:B------:R-:W-:Y:S02]  /*0350*/  FFMA.FTZ R15, R16, R15, 0.49999994039535522461 ;  /* 0x3efffffe100f7423 */ /* 0x000fe4000001000f */
[----:B------:R-:W-:Y:S01]  /*0360*/  FFMA.FTZ R17, R14, R17, 0.49999994039535522461 ;  /* 0x3efffffe0e117423 */ /* 0x000fe20000010011 */
[----:B------:R-:W1:Y:S01]  /*0370*/  MUFU.EX2 R6, R9 ;  /* 0x0000000900067308 */ /* 0x000e620000000800 */
[----:B------:R-:W-:Y:S02]  /*0380*/  FMUL.FTZ R15, R16, R15 ;  /* 0x0000000f100f7220 */ /* 0x000fe40000410000 */
[----:B------:R-:W-:Y:S02]  /*0390*/  FMUL.FTZ R17, R14, R17 ;  /* 0x000000110e117220 */ /* 0x000fe40000410000 */
[----:B------:R-:W-:Y:S02]  /*03a0*/  FFMA.FTZ R16, R16, R15, R16 ;  /* 0x0000000f10107223 */ /* 0x000fe40000010010 */
[----:B------:R-:W-:Y:S01]  /*03b0*/  FFMA.FTZ R17, R14, R17, R14 ;  /* 0x000000110e117223 */ /* 0x000fe2000001000e */
[----:B0-----:R-:W-:-:S04]  /*03c0*/  FADD.FTZ R15, R13, -1 ;  /* 0xbf8000000d0f7421 */ /* 0x001fc80000010000 */
[----:B------:R-:W-:Y:S01]  /*03d0*/  FFMA.FTZ R15, R16, R13, R15 ;  /* 0x0000000d100f7223 */ /* 0x000fe2000001000f */
[----:B------:R-:W-:Y:S02]  /*03e0*/  FSEL R13, R18, RZ, P4 ;  /* 0x000000ff120d7208 */ /* 0x000fe40002000000 */
[----:B------:R-:W-:Y:S01]  /*03f0*/  FSETP.GT.FTZ.AND P4, PT, R9, 128, PT ;  /* 0x430000000900780b */ /* 0x000fe20003f94000 */
[----:B------:R-:W-:Y:S01]  /*0400*/  @!P3 FADD.FTZ R15, R15, R15 ;  /* 0x0000000f0f0fb221 */ /* 0x000fe20000010000 */
[C---:B------:R-:W-:Y:S01]  /*0410*/  FSETP.NEU.FTZ.AND P3, PT, R13.reuse, 128, PT ;  /* 0x430000000d00780b */ /* 0x040fe20003f7d000 */
[----:B------:R-:W-:-:S03]  /*0420*/  FFMA.FTZ R18, -R13, 0.693145751953125, R12 ;  /* 0x3f3172000d127823 */ /* 0x000fc6000001010c */
[----:B------:R-:W-:Y:S01]  /*0430*/  FSEL R16, R15, +INF , !P5 ;  /* 0x7f8000000f107808 */ /* 0x000fe20006800000 */
[----:B------:R-:W-:Y:S01]  /*0440*/  FFMA.FTZ R14, -R13, 1.428606765330187045e-06, R18 ;  /* 0x35bfbe8e0d0e7823 */ /* 0x000fe20000010112 */
[----:B------:R-:W-:Y:S01]  /*0450*/  FSEL R15, R4, RZ, P6 ;  /* 0x000000ff040f7208 */ /* 0x000fe20003000000 */
[----:B-1----:R-:W-:Y:S01]  /*0460*/  FADD.FTZ R18, R6, -1 ;  /* 0xbf80000006127421 */ /* 0x002fe20000010000 */
[----:B------:R-:W-:Y:S01]  /*0470*/  FSETP.GEU.FTZ.AND P5, PT, R9, -25, PT ;  /* 0xc1c800000900780b */ /* 0x000fe20003fbe000 */
[----:B------:R-:W-:Y:S01]  /*0480*/  FFMA.FTZ R9, R14, R3, 0.0083824126049876213074 ;  /* 0x3c0956630e097423 */ /* 0x000fe20000010003 */
[----:B------:R-:W-:Y:S01]  /*0490*/  FSEL R4, R16, -1, P1 ;  /* 0xbf80000010047808 */ /* 0x000fe20000800000 */
[C---:B------:R-:W-:Y:S01]  /*04a0*/  FFMA.FTZ R16, -R15.reuse, 0.693145751953125, R0 ;  /* 0x3f3172000f107823 */ /* 0x040fe20000010100 */
[----:B------:R-:W-:Y:S01]  /*04b0*/  FSETP.NEU.FTZ.AND P1, PT, R15, 128, PT ;  /* 0x430000000f00780b */ /* 0x000fe20003f3d000 */
[----:B------:R-:W-:Y:S01]  /*04c0*/  FFMA.FTZ R6, R17, R6, R18 ;  /* 0x0000000611067223 */ /* 0x000fe20000010012 */
[----:B------:R-:W-:Y:S01]  /*04d0*/  @!P0 FADD.FTZ R4, R5, R5 ;  /* 0x0000000505048221 */ /* 0x000fe20000010000 */
[----:B------:R-:W-:Y:S01]  /*04e0*/  @!P3 FADD.FTZ R13, R13, -1 ;  /* 0xbf8000000d0db421 */ /* 0x000fe20000010000 */
[----:B------:R-:W-:Y:S01]  /*04f0*/  FSETP.NEU.FTZ.AND P0, PT, R8, RZ, PT ;  /* 0x000000ff0800720b */ /* 0x000fe20003f1d000 */
[----:B------:R-:W-:Y:S01]  /*0500*/  FFMA.FTZ R16, -R15, 1.428606765330187045e-06, R16 ;  /* 0x35bfbe8e0f107823 */ /* 0x000fe20000010110 */
[----:B------:R-:W-:Y:S01]  /*0510*/  FFMA.FTZ R5, R14, R9, 0.041667830199003219604 ;  /* 0x3d2aabe30e057423 */ /* 0x000fe20000010009 */
[----:B------:R-:W-:Y:S01]  /*0520*/  @!P2 FADD.FTZ R6, R6, R6 ;  /* 0x000000060606a221 */ /* 0x000fe20000010000 */
[----:B------:R-:W0:Y:S01]  /*0530*/  MUFU.EX2 R9, R13 ;  /* 0x0000000d00097308 */ /* 0x000e220000000800 */
[----:B------:R-:W-:Y:S01]  /*0540*/  FFMA.FTZ R19, R16, R3, 0.0083824126049876213074 ;  /* 0x3c09566310137423 */ /* 0x000fe20000010003 */
[----:B------:R-:W-:Y:S01]  /*0550*/  FFMA.FTZ R17, R14, R5, 0.16666397452354431152 ;  /* 0x3e2aa9f60e117423 */ /* 0x000fe20000010005 */
[----:B------:R-:W-:-:S02]  /*0560*/  FSETP.GEU.FTZ.AND P2, PT, R13, -25, PT ;  /* 0xc1c800000d00780b */ /* 0x000fc40003f5e000 */
[----:B------:R-:W-:Y:S01]  /*0570*/  FSEL R5, R6, +INF , !P4 ;  /* 0x7f80000006057808 */ /* 0x000fe20006000000 */
[--C-:B----4-:R-:W-:Y:S02]  /*0580*/  HADD2.F32 R6, -RZ, R7.reuse.H0_H0 ;  /* 0x20000007ff067230 */ /* 0x110fe40000004100 */
[----:B------:R-:W-:Y:S01]  /*0590*/  FFMA.FTZ R21, R16, R19, 0.041667830199003219604 ;  /* 0x3d2aabe310157423 */ /* 0x000fe20000010013 */
[----:B------:R-:W-:Y:S01]  /*05a0*/  FFMA.FTZ R19, R14, R17, 0.49999994039535522461 ;  /* 0x3efffffe0e137423 */ /* 0x000fe20000010011 */
[----:B------:R-:W-:Y:S01]  /*05b0*/  @!P1 FADD.FTZ R15, R15, -1 ;  /* 0xbf8000000f0f9421 */ /* 0x000fe20000010000 */
[----:B------:R-:W-:Y:S01]  /*05c0*/  FSEL R5, R5, -1, P5 ;  /* 0xbf80000005057808 */ /* 0x000fe20002800000 */
[----:B------:R-:W-:Y:S01]  /*05d0*/  @!P0 FADD.FTZ R5, R8, R8 ;  /* 0x0000000808058221 */ /* 0x000fe20000010000 */
[----:B------:R-:W-:Y:S01]  /*05e0*/  FMUL.FTZ R8, R6, 1.4426950216293334961 ;  /* 0x3fb8aa3b06087820 */ /* 0x000fe20000410000 */
[----:B------:R-:W-:Y:S01]  /*05f0*/  FMUL.FTZ R19, R14, R19 ;  /* 0x000000130e137220 */ /* 0x000fe20000410000 */
[----:B------:R-:W1:Y:S01]  /*0600*/  MUFU.EX2 R17, R15 ;  /* 0x0000000f00117308 */ /* 0x000e620000000800 */
[----:B------:R-:W-:-:S02]  /*0610*/  HADD2.F32 R7, -RZ, R7.H1_H1 ;  /* 0x30000007ff077230 */ /* 0x000fc40000004100 */
[----:B------:R-:W-:Y:S01]  /*0620*/  FFMA.FTZ R21, R16, R21, 0.16666397452354431152 ;  /* 0x3e2aa9f610157423 */ /* 0x000fe20000010015 */
[----:B------:R-:W-:Y:S01]  /*0630*/  FFMA.FTZ R14, R14, R19, R14 ;  /* 0x000000130e0e7223 */ /* 0x000fe2000001000e */
[----:B0-----:R-:W-:Y:S01]  /*0640*/  FADD.FTZ R19, R9, -1 ;  /* 0xbf80000009137421 */ /* 0x001fe20000010000 */
[----:B------:R-:W-:Y:S01]  /*0650*/  FSETP.GT.FTZ.AND P0, PT, R13, 128, PT ;  /* 0x430000000d00780b */ /* 0x000fe20003f14000 */
[----:B------:R-:W-:Y:S01]  /*0660*/  FMUL.FTZ R20, R7, 1.4426950216293334961 ;  /* 0x3fb8aa3b07147820 */ /* 0x000fe20000410000 */
[----:B------:R-:W-:Y:S01]  /*0670*/  FFMA.FTZ R21, R16, R21, 0.49999994039535522461 ;  /* 0x3efffffe10157423 */ /* 0x000fe20000010015 */
[----:B------:R0:W2:Y:S01]  /*0680*/  FRND R18, R8 ;  /* 0x0000000800127307 */ /* 0x0000a20000201000 */
[----:B------:R-:W-:Y:S01]  /*0690*/  FFMA.FTZ R14, R14, R9, R19 ;  /* 0x000000090e0e7223 */ /* 0x000fe20000010013 */
[--C-:B-----5:R-:W-:Y:S02]  /*06a0*/  HADD2.F32 R9, -RZ, R11.reuse.H0_H0 ;  /* 0x2000000bff097230 */ /* 0x120fe40000004100 */
[----:B------:R-:W-:Y:S01]  /*06b0*/  FMUL.FTZ R21, R16, R21 ;  /* 0x0000001510157220 */ /* 0x000fe20000410000 */
[----:B------:R-:W-:Y:S01]  /*06c0*/  FSETP.NEU.FTZ.AND P5, PT, R12, RZ, PT ;  /* 0x000000ff0c00720b */ /* 0x000fe20003fbd000 */
[----:B------:R-:W-:Y:S01]  /*06d0*/  @!P3 FADD.FTZ R14, R14, R14 ;  /* 0x0000000e0e0eb221 */ /* 0x000fe20000010000 */
[----:B------:R-:W-:Y:S01]  /*06e0*/  FSETP.GEU.FTZ.AND P3, PT, |R6|, 0.40999999642372131348, PT ;  /* 0x3ed1eb850600780b */ /* 0x000fe20003f7e200 */
[----:B------:R-:W-:Y:S01]  /*06f0*/  FFMA.FTZ R16, R16, R21, R16 ;  /* 0x0000001510107223 */ /* 0x000fe20000010010 */
[----:B------:R-:W3:Y:S01]  /*0700*/  FRND R20, R20 ;  /* 0x0000001400147307 */ /* 0x000ee20000201000 */
[----:B------:R-:W-:Y:S01]  /*0710*/  FMUL.FTZ R21, R9, 1.4426950216293334961 ;  /* 0x3fb8aa3b09157820 */ /* 0x000fe20000410000 */
[----:B-1----:R-:W-:Y:S01]  /*0720*/  FADD.FTZ R13, R17, -1 ;  /* 0xbf800000110d7421 */ /* 0x002fe20000010000 */
[----:B0-----:R-:W-:Y:S01]  /*0730*/  FSEL R8, R14, +INF , !P0 ;  /* 0x7f8000000e087808 */ /* 0x001fe20004000000 */
[----:B------:R-:W-:Y:S01]  /*0740*/  HADD2.F32 R11, -RZ, R11.H1_H1 ;  /* 0x3000000bff0b7230 */ /* 0x000fe20000004100 */
[----:B------:R-:W-:Y:S01]  /*0750*/  FSETP.GEU.FTZ.AND P0, PT, |R7|, 0.40999999642372131348, PT ;  /* 0x3ed1eb850700780b */ /* 0x000fe20003f1e200 */
[----:B------:R-:W-:Y:S01]  /*0760*/  FFMA.FTZ R13, R16, R17, R13 ;  /* 0x00000011100d7223 */ /* 0x000fe2000001000d */
[----:B--2---:R-:W-:-:S02]  /*0770*/  FSEL R19, R18, RZ, P3 ;  /* 0x000000ff12137208 */ /* 0x004fc40001800000 */
[----:B------:R0:W1:Y:S01]  /*0780*/  FRND R18, R21 ;  /* 0x0000001500127307 */ /* 0x0000620000201000 */
[----:B------:R-:W-:Y:S01]  /*0790*/  FSETP.GT.FTZ.AND P3, PT, R15, 128, PT ;  /* 0x430000000f00780b */ /* 0x000fe20003f74000 */
[----:B------:R-:W-:Y:S01]  /*07a0*/  @!P1 FADD.FTZ R13, R13, R13 ;  /* 0x0000000d0d0d9221 */ /* 0x000fe20000010000 */
[----:B------:R-:W-:Y:S01]  /*07b0*/  FFMA.FTZ R16, -R19, 0.693145751953125, R6 ;  /* 0x3f31720013107823 */ /* 0x000fe20000010106 */
[----:B------:R-:W-:Y:S02]  /*07c0*/  FSETP.GEU.FTZ.AND P4, PT, R15, -25, PT ;  /* 0xc1c800000f00780b */ /* 0x000fe40003f9e000 */
[----:B---3--:R-:W-:Y:S01]  /*07d0*/  FSEL R14, R20, RZ, P0 ;  /* 0x000000ff140e7208 */ /* 0x008fe20000000000 */
[----:B------:R-:W-:Y:S01]  /*07e0*/  FFMA.FTZ R16, -R19, 1.428606765330187045e-06, R16 ;  /* 0x35bfbe8e13107823 */ /* 0x000fe20000010110 */
[----:B------:R-:W-:Y:S01]  /*07f0*/  FSEL R8, R8, -1, P2 ;  /* 0xbf80000008087808 */ /* 0x000fe20001000000 */
[----:B------:R-:W-:Y:S01]  /*0800*/  FMUL.FTZ R20, R11, 1.4426950216293334961 ;  /* 0x3fb8aa3b0b147820 */ /* 0x000fe20000410000 */
[----:B------:R-:W-:Y:S01]  /*0810*/  FSETP.GEU.FTZ.AND P2, PT, |R9|, 0.40999999642372131348, PT ;  /* 0x3ed1eb850900780b */ /* 0x000fe20003f5e200 */
[----:B------:R-:W-:Y:S01]  /*0820*/  FFMA.FTZ R15, R16, R3, 0.0083824126049876213074 ;  /* 0x3c095663100f7423 */ /* 0x000fe20000010003 */
[----:B0-----:R-:W-:Y:S01]  /*0830*/  FFMA.FTZ R21, -R14, 0.693145751953125, R7 ;  /* 0x3f3172000e157823 */ /* 0x001fe20000010107 */
[----:B------:R-:W-:Y:S01]  /*0840*/  FSETP.NEU.FTZ.AND P6, PT, R19, 128, PT ;  /* 0x430000001300780b */ /* 0x000fe20003fdd000 */
[----:B------:R-:W-:Y:S01]  /*0850*/  @!P5 FADD.FTZ R8, R12, R12 ;  /* 0x0000000c0c08d221 */ /* 0x000fe20000010000 */
[----:B------:R-:W-:Y:S01]  /*0860*/  FFMA.FTZ R17, R16, R15, 0.041667830199003219604 ;  /* 0x3d2aabe310117423 */ /* 0x000fe2000001000f */
[----:B-1----:R-:W-:Y:S01]  /*0870*/  FSEL R12, R18, RZ, P2 ;  /* 0x000000ff120c7208 */ /* 0x002fe20001000000 */
[----:B------:R-:W0:Y:S01]  /*0880*/  FRND R15, R20 ;  /* 0x00000014000f7307 */ /* 0x000e220000201000 */
[----:B------:R-:W-:Y:S01]  /*0890*/  FFMA.FTZ R18, -R14, 1.428606765330187045e-06, R21 ;  /* 0x35bfbe8e0e127823 */ /* 0x000fe20000010115 */
[----:B------:R-:W-:Y:S01]  /*08a0*/  FFMA.FTZ R17, R16, R17, 0.16666397452354431152 ;  /* 0x3e2aa9f610117423 */ /* 0x000fe20000010011 */
[----:B------:R-:W-:-:S02]  /*08b0*/  FSETP.NEU.FTZ.AND P2, PT, R14, 128, PT ;  /* 0x430000000e00780b */ /* 0x000fc40003f5d000 */
[----:B------:R-:W-:Y:S01]  /*08c0*/  FFMA.FTZ R21, R18, R3, 0.0083824126049876213074 ;  /* 0x3c09566312157423 */ /* 0x000fe20000010003 */
[----:B------:R-:W-:Y:S01]  /*08d0*/  FFMA.FTZ R17, R16, R17, 0.49999994039535522461 ;  /* 0x3efffffe10117423 */ /* 0x000fe20000010011 */
[----:B------:R-:W-:Y:S02]  /*08e0*/  FSETP.NEU.FTZ.AND P1, PT, R12, 128, PT ;  /* 0x430000000c00780b */ /* 0x000fe40003f3d000 */
[----:B------:R-:W-:Y:S01]  /*08f0*/  FFMA.FTZ R21, R18, R21, 0.041667830199003219604 ;  /* 0x3d2aabe312157423 */ /* 0x000fe20000010015 */
[----:B------:R-:W-:Y:S01]  /*0900*/  @!P6 FADD.FTZ R19, R19, -1 ;  /* 0xbf8000001313e421 */ /* 0x000fe20000010000 */
[----:B------:R-:W-:Y:S01]  /*0910*/  FMUL.FTZ R17, R16, R17 ;  /* 0x0000001110117220 */ /* 0x000fe20000410000 */
[----:B------:R-:W-:Y:S01]  /*0920*/  FSETP.GEU.FTZ.AND P0, PT, |R11|, 0.40999999642372131348, PT ;  /* 0x3ed1eb850b00780b */ /* 0x000fe20003f1e200 */
[----:B------:R-:W-:Y:S01]  /*0930*/  FFMA.FTZ R21, R18, R21, 0.16666397452354431152 ;  /* 0x3e2aa9f612157423 */ /* 0x000fe20000010015 */
[----:B------:R-:W-:Y:S01]  /*0940*/  FSEL R13, R13, +INF , !P3 ;  /* 0x7f8000000d0d7808 */ /* 0x000fe20005800000 */
[----:B------:R-:W-:Y:S01]  /*0950*/  FFMA.FTZ R22, R16, R17, R16 ;  /* 0x0000001110167223 */ /* 0x000fe20000010010 */
[C---:B------:R-:W-:Y:S01]  /*0960*/  FSETP.GT.FTZ.AND P5, PT, R19.reuse, 128, PT ;  /* 0x430000001300780b */ /* 0x040fe20003fb4000 */
[----:B------:R-:W-:Y:S01]  /*0970*/  FFMA.FTZ R17, -R12, 0.693145751953125, R9 ;  /* 0x3f3172000c117823 */ /* 0x000fe20000010109 */
[----:B------:R-:W-:Y:S01]  /*0980*/  FSETP.GEU.FTZ.AND P3, PT, R19, -25, PT ;  /* 0xc1c800001300780b */ /* 0x000fe20003f7e000 */
[----:B------:R-:W-:Y:S01]  /*0990*/  FFMA.FTZ R21, R18, R21, 0.49999994039535522461 ;  /* 0x3efffffe12157423 */ /* 0x000fe20000010015 */
[----:B0-----:R-:W-:Y:S01]  /*09a0*/  FSEL R16, R15, RZ, P0 ;  /* 0x000000ff0f107208 */ /* 0x001fe20000000000 */
[----:B------:R-:W0:Y:S01]  /*09b0*/  MUFU.EX2 R19, R19 ;  /* 0x0000001300137308 */ /* 0x000e220000000800 */
[----:B------:R-:W-:Y:S01]  /*09c0*/  @!P2 FADD.FTZ R14, R14, -1 ;  /* 0xbf8000000e0ea421 */ /* 0x000fe20000010000 */
[----:B------:R-:W-:Y:S01]  /*09d0*/  FFMA.FTZ R20, -R12, 1.428606765330187045e-06, R17 ;  /* 0x35bfbe8e0c147823 */ /* 0x000fe20000010111 */
[----:B------:R-:W-:Y:S01]  /*09e0*/  FMUL.FTZ R21, R18, R21 ;  /* 0x0000001512157220 */ /* 0x000fe20000410000 */
[----:B------:R-:W-:Y:S01]  /*09f0*/  FFMA.FTZ R17, -R16, 0.693145751953125, R11 ;  /* 0x3f31720010117823 */ /* 0x000fe2000001010b */
[----:B------:R-:W-:Y:S01]  /*0a00*/  @!P1 FADD.FTZ R12, R12, -1 ;  /* 0xbf8000000c0c9421 */ /* 0x000fe20000010000 */
[----:B------:R-:W-:Y:S01]  /*0a10*/  FSETP.NEU.FTZ.AND P0, PT, R16, 128, PT ;  /* 0x430000001000780b */ /* 0x000fe20003f1d000 */
[----:B------:R-:W-:Y:S01]  /*0a20*/  FFMA.FTZ R23, R20, R3, 0.0083824126049876213074 ;  /* 0x3c09566314177423 */ /* 0x000fe20000010003 */
[----:B------:R-:W1:Y:S01]  /*0a30*/  MUFU.EX2 R15, R14 ;  /* 0x0000000e000f7308 */ /* 0x000e620000000800 */
[----:B------:R-:W-:Y:S01]  /*0a40*/  FFMA.FTZ R24, R18, R21, R18 ;  /* 0x0000001512187223 */ /* 0x000fe20000010012 */
[----:B------:R-:W-:Y:S01]  /*0a50*/  FFMA.FTZ R18, -R16, 1.428606765330187045e-06, R17 ;  /* 0x35bfbe8e10127823 */ /* 0x000fe20000010111 */
[----:B------:R-:W-:Y:S01]  /*0a60*/  FFMA.FTZ R23, R20, R23, 0.041667830199003219604 ;  /* 0x3d2aabe314177423 */ /* 0x000fe20000010017 */
[----:B------:R-:W-:-:S02]  /*0a70*/  FSEL R13, R13, -1, P4 ;  /* 0xbf8000000d0d7808 */ /* 0x000fc40002000000 */
[----:B------:R-:W-:Y:S01]  /*0a80*/  FFMA.FTZ R3, R18, R3, 0.0083824126049876213074 ;  /* 0x3c09566312037423 */ /* 0x000fe20000010003 */
[----:B------:R-:W-:Y:S01]  /*0a90*/  FFMA.FTZ R23, R20, R23, 0.16666397452354431152 ;  /* 0x3e2aa9f614177423 */ /* 0x000fe20000010017 */
[----:B------:R-:W2:Y:S01]  /*0aa0*/  MUFU.EX2 R17, R12 ;  /* 0x0000000c00117308 */ /* 0x000ea20000000800 */
[----:B0-----:R-:W-:Y:S01]  /*0ab0*/  FADD.FTZ R21, R19, -1 ;  /* 0xbf80000013157421 */ /* 0x001fe20000010000 */
[----:B------:R-:W-:Y:S01]  /*0ac0*/  FFMA.FTZ R25, R18, R3, 0.041667830199003219604 ;  /* 0x3d2aabe312197423 */ /* 0x000fe20000010003 */
[----:B------:R-:W-:Y:S01]  /*0ad0*/  @!P0 FADD.FTZ R16, R16, -1 ;  /* 0xbf80000010108421 */ /* 0x000fe20000010000 */
[----:B------:R-:W-:Y:S01]  /*0ae0*/  FFMA.FTZ R23, R20, R23, 0.49999994039535522461 ;  /* 0x3efffffe14177423 */ /* 0x000fe20000010017 */
[----:B------:R-:W-:Y:S01]  /*0af0*/  FFMA.FTZ R19, R22, R19, R21 ;  /* 0x0000001316137223 */ /* 0x000fe20000010015 */
[----:B------:R-:W-:Y:S01]  /*0b00*/  FFMA.FTZ R25, R18, R25, 0.16666397452354431152 ;  /* 0x3e2aa9f612197423 */ /* 0x000fe20000010019 */
[----:B------:R-:W-:Y:S01]  /*0b10*/  FSETP.NEU.FTZ.AND P4, PT, R6, RZ, PT ;  /* 0x000000ff0600720b */ /* 0x000fe20003f9d000 */
[----:B------:R-:W0:Y:S01]  /*0b20*/  MUFU.EX2 R3, R16 ;  /* 0x0000001000037308 */ /* 0x000e220000000800 */
[----:B-1----:R-:W-:Y:S01]  /*0b30*/  FADD.FTZ R21, R15, -1 ;  /* 0xbf8000000f157421 */ /* 0x002fe20000010000 */
[----:B------:R-:W-:Y:S01]  /*0b40*/  FMUL.FTZ R23, R20, R23 ;  /* 0x0000001714177220 */ /* 0x000fe20000410000 */
[----:B------:R-:W-:Y:S01]  /*0b50*/  @!P6 FADD.FTZ R19, R19, R19 ;  /* 0x000000131313e221 */ /* 0x000fe20000010000 */
[----:B------:R-:W-:Y:S01]  /*0b60*/  FSETP.GT.FTZ.AND P6, PT, R14, 128, PT ;  /* 0x430000000e00780b */ /* 0x000fe20003fd4000 */
[----:B------:R-:W-:Y:S01]  /*0b70*/  FFMA.FTZ R24, R24, R15, R21 ;  /* 0x0000000f18187223 */ /* 0x000fe20000010015 */
[----:B------:R-:W-:Y:S01]  /*0b80*/  FFMA.FTZ R20, R20, R23, R20 ;  /* 0x0000001714147223 */ /* 0x000fe20000010014 */
[----:B------:R-:W-:Y:S01]  /*0b90*/  FFMA.FTZ R25, R18, R25, 0.49999994039535522461 ;  /* 0x3efffffe12197423 */ /* 0x000fe20000010019 */
[----:B------:R-:W-:Y:S01]  /*0ba0*/  FSEL R19, R19, +INF , !P5 ;  /* 0x7f80000013137808 */ /* 0x000fe20006800000 */
[----:B--2---:R-:W-:Y:S01]  /*0bb0*/  FADD.FTZ R15, R17, -1 ;  /* 0xbf800000110f7421 */ /* 0x004fe20000010000 */
[----:B------:R-:W-:Y:S01]  /*0bc0*/  FSETP.GEU.FTZ.AND P5, PT, R14, -25, PT ;  /* 0xc1c800000e00780b */ /* 0x000fe20003fbe000 */
[----:B------:R-:W-:Y:S01]  /*0bd0*/  @!P2 FADD.FTZ R24, R24, R24 ;  /* 0x000000181818a221 */ /* 0x000fe20000010000 */
[----:B------:R-:W-:Y:S01]  /*0be0*/  FMUL.FTZ R25, R18, R25 ;  /* 0x0000001912197220 */ /* 0x000fe20000410000 */
[----:B------:R-:W-:Y:S01]  /*0bf0*/  FFMA.FTZ R17, R20, R17, R15 ;  /* 0x0000001114117223 */ /* 0x000fe2000001000f */
[----:B------:R-:W-:Y:S01]  /*0c00*/  FSETP.GT.FTZ.AND P2, PT, R12, 128, PT ;  /* 0x430000000c00780b */ /* 0x000fe20003f54000 */
[----:B------:R-:W1:Y:S01]  /*0c10*/  LDC.64 R14, c[0x0][0x218] ;  /* 0x00008600ff0e7b82 */ /* 0x000e620000000a00 */
[----:B------:R-:W-:Y:S01]  /*0c20*/  FFMA.FTZ R18, R18, R25, R18 ;  /* 0x0000001912127223 */ /* 0x000fe20000010012 */
[----:B------:R-:W-:Y:S01]  /*0c30*/  @!P1 FADD.FTZ R17, R17, R17 ;  /* 0x0000001111119221 */ /* 0x000fe20000010000 */
[----:B0-----:R-:W-:Y:S01]  /*0c40*/  FADD.FTZ R21, R3, -1 ;  /* 0xbf80000003157421 */ /* 0x001fe20000010000 */
[----:B------:R-:W-:-:S02]  /*0c50*/  FSEL R24, R24, +INF , !P6 ;  /* 0x7f80000018187808 */ /* 0x000fc40007000000 */
[----:B------:R-:W-:Y:S01]  /*0c60*/  FSEL R19, R19, -1, P3 ;  /* 0xbf80000013137808 */ /* 0x000fe20001800000 */
[----:B------:R-:W-:Y:S01]  /*0c70*/  FFMA.FTZ R3, R18, R3, R21 ;  /* 0x0000000312037223 */ /* 0x000fe20000010015 */
[----:B------:R-:W-:Y:S01]  /*0c80*/  FSEL R17, R17, +INF , !P2 ;  /* 0x7f80000011117808 */ /* 0x000fe20005000000 */
[----:B------:R-:W-:Y:S01]  /*0c90*/  @!P4 FADD.FTZ R19, R6, R6 ;  /* 0x000000060613c221 */ /* 0x000fe20000010000 */
[----:B------:R-:W-:Y:S01]  /*0ca0*/  FSEL R24, R24, -1, P5 ;  /* 0xbf80000018187808 */ /* 0x000fe20002800000 */
[----:B------:R-:W-:Y:S01]  /*0cb0*/  @!P0 FADD.FTZ R3, R3, R3 ;  /* 0x0000000303038221 */ /* 0x000fe20000010000 */
[----:B------:R-:W-:Y:S02]  /*0cc0*/  FSETP.NEU.FTZ.AND P1, PT, R0, RZ, PT ;  /* 0x000000ff0000720b */ /* 0x000fe40003f3d000 */
[----:B------:R-:W-:Y:S02]  /*0cd0*/  FSETP.NEU.FTZ.AND P3, PT, R7, RZ, PT ;  /* 0x000000ff0700720b */ /* 0x000fe40003f7d000 */
[----:B------:R-:W-:-:S02]  /*0ce0*/  FSETP.NEU.FTZ.AND P5, PT, R9, RZ, PT ;  /* 0x000000ff0900720b */ /* 0x000fc40003fbd000 */
[----:B------:R-:W-:Y:S02]  /*0cf0*/  FSETP.NEU.FTZ.AND P2, PT, R11, RZ, PT ;  /* 0x000000ff0b00720b */ /* 0x000fe40003f5d000 */
[----:B------:R-:W-:Y:S02]  /*0d00*/  FSETP.GEU.FTZ.AND P6, PT, R12, -25, PT ;  /* 0xc1c800000c00780b */ /* 0x000fe40003fde000 */
[----:B------:R-:W-:Y:S02]  /*0d10*/  FSETP.GT.FTZ.AND P0, PT, R16, 128, PT ;  /* 0x430000001000780b */ /* 0x000fe40003f14000 */
[----:B------:R-:W-:Y:S01]  /*0d20*/  FSEL R17, R17, -1, P6 ;  /* 0xbf80000011117808 */ /* 0x000fe20003000000 */
[----:B-1----:R-:W-:Y:S01]  /*0d30*/  IMAD.WIDE.U32 R14, R10, 0x2, R14 ;  /* 0x000000020a0e7825 */ /* 0x002fe200078e000e */
[----:B------:R-:W-:-:S03]  /*0d40*/  FSETP.GEU.FTZ.AND P6, PT, R16, -25, PT ;  /* 0xc1c800001000780b */ /* 0x000fc60003fde000 */
[----:B------:R-:W-:Y:S01]  /*0d50*/  @!P1 FADD.FTZ R13, R0, R0 ;  /* 0x00000000000d9221 */ /* 0x000fe20000010000 */
[----:B------:R-:W-:Y:S01]  /*0d60*/  FSEL R3, R3, +INF , !P0 ;  /* 0x7f80000003037808 */ /* 0x000fe20004000000 */
[----:B------:R-:W-:Y:S01]  /*0d70*/  @!P3 FADD.FTZ R24, R7, R7 ;  /* 0x000000070718b221 */ /* 0x000fe20000010000 */
[----:B------:R-:W-:Y:S01]  /*0d80*/  @!P5 FADD.FTZ R17, R9, R9 ;  /* 0x000000090911d221 */ /* 0x000fe20000010000 */
[----:B------:R-:W-:Y:S01]  /*0d90*/  F2FP.F16.F32.PACK_AB R5, R5, R4 ;  /* 0x000000040505723e */ /* 0x000fe200000000ff */
[----:B------:R-:W-:Y:S01]  /*0da0*/  IMAD.WIDE R14, R2, 0x4, R14 ;  /* 0x00000004020e7825 */ /* 0x000fe200078e020e */
[----:B------:R-:W-:-:S03]  /*0db0*/  FSEL R10, R3, -1, P6 ;  /* 0xbf800000030a7808 */ /* 0x000fc60003000000 */
[----:B------:R-:W-:Y:S01]  /*0dc0*/  @!P2 FADD.FTZ R10, R11, R11 ;  /* 0x0000000b0b0aa221 */ /* 0x000fe20000010000 */
[----:B------:R-:W-:Y:S02]  /*0dd0*/  F2FP.F16.F32.PACK_AB R13, R13, R8 ;  /* 0x000000080d0d723e */ /* 0x000fe400000000ff */
[----:B------:R-:W-:Y:S01]  /*0de0*/  F2FP.F16.F32.PACK_AB R19, R24, R19 ;  /* 0x000000131813723e */ /* 0x000fe200000000ff */
[----:B------:R-:W-:Y:S01]  /*0df0*/  STG.E desc[UR4][R14.64], R5 ;  /* 0x000000050e007986 */ /* 0x000fe2000c101904 */
[----:B------:R-:W-:-:S03]  /*0e00*/  F2FP.F16.F32.PACK_AB R17, R10, R17 ;  /* 0x000000110a11723e */ /* 0x000fc600000000ff */
[----:B------:R-:W-:Y:S04]  /*0e10*/  STG.E desc[UR4][R14.64+0x200], R13 ;  /* 0x0002000d0e007986 */ /* 0x000fe8000c101904 */
[----:B------:R-:W-:Y:S04]  /*0e20*/  STG.E desc[UR4][R14.64+0x400], R19 ;  /* 0x000400130e007986 */ /* 0x000fe8000c101904 */
[----:B------:R-:W-:Y:S01]  /*0e30*/  STG.E desc[UR4][R14.64+0x600], R17 ;  /* 0x000600110e007986 */ /* 0x000fe2000c101904 */
[----:B------:R-:W-:Y:S05]  /*0e40*/  EXIT ;  /* 0x000000000000794d */ /* 0x000fea0003800000 */
.L_x_25750:
[----:B------:R-:W0:Y:S01]  /*0e50*/  S2R R7, SR_TID.X ;  /* 0x0000000000077919 */ /* 0x000e220000002100 */
[----:B------:R-:W-:Y:S02]  /*0e60*/  PRMT R6, RZ, 0x7610, R6 ;  /* 0x00007610ff067816 */ /* 0x000fe40000000006 */
[----:B0-----:R-:W-:Y:S02]  /*0e70*/  ISETP.GE.AND P0, PT, R7, R8, PT ;  /* 0x000000080700720c */ /* 0x001fe40003f06270 */
[----:B------:R-:W-:-:S11]  /*0e80*/  MOV R23, R7 ;  /* 0x0000000700177202 */ /* 0x000fd60000000f00 */
[----:B------:R-:W-:Y:S02]  /*0e90*/  @!P0 IADD3 R11, R10, R23, RZ ;  /* 0x000000170a0b8210 */ /* 0x000fe40007ffe0ff */
[----:B------:R-:W-:-:S04]  /*0ea0*/  @!P0 IADD3 R23, R23, 0x80, RZ ;  /* 0x0000008017178810 */ /* 0x000fc80007ffe0ff */
[----:B------:R-:W-:-:S13]  /*0eb0*/  ISETP.GE.AND P6, PT, R23, R8, PT ;  /* 0x000000081700720c */ /* 0x000fda0003fc6270 */
[----:B------:R-:W-:Y:S01]  /*0ec0*/  @!P6 IADD3 R27, R10, R23, RZ ;  /* 0x000000170a1be210 */ /* 0x000fe20007ffe0ff */
[----:B------:R-:W0:Y:S01]  /*0ed0*/  @!P6 LDC.64 R4, c[0x0][0x220] ;  /* 0x00008800ff04eb82 */ /* 0x000e220000000a00 */
[----:B------:R-:W-:-:S04]  /*0ee0*/  @!P6 IADD3 R23, R23, 0x80, RZ ;  /* 0x000000801717e810 */ /* 0x000fc80007ffe0ff */
[----:B------:R-:W-:-:S13]  /*0ef0*/  ISETP.GE.AND P5, PT, R23, R8, PT ;  /* 0x000000081700720c */ /* 0x000fda0003fa6270 */
[----:B------:R-:W-:Y:S01]  /*0f00*/  @!P5 IADD3 R29, R10, R23, RZ ;  /* 0x000000170a1dd210 */ /* 0x000fe20007ffe0ff */
[----:B------:R-:W1:Y:S01]  /*0f10*/  @!P5 LDC.64 R2, c[0x0][0x220] ;  /* 0x00008800ff02db82 */ /* 0x000e620000000a00 */
[----:B------:R-:W-:-:S04]  /*0f20*/  @!P5 IADD3 R23, R23, 0x80, RZ ;  /* 0x000000801717d810 */ /* 0x000fc80007ffe0ff */
[----:B------:R-:W-:Y:S01]  /*0f30*/  ISETP.GE.AND P4, PT, R23, R8, PT ;  /* 0x000000081700720c */ /* 0x000fe20003f86270 */
[----:B0-----:R-:W-:-:S05]  /*0f40*/  @!P6 IMAD.WIDE.U32 R26, R27, 0x2, R4 ;  /* 0x000000021b1ae825 */ /* 0x001fca00078e0004 */
[----:B------:R-:W5:Y:S07]  /*0f50*/  @!P6 LDG.E.U16 R6, desc[UR4][R26.64] ;  /* 0x000000041a06e981 */ /* 0x000f6e000c1e1500 */
[----:B------:R-:W-:Y:S01]  /*0f60*/  @!P4 IADD3 R9, R10, R23, RZ ;  /* 0x000000170a09c210 */ /* 0x000fe20007ffe0ff */
[----:B------:R-:W0:Y:S01]  /*0f70*/  @!P4 LDC.64 R16, c[0x0][0x220] ;  /* 0x00008800ff10cb82 */ /* 0x000e220000000a00 */
[----:B------:R-:W-:-:S04]  /*0f80*/  @!P4 IADD3 R23, R23, 0x80, RZ ;  /* 0x000000801717c810 */ /* 0x000fc80007ffe0ff */
[----:B------:R-:W-:-:S13]  /*0f90*/  ISETP.GE.AND P3, PT, R23, R8, PT ;  /* 0x000000081700720c */ /* 0x000fda0003f66270 */
[----:B------:R-:W-:Y:S01]  /*0fa0*/  @!P3 IADD3 R25, R10, R23, RZ ;  /* 0x000000170a19b210 */ /* 0x000fe20007ffe0ff */
[----:B-1----:R-:W-:Y:S01]  /*0fb0*/  @!P5 IMAD.WIDE.U32 R28, R29, 0x2, R2 ;  /* 0x000000021d1cd825 */ /* 0x002fe200078e0002 */
[----:B------:R-:W-:Y:S01]  /*0fc0*/  @!P3 IADD3 R23, R23, 0x80, RZ ;  /* 0x000000801717b810 */ /* 0x000fe20007ffe0ff */
[----:B------:R-:W1:Y:S03]  /*0fd0*/  @!P3 LDC.64 R12, c[0x0][0x220] ;  /* 0x00008800ff0cbb82 */ /* 0x000e660000000a00 */
[----:B------:R-:W-:-:S13]  /*0fe0*/  ISETP.GE.AND P2, PT, R23, R8, PT ;  /* 0x000000081700720c */ /* 0x000fda0003f46270 */
[----:B------:R-:W-:Y:S01]  /*0ff0*/  @!P2 IADD3 R21, R10, R23, RZ ;  /* 0x000000170a15a210 */ /* 0x000fe20007ffe0ff */
[----:B------:R-:W2:Y:S01]  /*1000*/  @!P2 LDC.64 R14, c[0x0][0x220] ;  /* 0x00008800ff0eab82 */ /* 0x000ea20000000a00 */
[----:B------:R-:W-:-:S04]  /*1010*/  @!P2 IADD3 R23, R23, 0x80, RZ ;  /* 0x000000801717a810 */ /* 0x000fc80007ffe0ff */
[----:B------:R-:W-:-:S13]  /*1020*/  ISETP.GE.AND P1, PT, R23, R8, PT ;  /* 0x000000081700720c */ /* 0x000fda0003f26270 */
[----:B------:R-:W-:Y:S01]  /*1030*/  @!P1 IADD3 R19, R10, R23, RZ ;  /* 0x000000170a139210 */ /* 0x000fe20007ffe0ff */
[----:B-1----:R-:W-:Y:S01]  /*1040*/  @!P3 IMAD.WIDE.U32 R12, R25, 0x2, R12 ;  /* 0x00000002190cb825 */ /* 0x002fe200078e000c */
[----:B------:R-:W-:Y:S01]  /*1050*/  @!P1 IADD3 R23, R23, 0x80, RZ ;  /* 0x0000008017179810 */ /* 0x000fe20007ffe0ff */
[----:B------:R-:W1:Y:S03]  /*1060*/  @!P1 LDC.64 R4, c[0x0][0x220] ;  /* 0x00008800ff049b82 */ /* 0x000e660000000a00 */
[----:B------:R-:W-:-:S13]  /*1070*/  ISETP.GE.AND P6, PT, R23, R8, PT ;  /* 0x000000081700720c */ /* 0x000fda0003fc6270 */
[----:B------:R-:W3:Y:S01]  /*1080*/  @!P6 LDC.64 R2, c[0x0][0x220] ;  /* 0x00008800ff02eb82 */ /* 0x000ee20000000a00 */
[----:B------:R-:W-:-:S05]  /*1090*/  @!P6 IADD3 R23, R10, R23, RZ ;  /* 0x000000170a17e210 */ /* 0x000fca0007ffe0ff */
[----:B---3--:R-:W-:Y:S02]  /*10a0*/  @!P6 IMAD.WIDE.U32 R2, R23, 0x2, R2 ;  /* 0x000000021702e825 */ /* 0x008fe400078e0002 */
[----:B------:R-:W3:Y:S01]  /*10b0*/  @!P0 LDC.64 R22, c[0x0][0x220] ;  /* 0x00008800ff168b82 */ /* 0x000ee20000000a00 */
[----:B------:R-:W-:Y:S01]  /*10c0*/  PRMT R0, RZ, 0x7610, R0 ;  /* 0x00007610ff007816 */ /* 0x000fe20000000000 */
[----:B--2---:R-:W-:Y:S01]  /*10d0*/  @!P2 IMAD.WIDE.U32 R14, R21, 0x2, R14 ;  /* 0x00000002150ea825 */ /* 0x004fe200078e000e */
[----:B------:R-:W-:Y:S02]  /*10e0*/  PRMT R21, RZ, 0x7610, R21 ;  /* 0x00007610ff157816 */ /* 0x000fe40000000015 */
[----:B------:R-:W-:Y:S02]  /*10f0*/  PRMT R18, RZ, 0x7610, R18 ;  /* 0x00007610ff127816 */ /* 0x000fe40000000012 */
[----:B------:R-:W-:Y:S01]  /*1100*/  PRMT R24, RZ, 0x7610, R24 ;  /* 0x00007610ff187816 */ /* 0x000fe20000000018 */
[----:B------:R-:W5:Y:S04]  /*1110*/  @!P5 LDG.E.U16 R0, desc[UR4][R28.64] ;  /* 0x000000041c00d981 */ /* 0x000f68000c1e1500 */
[----:B------:R-:W5:Y:S04]  /*1120*/  @!P3 LDG.E.U16 R21, desc[UR4][R12.64] ;  /* 0x000000040c15b981 */ /* 0x000f68000c1e1500 */
[----:B------:R-:W5:Y:S01]  /*1130*/  @!P6 LDG.E.U16 R18, desc[UR4][R2.64] ;  /* 0x000000040212e981 */ /* 0x000f62000c1e1500 */
[----:B---3--:R-:W-:-:S05]  /*1140*/  @!P0 IMAD.WIDE.U32 R22, R11, 0x2, R22 ;  /* 0x000000020b168825 */ /* 0x008fca00078e0016 */
[----:B------:R-:W5:Y:S01]  /*1150*/  @!P0 LDG.E.U16 R24, desc[UR4][R22.64] ;  /* 0x0000000416188981 */ /* 0x000f62000c1e1500 */
[----:B0-----:R-:W-:Y:S01]  /*1160*/  @!P4 IMAD.WIDE.U32 R16, R9, 0x2, R16 ;  /* 0x000000020910c825 */ /* 0x001fe200078e0010 */
[----:B------:R-:W-:-:S06]  /*1170*/  PRMT R9, RZ, 0x7610, R9 ;  /* 0x00007610ff097816 */ /* 0x000fcc0000000009 */
[----:B------:R0:W5:Y:S02]  /*1180*/  @!P4 LDG.E.U16 R9, desc[UR4][R16.64] ;  /* 0x000000041009c981 */ /* 0x000164000c1e1500 */
[----:B0-----:R-:W0:Y:S01]  /*1190*/  @!P0 LDC.64 R16, c[0x0][0x218] ;  /* 0x00008600ff108b82 */ /* 0x001e220000000a00 */
[----:B-1----:R-:W-:Y:S01]  /*11a0*/  @!P1 IMAD.WIDE.U32 R4, R19, 0x2, R4 ;  /* 0x0000000213049825 */ /* 0x002fe200078e0004 */
[----:B------:R-:W-:Y:S02]  /*11b0*/  PRMT R20, RZ, 0x7610, R20 ;  /* 0x00007610ff147816 */ /* 0x000fe40000000014 */
[----:B------:R-:W-:Y:S02]  /*11c0*/  PRMT R19, RZ, 0x7610, R19 ;  /* 0x00007610ff137816 */ /* 0x000fe40000000013 */
[----:B------:R-:W-:Y:S01]  /*11d0*/  IADD3 R11, R7, 0x100, RZ ;  /* 0x00000100070b7810 */ /* 0x000fe20007ffe0ff */
[----:B------:R-:W-:Y:S01]  /*11e0*/  BSSY B0, `(.L_x_25751) ;  /* 0x0000022000007945 */ /* 0x000fe20003800000 */
[----:B------:R-:W5:Y:S02]  /*11f0*/  @!P2 LDG.E.U16 R20, desc[UR4][R14.64] ;  /* 0x000000040e14a981 */ /* 0x000f64000c1e1500 */
[----:B------:R-:W-:-:S02]  /*1200*/  ISETP.GE.AND P2, PT, R11, R8, PT ;  /* 0x000000080b00720c */ /* 0x000fc40003f46270 */
[----:B------:R1:W5:Y:S01]  /*1210*/  @!P1 LDG.E.U16 R19, desc[UR4][R4.64] ;  /* 0x0000000404139981 */ /* 0x000362000c1e1500 */
[C---:B------:R-:W-:Y:S02]  /*1220*/  IADD3 R11, R7.reuse, 0x80, RZ ;  /* 0x00000080070b7810 */ /* 0x040fe40007ffe0ff */
[----:B-1----:R-:W-:Y:S01]  /*1230*/  IADD3 R5, R7, 0x180, RZ ;  /* 0x0000018007057810 */ /* 0x002fe20007ffe0ff */
[----:B------:R-:W-:Y:S07]  /*1240*/  @P0 BRA `(.L_x_25752) ;  /* 0x00000000006c0947 */ /* 0x000fee0003800000 */
[----:B-----5:R-:W-:Y:S01]  /*1250*/  HADD2.F32 R2, -RZ, R24.H0_H0 ;  /* 0x20000018ff027230 */ /* 0x020fe20000004100 */
[----:B------:R-:W-:-:S04]  /*1260*/  HFMA2.MMA R15, -RZ, RZ, 0.83837890625, -4044 ;  /* 0x3ab5ebe6ff0f7435 */ /* 0x000fc800000001ff */
        /* <DEDUP_REMOVED lines=25> */
.L_x_25752:
[----:B------:R-:W-:Y:S05]  /*1400*/  BSYNC B0 ;  /* 0x0000000000007941 */ /* 0x000fea0003800000 */
.L_x_25751:
[-C--:B------:R-:W-:Y:S01]  /*1410*/  ISETP.GE.AND P1, PT, R11, R8.reuse, PT ;  /* 0x000000080b00720c */ /* 0x080fe20003f26270 */
[----:B------:R-:W-:Y:S01]  /*1420*/  BSSY B0, `(.L_x_25753) ;  /* 0x000001f000007945 */ /* 0x000fe20003800000 */
[----:B------:R-:W-:Y:S02]  /*1430*/  ISETP.GE.AND P3, PT, R5, R8, PT ;  /* 0x000000080500720c */ /* 0x000fe40003f66270 */
[----:B------:R-:W-:-:S09]  /*1440*/  IADD3 R5, R7, 0x200, RZ ;  /* 0x0000020007057810 */ /* 0x000fd20007ffe0ff */
[----:B------:R-:W-:Y:S05]  /*1450*/  @P1 BRA `(.L_x_25754) ;  /* 0x00000000006c1947 */ /* 0x000fea0003800000 */
[----:B-----5:R-:W-:Y:S01]  /*1460*/  HADD2.F32 R6, -RZ, R6.H0_H0 ;  /* 0x20000006ff067230 */ /* 0x020fe20000004100 */
[----:B------:R-:W-:-:S04]  /*1470*/  MOV R15, 0x3ab5ebe6 ;  /* 0x3ab5ebe6000f7802 */ /* 0x000fc80000000f00 */
        /* <DEDUP_REMOVED lines=25> */
.L_x_25754:
[----:B------:R-:W-:Y:S05]  /*1610*/  BSYNC B0 ;  /* 0x0000000000007941 */ /* 0x000fea0003800000 */
.L_x_25753:
[----:B------:R-:W-:Y:S01]  /*1620*/  BSSY B0, `(.L_x_25755) ;  /* 0x000001f000007945 */ /* 0x000fe20003800000 */
[----:B------:R-:W-:Y:S02]  /*1630*/  ISETP.GE.AND P1, PT, R5, R8, PT ;  /* 0x000000080500720c */ /* 0x000fe40003f26270 */
[----:B------:R-:W-:Y:S01]  /*1640*/  IADD3 R5, R7, 0x280, RZ ;  /* 0x0000028007057810 */ /* 0x000fe20007ffe0ff */
[----:B------:R-:W-:Y:S10]  /*1650*/  @P2 BRA `(.L_x_25756) ;  /* 0x00000000006c2947 */ /* 0x000ff40003800000 */
        /* <DEDUP_REMOVED lines=27> */
.L_x_25756:
[----:B------:R-:W-:Y:S05]  /*1810*/  BSYNC B0 ;  /* 0x0000000000007941 */ /* 0x000fea0003800000 */
.L_x_25755:
[----:B------:R-:W-:Y:S01]  /*1820*/  BSSY B0, `(.L_x_25757) ;  /* 0x000001f000007945 */ /* 0x000fe20003800000 */
[----:B------:R-:W-:Y:S02]  /*1830*/  ISETP.GE.AND P2, PT, R5, R8, PT ;  /* 0x000000080500720c */ /* 0x000fe40003f46270 */
[----:B------:R-:W-:Y:S01]  /*1840*/  IADD3 R5, R7, 0x300, RZ ;  /* 0x0000030007057810 */ /* 0x000fe20007ffe0ff */
[----:B------:R-:W-:Y:S10]  /*1850*/  @P3 BRA `(.L_x_25758) ;  /* 0x00000000006c3947 */ /* 0x000ff40003800000 */
        /* <DEDUP_REMOVED lines=27> */
.L_x_25758:
[----:B------:R-:W-:Y:S05]  /*1a10*/  BSYNC B0 ;  /* 0x0000000000007941 */ /* 0x000fea0003800000 */
.L_x_25757:
[----:B------:R-:W-:Y:S01]  /*1a20*/  BSSY B0, `(.L_x_25759) ;  /* 0x000001f000007945 */ /* 0x000fe20003800000 */
[----:B------:R-:W-:Y:S02]  /*1a30*/  ISETP.GE.AND P3, PT, R5, R8, PT ;  /* 0x000000080500720c */ /* 0x000fe40003f66270 */
[----:B-----5:R-:W-:Y:S01]  /*1a40*/  IADD3 R9, R7, 0x380, RZ ;  /* 0x0000038007097810 */ /* 0x020fe20007ffe0ff */
[----:B------:R-:W-:Y:S10]  /*1a50*/  @P1 BRA `(.L_x_25760) ;  /* 0x00000000006c1947 */ /* 0x000ff40003800000 */
[----:B------:R-:W-:Y:S01]  /*1a60*/  HADD2.F32 R21, -RZ, R21.H0_H0 ;  /* 0x20000015ff157230 */ /* 0x000fe20000004100 */
        /* <DEDUP_REMOVED lines=26> */
.L_x_25760:
[----:B------:R-:W-:Y:S05]  /*1c10*/  BSYNC B0 ;  /* 0x0000000000007941 */ /* 0x000fea0003800000 */
.L_x_25759:
[----:B------:R-:W-:Y:S01]  /*1c20*/  ISETP.GE.AND P1, PT, R9, R8, PT ;  /* 0x000000080900720c */ /* 0x000fe20003f26270 */
[----:B------:R-:W-:Y:S01]  /*1c30*/  BSSY B0, `(.L_x_25761) ;  /* 0x000001f000007945 */ /* 0x000fe20003800000 */
[----:B------:R-:W-:-:S05]  /*1c40*/  @!P0 IADD3 R9, R10, R7, RZ ;  /* 0x000000070a098210 */ /* 0x000fca0007ffe0ff */
[----:B0-----:R-:W-:Y:S01]  /*1c50*/  @!P0 IMAD.WIDE.U32 R16, R9, 0x2, R16 ;  /* 0x0000000209108825 */ /* 0x001fe200078e0010 */
[----:B------:R-:W-:Y:S06]  /*1c60*/  @P2 BRA `(.L_x_25762) ;  /* 0x00000000006c2947 */ /* 0x000fec0003800000 */
[----:B------:R-:W-:Y:S01]  /*1c70*/  HADD2.F32 R20, -RZ, R20.H0_H0 ;  /* 0x20000014ff147230 */ /* 0x000fe20000004100 */
[----:B------:R-:W-:-:S04]  /*1c80*/  MOV R13, 0x3ab5ebe6 ;  /* 0x3ab5ebe6000d7802 */ /* 0x000fc80000000f00 */
        /* <DEDUP_REMOVED lines=25> */
.L_x_25762:
[----:B------:R-:W-:Y:S05]  /*1e20*/  BSYNC B0 ;  /* 0x0000000000007941 */ /* 0x000fea0003800000 */
.L_x_25761:
[----:B------:R-:W-:Y:S04]  /*1e30*/  BSSY B0, `(.L_x_25763) ;  /* 0x000001d000007945 */ /* 0x000fe80003800000 */
[----:B------:R-:W-:Y:S05]  /*1e40*/  @P3 BRA `(.L_x_25764) ;  /* 0x00000000006c3947 */ /* 0x000fea0003800000 */
[----:B------:R-:W-:Y:S01]  /*1e50*/  HADD2.F32 R19, -RZ, R19.H0_H0 ;  /* 0x20000013ff137230 */ /* 0x000fe20000004100 */
[----:B------:R-:W-:-:S04]  /*1e60*/  HFMA2.MMA R14, -RZ, RZ, 0.83837890625, -4044 ;  /* 0x3ab5ebe6ff0e7435 */ /* 0x000fc800000001ff */
        /* <DEDUP_REMOVED lines=25> */
.L_x_25764:
[----:B------:R-:W-:Y:S05]  /*2000*/  BSYNC B0 ;  /* 0x0000000000007941 */ /* 0x000fea0003800000 */
.L_x_25763:
[----:B------:R-:W-:Y:S04]  /*2010*/  BSSY B0, `(.L_x_25765) ;  /* 0x000001d000007945 */ /* 0x000fe80003800000 */
[----:B------:R-:W-:Y:S05]  /*2020*/  @P1 BRA `(.L_x_25766) ;  /* 0x00000000006c1947 */ /* 0x000fea0003800000 */
        /* <DEDUP_REMOVED lines=27> */
.L_x_25766:
[----:B------:R-:W-:Y:S05]  /*21e0*/  BSYNC B0 ;  /* 0x0000000000007941 */ /* 0x000fea0003800000 */
.L_x_25765:
[----:B------:R-:W-:Y:S01]  /*21f0*/  @!P0 MOV R7, R11 ;  /* 0x0000000b00078202 */ /* 0x000fe20000000f00 */
[----:B------:R0:W-:Y:S01]  /*2200*/  @!P0 STG.E.U16 desc[UR4][R16.64], R2 ;  /* 0x0000000210008986 */ /* 0x0001e2000c101504 */
[----:B------:R-:W-:Y:S04]  /*2210*/  BSSY B0, `(.L_x_25767) ;  /* 0x000002e000007945 */ /* 0x000fe80003800000 */
[----:B------:R-:W-:Y:S01]  /*2220*/  BSSY B1, `(.L_x_25768) ;  /* 0x0000026000017945 */ /* 0x000fe20003800000 */
[----:B------:R-:W-:-:S13]  /*2230*/  ISETP.GE.AND P0, PT, R7, R8, PT ;  /* 0x000000080700720c */ /* 0x000fda0003f06270 */
[----:B0-----:R-:W-:Y:S05]  /*2240*/  @P0 BRA `(.L_x_25769) ;  /* 0x0000000000340947 */ /* 0x001fea0003800000 */
[----:B------:R-:W0:Y:S01]  /*2250*/  LDC.64 R14, c[0x0][0x218] ;  /* 0x00008600ff0e7b82 */ /* 0x000e220000000a00 */
[----:B------:R-:W-:Y:S02]  /*2260*/  IADD3 R11, R10, R7, RZ ;  /* 0x000000070a0b7210 */ /* 0x000fe40007ffe0ff */
[----:B------:R-:W-:Y:S02]  /*2270*/  PRMT R13, R3, 0x7610, R13 ;  /* 0x00007610030d7816 */ /* 0x000fe4000000000d */
[----:B------:R-:W-:-:S04]  /*2280*/  IADD3 R7, R7, 0x80, RZ ;  /* 0x0000008007077810 */ /* 0x000fc80007ffe0ff */
[----:B------:R-:W-:Y:S01]  /*2290*/  ISETP.GE.AND P0, PT, R7, R8, PT ;  /* 0x000000080700720c */ /* 0x000fe20003f06270 */
[----:B0-----:R-:W-:-:S05]  /*22a0*/  IMAD.WIDE.U32 R2, R11, 0x2, R14 ;  /* 0x000000020b027825 */ /* 0x001fca00078e000e */
[----:B------:R0:W-:Y:S07]  /*22b0*/  STG.E.U16 desc[UR4][R2.64], R13 ;  /* 0x0000000d02007986 */ /* 0x0001ee000c101504 */
[----:B------:R-:W-:Y:S05]  /*22c0*/  @P0 BRA `(.L_x_25770) ;  /* 0x0000000000300947 */ /* 0x000fea0003800000 */
[----:B0-----:R-:W0:Y:S01]  /*22d0*/  LDC.64 R2, c[0x0][0x218] ;  /* 0x00008600ff027b82 */ /* 0x001e220000000a00 */
[----:B------:R-:W-:Y:S02]  /*22e0*/  IADD3 R11, R10, R7, RZ ;  /* 0x000000070a0b7210 */ /* 0x000fe40007ffe0ff */
[----:B------:R-:W-:-:S03]  /*22f0*/  IADD3 R7, R7, 0x80, RZ ;  /* 0x0000008007077810 */ /* 0x000fc60007ffe0ff */
[----:B0-----:R-:W-:-:S05]  /*2300*/  IMAD.WIDE.U32 R2, R11, 0x2, R2 ;  /* 0x000000020b027825 */ /* 0x001fca00078e0002 */
[----:B------:R0:W-:Y:S02]  /*2310*/  STG.E.U16 desc[UR4][R2.64], R0 ;  /* 0x0000000002007986 */ /* 0x0001e4000c101504 */
.L_x_25769:
[----:B------:R-:W-:-:S13]  /*2320*/  ISETP.GE.AND P0, PT, R7, R8, PT ;  /* 0x000000080700720c */ /* 0x000fda0003f06270 */
[----:B------:R-:W-:Y:S05]  /*2330*/  @P0 BRA `(.L_x_25771) ;  /* 0x0000000000300947 */ /* 0x000fea0003800000 */
[----:B0-----:R-:W0:Y:S01]  /*2340*/  LDC.64 R2, c[0x0][0x218] ;  /* 0x00008600ff027b82 */ /* 0x001e220000000a00 */
[----:B------:R-:W-:Y:S02]  /*2350*/  IADD3 R11, R10, R7, RZ ;  /* 0x000000070a0b7210 */ /* 0x000fe40007ffe0ff */
[----:B------:R-:W-:-:S03]  /*2360*/  IADD3 R7, R7, 0x80, RZ ;  /* 0x0000008007077810 */ /* 0x000fc60007ffe0ff */
[----:B0-----:R-:W-:-:S05]  /*2370*/  IMAD.WIDE.U32 R2, R11, 0x2, R2 ;  /* 0x000000020b027825 */ /* 0x001fca00078e0002 */
[----:B------:R1:W-:Y:S02]  /*2380*/  STG.E.U16 desc[UR4][R2.64], R4 ;  /* 0x0000000402007986 */ /* 0x0003e4000c101504 */
.L_x_25770:
[----:B------:R-:W-:-:S13]  /*2390*/  ISETP.GE.AND P0, PT, R7, R8, PT ;  /* 0x000000080700720c */ /* 0x000fda0003f06270 */
[----:B------:R-:W-:Y:S05]  /*23a0*/  @P0 BRA `(.L_x_25772) ;  /* 0x0000000000340947 */ /* 0x000fea0003800000 */
[----:B01----:R-:W0:Y:S01]  /*23b0*/  LDC.64 R2, c[0x0][0x218] ;  /* 0x00008600ff027b82 */ /* 0x003e220000000a00 */
[----:B------:R-:W-:Y:S02]  /*23c0*/  IADD3 R11, R10, R7, RZ ;  /* 0x000000070a0b7210 */ /* 0x000fe40007ffe0ff */
[----:B------:R-:W-:-:S03]  /*23d0*/  IADD3 R7, R7, 0x80, RZ ;  /* 0x0000008007077810 */ /* 0x000fc60007ffe0ff */
[----:B0-----:R-:W-:-:S05]  /*23e0*/  IMAD.WIDE.U32 R2, R11, 0x2, R2 ;  /* 0x000000020b027825 */ /* 0x001fca00078e0002 */
[----:B------:R1:W-:Y:S02]  /*23f0*/  STG.E.U16 desc[UR4][R2.64], R5 ;  /* 0x0000000502007986 */ /* 0x0003e4000c101504 */
.L_x_25771:
[----:B------:R-:W-:-:S13]  /*2400*/  ISETP.GE.AND P0, PT, R7, R8, PT ;  /* 0x000000080700720c */ /* 0x000fda0003f06270 */
[----:B------:R-:W-:Y:S05]  /*2410*/  @P0 BREAK B1 ;  /* 0x0000000000010942 */ /* 0x000fea0003800000 */
[----:B------:R-:W-:Y:S05]  /*2420*/  @P0 BRA `(.L_x_25773) ;  /* 0x0000000000300947 */ /* 0x000fea0003800000 */
[----:B01----:R-:W0:Y:S01]  /*2430*/  LDC.64 R2, c[0x0][0x218] ;  /* 0x00008600ff027b82 */ /* 0x003e220000000a00 */
[----:B------:R-:W-:Y:S02]  /*2440*/  IADD3 R5, R10, R7, RZ ;  /* 0x000000070a057210 */ /* 0x000fe40007ffe0ff */
[----:B------:R-:W-:-:S03]  /*2450*/  IADD3 R7, R7, 0x80, RZ ;  /* 0x0000008007077810 */ /* 0x000fc60007ffe0ff */
[----:B0-----:R-:W-:-:S05]  /*2460*/  IMAD.WIDE.U32 R2, R5, 0x2, R2 ;  /* 0x0000000205027825 */ /* 0x001fca00078e0002 */
[----:B------:R2:W-:Y:S02]  /*2470*/  STG.E.U16 desc[UR4][R2.64], R6 ;  /* 0x0000000602007986 */ /* 0x0005e4000c101504 */
.L_x_25772:
[----:B------:R-:W-:Y:S05]  /*2480*/  BSYNC B1 ;  /* 0x0000000000017941 */ /* 0x000fea0003800000 */
.L_x_25768:
[----:B------:R-:W-:-:S13]  /*2490*/  ISETP.GE.AND P0, PT, R7, R8, PT ;  /* 0x000000080700720c */ /* 0x000fda0003f06270 */
[----:B012---:R-:W0:Y:S01]  /*24a0*/  @!P0 LDC.64 R2, c[0x0][0x218] ;  /* 0x00008600ff028b82 */ /* 0x007e220000000a00 */
[----:B------:R-:W-:Y:S02]  /*24b0*/  @!P0 IADD3 R5, R10, R7, RZ ;  /* 0x000000070a058210 */ /* 0x000fe40007ffe0ff */
[----:B------:R-:W-:-:S03]  /*24c0*/  @!P0 IADD3 R7, R7, 0x80, RZ ;  /* 0x0000008007078810 */ /* 0x000fc60007ffe0ff */
[----:B0-----:R-:W-:-:S05]  /*24d0*/  @!P0 IMAD.WIDE.U32 R2, R5, 0x2, R2 ;  /* 0x0000000205028825 */ /* 0x001fca00078e0002 */
[----:B------:R2:W-:Y:S02]  /*24e0*/  @!P0 STG.E.U16 desc[UR4][R2.64], R9 ;  /* 0x0000000902008986 */ /* 0x0005e4000c101504 */
.L_x_25773:
[----:B------:R-:W-:Y:S05]  /*24f0*/  BSYNC B0 ;  /* 0x0000000000007941 */ /* 0x000fea0003800000 */
.L_x_25767:
[----:B------:R-:W-:Y:S05]  /*2500*/  WARPSYNC.ALL ;  /* 0x0000000000007948 */ /* 0x000fea0003800000 */
[----:B------:R-:W-:-:S13]  /*2510*/  ISETP.GE.AND P0, PT, R7, R8, PT ;  /* 0x000000080700720c */ /* 0x000fda0003f06270 */
[----:B------:R-:W-:Y:S05]  /*2520*/  @P0 EXIT ;  /* 0x000000000000094d */ /* 0x000fea0003800000 */
[----:B012---:R-:W0:Y:S01]  /*2530*/  LDC.64 R2, c[0x0][0x218] ;  /* 0x00008600ff027b82 */ /* 0x007e220000000a00 */
[----:B------:R-:W-:-:S05]  /*2540*/  IADD3 R7, R10, R7, RZ ;  /* 0x000000070a077210 */ /* 0x000fca0007ffe0ff */
[----:B0-----:R-:W-:-:S05]  /*2550*/  IMAD.WIDE.U32 R2, R7, 0x2, R2 ;  /* 0x0000000207027825 */ /* 0x001fca00078e0002 */
[----:B------:R-:W-:Y:S01]  /*2560*/  STG.E.U16 desc[UR4][R2.64], R12 ;  /* 0x0000000c02007986 */ /* 0x000fe2000c101504 */
[----:B------:R-:W-:Y:S05]  /*2570*/  EXIT ;  /* 0x000000000000794d */ /* 0x000fea0003800000 */
.L_x_25774:
        /* <DEDUP_REMOVED lines=16> */
.L_x_36407:


//--------------------- .text._ZN2at6native29vectorized_elementwise_kernelILi4EZZZNS0_17expm1_kernel_cudaERNS_18TensorIteratorBaseEENKUlvE_clEvENKUlvE4_clEvEUlN3c104HalfEE_St5arrayIPcLm2EEEEviT0_T1_ --------------------------
	.section	.text._ZN2at6native29vectorized_elementwise_kernelILi4EZZZNS0_17expm1_kernel_cudaERNS_18TensorIteratorBaseEENKUlvE_clEvENKUlvE4_clEvEUlN3c104HalfEE_St5arrayIPcLm2EEEEviT0_T1_,"ax",@progbits
	.align	128
        .global         _ZN2at6native29vectorized_elementwise_kernelILi4EZZZNS0_17expm1_kernel_cudaERNS_18TensorIteratorBaseEENKUlvE_clEvENKUlvE4_clEvEUlN3c104HalfEE_St5arrayIPcLm2EEEEviT0_T1_
        .type           _ZN2at6native29vectorized_elementwise_kernelILi4EZZZNS0_17expm1_kernel_cudaERNS_18TensorIteratorBaseEENKUlvE_clEvENKUlvE4_clEvEUlN3c104HalfEE_St5arrayIPcLm2EEEEviT0_T1_,@function
        .size           _ZN2at6native29vectorized_elementwise_kernelILi4EZZZNS0_17expm1_kernel_cudaERNS_18TensorIteratorBaseEENKUlvE_clEvENKUlvE4_clEvEUlN3c104HalfEE_St5arrayIPcLm2EEEEviT0_T1_,(.L_x_36408 - _ZN2at6native29vectorized_elementwise_kernelILi4EZZZNS0_17expm1_kernel_cudaERNS_18TensorIteratorBaseEENKUlvE_clEvENKUlvE4_clEvEUlN3c104HalfEE_St5arrayIPcLm2EEEEviT0_T1_)
        .other          _ZN2at6native29vectorized_elementwise_kernelILi4EZZZNS0_17expm1_kernel_cudaERNS_18TensorIteratorBaseEENKUlvE_clEvENKUlvE4_clEvEUlN3c104HalfEE_St5arrayIPcLm2EEEEviT0_T1_,@"STO_CUDA_ENTRY STV_DEFAULT"
_ZN2at6native29vectorized_elementwise_kernelILi4EZZZNS0_17expm1_kernel_cudaERNS_18TensorIteratorBaseEENKUlvE_clEvENKUlvE4_clEvEUlN3c104HalfEE_St5arrayIPcLm2EEEEviT0_T1_:
.text._ZN2at6native29vectorized_elementwise_kernelILi4EZZZNS0_17expm1_kernel_cudaERNS_18TensorIteratorBaseEENKUlvE_clEvENKUlvE4_clEvEUlN3c104HalfEE_St5arrayIPcLm2EEEEviT0_T1_:
        /* <DEDUP_REMOVED lines=13> */
[----:B------:R0:W3:Y:S01]  /*00d0*/  LDG.E.64 R2, desc[UR4][R4.64+0x400] ;  /* 0x0004000404027981 */ /* 0x0000e2000c1e1b00 */
[--C-:B--2---:R-:W-:Y:S02]  /*00e0*/  HADD2.F32 R11, -RZ, R6.reuse.H0_H0 ;  /* 0x20000006ff0b7230 */ /* 0x104fe40000004100 */
[----:B------:R-:W-:Y:S01]  /*00f0*/  HADD2.F32 R9, -RZ, R6.H1_H1 ;  /* 0x30000006ff097230 */ /* 0x000fe20000004100 */
[----:B------:R-:W-:Y:S02]  /*0100*/  HFMA2.MMA R6, -RZ, RZ, 0.83837890625, -4044 ;  /* 0x3ab5ebe6ff067435 */ /* 0x000fe400000001ff */
[C---:B------:R-:W-:Y:S01]  /*0110*/  FMUL.FTZ R13, R11.reuse, 1.4426950216293334961 ;  /* 0x3fb8aa3b0b0d7820 */ /* 0x040fe20000410000 */
[----:B------:R-:W-:Y:S01]  /*0120*/  FSETP.GEU.FTZ.AND P0, PT, |R11|, 0.40999999642372131348, PT ;  /* 0x3ed1eb850b00780b */ /* 0x000fe20003f1e200 */
[----:B------:R-:W-:Y:S01]  /*0130*/  FMUL.FTZ R14, R9, 1.4426950216293334961 ;  /* 0x3fb8aa3b090e7820 */ /* 0x000fe20000410000 */
[----:B------:R-:W-:-:S03]  /*0140*/  FSETP.NEU.FTZ.AND P5, PT, R11, RZ, PT ;  /* 0x000000ff0b00720b */ /* 0x000fc60003fbd000 */
[----:B------:R-:W1:Y:S08]  /*0150*/  FRND R13, R13 ;  /* 0x0000000d000d7307 */ /* 0x000e700000201000 */
[----:B------:R-:W2:Y:S01]  /*0160*/  FRND R14, R14 ;  /* 0x0000000e000e7307 */ /* 0x000ea20000201000 */
[----:B-1----:R-:W-:Y:S02]  /*0170*/  FSEL R12, R13, RZ, P0 ;  /* 0x000000ff0d0c7208 */ /* 0x002fe40000000000 */
[----:B------:R-:W-:-:S02]  /*0180*/  FSETP.GEU.FTZ.AND P0, PT, |R9|, 0.40999999642372131348, PT ;  /* 0x3ed1eb850900780b */ /* 0x000fc40003f1e200 */
[C---:B------:R-:W-:Y:S01]  /*0190*/  FSETP.NEU.FTZ.AND P4, PT, R12.reuse, 128, PT ;  /* 0x430000000c00780b */ /* 0x040fe20003f9d000 */
[----:B0-----:R-:W-:Y:S01]  /*01a0*/  FFMA.FTZ R5, -R12, 0.693145751953125, R11 ;  /* 0x3f3172000c057823 */ /* 0x001fe2000001010b */
[----:B--2---:R-:W-:-:S03]  /*01b0*/  FSEL R8, R14, RZ, P0 ;  /* 0x000000ff0e087208 */ /* 0x004fc60000000000 */
[----:B------:R-:W-:Y:S01]  /*01c0*/  FFMA.FTZ R17, -R12, 1.428606765330187045e-06, R5 ;  /* 0x35bfbe8e0c117823 */ /* 0x000fe20000010105 */
[----:B------:R-:W-:Y:S01]  /*01d0*/  HADD2.F32 R5, -RZ, R7.H0_H0 ;  /* 0x20000007ff057230 */ /* 0x000fe20000004100 */
[C---:B------:R-:W-:Y:S02]  /*01e0*/  FSETP.NEU.FTZ.AND P2, PT, R8.reuse, 128, PT ;  /* 0x430000000800780b */ /* 0x040fe40003f5d000 */
[----:B------:R-:W-:Y:S01]  /*01f0*/  FFMA.FTZ R4, R17, R6, 0.0083824126049876213074 ;  /* 0x3c09566311047423 */ /* 0x000fe20000010006 */
[----:B------:R-:W-:Y:S01]  /*0200*/  FFMA.FTZ R15, -R8, 0.693145751953125, R9 ;  /* 0x3f317200080f7823 */ /* 0x000fe20000010109 */
[C---:B------:R-:W-:Y:S01]  /*0210*/  FMUL.FTZ R19, R5.reuse, 1.4426950216293334961 ;  /* 0x3fb8aa3b05137820 */ /* 0x040fe20000410000 */
[----:B------:R-:W-:Y:S01]  /*0220*/  FSETP.GEU.FTZ.AND P6, PT, |R5|, 0.40999999642372131348, PT ;  /* 0x3ed1eb850500780b */ /* 0x000fe20003fde200 */
[----:B------:R-:W-:Y:S01]  /*0230*/  @!P4 FADD.FTZ R12, R12, -1 ;  /* 0xbf8000000c0cc421 */ /* 0x000fe20000010000 */
[----:B------:R-:W-:Y:S01]  /*0240*/  FFMA.FTZ R4, R17, R4, 0.041667830199003219604 ;  /* 0x3d2aabe311047423 */ /* 0x000fe20000010004 */
[----:B------:R-:W-:-:S02]  /*0250*/  FFMA.FTZ R15, -R8, 1.428606765330187045e-06, R15 ;  /* 0x35bfbe8e080f7823 */ /* 0x000fc4000001010f */
[----:B------:R-:W0:Y:S01]  /*0260*/  MUFU.EX2 R13, R12 ;  /* 0x0000000c000d7308 */ /* 0x000e220000000800 */
[----:B------:R-:W-:Y:S01]  /*0270*/  FFMA.FTZ R4, R17, R4, 0.16666397452354431152 ;  /* 0x3e2aa9f611047423 */ /* 0x000fe20000010004 */
[----:B------:R-:W-:Y:S01]  /*0280*/  FFMA.FTZ R14, R15, R6, 0.0083824126049876213074 ;  /* 0x3c0956630f0e7423 */ /* 0x000fe20000010006 */
[----:B------:R-:W-:Y:S01]  /*0290*/  FSETP.GT.FTZ.AND P0, PT, R12, 128, PT ;  /* 0x430000000c00780b */ /* 0x000fe20003f14000 */
[----:B------:R-:W-:Y:S01]  /*02a0*/  @!P2 FADD.FTZ R8, R8, -1 ;  /* 0xbf8000000808a421 */ /* 0x000fe20000010000 */
[----:B------:R-:W-:Y:S01]  /*02b0*/  FFMA.FTZ R16, R17, R4, 0.49999994039535522461 ;  /* 0x3efffffe11107423 */ /* 0x000fe20000010004 */
[----:B------:R-:W-:Y:S02]  /*02c0*/  HADD2.F32 R4, -RZ, R7.H1_H1 ;  /* 0x30000007ff047230 */ /* 0x000fe40000004100 */
[----:B------:R-:W-:Y:S01]  /*02d0*/  FFMA.FTZ R18, R15, R14, 0.041667830199003219604 ;  /* 0x3d2aabe30f127423 */ /* 0x000fe2000001000e */
[----:B------:R-:W1:Y:S01]  /*02e0*/  FRND R19, R19 ;  /* 0x0000001300137307 */ /* 0x000e620000201000 */
[----:B------:R-:W-:Y:S01]  /*02f0*/  FMUL.FTZ R16, R17, R16 ;  /* 0x0000001011107220 */ /* 0x000fe20000410000 */
[----:B------:R-:W-:Y:S01]  /*0300*/  FSETP.GEU.FTZ.AND P1, PT, R12, -25, PT ;  /* 0xc1c800000c00780b */ /* 0x000fe20003f3e000 */
[----:B------:R-:W-:Y:S01]  /*0310*/  FFMA.FTZ R18, R15, R18, 0.16666397452354431152 ;  /* 0x3e2aa9f60f127423 */ /* 0x000fe20000010012 */
[----:B------:R-:W-:Y:S01]  /*0320*/  FSETP.GT.FTZ.AND P3, PT, R8, 128, PT ;  /* 0x430000000800780b */ /* 0x000fe20003f74000 */
[----:B------:R-:W-:Y:S01]  /*0330*/  FFMA.FTZ R16, R17, R16, R17 ;  /* 0x0000001011107223 */ /* 0x000fe20000010011 */
[----:B------:R-:W-:Y:S01]  /*0340*/  FMUL.FTZ R17, R4, 1.4426950216293334961 ;  /* 0x3fb8aa3b04117820 */ /* 0x000fe20000410000 */
[----:B------:R-:W-:Y:S01]  /*0350*/  FFMA.FTZ R18, R15, R18, 0.49999994039535522461 ;  /* 0x3efffffe0f127423 */ /* 0x000fe20000010012 */
[----:B------:R3:W2:Y:S01]  /*0360*/  MUFU.EX2 R14, R8 ;  /* 0x00000008000e7308 */ /* 0x0006a20000000800 */
[----:B0-----:R-:W-:-:S02]  /*0370*/  FADD.FTZ R7, R13, -1 ;  /* 0xbf8000000d077421 */ /* 0x001fc40000010000 */
[----:B------:R-:W-:Y:S02]  /*0380*/  FMUL.FTZ R18, R15, R18 ;  /* 0x000000120f127220 */ /* 0x000fe40000410000 */
[----:B------:R-:W-:Y:S01]  /*0390*/  FFMA.FTZ R7, R16, R13, R7 ;  /* 0x0000000d10077223 */ /* 0x000fe20000010007 */
[----:B-1----:R-:W-:Y:S02]  /*03a0*/  FSEL R16, R19, RZ, P6 ;  /* 0x000000ff13107208 */ /* 0x002fe40003000000 */
[----:B------:R-:W0:Y:S01]  /*03b0*/  FRND R17, R17 ;  /* 0x0000001100117307 */ /* 0x000e220000201000 */
[----:B------:R-:W-:Y:S01]  /*03c0*/  @!P4 FADD.FTZ R7, R7, R7 ;  /* 0x000000070707c221 */ /* 0x000fe20000010000 */
[----:B------:R-:W-:Y:S01]  /*03d0*/  FFMA.FTZ R15, R15, R18, R15 ;  /* 0x000000120f0f7223 */ /* 0x000fe2000001000f */
[----:B------:R-:W-:Y:S02]  /*03e0*/  FSETP.GEU.FTZ.AND P6, PT, |R4|, 0.40999999642372131348, PT ;  /* 0x3ed1eb850400780b */ /* 0x000fe40003fde200 */
[----:B------:R-:W-:Y:S01]  /*03f0*/  FSETP.GEU.FTZ.AND P4, PT, R8, -25, PT ;  /* 0xc1c800000800780b */ /* 0x000fe20003f9e000 */
[--C-:B---3--:R-:W-:Y:S01]  /*0400*/  HADD2.F32 R8, -RZ, R2.reuse.H0_H0 ;  /* 0x20000002ff087230 */ /* 0x108fe20000004100 */
[----:B------:R-:W-:Y:S01]  /*0410*/  FSEL R7, R7, +INF , !P0 ;  /* 0x7f80000007077808 */ /* 0x000fe20004000000 */
[----:B------:R-:W-:-:S02]  /*0420*/  HADD2.F32 R2, -RZ, R2.H1_H1 ;  /* 0x30000002ff027230 */ /* 0x000fc40000004100 */
[----:B--2---:R-:W-:Y:S01]  /*0430*/  FADD.FTZ R12, R14, -1 ;  /* 0xbf8000000e0c7421 */ /* 0x004fe20000010000 */
[----:B------:R-:W-:Y:S01]  /*0440*/  FSETP.NEU.FTZ.AND P0, PT, R9, RZ, PT ;  /* 0x000000ff0900720b */ /* 0x000fe20003f1d000 */
[----:B------:R-:W-:Y:S01]  /*0450*/  FMUL.FTZ R13, R8, 1.4426950216293334961 ;  /* 0x3fb8aa3b080d7820 */ /* 0x000fe20000410000 */
[----:B------:R-:W-:Y:S01]  /*0460*/  FSEL R7, R7, -1, P1 ;  /* 0xbf80000007077808 */ /* 0x000fe20000800000 */
[----:B------:R-:W-:Y:S01]  /*0470*/  FFMA.FTZ R12, R15, R14, R12 ;  /* 0x0000000e0f0c7223 */ /* 0x000fe2000001000c */
[C---:B------:R-:W-:Y:S01]  /*0480*/  FSETP.NEU.FTZ.AND P1, PT, R16.reuse, 128, PT ;  /* 0x430000001000780b */ /* 0x040fe20003f3d000 */
[----:B------:R-:W-:Y:S01]  /*0490*/  @!P5 FADD.FTZ R7, R11, R11 ;  /* 0x0000000b0b07d221 */ /* 0x000fe20000010000 */
[----:B0-----:R-:W-:Y:S01]  /*04a0*/  FSEL R15, R17, RZ, P6 ;  /* 0x000000ff110f7208 */ /* 0x001fe20003000000 */
[----:B------:R-:W-:Y:S01]  /*04b0*/  FFMA.FTZ R17, -R16, 0.693145751953125, R5 ;  /* 0x3f31720010117823 */ /* 0x000fe20000010105 */
[----:B------:R-:W-:Y:S01]  /*04c0*/  @!P2 FADD.FTZ R12, R12, R12 ;  /* 0x0000000c0c0ca221 */ /* 0x000fe20000010000 */
[----:B------:R-:W0:Y:S01]  /*04d0*/  FRND R13, R13 ;  /* 0x0000000d000d7307 */ /* 0x000e220000201000 */
[----:B------:R-:W-:Y:S01]  /*04e0*/  FMUL.FTZ R21, R2, 1.4426950216293334961 ;  /* 0x3fb8aa3b02157820 */ /* 0x000fe20000410000 */
[----:B------:R-:W-:Y:S01]  /*04f0*/  FFMA.FTZ R14, -R15, 0.693145751953125, R4 ;  /* 0x3f3172000f0e7823 */ /* 0x000fe20000010104 */
[----:B------:R-:W-:Y:S01]  /*0500*/  FFMA.FTZ R17, -R16, 1.428606765330187045e-06, R17 ;  /* 0x35bfbe8e10117823 */ /* 0x000fe20000010111 */
[----:B------:R-:W-:-:S02]  /*0510*/  FSEL R12, R12, +INF , !P3 ;  /* 0x7f8000000c0c7808 */ /* 0x000fc40005800000 */
[----:B------:R-:W-:Y:S01]  /*0520*/  FFMA.FTZ R11, -R15, 1.428606765330187045e-06, R14 ;  /* 0x35bfbe8e0f0b7823 */ /* 0x000fe2000001010e */
[-C--:B------:R-:W-:Y:S01]  /*0530*/  FFMA.FTZ R14, R17, R6.reuse, 0.0083824126049876213074 ;  /* 0x3c095663110e7423 */ /* 0x080fe20000010006 */
[----:B------:R-:W-:Y:S01]  /*0540*/  @!P1 FADD.FTZ R16, R16, -1 ;  /* 0xbf80000010109421 */ /* 0x000fe20000010000 */
[----:B------:R-:W-:Y:S01]  /*0550*/  FSEL R12, R12, -1, P4 ;  /* 0xbf8000000c0c7808 */ /* 0x000fe20002000000 */
[----:B------:R-:W-:Y:S01]  /*0560*/  @!P0 FADD.FTZ R12, R9, R9 ;  /* 0x00000009090c8221 */ /* 0x000fe20000010000 */
[----:B------:R-:W-:Y:S01]  /*0570*/  FFMA.FTZ R18, R11, R6, 0.0083824126049876213074 ;  /* 0x3c0956630b127423 */ /* 0x000fe20000010006 */
[----:B------:R-:W-:Y:S01]  /*0580*/  FSETP.NEU.FTZ.AND P3, PT, R15, 128, PT ;  /* 0x430000000f00780b */ /* 0x000fe20003f7d000 */
[----:B------:R-:W-:Y:S01]  /*0590*/  FFMA.FTZ R14, R17, R14, 0.041667830199003219604 ;  /* 0x3d2aabe3110e7423 */ /* 0x000fe2000001000e */
[----:B------:R1:W2:Y:S01]  /*05a0*/  MUFU.EX2 R9, R16 ;  /* 0x0000001000097308 */ /* 0x0002a20000000800 */
[----:B------:R-:W-:Y:S01]  /*05b0*/  FFMA.FTZ R18, R11, R18, 0.041667830199003219604 ;  /* 0x3d2aabe30b127423 */ /* 0x000fe20000010012 */
[----:B------:R-:W-:Y:S01]  /*05c0*/  FSETP.GEU.FTZ.AND P0, PT, |R8|, 0.40999999642372131348, PT ;  /* 0x3ed1eb850800780b */ /* 0x000fe20003f1e200 */
[----:B------:R-:W-:Y:S01]  /*05d0*/  FFMA.FTZ R14, R17, R14, 0.16666397452354431152 ;  /* 0x3e2aa9f6110e7423 */ /* 0x000fe2000001000e */
[C---:B------:R-:W-:Y:S01]  /*05e0*/  FSETP.GT.FTZ.AND P6, PT, R16.reuse, 128, PT ;  /* 0x430000001000780b */ /* 0x040fe20003fd4000 */
[----:B------:R-:W-:Y:S01]  /*05f0*/  FFMA.FTZ R20, R11, R18, 0.16666397452354431152 ;  /* 0x3e2aa9f60b147423 */ /* 0x000fe20000010012 */
[----:B0-----:R-:W-:Y:S01]  /*0600*/  FSEL R13, R13, RZ, P0 ;  /* 0x000000ff0d0d7208 */ /* 0x001fe20000000000 */
[----:B------:R-:W-:Y:S01]  /*0610*/  FFMA.FTZ R18, R17, R14, 0.49999994039535522461 ;  /* 0x3efffffe11127423 */ /* 0x000fe2000001000e */
[----:B------:R-:W-:Y:S01]  /*0620*/  FSETP.GEU.FTZ.AND P5, PT, R16, -25, PT ;  /* 0xc1c800001000780b */ /* 0x000fe20003fbe000 */
[----:B------:R-:W-:Y:S01]  /*0630*/  FFMA.FTZ R20, R11, R20, 0.49999994039535522461 ;  /* 0x3efffffe0b147423 */ /* 0x000fe20000010014 */
[----:B------:R-:W-:Y:S01]  /*0640*/  FSETP.NEU.FTZ.AND P2, PT, R13, 128, PT ;  /* 0x430000000d00780b */ /* 0x000fe20003f5d000 */
[----:B------:R-:W-:Y:S01]  /*0650*/  FMUL.FTZ R18, R17, R18 ;  /* 0x0000001211127220 */ /* 0x000fe20000410000 */
[----:B------:R-:W-:Y:S01]  /*0660*/  @!P3 FADD.FTZ R15, R15, -1 ;  /* 0xbf8000000f0fb421 */ /* 0x000fe20000010000 */
[----:B------:R-:W-:Y:S01]  /*0670*/  FMUL.FTZ R20, R11, R20 ;  /* 0x000000140b147220 */ /* 0x000fe20000410000 */
[----:B-1----:R-:W-:Y:S01]  /*0680*/  FFMA.FTZ R16, -R13, 0.693145751953125, R8 ;  /* 0x3f3172000d107823 */ /* 0x002fe20000010108 */
[----:B------:R-:W-:Y:S01]  /*0690*/  FFMA.FTZ R18, R17, R18, R17 ;  /* 0x0000001211127223 */ /* 0x000fe20000010011 */
[----:B------:R-:W0:Y:S01]  /*06a0*/  MUFU.EX2 R14, R15 ;  /* 0x0000000f000e7308 */ /* 0x000e220000000800 */
[----:B--2---:R-:W-:Y:S01]  /*06b0*/  FADD.FTZ R17, R9, -1 ;  /* 0xbf80000009117421 */ /* 0x004fe20000010000 */
[----:B------:R-:W-:Y:S01]  /*06c0*/  FFMA.FTZ R19, R11, R20, R11 ;  /* 0x000000140b137223 */ /* 0x000fe2000001000b */
[----:B------:R-:W-:-:S02]  /*06d0*/  FSETP.GT.FTZ.AND P0, PT, R15, 128, PT ;  /* 0x430000000f00780b */ /* 0x000fc40003f14000 */
[----:B------:R-:W-:Y:S01]  /*06e0*/  FFMA.FTZ R18, R18, R9, R17 ;  /* 0x0000000912127223 */ /* 0x000fe20000010011 */
[--C-:B------:R-:W-:Y:S02]  /*06f0*/  HADD2.F32 R9, -RZ, R3.reuse.H0_H0 ;  /* 0x20000003ff097230 */ /* 0x100fe40000004100 */
[----:B------:R-:W-:Y:S01]  /*0700*/  FFMA.FTZ R17, -R13, 1.428606765330187045e-06, R16 ;  /* 0x35bfbe8e0d117823 */ /* 0x000fe20000010110 */
[----:B------:R-:W-:Y:S01]  /*0710*/  FSETP.GEU.FTZ.AND P4, PT, R15, -25, PT ;  /* 0xc1c800000f00780b */ /* 0x000fe20003f9e000 */
[----:B------:R-:W-:Y:S01]  /*0720*/  @!P1 FADD.FTZ R18, R18, R18 ;  /* 0x0000001212129221 */ /* 0x000fe20000010000 */
[----:B------:R-:W1:Y:S01]  /*0730*/  FRND R15, R21 ;  /* 0x00000015000f7307 */ /* 0x000e620000201000 */
[----:B------:R-:W-:Y:S01]  /*0740*/  @!P2 FADD.FTZ R13, R13, -1 ;  /* 0xbf8000000d0da421 */ /* 0x000fe20000010000 */
[----:B------:R-:W-:Y:S01]  /*0750*/  FFMA.FTZ R22, R17, R6, 0.0083824126049876213074 ;  /* 0x3c09566311167423 */ /* 0x000fe20000010006 */
[----:B------:R-:W-:Y:S01]  /*0760*/  FSETP.NEU.FTZ.AND P1, PT, R5, RZ, PT ;  /* 0x000000ff0500720b */ /* 0x000fe20003f3d000 */
[----:B------:R-:W-:Y:S01]  /*0770*/  HADD2.F32 R3, -RZ, R3.H1_H1 ;  /* 0x30000003ff037230 */ /* 0x000fe20000004100 */
[----:B------:R-:W-:Y:S01]  /*0780*/  FSEL R11, R18, +INF , !P6 ;  /* 0x7f800000120b7808 */ /* 0x000fe20007000000 */
[----:B------:R-:W-:Y:S01]  /*0790*/  FMUL.FTZ R18, R9, 1.4426950216293334961 ;  /* 0x3fb8aa3b09127820 */ /* 0x000fe20000410000 */
[----:B0-----:R-:W-:Y:S01]  /*07a0*/  FADD.FTZ R20, R14, -1 ;  /* 0xbf8000000e147421 */ /* 0x001fe20000010000 */
[----:B------:R-:W0:Y:S01]  /*07b0*/  MUFU.EX2 R16, R13 ;  /* 0x0000000d00107308 */ /* 0x000e220000000800 */
[----:B------:R-:W-:Y:S01]  /*07c0*/  FFMA.FTZ R22, R17, R22, 0.041667830199003219604 ;  /* 0x3d2aabe311167423 */ /* 0x000fe20000010016 */
[----:B------:R-:W-:Y:S01]  /*07d0*/  FSEL R11, R11, -1, P5 ;  /* 0xbf8000000b0b7808 */ /* 0x000fe20002800000 */
[----:B------:R-:W-:Y:S01]  /*07e0*/  FFMA.FTZ R14, R19, R14, R20 ;  /* 0x0000000e130e7223 */ /* 0x000fe20000010014 */
[----:B------:R-:W-:Y:S01]  /*07f0*/  FMUL.FTZ R19, R3, 1.4426950216293334961 ;  /* 0x3fb8aa3b03137820 */ /* 0x000fe20000410000 */
[C---:B------:R-:W-:Y:S01]  /*0800*/  FFMA.FTZ R22, R17.reuse, R22, 0.16666397452354431152 ;  /* 0x3e2aa9f611167423 */ /* 0x040fe20000010016 */
[----:B------:R-:W-:Y:S01]  /*0810*/  FSETP.GEU.FTZ.AND P5, PT, |R2|, 0.40999999642372131348, PT ;  /* 0x3ed1eb850200780b */ /* 0x000fe20003fbe200 */
[----:B------:R-:W-:Y:S01]  /*0820*/  @!P3 FADD.FTZ R14, R14, R14 ;  /* 0x0000000e0e0eb221 */ /* 0x000fe20000010000 */
[----:B------:R-:W2:Y:S01]  /*0830*/  FRND R18, R18 ;  /* 0x0000001200127307 */ /* 0x000ea20000201000 */
[----:B------:R-:W-:Y:S01]  /*0840*/  FFMA.FTZ R22, R17, R22, 0.49999994039535522461 ;  /* 0x3efffffe11167423 */ /* 0x000fe20000010016 */
[----:B------:R-:W-:Y:S01]  /*0850*/  @!P1 FADD.FTZ R11, R5, R5 ;  /* 0x00000005050b9221 */ /* 0x000fe20000010000 */
[----:B-1----:R-:W-:-:S02]  /*0860*/  FSEL R15, R15, RZ, P5 ;  /* 0x000000ff0f0f7208 */ /* 0x002fc40002800000 */
[----:B------:R-:W-:Y:S01]  /*0870*/  FSETP.GEU.FTZ.AND P1, PT, |R9|, 0.40999999642372131348, PT ;  /* 0x3ed1eb850900780b */ /* 0x000fe20003f3e200 */
[----:B------:R-:W-:Y:S01]  /*0880*/  FMUL.FTZ R22, R17, R22 ;  /* 0x0000001611167220 */ /* 0x000fe20000410000 */
[----:B------:R-:W-:Y:S01]  /*0890*/  FSETP.NEU.FTZ.AND P5, PT, R15, 128, PT ;  /* 0x430000000f00780b */ /* 0x000fe20003fbd000 */
[----:B------:R1:W3:Y:S01]  /*08a0*/  FRND R21, R19 ;  /* 0x0000001300157307 */ /* 0x0002e20000201000 */
[C---:B------:R-:W-:Y:S01]  /*08b0*/  FSETP.GT.FTZ.AND P6, PT, R13.reuse, 128, PT ;  /* 0x430000000d00780b */ /* 0x040fe20003fd4000 */
[----:B0-----:R-:W-:Y:S01]  /*08c0*/  FADD.FTZ R20, R16, -1 ;  /* 0xbf80000010147421 */ /* 0x001fe20000010000 */
[----:B------:R-:W-:Y:S01]  /*08d0*/  FSETP.GEU.FTZ.AND P3, PT, R13, -25, PT ;  /* 0xc1c800000d00780b */ /* 0x000fe20003f7e000 */
[----:B------:R-:W-:Y:S01]  /*08e0*/  FFMA.FTZ R13, R17, R22, R17 ;  /* 0x00000016110d7223 */ /* 0x000fe20000010011 */
[----:B------:R-:W-:Y:S01]  /*08f0*/  FSEL R5, R14, +INF , !P0 ;  /* 0x7f8000000e057808 */ /* 0x000fe20004000000 */
[----:B------:R-:W-:Y:S01]  /*0900*/  FFMA.FTZ R14, -R15, 0.693145751953125, R2 ;  /* 0x3f3172000f0e7823 */ /* 0x000fe20000010102 */
[----:B--2---:R-:W-:Y:S01]  /*0910*/  FSEL R18, R18, RZ, P1 ;  /* 0x000000ff12127208 */ /* 0x004fe20000800000 */
[----:B------:R-:W-:Y:S01]  /*0920*/  FFMA.FTZ R13, R13, R16, R20 ;  /* 0x000000100d0d7223 */ /* 0x000fe20000010014 */
[----:B------:R-:W-:-:S02]  /*0930*/  FSETP.GEU.FTZ.AND P0, PT, |R3|, 0.40999999642372131348, PT ;  /* 0x3ed1eb850300780b */ /* 0x000fc40003f1e200 */
[C---:B------:R-:W-:Y:S01]  /*0940*/  FSETP.NEU.FTZ.AND P1, PT, R18.reuse, 128, PT ;  /* 0x430000001200780b */ /* 0x040fe20003f3d000 */
[C---:B-1----:R-:W-:Y:S01]  /*0950*/  FFMA.FTZ R19, -R18.reuse, 0.693145751953125, R9 ;  /* 0x3f31720012137823 */ /* 0x042fe20000010109 */
[----:B------:R-:W-:Y:S01]  /*0960*/  @!P2 FADD.FTZ R13, R13, R13 ;  /* 0x0000000d0d0da221 */ /* 0x000fe20000010000 */
[----:B---3--:R-:W-:Y:S01]  /*0970*/  FSEL R16, R21, RZ, P0 ;  /* 0x000000ff15107208 */ /* 0x008fe20000000000 */
[C---:B------:R-:W-:Y:S01]  /*0980*/  FFMA.FTZ R21, -R15.reuse, 1.428606765330187045e-06, R14 ;  /* 0x35bfbe8e0f157823 */ /* 0x040fe2000001010e */
[----:B------:R-:W-:Y:S01]  /*0990*/  FFMA.FTZ R19, -R18, 1.428606765330187045e-06, R19 ;  /* 0x35bfbe8e12137823 */ /* 0x000fe20000010113 */
[----:B------:R-:W-:Y:S01]  /*09a0*/  @!P5 FADD.FTZ R15, R15, -1 ;  /* 0xbf8000000f0fd421 */ /* 0x000fe20000010000 */
[C---:B------:R-:W-:Y:S01]  /*09b0*/  FSETP.NEU.FTZ.AND P0, PT, R16.reuse, 128, PT ;  /* 0x430000001000780b */ /* 0x040fe20003f1d000 */
[-C--:B------:R-:W-:Y:S01]  /*09c0*/  FFMA.FTZ R20, R21, R6.reuse, 0.0083824126049876213074 ;  /* 0x3c09566315147423 */ /* 0x080fe20000010006 */
[----:B------:R-:W-:Y:S01]  /*09d0*/  FFMA.FTZ R22, R19, R6, 0.0083824126049876213074 ;  /* 0x3c09566313167423 */ /* 0x000fe20000010006 */
[----:B------:R-:W0:Y:S01]  /*09e0*/  MUFU.EX2 R14, R15 ;  /* 0x0000000f000e7308 */ /* 0x000e220000000800 */
[----:B------:R-:W-:Y:S01]  /*09f0*/  FFMA.FTZ R17, -R16, 0.693145751953125, R3 ;  /* 0x3f31720010117823 */ /* 0x000fe20000010103 */
[----:B------:R-:W-:Y:S01]  /*0a00*/  FFMA.FTZ R20, R21, R20, 0.041667830199003219604 ;  /* 0x3d2aabe315147423 */ /* 0x000fe20000010014 */
[----:B------:R-:W-:Y:S01]  /*0a10*/  @!P1 FADD.FTZ R18, R18, -1 ;  /* 0xbf80000012129421 */ /* 0x000fe20000010000 */
[----:B------:R-:W-:Y:S01]  /*0a20*/  FFMA.FTZ R24, R19, R22, 0.041667830199003219604 ;  /* 0x3d2aabe313187423 */ /* 0x000fe20000010016 */
[C---:B------:R-:W-:Y:S01]  /*0a30*/  FFMA.FTZ R17, -R16.reuse, 1.428606765330187045e-06, R17 ;  /* 0x35bfbe8e10117823 */ /* 0x040fe20000010111 */
[----:B------:R-:W-:Y:S01]  /*0a40*/  FFMA.FTZ R22, R21, R20, 0.16666397452354431152 ;  /* 0x3e2aa9f615167423 */ /* 0x000fe20000010014 */
[----:B------:R-:W-:Y:S01]  /*0a50*/  FSEL R13, R13, +INF , !P6 ;  /* 0x7f8000000d0d7808 */ /* 0x000fe20007000000 */
[----:B------:R-:W1:Y:S01]  /*0a60*/  MUFU.EX2 R20, R18 ;  /* 0x0000001200147308 */ /* 0x000e620000000800 */
[----:B------:R-:W-:Y:S01]  /*0a70*/  FFMA.FTZ R24, R19, R24, 0.16666397452354431152 ;  /* 0x3e2aa9f613187423 */ /* 0x000fe20000010018 */
[----:B------:R-:W-:Y:S01]  /*0a80*/  FFMA.FTZ R22, R21, R22, 0.49999994039535522461 ;  /* 0x3efffffe15167423 */ /* 0x000fe20000010016 */
[----:B------:R-:W-:Y:S01]  /*0a90*/  FFMA.FTZ R6, R17, R6, 0.0083824126049876213074 ;  /* 0x3c09566311067423 */ /* 0x000fe20000010006 */
[----:B------:R-:W-:Y:S01]  /*0aa0*/  @!P0 FADD.FTZ R16, R16, -1 ;  /* 0xbf80000010108421 */ /* 0x000fe20000010000 */
[----:B------:R-:W-:Y:S01]  /*0ab0*/  FFMA.FTZ R24, R19, R24, 0.49999994039535522461 ;  /* 0x3efffffe13187423 */ /* 0x000fe20000010018 */
[----:B------:R-:W-:Y:S01]  /*0ac0*/  FMUL.FTZ R22, R21, R22 ;  /* 0x0000001615167220 */ /* 0x000fe20000410000 */
[----:B------:R-:W-:Y:S01]  /*0ad0*/  FFMA.FTZ R26, R17, R6, 0.041667830199003219604 ;  /* 0x3d2aabe3111a7423 */ /* 0x000fe20000010006 */
[----:B------:R-:W-:Y:S01]  /*0ae0*/  FSETP.GT.FTZ.AND P2, PT, R15, 128, PT ;  /* 0x430000000f00780b */ /* 0x000fe20003f54000 */
[----:B------:R-:W2:Y:S01]  /*0af0*/  MUFU.EX2 R6, R16 ;  /* 0x0000001000067308 */ /* 0x000ea20000000800 */
[----:B------:R-:W-:Y:S01]  /*0b00*/  FFMA.FTZ R21, R21, R22, R21 ;  /* 0x0000001615157223 */ /* 0x000fe20000010015 */
[----:B0-----:R-:W-:Y:S01]  /*0b10*/  FADD.FTZ R22, R14, -1 ;  /* 0xbf8000000e167421 */ /* 0x001fe20000010000 */
[----:B------:R-:W-:Y:S01]  /*0b20*/  FMUL.FTZ R24, R19, R24 ;  /* 0x0000001813187220 */ /* 0x000fe20000410000 */
[----:B------:R-:W-:Y:S01]  /*0b30*/  FFMA.FTZ R26, R17, R26, 0.16666397452354431152 ;  /* 0x3e2aa9f6111a7423 */ /* 0x000fe2000001001a */
[----:B------:R-:W-:Y:S01]  /*0b40*/  FSETP.GEU.FTZ.AND P6, PT, R15, -25, PT ;  /* 0xc1c800000f00780b */ /* 0x000fe20003fde000 */
[----:B------:R-:W-:Y:S01]  /*0b50*/  FFMA.FTZ R21, R21, R14, R22 ;  /* 0x0000000e15157223 */ /* 0x000fe20000010016 */
[----:B------:R-:W-:Y:S01]  /*0b60*/  FFMA.FTZ R19, R19, R24, R19 ;  /* 0x0000001813137223 */ /* 0x000fe20000010013 */
[----:B-1----:R-:W-:Y:S01]  /*0b70*/  FADD.FTZ R14, R20, -1 ;  /* 0xbf800000140e7421 */ /* 0x002fe20000010000 */
[----:B------:R-:W-:Y:S01]  /*0b80*/  FFMA.FTZ R26, R17, R26, 0.49999994039535522461 ;  /* 0x3efffffe111a7423 */ /* 0x000fe2000001001a */
[----:B------:R-:W-:Y:S01]  /*0b90*/  @!P5 FADD.FTZ R21, R21, R21 ;  /* 0x000000151515d221 */ /* 0x000fe20000010000 */
[----:B------:R-:W-:Y:S01]  /*0ba0*/  FSETP.GT.FTZ.AND P5, PT, R18, 128, PT ;  /* 0x430000001200780b */ /* 0x000fe20003fb4000 */
[----:B------:R-:W-:Y:S01]  /*0bb0*/  FFMA.FTZ R19, R19, R20, R14 ;  /* 0x0000001413137223 */ /* 0x000fe2000001000e */
[----:B------:R-:W-:Y:S01]  /*0bc0*/  FMUL.FTZ R26, R17, R26 ;  /* 0x0000001a111a7220 */ /* 0x000fe20000410000 */
[----:B------:R-:W0:Y:S01]  /*0bd0*/  LDC.64 R14, c[0x0][0x218] ;  /* 0x00008600ff0e7b82 */ /* 0x000e220000000a00 */
[----:B------:R-:W-:Y:S01]  /*0be0*/  FSEL R21, R21, +INF , !P2 ;  /* 0x7f80000015157808 */ /* 0x000fe20005000000 */
[----:B------:R-:W-:Y:S01]  /*0bf0*/  @!P1 FADD.FTZ R19, R19, R19 ;  /* 0x0000001313139221 */ /* 0x000fe20000010000 */
[----:B------:R-:W-:Y:S01]  /*0c00*/  FFMA.FTZ R17, R17, R26, R17 ;  /* 0x0000001a11117223 */ /* 0x000fe20000010011 */
[----:B--2---:R-:W-:Y:S01]  /*0c10*/  FADD.FTZ R20, R6, -1 ;  /* 0xbf80000006147421 */ /* 0x004fe20000010000 */
[----:B------:R-:W-:-:S02]  /*0c20*/  FSETP.GEU.FTZ.AND P2, PT, R18, -25, PT ;  /* 0xc1c800001200780b */ /* 0x000fc40003f5e000 */
[----:B------:R-:W-:Y:S01]  /*0c30*/  FSEL R13, R13, -1, P3 ;  /* 0xbf8000000d0d7808 */ /* 0x000fe20001800000 */
[----:B------:R-:W-:Y:S01]  /*0c40*/  FFMA.FTZ R17, R17, R6, R20 ;  /* 0x0000000611117223 */ /* 0x000fe20000010014 */
[----:B------:R-:W-:Y:S02]  /*0c50*/  FSEL R6, R5, -1, P4 ;  /* 0xbf80000005067808 */ /* 0x000fe40002000000 */
[----:B------:R-:W-:Y:S01]  /*0c60*/  FSEL R19, R19, +INF , !P5 ;  /* 0x7f80000013137808 */ /* 0x000fe20006800000 */
[----:B------:R-:W-:Y:S01]  /*0c70*/  @!P0 FADD.FTZ R17, R17, R17 ;  /* 0x0000001111118221 */ /* 0x000fe20000010000 */
[----:B------:R-:W-:Y:S02]  /*0c80*/  FSEL R18, R21, -1, P6 ;  /* 0xbf80000015127808 */ /* 0x000fe40003000000 */
[----:B------:R-:W-:Y:S02]  /*0c90*/  FSETP.NEU.FTZ.AND P1, PT, R4, RZ, PT ;  /* 0x000000ff0400720b */ /* 0x000fe40003f3d000 */
[----:B------:R-:W-:-:S02]  /*0ca0*/  FSETP.NEU.FTZ.AND P4, PT, R8, RZ, PT ;  /* 0x000000ff0800720b */ /* 0x000fc40003f9d000 */
[----:B------:R-:W-:Y:S02]  /*0cb0*/  FSETP.NEU.FTZ.AND P3, PT, R2, RZ, PT ;  /* 0x000000ff0200720b */ /* 0x000fe40003f7d000 */
[----:B------:R-:W-:Y:S02]  /*0cc0*/  FSETP.NEU.FTZ.AND P6, PT, R9, RZ, PT ;  /* 0x000000ff0900720b */ /* 0x000fe40003fdd000 */
[----:B------:R-:W-:Y:S01]  /*0cd0*/  FSETP.NEU.FTZ.AND P5, PT, R3, RZ, PT ;  /* 0x000000ff0300720b */ /* 0x000fe20003fbd000 */
[----:B0-----:R-:W-:Y:S01]  /*0ce0*/  IMAD.WIDE.U32 R14, R10, 0x2, R14 ;  /* 0x000000020a0e7825 */ /* 0x001fe200078e000e */
[----:B------:R-:W-:Y:S02]  /*0cf0*/  FSETP.GT.FTZ.AND P0, PT, R16, 128, PT ;  /* 0x430000001000780b */ /* 0x000fe40003f14000 */
[----:B------:R-:W-:Y:S01]  /*0d00*/  FSEL R19, R19, -1, P2 ;  /* 0xbf80000013137808 */ /* 0x000fe20001000000 */
[----:B------:R-:W-:Y:S01]  /*0d10*/  @!P1 FADD.FTZ R6, R4, R4 ;  /* 0x0000000404069221 */ /* 0x000fe20000010000 */
[----:B------:R-:W-:Y:S01]  /*0d20*/  FSETP.GEU.FTZ.AND P2, PT, R16, -25, PT ;  /* 0xc1c800001000780b */ /* 0x000fe20003f5e000 */
[----:B------:R-:W-:Y:S01]  /*0d30*/  @!P4 FADD.FTZ R13, R8, R8 ;  /* 0x00000008080dc221 */ /* 0x000fe20000010000 */
[----:B------:R-:W-:Y:S01]  /*0d40*/  FSEL R17, R17, +INF , !P0 ;  /* 0x7f80000011117808 */ /* 0x000fe20004000000 */
[----:B------:R-:W-:Y:S01]  /*0d50*/  @!P3 FADD.FTZ R18, R2, R2 ;  /* 0x000000020212b221 */ /* 0x000fe20000010000 */
[----:B------:R-:W-:-:S04]  /*0d60*/  IMAD.WIDE R14, R0, 0x8, R14 ;  /* 0x00000008000e7825 */ /* 0x000fc800078e020e */
[----:B------:R-:W-:Y:S01]  /*0d70*/  @!P6 FADD.FTZ R19, R9, R9 ;  /* 0x000000090913e221 */ /* 0x000fe20000010000 */
[----:B------:R-:W-:Y:S01]  /*0d80*/  FSEL R10, R17, -1, P2 ;  /* 0xbf800000110a7808 */ /* 0x000fe20001000000 */
[----:B------:R-:W-:Y:S01]  /*0d90*/  @!P5 FADD.FTZ R10, R3, R3 ;  /* 0x00000003030ad221 */ /* 0x000fe20000010000 */
[----:B------:R-:W-:Y:S02]  /*0da0*/  F2FP.F16.F32.PACK_AB R2, R12, R7 ;  /* 0x000000070c02723e */ /* 0x000fe400000000ff */
[----:B------:R-:W-:Y:S02]  /*0db0*/  F2FP.F16.F32.PACK_AB R3, R6, R11 ;  /* 0x0000000b0603723e */ /* 0x000fe400000000ff */
[----:B------:R-:W-:Y:S02]  /*0dc0*/  F2FP.F16.F32.PACK_AB R18, R18, R13 ;  /* 0x0000000d1212723e */ /* 0x000fe400000000ff */
[----:B------:R-:W-:Y:S01]  /*0dd0*/  F2FP.F16.F32.PACK_AB R19, R10, R19 ;  /* 0x000000130a13723e */ /* 0x000fe200000000ff */
[----:B------:R-:W-:Y:S04]  /*0de0*/  STG.E.64 desc[UR4][R14.64], R2 ;  /* 0x000000020e007986 */ /* 0x000fe8000c101b04 */
[----:B------:R-:W-:Y:S01]  /*0df0*/  STG.E.64 desc[UR4][R14.64+0x400], R18 ;  /* 0x000400120e007986 */ /* 0x000fe2000c101b04 */
[----:B------:R-:W-:Y:S05]  /*0e00*/  EXIT ;  /* 0x000000000000794d */ /* 0x000fea0003800000 */
.L_x_25775:
        /* <DEDUP_REMOVED lines=91> */
.L_x_25777:
[----:B------:R-:W-:Y:S05]  /*13c0*/  BSYNC B0 ;  /* 0x0000000000007941 */ /* 0x000fea0003800000 */
.L_x_25776:
        /* <DEDUP_REMOVED lines=32> */
.L_x_25779:
[----:B------:R-:W-:Y:S05]  /*15d0*/  BSYNC B0 ;  /* 0x0000000000007941 */ /* 0x000fea0003800000 */
.L_x_25778:
        /* <DEDUP_REMOVED lines=31> */
.L_x_25781:
[----:B------:R-:W-:Y:S05]  /*17d0*/  BSYNC B0 ;  /* 0x0000000000007941 */ /* 0x000fea0003800000 */
.L_x_25780:
        /* <DEDUP_REMOVED lines=31> */
.L_x_25783:
[----:B------:R-:W-:Y:S05]  /*19d0*/  BSYNC B0 ;  /* 0x0000000000007941 */ /* 0x000fea0003800000 */
.L_x_25782:
        /* <DEDUP_REMOVED lines=31> */
.L_x_25785:
[----:B------:R-:W-:Y:S05]  /*1bd0*/  BSYNC B0 ;  /* 0x0000000000007941 */ /* 0x000fea0003800000 */
.L_x_25784:
        /* <DEDUP_REMOVED lines=32> */
.L_x_25787:
[----:B------:R-:W-:Y:S05]  /*1de0*/  BSYNC B0 ;  /* 0x0000000000007941 */ /* 0x000fea0003800000 */
.L_x_25786:
        /* <DEDUP_REMOVED lines=29> */
.L_x_25789:
[----:B------:R-:W-:Y:S05]  /*1fc0*/  BSYNC B0 ;  /* 0x0000000000007941 */ /* 0x000fea0003800000 */
.L_x_25788:
        /* <DEDUP_REMOVED lines=29> */
.L_x_25791:
[----:B------:R-:W-:Y:S05]  /*21a0*/  BSYNC B0 ;  /* 0x0000000000007941 */ /* 0x000fea0003800000 */
.L_x_25790:
        /* <DEDUP_REMOVED lines=19> */
.L_x_25794:
[----:B------:R-:W-:-:S13]  /*22e0*/  ISETP.GE.AND P0, PT, R7, R8, PT ;  /* 0x000000080700720c */ /* 0x000fda0003f06270 */
[----:B------:R-:W-:Y:S05]  /*22f0*/  @P0 BRA `(.L_x_25796) ;  /* 0x0000000000300947 */ /* 0x000fea0003800000 */
[----:B0-----:R-:W0:Y:S01]  /*2300*/  LDC.64 R2, c[0x0][0x218] ;  /* 0x00008600ff027b82 */ /* 0x001e220000000a00 */
[----:B------:R-:W-:Y:S02]  /*2310*/  IADD3 R11, R10, R7, RZ ;  /* 0x000000070a0b7210 */ /* 0x000fe40007ffe0ff */
[----:B------:R-:W-:-:S03]  /*2320*/  IADD3 R7, R7, 0x80, RZ ;  /* 0x0000008007077810 */ /* 0x000fc60007ffe0ff */
[----:B0-----:R-:W-:-:S05]  /*2330*/  IMAD.WIDE.U32 R2, R11, 0x2, R2 ;  /* 0x000000020b027825 */ /* 0x001fca00078e0002 */
[----:B------:R1:W-:Y:S02]  /*2340*/  STG.E.U16 desc[UR4][R2.64], R4 ;  /* 0x0000000402007986 */ /* 0x0003e4000c101504 */
.L_x_25795:
[----:B------:R-:W-:-:S13]  /*2350*/  ISETP.GE.AND P0, PT, R7, R8, PT ;  /* 0x000000080700720c */ /* 0x000fda0003f06270 */
[----:B------:R-:W-:Y:S05]  /*2360*/  @P0 BRA `(.L_x_25797) ;  /* 0x0000000000340947 */ /* 0x000fea0003800000 */
[----:B01----:R-:W0:Y:S01]  /*2370*/  LDC.64 R2, c[0x0][0x218] ;  /* 0x00008600ff027b82 */ /* 0x003e220000000a00 */
[----:B------:R-:W-:Y:S02]  /*2380*/  IADD3 R11, R10, R7, RZ ;  /* 0x000000070a0b7210 */ /* 0x000fe40007ffe0ff */
[----:B------:R-:W-:-:S03]  /*2390*/  IADD3 R7, R7, 0x80, RZ ;  /* 0x0000008007077810 */ /* 0x000fc60007ffe0ff */
[----:B0-----:R-:W-:-:S05]  /*23a0*/  IMAD.WIDE.U32 R2, R11, 0x2, R2 ;  /* 0x000000020b027825 */ /* 0x001fca00078e0002 */
[----:B------:R1:W-:Y:S02]  /*23b0*/  STG.E.U16 desc[UR4][R2.64], R5 ;  /* 0x0000000502007986 */ /* 0x0003e4000c101504 */
.L_x_25796:
        /* <DEDUP_REMOVED lines=8> */
.L_x_25797:
[----:B------:R-:W-:Y:S05]  /*2440*/  BSYNC B1 ;  /* 0x0000000000017941 */ /* 0x000fea0003800000 */
.L_x_25793:
[----:B------:R-:W-:-:S13]  /*2450*/  ISETP.GE.AND P0, PT, R7, R8, PT ;  /* 0x000000080700720c */ /* 0x000fda0003f06270 */
[----:B012---:R-:W0:Y:S01]  /*2460*/  @!P0 LDC.64 R2, c[0x0][0x218] ;  /* 0x00008600ff028b82 */ /* 0x007e220000000a00 */
[----:B------:R-:W-:Y:S02]  /*2470*/  @!P0 IADD3 R5, R10, R7, RZ ;  /* 0x000000070a058210 */ /* 0x000fe40007ffe0ff */
[----:B------:R-:W-:-:S03]  /*2480*/  @!P0 IADD3 R7, R7, 0x80, RZ ;  /* 0x0000008007078810 */ /* 0x000fc60007ffe0ff */
[----:B0-----:R-:W-:-:S05]  /*2490*/  @!P0 IMAD.WIDE.U32 R2, R5, 0x2, R2 ;  /* 0x0000000205028825 */ /* 0x001fca00078e0002 */
[----:B------:R2:W-:Y:S02]  /*24a0*/  @!P0 STG.E.U16 desc[UR4][R2.64], R9 ;  /* 0x0000000902008986 */ /* 0x0005e4000c101504 */
.L_x_25798:
[----:B------:R-:W-:Y:S05]  /*24b0*/  BSYNC B0 ;  /* 0x0000000000007941 */ /* 0x000fea0003800000 */
.L_x_25792:
        /* <DEDUP_REMOVED lines=8> */
.L_x_25799:
        /* <DEDUP_REMOVED lines=12> */
.L_x_36408:


//--------------------- .text._ZN2at6native29vectorized_elementwise_kernelILi8EZZZNS0_17expm1_kernel_cudaERNS_18TensorIteratorBaseEENKUlvE_clEvENKUlvE4_clEvEUlN3c104HalfEE_St5arrayIPcLm2EEEEviT0_T1_ --------------------------
	.section	.text._ZN2at6native29vectorized_elementwise_kernelILi8EZZZNS0_17expm1_kernel_cudaERNS_18TensorIteratorBaseEENKUlvE_clEvENKUlvE4_clEvEUlN3c104HalfEE_St5arrayIPcLm2EEEEviT0_T1_,"ax",@progbits
	.align	128
        .global         _ZN2at6native29vectorized_elementwise_kernelILi8EZZZNS0_17expm1_kernel_cudaERNS_18TensorIteratorBaseEENKUlvE_clEvENKUlvE4_clEvEUlN3c104HalfEE_St5arrayIPcLm2EEEEviT0_T1_
        .type           _ZN2at6native29vectorized_elementwise_kernelILi8EZZZNS0_17expm1_kernel_cudaERNS_18TensorIteratorBaseEENKUlvE_clEvENKUlvE4_clEvEUlN3c104HalfEE_St5arrayIPcLm2EEEEviT0_T1_,@function
        .size           _ZN2at6native29vectorized_elementwise_kernelILi8EZZZNS0_17expm1_kernel_cudaERNS_18TensorIteratorBaseEENKUlvE_clEvENKUlvE4_clEvEUlN3c104HalfEE_St5arrayIPcLm2EEEEviT0_T1_,(.L_x_36409 - _ZN2at6native29vectorized_elementwise_kernelILi8EZZZNS0_17expm1_kernel_cudaERNS_18TensorIteratorBaseEENKUlvE_clEvENKUlvE4_clEvEUlN3c104HalfEE_St5arrayIPcLm2EEEEviT0_T1_)
        .other          _ZN2at6native29vectorized_elementwise_kernelILi8EZZZNS0_17expm1_kernel_cudaERNS_18TensorIteratorBaseEENKUlvE_clEvENKUlvE4_clEvEUlN3c104HalfEE_St5arrayIPcLm2EEEEviT0_T1_,@"STO_CUDA_ENTRY STV_DEFAULT"
_ZN2at6native29vectorized_elementwise_kernelILi8EZZZNS0_17expm1_kernel_cudaERNS_18TensorIteratorBaseEENKUlvE_clEvENKUlvE4_clEvEUlN3c104HalfEE_St5arrayIPcLm2EEEEviT0_T1_:
.text._ZN2at6native29vectorized_elementwise_kernelILi8EZZZNS0_17expm1_kernel_cudaERNS_18TensorIteratorBaseEENKUlvE_clEvENKUlvE4_clEvEUlN3c104HalfEE_St5arrayIPcLm2EEEEviT0_T1_:
        /* <DEDUP_REMOVED lines=12> */
[----:B------:R-:W2:Y:S01]  /*00c0*/  LDG.E.128 R4, desc[UR4][R4.64] ;  /* 0x0000000404047981 */ /* 0x000ea2000c1e1d00 */
[----:B------:R-:W-:Y:S01]  /*00d0*/  HFMA2.MMA R9, -RZ, RZ, 0.83837890625, -4044 ;  /* 0x3ab5ebe6ff097435 */ /* 0x000fe200000001ff */
[--C-:B--2---:R-:W-:Y:S02]  /*00e0*/  HADD2.F32 R11, -RZ, R4.reuse.H0_H0 ;  /* 0x20000004ff0b7230 */ /* 0x104fe40000004100 */
[----:B------:R-:W-:Y:S02]  /*00f0*/  HADD2.F32 R8, -RZ, R4.H1_H1 ;  /* 0x30000004ff087230 */ /* 0x000fe40000004100 */
[--C-:B------:R-:W-:Y:S02]  /*0100*/  HADD2.F32 R4, -RZ, R5.reuse.H0_H0 ;  /* 0x20000005ff047230 */ /* 0x100fe40000004100 */
[C---:B------:R-:W-:Y:S01]  /*0110*/  FMUL.FTZ R3, R11.reuse, 1.4426950216293334961 ;  /* 0x3fb8aa3b0b037820 */ /* 0x040fe20000410000 */
[----:B------:R-:W-:Y:S01]  /*0120*/  FSETP.GEU.FTZ.AND P0, PT, |R11|, 0.40999999642372131348, PT ;  /* 0x3ed1eb850b00780b */ /* 0x000fe20003f1e200 */
[----:B------:R-:W-:Y:S01]  /*0130*/  FMUL.FTZ R10, R8, 1.4426950216293334961 ;  /* 0x3fb8aa3b080a7820 */ /* 0x000fe20000410000 */
[----:B------:R-:W-:-:S02]  /*0140*/  HADD2.F32 R5, -RZ, R5.H1_H1 ;  /* 0x30000005ff057230 */ /* 0x000fc40000004100 */
[C---:B------:R-:W-:Y:S01]  /*0150*/  FMUL.FTZ R16, R4.reuse, 1.4426950216293334961 ;  /* 0x3fb8aa3b04107820 */ /* 0x040fe20000410000 */
[----:B------:R-:W-:Y:S01]  /*0160*/  FSETP.GEU.FTZ.AND P3, PT, |R4|, 0.40999999642372131348, PT ;  /* 0x3ed1eb850400780b */ /* 0x000fe20003f7e200 */
[----:B------:R-:W0:Y:S01]  /*0170*/  FRND R3, R3 ;  /* 0x0000000300037307 */ /* 0x000e220000201000 */
[C---:B------:R-:W-:Y:S01]  /*0180*/  FMUL.FTZ R17, R5.reuse, 1.4426950216293334961 ;  /* 0x3fb8aa3b05117820 */ /* 0x040fe20000410000 */
[----:B------:R-:W-:-:S06]  /*0190*/  FSETP.GEU.FTZ.AND P4, PT, |R5|, 0.40999999642372131348, PT ;  /* 0x3ed1eb850500780b */ /* 0x000fcc0003f9e200 */
[----:B------:R-:W1:Y:S01]  /*01a0*/  FRND R10, R10 ;  /* 0x0000000a000a7307 */ /* 0x000e620000201000 */
[----:B0-----:R-:W-:-:S07]  /*01b0*/  FSEL R12, R3, RZ, P0 ;  /* 0x000000ff030c7208 */ /* 0x001fce0000000000 */
[----:B------:R-:W-:Y:S01]  /*01c0*/  FRND R16, R16 ;  /* 0x0000001000107307 */ /* 0x000fe20000201000 */
[----:B------:R-:W-:Y:S02]  /*01d0*/  FSETP.GEU.FTZ.AND P0, PT, |R8|, 0.40999999642372131348, PT ;  /* 0x3ed1eb850800780b */ /* 0x000fe40003f1e200 */
[C---:B------:R-:W-:Y:S01]  /*01e0*/  FSETP.NEU.FTZ.AND P1, PT, R12.reuse, 128, PT ;  /* 0x430000000c00780b */ /* 0x040fe20003f3d000 */
[----:B------:R-:W-:Y:S01]  /*01f0*/  FFMA.FTZ R13, -R12, 0.693145751953125, R11 ;  /* 0x3f3172000c0d7823 */ /* 0x000fe2000001010b */
[----:B-1----:R-:W-:-:S03]  /*0200*/  FSEL R19, R10, RZ, P0 ;  /* 0x000000ff0a137208 */ /* 0x002fc60000000000 */
[----:B------:R-:W-:Y:S01]  /*0210*/  FFMA.FTZ R14, -R12, 1.428606765330187045e-06, R13 ;  /* 0x35bfbe8e0c0e7823 */ /* 0x000fe2000001010d */
[----:B------:R-:W0:Y:S01]  /*0220*/  FRND R17, R17 ;  /* 0x0000001100117307 */ /* 0x000e220000201000 */
[----:B------:R-:W-:Y:S01]  /*0230*/  HADD2.F32 R10, -RZ, R6.H1_H1 ;  /* 0x30000006ff0a7230 */ /* 0x000fe20000004100 */
[C---:B------:R-:W-:Y:S01]  /*0240*/  FSETP.NEU.FTZ.AND P2, PT, R19.reuse, 128, PT ;  /* 0x430000001300780b */ /* 0x040fe20003f5d000 */
[----:B------:R-:W-:Y:S01]  /*0250*/  FFMA.FTZ R3, R14, R9, 0.0083824126049876213074 ;  /* 0x3c0956630e037423 */ /* 0x000fe20000010009 */
[----:B------:R-:W-:-:S03]  /*0260*/  FFMA.FTZ R20, -R19, 0.693145751953125, R8 ;  /* 0x3f31720013147823 */ /* 0x000fc60000010108 */
[----:B------:R-:W-:Y:S01]  /*0270*/  @!P1 FADD.FTZ R12, R12, -1 ;  /* 0xbf8000000c0c9421 */ /* 0x000fe20000010000 */
[C---:B------:R-:W-:Y:S01]  /*0280*/  FFMA.FTZ R3, R14.reuse, R3, 0.041667830199003219604 ;  /* 0x3d2aabe30e037423 */ /* 0x040fe20000010003 */
[C---:B------:R-:W-:Y:S02]  /*0290*/  FFMA.FTZ R20, -R19.reuse, 1.428606765330187045e-06, R20 ;  /* 0x35bfbe8e13147823 */ /* 0x040fe40000010114 */
[----:B------:R0:W1:Y:S01]  /*02a0*/  MUFU.EX2 R13, R12 ;  /* 0x0000000c000d7308 */ /* 0x0000620000000800 */
[----:B------:R-:W-:Y:S01]  /*02b0*/  FFMA.FTZ R15, R14, R3, 0.16666397452354431152 ;  /* 0x3e2aa9f60e0f7423 */ /* 0x000fe20000010003 */
[C---:B------:R-:W-:Y:S01]  /*02c0*/  FSETP.GT.FTZ.AND P6, PT, R12.reuse, 128, PT ;  /* 0x430000000c00780b */ /* 0x040fe20003fd4000 */
[----:B------:R-:W-:Y:S01]  /*02d0*/  HADD2.F32 R3, -RZ, R6.H0_H0 ;  /* 0x20000006ff037230 */ /* 0x000fe20000004100 */
[----:B------:R-:W-:Y:S01]  /*02e0*/  FSETP.GEU.FTZ.AND P0, PT, R12, -25, PT ;  /* 0xc1c800000c00780b */ /* 0x000fe20003f1e000 */
[----:B------:R-:W-:Y:S01]  /*02f0*/  FFMA.FTZ R15, R14, R15, 0.49999994039535522461 ;  /* 0x3efffffe0e0f7423 */ /* 0x000fe2000001000f */
[----:B------:R-:W-:Y:S01]  /*0300*/  @!P2 FADD.FTZ R19, R19, -1 ;  /* 0xbf8000001313a421 */ /* 0x000fe20000010000 */
[----:B------:R-:W-:-:S02]  /*0310*/  HADD2.F32 R6, -RZ, R7.H0_H0 ;  /* 0x20000007ff067230 */ /* 0x000fc40000004100 */
[----:B------:R-:W-:Y:S01]  /*0320*/  FMUL.FTZ R22, R3, 1.4426950216293334961 ;  /* 0x3fb8aa3b03167820 */ /* 0x000fe20000410000 */
[----:B------:R-:W-:Y:S01]  /*0330*/  FMUL.FTZ R15, R14, R15 ;  /* 0x0000000f0e0f7220 */ /* 0x000fe20000410000 */
[----:B0-----:R-:W-:Y:S01]  /*0340*/  FSEL R12, R17, RZ, P4 ;  /* 0x000000ff110c7208 */ /* 0x001fe20002000000 */
[----:B------:R-:W-:Y:S01]  /*0350*/  FFMA.FTZ R17, R20, R9, 0.0083824126049876213074 ;  /* 0x3c09566314117423 */ /* 0x000fe20000010009 */
[----:B------:R-:W-:Y:S01]  /*0360*/  FSETP.GEU.FTZ.AND P5, PT, R19, -25, PT ;  /* 0xc1c800001300780b */ /* 0x000fe20003fbe000 */
[----:B------:R-:W-:Y:S01]  /*0370*/  FFMA.FTZ R14, R14, R15, R14 ;  /* 0x0000000f0e0e7223 */ /* 0x000fe2000001000e */
[----:B------:R-:W-:Y:S02]  /*0380*/  HADD2.F32 R7, -RZ, R7.H1_H1 ;  /* 0x30000007ff077230 */ /* 0x000fe40000004100 */
[----:B------:R-:W-:Y:S01]  /*0390*/  FFMA.FTZ R17, R20, R17, 0.041667830199003219604 ;  /* 0x3d2aabe314117423 */ /* 0x000fe20000010011 */
[----:B------:R-:W-:Y:S01]  /*03a0*/  FFMA.FTZ R25, -R12, 0.693145751953125, R5 ;  /* 0x3f3172000c197823 */ /* 0x000fe20000010105 */
[----:B-1----:R-:W-:-:S02]  /*03b0*/  FADD.FTZ R15, R13, -1 ;  /* 0xbf8000000d0f7421 */ /* 0x002fc40000010000 */
[----:B------:R-:W-:Y:S01]  /*03c0*/  FFMA.FTZ R21, R20, R17, 0.16666397452354431152 ;  /* 0x3e2aa9f614157423 */ /* 0x000fe20000010011 */
[----:B------:R-:W-:Y:S01]  /*03d0*/  FFMA.FTZ R18, -R12, 1.428606765330187045e-06, R25 ;  /* 0x35bfbe8e0c127823 */ /* 0x000fe20000010119 */
[----:B------:R-:W-:Y:S01]  /*03e0*/  FFMA.FTZ R13, R14, R13, R15 ;  /* 0x0000000d0e0d7223 */ /* 0x000fe2000001000f */
[----:B------:R-:W-:Y:S01]  /*03f0*/  FSEL R15, R16, RZ, P3 ;  /* 0x000000ff100f7208 */ /* 0x000fe20001800000 */
[----:B------:R-:W0:Y:S01]  /*0400*/  MUFU.EX2 R14, R19 ;  /* 0x00000013000e7308 */ /* 0x000e220000000800 */
[----:B------:R-:W-:Y:S01]  /*0410*/  FSETP.GT.FTZ.AND P3, PT, R19, 128, PT ;  /* 0x430000001300780b */ /* 0x000fe20003f74000 */
[----:B------:R-:W-:Y:S01]  /*0420*/  @!P1 FADD.FTZ R13, R13, R13 ;  /* 0x0000000d0d0d9221 */ /* 0x000fe20000010000 */
[C---:B------:R-:W-:Y:S01]  /*0430*/  FSETP.NEU.FTZ.AND P4, PT, R15.reuse, 128, PT ;  /* 0x430000000f00780b */ /* 0x040fe20003f9d000 */
[----:B------:R-:W-:Y:S01]  /*0440*/  FFMA.FTZ R16, -R15, 0.693145751953125, R4 ;  /* 0x3f3172000f107823 */ /* 0x000fe20000010104 */
[----:B------:R-:W-:Y:S01]  /*0450*/  FFMA.FTZ R21, R20, R21, 0.49999994039535522461 ;  /* 0x3efffffe14157423 */ /* 0x000fe20000010015 */
[----:B------:R-:W-:Y:S01]  /*0460*/  FSETP.NEU.FTZ.AND P1, PT, R11, RZ, PT ;  /* 0x000000ff0b00720b */ /* 0x000fe20003f3d000 */
[----:B------:R-:W-:Y:S01]  /*0470*/  FFMA.FTZ R25, R18, R9, 0.0083824126049876213074 ;  /* 0x3c09566312197423 */ /* 0x000fe20000010009 */
[----:B------:R-:W-:Y:S01]  /*0480*/  FFMA.FTZ R16, -R15, 1.428606765330187045e-06, R16 ;  /* 0x35bfbe8e0f107823 */ /* 0x000fe20000010110 */
[----:B------:R0:W1:Y:S01]  /*0490*/  FRND R17, R22 ;  /* 0x0000001600117307 */ /* 0x0000620000201000 */
[----:B------:R-:W-:Y:S01]  /*04a0*/  FSEL R13, R13, +INF , !P6 ;  /* 0x7f8000000d0d7808 */ /* 0x000fe20007000000 */
[----:B------:R-:W-:Y:S01]  /*04b0*/  FMUL.FTZ R21, R20, R21 ;  /* 0x0000001514157220 */ /* 0x000fe20000410000 */
[----:B------:R-:W-:Y:S01]  /*04c0*/  FFMA.FTZ R23, R16, R9, 0.0083824126049876213074 ;  /* 0x3c09566310177423 */ /* 0x000fe20000010009 */
[----:B------:R-:W-:Y:S01]  /*04d0*/  FSETP.NEU.FTZ.AND P6, PT, R12, 128, PT ;  /* 0x430000000c00780b */ /* 0x000fe20003fdd000 */
[----:B------:R-:W-:Y:S01]  /*04e0*/  FFMA.FTZ R25, R18, R25, 0.041667830199003219604 ;  /* 0x3d2aabe312197423 */ /* 0x000fe20000010019 */
[----:B------:R-:W-:Y:S01]  /*04f0*/  FSEL R13, R13, -1, P0 ;  /* 0xbf8000000d0d7808 */ /* 0x000fe20000000000 */
[----:B------:R-:W-:Y:S01]  /*0500*/  @!P4 FADD.FTZ R15, R15, -1 ;  /* 0xbf8000000f0fc421 */ /* 0x000fe20000010000 */
[----:B------:R-:W-:Y:S01]  /*0510*/  FFMA.FTZ R23, R16, R23, 0.041667830199003219604 ;  /* 0x3d2aabe310177423 */ /* 0x000fe20000010017 */
[----:B------:R-:W-:Y:S01]  /*0520*/  FFMA.FTZ R21, R20, R21, R20 ;  /* 0x0000001514157223 */ /* 0x000fe20000010014 */
[----:B0-----:R-:W-:Y:S01]  /*0530*/  FADD.FTZ R22, R14, -1 ;  /* 0xbf8000000e167421 */ /* 0x001fe20000010000 */
[----:B------:R-:W0:Y:S01]  /*0540*/  MUFU.EX2 R19, R15 ;  /* 0x0000000f00137308 */ /* 0x000e220000000800 */
[----:B------:R-:W-:Y:S01]  /*0550*/  FFMA.FTZ R23, R16, R23, 0.16666397452354431152 ;  /* 0x3e2aa9f610177423 */ /* 0x000fe20000010017 */
[----:B------:R-:W-:Y:S01]  /*0560*/  FSETP.GEU.FTZ.AND P0, PT, |R3|, 0.40999999642372131348, PT ;  /* 0x3ed1eb850300780b */ /* 0x000fe20003f1e200 */
[----:B------:R-:W-:Y:S01]  /*0570*/  FFMA.FTZ R14, R21, R14, R22 ;  /* 0x0000000e150e7223 */ /* 0x000fe20000010016 */
[----:B------:R-:W-:Y:S01]  /*0580*/  FFMA.FTZ R25, R18, R25, 0.16666397452354431152 ;  /* 0x3e2aa9f612197423 */ /* 0x000fe20000010019 */
[----:B------:R-:W-:Y:S01]  /*0590*/  FFMA.FTZ R23, R16, R23, 0.49999994039535522461 ;  /* 0x3efffffe10177423 */ /* 0x000fe20000010017 */
[----:B------:R-:W-:Y:S01]  /*05a0*/  @!P6 FADD.FTZ R12, R12, -1 ;  /* 0xbf8000000c0ce421 */ /* 0x000fe20000010000 */
[----:B------:R-:W-:Y:S01]  /*05b0*/  @!P1 FADD.FTZ R13, R11, R11 ;  /* 0x0000000b0b0d9221 */ /* 0x000fe20000010000 */
[----:B------:R-:W-:Y:S01]  /*05c0*/  @!P2 FADD.FTZ R14, R14, R14 ;  /* 0x0000000e0e0ea221 */ /* 0x000fe20000010000 */
[----:B------:R-:W-:Y:S01]  /*05d0*/  FMUL.FTZ R23, R16, R23 ;  /* 0x0000001710177220 */ /* 0x000fe20000410000 */
[----:B------:R2:W3:Y:S01]  /*05e0*/  MUFU.EX2 R11, R12 ;  /* 0x0000000c000b7308 */ /* 0x0004e20000000800 */
[----:B------:R-:W-:Y:S01]  /*05f0*/  FFMA.FTZ R25, R18, R25, 0.49999994039535522461 ;  /* 0x3efffffe12197423 */ /* 0x000fe20000010019 */
[----:B------:R-:W-:Y:S01]  /*0600*/  FSETP.GT.FTZ.AND P1, PT, R15, 128, PT ;  /* 0x430000000f00780b */ /* 0x000fe20003f34000 */
[----:B------:R-:W-:Y:S01]  /*0610*/  FFMA.FTZ R20, R16, R23, R16 ;  /* 0x0000001710147223 */ /* 0x000fe20000010010 */
[----:B-1----:R-:W-:Y:S01]  /*0620*/  FSEL R16, R17, RZ, P0 ;  /* 0x000000ff11107208 */ /* 0x002fe20000000000 */
[----:B------:R-:W-:Y:S01]  /*0630*/  FMUL.FTZ R25, R18, R25 ;  /* 0x0000001912197220 */ /* 0x000fe20000410000 */
[----:B------:R-:W-:Y:S01]  /*0640*/  FSETP.GEU.FTZ.AND P2, PT, R15, -25, PT ;  /* 0xc1c800000f00780b */ /* 0x000fe20003f5e000 */
[----:B0-----:R-:W-:Y:S01]  /*0650*/  FADD.FTZ R17, R19, -1 ;  /* 0xbf80000013117421 */ /* 0x001fe20000010000 */
[C---:B------:R-:W-:Y:S01]  /*0660*/  FSETP.NEU.FTZ.AND P0, PT, R16.reuse, 128, PT ;  /* 0x430000001000780b */ /* 0x040fe20003f1d000 */
[----:B------:R-:W-:Y:S01]  /*0670*/  FFMA.FTZ R15, -R16, 0.693145751953125, R3 ;  /* 0x3f317200100f7823 */ /* 0x000fe20000010103 */
[----:B------:R-:W-:Y:S01]  /*0680*/  FSEL R14, R14, +INF , !P3 ;  /* 0x7f8000000e0e7808 */ /* 0x000fe20005800000 */
[----:B------:R-:W-:Y:S01]  /*0690*/  FFMA.FTZ R19, R20, R19, R17 ;  /* 0x0000001314137223 */ /* 0x000fe20000010011 */
[----:B------:R-:W-:Y:S01]  /*06a0*/  FMUL.FTZ R17, R10, 1.4426950216293334961 ;  /* 0x3fb8aa3b0a117820 */ /* 0x000fe20000410000 */
[----:B------:R-:W-:Y:S01]  /*06b0*/  FSETP.NEU.FTZ.AND P3, PT, R8, RZ, PT ;  /* 0x000000ff0800720b */ /* 0x000fe20003f7d000 */
[----:B------:R-:W-:Y:S01]  /*06c0*/  FFMA.FTZ R22, R18, R25, R18 ;  /* 0x0000001912167223 */ /* 0x000fe20000010012 */
[----:B------:R-:W-:Y:S01]  /*06d0*/  @!P4 FADD.FTZ R19, R19, R19 ;  /* 0x000000131313c221 */ /* 0x000fe20000010000 */
[----:B------:R-:W-:Y:S01]  /*06e0*/  FFMA.FTZ R18, -R16, 1.428606765330187045e-06, R15 ;  /* 0x35bfbe8e10127823 */ /* 0x000fe2000001010f */
[----:B------:R-:W-:Y:S01]  /*06f0*/  FSETP.GT.FTZ.AND P4, PT, R12, 128, PT ;  /* 0x430000000c00780b */ /* 0x000fe20003f94000 */
[----:B------:R-:W0:Y:S01]  /*0700*/  FRND R17, R17 ;  /* 0x0000001100117307 */ /* 0x000e220000201000 */
[----:B------:R-:W-:Y:S01]  /*0710*/  FSEL R14, R14, -1, P5 ;  /* 0xbf8000000e0e7808 */ /* 0x000fe20002800000 */
[----:B------:R-:W-:Y:S01]  /*0720*/  FFMA.FTZ R23, R18, R9, 0.0083824126049876213074 ;  /* 0x3c09566312177423 */ /* 0x000fe20000010009 */
[----:B------:R-:W-:Y:S01]  /*0730*/  FSEL R19, R19, +INF , !P1 ;  /* 0x7f80000013137808 */ /* 0x000fe20004800000 */
[----:B------:R-:W-:Y:S01]  /*0740*/  @!P0 FADD.FTZ R16, R16, -1 ;  /* 0xbf80000010108421 */ /* 0x000fe20000010000 */
[----:B------:R-:W-:Y:S01]  /*0750*/  FSETP.GEU.FTZ.AND P1, PT, R12, -25, PT ;  /* 0xc1c800000c00780b */ /* 0x000fe20003f3e000 */
[----:B--2---:R-:W-:Y:S01]  /*0760*/  FMUL.FTZ R12, R6, 1.4426950216293334961 ;  /* 0x3fb8aa3b060c7820 */ /* 0x004fe20000410000 */
[----:B------:R-:W-:Y:S01]  /*0770*/  FSETP.NEU.FTZ.AND P5, PT, R4, RZ, PT ;  /* 0x000000ff0400720b */ /* 0x000fe20003fbd000 */
[----:B---3--:R-:W-:Y:S01]  /*0780*/  FADD.FTZ R21, R11, -1 ;  /* 0xbf8000000b157421 */ /* 0x008fe20000010000 */
[----:B------:R-:W1:Y:S01]  /*0790*/  MUFU.EX2 R15, R16 ;  /* 0x00000010000f7308 */ /* 0x000e620000000800 */
[----:B------:R-:W-:Y:S01]  /*07a0*/  FFMA.FTZ R23, R18, R23, 0.041667830199003219604 ;  /* 0x3d2aabe312177423 */ /* 0x000fe20000010017 */
[----:B------:R-:W-:Y:S01]  /*07b0*/  @!P3 FADD.FTZ R14, R8, R8 ;  /* 0x00000008080eb221 */ /* 0x000fe20000010000 */
[----:B------:R-:W-:Y:S01]  /*07c0*/  FMUL.FTZ R8, R7, 1.4426950216293334961 ;  /* 0x3fb8aa3b07087820 */ /* 0x000fe20000410000 */
[----:B------:R-:W-:Y:S01]  /*07d0*/  FFMA.FTZ R22, R22, R11, R21 ;  /* 0x0000000b16167223 */ /* 0x000fe20000010015 */
[----:B------:R-:W-:Y:S01]  /*07e0*/  FSEL R11, R19, -1, P2 ;  /* 0xbf800000130b7808 */ /* 0x000fe20001000000 */
[----:B------:R-:W-:Y:S01]  /*07f0*/  FFMA.FTZ R23, R18, R23, 0.16666397452354431152 ;  /* 0x3e2aa9f612177423 */ /* 0x000fe20000010017 */
[----:B------:R-:W-:Y:S01]  /*0800*/  FSETP.GEU.FTZ.AND P2, PT, |R10|, 0.40999999642372131348, PT ;  /* 0x3ed1eb850a00780b */ /* 0x000fe20003f5e200 */
[----:B------:R-:W2:Y:S01]  /*0810*/  FRND R12, R12 ;  /* 0x0000000c000c7307 */ /* 0x000ea20000201000 */
[----:B------:R-:W-:Y:S01]  /*0820*/  @!P6 FADD.FTZ R22, R22, R22 ;  /* 0x000000161616e221 */ /* 0x000fe20000010000 */
[----:B------:R-:W-:Y:S01]  /*0830*/  FFMA.FTZ R23, R18, R23, 0.49999994039535522461 ;  /* 0x3efffffe12177423 */ /* 0x000fe20000010017 */
[----:B0-----:R-:W-:Y:S01]  /*0840*/  FSEL R17, R17, RZ, P2 ;  /* 0x000000ff11117208 */ /* 0x001fe20001000000 */
[----:B------:R-:W-:Y:S01]  /*0850*/  @!P5 FADD.FTZ R11, R4, R4 ;  /* 0x00000004040bd221 */ /* 0x000fe20000010000 */
[----:B------:R-:W-:Y:S01]  /*0860*/  FSETP.GEU.FTZ.AND P5, PT, |R6|, 0.40999999642372131348, PT ;  /* 0x3ed1eb850600780b */ /* 0x000fe20003fbe200 */
[C---:B------:R-:W-:Y:S01]  /*0870*/  FMUL.FTZ R23, R18.reuse, R23 ;  /* 0x0000001712177220 */ /* 0x040fe20000410000 */
[----:B------:R-:W-:Y:S01]  /*0880*/  FSETP.NEU.FTZ.AND P3, PT, R17, 128, PT ;  /* 0x430000001100780b */ /* 0x000fe20003f7d000 */
[----:B------:R-:W0:Y:S01]  /*0890*/  FRND R8, R8 ;  /* 0x0000000800087307 */ /* 0x000e220000201000 */
[----:B-1----:R-:W-:Y:S01]  /*08a0*/  FADD.FTZ R21, R15, -1 ;  /* 0xbf8000000f157421 */ /* 0x002fe20000010000 */
[----:B------:R-:W-:Y:S01]  /*08b0*/  FFMA.FTZ R18, R18, R23, R18 ;  /* 0x0000001712127223 */ /* 0x000fe20000010012 */
[----:B------:R-:W-:Y:S01]  /*08c0*/  FSEL R4, R22, +INF , !P4 ;  /* 0x7f80000016047808 */ /* 0x000fe20006000000 */
[----:B------:R-:W-:Y:S01]  /*08d0*/  FFMA.FTZ R20, -R17, 0.693145751953125, R10 ;  /* 0x3f31720011147823 */ /* 0x000fe2000001010a */
[----:B------:R-:W-:Y:S01]  /*08e0*/  FSETP.GEU.FTZ.AND P4, PT, |R7|, 0.40999999642372131348, PT ;  /* 0x3ed1eb850700780b */ /* 0x000fe20003f9e200 */
[----:B------:R-:W-:Y:S01]  /*08f0*/  FFMA.FTZ R15, R18, R15, R21 ;  /* 0x0000000f120f7223 */ /* 0x000fe20000010015 */
[----:B--2---:R-:W-:Y:S01]  /*0900*/  FSEL R19, R12, RZ, P5 ;  /* 0x000000ff0c137208 */ /* 0x004fe20002800000 */
[----:B------:R-:W-:Y:S01]  /*0910*/  FFMA.FTZ R20, -R17, 1.428606765330187045e-06, R20 ;  /* 0x35bfbe8e11147823 */ /* 0x000fe20000010114 */
[----:B------:R-:W-:Y:S01]  /*0920*/  FSETP.GT.FTZ.AND P2, PT, R16, 128, PT ;  /* 0x430000001000780b */ /* 0x000fe20003f54000 */
[----:B------:R-:W-:Y:S01]  /*0930*/  @!P0 FADD.FTZ R15, R15, R15 ;  /* 0x0000000f0f0f8221 */ /* 0x000fe20000010000 */
[C---:B------:R-:W-:Y:S01]  /*0940*/  FSETP.NEU.FTZ.AND P5, PT, R19.reuse, 128, PT ;  /* 0x430000001300780b */ /* 0x040fe20003fbd000 */
[----:B------:R-:W-:Y:S01]  /*0950*/  FFMA.FTZ R18, -R19, 0.693145751953125, R6 ;  /* 0x3f31720013127823 */ /* 0x000fe20000010106 */
[----:B------:R-:W-:Y:S01]  /*0960*/  @!P3 FADD.FTZ R17, R17, -1 ;  /* 0xbf8000001111b421 */ /* 0x000fe20000010000 */
[----:B------:R-:W-:Y:S01]  /*0970*/  FFMA.FTZ R21, R20, R9, 0.0083824126049876213074 ;  /* 0x3c09566314157423 */ /* 0x000fe20000010009 */
[----:B0-----:R-:W-:Y:S01]  /*0980*/  FSEL R12, R8, RZ, P4 ;  /* 0x000000ff080c7208 */ /* 0x001fe20002000000 */
[----:B------:R-:W-:Y:S01]  /*0990*/  FFMA.FTZ R18, -R19, 1.428606765330187045e-06, R18 ;  /* 0x35bfbe8e13127823 */ /* 0x000fe20000010112 */
[----:B------:R-:W-:Y:S01]  /*09a0*/  FSETP.GEU.FTZ.AND P6, PT, R16, -25, PT ;  /* 0xc1c800001000780b */ /* 0x000fe20003fde000 */
[----:B------:R-:W-:Y:S01]  /*09b0*/  FFMA.FTZ R21, R20, R21, 0.041667830199003219604 ;  /* 0x3d2aabe314157423 */ /* 0x000fe20000010015 */
[----:B------:R-:W0:Y:S01]  /*09c0*/  MUFU.EX2 R16, R17 ;  /* 0x0000001100107308 */ /* 0x000e220000000800 */
[----:B------:R-:W-:Y:S01]  /*09d0*/  FFMA.FTZ R27, -R12, 0.693145751953125, R7 ;  /* 0x3f3172000c1b7823 */ /* 0x000fe20000010107 */
[----:B------:R-:W-:Y:S01]  /*09e0*/  FFMA.FTZ R23, R18, R9, 0.0083824126049876213074 ;  /* 0x3c09566312177423 */ /* 0x000fe20000010009 */
[----:B------:R-:W-:-:S02]  /*09f0*/  FSETP.NEU.FTZ.AND P4, PT, R12, 128, PT ;  /* 0x430000000c00780b */ /* 0x000fc40003f9d000 */
[----:B------:R-:W-:Y:S01]  /*0a00*/  @!P5 FADD.FTZ R19, R19, -1 ;  /* 0xbf8000001313d421 */ /* 0x000fe20000010000 */
[----:B------:R-:W-:Y:S01]  /*0a10*/  FFMA.FTZ R8, -R12, 1.428606765330187045e-06, R27 ;  /* 0x35bfbe8e0c087823 */ /* 0x000fe2000001011b */
[----:B------:R-:W-:Y:S01]  /*0a20*/  FFMA.FTZ R25, R18, R23, 0.041667830199003219604 ;  /* 0x3d2aabe312197423 */ /* 0x000fe20000010017 */
[----:B------:R-:W-:Y:S01]  /*0a30*/  FFMA.FTZ R23, R20, R21, 0.16666397452354431152 ;  /* 0x3e2aa9f614177423 */ /* 0x000fe20000010015 */
[----:B------:R-:W-:Y:S01]  /*0a40*/  FSETP.GT.FTZ.AND P0, PT, R17, 128, PT ;  /* 0x430000001100780b */ /* 0x000fe20003f14000 */
[----:B------:R-:W1:Y:S01]  /*0a50*/  MUFU.EX2 R21, R19 ;  /* 0x0000001300157308 */ /* 0x000e620000000800 */
[----:B------:R-:W-:Y:S01]  /*0a60*/  FFMA.FTZ R9, R8, R9, 0.0083824126049876213074 ;  /* 0x3c09566308097423 */ /* 0x000fe20000010009 */
[----:B------:R-:W-:Y:S01]  /*0a70*/  FFMA.FTZ R23, R20, R23, 0.49999994039535522461 ;  /* 0x3efffffe14177423 */ /* 0x000fe20000010017 */
[----:B------:R-:W-:Y:S01]  /*0a80*/  FFMA.FTZ R25, R18, R25, 0.16666397452354431152 ;  /* 0x3e2aa9f612197423 */ /* 0x000fe20000010019 */
[----:B------:R-:W-:Y:S01]  /*0a90*/  FSEL R15, R15, +INF , !P2 ;  /* 0x7f8000000f0f7808 */ /* 0x000fe20005000000 */
[----:B------:R-:W-:Y:S01]  /*0aa0*/  FFMA.FTZ R9, R8, R9, 0.041667830199003219604 ;  /* 0x3d2aabe308097423 */ /* 0x000fe20000010009 */
[----:B------:R-:W-:Y:S01]  /*0ab0*/  FMUL.FTZ R23, R20, R23 ;  /* 0x0000001714177220 */ /* 0x000fe20000410000 */
[----:B------:R-:W-:Y:S01]  /*0ac0*/  @!P4 FADD.FTZ R12, R12, -1 ;  /* 0xbf8000000c0cc421 */ /* 0x000fe20000010000 */
[----:B------:R-:W-:Y:S01]  /*0ad0*/  FFMA.FTZ R25, R18, R25, 0.49999994039535522461 ;  /* 0x3efffffe12197423 */ /* 0x000fe20000010019 */
[----:B------:R-:W-:Y:S01]  /*0ae0*/  FFMA.FTZ R9, R8, R9, 0.16666397452354431152 ;  /* 0x3e2aa9f608097423 */ /* 0x000fe20000010009 */
[----:B------:R-:W-:Y:S01]  /*0af0*/  FFMA.FTZ R23, R20, R23, R20 ;  /* 0x0000001714177223 */ /* 0x000fe20000010014 */
[----:B0-----:R-:W-:Y:S01]  /*0b00*/  FADD.FTZ R20, R16, -1 ;  /* 0xbf80000010147421 */ /* 0x001fe20000010000 */
[----:B------:R-:W0:Y:S01]  /*0b10*/  MUFU.EX2 R22, R12 ;  /* 0x0000000c00167308 */ /* 0x000e220000000800 */
[----:B------:R-:W-:Y:S01]  /*0b20*/  FFMA.FTZ R9, R8, R9, 0.49999994039535522461 ;  /* 0x3efffffe08097423 */ /* 0x000fe20000010009 */
[----:B------:R-:W-:Y:S01]  /*0b30*/  FMUL.FTZ R25, R18, R25 ;  /* 0x0000001912197220 */ /* 0x000fe20000410000 */
[----:B------:R-:W-:Y:S01]  /*0b40*/  FFMA.FTZ R16, R23, R16, R20 ;  /* 0x0000001017107223 */ /* 0x000fe20000010014 */
[----:B------:R-:W-:Y:S01]  /*0b50*/  FSETP.GEU.FTZ.AND P2, PT, R17, -25, PT ;  /* 0xc1c800001100780b */ /* 0x000fe20003f5e000 */
[----:B------:R-:W-:Y:S01]  /*0b60*/  FMUL.FTZ R23, R8, R9 ;  /* 0x0000000908177220 */ /* 0x000fe20000410000 */
[----:B-1----:R-:W-:Y:S01]  /*0b70*/  FADD.FTZ R9, R21, -1 ;  /* 0xbf80000015097421 */ /* 0x002fe20000010000 */
[----:B------:R-:W-:Y:S01]  /*0b80*/  FFMA.FTZ R18, R18, R25, R18 ;  /* 0x0000001912127223 */ /* 0x000fe20000010012 */
[----:B------:R-:W-:Y:S01]  /*0b90*/  @!P3 FADD.FTZ R16, R16, R16 ;  /* 0x000000101010b221 */ /* 0x000fe20000010000 */
[----:B------:R-:W-:Y:S01]  /*0ba0*/  FFMA.FTZ R23, R8, R23, R8 ;  /* 0x0000001708177223 */ /* 0x000fe20000010008 */
[----:B------:R-:W-:Y:S01]  /*0bb0*/  FSETP.GT.FTZ.AND P3, PT, R19, 128, PT ;  /* 0x430000001300780b */ /* 0x000fe20003f74000 */
[----:B------:R-:W-:Y:S01]  /*0bc0*/  FFMA.FTZ R18, R18, R21, R9 ;  /* 0x0000001512127223 */ /* 0x000fe20000010009 */
[----:B------:R-:W-:Y:S01]  /*0bd0*/  FSEL R15, R15, -1, P6 ;  /* 0xbf8000000f0f7808 */ /* 0x000fe20003000000 */
[----:B------:R-:W1:Y:S01]  /*0be0*/  LDC.64 R8, c[0x0][0x218] ;  /* 0x00008600ff087b82 */ /* 0x000e620000000a00 */
[----:B------:R-:W-:Y:S01]  /*0bf0*/  FSEL R17, R16, +INF , !P0 ;  /* 0x7f80000010117808 */ /* 0x000fe20004000000 */
[----:B------:R-:W-:Y:S01]  /*0c00*/  @!P5 FADD.FTZ R18, R18, R18 ;  /* 0x000000121212d221 */ /* 0x000fe20000010000 */
[----:B------:R-:W-:Y:S01]  /*0c10*/  FSEL R16, R4, -1, P1 ;  /* 0xbf80000004107808 */ /* 0x000fe20000800000 */
[----:B0-----:R-:W-:Y:S01]  /*0c20*/  FADD.FTZ R20, R22, -1 ;  /* 0xbf80000016147421 */ /* 0x001fe20000010000 */
[----:B------:R-:W-:-:S02]  /*0c30*/  FSETP.GEU.FTZ.AND P0, PT, R19, -25, PT ;  /* 0xc1c800001300780b */ /* 0x000fc40003f1e000 */
[----:B------:R-:W-:Y:S01]  /*0c40*/  FSEL R4, R18, +INF , !P3 ;  /* 0x7f80000012047808 */ /* 0x000fe20005800000 */
[----:B------:R-:W-:Y:S01]  /*0c50*/  FFMA.FTZ R20, R23, R22, R20 ;  /* 0x0000001617147223 */ /* 0x000fe20000010014 */
[----:B------:R-:W-:Y:S02]  /*0c60*/  FSEL R18, R17, -1, P2 ;  /* 0xbf80000011127808 */ /* 0x000fe40001000000 */
[----:B------:R-:W-:Y:S01]  /*0c70*/  FSETP.NEU.FTZ.AND P1, PT, R5, RZ, PT ;  /* 0x000000ff0500720b */ /* 0x000fe20003f3d000 */
[----:B------:R-:W-:Y:S01]  /*0c80*/  @!P4 FADD.FTZ R20, R20, R20 ;  /* 0x000000141414c221 */ /* 0x000fe20000010000 */
[----:B------:R-:W-:Y:S02]  /*0c90*/  FSETP.NEU.FTZ.AND P6, PT, R3, RZ, PT ;  /* 0x000000ff0300720b */ /* 0x000fe40003fdd000 */
[----:B------:R-:W-:Y:S02]  /*0ca0*/  FSETP.NEU.FTZ.AND P5, PT, R10, RZ, PT ;  /* 0x000000ff0a00720b */ /* 0x000fe40003fbd000 */
[----:B------:R-:W-:-:S02]  /*0cb0*/  FSETP.NEU.FTZ.AND P3, PT, R6, RZ, PT ;  /* 0x000000ff0600720b */ /* 0x000fc40003f7d000 */
[----:B------:R-:W-:Y:S02]  /*0cc0*/  FSETP.NEU.FTZ.AND P2, PT, R7, RZ, PT ;  /* 0x000000ff0700720b */ /* 0x000fe40003f5d000 */
[----:B------:R-:W-:Y:S02]  /*0cd0*/  FSEL R17, R4, -1, P0 ;  /* 0xbf80000004117808 */ /* 0x000fe40000000000 */
[----:B------:R-:W-:Y:S01]  /*0ce0*/  FSETP.GT.FTZ.AND P0, PT, R12, 128, PT ;  /* 0x430000000c00780b */ /* 0x000fe20003f14000 */
[----:B-1----:R-:W-:Y:S01]  /*0cf0*/  IMAD.WIDE.U32 R8, R0, 0x2, R8 ;  /* 0x0000000200087825 */ /* 0x002fe200078e0008 */
[----:B------:R-:W-:-:S03]  /*0d00*/  FSETP.GEU.FTZ.AND P4, PT, R12, -25, PT ;  /* 0xc1c800000c00780b */ /* 0x000fc60003f9e000 */
[----:B------:R-:W-:Y:S01]  /*0d10*/  @!P1 FADD.FTZ R16, R5, R5 ;  /* 0x0000000505109221 */ /* 0x000fe20000010000 */
[----:B------:R-:W-:Y:S01]  /*0d20*/  FSEL R20, R20, +INF , !P0 ;  /* 0x7f80000014147808 */ /* 0x000fe20004000000 */
[----:B------:R-:W-:Y:S01]  /*0d30*/  @!P6 FADD.FTZ R15, R3, R3 ;  /* 0x00000003030fe221 */ /* 0x000fe20000010000 */
[----:B------:R-:W-:Y:S01]  /*0d40*/  @!P5 FADD.FTZ R18, R10, R10 ;  /* 0x0000000a0a12d221 */ /* 0x000fe20000010000 */
[----:B------:R-:W-:Y:S01]  /*0d50*/  @!P3 FADD.FTZ R17, R6, R6 ;  /* 0x000000060611b221 */ /* 0x000fe20000010000 */
[----:B------:R-:W-:Y:S01]  /*0d60*/  FSEL R20, R20, -1, P4 ;  /* 0xbf80000014147808 */ /* 0x000fe20002000000 */
[----:B------:R-:W-:Y:S01]  /*0d70*/  @!P2 FADD.FTZ R20, R7, R7 ;  /* 0x000000070714a221 */ /* 0x000fe20000010000 */
[----:B------:R-:W-:Y:S01]  /*0d80*/  IMAD.WIDE R8, R2, 0x10, R8 ;  /* 0x0000001002087825 */ /* 0x000fe200078e0208 */
[----:B------:R-:W-:Y:S02]  /*0d90*/  F2FP.F16.F32.PACK_AB R4, R14, R13 ;  /* 0x0000000d0e04723e */ /* 0x000fe400000000ff */
[----:B------:R-:W-:-:S02]  /*0da0*/  F2FP.F16.F32.PACK_AB R5, R16, R11 ;  /* 0x0000000b1005723e */ /* 0x000fc400000000ff */
[----:B------:R-:W-:Y:S02]  /*0db0*/  F2FP.F16.F32.PACK_AB R6, R18, R15 ;  /* 0x0000000f1206723e */ /* 0x000fe400000000ff */
[----:B------:R-:W-:-:S05]  /*0dc0*/  F2FP.F16.F32.PACK_AB R7, R20, R17 ;  /* 0x000000111407723e */ /* 0x000fca00000000ff */
[----:B------:R-:W-:Y:S01]  /*0dd0*/  STG.E.128 desc[UR4][R8.64], R4 ;  /* 0x0000000408007986 */ /* 0x000fe2000c101d04 */
[----:B------:R-:W-:Y:S05]  /*0de0*/  EXIT ;  /* 0x000000000000794d */ /* 0x000fea0003800000 */
.L_x_25800:
        /* <DEDUP_REMOVED lines=21> */
[----:B------:R-:W-:Y:S02]  /*0f40*/  @!P3 IADD3 R25, R0, R23, RZ ;  /* 0x000000170019b210 */ /* 0x000fe40007ffe0ff */
[----:B------:R-:W-:-:S04]  /*0f50*/  @!P3 IADD3 R23, R23, 0x80, RZ ;  /* 0x000000801717b810 */ /* 0x000fc80007ffe0ff */
[----:B------:R-:W-:-:S13]  /*0f60*/  ISETP.GE.AND P2, PT, R23, R8, PT ;  /* 0x000000081700720c */ /* 0x000fda0003f46270 */
[C---:B------:R-:W-:Y:S01]  /*0f70*/  @!P2 IADD3 R21, R0.reuse, R23, RZ ;  /* 0x000000170015a210 */ /* 0x040fe20007ffe0ff */
[----:B-1----:R-:W-:Y:S01]  /*0f80*/  @!P5 IMAD.WIDE.U32 R2, R11, 0x2, R2 ;  /* 0x000000020b02d825 */ /* 0x002fe200078e0002 */
[----:B------:R-:W-:Y:S01]  /*0f90*/  @!P2 IADD3 R23, R23, 0x80, RZ ;  /* 0x000000801717a810 */ /* 0x000fe20007ffe0ff */
[----:B------:R-:W1:Y:S03]  /*0fa0*/  @!P2 LDC.64 R12, c[0x0][0x220] ;  /* 0x00008800ff0cab82 */ /* 0x000e660000000a00 */
[C---:B------:R-:W-:Y:S02]  /*0fb0*/  ISETP.GE.AND P1, PT, R23.reuse, R8, PT ;  /* 0x000000081700720c */ /* 0x040fe40003f26270 */
[----:B------:R-:W-:Y:S02]  /*0fc0*/  PRMT R6, RZ, 0x7610, R6 ;  /* 0x00007610ff067816 */ /* 0x000fe40000000006 */
[----:B------:R-:W-:Y:S01]  /*0fd0*/  PRMT R18, RZ, 0x7610, R18 ;  /* 0x00007610ff127816 */ /* 0x000fe20000000012 */
[----:B------:R-:W2:Y:S03]  /*0fe0*/  @!P3 LDC.64 R10, c[0x0][0x220] ;  /* 0x00008800ff0abb82 */ /* 0x000ea60000000a00 */
[----:B------:R3:W5:Y:S05]  /*0ff0*/  @!P5 LDG.E.U16 R6, desc[UR4][R2.64] ;  /* 0x000000040206d981 */ /* 0x00076a000c1e1500 */
[----:B------:R-:W-:Y:S01]  /*1000*/  @!P1 IADD3 R19, R0, R23, RZ ;  /* 0x0000001700139210 */ /* 0x000fe20007ffe0ff */
[----:B------:R-:W4:Y:S01]  /*1010*/  @!P1 LDC.64 R4, c[0x0][0x220] ;  /* 0x00008800ff049b82 */ /* 0x000f220000000a00 */
[----:B------:R-:W-:-:S04]  /*1020*/  @!P1 IADD3 R23, R23, 0x80, RZ ;  /* 0x0000008017179810 */ /* 0x000fc80007ffe0ff */
[----:B------:R-:W-:-:S13]  /*1030*/  ISETP.GE.AND P6, PT, R23, R8, PT ;  /* 0x000000081700720c */ /* 0x000fda0003fc6270 */
[----:B---3--:R-:W3:Y:S01]  /*1040*/  @!P6 LDC.64 R2, c[0x0][0x220] ;  /* 0x00008800ff02eb82 */ /* 0x008ee20000000a00 */
[----:B------:R-:W-:-:S05]  /*1050*/  @!P6 IADD3 R23, R0, R23, RZ ;  /* 0x000000170017e210 */ /* 0x000fca0007ffe0ff */
[----:B---3--:R-:W-:Y:S02]  /*1060*/  @!P6 IMAD.WIDE.U32 R2, R23, 0x2, R2 ;  /* 0x000000021702e825 */ /* 0x008fe400078e0002 */
[----:B------:R-:W3:Y:S03]  /*1070*/  @!P0 LDC.64 R22, c[0x0][0x220] ;  /* 0x00008800ff168b82 */ /* 0x000ee60000000a00 */
[----:B------:R-:W5:Y:S01]  /*1080*/  @!P6 LDG.E.U16 R18, desc[UR4][R2.64] ;  /* 0x000000040212e981 */ /* 0x000f62000c1e1500 */
[----:B---3--:R-:W-:Y:S01]  /*1090*/  @!P0 IMAD.WIDE.U32 R22, R15, 0x2, R22 ;  /* 0x000000020f168825 */ /* 0x008fe200078e0016 */
[----:B------:R-:W-:-:S06]  /*10a0*/  PRMT R15, RZ, 0x7610, R15 ;  /* 0x00007610ff0f7816 */ /* 0x000fcc000000000f */
[----:B------:R-:W5:Y:S01]  /*10b0*/  @!P0 LDG.E.U16 R15, desc[UR4][R22.64] ;  /* 0x00000004160f8981 */ /* 0x000f62000c1e1500 */
[----:B------:R-:W-:Y:S01]  /*10c0*/  PRMT R14, RZ, 0x7610, R14 ;  /* 0x00007610ff0e7816 */ /* 0x000fe2000000000e */
[----:B0-----:R-:W-:-:S05]  /*10d0*/  @!P4 IMAD.WIDE.U32 R16, R27, 0x2, R16 ;  /* 0x000000021b10c825 */ /* 0x001fca00078e0010 */
[----:B------:R0:W5:Y:S02]  /*10e0*/  @!P4 LDG.E.U16 R14, desc[UR4][R16.64] ;  /* 0x00000004100ec981 */ /* 0x000164000c1e1500 */
[----:B0-----:R-:W0:Y:S01]  /*10f0*/  @!P0 LDC.64 R16, c[0x0][0x218] ;  /* 0x00008600ff108b82 */ /* 0x001e220000000a00 */
[----:B-1----:R-:W-:Y:S01]  /*1100*/  @!P2 IMAD.WIDE.U32 R12, R21, 0x2, R12 ;  /* 0x00000002150ca825 */ /* 0x002fe200078e000c */
[----:B------:R-:W-:Y:S02]  /*1110*/  PRMT R21, RZ, 0x7610, R21 ;  /* 0x00007610ff157816 */ /* 0x000fe40000000015 */
[----:B------:R-:W-:Y:S01]  /*1120*/  PRMT R20, RZ, 0x7610, R20 ;  /* 0x00007610ff147816 */ /* 0x000fe20000000014 */
[----:B----4-:R-:W-:Y:S01]  /*1130*/  @!P1 IMAD.WIDE.U32 R4, R19, 0x2, R4 ;  /* 0x0000000213049825 */ /* 0x010fe200078e0004 */
[----:B------:R-:W-:-:S03]  /*1140*/  PRMT R19, RZ, 0x7610, R19 ;  /* 0x00007610ff137816 */ /* 0x000fc60000000013 */
[----:B--2---:R-:W-:Y:S01]  /*1150*/  @!P3 IMAD.WIDE.U32 R10, R25, 0x2, R10 ;  /* 0x00000002190ab825 */ /* 0x004fe200078e000a */
[----:B------:R-:W-:Y:S01]  /*1160*/  IADD3 R25, R9, 0x100, RZ ;  /* 0x0000010009197810 */ /* 0x000fe20007ffe0ff */
[----:B------:R-:W-:Y:S01]  /*1170*/  BSSY B0, `(.L_x_25801) ;  /* 0x0000023000007945 */ /* 0x000fe20003800000 */
[----:B------:R-:W5:Y:S02]  /*1180*/  @!P2 LDG.E.U16 R20, desc[UR4][R12.64] ;  /* 0x000000040c14a981 */ /* 0x000f64000c1e1500 */
[----:B------:R-:W-:Y:S02]  /*1190*/  ISETP.GE.AND P2, PT, R25, R8, PT ;  /* 0x000000081900720c */ /* 0x000fe40003f46270 */
[----:B------:R1:W5:Y:S04]  /*11a0*/  @!P3 LDG.E.U16 R21, desc[UR4][R10.64] ;  /* 0x000000040a15b981 */ /* 0x000368000c1e1500 */
[----:B------:R2:W5:Y:S01]  /*11b0*/  @!P1 LDG.E.U16 R19, desc[UR4][R4.64] ;  /* 0x0000000404139981 */ /* 0x000562000c1e1500 */
[----:B-1----:R-:W-:-:S02]  /*11c0*/  IADD3 R11, R9, 0x80, RZ ;  /* 0x00000080090b7810 */ /* 0x002fc40007ffe0ff */
[----:B--2---:R-:W-:Y:S01]  /*11d0*/  IADD3 R5, R9, 0x180, RZ ;  /* 0x0000018009057810 */ /* 0x004fe20007ffe0ff */
[----:B------:R-:W-:Y:S06]  /*11e0*/  @P0 BRA `(.L_x_25802) ;  /* 0x00000000006c0947 */ /* 0x000fec0003800000 */
        /* <DEDUP_REMOVED lines=27> */
.L_x_25802:
[----:B------:R-:W-:Y:S05]  /*13a0*/  BSYNC B0 ;  /* 0x0000000000007941 */ /* 0x000fea0003800000 */
.L_x_25801:
        /* <DEDUP_REMOVED lines=32> */
.L_x_25804:
[----:B------:R-:W-:Y:S05]  /*15b0*/  BSYNC B0 ;  /* 0x0000000000007941 */ /* 0x000fea0003800000 */
.L_x_25803:
        /* <DEDUP_REMOVED lines=31> */
.L_x_25806:
[----:B------:R-:W-:Y:S05]  /*17b0*/  BSYNC B0 ;  /* 0x0000000000007941 */ /* 0x000fea0003800000 */
.L_x_25805:
[----:B------:R-:W-:Y:S01]  /*17c0*/  BSSY B0, `(.L_x_25807) ;  /* 0x000001f000007945 */ /* 0x000fe20003800000 */
[----:B------:R-:W-:Y:S02]  /*17d0*/  ISETP.GE.AND P2, PT, R5, R8, PT ;  /* 0x000000080500720c */ /* 0x000fe40003f46270 */
[----:B-----5:R-:W-:Y:S01]  /*17e0*/  IADD3 R7, R9, 0x300, RZ ;  /* 0x0000030009077810 */ /* 0x020fe20007ffe0ff */
[----:B------:R-:W-:Y:S10]  /*17f0*/  @P3 BRA `(.L_x_25808) ;  /* 0x00000000006c3947 */ /* 0x000ff40003800000 */
[----:B------:R-:W-:Y:S01]  /*1800*/  HADD2.F32 R14, -RZ, R14.H0_H0 ;  /* 0x2000000eff0e7230 */ /* 0x000fe20000004100 */
        /* <DEDUP_REMOVED lines=26> */
.L_x_25808:
[----:B------:R-:W-:Y:S05]  /*19b0*/  BSYNC B0 ;  /* 0x0000000000007941 */ /* 0x000fea0003800000 */
.L_x_25807:
[----:B------:R-:W-:Y:S01]  /*19c0*/  BSSY B0, `(.L_x_25809) ;  /* 0x000001f000007945 */ /* 0x000fe20003800000 */
[----:B------:R-:W-:Y:S02]  /*19d0*/  ISETP.GE.AND P3, PT, R7, R8, PT ;  /* 0x000000080700720c */ /* 0x000fe40003f66270 */
[----:B------:R-:W-:Y:S01]  /*19e0*/  IADD3 R7, R9, 0x380, RZ ;  /* 0x0000038009077810 */ /* 0x000fe20007ffe0ff */
        /* <DEDUP_REMOVED lines=28> */
.L_x_25810:
[----:B------:R-:W-:Y:S05]  /*1bb0*/  BSYNC B0 ;  /* 0x0000000000007941 */ /* 0x000fea0003800000 */
.L_x_25809:
        /* <DEDUP_REMOVED lines=32> */
.L_x_25812:
[----:B------:R-:W-:Y:S05]  /*1dc0*/  BSYNC B0 ;  /* 0x0000000000007941 */ /* 0x000fea0003800000 */
.L_x_25811:
        /* <DEDUP_REMOVED lines=29> */
.L_x_25814:
[----:B------:R-:W-:Y:S05]  /*1fa0*/  BSYNC B0 ;  /* 0x0000000000007941 */ /* 0x000fea0003800000 */
.L_x_25813:
        /* <DEDUP_REMOVED lines=29> */
.L_x_25816:
[----:B------:R-:W-:Y:S05]  /*2180*/  BSYNC B0 ;  /* 0x0000000000007941 */ /* 0x000fea0003800000 */
.L_x_25815:
        /* <DEDUP_REMOVED lines=19> */
.L_x_25819:
[----:B------:R-:W-:-:S13]  /*22c0*/  ISETP.GE.AND P0, PT, R9, R8, PT ;  /* 0x000000080900720c */ /* 0x000fda0003f06270 */
[----:B------:R-:W-:Y:S05]  /*22d0*/  @P0 BRA `(.L_x_25821) ;  /* 0x0000000000300947 */ /* 0x000fea0003800000 */
[----:B0-----:R-:W0:Y:S01]  /*22e0*/  LDC.64 R2, c[0x0][0x218] ;  /* 0x00008600ff027b82 */ /* 0x001e220000000a00 */
[----:B------:R-:W-:Y:S02]  /*22f0*/  IADD3 R11, R0, R9, RZ ;  /* 0x00000009000b7210 */ /* 0x000fe40007ffe0ff */
[----:B------:R-:W-:-:S03]  /*2300*/  IADD3 R9, R9, 0x80, RZ ;  /* 0x0000008009097810 */ /* 0x000fc60007ffe0ff */
[----:B0-----:R-:W-:-:S05]  /*2310*/  IMAD.WIDE.U32 R2, R11, 0x2, R2 ;  /* 0x000000020b027825 */ /* 0x001fca00078e0002 */
[----:B------:R1:W-:Y:S02]  /*2320*/  STG.E.U16 desc[UR4][R2.64], R5 ;  /* 0x0000000502007986 */ /* 0x0003e4000c101504 */
.L_x_25820:
[----:B------:R-:W-:-:S13]  /*2330*/  ISETP.GE.AND P0, PT, R9, R8, PT ;  /* 0x000000080900720c */ /* 0x000fda0003f06270 */
[----:B------:R-:W-:Y:S05]  /*2340*/  @P0 BRA `(.L_x_25822) ;  /* 0x0000000000340947 */ /* 0x000fea0003800000 */
[----:B01----:R-:W0:Y:S01]  /*2350*/  LDC.64 R2, c[0x0][0x218] ;  /* 0x00008600ff027b82 */ /* 0x003e220000000a00 */
[----:B------:R-:W-:Y:S02]  /*2360*/  IADD3 R5, R0, R9, RZ ;  /* 0x0000000900057210 */ /* 0x000fe40007ffe0ff */
[----:B------:R-:W-:-:S03]  /*2370*/  IADD3 R9, R9, 0x80, RZ ;  /* 0x0000008009097810 */ /* 0x000fc60007ffe0ff */
[----:B0-----:R-:W-:-:S05]  /*2380*/  IMAD.WIDE.U32 R2, R5, 0x2, R2 ;  /* 0x0000000205027825 */ /* 0x001fca00078e0002 */
[----:B------:R1:W-:Y:S02]  /*2390*/  STG.E.U16 desc[UR4][R2.64], R6 ;  /* 0x0000000602007986 */ /* 0x0003e4000c101504 */
.L_x_25821:
        /* <DEDUP_REMOVED lines=8> */
.L_x_25822:
[----:B------:R-:W-:Y:S05]  /*2420*/  BSYNC B1 ;  /* 0x0000000000017941 */ /* 0x000fea0003800000 */
.L_x_25818:
[----:B------:R-:W-:-:S13]  /*2430*/  ISETP.GE.AND P0, PT, R9, R8, PT ;  /* 0x000000080900720c */ /* 0x000fda0003f06270 */
[----:B012---:R-:W0:Y:S01]  /*2440*/  @!P0 LDC.64 R2, c[0x0][0x218] ;  /* 0x00008600ff028b82 */ /* 0x007e220000000a00 */
[----:B------:R-:W-:Y:S02]  /*2450*/  @!P0 IADD3 R5, R0, R9, RZ ;  /* 0x0000000900058210 */ /* 0x000fe40007ffe0ff */
[----:B------:R-:W-:-:S03]  /*2460*/  @!P0 IADD3 R9, R9, 0x80, RZ ;  /* 0x0000008009098810 */ /* 0x000fc60007ffe0ff */
[----:B0-----:R-:W-:-:S05]  /*2470*/  @!P0 IMAD.WIDE.U32 R2, R5, 0x2, R2 ;  /* 0x0000000205028825 */ /* 0x001fca00078e0002 */
[----:B------:R2:W-:Y:S02]  /*2480*/  @!P0 STG.E.U16 desc[UR4][R2.64], R10 ;  /* 0x0000000a02008986 */ /* 0x0005e4000c101504 */
.L_x_25823:
[----:B------:R-:W-:Y:S05]  /*2490*/  BSYNC B0 ;  /* 0x0000000000007941 */ /* 0x000fea0003800000 */
.L_x_25817:
        /* <DEDUP_REMOVED lines=8> */
.L_x_25824:
        /* <DEDUP_REMOVED lines=14> */
.L_x_36409:


//--------------------- .text._ZN2at6native18elementwise_kernelILi128ELi4EZNS0_15gpu_kernel_implIZZZNS0_17expm1_kernel_cudaERNS_18TensorIteratorBaseEENKUlvE_clEvENKUlvE3_clEvEUlN3c108BFloat16EE_EEvS4_RKT_EUliE_EEviT1_ --------------------------
	.section	.text._ZN2at6native18elementwise_kernelILi128ELi4EZNS0_15gpu_kernel_implIZZZNS0_17expm1_kernel_cudaERNS_18TensorIteratorBaseEENKUlvE_clEvENKUlvE3_clEvEUlN3c108BFloat16EE_EEvS4_RKT_EUliE_EEviT1_,"ax",@progbits
	.align	128
        .global         _ZN2at6native18elementwise_kernelILi128ELi4EZNS0_15gpu_kernel_implIZZZNS0_17expm1_kernel_cudaERNS_18TensorIteratorBaseEENKUlvE_clEvENKUlvE3_clEvEUlN3c108BFloat16EE_EEvS4_RKT_EUliE_EEviT1_
        .type           _ZN2at6native18elementwise_kernelILi128ELi4EZNS0_15gpu_kernel_implIZZZNS0_17expm1_kernel_cudaERNS_18TensorIteratorBaseEENKUlvE_clEvENKUlvE3_clEvEUlN3c108BFloat16EE_EEvS4_RKT_EUliE_EEviT1_,@function
        .size           _ZN2at6native18elementwise_kernelILi128ELi4EZNS0_15gpu_kernel_implIZZZNS0_17expm1_kernel_cudaERNS_18TensorIteratorBaseEENKUlvE_clEvENKUlvE3_clEvEUlN3c108BFloat16EE_EEvS4_RKT_EUliE_EEviT1_,(.L_x_36410 - _ZN2at6native18elementwise_kernelILi128ELi4EZNS0_15gpu_kernel_implIZZZNS0_17expm1_kernel_cudaERNS_18TensorIteratorBaseEENKUlvE_clEvENKUlvE3_clEvEUlN3c108BFloat16EE_EEvS4_RKT_EUliE_EEviT1_)
        .other          _ZN2at6native18elementwise_kernelILi128ELi4EZNS0_15gpu_kernel_implIZZZNS0_17expm1_kernel_cudaERNS_18TensorIteratorBaseEENKUlvE_clEvENKUlvE3_clEvEUlN3c108BFloat16EE_EEvS4_RKT_EUliE_EEviT1_,@"STO_CUDA_ENTRY STV_DEFAULT"
_ZN2at6native18elementwise_kernelILi128ELi4EZNS0_15gpu_kernel_implIZZZNS0_17expm1_kernel_cudaERNS_18TensorIteratorBaseEENKUlvE_clEvENKUlvE3_clEvEUlN3c108BFloat16EE_EEvS4_RKT_EUliE_EEviT1_:
.text._ZN2at6native18elementwise_kernelILi128ELi4EZNS0_15gpu_kernel_implIZZZNS0_17expm1_kernel_cudaERNS_18TensorIteratorBaseEENKUlvE_clEvENKUlvE3_clEvEUlN3c108BFloat16EE_EEvS4_RKT_EUliE_EEviT1_:
        /* <DEDUP_REMOVED lines=315> */
.L_x_25827:
        /* <DEDUP_REMOVED lines=22> */
.L_x_25831:
[----:B------:R-:W2:Y:S02]  /*1510*/  LDG.E.U8 R2, desc[UR36][R2.64] ;  /* 0x0000002402027981 */ /* 0x000ea4000c1e1100 */
[----:B--2---:R-:W-:-:S04]  /*1520*/  I2FP.F32.U32 R0, R2 ;  /* 0x0000000200007245 */ /* 0x004fc80000201000 */
[----:B------:R-:W-:Y:S01]  /*1530*/  F2FP.BF16.F32.PACK_AB R0, RZ, R0 ;  /* 0x00000000ff00723e */ /* 0x000fe200000010ff */
[----:B------:R-:W-:Y:S06]  /*1540*/  BRA `(.L_x_25833) ;  /* 0x0000000c00907947 */ /* 0x000fec0003800000 */
.L_x_25830:
        /* <DEDUP_REMOVED lines=10> */
.L_x_25835:
[----:B------:R-:W2:Y:S02]  /*15f0*/  LDG.E R2, desc[UR36][R2.64] ;  /* 0x0000002402027981 */ /* 0x000ea4000c1e1900 */
[----:B--2---:R-:W-:-:S04]  /*1600*/  I2FP.F32.S32 R0, R2 ;  /* 0x0000000200007245 */ /* 0x004fc80000201400 */
[----:B------:R-:W-:Y:S01]  /*1610*/  F2FP.BF16.F32.PACK_AB R0, RZ, R0 ;  /* 0x00000000ff00723e */ /* 0x000fe200000010ff */
[----:B------:R-:W-:Y:S06]  /*1620*/  BRA `(.L_x_25833) ;  /* 0x0000000c00587947 */ /* 0x000fec0003800000 */
.L_x_25834:
[----:B------:R-:W2:Y:S02]  /*1630*/  LDG.E.U16 R2, desc[UR36][R2.64] ;  /* 0x0000002402027981 */ /* 0x000ea4000c1e1500 */
[----:B--2---:R-:W0:Y:S02]  /*1640*/  I2F.S16 R0, R2 ;  /* 0x0000000200007306 */ /* 0x004e240000101400 */
[----:B0-----:R-:W-:Y:S01]  /*1650*/  F2FP.BF16.F32.PACK_AB R0, RZ, R0 ;  /* 0x00000000ff00723e */ /* 0x001fe200000010ff */
[----:B------:R-:W-:Y:S06]  /*1660*/  BRA `(.L_x_25833) ;  /* 0x0000000c00487947 */ /* 0x000fec0003800000 */
.L_x_25829:
        /* <DEDUP_REMOVED lines=9> */
.L_x_25837:
[----:B------:R-:W2:Y:S02]  /*1700*/  LDG.E.U16 R0, desc[UR36][R2.64] ;  /* 0x0000002402007981 */ /* 0x000ea4000c1e1500 */
[----:B--2---:R-:W-:-:S05]  /*1710*/  HADD2.F32 R0, -RZ, R0.H0_H0 ;  /* 0x20000000ff007230 */ /* 0x004fca0000004100 */
[----:B------:R-:W-:Y:S01]  /*1720*/  F2FP.BF16.F32.PACK_AB R0, RZ, R0 ;  /* 0x00000000ff00723e */ /* 0x000fe200000010ff */
[----:B------:R-:W-:Y:S06]  /*1730*/  BRA `(.L_x_25833) ;  /* 0x0000000c00147947 */ /* 0x000fec0003800000 */
.L_x_25836:
        /* <DEDUP_REMOVED lines=9> */
.L_x_25839:
[----:B------:R-:W2:Y:S02]  /*17d0*/  LDG.E.U16 R2, desc[UR36][R2.64] ;  /* 0x0000002402027981 */ /* 0x000ea4000c1e1500 */
[----:B--2---:R-:W-:-:S05]  /*17e0*/  HADD2.F32 R0, -RZ, R2.H0_H0 ;  /* 0x20000002ff007230 */ /* 0x004fca0000004100 */
[----:B------:R-:W-:Y:S01]  /*17f0*/  F2FP.BF16.F32.PACK_AB R0, RZ, R0 ;  /* 0x00000000ff00723e */ /* 0x000fe200000010ff */
[----:B------:R-:W-:Y:S06]  /*1800*/  BRA `(.L_x_25833) ;  /* 0x0000000800e07947 */ /* 0x000fec0003800000 */
.L_x_25838:
        /* <DEDUP_REMOVED lines=8> */
.L_x_25828:
        /* <DEDUP_REMOVED lines=13> */
.L_x_25842:
        /* <DEDUP_REMOVED lines=8> */
.L_x_25841:
        /* <DEDUP_REMOVED lines=28> */
.L_x_25844:
        /* <DEDUP_REMOVED lines=15> */
.L_x_25843:
[----:B------:R0:W5:Y:S01]  /*1c90*/  LDG.E.U16 R0, desc[UR36][R2.64] ;  /* 0x0000002402007981 */ /* 0x000162000c1e1500 */
[----:B------:R-:W-:Y:S05]  /*1ca0*/  BRA `(.L_x_25833) ;  /* 0x0000000400b87947 */ /* 0x000fea0003800000 */
.L_x_25840:
        /* <DEDUP_REMOVED lines=12> */
.L_x_25847:
        /* <DEDUP_REMOVED lines=21> */
.L_x_25851:
[----:B------:R-:W-:Y:S05]  /*1ec0*/  BSYNC B1 ;  /* 0x0000000000017941 */ /* 0x000fea0003800000 */
.L_x_25850:
[----:B------:R-:W-:Y:S01]  /*1ed0*/  LEA R3, R0, 0x3b800000, 0x17 ;  /* 0x3b80000000037811 */ /* 0x000fe200078eb8ff */
[----:B------:R-:W-:-:S05]  /*1ee0*/  IMAD.SHL.U32 R0, R2, 0x100000, RZ ;  /* 0x0010000002007824 */ /* 0x000fca00078e00ff */
[----:B------:R-:W-:-:S07]  /*1ef0*/  LOP3.LUT R0, R3, R0, R4, 0xfe, !PT ;  /* 0x0000000003007212 */ /* 0x000fce00078efe04 */
.L_x_25849:
[----:B------:R-:W-:Y:S05]  /*1f00*/  BSYNC B0 ;  /* 0x0000000000007941 */ /* 0x000fea0003800000 */
.L_x_25848:
[----:B------:R-:W-:Y:S01]  /*1f10*/  F2FP.BF16.F32.PACK_AB R0, RZ, R0 ;  /* 0x00000000ff00723e */ /* 0x000fe200000010ff */
[----:B------:R-:W-:Y:S06]  /*1f20*/  BRA `(.L_x_25833) ;  /* 0x0000000400187947 */ /* 0x000fec0003800000 */
.L_x_25846:
        /* <DEDUP_REMOVED lines=21> */
.L_x_25855:
[----:B------:R-:W-:Y:S05]  /*2080*/  BSYNC B1 ;  /* 0x0000000000017941 */ /* 0x000fea0003800000 */
.L_x_25854:
[----:B------:R-:W-:Y:S01]  /*2090*/  LEA R3, R0, 0x37800000, 0x17 ;  /* 0x3780000000037811 */ /* 0x000fe200078eb8ff */
[----:B------:R-:W-:-:S05]  /*20a0*/  IMAD.SHL.U32 R0, R2, 0x200000, RZ ;  /* 0x0020000002007824 */ /* 0x000fca00078e00ff */
[----:B------:R-:W-:-:S07]  /*20b0*/  LOP3.LUT R0, R3, R0, R4, 0xfe, !PT ;  /* 0x0000000003007212 */ /* 0x000fce00078efe04 */
.L_x_25853:
[----:B------:R-:W-:Y:S05]  /*20c0*/  BSYNC B0 ;  /* 0x0000000000007941 */ /* 0x000fea0003800000 */
.L_x_25852:
[----:B------:R-:W-:Y:S01]  /*20d0*/  F2FP.BF16.F32.PACK_AB R0, RZ, R0 ;  /* 0x00000000ff00723e */ /* 0x000fe200000010ff */
[----:B------:R-:W-:Y:S06]  /*20e0*/  BRA `(.L_x_25833) ;  /* 0x0000000000a87947 */ /* 0x000fec0003800000 */
.L_x_25845:
        /* <DEDUP_REMOVED lines=14> */
.L_x_25859:
[----:B------:R-:W-:Y:S05]  /*21d0*/  BSYNC B0 ;  /* 0x0000000000007941 */ /* 0x000fea0003800000 */
.L_x_25858:
[----:B------:R-:W-:Y:S01]  /*21e0*/  F2FP.BF16.F32.PACK_AB R0, RZ, R0 ;  /* 0x00000000ff00723e */ /* 0x000fe200000010ff */
[----:B------:R-:W-:Y:S06]  /*21f0*/  BRA `(.L_x_25833) ;  /* 0x0000000000647947 */ /* 0x000fec0003800000 */
.L_x_25832:
        /* <DEDUP_REMOVED lines=16> */
.L_x_25860:
[----:B------:R-:W-:Y:S01]  /*2300*/  PRMT R0, RZ, 0x7610, R0 ;  /* 0x00007610ff007816 */ /* 0x000fe20000000000 */
[----:B------:R-:W-:Y:S06]  /*2310*/  BRA `(.L_x_25833) ;  /* 0x00000000001c7947 */ /* 0x000fec0003800000 */
.L_x_25857:
[----:B------:R-:W2:Y:S02]  /*2320*/  LDG.E.64 R2, desc[UR36][R2.64] ;  /* 0x0000002402027981 */ /* 0x000ea4000c1e1b00 */
[----:B--2---:R-:W0:Y:S02]  /*2330*/  I2F.U64 R0, R2 ;  /* 0x0000000200007312 */ /* 0x004e240000301000 */
[----:B0-----:R-:W-:Y:S01]  /*2340*/  F2FP.BF16.F32.PACK_AB R0, RZ, R0 ;  /* 0x00000000ff00723e */ /* 0x001fe200000010ff */
[----:B------:R-:W-:Y:S06]  /*2350*/  BRA `(.L_x_25833) ;  /* 0x00000000000c7947 */ /* 0x000fec0003800000 */
.L_x_25856:
[----:B------:R-:W2:Y:S02]  /*2360*/  LDG.E R2, desc[UR36][R2.64] ;  /* 0x0000002402027981 */ /* 0x000ea4000c1e1900 */
[----:B--2---:R-:W-:-:S04]  /*2370*/  I2FP.F32.U32 R0, R2 ;  /* 0x0000000200007245 */ /* 0x004fc80000201000 */
[----:B------:R-:W-:-:S07]  /*2380*/  F2FP.BF16.F32.PACK_AB R0, RZ, R0 ;  /* 0x00000000ff00723e */ /* 0x000fce00000010ff */
.L_x_25833:
[----:B-----5:R-:W-:Y:S01]  /*2390*/  IMAD.U32 R0, R0, 0x10000, RZ ;  /* 0x0001000000007824 */ /* 0x020fe200078e00ff */
[----:B------:R-:W1:Y:S01]  /*23a0*/  LDC.U8 R7, c[0x0][0x421] ;  /* 0x00010840ff077b82 */ /* 0x000e620000000000 */
[----:B------:R-:W-:Y:S02]  /*23b0*/  IMAD.MOV.U32 R5, RZ, RZ, 0x3ab5ebe6 ;  /* 0x3ab5ebe6ff057424 */ /* 0x000fe400078e00ff */
[C---:B0-----:R-:W-:Y:S01]  /*23c0*/  FMUL.FTZ R2, R0.reuse, 1.4426950216293334961 ;  /* 0x3fb8aa3b00027820 */ /* 0x041fe20000410000 */
        /* <DEDUP_REMOVED lines=20> */
[----:B-1----:R-:W-:Y:S02]  /*2510*/  PRMT R3, R7, 0x9910, RZ ;  /* 0x0000991007037816 */ /* 0x002fe400000000ff */
[----:B------:R-:W-:-:S04]  /*2520*/  FSEL R2, R2, +INF , !P1 ;  /* 0x7f80000002027808 */ /* 0x000fc80004800000 */
[----:B------:R-:W-:Y:S01]  /*2530*/  FSEL R2, R2, -1, P2 ;  /* 0xbf80000002027808 */ /* 0x000fe20001000000 */
[----:B------:R-:W-:Y:S01]  /*2540*/  @!P0 FADD.FTZ R2, R0, R0 ;  /* 0x0000000000028221 */ /* 0x000fe20000010000 */
[----:B------:R-:W-:-:S03]  /*2550*/  IMAD.MOV.U32 R0, RZ, RZ, R3 ;  /* 0x000000ffff007224 */ /* 0x000fc600078e0003 */
[----:B------:R0:W1:Y:S02]  /*2560*/  F2F.BF16.F32 R3, R2 ;  /* 0x0000000200037304 */ /* 0x0000640000202000 */
        /* <DEDUP_REMOVED lines=14> */
.L_x_25864:
[----:B------:R-:W-:-:S06]  /*2650*/  IMAD.U32 R3, R3, 0x10000, RZ ;  /* 0x0001000003037824 */ /* 0x000fcc00078e00ff */
[----:B------:R-:W0:Y:S02]  /*2660*/  F2I.S64.TRUNC R2, R3 ;  /* 0x0000000300027311 */ /* 0x000e24000020d900 */
[----:B0-----:R3:W-:Y:S01]  /*2670*/  STG.E.U8 desc[UR36][R16.64], R2 ;  /* 0x0000000210007986 */ /* 0x0017e2000c101124 */
[----:B------:R-:W-:Y:S05]  /*2680*/  BRA `(.L_x_25866) ;  /* 0x0000000c00847947 */ /* 0x000fea0003800000 */
.L_x_25863:
        /* <DEDUP_REMOVED lines=10> */
.L_x_25868:
[----:B------:R-:W-:-:S06]  /*2730*/  IMAD.U32 R3, R3, 0x10000, RZ ;  /* 0x0001000003037824 */ /* 0x000fcc00078e00ff */
[----:B------:R-:W0:Y:S02]  /*2740*/  F2I.FTZ.TRUNC.NTZ R3, R3 ;  /* 0x0000000300037305 */ /* 0x000e24000021f100 */
[----:B0-----:R1:W-:Y:S01]  /*2750*/  STG.E desc[UR36][R16.64], R3 ;  /* 0x0000000310007986 */ /* 0x0013e2000c101924 */
[----:B------:R-:W-:Y:S05]  /*2760*/  BRA `(.L_x_25866) ;  /* 0x0000000c004c7947 */ /* 0x000fea0003800000 */
.L_x_25867:
[----:B------:R-:W-:-:S06]  /*2770*/  IMAD.U32 R3, R3, 0x10000, RZ ;  /* 0x0001000003037824 */ /* 0x000fcc00078e00ff */
[----:B------:R-:W0:Y:S02]  /*2780*/  F2I.FTZ.TRUNC.NTZ R3, R3 ;  /* 0x0000000300037305 */ /* 0x000e24000021f100 */
[----:B0-----:R2:W-:Y:S01]  /*2790*/  STG.E.U16 desc[UR36][R16.64], R3 ;  /* 0x0000000310007986 */ /* 0x0015e2000c101524 */
[----:B------:R-:W-:Y:S05]  /*27a0*/  BRA `(.L_x_25866) ;  /* 0x0000000c003c7947 */ /* 0x000fea0003800000 */
.L_x_25862:
        /* <DEDUP_REMOVED lines=9> */
.L_x_25870:
[----:B------:R-:W-:-:S05]  /*2840*/  IMAD.U32 R0, R3, 0x10000, RZ ;  /* 0x0001000003007824 */ /* 0x000fca00078e00ff */
[----:B------:R-:W-:-:S05]  /*2850*/  F2FP.F16.F32.PACK_AB R0, RZ, R0 ;  /* 0x00000000ff00723e */ /* 0x000fca00000000ff */
[----:B------:R0:W-:Y:S01]  /*2860*/  STG.E.U16 desc[UR36][R16.64], R0 ;  /* 0x0000000010007986 */ /* 0x0001e2000c101524 */
[----:B------:R-:W-:Y:S05]  /*2870*/  BRA `(.L_x_25866) ;  /* 0x0000000c00087947 */ /* 0x000fea0003800000 */
.L_x_25869:
        /* <DEDUP_REMOVED lines=10> */
.L_x_25872:
[----:B------:R-:W-:-:S05]  /*2920*/  IMAD.U32 R3, R3, 0x10000, RZ ;  /* 0x0001000003037824 */ /* 0x000fca00078e00ff */
[----:B------:R-:W-:-:S04]  /*2930*/  F2FP.F16.F32.PACK_AB R3, RZ, R3 ;  /* 0x00000003ff03723e */ /* 0x000fc800000000ff */
[----:B------:R-:W-:-:S05]  /*2940*/  PRMT R3, R3, 0x5410, RZ ;  /* 0x0000541003037816 */ /* 0x000fca00000000ff */
[----:B------:R0:W-:Y:S01]  /*2950*/  STG.E desc[UR36][R16.64], R3 ;  /* 0x0000000310007986 */ /* 0x0001e2000c101924 */
[----:B------:R-:W-:Y:S05]  /*2960*/  BRA `(.L_x_25866) ;  /* 0x0000000800cc7947 */ /* 0x000fea0003800000 */
.L_x_25871:
[----:B------:R-:W-:-:S04]  /*2970*/  IMAD.U32 R2, R3, 0x10000, RZ ;  /* 0x0001000003027824 */ /* 0x000fc800078e00ff */
[----:B------:R-:W-:-:S06]  /*2980*/  FMUL.FTZ R2, R2, 1 ;  /* 0x3f80000002027820 */ /* 0x000fcc0000410000 */
[----:B------:R-:W0:Y:S02]  /*2990*/  F2F.F64.F32 R2, R2 ;  /* 0x0000000200027310 */ /* 0x000e240000201800 */
[----:B0-----:R0:W-:Y:S01]  /*29a0*/  STG.E.64 desc[UR36][R16.64], R2 ;  /* 0x0000000210007986 */ /* 0x0011e2000c101b24 */
[----:B------:R-:W-:Y:S05]  /*29b0*/  BRA `(.L_x_25866) ;  /* 0x0000000800b87947 */ /* 0x000fea0003800000 */
.L_x_25861:
        /* <DEDUP_REMOVED lines=13> */
.L_x_25875:
[----:B------:R-:W-:Y:S01]  /*2a90*/  IMAD.U32 R3, R3, 0x10000, RZ ;  /* 0x0001000003037824 */ /* 0x000fe200078e00ff */
[----:B------:R-:W-:-:S03]  /*2aa0*/  CS2R R6, SRZ ;  /* 0x0000000000067805 */ /* 0x000fc6000001ff00 */
[----:B------:R-:W-:-:S04]  /*2ab0*/  FMUL.FTZ R3, R3, 1 ;  /* 0x3f80000003037820 */ /* 0x000fc80000410000 */
[----:B------:R-:W0:Y:S02]  /*2ac0*/  F2F.F64.F32 R4, R3 ;  /* 0x0000000300047310 */ /* 0x000e240000201800 */
[----:B0-----:R0:W-:Y:S01]  /*2ad0*/  STG.E.128 desc[UR36][R16.64], R4 ;  /* 0x0000000410007986 */ /* 0x0011e2000c101d24 */
[----:B------:R-:W-:Y:S05]  /*2ae0*/  BRA `(.L_x_25866) ;  /* 0x00000008006c7947 */ /* 0x000fea0003800000 */
.L_x_25874:
        /* <DEDUP_REMOVED lines=21> */
.L_x_25879:
[----:B------:R-:W-:Y:S05]  /*2c40*/  BSYNC B0 ;  /* 0x0000000000007941 */ /* 0x000fea0003800000 */
.L_x_25878:
[----:B------:R-:W-:-:S05]  /*2c50*/  LOP3.LUT R3, R0, R3, RZ, 0xfc, !PT ;  /* 0x0000000300037212 */ /* 0x000fca00078efcff */
[----:B------:R0:W-:Y:S01]  /*2c60*/  STG.E.U8 desc[UR36][R16.64], R3 ;  /* 0x0000000310007986 */ /* 0x0001e2000c101124 */
[----:B------:R-:W-:Y:S05]  /*2c70*/  BRA `(.L_x_25866) ;  /* 0x0000000800087947 */ /* 0x000fea0003800000 */
.L_x_25877:
        /* <DEDUP_REMOVED lines=13> */
.L_x_25881:
[----:B------:R-:W-:Y:S01]  /*2d50*/  IMAD.MOV.U32 R0, RZ, RZ, 0x7f ;  /* 0x0000007fff007424 */ /* 0x000fe200078e00ff */
[----:B------:R-:W-:-:S04]  /*2d60*/  ISETP.GT.U32.AND P0, PT, R2, 0x7f800000, PT ;  /* 0x7f8000000200780c */ /* 0x000fc80003f04070 */
[----:B------:R-:W-:-:S09]  /*2d70*/  SEL R0, R0, 0x7c, P0 ;  /* 0x0000007c00007807 */ /* 0x000fd20000000000 */
.L_x_25882:
[----:B------:R-:W-:Y:S05]  /*2d80*/  BSYNC B0 ;  /* 0x0000000000007941 */ /* 0x000fea0003800000 */
.L_x_25880:
[----:B------:R-:W-:-:S04]  /*2d90*/  LOP3.LUT R2, R3, 0x80000000, RZ, 0xc0, !PT ;  /* 0x8000000003027812 */ /* 0x000fc800078ec0ff */
[----:B------:R-:W-:-:S04]  /*2da0*/  SHF.R.U32.HI R3, RZ, 0x18, R2 ;  /* 0x00000018ff037819 */ /* 0x000fc80000011602 */
[----:B------:R-:W-:-:S05]  /*2db0*/  LOP3.LUT R3, R0, R3, RZ, 0xfc, !PT ;  /* 0x0000000300037212 */ /* 0x000fca00078efcff */
[----:B------:R0:W-:Y:S01]  /*2dc0*/  STG.E.U8 desc[UR36][R16.64], R3 ;  /* 0x0000000310007986 */ /* 0x0001e2000c101124 */
[----:B------:R-:W-:Y:S05]  /*2dd0*/  BRA `(.L_x_25866) ;  /* 0x0000000400b07947 */ /* 0x000fea0003800000 */
.L_x_25876:
[----:B------:R0:W-:Y:S01]  /*2de0*/  STG.E.U16 desc[UR36][R16.64], R3 ;  /* 0x0000000310007986 */ /* 0x0001e2000c101524 */
[----:B------:R-:W-:Y:S05]  /*2df0*/  BRA `(.L_x_25866) ;  /* 0x0000000400a87947 */ /* 0x000fea0003800000 */
.L_x_25873:
        /* <DEDUP_REMOVED lines=12> */
.L_x_25885:
        /* <DEDUP_REMOVED lines=17> */
.L_x_25888:
[----:B------:R-:W-:-:S04]  /*2fd0*/  LOP3.LUT R2, R3, 0x80000000, RZ, 0xc0, !PT ;  /* 0x8000000003027812 */ /* 0x000fc800078ec0ff */
[----:B------:R-:W-:-:S04]  /*2fe0*/  SHF.R.U32.HI R3, RZ, 0x18, R2 ;  /* 0x00000018ff037819 */ /* 0x000fc80000011602 */
[----:B------:R-:W-:-:S04]  /*2ff0*/  LOP3.LUT R0, R0, R3, RZ, 0xfc, !PT ;  /* 0x0000000300007212 */ /* 0x000fc800078efcff */
[----:B------:R-:W-:-:S07]  /*3000*/  PRMT R8, R0, 0x7610, R8 ;  /* 0x0000761000087816 */ /* 0x000fce0000000008 */
.L_x_25887:
[----:B------:R-:W-:Y:S05]  /*3010*/  BSYNC B0 ;  /* 0x0000000000007941 */ /* 0x000fea0003800000 */
.L_x_25886:
[----:B------:R0:W-:Y:S01]  /*3020*/  STG.E.U8 desc[UR36][R16.64], R8 ;  /* 0x0000000810007986 */ /* 0x0001e2000c101124 */
[----:B------:R-:W-:Y:S05]  /*3030*/  BRA `(.L_x_25866) ;  /* 0x0000000400187947 */ /* 0x000fea0003800000 */
.L_x_25884:
        /* <DEDUP_REMOVED lines=17> */
.L_x_25891:
[----:B------:R-:W-:-:S04]  /*3150*/  LOP3.LUT R2, R3, 0x80000000, RZ, 0xc0, !PT ;  /* 0x8000000003027812 */ /* 0x000fc800078ec0ff */
[----:B------:R-:W-:-:S04]  /*3160*/  SHF.R.U32.HI R3, RZ, 0x18, R2 ;  /* 0x00000018ff037819 */ /* 0x000fc80000011602 */
[----:B------:R-:W-:-:S04]  /*3170*/  LOP3.LUT R0, R0, R3, RZ, 0xfc, !PT ;  /* 0x0000000300007212 */ /* 0x000fc800078efcff */
[----:B------:R-:W-:-:S07]  /*3180*/  PRMT R8, R0, 0x7610, R8 ;  /* 0x0000761000087816 */ /* 0x000fce0000000008 */
.L_x_25890:
[----:B------:R-:W-:Y:S05]  /*3190*/  BSYNC B0 ;  /* 0x0000000000007941 */ /* 0x000fea0003800000 */
.L_x_25889:
[----:B------:R0:W-:Y:S01]  /*31a0*/  STG.E.U8 desc[UR36][R16.64], R8 ;  /* 0x0000000810007986 */ /* 0x0001e2000c101124 */
[----:B------:R-:W-:Y:S05]  /*31b0*/  BRA `(.L_x_25866) ;  /* 0x0000000000b87947 */ /* 0x000fea0003800000 */
.L_x_25883:
        /* <DEDUP_REMOVED lines=22> */
.L_x_25865:
        /* <DEDUP_REMOVED lines=16> */
.L_x_25894:
[----:B------:R-:W-:Y:S05]  /*3420*/  BRA `(.L_x_25866) ;  /* 0x00000000001c7947 */ /* 0x000fea0003800000 */
.L_x_25893:
[----:B------:R-:W-:-:S06]  /*3430*/  IMAD.U32 R3, R3, 0x10000, RZ ;  /* 0x0001000003037824 */ /* 0x000fcc00078e00ff */
[----:B------:R-:W0:Y:S02]  /*3440*/  F2I.U64.TRUNC R2, R3 ;  /* 0x0000000300027311 */ /* 0x000e24000020d800 */
[----:B0-----:R0:W-:Y:S01]  /*3450*/  STG.E.64 desc[UR36][R16.64], R2 ;  /* 0x0000000210007986 */ /* 0x0011e2000c101b24 */
[----:B------:R-:W-:Y:S05]  /*3460*/  BRA `(.L_x_25866) ;  /* 0x00000000000c7947 */ /* 0x000fea0003800000 */
.L_x_25892:
[----:B------:R-:W-:-:S06]  /*3470*/  IMAD.U32 R3, R3, 0x10000, RZ ;  /* 0x0001000003037824 */ /* 0x000fcc00078e00ff */
[----:B------:R-:W0:Y:S02]  /*3480*/  F2I.FTZ.U32.TRUNC.NTZ R3, R3 ;  /* 0x0000000300037305 */ /* 0x000e24000021f000 */
[----:B0-----:R0:W-:Y:S02]  /*3490*/  STG.E desc[UR36][R16.64], R3 ;  /* 0x0000000310007986 */ /* 0x0011e4000c101924 */
.L_x_25866:
[----:B------:R-:W-:-:S04]  /*34a0*/  IMAD R18, R23, 0x200, R18 ;  /* 0x0000020017127824 */ /* 0x000fc800078e0212 */
[----:B------:R-:W-:-:S07]  /*34b0*/  VIADD R19, R18, 0x80 ;  /* 0x0000008012137836 */ /* 0x000fce0000000000 */
.L_x_25826:
[----:B------:R-:W-:Y:S05]  /*34c0*/  BSYNC B6 ;  /* 0x0000000000067941 */ /* 0x000fea0003800000 */
.L_x_25825:
        /* <DEDUP_REMOVED lines=307> */
.L_x_25897:
        /* <DEDUP_REMOVED lines=22> */
.L_x_25901:
[----:B------:R-:W2:Y:S02]  /*4960*/  LDG.E.U8 R2, desc[UR36][R2.64] ;  /* 0x0000002402027981 */ /* 0x000ea4000c1e1100 */
[----:B--2---:R-:W-:-:S04]  /*4970*/  I2FP.F32.U32 R0, R2 ;  /* 0x0000000200007245 */ /* 0x004fc80000201000 */
[----:B------:R-:W-:Y:S01]  /*4980*/  F2FP.BF16.F32.PACK_AB R0, RZ, R0 ;  /* 0x00000000ff00723e */ /* 0x000fe200000010ff */
[----:B------:R-:W-:Y:S06]  /*4990*/  BRA `(.L_x_25903) ;  /* 0x0000000c00907947 */ /* 0x000fec0003800000 */
.L_x_25900:
        /* <DEDUP_REMOVED lines=10> */
.L_x_25905:
[----:B------:R-:W2:Y:S02]  /*4a40*/  LDG.E R2, desc[UR36][R2.64] ;  /* 0x0000002402027981 */ /* 0x000ea4000c1e1900 */
[----:B--2---:R-:W-:-:S04]  /*4a50*/  I2FP.F32.S32 R0, R2 ;  /* 0x0000000200007245 */ /* 0x004fc80000201400 */
[----:B------:R-:W-:Y:S01]  /*4a60*/  F2FP.BF16.F32.PACK_AB R0, RZ, R0 ;  /* 0x00000000ff00723e */ /* 0x000fe200000010ff */
[----:B------:R-:W-:Y:S06]  /*4a70*/  BRA `(.L_x_25903) ;  /* 0x0000000c00587947 */ /* 0x000fec0003800000 */
.L_x_25904:
[----:B------:R-:W2:Y:S02]  /*4a80*/  LDG.E.U16 R2, desc[UR36][R2.64] ;  /* 0x0000002402027981 */ /* 0x000ea4000c1e1500 */
[----:B--2---:R-:W0:Y:S02]  /*4a90*/  I2F.S16 R0, R2 ;  /* 0x0000000200007306 */ /* 0x004e240000101400 */
[----:B0-----:R-:W-:Y:S01]  /*4aa0*/  F2FP.BF16.F32.PACK_AB R0, RZ, R0 ;  /* 0x00000000ff00723e */ /* 0x001fe200000010ff */
[----:B------:R-:W-:Y:S06]  /*4ab0*/  BRA `(.L_x_25903) ;  /* 0x0000000c00487947 */ /* 0x000fec0003800000 */
.L_x_25899:
        /* <DEDUP_REMOVED lines=9> */
.L_x_25907:
[----:B------:R-:W2:Y:S02]  /*4b50*/  LDG.E.U16 R0, desc[UR36][R2.64] ;  /* 0x0000002402007981 */ /* 0x000ea4000c1e1500 */
[----:B--2---:R-:W-:-:S05]  /*4b60*/  HADD2.F32 R0, -RZ, R0.H0_H0 ;  /* 0x20000000ff007230 */ /* 0x004fca0000004100 */
[----:B------:R-:W-:Y:S01]  /*4b70*/  F2FP.BF16.F32.PACK_AB R0, RZ, R0 ;  /* 0x00000000ff00723e */ /* 0x000fe200000010ff */
[----:B------:R-:W-:Y:S06]  /*4b80*/  BRA `(.L_x_25903) ;  /* 0x0000000c00147947 */ /* 0x000fec0003800000 */
.L_x_25906:
        /* <DEDUP_REMOVED lines=9> */
.L_x_25909:
[----:B------:R-:W2:Y:S02]  /*4c20*/  LDG.E.U16 R2, desc[UR36][R2.64] ;  /* 0x0000002402027981 */ /* 0x000ea4000c1e1500 */
[----:B--2---:R-:W-:-:S05]  /*4c30*/  HADD2.F32 R0, -RZ, R2.H0_H0 ;  /* 0x20000002ff007230 */ /* 0x004fca0000004100 */
[----:B------:R-:W-:Y:S01]  /*4c40*/  F2FP.BF16.F32.PACK_AB R0, RZ, R0 ;  /* 0x00000000ff00723e */ /* 0x000fe200000010ff */
[----:B------:R-:W-:Y:S06]  /*4c50*/  BRA `(.L_x_25903) ;  /* 0x0000000800e07947 */ /* 0x000fec0003800000 */
.L_x_25908:
        /* <DEDUP_REMOVED lines=8> */
.L_x_25898:
        /* <DEDUP_REMOVED lines=13> */
.L_x_25912:
        /* <DEDUP_REMOVED lines=8> */
.L_x_25911:
        /* <DEDUP_REMOVED lines=28> */
.L_x_25914:
        /* <DEDUP_REMOVED lines=15> */
.L_x_25913:
[----:B------:R0:W5:Y:S01]  /*50e0*/  LDG.E.U16 R0, desc[UR36][R2.64] ;  /* 0x0000002402007981 */ /* 0x000162000c1e1500 */
[----:B------:R-:W-:Y:S05]  /*50f0*/  BRA `(.L_x_25903) ;  /* 0x0000000400b87947 */ /* 0x000fea0003800000 */
.L_x_25910:
        /* <DEDUP_REMOVED lines=12> */
.L_x_25917:
        /* <DEDUP_REMOVED lines=21> */
.L_x_25921:
[----:B------:R-:W-:Y:S05]  /*5310*/  BSYNC B1 ;  /* 0x0000000000017941 */ /* 0x000fea0003800000 */
.L_x_25920:
[----:B------:R-:W-:Y:S01]  /*5320*/  LEA R3, R0, 0x3b800000, 0x17 ;  /* 0x3b80000000037811 */ /* 0x000fe200078eb8ff */
[----:B------:R-:W-:-:S05]  /*5330*/  IMAD.SHL.U32 R0, R2, 0x100000, RZ ;  /* 0x0010000002007824 */ /* 0x000fca00078e00ff */
[----:B------:R-:W-:-:S07]  /*5340*/  LOP3.LUT R0, R3, R0, R4, 0xfe, !PT ;  /* 0x0000000003007212 */ /* 0x000fce00078efe04 */
.L_x_25919:
[----:B------:R-:W-:Y:S05]  /*5350*/  BSYNC B0 ;  /* 0x0000000000007941 */ /* 0x000fea0003800000 */
.L_x_25918:
[----:B------:R-:W-:Y:S01]  /*5360*/  F2FP.BF16.F32.PACK_AB R0, RZ, R0 ;  /* 0x00000000ff00723e */ /* 0x000fe200000010ff */
[----:B------:R-:W-:Y:S06]  /*5370*/  BRA `(.L_x_25903) ;  /* 0x0000000400187947 */ /* 0x000fec0003800000 */
.L_x_25916:
        /* <DEDUP_REMOVED lines=21> */
.L_x_25925:
[----:B------:R-:W-:Y:S05]  /*54d0*/  BSYNC B1 ;  /* 0x0000000000017941 */ /* 0x000fea0003800000 */
.L_x_25924:
[----:B------:R-:W-:Y:S01]  /*54e0*/  LEA R3, R0, 0x37800000, 0x17 ;  /* 0x3780000000037811 */ /* 0x000fe200078eb8ff */
[----:B------:R-:W-:-:S05]  /*54f0*/  IMAD.SHL.U32 R0, R2, 0x200000, RZ ;  /* 0x0020000002007824 */ /* 0x000fca00078e00ff */
[----:B------:R-:W-:-:S07]  /*5500*/  LOP3.LUT R0, R3, R0, R4, 0xfe, !PT ;  /* 0x0000000003007212 */ /* 0x000fce00078efe04 */
.L_x_25923:
[----:B------:R-:W-:Y:S05]  /*5510*/  BSYNC B0 ;  /* 0x0000000000007941 */ /* 0x000fea0003800000 */
.L_x_25922:
[----:B------:R-:W-:Y:S01]  /*5520*/  F2FP.BF16.F32.PACK_AB R0, RZ, R0 ;  /* 0x00000000ff00723e */ /* 0x000fe200000010ff */
[----:B------:R-:W-:Y:S06]  /*5530*/  BRA `(.L_x_25903) ;  /* 0x0000000000a87947 */ /* 0x000fec0003800000 */
.L_x_25915:
        /* <DEDUP_REMOVED lines=14> */
.L_x_25929:
[----:B------:R-:W-:Y:S05]  /*5620*/  BSYNC B0 ;  /* 0x0000000000007941 */ /* 0x000fea0003800000 */
.L_x_25928:
[----:B------:R-:W-:Y:S01]  /*5630*/  F2FP.BF16.F32.PACK_AB R0, RZ, R0 ;  /* 0x00000000ff00723e */ /* 0x000fe200000010ff */
[----:B------:R-:W-:Y:S06]  /*5640*/  BRA `(.L_x_25903) ;  /* 0x0000000000647947 */ /* 0x000fec0003800000 */
.L_x_25902:
        /* <DEDUP_REMOVED lines=16> */
.L_x_25930:
[----:B------:R-:W-:Y:S01]  /*5750*/  PRMT R0, RZ, 0x7610, R0 ;  /* 0x00007610ff007816 */ /* 0x000fe20000000000 */
[----:B------:R-:W-:Y:S06]  /*5760*/  BRA `(.L_x_25903) ;  /* 0x00000000001c7947 */ /* 0x000fec0003800000 */
.L_x_25927:
[----:B------:R-:W2:Y:S02]  /*5770*/  LDG.E.64 R2, desc[UR36][R2.64] ;  /* 0x0000002402027981 */ /* 0x000ea4000c1e1b00 */
[----:B--2---:R-:W0:Y:S02]  /*5780*/  I2F.U64 R0, R2 ;  /* 0x0000000200007312 */ /* 0x004e240000301000 */
[----:B0-----:R-:W-:Y:S01]  /*5790*/  F2FP.BF16.F32.PACK_AB R0, RZ, R0 ;  /* 0x00000000ff00723e */ /* 0x001fe200000010ff */
[----:B------:R-:W-:Y:S06]  /*57a0*/  BRA `(.L_x_25903) ;  /* 0x00000000000c7947 */ /* 0x000fec0003800000 */
.L_x_25926:
[----:B------:R-:W2:Y:S02]  /*57b0*/  LDG.E R2, desc[UR36][R2.64] ;  /* 0x0000002402027981 */ /* 0x000ea4000c1e1900 */
[----:B--2---:R-:W-:-:S04]  /*57c0*/  I2FP.F32.U32 R0, R2 ;  /* 0x0000000200007245 */ /* 0x004fc80000201000 */
[----:B------:R-:W-:-:S07]  /*57d0*/  F2FP.BF16.F32.PACK_AB R0, RZ, R0 ;  /* 0x00000000ff00723e */ /* 0x000fce00000010ff */
.L_x_25903:
        /* <DEDUP_REMOVED lines=44> */
.L_x_25934:
[----:B------:R-:W-:-:S06]  /*5aa0*/  IMAD.U32 R3, R3, 0x10000, RZ ;  /* 0x0001000003037824 */ /* 0x000fcc00078e00ff */
[----:B------:R-:W0:Y:S02]  /*5ab0*/  F2I.S64.TRUNC R2, R3 ;  /* 0x0000000300027311 */ /* 0x000e24000020d900 */
[----:B0-----:R0:W-:Y:S01]  /*5ac0*/  STG.E.U8 desc[UR36][R16.64], R2 ;  /* 0x0000000210007986 */ /* 0x0011e2000c101124 */
[----:B------:R-:W-:Y:S05]  /*5ad0*/  BRA `(.L_x_25936) ;  /* 0x0000000c00847947 */ /* 0x000fea0003800000 */
.L_x_25933:
        /* <DEDUP_REMOVED lines=10> */
.L_x_25938:
[----:B------:R-:W-:-:S06]  /*5b80*/  IMAD.U32 R3, R3, 0x10000, RZ ;  /* 0x0001000003037824 */ /* 0x000fcc00078e00ff */
[----:B------:R-:W0:Y:S02]  /*5b90*/  F2I.FTZ.TRUNC.NTZ R3, R3 ;  /* 0x0000000300037305 */ /* 0x000e24000021f100 */
[----:B0-----:R0:W-:Y:S01]  /*5ba0*/  STG.E desc[UR36][R16.64], R3 ;  /* 0x0000000310007986 */ /* 0x0011e2000c101924 */
[----:B------:R-:W-:Y:S05]  /*5bb0*/  BRA `(.L_x_25936) ;  /* 0x0000000c004c7947 */ /* 0x000fea0003800000 */
.L_x_25937:
[----:B------:R-:W-:-:S06]  /*5bc0*/  IMAD.U32 R3, R3, 0x10000, RZ ;  /* 0x0001000003037824 */ /* 0x000fcc00078e00ff */
[----:B------:R-:W0:Y:S02]  /*5bd0*/  F2I.FTZ.TRUNC.NTZ R3, R3 ;  /* 0x0000000300037305 */ /* 0x000e24000021f100 */
[----:B0-----:R0:W-:Y:S01]  /*5be0*/  STG.E.U16 desc[UR36][R16.64], R3 ;  /* 0x0000000310007986 */ /* 0x0011e2000c101524 */
[----:B------:R-:W-:Y:S05]  /*5bf0*/  BRA `(.L_x_25936) ;  /* 0x0000000c003c7947 */ /* 0x000fea0003800000 */
.L_x_25932:
        /* <DEDUP_REMOVED lines=9> */
.L_x_25940:
[----:B------:R-:W-:-:S05]  /*5c90*/  IMAD.U32 R0, R3, 0x10000, RZ ;  /* 0x0001000003007824 */ /* 0x000fca00078e00ff */
[----:B------:R-:W-:-:S05]  /*5ca0*/  F2FP.F16.F32.PACK_AB R0, RZ, R0 ;  /* 0x00000000ff00723e */ /* 0x000fca00000000ff */
[----:B------:R0:W-:Y:S01]  /*5cb0*/  STG.E.U16 desc[UR36][R16.64], R0 ;  /* 0x0000000010007986 */ /* 0x0001e2000c101524 */
[----:B------:R-:W-:Y:S05]  /*5cc0*/  BRA `(.L_x_25936) ;  /* 0x0000000c00087947 */ /* 0x000fea0003800000 */
.L_x_25939:
        /* <DEDUP_REMOVED lines=10> */
.L_x_25942:
[----:B------:R-:W-:-:S05]  /*5d70*/  IMAD.U32 R3, R3, 0x10000, RZ ;  /* 0x0001000003037824 */ /* 0x000fca00078e00ff */
[----:B------:R-:W-:-:S04]  /*5d80*/  F2FP.F16.F32.PACK_AB R3, RZ, R3 ;  /* 0x00000003ff03723e */ /* 0x000fc800000000ff */
[----:B------:R-:W-:-:S05]  /*5d90*/  PRMT R3, R3, 0x5410, RZ ;  /* 0x0000541003037816 */ /* 0x000fca00000000ff */
[----:B------:R0:W-:Y:S01]  /*5da0*/  STG.E desc[UR36][R16.64], R3 ;  /* 0x0000000310007986 */ /* 0x0001e2000c101924 */
[----:B------:R-:W-:Y:S05]  /*5db0*/  BRA `(.L_x_25936) ;  /* 0x0000000800cc7947 */ /* 0x000fea0003800000 */
.L_x_25941:
[----:B------:R-:W-:-:S04]  /*5dc0*/  IMAD.U32 R2, R3, 0x10000, RZ ;  /* 0x0001000003027824 */ /* 0x000fc800078e00ff */
[----:B------:R-:W-:-:S06]  /*5dd0*/  FMUL.FTZ R2, R2, 1 ;  /* 0x3f80000002027820 */ /* 0x000fcc0000410000 */
[----:B------:R-:W0:Y:S02]  /*5de0*/  F2F.F64.F32 R2, R2 ;  /* 0x0000000200027310 */ /* 0x000e240000201800 */
[----:B0-----:R0:W-:Y:S01]  /*5df0*/  STG.E.64 desc[UR36][R16.64], R2 ;  /* 0x0000000210007986 */ /* 0x0011e2000c101b24 */
[----:B------:R-:W-:Y:S05]  /*5e00*/  BRA `(.L_x_25936) ;  /* 0x0000000800b87947 */ /* 0x000fea0003800000 */
.L_x_25931:
        /* <DEDUP_REMOVED lines=13> */
.L_x_25945:
[----:B------:R-:W-:Y:S01]  /*5ee0*/  IMAD.U32 R3, R3, 0x10000, RZ ;  /* 0x0001000003037824 */ /* 0x000fe200078e00ff */
[----:B------:R-:W-:-:S03]  /*5ef0*/  CS2R R6, SRZ ;  /* 0x0000000000067805 */ /* 0x000fc6000001ff00 */
[----:B------:R-:W-:-:S04]  /*5f00*/  FMUL.FTZ R3, R3, 1 ;  /* 0x3f80000003037820 */ /* 0x000fc80000410000 */
[----:B------:R-:W0:Y:S02]  /*5f10*/  F2F.F64.F32 R4, R3 ;  /* 0x0000000300047310 */ /* 0x000e240000201800 */
[----:B0-----:R0:W-:Y:S01]  /*5f20*/  STG.E.128 desc[UR36][R16.64], R4 ;  /* 0x0000000410007986 */ /* 0x0011e2000c101d24 */
[----:B------:R-:W-:Y:S05]  /*5f30*/  BRA `(.L_x_25936) ;  /* 0x00000008006c7947 */ /* 0x000fea0003800000 */
.L_x_25944:
        /* <DEDUP_REMOVED lines=21> */
.L_x_25949:
[----:B------:R-:W-:Y:S05]  /*6090*/  BSYNC B0 ;  /* 0x0000000000007941 */ /* 0x000fea0003800000 */
.L_x_25948:
[----:B------:R-:W-:-:S05]  /*60a0*/  LOP3.LUT R3, R0, R3, RZ, 0xfc, !PT ;  /* 0x0000000300037212 */ /* 0x000fca00078efcff */
[----:B------:R0:W-:Y:S01]  /*60b0*/  STG.E.U8 desc[UR36][R16.64], R3 ;  /* 0x0000000310007986 */ /* 0x0001e2000c101124 */
[----:B------:R-:W-:Y:S05]  /*60c0*/  BRA `(.L_x_25936) ;  /* 0x0000000800087947 */ /* 0x000fea0003800000 */
.L_x_25947:
        /* <DEDUP_REMOVED lines=13> */
.L_x_25951:
[----:B------:R-:W-:Y:S01]  /*61a0*/  IMAD.MOV.U32 R0, RZ, RZ, 0x7f ;  /* 0x0000007fff007424 */ /* 0x000fe200078e00ff */
[----:B------:R-:W-:-:S04]  /*61b0*/  ISETP.GT.U32.AND P0, PT, R2, 0x7f800000, PT ;  /* 0x7f8000000200780c */ /* 0x000fc80003f04070 */
[----:B------:R-:W-:-:S09]  /*61c0*/  SEL R0, R0, 0x7c, P0 ;  /* 0x0000007c00007807 */ /* 0x000fd20000000000 */
.L_x_25952:
[----:B------:R-:W-:Y:S05]  /*61d0*/  BSYNC B0 ;  /* 0x0000000000007941 */ /* 0x000fea0003800000 */
.L_x_25950:
[----:B------:R-:W-:-:S04]  /*61e0*/  LOP3.LUT R2, R3, 0x80000000, RZ, 0xc0, !PT ;  /* 0x8000000003027812 */ /* 0x000fc800078ec0ff */
[----:B------:R-:W-:-:S04]  /*61f0*/  SHF.R.U32.HI R3, RZ, 0x18, R2 ;  /* 0x00000018ff037819 */ /* 0x000fc80000011602 */
[----:B------:R-:W-:-:S05]  /*6200*/  LOP3.LUT R3, R0, R3, RZ, 0xfc, !PT ;  /* 0x0000000300037212 */ /* 0x000fca00078efcff */
[----:B------:R0:W-:Y:S01]  /*6210*/  STG.E.U8 desc[UR36][R16.64], R3 ;  /* 0x0000000310007986 */ /* 0x0001e2000c101124 */
[----:B------:R-:W-:Y:S05]  /*6220*/  BRA `(.L_x_25936) ;  /* 0x0000000400b07947 */ /* 0x000fea0003800000 */
.L_x_25946:
[----:B------:R0:W-:Y:S01]  /*6230*/  STG.E.U16 desc[UR36][R16.64], R3 ;  /* 0x0000000310007986 */ /* 0x0001e2000c101524 */
[----:B------:R-:W-:Y:S05]  /*6240*/  BRA `(.L_x_25936) ;  /* 0x0000000400a87947 */ /* 0x000fea0003800000 */
.L_x_25943:
        /* <DEDUP_REMOVED lines=12> */
.L_x_25955:
        /* <DEDUP_REMOVED lines=17> */
.L_x_25958:
[----:B------:R-:W-:-:S04]  /*6420*/  LOP3.LUT R2, R3, 0x80000000, RZ, 0xc0, !PT ;  /* 0x8000000003027812 */ /* 0x000fc800078ec0ff */
[----:B------:R-:W-:-:S04]  /*6430*/  SHF.R.U32.HI R3, RZ, 0x18, R2 ;  /* 0x00000018ff037819 */ /* 0x000fc80000011602 */
[----:B------:R-:W-:-:S04]  /*6440*/  LOP3.LUT R0, R0, R3, RZ, 0xfc, !PT ;  /* 0x0000000300007212 */ /* 0x000fc800078efcff */
[----:B------:R-:W-:-:S07]  /*6450*/  PRMT R8, R0, 0x7610, R8 ;  /* 0x0000761000087816 */ /* 0x000fce0000000008 */
.L_x_25957:
[----:B------:R-:W-:Y:S05]  /*6460*/  BSYNC B0 ;  /* 0x0000000000007941 */ /* 0x000fea0003800000 */
.L_x_25956:
[----:B------:R3:W-:Y:S01]  /*6470*/  STG.E.U8 desc[UR36][R16.64], R8 ;  /* 0x0000000810007986 */ /* 0x0007e2000c101124 */
[----:B------:R-:W-:Y:S05]  /*6480*/  BRA `(.L_x_25936) ;  /* 0x0000000400187947 */ /* 0x000fea0003800000 */
.L_x_25954:
        /* <DEDUP_REMOVED lines=17> */
.L_x_25961:
[----:B------:R-:W-:-:S04]  /*65a0*/  LOP3.LUT R2, R3, 0x80000000, RZ, 0xc0, !PT ;  /* 0x8000000003027812 */ /* 0x000fc800078ec0ff */
[----:B------:R-:W-:-:S04]  /*65b0*/  SHF.R.U32.HI R3, RZ, 0x18, R2 ;  /* 0x00000018ff037819 */ /* 0x000fc80000011602 */
[----:B------:R-:W-:-:S04]  /*65c0*/  LOP3.LUT R0, R0, R3, RZ, 0xfc, !PT ;  /* 0x0000000300007212 */ /* 0x000fc800078efcff */
[----:B------:R-:W-:-:S07]  /*65d0*/  PRMT R8, R0, 0x7610, R8 ;  /* 0x0000761000087816 */ /* 0x000fce0000000008 */
.L_x_25960:
[----:B------:R-:W-:Y:S05]  /*65e0*/  BSYNC B0 ;  /* 0x0000000000007941 */ /* 0x000fea0003800000 */
.L_x_25959:
[----:B------:R0:W-:Y:S01]  /*65f0*/  STG.E.U8 desc[UR36][R16.64], R8 ;  /* 0x0000000810007986 */ /* 0x0001e2000c101124 */
[----:B------:R-:W-:Y:S05]  /*6600*/  BRA `(.L_x_25936) ;  /* 0x0000000000b87947 */ /* 0x000fea0003800000 */
.L_x_25953:
        /* <DEDUP_REMOVED lines=22> */
.L_x_25935:
        /* <DEDUP_REMOVED lines=16> */
.L_x_25964:
[----:B------:R-:W-:Y:S05]  /*6870*/  BRA `(.L_x_25936) ;  /* 0x00000000001c7947 */ /* 0x000fea0003800000 */
.L_x_25963:
[----:B------:R-:W-:-:S06]  /*6880*/  IMAD.U32 R3, R3, 0x10000, RZ ;  /* 0x0001000003037824 */ /* 0x000fcc00078e00ff */
[----:B------:R-:W0:Y:S02]  /*6890*/  F2I.U64.TRUNC R2, R3 ;  /* 0x0000000300027311 */ /* 0x000e24000020d800 */
[----:B0-----:R2:W-:Y:S01]  /*68a0*/  STG.E.64 desc[UR36][R16.64], R2 ;  /* 0x0000000210007986 */ /* 0x0015e2000c101b24 */
[----:B------:R-:W-:Y:S05]  /*68b0*/  BRA `(.L_x_25936) ;  /* 0x00000000000c7947 */ /* 0x000fea0003800000 */
.L_x_25962:
[----:B------:R-:W-:-:S06]  /*68c0*/  IMAD.U32 R3, R3, 0x10000, RZ ;  /* 0x0001000003037824 */ /* 0x000fcc00078e00ff */
[----:B------:R-:W0:Y:S02]  /*68d0*/  F2I.FTZ.U32.TRUNC.NTZ R3, R3 ;  /* 0x0000000300037305 */ /* 0x000e24000021f000 */
[----:B0-----:R0:W-:Y:S02]  /*68e0*/  STG.E desc[UR36][R16.64], R3 ;  /* 0x0000000310007986 */ /* 0x0011e4000c101924 */
.L_x_25936:
[----:B------:R-:W-:-:S07]  /*68f0*/  VIADD R19, R19, 0x80 ;  /* 0x0000008013137836 */ /* 0x000fce0000000000 */
.L_x_25896:
[----:B------:R-:W-:Y:S05]  /*6900*/  BSYNC B6 ;  /* 0x0000000000067941 */ /* 0x000fea0003800000 */
.L_x_25895:
        /* <DEDUP_REMOVED lines=307> */
.L_x_25967:
        /* <DEDUP_REMOVED lines=22> */
.L_x_25971:
[----:B------:R-:W2:Y:S02]  /*7da0*/  LDG.E.U8 R2, desc[UR36][R2.64] ;  /* 0x0000002402027981 */ /* 0x000ea4000c1e1100 */
[----:B--2---:R-:W-:-:S04]  /*7db0*/  I2FP.F32.U32 R0, R2 ;  /* 0x0000000200007245 */ /* 0x004fc80000201000 */
[----:B------:R-:W-:Y:S01]  /*7dc0*/  F2FP.BF16.F32.PACK_AB R0, RZ, R0 ;  /* 0x00000000ff00723e */ /* 0x000fe200000010ff */
[----:B------:R-:W-:Y:S06]  /*7dd0*/  BRA `(.L_x_25973) ;  /* 0x0000000c00907947 */ /* 0x000fec0003800000 */
.L_x_25970:
        /* <DEDUP_REMOVED lines=10> */
.L_x_25975:
[----:B------:R-:W2:Y:S02]  /*7e80*/  LDG.E R2, desc[UR36][R2.64] ;  /* 0x0000002402027981 */ /* 0x000ea4000c1e1900 */
[----:B--2---:R-:W-:-:S04]  /*7e90*/  I2FP.F32.S32 R0, R2 ;  /* 0x0000000200007245 */ /* 0x004fc80000201400 */
[----:B------:R-:W-:Y:S01]  /*7ea0*/  F2FP.BF16.F32.PACK_AB R0, RZ, R0 ;  /* 0x00000000ff00723e */ /* 0x000fe200000010ff */
[----:B------:R-:W-:Y:S06]  /*7eb0*/  BRA `(.L_x_25973) ;  /* 0x0000000c00587947 */ /* 0x000fec0003800000 */
.L_x_25974:
[----:B------:R-:W2:Y:S02]  /*7ec0*/  LDG.E.U16 R2, desc[UR36][R2.64] ;  /* 0x0000002402027981 */ /* 0x000ea4000c1e1500 */
[----:B--2---:R-:W0:Y:S02]  /*7ed0*/  I2F.S16 R0, R2 ;  /* 0x0000000200007306 */ /* 0x004e240000101400 */
[----:B0-----:R-:W-:Y:S01]  /*7ee0*/  F2FP.BF16.F32.PACK_AB R0, RZ, R0 ;  /* 0x00000000ff00723e */ /* 0x001fe200000010ff */
[----:B------:R-:W-:Y:S06]  /*7ef0*/  BRA `(.L_x_25973) ;  /* 0x0000000c00487947 */ /* 0x000fec0003800000 */
.L_x_25969:
        /* <DEDUP_REMOVED lines=9> */
.L_x_25977:
[----:B------:R-:W2:Y:S02]  /*7f90*/  LDG.E.U16 R0, desc[UR36][R2.64] ;  /* 0x0000002402007981 */ /* 0x000ea4000c1e1500 */
[----:B--2---:R-:W-:-:S05]  /*7fa0*/  HADD2.F32 R0, -RZ, R0.H0_H0 ;  /* 0x20000000ff007230 */ /* 0x004fca0000004100 */
[----:B------:R-:W-:Y:S01]  /*7fb0*/  F2FP.BF16.F32.PACK_AB R0, RZ, R0 ;  /* 0x00000000ff00723e */ /* 0x000fe200000010ff */
[----:B------:R-:W-:Y:S06]  /*7fc0*/  BRA `(.L_x_25973) ;  /* 0x0000000c00147947 */ /* 0x000fec0003800000 */
.L_x_25976:
        /* <DEDUP_REMOVED lines=9> */
.L_x_25979:
[----:B------:R-:W2:Y:S02]  /*8060*/  LDG.E.U16 R2, desc[UR36][R2.64] ;  /* 0x0000002402027981 */ /* 0x000ea4000c1e1500 */
[----:B--2---:R-:W-:-:S05]  /*8070*/  HADD2.F32 R0, -RZ, R2.H0_H0 ;  /* 0x20000002ff007230 */ /* 0x004fca0000004100 */
[----:B------:R-:W-:Y:S01]  /*8080*/  F2FP.BF16.F32.PACK_AB R0, RZ, R0 ;  /* 0x00000000ff00723e */ /* 0x000fe200000010ff */
[----:B------:R-:W-:Y:S06]  /*8090*/  BRA `(.L_x_25973) ;  /* 0x0000000800e07947 */ /* 0x000fec0003800000 */
.L_x_25978:
        /* <DEDUP_REMOVED lines=8> */
.L_x_25968:
        /* <DEDUP_REMOVED lines=13> */
.L_x_25982:
        /* <DEDUP_REMOVED lines=8> */
.L_x_25981:
        /* <DEDUP_REMOVED lines=28> */
.L_x_25984:
        /* <DEDUP_REMOVED lines=15> */
.L_x_25983:
[----:B------:R0:W5:Y:S01]  /*8520*/  LDG.E.U16 R0, desc[UR36][R2.64] ;  /* 0x0000002402007981 */ /* 0x000162000c1e1500 */
[----:B------:R-:W-:Y:S05]  /*8530*/  BRA `(.L_x_25973) ;  /* 0x0000000400b87947 */ /* 0x000fea0003800000 */
.L_x_25980:
        /* <DEDUP_REMOVED lines=12> */
.L_x_25987:
        /* <DEDUP_REMOVED lines=21> */
.L_x_25991:
[----:B------:R-:W-:Y:S05]  /*8750*/  BSYNC B1 ;  /* 0x0000000000017941 */ /* 0x000fea0003800000 */
.L_x_25990:
[----:B------:R-:W-:Y:S01]  /*8760*/  LEA R3, R0, 0x3b800000, 0x17 ;  /* 0x3b80000000037811 */ /* 0x000fe200078eb8ff */
[----:B------:R-:W-:-:S05]  /*8770*/  IMAD.SHL.U32 R0, R2, 0x100000, RZ ;  /* 0x0010000002007824 */ /* 0x000fca00078e00ff */
[----:B------:R-:W-:-:S07]  /*8780*/  LOP3.LUT R0, R3, R0, R4, 0xfe, !PT ;  /* 0x0000000003007212 */ /* 0x000fce00078efe04 */
.L_x_25989:
[----:B------:R-:W-:Y:S05]  /*8790*/  BSYNC B0 ;  /* 0x0000000000007941 */ /* 0x000fea0003800000 */
.L_x_25988:
[----:B------:R-:W-:Y:S01]  /*87a0*/  F2FP.BF16.F32.PACK_AB R0, RZ, R0 ;  /* 0x00000000ff00723e */ /* 0x000fe200000010ff */
[----:B------:R-:W-:Y:S06]  /*87b0*/  BRA `(.L_x_25973) ;  /* 0x0000000400187947 */ /* 0x000fec0003800000 */
.L_x_25986:
        /* <DEDUP_REMOVED lines=21> */
.L_x_25995:
[----:B------:R-:W-:Y:S05]  /*8910*/  BSYNC B1 ;  /* 0x0000000000017941 */ /* 0x000fea0003800000 */
.L_x_25994:
[----:B------:R-:W-:Y:S01]  /*8920*/  LEA R3, R0, 0x37800000, 0x17 ;  /* 0x3780000000037811 */ /* 0x000fe200078eb8ff */
[----:B------:R-:W-:-:S05]  /*8930*/  IMAD.SHL.U32 R0, R2, 0x200000, RZ ;  /* 0x0020000002007824 */ /* 0x000fca00078e00ff */
[----:B------:R-:W-:-:S07]  /*8940*/  LOP3.LUT R0, R3, R0, R4, 0xfe, !PT ;  /* 0x0000000003007212 */ /* 0x000fce00078efe04 */
.L_x_25993:
[----:B------:R-:W-:Y:S05]  /*8950*/  BSYNC B0 ;  /* 0x0000000000007941 */ /* 0x000fea0003800000 */
.L_x_25992:
[----:B------:R-:W-:Y:S01]  /*8960*/  F2FP.BF16.F32.PACK_AB R0, RZ, R0 ;  /* 0x00000000ff00723e */ /* 0x000fe200000010ff */
[----:B------:R-:W-:Y:S06]  /*8970*/  BRA `(.L_x_25973) ;  /* 0x0000000000a87947 */ /* 0x000fec0003800000 */
.L_x_25985:
        /* <DEDUP_REMOVED lines=14> */
.L_x_25999:
[----:B------:R-:W-:Y:S05]  /*8a60*/  BSYNC B0 ;  /* 0x0000000000007941 */ /* 0x000fea0003800000 */
.L_x_25998:
[----:B------:R-:W-:Y:S01]  /*8a70*/  F2FP.BF16.F32.PACK_AB R0, RZ, R0 ;  /* 0x00000000ff00723e */ /* 0x000fe200000010ff */
[----:B------:R-:W-:Y:S06]  /*8a80*/  BRA `(.L_x_25973) ;  /* 0x0000000000647947 */ /* 0x000fec0003800000 */
.L_x_25972:
        /* <DEDUP_REMOVED lines=16> */
.L_x_26000:
[----:B------:R-:W-:Y:S01]  /*8b90*/  PRMT R0, RZ, 0x7610, R0 ;  /* 0x00007610ff007816 */ /* 0x000fe20000000000 */
[----:B------:R-:W-:Y:S06]  /*8ba0*/  BRA `(.L_x_25973) ;  /* 0x00000000001c7947 */ /* 0x000fec0003800000 */
.L_x_25997:
[----:B------:R-:W2:Y:S02]  /*8bb0*/  LDG.E.64 R2, desc[UR36][R2.64] ;  /* 0x0000002402027981 */ /* 0x000ea4000c1e1b00 */
[----:B--2---:R-:W0:Y:S02]  /*8bc0*/  I2F.U64 R0, R2 ;  /* 0x0000000200007312 */ /* 0x004e240000301000 */
[----:B0-----:R-:W-:Y:S01]  /*8bd0*/  F2FP.BF16.F32.PACK_AB R0, RZ, R0 ;  /* 0x00000000ff00723e */ /* 0x001fe200000010ff */
[----:B------:R-:W-:Y:S06]  /*8be0*/  BRA `(.L_x_25973) ;  /* 0x00000000000c7947 */ /* 0x000fec0003800000 */
.L_x_25996:
[----:B------:R-:W2:Y:S02]  /*8bf0*/  LDG.E R2, desc[UR36][R2.64] ;  /* 0x0000002402027981 */ /* 0x000ea4000c1e1900 */
[----:B--2---:R-:W-:-:S04]  /*8c00*/  I2FP.F32.U32 R0, R2 ;  /* 0x0000000200007245 */ /* 0x004fc80000201000 */
[----:B------:R-:W-:-:S07]  /*8c10*/  F2FP.BF16.F32.PACK_AB R0, RZ, R0 ;  /* 0x00000000ff00723e */ /* 0x000fce00000010ff */
.L_x_25973:
        /* <DEDUP_REMOVED lines=44> */
.L_x_26004:
[----:B------:R-:W-:-:S06]  /*8ee0*/  IMAD.U32 R3, R3, 0x10000, RZ ;  /* 0x0001000003037824 */ /* 0x000fcc00078e00ff */
[----:B------:R-:W0:Y:S02]  /*8ef0*/  F2I.S64.TRUNC R2, R3 ;  /* 0x0000000300027311 */ /* 0x000e24000020d900 */
[----:B0-----:R3:W-:Y:S01]  /*8f00*/  STG.E.U8 desc[UR36][R16.64], R2 ;  /* 0x0000000210007986 */ /* 0x0017e2000c101124 */
[----:B------:R-:W-:Y:S05]  /*8f10*/  BRA `(.L_x_26006) ;  /* 0x0000000c00847947 */ /* 0x000fea0003800000 */
.L_x_26003:
        /* <DEDUP_REMOVED lines=10> */
.L_x_26008:
[----:B------:R-:W-:-:S06]  /*8fc0*/  IMAD.U32 R3, R3, 0x10000, RZ ;  /* 0x0001000003037824 */ /* 0x000fcc00078e00ff */
[----:B------:R-:W0:Y:S02]  /*8fd0*/  F2I.FTZ.TRUNC.NTZ R3, R3 ;  /* 0x0000000300037305 */ /* 0x000e24000021f100 */
[----:B0-----:R2:W-:Y:S01]  /*8fe0*/  STG.E desc[UR36][R16.64], R3 ;  /* 0x0000000310007986 */ /* 0x0015e2000c101924 */
[----:B------:R-:W-:Y:S05]  /*8ff0*/  BRA `(.L_x_26006) ;  /* 0x0000000c004c7947 */ /* 0x000fea0003800000 */
.L_x_26007:
[----:B------:R-:W-:-:S06]  /*9000*/  IMAD.U32 R3, R3, 0x10000, RZ ;  /* 0x0001000003037824 */ /* 0x000fcc00078e00ff */
[----:B------:R-:W0:Y:S02]  /*9010*/  F2I.FTZ.TRUNC.NTZ R3, R3 ;  /* 0x0000000300037305 */ /* 0x000e24000021f100 */
[----:B0-----:R0:W-:Y:S01]  /*9020*/  STG.E.U16 desc[UR36][R16.64], R3 ;  /* 0x0000000310007986 */ /* 0x0011e2000c101524 */
[----:B------:R-:W-:Y:S05]  /*9030*/  BRA `(.L_x_26006) ;  /* 0x0000000c003c7947 */ /* 0x000fea0003800000 */
.L_x_26002:
        /* <DEDUP_REMOVED lines=9> */
.L_x_26010:
[----:B------:R-:W-:-:S05]  /*90d0*/  IMAD.U32 R0, R3, 0x10000, RZ ;  /* 0x0001000003007824 */ /* 0x000fca00078e00ff */
[----:B------:R-:W-:-:S05]  /*90e0*/  F2FP.F16.F32.PACK_AB R0, RZ, R0 ;  /* 0x00000000ff00723e */ /* 0x000fca00000000ff */
[----:B------:R0:W-:Y:S01]  /*90f0*/  STG.E.U16 desc[UR36][R16.64], R0 ;  /* 0x0000000010007986 */ /* 0x0001e2000c101524 */
[----:B------:R-:W-:Y:S05]  /*9100*/  BRA `(.L_x_26006) ;  /* 0x0000000c00087947 */ /* 0x000fea0003800000 */
.L_x_26009:
        /* <DEDUP_REMOVED lines=10> */
.L_x_26012:
[----:B------:R-:W-:-:S05]  /*91b0*/  IMAD.U32 R3, R3, 0x10000, RZ ;  /* 0x0001000003037824 */ /* 0x000fca00078e00ff */
[----:B------:R-:W-:-:S04]  /*91c0*/  F2FP.F16.F32.PACK_AB R3, RZ, R3 ;  /* 0x00000003ff03723e */ /* 0x000fc800000000ff */
[----:B------:R-:W-:-:S05]  /*91d0*/  PRMT R3, R3, 0x5410, RZ ;  /* 0x0000541003037816 */ /* 0x000fca00000000ff */
[----:B------:R0:W-:Y:S01]  /*91e0*/  STG.E desc[UR36][R16.64], R3 ;  /* 0x0000000310007986 */ /* 0x0001e2000c101924 */
[----:B------:R-:W-:Y:S05]  /*91f0*/  BRA `(.L_x_26006) ;  /* 0x0000000800cc7947 */ /* 0x000fea0003800000 */
.L_x_26011:
[----:B------:R-:W-:-:S04]  /*9200*/  IMAD.U32 R2, R3, 0x10000, RZ ;  /* 0x0001000003027824 */ /* 0x000fc800078e00ff */
[----:B------:R-:W-:-:S06]  /*9210*/  FMUL.FTZ R2, R2, 1 ;  /* 0x3f80000002027820 */ /* 0x000fcc0000410000 */
[----:B------:R-:W0:Y:S02]  /*9220*/  F2F.F64.F32 R2, R2 ;  /* 0x0000000200027310 */ /* 0x000e240000201800 */
[----:B0-----:R0:W-:Y:S01]  /*9230*/  STG.E.64 desc[UR36][R16.64], R2 ;  /* 0x0000000210007986 */ /* 0x0011e2000c101b24 */
[----:B------:R-:W-:Y:S05]  /*9240*/  BRA `(.L_x_26006) ;  /* 0x0000000800b87947 */ /* 0x000fea0003800000 */
.L_x_26001:
        /* <DEDUP_REMOVED lines=13> */
.L_x_26015:
[----:B------:R-:W-:Y:S01]  /*9320*/  IMAD.U32 R3, R3, 0x10000, RZ ;  /* 0x0001000003037824 */ /* 0x000fe200078e00ff */
[----:B------:R-:W-:-:S03]  /*9330*/  CS2R R6, SRZ ;  /* 0x0000000000067805 */ /* 0x000fc6000001ff00 */
[----:B------:R-:W-:-:S04]  /*9340*/  FMUL.FTZ R3, R3, 1 ;  /* 0x3f80000003037820 */ /* 0x000fc80000410000 */
[----:B------:R-:W0:Y:S02]  /*9350*/  F2F.F64.F32 R4, R3 ;  /* 0x0000000300047310 */ /* 0x000e240000201800 */
[----:B0-----:R0:W-:Y:S01]  /*9360*/  STG.E.128 desc[UR36][R16.64], R4 ;  /* 0x0000000410007986 */ /* 0x0011e2000c101d24 */
[----:B------:R-:W-:Y:S05]  /*9370*/  BRA `(.L_x_26006) ;  /* 0x00000008006c7947 */ /* 0x000fea0003800000 */
.L_x_26014:
        /* <DEDUP_REMOVED lines=21> */
.L_x_26019:
[----:B------:R-:W-:Y:S05]  /*94d0*/  BSYNC B0 ;  /* 0x0000000000007941 */ /* 0x000fea0003800000 */
.L_x_26018:
[----:B------:R-:W-:-:S05]  /*94e0*/  LOP3.LUT R3, R0, R3, RZ, 0xfc, !PT ;  /* 0x0000000300037212 */ /* 0x000fca00078efcff */
[----:B------:R0:W-:Y:S01]  /*94f0*/  STG.E.U8 desc[UR36][R16.64], R3 ;  /* 0x0000000310007986 */ /* 0x0001e2000c101124 */
[----:B------:R-:W-:Y:S05]  /*9500*/  BRA `(.L_x_26006) ;  /* 0x0000000800087947 */ /* 0x000fea0003800000 */
.L_x_26017:
        /* <DEDUP_REMOVED lines=13> */
.L_x_26021:
[----:B------:R-:W-:Y:S01]  /*95e0*/  IMAD.MOV.U32 R0, RZ, RZ, 0x7f ;  /* 0x0000007fff007424 */ /* 0x000fe200078e00ff */
[----:B------:R-:W-:-:S04]  /*95f0*/  ISETP.GT.U32.AND P0, PT, R2, 0x7f800000, PT ;  /* 0x7f8000000200780c */ /* 0x000fc80003f04070 */
[----:B------:R-:W-:-:S09]  /*9600*/  SEL R0, R0, 0x7c, P0 ;  /* 0x0000007c00007807 */ /* 0x000fd20000000000 */
.L_x_26022:
[----:B------:R-:W-:Y:S05]  /*9610*/  BSYNC B0 ;  /* 0x0000000000007941 */ /* 0x000fea0003800000 */
.L_x_26020:
[----:B------:R-:W-:-:S04]  /*9620*/  LOP3.LUT R2, R3, 0x80000000, RZ, 0xc0, !PT ;  /* 0x8000000003027812 */ /* 0x000fc800078ec0ff */
[----:B------:R-:W-:-:S04]  /*9630*/  SHF.R.U32.HI R3, RZ, 0x18, R2 ;  /* 0x00000018ff037819 */ /* 0x000fc80000011602 */
[----:B------:R-:W-:-:S05]  /*9640*/  LOP3.LUT R3, R0, R3, RZ, 0xfc, !PT ;  /* 0x0000000300037212 */ /* 0x000fca00078efcff */
[----:B------:R0:W-:Y:S01]  /*9650*/  STG.E.U8 desc[UR36][R16.64], R3 ;  /* 0x0000000310007986 */ /* 0x0001e2000c101124 */
[----:B------:R-:W-:Y:S05]  /*9660*/  BRA `(.L_x_26006) ;  /* 0x0000000400b07947 */ /* 0x000fea0003800000 */
.L_x_26016:
[----:B------:R0:W-:Y:S01]  /*9670*/  STG.E.U16 desc[UR36][R16.64], R3 ;  /* 0x0000000310007986 */ /* 0x0001e2000c101524 */
[----:B------:R-:W-:Y:S05]  /*9680*/  BRA `(.L_x_26006) ;  /* 0x0000000400a87947 */ /* 0x000fea0003800000 */
.L_x_26013:
        /* <DEDUP_REMOVED lines=12> */
.L_x_26025:
        /* <DEDUP_REMOVED lines=17> */
.L_x_26028:
[----:B------:R-:W-:-:S04]  /*9860*/  LOP3.LUT R2, R3, 0x80000000, RZ, 0xc0, !PT ;  /* 0x8000000003027812 */ /* 0x000fc800078ec0ff */
[----:B------:R-:W-:-:S04]  /*9870*/  SHF.R.U32.HI R3, RZ, 0x18, R2 ;  /* 0x00000018ff037819 */ /* 0x000fc80000011602 */
[----:B------:R-:W-:-:S04]  /*9880*/  LOP3.LUT R0, R0, R3, RZ, 0xfc, !PT ;  /* 0x0000000300007212 */ /* 0x000fc800078efcff */
[----:B------:R-:W-:-:S07]  /*9890*/  PRMT R8, R0, 0x7610, R8 ;  /* 0x0000761000087816 */ /* 0x000fce0000000008 */
.L_x_26027:
[----:B------:R-:W-:Y:S05]  /*98a0*/  BSYNC B0 ;  /* 0x0000000000007941 */ /* 0x000fea0003800000 */
.L_x_26026:
[----:B------:R0:W-:Y:S01]  /*98b0*/  STG.E.U8 desc[UR36][R16.64], R8 ;  /* 0x0000000810007986 */ /* 0x0001e2000c101124 */
[----:B------:R-:W-:Y:S05]  /*98c0*/  BRA `(.L_x_26006) ;  /* 0x0000000400187947 */ /* 0x000fea0003800000 */
.L_x_26024:
        /* <DEDUP_REMOVED lines=17> */
.L_x_26031:
[----:B------:R-:W-:-:S04]  /*99e0*/  LOP3.LUT R2, R3, 0x80000000, RZ, 0xc0, !PT ;  /* 0x8000000003027812 */ /* 0x000fc800078ec0ff */
[----:B------:R-:W-:-:S04]  /*99f0*/  SHF.R.U32.HI R3, RZ, 0x18, R2 ;  /* 0x00000018ff037819 */ /* 0x000fc80000011602 */
[----:B------:R-:W-:-:S04]  /*9a00*/  LOP3.LUT R0, R0, R3, RZ, 0xfc, !PT ;  /* 0x0000000300007212 */ /* 0x000fc800078efcff */
[----:B------:R-:W-:-:S07]  /*9a10*/  PRMT R8, R0, 0x7610, R8 ;  /* 0x0000761000087816 */ /* 0x000fce0000000008 */
.L_x_26030:
[----:B------:R-:W-:Y:S05]  /*9a20*/  BSYNC B0 ;  /* 0x0000000000007941 */ /* 0x000fea0003800000 */
.L_x_26029:
[----:B------:R0:W-:Y:S01]  /*9a30*/  STG.E.U8 desc[UR36][R16.64], R8 ;  /* 0x0000000810007986 */ /* 0x0001e2000c101124 */
[----:B------:R-:W-:Y:S05]  /*9a40*/  BRA `(.L_x_26006) ;  /* 0x0000000000b87947 */ /* 0x000fea0003800000 */
.L_x_26023:
        /* <DEDUP_REMOVED lines=22> */
.L_x_26005:
        /* <DEDUP_REMOVED lines=16> */
.L_x_26034:
[----:B------:R-:W-:Y:S05]  /*9cb0*/  BRA `(.L_x_26006) ;  /* 0x00000000001c7947 */ /* 0x000fea0003800000 */
.L_x_26033:
[----:B------:R-:W-:-:S06]  /*9cc0*/  IMAD.U32 R3, R3, 0x10000, RZ ;  /* 0x0001000003037824 */ /* 0x000fcc00078e00ff */
[----:B------:R-:W0:Y:S02]  /*9cd0*/  F2I.U64.TRUNC R2, R3 ;  /* 0x0000000300027311 */ /* 0x000e24000020d800 */
[----:B0-----:R0:W-:Y:S01]  /*9ce0*/  STG.E.64 desc[UR36][R16.64], R2 ;  /* 0x0000000210007986 */ /* 0x0011e2000c101b24 */
[----:B------:R-:W-:Y:S05]  /*9cf0*/  BRA `(.L_x_26006) ;  /* 0x00000000000c7947 */ /* 0x000fea0003800000 */
.L_x_26032:
[----:B------:R-:W-:-:S06]  /*9d00*/  IMAD.U32 R3, R3, 0x10000, RZ ;  /* 0x0001000003037824 */ /* 0x000fcc00078e00ff */
[----:B------:R-:W0:Y:S02]  /*9d10*/  F2I.FTZ.U32.TRUNC.NTZ R3, R3 ;  /* 0x0000000300037305 */ /* 0x000e24000021f000 */
[----:B0-----:R0:W-:Y:S02]  /*9d20*/  STG.E desc[UR36][R16.64], R3 ;  /* 0x0000000310007986 */ /* 0x0011e4000c101924 */
.L_x_26006:
[----:B------:R-:W-:-:S07]  /*9d30*/  VIADD R19, R19, 0x80 ;  /* 0x0000008013137836 */ /* 0x000fce0000000000 */
.L_x_25966:
[----:B------:R-:W-:Y:S05]  /*9d40*/  BSYNC B6 ;  /* 0x0000000000067941 */ /* 0x000fea0003800000 */
.L_x_25965:
        /* <DEDUP_REMOVED lines=306> */
.L_x_26035:
        /* <DEDUP_REMOVED lines=22> */
.L_x_26039:
[----:B------:R-:W2:Y:S02]  /*b1d0*/  LDG.E.U8 R2, desc[UR36][R2.64] ;  /* 0x0000002402027981 */ /* 0x000ea4000c1e1100 */
[----:B--2---:R-:W-:-:S04]  /*b1e0*/  I2FP.F32.U32 R0, R2 ;  /* 0x0000000200007245 */ /* 0x004fc80000201000 */
[----:B------:R-:W-:Y:S01]  /*b1f0*/  F2FP.BF16.F32.PACK_AB R0, RZ, R0 ;  /* 0x00000000ff00723e */ /* 0x000fe200000010ff */
[----:B------:R-:W-:Y:S06]  /*b200*/  BRA `(.L_x_26041) ;  /* 0x0000000c00907947 */ /* 0x000fec0003800000 */
.L_x_26038:
        /* <DEDUP_REMOVED lines=10> */
.L_x_26043:
[----:B------:R-:W2:Y:S02]  /*b2b0*/  LDG.E R2, desc[UR36][R2.64] ;  /* 0x0000002402027981 */ /* 0x000ea4000c1e1900 */
[----:B--2---:R-:W-:-:S04]  /*b2c0*/  I2FP.F32.S32 R0, R2 ;  /* 0x0000000200007245 */ /* 0x004fc80000201400 */
[----:B------:R-:W-:Y:S01]  /*b2d0*/  F2FP.BF16.F32.PACK_AB R0, RZ, R0 ;  /* 0x00000000ff00723e */ /* 0x000fe200000010ff */
[----:B------:R-:W-:Y:S06]  /*b2e0*/  BRA `(.L_x_26041) ;  /* 0x0000000c00587947 */ /* 0x000fec0003800000 */
.L_x_26042:
[----:B------:R-:W2:Y:S02]  /*b2f0*/  LDG.E.U16 R2, desc[UR36][R2.64] ;  /* 0x0000002402027981 */ /* 0x000ea4000c1e1500 */
[----:B--2---:R-:W0:Y:S02]  /*b300*/  I2F.S16 R0, R2 ;  /* 0x0000000200007306 */ /* 0x004e240000101400 */
[----:B0-----:R-:W-:Y:S01]  /*b310*/  F2FP.BF16.F32.PACK_AB R0, RZ, R0 ;  /* 0x00000000ff00723e */ /* 0x001fe200000010ff */
[----:B------:R-:W-:Y:S06]  /*b320*/  BRA `(.L_x_26041) ;  /* 0x0000000c00487947 */ /* 0x000fec0003800000 */
.L_x_26037:
        /* <DEDUP_REMOVED lines=9> */
.L_x_26045:
[----:B------:R-:W2:Y:S02]  /*b3c0*/  LDG.E.U16 R0, desc[UR36][R2.64] ;  /* 0x0000002402007981 */ /* 0x000ea4000c1e1500 */
[----:B--2---:R-:W-:-:S05]  /*b3d0*/  HADD2.F32 R0, -RZ, R0.H0_H0 ;  /* 0x20000000ff007230 */ /* 0x004fca0000004100 */
[----:B------:R-:W-:Y:S01]  /*b3e0*/  F2FP.BF16.F32.PACK_AB R0, RZ, R0 ;  /* 0x00000000ff00723e */ /* 0x000fe200000010ff */
[----:B------:R-:W-:Y:S06]  /*b3f0*/  BRA `(.L_x_26041) ;  /* 0x0000000c00147947 */ /* 0x000fec0003800000 */
.L_x_26044:
        /* <DEDUP_REMOVED lines=9> */
.L_x_26047:
[----:B------:R-:W2:Y:S02]  /*b490*/  LDG.E.U16 R2, desc[UR36][R2.64] ;  /* 0x0000002402027981 */ /* 0x000ea4000c1e1500 */
[----:B--2---:R-:W-:-:S05]  /*b4a0*/  HADD2.F32 R0, -RZ, R2.H0_H0 ;  /* 0x20000002ff007230 */ /* 0x004fca0000004100 */
[----:B------:R-:W-:Y:S01]  /*b4b0*/  F2FP.BF16.F32.PACK_AB R0, RZ, R0 ;  /* 0x00000000ff00723e */ /* 0x000fe200000010ff */
[----:B------:R-:W-:Y:S06]  /*b4c0*/  BRA `(.L_x_26041) ;  /* 0x0000000800e07947 */ /* 0x000fec0003800000 */
.L_x_26046:
        /* <DEDUP_REMOVED lines=8> */
.L_x_26036:
        /* <DEDUP_REMOVED lines=13> */
.L_x_26050:
        /* <DEDUP_REMOVED lines=8> */
.L_x_26049:
        /* <DEDUP_REMOVED lines=28> */
.L_x_26052:
        /* <DEDUP_REMOVED lines=15> */
.L_x_26051:
[----:B------:R0:W5:Y:S01]  /*b950*/  LDG.E.U16 R0, desc[UR36][R2.64] ;  /* 0x0000002402007981 */ /* 0x000162000c1e1500 */
[----:B------:R-:W-:Y:S05]  /*b960*/  BRA `(.L_x_26041) ;  /* 0x0000000400b87947 */ /* 0x000fea0003800000 */
.L_x_26048:
        /* <DEDUP_REMOVED lines=12> */
.L_x_26055:
        /* <DEDUP_REMOVED lines=21> */
.L_x_26059:
[----:B------:R-:W-:Y:S05]  /*bb80*/  BSYNC B1 ;  /* 0x0000000000017941 */ /* 0x000fea0003800000 */
.L_x_26058:
[----:B------:R-:W-:Y:S01]  /*bb90*/  LEA R3, R0, 0x3b800000, 0x17 ;  /* 0x3b80000000037811 */ /* 0x000fe200078eb8ff */
[----:B------:R-:W-:-:S05]  /*bba0*/  IMAD.SHL.U32 R0, R2, 0x100000, RZ ;  /* 0x0010000002007824 */ /* 0x000fca00078e00ff */
[----:B------:R-:W-:-:S07]  /*bbb0*/  LOP3.LUT R0, R3, R0, R4, 0xfe, !PT ;  /* 0x0000000003007212 */ /* 0x000fce00078efe04 */
.L_x_26057:
[----:B------:R-:W-:Y:S05]  /*bbc0*/  BSYNC B0 ;  /* 0x0000000000007941 */ /* 0x000fea0003800000 */
.L_x_26056:
[----:B------:R-:W-:Y:S01]  /*bbd0*/  F2FP.BF16.F32.PACK_AB R0, RZ, R0 ;  /* 0x00000000ff00723e */ /* 0x000fe200000010ff */
[----:B------:R-:W-:Y:S06]  /*bbe0*/  BRA `(.L_x_26041) ;  /* 0x0000000400187947 */ /* 0x000fec0003800000 */
.L_x_26054:
        /* <DEDUP_REMOVED lines=21> */
.L_x_26063:
[----:B------:R-:W-:Y:S05]  /*bd40*/  BSYNC B1 ;  /* 0x0000000000017941 */ /* 0x000fea0003800000 */
.L_x_26062:
[----:B------:R-:W-:Y:S01]  /*bd50*/  LEA R3, R0, 0x37800000, 0x17 ;  /* 0x3780000000037811 */ /* 0x000fe200078eb8ff */
[----:B------:R-:W-:-:S05]  /*bd60*/  IMAD.SHL.U32 R0, R2, 0x200000, RZ ;  /* 0x0020000002007824 */ /* 0x000fca00078e00ff */
[----:B------:R-:W-:-:S07]  /*bd70*/  LOP3.LUT R0, R3, R0, R4, 0xfe, !PT ;  /* 0x0000000003007212 */ /* 0x000fce00078efe04 */
.L_x_26061:
[----:B------:R-:W-:Y:S05]  /*bd80*/  BSYNC B0 ;  /* 0x0000000000007941 */ /* 0x000fea0003800000 */
.L_x_26060:
[----:B------:R-:W-:Y:S01]  /*bd90*/  F2FP.BF16.F32.PACK_AB R0, RZ, R0 ;  /* 0x00000000ff00723e */ /* 0x000fe200000010ff */
[----:B------:R-:W-:Y:S06]  /*bda0*/  BRA `(.L_x_26041) ;  /* 0x0000000000a87947 */ /* 0x000fec0003800000 */
.L_x_26053:
        /* <DEDUP_REMOVED lines=14> */
.L_x_26067:
[----:B------:R-:W-:Y:S05]  /*be90*/  BSYNC B0 ;  /* 0x0000000000007941 */ /* 0x000fea0003800000 */
.L_x_26066:
[----:B------:R-:W-:Y:S01]  /*bea0*/  F2FP.BF16.F32.PACK_AB R0, RZ, R0 ;  /* 0x00000000ff00723e */ /* 0x000fe200000010ff */
[----:B------:R-:W-:Y:S06]  /*beb0*/  BRA `(.L_x_26041) ;  /* 0x0000000000647947 */ /* 0x000fec0003800000 */
.L_x_26040:
        /* <DEDUP_REMOVED lines=16> */
.L_x_26068:
[----:B------:R-:W-:Y:S01]  /*bfc0*/  PRMT R0, RZ, 0x7610, R0 ;  /* 0x00007610ff007816 */ /* 0x000fe20000000000 */
[----:B------:R-:W-:Y:S06]  /*bfd0*/  BRA `(.L_x_26041) ;  /* 0x00000000001c7947 */ /* 0x000fec0003800000 */
.L_x_26065:
[----:B------:R-:W2:Y:S02]  /*bfe0*/  LDG.E.64 R2, desc[UR36][R2.64] ;  /* 0x0000002402027981 */ /* 0x000ea4000c1e1b00 */
[----:B--2---:R-:W0:Y:S02]  /*bff0*/  I2F.U64 R0, R2 ;  /* 0x0000000200007312 */ /* 0x004e240000301000 */
[----:B0-----:R-:W-:Y:S01]  /*c000*/  F2FP.BF16.F32.PACK_AB R0, RZ, R0 ;  /* 0x00000000ff00723e */ /* 0x001fe200000010ff */
[----:B------:R-:W-:Y:S06]  /*c010*/  BRA `(.L_x_26041) ;  /* 0x00000000000c7947 */ /* 0x000fec0003800000 */
.L_x_26064:
[----:B------:R-:W2:Y:S02]  /*c020*/  LDG.E R2, desc[UR36][R2.64] ;  /* 0x0000002402027981 */ /* 0x000ea4000c1e1900 */
[----:B--2---:R-:W-:-:S04]  /*c030*/  I2FP.F32.U32 R0, R2 ;  /* 0x0000000200007245 */ /* 0x004fc80000201000 */
[----:B------:R-:W-:-:S07]  /*c040*/  F2FP.BF16.F32.PACK_AB R0, RZ, R0 ;  /* 0x00000000ff00723e */ /* 0x000fce00000010ff */
.L_x_26041:
        /* <DEDUP_REMOVED lines=42> */
[----:B0-----:R-:W-:Y:S01]  /*c2f0*/  STG.E.U8 desc[UR36][R16.64], R3 ;  /* 0x0000000310007986 */ /* 0x001fe2000c101124 */
[----:B------:R-:W-:Y:S05]  /*c300*/  EXIT ;  /* 0x000000000000794d */ /* 0x000fea0003800000 */
.L_x_26072:
[----:B------:R-:W-:-:S06]  /*c310*/  IMAD.U32 R3, R3, 0x10000, RZ ;  /* 0x0001000003037824 */ /* 0x000fcc00078e00ff */
[----:B------:R-:W0:Y:S02]  /*c320*/  F2I.S64.TRUNC R2, R3 ;  /* 0x0000000300027311 */ /* 0x000e24000020d900 */
[----:B0-----:R-:W-:Y:S01]  /*c330*/  STG.E.U8 desc[UR36][R16.64], R2 ;  /* 0x0000000210007986 */ /* 0x001fe2000c101124 */
[----:B------:R-:W-:Y:S05]  /*c340*/  EXIT ;  /* 0x000000000000794d */ /* 0x000fea0003800000 */
.L_x_26071:
        /* <DEDUP_REMOVED lines=10> */
.L_x_26075:
[----:B------:R-:W-:-:S06]  /*c3f0*/  IMAD.U32 R3, R3, 0x10000, RZ ;  /* 0x0001000003037824 */ /* 0x000fcc00078e00ff */
[----:B------:R-:W0:Y:S02]  /*c400*/  F2I.FTZ.TRUNC.NTZ R3, R3 ;  /* 0x0000000300037305 */ /* 0x000e24000021f100 */
[----:B0-----:R-:W-:Y:S01]  /*c410*/  STG.E desc[UR36][R16.64], R3 ;  /* 0x0000000310007986 */ /* 0x001fe2000c101924 */
[----:B------:R-:W-:Y:S05]  /*c420*/  EXIT ;  /* 0x000000000000794d */ /* 0x000fea0003800000 */
.L_x_26074:
[----:B------:R-:W-:-:S06]  /*c430*/  IMAD.U32 R3, R3, 0x10000, RZ ;  /* 0x0001000003037824 */ /* 0x000fcc00078e00ff */
[----:B------:R-:W0:Y:S02]  /*c440*/  F2I.FTZ.TRUNC.NTZ R3, R3 ;  /* 0x0000000300037305 */ /* 0x000e24000021f100 */
[----:B0-----:R-:W-:Y:S01]  /*c450*/  STG.E.U16 desc[UR36][R16.64], R3 ;  /* 0x0000000310007986 */ /* 0x001fe2000c101524 */
[----:B------:R-:W-:Y:S05]  /*c460*/  EXIT ;  /* 0x000000000000794d */ /* 0x000fea0003800000 */
.L_x_26070:
        /* <DEDUP_REMOVED lines=9> */
.L_x_26077:
[----:B------:R-:W-:-:S05]  /*c500*/  IMAD.U32 R0, R3, 0x10000, RZ ;  /* 0x0001000003007824 */ /* 0x000fca00078e00ff */
[----:B------:R-:W-:-:S05]  /*c510*/  F2FP.F16.F32.PACK_AB R0, RZ, R0 ;  /* 0x00000000ff00723e */ /* 0x000fca00000000ff */
[----:B------:R-:W-:Y:S01]  /*c520*/  STG.E.U16 desc[UR36][R16.64], R0 ;  /* 0x0000000010007986 */ /* 0x000fe2000c101524 */
[----:B------:R-:W-:Y:S05]  /*c530*/  EXIT ;  /* 0x000000000000794d */ /* 0x000fea0003800000 */
.L_x_26076:
        /* <DEDUP_REMOVED lines=10> */
.L_x_26079:
[----:B------:R-:W-:-:S05]  /*c5e0*/  IMAD.U32 R3, R3, 0x10000, RZ ;  /* 0x0001000003037824 */ /* 0x000fca00078e00ff */
[----:B------:R-:W-:-:S04]  /*c5f0*/  F2FP.F16.F32.PACK_AB R3, RZ, R3 ;  /* 0x00000003ff03723e */ /* 0x000fc800000000ff */
[----:B------:R-:W-:-:S05]  /*c600*/  PRMT R3, R3, 0x5410, RZ ;  /* 0x0000541003037816 */ /* 0x000fca00000000ff */
[----:B------:R-:W-:Y:S01]  /*c610*/  STG.E desc[UR36][R16.64], R3 ;  /* 0x0000000310007986 */ /* 0x000fe2000c101924 */
[----:B------:R-:W-:Y:S05]  /*c620*/  EXIT ;  /* 0x000000000000794d */ /* 0x000fea0003800000 */
.L_x_26078:
[----:B------:R-:W-:-:S04]  /*c630*/  IMAD.U32 R2, R3, 0x10000, RZ ;  /* 0x0001000003027824 */ /* 0x000fc800078e00ff */
[----:B------:R-:W-:-:S06]  /*c640*/  FMUL.FTZ R2, R2, 1 ;  /* 0x3f80000002027820 */ /* 0x000fcc0000410000 */
[----:B------:R-:W0:Y:S02]  /*c650*/  F2F.F64.F32 R2, R2 ;  /* 0x0000000200027310 */ /* 0x000e240000201800 */
[----:B0-----:R-:W-:Y:S01]  /*c660*/  STG.E.64 desc[UR36][R16.64], R2 ;  /* 0x0000000210007986 */ /* 0x001fe2000c101b24 */
[----:B------:R-:W-:Y:S05]  /*c670*/  EXIT ;  /* 0x000000000000794d */ /* 0x000fea0003800000 */
.L_x_26069:
        /* <DEDUP_REMOVED lines=13> */
.L_x_26082:
[----:B------:R-:W-:Y:S01]  /*c750*/  IMAD.U32 R3, R3, 0x10000, RZ ;  /* 0x0001000003037824 */ /* 0x000fe200078e00ff */
[----:B------:R-:W-:-:S03]  /*c760*/  CS2R R6, SRZ ;  /* 0x0000000000067805 */ /* 0x000fc6000001ff00 */
[----:B------:R-:W-:-:S04]  /*c770*/  FMUL.FTZ R3, R3, 1 ;  /* 0x3f80000003037820 */ /* 0x000fc80000410000 */
[----:B------:R-:W0:Y:S02]  /*c780*/  F2F.F64.F32 R4, R3 ;  /* 0x0000000300047310 */ /* 0x000e240000201800 */
[----:B0-----:R-:W-:Y:S01]  /*c790*/  STG.E.128 desc[UR36][R16.64], R4 ;  /* 0x0000000410007986 */ /* 0x001fe2000c101d24 */
[----:B------:R-:W-:Y:S05]  /*c7a0*/  EXIT ;  /* 0x000000000000794d */ /* 0x000fea0003800000 */
.L_x_26081:
        /* <DEDUP_REMOVED lines=21> */
.L_x_26086:
[----:B------:R-:W-:Y:S05]  /*c900*/  BSYNC B0 ;  /* 0x0000000000007941 */ /* 0x000fea0003800000 */
.L_x_26085:
[----:B------:R-:W-:-:S05]  /*c910*/  LOP3.LUT R3, R0, R3, RZ, 0xfc, !PT ;  /* 0x0000000300037212 */ /* 0x000fca00078efcff */
[----:B------:R-:W-:Y:S01]  /*c920*/  STG.E.U8 desc[UR36][R16.64], R3 ;  /* 0x0000000310007986 */ /* 0x000fe2000c101124 */
[----:B------:R-:W-:Y:S05]  /*c930*/  EXIT ;  /* 0x000000000000794d */ /* 0x000fea0003800000 */
.L_x_26084:
        /* <DEDUP_REMOVED lines=13> */
.L_x_26088:
[----:B------:R-:W-:Y:S01]  /*ca10*/  IMAD.MOV.U32 R0, RZ, RZ, 0x7f ;  /* 0x0000007fff007424 */ /* 0x000fe200078e00ff */
[----:B------:R-:W-:-:S04]  /*ca20*/  ISETP.GT.U32.AND P0, PT, R2, 0x7f800000, PT ;  /* 0x7f8000000200780c */ /* 0x000fc80003f04070 */
[----:B------:R-:W-:-:S09]  /*ca30*/  SEL R0, R0, 0x7c, P0 ;  /* 0x0000007c00007807 */ /* 0x000fd20000000000 */
.L_x_26089:
[----:B------:R-:W-:Y:S05]  /*ca40*/  BSYNC B0 ;  /* 0x0000000000007941 */ /* 0x000fea0003800000 */
.L_x_26087:
[----:B------:R-:W-:-:S04]  /*ca50*/  LOP3.LUT R2, R3, 0x80000000, RZ, 0xc0, !PT ;  /* 0x8000000003027812 */ /* 0x000fc800078ec0ff */
[----:B------:R-:W-:-:S04]  /*ca60*/  SHF.R.U32.HI R3, RZ, 0x18, R2 ;  /* 0x00000018ff037819 */ /* 0x000fc80000011602 */
[----:B------:R-:W-:-:S05]  /*ca70*/  LOP3.LUT R3, R0, R3, RZ, 0xfc, !PT ;  /* 0x0000000300037212 */ /* 0x000fca00078efcff */
[----:B------:R-:W-:Y:S01]  /*ca80*/  STG.E.U8 desc[UR36][R16.64], R3 ;  /* 0x0000000310007986 */ /* 0x000fe2000c101124 */
[----:B------:R-:W-:Y:S05]  /*ca90*/  EXIT ;  /* 0x000000000000794d */ /* 0x000fea0003800000 */
.L_x_26083:
[----:B------:R-:W-:Y:S01]  /*caa0*/  STG.E.U16 desc[UR36][R16.64], R3 ;  /* 0x0000000310007986 */ /* 0x000fe2000c101524 */
[----:B------:R-:W-:Y:S05]  /*cab0*/  EXIT ;  /* 0x000000000000794d */ /* 0x000fea0003800000 */
.L_x_26080:
        /* <DEDUP_REMOVED lines=12> */
.L_x_26092:
        /* <DEDUP_REMOVED lines=17> */
.L_x_26095:
[----:B------:R-:W-:-:S04]  /*cc90*/  LOP3.LUT R2, R3, 0x80000000, RZ, 0xc0, !PT ;  /* 0x8000000003027812 */ /* 0x000fc800078ec0ff */
[----:B------:R-:W-:-:S04]  /*cca0*/  SHF.R.U32.HI R3, RZ, 0x18, R2 ;  /* 0x00000018ff037819 */ /* 0x000fc80000011602 */
[----:B------:R-:W-:-:S04]  /*ccb0*/  LOP3.LUT R0, R0, R3, RZ, 0xfc, !PT ;  /* 0x0000000300007212 */ /* 0x000fc800078efcff */
[----:B------:R-:W-:-:S07]  /*ccc0*/  PRMT R8, R0, 0x7610, R8 ;  /* 0x0000761000087816 */ /* 0x000fce0000000008 */
.L_x_26094:
[----:B------:R-:W-:Y:S05]  /*ccd0*/  BSYNC B0 ;  /* 0x0000000000007941 */ /* 0x000fea0003800000 */
.L_x_26093:
[----:B------:R-:W-:Y:S01]  /*cce0*/  STG.E.U8 desc[UR36][R16.64], R8 ;  /* 0x0000000810007986 */ /* 0x000fe2000c101124 */
[----:B------:R-:W-:Y:S05]  /*ccf0*/  EXIT ;  /* 0x000000000000794d */ /* 0x000fea0003800000 */
.L_x_26091:
        /* <DEDUP_REMOVED lines=17> */
.L_x_26098:
[----:B------:R-:W-:-:S04]  /*ce10*/  LOP3.LUT R2, R3, 0x80000000, RZ, 0xc0, !PT ;  /* 0x8000000003027812 */ /* 0x000fc800078ec0ff */
[----:B------:R-:W-:-:S04]  /*ce20*/  SHF.R.U32.HI R3, RZ, 0x18, R2 ;  /* 0x00000018ff037819 */ /* 0x000fc80000011602 */
[----:B------:R-:W-:-:S04]  /*ce30*/  LOP3.LUT R0, R0, R3, RZ, 0xfc, !PT ;  /* 0x0000000300007212 */ /* 0x000fc800078efcff */
[----:B------:R-:W-:-:S07]  /*ce40*/  PRMT R8, R0, 0x7610, R8 ;  /* 0x0000761000087816 */ /* 0x000fce0000000008 */
.L_x_26097:
[----:B------:R-:W-:Y:S05]  /*ce50*/  BSYNC B0 ;  /* 0x0000000000007941 */ /* 0x000fea0003800000 */
.L_x_26096:
[----:B------:R-:W-:Y:S01]  /*ce60*/  STG.E.U8 desc[UR36][R16.64], R8 ;  /* 0x0000000810007986 */ /* 0x000fe2000c101124 */
[----:B------:R-:W-:Y:S05]  /*ce70*/  EXIT ;  /* 0x000000000000794d */ /* 0x000fea0003800000 */
.L_x_26090:
        /* <DEDUP_REMOVED lines=22> */
.L_x_26073:
        /* <DEDUP_REMOVED lines=16> */
.L_x_26101:
[----:B------:R-:W-:Y:S05]  /*d0e0*/  EXIT ;  /* 0x000000000000794d */ /* 0x000fea0003800000 */
.L_x_26100:
[----:B------:R-:W-:-:S06]  /*d0f0*/  IMAD.U32 R3, R3, 0x10000, RZ ;  /* 0x0001000003037824 */ /* 0x000fcc00078e00ff */
[----:B------:R-:W0:Y:S02]  /*d100*/  F2I.U64.TRUNC R2, R3 ;  /* 0x0000000300027311 */ /* 0x000e24000020d800 */
[----:B0-----:R-:W-:Y:S01]  /*d110*/  STG.E.64 desc[UR36][R16.64], R2 ;  /* 0x0000000210007986 */ /* 0x001fe2000c101b24 */
[----:B------:R-:W-:Y:S05]  /*d120*/  EXIT ;  /* 0x000000000000794d */ /* 0x000fea0003800000 */
.L_x_26099:
[----:B------:R-:W-:-:S06]  /*d130*/  IMAD.U32 R3, R3, 0x10000, RZ ;  /* 0x0001000003037824 */ /* 0x000fcc00078e00ff */
[----:B------:R-:W0:Y:S02]  /*d140*/  F2I.FTZ.U32.TRUNC.NTZ R3, R3 ;  /* 0x0000000300037305 */ /* 0x000e24000021f000 */
[----:B0-----:R-:W-:Y:S01]  /*d150*/  STG.E desc[UR36][R16.64], R3 ;  /* 0x0000000310007986 */ /* 0x001fe2000c101924 */
[----:B------:R-:W-:Y:S05]  /*d160*/  EXIT ;  /* 0x000000000000794d */ /* 0x000fea0003800000 */
.L_x_26102:
        /* <DEDUP_REMOVED lines=9> */
.L_x_36410:


//--------------------- .text._ZN2at6native27unrolled_elementwise_kernelIZZZNS0_17expm1_kernel_cudaERNS_18TensorIteratorBaseEENKUlvE_clEvENKUlvE3_clEvEUlN3c108BFloat16EE_St5arrayIPcLm2EELi4E23TrivialOffsetCalculatorILi1EjESD_NS0_6memory12LoadWithCastILi1EEENSE_13StoreWithCastILi1EEEEEviT_T0_T2_T3_T4_T5_ --------------------------
	.section	.text._ZN2at6native27unrolled_elementwise_kernelIZZZNS0_17expm1_kernel_cudaERNS_18TensorIteratorBaseEENKUlvE_clEvENKUlvE3_clEvEUlN3c108BFloat16EE_St5arrayIPcLm2EELi4E23TrivialOffsetCalculatorILi1EjESD_NS0_6memory12LoadWithCastILi1EEENSE_13StoreWithCastILi1EEEEEviT_T0_T2_T3_T4_T5_,"ax",@progbits
	.align	128
        .global         _ZN2at6native27unrolled_elementwise_kernelIZZZNS0_17expm1_kernel_cudaERNS_18TensorIteratorBaseEENKUlvE_clEvENKUlvE3_clEvEUlN3c108BFloat16EE_St5arrayIPcLm2EELi4E23TrivialOffsetCalculatorILi1EjESD_NS0_6memory12LoadWithCastILi1EEENSE_13StoreWithCastILi1EEEEEviT_T0_T2_T3_T4_T5_
        .type           _ZN2at6native27unrolled_elementwise_kernelIZZZNS0_17expm1_kernel_cudaERNS_18TensorIteratorBaseEENKUlvE_clEvENKUlvE3_clEvEUlN3c108BFloat16EE_St5arrayIPcLm2EELi4E23TrivialOffsetCalculatorILi1EjESD_NS0_6memory12LoadWithCastILi1EEENSE_13StoreWithCastILi1EEEEEviT_T0_T2_T3_T4_T5_,@function
        .size           _ZN2at6native27unrolled_elementwise_kernelIZZZNS0_17expm1_kernel_cudaERNS_18TensorIteratorBaseEENKUlvE_clEvENKUlvE3_clEvEUlN3c108BFloat16EE_St5arrayIPcLm2EELi4E23TrivialOffsetCalculatorILi1EjESD_NS0_6memory12LoadWithCastILi1EEENSE_13StoreWithCastILi1EEEEEviT_T0_T2_T3_T4_T5_,(.L_x_36411 - _ZN2at6native27unrolled_elementwise_kernelIZZZNS0_17expm1_kernel_cudaERNS_18TensorIteratorBaseEENKUlvE_clEvENKUlvE3_clEvEUlN3c108BFloat16EE_St5arrayIPcLm2EELi4E23TrivialOffsetCalculatorILi1EjESD_NS0_6memory12LoadWithCastILi1EEENSE_13StoreWithCastILi1EEEEEviT_T0_T2_T3_T4_T5_)
        .other          _ZN2at6native27unrolled_elementwise_kernelIZZZNS0_17expm1_kernel_cudaERNS_18TensorIteratorBaseEENKUlvE_clEvENKUlvE3_clEvEUlN3c108BFloat16EE_St5arrayIPcLm2EELi4E23TrivialOffsetCalculatorILi1EjESD_NS0_6memory12LoadWithCastILi1EEENSE_13StoreWithCastILi1EEEEEviT_T0_T2_T3_T4_T5_,@"STO_CUDA_ENTRY STV_DEFAULT"
_ZN2at6native27unrolled_elementwise_kernelIZZZNS0_17expm1_kernel_cudaERNS_18TensorIteratorBaseEENKUlvE_clEvENKUlvE3_clEvEUlN3c108BFloat16EE_St5arrayIPcLm2EELi4E23TrivialOffsetCalculatorILi1EjESD_NS0_6memory12LoadWithCastILi1EEENSE_13StoreWithCastILi1EEEEEviT_T0_T2_T3_T4_T5_:
.text._ZN2at6native27unrolled_elementwise_kernelIZZZNS0_17expm1_kernel_cudaERNS_18TensorIteratorBaseEENKUlvE_clEvENKUlvE3_clEvEUlN3c108BFloat16EE_St5arrayIPcLm2EELi4E23TrivialOffsetCalculatorILi1EjESD_NS0_6memory12LoadWithCastILi1EEENSE_13StoreWithCastILi1EEEEEviT_T0_T2_T3_T4_T5_:
        /* <DEDUP_REMOVED lines=34> */
.L_x_26108:
[----:B------:R-:W2:Y:S02]  /*0220*/  LDG.E.U8 R4, desc[UR36][R4.64] ;  /* 0x0000002404047981 */ /* 0x000ea4000c1e1100 */
[----:B--2---:R-:W-:-:S04]  /*0230*/  I2FP.F32.U32 R0, R4 ;  /* 0x0000000400007245 */ /* 0x004fc80000201000 */
[----:B------:R-:W-:-:S04]  /*0240*/  F2FP.BF16.F32.PACK_AB R0, RZ, R0 ;  /* 0x00000000ff00723e */ /* 0x000fc800000010ff */
[----:B------:R-:W-:Y:S01]  /*0250*/  PRMT R22, R0, 0x7610, R22 ;  /* 0x0000761000167816 */ /* 0x000fe20000000016 */
[----:B------:R-:W-:Y:S06]  /*0260*/  BRA `(.L_x_26110) ;  /* 0x0000000c00cc7947 */ /* 0x000fec0003800000 */
.L_x_26107:
        /* <DEDUP_REMOVED lines=11> */
.L_x_26112:
[----:B------:R-:W2:Y:S02]  /*0320*/  LDG.E R4, desc[UR36][R4.64] ;  /* 0x0000002404047981 */ /* 0x000ea4000c1e1900 */
[----:B--2---:R-:W-:-:S04]  /*0330*/  I2FP.F32.S32 R0, R4 ;  /* 0x0000000400007245 */ /* 0x004fc80000201400 */
[----:B------:R-:W-:-:S04]  /*0340*/  F2FP.BF16.F32.PACK_AB R0, RZ, R0 ;  /* 0x00000000ff00723e */ /* 0x000fc800000010ff */
[----:B------:R-:W-:Y:S01]  /*0350*/  PRMT R22, R0, 0x7610, R22 ;  /* 0x0000761000167816 */ /* 0x000fe20000000016 */
[----:B------:R-:W-:Y:S06]  /*0360*/  BRA `(.L_x_26110) ;  /* 0x0000000c008c7947 */ /* 0x000fec0003800000 */
.L_x_26111:
[----:B------:R-:W2:Y:S02]  /*0370*/  LDG.E.U16 R4, desc[UR36][R4.64] ;  /* 0x0000002404047981 */ /* 0x000ea4000c1e1500 */
[----:B--2---:R-:W0:Y:S02]  /*0380*/  I2F.S16 R0, R4 ;  /* 0x0000000400007306 */ /* 0x004e240000101400 */
[----:B0-----:R-:W-:-:S04]  /*0390*/  F2FP.BF16.F32.PACK_AB R0, RZ, R0 ;  /* 0x00000000ff00723e */ /* 0x001fc800000010ff */
[----:B------:R-:W-:Y:S01]  /*03a0*/  PRMT R22, R0, 0x7610, R22 ;  /* 0x0000761000167816 */ /* 0x000fe20000000016 */
[----:B------:R-:W-:Y:S06]  /*03b0*/  BRA `(.L_x_26110) ;  /* 0x0000000c00787947 */ /* 0x000fec0003800000 */
.L_x_26106:
        /* <DEDUP_REMOVED lines=9> */
.L_x_26114:
[----:B------:R-:W2:Y:S02]  /*0450*/  LDG.E.U16 R0, desc[UR36][R4.64] ;  /* 0x0000002404007981 */ /* 0x000ea4000c1e1500 */
[----:B--2---:R-:W-:-:S05]  /*0460*/  HADD2.F32 R0, -RZ, R0.H0_H0 ;  /* 0x20000000ff007230 */ /* 0x004fca0000004100 */
[----:B------:R-:W-:-:S04]  /*0470*/  F2FP.BF16.F32.PACK_AB R0, RZ, R0 ;  /* 0x00000000ff00723e */ /* 0x000fc800000010ff */
[----:B------:R-:W-:Y:S01]  /*0480*/  PRMT R22, R0, 0x7610, R22 ;  /* 0x0000761000167816 */ /* 0x000fe20000000016 */
[----:B------:R-:W-:Y:S06]  /*0490*/  BRA `(.L_x_26110) ;  /* 0x0000000c00407947 */ /* 0x000fec0003800000 */
.L_x_26113:
        /* <DEDUP_REMOVED lines=9> */
.L_x_26116:
[----:B------:R-:W2:Y:S02]  /*0530*/  LDG.E.U16 R4, desc[UR36][R4.64] ;  /* 0x0000002404047981 */ /* 0x000ea4000c1e1500 */
[----:B--2---:R-:W-:-:S05]  /*0540*/  HADD2.F32 R0, -RZ, R4.H0_H0 ;  /* 0x20000004ff007230 */ /* 0x004fca0000004100 */
[----:B------:R-:W-:-:S04]  /*0550*/  F2FP.BF16.F32.PACK_AB R0, RZ, R0 ;  /* 0x00000000ff00723e */ /* 0x000fc800000010ff */
[----:B------:R-:W-:Y:S01]  /*0560*/  PRMT R22, R0, 0x7610, R22 ;  /* 0x0000761000167816 */ /* 0x000fe20000000016 */
[----:B------:R-:W-:Y:S06]  /*0570*/  BRA `(.L_x_26110) ;  /* 0x0000000c00087947 */ /* 0x000fec0003800000 */
.L_x_26115:
        /* <DEDUP_REMOVED lines=9> */
.L_x_26105:
        /* <DEDUP_REMOVED lines=14> */
.L_x_26119:
        /* <DEDUP_REMOVED lines=9> */
.L_x_26118:
        /* <DEDUP_REMOVED lines=28> */
.L_x_26121:
        /* <DEDUP_REMOVED lines=16> */
.L_x_26120:
[----:B------:R0:W5:Y:S01]  /*0a40*/  LDG.E.U16 R22, desc[UR36][R4.64] ;  /* 0x0000002404167981 */ /* 0x000162000c1e1500 */
[----:B------:R-:W-:Y:S05]  /*0a50*/  BRA `(.L_x_26110) ;  /* 0x0000000400d07947 */ /* 0x000fea0003800000 */
.L_x_26117:
        /* <DEDUP_REMOVED lines=13> */
.L_x_26124:
        /* <DEDUP_REMOVED lines=21> */
.L_x_26128:
[----:B------:R-:W-:Y:S05]  /*0c80*/  BSYNC B1 ;  /* 0x0000000000017941 */ /* 0x000fea0003800000 */
.L_x_26127:
[----:B------:R-:W-:Y:S01]  /*0c90*/  LEA R5, R0, 0x3b800000, 0x17 ;  /* 0x3b80000000057811 */ /* 0x000fe200078eb8ff */
[----:B------:R-:W-:-:S05]  /*0ca0*/  IMAD.SHL.U32 R0, R3, 0x100000, RZ ;  /* 0x0010000003007824 */ /* 0x000fca00078e00ff */
[----:B------:R-:W-:-:S07]  /*0cb0*/  LOP3.LUT R0, R5, R0, R6, 0xfe, !PT ;  /* 0x0000000005007212 */ /* 0x000fce00078efe06 */
.L_x_26126:
[----:B------:R-:W-:Y:S05]  /*0cc0*/  BSYNC B0 ;  /* 0x0000000000007941 */ /* 0x000fea0003800000 */
.L_x_26125:
[----:B------:R-:W-:-:S04]  /*0cd0*/  F2FP.BF16.F32.PACK_AB R0, RZ, R0 ;  /* 0x00000000ff00723e */ /* 0x000fc800000010ff */
[----:B------:R-:W-:Y:S01]  /*0ce0*/  PRMT R22, R0, 0x7610, R22 ;  /* 0x0000761000167816 */ /* 0x000fe20000000016 */
[----:B------:R-:W-:Y:S06]  /*0cf0*/  BRA `(.L_x_26110) ;  /* 0x0000000400287947 */ /* 0x000fec0003800000 */
.L_x_26123:
        /* <DEDUP_REMOVED lines=21> */
.L_x_26132:
[----:B------:R-:W-:Y:S05]  /*0e50*/  BSYNC B1 ;  /* 0x0000000000017941 */ /* 0x000fea0003800000 */
.L_x_26131:
[----:B------:R-:W-:Y:S01]  /*0e60*/  LEA R5, R0, 0x37800000, 0x17 ;  /* 0x3780000000057811 */ /* 0x000fe200078eb8ff */
[----:B------:R-:W-:-:S05]  /*0e70*/  IMAD.SHL.U32 R0, R3, 0x200000, RZ ;  /* 0x0020000003007824 */ /* 0x000fca00078e00ff */
[----:B------:R-:W-:-:S07]  /*0e80*/  LOP3.LUT R0, R5, R0, R6, 0xfe, !PT ;  /* 0x0000000005007212 */ /* 0x000fce00078efe06 */
.L_x_26130:
[----:B------:R-:W-:Y:S05]  /*0e90*/  BSYNC B0 ;  /* 0x0000000000007941 */ /* 0x000fea0003800000 */
.L_x_26129:
[----:B------:R-:W-:-:S04]  /*0ea0*/  F2FP.BF16.F32.PACK_AB R0, RZ, R0 ;  /* 0x00000000ff00723e */ /* 0x000fc800000010ff */
[----:B------:R-:W-:Y:S01]  /*0eb0*/  PRMT R22, R0, 0x7610, R22 ;  /* 0x0000761000167816 */ /* 0x000fe20000000016 */
[----:B------:R-:W-:Y:S06]  /*0ec0*/  BRA `(.L_x_26110) ;  /* 0x0000000000b47947 */ /* 0x000fec0003800000 */
.L_x_26122:
        /* <DEDUP_REMOVED lines=14> */
.L_x_26136:
[----:B------:R-:W-:Y:S05]  /*0fb0*/  BSYNC B0 ;  /* 0x0000000000007941 */ /* 0x000fea0003800000 */
.L_x_26135:
[----:B------:R-:W-:-:S04]  /*0fc0*/  F2FP.BF16.F32.PACK_AB R0, RZ, R0 ;  /* 0x00000000ff00723e */ /* 0x000fc800000010ff */
[----:B------:R-:W-:Y:S01]  /*0fd0*/  PRMT R22, R0, 0x7610, R22 ;  /* 0x0000761000167816 */ /* 0x000fe20000000016 */
[----:B------:R-:W-:Y:S06]  /*0fe0*/  BRA `(.L_x_26110) ;  /* 0x00000000006c7947 */ /* 0x000fec0003800000 */
.L_x_26109:
        /* <DEDUP_REMOVED lines=16> */
.L_x_26137:
[----:B------:R-:W-:Y:S01]  /*10f0*/  PRMT R22, RZ, 0x7610, R22 ;  /* 0x00007610ff167816 */ /* 0x000fe20000000016 */
[----:B------:R-:W-:Y:S06]  /*1100*/  BRA `(.L_x_26110) ;  /* 0x0000000000247947 */ /* 0x000fec0003800000 */
.L_x_26134:
[----:B------:R-:W2:Y:S02]  /*1110*/  LDG.E.64 R4, desc[UR36][R4.64] ;  /* 0x0000002404047981 */ /* 0x000ea4000c1e1b00 */
[----:B--2---:R-:W0:Y:S02]  /*1120*/  I2F.U64 R0, R4 ;  /* 0x0000000400007312 */ /* 0x004e240000301000 */
[----:B0-----:R-:W-:-:S04]  /*1130*/  F2FP.BF16.F32.PACK_AB R0, RZ, R0 ;  /* 0x00000000ff00723e */ /* 0x001fc800000010ff */
[----:B------:R-:W-:Y:S01]  /*1140*/  PRMT R22, R0, 0x7610, R22 ;  /* 0x0000761000167816 */ /* 0x000fe20000000016 */
[----:B------:R-:W-:Y:S06]  /*1150*/  BRA `(.L_x_26110) ;  /* 0x0000000000107947 */ /* 0x000fec0003800000 */
.L_x_26133:
[----:B------:R-:W2:Y:S02]  /*1160*/  LDG.E R4, desc[UR36][R4.64] ;  /* 0x0000002404047981 */ /* 0x000ea4000c1e1900 */
[----:B--2---:R-:W-:-:S04]  /*1170*/  I2FP.F32.U32 R0, R4 ;  /* 0x0000000400007245 */ /* 0x004fc80000201000 */
[----:B------:R-:W-:-:S04]  /*1180*/  F2FP.BF16.F32.PACK_AB R0, RZ, R0 ;  /* 0x00000000ff00723e */ /* 0x000fc800000010ff */
[----:B------:R-:W-:-:S07]  /*1190*/  PRMT R22, R0, 0x7610, R22 ;  /* 0x0000761000167816 */ /* 0x000fce0000000016 */
.L_x_26110:
[----:B------:R-:W1:Y:S02]  /*11a0*/  S2R R17, SR_TID.X ;  /* 0x0000000000117919 */ /* 0x000e640000002100 */
[----:B-1----:R-:W-:-:S07]  /*11b0*/  VIADD R17, R17, 0x80 ;  /* 0x0000008011117836 */ /* 0x002fce0000000000 */
.L_x_26104:
[----:B------:R-:W-:Y:S05]  /*11c0*/  BSYNC B6 ;  /* 0x0000000000067941 */ /* 0x000fea0003800000 */
.L_x_26103:
        /* <DEDUP_REMOVED lines=26> */
.L_x_26143:
[----:B------:R-:W2:Y:S02]  /*1370*/  LDG.E.U8 R4, desc[UR36][R4.64] ;  /* 0x0000002404047981 */ /* 0x000ea4000c1e1100 */
[----:B--2---:R-:W-:-:S04]  /*1380*/  I2FP.F32.U32 R0, R4 ;  /* 0x0000000400007245 */ /* 0x004fc80000201000 */
[----:B------:R-:W-:-:S04]  /*1390*/  F2FP.BF16.F32.PACK_AB R0, RZ, R0 ;  /* 0x00000000ff00723e */ /* 0x000fc800000010ff */
[----:B------:R-:W-:Y:S01]  /*13a0*/  PRMT R18, R0, 0x7610, R18 ;  /* 0x0000761000127816 */ /* 0x000fe20000000012 */
[----:B------:R-:W-:Y:S06]  /*13b0*/  BRA `(.L_x_26145) ;  /* 0x0000000c00c87947 */ /* 0x000fec0003800000 */
.L_x_26142:
        /* <DEDUP_REMOVED lines=11> */
.L_x_26147:
[----:B------:R-:W2:Y:S02]  /*1470*/  LDG.E R4, desc[UR36][R4.64] ;  /* 0x0000002404047981 */ /* 0x000ea4000c1e1900 */
[----:B--2---:R-:W-:-:S04]  /*1480*/  I2FP.F32.S32 R0, R4 ;  /* 0x0000000400007245 */ /* 0x004fc80000201400 */
[----:B------:R-:W-:-:S04]  /*1490*/  F2FP.BF16.F32.PACK_AB R0, RZ, R0 ;  /* 0x00000000ff00723e */ /* 0x000fc800000010ff */
[----:B------:R-:W-:Y:S01]  /*14a0*/  PRMT R18, R0, 0x7610, R18 ;  /* 0x0000761000127816 */ /* 0x000fe20000000012 */
[----:B------:R-:W-:Y:S06]  /*14b0*/  BRA `(.L_x_26145) ;  /* 0x0000000c00887947 */ /* 0x000fec0003800000 */
.L_x_26146:
[----:B------:R-:W2:Y:S02]  /*14c0*/  LDG.E.U16 R4, desc[UR36][R4.64] ;  /* 0x0000002404047981 */ /* 0x000ea4000c1e1500 */
[----:B--2---:R-:W0:Y:S02]  /*14d0*/  I2F.S16 R0, R4 ;  /* 0x0000000400007306 */ /* 0x004e240000101400 */
[----:B0-----:R-:W-:-:S04]  /*14e0*/  F2FP.BF16.F32.PACK_AB R0, RZ, R0 ;  /* 0x00000000ff00723e */ /* 0x001fc800000010ff */
[----:B------:R-:W-:Y:S01]  /*14f0*/  PRMT R18, R0, 0x7610, R18 ;  /* 0x0000761000127816 */ /* 0x000fe20000000012 */
[----:B------:R-:W-:Y:S06]  /*1500*/  BRA `(.L_x_26145) ;  /* 0x0000000c00747947 */ /* 0x000fec0003800000 */
.L_x_26141:
        /* <DEDUP_REMOVED lines=9> */
.L_x_26149:
[----:B------:R-:W2:Y:S02]  /*15a0*/  LDG.E.U16 R0, desc[UR36][R4.64] ;  /* 0x0000002404007981 */ /* 0x000ea4000c1e1500 */
[----:B--2---:R-:W-:-:S05]  /*15b0*/  HADD2.F32 R0, -RZ, R0.H0_H0 ;  /* 0x20000000ff007230 */ /* 0x004fca0000004100 */
[----:B------:R-:W-:-:S04]  /*15c0*/  F2FP.BF16.F32.PACK_AB R0, RZ, R0 ;  /* 0x00000000ff00723e */ /* 0x000fc800000010ff */
[----:B------:R-:W-:Y:S01]  /*15d0*/  PRMT R18, R0, 0x7610, R18 ;  /* 0x0000761000127816 */ /* 0x000fe20000000012 */
[----:B------:R-:W-:Y:S06]  /*15e0*/  BRA `(.L_x_26145) ;  /* 0x0000000c003c7947 */ /* 0x000fec0003800000 */
.L_x_26148:
        /* <DEDUP_REMOVED lines=9> */
.L_x_26151:
[----:B------:R-:W2:Y:S02]  /*1680*/  LDG.E.U16 R4, desc[UR36][R4.64] ;  /* 0x0000002404047981 */ /* 0x000ea4000c1e1500 */
[----:B--2---:R-:W-:-:S05]  /*1690*/  HADD2.F32 R0, -RZ, R4.H0_H0 ;  /* 0x20000004ff007230 */ /* 0x004fca0000004100 */
[----:B------:R-:W-:-:S04]  /*16a0*/  F2FP.BF16.F32.PACK_AB R0, RZ, R0 ;  /* 0x00000000ff00723e */ /* 0x000fc800000010ff */
[----:B------:R-:W-:Y:S01]  /*16b0*/  PRMT R18, R0, 0x7610, R18 ;  /* 0x0000761000127816 */ /* 0x000fe20000000012 */
[----:B------:R-:W-:Y:S06]  /*16c0*/  BRA `(.L_x_26145) ;  /* 0x0000000c00047947 */ /* 0x000fec0003800000 */
.L_x_26150:
        /* <DEDUP_REMOVED lines=9> */
.L_x_26140:
        /* <DEDUP_REMOVED lines=14> */
.L_x_26154:
        /* <DEDUP_REMOVED lines=9> */
.L_x_26153:
        /* <DEDUP_REMOVED lines=28> */
.L_x_26156:
        /* <DEDUP_REMOVED lines=15> */
.L_x_26155:
[----:B------:R0:W5:Y:S01]  /*1b80*/  LDG.E.U16 R18, desc[UR36][R4.64] ;  /* 0x0000002404127981 */ /* 0x000162000c1e1500 */
[----:B------:R-:W-:Y:S05]  /*1b90*/  BRA `(.L_x_26145) ;  /* 0x0000000400d07947 */ /* 0x000fea0003800000 */
.L_x_26152:
        /* <DEDUP_REMOVED lines=13> */
.L_x_26159:
        /* <DEDUP_REMOVED lines=21> */
.L_x_26163:
[----:B------:R-:W-:Y:S05]  /*1dc0*/  BSYNC B1 ;  /* 0x0000000000017941 */ /* 0x000fea0003800000 */
.L_x_26162:
[----:B------:R-:W-:Y:S01]  /*1dd0*/  LEA R5, R0, 0x3b800000, 0x17 ;  /* 0x3b80000000057811 */ /* 0x000fe200078eb8ff */
[----:B------:R-:W-:-:S05]  /*1de0*/  IMAD.SHL.U32 R0, R3, 0x100000, RZ ;  /* 0x0010000003007824 */ /* 0x000fca00078e00ff */
[----:B------:R-:W-:-:S07]  /*1df0*/  LOP3.LUT R0, R5, R0, R6, 0xfe, !PT ;  /* 0x0000000005007212 */ /* 0x000fce00078efe06 */
.L_x_26161:
[----:B------:R-:W-:Y:S05]  /*1e00*/  BSYNC B0 ;  /* 0x0000000000007941 */ /* 0x000fea0003800000 */
.L_x_26160:
[----:B------:R-:W-:-:S04]  /*1e10*/  F2FP.BF16.F32.PACK_AB R0, RZ, R0 ;  /* 0x00000000ff00723e */ /* 0x000fc800000010ff */
[----:B------:R-:W-:Y:S01]  /*1e20*/  PRMT R18, R0, 0x7610, R18 ;  /* 0x0000761000127816 */ /* 0x000fe20000000012 */
[----:B------:R-:W-:Y:S06]  /*1e30*/  BRA `(.L_x_26145) ;  /* 0x0000000400287947 */ /* 0x000fec0003800000 */
.L_x_26158:
        /* <DEDUP_REMOVED lines=21> */
.L_x_26167:
[----:B------:R-:W-:Y:S05]  /*1f90*/  BSYNC B1 ;  /* 0x0000000000017941 */ /* 0x000fea0003800000 */
.L_x_26166:
[----:B------:R-:W-:Y:S01]  /*1fa0*/  LEA R5, R0, 0x37800000, 0x17 ;  /* 0x3780000000057811 */ /* 0x000fe200078eb8ff */
[----:B------:R-:W-:-:S05]  /*1fb0*/  IMAD.SHL.U32 R0, R3, 0x200000, RZ ;  /* 0x0020000003007824 */ /* 0x000fca00078e00ff */
[----:B------:R-:W-:-:S07]  /*1fc0*/  LOP3.LUT R0, R5, R0, R6, 0xfe, !PT ;  /* 0x0000000005007212 */ /* 0x000fce00078efe06 */
.L_x_26165:
[----:B------:R-:W-:Y:S05]  /*1fd0*/  BSYNC B0 ;  /* 0x0000000000007941 */ /* 0x000fea0003800000 */
.L_x_26164:
[----:B------:R-:W-:-:S04]  /*1fe0*/  F2FP.BF16.F32.PACK_AB R0, RZ, R0 ;  /* 0x00000000ff00723e */ /* 0x000fc800000010ff */
[----:B------:R-:W-:Y:S01]  /*1ff0*/  PRMT R18, R0, 0x7610, R18 ;  /* 0x0000761000127816 */ /* 0x000fe20000000012 */
[----:B------:R-:W-:Y:S06]  /*2000*/  BRA `(.L_x_26145) ;  /* 0x0000000000b47947 */ /* 0x000fec0003800000 */
.L_x_26157:
        /* <DEDUP_REMOVED lines=14> */
.L_x_26171:
[----:B------:R-:W-:Y:S05]  /*20f0*/  BSYNC B0 ;  /* 0x0000000000007941 */ /* 0x000fea0003800000 */
.L_x_26170:
[----:B------:R-:W-:-:S04]  /*2100*/  F2FP.BF16.F32.PACK_AB R0, RZ, R0 ;  /* 0x00000000ff00723e */ /* 0x000fc800000010ff */
[----:B------:R-:W-:Y:S01]  /*2110*/  PRMT R18, R0, 0x7610, R18 ;  /* 0x0000761000127816 */ /* 0x000fe20000000012 */
[----:B------:R-:W-:Y:S06]  /*2120*/  BRA `(.L_x_26145) ;  /* 0x00000000006c7947 */ /* 0x000fec0003800000 */
.L_x_26144:
        /* <DEDUP_REMOVED lines=16> */
.L_x_26172:
[----:B------:R-:W-:Y:S01]  /*2230*/  PRMT R18, RZ, 0x7610, R18 ;  /* 0x00007610ff127816 */ /* 0x000fe20000000012 */
[----:B------:R-:W-:Y:S06]  /*2240*/  BRA `(.L_x_26145) ;  /* 0x0000000000247947 */ /* 0x000fec0003800000 */
.L_x_26169:
[----:B------:R-:W2:Y:S02]  /*2250*/  LDG.E.64 R4, desc[UR36][R4.64] ;  /* 0x0000002404047981 */ /* 0x000ea4000c1e1b00 */
[----:B--2---:R-:W0:Y:S02]  /*2260*/  I2F.U64 R0, R4 ;  /* 0x0000000400007312 */ /* 0x004e240000301000 */
[----:B0-----:R-:W-:-:S04]  /*2270*/  F2FP.BF16.F32.PACK_AB R0, RZ, R0 ;  /* 0x00000000ff00723e */ /* 0x001fc800000010ff */
[----:B------:R-:W-:Y:S01]  /*2280*/  PRMT R18, R0, 0x7610, R18 ;  /* 0x0000761000127816 */ /* 0x000fe20000000012 */
[----:B------:R-:W-:Y:S06]  /*2290*/  BRA `(.L_x_26145) ;  /* 0x0000000000107947 */ /* 0x000fec0003800000 */
.L_x_26168:
[----:B------:R-:W2:Y:S02]  /*22a0*/  LDG.E R4, desc[UR36][R4.64] ;  /* 0x0000002404047981 */ /* 0x000ea4000c1e1900 */
[----:B--2---:R-:W-:-:S04]  /*22b0*/  I2FP.F32.U32 R0, R4 ;  /* 0x0000000400007245 */ /* 0x004fc80000201000 */
[----:B------:R-:W-:-:S04]  /*22c0*/  F2FP.BF16.F32.PACK_AB R0, RZ, R0 ;  /* 0x00000000ff00723e */ /* 0x000fc800000010ff */
[----:B------:R-:W-:-:S07]  /*22d0*/  PRMT R18, R0, 0x7610, R18 ;  /* 0x0000761000127816 */ /* 0x000fce0000000012 */
.L_x_26145:
[----:B------:R-:W-:-:S07]  /*22e0*/  VIADD R17, R17, 0x80 ;  /* 0x0000008011117836 */ /* 0x000fce0000000000 */
.L_x_26139:
[----:B------:R-:W-:Y:S05]  /*22f0*/  BSYNC B6 ;  /* 0x0000000000067941 */ /* 0x000fea0003800000 */
.L_x_26138:
        /* <DEDUP_REMOVED lines=28> */
.L_x_26178:
[----:B------:R-:W2:Y:S02]  /*24c0*/  LDG.E.U8 R4, desc[UR36][R4.64] ;  /* 0x0000002404047981 */ /* 0x000ea4000c1e1100 */
[----:B--2---:R-:W-:-:S04]  /*24d0*/  I2FP.F32.U32 R0, R4 ;  /* 0x0000000400007245 */ /* 0x004fc80000201000 */
[----:B------:R-:W-:-:S04]  /*24e0*/  F2FP.BF16.F32.PACK_AB R0, RZ, R0 ;  /* 0x00000000ff00723e */ /* 0x000fc800000010ff */
[----:B------:R-:W-:Y:S01]  /*24f0*/  PRMT R24, R0, 0x7610, R24 ;  /* 0x0000761000187816 */ /* 0x000fe20000000018 */
[----:B------:R-:W-:Y:S06]  /*2500*/  BRA `(.L_x_26180) ;  /* 0x0000000c00c87947 */ /* 0x000fec0003800000 */
.L_x_26177:
        /* <DEDUP_REMOVED lines=11> */
.L_x_26182:
[----:B------:R-:W2:Y:S02]  /*25c0*/  LDG.E R4, desc[UR36][R4.64] ;  /* 0x0000002404047981 */ /* 0x000ea4000c1e1900 */
[----:B--2---:R-:W-:-:S04]  /*25d0*/  I2FP.F32.S32 R0, R4 ;  /* 0x0000000400007245 */ /* 0x004fc80000201400 */
[----:B------:R-:W-:-:S04]  /*25e0*/  F2FP.BF16.F32.PACK_AB R0, RZ, R0 ;  /* 0x00000000ff00723e */ /* 0x000fc800000010ff */
[----:B------:R-:W-:Y:S01]  /*25f0*/  PRMT R24, R0, 0x7610, R24 ;  /* 0x0000761000187816 */ /* 0x000fe20000000018 */
[----:B------:R-:W-:Y:S06]  /*2600*/  BRA `(.L_x_26180) ;  /* 0x0000000c00887947 */ /* 0x000fec0003800000 */
.L_x_26181:
[----:B------:R-:W2:Y:S02]  /*2610*/  LDG.E.U16 R4, desc[UR36][R4.64] ;  /* 0x0000002404047981 */ /* 0x000ea4000c1e1500 */
[----:B--2---:R-:W0:Y:S02]  /*2620*/  I2F.S16 R0, R4 ;  /* 0x0000000400007306 */ /* 0x004e240000101400 */
[----:B0-----:R-:W-:-:S04]  /*2630*/  F2FP.BF16.F32.PACK_AB R0, RZ, R0 ;  /* 0x00000000ff00723e */ /* 0x001fc800000010ff */
[----:B------:R-:W-:Y:S01]  /*2640*/  PRMT R24, R0, 0x7610, R24 ;  /* 0x0000761000187816 */ /* 0x000fe20000000018 */
[----:B------:R-:W-:Y:S06]  /*2650*/  BRA `(.L_x_26180) ;  /* 0x0000000c00747947 */ /* 0x000fec0003800000 */
.L_x_26176:
        /* <DEDUP_REMOVED lines=9> */
.L_x_26184:
[----:B------:R-:W2:Y:S02]  /*26f0*/  LDG.E.U16 R0, desc[UR36][R4.64] ;  /* 0x0000002404007981 */ /* 0x000ea4000c1e1500 */
[----:B--2---:R-:W-:-:S05]  /*2700*/  HADD2.F32 R0, -RZ, R0.H0_H0 ;  /* 0x20000000ff007230 */ /* 0x004fca0000004100 */
[----:B------:R-:W-:-:S04]  /*2710*/  F2FP.BF16.F32.PACK_AB R0, RZ, R0 ;  /* 0x00000000ff00723e */ /* 0x000fc800000010ff */
[----:B------:R-:W-:Y:S01]  /*2720*/  PRMT R24, R0, 0x7610, R24 ;  /* 0x0000761000187816 */ /* 0x000fe20000000018 */
[----:B------:R-:W-:Y:S06]  /*2730*/  BRA `(.L_x_26180) ;  /* 0x0000000c003c7947 */ /* 0x000fec0003800000 */
.L_x_26183:
        /* <DEDUP_REMOVED lines=9> */
.L_x_26186:
[----:B------:R-:W2:Y:S02]  /*27d0*/  LDG.E.U16 R4, desc[UR36][R4.64] ;  /* 0x0000002404047981 */ /* 0x000ea4000c1e1500 */
[----:B--2---:R-:W-:-:S05]  /*27e0*/  HADD2.F32 R0, -RZ, R4.H0_H0 ;  /* 0x20000004ff007230 */ /* 0x004fca0000004100 */
[----:B------:R-:W-:-:S04]  /*27f0*/  F2FP.BF16.F32.PACK_AB R0, RZ, R0 ;  /* 0x00000000ff00723e */ /* 0x000fc800000010ff */
[----:B------:R-:W-:Y:S01]  /*2800*/  PRMT R24, R0, 0x7610, R24 ;  /* 0x0000761000187816 */ /* 0x000fe20000000018 */
[----:B------:R-:W-:Y:S06]  /*2810*/  BRA `(.L_x_26180) ;  /* 0x0000000c00047947 */ /* 0x000fec0003800000 */
.L_x_26185:
        /* <DEDUP_REMOVED lines=9> */
.L_x_26175:
        /* <DEDUP_REMOVED lines=14> */
.L_x_26189:
        /* <DEDUP_REMOVED lines=9> */
.L_x_26188:
        /* <DEDUP_REMOVED lines=28> */
.L_x_26191:
        /* <DEDUP_REMOVED lines=15> */
.L_x_26190:
[----:B------:R0:W5:Y:S01]  /*2cd0*/  LDG.E.U16 R24, desc[UR36][R4.64] ;  /* 0x0000002404187981 */ /* 0x000162000c1e1500 */
[----:B------:R-:W-:Y:S05]  /*2ce0*/  BRA `(.L_x_26180) ;  /* 0x0000000400d07947 */ /* 0x000fea0003800000 */
.L_x_26187:
        /* <DEDUP_REMOVED lines=13> */
.L_x_26194:
        /* <DEDUP_REMOVED lines=21> */
.L_x_26198:
[----:B------:R-:W-:Y:S05]  /*2f10*/  BSYNC B1 ;  /* 0x0000000000017941 */ /* 0x000fea0003800000 */
.L_x_26197:
[----:B------:R-:W-:Y:S01]  /*2f20*/  LEA R5, R0, 0x3b800000, 0x17 ;  /* 0x3b80000000057811 */ /* 0x000fe200078eb8ff */
[----:B------:R-:W-:-:S05]  /*2f30*/  IMAD.SHL.U32 R0, R3, 0x100000, RZ ;  /* 0x0010000003007824 */ /* 0x000fca00078e00ff */
[----:B------:R-:W-:-:S07]  /*2f40*/  LOP3.LUT R0, R5, R0, R6, 0xfe, !PT ;  /* 0x0000000005007212 */ /* 0x000fce00078efe06 */
.L_x_26196:
[----:B------:R-:W-:Y:S05]  /*2f50*/  BSYNC B0 ;  /* 0x0000000000007941 */ /* 0x000fea0003800000 */
.L_x_26195:
[----:B------:R-:W-:-:S04]  /*2f60*/  F2FP.BF16.F32.PACK_AB R0, RZ, R0 ;  /* 0x00000000ff00723e */ /* 0x000fc800000010ff */
[----:B------:R-:W-:Y:S01]  /*2f70*/  PRMT R24, R0, 0x7610, R24 ;  /* 0x0000761000187816 */ /* 0x000fe20000000018 */
[----:B------:R-:W-:Y:S06]  /*2f80*/  BRA `(.L_x_26180) ;  /* 0x0000000400287947 */ /* 0x000fec0003800000 */
.L_x_26193:
        /* <DEDUP_REMOVED lines=21> */
.L_x_26202:
[----:B------:R-:W-:Y:S05]  /*30e0*/  BSYNC B1 ;  /* 0x0000000000017941 */ /* 0x000fea0003800000 */
.L_x_26201:
[----:B------:R-:W-:Y:S01]  /*30f0*/  LEA R5, R0, 0x37800000, 0x17 ;  /* 0x3780000000057811 */ /* 0x000fe200078eb8ff */
[----:B------:R-:W-:-:S05]  /*3100*/  IMAD.SHL.U32 R0, R3, 0x200000, RZ ;  /* 0x0020000003007824 */ /* 0x000fca00078e00ff */
[----:B------:R-:W-:-:S07]  /*3110*/  LOP3.LUT R0, R5, R0, R6, 0xfe, !PT ;  /* 0x0000000005007212 */ /* 0x000fce00078efe06 */
.L_x_26200:
[----:B------:R-:W-:Y:S05]  /*3120*/  BSYNC B0 ;  /* 0x0000000000007941 */ /* 0x000fea0003800000 */
.L_x_26199:
[----:B------:R-:W-:-:S04]  /*3130*/  F2FP.BF16.F32.PACK_AB R0, RZ, R0 ;  /* 0x00000000ff00723e */ /* 0x000fc800000010ff */
[----:B------:R-:W-:Y:S01]  /*3140*/  PRMT R24, R0, 0x7610, R24 ;  /* 0x0000761000187816 */ /* 0x000fe20000000018 */
[----:B------:R-:W-:Y:S06]  /*3150*/  BRA `(.L_x_26180) ;  /* 0x0000000000b47947 */ /* 0x000fec0003800000 */
.L_x_26192:
        /* <DEDUP_REMOVED lines=14> */
.L_x_26206:
[----:B------:R-:W-:Y:S05]  /*3240*/  BSYNC B0 ;  /* 0x0000000000007941 */ /* 0x000fea0003800000 */
.L_x_26205:
[----:B------:R-:W-:-:S04]  /*3250*/  F2FP.BF16.F32.PACK_AB R0, RZ, R0 ;  /* 0x00000000ff00723e */ /* 0x000fc800000010ff */
[----:B------:R-:W-:Y:S01]  /*3260*/  PRMT R24, R0, 0x7610, R24 ;  /* 0x0000761000187816 */ /* 0x000fe20000000018 */
[----:B------:R-:W-:Y:S06]  /*3270*/  BRA `(.L_x_26180) ;  /* 0x00000000006c7947 */ /* 0x000fec0003800000 */
.L_x_26179:
        /* <DEDUP_REMOVED lines=16> */
.L_x_26207:
[----:B------:R-:W-:Y:S01]  /*3380*/  PRMT R24, RZ, 0x7610, R24 ;  /* 0x00007610ff187816 */ /* 0x000fe20000000018 */
[----:B------:R-:W-:Y:S06]  /*3390*/  BRA `(.L_x_26180) ;  /* 0x0000000000247947 */ /* 0x000fec0003800000 */
.L_x_26204:
[----:B------:R-:W2:Y:S02]  /*33a0*/  LDG.E.64 R4, desc[UR36][R4.64] ;  /* 0x0000002404047981 */ /* 0x000ea4000c1e1b00 */
[----:B--2---:R-:W0:Y:S02]  /*33b0*/  I2F.U64 R0, R4 ;  /* 0x0000000400007312 */ /* 0x004e240000301000 */
[----:B0-----:R-:W-:-:S04]  /*33c0*/  F2FP.BF16.F32.PACK_AB R0, RZ, R0 ;  /* 0x00000000ff00723e */ /* 0x001fc800000010ff */
[----:B------:R-:W-:Y:S01]  /*33d0*/  PRMT R24, R0, 0x7610, R24 ;  /* 0x0000761000187816 */ /* 0x000fe20000000018 */
[----:B------:R-:W-:Y:S06]  /*33e0*/  BRA `(.L_x_26180) ;  /* 0x0000000000107947 */ /* 0x000fec0003800000 */
.L_x_26203:
[----:B------:R-:W2:Y:S02]  /*33f0*/  LDG.E R4, desc[UR36][R4.64] ;  /* 0x0000002404047981 */ /* 0x000ea4000c1e1900 */
[----:B--2---:R-:W-:-:S04]  /*3400*/  I2FP.F32.U32 R0, R4 ;  /* 0x0000000400007245 */ /* 0x004fc80000201000 */
[----:B------:R-:W-:-:S04]  /*3410*/  F2FP.BF16.F32.PACK_AB R0, RZ, R0 ;  /* 0x00000000ff00723e */ /* 0x000fc800000010ff */
[----:B------:R-:W-:-:S07]  /*3420*/  PRMT R24, R0, 0x7610, R24 ;  /* 0x0000761000187816 */ /* 0x000fce0000000018 */
.L_x_26180:
[----:B------:R-:W-:-:S07]  /*3430*/  VIADD R17, R17, 0x80 ;  /* 0x0000008011117836 */ /* 0x000fce0000000000 */
.L_x_26174:
[----:B------:R-:W-:Y:S05]  /*3440*/  BSYNC B6 ;  /* 0x0000000000067941 */ /* 0x000fea0003800000 */
.L_x_26173:
        /* <DEDUP_REMOVED lines=25> */
.L_x_26213:
[----:B------:R-:W2:Y:S02]  /*35e0*/  LDG.E.U8 R4, desc[UR36][R4.64] ;  /* 0x0000002404047981 */ /* 0x000ea4000c1e1100 */
[----:B--2---:R-:W-:-:S04]  /*35f0*/  I2FP.F32.U32 R0, R4 ;  /* 0x0000000400007245 */ /* 0x004fc80000201000 */
[----:B------:R-:W-:-:S04]  /*3600*/  F2FP.BF16.F32.PACK_AB R0, RZ, R0 ;  /* 0x00000000ff00723e */ /* 0x000fc800000010ff */
[----:B------:R-:W-:Y:S01]  /*3610*/  PRMT R19, R0, 0x7610, R19 ;  /* 0x0000761000137816 */ /* 0x000fe20000000013 */
[----:B------:R-:W-:Y:S06]  /*3620*/  BRA `(.L_x_26209) ;  /* 0x0000000c00c87947 */ /* 0x000fec0003800000 */
.L_x_26212:
        /* <DEDUP_REMOVED lines=11> */
.L_x_26216:
[----:B------:R-:W2:Y:S02]  /*36e0*/  LDG.E R4, desc[UR36][R4.64] ;  /* 0x0000002404047981 */ /* 0x000ea4000c1e1900 */
[----:B--2---:R-:W-:-:S04]  /*36f0*/  I2FP.F32.S32 R0, R4 ;  /* 0x0000000400007245 */ /* 0x004fc80000201400 */
[----:B------:R-:W-:-:S04]  /*3700*/  F2FP.BF16.F32.PACK_AB R0, RZ, R0 ;  /* 0x00000000ff00723e */ /* 0x000fc800000010ff */
[----:B------:R-:W-:Y:S01]  /*3710*/  PRMT R19, R0, 0x7610, R19 ;  /* 0x0000761000137816 */ /* 0x000fe20000000013 */
[----:B------:R-:W-:Y:S06]  /*3720*/  BRA `(.L_x_26209) ;  /* 0x0000000c00887947 */ /* 0x000fec0003800000 */
.L_x_26215:
[----:B------:R-:W2:Y:S02]  /*3730*/  LDG.E.U16 R4, desc[UR36][R4.64] ;  /* 0x0000002404047981 */ /* 0x000ea4000c1e1500 */
[----:B--2---:R-:W0:Y:S02]  /*3740*/  I2F.S16 R0, R4 ;  /* 0x0000000400007306 */ /* 0x004e240000101400 */
[----:B0-----:R-:W-:-:S04]  /*3750*/  F2FP.BF16.F32.PACK_AB R0, RZ, R0 ;  /* 0x00000000ff00723e */ /* 0x001fc800000010ff */
[----:B------:R-:W-:Y:S01]  /*3760*/  PRMT R19, R0, 0x7610, R19 ;  /* 0x0000761000137816 */ /* 0x000fe20000000013 */
[----:B------:R-:W-:Y:S06]  /*3770*/  BRA `(.L_x_26209) ;  /* 0x0000000c00747947 */ /* 0x000fec0003800000 */
.L_x_26211:
        /* <DEDUP_REMOVED lines=9> */
.L_x_26218:
[----:B------:R-:W2:Y:S02]  /*3810*/  LDG.E.U16 R0, desc[UR36][R4.64] ;  /* 0x0000002404007981 */ /* 0x000ea4000c1e1500 */
[----:B--2---:R-:W-:-:S05]  /*3820*/  HADD2.F32 R0, -RZ, R0.H0_H0 ;  /* 0x20000000ff007230 */ /* 0x004fca0000004100 */
[----:B------:R-:W-:-:S04]  /*3830*/  F2FP.BF16.F32.PACK_AB R0, RZ, R0 ;  /* 0x00000000ff00723e */ /* 0x000fc800000010ff */
[----:B------:R-:W-:Y:S01]  /*3840*/  PRMT R19, R0, 0x7610, R19 ;  /* 0x0000761000137816 */ /* 0x000fe20000000013 */
[----:B------:R-:W-:Y:S06]  /*3850*/  BRA `(.L_x_26209) ;  /* 0x0000000c003c7947 */ /* 0x000fec0003800000 */
.L_x_26217:
        /* <DEDUP_REMOVED lines=9> */
.L_x_26220:
[----:B------:R-:W2:Y:S02]  /*38f0*/  LDG.E.U16 R4, desc[UR36][R4.64] ;  /* 0x0000002404047981 */ /* 0x000ea4000c1e1500 */
[----:B--2---:R-:W-:-:S05]  /*3900*/  HADD2.F32 R0, -RZ, R4.H0_H0 ;  /* 0x20000004ff007230 */ /* 0x004fca0000004100 */
[----:B------:R-:W-:-:S04]  /*3910*/  F2FP.BF16.F32.PACK_AB R0, RZ, R0 ;  /* 0x00000000ff00723e */ /* 0x000fc800000010ff */
[----:B------:R-:W-:Y:S01]  /*3920*/  PRMT R19, R0, 0x7610, R19 ;  /* 0x0000761000137816 */ /* 0x000fe20000000013 */
[----:B------:R-:W-:Y:S06]  /*3930*/  BRA `(.L_x_26209) ;  /* 0x0000000c00047947 */ /* 0x000fec0003800000 */
.L_x_26219:
        /* <DEDUP_REMOVED lines=9> */
.L_x_26210:
        /* <DEDUP_REMOVED lines=14> */
.L_x_26223:
        /* <DEDUP_REMOVED lines=9> */
.L_x_26222:
        /* <DEDUP_REMOVED lines=28> */
.L_x_26225:
        /* <DEDUP_REMOVED lines=15> */
.L_x_26224:
[----:B------:R1:W5:Y:S01]  /*3df0*/  LDG.E.U16 R19, desc[UR36][R4.64] ;  /* 0x0000002404137981 */ /* 0x000362000c1e1500 */
[----:B------:R-:W-:Y:S05]  /*3e00*/  BRA `(.L_x_26209) ;  /* 0x0000000400d07947 */ /* 0x000fea0003800000 */
.L_x_26221:
        /* <DEDUP_REMOVED lines=13> */
.L_x_26228:
        /* <DEDUP_REMOVED lines=21> */
.L_x_26232:
[----:B------:R-:W-:Y:S05]  /*4030*/  BSYNC B1 ;  /* 0x0000000000017941 */ /* 0x000fea0003800000 */
.L_x_26231:
[----:B------:R-:W-:Y:S01]  /*4040*/  LEA R5, R0, 0x3b800000, 0x17 ;  /* 0x3b80000000057811 */ /* 0x000fe200078eb8ff */
[----:B------:R-:W-:-:S05]  /*4050*/  IMAD.SHL.U32 R0, R3, 0x100000, RZ ;  /* 0x0010000003007824 */ /* 0x000fca00078e00ff */
[----:B------:R-:W-:-:S07]  /*4060*/  LOP3.LUT R0, R5, R0, R6, 0xfe, !PT ;  /* 0x0000000005007212 */ /* 0x000fce00078efe06 */
.L_x_26230:
[----:B------:R-:W-:Y:S05]  /*4070*/  BSYNC B0 ;  /* 0x0000000000007941 */ /* 0x000fea0003800000 */
.L_x_26229:
[----:B------:R-:W-:-:S04]  /*4080*/  F2FP.BF16.F32.PACK_AB R0, RZ, R0 ;  /* 0x00000000ff00723e */ /* 0x000fc800000010ff */
[----:B------:R-:W-:Y:S01]  /*4090*/  PRMT R19, R0, 0x7610, R19 ;  /* 0x0000761000137816 */ /* 0x000fe20000000013 */
[----:B------:R-:W-:Y:S06]  /*40a0*/  BRA `(.L_x_26209) ;  /* 0x0000000400287947 */ /* 0x000fec0003800000 */
.L_x_26227:
        /* <DEDUP_REMOVED lines=21> */
.L_x_26236:
[----:B------:R-:W-:Y:S05]  /*4200*/  BSYNC B1 ;  /* 0x0000000000017941 */ /* 0x000fea0003800000 */
.L_x_26235:
[----:B------:R-:W-:Y:S01]  /*4210*/  LEA R5, R0, 0x37800000, 0x17 ;  /* 0x3780000000057811 */ /* 0x000fe200078eb8ff */
[----:B------:R-:W-:-:S05]  /*4220*/  IMAD.SHL.U32 R0, R3, 0x200000, RZ ;  /* 0x0020000003007824 */ /* 0x000fca00078e00ff */
[----:B------:R-:W-:-:S07]  /*4230*/  LOP3.LUT R0, R5, R0, R6, 0xfe, !PT ;  /* 0x0000000005007212 */ /* 0x000fce00078efe06 */
.L_x_26234:
[----:B------:R-:W-:Y:S05]  /*4240*/  BSYNC B0 ;  /* 0x0000000000007941 */ /* 0x000fea0003800000 */
.L_x_26233:
[----:B------:R-:W-:-:S04]  /*4250*/  F2FP.BF16.F32.PACK_AB R0, RZ, R0 ;  /* 0x00000000ff00723e */ /* 0x000fc800000010ff */
[----:B------:R-:W-:Y:S01]  /*4260*/  PRMT R19, R0, 0x7610, R19 ;  /* 0x0000761000137816 */ /* 0x000fe20000000013 */
[----:B------:R-:W-:Y:S06]  /*4270*/  BRA `(.L_x_26209) ;  /* 0x0000000000b47947 */ /* 0x000fec0003800000 */
.L_x_26226:
        /* <DEDUP_REMOVED lines=14> */
.L_x_26240:
[----:B------:R-:W-:Y:S05]  /*4360*/  BSYNC B0 ;  /* 0x0000000000007941 */ /* 0x000fea0003800000 */
.L_x_26239:
[----:B------:R-:W-:-:S04]  /*4370*/  F2FP.BF16.F32.PACK_AB R0, RZ, R0 ;  /* 0x00000000ff00723e */ /* 0x000fc800000010ff */
[----:B------:R-:W-:Y:S01]  /*4380*/  PRMT R19, R0, 0x7610, R19 ;  /* 0x0000761000137816 */ /* 0x000fe20000000013 */
[----:B------:R-:W-:Y:S06]  /*4390*/  BRA `(.L_x_26209) ;  /* 0x00000000006c7947 */ /* 0x000fec0003800000 */
.L_x_26214:
        /* <DEDUP_REMOVED lines=16> */
.L_x_26241:
[----:B------:R-:W-:Y:S01]  /*44a0*/  PRMT R19, RZ, 0x7610, R19 ;  /* 0x00007610ff137816 */ /* 0x000fe20000000013 */
[----:B------:R-:W-:Y:S06]  /*44b0*/  BRA `(.L_x_26209) ;  /* 0x0000000000247947 */ /* 0x000fec0003800000 */
.L_x_26238:
[----:B------:R-:W2:Y:S02]  /*44c0*/  LDG.E.64 R4, desc[UR36][R4.64] ;  /* 0x0000002404047981 */ /* 0x000ea4000c1e1b00 */
[----:B--2---:R-:W0:Y:S02]  /*44d0*/  I2F.U64 R0, R4 ;  /* 0x0000000400007312 */ /* 0x004e240000301000 */
[----:B0-----:R-:W-:-:S04]  /*44e0*/  F2FP.BF16.F32.PACK_AB R0, RZ, R0 ;  /* 0x00000000ff00723e */ /* 0x001fc800000010ff */
[----:B------:R-:W-:Y:S01]  /*44f0*/  PRMT R19, R0, 0x7610, R19 ;  /* 0x0000761000137816 */ /* 0x000fe20000000013 */
[----:B------:R-:W-:Y:S06]  /*4500*/  BRA `(.L_x_26209) ;  /* 0x0000000000107947 */ /* 0x000fec0003800000 */
.L_x_26237:
[----:B------:R-:W2:Y:S02]  /*4510*/  LDG.E R4, desc[UR36][R4.64] ;  /* 0x0000002404047981 */ /* 0x000ea4000c1e1900 */
[----:B--2---:R-:W-:-:S04]  /*4520*/  I2FP.F32.U32 R0, R4 ;  /* 0x0000000400007245 */ /* 0x004fc80000201000 */
[----:B------:R-:W-:-:S04]  /*4530*/  F2FP.BF16.F32.PACK_AB R0, RZ, R0 ;  /* 0x00000000ff00723e */ /* 0x000fc800000010ff */
[----:B------:R-:W-:-:S07]  /*4540*/  PRMT R19, R0, 0x7610, R19 ;  /* 0x0000761000137816 */ /* 0x000fce0000000013 */
.L_x_26209:
[----:B------:R-:W-:Y:S05]  /*4550*/  BSYNC B6 ;  /* 0x0000000000067941 */ /* 0x000fea0003800000 */
.L_x_26208:
[----:B------:R-:W2:Y:S01]  /*4560*/  S2R R25, SR_TID.X ;  /* 0x0000000000197919 */ /* 0x000ea20000002100 */
[----:B------:R-:W3:Y:S01]  /*4570*/  LDC.U8 R17, c[0x0][0x234] ;  /* 0x00008d00ff117b82 */ /* 0x000ee20000000000 */
[----:B------:R-:W-:Y:S01]  /*4580*/  BSSY B0, `(.L_x_26242) ;  /* 0x0000022000007945 */ /* 0x000fe20003800000 */
[CC--:B--2---:R-:W-:Y:S01]  /*4590*/  ISETP.GE.AND P0, PT, R25.reuse, R16.reuse, PT ;  /* 0x000000101900720c */ /* 0x0c4fe20003f06270 */
[C---:B------:R-:W-:Y:S02]  /*45a0*/  VIADD R3, R25.reuse, 0x100 ;  /* 0x0000010019037836 */ /* 0x040fe40000000000 */
[C---:B------:R-:W-:Y:S02]  /*45b0*/  VIADD R23, R25.reuse, 0x80 ;  /* 0x0000008019177836 */ /* 0x040fe40000000000 */
[----:B01----:R-:W-:Y:S01]  /*45c0*/  VIADD R5, R25, 0x180 ;  /* 0x0000018019057836 */ /* 0x003fe20000000000 */
[----:B------:R-:W-:-:S07]  /*45d0*/  ISETP.GE.AND P1, PT, R3, R16, PT ;  /* 0x000000100300720c */ /* 0x000fce0003f26270 */
[----:B------:R-:W-:Y:S06]  /*45e0*/  @P0 BRA `(.L_x_26243) ;  /* 0x00000000006c0947 */ /* 0x000fec0003800000 */
[----:B-----5:R-:W-:Y:S02]  /*45f0*/  IMAD.U32 R22, R22, 0x10000, RZ ;  /* 0x0001000016167824 */ /* 0x020fe400078e00ff */
[----:B------:R-:W-:Y:S02]  /*4600*/  IMAD.MOV.U32 R7, RZ, RZ, 0x3ab5ebe6 ;  /* 0x3ab5ebe6ff077424 */ /* 0x000fe400078e00ff */
        /* <DEDUP_REMOVED lines=23> */
[----:B------:R-:W-:-:S06]  /*4780*/  @!P4 FADD.FTZ R3, R22, R22 ;  /* 0x000000161603c221 */ /* 0x000fcc0000010000 */
[----:B------:R-:W0:Y:S02]  /*4790*/  F2F.BF16.F32 R3, R3 ;  /* 0x0000000300037304 */ /* 0x000e240000202000 */
.L_x_26243:
[----:B------:R-:W-:Y:S05]  /*47a0*/  BSYNC B0 ;  /* 0x0000000000007941 */ /* 0x000fea0003800000 */
.L_x_26242:
[-C--:B------:R-:W-:Y:S01]  /*47b0*/  ISETP.GE.AND P3, PT, R23, R16.reuse, PT ;  /* 0x000000101700720c */ /* 0x080fe20003f66270 */
[----:B------:R-:W-:Y:S01]  /*47c0*/  BSSY B0, `(.L_x_26244) ;  /* 0x000001e000007945 */ /* 0x000fe20003800000 */
[----:B------:R-:W-:-:S11]  /*47d0*/  ISETP.GE.AND P2, PT, R5, R16, PT ;  /* 0x000000100500720c */ /* 0x000fd60003f46270 */
[----:B------:R-:W-:Y:S05]  /*47e0*/  @P3 BRA `(.L_x_26245) ;  /* 0x00000000006c3947 */ /* 0x000fea0003800000 */
[----:B-----5:R-:W-:Y:S02]  /*47f0*/  IMAD.U32 R18, R18, 0x10000, RZ ;  /* 0x0001000012127824 */ /* 0x020fe400078e00ff */
[----:B------:R-:W-:Y:S02]  /*4800*/  IMAD.MOV.U32 R7, RZ, RZ, 0x3ab5ebe6 ;  /* 0x3ab5ebe6ff077424 */ /* 0x000fe400078e00ff */
        /* <DEDUP_REMOVED lines=23> */
[----:B------:R-:W-:-:S06]  /*4980*/  @!P3 FADD.FTZ R22, R18, R18 ;  /* 0x000000121216b221 */ /* 0x000fcc0000010000 */
[----:B------:R-:W1:Y:S02]  /*4990*/  F2F.BF16.F32 R22, R22 ;  /* 0x0000001600167304 */ /* 0x000e640000202000 */
.L_x_26245:
[----:B------:R-:W-:Y:S05]  /*49a0*/  BSYNC B0 ;  /* 0x0000000000007941 */ /* 0x000fea0003800000 */
.L_x_26244:
[----:B------:R-:W-:Y:S04]  /*49b0*/  BSSY B0, `(.L_x_26246) ;  /* 0x000001d000007945 */ /* 0x000fe80003800000 */
[----:B------:R-:W-:Y:S05]  /*49c0*/  @P1 BRA `(.L_x_26247) ;  /* 0x00000000006c1947 */ /* 0x000fea0003800000 */
[----:B-----5:R-:W-:Y:S02]  /*49d0*/  IMAD.U32 R24, R24, 0x10000, RZ ;  /* 0x0001000018187824 */ /* 0x020fe400078e00ff */
[----:B------:R-:W-:Y:S02]  /*49e0*/  IMAD.MOV.U32 R7, RZ, RZ, 0x3ab5ebe6 ;  /* 0x3ab5ebe6ff077424 */ /* 0x000fe400078e00ff */
[C---:B------:R-:W-:Y:S01]  /*49f0*/  FMUL.FTZ R0, R24.reuse, 1.4426950216293334961 ;  /* 0x3fb8aa3b18007820 */ /* 0x040fe20000410000 */
[C---:B------:R-:W-:Y:S02]  /*4a00*/  FSETP.GEU.FTZ.AND P1, PT, |R24|.reuse, 0.40999999642372131348, PT ;  /* 0x3ed1eb851800780b */ /* 0x040fe40003f3e200 */
[----:B------:R-:W-:-:S03]  /*4a10*/  FSETP.NEU.FTZ.AND P4, PT, R24, RZ, PT ;  /* 0x000000ff1800720b */ /* 0x000fc60003f9d000 */
[----:B------:R-:W2:Y:S02]  /*4a20*/  FRND R0, R0 ;  /* 0x0000000000007307 */ /* 0x000ea40000201000 */
[----:B--2---:R-:W-:-:S04]  /*4a30*/  FSEL R5, R0, RZ, P1 ;  /* 0x000000ff00057208 */ /* 0x004fc80000800000 */
[C---:B------:R-:W-:Y:S01]  /*4a40*/  FSETP.NEU.FTZ.AND P1, PT, R5.reuse, 128, PT ;  /* 0x430000000500780b */ /* 0x040fe20003f3d000 */
[----:B------:R-:W-:-:S04]  /*4a50*/  FFMA.FTZ R4, -R5, 0.693145751953125, R24 ;  /* 0x3f31720005047823 */ /* 0x000fc80000010118 */
[----:B------:R-:W-:-:S04]  /*4a60*/  FFMA.FTZ R4, -R5, 1.428606765330187045e-06, R4 ;  /* 0x35bfbe8e05047823 */ /* 0x000fc80000010104 */
[----:B------:R-:W-:-:S04]  /*4a70*/  FFMA.FTZ R7, R4, R7, 0.0083824126049876213074 ;  /* 0x3c09566304077423 */ /* 0x000fc80000010007 */
[----:B------:R-:W-:Y:S01]  /*4a80*/  @!P1 FADD.FTZ R5, R5, -1 ;  /* 0xbf80000005059421 */ /* 0x000fe20000010000 */
[----:B------:R-:W-:-:S03]  /*4a90*/  FFMA.FTZ R7, R4, R7, 0.041667830199003219604 ;  /* 0x3d2aabe304077423 */ /* 0x000fc60000010007 */
[----:B------:R-:W2:Y:S01]  /*4aa0*/  MUFU.EX2 R6, R5 ;  /* 0x0000000500067308 */ /* 0x000ea20000000800 */
[----:B------:R-:W-:Y:S01]  /*4ab0*/  FFMA.FTZ R7, R4, R7, 0.16666397452354431152 ;  /* 0x3e2aa9f604077423 */ /* 0x000fe20000010007 */
[----:B------:R-:W-:-:S03]  /*4ac0*/  FSETP.GEU.FTZ.AND P3, PT, R5, -25, PT ;  /* 0xc1c800000500780b */ /* 0x000fc60003f7e000 */
[----:B------:R-:W-:-:S04]  /*4ad0*/  FFMA.FTZ R7, R4, R7, 0.49999994039535522461 ;  /* 0x3efffffe04077423 */ /* 0x000fc80000010007 */
[----:B------:R-:W-:-:S04]  /*4ae0*/  FMUL.FTZ R7, R4, R7 ;  /* 0x0000000704077220 */ /* 0x000fc80000410000 */
[----:B------:R-:W-:Y:S01]  /*4af0*/  FFMA.FTZ R7, R4, R7, R4 ;  /* 0x0000000704077223 */ /* 0x000fe20000010004 */
[----:B--2---:R-:W-:-:S04]  /*4b00*/  FADD.FTZ R0, R6, -1 ;  /* 0xbf80000006007421 */ /* 0x004fc80000010000 */
[----:B------:R-:W-:-:S04]  /*4b10*/  FFMA.FTZ R0, R7, R6, R0 ;  /* 0x0000000607007223 */ /* 0x000fc80000010000 */
[----:B------:R-:W-:Y:S01]  /*4b20*/  @!P1 FADD.FTZ R0, R0, R0 ;  /* 0x0000000000009221 */ /* 0x000fe20000010000 */
[----:B------:R-:W-:-:S04]  /*4b30*/  FSETP.GT.FTZ.AND P1, PT, R5, 128, PT ;  /* 0x430000000500780b */ /* 0x000fc80003f34000 */
[----:B------:R-:W-:-:S04]  /*4b40*/  FSEL R0, R0, +INF , !P1 ;  /* 0x7f80000000007808 */ /* 0x000fc80004800000 */
[----:B------:R-:W-:Y:S01]  /*4b50*/  FSEL R18, R0, -1, P3 ;  /* 0xbf80000000127808 */ /* 0x000fe20001800000 */
[----:B------:R-:W-:-:S06]  /*4b60*/  @!P4 FADD.FTZ R18, R24, R24 ;  /* 0x000000181812c221 */ /* 0x000fcc0000010000 */
[----:B------:R-:W2:Y:S02]  /*4b70*/  F2F.BF16.F32 R18, R18 ;  /* 0x0000001200127304 */ /* 0x000ea40000202000 */
.L_x_26247:
[----:B------:R-:W-:Y:S05]  /*4b80*/  BSYNC B0 ;  /* 0x0000000000007941 */ /* 0x000fea0003800000 */
.L_x_26246:
[----:B------:R-:W-:Y:S04]  /*4b90*/  BSSY B0, `(.L_x_26248) ;  /* 0x000001d000007945 */ /* 0x000fe80003800000 */
[----:B------:R-:W-:Y:S05]  /*4ba0*/  @P2 BRA `(.L_x_26249) ;  /* 0x00000000006c2947 */ /* 0x000fea0003800000 */
[----:B-----5:R-:W-:Y:S02]  /*4bb0*/  IMAD.U32 R19, R19, 0x10000, RZ ;  /* 0x0001000013137824 */ /* 0x020fe400078e00ff */
[----:B------:R-:W-:Y:S02]  /*4bc0*/  IMAD.MOV.U32 R6, RZ, RZ, 0x3ab5ebe6 ;  /* 0x3ab5ebe6ff067424 */ /* 0x000fe400078e00ff */
[C---:B------:R-:W-:Y:S01]  /*4bd0*/  FMUL.FTZ R0, R19.reuse, 1.4426950216293334961 ;  /* 0x3fb8aa3b13007820 */ /* 0x040fe20000410000 */
[C---:B------:R-:W-:Y:S02]  /*4be0*/  FSETP.GEU.FTZ.AND P1, PT, |R19|.reuse, 0.40999999642372131348, PT ;  /* 0x3ed1eb851300780b */ /* 0x040fe40003f3e200 */
[----:B------:R-:W-:-:S03]  /*4bf0*/  FSETP.NEU.FTZ.AND P3, PT, R19, RZ, PT ;  /* 0x000000ff1300720b */ /* 0x000fc60003f7d000 */
[----:B------:R-:W4:Y:S02]  /*4c00*/  FRND R0, R0 ;  /* 0x0000000000007307 */ /* 0x000f240000201000 */
[----:B----4-:R-:W-:-:S04]  /*4c10*/  FSEL R4, R0, RZ, P1 ;  /* 0x000000ff00047208 */ /* 0x010fc80000800000 */
[C---:B------:R-:W-:Y:S01]  /*4c20*/  FSETP.NEU.FTZ.AND P1, PT, R4.reuse, 128, PT ;  /* 0x430000000400780b */ /* 0x040fe20003f3d000 */
[----:B------:R-:W-:-:S04]  /*4c30*/  FFMA.FTZ R5, -R4, 0.693145751953125, R19 ;  /* 0x3f31720004057823 */ /* 0x000fc80000010113 */
[----:B------:R-:W-:-:S04]  /*4c40*/  FFMA.FTZ R5, -R4, 1.428606765330187045e-06, R5 ;  /* 0x35bfbe8e04057823 */ /* 0x000fc80000010105 */
[----:B------:R-:W-:-:S04]  /*4c50*/  FFMA.FTZ R6, R5, R6, 0.0083824126049876213074 ;  /* 0x3c09566305067423 */ /* 0x000fc80000010006 */
[----:B------:R-:W-:Y:S01]  /*4c60*/  @!P1 FADD.FTZ R4, R4, -1 ;  /* 0xbf80000004049421 */ /* 0x000fe20000010000 */
[----:B------:R-:W-:-:S03]  /*4c70*/  FFMA.FTZ R6, R5, R6, 0.041667830199003219604 ;  /* 0x3d2aabe305067423 */ /* 0x000fc60000010006 */
[----:B------:R-:W4:Y:S01]  /*4c80*/  MUFU.EX2 R7, R4 ;  /* 0x0000000400077308 */ /* 0x000f220000000800 */
[----:B------:R-:W-:Y:S01]  /*4c90*/  FFMA.FTZ R6, R5, R6, 0.16666397452354431152 ;  /* 0x3e2aa9f605067423 */ /* 0x000fe20000010006 */
[----:B------:R-:W-:-:S03]  /*4ca0*/  FSETP.GEU.FTZ.AND P2, PT, R4, -25, PT ;  /* 0xc1c800000400780b */ /* 0x000fc60003f5e000 */
[----:B------:R-:W-:-:S04]  /*4cb0*/  FFMA.FTZ R6, R5, R6, 0.49999994039535522461 ;  /* 0x3efffffe05067423 */ /* 0x000fc80000010006 */
[----:B------:R-:W-:-:S04]  /*4cc0*/  FMUL.FTZ R6, R5, R6 ;  /* 0x0000000605067220 */ /* 0x000fc80000410000 */
[----:B------:R-:W-:Y:S01]  /*4cd0*/  FFMA.FTZ R6, R5, R6, R5 ;  /* 0x0000000605067223 */ /* 0x000fe20000010005 */
[----:B----4-:R-:W-:-:S04]  /*4ce0*/  FADD.FTZ R9, R7, -1 ;  /* 0xbf80000007097421 */ /* 0x010fc80000010000 */
[----:B------:R-:W-:-:S04]  /*4cf0*/  FFMA.FTZ R6, R6, R7, R9 ;  /* 0x0000000706067223 */ /* 0x000fc80000010009 */
[----:B------:R-:W-:Y:S01]  /*4d00*/  @!P1 FADD.FTZ R6, R6, R6 ;  /* 0x0000000606069221 */ /* 0x000fe20000010000 */
[----:B------:R-:W-:-:S04]  /*4d10*/  FSETP.GT.FTZ.AND P1, PT, R4, 128, PT ;  /* 0x430000000400780b */ /* 0x000fc80003f34000 */
[----:B------:R-:W-:-:S04]  /*4d20*/  FSEL R6, R6, +INF , !P1 ;  /* 0x7f80000006067808 */ /* 0x000fc80004800000 */
[----:B------:R-:W-:Y:S01]  /*4d30*/  FSEL R6, R6, -1, P2 ;  /* 0xbf80000006067808 */ /* 0x000fe20001000000 */
[----:B------:R-:W-:-:S04]  /*4d40*/  @!P3 FADD.FTZ R6, R19, R19 ;  /* 0x000000131306b221 */ /* 0x000fc80000010000 */
[----:B------:R4:W0:Y:S03]  /*4d50*/  F2F.BF16.F32 R19, R6 ;  /* 0x0000000600137304 */ /* 0x0008260000202000 */
.L_x_26249:
[----:B------:R-:W-:Y:S05]  /*4d60*/  BSYNC B0 ;  /* 0x0000000000007941 */ /* 0x000fea0003800000 */
.L_x_26248:
[----:B------:R-:W-:Y:S04]  /*4d70*/  BSSY B6, `(.L_x_26250) ;  /* 0x0000112000067945 */ /* 0x000fe80003800000 */
[----:B------:R-:W-:Y:S05]  /*4d80*/  @P0 BRA `(.L_x_26251) ;  /* 0x0000001000400947 */ /* 0x000fea0003800000 */
[----:B------:R-:W0:Y:S01]  /*4d90*/  LDC.64 R8, c[0x0][0x218] ;  /* 0x00008600ff087b82 */ /* 0x000e220000000a00 */
        /* <DEDUP_REMOVED lines=21> */
.L_x_26255:
[----:B------:R-:W-:Y:S02]  /*4ef0*/  IMAD.U32 R5, R3, 0x10000, RZ ;  /* 0x0001000003057824 */ /* 0x000fe400078e00ff */
[----:B------:R-:W-:-:S04]  /*4f00*/  IMAD.MOV.U32 R25, RZ, RZ, R23 ;  /* 0x000000ffff197224 */ /* 0x000fc800078e0017 */
[----:B------:R-:W0:Y:S02]  /*4f10*/  F2I.S64.TRUNC R4, R5 ;  /* 0x0000000500047311 */ /* 0x000e24000020d900 */
[----:B0-----:R0:W-:Y:S01]  /*4f20*/  STG.E.U8 desc[UR36][R8.64], R4 ;  /* 0x0000000408007986 */ /* 0x0011e2000c101124 */
[----:B------:R-:W-:Y:S05]  /*4f30*/  BRA `(.L_x_26251) ;  /* 0x0000000c00d47947 */ /* 0x000fea0003800000 */
.L_x_26254:
        /* <DEDUP_REMOVED lines=11> */
.L_x_26258:
[----:B------:R-:W-:Y:S02]  /*4ff0*/  IMAD.U32 R3, R3, 0x10000, RZ ;  /* 0x0001000003037824 */ /* 0x000fe400078e00ff */
[----:B------:R-:W-:-:S04]  /*5000*/  IMAD.MOV.U32 R25, RZ, RZ, R23 ;  /* 0x000000ffff197224 */ /* 0x000fc800078e0017 */
[----:B------:R-:W0:Y:S02]  /*5010*/  F2I.FTZ.TRUNC.NTZ R3, R3 ;  /* 0x0000000300037305 */ /* 0x000e24000021f100 */
[----:B0-----:R0:W-:Y:S01]  /*5020*/  STG.E desc[UR36][R8.64], R3 ;  /* 0x0000000308007986 */ /* 0x0011e2000c101924 */
[----:B------:R-:W-:Y:S05]  /*5030*/  BRA `(.L_x_26251) ;  /* 0x0000000c00947947 */ /* 0x000fea0003800000 */
.L_x_26257:
[----:B------:R-:W-:Y:S02]  /*5040*/  IMAD.U32 R3, R3, 0x10000, RZ ;  /* 0x0001000003037824 */ /* 0x000fe400078e00ff */
[----:B------:R-:W-:-:S04]  /*5050*/  IMAD.MOV.U32 R25, RZ, RZ, R23 ;  /* 0x000000ffff197224 */ /* 0x000fc800078e0017 */
[----:B------:R-:W0:Y:S02]  /*5060*/  F2I.FTZ.TRUNC.NTZ R3, R3 ;  /* 0x0000000300037305 */ /* 0x000e24000021f100 */
[----:B0-----:R0:W-:Y:S01]  /*5070*/  STG.E.U16 desc[UR36][R8.64], R3 ;  /* 0x0000000308007986 */ /* 0x0011e2000c101524 */
[----:B------:R-:W-:Y:S05]  /*5080*/  BRA `(.L_x_26251) ;  /* 0x0000000c00807947 */ /* 0x000fea0003800000 */
.L_x_26253:
        /* <DEDUP_REMOVED lines=10> */
.L_x_26260:
[----:B------:R-:W-:Y:S02]  /*5130*/  IMAD.U32 R0, R3, 0x10000, RZ ;  /* 0x0001000003007824 */ /* 0x000fe400078e00ff */
[----:B------:R-:W-:-:S03]  /*5140*/  IMAD.MOV.U32 R25, RZ, RZ, R23 ;  /* 0x000000ffff197224 */ /* 0x000fc600078e0017 */
[----:B------:R-:W-:-:S05]  /*5150*/  F2FP.F16.F32.PACK_AB R0, RZ, R0 ;  /* 0x00000000ff00723e */ /* 0x000fca00000000ff */
[----:B------:R0:W-:Y:S01]  /*5160*/  STG.E.U16 desc[UR36][R8.64], R0 ;  /* 0x0000000008007986 */ /* 0x0001e2000c101524 */
[----:B------:R-:W-:Y:S05]  /*5170*/  BRA `(.L_x_26251) ;  /* 0x0000000c00447947 */ /* 0x000fea0003800000 */
.L_x_26259:
        /* <DEDUP_REMOVED lines=11> */
.L_x_26262:
[----:B------:R-:W-:Y:S02]  /*5230*/  IMAD.U32 R3, R3, 0x10000, RZ ;  /* 0x0001000003037824 */ /* 0x000fe400078e00ff */
[----:B------:R-:W-:-:S03]  /*5240*/  IMAD.MOV.U32 R25, RZ, RZ, R23 ;  /* 0x000000ffff197224 */ /* 0x000fc600078e0017 */
[----:B------:R-:W-:-:S04]  /*5250*/  F2FP.F16.F32.PACK_AB R3, RZ, R3 ;  /* 0x00000003ff03723e */ /* 0x000fc800000000ff */
[----:B------:R-:W-:-:S05]  /*5260*/  PRMT R3, R3, 0x5410, RZ ;  /* 0x0000541003037816 */ /* 0x000fca00000000ff */
[----:B------:R0:W-:Y:S01]  /*5270*/  STG.E desc[UR36][R8.64], R3 ;  /* 0x0000000308007986 */ /* 0x0001e2000c101924 */
[----:B------:R-:W-:Y:S05]  /*5280*/  BRA `(.L_x_26251) ;  /* 0x0000000c00007947 */ /* 0x000fea0003800000 */
.L_x_26261:
[----:B------:R-:W-:Y:S02]  /*5290*/  IMAD.U32 R4, R3, 0x10000, RZ ;  /* 0x0001000003047824 */ /* 0x000fe400078e00ff */
[----:B------:R-:W-:Y:S02]  /*52a0*/  IMAD.MOV.U32 R25, RZ, RZ, R23 ;  /* 0x000000ffff197224 */ /* 0x000fe400078e0017 */
[----:B------:R-:W-:-:S06]  /*52b0*/  FMUL.FTZ R4, R4, 1 ;  /* 0x3f80000004047820 */ /* 0x000fcc0000410000 */
[----:B------:R-:W0:Y:S02]  /*52c0*/  F2F.F64.F32 R4, R4 ;  /* 0x0000000400047310 */ /* 0x000e240000201800 */
[----:B0-----:R0:W-:Y:S01]  /*52d0*/  STG.E.64 desc[UR36][R8.64], R4 ;  /* 0x0000000408007986 */ /* 0x0011e2000c101b24 */
[----:B------:R-:W-:Y:S05]  /*52e0*/  BRA `(.L_x_26251) ;  /* 0x0000000800e87947 */ /* 0x000fea0003800000 */
.L_x_26252:
        /* <DEDUP_REMOVED lines=14> */
.L_x_26265:
[----:B------:R-:W-:Y:S01]  /*53d0*/  IMAD.U32 R3, R3, 0x10000, RZ ;  /* 0x0001000003037824 */ /* 0x000fe200078e00ff */
[----:B----4-:R-:W-:Y:S01]  /*53e0*/  CS2R R6, SRZ ;  /* 0x0000000000067805 */ /* 0x010fe2000001ff00 */
[----:B------:R-:W-:Y:S02]  /*53f0*/  IMAD.MOV.U32 R25, RZ, RZ, R23 ;  /* 0x000000ffff197224 */ /* 0x000fe400078e0017 */
[----:B------:R-:W-:-:S04]  /*5400*/  FMUL.FTZ R3, R3, 1 ;  /* 0x3f80000003037820 */ /* 0x000fc80000410000 */
[----:B------:R-:W0:Y:S02]  /*5410*/  F2F.F64.F32 R4, R3 ;  /* 0x0000000300047310 */ /* 0x000e240000201800 */
[----:B0-----:R0:W-:Y:S01]  /*5420*/  STG.E.128 desc[UR36][R8.64], R4 ;  /* 0x0000000408007986 */ /* 0x0011e2000c101d24 */
[----:B------:R-:W-:Y:S05]  /*5430*/  BRA `(.L_x_26251) ;  /* 0x0000000800947947 */ /* 0x000fea0003800000 */
.L_x_26264:
        /* <DEDUP_REMOVED lines=21> */
.L_x_26269:
[----:B------:R-:W-:Y:S05]  /*5590*/  BSYNC B0 ;  /* 0x0000000000007941 */ /* 0x000fea0003800000 */
.L_x_26268:
[----:B------:R-:W-:Y:S01]  /*55a0*/  LOP3.LUT R5, R0, R5, RZ, 0xfc, !PT ;  /* 0x0000000500057212 */ /* 0x000fe200078efcff */
[----:B------:R-:W-:-:S04]  /*55b0*/  IMAD.MOV.U32 R25, RZ, RZ, R23 ;  /* 0x000000ffff197224 */ /* 0x000fc800078e0017 */
[----:B------:R0:W-:Y:S01]  /*55c0*/  STG.E.U8 desc[UR36][R8.64], R5 ;  /* 0x0000000508007986 */ /* 0x0001e2000c101124 */
[----:B------:R-:W-:Y:S05]  /*55d0*/  BRA `(.L_x_26251) ;  /* 0x00000008002c7947 */ /* 0x000fea0003800000 */
.L_x_26267:
        /* <DEDUP_REMOVED lines=13> */
.L_x_26271:
[----:B------:R-:W-:Y:S01]  /*56b0*/  IMAD.MOV.U32 R0, RZ, RZ, 0x7f ;  /* 0x0000007fff007424 */ /* 0x000fe200078e00ff */
[----:B------:R-:W-:-:S04]  /*56c0*/  ISETP.GT.U32.AND P0, PT, R3, 0x7f800000, PT ;  /* 0x7f8000000300780c */ /* 0x000fc80003f04070 */
[----:B------:R-:W-:-:S09]  /*56d0*/  SEL R0, R0, 0x7c, P0 ;  /* 0x0000007c00007807 */ /* 0x000fd20000000000 */
.L_x_26272:
[----:B------:R-:W-:Y:S05]  /*56e0*/  BSYNC B0 ;  /* 0x0000000000007941 */ /* 0x000fea0003800000 */
.L_x_26270:
[----:B------:R-:W-:Y:S01]  /*56f0*/  LOP3.LUT R3, R5, 0x80000000, RZ, 0xc0, !PT ;  /* 0x8000000005037812 */ /* 0x000fe200078ec0ff */
[----:B------:R-:W-:-:S03]  /*5700*/  IMAD.MOV.U32 R25, RZ, RZ, R23 ;  /* 0x000000ffff197224 */ /* 0x000fc600078e0017 */
[----:B------:R-:W-:-:S04]  /*5710*/  SHF.R.U32.HI R3, RZ, 0x18, R3 ;  /* 0x00000018ff037819 */ /* 0x000fc80000011603 */
[----:B------:R-:W-:-:S05]  /*5720*/  LOP3.LUT R3, R0, R3, RZ, 0xfc, !PT ;  /* 0x0000000300037212 */ /* 0x000fca00078efcff */
[----:B------:R0:W-:Y:S01]  /*5730*/  STG.E.U8 desc[UR36][R8.64], R3 ;  /* 0x0000000308007986 */ /* 0x0001e2000c101124 */
[----:B------:R-:W-:Y:S05]  /*5740*/  BRA `(.L_x_26251) ;  /* 0x0000000400d07947 */ /* 0x000fea0003800000 */
.L_x_26266:
[----:B------:R0:W-:Y:S01]  /*5750*/  STG.E.U16 desc[UR36][R8.64], R3 ;  /* 0x0000000308007986 */ /* 0x0001e2000c101524 */
[----:B------:R-:W-:Y:S01]  /*5760*/  IMAD.MOV.U32 R25, RZ, RZ, R23 ;  /* 0x000000ffff197224 */ /* 0x000fe200078e0017 */
[----:B------:R-:W-:Y:S06]  /*5770*/  BRA `(.L_x_26251) ;  /* 0x0000000400c47947 */ /* 0x000fec0003800000 */
.L_x_26263:
        /* <DEDUP_REMOVED lines=13> */
.L_x_26275:
        /* <DEDUP_REMOVED lines=17> */
.L_x_26278:
[----:B------:R-:W-:-:S04]  /*5960*/  LOP3.LUT R3, R5, 0x80000000, RZ, 0xc0, !PT ;  /* 0x8000000005037812 */ /* 0x000fc800078ec0ff */
[----:B------:R-:W-:-:S04]  /*5970*/  SHF.R.U32.HI R3, RZ, 0x18, R3 ;  /* 0x00000018ff037819 */ /* 0x000fc80000011603 */
[----:B------:R-:W-:-:S04]  /*5980*/  LOP3.LUT R0, R0, R3, RZ, 0xfc, !PT ;  /* 0x0000000300007212 */ /* 0x000fc800078efcff */
[----:B------:R-:W-:-:S07]  /*5990*/  PRMT R4, R0, 0x7610, R4 ;  /* 0x0000761000047816 */ /* 0x000fce0000000004 */
.L_x_26277:
[----:B------:R-:W-:Y:S05]  /*59a0*/  BSYNC B0 ;  /* 0x0000000000007941 */ /* 0x000fea0003800000 */
.L_x_26276:
[----:B------:R0:W-:Y:S01]  /*59b0*/  STG.E.U8 desc[UR36][R8.64], R4 ;  /* 0x0000000408007986 */ /* 0x0001e2000c101124 */
[----:B------:R-:W-:Y:S01]  /*59c0*/  IMAD.MOV.U32 R25, RZ, RZ, R23 ;  /* 0x000000ffff197224 */ /* 0x000fe200078e0017 */
[----:B------:R-:W-:Y:S06]  /*59d0*/  BRA `(.L_x_26251) ;  /* 0x00000004002c7947 */ /* 0x000fec0003800000 */
.L_x_26274:
        /* <DEDUP_REMOVED lines=17> */
.L_x_26281:
[----:B------:R-:W-:-:S04]  /*5af0*/  LOP3.LUT R3, R5, 0x80000000, RZ, 0xc0, !PT ;  /* 0x8000000005037812 */ /* 0x000fc800078ec0ff */
[----:B------:R-:W-:-:S04]  /*5b00*/  SHF.R.U32.HI R3, RZ, 0x18, R3 ;  /* 0x00000018ff037819 */ /* 0x000fc80000011603 */
[----:B------:R-:W-:-:S04]  /*5b10*/  LOP3.LUT R0, R0, R3, RZ, 0xfc, !PT ;  /* 0x0000000300007212 */ /* 0x000fc800078efcff */
[----:B------:R-:W-:-:S07]  /*5b20*/  PRMT R4, R0, 0x7610, R4 ;  /* 0x0000761000047816 */ /* 0x000fce0000000004 */
.L_x_26280:
[----:B------:R-:W-:Y:S05]  /*5b30*/  BSYNC B0 ;  /* 0x0000000000007941 */ /* 0x000fea0003800000 */
.L_x_26279:
[----:B------:R0:W-:Y:S01]  /*5b40*/  STG.E.U8 desc[UR36][R8.64], R4 ;  /* 0x0000000408007986 */ /* 0x0001e2000c101124 */
[----:B------:R-:W-:Y:S01]  /*5b50*/  IMAD.MOV.U32 R25, RZ, RZ, R23 ;  /* 0x000000ffff197224 */ /* 0x000fe200078e0017 */
[----:B------:R-:W-:Y:S06]  /*5b60*/  BRA `(.L_x_26251) ;  /* 0x0000000000c87947 */ /* 0x000fec0003800000 */
.L_x_26273:
        /* <DEDUP_REMOVED lines=23> */
.L_x_26256:
[----:B------:R-:W-:Y:S01]  /*5ce0*/  MOV R14, 0x1c0 ;  /* 0x000001c0000e7802 */ /* 0x000fe20000000f00 */
[----:B------:R-:W-:Y:S01]  /*5cf0*/  ULDC.64 UR4, c[0x4][0x1a0] ;  /* 0x0100680000047ab9 */ /* 0x000fe20000000a00 */
[----:B------:R-:W-:Y:S01]  /*5d00*/  ULDC.64 UR6, c[0x4][0x1a8] ;  /* 0x01006a0000067ab9 */ /* 0x000fe20000000a00 */
[----:B------:R-:W-:Y:S02]  /*5d10*/  IMAD.U32 R4, RZ, RZ, UR4 ;  /* 0x00000004ff047e24 */ /* 0x000fe4000f8e00ff */
[----:B------:R-:W-:Y:S01]  /*5d20*/  IMAD.U32 R5, RZ, RZ, UR5 ;  /* 0x00000005ff057e24 */ /* 0x000fe2000f8e00ff */
[----:B------:R-:W0:Y:S01]  /*5d30*/  LDC.64 R14, c[0x4][R14] ;  /* 0x010000000e0e7b82 */ /* 0x000e220000000a00 */
[----:B------:R-:W-:Y:S01]  /*5d40*/  ULDC.64 UR4, c[0x4][0x98] ;  /* 0x0100260000047ab9 */ /* 0x000fe20000000a00 */
[----:B----4-:R-:W-:Y:S02]  /*5d50*/  IMAD.U32 R6, RZ, RZ, UR6 ;  /* 0x00000006ff067e24 */ /* 0x010fe4000f8e00ff */
        /* <DEDUP_REMOVED lines=8> */
.L_x_26284:
[----:B------:R-:W-:Y:S01]  /*5de0*/  IMAD.MOV.U32 R25, RZ, RZ, R23 ;  /* 0x000000ffff197224 */ /* 0x000fe200078e0017 */
[----:B------:R-:W-:Y:S06]  /*5df0*/  BRA `(.L_x_26251) ;  /* 0x0000000000247947 */ /* 0x000fec0003800000 */
.L_x_26283:
[----:B------:R-:W-:Y:S02]  /*5e00*/  IMAD.U32 R4, R3, 0x10000, RZ ;  /* 0x0001000003047824 */ /* 0x000fe400078e00ff */
[----:B------:R-:W-:-:S04]  /*5e10*/  IMAD.MOV.U32 R25, RZ, RZ, R23 ;  /* 0x000000ffff197224 */ /* 0x000fc800078e0017 */
[----:B------:R-:W0:Y:S02]  /*5e20*/  F2I.U64.TRUNC R4, R4 ;  /* 0x0000000400047311 */ /* 0x000e24000020d800 */
[----:B0-----:R0:W-:Y:S01]  /*5e30*/  STG.E.64 desc[UR36][R8.64], R4 ;  /* 0x0000000408007986 */ /* 0x0011e2000c101b24 */
[----:B------:R-:W-:Y:S05]  /*5e40*/  BRA `(.L_x_26251) ;  /* 0x0000000000107947 */ /* 0x000fea0003800000 */
.L_x_26282:
[----:B------:R-:W-:Y:S02]  /*5e50*/  IMAD.U32 R3, R3, 0x10000, RZ ;  /* 0x0001000003037824 */ /* 0x000fe400078e00ff */
[----:B------:R-:W-:-:S04]  /*5e60*/  IMAD.MOV.U32 R25, RZ, RZ, R23 ;  /* 0x000000ffff197224 */ /* 0x000fc800078e0017 */
[----:B------:R-:W0:Y:S02]  /*5e70*/  F2I.FTZ.U32.TRUNC.NTZ R3, R3 ;  /* 0x0000000300037305 */ /* 0x000e24000021f000 */
[----:B0-----:R0:W-:Y:S02]  /*5e80*/  STG.E desc[UR36][R8.64], R3 ;  /* 0x0000000308007986 */ /* 0x0011e4000c101924 */
.L_x_26251:
[----:B------:R-:W-:Y:S05]  /*5e90*/  BSYNC B6 ;  /* 0x0000000000067941 */ /* 0x000fea0003800000 */
.L_x_26250:
[----:B------:R-:W-:Y:S01]  /*5ea0*/  ISETP.GE.AND P0, PT, R25, R16, PT ;  /* 0x000000101900720c */ /* 0x000fe20003f06270 */
[----:B------:R-:W-:-:S12]  /*5eb0*/  BSSY B6, `(.L_x_26285) ;  /* 0x00001fc000067945 */ /* 0x000fd80003800000 */
[----:B------:R-:W-:Y:S05]  /*5ec0*/  @P0 BRA `(.L_x_26286) ;  /* 0x0000001c00e80947 */ /* 0x000fea0003800000 */
[----:B0-----:R-:W0:Y:S01]  /*5ed0*/  LDC.64 R8, c[0x0][0x218] ;  /* 0x00008600ff087b82 */ /* 0x001e220000000a00 */
[----:B------:R-:W-:Y:S01]  /*5ee0*/  IMAD R0, R2, 0x200, R25 ;  /* 0x0000020002007824 */ /* 0x000fe200078e0219 */
[----:B---3--:R-:W-:Y:S01]  /*5ef0*/  PRMT R4, R17, 0x9910, RZ ;  /* 0x0000991011047816 */ /* 0x008fe200000000ff */
        /* <DEDUP_REMOVED lines=15> */
[----:B-1---5:R-:W-:-:S04]  /*5ff0*/  IMAD.U32 R22, R22, 0x10000, RZ ;  /* 0x0001000016167824 */ /* 0x022fc800078e00ff */
[----:B------:R-:W0:Y:S02]  /*6000*/  F2I.FTZ.TRUNC.NTZ R3, R22 ;  /* 0x0000001600037305 */ /* 0x000e24000021f100 */
[----:B0-----:R0:W-:Y:S01]  /*6010*/  STG.E.U8 desc[UR36][R8.64], R3 ;  /* 0x0000000308007986 */ /* 0x0011e2000c101124 */
[----:B------:R-:W-:Y:S05]  /*6020*/  BRA `(.L_x_26292) ;  /* 0x0000000c00947947 */ /* 0x000fea0003800000 */
.L_x_26290:
[----:B-1---5:R-:W-:-:S06]  /*6030*/  IMAD.U32 R5, R22, 0x10000, RZ ;  /* 0x0001000016057824 */ /* 0x022fcc00078e00ff */
[----:B------:R-:W0:Y:S02]  /*6040*/  F2I.S64.TRUNC R4, R5 ;  /* 0x0000000500047311 */ /* 0x000e24000020d900 */
[----:B0-----:R0:W-:Y:S01]  /*6050*/  STG.E.U8 desc[UR36][R8.64], R4 ;  /* 0x0000000408007986 */ /* 0x0011e2000c101124 */
[----:B------:R-:W-:Y:S05]  /*6060*/  BRA `(.L_x_26292) ;  /* 0x0000000c00847947 */ /* 0x000fea0003800000 */
.L_x_26289:
[----:B------:R-:W-:-:S13]  /*6070*/  ISETP.NE.AND P0, PT, R0, 0x2, PT ;  /* 0x000000020000780c */ /* 0x000fda0003f05270 */
[----:B------:R-:W-:Y:S05]  /*6080*/  @!P0 BRA `(.L_x_26293) ;  /* 0x0000000000308947 */ /* 0x000fea0003800000 */
[----:B------:R-:W-:-:S13]  /*6090*/  ISETP.NE.AND P0, PT, R0, 0x3, PT ;  /* 0x000000030000780c */ /* 0x000fda0003f05270 */
[----:B------:R-:W-:Y:S05]  /*60a0*/  @!P0 BRA `(.L_x_26294) ;  /* 0x0000000000188947 */ /* 0x000fea0003800000 */
[----:B------:R-:W-:-:S13]  /*60b0*/  ISETP.NE.AND P0, PT, R0, 0x4, PT ;  /* 0x000000040000780c */ /* 0x000fda0003f05270 */
[----:B------:R-:W-:Y:S05]  /*60c0*/  @P0 BRA `(.L_x_26291) ;  /* 0x0000000c000c0947 */ /* 0x000fea0003800000 */
[----:B-1---5:R-:W-:-:S06]  /*60d0*/  IMAD.U32 R4, R22, 0x10000, RZ ;  /* 0x0001000016047824 */ /* 0x022fcc00078e00ff */
[----:B------:R-:W0:Y:S02]  /*60e0*/  F2I.S64.TRUNC R4, R4 ;  /* 0x0000000400047311 */ /* 0x000e24000020d900 */
[----:B0-----:R1:W-:Y:S01]  /*60f0*/  STG.E.64 desc[UR36][R8.64], R4 ;  /* 0x0000000408007986 */ /* 0x0013e2000c101b24 */
[----:B------:R-:W-:Y:S05]  /*6100*/  BRA `(.L_x_26292) ;  /* 0x0000000c005c7947 */ /* 0x000fea0003800000 */
.L_x_26294:
[----:B-1---5:R-:W-:-:S04]  /*6110*/  IMAD.U32 R22, R22, 0x10000, RZ ;  /* 0x0001000016167824 */ /* 0x022fc800078e00ff */
[----:B------:R-:W0:Y:S02]  /*6120*/  F2I.FTZ.TRUNC.NTZ R3, R22 ;  /* 0x0000001600037305 */ /* 0x000e24000021f100 */
[----:B0-----:R3:W-:Y:S01]  /*6130*/  STG.E desc[UR36][R8.64], R3 ;  /* 0x0000000308007986 */ /* 0x0017e2000c101924 */
[----:B------:R-:W-:Y:S05]  /*6140*/  BRA `(.L_x_26292) ;  /* 0x0000000c004c7947 */ /* 0x000fea0003800000 */
.L_x_26293:
[----:B-1---5:R-:W-:-:S04]  /*6150*/  IMAD.U32 R22, R22, 0x10000, RZ ;  /* 0x0001000016167824 */ /* 0x022fc800078e00ff */
[----:B------:R-:W0:Y:S02]  /*6160*/  F2I.FTZ.TRUNC.NTZ R3, R22 ;  /* 0x0000001600037305 */ /* 0x000e24000021f100 */
[----:B0-----:R0:W-:Y:S01]  /*6170*/  STG.E.U16 desc[UR36][R8.64], R3 ;  /* 0x0000000308007986 */ /* 0x0011e2000c101524 */
[----:B------:R-:W-:Y:S05]  /*6180*/  BRA `(.L_x_26292) ;  /* 0x0000000c003c7947 */ /* 0x000fea0003800000 */
.L_x_26288:
[----:B------:R-:W-:-:S13]  /*6190*/  ISETP.GT.AND P0, PT, R0, 0x6, PT ;  /* 0x000000060000780c */ /* 0x000fda0003f04270 */
[----:B------:R-:W-:Y:S05]  /*61a0*/  @P0 BRA `(.L_x_26295) ;  /* 0x00000000002c0947 */ /* 0x000fea0003800000 */
[----:B------:R-:W-:-:S13]  /*61b0*/  ISETP.NE.AND P0, PT, R0, 0x5, PT ;  /* 0x000000050000780c */ /* 0x000fda0003f05270 */
[----:B------:R-:W-:Y:S05]  /*61c0*/  @!P0 BRA `(.L_x_26296) ;  /* 0x0000000000148947 */ /* 0x000fea0003800000 */
[----:B------:R-:W-:-:S13]  /*61d0*/  ISETP.NE.AND P0, PT, R0, 0x6, PT ;  /* 0x000000060000780c */ /* 0x000fda0003f05270 */
[----:B------:R-:W-:Y:S05]  /*61e0*/  @P0 BRA `(.L_x_26291) ;  /* 0x0000000800c40947 */ /* 0x000fea0003800000 */
[----:B-1---5:R-:W-:-:S05]  /*61f0*/  IMAD.U32 R3, R22, 0x10000, RZ ;  /* 0x0001000016037824 */ /* 0x022fca00078e00ff */
[----:B------:R0:W-:Y:S01]  /*6200*/  STG.E desc[UR36][R8.64], R3 ;  /* 0x0000000308007986 */ /* 0x0001e2000c101924 */
[----:B------:R-:W-:Y:S05]  /*6210*/  BRA `(.L_x_26292) ;  /* 0x0000000c00187947 */ /* 0x000fea0003800000 */
.L_x_26296:
[----:B-1---5:R-:W-:-:S05]  /*6220*/  IMAD.U32 R0, R22, 0x10000, RZ ;  /* 0x0001000016007824 */ /* 0x022fca00078e00ff */
[----:B------:R-:W-:-:S05]  /*6230*/  F2FP.F16.F32.PACK_AB R0, RZ, R0 ;  /* 0x00000000ff00723e */ /* 0x000fca00000000ff */
[----:B------:R0:W-:Y:S01]  /*6240*/  STG.E.U16 desc[UR36][R8.64], R0 ;  /* 0x0000000008007986 */ /* 0x0001e2000c101524 */
[----:B------:R-:W-:Y:S05]  /*6250*/  BRA `(.L_x_26292) ;  /* 0x0000000c00087947 */ /* 0x000fea0003800000 */
.L_x_26295:
[----:B------:R-:W-:-:S13]  /*6260*/  ISETP.NE.AND P0, PT, R0, 0x7, PT ;  /* 0x000000070000780c */ /* 0x000fda0003f05270 */
[----:B------:R-:W-:Y:S05]  /*6270*/  @!P0 BRA `(.L_x_26297) ;  /* 0x0000000000348947 */ /* 0x000fea0003800000 */
[----:B------:R-:W-:-:S13]  /*6280*/  ISETP.NE.AND P0, PT, R0, 0x8, PT ;  /* 0x000000080000780c */ /* 0x000fda0003f05270 */
[----:B------:R-:W-:Y:S05]  /*6290*/  @!P0 BRA `(.L_x_26298) ;  /* 0x0000000000188947 */ /* 0x000fea0003800000 */
[----:B------:R-:W-:-:S13]  /*62a0*/  ISETP.NE.AND P0, PT, R0, 0x9, PT ;  /* 0x000000090000780c */ /* 0x000fda0003f05270 */
[----:B------:R-:W-:Y:S05]  /*62b0*/  @P0 BRA `(.L_x_26291) ;  /* 0x0000000800900947 */ /* 0x000fea0003800000 */
[----:B-1---5:R-:W-:Y:S02]  /*62c0*/  IMAD.U32 R22, R22, 0x10000, RZ ;  /* 0x0001000016167824 */ /* 0x022fe400078e00ff */
[----:B------:R-:W-:-:S05]  /*62d0*/  IMAD.MOV.U32 R23, RZ, RZ, RZ ;  /* 0x000000ffff177224 */ /* 0x000fca00078e00ff */
[----:B------:R0:W-:Y:S01]  /*62e0*/  STG.E.64 desc[UR36][R8.64], R22 ;  /* 0x0000001608007986 */ /* 0x0001e2000c101b24 */
[----:B------:R-:W-:Y:S05]  /*62f0*/  BRA `(.L_x_26292) ;  /* 0x0000000800e07947 */ /* 0x000fea0003800000 */
.L_x_26298:
[----:B-1---5:R-:W-:-:S05]  /*6300*/  IMAD.U32 R22, R22, 0x10000, RZ ;  /* 0x0001000016167824 */ /* 0x022fca00078e00ff */
[----:B------:R-:W-:-:S04]  /*6310*/  F2FP.F16.F32.PACK_AB R3, RZ, R22 ;  /* 0x00000016ff03723e */ /* 0x000fc800000000ff */
[----:B------:R-:W-:-:S05]  /*6320*/  PRMT R3, R3, 0x5410, RZ ;  /* 0x0000541003037816 */ /* 0x000fca00000000ff */
[----:B------:R0:W-:Y:S01]  /*6330*/  STG.E desc[UR36][R8.64], R3 ;  /* 0x0000000308007986 */ /* 0x0001e2000c101924 */
[----:B------:R-:W-:Y:S05]  /*6340*/  BRA `(.L_x_26292) ;  /* 0x0000000800cc7947 */ /* 0x000fea0003800000 */
.L_x_26297:
[----:B-1---5:R-:W-:-:S04]  /*6350*/  IMAD.U32 R4, R22, 0x10000, RZ ;  /* 0x0001000016047824 */ /* 0x022fc800078e00ff */
[----:B------:R-:W-:-:S06]  /*6360*/  FMUL.FTZ R4, R4, 1 ;  /* 0x3f80000004047820 */ /* 0x000fcc0000410000 */
[----:B------:R-:W0:Y:S02]  /*6370*/  F2F.F64.F32 R4, R4 ;  /* 0x0000000400047310 */ /* 0x000e240000201800 */
[----:B0-----:R0:W-:Y:S01]  /*6380*/  STG.E.64 desc[UR36][R8.64], R4 ;  /* 0x0000000408007986 */ /* 0x0011e2000c101b24 */
[----:B------:R-:W-:Y:S05]  /*6390*/  BRA `(.L_x_26292) ;  /* 0x0000000800b87947 */ /* 0x000fea0003800000 */
.L_x_26287:
        /* <DEDUP_REMOVED lines=8> */
[----:B-1---5:R-:W-:-:S05]  /*6420*/  IMAD.U32 R22, R22, 0x10000, RZ ;  /* 0x0001000016167824 */ /* 0x022fca00078e00ff */
[----:B------:R-:W-:-:S04]  /*6430*/  FSETP.NEU.FTZ.AND P0, PT, R22, RZ, PT ;  /* 0x000000ff1600720b */ /* 0x000fc80003f1d000 */
[----:B------:R-:W-:-:S05]  /*6440*/  SEL R3, RZ, 0x1, !P0 ;  /* 0x00000001ff037807 */ /* 0x000fca0004000000 */
[----:B------:R0:W-:Y:S01]  /*6450*/  STG.E.U8 desc[UR36][R8.64], R3 ;  /* 0x0000000308007986 */ /* 0x0001e2000c101124 */
[----:B------:R-:W-:Y:S05]  /*6460*/  BRA `(.L_x_26292) ;  /* 0x0000000800847947 */ /* 0x000fea0003800000 */
.L_x_26301:
[----:B-1---5:R-:W-:Y:S01]  /*6470*/  IMAD.U32 R22, R22, 0x10000, RZ ;  /* 0x0001000016167824 */ /* 0x022fe200078e00ff */
[----:B----4-:R-:W-:-:S03]  /*6480*/  CS2R R6, SRZ ;  /* 0x0000000000067805 */ /* 0x010fc6000001ff00 */
[----:B------:R-:W-:-:S06]  /*6490*/  FMUL.FTZ R4, R22, 1 ;  /* 0x3f80000016047820 */ /* 0x000fcc0000410000 */
[----:B------:R-:W0:Y:S02]  /*64a0*/  F2F.F64.F32 R4, R4 ;  /* 0x0000000400047310 */ /* 0x000e240000201800 */
[----:B0-----:R0:W-:Y:S01]  /*64b0*/  STG.E.128 desc[UR36][R8.64], R4 ;  /* 0x0000000408007986 */ /* 0x0011e2000c101d24 */
[----:B------:R-:W-:Y:S05]  /*64c0*/  BRA `(.L_x_26292) ;  /* 0x00000008006c7947 */ /* 0x000fea0003800000 */
.L_x_26300:
[----:B------:R-:W-:-:S13]  /*64d0*/  ISETP.NE.AND P0, PT, R0, 0xf, PT ;  /* 0x0000000f0000780c */ /* 0x000fda0003f05270 */
[----:B------:R-:W-:Y:S05]  /*64e0*/  @!P0 BRA `(.L_x_26302) ;  /* 0x0000000000b48947 */ /* 0x000fea0003800000 */
[----:B------:R-:W-:-:S13]  /*64f0*/  ISETP.NE.AND P0, PT, R0, 0x17, PT ;  /* 0x000000170000780c */ /* 0x000fda0003f05270 */
[----:B------:R-:W-:Y:S05]  /*6500*/  @!P0 BRA `(.L_x_26303) ;  /* 0x0000000000548947 */ /* 0x000fea0003800000 */
[----:B------:R-:W-:-:S13]  /*6510*/  ISETP.NE.AND P0, PT, R0, 0x18, PT ;  /* 0x000000180000780c */ /* 0x000fda0003f05270 */
[----:B------:R-:W-:Y:S05]  /*6520*/  @P0 BRA `(.L_x_26291) ;  /* 0x0000000400f40947 */ /* 0x000fea0003800000 */
[----:B-1---5:R-:W-:Y:S01]  /*6530*/  IMAD.U32 R7, R22, 0x10000, RZ ;  /* 0x0001000016077824 */ /* 0x022fe200078e00ff */
        /* <DEDUP_REMOVED lines=14> */
.L_x_26305:
[----:B------:R-:W-:Y:S05]  /*6620*/  BSYNC B0 ;  /* 0x0000000000007941 */ /* 0x000fea0003800000 */
.L_x_26304:
[----:B------:R-:W-:-:S05]  /*6630*/  LOP3.LUT R5, R0, R5, RZ, 0xfc, !PT ;  /* 0x0000000500057212 */ /* 0x000fca00078efcff */
[----:B------:R0:W-:Y:S01]  /*6640*/  STG.E.U8 desc[UR36][R8.64], R5 ;  /* 0x0000000508007986 */ /* 0x0001e2000c101124 */
[----:B------:R-:W-:Y:S05]  /*6650*/  BRA `(.L_x_26292) ;  /* 0x0000000800087947 */ /* 0x000fea0003800000 */
.L_x_26303:
[----:B-1---5:R-:W-:Y:S01]  /*6660*/  IMAD.U32 R5, R22, 0x10000, RZ ;  /* 0x0001000016057824 */ /* 0x022fe200078e00ff */
        /* <DEDUP_REMOVED lines=12> */
.L_x_26307:
[----:B------:R-:W-:Y:S01]  /*6730*/  IMAD.MOV.U32 R0, RZ, RZ, 0x7f ;  /* 0x0000007fff007424 */ /* 0x000fe200078e00ff */
[----:B------:R-:W-:-:S04]  /*6740*/  ISETP.GT.U32.AND P0, PT, R3, 0x7f800000, PT ;  /* 0x7f8000000300780c */ /* 0x000fc80003f04070 */
[----:B------:R-:W-:-:S09]  /*6750*/  SEL R0, R0, 0x7c, P0 ;  /* 0x0000007c00007807 */ /* 0x000fd20000000000 */
.L_x_26308:
[----:B------:R-:W-:Y:S05]  /*6760*/  BSYNC B0 ;  /* 0x0000000000007941 */ /* 0x000fea0003800000 */
.L_x_26306:
[----:B------:R-:W-:-:S04]  /*6770*/  LOP3.LUT R3, R5, 0x80000000, RZ, 0xc0, !PT ;  /* 0x8000000005037812 */ /* 0x000fc800078ec0ff */
[----:B------:R-:W-:-:S04]  /*6780*/  SHF.R.U32.HI R3, RZ, 0x18, R3 ;  /* 0x00000018ff037819 */ /* 0x000fc80000011603 */
[----:B------:R-:W-:-:S05]  /*6790*/  LOP3.LUT R3, R0, R3, RZ, 0xfc, !PT ;  /* 0x0000000300037212 */ /* 0x000fca00078efcff */
[----:B------:R0:W-:Y:S01]  /*67a0*/  STG.E.U8 desc[UR36][R8.64], R3 ;  /* 0x0000000308007986 */ /* 0x0001e2000c101124 */
[----:B------:R-:W-:Y:S05]  /*67b0*/  BRA `(.L_x_26292) ;  /* 0x0000000400b07947 */ /* 0x000fea0003800000 */
.L_x_26302:
[----:B-1---5:R0:W-:Y:S01]  /*67c0*/  STG.E.U16 desc[UR36][R8.64], R22 ;  /* 0x0000001608007986 */ /* 0x0221e2000c101524 */
[----:B------:R-:W-:Y:S05]  /*67d0*/  BRA `(.L_x_26292) ;  /* 0x0000000400a87947 */ /* 0x000fea0003800000 */
.L_x_26299:
        /* <DEDUP_REMOVED lines=8> */
[----:B-1---5:R-:W-:-:S06]  /*6860*/  IMAD.U32 R3, R22, 0x10000, RZ ;  /* 0x0001000016037824 */ /* 0x022fcc00078e00ff */
[----:B------:R-:W0:Y:S02]  /*6870*/  F2I.FTZ.U32.TRUNC.NTZ R3, R3 ;  /* 0x0000000300037305 */ /* 0x000e24000021f000 */
[----:B0-----:R0:W-:Y:S01]  /*6880*/  STG.E.U16 desc[UR36][R8.64], R3 ;  /* 0x0000000308007986 */ /* 0x0011e2000c101524 */
[----:B------:R-:W-:Y:S05]  /*6890*/  BRA `(.L_x_26292) ;  /* 0x0000000400787947 */ /* 0x000fea0003800000 */
.L_x_26311:
[----:B-1---5:R-:W-:Y:S01]  /*68a0*/  IMAD.U32 R5, R22, 0x10000, RZ ;  /* 0x0001000016057824 */ /* 0x022fe200078e00ff */
        /* <DEDUP_REMOVED lines=16> */
.L_x_26314:
[----:B------:R-:W-:-:S04]  /*69b0*/  LOP3.LUT R3, R5, 0x80000000, RZ, 0xc0, !PT ;  /* 0x8000000005037812 */ /* 0x000fc800078ec0ff */
[----:B------:R-:W-:-:S04]  /*69c0*/  SHF.R.U32.HI R3, RZ, 0x18, R3 ;  /* 0x00000018ff037819 */ /* 0x000fc80000011603 */
[----:B------:R-:W-:-:S04]  /*69d0*/  LOP3.LUT R0, R0, R3, RZ, 0xfc, !PT ;  /* 0x0000000300007212 */ /* 0x000fc800078efcff */
[----:B------:R-:W-:-:S07]  /*69e0*/  PRMT R4, R0, 0x7610, R4 ;  /* 0x0000761000047816 */ /* 0x000fce0000000004 */
.L_x_26313:
[----:B------:R-:W-:Y:S05]  /*69f0*/  BSYNC B0 ;  /* 0x0000000000007941 */ /* 0x000fea0003800000 */
.L_x_26312:
[----:B------:R0:W-:Y:S01]  /*6a00*/  STG.E.U8 desc[UR36][R8.64], R4 ;  /* 0x0000000408007986 */ /* 0x0001e2000c101124 */
[----:B------:R-:W-:Y:S05]  /*6a10*/  BRA `(.L_x_26292) ;  /* 0x0000000400187947 */ /* 0x000fea0003800000 */
.L_x_26310:
        /* <DEDUP_REMOVED lines=17> */
.L_x_26317:
[----:B------:R-:W-:-:S04]  /*6b30*/  LOP3.LUT R3, R5, 0x80000000, RZ, 0xc0, !PT ;  /* 0x8000000005037812 */ /* 0x000fc800078ec0ff */
[----:B------:R-:W-:-:S04]  /*6b40*/  SHF.R.U32.HI R3, RZ, 0x18, R3 ;  /* 0x00000018ff037819 */ /* 0x000fc80000011603 */
[----:B------:R-:W-:-:S04]  /*6b50*/  LOP3.LUT R0, R0, R3, RZ, 0xfc, !PT ;  /* 0x0000000300007212 */ /* 0x000fc800078efcff */
[----:B------:R-:W-:-:S07]  /*6b60*/  PRMT R4, R0, 0x7610, R4 ;  /* 0x0000761000047816 */ /* 0x000fce0000000004 */
.L_x_26316:
[----:B------:R-:W-:Y:S05]  /*6b70*/  BSYNC B0 ;  /* 0x0000000000007941 */ /* 0x000fea0003800000 */
.L_x_26315:
[----:B------:R0:W-:Y:S01]  /*6b80*/  STG.E.U8 desc[UR36][R8.64], R4 ;  /* 0x0000000408007986 */ /* 0x0001e2000c101124 */
[----:B------:R-:W-:Y:S05]  /*6b90*/  BRA `(.L_x_26292) ;  /* 0x0000000000b87947 */ /* 0x000fea0003800000 */
.L_x_26309:
[----:B------:R-:W-:-:S13]  /*6ba0*/  ISETP.NE.AND P0, PT, R0, 0x1c, PT ;  /* 0x0000001c0000780c */ /* 0x000fda0003f05270 */
[----:B------:R-:W-:Y:S05]  /*6bb0*/  @!P0 BRA `(.L_x_26318) ;  /* 0x0000000000a48947 */ /* 0x000fea0003800000 */
[----:B------:R-:W-:-:S13]  /*6bc0*/  ISETP.NE.AND P0, PT, R0, 0x1d, PT ;  /* 0x0000001d0000780c */ /* 0x000fda0003f05270 */
[----:B------:R-:W-:Y:S05]  /*6bd0*/  @!P0 BRA `(.L_x_26319) ;  /* 0x00000000008c8947 */ /* 0x000fea0003800000 */
[----:B------:R-:W-:-:S13]  /*6be0*/  ISETP.NE.AND P0, PT, R0, 0x2c, PT ;  /* 0x0000002c0000780c */ /* 0x000fda0003f05270 */
[----:B------:R-:W-:Y:S05]  /*6bf0*/  @P0 BRA `(.L_x_26291) ;  /* 0x0000000000400947 */ /* 0x000fea0003800000 */
[----:B-1---5:R-:W-:-:S05]  /*6c00*/  IMAD.U32 R22, R22, 0x10000, RZ ;  /* 0x0001000016167824 */ /* 0x022fca00078e00ff */
        /* <DEDUP_REMOVED lines=15> */
.L_x_26291:
        /* <DEDUP_REMOVED lines=8> */
[----:B----4-:R-:W-:-:S02]  /*6d80*/  IMAD.U32 R6, RZ, RZ, UR4 ;  /* 0x00000004ff067e24 */ /* 0x010fc4000f8e00ff */
[----:B------:R-:W-:Y:S02]  /*6d90*/  IMAD.U32 R7, RZ, RZ, UR5 ;  /* 0x00000005ff077e24 */ /* 0x000fe4000f8e00ff */
[----:B------:R-:W-:Y:S02]  /*6da0*/  IMAD.U32 R11, RZ, RZ, UR7 ;  /* 0x00000007ff0b7e24 */ /* 0x000fe4000f8e00ff */
[----:B------:R-:W-:Y:S02]  /*6db0*/  IMAD.MOV.U32 R8, RZ, RZ, 0x65 ;  /* 0x00000065ff087424 */ /* 0x000fe400078e00ff */
[----:B------:R-:W-:Y:S02]  /*6dc0*/  IMAD.MOV.U32 R12, RZ, RZ, 0x1 ;  /* 0x00000001ff0c7424 */ /* 0x000fe400078e00ff */
[----:B------:R-:W-:-:S07]  /*6dd0*/  IMAD.MOV.U32 R13, RZ, RZ, RZ ;  /* 0x000000ffff0d7224 */ /* 0x000fce00078e00ff */
[----:B------:R-:W-:-:S07]  /*6de0*/  LEPC R20, `(.L_x_26320) ;  /* 0x000000001014794e */ /* 0x000fce0000000000 */
[----:B012--5:R-:W-:Y:S05]  /*6df0*/  CALL.ABS.NOINC R14 ;  /* 0x000000000e007343 */ /* 0x027fea0003c00000 */
.L_x_26320:
[----:B------:R-:W-:Y:S05]  /*6e00*/  BRA `(.L_x_26292) ;  /* 0x00000000001c7947 */ /* 0x000fea0003800000 */
.L_x_26319:
[----:B-1---5:R-:W-:-:S06]  /*6e10*/  IMAD.U32 R4, R22, 0x10000, RZ ;  /* 0x0001000016047824 */ /* 0x022fcc00078e00ff */
[----:B------:R-:W0:Y:S02]  /*6e20*/  F2I.U64.TRUNC R4, R4 ;  /* 0x0000000400047311 */ /* 0x000e24000020d800 */
[----:B0-----:R0:W-:Y:S01]  /*6e30*/  STG.E.64 desc[UR36][R8.64], R4 ;  /* 0x0000000408007986 */ /* 0x0011e2000c101b24 */
[----:B------:R-:W-:Y:S05]  /*6e40*/  BRA `(.L_x_26292) ;  /* 0x00000000000c7947 */ /* 0x000fea0003800000 */
.L_x_26318:
[----:B-1---5:R-:W-:-:S04]  /*6e50*/  IMAD.U32 R22, R22, 0x10000, RZ ;  /* 0x0001000016167824 */ /* 0x022fc800078e00ff */
[----:B------:R-:W0:Y:S02]  /*6e60*/  F2I.FTZ.U32.TRUNC.NTZ R3, R22 ;  /* 0x0000001600037305 */ /* 0x000e24000021f000 */
[----:B0-----:R0:W-:Y:S02]  /*6e70*/  STG.E desc[UR36][R8.64], R3 ;  /* 0x0000000308007986 */ /* 0x0011e4000c101924 */
.L_x_26292:
[----:B------:R-:W-:-:S05]  /*6e80*/  VIADD R25, R25, 0x80 ;  /* 0x0000008019197836 */ /* 0x000fca0000000000 */
[----:B------:R-:W-:-:S13]  /*6e90*/  ISETP.GE.AND P0, PT, R25, R16, PT ;  /* 0x000000101900720c */ /* 0x000fda0003f06270 */
        /* <DEDUP_REMOVED lines=19> */
[----:B--2---:R-:W-:-:S04]  /*6fd0*/  IMAD.U32 R18, R18, 0x10000, RZ ;  /* 0x0001000012127824 */ /* 0x004fc800078e00ff */
[----:B------:R-:W0:Y:S02]  /*6fe0*/  F2I.FTZ.TRUNC.NTZ R3, R18 ;  /* 0x0000001200037305 */ /* 0x000e24000021f100 */
[----:B0-----:R0:W-:Y:S01]  /*6ff0*/  STG.E.U8 desc[UR36][R8.64], R3 ;  /* 0x0000000308007986 */ /* 0x0011e2000c101124 */
[----:B------:R-:W-:Y:S05]  /*7000*/  BRA `(.L_x_26326) ;  /* 0x0000000c00947947 */ /* 0x000fea0003800000 */
.L_x_26324:
[----:B--2---:R-:W-:-:S06]  /*7010*/  IMAD.U32 R5, R18, 0x10000, RZ ;  /* 0x0001000012057824 */ /* 0x004fcc00078e00ff */
[----:B------:R-:W0:Y:S02]  /*7020*/  F2I.S64.TRUNC R4, R5 ;  /* 0x0000000500047311 */ /* 0x000e24000020d900 */
[----:B0-----:R0:W-:Y:S01]  /*7030*/  STG.E.U8 desc[UR36][R8.64], R4 ;  /* 0x0000000408007986 */ /* 0x0011e2000c101124 */
[----:B------:R-:W-:Y:S05]  /*7040*/  BRA `(.L_x_26326) ;  /* 0x0000000c00847947 */ /* 0x000fea0003800000 */
.L_x_26323:
[----:B------:R-:W-:-:S13]  /*7050*/  ISETP.NE.AND P0, PT, R0, 0x2, PT ;  /* 0x000000020000780c */ /* 0x000fda0003f05270 */
[----:B------:R-:W-:Y:S05]  /*7060*/  @!P0 BRA `(.L_x_26327) ;  /* 0x0000000000308947 */ /* 0x000fea0003800000 */
[----:B------:R-:W-:-:S13]  /*7070*/  ISETP.NE.AND P0, PT, R0, 0x3, PT ;  /* 0x000000030000780c */ /* 0x000fda0003f05270 */
[----:B------:R-:W-:Y:S05]  /*7080*/  @!P0 BRA `(.L_x_26328) ;  /* 0x0000000000188947 */ /* 0x000fea0003800000 */
[----:B------:R-:W-:-:S13]  /*7090*/  ISETP.NE.AND P0, PT, R0, 0x4, PT ;  /* 0x000000040000780c */ /* 0x000fda0003f05270 */
[----:B------:R-:W-:Y:S05]  /*70a0*/  @P0 BRA `(.L_x_26325) ;  /* 0x0000000c000c0947 */ /* 0x000fea0003800000 */
[----:B--2---:R-:W-:-:S06]  /*70b0*/  IMAD.U32 R4, R18, 0x10000, RZ ;  /* 0x0001000012047824 */ /* 0x004fcc00078e00ff */
[----:B------:R-:W0:Y:S02]  /*70c0*/  F2I.S64.TRUNC R4, R4 ;  /* 0x0000000400047311 */ /* 0x000e24000020d900 */
[----:B0-----:R0:W-:Y:S01]  /*70d0*/  STG.E.64 desc[UR36][R8.64], R4 ;  /* 0x0000000408007986 */ /* 0x0011e2000c101b24 */
[----:B------:R-:W-:Y:S05]  /*70e0*/  BRA `(.L_x_26326) ;  /* 0x0000000c005c7947 */ /* 0x000fea0003800000 */
.L_x_26328:
[----:B--2---:R-:W-:-:S04]  /*70f0*/  IMAD.U32 R18, R18, 0x10000, RZ ;  /* 0x0001000012127824 */ /* 0x004fc800078e00ff */
[----:B------:R-:W0:Y:S02]  /*7100*/  F2I.FTZ.TRUNC.NTZ R3, R18 ;  /* 0x0000001200037305 */ /* 0x000e24000021f100 */
[----:B0-----:R0:W-:Y:S01]  /*7110*/  STG.E desc[UR36][R8.64], R3 ;  /* 0x0000000308007986 */ /* 0x0011e2000c101924 */
[----:B------:R-:W-:Y:S05]  /*7120*/  BRA `(.L_x_26326) ;  /* 0x0000000c004c7947 */ /* 0x000fea0003800000 */
.L_x_26327:
[----:B--2---:R-:W-:-:S04]  /*7130*/  IMAD.U32 R18, R18, 0x10000, RZ ;  /* 0x0001000012127824 */ /* 0x004fc800078e00ff */
[----:B------:R-:W0:Y:S02]  /*7140*/  F2I.FTZ.TRUNC.NTZ R3, R18 ;  /* 0x0000001200037305 */ /* 0x000e24000021f100 */
[----:B0-----:R0:W-:Y:S01]  /*7150*/  STG.E.U16 desc[UR36][R8.64], R3 ;  /* 0x0000000308007986 */ /* 0x0011e2000c101524 */
[----:B------:R-:W-:Y:S05]  /*7160*/  BRA `(.L_x_26326) ;  /* 0x0000000c003c7947 */ /* 0x000fea0003800000 */
.L_x_26322:
[----:B------:R-:W-:-:S13]  /*7170*/  ISETP.GT.AND P0, PT, R0, 0x6, PT ;  /* 0x000000060000780c */ /* 0x000fda0003f04270 */
[----:B------:R-:W-:Y:S05]  /*7180*/  @P0 BRA `(.L_x_26329) ;  /* 0x00000000002c0947 */ /* 0x000fea0003800000 */
[----:B------:R-:W-:-:S13]  /*7190*/  ISETP.NE.AND P0, PT, R0, 0x5, PT ;  /* 0x000000050000780c */ /* 0x000fda0003f05270 */
[----:B------:R-:W-:Y:S05]  /*71a0*/  @!P0 BRA `(.L_x_26330) ;  /* 0x0000000000148947 */ /* 0x000fea0003800000 */
[----:B------:R-:W-:-:S13]  /*71b0*/  ISETP.NE.AND P0, PT, R0, 0x6, PT ;  /* 0x000000060000780c */ /* 0x000fda0003f05270 */
[----:B------:R-:W-:Y:S05]  /*71c0*/  @P0 BRA `(.L_x_26325) ;  /* 0x0000000800c40947 */ /* 0x000fea0003800000 */
[----:B--2---:R-:W-:-:S05]  /*71d0*/  IMAD.U32 R3, R18, 0x10000, RZ ;  /* 0x0001000012037824 */ /* 0x004fca00078e00ff */
[----:B------:R0:W-:Y:S01]  /*71e0*/  STG.E desc[UR36][R8.64], R3 ;  /* 0x0000000308007986 */ /* 0x0001e2000c101924 */
[----:B------:R-:W-:Y:S05]  /*71f0*/  BRA `(.L_x_26326) ;  /* 0x0000000c00187947 */ /* 0x000fea0003800000 */
.L_x_26330:
[----:B--2---:R-:W-:-:S05]  /*7200*/  IMAD.U32 R0, R18, 0x10000, RZ ;  /* 0x0001000012007824 */ /* 0x004fca00078e00ff */
[----:B------:R-:W-:-:S05]  /*7210*/  F2FP.F16.F32.PACK_AB R0, RZ, R0 ;  /* 0x00000000ff00723e */ /* 0x000fca00000000ff */
[----:B------:R0:W-:Y:S01]  /*7220*/  STG.E.U16 desc[UR36][R8.64], R0 ;  /* 0x0000000008007986 */ /* 0x0001e2000c101524 */
[----:B------:R-:W-:Y:S05]  /*7230*/  BRA `(.L_x_26326) ;  /* 0x0000000c00087947 */ /* 0x000fea0003800000 */
.L_x_26329:
[----:B------:R-:W-:-:S13]  /*7240*/  ISETP.NE.AND P0, PT, R0, 0x7, PT ;  /* 0x000000070000780c */ /* 0x000fda0003f05270 */
[----:B------:R-:W-:Y:S05]  /*7250*/  @!P0 BRA `(.L_x_26331) ;  /* 0x0000000000348947 */ /* 0x000fea0003800000 */
[----:B------:R-:W-:-:S13]  /*7260*/  ISETP.NE.AND P0, PT, R0, 0x8, PT ;  /* 0x000000080000780c */ /* 0x000fda0003f05270 */
[----:B------:R-:W-:Y:S05]  /*7270*/  @!P0 BRA `(.L_x_26332) ;  /* 0x0000000000188947 */ /* 0x000fea0003800000 */
[----:B------:R-:W-:-:S13]  /*7280*/  ISETP.NE.AND P0, PT, R0, 0x9, PT ;  /* 0x000000090000780c */ /* 0x000fda0003f05270 */
[----:B------:R-:W-:Y:S05]  /*7290*/  @P0 BRA `(.L_x_26325) ;  /* 0x0000000800900947 */ /* 0x000fea0003800000 */
[----:B--2---:R-:W-:Y:S02]  /*72a0*/  IMAD.U32 R4, R18, 0x10000, RZ ;  /* 0x0001000012047824 */ /* 0x004fe400078e00ff */
[----:B------:R-:W-:-:S05]  /*72b0*/  IMAD.MOV.U32 R5, RZ, RZ, RZ ;  /* 0x000000ffff057224 */ /* 0x000fca00078e00ff */
[----:B------:R0:W-:Y:S01]  /*72c0*/  STG.E.64 desc[UR36][R8.64], R4 ;  /* 0x0000000408007986 */ /* 0x0001e2000c101b24 */
[----:B------:R-:W-:Y:S05]  /*72d0*/  BRA `(.L_x_26326) ;  /* 0x0000000800e07947 */ /* 0x000fea0003800000 */
.L_x_26332:
[----:B--2---:R-:W-:-:S05]  /*72e0*/  IMAD.U32 R18, R18, 0x10000, RZ ;  /* 0x0001000012127824 */ /* 0x004fca00078e00ff */
[----:B------:R-:W-:-:S04]  /*72f0*/  F2FP.F16.F32.PACK_AB R3, RZ, R18 ;  /* 0x00000012ff03723e */ /* 0x000fc800000000ff */
[----:B------:R-:W-:-:S05]  /*7300*/  PRMT R3, R3, 0x5410, RZ ;  /* 0x0000541003037816 */ /* 0x000fca00000000ff */
[----:B------:R0:W-:Y:S01]  /*7310*/  STG.E desc[UR36][R8.64], R3 ;  /* 0x0000000308007986 */ /* 0x0001e2000c101924 */
[----:B------:R-:W-:Y:S05]  /*7320*/  BRA `(.L_x_26326) ;  /* 0x0000000800cc7947 */ /* 0x000fea0003800000 */
.L_x_26331:
[----:B--2---:R-:W-:-:S04]  /*7330*/  IMAD.U32 R4, R18, 0x10000, RZ ;  /* 0x0001000012047824 */ /* 0x004fc800078e00ff */
[----:B------:R-:W-:-:S06]  /*7340*/  FMUL.FTZ R4, R4, 1 ;  /* 0x3f80000004047820 */ /* 0x000fcc0000410000 */
[----:B------:R-:W0:Y:S02]  /*7350*/  F2F.F64.F32 R4, R4 ;  /* 0x0000000400047310 */ /* 0x000e240000201800 */
[----:B0-----:R0:W-:Y:S01]  /*7360*/  STG.E.64 desc[UR36][R8.64], R4 ;  /* 0x0000000408007986 */ /* 0x0011e2000c101b24 */
[----:B------:R-:W-:Y:S05]  /*7370*/  BRA `(.L_x_26326) ;  /* 0x0000000800b87947 */ /* 0x000fea0003800000 */
.L_x_26321:
        /* <DEDUP_REMOVED lines=8> */
[----:B--2---:R-:W-:-:S05]  /*7400*/  IMAD.U32 R18, R18, 0x10000, RZ ;  /* 0x0001000012127824 */ /* 0x004fca00078e00ff */
[----:B------:R-:W-:-:S04]  /*7410*/  FSETP.NEU.FTZ.AND P0, PT, R18, RZ, PT ;  /* 0x000000ff1200720b */ /* 0x000fc80003f1d000 */
[----:B------:R-:W-:-:S05]  /*7420*/  SEL R3, RZ, 0x1, !P0 ;  /* 0x00000001ff037807 */ /* 0x000fca0004000000 */
[----:B------:R0:W-:Y:S01]  /*7430*/  STG.E.U8 desc[UR36][R8.64], R3 ;  /* 0x0000000308007986 */ /* 0x0001e2000c101124 */
[----:B------:R-:W-:Y:S05]  /*7440*/  BRA `(.L_x_26326) ;  /* 0x0000000800847947 */ /* 0x000fea0003800000 */
.L_x_26335:
[----:B--2---:R-:W-:Y:S01]  /*7450*/  IMAD.U32 R18, R18, 0x10000, RZ ;  /* 0x0001000012127824 */ /* 0x004fe200078e00ff */
[----:B----4-:R-:W-:-:S03]  /*7460*/  CS2R R6, SRZ ;  /* 0x0000000000067805 */ /* 0x010fc6000001ff00 */
[----:B------:R-:W-:-:S06]  /*7470*/  FMUL.FTZ R4, R18, 1 ;  /* 0x3f80000012047820 */ /* 0x000fcc0000410000 */
[----:B------:R-:W0:Y:S02]  /*7480*/  F2F.F64.F32 R4, R4 ;  /* 0x0000000400047310 */ /* 0x000e240000201800 */
[----:B0-----:R0:W-:Y:S01]  /*7490*/  STG.E.128 desc[UR36][R8.64], R4 ;  /* 0x0000000408007986 */ /* 0x0011e2000c101d24 */
[----:B------:R-:W-:Y:S05]  /*74a0*/  BRA `(.L_x_26326) ;  /* 0x00000008006c7947 */ /* 0x000fea0003800000 */
.L_x_26334:
[----:B------:R-:W-:-:S13]  /*74b0*/  ISETP.NE.AND P0, PT, R0, 0xf, PT ;  /* 0x0000000f0000780c */ /* 0x000fda0003f05270 */
[----:B------:R-:W-:Y:S05]  /*74c0*/  @!P0 BRA `(.L_x_26336) ;  /* 0x0000000000b48947 */ /* 0x000fea0003800000 */
[----:B------:R-:W-:-:S13]  /*74d0*/  ISETP.NE.AND P0, PT, R0, 0x17, PT ;  /* 0x000000170000780c */ /* 0x000fda0003f05270 */
[----:B------:R-:W-:Y:S05]  /*74e0*/  @!P0 BRA `(.L_x_26337) ;  /* 0x0000000000548947 */ /* 0x000fea0003800000 */
[----:B------:R-:W-:-:S13]  /*74f0*/  ISETP.NE.AND P0, PT, R0, 0x18, PT ;  /* 0x000000180000780c */ /* 0x000fda0003f05270 */
[----:B------:R-:W-:Y:S05]  /*7500*/  @P0 BRA `(.L_x_26325) ;  /* 0x0000000400f40947 */ /* 0x000fea0003800000 */
[----:B--2---:R-:W-:Y:S01]  /*7510*/  IMAD.U32 R7, R18, 0x10000, RZ ;  /* 0x0001000012077824 */ /* 0x004fe200078e00ff */
        /* <DEDUP_REMOVED lines=14> */
.L_x_26339:
[----:B------:R-:W-:Y:S05]  /*7600*/  BSYNC B0 ;  /* 0x0000000000007941 */ /* 0x000fea0003800000 */
.L_x_26338:
[----:B------:R-:W-:-:S05]  /*7610*/  LOP3.LUT R5, R0, R5, RZ, 0xfc, !PT ;  /* 0x0000000500057212 */ /* 0x000fca00078efcff */
[----:B------:R0:W-:Y:S01]  /*7620*/  STG.E.U8 desc[UR36][R8.64], R5 ;  /* 0x0000000508007986 */ /* 0x0001e2000c101124 */
[----:B------:R-:W-:Y:S05]  /*7630*/  BRA `(.L_x_26326) ;  /* 0x0000000800087947 */ /* 0x000fea0003800000 */
.L_x_26337:
[----:B--2---:R-:W-:Y:S01]  /*7640*/  IMAD.U32 R5, R18, 0x10000, RZ ;  /* 0x0001000012057824 */ /* 0x004fe200078e00ff */
        /* <DEDUP_REMOVED lines=12> */
.L_x_26341:
[----:B------:R-:W-:Y:S01]  /*7710*/  IMAD.MOV.U32 R0, RZ, RZ, 0x7f ;  /* 0x0000007fff007424 */ /* 0x000fe200078e00ff */
[----:B------:R-:W-:-:S04]  /*7720*/  ISETP.GT.U32.AND P0, PT, R3, 0x7f800000, PT ;  /* 0x7f8000000300780c */ /* 0x000fc80003f04070 */
[----:B------:R-:W-:-:S09]  /*7730*/  SEL R0, R0, 0x7c, P0 ;  /* 0x0000007c00007807 */ /* 0x000fd20000000000 */
.L_x_26342:
[----:B------:R-:W-:Y:S05]  /*7740*/  BSYNC B0 ;  /* 0x0000000000007941 */ /* 0x000fea0003800000 */
.L_x_26340:
[----:B------:R-:W-:-:S04]  /*7750*/  LOP3.LUT R3, R5, 0x80000000, RZ, 0xc0, !PT ;  /* 0x8000000005037812 */ /* 0x000fc800078ec0ff */
[----:B------:R-:W-:-:S04]  /*7760*/  SHF.R.U32.HI R3, RZ, 0x18, R3 ;  /* 0x00000018ff037819 */ /* 0x000fc80000011603 */
[----:B------:R-:W-:-:S05]  /*7770*/  LOP3.LUT R3, R0, R3, RZ, 0xfc, !PT ;  /* 0x0000000300037212 */ /* 0x000fca00078efcff */
[----:B------:R0:W-:Y:S01]  /*7780*/  STG.E.U8 desc[UR36][R8.64], R3 ;  /* 0x0000000308007986 */ /* 0x0001e2000c101124 */
[----:B------:R-:W-:Y:S05]  /*7790*/  BRA `(.L_x_26326) ;  /* 0x0000000400b07947 */ /* 0x000fea0003800000 */
.L_x_26336:
[----:B--2---:R0:W-:Y:S01]  /*77a0*/  STG.E.U16 desc[UR36][R8.64], R18 ;  /* 0x0000001208007986 */ /* 0x0041e2000c101524 */
[----:B------:R-:W-:Y:S05]  /*77b0*/  BRA `(.L_x_26326) ;  /* 0x0000000400a87947 */ /* 0x000fea0003800000 */
.L_x_26333:
        /* <DEDUP_REMOVED lines=8> */
[----:B--2---:R-:W-:-:S06]  /*7840*/  IMAD.U32 R3, R18, 0x10000, RZ ;  /* 0x0001000012037824 */ /* 0x004fcc00078e00ff */
[----:B------:R-:W0:Y:S02]  /*7850*/  F2I.FTZ.U32.TRUNC.NTZ R3, R3 ;  /* 0x0000000300037305 */ /* 0x000e24000021f000 */
[----:B0-----:R0:W-:Y:S01]  /*7860*/  STG.E.U16 desc[UR36][R8.64], R3 ;  /* 0x0000000308007986 */ /* 0x0011e2000c101524 */
[----:B------:R-:W-:Y:S05]  /*7870*/  BRA `(.L_x_26326) ;  /* 0x0000000400787947 */ /* 0x000fea0003800000 */
.L_x_26345:
[----:B--2---:R-:W-:Y:S01]  /*7880*/  IMAD.U32 R5, R18, 0x10000, RZ ;  /* 0x0001000012057824 */ /* 0x004fe200078e00ff */
        /* <DEDUP_REMOVED lines=16> */
.L_x_26348:
[----:B------:R-:W-:-:S04]  /*7990*/  LOP3.LUT R3, R5, 0x80000000, RZ, 0xc0, !PT ;  /* 0x8000000005037812 */ /* 0x000fc800078ec0ff */
[----:B------:R-:W-:-:S04]  /*79a0*/  SHF.R.U32.HI R3, RZ, 0x18, R3 ;  /* 0x00000018ff037819 */ /* 0x000fc80000011603 */
[----:B------:R-:W-:-:S04]  /*79b0*/  LOP3.LUT R0, R0, R3, RZ, 0xfc, !PT ;  /* 0x0000000300007212 */ /* 0x000fc800078efcff */
[----:B------:R-:W-:-:S07]  /*79c0*/  PRMT R4, R0, 0x7610, R4 ;  /* 0x0000761000047816 */ /* 0x000fce0000000004 */
.L_x_26347:
[----:B------:R-:W-:Y:S05]  /*79d0*/  BSYNC B0 ;  /* 0x0000000000007941 */ /* 0x000fea0003800000 */
.L_x_26346:
[----:B------:R3:W-:Y:S01]  /*79e0*/  STG.E.U8 desc[UR36][R8.64], R4 ;  /* 0x0000000408007986 */ /* 0x0007e2000c101124 */
[----:B------:R-:W-:Y:S05]  /*79f0*/  BRA `(.L_x_26326) ;  /* 0x0000000400187947 */ /* 0x000fea0003800000 */
.L_x_26344:
        /* <DEDUP_REMOVED lines=17> */
.L_x_26351:
[----:B------:R-:W-:-:S04]  /*7b10*/  LOP3.LUT R3, R5, 0x80000000, RZ, 0xc0, !PT ;  /* 0x8000000005037812 */ /* 0x000fc800078ec0ff */
[----:B------:R-:W-:-:S04]  /*7b20*/  SHF.R.U32.HI R3, RZ, 0x18, R3 ;  /* 0x00000018ff037819 */ /* 0x000fc80000011603 */
[----:B------:R-:W-:-:S04]  /*7b30*/  LOP3.LUT R0, R0, R3, RZ, 0xfc, !PT ;  /* 0x0000000300007212 */ /* 0x000fc800078efcff */
[----:B------:R-:W-:-:S07]  /*7b40*/  PRMT R4, R0, 0x7610, R4 ;  /* 0x0000761000047816 */ /* 0x000fce0000000004 */
.L_x_26350:
[----:B------:R-:W-:Y:S05]  /*7b50*/  BSYNC B0 ;  /* 0x0000000000007941 */ /* 0x000fea0003800000 */
.L_x_26349:
[----:B------:R0:W-:Y:S01]  /*7b60*/  STG.E.U8 desc[UR36][R8.64], R4 ;  /* 0x0000000408007986 */ /* 0x0001e2000c101124 */
[----:B------:R-:W-:Y:S05]  /*7b70*/  BRA `(.L_x_26326) ;  /* 0x0000000000b87947 */ /* 0x000fea0003800000 */
.L_x_26343:
[----:B------:R-:W-:-:S13]  /*7b80*/  ISETP.NE.AND P0, PT, R0, 0x1c, PT ;  /* 0x0000001c0000780c */ /* 0x000fda0003f05270 */
[----:B------:R-:W-:Y:S05]  /*7b90*/  @!P0 BRA `(.L_x_26352) ;  /* 0x0000000000a48947 */ /* 0x000fea0003800000 */
[----:B------:R-:W-:-:S13]  /*7ba0*/  ISETP.NE.AND P0, PT, R0, 0x1d, PT ;  /* 0x0000001d0000780c */ /* 0x000fda0003f05270 */
[----:B------:R-:W-:Y:S05]  /*7bb0*/  @!P0 BRA `(.L_x_26353) ;  /* 0x00000000008c8947 */ /* 0x000fea0003800000 */
[----:B------:R-:W-:-:S13]  /*7bc0*/  ISETP.NE.AND P0, PT, R0, 0x2c, PT ;  /* 0x0000002c0000780c */ /* 0x000fda0003f05270 */
[----:B------:R-:W-:Y:S05]  /*7bd0*/  @P0 BRA `(.L_x_26325) ;  /* 0x0000000000400947 */ /* 0x000fea0003800000 */
[----:B--2---:R-:W-:-:S05]  /*7be0*/  IMAD.U32 R18, R18, 0x10000, RZ ;  /* 0x0001000012127824 */ /* 0x004fca00078e00ff */
        /* <DEDUP_REMOVED lines=15> */
.L_x_26325:
        /* <DEDUP_REMOVED lines=15> */
[----:B0-2---:R-:W-:Y:S05]  /*7dd0*/  CALL.ABS.NOINC R14 ;  /* 0x000000000e007343 */ /* 0x005fea0003c00000 */
.L_x_26354:
[----:B------:R-:W-:Y:S05]  /*7de0*/  BRA `(.L_x_26326) ;  /* 0x00000000001c7947 */ /* 0x000fea0003800000 */
.L_x_26353:
[----:B--2---:R-:W-:-:S06]  /*7df0*/  IMAD.U32 R4, R18, 0x10000, RZ ;  /* 0x0001000012047824 */ /* 0x004fcc00078e00ff */
[----:B------:R-:W0:Y:S02]  /*7e00*/  F2I.U64.TRUNC R4, R4 ;  /* 0x0000000400047311 */ /* 0x000e24000020d800 */
[----:B0-----:R1:W-:Y:S01]  /*7e10*/  STG.E.64 desc[UR36][R8.64], R4 ;  /* 0x0000000408007986 */ /* 0x0013e2000c101b24 */
[----:B------:R-:W-:Y:S05]  /*7e20*/  BRA `(.L_x_26326) ;  /* 0x00000000000c7947 */ /* 0x000fea0003800000 */
.L_x_26352:
[----:B--2---:R-:W-:-:S04]  /*7e30*/  IMAD.U32 R18, R18, 0x10000, RZ ;  /* 0x0001000012127824 */ /* 0x004fc800078e00ff */
[----:B------:R-:W0:Y:S02]  /*7e40*/  F2I.FTZ.U32.TRUNC.NTZ R3, R18 ;  /* 0x0000001200037305 */ /* 0x000e24000021f000 */
[----:B0-----:R2:W-:Y:S02]  /*7e50*/  STG.E desc[UR36][R8.64], R3 ;  /* 0x0000000308007986 */ /* 0x0015e4000c101924 */
.L_x_26326:
[----:B------:R-:W-:-:S07]  /*7e60*/  VIADD R25, R25, 0x80 ;  /* 0x0000008019197836 */ /* 0x000fce0000000000 */
.L_x_26286:
[----:B------:R-:W-:Y:S05]  /*7e70*/  BSYNC B6 ;  /* 0x0000000000067941 */ /* 0x000fea0003800000 */
.L_x_26285:
[----:B------:R-:W-:-:S13]  /*7e80*/  ISETP.GE.AND P0, PT, R25, R16, PT ;  /* 0x000000101900720c */ /* 0x000fda0003f06270 */
[----:B------:R-:W-:Y:S05]  /*7e90*/  @P0 EXIT ;  /* 0x000000000000094d */ /* 0x000fea0003800000 */
[----:B01-3--:R-:W0:Y:S01]  /*7ea0*/  LDC.64 R4, c[0x0][0x218] ;  /* 0x00008600ff047b82 */ /* 0x00be220000000a00 */
[----:B------:R-:W-:Y:S01]  /*7eb0*/  PRMT R0, R17, 0x9910, RZ ;  /* 0x0000991011007816 */ /* 0x000fe200000000ff */
[----:B------:R-:W-:Y:S01]  /*7ec0*/  IMAD R2, R2, 0x200, R25 ;  /* 0x0000020002027824 */ /* 0x000fe200078e0219 */
[----:B------:R-:W-:Y:S02]  /*7ed0*/  ULDC UR4, c[0x0][0x238] ;  /* 0x00008e0000047ab9 */ /* 0x000fe40000000800 */
[----:B------:R-:W-:Y:S01]  /*7ee0*/  ISETP.GT.AND P1, PT, R0, 0x9, PT ;  /* 0x000000090000780c */ /* 0x000fe20003f24270 */
[----:B--2---:R-:W-:-:S05]  /*7ef0*/  IMAD R3, R2, UR4, RZ ;  /* 0x0000000402037c24 */ /* 0x004fca000f8e02ff */
        /* <DEDUP_REMOVED lines=11> */
[----:B-----5:R-:W-:-:S06]  /*7fb0*/  IMAD.U32 R19, R19, 0x10000, RZ ;  /* 0x0001000013137824 */ /* 0x020fcc00078e00ff */
[----:B------:R-:W0:Y:S02]  /*7fc0*/  F2I.FTZ.TRUNC.NTZ R19, R19 ;  /* 0x0000001300137305 */ /* 0x000e24000021f100 */
[----:B0-----:R-:W-:Y:S01]  /*7fd0*/  STG.E.U8 desc[UR36][R2.64], R19 ;  /* 0x0000001302007986 */ /* 0x001fe2000c101124 */
[----:B------:R-:W-:Y:S05]  /*7fe0*/  EXIT ;  /* 0x000000000000794d */ /* 0x000fea0003800000 */
.L_x_26358:
[----:B-----5:R-:W-:-:S06]  /*7ff0*/  IMAD.U32 R5, R19, 0x10000, RZ ;  /* 0x0001000013057824 */ /* 0x020fcc00078e00ff */
[----:B------:R-:W0:Y:S02]  /*8000*/  F2I.S64.TRUNC R4, R5 ;  /* 0x0000000500047311 */ /* 0x000e24000020d900 */
[----:B0-----:R-:W-:Y:S01]  /*8010*/  STG.E.U8 desc[UR36][R2.64], R4 ;  /* 0x0000000402007986 */ /* 0x001fe2000c101124 */
[----:B------:R-:W-:Y:S05]  /*8020*/  EXIT ;  /* 0x000000000000794d */ /* 0x000fea0003800000 */
.L_x_26357:
[----:B------:R-:W-:-:S13]  /*8030*/  ISETP.NE.AND P0, PT, R0, 0x2, PT ;  /* 0x000000020000780c */ /* 0x000fda0003f05270 */
[----:B------:R-:W-:Y:S05]  /*8040*/  @!P0 BRA `(.L_x_26360) ;  /* 0x0000000000308947 */ /* 0x000fea0003800000 */
[----:B------:R-:W-:-:S13]  /*8050*/  ISETP.NE.AND P0, PT, R0, 0x3, PT ;  /* 0x000000030000780c */ /* 0x000fda0003f05270 */
[----:B------:R-:W-:Y:S05]  /*8060*/  @!P0 BRA `(.L_x_26361) ;  /* 0x0000000000188947 */ /* 0x000fea0003800000 */
[----:B------:R-:W-:-:S13]  /*8070*/  ISETP.NE.AND P0, PT, R0, 0x4, PT ;  /* 0x000000040000780c */ /* 0x000fda0003f05270 */
[----:B------:R-:W-:Y:S05]  /*8080*/  @P0 BRA `(.L_x_26359) ;  /* 0x0000000c000c0947 */ /* 0x000fea0003800000 */
[----:B-----5:R-:W-:-:S06]  /*8090*/  IMAD.U32 R4, R19, 0x10000, RZ ;  /* 0x0001000013047824 */ /* 0x020fcc00078e00ff */
[----:B------:R-:W0:Y:S02]  /*80a0*/  F2I.S64.TRUNC R4, R4 ;  /* 0x0000000400047311 */ /* 0x000e24000020d900 */
[----:B0-----:R-:W-:Y:S01]  /*80b0*/  STG.E.64 desc[UR36][R2.64], R4 ;  /* 0x0000000402007986 */ /* 0x001fe2000c101b24 */
[----:B------:R-:W-:Y:S05]  /*80c0*/  EXIT ;  /* 0x000000000000794d */ /* 0x000fea0003800000 */
.L_x_26361:
[----:B-----5:R-:W-:-:S06]  /*80d0*/  IMAD.U32 R19, R19, 0x10000, RZ ;  /* 0x0001000013137824 */ /* 0x020fcc00078e00ff */
[----:B------:R-:W0:Y:S02]  /*80e0*/  F2I.FTZ.TRUNC.NTZ R19, R19 ;  /* 0x0000001300137305 */ /* 0x000e24000021f100 */
[----:B0-----:R-:W-:Y:S01]  /*80f0*/  STG.E desc[UR36][R2.64], R19 ;  /* 0x0000001302007986 */ /* 0x001fe2000c101924 */
[----:B------:R-:W-:Y:S05]  /*8100*/  EXIT ;  /* 0x000000000000794d */ /* 0x000fea0003800000 */
.L_x_26360:
[----:B-----5:R-:W-:-:S06]  /*8110*/  IMAD.U32 R19, R19, 0x10000, RZ ;  /* 0x0001000013137824 */ /* 0x020fcc00078e00ff */
[----:B------:R-:W0:Y:S02]  /*8120*/  F2I.FTZ.TRUNC.NTZ R19, R19 ;  /* 0x0000001300137305 */ /* 0x000e24000021f100 */
[----:B0-----:R-:W-:Y:S01]  /*8130*/  STG.E.U16 desc[UR36][R2.64], R19 ;  /* 0x0000001302007986 */ /* 0x001fe2000c101524 */
[----:B------:R-:W-:Y:S05]  /*8140*/  EXIT ;  /* 0x000000000000794d */ /* 0x000fea0003800000 */
.L_x_26356:
[----:B------:R-:W-:-:S13]  /*8150*/  ISETP.GT.AND P0, PT, R0, 0x6, PT ;  /* 0x000000060000780c */ /* 0x000fda0003f04270 */
[----:B------:R-:W-:Y:S05]  /*8160*/  @P0 BRA `(.L_x_26362) ;  /* 0x00000000002c0947 */ /* 0x000fea0003800000 */
[----:B------:R-:W-:-:S13]  /*8170*/  ISETP.NE.AND P0, PT, R0, 0x5, PT ;  /* 0x000000050000780c */ /* 0x000fda0003f05270 */
[----:B------:R-:W-:Y:S05]  /*8180*/  @!P0 BRA `(.L_x_26363) ;  /* 0x0000000000148947 */ /* 0x000fea0003800000 */
[----:B------:R-:W-:-:S13]  /*8190*/  ISETP.NE.AND P0, PT, R0, 0x6, PT ;  /* 0x000000060000780c */ /* 0x000fda0003f05270 */
[----:B------:R-:W-:Y:S05]  /*81a0*/  @P0 BRA `(.L_x_26359) ;  /* 0x0000000800c40947 */ /* 0x000fea0003800000 */
[----:B-----5:R-:W-:-:S05]  /*81b0*/  IMAD.U32 R19, R19, 0x10000, RZ ;  /* 0x0001000013137824 */ /* 0x020fca00078e00ff */
[----:B------:R-:W-:Y:S01]  /*81c0*/  STG.E desc[UR36][R2.64], R19 ;  /* 0x0000001302007986 */ /* 0x000fe2000c101924 */
[----:B------:R-:W-:Y:S05]  /*81d0*/  EXIT ;  /* 0x000000000000794d */ /* 0x000fea0003800000 */
.L_x_26363:
[----:B-----5:R-:W-:-:S05]  /*81e0*/  IMAD.U32 R0, R19, 0x10000, RZ ;  /* 0x0001000013007824 */ /* 0x020fca00078e00ff */
[----:B------:R-:W-:-:S05]  /*81f0*/  F2FP.F16.F32.PACK_AB R0, RZ, R0 ;  /* 0x00000000ff00723e */ /* 0x000fca00000000ff */
[----:B------:R-:W-:Y:S01]  /*8200*/  STG.E.U16 desc[UR36][R2.64], R0 ;  /* 0x0000000002007986 */ /* 0x000fe2000c101524 */
[----:B------:R-:W-:Y:S05]  /*8210*/  EXIT ;  /* 0x000000000000794d */ /* 0x000fea0003800000 */
.L_x_26362:
[----:B------:R-:W-:-:S13]  /*8220*/  ISETP.NE.AND P0, PT, R0, 0x7, PT ;  /* 0x000000070000780c */ /* 0x000fda0003f05270 */
[----:B------:R-:W-:Y:S05]  /*8230*/  @!P0 BRA `(.L_x_26364) ;  /* 0x0000000000348947 */ /* 0x000fea0003800000 */
[----:B------:R-:W-:-:S13]  /*8240*/  ISETP.NE.AND P0, PT, R0, 0x8, PT ;  /* 0x000000080000780c */ /* 0x000fda0003f05270 */
[----:B------:R-:W-:Y:S05]  /*8250*/  @!P0 BRA `(.L_x_26365) ;  /* 0x0000000000188947 */ /* 0x000fea0003800000 */
[----:B------:R-:W-:-:S13]  /*8260*/  ISETP.NE.AND P0, PT, R0, 0x9, PT ;  /* 0x000000090000780c */ /* 0x000fda0003f05270 */
[----:B------:R-:W-:Y:S05]  /*8270*/  @P0 BRA `(.L_x_26359) ;  /* 0x0000000800900947 */ /* 0x000fea0003800000 */
[----:B-----5:R-:W-:Y:S02]  /*8280*/  IMAD.U32 R4, R19, 0x10000, RZ ;  /* 0x0001000013047824 */ /* 0x020fe400078e00ff */
[----:B------:R-:W-:-:S05]  /*8290*/  IMAD.MOV.U32 R5, RZ, RZ, RZ ;  /* 0x000000ffff057224 */ /* 0x000fca00078e00ff */
[----:B------:R-:W-:Y:S01]  /*82a0*/  STG.E.64 desc[UR36][R2.64], R4 ;  /* 0x0000000402007986 */ /* 0x000fe2000c101b24 */
[----:B------:R-:W-:Y:S05]  /*82b0*/  EXIT ;  /* 0x000000000000794d */ /* 0x000fea0003800000 */
.L_x_26365:
[----:B-----5:R-:W-:-:S05]  /*82c0*/  IMAD.U32 R19, R19, 0x10000, RZ ;  /* 0x0001000013137824 */ /* 0x020fca00078e00ff */
[----:B------:R-:W-:-:S04]  /*82d0*/  F2FP.F16.F32.PACK_AB R5, RZ, R19 ;  /* 0x00000013ff05723e */ /* 0x000fc800000000ff */
[----:B------:R-:W-:-:S05]  /*82e0*/  PRMT R5, R5, 0x5410, RZ ;  /* 0x0000541005057816 */ /* 0x000fca00000000ff */
[----:B------:R-:W-:Y:S01]  /*82f0*/  STG.E desc[UR36][R2.64], R5 ;  /* 0x0000000502007986 */ /* 0x000fe2000c101924 */
[----:B------:R-:W-:Y:S05]  /*8300*/  EXIT ;  /* 0x000000000000794d */ /* 0x000fea0003800000 */
.L_x_26364:
[----:B-----5:R-:W-:-:S04]  /*8310*/  IMAD.U32 R4, R19, 0x10000, RZ ;  /* 0x0001000013047824 */ /* 0x020fc800078e00ff */
[----:B------:R-:W-:-:S06]  /*8320*/  FMUL.FTZ R4, R4, 1 ;  /* 0x3f80000004047820 */ /* 0x000fcc0000410000 */
[----:B------:R-:W0:Y:S02]  /*8330*/  F2F.F64.F32 R4, R4 ;  /* 0x0000000400047310 */ /* 0x000e240000201800 */
[----:B0-----:R-:W-:Y:S01]  /*8340*/  STG.E.64 desc[UR36][R2.64], R4 ;  /* 0x0000000402007986 */ /* 0x001fe2000c101b24 */
[----:B------:R-:W-:Y:S05]  /*8350*/  EXIT ;  /* 0x000000000000794d */ /* 0x000fea0003800000 */
.L_x_26355:
        /* <DEDUP_REMOVED lines=8> */
[----:B-----5:R-:W-:-:S05]  /*83e0*/  IMAD.U32 R19, R19, 0x10000, RZ ;  /* 0x0001000013137824 */ /* 0x020fca00078e00ff */
[----:B------:R-:W-:-:S04]  /*83f0*/  FSETP.NEU.FTZ.AND P0, PT, R19, RZ, PT ;  /* 0x000000ff1300720b */ /* 0x000fc80003f1d000 */
[----:B------:R-:W-:-:S05]  /*8400*/  SEL R5, RZ, 0x1, !P0 ;  /* 0x00000001ff057807 */ /* 0x000fca0004000000 */
[----:B------:R-:W-:Y:S01]  /*8410*/  STG.E.U8 desc[UR36][R2.64], R5 ;  /* 0x0000000502007986 */ /* 0x000fe2000c101124 */
[----:B------:R-:W-:Y:S05]  /*8420*/  EXIT ;  /* 0x000000000000794d */ /* 0x000fea0003800000 */
.L_x_26368:
[----:B-----5:R-:W-:Y:S01]  /*8430*/  IMAD.U32 R19, R19, 0x10000, RZ ;  /* 0x0001000013137824 */ /* 0x020fe200078e00ff */
[----:B----4-:R-:W-:-:S03]  /*8440*/  CS2R R6, SRZ ;  /* 0x0000000000067805 */ /* 0x010fc6000001ff00 */
[----:B------:R-:W-:-:S06]  /*8450*/  FMUL.FTZ R4, R19, 1 ;  /* 0x3f80000013047820 */ /* 0x000fcc0000410000 */
[----:B------:R-:W0:Y:S02]  /*8460*/  F2F.F64.F32 R4, R4 ;  /* 0x0000000400047310 */ /* 0x000e240000201800 */
[----:B0-----:R-:W-:Y:S01]  /*8470*/  STG.E.128 desc[UR36][R2.64], R4 ;  /* 0x0000000402007986 */ /* 0x001fe2000c101d24 */
[----:B------:R-:W-:Y:S05]  /*8480*/  EXIT ;  /* 0x000000000000794d */ /* 0x000fea0003800000 */
.L_x_26367:
[----:B------:R-:W-:-:S13]  /*8490*/  ISETP.NE.AND P0, PT, R0, 0xf, PT ;  /* 0x0000000f0000780c */ /* 0x000fda0003f05270 */
[----:B------:R-:W-:Y:S05]  /*84a0*/  @!P0 BRA `(.L_x_26369) ;  /* 0x0000000000b48947 */ /* 0x000fea0003800000 */
[----:B------:R-:W-:-:S13]  /*84b0*/  ISETP.NE.AND P0, PT, R0, 0x17, PT ;  /* 0x000000170000780c */ /* 0x000fda0003f05270 */
[----:B------:R-:W-:Y:S05]  /*84c0*/  @!P0 BRA `(.L_x_26370) ;  /* 0x0000000000548947 */ /* 0x000fea0003800000 */
[----:B------:R-:W-:-:S13]  /*84d0*/  ISETP.NE.AND P0, PT, R0, 0x18, PT ;  /* 0x000000180000780c */ /* 0x000fda0003f05270 */
[----:B------:R-:W-:Y:S05]  /*84e0*/  @P0 BRA `(.L_x_26359) ;  /* 0x0000000400f40947 */ /* 0x000fea0003800000 */
[----:B-----5:R-:W-:Y:S01]  /*84f0*/  IMAD.U32 R19, R19, 0x10000, RZ ;  /* 0x0001000013137824 */ /* 0x020fe200078e00ff */
        /* <DEDUP_REMOVED lines=14> */
.L_x_26372:
[----:B------:R-:W-:Y:S05]  /*85e0*/  BSYNC B0 ;  /* 0x0000000000007941 */ /* 0x000fea0003800000 */
.L_x_26371:
[----:B------:R-:W-:-:S05]  /*85f0*/  LOP3.LUT R5, R0, R5, RZ, 0xfc, !PT ;  /* 0x0000000500057212 */ /* 0x000fca00078efcff */
[----:B------:R-:W-:Y:S01]  /*8600*/  STG.E.U8 desc[UR36][R2.64], R5 ;  /* 0x0000000502007986 */ /* 0x000fe2000c101124 */
[----:B------:R-:W-:Y:S05]  /*8610*/  EXIT ;  /* 0x000000000000794d */ /* 0x000fea0003800000 */
.L_x_26370:
[----:B-----5:R-:W-:Y:S01]  /*8620*/  IMAD.U32 R19, R19, 0x10000, RZ ;  /* 0x0001000013137824 */ /* 0x020fe200078e00ff */
        /* <DEDUP_REMOVED lines=12> */
.L_x_26374:
[----:B------:R-:W-:Y:S01]  /*86f0*/  IMAD.MOV.U32 R0, RZ, RZ, 0x7f ;  /* 0x0000007fff007424 */ /* 0x000fe200078e00ff */
[----:B------:R-:W-:-:S04]  /*8700*/  ISETP.GT.U32.AND P0, PT, R4, 0x7f800000, PT ;  /* 0x7f8000000400780c */ /* 0x000fc80003f04070 */
[----:B------:R-:W-:-:S09]  /*8710*/  SEL R0, R0, 0x7c, P0 ;  /* 0x0000007c00007807 */ /* 0x000fd20000000000 */
.L_x_26375:
[----:B------:R-:W-:Y:S05]  /*8720*/  BSYNC B0 ;  /* 0x0000000000007941 */ /* 0x000fea0003800000 */
.L_x_26373:
[----:B------:R-:W-:-:S04]  /*8730*/  LOP3.LUT R4, R19, 0x80000000, RZ, 0xc0, !PT ;  /* 0x8000000013047812 */ /* 0x000fc800078ec0ff */
[----:B------:R-:W-:-:S04]  /*8740*/  SHF.R.U32.HI R5, RZ, 0x18, R4 ;  /* 0x00000018ff057819 */ /* 0x000fc80000011604 */
[----:B------:R-:W-:-:S05]  /*8750*/  LOP3.LUT R5, R0, R5, RZ, 0xfc, !PT ;  /* 0x0000000500057212 */ /* 0x000fca00078efcff */
[----:B------:R-:W-:Y:S01]  /*8760*/  STG.E.U8 desc[UR36][R2.64], R5 ;  /* 0x0000000502007986 */ /* 0x000fe2000c101124 */
[----:B------:R-:W-:Y:S05]  /*8770*/  EXIT ;  /* 0x000000000000794d */ /* 0x000fea0003800000 */
.L_x_26369:
[----:B-----5:R-:W-:Y:S01]  /*8780*/  STG.E.U16 desc[UR36][R2.64], R19 ;  /* 0x0000001302007986 */ /* 0x020fe2000c101524 */
[----:B------:R-:W-:Y:S05]  /*8790*/  EXIT ;  /* 0x000000000000794d */ /* 0x000fea0003800000 */
.L_x_26366:
        /* <DEDUP_REMOVED lines=8> */
[----:B-----5:R-:W-:-:S06]  /*8820*/  IMAD.U32 R5, R19, 0x10000, RZ ;  /* 0x0001000013057824 */ /* 0x020fcc00078e00ff */
[----:B------:R-:W0:Y:S02]  /*8830*/  F2I.FTZ.U32.TRUNC.NTZ R5, R5 ;  /* 0x0000000500057305 */ /* 0x000e24000021f000 */
[----:B0-----:R-:W-:Y:S01]  /*8840*/  STG.E.U16 desc[UR36][R2.64], R5 ;  /* 0x0000000502007986 */ /* 0x001fe2000c101524 */
[----:B------:R-:W-:Y:S05]  /*8850*/  EXIT ;  /* 0x000000000000794d */ /* 0x000fea0003800000 */
.L_x_26378:
[----:B-----5:R-:W-:Y:S01]  /*8860*/  IMAD.U32 R19, R19, 0x10000, RZ ;  /* 0x0001000013137824 */ /* 0x020fe200078e00ff */
        /* <DEDUP_REMOVED lines=16> */
.L_x_26381:
[----:B------:R-:W-:-:S04]  /*8970*/  LOP3.LUT R0, R19, 0x80000000, RZ, 0xc0, !PT ;  /* 0x8000000013007812 */ /* 0x000fc800078ec0ff */
[----:B------:R-:W-:-:S04]  /*8980*/  SHF.R.U32.HI R5, RZ, 0x18, R0 ;  /* 0x00000018ff057819 */ /* 0x000fc80000011600 */
[----:B------:R-:W-:-:S04]  /*8990*/  LOP3.LUT R4, R4, R5, RZ, 0xfc, !PT ;  /* 0x0000000504047212 */ /* 0x000fc800078efcff */
[----:B------:R-:W-:-:S07]  /*89a0*/  PRMT R0, R4, 0x7610, R0 ;  /* 0x0000761004007816 */ /* 0x000fce0000000000 */
.L_x_26380:
[----:B------:R-:W-:Y:S05]  /*89b0*/  BSYNC B0 ;  /* 0x0000000000007941 */ /* 0x000fea0003800000 */
.L_x_26379:
[----:B------:R-:W-:Y:S01]  /*89c0*/  STG.E.U8 desc[UR36][R2.64], R0 ;  /* 0x0000000002007986 */ /* 0x000fe2000c101124 */
[----:B------:R-:W-:Y:S05]  /*89d0*/  EXIT ;  /* 0x000000000000794d */ /* 0x000fea0003800000 */
.L_x_26377:
        /* <DEDUP_REMOVED lines=17> */
.L_x_26384:
[----:B------:R-:W-:-:S04]  /*8af0*/  LOP3.LUT R0, R19, 0x80000000, RZ, 0xc0, !PT ;  /* 0x8000000013007812 */ /* 0x000fc800078ec0ff */
[----:B------:R-:W-:-:S04]  /*8b00*/  SHF.R.U32.HI R5, RZ, 0x18, R0 ;  /* 0x00000018ff057819 */ /* 0x000fc80000011600 */
[----:B------:R-:W-:-:S04]  /*8b10*/  LOP3.LUT R4, R4, R5, RZ, 0xfc, !PT ;  /* 0x0000000504047212 */ /* 0x000fc800078efcff */
[----:B------:R-:W-:-:S07]  /*8b20*/  PRMT R0, R4, 0x7610, R0 ;  /* 0x0000761004007816 */ /* 0x000fce0000000000 */
.L_x_26383:
[----:B------:R-:W-:Y:S05]  /*8b30*/  BSYNC B0 ;  /* 0x0000000000007941 */ /* 0x000fea0003800000 */
.L_x_26382:
[----:B------:R-:W-:Y:S01]  /*8b40*/  STG.E.U8 desc[UR36][R2.64], R0 ;  /* 0x0000000002007986 */ /* 0x000fe2000c101124 */
[----:B------:R-:W-:Y:S05]  /*8b50*/  EXIT ;  /* 0x000000000000794d */ /* 0x000fea0003800000 */
.L_x_26376:
[----:B------:R-:W-:-:S13]  /*8b60*/  ISETP.NE.AND P0, PT, R0, 0x1c, PT ;  /* 0x0000001c0000780c */ /* 0x000fda0003f05270 */
[----:B------:R-:W-:Y:S05]  /*8b70*/  @!P0 BRA `(.L_x_26385) ;  /* 0x0000000000a48947 */ /* 0x000fea0003800000 */
[----:B------:R-:W-:-:S13]  /*8b80*/  ISETP.NE.AND P0, PT, R0, 0x1d, PT ;  /* 0x0000001d0000780c */ /* 0x000fda0003f05270 */
[----:B------:R-:W-:Y:S05]  /*8b90*/  @!P0 BRA `(.L_x_26386) ;  /* 0x00000000008c8947 */ /* 0x000fea0003800000 */
[----:B------:R-:W-:-:S13]  /*8ba0*/  ISETP.NE.AND P0, PT, R0, 0x2c, PT ;  /* 0x0000002c0000780c */ /* 0x000fda0003f05270 */
[----:B------:R-:W-:Y:S05]  /*8bb0*/  @P0 BRA `(.L_x_26359) ;  /* 0x0000000000400947 */ /* 0x000fea0003800000 */
[----:B-----5:R-:W-:Y:S02]  /*8bc0*/  IMAD.U32 R19, R19, 0x10000, RZ ;  /* 0x0001000013137824 */ /* 0x020fe400078e00ff */
[----:B------:R-:W-:-:S03]  /*8bd0*/  IMAD.MOV.U32 R5, RZ, RZ, 0xff ;  /* 0x000000ffff057424 */ /* 0x000fc600078e00ff */
[----:B----4-:R-:W-:-:S04]  /*8be0*/  SHF.R.U32.HI R6, RZ, 0x17, R19 ;  /* 0x00000017ff067819 */ /* 0x010fc80000011613 */
        /* <DEDUP_REMOVED lines=13> */
.L_x_26359:
        /* <DEDUP_REMOVED lines=8> */
[----:B----4-:R-:W-:Y:S02]  /*8d40*/  IMAD.U32 R6, RZ, RZ, UR4 ;  /* 0x00000004ff067e24 */ /* 0x010fe4000f8e00ff */
[----:B------:R-:W-:-:S02]  /*8d50*/  IMAD.U32 R7, RZ, RZ, UR5 ;  /* 0x00000005ff077e24 */ /* 0x000fc4000f8e00ff */
[----:B------:R-:W-:Y:S02]  /*8d60*/  IMAD.U32 R11, RZ, RZ, UR7 ;  /* 0x00000007ff0b7e24 */ /* 0x000fe4000f8e00ff */
[----:B------:R-:W-:Y:S02]  /*8d70*/  IMAD.MOV.U32 R8, RZ, RZ, 0x65 ;  /* 0x00000065ff087424 */ /* 0x000fe400078e00ff */
[----:B------:R-:W-:Y:S02]  /*8d80*/  IMAD.MOV.U32 R12, RZ, RZ, 0x1 ;  /* 0x00000001ff0c7424 */ /* 0x000fe400078e00ff */
[----:B0-----:R-:W-:-:S07]  /*8d90*/  IMAD.MOV.U32 R13, RZ, RZ, RZ ;  /* 0x000000ffff0d7224 */ /* 0x001fce00078e00ff */
[----:B------:R-:W-:-:S07]  /*8da0*/  LEPC R20, `(.L_x_26387) ;  /* 0x000000001014794e */ /* 0x000fce0000000000 */
[----:B-1---5:R-:W-:Y:S05]  /*8db0*/  CALL.ABS.NOINC R2 ;  /* 0x0000000002007343 */ /* 0x022fea0003c00000 */
.L_x_26387:
[----:B------:R-:W-:Y:S05]  /*8dc0*/  EXIT ;  /* 0x000000000000794d */ /* 0x000fea0003800000 */
.L_x_26386:
[----:B-----5:R-:W-:-:S06]  /*8dd0*/  IMAD.U32 R4, R19, 0x10000, RZ ;  /* 0x0001000013047824 */ /* 0x020fcc00078e00ff */
[----:B------:R-:W0:Y:S02]  /*8de0*/  F2I.U64.TRUNC R4, R4 ;  /* 0x0000000400047311 */ /* 0x000e24000020d800 */
[----:B0-----:R-:W-:Y:S01]  /*8df0*/  STG.E.64 desc[UR36][R2.64], R4 ;  /* 0x0000000402007986 */ /* 0x001fe2000c101b24 */
[----:B------:R-:W-:Y:S05]  /*8e00*/  EXIT ;  /* 0x000000000000794d */ /* 0x000fea0003800000 */
.L_x_26385:
[----:B-----5:R-:W-:-:S06]  /*8e10*/  IMAD.U32 R19, R19, 0x10000, RZ ;  /* 0x0001000013137824 */ /* 0x020fcc00078e00ff */
[----:B------:R-:W0:Y:S02]  /*8e20*/  F2I.FTZ.U32.TRUNC.NTZ R19, R19 ;  /* 0x0000001300137305 */ /* 0x000e24000021f000 */
[----:B0-----:R-:W-:Y:S01]  /*8e30*/  STG.E desc[UR36][R2.64], R19 ;  /* 0x0000001302007986 */ /* 0x001fe2000c101924 */
[----:B------:R-:W-:Y:S05]  /*8e40*/  EXIT ;  /* 0x000000000000794d */ /* 0x000fea0003800000 */
.L_x_26388:
        /* <DEDUP_REMOVED lines=11> */
.L_x_36411:


//--------------------- .text._ZN2at6native18elementwise_kernelILi128ELi4EZNS0_22gpu_kernel_impl_nocastIZZZNS0_17expm1_kernel_cudaERNS_18TensorIteratorBaseEENKUlvE_clEvENKUlvE3_clEvEUlN3c108BFloat16EE_EEvS4_RKT_EUliE_EEviT1_ --------------------------
	.section	.text._ZN2at6native18elementwise_kernelILi128ELi4EZNS0_22gpu_kernel_impl_nocastIZZZNS0_17expm1_kernel_cudaERNS_18TensorIteratorBaseEENKUlvE_clEvENKUlvE3_clEvEUlN3c108BFloat16EE_EEvS4_RKT_EUliE_EEviT1_,"ax",@progbits
	.align	128
        .global         _ZN2at6native18elementwise_kernelILi128ELi4EZNS0_22gpu_kernel_impl_nocastIZZZNS0_17expm1_kernel_cudaERNS_18TensorIteratorBaseEENKUlvE_clEvENKUlvE3_clEvEUlN3c108BFloat16EE_EEvS4_RKT_EUliE_EEviT1_
        .type           _ZN2at6native18elementwise_kernelILi128ELi4EZNS0_22gpu_kernel_impl_nocastIZZZNS0_17expm1_kernel_cudaERNS_18TensorIteratorBaseEENKUlvE_clEvENKUlvE3_clEvEUlN3c108BFloat16EE_EEvS4_RKT_EUliE_EEviT1_,@function
        .size           _ZN2at6native18elementwise_kernelILi128ELi4EZNS0_22gpu_kernel_impl_nocastIZZZNS0_17expm1_kernel_cudaERNS_18TensorIteratorBaseEENKUlvE_clEvENKUlvE3_clEvEUlN3c108BFloat16EE_EEvS4_RKT_EUliE_EEviT1_,(.L_x_36412 - _ZN2at6native18elementwise_kernelILi128ELi4EZNS0_22gpu_kernel_impl_nocastIZZZNS0_17expm1_kernel_cudaERNS_18TensorIteratorBaseEENKUlvE_clEvENKUlvE3_clEvEUlN3c108BFloat16EE_EEvS4_RKT_EUliE_EEviT1_)
        .other          _ZN2at6native18elementwise_kernelILi128ELi4EZNS0_22gpu_kernel_impl_nocastIZZZNS0_17expm1_kernel_cudaERNS_18TensorIteratorBaseEENKUlvE_clEvENKUlvE3_clEvEUlN3c108BFloat16EE_EEvS4_RKT_EUliE_EEviT1_,@"STO_CUDA_ENTRY STV_DEFAULT"
_ZN2at6native18elementwise_kernelILi128ELi4EZNS0_22gpu_kernel_impl_nocastIZZZNS0_17expm1_kernel_cudaERNS_18TensorIteratorBaseEENKUlvE_clEvENKUlvE3_clEvEUlN3c108BFloat16EE_EEvS4_RKT_EUliE_EEviT1_:
.text._ZN2at6native18elementwise_kernelILi128ELi4EZNS0_22gpu_kernel_impl_nocastIZZZNS0_17expm1_kernel_cudaERNS_18TensorIteratorBaseEENKUlvE_clEvENKUlvE3_clEvEUlN3c108BFloat16EE_EEvS4_RKT_EUliE_EEviT1_:
        /* <DEDUP_REMOVED lines=311> */
.L_x_26391:
[----:B------:R-:W-:Y:S02]  /*1370*/  ULDC.64 UR8, c[0x0][0x418] ;  /* 0x0001060000087ab9 */ /* 0x000fe40000000a00 */
[----:B------:R-:W-:-:S04]  /*1380*/  IADD3 R4, P0, R2, UR8, RZ ;  /* 0x0000000802047c10 */ /* 0x000fc8000ff1e0ff */
[----:B------:R-:W-:Y:S01]  /*1390*/  IADD3.X R5, RZ, UR9, RZ, P0, !PT ;  /* 0x00000009ff057c10 */ /* 0x000fe200087fe4ff */
[----:B------:R-:W-:-:S04]  /*13a0*/  ULDC.64 UR8, c[0x0][0x410] ;  /* 0x0001040000087ab9 */ /* 0x000fc80000000a00 */
[----:B------:R-:W2:Y:S01]  /*13b0*/  LDG.E.U16 R4, desc[UR4][R4.64] ;  /* 0x0000000404047981 */ /* 0x000ea2000c1e1500 */
[----:B------:R-:W-:Y:S02]  /*13c0*/  MOV R9, 0x3ab5ebe6 ;  /* 0x3ab5ebe600097802 */ /* 0x000fe40000000f00 */
[----:B------:R-:W-:Y:S02]  /*13d0*/  IADD3 R0, R0, 0x80, RZ ;  /* 0x0000008000007810 */ /* 0x000fe40007ffe0ff */
[----:B--2---:R-:W-:-:S04]  /*13e0*/  SHF.L.U32 R2, R4, 0x10, RZ ;  /* 0x0000001004027819 */ /* 0x004fc800000006ff */
[C---:B------:R-:W-:Y:S01]  /*13f0*/  FSETP.GEU.FTZ.AND P0, PT, |R2|.reuse, 0.40999999642372131348, PT ;  /* 0x3ed1eb850200780b */ /* 0x040fe20003f1e200 */
[----:B------:R-:W-:-:S06]  /*1400*/  FMUL.FTZ R6, R2, 1.4426950216293334961 ;  /* 0x3fb8aa3b02067820 */ /* 0x000fcc0000410000 */
        /* <DEDUP_REMOVED lines=23> */
[----:B------:R-:W-:Y:S02]  /*1580*/  F2FP.BF16.F32.PACK_AB R4, RZ, R4 ;  /* 0x00000004ff04723e */ /* 0x000fe400000010ff */
[----:B------:R-:W-:-:S05]  /*1590*/  IADD3.X R3, RZ, UR9, RZ, P0, !PT ;  /* 0x00000009ff037c10 */ /* 0x000fca00087fe4ff */
[----:B------:R0:W-:Y:S02]  /*15a0*/  STG.E.U16 desc[UR4][R2.64], R4 ;  /* 0x0000000402007986 */ /* 0x0001e4000c101504 */
.L_x_26390:
[----:B------:R-:W-:Y:S05]  /*15b0*/  BSYNC B0 ;  /* 0x0000000000007941 */ /* 0x000fea0003800000 */
.L_x_26389:
        /* <DEDUP_REMOVED lines=305> */
.L_x_26394:
        /* <DEDUP_REMOVED lines=340> */
.L_x_26395:
        /* <DEDUP_REMOVED lines=36> */
.L_x_26393:
[----:B------:R-:W-:Y:S05]  /*4050*/  BSYNC B0 ;  /* 0x0000000000007941 */ /* 0x000fea0003800000 */
.L_x_26392:
        /* <DEDUP_REMOVED lines=304> */
.L_x_26396:
[----:B------:R-:W-:Y:S02]  /*5360*/  ULDC.64 UR6, c[0x0][0x418] ;  /* 0x0001060000067ab9 */ /* 0x000fe40000000a00 */
[----:B------:R-:W-:-:S04]  /*5370*/  IADD3 R4, P0, R2, UR6, RZ ;  /* 0x0000000602047c10 */ /* 0x000fc8000ff1e0ff */
[----:B------:R-:W-:Y:S01]  /*5380*/  IADD3.X R5, RZ, UR7, RZ, P0, !PT ;  /* 0x00000007ff057c10 */ /* 0x000fe200087fe4ff */
[----:B------:R-:W-:-:S04]  /*5390*/  ULDC.64 UR6, c[0x0][0x410] ;  /* 0x0001040000067ab9 */ /* 0x000fc80000000a00 */
[----:B------:R-:W2:Y:S01]  /*53a0*/  LDG.E.U16 R4, desc[UR4][R4.64] ;  /* 0x0000000404047981 */ /* 0x000ea2000c1e1500 */
[----:B------:R-:W-:Y:S02]  /*53b0*/  MOV R9, 0x3ab5ebe6 ;  /* 0x3ab5ebe600097802 */ /* 0x000fe40000000f00 */
        /* <DEDUP_REMOVED lines=28> */
[----:B------:R-:W-:Y:S01]  /*5580*/  STG.E.U16 desc[UR4][R2.64], R4 ;  /* 0x0000000402007986 */ /* 0x000fe2000c101504 */
[----:B------:R-:W-:Y:S05]  /*5590*/  EXIT ;  /* 0x000000000000794d */ /* 0x000fea0003800000 */
.L_x_26397:
        /* <DEDUP_REMOVED lines=14> */
.L_x_36412:


//--------------------- .text._ZN2at6native27unrolled_elementwise_kernelIZZZNS0_17expm1_kernel_cudaERNS_18TensorIteratorBaseEENKUlvE_clEvENKUlvE3_clEvEUlN3c108BFloat16EE_St5arrayIPcLm2EELi4E23TrivialOffsetCalculatorILi1EjESD_NS0_6memory15LoadWithoutCastENSE_16StoreWithoutCastEEEviT_T0_T2_T3_T4_T5_ --------------------------
	.section	.text._ZN2at6native27unrolled_elementwise_kernelIZZZNS0_17expm1_kernel_cudaERNS_18TensorIteratorBaseEENKUlvE_clEvENKUlvE3_clEvEUlN3c108BFloat16EE_St5arrayIPcLm2EELi4E23TrivialOffsetCalculatorILi1EjESD_NS0_6memory15LoadWithoutCastENSE_16StoreWithoutCastEEEviT_T0_T2_T3_T4_T5_,"ax",@progbits
	.align	128
        .global         _ZN2at6native27unrolled_elementwise_kernelIZZZNS0_17expm1_kernel_cudaERNS_18TensorIteratorBaseEENKUlvE_clEvENKUlvE3_clEvEUlN3c108BFloat16EE_St5arrayIPcLm2EELi4E23TrivialOffsetCalculatorILi1EjESD_NS0_6memory15LoadWithoutCastENSE_16StoreWithoutCastEEEviT_T0_T2_T3_T4_T5_
        .type           _ZN2at6native27unrolled_elementwise_kernelIZZZNS0_17expm1_kernel_cudaERNS_18TensorIteratorBaseEENKUlvE_clEvENKUlvE3_clEvEUlN3c108BFloat16EE_St5arrayIPcLm2EELi4E23TrivialOffsetCalculatorILi1EjESD_NS0_6memory15LoadWithoutCastENSE_16StoreWithoutCastEEEviT_T0_T2_T3_T4_T5_,@function
        .size           _ZN2at6native27unrolled_elementwise_kernelIZZZNS0_17expm1_kernel_cudaERNS_18TensorIteratorBaseEENKUlvE_clEvENKUlvE3_clEvEUlN3c108BFloat16EE_St5arrayIPcLm2EELi4E23TrivialOffsetCalculatorILi1EjESD_NS0_6memory15LoadWithoutCastENSE_16StoreWithoutCastEEEviT_T0_T2_T3_T4_T5_,(.L_x_36413 - _ZN2at6native27unrolled_elementwise_kernelIZZZNS0_17expm1_kernel_cudaERNS_18TensorIteratorBaseEENKUlvE_clEvENKUlvE3_clEvEUlN3c108BFloat16EE_St5arrayIPcLm2EELi4E23TrivialOffsetCalculatorILi1EjESD_NS0_6memory15LoadWithoutCastENSE_16StoreWithoutCastEEEviT_T0_T2_T3_T4_T5_)
        .other          _ZN2at6native27unrolled_elementwise_kernelIZZZNS0_17expm1_kernel_cudaERNS_18TensorIteratorBaseEENKUlvE_clEvENKUlvE3_clEvEUlN3c108BFloat16EE_St5arrayIPcLm2EELi4E23TrivialOffsetCalculatorILi1EjESD_NS0_6memory15LoadWithoutCastENSE_16StoreWithoutCastEEEviT_T0_T2_T3_T4_T5_,@"STO_CUDA_ENTRY STV_DEFAULT"
_ZN2at6native27unrolled_elementwise_kernelIZZZNS0_17expm1_kernel_cudaERNS_18TensorIteratorBaseEENKUlvE_clEvENKUlvE3_clEvEUlN3c108BFloat16EE_St5arrayIPcLm2EELi4E23TrivialOffsetCalculatorILi1EjESD_NS0_6memory15LoadWithoutCastENSE_16StoreWithoutCastEEEviT_T0_T2_T3_T4_T5_:
.text._ZN2at6native27unrolled_elementwise_kernelIZZZNS0_17expm1_kernel_cudaERNS_18TensorIteratorBaseEENKUlvE_clEvENKUlvE3_clEvEUlN3c108BFloat16EE_St5arrayIPcLm2EELi4E23TrivialOffsetCalculatorILi1EjESD_NS0_6memory15LoadWithoutCastENSE_16StoreWithoutCastEEEviT_T0_T2_T3_T4_T5_:
        /* <DEDUP_REMOVED lines=13> */
[----:B------:R-:W-:Y:S01]  /*00d0*/  @!P1 VIADD R7, R7, 0x80 ;  /* 0x0000008007079836 */ /* 0x000fe20000000000 */
[----:B------:R-:W-:Y:S01]  /*00e0*/  PRMT R18, RZ, 0x7610, R18 ;  /* 0x00007610ff127816 */ /* 0x000fe20000000012 */
[----:B------:R-:W1:Y:S03]  /*00f0*/  @!P1 LDC.64 R10, c[0x0][0x220] ;  /* 0x00008800ff0a9b82 */ /* 0x000e660000000a00 */
[----:B------:R-:W-:-:S13]  /*0100*/  ISETP.GE.AND P3, PT, R7, R2, PT ;  /* 0x000000020700720c */ /* 0x000fda0003f66270 */
[----:B------:R-:W-:Y:S01]  /*0110*/  @!P3 LEA R17, R0, R7, 0x9 ;  /* 0x000000070011b211 */ /* 0x000fe200078e48ff */
[----:B------:R-:W2:Y:S01]  /*0120*/  @!P3 LDC.64 R4, c[0x0][0x220] ;  /* 0x00008800ff04bb82 */ /* 0x000ea20000000a00 */
[----:B------:R-:W-:-:S04]  /*0130*/  @!P3 IADD3 R7, R7, 0x80, RZ ;  /* 0x000000800707b810 */ /* 0x000fc80007ffe0ff */
[----:B------:R-:W-:Y:S01]  /*0140*/  ISETP.GE.AND P2, PT, R7, R2, PT ;  /* 0x000000020700720c */ /* 0x000fe20003f46270 */
[----:B-1----:R-:W-:-:S12]  /*0150*/  @!P1 IMAD.WIDE.U32 R10, R9, 0x2, R10 ;  /* 0x00000002090a9825 */ /* 0x002fd800078e000a */
[----:B------:R-:W1:Y:S01]  /*0160*/  @!P2 LDC.64 R14, c[0x0][0x220] ;  /* 0x00008800ff0eab82 */ /* 0x000e620000000a00 */
[C---:B------:R-:W-:Y:S02]  /*0170*/  @!P2 IMAD R7, R0.reuse, 0x200, R7 ;  /* 0x000002000007a824 */ /* 0x040fe400078e0207 */
[--C-:B--2---:R-:W-:Y:S01]  /*0180*/  @!P3 IMAD.WIDE.U32 R16, R17, 0x2, R4.reuse ;  /* 0x000000021110b825 */ /* 0x104fe200078e0004 */
[----:B------:R-:W-:Y:S01]  /*0190*/  PRMT R5, RZ, 0x7610, R5 ;  /* 0x00007610ff057816 */ /* 0x000fe20000000005 */
[----:B------:R-:W-:Y:S01]  /*01a0*/  BSSY B0, `(.L_x_26398) ;  /* 0x000002a000007945 */ /* 0x000fe20003800000 */
[----:B------:R-:W-:Y:S01]  /*01b0*/  PRMT R4, RZ, 0x7610, R4 ;  /* 0x00007610ff047816 */ /* 0x000fe20000000004 */
[----:B------:R2:W5:Y:S04]  /*01c0*/  @!P1 LDG.E.U16 R8, desc[UR4][R10.64] ;  /* 0x000000040a089981 */ /* 0x000568000c1e1500 */
        /* <DEDUP_REMOVED lines=12> */
[----:B-----5:R-:W-:Y:S01]  /*0290*/  SHF.L.U32 R18, R18, 0x10, RZ ;  /* 0x0000001012127819 */ /* 0x020fe200000006ff */
[----:B---3--:R-:W-:-:S03]  /*02a0*/  HFMA2.MMA R15, -RZ, RZ, 0.83837890625, -4044 ;  /* 0x3ab5ebe6ff0f7435 */ /* 0x008fc600000001ff */
[C---:B------:R-:W-:Y:S01]  /*02b0*/  FSETP.GEU.FTZ.AND P2, PT, |R18|.reuse, 0.40999999642372131348, PT ;  /* 0x3ed1eb851200780b */ /* 0x040fe20003f5e200 */
[C---:B------:R-:W-:Y:S01]  /*02c0*/  FMUL.FTZ R10, R18.reuse, 1.4426950216293334961 ;  /* 0x3fb8aa3b120a7820 */ /* 0x040fe20000410000 */
[----:B------:R-:W-:-:S05]  /*02d0*/  FSETP.NEU.FTZ.AND P4, PT, R18, RZ, PT ;  /* 0x000000ff1200720b */ /* 0x000fca0003f9d000 */
        /* <DEDUP_REMOVED lines=21> */
[----:B------:R-:W-:-:S07]  /*0430*/  F2FP.BF16.F32.PACK_AB R10, RZ, R10 ;  /* 0x0000000aff0a723e */ /* 0x000fce00000010ff */
.L_x_26399:
[----:B------:R-:W-:Y:S05]  /*0440*/  BSYNC B0 ;  /* 0x0000000000007941 */ /* 0x000fea0003800000 */
.L_x_26398:
[-C--:B------:R-:W-:Y:S01]  /*0450*/  ISETP.GE.AND P3, PT, R9, R2.reuse, PT ;  /* 0x000000020900720c */ /* 0x080fe20003f66270 */
[----:B------:R-:W-:Y:S01]  /*0460*/  BSSY B0, `(.L_x_26400) ;  /* 0x0000020000007945 */ /* 0x000fe20003800000 */
[----:B------:R-:W-:Y:S02]  /*0470*/  ISETP.GE.AND P2, PT, R11, R2, PT ;  /* 0x000000020b00720c */ /* 0x000fe40003f46270 */
[----:B------:R-:W-:Y:S01]  /*0480*/  @!P0 LEA R11, R0, R3, 0x9 ;  /* 0x00000003000b8211 */ /* 0x000fe200078e48ff */
[----:B------:R-:W-:-:S08]  /*0490*/  @!P0 IMAD.MOV.U32 R3, RZ, RZ, R9 ;  /* 0x000000ffff038224 */ /* 0x000fd000078e0009 */
[----:B------:R-:W-:Y:S05]  /*04a0*/  @P3 BRA `(.L_x_26401) ;  /* 0x00000000006c3947 */ /* 0x000fea0003800000 */
[----:B-----5:R-:W-:Y:S02]  /*04b0*/  SHF.L.U32 R8, R8, 0x10, RZ ;  /* 0x0000001008087819 */ /* 0x020fe400000006ff */
[----:B---3--:R-:W-:Y:S02]  /*04c0*/  MOV R15, 0x3ab5ebe6 ;  /* 0x3ab5ebe6000f7802 */ /* 0x008fe40000000f00 */
[C---:B------:R-:W-:Y:S01]  /*04d0*/  FSETP.GEU.FTZ.AND P3, PT, |R8|.reuse, 0.40999999642372131348, PT ;  /* 0x3ed1eb850800780b */ /* 0x040fe20003f7e200 */
[----:B------:R-:W-:-:S06]  /*04e0*/  FMUL.FTZ R9, R8, 1.4426950216293334961 ;  /* 0x3fb8aa3b08097820 */ /* 0x000fcc0000410000 */
        /* <DEDUP_REMOVED lines=23> */
.L_x_26401:
[----:B------:R-:W-:Y:S05]  /*0660*/  BSYNC B0 ;  /* 0x0000000000007941 */ /* 0x000fea0003800000 */
.L_x_26400:
[----:B------:R-:W-:Y:S01]  /*0670*/  BSSY B0, `(.L_x_26402) ;  /* 0x000001f000007945 */ /* 0x000fe20003800000 */
[----:B------:R-:W-:Y:S01]  /*0680*/  ISETP.GE.AND P3, PT, R3, R2, PT ;  /* 0x000000020300720c */ /* 0x000fe20003f66270 */
[----:B0-----:R-:W-:Y:S02]  /*0690*/  @!P0 IMAD.WIDE.U32 R6, R11, 0x2, R6 ;  /* 0x000000020b068825 */ /* 0x001fe400078e0006 */
[----:B------:R-:W-:Y:S10]  /*06a0*/  @P1 BRA `(.L_x_26403) ;  /* 0x00000000006c1947 */ /* 0x000ff40003800000 */
[----:B-----5:R-:W-:Y:S01]  /*06b0*/  SHF.L.U32 R5, R5, 0x10, RZ ;  /* 0x0000001005057819 */ /* 0x020fe200000006ff */
[----:B---3--:R-:W-:-:S03]  /*06c0*/  IMAD.MOV.U32 R14, RZ, RZ, 0x3ab5ebe6 ;  /* 0x3ab5ebe6ff0e7424 */ /* 0x008fc600078e00ff */
        /* <DEDUP_REMOVED lines=24> */
[----:B------:R-:W-:-:S07]  /*0850*/  F2FP.BF16.F32.PACK_AB R5, RZ, R9 ;  /* 0x00000009ff05723e */ /* 0x000fce00000010ff */
.L_x_26403:
[----:B------:R-:W-:Y:S05]  /*0860*/  BSYNC B0 ;  /* 0x0000000000007941 */ /* 0x000fea0003800000 */
.L_x_26402:
[----:B------:R-:W-:Y:S04]  /*0870*/  BSSY B0, `(.L_x_26404) ;  /* 0x000001d000007945 */ /* 0x000fe80003800000 */
[----:B------:R-:W-:Y:S05]  /*0880*/  @P2 BRA `(.L_x_26405) ;  /* 0x00000000006c2947 */ /* 0x000fea0003800000 */
[----:B-----5:R-:W-:Y:S01]  /*0890*/  SHF.L.U32 R4, R4, 0x10, RZ ;  /* 0x0000001004047819 */ /* 0x020fe200000006ff */
[----:B---3--:R-:W-:-:S03]  /*08a0*/  HFMA2.MMA R13, -RZ, RZ, 0.83837890625, -4044 ;  /* 0x3ab5ebe6ff0d7435 */ /* 0x008fc600000001ff */
[C---:B------:R-:W-:Y:S01]  /*08b0*/  FSETP.GEU.FTZ.AND P1, PT, |R4|.reuse, 0.40999999642372131348, PT ;  /* 0x3ed1eb850400780b */ /* 0x040fe20003f3e200 */
[C---:B------:R-:W-:Y:S01]  /*08c0*/  FMUL.FTZ R9, R4.reuse, 1.4426950216293334961 ;  /* 0x3fb8aa3b04097820 */ /* 0x040fe20000410000 */
[----:B------:R-:W-:-:S05]  /*08d0*/  FSETP.NEU.FTZ.AND P4, PT, R4, RZ, PT ;  /* 0x000000ff0400720b */ /* 0x000fca0003f9d000 */
        /* <DEDUP_REMOVED lines=22> */
.L_x_26405:
[----:B------:R-:W-:Y:S05]  /*0a40*/  BSYNC B0 ;  /* 0x0000000000007941 */ /* 0x000fea0003800000 */
.L_x_26404:
[----:B------:R0:W-:Y:S01]  /*0a50*/  @!P0 STG.E.U16 desc[UR4][R6.64], R10 ;  /* 0x0000000a06008986 */ /* 0x0001e2000c101504 */
[----:B------:R-:W-:Y:S04]  /*0a60*/  BSSY B0, `(.L_x_26406) ;  /* 0x000000d000007945 */ /* 0x000fe80003800000 */
[----:B------:R-:W-:Y:S05]  /*0a70*/  @P3 BRA `(.L_x_26407) ;  /* 0x00000000002c3947 */ /* 0x000fea0003800000 */
[----:B0-----:R-:W0:Y:S01]  /*0a80*/  LDC.64 R6, c[0x0][0x218] ;  /* 0x00008600ff067b82 */ /* 0x001e220000000a00 */
[----:B------:R-:W-:Y:S01]  /*0a90*/  LEA R9, R0, R3, 0x9 ;  /* 0x0000000300097211 */ /* 0x000fe200078e48ff */
[----:B------:R-:W-:Y:S01]  /*0aa0*/  VIADD R3, R3, 0x80 ;  /* 0x0000008003037836 */ /* 0x000fe20000000000 */
[----:B-----5:R-:W-:-:S04]  /*0ab0*/  PRMT R4, R8, 0x7610, R4 ;  /* 0x0000761008047816 */ /* 0x020fc80000000004 */
[----:B------:R-:W-:-:S13]  /*0ac0*/  ISETP.GE.AND P0, PT, R3, R2, PT ;  /* 0x000000020300720c */ /* 0x000fda0003f06270 */
[----:B------:R-:W-:Y:S02]  /*0ad0*/  @!P0 LEA R11, R0, R3, 0x9 ;  /* 0x00000003000b8211 */ /* 0x000fe400078e48ff */
[----:B------:R-:W-:Y:S01]  /*0ae0*/  @!P0 IADD3 R3, R3, 0x80, RZ ;  /* 0x0000008003038810 */ /* 0x000fe20007ffe0ff */
[----:B0-----:R-:W-:-:S04]  /*0af0*/  IMAD.WIDE.U32 R8, R9, 0x2, R6 ;  /* 0x0000000209087825 */ /* 0x001fc800078e0006 */
[----:B------:R-:W-:Y:S01]  /*0b00*/  @!P0 IMAD.WIDE.U32 R6, R11, 0x2, R6 ;  /* 0x000000020b068825 */ /* 0x000fe200078e0006 */
[----:B------:R1:W-:Y:S04]  /*0b10*/  STG.E.U16 desc[UR4][R8.64], R4 ;  /* 0x0000000408007986 */ /* 0x0003e8000c101504 */
[----:B------:R1:W-:Y:S02]  /*0b20*/  @!P0 STG.E.U16 desc[UR4][R6.64], R5 ;  /* 0x0000000506008986 */ /* 0x0003e4000c101504 */
.L_x_26407:
[----:B------:R-:W-:Y:S05]  /*0b30*/  BSYNC B0 ;  /* 0x0000000000007941 */ /* 0x000fea0003800000 */
.L_x_26406:
[----:B------:R-:W-:-:S13]  /*0b40*/  ISETP.GE.AND P0, PT, R3, R2, PT ;  /* 0x000000020300720c */ /* 0x000fda0003f06270 */
[----:B------:R-:W-:Y:S05]  /*0b50*/  @P0 EXIT ;  /* 0x000000000000094d */ /* 0x000fea0003800000 */
[----:B-1---5:R-:W1:Y:S01]  /*0b60*/  LDC.64 R4, c[0x0][0x218] ;  /* 0x00008600ff047b82 */ /* 0x022e620000000a00 */
[----:B------:R-:W-:-:S05]  /*0b70*/  LEA R3, R0, R3, 0x9 ;  /* 0x0000000300037211 */ /* 0x000fca00078e48ff */
[----:B-1----:R-:W-:-:S05]  /*0b80*/  IMAD.WIDE.U32 R2, R3, 0x2, R4 ;  /* 0x0000000203027825 */ /* 0x002fca00078e0004 */
[----:B------:R-:W-:Y:S01]  /*0b90*/  STG.E.U16 desc[UR4][R2.64], R13 ;  /* 0x0000000d02007986 */ /* 0x000fe2000c101504 */
[----:B------:R-:W-:Y:S05]  /*0ba0*/  EXIT ;  /* 0x000000000000794d */ /* 0x000fea0003800000 */
.L_x_26408:
        /* <DEDUP_REMOVED lines=13> */
.L_x_36413:


//--------------------- .text._ZN2at6native29vectorized_elementwise_kernelILi2EZZZNS0_17expm1_kernel_cudaERNS_18TensorIteratorBaseEENKUlvE_clEvENKUlvE3_clEvEUlN3c108BFloat16EE_St5arrayIPcLm2EEEEviT0_T1_ --------------------------
	.section	.text._ZN2at6native29vectorized_elementwise_kernelILi2EZZZNS0_17expm1_kernel_cudaERNS_18TensorIteratorBaseEENKUlvE_clEvENKUlvE3_clEvEUlN3c108BFloat16EE_St5arrayIPcLm2EEEEviT0_T1_,"ax",@progbits
	.align	128
        .global         _ZN2at6native29vectorized_elementwise_kernelILi2EZZZNS0_17expm1_kernel_cudaERNS_18TensorIteratorBaseEENKUlvE_clEvENKUlvE3_clEvEUlN3c108BFloat16EE_St5arrayIPcLm2EEEEviT0_T1_
        .type           _ZN2at6native29vectorized_elementwise_kernelILi2EZZZNS0_17expm1_kernel_cudaERNS_18TensorIteratorBaseEENKUlvE_clEvENKUlvE3_clEvEUlN3c108BFloat16EE_St5arrayIPcLm2EEEEviT0_T1_,@function
        .size           _ZN2at6native29vectorized_elementwise_kernelILi2EZZZNS0_17expm1_kernel_cudaERNS_18TensorIteratorBaseEENKUlvE_clEvENKUlvE3_clEvEUlN3c108BFloat16EE_St5arrayIPcLm2EEEEviT0_T1_,(.L_x_36414 - _ZN2at6native29vectorized_elementwise_kernelILi2EZZZNS0_17expm1_kernel_cudaERNS_18TensorIteratorBaseEENKUlvE_clEvENKUlvE3_clEvEUlN3c108BFloat16EE_St5arrayIPcLm2EEEEviT0_T1_)
        .other          _ZN2at6native29vectorized_elementwise_kernelILi2EZZZNS0_17expm1_kernel_cudaERNS_18TensorIteratorBaseEENKUlvE_clEvENKUlvE3_clEvEUlN3c108BFloat16EE_St5arrayIPcLm2EEEEviT0_T1_,@"STO_CUDA_ENTRY STV_DEFAULT"
_ZN2at6native29vectorized_elementwise_kernelILi2EZZZNS0_17expm1_kernel_cudaERNS_18TensorIteratorBaseEENKUlvE_clEvENKUlvE3_clEvEUlN3c108BFloat16EE_St5arrayIPcLm2EEEEviT0_T1_:
.text._ZN2at6native29vectorized_elementwise_kernelILi2EZZZNS0_17expm1_kernel_cudaERNS_18TensorIteratorBaseEENKUlvE_clEvENKUlvE3_clEvEUlN3c108BFloat16EE_St5arrayIPcLm2EEEEviT0_T1_:
        /* <DEDUP_REMOVED lines=16> */
[----:B------:R-:W-:Y:S01]  /*0100*/  HFMA2.MMA R3, -RZ, RZ, 0.83837890625, -4044 ;  /* 0x3ab5ebe6ff037435 */ /* 0x000fe200000001ff */
[----:B--2---:R-:W-:-:S02]  /*0110*/  SHF.L.U32 R7, R12, 0x10, RZ ;  /* 0x000000100c077819 */ /* 0x004fc400000006ff */
[----:B------:R-:W-:Y:S02]  /*0120*/  PRMT R12, R12, 0x7632, R12 ;  /* 0x000076320c0c7816 */ /* 0x000fe4000000000c */
[C---:B------:R-:W-:Y:S01]  /*0130*/  FSETP.GEU.FTZ.AND P0, PT, |R7|.reuse, 0.40999999642372131348, PT ;  /* 0x3ed1eb850700780b */ /* 0x040fe20003f1e200 */
[C---:B------:R-:W-:Y:S01]  /*0140*/  FMUL.FTZ R8, R7.reuse, 1.4426950216293334961 ;  /* 0x3fb8aa3b07087820 */ /* 0x040fe20000410000 */
[----:B------:R-:W-:Y:S02]  /*0150*/  SHF.L.U32 R12, R12, 0x10, RZ ;  /* 0x000000100c0c7819 */ /* 0x000fe400000006ff */
[----:B------:R-:W-:Y:S02]  /*0160*/  FSETP.NEU.FTZ.AND P2, PT, R7, RZ, PT ;  /* 0x000000ff0700720b */ /* 0x000fe40003f5d000 */
[C---:B------:R-:W-:Y:S01]  /*0170*/  FSETP.GEU.FTZ.AND P1, PT, |R12|.reuse, 0.40999999642372131348, PT ;  /* 0x3ed1eb850c00780b */ /* 0x040fe20003f3e200 */
[----:B------:R-:W1:Y:S01]  /*0180*/  FRND R8, R8 ;  /* 0x0000000800087307 */ /* 0x000e620000201000 */
[----:B------:R-:W-:-:S07]  /*0190*/  FMUL.FTZ R15, R12, 1.4426950216293334961 ;  /* 0x3fb8aa3b0c0f7820 */ /* 0x000fce0000410000 */
[----:B------:R-:W2:Y:S01]  /*01a0*/  FRND R15, R15 ;  /* 0x0000000f000f7307 */ /* 0x000ea20000201000 */
[----:B-1----:R-:W-:-:S04]  /*01b0*/  FSEL R6, R8, RZ, P0 ;  /* 0x000000ff08067208 */ /* 0x002fc80000000000 */
[C---:B------:R-:W-:Y:S01]  /*01c0*/  FSETP.NEU.FTZ.AND P0, PT, R6.reuse, 128, PT ;  /* 0x430000000600780b */ /* 0x040fe20003f1d000 */
[----:B0-----:R-:W-:-:S04]  /*01d0*/  FFMA.FTZ R5, -R6, 0.693145751953125, R7 ;  /* 0x3f31720006057823 */ /* 0x001fc80000010107 */
[----:B------:R-:W-:Y:S01]  /*01e0*/  FFMA.FTZ R14, -R6, 1.428606765330187045e-06, R5 ;  /* 0x35bfbe8e060e7823 */ /* 0x000fe20000010105 */
[----:B--2---:R-:W-:-:S03]  /*01f0*/  FSEL R5, R15, RZ, P1 ;  /* 0x000000ff0f057208 */ /* 0x004fc60000800000 */
[----:B------:R-:W-:Y:S01]  /*0200*/  FFMA.FTZ R13, R14, R3, 0.0083824126049876213074 ;  /* 0x3c0956630e0d7423 */ /* 0x000fe20000010003 */
[C---:B------:R-:W-:Y:S01]  /*0210*/  FSETP.NEU.FTZ.AND P1, PT, R5.reuse, 128, PT ;  /* 0x430000000500780b */ /* 0x040fe20003f3d000 */
[C---:B------:R-:W-:Y:S02]  /*0220*/  FFMA.FTZ R4, -R5.reuse, 0.693145751953125, R12 ;  /* 0x3f31720005047823 */ /* 0x040fe4000001010c */
[----:B------:R-:W-:Y:S01]  /*0230*/  @!P0 FADD.FTZ R6, R6, -1 ;  /* 0xbf80000006068421 */ /* 0x000fe20000010000 */
[----:B------:R-:W-:Y:S01]  /*0240*/  FFMA.FTZ R13, R14, R13, 0.041667830199003219604 ;  /* 0x3d2aabe30e0d7423 */ /* 0x000fe2000001000d */
[C---:B------:R-:W-:Y:S01]  /*0250*/  FFMA.FTZ R18, -R5.reuse, 1.428606765330187045e-06, R4 ;  /* 0x35bfbe8e05127823 */ /* 0x040fe20000010104 */
[----:B---3--:R-:W-:Y:S01]  /*0260*/  SHF.L.U32 R4, R2, 0x10, RZ ;  /* 0x0000001002047819 */ /* 0x008fe200000006ff */
[----:B------:R-:W0:Y:S01]  /*0270*/  MUFU.EX2 R16, R6 ;  /* 0x0000000600107308 */ /* 0x000e220000000800 */
[----:B------:R-:W-:Y:S01]  /*0280*/  FFMA.FTZ R13, R14, R13, 0.16666397452354431152 ;  /* 0x3e2aa9f60e0d7423 */ /* 0x000fe2000001000d */
[----:B------:R-:W-:Y:S01]  /*0290*/  FFMA.FTZ R15, R18, R3, 0.0083824126049876213074 ;  /* 0x3c095663120f7423 */ /* 0x000fe20000010003 */
[----:B------:R-:W-:Y:S01]  /*02a0*/  FSETP.GT.FTZ.AND P5, PT, R6, 128, PT ;  /* 0x430000000600780b */ /* 0x000fe20003fb4000 */
[----:B------:R-:W-:Y:S01]  /*02b0*/  FMUL.FTZ R17, R4, 1.4426950216293334961 ;  /* 0x3fb8aa3b04117820 */ /* 0x000fe20000410000 */
[----:B------:R-:W-:Y:S01]  /*02c0*/  FFMA.FTZ R13, R14, R13, 0.49999994039535522461 ;  /* 0x3efffffe0e0d7423 */ /* 0x000fe2000001000d */
[----:B------:R-:W-:Y:S01]  /*02d0*/  FFMA.FTZ R15, R18, R15, 0.041667830199003219604 ;  /* 0x3d2aabe3120f7423 */ /* 0x000fe2000001000f */
[----:B------:R-:W-:Y:S01]  /*02e0*/  @!P1 FADD.FTZ R5, R5, -1 ;  /* 0xbf80000005059421 */ /* 0x000fe20000010000 */
[----:B------:R-:W-:Y:S01]  /*02f0*/  PRMT R2, R2, 0x7632, R2 ;  /* 0x0000763202027816 */ /* 0x000fe20000000002 */
[----:B------:R-:W-:Y:S01]  /*0300*/  FMUL.FTZ R13, R14, R13 ;  /* 0x0000000d0e0d7220 */ /* 0x000fe20000410000 */
[----:B------:R-:W-:Y:S01]  /*0310*/  FRND R17, R17 ;  /* 0x0000001100117307 */ /* 0x000fe20000201000 */
[----:B------:R-:W-:Y:S01]  /*0320*/  FFMA.FTZ R15, R18, R15, 0.16666397452354431152 ;  /* 0x3e2aa9f6120f7423 */ /* 0x000fe2000001000f */
[----:B------:R-:W-:Y:S01]  /*0330*/  FSETP.GT.FTZ.AND P3, PT, R5, 128, PT ;  /* 0x430000000500780b */ /* 0x000fe20003f74000 */
[----:B------:R-:W-:Y:S01]  /*0340*/  FFMA.FTZ R13, R14, R13, R14 ;  /* 0x0000000d0e0d7223 */ /* 0x000fe2000001000e */
[----:B------:R-:W-:Y:S01]  /*0350*/  SHF.L.U32 R2, R2, 0x10, RZ ;  /* 0x0000001002027819 */ /* 0x000fe200000006ff */
[----:B------:R-:W-:Y:S01]  /*0360*/  FFMA.FTZ R15, R18, R15, 0.49999994039535522461 ;  /* 0x3efffffe120f7423 */ /* 0x000fe2000001000f */
[----:B------:R-:W-:Y:S01]  /*0370*/  FSETP.GEU.FTZ.AND P4, PT, R6, -25, PT ;  /* 0xc1c800000600780b */ /* 0x000fe20003f9e000 */
[----:B0-----:R-:W-:Y:S01]  /*0380*/  FADD.FTZ R14, R16, -1 ;  /* 0xbf800000100e7421 */ /* 0x001fe20000010000 */
[----:B------:R0:W1:Y:S01]  /*0390*/  MUFU.EX2 R8, R5 ;  /* 0x0000000500087308 */ /* 0x0000620000000800 */
[----:B------:R-:W-:Y:S01]  /*03a0*/  FMUL.FTZ R15, R18, R15 ;  /* 0x0000000f120f7220 */ /* 0x000fe20000410000 */
[----:B----4-:R-:W-:Y:S01]  /*03b0*/  SHF.L.U32 R6, R9, 0x10, RZ ;  /* 0x0000001009067819 */ /* 0x010fe200000006ff */
[----:B------:R-:W-:Y:S01]  /*03c0*/  FFMA.FTZ R13, R13, R16, R14 ;  /* 0x000000100d0d7223 */ /* 0x000fe2000001000e */
[----:B------:R-:W-:Y:S01]  /*03d0*/  FMUL.FTZ R16, R2, 1.4426950216293334961 ;  /* 0x3fb8aa3b02107820 */ /* 0x000fe20000410000 */
[----:B------:R-:W-:Y:S01]  /*03e0*/  FFMA.FTZ R15, R18, R15, R18 ;  /* 0x0000000f120f7223 */ /* 0x000fe20000010012 */
[----:B------:R-:W-:Y:S01]  /*03f0*/  PRMT R9, R9, 0x7632, R9 ;  /* 0x0000763209097816 */ /* 0x000fe20000000009 */
[----:B------:R-:W-:Y:S01]  /*0400*/  @!P0 FADD.FTZ R13, R13, R13 ;  /* 0x0000000d0d0d8221 */ /* 0x000fe20000010000 */
[----:B------:R-:W-:-:S02]  /*0410*/  FSETP.GEU.FTZ.AND P0, PT, R5, -25, PT ;  /* 0xc1c800000500780b */ /* 0x000fc40003f1e000 */
[----:B------:R-:W2:Y:S01]  /*0420*/  FRND R16, R16 ;  /* 0x0000001000107307 */ /* 0x000ea20000201000 */
[----:B------:R-:W-:Y:S02]  /*0430*/  SHF.L.U32 R9, R9, 0x10, RZ ;  /* 0x0000001009097819 */ /* 0x000fe400000006ff */
[----:B0-----:R-:W-:Y:S02]  /*0440*/  FSEL R5, R13, +INF , !P5 ;  /* 0x7f8000000d057808 */ /* 0x001fe40006800000 */
[----:B------:R-:W-:Y:S01]  /*0450*/  FSETP.GEU.FTZ.AND P5, PT, |R4|, 0.40999999642372131348, PT ;  /* 0x3ed1eb850400780b */ /* 0x000fe20003fbe200 */
[----:B-1----:R-:W-:Y:S01]  /*0460*/  FADD.FTZ R14, R8, -1 ;  /* 0xbf800000080e7421 */ /* 0x002fe20000010000 */
[----:B------:R-:W-:Y:S01]  /*0470*/  FSEL R5, R5, -1, P4 ;  /* 0xbf80000005057808 */ /* 0x000fe20002000000 */
[----:B------:R-:W-:Y:S01]  /*0480*/  @!P2 FADD.FTZ R5, R7, R7 ;  /* 0x000000070705a221 */ /* 0x000fe20000010000 */
[----:B------:R-:W-:Y:S01]  /*0490*/  FSEL R13, R17, RZ, P5 ;  /* 0x000000ff110d7208 */ /* 0x000fe20002800000 */
[----:B------:R-:W-:Y:S01]  /*04a0*/  FFMA.FTZ R8, R15, R8, R14 ;  /* 0x000000080f087223 */ /* 0x000fe2000001000e */
[----:B------:R-:W-:Y:S01]  /*04b0*/  FSETP.GEU.FTZ.AND P4, PT, |R2|, 0.40999999642372131348, PT ;  /* 0x3ed1eb850200780b */ /* 0x000fe20003f9e200 */
[----:B------:R-:W-:Y:S01]  /*04c0*/  FMUL.FTZ R14, R6, 1.4426950216293334961 ;  /* 0x3fb8aa3b060e7820 */ /* 0x000fe20000410000 */
[C---:B------:R-:W-:Y:S01]  /*04d0*/  FSETP.NEU.FTZ.AND P2, PT, R13.reuse, 128, PT ;  /* 0x430000000d00780b */ /* 0x040fe20003f5d000 */
[----:B------:R-:W-:Y:S01]  /*04e0*/  FFMA.FTZ R18, -R13, 0.693145751953125, R4 ;  /* 0x3f3172000d127823 */ /* 0x000fe20000010104 */
[----:B------:R-:W-:Y:S01]  /*04f0*/  @!P1 FADD.FTZ R8, R8, R8 ;  /* 0x0000000808089221 */ /* 0x000fe20000010000 */
[----:B------:R-:W-:-:S02]  /*0500*/  FSETP.NEU.FTZ.AND P1, PT, R12, RZ, PT ;  /* 0x000000ff0c00720b */ /* 0x000fc40003f3d000 */
[----:B------:R-:W-:Y:S01]  /*0510*/  FFMA.FTZ R18, -R13, 1.428606765330187045e-06, R18 ;  /* 0x35bfbe8e0d127823 */ /* 0x000fe20000010112 */
[----:B--2---:R-:W-:Y:S01]  /*0520*/  FSEL R15, R16, RZ, P4 ;  /* 0x000000ff100f7208 */ /* 0x004fe20002000000 */
[----:B------:R-:W0:Y:S01]  /*0530*/  FRND R14, R14 ;  /* 0x0000000e000e7307 */ /* 0x000e220000201000 */
[----:B------:R-:W-:Y:S01]  /*0540*/  FSEL R8, R8, +INF , !P3 ;  /* 0x7f80000008087808 */ /* 0x000fe20005800000 */
[----:B------:R-:W-:Y:S01]  /*0550*/  FFMA.FTZ R17, R18, R3, 0.0083824126049876213074 ;  /* 0x3c09566312117423 */ /* 0x000fe20000010003 */
[C---:B------:R-:W-:Y:S01]  /*0560*/  FSETP.NEU.FTZ.AND P4, PT, R15.reuse, 128, PT ;  /* 0x430000000f00780b */ /* 0x040fe20003f9d000 */
[----:B------:R-:W-:Y:S01]  /*0570*/  FFMA.FTZ R20, -R15, 0.693145751953125, R2 ;  /* 0x3f3172000f147823 */ /* 0x000fe20000010102 */
[----:B------:R-:W-:Y:S01]  /*0580*/  FSEL R8, R8, -1, P0 ;  /* 0xbf80000008087808 */ /* 0x000fe20000000000 */
[----:B------:R-:W-:Y:S01]  /*0590*/  FFMA.FTZ R17, R18, R17, 0.041667830199003219604 ;  /* 0x3d2aabe312117423 */ /* 0x000fe20000010011 */
[----:B------:R-:W-:Y:S01]  /*05a0*/  @!P2 FADD.FTZ R13, R13, -1 ;  /* 0xbf8000000d0da421 */ /* 0x000fe20000010000 */
[----:B-----5:R-:W-:Y:S01]  /*05b0*/  SHF.L.U32 R7, R11, 0x10, RZ ;  /* 0x000000100b077819 */ /* 0x020fe200000006ff */
[----:B------:R-:W-:Y:S01]  /*05c0*/  @!P1 FADD.FTZ R8, R12, R12 ;  /* 0x0000000c0c089221 */ /* 0x000fe20000010000 */
[----:B------:R-:W-:Y:S01]  /*05d0*/  FFMA.FTZ R17, R18, R17, 0.16666397452354431152 ;  /* 0x3e2aa9f612117423 */ /* 0x000fe20000010011 */
[----:B------:R-:W-:Y:S01]  /*05e0*/  FFMA.FTZ R12, -R15, 1.428606765330187045e-06, R20 ;  /* 0x35bfbe8e0f0c7823 */ /* 0x000fe20000010114 */
[----:B------:R-:W-:Y:S01]  /*05f0*/  FSETP.GEU.FTZ.AND P1, PT, |R6|, 0.40999999642372131348, PT ;  /* 0x3ed1eb850600780b */ /* 0x000fe20003f3e200 */
[----:B------:R-:W-:Y:S01]  /*0600*/  FMUL.FTZ R16, R7, 1.4426950216293334961 ;  /* 0x3fb8aa3b07107820 */ /* 0x000fe20000410000 */
[C---:B------:R-:W-:Y:S01]  /*0610*/  FFMA.FTZ R17, R18.reuse, R17, 0.49999994039535522461 ;  /* 0x3efffffe12117423 */ /* 0x040fe20000010011 */
[----:B------:R-:W-:Y:S01]  /*0620*/  FSETP.GT.FTZ.AND P6, PT, R13, 128, PT ;  /* 0x430000000d00780b */ /* 0x000fe20003fd4000 */
[----:B------:R-:W-:Y:S01]  /*0630*/  @!P4 FADD.FTZ R15, R15, -1 ;  /* 0xbf8000000f0fc421 */ /* 0x000fe20000010000 */
[----:B------:R-:W-:Y:S01]  /*0640*/  FSETP.GEU.FTZ.AND P5, PT, R13, -25, PT ;  /* 0xc1c800000d00780b */ /* 0x000fe20003fbe000 */
[C---:B------:R-:W-:Y:S01]  /*0650*/  FMUL.FTZ R19, R18.reuse, R17 ;  /* 0x0000001112137220 */ /* 0x040fe20000410000 */
[----:B------:R-:W-:Y:S01]  /*0660*/  PRMT R11, R11, 0x7632, R11 ;  /* 0x000076320b0b7816 */ /* 0x000fe2000000000b */
[----:B------:R0:W1:Y:S01]  /*0670*/  MUFU.EX2 R17, R13 ;  /* 0x0000000d00117308 */ /* 0x0000620000000800 */
[C---:B------:R-:W-:Y:S01]  /*0680*/  FSETP.GT.FTZ.AND P0, PT, R15.reuse, 128, PT ;  /* 0x430000000f00780b */ /* 0x040fe20003f14000 */
[----:B------:R-:W-:Y:S01]  /*0690*/  FFMA.FTZ R20, R18, R19, R18 ;  /* 0x0000001312147223 */ /* 0x000fe20000010012 */
[C---:B------:R-:W-:Y:S01]  /*06a0*/  FFMA.FTZ R19, R12.reuse, R3, 0.0083824126049876213074 ;  /* 0x3c0956630c137423 */ /* 0x040fe20000010003 */
[----:B------:R-:W-:Y:S01]  /*06b0*/  FSETP.GEU.FTZ.AND P3, PT, R15, -25, PT ;  /* 0xc1c800000f00780b */ /* 0x000fe20003f7e000 */
[----:B------:R-:W-:Y:S01]  /*06c0*/  FMUL.FTZ R18, R9, 1.4426950216293334961 ;  /* 0x3fb8aa3b09127820 */ /* 0x000fe20000410000 */
[----:B------:R-:W-:Y:S01]  /*06d0*/  SHF.L.U32 R11, R11, 0x10, RZ ;  /* 0x000000100b0b7819 */ /* 0x000fe200000006ff */
[----:B------:R-:W-:Y:S01]  /*06e0*/  FFMA.FTZ R19, R12, R19, 0.041667830199003219604 ;  /* 0x3d2aabe30c137423 */ /* 0x000fe20000010013 */
[----:B------:R-:W2:Y:S01]  /*06f0*/  MUFU.EX2 R15, R15 ;  /* 0x0000000f000f7308 */ /* 0x000ea20000000800 */
[----:B0-----:R-:W-:-:S02]  /*0700*/  FSEL R13, R14, RZ, P1 ;  /* 0x000000ff0e0d7208 */ /* 0x001fc40000800000 */
[C---:B------:R-:W-:Y:S01]  /*0710*/  FFMA.FTZ R21, R12.reuse, R19, 0.16666397452354431152 ;  /* 0x3e2aa9f60c157423 */ /* 0x040fe20000010013 */
[----:B------:R-:W-:Y:S01]  /*0720*/  FMUL.FTZ R23, R11, 1.4426950216293334961 ;  /* 0x3fb8aa3b0b177820 */ /* 0x000fe20000410000 */
[C---:B------:R-:W-:Y:S01]  /*0730*/  FSETP.NEU.FTZ.AND P1, PT, R13.reuse, 128, PT ;  /* 0x430000000d00780b */ /* 0x040fe20003f3d000 */
[----:B------:R-:W-:Y:S01]  /*0740*/  FFMA.FTZ R14, -R13, 0.693145751953125, R6 ;  /* 0x3f3172000d0e7823 */ /* 0x000fe20000010106 */
[----:B------:R-:W-:Y:S01]  /*0750*/  FFMA.FTZ R21, R12, R21, 0.49999994039535522461 ;  /* 0x3efffffe0c157423 */ /* 0x000fe20000010015 */
[----:B------:R-:W0:Y:S01]  /*0760*/  FRND R16, R16 ;  /* 0x0000001000107307 */ /* 0x000e220000201000 */
[----:B-1----:R-:W-:Y:S01]  /*0770*/  FADD.FTZ R19, R17, -1 ;  /* 0xbf80000011137421 */ /* 0x002fe20000010000 */
[----:B------:R-:W-:Y:S01]  /*0780*/  F2FP.BF16.F32.PACK_AB R5, R8, R5 ;  /* 0x000000050805723e */ /* 0x000fe200000010ff */
[----:B------:R-:W-:Y:S02]  /*0790*/  FMUL.FTZ R21, R12, R21 ;  /* 0x000000150c157220 */ /* 0x000fe40000410000 */
[----:B------:R-:W-:Y:S01]  /*07a0*/  FFMA.FTZ R17, R20, R17, R19 ;  /* 0x0000001114117223 */ /* 0x000fe20000010013 */
[----:B------:R-:W-:Y:S01]  /*07b0*/  FFMA.FTZ R20, -R13, 1.428606765330187045e-06, R14 ;  /* 0x35bfbe8e0d147823 */ /* 0x000fe2000001010e */
[----:B------:R-:W-:Y:S01]  /*07c0*/  FFMA.FTZ R22, R12, R21, R12 ;  /* 0x000000150c167223 */ /* 0x000fe2000001000c */
[----:B------:R-:W1:Y:S01]  /*07d0*/  FRND R18, R18 ;  /* 0x0000001200127307 */ /* 0x000e620000201000 */
[----:B------:R-:W-:Y:S01]  /*07e0*/  @!P2 FADD.FTZ R17, R17, R17 ;  /* 0x000000111111a221 */ /* 0x000fe20000010000 */
[----:B------:R-:W-:Y:S01]  /*07f0*/  FFMA.FTZ R19, R20, R3, 0.0083824126049876213074 ;  /* 0x3c09566314137423 */ /* 0x000fe20000010003 */
[----:B------:R-:W-:Y:S01]  /*0800*/  FSETP.NEU.FTZ.AND P2, PT, R4, RZ, PT ;  /* 0x000000ff0400720b */ /* 0x000fe20003f5d000 */
[----:B------:R-:W-:-:S02]  /*0810*/  @!P1 FADD.FTZ R13, R13, -1 ;  /* 0xbf8000000d0d9421 */ /* 0x000fc40000010000 */
[----:B------:R-:W-:Y:S01]  /*0820*/  FSEL R14, R17, +INF , !P6 ;  /* 0x7f800000110e7808 */ /* 0x000fe20007000000 */
[----:B------:R-:W-:Y:S01]  /*0830*/  FFMA.FTZ R19, R20, R19, 0.041667830199003219604 ;  /* 0x3d2aabe314137423 */ /* 0x000fe20000010013 */
[----:B--2---:R-:W-:Y:S01]  /*0840*/  FADD.FTZ R17, R15, -1 ;  /* 0xbf8000000f117421 */ /* 0x004fe20000010000 */
[----:B------:R-:W-:Y:S01]  /*0850*/  FSETP.GEU.FTZ.AND P6, PT, |R7|, 0.40999999642372131348, PT ;  /* 0x3ed1eb850700780b */ /* 0x000fe20003fde200 */
[----:B------:R-:W2:Y:S01]  /*0860*/  FRND R12, R23 ;  /* 0x00000017000c7307 */ /* 0x000ea20000201000 */
[----:B------:R-:W-:Y:S01]  /*0870*/  FSEL R14, R14, -1, P5 ;  /* 0xbf8000000e0e7808 */ /* 0x000fe20002800000 */
[----:B------:R-:W-:Y:S01]  /*0880*/  FFMA.FTZ R19, R20, R19, 0.16666397452354431152 ;  /* 0x3e2aa9f614137423 */ /* 0x000fe20000010013 */
[----:B------:R-:W-:Y:S01]  /*0890*/  FSETP.GEU.FTZ.AND P5, PT, |R9|, 0.40999999642372131348, PT ;  /* 0x3ed1eb850900780b */ /* 0x000fe20003fbe200 */
[----:B------:R-:W-:Y:S01]  /*08a0*/  FFMA.FTZ R17, R22, R15, R17 ;  /* 0x0000000f16117223 */ /* 0x000fe20000010011 */
[----:B0-----:R-:W-:Y:S01]  /*08b0*/  FSEL R16, R16, RZ, P6 ;  /* 0x000000ff10107208 */ /* 0x001fe20003000000 */
[----:B------:R-:W-:Y:S01]  /*08c0*/  FFMA.FTZ R19, R20, R19, 0.49999994039535522461 ;  /* 0x3efffffe14137423 */ /* 0x000fe20000010013 */
[----:B-1----:R-:W-:Y:S01]  /*08d0*/  FSEL R18, R18, RZ, P5 ;  /* 0x000000ff12127208 */ /* 0x002fe20002800000 */
[----:B------:R-:W0:Y:S01]  /*08e0*/  MUFU.EX2 R15, R13 ;  /* 0x0000000d000f7308 */ /* 0x000e220000000800 */
[----:B------:R-:W-:Y:S01]  /*08f0*/  @!P4 FADD.FTZ R17, R17, R17 ;  /* 0x000000111111c221 */ /* 0x000fe20000010000 */
[----:B------:R-:W-:Y:S01]  /*0900*/  @!P2 FADD.FTZ R14, R4, R4 ;  /* 0x00000004040ea221 */ /* 0x000fe20000010000 */
[----:B------:R-:W-:Y:S01]  /*0910*/  FSETP.NEU.FTZ.AND P2, PT, R16, 128, PT ;  /* 0x430000001000780b */ /* 0x000fe20003f5d000 */
[----:B------:R-:W-:Y:S01]  /*0920*/  FMUL.FTZ R19, R20, R19 ;  /* 0x0000001314137220 */ /* 0x000fe20000410000 */
[----:B------:R-:W-:-:S02]  /*0930*/  FSETP.NEU.FTZ.AND P5, PT, R18, 128, PT ;  /* 0x430000001200780b */ /* 0x000fc40003fbd000 */
[----:B------:R-:W-:Y:S01]  /*0940*/  FSEL R4, R17, +INF , !P0 ;  /* 0x7f80000011047808 */ /* 0x000fe20004000000 */
[----:B------:R-:W-:Y:S01]  /*0950*/  FFMA.FTZ R17, -R18, 0.693145751953125, R9 ;  /* 0x3f31720012117823 */ /* 0x000fe20000010109 */
[----:B------:R-:W-:Y:S01]  /*0960*/  FSETP.GEU.FTZ.AND P0, PT, |R11|, 0.40999999642372131348, PT ;  /* 0x3ed1eb850b00780b */ /* 0x000fe20003f1e200 */
[----:B------:R-:W-:Y:S01]  /*0970*/  FFMA.FTZ R24, R20, R19, R20 ;  /* 0x0000001314187223 */ /* 0x000fe20000010014 */
[----:B------:R-:W-:Y:S01]  /*0980*/  FFMA.FTZ R19, -R16, 0.693145751953125, R7 ;  /* 0x3f31720010137823 */ /* 0x000fe20000010107 */
[----:B------:R-:W-:Y:S01]  /*0990*/  FFMA.FTZ R22, -R18, 1.428606765330187045e-06, R17 ;  /* 0x35bfbe8e12167823 */ /* 0x000fe20000010111 */
[----:B--2---:R-:W-:Y:S02]  /*09a0*/  FSEL R20, R12, RZ, P0 ;  /* 0x000000ff0c147208 */ /* 0x004fe40000000000 */
[----:B------:R-:W-:Y:S01]  /*09b0*/  FFMA.FTZ R12, -R16, 1.428606765330187045e-06, R19 ;  /* 0x35bfbe8e100c7823 */ /* 0x000fe20000010113 */
[C---:B------:R-:W-:Y:S01]  /*09c0*/  FSETP.GT.FTZ.AND P6, PT, R13.reuse, 128, PT ;  /* 0x430000000d00780b */ /* 0x040fe20003fd4000 */
[-C--:B------:R-:W-:Y:S01]  /*09d0*/  FFMA.FTZ R17, R22, R3.reuse, 0.0083824126049876213074 ;  /* 0x3c09566316117423 */ /* 0x080fe20000010003 */
[----:B------:R-:W-:Y:S01]  /*09e0*/  FSETP.GEU.FTZ.AND P4, PT, R13, -25, PT ;  /* 0xc1c800000d00780b */ /* 0x000fe20003f9e000 */
[----:B0-----:R-:W-:Y:S01]  /*09f0*/  FADD.FTZ R13, R15, -1 ;  /* 0xbf8000000f0d7421 */ /* 0x001fe20000010000 */
[----:B------:R-:W-:Y:S01]  /*0a00*/  FSETP.NEU.FTZ.AND P0, PT, R20, 128, PT ;  /* 0x430000001400780b */ /* 0x000fe20003f1d000 */
[----:B------:R-:W-:Y:S01]  /*0a10*/  @!P2 FADD.FTZ R16, R16, -1 ;  /* 0xbf8000001010a421 */ /* 0x000fe20000010000 */
[----:B------:R-:W-:Y:S01]  /*0a20*/  FFMA.FTZ R21, R12, R3, 0.0083824126049876213074 ;  /* 0x3c0956630c157423 */ /* 0x000fe20000010003 */
[----:B------:R-:W-:Y:S01]  /*0a30*/  @!P5 FADD.FTZ R18, R18, -1 ;  /* 0xbf8000001212d421 */ /* 0x000fe20000010000 */
[----:B------:R-:W-:Y:S01]  /*0a40*/  FFMA.FTZ R23, -R20, 0.693145751953125, R11 ;  /* 0x3f31720014177823 */ /* 0x000fe2000001010b */
[----:B------:R-:W-:Y:S01]  /*0a50*/  FFMA.FTZ R15, R24, R15, R13 ;  /* 0x0000000f180f7223 */ /* 0x000fe2000001000d */
[----:B------:R-:W-:Y:S01]  /*0a60*/  FFMA.FTZ R19, R22, R17, 0.041667830199003219604 ;  /* 0x3d2aabe316137423 */ /* 0x000fe20000010011 */
[----:B------:R-:W0:Y:S01]  /*0a70*/  MUFU.EX2 R13, R16 ;  /* 0x00000010000d7308 */ /* 0x000e220000000800 */
[----:B------:R-:W-:Y:S01]  /*0a80*/  FFMA.FTZ R21, R12, R21, 0.041667830199003219604 ;  /* 0x3d2aabe30c157423 */ /* 0x000fe20000010015 */
[----:B------:R-:W-:Y:S01]  /*0a90*/  FFMA.FTZ R24, -R20, 1.428606765330187045e-06, R23 ;  /* 0x35bfbe8e14187823 */ /* 0x000fe20000010117 */
[----:B------:R-:W-:Y:S01]  /*0aa0*/  FFMA.FTZ R19, R22, R19, 0.16666397452354431152 ;  /* 0x3e2aa9f616137423 */ /* 0x000fe20000010013 */
[----:B------:R-:W-:Y:S01]  /*0ab0*/  @!P1 FADD.FTZ R15, R15, R15 ;  /* 0x0000000f0f0f9221 */ /* 0x000fe20000010000 */
[----:B------:R-:W-:Y:S01]  /*0ac0*/  FFMA.FTZ R21, R12, R21, 0.16666397452354431152 ;  /* 0x3e2aa9f60c157423 */ /* 0x000fe20000010015 */
[----:B------:R-:W-:Y:S01]  /*0ad0*/  FFMA.FTZ R3, R24, R3, 0.0083824126049876213074 ;  /* 0x3c09566318037423 */ /* 0x000fe20000010003 */
[----:B------:R-:W-:Y:S01]  /*0ae0*/  @!P0 FADD.FTZ R20, R20, -1 ;  /* 0xbf80000014148421 */ /* 0x000fe20000010000 */
[----:B------:R-:W1:Y:S01]  /*0af0*/  MUFU.EX2 R17, R18 ;  /* 0x0000001200117308 */ /* 0x000e620000000800 */
[----:B------:R-:W-:Y:S01]  /*0b00*/  FFMA.FTZ R19, R22, R19, 0.49999994039535522461 ;  /* 0x3efffffe16137423 */ /* 0x000fe20000010013 */
[----:B------:R-:W-:Y:S01]  /*0b10*/  FFMA.FTZ R21, R12, R21, 0.49999994039535522461 ;  /* 0x3efffffe0c157423 */ /* 0x000fe20000010015 */
[----:B------:R-:W-:Y:S01]  /*0b20*/  FFMA.FTZ R23, R24, R3, 0.041667830199003219604 ;  /* 0x3d2aabe318177423 */ /* 0x000fe20000010003 */
[----:B------:R-:W-:Y:S01]  /*0b30*/  FSEL R15, R15, +INF , !P6 ;  /* 0x7f8000000f0f7808 */ /* 0x000fe20007000000 */
[----:B------:R-:W-:Y:S01]  /*0b40*/  FMUL.FTZ R19, R22, R19 ;  /* 0x0000001316137220 */ /* 0x000fe20000410000 */
[----:B------:R-:W-:Y:S01]  /*0b50*/  FMUL.FTZ R21, R12, R21 ;  /* 0x000000150c157220 */ /* 0x000fe20000410000 */
[----:B------:R-:W-:Y:S01]  /*0b60*/  FFMA.FTZ R23, R24, R23, 0.16666397452354431152 ;  /* 0x3e2aa9f618177423 */ /* 0x000fe20000010017 */
[----:B------:R-:W2:Y:S01]  /*0b70*/  MUFU.EX2 R3, R20 ;  /* 0x0000001400037308 */ /* 0x000ea20000000800 */
[----:B------:R-:W-:Y:S01]  /*0b80*/  FFMA.FTZ R22, R22, R19, R22 ;  /* 0x0000001316167223 */ /* 0x000fe20000010016 */
[----:B------:R-:W-:Y:S01]  /*0b90*/  FFMA.FTZ R12, R12, R21, R12 ;  /* 0x000000150c0c7223 */ /* 0x000fe2000001000c */
[----:B0-----:R-:W-:Y:S01]  /*0ba0*/  FADD.FTZ R21, R13, -1 ;  /* 0xbf8000000d157421 */ /* 0x001fe20000010000 */
[----:B------:R-:W-:Y:S01]  /*0bb0*/  FFMA.FTZ R23, R24, R23, 0.49999994039535522461 ;  /* 0x3efffffe18177423 */ /* 0x000fe20000010017 */
[----:B------:R-:W-:-:S02]  /*0bc0*/  FSEL R15, R15, -1, P4 ;  /* 0xbf8000000f0f7808 */ /* 0x000fc40002000000 */
[----:B------:R-:W-:Y:S01]  /*0bd0*/  FFMA.FTZ R21, R12, R13, R21 ;  /* 0x0000000d0c157223 */ /* 0x000fe20000010015 */
[C---:B------:R-:W-:Y:S01]  /*0be0*/  FMUL.FTZ R23, R24.reuse, R23 ;  /* 0x0000001718177220 */ /* 0x040fe20000410000 */
[----:B-1----:R-:W-:Y:S01]  /*0bf0*/  FADD.FTZ R19, R17, -1 ;  /* 0xbf80000011137421 */ /* 0x002fe20000010000 */
[----:B------:R-:W0:Y:S01]  /*0c00*/  LDC.64 R12, c[0x0][0x218] ;  /* 0x00008600ff0c7b82 */ /* 0x000e220000000a00 */
[----:B------:R-:W-:Y:S01]  /*0c10*/  @!P2 FADD.FTZ R21, R21, R21 ;  /* 0x000000151515a221 */ /* 0x000fe20000010000 */
[----:B------:R-:W-:Y:S01]  /*0c20*/  FFMA.FTZ R24, R24, R23, R24 ;  /* 0x0000001718187223 */ /* 0x000fe20000010018 */
[----:B------:R-:W-:Y:S01]  /*0c30*/  FFMA.FTZ R17, R22, R17, R19 ;  /* 0x0000001116117223 */ /* 0x000fe20000010013 */
[----:B------:R-:W-:Y:S02]  /*0c40*/  FSETP.GT.FTZ.AND P1, PT, R18, 128, PT ;  /* 0x430000001200780b */ /* 0x000fe40003f34000 */
[C---:B------:R-:W-:Y:S01]  /*0c50*/  FSETP.GEU.FTZ.AND P4, PT, R16.reuse, -25, PT ;  /* 0xc1c800001000780b */ /* 0x040fe20003f9e000 */
[----:B------:R-:W-:Y:S01]  /*0c60*/  @!P5 FADD.FTZ R17, R17, R17 ;  /* 0x000000111111d221 */ /* 0x000fe20000010000 */
[----:B------:R-:W-:Y:S01]  /*0c70*/  FSETP.GT.FTZ.AND P5, PT, R16, 128, PT ;  /* 0x430000001000780b */ /* 0x000fe20003fb4000 */
[----:B--2---:R-:W-:Y:S01]  /*0c80*/  FADD.FTZ R19, R3, -1 ;  /* 0xbf80000003137421 */ /* 0x004fe20000010000 */
[----:B------:R-:W-:-:S02]  /*0c90*/  FSETP.NEU.FTZ.AND P2, PT, R6, RZ, PT ;  /* 0x000000ff0600720b */ /* 0x000fc40003f5d000 */
[----:B------:R-:W-:Y:S01]  /*0ca0*/  FSEL R21, R21, +INF , !P5 ;  /* 0x7f80000015157808 */ /* 0x000fe20006800000 */
[----:B------:R-:W-:Y:S01]  /*0cb0*/  FFMA.FTZ R19, R24, R3, R19 ;  /* 0x0000000318137223 */ /* 0x000fe20000010013 */
[----:B------:R-:W-:Y:S02]  /*0cc0*/  FSEL R17, R17, +INF , !P1 ;  /* 0x7f80000011117808 */ /* 0x000fe40004800000 */
[----:B------:R-:W-:Y:S01]  /*0cd0*/  FSEL R3, R4, -1, P3 ;  /* 0xbf80000004037808 */ /* 0x000fe20001800000 */
[----:B------:R-:W-:Y:S01]  /*0ce0*/  @!P0 FADD.FTZ R19, R19, R19 ;  /* 0x0000001313138221 */ /* 0x000fe20000010000 */
[----:B------:R-:W-:Y:S02]  /*0cf0*/  FSEL R21, R21, -1, P4 ;  /* 0xbf80000015157808 */ /* 0x000fe40002000000 */
[----:B------:R-:W-:Y:S02]  /*0d00*/  FSETP.NEU.FTZ.AND P1, PT, R7, RZ, PT ;  /* 0x000000ff0700720b */ /* 0x000fe40003f3d000 */
[----:B------:R-:W-:Y:S01]  /*0d10*/  FSETP.NEU.FTZ.AND P5, PT, R2, RZ, PT ;  /* 0x000000ff0200720b */ /* 0x000fe20003fbd000 */
[----:B------:R-:W-:Y:S01]  /*0d20*/  @!P2 FADD.FTZ R15, R6, R6 ;  /* 0x00000006060fa221 */ /* 0x000fe20000010000 */
[----:B------:R-:W-:Y:S01]  /*0d30*/  FSETP.NEU.FTZ.AND P3, PT, R9, RZ, PT ;  /* 0x000000ff0900720b */ /* 0x000fe20003f7d000 */
[----:B0-----:R-:W-:Y:S01]  /*0d40*/  IMAD.WIDE.U32 R12, R10, 0x2, R12 ;  /* 0x000000020a0c7825 */ /* 0x001fe200078e000c */
[----:B------:R-:W-:-:S02]  /*0d50*/  FSETP.NEU.FTZ.AND P4, PT, R11, RZ, PT ;  /* 0x000000ff0b00720b */ /* 0x000fc40003f9d000 */
[----:B------:R-:W-:Y:S02]  /*0d60*/  FSETP.GEU.FTZ.AND P6, PT, R18, -25, PT ;  /* 0xc1c800001200780b */ /* 0x000fe40003fde000 */
[----:B------:R-:W-:Y:S01]  /*0d70*/  FSETP.GT.FTZ.AND P0, PT, R20, 128, PT ;  /* 0x430000001400780b */ /* 0x000fe20003f14000 */
[----:B------:R-:W-:Y:S01]  /*0d80*/  IMAD.WIDE R12, R0, 0x4, R12 ;  /* 0x00000004000c7825 */ /* 0x000fe200078e020c */
[----:B------:R-:W-:-:S03]  /*0d90*/  FSEL R4, R17, -1, P6 ;  /* 0xbf80000011047808 */ /* 0x000fc60003000000 */
[----:B------:R-:W-:Y:S01]  /*0da0*/  @!P1 FADD.FTZ R21, R7, R7 ;  /* 0x0000000707159221 */ /* 0x000fe20000010000 */
[----:B------:R-:W-:Y:S01]  /*0db0*/  FSETP.GEU.FTZ.AND P6, PT, R20, -25, PT ;  /* 0xc1c800001400780b */ /* 0x000fe20003fde000 */
[----:B------:R-:W-:Y:S01]  /*0dc0*/  @!P5 FADD.FTZ R3, R2, R2 ;  /* 0x000000020203d221 */ /* 0x000fe20000010000 */
[----:B------:R-:W-:Y:S01]  /*0dd0*/  FSEL R19, R19, +INF , !P0 ;  /* 0x7f80000013137808 */ /* 0x000fe20004000000 */
[----:B------:R-:W-:Y:S01]  /*0de0*/  @!P3 FADD.FTZ R4, R9, R9 ;  /* 0x000000090904b221 */ /* 0x000fe20000010000 */
[----:B------:R-:W-:Y:S02]  /*0df0*/  STG.E desc[UR4][R12.64], R5 ;  /* 0x000000050c007986 */ /* 0x000fe4000c101904 */
[----:B------:R-:W-:Y:S01]  /*0e00*/  FSEL R10, R19, -1, P6 ;  /* 0xbf800000130a7808 */ /* 0x000fe20003000000 */
[----:B------:R-:W-:Y:S01]  /*0e10*/  @!P4 FADD.FTZ R10, R11, R11 ;  /* 0x0000000b0b0ac221 */ /* 0x000fe20000010000 */
[----:B------:R-:W-:Y:S02]  /*0e20*/  F2FP.BF16.F32.PACK_AB R3, R3, R14 ;  /* 0x0000000e0303723e */ /* 0x000fe400000010ff */
[----:B------:R-:W-:-:S02]  /*0e30*/  F2FP.BF16.F32.PACK_AB R15, R4, R15 ;  /* 0x0000000f040f723e */ /* 0x000fc400000010ff */
[----:B------:R-:W-:Y:S01]  /*0e40*/  F2FP.BF16.F32.PACK_AB R21, R10, R21 ;  /* 0x000000150a15723e */ /* 0x000fe200000010ff */
[----:B------:R-:W-:Y:S04]  /*0e50*/  STG.E desc[UR4][R12.64+0x200], R3 ;  /* 0x000200030c007986 */ /* 0x000fe8000c101904 */
[----:B------:R-:W-:Y:S04]  /*0e60*/  STG.E desc[UR4][R12.64+0x400], R15 ;  /* 0x0004000f0c007986 */ /* 0x000fe8000c101904 */
[----:B------:R-:W-:Y:S01]  /*0e70*/  STG.E desc[UR4][R12.64+0x600], R21 ;  /* 0x000600150c007986 */ /* 0x000fe2000c101904 */
[----:B------:R-:W-:Y:S05]  /*0e80*/  EXIT ;  /* 0x000000000000794d */ /* 0x000fea0003800000 */
.L_x_26409:
        /* <DEDUP_REMOVED lines=64> */
[----:B-----5:R-:W-:Y:S01]  /*1290*/  SHF.L.U32 R2, R24, 0x10, RZ ;  /* 0x0000001018027819 */ /* 0x020fe200000006ff */
[----:B------:R-:W-:-:S03]  /*12a0*/  HFMA2.MMA R15, -RZ, RZ, 0.83837890625, -4044 ;  /* 0x3ab5ebe6ff0f7435 */ /* 0x000fc600000001ff */
        /* <DEDUP_REMOVED lines=25> */
.L_x_26411:
[----:B------:R-:W-:Y:S05]  /*1440*/  BSYNC B0 ;  /* 0x0000000000007941 */ /* 0x000fea0003800000 */
.L_x_26410:
[-C--:B------:R-:W-:Y:S01]  /*1450*/  ISETP.GE.AND P1, PT, R11, R8.reuse, PT ;  /* 0x000000080b00720c */ /* 0x080fe20003f26270 */
[----:B------:R-:W-:Y:S01]  /*1460*/  BSSY B0, `(.L_x_26412) ;  /* 0x000001f000007945 */ /* 0x000fe20003800000 */
[----:B------:R-:W-:Y:S02]  /*1470*/  ISETP.GE.AND P3, PT, R5, R8, PT ;  /* 0x000000080500720c */ /* 0x000fe40003f66270 */
[----:B------:R-:W-:-:S09]  /*1480*/  IADD3 R5, R7, 0x200, RZ ;  /* 0x0000020007057810 */ /* 0x000fd20007ffe0ff */
[----:B------:R-:W-:Y:S05]  /*1490*/  @P1 BRA `(.L_x_26413) ;  /* 0x00000000006c1947 */ /* 0x000fea0003800000 */
[----:B-----5:R-:W-:Y:S02]  /*14a0*/  SHF.L.U32 R6, R6, 0x10, RZ ;  /* 0x0000001006067819 */ /* 0x020fe400000006ff */
[----:B------:R-:W-:Y:S02]  /*14b0*/  MOV R15, 0x3ab5ebe6 ;  /* 0x3ab5ebe6000f7802 */ /* 0x000fe40000000f00 */
        /* <DEDUP_REMOVED lines=25> */
.L_x_26413:
[----:B------:R-:W-:Y:S05]  /*1650*/  BSYNC B0 ;  /* 0x0000000000007941 */ /* 0x000fea0003800000 */
.L_x_26412:
[----:B------:R-:W-:Y:S01]  /*1660*/  BSSY B0, `(.L_x_26414) ;  /* 0x000001f000007945 */ /* 0x000fe20003800000 */
[----:B------:R-:W-:Y:S02]  /*1670*/  ISETP.GE.AND P1, PT, R5, R8, PT ;  /* 0x000000080500720c */ /* 0x000fe40003f26270 */
[----:B------:R-:W-:Y:S01]  /*1680*/  IADD3 R5, R7, 0x280, RZ ;  /* 0x0000028007057810 */ /* 0x000fe20007ffe0ff */
[----:B------:R-:W-:Y:S10]  /*1690*/  @P2 BRA `(.L_x_26415) ;  /* 0x00000000006c2947 */ /* 0x000ff40003800000 */
        /* <DEDUP_REMOVED lines=27> */
.L_x_26415:
[----:B------:R-:W-:Y:S05]  /*1850*/  BSYNC B0 ;  /* 0x0000000000007941 */ /* 0x000fea0003800000 */
.L_x_26414:
[----:B------:R-:W-:Y:S01]  /*1860*/  BSSY B0, `(.L_x_26416) ;  /* 0x000001f000007945 */ /* 0x000fe20003800000 */
[----:B------:R-:W-:Y:S02]  /*1870*/  ISETP.GE.AND P2, PT, R5, R8, PT ;  /* 0x000000080500720c */ /* 0x000fe40003f46270 */
[----:B------:R-:W-:Y:S01]  /*1880*/  IADD3 R5, R7, 0x300, RZ ;  /* 0x0000030007057810 */ /* 0x000fe20007ffe0ff */
[----:B------:R-:W-:Y:S10]  /*1890*/  @P3 BRA `(.L_x_26417) ;  /* 0x00000000006c3947 */ /* 0x000ff40003800000 */
        /* <DEDUP_REMOVED lines=27> */
.L_x_26417:
[----:B------:R-:W-:Y:S05]  /*1a50*/  BSYNC B0 ;  /* 0x0000000000007941 */ /* 0x000fea0003800000 */
.L_x_26416:
[----:B------:R-:W-:Y:S01]  /*1a60*/  BSSY B0, `(.L_x_26418) ;  /* 0x000001f000007945 */ /* 0x000fe20003800000 */
[----:B------:R-:W-:Y:S02]  /*1a70*/  ISETP.GE.AND P3, PT, R5, R8, PT ;  /* 0x000000080500720c */ /* 0x000fe40003f66270 */
[----:B-----5:R-:W-:Y:S01]  /*1a80*/  IADD3 R9, R7, 0x380, RZ ;  /* 0x0000038007097810 */ /* 0x020fe20007ffe0ff */
[----:B------:R-:W-:Y:S10]  /*1a90*/  @P1 BRA `(.L_x_26419) ;  /* 0x00000000006c1947 */ /* 0x000ff40003800000 */
[----:B------:R-:W-:Y:S01]  /*1aa0*/  SHF.L.U32 R21, R21, 0x10, RZ ;  /* 0x0000001015157819 */ /* 0x000fe200000006ff */
        /* <DEDUP_REMOVED lines=26> */
.L_x_26419:
[----:B------:R-:W-:Y:S05]  /*1c50*/  BSYNC B0 ;  /* 0x0000000000007941 */ /* 0x000fea0003800000 */
.L_x_26418:
[----:B------:R-:W-:Y:S01]  /*1c60*/  ISETP.GE.AND P1, PT, R9, R8, PT ;  /* 0x000000080900720c */ /* 0x000fe20003f26270 */
[----:B------:R-:W-:Y:S01]  /*1c70*/  BSSY B0, `(.L_x_26420) ;  /* 0x000001f000007945 */ /* 0x000fe20003800000 */
[----:B------:R-:W-:-:S05]  /*1c80*/  @!P0 IADD3 R9, R10, R7, RZ ;  /* 0x000000070a098210 */ /* 0x000fca0007ffe0ff */
[----:B0-----:R-:W-:Y:S01]  /*1c90*/  @!P0 IMAD.WIDE.U32 R16, R9, 0x2, R16 ;  /* 0x0000000209108825 */ /* 0x001fe200078e0010 */
[----:B------:R-:W-:Y:S06]  /*1ca0*/  @P2 BRA `(.L_x_26421) ;  /* 0x00000000006c2947 */ /* 0x000fec0003800000 */
[----:B------:R-:W-:Y:S02]  /*1cb0*/  SHF.L.U32 R20, R20, 0x10, RZ ;  /* 0x0000001014147819 */ /* 0x000fe400000006ff */
[----:B------:R-:W-:Y:S02]  /*1cc0*/  MOV R13, 0x3ab5ebe6 ;  /* 0x3ab5ebe6000d7802 */ /* 0x000fe40000000f00 */
        /* <DEDUP_REMOVED lines=25> */
.L_x_26421:
[----:B------:R-:W-:Y:S05]  /*1e60*/  BSYNC B0 ;  /* 0x0000000000007941 */ /* 0x000fea0003800000 */
.L_x_26420:
[----:B------:R-:W-:Y:S04]  /*1e70*/  BSSY B0, `(.L_x_26422) ;  /* 0x000001d000007945 */ /* 0x000fe80003800000 */
[----:B------:R-:W-:Y:S05]  /*1e80*/  @P3 BRA `(.L_x_26423) ;  /* 0x00000000006c3947 */ /* 0x000fea0003800000 */
[----:B------:R-:W-:Y:S01]  /*1e90*/  SHF.L.U32 R19, R19, 0x10, RZ ;  /* 0x0000001013137819 */ /* 0x000fe200000006ff */
[----:B------:R-:W-:-:S03]  /*1ea0*/  HFMA2.MMA R14, -RZ, RZ, 0.83837890625, -4044 ;  /* 0x3ab5ebe6ff0e7435 */ /* 0x000fc600000001ff */
        /* <DEDUP_REMOVED lines=25> */
.L_x_26423:
[----:B------:R-:W-:Y:S05]  /*2040*/  BSYNC B0 ;  /* 0x0000000000007941 */ /* 0x000fea0003800000 */
.L_x_26422:
[----:B------:R-:W-:Y:S04]  /*2050*/  BSSY B0, `(.L_x_26424) ;  /* 0x000001d000007945 */ /* 0x000fe80003800000 */
[----:B------:R-:W-:Y:S05]  /*2060*/  @P1 BRA `(.L_x_26425) ;  /* 0x00000000006c1947 */ /* 0x000fea0003800000 */
        /* <DEDUP_REMOVED lines=27> */
.L_x_26425:
[----:B------:R-:W-:Y:S05]  /*2220*/  BSYNC B0 ;  /* 0x0000000000007941 */ /* 0x000fea0003800000 */
.L_x_26424:
        /* <DEDUP_REMOVED lines=19> */
.L_x_26428:
[----:B------:R-:W-:-:S13]  /*2360*/  ISETP.GE.AND P0, PT, R7, R8, PT ;  /* 0x000000080700720c */ /* 0x000fda0003f06270 */
[----:B------:R-:W-:Y:S05]  /*2370*/  @P0 BRA `(.L_x_26430) ;  /* 0x0000000000300947 */ /* 0x000fea0003800000 */
[----:B0-----:R-:W0:Y:S01]  /*2380*/  LDC.64 R2, c[0x0][0x218] ;  /* 0x00008600ff027b82 */ /* 0x001e220000000a00 */
[----:B------:R-:W-:Y:S02]  /*2390*/  IADD3 R11, R10, R7, RZ ;  /* 0x000000070a0b7210 */ /* 0x000fe40007ffe0ff */
[----:B------:R-:W-:-:S03]  /*23a0*/  IADD3 R7, R7, 0x80, RZ ;  /* 0x0000008007077810 */ /* 0x000fc60007ffe0ff */
[----:B0-----:R-:W-:-:S05]  /*23b0*/  IMAD.WIDE.U32 R2, R11, 0x2, R2 ;  /* 0x000000020b027825 */ /* 0x001fca00078e0002 */
[----:B------:R1:W-:Y:S02]  /*23c0*/  STG.E.U16 desc[UR4][R2.64], R4 ;  /* 0x0000000402007986 */ /* 0x0003e4000c101504 */
.L_x_26429:
[----:B------:R-:W-:-:S13]  /*23d0*/  ISETP.GE.AND P0, PT, R7, R8, PT ;  /* 0x000000080700720c */ /* 0x000fda0003f06270 */
[----:B------:R-:W-:Y:S05]  /*23e0*/  @P0 BRA `(.L_x_26431) ;  /* 0x0000000000340947 */ /* 0x000fea0003800000 */
[----:B01----:R-:W0:Y:S01]  /*23f0*/  LDC.64 R2, c[0x0][0x218] ;  /* 0x00008600ff027b82 */ /* 0x003e220000000a00 */
[----:B------:R-:W-:Y:S02]  /*2400*/  IADD3 R11, R10, R7, RZ ;  /* 0x000000070a0b7210 */ /* 0x000fe40007ffe0ff */
[----:B------:R-:W-:-:S03]  /*2410*/  IADD3 R7, R7, 0x80, RZ ;  /* 0x0000008007077810 */ /* 0x000fc60007ffe0ff */
[----:B0-----:R-:W-:-:S05]  /*2420*/  IMAD.WIDE.U32 R2, R11, 0x2, R2 ;  /* 0x000000020b027825 */ /* 0x001fca00078e0002 */
[----:B------:R1:W-:Y:S02]  /*2430*/  STG.E.U16 desc[UR4][R2.64], R5 ;  /* 0x0000000502007986 */ /* 0x0003e4000c101504 */
.L_x_26430:
        /* <DEDUP_REMOVED lines=8> */
.L_x_26431:
[----:B------:R-:W-:Y:S05]  /*24c0*/  BSYNC B1 ;  /* 0x0000000000017941 */ /* 0x000fea0003800000 */
.L_x_26427:
[----:B------:R-:W-:-:S13]  /*24d0*/  ISETP.GE.AND P0, PT, R7, R8, PT ;  /* 0x000000080700720c */ /* 0x000fda0003f06270 */
[----:B012---:R-:W0:Y:S01]  /*24e0*/  @!P0 LDC.64 R2, c[0x0][0x218] ;  /* 0x00008600ff028b82 */ /* 0x007e220000000a00 */
[----:B------:R-:W-:Y:S02]  /*24f0*/  @!P0 IADD3 R5, R10, R7, RZ ;  /* 0x000000070a058210 */ /* 0x000fe40007ffe0ff */
[----:B------:R-:W-:-:S03]  /*2500*/  @!P0 IADD3 R7, R7, 0x80, RZ ;  /* 0x0000008007078810 */ /* 0x000fc60007ffe0ff */
[----:B0-----:R-:W-:-:S05]  /*2510*/  @!P0 IMAD.WIDE.U32 R2, R5, 0x2, R2 ;  /* 0x0000000205028825 */ /* 0x001fca00078e0002 */
[----:B------:R2:W-:Y:S02]  /*2520*/  @!P0 STG.E.U16 desc[UR4][R2.64], R9 ;  /* 0x0000000902008986 */ /* 0x0005e4000c101504 */
.L_x_26432:
[----:B------:R-:W-:Y:S05]  /*2530*/  BSYNC B0 ;  /* 0x0000000000007941 */ /* 0x000fea0003800000 */
.L_x_26426:
        /* <DEDUP_REMOVED lines=8> */
.L_x_26433:
        /* <DEDUP_REMOVED lines=12> */
.L_x_36414:


//--------------------- .text._ZN2at6native29vectorized_elementwise_kernelILi4EZZZNS0_17expm1_kernel_cudaERNS_18TensorIteratorBaseEENKUlvE_clEvENKUlvE3_clEvEUlN3c108BFloat16EE_St5arrayIPcLm2EEEEviT0_T1_ --------------------------
	.section	.text._ZN2at6native29vectorized_elementwise_kernelILi4EZZZNS0_17expm1_kernel_cudaERNS_18TensorIteratorBaseEENKUlvE_clEvENKUlvE3_clEvEUlN3c108BFloat16EE_St5arrayIPcLm2EEEEviT0_T1_,"ax",@progbits
	.align	128
        .global         _ZN2at6native29vectorized_elementwise_kernelILi4EZZZNS0_17expm1_kernel_cudaERNS_18TensorIteratorBaseEENKUlvE_clEvENKUlvE3_clEvEUlN3c108BFloat16EE_St5arrayIPcLm2EEEEviT0_T1_
        .type           _ZN2at6native29vectorized_elementwise_kernelILi4EZZZNS0_17expm1_kernel_cudaERNS_18TensorIteratorBaseEENKUlvE_clEvENKUlvE3_clEvEUlN3c108BFloat16EE_St5arrayIPcLm2EEEEviT0_T1_,@function
        .size           _ZN2at6native29vectorized_elementwise_kernelILi4EZZZNS0_17expm1_kernel_cudaERNS_18TensorIteratorBaseEENKUlvE_clEvENKUlvE3_clEvEUlN3c108BFloat16EE_St5arrayIPcLm2EEEEviT0_T1_,(.L_x_36415 - _ZN2at6native29vectorized_elementwise_kernelILi4EZZZNS0_17expm1_kernel_cudaERNS_18TensorIteratorBaseEENKUlvE_clEvENKUlvE3_clEvEUlN3c108BFloat16EE_St5arrayIPcLm2EEEEviT0_T1_)
        .other          _ZN2at6native29vectorized_elementwise_kernelILi4EZZZNS0_17expm1_kernel_cudaERNS_18TensorIteratorBaseEENKUlvE_clEvENKUlvE3_clEvEUlN3c108BFloat16EE_St5arrayIPcLm2EEEEviT0_T1_,@"STO_CUDA_ENTRY STV_DEFAULT"
_ZN2at6native29vectorized_elementwise_kernelILi4EZZZNS0_17expm1_kernel_cudaERNS_18TensorIteratorBaseEENKUlvE_clEvENKUlvE3_clEvEUlN3c108BFloat16EE_St5arrayIPcLm2EEEEviT0_T1_:
.text._ZN2at6native29vectorized_elementwise_kernelILi4EZZZNS0_17expm1_kernel_cudaERNS_18TensorIteratorBaseEENKUlvE_clEvENKUlvE3_clEvEUlN3c108BFloat16EE_St5arrayIPcLm2EEEEviT0_T1_:
        /* <DEDUP_REMOVED lines=14> */
[----:B------:R-:W-:Y:S01]  /*00e0*/  HFMA2.MMA R5, -RZ, RZ, 0.83837890625, -4044 ;  /* 0x3ab5ebe6ff057435 */ /* 0x000fe200000001ff */
[C---:B--2---:R-:W-:Y:S02]  /*00f0*/  SHF.L.U32 R11, R6.reuse, 0x10, RZ ;  /* 0x00000010060b7819 */ /* 0x044fe400000006ff */
[----:B------:R-:W-:Y:S02]  /*0100*/  PRMT R6, R6, 0x7632, R6 ;  /* 0x0000763206067816 */ /* 0x000fe40000000006 */
[C---:B------:R-:W-:Y:S01]  /*0110*/  FSETP.GEU.FTZ.AND P0, PT, |R11|.reuse, 0.40999999642372131348, PT ;  /* 0x3ed1eb850b00780b */ /* 0x040fe20003f1e200 */
[----:B------:R-:W-:Y:S01]  /*0120*/  FMUL.FTZ R4, R11, 1.4426950216293334961 ;  /* 0x3fb8aa3b0b047820 */ /* 0x000fe20000410000 */
[----:B0-----:R-:W-:-:S04]  /*0130*/  SHF.L.U32 R8, R6, 0x10, RZ ;  /* 0x0000001006087819 */ /* 0x001fc800000006ff */
[C---:B------:R-:W-:Y:S01]  /*0140*/  FSETP.GEU.FTZ.AND P3, PT, |R8|.reuse, 0.40999999642372131348, PT ;  /* 0x3ed1eb850800780b */ /* 0x040fe20003f7e200 */
[----:B------:R-:W0:Y:S01]  /*0150*/  FRND R4, R4 ;  /* 0x0000000400047307 */ /* 0x000e220000201000 */
[----:B------:R-:W-:-:S07]  /*0160*/  FMUL.FTZ R15, R8, 1.4426950216293334961 ;  /* 0x3fb8aa3b080f7820 */ /* 0x000fce0000410000 */
[----:B------:R-:W-:Y:S01]  /*0170*/  FRND R15, R15 ;  /* 0x0000000f000f7307 */ /* 0x000fe20000201000 */
        /* <DEDUP_REMOVED lines=9> */
[----:B------:R-:W-:Y:S02]  /*0210*/  SHF.L.U32 R9, R7, 0x10, RZ ;  /* 0x0000001007097819 */ /* 0x000fe400000006ff */
[----:B------:R-:W-:Y:S01]  /*0220*/  FSETP.GT.FTZ.AND P1, PT, R12, 128, PT ;  /* 0x430000000c00780b */ /* 0x000fe20003f34000 */
[----:B------:R-:W-:Y:S01]  /*0230*/  FFMA.FTZ R13, R14, R13, 0.49999994039535522461 ;  /* 0x3efffffe0e0d7423 */ /* 0x000fe2000001000d */
[C---:B------:R-:W-:Y:S01]  /*0240*/  FSETP.GEU.FTZ.AND P4, PT, |R9|.reuse, 0.40999999642372131348, PT ;  /* 0x3ed1eb850900780b */ /* 0x040fe20003f9e200 */
[----:B------:R-:W-:Y:S01]  /*0250*/  FMUL.FTZ R16, R9, 1.4426950216293334961 ;  /* 0x3fb8aa3b09107820 */ /* 0x000fe20000410000 */
[----:B------:R-:W-:Y:S01]  /*0260*/  FSETP.GEU.FTZ.AND P0, PT, R12, -25, PT ;  /* 0xc1c800000c00780b */ /* 0x000fe20003f1e000 */
[----:B------:R-:W-:-:S04]  /*0270*/  FMUL.FTZ R13, R14, R13 ;  /* 0x0000000d0e0d7220 */ /* 0x000fc80000410000 */
[----:B------:R-:W1:Y:S01]  /*0280*/  FRND R16, R16 ;  /* 0x0000001000107307 */ /* 0x000e620000201000 */
[----:B------:R-:W-:Y:S01]  /*0290*/  FFMA.FTZ R13, R14, R13, R14 ;  /* 0x0000000d0e0d7223 */ /* 0x000fe2000001000e */
[----:B0-----:R-:W-:-:S04]  /*02a0*/  FADD.FTZ R6, R4, -1 ;  /* 0xbf80000004067421 */ /* 0x001fc80000010000 */
[----:B------:R-:W-:Y:S01]  /*02b0*/  FFMA.FTZ R6, R13, R4, R6 ;  /* 0x000000040d067223 */ /* 0x000fe20000010006 */
[----:B------:R-:W-:Y:S02]  /*02c0*/  FSEL R13, R15, RZ, P3 ;  /* 0x000000ff0f0d7208 */ /* 0x000fe40001800000 */
[----:B------:R-:W-:Y:S01]  /*02d0*/  FSETP.NEU.FTZ.AND P3, PT, R11, RZ, PT ;  /* 0x000000ff0b00720b */ /* 0x000fe20003f7d000 */
[----:B------:R-:W-:Y:S01]  /*02e0*/  @!P2 FADD.FTZ R6, R6, R6 ;  /* 0x000000060606a221 */ /* 0x000fe20000010000 */
[C---:B------:R-:W-:Y:S01]  /*02f0*/  FSETP.NEU.FTZ.AND P5, PT, R13.reuse, 128, PT ;  /* 0x430000000d00780b */ /* 0x040fe20003fbd000 */
[----:B------:R-:W-:Y:S01]  /*0300*/  FFMA.FTZ R14, -R13, 0.693145751953125, R8 ;  /* 0x3f3172000d0e7823 */ /* 0x000fe20000010108 */
[----:B------:R-:W-:Y:S02]  /*0310*/  PRMT R4, R7, 0x7632, R4 ;  /* 0x0000763207047816 */ /* 0x000fe40000000004 */
[----:B-1----:R-:W-:Y:S01]  /*0320*/  FSEL R16, R16, RZ, P4 ;  /* 0x000000ff10107208 */ /* 0x002fe20002000000 */
[----:B------:R-:W-:Y:S01]  /*0330*/  FFMA.FTZ R14, -R13, 1.428606765330187045e-06, R14 ;  /* 0x35bfbe8e0d0e7823 */ /* 0x000fe2000001010e */
[----:B------:R-:W-:-:S02]  /*0340*/  FSEL R6, R6, +INF , !P1 ;  /* 0x7f80000006067808 */ /* 0x000fc40004800000 */
[----:B------:R-:W-:Y:S01]  /*0350*/  SHF.L.U32 R4, R4, 0x10, RZ ;  /* 0x0000001004047819 */ /* 0x000fe200000006ff */
[----:B------:R-:W-:Y:S01]  /*0360*/  FFMA.FTZ R7, -R16, 0.693145751953125, R9 ;  /* 0x3f31720010077823 */ /* 0x000fe20000010109 */
[----:B------:R-:W-:Y:S01]  /*0370*/  FSEL R6, R6, -1, P0 ;  /* 0xbf80000006067808 */ /* 0x000fe20000000000 */
[----:B------:R-:W-:Y:S01]  /*0380*/  @!P3 FADD.FTZ R6, R11, R11 ;  /* 0x0000000b0b06b221 */ /* 0x000fe20000010000 */
[----:B------:R-:W-:Y:S01]  /*0390*/  FFMA.FTZ R11, R14, R5, 0.0083824126049876213074 ;  /* 0x3c0956630e0b7423 */ /* 0x000fe20000010005 */
[----:B------:R-:W-:Y:S01]  /*03a0*/  @!P5 FADD.FTZ R13, R13, -1 ;  /* 0xbf8000000d0dd421 */ /* 0x000fe20000010000 */
[----:B------:R-:W-:Y:S01]  /*03b0*/  FMUL.FTZ R17, R4, 1.4426950216293334961 ;  /* 0x3fb8aa3b04117820 */ /* 0x000fe20000410000 */
[----:B------:R-:W-:Y:S01]  /*03c0*/  FFMA.FTZ R12, -R16, 1.428606765330187045e-06, R7 ;  /* 0x35bfbe8e100c7823 */ /* 0x000fe20000010107 */
[----:B------:R-:W-:Y:S01]  /*03d0*/  FFMA.FTZ R11, R14, R11, 0.041667830199003219604 ;  /* 0x3d2aabe30e0b7423 */ /* 0x000fe2000001000b */
[----:B------:R-:W-:Y:S01]  /*03e0*/  FSETP.NEU.FTZ.AND P2, PT, R16, 128, PT ;  /* 0x430000001000780b */ /* 0x000fe20003f5d000 */
[----:B------:R-:W0:Y:S01]  /*03f0*/  FRND R18, R17 ;  /* 0x0000001100127307 */ /* 0x000e220000201000 */
[C---:B------:R-:W-:Y:S01]  /*0400*/  FSETP.GT.FTZ.AND P0, PT, R13.reuse, 128, PT ;  /* 0x430000000d00780b */ /* 0x040fe20003f14000 */
[----:B------:R-:W-:Y:S01]  /*0410*/  FFMA.FTZ R15, R12, R5, 0.0083824126049876213074 ;  /* 0x3c0956630c0f7423 */ /* 0x000fe20000010005 */
[----:B------:R-:W-:Y:S01]  /*0420*/  FSETP.GEU.FTZ.AND P1, PT, R13, -25, PT ;  /* 0xc1c800000d00780b */ /* 0x000fe20003f3e000 */
[----:B------:R-:W-:Y:S01]  /*0430*/  FFMA.FTZ R11, R14, R11, 0.16666397452354431152 ;  /* 0x3e2aa9f60e0b7423 */ /* 0x000fe2000001000b */
[----:B------:R-:W-:Y:S01]  /*0440*/  FSETP.GEU.FTZ.AND P3, PT, |R4|, 0.40999999642372131348, PT ;  /* 0x3ed1eb850400780b */ /* 0x000fe20003f7e200 */
[----:B------:R-:W-:Y:S01]  /*0450*/  FFMA.FTZ R15, R12, R15, 0.041667830199003219604 ;  /* 0x3d2aabe30c0f7423 */ /* 0x000fe2000001000f */
[----:B---3--:R-:W-:Y:S01]  /*0460*/  SHF.L.U32 R7, R2, 0x10, RZ ;  /* 0x0000001002077819 */ /* 0x008fe200000006ff */
[----:B------:R-:W1:Y:S01]  /*0470*/  MUFU.EX2 R13, R13 ;  /* 0x0000000d000d7308 */ /* 0x000e620000000800 */
[----:B------:R-:W-:Y:S01]  /*0480*/  FFMA.FTZ R11, R14, R11, 0.49999994039535522461 ;  /* 0x3efffffe0e0b7423 */ /* 0x000fe2000001000b */
[----:B------:R-:W-:Y:S01]  /*0490*/  FFMA.FTZ R19, R12, R15, 0.16666397452354431152 ;  /* 0x3e2aa9f60c137423 */ /* 0x000fe2000001000f */
[----:B------:R-:W-:Y:S01]  /*04a0*/  PRMT R2, R2, 0x7632, R2 ;  /* 0x0000763202027816 */ /* 0x000fe20000000002 */
[----:B------:R-:W-:Y:S01]  /*04b0*/  @!P2 FADD.FTZ R16, R16, -1 ;  /* 0xbf8000001010a421 */ /* 0x000fe20000010000 */
[----:B------:R-:W-:Y:S01]  /*04c0*/  FMUL.FTZ R11, R14, R11 ;  /* 0x0000000b0e0b7220 */ /* 0x000fe20000410000 */
[----:B------:R-:W-:Y:S01]  /*04d0*/  FFMA.FTZ R19, R12, R19, 0.49999994039535522461 ;  /* 0x3efffffe0c137423 */ /* 0x000fe20000010013 */
[----:B0-----:R-:W-:Y:S01]  /*04e0*/  FSEL R15, R18, RZ, P3 ;  /* 0x000000ff120f7208 */ /* 0x001fe20001800000 */
[----:B------:R0:W2:Y:S01]  /*04f0*/  MUFU.EX2 R17, R16 ;  /* 0x0000001000117308 */ /* 0x0000a20000000800 */
[----:B------:R-:W-:Y:S01]  /*0500*/  FFMA.FTZ R18, R14, R11, R14 ;  /* 0x0000000b0e127223 */ /* 0x000fe2000001000e */
[----:B------:R-:W-:Y:S01]  /*0510*/  FMUL.FTZ R21, R12, R19 ;  /* 0x000000130c157220 */ /* 0x000fe20000410000 */
[----:B------:R-:W-:Y:S01]  /*0520*/  FMUL.FTZ R14, R7, 1.4426950216293334961 ;  /* 0x3fb8aa3b070e7820 */ /* 0x000fe20000410000 */
[----:B------:R-:W-:-:S02]  /*0530*/  FSETP.NEU.FTZ.AND P3, PT, R15, 128, PT ;  /* 0x430000000f00780b */ /* 0x000fc40003f7d000 */
[----:B------:R-:W-:Y:S01]  /*0540*/  FFMA.FTZ R20, R12, R21, R12 ;  /* 0x000000150c147223 */ /* 0x000fe2000001000c */
[----:B------:R-:W-:Y:S01]  /*0550*/  FFMA.FTZ R12, -R15, 0.693145751953125, R4 ;  /* 0x3f3172000f0c7823 */ /* 0x000fe20000010104 */
[----:B------:R-:W-:Y:S01]  /*0560*/  SHF.L.U32 R11, R3, 0x10, RZ ;  /* 0x00000010030b7819 */ /* 0x000fe200000006ff */
[----:B-1----:R-:W-:Y:S01]  /*0570*/  FADD.FTZ R19, R13, -1 ;  /* 0xbf8000000d137421 */ /* 0x002fe20000010000 */
[----:B------:R-:W1:Y:S01]  /*0580*/  FRND R14, R14 ;  /* 0x0000000e000e7307 */ /* 0x000e620000201000 */
[----:B------:R-:W-:Y:S01]  /*0590*/  FFMA.FTZ R12, -R15, 1.428606765330187045e-06, R12 ;  /* 0x35bfbe8e0f0c7823 */ /* 0x000fe2000001010c */
[----:B------:R-:W-:Y:S01]  /*05a0*/  FSETP.GT.FTZ.AND P4, PT, R16, 128, PT ;  /* 0x430000001000780b */ /* 0x000fe20003f94000 */
[----:B------:R-:W-:Y:S01]  /*05b0*/  FFMA.FTZ R13, R18, R13, R19 ;  /* 0x0000000d120d7223 */ /* 0x000fe20000010013 */
[----:B------:R-:W-:Y:S01]  /*05c0*/  FSETP.GEU.FTZ.AND P6, PT, R16, -25, PT ;  /* 0xc1c800001000780b */ /* 0x000fe20003fde000 */
[C---:B------:R-:W-:Y:S01]  /*05d0*/  FFMA.FTZ R21, R12.reuse, R5, 0.0083824126049876213074 ;  /* 0x3c0956630c157423 */ /* 0x040fe20000010005 */
[----:B0-----:R-:W-:Y:S01]  /*05e0*/  FMUL.FTZ R16, R11, 1.4426950216293334961 ;  /* 0x3fb8aa3b0b107820 */ /* 0x001fe20000410000 */
[----:B------:R-:W-:Y:S01]  /*05f0*/  @!P5 FADD.FTZ R13, R13, R13 ;  /* 0x0000000d0d0dd221 */ /* 0x000fe20000010000 */
[----:B------:R-:W-:Y:S01]  /*0600*/  @!P3 FADD.FTZ R15, R15, -1 ;  /* 0xbf8000000f0fb421 */ /* 0x000fe20000010000 */
[----:B------:R-:W-:Y:S01]  /*0610*/  FFMA.FTZ R21, R12, R21, 0.041667830199003219604 ;  /* 0x3d2aabe30c157423 */ /* 0x000fe20000010015 */
[----:B--2---:R-:W-:Y:S01]  /*0620*/  FADD.FTZ R19, R17, -1 ;  /* 0xbf80000011137421 */ /* 0x004fe20000010000 */
[----:B------:R-:W-:Y:S01]  /*0630*/  SHF.L.U32 R2, R2, 0x10, RZ ;  /* 0x0000001002027819 */ /* 0x000fe200000006ff */
[----:B------:R-:W-:Y:S01]  /*0640*/  FRND R16, R16 ;  /* 0x0000001000107307 */ /* 0x000fe20000201000 */
[----:B------:R-:W-:Y:S01]  /*0650*/  FSEL R13, R13, +INF , !P0 ;  /* 0x7f8000000d0d7808 */ /* 0x000fe20004000000 */
[----:B------:R-:W-:Y:S01]  /*0660*/  FFMA.FTZ R21, R12, R21, 0.16666397452354431152 ;  /* 0x3e2aa9f60c157423 */ /* 0x000fe20000010015 */
[----:B------:R-:W-:Y:S01]  /*0670*/  FSETP.GT.FTZ.AND P5, PT, R15, 128, PT ;  /* 0x430000000f00780b */ /* 0x000fe20003fb4000 */
[----:B------:R-:W-:Y:S01]  /*0680*/  FFMA.FTZ R17, R20, R17, R19 ;  /* 0x0000001114117223 */ /* 0x000fe20000010013 */
[----:B------:R-:W-:Y:S01]  /*0690*/  FSEL R13, R13, -1, P1 ;  /* 0xbf8000000d0d7808 */ /* 0x000fe20000800000 */
[----:B------:R-:W-:Y:S01]  /*06a0*/  FFMA.FTZ R21, R12, R21, 0.49999994039535522461 ;  /* 0x3efffffe0c157423 */ /* 0x000fe20000010015 */
[----:B------:R-:W-:Y:S01]  /*06b0*/  FSETP.GEU.FTZ.AND P1, PT, |R7|, 0.40999999642372131348, PT ;  /* 0x3ed1eb850700780b */ /* 0x000fe20003f3e200 */
[----:B------:R-:W-:Y:S01]  /*06c0*/  FMUL.FTZ R18, R2, 1.4426950216293334961 ;  /* 0x3fb8aa3b02127820 */ /* 0x000fe20000410000 */
[----:B------:R-:W-:Y:S01]  /*06d0*/  FSETP.GEU.FTZ.AND P0, PT, R15, -25, PT ;  /* 0xc1c800000f00780b */ /* 0x000fe20003f1e000 */
[----:B------:R-:W-:Y:S01]  /*06e0*/  @!P2 FADD.FTZ R17, R17, R17 ;  /* 0x000000111111a221 */ /* 0x000fe20000010000 */
[----:B------:R-:W0:Y:S01]  /*06f0*/  MUFU.EX2 R15, R15 ;  /* 0x0000000f000f7308 */ /* 0x000e220000000800 */
[----:B-1----:R-:W-:Y:S01]  /*0700*/  FSEL R14, R14, RZ, P1 ;  /* 0x000000ff0e0e7208 */ /* 0x002fe20000800000 */
[----:B------:R-:W-:Y:S01]  /*0710*/  FMUL.FTZ R21, R12, R21 ;  /* 0x000000150c157220 */ /* 0x000fe20000410000 */
[----:B------:R-:W-:-:S02]  /*0720*/  PRMT R3, R3, 0x7632, R3 ;  /* 0x0000763203037816 */ /* 0x000fc40000000003 */
[C---:B------:R-:W-:Y:S01]  /*0730*/  FSETP.NEU.FTZ.AND P1, PT, R14.reuse, 128, PT ;  /* 0x430000000e00780b */ /* 0x040fe20003f3d000 */
[----:B------:R-:W-:Y:S01]  /*0740*/  FFMA.FTZ R19, -R14, 0.693145751953125, R7 ;  /* 0x3f3172000e137823 */ /* 0x000fe20000010107 */
[----:B------:R-:W-:Y:S01]  /*0750*/  FSETP.NEU.FTZ.AND P2, PT, R9, RZ, PT ;  /* 0x000000ff0900720b */ /* 0x000fe20003f5d000 */
[----:B------:R-:W1:Y:S01]  /*0760*/  FRND R18, R18 ;  /* 0x0000001200127307 */ /* 0x000e620000201000 */
[----:B------:R-:W-:Y:S01]  /*0770*/  SHF.L.U32 R3, R3, 0x10, RZ ;  /* 0x0000001003037819 */ /* 0x000fe200000006ff */
[----:B------:R-:W-:Y:S01]  /*0780*/  FFMA.FTZ R22, R12, R21, R12 ;  /* 0x000000150c167223 */ /* 0x000fe2000001000c */
[----:B------:R-:W-:Y:S01]  /*0790*/  FSEL R12, R17, +INF , !P4 ;  /* 0x7f800000110c7808 */ /* 0x000fe20006000000 */
[----:B------:R-:W-:Y:S01]  /*07a0*/  FFMA.FTZ R20, -R14, 1.428606765330187045e-06, R19 ;  /* 0x35bfbe8e0e147823 */ /* 0x000fe20000010113 */
[----:B------:R-:W-:Y:S01]  /*07b0*/  FSETP.NEU.FTZ.AND P4, PT, R8, RZ, PT ;  /* 0x000000ff0800720b */ /* 0x000fe20003f9d000 */
[----:B------:R-:W-:Y:S01]  /*07c0*/  FMUL.FTZ R23, R3, 1.4426950216293334961 ;  /* 0x3fb8aa3b03177820 */ /* 0x000fe20000410000 */
[----:B------:R-:W-:Y:S01]  /*07d0*/  FSEL R12, R12, -1, P6 ;  /* 0xbf8000000c0c7808 */ /* 0x000fe20003000000 */
[----:B------:R-:W-:Y:S01]  /*07e0*/  FFMA.FTZ R21, R20, R5, 0.0083824126049876213074 ;  /* 0x3c09566314157423 */ /* 0x000fe20000010005 */
[----:B0-----:R-:W-:Y:S01]  /*07f0*/  FADD.FTZ R19, R15, -1 ;  /* 0xbf8000000f137421 */ /* 0x001fe20000010000 */
[----:B------:R-:W-:Y:S01]  /*0800*/  FSETP.GEU.FTZ.AND P6, PT, |R11|, 0.40999999642372131348, PT ;  /* 0x3ed1eb850b00780b */ /* 0x000fe20003fde200 */
[----:B------:R-:W-:Y:S01]  /*0810*/  @!P1 FADD.FTZ R14, R14, -1 ;  /* 0xbf8000000e0e9421 */ /* 0x000fe20000010000 */
[----:B------:R-:W0:Y:S01]  /*0820*/  FRND R17, R23 ;  /* 0x0000001700117307 */ /* 0x000e220000201000 */
[----:B------:R-:W-:Y:S01]  /*0830*/  FFMA.FTZ R19, R22, R15, R19 ;  /* 0x0000000f16137223 */ /* 0x000fe20000010013 */
[----:B------:R-:W-:Y:S01]  /*0840*/  @!P2 FADD.FTZ R12, R9, R9 ;  /* 0x00000009090ca221 */ /* 0x000fe20000010000 */
[----:B------:R-:W-:Y:S01]  /*0850*/  FFMA.FTZ R21, R20, R21, 0.041667830199003219604 ;  /* 0x3d2aabe314157423 */ /* 0x000fe20000010015 */
[----:B------:R-:W-:Y:S01]  /*0860*/  FSEL R16, R16, RZ, P6 ;  /* 0x000000ff10107208 */ /* 0x000fe20003000000 */
[----:B------:R-:W-:Y:S01]  /*0870*/  @!P3 FADD.FTZ R19, R19, R19 ;  /* 0x000000131313b221 */ /* 0x000fe20000010000 */
[----:B------:R-:W-:Y:S01]  /*0880*/  FSETP.GEU.FTZ.AND P6, PT, |R2|, 0.40999999642372131348, PT ;  /* 0x3ed1eb850200780b */ /* 0x000fe20003fde200 */
[----:B------:R-:W-:Y:S01]  /*0890*/  FFMA.FTZ R21, R20, R21, 0.16666397452354431152 ;  /* 0x3e2aa9f614157423 */ /* 0x000fe20000010015 */
[----:B------:R2:W3:Y:S01]  /*08a0*/  MUFU.EX2 R9, R14 ;  /* 0x0000000e00097308 */ /* 0x0004e20000000800 */
[----:B------:R-:W-:Y:S01]  /*08b0*/  @!P4 FADD.FTZ R13, R8, R8 ;  /* 0x00000008080dc221 */ /* 0x000fe20000010000 */
[----:B-1----:R-:W-:Y:S01]  /*08c0*/  FSEL R15, R18, RZ, P6 ;  /* 0x000000ff120f7208 */ /* 0x002fe20003000000 */
[----:B------:R-:W-:Y:S01]  /*08d0*/  FFMA.FTZ R21, R20, R21, 0.49999994039535522461 ;  /* 0x3efffffe14157423 */ /* 0x000fe20000010015 */
[----:B------:R-:W-:-:S02]  /*08e0*/  FSETP.NEU.FTZ.AND P2, PT, R16, 128, PT ;  /* 0x430000001000780b */ /* 0x000fc40003f5d000 */
[C---:B------:R-:W-:Y:S01]  /*08f0*/  FSETP.GT.FTZ.AND P3, PT, R14.reuse, 128, PT ;  /* 0x430000000e00780b */ /* 0x040fe20003f74000 */
[----:B------:R-:W-:Y:S01]  /*0900*/  FFMA.FTZ R22, -R15, 0.693145751953125, R2 ;  /* 0x3f3172000f167823 */ /* 0x000fe20000010102 */
[----:B------:R-:W-:Y:S01]  /*0910*/  FSETP.GEU.FTZ.AND P4, PT, R14, -25, PT ;  /* 0xc1c800000e00780b */ /* 0x000fe20003f9e000 */
[----:B------:R-:W-:Y:S01]  /*0920*/  FMUL.FTZ R21, R20, R21 ;  /* 0x0000001514157220 */ /* 0x000fe20000410000 */
[----:B--2---:R-:W-:Y:S01]  /*0930*/  FSEL R14, R19, +INF , !P5 ;  /* 0x7f800000130e7808 */ /* 0x004fe20006800000 */
[C---:B------:R-:W-:Y:S01]  /*0940*/  FFMA.FTZ R19, -R16.reuse, 0.693145751953125, R11 ;  /* 0x3f31720010137823 */ /* 0x040fe2000001010b */
[----:B------:R-:W-:Y:S01]  /*0950*/  FSETP.GEU.FTZ.AND P5, PT, |R3|, 0.40999999642372131348, PT ;  /* 0x3ed1eb850300780b */ /* 0x000fe20003fbe200 */
[C---:B------:R-:W-:Y:S01]  /*0960*/  FFMA.FTZ R22, -R15.reuse, 1.428606765330187045e-06, R22 ;  /* 0x35bfbe8e0f167823 */ /* 0x040fe20000010116 */
[----:B------:R-:W-:Y:S01]  /*0970*/  FSETP.NEU.FTZ.AND P6, PT, R15, 128, PT ;  /* 0x430000000f00780b */ /* 0x000fe20003fdd000 */
[----:B------:R-:W-:Y:S01]  /*0980*/  FFMA.FTZ R8, -R16, 1.428606765330187045e-06, R19 ;  /* 0x35bfbe8e10087823 */ /* 0x000fe20000010113 */
[----:B0-----:R-:W-:Y:S01]  /*0990*/  FSEL R18, R17, RZ, P5 ;  /* 0x000000ff11127208 */ /* 0x001fe20002800000 */
[----:B------:R-:W-:Y:S01]  /*09a0*/  FFMA.FTZ R20, R20, R21, R20 ;  /* 0x0000001514147223 */ /* 0x000fe20000010014 */
[----:B---3--:R-:W-:Y:S01]  /*09b0*/  FADD.FTZ R17, R9, -1 ;  /* 0xbf80000009117421 */ /* 0x008fe20000010000 */
[-C--:B------:R-:W-:Y:S01]  /*09c0*/  FFMA.FTZ R21, R8, R5.reuse, 0.0083824126049876213074 ;  /* 0x3c09566308157423 */ /* 0x080fe20000010005 */
[----:B------:R-:W-:Y:S01]  /*09d0*/  FSETP.NEU.FTZ.AND P5, PT, R18, 128, PT ;  /* 0x430000001200780b */ /* 0x000fe20003fbd000 */
[----:B------:R-:W-:Y:S01]  /*09e0*/  FFMA.FTZ R19, R22, R5, 0.0083824126049876213074 ;  /* 0x3c09566316137423 */ /* 0x000fe20000010005 */
[----:B------:R-:W-:Y:S01]  /*09f0*/  @!P2 FADD.FTZ R16, R16, -1 ;  /* 0xbf8000001010a421 */ /* 0x000fe20000010000 */
[----:B------:R-:W-:Y:S01]  /*0a00*/  FFMA.FTZ R25, -R18, 0.693145751953125, R3 ;  /* 0x3f31720012197823 */ /* 0x000fe20000010103 */
[----:B------:R-:W-:Y:S01]  /*0a10*/  FFMA.FTZ R23, R8, R21, 0.041667830199003219604 ;  /* 0x3d2aabe308177423 */ /* 0x000fe20000010015 */
[----:B------:R-:W-:Y:S01]  /*0a20*/  FFMA.FTZ R9, R20, R9, R17 ;  /* 0x0000000914097223 */ /* 0x000fe20000010011 */
[----:B------:R-:W-:Y:S01]  /*0a30*/  FFMA.FTZ R21, R22, R19, 0.041667830199003219604 ;  /* 0x3d2aabe316157423 */ /* 0x000fe20000010013 */
[----:B------:R-:W0:Y:S01]  /*0a40*/  MUFU.EX2 R17, R16 ;  /* 0x0000001000117308 */ /* 0x000e220000000800 */
[----:B------:R-:W-:Y:S01]  /*0a50*/  @!P6 FADD.FTZ R15, R15, -1 ;  /* 0xbf8000000f0fe421 */ /* 0x000fe20000010000 */
[----:B------:R-:W-:Y:S01]  /*0a60*/  FFMA.FTZ R20, -R18, 1.428606765330187045e-06, R25 ;  /* 0x35bfbe8e12147823 */ /* 0x000fe20000010119 */
[----:B------:R-:W-:Y:S01]  /*0a70*/  FFMA.FTZ R21, R22, R21, 0.16666397452354431152 ;  /* 0x3e2aa9f616157423 */ /* 0x000fe20000010015 */
[----:B------:R-:W-:Y:S01]  /*0a80*/  FFMA.FTZ R23, R8, R23, 0.16666397452354431152 ;  /* 0x3e2aa9f608177423 */ /* 0x000fe20000010017 */
[----:B------:R-:W-:Y:S01]  /*0a90*/  @!P1 FADD.FTZ R9, R9, R9 ;  /* 0x0000000909099221 */ /* 0x000fe20000010000 */
[----:B------:R-:W-:Y:S01]  /*0aa0*/  FFMA.FTZ R5, R20, R5, 0.0083824126049876213074 ;  /* 0x3c09566314057423 */ /* 0x000fe20000010005 */
[----:B------:R-:W-:Y:S01]  /*0ab0*/  FFMA.FTZ R21, R22, R21, 0.49999994039535522461 ;  /* 0x3efffffe16157423 */ /* 0x000fe20000010015 */
[----:B------:R-:W1:Y:S01]  /*0ac0*/  MUFU.EX2 R19, R15 ;  /* 0x0000000f00137308 */ /* 0x000e620000000800 */
[----:B------:R-:W-:Y:S01]  /*0ad0*/  @!P5 FADD.FTZ R18, R18, -1 ;  /* 0xbf8000001212d421 */ /* 0x000fe20000010000 */
[----:B------:R-:W-:Y:S01]  /*0ae0*/  FFMA.FTZ R25, R20, R5, 0.041667830199003219604 ;  /* 0x3d2aabe314197423 */ /* 0x000fe20000010005 */
[----:B------:R-:W-:Y:S01]  /*0af0*/  FFMA.FTZ R23, R8, R23, 0.49999994039535522461 ;  /* 0x3efffffe08177423 */ /* 0x000fe20000010017 */
[----:B------:R-:W-:Y:S01]  /*0b00*/  FMUL.FTZ R21, R22, R21 ;  /* 0x0000001516157220 */ /* 0x000fe20000410000 */
[----:B------:R-:W-:Y:S01]  /*0b10*/  FSETP.GT.FTZ.AND P1, PT, R16, 128, PT ;  /* 0x430000001000780b */ /* 0x000fe20003f34000 */
[----:B------:R-:W-:Y:S01]  /*0b20*/  FFMA.FTZ R25, R20, R25, 0.16666397452354431152 ;  /* 0x3e2aa9f614197423 */ /* 0x000fe20000010019 */
[----:B------:R-:W-:Y:S01]  /*0b30*/  FMUL.FTZ R23, R8, R23 ;  /* 0x0000001708177220 */ /* 0x000fe20000410000 */
[----:B------:R-:W2:Y:S01]  /*0b40*/  MUFU.EX2 R5, R18 ;  /* 0x0000001200057308 */ /* 0x000ea20000000800 */
[----:B------:R-:W-:Y:S01]  /*0b50*/  FFMA.FTZ R22, R22, R21, R22 ;  /* 0x0000001516167223 */ /* 0x000fe20000010016 */
[----:B------:R-:W-:Y:S01]  /*0b60*/  FFMA.FTZ R21, R20, R25, 0.49999994039535522461 ;  /* 0x3efffffe14157423 */ /* 0x000fe20000010019 */
[----:B------:R-:W-:Y:S01]  /*0b70*/  FFMA.FTZ R8, R8, R23, R8 ;  /* 0x0000001708087223 */ /* 0x000fe20000010008 */
[----:B0-----:R-:W-:-:S02]  /*0b80*/  FADD.FTZ R25, R17, -1 ;  /* 0xbf80000011197421 */ /* 0x001fc40000010000 */
[----:B------:R-:W-:Y:S01]  /*0b90*/  FMUL.FTZ R27, R20, R21 ;  /* 0x00000015141b7220 */ /* 0x000fe20000410000 */
[----:B------:R-:W-:Y:S01]  /*0ba0*/  FSEL R21, R9, +INF , !P3 ;  /* 0x7f80000009157808 */ /* 0x000fe20005800000 */
[----:B------:R-:W-:Y:S01]  /*0bb0*/  FFMA.FTZ R17, R8, R17, R25 ;  /* 0x0000001108117223 */ /* 0x000fe20000010019 */
[----:B-1----:R-:W-:Y:S01]  /*0bc0*/  FADD.FTZ R23, R19, -1 ;  /* 0xbf80000013177421 */ /* 0x002fe20000010000 */
[----:B------:R-:W0:Y:S01]  /*0bd0*/  LDC.64 R8, c[0x0][0x218] ;  /* 0x00008600ff087b82 */ /* 0x000e220000000a00 */
[----:B------:R-:W-:Y:S01]  /*0be0*/  FFMA.FTZ R20, R20, R27, R20 ;  /* 0x0000001b14147223 */ /* 0x000fe20000010014 */
[----:B------:R-:W-:Y:S01]  /*0bf0*/  @!P2 FADD.FTZ R17, R17, R17 ;  /* 0x000000111111a221 */ /* 0x000fe20000010000 */
[----:B------:R-:W-:Y:S01]  /*0c00*/  FFMA.FTZ R19, R22, R19, R23 ;  /* 0x0000001316137223 */ /* 0x000fe20000010017 */
[----:B------:R-:W-:Y:S02]  /*0c10*/  FSETP.GEU.FTZ.AND P3, PT, R16, -25, PT ;  /* 0xc1c800001000780b */ /* 0x000fe40003f7e000 */
[----:B------:R-:W-:Y:S01]  /*0c20*/  FSEL R21, R21, -1, P4 ;  /* 0xbf80000015157808 */ /* 0x000fe20002000000 */
[----:B--2---:R-:W-:Y:S01]  /*0c30*/  FADD.FTZ R23, R5, -1 ;  /* 0xbf80000005177421 */ /* 0x004fe20000010000 */
[----:B------:R-:W-:Y:S01]  /*0c40*/  @!P6 FADD.FTZ R19, R19, R19 ;  /* 0x000000131313e221 */ /* 0x000fe20000010000 */
[----:B------:R-:W-:-:S02]  /*0c50*/  FSETP.GT.FTZ.AND P6, PT, R15, 128, PT ;  /* 0x430000000f00780b */ /* 0x000fc40003fd4000 */
[----:B------:R-:W-:Y:S01]  /*0c60*/  FSEL R17, R17, +INF , !P1 ;  /* 0x7f80000011117808 */ /* 0x000fe20004800000 */
[----:B------:R-:W-:Y:S01]  /*0c70*/  FFMA.FTZ R20, R20, R5, R23 ;  /* 0x0000000514147223 */ /* 0x000fe20000010017 */
[----:B------:R-:W-:Y:S02]  /*0c80*/  FSETP.GEU.FTZ.AND P4, PT, R15, -25, PT ;  /* 0xc1c800000f00780b */ /* 0x000fe40003f9e000 */
[----:B------:R-:W-:Y:S01]  /*0c90*/  FSEL R19, R19, +INF , !P6 ;  /* 0x7f80000013137808 */ /* 0x000fe20007000000 */
[----:B------:R-:W-:Y:S01]  /*0ca0*/  @!P5 FADD.FTZ R20, R20, R20 ;  /* 0x000000141414d221 */ /* 0x000fe20000010000 */
[----:B------:R-:W-:Y:S02]  /*0cb0*/  FSEL R5, R14, -1, P0 ;  /* 0xbf8000000e057808 */ /* 0x000fe40000000000 */
[----:B------:R-:W-:Y:S02]  /*0cc0*/  FSEL R17, R17, -1, P3 ;  /* 0xbf80000011117808 */ /* 0x000fe40001800000 */
[----:B------:R-:W-:-:S02]  /*0cd0*/  FSETP.NEU.FTZ.AND P6, PT, R7, RZ, PT ;  /* 0x000000ff0700720b */ /* 0x000fc40003fdd000 */
[----:B------:R-:W-:Y:S01]  /*0ce0*/  FSETP.NEU.FTZ.AND P2, PT, R11, RZ, PT ;  /* 0x000000ff0b00720b */ /* 0x000fe20003f5d000 */
[----:B0-----:R-:W-:Y:S01]  /*0cf0*/  IMAD.WIDE.U32 R8, R10, 0x2, R8 ;  /* 0x000000020a087825 */ /* 0x001fe200078e0008 */
[----:B------:R-:W-:Y:S02]  /*0d00*/  FSETP.NEU.FTZ.AND P1, PT, R4, RZ, PT ;  /* 0x000000ff0400720b */ /* 0x000fe40003f3d000 */
[----:B------:R-:W-:Y:S02]  /*0d10*/  FSETP.NEU.FTZ.AND P0, PT, R2, RZ, PT ;  /* 0x000000ff0200720b */ /* 0x000fe40003f1d000 */
[----:B------:R-:W-:Y:S01]  /*0d20*/  FSETP.NEU.FTZ.AND P3, PT, R3, RZ, PT ;  /* 0x000000ff0300720b */ /* 0x000fe20003f7d000 */
[----:B------:R-:W-:Y:S01]  /*0d30*/  IMAD.WIDE R8, R0, 0x8, R8 ;  /* 0x0000000800087825 */ /* 0x000fe200078e0208 */
[----:B------:R-:W-:Y:S02]  /*0d40*/  FSEL R14, R19, -1, P4 ;  /* 0xbf800000130e7808 */ /* 0x000fe40002000000 */
[C---:B------:R-:W-:Y:S01]  /*0d50*/  FSETP.GT.FTZ.AND P4, PT, R18.reuse, 128, PT ;  /* 0x430000001200780b */ /* 0x040fe20003f94000 */
[----:B------:R-:W-:Y:S01]  /*0d60*/  @!P6 FADD.FTZ R21, R7, R7 ;  /* 0x000000070715e221 */ /* 0x000fe20000010000 */
[----:B------:R-:W-:Y:S01]  /*0d70*/  FSETP.GEU.FTZ.AND P5, PT, R18, -25, PT ;  /* 0xc1c800001200780b */ /* 0x000fe20003fbe000 */
[----:B------:R-:W-:Y:S01]  /*0d80*/  @!P2 FADD.FTZ R17, R11, R11 ;  /* 0x0000000b0b11a221 */ /* 0x000fe20000010000 */
[----:B------:R-:W-:Y:S01]  /*0d90*/  FSEL R20, R20, +INF , !P4 ;  /* 0x7f80000014147808 */ /* 0x000fe20006000000 */
[----:B------:R-:W-:Y:S01]  /*0da0*/  @!P1 FADD.FTZ R5, R4, R4 ;  /* 0x0000000404059221 */ /* 0x000fe20000010000 */
[----:B------:R-:W-:Y:S01]  /*0db0*/  F2FP.BF16.F32.PACK_AB R4, R13, R6 ;  /* 0x000000060d04723e */ /* 0x000fe200000010ff */
[----:B------:R-:W-:Y:S01]  /*0dc0*/  @!P0 FADD.FTZ R14, R2, R2 ;  /* 0x00000002020e8221 */ /* 0x000fe20000010000 */
[----:B------:R-:W-:Y:S01]  /*0dd0*/  FSEL R20, R20, -1, P5 ;  /* 0xbf80000014147808 */ /* 0x000fe20002800000 */
[----:B------:R-:W-:Y:S01]  /*0de0*/  @!P3 FADD.FTZ R20, R3, R3 ;  /* 0x000000030314b221 */ /* 0x000fe20000010000 */
[----:B------:R-:W-:-:S02]  /*0df0*/  F2FP.BF16.F32.PACK_AB R5, R5, R12 ;  /* 0x0000000c0505723e */ /* 0x000fc400000010ff */
[----:B------:R-:W-:Y:S02]  /*0e00*/  F2FP.BF16.F32.PACK_AB R14, R14, R21 ;  /* 0x000000150e0e723e */ /* 0x000fe400000010ff */
[----:B------:R-:W-:Y:S01]  /*0e10*/  F2FP.BF16.F32.PACK_AB R15, R20, R17 ;  /* 0x00000011140f723e */ /* 0x000fe200000010ff */
[----:B------:R-:W-:Y:S04]  /*0e20*/  STG.E.64 desc[UR4][R8.64], R4 ;  /* 0x0000000408007986 */ /* 0x000fe8000c101b04 */
[----:B------:R-:W-:Y:S01]  /*0e30*/  STG.E.64 desc[UR4][R8.64+0x400], R14 ;  /* 0x0004000e08007986 */ /* 0x000fe2000c101b04 */
[----:B------:R-:W-:Y:S05]  /*0e40*/  EXIT ;  /* 0x000000000000794d */ /* 0x000fea0003800000 */
.L_x_26434:
        /* <DEDUP_REMOVED lines=91> */
.L_x_26436:
[----:B------:R-:W-:Y:S05]  /*1400*/  BSYNC B0 ;  /* 0x0000000000007941 */ /* 0x000fea0003800000 */
.L_x_26435:
        /* <DEDUP_REMOVED lines=32> */
.L_x_26438:
[----:B------:R-:W-:Y:S05]  /*1610*/  BSYNC B0 ;  /* 0x0000000000007941 */ /* 0x000fea0003800000 */
.L_x_26437:
        /* <DEDUP_REMOVED lines=31> */
.L_x_26440:
[----:B------:R-:W-:Y:S05]  /*1810*/  BSYNC B0 ;  /* 0x0000000000007941 */ /* 0x000fea0003800000 */
.L_x_26439:
        /* <DEDUP_REMOVED lines=31> */
.L_x_26442:
[----:B------:R-:W-:Y:S05]  /*1a10*/  BSYNC B0 ;  /* 0x0000000000007941 */ /* 0x000fea0003800000 */
.L_x_26441:
        /* <DEDUP_REMOVED lines=31> */
.L_x_26444:
[----:B------:R-:W-:Y:S05]  /*1c10*/  BSYNC B0 ;  /* 0x0000000000007941 */ /* 0x000fea0003800000 */
.L_x_26443:
        /* <DEDUP_REMOVED lines=32> */
.L_x_26446:
[----:B------:R-:W-:Y:S05]  /*1e20*/  BSYNC B0 ;  /* 0x0000000000007941 */ /* 0x000fea0003800000 */
.L_x_26445:
        /* <DEDUP_REMOVED lines=29> */
.L_x_26448:
[----:B------:R-:W-:Y:S05]  /*2000*/  BSYNC B0 ;  /* 0x0000000000007941 */ /* 0x000fea0003800000 */
.L_x_26447:
        /* <DEDUP_REMOVED lines=29> */
.L_x_26450:
[----:B------:R-:W-:Y:S05]  /*21e0*/  BSYNC B0 ;  /* 0x0000000000007941 */ /* 0x000fea0003800000 */
.L_x_26449:
        /* <DEDUP_REMOVED lines=19> */
.L_x_26453:
[----:B------:R-:W-:-:S13]  /*2320*/  ISETP.GE.AND P0, PT, R7, R8, PT ;  /* 0x000000080700720c */ /* 0x000fda0003f06270 */
[----:B------:R-:W-:Y:S05]  /*2330*/  @P0 BRA `(.L_x_26455) ;  /* 0x0000000000300947 */ /* 0x000fea0003800000 */
[----:B0-----:R-:W0:Y:S01]  /*2340*/  LDC.64 R2, c[0x0][0x218] ;  /* 0x00008600ff027b82 */ /* 0x001e220000000a00 */
[----:B------:R-:W-:Y:S02]  /*2350*/  IADD3 R11, R10, R7, RZ ;  /* 0x000000070a0b7210 */ /* 0x000fe40007ffe0ff */
[----:B------:R-:W-:-:S03]  /*2360*/  IADD3 R7, R7, 0x80, RZ ;  /* 0x0000008007077810 */ /* 0x000fc60007ffe0ff */
[----:B0-----:R-:W-:-:S05]  /*2370*/  IMAD.WIDE.U32 R2, R11, 0x2, R2 ;  /* 0x000000020b027825 */ /* 0x001fca00078e0002 */
[----:B------:R1:W-:Y:S02]  /*2380*/  STG.E.U16 desc[UR4][R2.64], R4 ;  /* 0x0000000402007986 */ /* 0x0003e4000c101504 */
.L_x_26454:
[----:B------:R-:W-:-:S13]  /*2390*/  ISETP.GE.AND P0, PT, R7, R8, PT ;  /* 0x000000080700720c */ /* 0x000fda0003f06270 */
[----:B------:R-:W-:Y:S05]  /*23a0*/  @P0 BRA `(.L_x_26456) ;  /* 0x0000000000340947 */ /* 0x000fea0003800000 */
[----:B01----:R-:W0:Y:S01]  /*23b0*/  LDC.64 R2, c[0x0][0x218] ;  /* 0x00008600ff027b82 */ /* 0x003e220000000a00 */
[----:B------:R-:W-:Y:S02]  /*23c0*/  IADD3 R11, R10, R7, RZ ;  /* 0x000000070a0b7210 */ /* 0x000fe40007ffe0ff */
[----:B------:R-:W-:-:S03]  /*23d0*/  IADD3 R7, R7, 0x80, RZ ;  /* 0x0000008007077810 */ /* 0x000fc60007ffe0ff */
[----:B0-----:R-:W-:-:S05]  /*23e0*/  IMAD.WIDE.U32 R2, R11, 0x2, R2 ;  /* 0x000000020b027825 */ /* 0x001fca00078e0002 */
[----:B------:R1:W-:Y:S02]  /*23f0*/  STG.E.U16 desc[UR4][R2.64], R5 ;  /* 0x0000000502007986 */ /* 0x0003e4000c101504 */
.L_x_26455:
        /* <DEDUP_REMOVED lines=8> */
.L_x_26456:
[----:B------:R-:W-:Y:S05]  /*2480*/  BSYNC B1 ;  /* 0x0000000000017941 */ /* 0x000fea0003800000 */
.L_x_26452:
[----:B------:R-:W-:-:S13]  /*2490*/  ISETP.GE.AND P0, PT, R7, R8, PT ;  /* 0x000000080700720c */ /* 0x000fda0003f06270 */
[----:B012---:R-:W0:Y:S01]  /*24a0*/  @!P0 LDC.64 R2, c[0x0][0x218] ;  /* 0x00008600ff028b82 */ /* 0x007e220000000a00 */
[----:B------:R-:W-:Y:S02]  /*24b0*/  @!P0 IADD3 R5, R10, R7, RZ ;  /* 0x000000070a058210 */ /* 0x000fe40007ffe0ff */
[----:B------:R-:W-:-:S03]  /*24c0*/  @!P0 IADD3 R7, R7, 0x80, RZ ;  /* 0x0000008007078810 */ /* 0x000fc60007ffe0ff */
[----:B0-----:R-:W-:-:S05]  /*24d0*/  @!P0 IMAD.WIDE.U32 R2, R5, 0x2, R2 ;  /* 0x0000000205028825 */ /* 0x001fca00078e0002 */
[----:B------:R2:W-:Y:S02]  /*24e0*/  @!P0 STG.E.U16 desc[UR4][R2.64], R9 ;  /* 0x0000000902008986 */ /* 0x0005e4000c101504 */
.L_x_26457:
[----:B------:R-:W-:Y:S05]  /*24f0*/  BSYNC B0 ;  /* 0x0000000000007941 */ /* 0x000fea0003800000 */
.L_x_26451:
        /* <DEDUP_REMOVED lines=8> */
.L_x_26458:
        /* <DEDUP_REMOVED lines=16> */
.L_x_36415:


//--------------------- .text._ZN2at6native29vectorized_elementwise_kernelILi8EZZZNS0_17expm1_kernel_cudaERNS_18TensorIteratorBaseEENKUlvE_clEvENKUlvE3_clEvEUlN3c108BFloat16EE_St5arrayIPcLm2EEEEviT0_T1_ --------------------------
	.section	.text._ZN2at6native29vectorized_elementwise_kernelILi8EZZZNS0_17expm1_kernel_cudaERNS_18TensorIteratorBaseEENKUlvE_clEvENKUlvE3_clEvEUlN3c108BFloat16EE_St5arrayIPcLm2EEEEviT0_T1_,"ax",@progbits
	.align	128
        .global         _ZN2at6native29vectorized_elementwise_kernelILi8EZZZNS0_17expm1_kernel_cudaERNS_18TensorIteratorBaseEENKUlvE_clEvENKUlvE3_clEvEUlN3c108BFloat16EE_St5arrayIPcLm2EEEEviT0_T1_
        .type           _ZN2at6native29vectorized_elementwise_kernelILi8EZZZNS0_17expm1_kernel_cudaERNS_18TensorIteratorBaseEENKUlvE_clEvENKUlvE3_clEvEUlN3c108BFloat16EE_St5arrayIPcLm2EEEEviT0_T1_,@function
        .size           _ZN2at6native29vectorized_elementwise_kernelILi8EZZZNS0_17expm1_kernel_cudaERNS_18TensorIteratorBaseEENKUlvE_clEvENKUlvE3_clEvEUlN3c108BFloat16EE_St5arrayIPcLm2EEEEviT0_T1_,(.L_x_36416 - _ZN2at6native29vectorized_elementwise_kernelILi8EZZZNS0_17expm1_kernel_cudaERNS_18TensorIteratorBaseEENKUlvE_clEvENKUlvE3_clEvEUlN3c108BFloat16EE_St5arrayIPcLm2EEEEviT0_T1_)
        .other          _ZN2at6native29vectorized_elementwise_kernelILi8EZZZNS0_17expm1_kernel_cudaERNS_18TensorIteratorBaseEENKUlvE_clEvENKUlvE3_clEvEUlN3c108BFloat16EE_St5arrayIPcLm2EEEEviT0_T1_,@"STO_CUDA_ENTRY STV_DEFAULT"
_ZN2at6native29vectorized_elementwise_kernelILi8EZZZNS0_17expm1_kernel_cudaERNS_18TensorIteratorBaseEENKUlvE_clEvENKUlvE3_clEvEUlN3c108BFloat16EE_St5arrayIPcLm2EEEEviT0_T1_:
.text._ZN2at6native29vectorized_elementwise_kernelILi8EZZZNS0_17expm1_kernel_cudaERNS_18TensorIteratorBaseEENKUlvE_clEvENKUlvE3_clEvEUlN3c108BFloat16EE_St5arrayIPcLm2EEEEviT0_T1_:
        /* <DEDUP_REMOVED lines=13> */
[C---:B--2---:R-:W-:Y:S02]  /*00d0*/  SHF.L.U32 R10, R4.reuse, 0x10, RZ ;  /* 0x00000010040a7819 */ /* 0x044fe400000006ff */
[----:B------:R-:W-:Y:S02]  /*00e0*/  PRMT R3, R4, 0x7632, R3 ;  /* 0x0000763204037816 */ /* 0x000fe40000000003 */
[C---:B------:R-:W-:Y:S01]  /*00f0*/  FSETP.GEU.FTZ.AND P0, PT, |R10|.reuse, 0.40999999642372131348, PT ;  /* 0x3ed1eb850a00780b */ /* 0x040fe20003f1e200 */
[----:B------:R-:W-:Y:S01]  /*0100*/  FMUL.FTZ R8, R10, 1.4426950216293334961 ;  /* 0x3fb8aa3b0a087820 */ /* 0x000fe20000410000 */
[----:B------:R-:W-:Y:S02]  /*0110*/  SHF.L.U32 R3, R3, 0x10, RZ ;  /* 0x0000001003037819 */ /* 0x000fe400000006ff */
[----:B------:R-:W-:-:S02]  /*0120*/  SHF.L.U32 R9, R5, 0x10, RZ ;  /* 0x0000001005097819 */ /* 0x000fc400000006ff */
[C---:B------:R-:W-:Y:S01]  /*0130*/  FSETP.GEU.FTZ.AND P2, PT, |R3|.reuse, 0.40999999642372131348, PT ;  /* 0x3ed1eb850300780b */ /* 0x040fe20003f5e200 */
[----:B------:R-:W0:Y:S01]  /*0140*/  FRND R8, R8 ;  /* 0x0000000800087307 */ /* 0x000e220000201000 */
[----:B------:R-:W-:Y:S01]  /*0150*/  FMUL.FTZ R12, R3, 1.4426950216293334961 ;  /* 0x3fb8aa3b030c7820 */ /* 0x000fe20000410000 */
[----:B------:R-:W-:-:S06]  /*0160*/  FMUL.FTZ R13, R9, 1.4426950216293334961 ;  /* 0x3fb8aa3b090d7820 */ /* 0x000fcc0000410000 */
[----:B------:R1:W-:Y:S01]  /*0170*/  FRND R17, R13 ;  /* 0x0000000d00117307 */ /* 0x0003e20000201000 */
[----:B0-----:R-:W-:Y:S01]  /*0180*/  FSEL R11, R8, RZ, P0 ;  /* 0x000000ff080b7208 */ /* 0x001fe20000000000 */
[----:B------:R-:W-:-:S06]  /*0190*/  HFMA2.MMA R8, -RZ, RZ, 0.83837890625, -4044 ;  /* 0x3ab5ebe6ff087435 */ /* 0x000fcc00000001ff */
[----:B------:R-:W0:Y:S01]  /*01a0*/  FRND R12, R12 ;  /* 0x0000000c000c7307 */ /* 0x000e220000201000 */
[----:B------:R-:W-:Y:S02]  /*01b0*/  FSETP.GEU.FTZ.AND P0, PT, |R9|, 0.40999999642372131348, PT ;  /* 0x3ed1eb850900780b */ /* 0x000fe40003f1e200 */
[C---:B------:R-:W-:Y:S01]  /*01c0*/  FSETP.NEU.FTZ.AND P1, PT, R11.reuse, 128, PT ;  /* 0x430000000b00780b */ /* 0x040fe20003f3d000 */
[C---:B------:R-:W-:Y:S01]  /*01d0*/  FFMA.FTZ R4, -R11.reuse, 0.693145751953125, R10 ;  /* 0x3f3172000b047823 */ /* 0x040fe2000001010a */
[C---:B-1----:R-:W-:Y:S02]  /*01e0*/  PRMT R13, R6.reuse, 0x7632, R13 ;  /* 0x00007632060d7816 */ /* 0x042fe4000000000d */
[----:B------:R-:W-:Y:S01]  /*01f0*/  SHF.L.U32 R6, R6, 0x10, RZ ;  /* 0x0000001006067819 */ /* 0x000fe200000006ff */
[--C-:B------:R-:W-:Y:S01]  /*0200*/  FFMA.FTZ R15, -R11, 1.428606765330187045e-06, R4.reuse ;  /* 0x35bfbe8e0b0f7823 */ /* 0x100fe20000010104 */
[----:B------:R-:W-:Y:S02]  /*0210*/  PRMT R4, R5, 0x7632, R4 ;  /* 0x0000763205047816 */ /* 0x000fe40000000004 */
[----:B------:R-:W-:Y:S01]  /*0220*/  SHF.L.U32 R13, R13, 0x10, RZ ;  /* 0x000000100d0d7819 */ /* 0x000fe200000006ff */
[----:B------:R-:W-:Y:S01]  /*0230*/  FFMA.FTZ R14, R15, R8, 0.0083824126049876213074 ;  /* 0x3c0956630f0e7423 */ /* 0x000fe20000010008 */
[----:B------:R-:W-:-:S02]  /*0240*/  SHF.L.U32 R4, R4, 0x10, RZ ;  /* 0x0000001004047819 */ /* 0x000fc400000006ff */
[----:B0-----:R-:W-:Y:S01]  /*0250*/  FSEL R12, R12, RZ, P2 ;  /* 0x000000ff0c0c7208 */ /* 0x001fe20001000000 */
[----:B------:R-:W-:Y:S01]  /*0260*/  @!P1 FADD.FTZ R11, R11, -1 ;  /* 0xbf8000000b0b9421 */ /* 0x000fe20000010000 */
[C---:B------:R-:W-:Y:S01]  /*0270*/  FFMA.FTZ R14, R15.reuse, R14, 0.041667830199003219604 ;  /* 0x3d2aabe30f0e7423 */ /* 0x040fe2000001000e */
[C---:B------:R-:W-:Y:S01]  /*0280*/  FMUL.FTZ R19, R4.reuse, 1.4426950216293334961 ;  /* 0x3fb8aa3b04137820 */ /* 0x040fe20000410000 */
[----:B------:R-:W-:Y:S01]  /*0290*/  FSETP.GEU.FTZ.AND P5, PT, |R4|, 0.40999999642372131348, PT ;  /* 0x3ed1eb850400780b */ /* 0x000fe20003fbe200 */
[----:B------:R-:W0:Y:S01]  /*02a0*/  MUFU.EX2 R5, R11 ;  /* 0x0000000b00057308 */ /* 0x000e220000000800 */
[----:B------:R-:W-:Y:S01]  /*02b0*/  FFMA.FTZ R14, R15, R14, 0.16666397452354431152 ;  /* 0x3e2aa9f60f0e7423 */ /* 0x000fe2000001000e */
[C---:B------:R-:W-:Y:S01]  /*02c0*/  FFMA.FTZ R21, -R12.reuse, 0.693145751953125, R3 ;  /* 0x3f3172000c157823 */ /* 0x040fe20000010103 */
[----:B------:R-:W-:Y:S02]  /*02d0*/  FSETP.GEU.FTZ.AND P4, PT, R11, -25, PT ;  /* 0xc1c800000b00780b */ /* 0x000fe40003f9e000 */
[C---:B------:R-:W-:Y:S01]  /*02e0*/  FFMA.FTZ R16, R15.reuse, R14, 0.49999994039535522461 ;  /* 0x3efffffe0f107423 */ /* 0x040fe2000001000e */
[C---:B------:R-:W-:Y:S01]  /*02f0*/  FFMA.FTZ R21, -R12.reuse, 1.428606765330187045e-06, R21 ;  /* 0x35bfbe8e0c157823 */ /* 0x040fe20000010115 */
[----:B------:R-:W-:Y:S01]  /*0300*/  FSETP.NEU.FTZ.AND P2, PT, R12, 128, PT ;  /* 0x430000000c00780b */ /* 0x000fe20003f5d000 */
[----:B------:R-:W1:Y:S01]  /*0310*/  FRND R19, R19 ;  /* 0x0000001300137307 */ /* 0x000e620000201000 */
[----:B------:R-:W-:Y:S01]  /*0320*/  FMUL.FTZ R18, R15, R16 ;  /* 0x000000100f127220 */ /* 0x000fe20000410000 */
[----:B------:R-:W-:-:S02]  /*0330*/  FSEL R16, R17, RZ, P0 ;  /* 0x000000ff11107208 */ /* 0x000fc40000000000 */
[----:B------:R-:W-:Y:S01]  /*0340*/  FSETP.GT.FTZ.AND P0, PT, R11, 128, PT ;  /* 0x430000000b00780b */ /* 0x000fe20003f14000 */
[----:B------:R-:W-:Y:S01]  /*0350*/  FFMA.FTZ R18, R15, R18, R15 ;  /* 0x000000120f127223 */ /* 0x000fe2000001000f */
[C---:B------:R-:W-:Y:S01]  /*0360*/  FSETP.NEU.FTZ.AND P3, PT, R16.reuse, 128, PT ;  /* 0x430000001000780b */ /* 0x040fe20003f7d000 */
[----:B------:R-:W-:Y:S01]  /*0370*/  FFMA.FTZ R23, -R16, 0.693145751953125, R9 ;  /* 0x3f31720010177823 */ /* 0x000fe20000010109 */
[----:B------:R-:W-:Y:S01]  /*0380*/  FMUL.FTZ R15, R6, 1.4426950216293334961 ;  /* 0x3fb8aa3b060f7820 */ /* 0x000fe20000410000 */
[----:B0-----:R-:W-:Y:S01]  /*0390*/  FADD.FTZ R11, R5, -1 ;  /* 0xbf800000050b7421 */ /* 0x001fe20000010000 */
[----:B------:R-:W-:Y:S01]  /*03a0*/  PRMT R14, R7, 0x7632, R14 ;  /* 0x00007632070e7816 */ /* 0x000fe2000000000e */
[----:B------:R-:W-:Y:S01]  /*03b0*/  FFMA.FTZ R23, -R16, 1.428606765330187045e-06, R23 ;  /* 0x35bfbe8e10177823 */ /* 0x000fe20000010117 */
[----:B------:R-:W-:Y:S01]  /*03c0*/  @!P2 FADD.FTZ R12, R12, -1 ;  /* 0xbf8000000c0ca421 */ /* 0x000fe20000010000 */
[----:B------:R-:W-:Y:S01]  /*03d0*/  FFMA.FTZ R5, R18, R5, R11 ;  /* 0x0000000512057223 */ /* 0x000fe2000001000b */
[-C--:B------:R-:W-:Y:S01]  /*03e0*/  FFMA.FTZ R18, R21, R8.reuse, 0.0083824126049876213074 ;  /* 0x3c09566315127423 */ /* 0x080fe20000010008 */
[----:B------:R-:W-:Y:S01]  /*03f0*/  FFMA.FTZ R20, R23, R8, 0.0083824126049876213074 ;  /* 0x3c09566317147423 */ /* 0x000fe20000010008 */
[----:B-1----:R-:W-:Y:S01]  /*0400*/  FSEL R11, R19, RZ, P5 ;  /* 0x000000ff130b7208 */ /* 0x002fe20002800000 */
[----:B------:R-:W-:Y:S01]  /*0410*/  FRND R15, R15 ;  /* 0x0000000f000f7307 */ /* 0x000fe20000201000 */
[----:B------:R-:W-:Y:S01]  /*0420*/  FFMA.FTZ R18, R21, R18, 0.041667830199003219604 ;  /* 0x3d2aabe315127423 */ /* 0x000fe20000010012 */
[----:B------:R-:W-:Y:S01]  /*0430*/  FFMA.FTZ R20, R23, R20, 0.041667830199003219604 ;  /* 0x3d2aabe317147423 */ /* 0x000fe20000010014 */
[----:B------:R-:W-:Y:S01]  /*0440*/  @!P3 FADD.FTZ R16, R16, -1 ;  /* 0xbf8000001010b421 */ /* 0x000fe20000010000 */
[----:B------:R-:W-:Y:S01]  /*0450*/  FFMA.FTZ R22, -R11, 0.693145751953125, R4 ;  /* 0x3f3172000b167823 */ /* 0x000fe20000010104 */
[----:B------:R-:W-:Y:S01]  /*0460*/  FFMA.FTZ R18, R21, R18, 0.16666397452354431152 ;  /* 0x3e2aa9f615127423 */ /* 0x000fe20000010012 */
[----:B------:R-:W-:Y:S01]  /*0470*/  FFMA.FTZ R20, R23, R20, 0.16666397452354431152 ;  /* 0x3e2aa9f617147423 */ /* 0x000fe20000010014 */
[C---:B------:R-:W-:Y:S01]  /*0480*/  FSETP.NEU.FTZ.AND P5, PT, R11.reuse, 128, PT ;  /* 0x430000000b00780b */ /* 0x040fe20003fbd000 */
[----:B------:R-:W-:Y:S01]  /*0490*/  FFMA.FTZ R17, -R11, 1.428606765330187045e-06, R22 ;  /* 0x35bfbe8e0b117823 */ /* 0x000fe20000010116 */
[----:B------:R-:W0:Y:S01]  /*04a0*/  MUFU.EX2 R19, R16 ;  /* 0x0000001000137308 */ /* 0x000e220000000800 */
[----:B------:R-:W-:Y:S01]  /*04b0*/  FFMA.FTZ R22, R23, R20, 0.49999994039535522461 ;  /* 0x3efffffe17167423 */ /* 0x000fe20000010014 */
[----:B------:R-:W-:Y:S01]  /*04c0*/  FFMA.FTZ R20, R21, R18, 0.49999994039535522461 ;  /* 0x3efffffe15147423 */ /* 0x000fe20000010012 */
[----:B------:R-:W-:Y:S01]  /*04d0*/  FFMA.FTZ R24, R17, R8, 0.0083824126049876213074 ;  /* 0x3c09566311187423 */ /* 0x000fe20000010008 */
[----:B------:R-:W-:Y:S01]  /*04e0*/  @!P1 FADD.FTZ R5, R5, R5 ;  /* 0x0000000505059221 */ /* 0x000fe20000010000 */
[----:B------:R-:W-:-:S02]  /*04f0*/  FSETP.GT.FTZ.AND P6, PT, R16, 128, PT ;  /* 0x430000001000780b */ /* 0x000fc40003fd4000 */
[----:B------:R-:W-:Y:S01]  /*0500*/  FFMA.FTZ R26, R17, R24, 0.041667830199003219604 ;  /* 0x3d2aabe3111a7423 */ /* 0x000fe20000010018 */
[----:B------:R-:W1:Y:S01]  /*0510*/  MUFU.EX2 R18, R12 ;  /* 0x0000000c00127308 */ /* 0x000e620000000800 */
[----:B------:R-:W-:Y:S01]  /*0520*/  FMUL.FTZ R24, R23, R22 ;  /* 0x0000001617187220 */ /* 0x000fe20000410000 */
[----:B------:R-:W-:Y:S01]  /*0530*/  FSEL R5, R5, +INF , !P0 ;  /* 0x7f80000005057808 */ /* 0x000fe20004000000 */
[----:B------:R-:W-:Y:S01]  /*0540*/  FFMA.FTZ R26, R17, R26, 0.16666397452354431152 ;  /* 0x3e2aa9f6111a7423 */ /* 0x000fe2000001001a */
[----:B------:R-:W-:Y:S01]  /*0550*/  FMUL.FTZ R22, R21, R20 ;  /* 0x0000001415167220 */ /* 0x000fe20000410000 */
[----:B------:R-:W-:Y:S01]  /*0560*/  FSETP.GEU.FTZ.AND P0, PT, |R6|, 0.40999999642372131348, PT ;  /* 0x3ed1eb850600780b */ /* 0x000fe20003f1e200 */
[----:B------:R-:W-:Y:S01]  /*0570*/  FFMA.FTZ R20, R23, R24, R23 ;  /* 0x0000001817147223 */ /* 0x000fe20000010017 */
[----:B------:R-:W-:Y:S01]  /*0580*/  FFMA.FTZ R26, R17, R26, 0.49999994039535522461 ;  /* 0x3efffffe111a7423 */ /* 0x000fe2000001001a */
[----:B------:R-:W-:Y:S01]  /*0590*/  FSEL R5, R5, -1, P4 ;  /* 0xbf80000005057808 */ /* 0x000fe20002000000 */
[----:B0-----:R-:W-:Y:S01]  /*05a0*/  FADD.FTZ R23, R19, -1 ;  /* 0xbf80000013177421 */ /* 0x001fe20000010000 */
[----:B------:R-:W-:Y:S01]  /*05b0*/  FFMA.FTZ R21, R21, R22, R21 ;  /* 0x0000001615157223 */ /* 0x000fe20000010015 */
[----:B------:R-:W-:Y:S01]  /*05c0*/  FSETP.NEU.FTZ.AND P4, PT, R10, RZ, PT ;  /* 0x000000ff0a00720b */ /* 0x000fe20003f9d000 */
[----:B------:R-:W-:Y:S01]  /*05d0*/  FMUL.FTZ R26, R17, R26 ;  /* 0x0000001a111a7220 */ /* 0x000fe20000410000 */
[----:B------:R-:W-:Y:S01]  /*05e0*/  FSEL R15, R15, RZ, P0 ;  /* 0x000000ff0f0f7208 */ /* 0x000fe20000000000 */
[----:B------:R-:W-:Y:S01]  /*05f0*/  @!P5 FADD.FTZ R11, R11, -1 ;  /* 0xbf8000000b0bd421 */ /* 0x000fe20000010000 */
[----:B------:R-:W-:Y:S01]  /*0600*/  FFMA.FTZ R20, R20, R19, R23 ;  /* 0x0000001314147223 */ /* 0x000fe20000010017 */
[----:B------:R-:W-:Y:S01]  /*0610*/  FSETP.GEU.FTZ.AND P1, PT, R16, -25, PT ;  /* 0xc1c800001000780b */ /* 0x000fe20003f3e000 */
[----:B-1----:R-:W-:Y:S01]  /*0620*/  FADD.FTZ R22, R18, -1 ;  /* 0xbf80000012167421 */ /* 0x002fe20000010000 */
[----:B------:R-:W-:Y:S01]  /*0630*/  FFMA.FTZ R19, R17, R26, R17 ;  /* 0x0000001a11137223 */ /* 0x000fe20000010011 */
[----:B------:R-:W0:Y:S01]  /*0640*/  MUFU.EX2 R16, R11 ;  /* 0x0000000b00107308 */ /* 0x000e220000000800 */
[----:B------:R-:W-:Y:S01]  /*0650*/  FSETP.NEU.FTZ.AND P0, PT, R15, 128, PT ;  /* 0x430000000f00780b */ /* 0x000fe20003f1d000 */
[----:B------:R-:W-:Y:S01]  /*0660*/  FFMA.FTZ R17, R21, R18, R22 ;  /* 0x0000001215117223 */ /* 0x000fe20000010016 */
[----:B------:R-:W-:Y:S01]  /*0670*/  FFMA.FTZ R22, -R15, 0.693145751953125, R6 ;  /* 0x3f3172000f167823 */ /* 0x000fe20000010106 */
[----:B------:R-:W-:Y:S01]  /*0680*/  SHF.L.U32 R7, R7, 0x10, RZ ;  /* 0x0000001007077819 */ /* 0x000fe200000006ff */
[----:B------:R-:W-:Y:S01]  /*0690*/  @!P4 FADD.FTZ R5, R10, R10 ;  /* 0x0000000a0a05c221 */ /* 0x000fe20000010000 */
[----:B------:R-:W-:Y:S01]  /*06a0*/  FSETP.NEU.FTZ.AND P4, PT, R9, RZ, PT ;  /* 0x000000ff0900720b */ /* 0x000fe20003f9d000 */
[----:B------:R-:W-:Y:S01]  /*06b0*/  FFMA.FTZ R21, -R15, 1.428606765330187045e-06, R22 ;  /* 0x35bfbe8e0f157823 */ /* 0x000fe20000010116 */
[----:B------:R-:W-:Y:S01]  /*06c0*/  FMUL.FTZ R22, R13, 1.4426950216293334961 ;  /* 0x3fb8aa3b0d167820 */ /* 0x000fe20000410000 */
[----:B------:R-:W-:Y:S01]  /*06d0*/  @!P3 FADD.FTZ R20, R20, R20 ;  /* 0x000000141414b221 */ /* 0x000fe20000010000 */
[----:B------:R-:W-:Y:S01]  /*06e0*/  FMUL.FTZ R23, R7, 1.4426950216293334961 ;  /* 0x3fb8aa3b07177820 */ /* 0x000fe20000410000 */
[----:B------:R-:W-:Y:S01]  /*06f0*/  SHF.L.U32 R14, R14, 0x10, RZ ;  /* 0x000000100e0e7819 */ /* 0x000fe200000006ff */
[----:B------:R-:W-:Y:S01]  /*0700*/  FFMA.FTZ R24, R21, R8, 0.0083824126049876213074 ;  /* 0x3c09566315187423 */ /* 0x000fe20000010008 */
[----:B------:R-:W-:Y:S01]  /*0710*/  @!P2 FADD.FTZ R17, R17, R17 ;  /* 0x000000111111a221 */ /* 0x000fe20000010000 */
[----:B------:R-:W1:Y:S01]  /*0720*/  FRND R22, R22 ;  /* 0x0000001600167307 */ /* 0x000e620000201000 */
[----:B------:R-:W-:Y:S01]  /*0730*/  @!P0 FADD.FTZ R15, R15, -1 ;  /* 0xbf8000000f0f8421 */ /* 0x000fe20000010000 */
[----:B------:R-:W-:Y:S01]  /*0740*/  FSEL R10, R20, +INF , !P6 ;  /* 0x7f800000140a7808 */ /* 0x000fe20007000000 */
[----:B0-----:R-:W-:Y:S01]  /*0750*/  FADD.FTZ R20, R16, -1 ;  /* 0xbf80000010147421 */ /* 0x001fe20000010000 */
[----:B------:R-:W-:Y:S01]  /*0760*/  FFMA.FTZ R24, R21, R24, 0.041667830199003219604 ;  /* 0x3d2aabe315187423 */ /* 0x000fe20000010018 */
[----:B------:R-:W-:-:S02]  /*0770*/  FSETP.GEU.FTZ.AND P6, PT, |R7|, 0.40999999642372131348, PT ;  /* 0x3ed1eb850700780b */ /* 0x000fc40003fde200 */
[----:B------:R-:W-:Y:S01]  /*0780*/  FSEL R10, R10, -1, P1 ;  /* 0xbf8000000a0a7808 */ /* 0x000fe20000800000 */
[----:B------:R-:W0:Y:S01]  /*0790*/  FRND R18, R23 ;  /* 0x0000001700127307 */ /* 0x000e220000201000 */
[----:B------:R-:W-:Y:S01]  /*07a0*/  FSETP.GT.FTZ.AND P3, PT, R15, 128, PT ;  /* 0x430000000f00780b */ /* 0x000fe20003f74000 */
[----:B------:R-:W-:Y:S01]  /*07b0*/  FFMA.FTZ R20, R19, R16, R20 ;  /* 0x0000001013147223 */ /* 0x000fe20000010014 */
[----:B------:R-:W-:Y:S01]  /*07c0*/  FSETP.GEU.FTZ.AND P1, PT, R15, -25, PT ;  /* 0xc1c800000f00780b */ /* 0x000fe20003f3e000 */
[----:B------:R-:W-:Y:S01]  /*07d0*/  @!P4 FADD.FTZ R10, R9, R9 ;  /* 0x00000009090ac221 */ /* 0x000fe20000010000 */
[----:B------:R-:W-:Y:S01]  /*07e0*/  FMUL.FTZ R19, R14, 1.4426950216293334961 ;  /* 0x3fb8aa3b0e137820 */ /* 0x000fe20000410000 */
[----:B------:R-:W-:Y:S01]  /*07f0*/  FSETP.GEU.FTZ.AND P4, PT, |R13|, 0.40999999642372131348, PT ;  /* 0x3ed1eb850d00780b */ /* 0x000fe20003f9e200 */
[C---:B------:R-:W-:Y:S01]  /*0800*/  FFMA.FTZ R24, R21.reuse, R24, 0.16666397452354431152 ;  /* 0x3e2aa9f615187423 */ /* 0x040fe20000010018 */
[----:B------:R-:W2:Y:S01]  /*0810*/  MUFU.EX2 R15, R15 ;  /* 0x0000000f000f7308 */ /* 0x000ea20000000800 */
[----:B------:R-:W-:Y:S01]  /*0820*/  @!P5 FADD.FTZ R20, R20, R20 ;  /* 0x000000141414d221 */ /* 0x000fe20000010000 */
[----:B-1----:R-:W-:Y:S01]  /*0830*/  FSEL R16, R22, RZ, P4 ;  /* 0x000000ff16107208 */ /* 0x002fe20002000000 */
[----:B------:R-:W-:Y:S01]  /*0840*/  FFMA.FTZ R24, R21, R24, 0.49999994039535522461 ;  /* 0x3efffffe15187423 */ /* 0x000fe20000010018 */
[----:B------:R-:W-:-:S02]  /*0850*/  FSETP.GT.FTZ.AND P4, PT, R12, 128, PT ;  /* 0x430000000c00780b */ /* 0x000fc40003f94000 */
[----:B------:R-:W-:Y:S01]  /*0860*/  FSETP.NEU.FTZ.AND P5, PT, R16, 128, PT ;  /* 0x430000001000780b */ /* 0x000fe20003fbd000 */
[----:B------:R-:W-:Y:S01]  /*0870*/  FMUL.FTZ R24, R21, R24 ;  /* 0x0000001815187220 */ /* 0x000fe20000410000 */
[----:B------:R-:W1:Y:S01]  /*0880*/  FRND R19, R19 ;  /* 0x0000001300137307 */ /* 0x000e620000201000 */
[----:B0-----:R-:W-:Y:S01]  /*0890*/  FSEL R18, R18, RZ, P6 ;  /* 0x000000ff12127208 */ /* 0x001fe20003000000 */
[C---:B------:R-:W-:Y:S01]  /*08a0*/  FFMA.FTZ R23, -R16.reuse, 0.693145751953125, R13 ;  /* 0x3f31720010177823 */ /* 0x040fe2000001010d */
[----:B------:R-:W-:Y:S01]  /*08b0*/  FSEL R17, R17, +INF , !P4 ;  /* 0x7f80000011117808 */ /* 0x000fe20006000000 */
[----:B------:R-:W-:Y:S01]  /*08c0*/  FFMA.FTZ R24, R21, R24, R21 ;  /* 0x0000001815187223 */ /* 0x000fe20000010015 */
[----:B------:R-:W-:Y:S01]  /*08d0*/  FSETP.GT.FTZ.AND P6, PT, R11, 128, PT ;  /* 0x430000000b00780b */ /* 0x000fe20003fd4000 */
[----:B------:R-:W-:Y:S01]  /*08e0*/  FFMA.FTZ R23, -R16, 1.428606765330187045e-06, R23 ;  /* 0x35bfbe8e10177823 */ /* 0x000fe20000010117 */
[C---:B------:R-:W-:Y:S01]  /*08f0*/  FSETP.NEU.FTZ.AND P4, PT, R18.reuse, 128, PT ;  /* 0x430000001200780b */ /* 0x040fe20003f9d000 */
[----:B------:R-:W-:Y:S01]  /*0900*/  FFMA.FTZ R21, -R18, 0.693145751953125, R7 ;  /* 0x3f31720012157823 */ /* 0x000fe20000010107 */
[----:B------:R-:W-:Y:S01]  /*0910*/  FSETP.GEU.FTZ.AND P2, PT, R12, -25, PT ;  /* 0xc1c800000c00780b */ /* 0x000fe20003f5e000 */
[----:B--2---:R-:W-:Y:S01]  /*0920*/  FADD.FTZ R9, R15, -1 ;  /* 0xbf8000000f097421 */ /* 0x004fe20000010000 */
[----:B------:R-:W-:Y:S01]  /*0930*/  FSEL R12, R20, +INF , !P6 ;  /* 0x7f800000140c7808 */ /* 0x000fe20007000000 */
[----:B------:R-:W-:Y:S01]  /*0940*/  FFMA.FTZ R20, R23, R8, 0.0083824126049876213074 ;  /* 0x3c09566317147423 */ /* 0x000fe20000010008 */
[----:B------:R-:W-:Y:S01]  /*0950*/  FSETP.GEU.FTZ.AND P6, PT, |R14|, 0.40999999642372131348, PT ;  /* 0x3ed1eb850e00780b */ /* 0x000fe20003fde200 */
[----:B------:R-:W-:Y:S01]  /*0960*/  FFMA.FTZ R15, R24, R15, R9 ;  /* 0x0000000f180f7223 */ /* 0x000fe20000010009 */
[----:B------:R-:W-:Y:S01]  /*0970*/  @!P5 FADD.FTZ R16, R16, -1 ;  /* 0xbf8000001010d421 */ /* 0x000fe20000010000 */
[C---:B------:R-:W-:Y:S01]  /*0980*/  FFMA.FTZ R9, -R18.reuse, 1.428606765330187045e-06, R21 ;  /* 0x35bfbe8e12097823 */ /* 0x040fe20000010115 */
[----:B-1----:R-:W-:Y:S01]  /*0990*/  FSEL R19, R19, RZ, P6 ;  /* 0x000000ff13137208 */ /* 0x002fe20003000000 */
[----:B------:R-:W-:Y:S01]  /*09a0*/  FFMA.FTZ R22, R23, R20, 0.041667830199003219604 ;  /* 0x3d2aabe317167423 */ /* 0x000fe20000010014 */
[----:B------:R-:W-:Y:S01]  /*09b0*/  @!P0 FADD.FTZ R15, R15, R15 ;  /* 0x0000000f0f0f8221 */ /* 0x000fe20000010000 */
[----:B------:R-:W-:Y:S01]  /*09c0*/  @!P4 FADD.FTZ R18, R18, -1 ;  /* 0xbf8000001212c421 */ /* 0x000fe20000010000 */
[----:B------:R-:W-:Y:S01]  /*09d0*/  FSETP.NEU.FTZ.AND P6, PT, R19, 128, PT ;  /* 0x430000001300780b */ /* 0x000fe20003fdd000 */
[----:B------:R-:W0:Y:S01]  /*09e0*/  MUFU.EX2 R20, R16 ;  /* 0x0000001000147308 */ /* 0x000e220000000800 */
[----:B------:R-:W-:Y:S01]  /*09f0*/  FFMA.FTZ R24, R9, R8, 0.0083824126049876213074 ;  /* 0x3c09566309187423 */ /* 0x000fe20000010008 */
[----:B------:R-:W-:Y:S01]  /*0a00*/  FFMA.FTZ R22, R23, R22, 0.16666397452354431152 ;  /* 0x3e2aa9f617167423 */ /* 0x000fe20000010016 */
[----:B------:R-:W-:Y:S01]  /*0a10*/  FSEL R15, R15, +INF , !P3 ;  /* 0x7f8000000f0f7808 */ /* 0x000fe20005800000 */
[----:B------:R-:W-:Y:S01]  /*0a20*/  FFMA.FTZ R26, -R19, 0.693145751953125, R14 ;  /* 0x3f317200131a7823 */ /* 0x000fe2000001010e */
[C---:B------:R-:W-:Y:S01]  /*0a30*/  FSETP.GT.FTZ.AND P0, PT, R18.reuse, 128, PT ;  /* 0x430000001200780b */ /* 0x040fe20003f14000 */
[----:B------:R-:W-:Y:S01]  /*0a40*/  FFMA.FTZ R24, R9, R24, 0.041667830199003219604 ;  /* 0x3d2aabe309187423 */ /* 0x000fe20000010018 */
[----:B------:R-:W-:Y:S01]  /*0a50*/  FSETP.GEU.FTZ.AND P3, PT, R18, -25, PT ;  /* 0xc1c800001200780b */ /* 0x000fe20003f7e000 */
[----:B------:R-:W-:Y:S01]  /*0a60*/  FFMA.FTZ R22, R23, R22, 0.49999994039535522461 ;  /* 0x3efffffe17167423 */ /* 0x000fe20000010016 */
[----:B------:R-:W1:Y:S01]  /*0a70*/  MUFU.EX2 R18, R18 ;  /* 0x0000001200127308 */ /* 0x000e620000000800 */
[----:B------:R-:W-:Y:S01]  /*0a80*/  FFMA.FTZ R21, -R19, 1.428606765330187045e-06, R26 ;  /* 0x35bfbe8e13157823 */ /* 0x000fe2000001011a */
[----:B------:R-:W-:Y:S01]  /*0a90*/  FFMA.FTZ R24, R9, R24, 0.16666397452354431152 ;  /* 0x3e2aa9f609187423 */ /* 0x000fe20000010018 */
[----:B------:R-:W-:Y:S01]  /*0aa0*/  FMUL.FTZ R22, R23, R22 ;  /* 0x0000001617167220 */ /* 0x000fe20000410000 */
[----:B------:R-:W-:Y:S01]  /*0ab0*/  @!P6 FADD.FTZ R19, R19, -1 ;  /* 0xbf8000001313e421 */ /* 0x000fe20000010000 */
[----:B------:R-:W-:Y:S01]  /*0ac0*/  FFMA.FTZ R8, R21, R8, 0.0083824126049876213074 ;  /* 0x3c09566315087423 */ /* 0x000fe20000010008 */
[----:B------:R-:W-:Y:S01]  /*0ad0*/  FFMA.FTZ R24, R9, R24, 0.49999994039535522461 ;  /* 0x3efffffe09187423 */ /* 0x000fe20000010018 */
[----:B------:R-:W-:Y:S01]  /*0ae0*/  FFMA.FTZ R23, R23, R22, R23 ;  /* 0x0000001617177223 */ /* 0x000fe20000010017 */
[----:B------:R-:W-:Y:S01]  /*0af0*/  FSEL R15, R15, -1, P1 ;  /* 0xbf8000000f0f7808 */ /* 0x000fe20000800000 */
[----:B------:R-:W-:Y:S01]  /*0b00*/  FFMA.FTZ R26, R21, R8, 0.041667830199003219604 ;  /* 0x3d2aabe3151a7423 */ /* 0x000fe20000010008 */
[----:B------:R-:W2:Y:S01]  /*0b10*/  MUFU.EX2 R22, R19 ;  /* 0x0000001300167308 */ /* 0x000ea20000000800 */
[----:B0-----:R-:W-:Y:S01]  /*0b20*/  FADD.FTZ R8, R20, -1 ;  /* 0xbf80000014087421 */ /* 0x001fe20000010000 */
[----:B------:R-:W-:Y:S01]  /*0b30*/  FMUL.FTZ R24, R9, R24 ;  /* 0x0000001809187220 */ /* 0x000fe20000410000 */
[----:B------:R-:W-:Y:S01]  /*0b40*/  FSETP.NEU.FTZ.AND P1, PT, R6, RZ, PT ;  /* 0x000000ff0600720b */ /* 0x000fe20003f3d000 */
[----:B------:R-:W-:Y:S01]  /*0b50*/  FFMA.FTZ R26, R21, R26, 0.16666397452354431152 ;  /* 0x3e2aa9f6151a7423 */ /* 0x000fe2000001001a */
[----:B------:R-:W-:Y:S01]  /*0b60*/  FFMA.FTZ R20, R23, R20, R8 ;  /* 0x0000001417147223 */ /* 0x000fe20000010008 */
[----:B------:R-:W-:Y:S01]  /*0b70*/  FFMA.FTZ R9, R9, R24, R9 ;  /* 0x0000001809097223 */ /* 0x000fe20000010009 */
[----:B-1----:R-:W-:Y:S01]  /*0b80*/  FADD.FTZ R8, R18, -1 ;  /* 0xbf80000012087421 */ /* 0x002fe20000010000 */
[----:B------:R-:W-:Y:S01]  /*0b90*/  FFMA.FTZ R26, R21, R26, 0.49999994039535522461 ;  /* 0x3efffffe151a7423 */ /* 0x000fe2000001001a */
[----:B------:R-:W-:Y:S01]  /*0ba0*/  @!P5 FADD.FTZ R20, R20, R20 ;  /* 0x000000141414d221 */ /* 0x000fe20000010000 */
[----:B------:R-:W-:Y:S01]  /*0bb0*/  FSETP.GT.FTZ.AND P5, PT, R16, 128, PT ;  /* 0x430000001000780b */ /* 0x000fe20003fb4000 */
[----:B------:R-:W-:Y:S01]  /*0bc0*/  FFMA.FTZ R18, R9, R18, R8 ;  /* 0x0000001209127223 */ /* 0x000fe20000010008 */
[C---:B------:R-:W-:Y:S01]  /*0bd0*/  FMUL.FTZ R26, R21.reuse, R26 ;  /* 0x0000001a151a7220 */ /* 0x040fe20000410000 */
[----:B------:R-:W0:Y:S01]  /*0be0*/  LDC.64 R8, c[0x0][0x218] ;  /* 0x00008600ff087b82 */ /* 0x000e220000000a00 */
[----:B------:R-:W-:Y:S01]  /*0bf0*/  FSEL R20, R20, +INF , !P5 ;  /* 0x7f80000014147808 */ /* 0x000fe20006800000 */
[----:B------:R-:W-:Y:S01]  /*0c00*/  @!P4 FADD.FTZ R18, R18, R18 ;  /* 0x000000121212c221 */ /* 0x000fe20000010000 */
[----:B------:R-:W-:Y:S01]  /*0c10*/  @!P1 FADD.FTZ R15, R6, R6 ;  /* 0x00000006060f9221 */ /* 0x000fe20000010000 */
[----:B------:R-:W-:Y:S01]  /*0c20*/  FFMA.FTZ R21, R21, R26, R21 ;  /* 0x0000001a15157223 */ /* 0x000fe20000010015 */
[----:B--2---:R-:W-:Y:S01]  /*0c30*/  FADD.FTZ R6, R22, -1 ;  /* 0xbf80000016067421 */ /* 0x004fe20000010000 */
[----:B------:R-:W-:-:S02]  /*0c40*/  FSETP.GEU.FTZ.AND P1, PT, R11, -25, PT ;  /* 0xc1c800000b00780b */ /* 0x000fc40003f3e000 */
[----:B------:R-:W-:Y:S01]  /*0c50*/  FSEL R18, R18, +INF , !P0 ;  /* 0x7f80000012127808 */ /* 0x000fe20004000000 */
[----:B------:R-:W-:Y:S01]  /*0c60*/  FFMA.FTZ R21, R21, R22, R6 ;  /* 0x0000001615157223 */ /* 0x000fe20000010006 */
[----:B------:R-:W-:Y:S02]  /*0c70*/  FSEL R6, R17, -1, P2 ;  /* 0xbf80000011067808 */ /* 0x000fe40001000000 */
[----:B------:R-:W-:Y:S01]  /*0c80*/  FSETP.GEU.FTZ.AND P5, PT, R16, -25, PT ;  /* 0xc1c800001000780b */ /* 0x000fe20003fbe000 */
[----:B------:R-:W-:Y:S01]  /*0c90*/  @!P6 FADD.FTZ R21, R21, R21 ;  /* 0x000000151515e221 */ /* 0x000fe20000010000 */
[----:B------:R-:W-:Y:S02]  /*0ca0*/  FSETP.NEU.FTZ.AND P2, PT, R3, RZ, PT ;  /* 0x000000ff0300720b */ /* 0x000fe40003f5d000 */
[----:B------:R-:W-:Y:S02]  /*0cb0*/  FSEL R11, R12, -1, P1 ;  /* 0xbf8000000c0b7808 */ /* 0x000fe40000800000 */
[----:B------:R-:W-:-:S02]  /*0cc0*/  FSEL R18, R18, -1, P3 ;  /* 0xbf80000012127808 */ /* 0x000fc40001800000 */
[----:B------:R-:W-:Y:S02]  /*0cd0*/  FSETP.NEU.FTZ.AND P4, PT, R7, RZ, PT ;  /* 0x000000ff0700720b */ /* 0x000fe40003f9d000 */
[----:B------:R-:W-:Y:S02]  /*0ce0*/  FSETP.NEU.FTZ.AND P1, PT, R4, RZ, PT ;  /* 0x000000ff0400720b */ /* 0x000fe40003f3d000 */
[----:B------:R-:W-:Y:S01]  /*0cf0*/  FSETP.NEU.FTZ.AND P0, PT, R13, RZ, PT ;  /* 0x000000ff0d00720b */ /* 0x000fe20003f1d000 */
[----:B0-----:R-:W-:Y:S01]  /*0d00*/  IMAD.WIDE.U32 R8, R0, 0x2, R8 ;  /* 0x0000000200087825 */ /* 0x001fe200078e0008 */
[----:B------:R-:W-:-:S03]  /*0d10*/  FSETP.NEU.FTZ.AND P3, PT, R14, RZ, PT ;  /* 0x000000ff0e00720b */ /* 0x000fc60003f7d000 */
[----:B------:R-:W-:Y:S01]  /*0d20*/  @!P2 FADD.FTZ R6, R3, R3 ;  /* 0x000000030306a221 */ /* 0x000fe20000010000 */
[----:B------:R-:W-:Y:S02]  /*0d30*/  FSEL R20, R20, -1, P5 ;  /* 0xbf80000014147808 */ /* 0x000fe40002800000 */
[C---:B------:R-:W-:Y:S01]  /*0d40*/  FSETP.GT.FTZ.AND P5, PT, R19.reuse, 128, PT ;  /* 0x430000001300780b */ /* 0x040fe20003fb4000 */
[----:B------:R-:W-:Y:S01]  /*0d50*/  IMAD.WIDE R8, R2, 0x10, R8 ;  /* 0x0000001002087825 */ /* 0x000fe200078e0208 */
[----:B------:R-:W-:-:S03]  /*0d60*/  FSETP.GEU.FTZ.AND P6, PT, R19, -25, PT ;  /* 0xc1c800001300780b */ /* 0x000fc60003fde000 */
[----:B------:R-:W-:Y:S01]  /*0d70*/  @!P4 FADD.FTZ R18, R7, R7 ;  /* 0x000000070712c221 */ /* 0x000fe20000010000 */
[----:B------:R-:W-:Y:S01]  /*0d80*/  FSEL R21, R21, +INF , !P5 ;  /* 0x7f80000015157808 */ /* 0x000fe20006800000 */
[----:B------:R-:W-:Y:S01]  /*0d90*/  @!P1 FADD.FTZ R11, R4, R4 ;  /* 0x00000004040b9221 */ /* 0x000fe20000010000 */
[----:B------:R-:W-:Y:S01]  /*0da0*/  F2FP.BF16.F32.PACK_AB R4, R6, R5 ;  /* 0x000000050604723e */ /* 0x000fe200000010ff */
[----:B------:R-:W-:Y:S01]  /*0db0*/  @!P0 FADD.FTZ R20, R13, R13 ;  /* 0x0000000d0d148221 */ /* 0x000fe20000010000 */
[----:B------:R-:W-:Y:S01]  /*0dc0*/  FSEL R21, R21, -1, P6 ;  /* 0xbf80000015157808 */ /* 0x000fe20003000000 */
[----:B------:R-:W-:Y:S01]  /*0dd0*/  @!P3 FADD.FTZ R21, R14, R14 ;  /* 0x0000000e0e15b221 */ /* 0x000fe20000010000 */
[----:B------:R-:W-:Y:S02]  /*0de0*/  F2FP.BF16.F32.PACK_AB R5, R11, R10 ;  /* 0x0000000a0b05723e */ /* 0x000fe400000010ff */
[----:B------:R-:W-:Y:S02]  /*0df0*/  F2FP.BF16.F32.PACK_AB R6, R20, R15 ;  /* 0x0000000f1406723e */ /* 0x000fe400000010ff */
[----:B------:R-:W-:-:S05]  /*0e00*/  F2FP.BF16.F32.PACK_AB R7, R21, R18 ;  /* 0x000000121507723e */ /* 0x000fca00000010ff */
[----:B------:R-:W-:Y:S01]  /*0e10*/  STG.E.128 desc[UR4][R8.64], R4 ;  /* 0x0000000408007986 */ /* 0x000fe2000c101d04 */
[----:B------:R-:W-:Y:S05]  /*0e20*/  EXIT ;  /* 0x000000000000794d */ /* 0x000fea0003800000 */
.L_x_26459:
        /* <DEDUP_REMOVED lines=91> */
.L_x_26461:
[----:B------:R-:W-:Y:S05]  /*13e0*/  BSYNC B0 ;  /* 0x0000000000007941 */ /* 0x000fea0003800000 */
.L_x_26460:
        /* <DEDUP_REMOVED lines=32> */
.L_x_26463:
[----:B------:R-:W-:Y:S05]  /*15f0*/  BSYNC B0 ;  /* 0x0000000000007941 */ /* 0x000fea0003800000 */
.L_x_26462:
        /* <DEDUP_REMOVED lines=31> */
.L_x_26465:
[----:B------:R-:W-:Y:S05]  /*17f0*/  BSYNC B0 ;  /* 0x0000000000007941 */ /* 0x000fea0003800000 */
.L_x_26464:
[----:B------:R-:W-:Y:S01]  /*1800*/  BSSY B0, `(.L_x_26466) ;  /* 0x000001f000007945 */ /* 0x000fe20003800000 */
[----:B------:R-:W-:Y:S02]  /*1810*/  ISETP.GE.AND P2, PT, R5, R8, PT ;  /* 0x000000080500720c */ /* 0x000fe40003f46270 */
[----:B-----5:R-:W-:Y:S01]  /*1820*/  IADD3 R7, R9, 0x300, RZ ;  /* 0x0000030009077810 */ /* 0x020fe20007ffe0ff */
[----:B------:R-:W-:Y:S10]  /*1830*/  @P3 BRA `(.L_x_26467) ;  /* 0x00000000006c3947 */ /* 0x000ff40003800000 */
[----:B------:R-:W-:Y:S02]  /*1840*/  SHF.L.U32 R14, R14, 0x10, RZ ;  /* 0x000000100e0e7819 */ /* 0x000fe400000006ff */
        /* <DEDUP_REMOVED lines=26> */
.L_x_26467:
[----:B------:R-:W-:Y:S05]  /*19f0*/  BSYNC B0 ;  /* 0x0000000000007941 */ /* 0x000fea0003800000 */
.L_x_26466:
[----:B------:R-:W-:Y:S01]  /*1a00*/  BSSY B0, `(.L_x_26468) ;  /* 0x000001f000007945 */ /* 0x000fe20003800000 */
[----:B------:R-:W-:Y:S02]  /*1a10*/  ISETP.GE.AND P3, PT, R7, R8, PT ;  /* 0x000000080700720c */ /* 0x000fe40003f66270 */
[----:B------:R-:W-:Y:S01]  /*1a20*/  IADD3 R7, R9, 0x380, RZ ;  /* 0x0000038009077810 */ /* 0x000fe20007ffe0ff */
        /* <DEDUP_REMOVED lines=28> */
.L_x_26469:
[----:B------:R-:W-:Y:S05]  /*1bf0*/  BSYNC B0 ;  /* 0x0000000000007941 */ /* 0x000fea0003800000 */
.L_x_26468:
        /* <DEDUP_REMOVED lines=32> */
.L_x_26471:
[----:B------:R-:W-:Y:S05]  /*1e00*/  BSYNC B0 ;  /* 0x0000000000007941 */ /* 0x000fea0003800000 */
.L_x_26470:
        /* <DEDUP_REMOVED lines=29> */
.L_x_26473:
[----:B------:R-:W-:Y:S05]  /*1fe0*/  BSYNC B0 ;  /* 0x0000000000007941 */ /* 0x000fea0003800000 */
.L_x_26472:
        /* <DEDUP_REMOVED lines=29> */
.L_x_26475:
[----:B------:R-:W-:Y:S05]  /*21c0*/  BSYNC B0 ;  /* 0x0000000000007941 */ /* 0x000fea0003800000 */
.L_x_26474:
        /* <DEDUP_REMOVED lines=19> */
.L_x_26478:
[----:B------:R-:W-:-:S13]  /*2300*/  ISETP.GE.AND P0, PT, R9, R8, PT ;  /* 0x000000080900720c */ /* 0x000fda0003f06270 */
[----:B------:R-:W-:Y:S05]  /*2310*/  @P0 BRA `(.L_x_26480) ;  /* 0x0000000000300947 */ /* 0x000fea0003800000 */
[----:B0-----:R-:W0:Y:S01]  /*2320*/  LDC.64 R2, c[0x0][0x218] ;  /* 0x00008600ff027b82 */ /* 0x001e220000000a00 */
[----:B------:R-:W-:Y:S02]  /*2330*/  IADD3 R11, R0, R9, RZ ;  /* 0x00000009000b7210 */ /* 0x000fe40007ffe0ff */
[----:B------:R-:W-:-:S03]  /*2340*/  IADD3 R9, R9, 0x80, RZ ;  /* 0x0000008009097810 */ /* 0x000fc60007ffe0ff */
[----:B0-----:R-:W-:-:S05]  /*2350*/  IMAD.WIDE.U32 R2, R11, 0x2, R2 ;  /* 0x000000020b027825 */ /* 0x001fca00078e0002 */
[----:B------:R1:W-:Y:S02]  /*2360*/  STG.E.U16 desc[UR4][R2.64], R5 ;  /* 0x0000000502007986 */ /* 0x0003e4000c101504 */
.L_x_26479:
[----:B------:R-:W-:-:S13]  /*2370*/  ISETP.GE.AND P0, PT, R9, R8, PT ;  /* 0x000000080900720c */ /* 0x000fda0003f06270 */
[----:B------:R-:W-:Y:S05]  /*2380*/  @P0 BRA `(.L_x_26481) ;  /* 0x0000000000340947 */ /* 0x000fea0003800000 */
[----:B01----:R-:W0:Y:S01]  /*2390*/  LDC.64 R2, c[0x0][0x218] ;  /* 0x00008600ff027b82 */ /* 0x003e220000000a00 */
[----:B------:R-:W-:Y:S02]  /*23a0*/  IADD3 R5, R0, R9, RZ ;  /* 0x0000000900057210 */ /* 0x000fe40007ffe0ff */
[----:B------:R-:W-:-:S03]  /*23b0*/  IADD3 R9, R9, 0x80, RZ ;  /* 0x0000008009097810 */ /* 0x000fc60007ffe0ff */
[----:B0-----:R-:W-:-:S05]  /*23c0*/  IMAD.WIDE.U32 R2, R5, 0x2, R2 ;  /* 0x0000000205027825 */ /* 0x001fca00078e0002 */
[----:B------:R1:W-:Y:S02]  /*23d0*/  STG.E.U16 desc[UR4][R2.64], R6 ;  /* 0x0000000602007986 */ /* 0x0003e4000c101504 */
.L_x_26480:
        /* <DEDUP_REMOVED lines=8> */
.L_x_26481:
[----:B------:R-:W-:Y:S05]  /*2460*/  BSYNC B1 ;  /* 0x0000000000017941 */ /* 0x000fea0003800000 */
.L_x_26477:
[----:B------:R-:W-:-:S13]  /*2470*/  ISETP.GE.AND P0, PT, R9, R8, PT ;  /* 0x000000080900720c */ /* 0x000fda0003f06270 */
[----:B012---:R-:W0:Y:S01]  /*2480*/  @!P0 LDC.64 R2, c[0x0][0x218] ;  /* 0x00008600ff028b82 */ /* 0x007e220000000a00 */
[----:B------:R-:W-:Y:S02]  /*2490*/  @!P0 IADD3 R5, R0, R9, RZ ;  /* 0x0000000900058210 */ /* 0x000fe40007ffe0ff */
[----:B------:R-:W-:-:S03]  /*24a0*/  @!P0 IADD3 R9, R9, 0x80, RZ ;  /* 0x0000008009098810 */ /* 0x000fc60007ffe0ff */
[----:B0-----:R-:W-:-:S05]  /*24b0*/  @!P0 IMAD.WIDE.U32 R2, R5, 0x2, R2 ;  /* 0x0000000205028825 */ /* 0x001fca00078e0002 */
[----:B------:R2:W-:Y:S02]  /*24c0*/  @!P0 STG.E.U16 desc[UR4][R2.64], R10 ;  /* 0x0000000a02008986 */ /* 0x0005e4000c101504 */
.L_x_26482:
[----:B------:R-:W-:Y:S05]  /*24d0*/  BSYNC B0 ;  /* 0x0000000000007941 */ /* 0x000fea0003800000 */
.L_x_26476:
        /* <DEDUP_REMOVED lines=8> */
.L_x_26483:
        /* <DEDUP_REMOVED lines=10> */
.L_x_36416:


//--------------------- .text._ZN2at6native18elementwise_kernelILi128ELi4EZNS0_15gpu_kernel_implIZZZNS0_17expm1_kernel_cudaERNS_18TensorIteratorBaseEENKUlvE_clEvENKUlvE2_clEvEUlN3c107complexIfEEE_EEvS4_RKT_EUliE_EEviT1_ --------------------------
	.section	.text._ZN2at6native18elementwise_kernelILi128ELi4EZNS0_15gpu_kernel_implIZZZNS0_17expm1_kernel_cudaERNS_18TensorIteratorBaseEENKUlvE_clEvENKUlvE2_clEvEUlN3c107complexIfEEE_EEvS4_RKT_EUliE_EEviT1_,"ax",@progbits
	.align	128
        .global         _ZN2at6native18elementwise_kernelILi128ELi4EZNS0_15gpu_kernel_implIZZZNS0_17expm1_kernel_cudaERNS_18TensorIteratorBaseEENKUlvE_clEvENKUlvE2_clEvEUlN3c107complexIfEEE_EEvS4_RKT_EUliE_EEviT1_
        .type           _ZN2at6native18elementwise_kernelILi128ELi4EZNS0_15gpu_kernel_implIZZZNS0_17expm1_kernel_cudaERNS_18TensorIteratorBaseEENKUlvE_clEvENKUlvE2_clEvEUlN3c107complexIfEEE_EEvS4_RKT_EUliE_EEviT1_,@function
        .size           _ZN2at6native18elementwise_kernelILi128ELi4EZNS0_15gpu_kernel_implIZZZNS0_17expm1_kernel_cudaERNS_18TensorIteratorBaseEENKUlvE_clEvENKUlvE2_clEvEUlN3c107complexIfEEE_EEvS4_RKT_EUliE_EEviT1_,(.L_x_36417 - _ZN2at6native18elementwise_kernelILi128ELi4EZNS0_15gpu_kernel_implIZZZNS0_17expm1_kernel_cudaERNS_18TensorIteratorBaseEENKUlvE_clEvENKUlvE2_clEvEUlN3c107complexIfEEE_EEvS4_RKT_EUliE_EEviT1_)
        .other          _ZN2at6native18elementwise_kernelILi128ELi4EZNS0_15gpu_kernel_implIZZZNS0_17expm1_kernel_cudaERNS_18TensorIteratorBaseEENKUlvE_clEvENKUlvE2_clEvEUlN3c107complexIfEEE_EEvS4_RKT_EUliE_EEviT1_,@"STO_CUDA_ENTRY STV_DEFAULT"
_ZN2at6native18elementwise_kernelILi128ELi4EZNS0_15gpu_kernel_implIZZZNS0_17expm1_kernel_cudaERNS_18TensorIteratorBaseEENKUlvE_clEvENKUlvE2_clEvEUlN3c107complexIfEEE_EEvS4_RKT_EUliE_EEviT1_:
.text._ZN2at6native18elementwise_kernelILi128ELi4EZNS0_15gpu_kernel_implIZZZNS0_17expm1_kernel_cudaERNS_18TensorIteratorBaseEENKUlvE_clEvENKUlvE2_clEvEUlN3c107complexIfEEE_EEvS4_RKT_EUliE_EEviT1_:
        /* <DEDUP_REMOVED lines=315> */
.L_x_26486:
        /* <DEDUP_REMOVED lines=23> */
.L_x_26491:
[----:B------:R-:W2:Y:S01]  /*1520*/  LDG.E.U8 R2, desc[UR36][R4.64] ;  /* 0x0000002404027981 */ /* 0x000ea2000c1e1100 */
[----:B------:R-:W-:Y:S01]  /*1530*/  IMAD.MOV.U32 R3, RZ, RZ, RZ ;  /* 0x000000ffff037224 */ /* 0x000fe200078e00ff */
[----:B--2---:R-:W-:Y:S01]  /*1540*/  I2FP.F32.U32 R2, R2 ;  /* 0x0000000200027245 */ /* 0x004fe20000201000 */
[----:B------:R-:W-:Y:S06]  /*1550*/  BRA `(.L_x_26493) ;  /* 0x0000000c007c7947 */ /* 0x000fec0003800000 */
.L_x_26490:
        /* <DEDUP_REMOVED lines=10> */
.L_x_26495:
[----:B------:R-:W2:Y:S01]  /*1600*/  LDG.E R2, desc[UR36][R4.64] ;  /* 0x0000002404027981 */ /* 0x000ea2000c1e1900 */
[----:B------:R-:W-:Y:S01]  /*1610*/  HFMA2.MMA R3, -RZ, RZ, 0, 0 ;  /* 0x00000000ff037435 */ /* 0x000fe200000001ff */
[----:B--2---:R-:W-:Y:S01]  /*1620*/  I2FP.F32.S32 R2, R2 ;  /* 0x0000000200027245 */ /* 0x004fe20000201400 */
[----:B------:R-:W-:Y:S09]  /*1630*/  BRA `(.L_x_26493) ;  /* 0x0000000c00447947 */ /* 0x000ff20003800000 */
.L_x_26494:
[----:B------:R-:W2:Y:S01]  /*1640*/  LDG.E.U16 R2, desc[UR36][R4.64] ;  /* 0x0000002404027981 */ /* 0x000ea2000c1e1500 */
[----:B------:R-:W-:Y:S01]  /*1650*/  IMAD.MOV.U32 R3, RZ, RZ, RZ ;  /* 0x000000ffff037224 */ /* 0x000fe200078e00ff */
[----:B--2---:R-:W0:Y:S01]  /*1660*/  I2F.S16 R2, R2 ;  /* 0x0000000200027306 */ /* 0x004e220000101400 */
[----:B------:R-:W-:Y:S05]  /*1670*/  BRA `(.L_x_26493) ;  /* 0x0000000c00347947 */ /* 0x000fea0003800000 */
.L_x_26489:
        /* <DEDUP_REMOVED lines=9> */
.L_x_26497:
[----:B------:R-:W2:Y:S01]  /*1710*/  LDG.E.U16 R2, desc[UR36][R4.64] ;  /* 0x0000002404027981 */ /* 0x000ea2000c1e1500 */
[----:B------:R-:W-:Y:S02]  /*1720*/  IMAD.MOV.U32 R3, RZ, RZ, RZ ;  /* 0x000000ffff037224 */ /* 0x000fe400078e00ff */
[----:B--2---:R-:W-:Y:S01]  /*1730*/  HADD2.F32 R2, -RZ, R2.H0_H0 ;  /* 0x20000002ff027230 */ /* 0x004fe20000004100 */
[----:B------:R-:W-:Y:S06]  /*1740*/  BRA `(.L_x_26493) ;  /* 0x0000000c00007947 */ /* 0x000fec0003800000 */
.L_x_26496:
        /* <DEDUP_REMOVED lines=8> */
.L_x_26499:
[----:B------:R-:W2:Y:S02]  /*17d0*/  LDG.E R2, desc[UR36][R4.64] ;  /* 0x0000002404027981 */ /* 0x000ea4000c1e1900 */
[--C-:B--2---:R-:W-:Y:S02]  /*17e0*/  HADD2.F32 R3, -RZ, R2.reuse.H1_H1 ;  /* 0x30000002ff037230 */ /* 0x104fe40000004100 */
[----:B------:R-:W-:Y:S01]  /*17f0*/  HADD2.F32 R2, -RZ, R2.H0_H0 ;  /* 0x20000002ff027230 */ /* 0x000fe20000004100 */
[----:B------:R-:W-:Y:S06]  /*1800*/  BRA `(.L_x_26493) ;  /* 0x0000000800d07947 */ /* 0x000fec0003800000 */
.L_x_26498:
        /* <DEDUP_REMOVED lines=8> */
.L_x_26488:
        /* <DEDUP_REMOVED lines=13> */
.L_x_26502:
        /* <DEDUP_REMOVED lines=10> */
.L_x_26501:
        /* <DEDUP_REMOVED lines=27> */
.L_x_26504:
[----:B------:R-:W2:Y:S01]  /*1bb0*/  LDG.E.U8 R4, desc[UR36][R4.64] ;  /* 0x0000002404047981 */ /* 0x000ea2000c1e1100 */
[----:B------:R-:W-:Y:S01]  /*1bc0*/  IMAD.MOV.U32 R3, RZ, RZ, RZ ;  /* 0x000000ffff037224 */ /* 0x000fe200078e00ff */
[C---:B--2---:R-:W-:Y:S01]  /*1bd0*/  SHF.L.U32 R0, R4.reuse, 0x19, RZ ;  /* 0x0000001904007819 */ /* 0x044fe200000006ff */
        /* <DEDUP_REMOVED lines=11> */
.L_x_26503:
[----:B------:R-:W2:Y:S01]  /*1c90*/  LDG.E.U16 R2, desc[UR36][R4.64] ;  /* 0x0000002404027981 */ /* 0x000ea2000c1e1500 */
[----:B------:R-:W-:Y:S02]  /*1ca0*/  IMAD.MOV.U32 R3, RZ, RZ, RZ ;  /* 0x000000ffff037224 */ /* 0x000fe400078e00ff */
[----:B--2---:R-:W-:Y:S01]  /*1cb0*/  IMAD.U32 R2, R2, 0x10000, RZ ;  /* 0x0001000002027824 */ /* 0x004fe200078e00ff */
[----:B------:R-:W-:Y:S06]  /*1cc0*/  BRA `(.L_x_26493) ;  /* 0x0000000400a07947 */ /* 0x000fec0003800000 */
.L_x_26500:
        /* <DEDUP_REMOVED lines=12> */
.L_x_26507:
        /* <DEDUP_REMOVED lines=20> */
.L_x_26509:
[----:B------:R-:W-:Y:S05]  /*1ed0*/  BSYNC B0 ;  /* 0x0000000000007941 */ /* 0x000fea0003800000 */
.L_x_26508:
[----:B------:R-:W-:Y:S01]  /*1ee0*/  IMAD.SHL.U32 R2, R2, 0x100000, RZ ;  /* 0x0010000002027824 */ /* 0x000fe200078e00ff */
[----:B------:R-:W-:-:S04]  /*1ef0*/  LEA R5, R0, 0x3b800000, 0x17 ;  /* 0x3b80000000057811 */ /* 0x000fc800078eb8ff */
[----:B------:R-:W-:Y:S01]  /*1f00*/  LOP3.LUT R2, R5, R2, R6, 0xfe, !PT ;  /* 0x0000000205027212 */ /* 0x000fe200078efe06 */
[----:B------:R-:W-:Y:S06]  /*1f10*/  BRA `(.L_x_26493) ;  /* 0x00000004000c7947 */ /* 0x000fec0003800000 */
.L_x_26506:
[----:B------:R-:W2:Y:S01]  /*1f20*/  LDG.E.U8 R5, desc[UR36][R4.64] ;  /* 0x0000002404057981 */ /* 0x000ea2000c1e1100 */
[----:B------:R-:W-:Y:S02]  /*1f30*/  CS2R R2, SRZ ;  /* 0x0000000000027805 */ /* 0x000fe4000001ff00 */
        /* <DEDUP_REMOVED lines=18> */
.L_x_26511:
[----:B------:R-:W-:Y:S05]  /*2060*/  BSYNC B0 ;  /* 0x0000000000007941 */ /* 0x000fea0003800000 */
.L_x_26510:
[----:B------:R-:W-:Y:S01]  /*2070*/  IMAD.SHL.U32 R2, R2, 0x200000, RZ ;  /* 0x0020000002027824 */ /* 0x000fe200078e00ff */
[----:B------:R-:W-:-:S04]  /*2080*/  LEA R5, R0, 0x37800000, 0x17 ;  /* 0x3780000000057811 */ /* 0x000fc800078eb8ff */
[----:B------:R-:W-:Y:S01]  /*2090*/  LOP3.LUT R2, R5, R2, R6, 0xfe, !PT ;  /* 0x0000000205027212 */ /* 0x000fe200078efe06 */
[----:B------:R-:W-:Y:S06]  /*20a0*/  BRA `(.L_x_26493) ;  /* 0x0000000000a87947 */ /* 0x000fec0003800000 */
.L_x_26505:
        /* <DEDUP_REMOVED lines=14> */
.L_x_26515:
[----:B------:R-:W-:Y:S05]  /*2190*/  BSYNC B0 ;  /* 0x0000000000007941 */ /* 0x000fea0003800000 */
.L_x_26514:
[----:B------:R-:W-:Y:S01]  /*21a0*/  IMAD.MOV.U32 R3, RZ, RZ, RZ ;  /* 0x000000ffff037224 */ /* 0x000fe200078e00ff */
[----:B------:R-:W-:Y:S06]  /*21b0*/  BRA `(.L_x_26493) ;  /* 0x0000000000647947 */ /* 0x000fec0003800000 */
.L_x_26492:
        /* <DEDUP_REMOVED lines=16> */
.L_x_26516:
[----:B------:R-:W-:Y:S01]  /*22c0*/  CS2R R2, SRZ ;  /* 0x0000000000027805 */ /* 0x000fe2000001ff00 */
[----:B------:R-:W-:Y:S06]  /*22d0*/  BRA `(.L_x_26493) ;  /* 0x00000000001c7947 */ /* 0x000fec0003800000 */
.L_x_26513:
[----:B------:R-:W2:Y:S01]  /*22e0*/  LDG.E.64 R4, desc[UR36][R4.64] ;  /* 0x0000002404047981 */ /* 0x000ea2000c1e1b00 */
[----:B------:R-:W-:Y:S01]  /*22f0*/  IMAD.MOV.U32 R3, RZ, RZ, RZ ;  /* 0x000000ffff037224 */ /* 0x000fe200078e00ff */
[----:B--2---:R0:W1:Y:S01]  /*2300*/  I2F.U64 R2, R4 ;  /* 0x0000000400027312 */ /* 0x0040620000301000 */
[----:B------:R-:W-:Y:S05]  /*2310*/  BRA `(.L_x_26493) ;  /* 0x00000000000c7947 */ /* 0x000fea0003800000 */
.L_x_26512:
[----:B------:R-:W2:Y:S01]  /*2320*/  LDG.E R2, desc[UR36][R4.64] ;  /* 0x0000002404027981 */ /* 0x000ea2000c1e1900 */
[----:B------:R-:W-:Y:S01]  /*2330*/  IMAD.MOV.U32 R3, RZ, RZ, RZ ;  /* 0x000000ffff037224 */ /* 0x000fe200078e00ff */
[----:B--2---:R-:W-:-:S07]  /*2340*/  I2FP.F32.U32 R2, R2 ;  /* 0x0000000200027245 */ /* 0x004fce0000201000 */
.L_x_26493:
[----:B------:R-:W-:Y:S05]  /*2350*/  BSYNC B6 ;  /* 0x0000000000067941 */ /* 0x000fea0003800000 */
.L_x_26487:
[C---:B012345:R-:W-:Y:S01]  /*2360*/  FMUL.FTZ R4, R2.reuse, 1.4426950216293334961 ;  /* 0x3fb8aa3b02047820 */ /* 0x07ffe20000410000 */
[----:B------:R-:W-:Y:S01]  /*2370*/  FSETP.GEU.FTZ.AND P0, PT, |R2|, 0.40999999642372131348, PT ;  /* 0x3ed1eb850200780b */ /* 0x000fe20003f1e200 */
[----:B------:R-:W-:Y:S02]  /*2380*/  IMAD.MOV.U32 R7, RZ, RZ, 0x3ab5ebe6 ;  /* 0x3ab5ebe6ff077424 */ /* 0x000fe400078e00ff */
[C---:B------:R-:W-:Y:S01]  /*2390*/  FMUL.RZ R11, R3.reuse, 0.15915493667125701904 ;  /* 0x3e22f983030b7820 */ /* 0x040fe2000040c000 */
[----:B------:R-:W0:Y:S01]  /*23a0*/  FRND R0, R4 ;  /* 0x0000000400007307 */ /* 0x000e220000201000 */
[----:B------:R-:W-:-:S04]  /*23b0*/  FMUL.FTZ R3, R3, 0.5 ;  /* 0x3f00000003037820 */ /* 0x000fc80000410000 */
[----:B------:R-:W-:-:S03]  /*23c0*/  FMUL.RZ R3, R3, 0.15915493667125701904 ;  /* 0x3e22f98303037820 */ /* 0x000fc6000040c000 */
[----:B------:R-:W-:Y:S01]  /*23d0*/  MUFU.EX2 R4, R4 ;  /* 0x0000000400047308 */ /* 0x000fe20000000800 */
[----:B0-----:R-:W-:-:S07]  /*23e0*/  FSEL R5, R0, RZ, P0 ;  /* 0x000000ff00057208 */ /* 0x001fce0000000000 */
[----:B------:R-:W-:Y:S01]  /*23f0*/  MUFU.SIN R3, R3 ;  /* 0x0000000300037308 */ /* 0x000fe20000000400 */
[----:B------:R-:W-:Y:S02]  /*2400*/  FSETP.NEU.FTZ.AND P0, PT, R2, RZ, PT ;  /* 0x000000ff0200720b */ /* 0x000fe40003f1d000 */
[C---:B------:R-:W-:Y:S01]  /*2410*/  FSETP.NEU.FTZ.AND P1, PT, R5.reuse, 128, PT ;  /* 0x430000000500780b */ /* 0x040fe20003f3d000 */
[----:B------:R-:W-:-:S04]  /*2420*/  FFMA.FTZ R0, -R5, 0.693145751953125, R2 ;  /* 0x3f31720005007823 */ /* 0x000fc80000010102 */
[----:B------:R-:W-:Y:S01]  /*2430*/  FFMA.FTZ R6, -R5, 1.428606765330187045e-06, R0 ;  /* 0x35bfbe8e05067823 */ /* 0x000fe20000010100 */
[----:B------:R-:W-:Y:S01]  /*2440*/  MUFU.COS R9, R11 ;  /* 0x0000000b00097308 */ /* 0x000fe20000000000 */
[----:B------:R-:W0:Y:S02]  /*2450*/  LDC.U8 R0, c[0x0][0x421] ;  /* 0x00010840ff007b82 */ /* 0x000e240000000000 */
        /* <DEDUP_REMOVED lines=9> */
[----:B0-----:R-:W-:Y:S01]  /*24f0*/  PRMT R10, R0, 0x9910, RZ ;  /* 0x00009910000a7816 */ /* 0x001fe200000000ff */
[----:B-1----:R-:W-:-:S04]  /*2500*/  FADD.FTZ R6, R8, -1 ;  /* 0xbf80000008067421 */ /* 0x002fc80000010000 */
[----:B------:R-:W-:Y:S01]  /*2510*/  FFMA.FTZ R6, R7, R8, R6 ;  /* 0x0000000807067223 */ /* 0x000fe20000010006 */
[----:B------:R-:W-:Y:S01]  /*2520*/  FADD.FTZ R8, R3, R3 ;  /* 0x0000000303087221 */ /* 0x000fe20000010000 */
[----:B------:R-:W0:Y:S02]  /*2530*/  MUFU.SIN R7, R11 ;  /* 0x0000000b00077308 */ /* 0x000e240000000400 */
[----:B------:R-:W-:Y:S01]  /*2540*/  @!P1 FADD.FTZ R6, R6, R6 ;  /* 0x0000000606069221 */ /* 0x000fe20000010000 */
[----:B------:R-:W-:Y:S01]  /*2550*/  FSETP.GT.FTZ.AND P1, PT, R5, 128, PT ;  /* 0x430000000500780b */ /* 0x000fe20003f34000 */
[----:B------:R-:W-:-:S03]  /*2560*/  FMUL.FTZ R5, R3, R8 ;  /* 0x0000000803057220 */ /* 0x000fc60000410000 */
[----:B------:R-:W-:Y:S02]  /*2570*/  FSEL R6, R6, +INF , !P1 ;  /* 0x7f80000006067808 */ /* 0x000fe40004800000 */
[----:B------:R-:W-:Y:S02]  /*2580*/  ISETP.GT.AND P1, PT, R10, 0x9, PT ;  /* 0x000000090a00780c */ /* 0x000fe40003f24270 */
[----:B------:R-:W-:Y:S01]  /*2590*/  FSEL R6, R6, -1, P2 ;  /* 0xbf80000006067808 */ /* 0x000fe20001000000 */
[----:B------:R-:W-:-:S04]  /*25a0*/  @!P0 FADD.FTZ R6, R2, R2 ;  /* 0x0000000202068221 */ /* 0x000fc80000010000 */
[----:B------:R-:W-:Y:S01]  /*25b0*/  FFMA.FTZ R2, R6, R9, -R5 ;  /* 0x0000000906027223 */ /* 0x000fe20000010805 */
[----:B0-----:R-:W-:-:S05]  /*25c0*/  FMUL.FTZ R3, R4, R7 ;  /* 0x0000000704037220 */ /* 0x001fca0000410000 */
        /* <DEDUP_REMOVED lines=12> */
.L_x_26520:
[----:B------:R-:W0:Y:S02]  /*2690*/  F2I.S64.TRUNC R2, R2 ;  /* 0x0000000200027311 */ /* 0x000e24000020d900 */
[----:B0-----:R-:W-:-:S05]  /*26a0*/  IMAD.MOV.U32 R5, RZ, RZ, R2 ;  /* 0x000000ffff057224 */ /* 0x001fca00078e0002 */
[----:B------:R0:W-:Y:S01]  /*26b0*/  STG.E.U8 desc[UR36][R16.64], R5 ;  /* 0x0000000510007986 */ /* 0x0001e2000c101124 */
[----:B------:R-:W-:Y:S05]  /*26c0*/  BRA `(.L_x_26522) ;  /* 0x0000000c00447947 */ /* 0x000fea0003800000 */
.L_x_26519:
        /* <DEDUP_REMOVED lines=9> */
.L_x_26524:
[----:B------:R-:W0:Y:S02]  /*2760*/  F2I.FTZ.TRUNC.NTZ R3, R2 ;  /* 0x0000000200037305 */ /* 0x000e24000021f100 */
[----:B0-----:R0:W-:Y:S01]  /*2770*/  STG.E desc[UR36][R16.64], R3 ;  /* 0x0000000310007986 */ /* 0x0011e2000c101924 */
[----:B------:R-:W-:Y:S05]  /*2780*/  BRA `(.L_x_26522) ;  /* 0x0000000c00147947 */ /* 0x000fea0003800000 */
.L_x_26523:
[----:B------:R-:W0:Y:S02]  /*2790*/  F2I.FTZ.TRUNC.NTZ R3, R2 ;  /* 0x0000000200037305 */ /* 0x000e24000021f100 */
[----:B0-----:R0:W-:Y:S01]  /*27a0*/  STG.E.U16 desc[UR36][R16.64], R3 ;  /* 0x0000000310007986 */ /* 0x0011e2000c101524 */
[----:B------:R-:W-:Y:S05]  /*27b0*/  BRA `(.L_x_26522) ;  /* 0x0000000c00087947 */ /* 0x000fea0003800000 */
.L_x_26518:
        /* <DEDUP_REMOVED lines=8> */
.L_x_26526:
[----:B------:R-:W-:-:S05]  /*2840*/  F2FP.F16.F32.PACK_AB R2, RZ, R2 ;  /* 0x00000002ff02723e */ /* 0x000fca00000000ff */
[----:B------:R0:W-:Y:S01]  /*2850*/  STG.E.U16 desc[UR36][R16.64], R2 ;  /* 0x0000000210007986 */ /* 0x0001e2000c101524 */
[----:B------:R-:W-:Y:S05]  /*2860*/  BRA `(.L_x_26522) ;  /* 0x0000000800dc7947 */ /* 0x000fea0003800000 */
.L_x_26525:
        /* <DEDUP_REMOVED lines=8> */
.L_x_26528:
[----:B------:R-:W-:-:S05]  /*28f0*/  F2FP.F16.F32.PACK_AB R3, R3, R2 ;  /* 0x000000020303723e */ /* 0x000fca00000000ff */
[----:B------:R0:W-:Y:S01]  /*2900*/  STG.E desc[UR36][R16.64], R3 ;  /* 0x0000000310007986 */ /* 0x0001e2000c101924 */
[----:B------:R-:W-:Y:S05]  /*2910*/  BRA `(.L_x_26522) ;  /* 0x0000000800b07947 */ /* 0x000fea0003800000 */
.L_x_26527:
[----:B------:R-:W-:-:S06]  /*2920*/  FMUL.FTZ R2, R2, 1 ;  /* 0x3f80000002027820 */ /* 0x000fcc0000410000 */
[----:B------:R-:W0:Y:S02]  /*2930*/  F2F.F64.F32 R2, R2 ;  /* 0x0000000200027310 */ /* 0x000e240000201800 */
[----:B0-----:R0:W-:Y:S01]  /*2940*/  STG.E.64 desc[UR36][R16.64], R2 ;  /* 0x0000000210007986 */ /* 0x0011e2000c101b24 */
[----:B------:R-:W-:Y:S05]  /*2950*/  BRA `(.L_x_26522) ;  /* 0x0000000800a07947 */ /* 0x000fea0003800000 */
.L_x_26517:
        /* <DEDUP_REMOVED lines=14> */
.L_x_26531:
[----:B------:R-:W-:Y:S01]  /*2a40*/  FMUL.FTZ R6, R3, 1 ;  /* 0x3f80000003067820 */ /* 0x000fe20000410000 */
[----:B------:R-:W-:-:S05]  /*2a50*/  FMUL.FTZ R4, R2, 1 ;  /* 0x3f80000002047820 */ /* 0x000fca0000410000 */
[----:B------:R-:W-:Y:S08]  /*2a60*/  F2F.F64.F32 R6, R6 ;  /* 0x0000000600067310 */ /* 0x000ff00000201800 */
[----:B------:R-:W0:Y:S02]  /*2a70*/  F2F.F64.F32 R4, R4 ;  /* 0x0000000400047310 */ /* 0x000e240000201800 */
[----:B0-----:R0:W-:Y:S01]  /*2a80*/  STG.E.128 desc[UR36][R16.64], R4 ;  /* 0x0000000410007986 */ /* 0x0011e2000c101d24 */
[----:B------:R-:W-:Y:S05]  /*2a90*/  BRA `(.L_x_26522) ;  /* 0x0000000800507947 */ /* 0x000fea0003800000 */
.L_x_26530:
        /* <DEDUP_REMOVED lines=20> */
.L_x_26535:
[----:B------:R-:W-:Y:S05]  /*2be0*/  BSYNC B0 ;  /* 0x0000000000007941 */ /* 0x000fea0003800000 */
.L_x_26534:
[----:B------:R-:W-:-:S05]  /*2bf0*/  LOP3.LUT R5, R0, R5, RZ, 0xfc, !PT ;  /* 0x0000000500057212 */ /* 0x000fca00078efcff */
[----:B------:R0:W-:Y:S01]  /*2c00*/  STG.E.U8 desc[UR36][R16.64], R5 ;  /* 0x0000000510007986 */ /* 0x0001e2000c101124 */
[----:B------:R-:W-:Y:S05]  /*2c10*/  BRA `(.L_x_26522) ;  /* 0x0000000400f07947 */ /* 0x000fea0003800000 */
.L_x_26533:
        /* <DEDUP_REMOVED lines=12> */
.L_x_26537:
[----:B------:R-:W-:Y:S01]  /*2ce0*/  HFMA2.MMA R0, -RZ, RZ, 0, 7.569789886474609375e-06 ;  /* 0x0000007fff007435 */ /* 0x000fe200000001ff */
[----:B------:R-:W-:-:S09]  /*2cf0*/  ISETP.GT.U32.AND P0, PT, R4, 0x7f800000, PT ;  /* 0x7f8000000400780c */ /* 0x000fd20003f04070 */
[----:B------:R-:W-:-:S07]  /*2d00*/  SEL R0, R0, 0x7c, P0 ;  /* 0x0000007c00007807 */ /* 0x000fce0000000000 */
.L_x_26538:
[----:B------:R-:W-:Y:S05]  /*2d10*/  BSYNC B0 ;  /* 0x0000000000007941 */ /* 0x000fea0003800000 */
.L_x_26536:
[----:B------:R-:W-:-:S04]  /*2d20*/  LOP3.LUT R2, R2, 0x80000000, RZ, 0xc0, !PT ;  /* 0x8000000002027812 */ /* 0x000fc800078ec0ff */
[----:B------:R-:W-:-:S04]  /*2d30*/  SHF.R.U32.HI R3, RZ, 0x18, R2 ;  /* 0x00000018ff037819 */ /* 0x000fc80000011602 */
[----:B------:R-:W-:-:S05]  /*2d40*/  LOP3.LUT R3, R0, R3, RZ, 0xfc, !PT ;  /* 0x0000000300037212 */ /* 0x000fca00078efcff */
[----:B------:R0:W-:Y:S01]  /*2d50*/  STG.E.U8 desc[UR36][R16.64], R3 ;  /* 0x0000000310007986 */ /* 0x0001e2000c101124 */
[----:B------:R-:W-:Y:S05]  /*2d60*/  BRA `(.L_x_26522) ;  /* 0x00000004009c7947 */ /* 0x000fea0003800000 */
.L_x_26532:
[----:B------:R-:W-:-:S05]  /*2d70*/  F2FP.BF16.F32.PACK_AB R2, RZ, R2 ;  /* 0x00000002ff02723e */ /* 0x000fca00000010ff */
[----:B------:R0:W-:Y:S01]  /*2d80*/  STG.E.U16 desc[UR36][R16.64], R2 ;  /* 0x0000000210007986 */ /* 0x0001e2000c101524 */
[----:B------:R-:W-:Y:S05]  /*2d90*/  BRA `(.L_x_26522) ;  /* 0x0000000400907947 */ /* 0x000fea0003800000 */
.L_x_26529:
        /* <DEDUP_REMOVED lines=11> */
.L_x_26541:
        /* <DEDUP_REMOVED lines=16> */
.L_x_26544:
[----:B------:R-:W-:-:S04]  /*2f50*/  LOP3.LUT R2, R2, 0x80000000, RZ, 0xc0, !PT ;  /* 0x8000000002027812 */ /* 0x000fc800078ec0ff */
[----:B------:R-:W-:-:S04]  /*2f60*/  SHF.R.U32.HI R3, RZ, 0x18, R2 ;  /* 0x00000018ff037819 */ /* 0x000fc80000011602 */
[----:B------:R-:W-:-:S04]  /*2f70*/  LOP3.LUT R0, R0, R3, RZ, 0xfc, !PT ;  /* 0x0000000300007212 */ /* 0x000fc800078efcff */
[----:B------:R-:W-:-:S07]  /*2f80*/  PRMT R8, R0, 0x7610, R8 ;  /* 0x0000761000087816 */ /* 0x000fce0000000008 */
.L_x_26543:
[----:B------:R-:W-:Y:S05]  /*2f90*/  BSYNC B0 ;  /* 0x0000000000007941 */ /* 0x000fea0003800000 */
.L_x_26542:
[----:B------:R3:W-:Y:S01]  /*2fa0*/  STG.E.U8 desc[UR36][R16.64], R8 ;  /* 0x0000000810007986 */ /* 0x0007e2000c101124 */
[----:B------:R-:W-:Y:S05]  /*2fb0*/  BRA `(.L_x_26522) ;  /* 0x0000000400087947 */ /* 0x000fea0003800000 */
.L_x_26540:
        /* <DEDUP_REMOVED lines=16> */
.L_x_26547:
[----:B------:R-:W-:-:S04]  /*30c0*/  LOP3.LUT R2, R2, 0x80000000, RZ, 0xc0, !PT ;  /* 0x8000000002027812 */ /* 0x000fc800078ec0ff */
[----:B------:R-:W-:-:S04]  /*30d0*/  SHF.R.U32.HI R3, RZ, 0x18, R2 ;  /* 0x00000018ff037819 */ /* 0x000fc80000011602 */
[----:B------:R-:W-:-:S04]  /*30e0*/  LOP3.LUT R0, R0, R3, RZ, 0xfc, !PT ;  /* 0x0000000300007212 */ /* 0x000fc800078efcff */
[----:B------:R-:W-:-:S07]  /*30f0*/  PRMT R8, R0, 0x7610, R8 ;  /* 0x0000761000087816 */ /* 0x000fce0000000008 */
.L_x_26546:
[----:B------:R-:W-:Y:S05]  /*3100*/  BSYNC B0 ;  /* 0x0000000000007941 */ /* 0x000fea0003800000 */
.L_x_26545:
[----:B------:R0:W-:Y:S01]  /*3110*/  STG.E.U8 desc[UR36][R16.64], R8 ;  /* 0x0000000810007986 */ /* 0x0001e2000c101124 */
[----:B------:R-:W-:Y:S05]  /*3120*/  BRA `(.L_x_26522) ;  /* 0x0000000000ac7947 */ /* 0x000fea0003800000 */
.L_x_26539:
        /* <DEDUP_REMOVED lines=21> */
.L_x_26521:
        /* <DEDUP_REMOVED lines=16> */
.L_x_26550:
[----:B------:R-:W-:Y:S05]  /*3380*/  BRA `(.L_x_26522) ;  /* 0x0000000000147947 */ /* 0x000fea0003800000 */
.L_x_26549:
[----:B------:R-:W0:Y:S02]  /*3390*/  F2I.U64.TRUNC R2, R2 ;  /* 0x0000000200027311 */ /* 0x000e24000020d800 */
[----:B0-----:R1:W-:Y:S01]  /*33a0*/  STG.E.64 desc[UR36][R16.64], R2 ;  /* 0x0000000210007986 */ /* 0x0013e2000c101b24 */
[----:B------:R-:W-:Y:S05]  /*33b0*/  BRA `(.L_x_26522) ;  /* 0x0000000000087947 */ /* 0x000fea0003800000 */
.L_x_26548:
[----:B------:R-:W0:Y:S02]  /*33c0*/  F2I.FTZ.U32.TRUNC.NTZ R3, R2 ;  /* 0x0000000200037305 */ /* 0x000e24000021f000 */
[----:B0-----:R0:W-:Y:S02]  /*33d0*/  STG.E desc[UR36][R16.64], R3 ;  /* 0x0000000310007986 */ /* 0x0011e4000c101924 */
.L_x_26522:
[----:B------:R-:W-:-:S04]  /*33e0*/  IMAD R18, R23, 0x200, R18 ;  /* 0x0000020017127824 */ /* 0x000fc800078e0212 */
[----:B------:R-:W-:-:S07]  /*33f0*/  VIADD R19, R18, 0x80 ;  /* 0x0000008012137836 */ /* 0x000fce0000000000 */
.L_x_26485:
[----:B------:R-:W-:Y:S05]  /*3400*/  BSYNC B7 ;  /* 0x0000000000077941 */ /* 0x000fea0003800000 */
.L_x_26484:
        /* <DEDUP_REMOVED lines=307> */
.L_x_26553:
        /* <DEDUP_REMOVED lines=20> */
[----:B------:R-:W-:Y:S01]  /*4880*/  HFMA2.MMA R3, -RZ, RZ, 0, 0 ;  /* 0x00000000ff037435 */ /* 0x000fe200000001ff */
[----:B--2---:R-:W3:Y:S01]  /*4890*/  I2F.S16 R2, R2 ;  /* 0x0000000200027306 */ /* 0x004ee20000101400 */
[----:B------:R-:W-:Y:S09]  /*48a0*/  BRA `(.L_x_26560) ;  /* 0x0000000c008c7947 */ /* 0x000ff20003800000 */
.L_x_26558:
[----:B------:R-:W2:Y:S01]  /*48b0*/  LDG.E.U8 R2, desc[UR36][R4.64] ;  /* 0x0000002404027981 */ /* 0x000ea2000c1e1100 */
[----:B------:R-:W-:Y:S01]  /*48c0*/  IMAD.MOV.U32 R3, RZ, RZ, RZ ;  /* 0x000000ffff037224 */ /* 0x000fe200078e00ff */
[----:B--2---:R-:W-:Y:S01]  /*48d0*/  I2FP.F32.U32 R2, R2 ;  /* 0x0000000200027245 */ /* 0x004fe20000201000 */
[----:B------:R-:W-:Y:S06]  /*48e0*/  BRA `(.L_x_26560) ;  /* 0x0000000c007c7947 */ /* 0x000fec0003800000 */
.L_x_26557:
        /* <DEDUP_REMOVED lines=10> */
.L_x_26562:
[----:B------:R-:W2:Y:S01]  /*4990*/  LDG.E R2, desc[UR36][R4.64] ;  /* 0x0000002404027981 */ /* 0x000ea2000c1e1900 */
[----:B------:R-:W-:Y:S01]  /*49a0*/  IMAD.MOV.U32 R3, RZ, RZ, RZ ;  /* 0x000000ffff037224 */ /* 0x000fe200078e00ff */
[----:B--2---:R-:W-:Y:S01]  /*49b0*/  I2FP.F32.S32 R2, R2 ;  /* 0x0000000200027245 */ /* 0x004fe20000201400 */
[----:B------:R-:W-:Y:S06]  /*49c0*/  BRA `(.L_x_26560) ;  /* 0x0000000c00447947 */ /* 0x000fec0003800000 */
.L_x_26561:
[----:B------:R-:W2:Y:S01]  /*49d0*/  LDG.E.U16 R2, desc[UR36][R4.64] ;  /* 0x0000002404027981 */ /* 0x000ea2000c1e1500 */
[----:B------:R-:W-:Y:S01]  /*49e0*/  IMAD.MOV.U32 R3, RZ, RZ, RZ ;  /* 0x000000ffff037224 */ /* 0x000fe200078e00ff */
[----:B--2---:R-:W2:Y:S01]  /*49f0*/  I2F.S16 R2, R2 ;  /* 0x0000000200027306 */ /* 0x004ea20000101400 */
[----:B------:R-:W-:Y:S05]  /*4a00*/  BRA `(.L_x_26560) ;  /* 0x0000000c00347947 */ /* 0x000fea0003800000 */
.L_x_26556:
        /* <DEDUP_REMOVED lines=9> */
.L_x_26564:
[----:B------:R-:W2:Y:S01]  /*4aa0*/  LDG.E.U16 R2, desc[UR36][R4.64] ;  /* 0x0000002404027981 */ /* 0x000ea2000c1e1500 */
[----:B------:R-:W-:Y:S02]  /*4ab0*/  IMAD.MOV.U32 R3, RZ, RZ, RZ ;  /* 0x000000ffff037224 */ /* 0x000fe400078e00ff */
[----:B--2---:R-:W-:Y:S01]  /*4ac0*/  HADD2.F32 R2, -RZ, R2.H0_H0 ;  /* 0x20000002ff027230 */ /* 0x004fe20000004100 */
[----:B------:R-:W-:Y:S06]  /*4ad0*/  BRA `(.L_x_26560) ;  /* 0x0000000c00007947 */ /* 0x000fec0003800000 */
.L_x_26563:
        /* <DEDUP_REMOVED lines=8> */
.L_x_26566:
[----:B------:R-:W2:Y:S02]  /*4b60*/  LDG.E R2, desc[UR36][R4.64] ;  /* 0x0000002404027981 */ /* 0x000ea4000c1e1900 */
[--C-:B--2---:R-:W-:Y:S02]  /*4b70*/  HADD2.F32 R3, -RZ, R2.reuse.H1_H1 ;  /* 0x30000002ff037230 */ /* 0x104fe40000004100 */
[----:B------:R-:W-:Y:S01]  /*4b80*/  HADD2.F32 R2, -RZ, R2.H0_H0 ;  /* 0x20000002ff027230 */ /* 0x000fe20000004100 */
[----:B------:R-:W-:Y:S06]  /*4b90*/  BRA `(.L_x_26560) ;  /* 0x0000000800d07947 */ /* 0x000fec0003800000 */
.L_x_26565:
        /* <DEDUP_REMOVED lines=8> */
.L_x_26555:
        /* <DEDUP_REMOVED lines=13> */
.L_x_26569:
        /* <DEDUP_REMOVED lines=10> */
.L_x_26568:
        /* <DEDUP_REMOVED lines=27> */
.L_x_26571:
        /* <DEDUP_REMOVED lines=14> */
.L_x_26570:
[----:B------:R-:W2:Y:S01]  /*5020*/  LDG.E.U16 R2, desc[UR36][R4.64] ;  /* 0x0000002404027981 */ /* 0x000ea2000c1e1500 */
[----:B------:R-:W-:Y:S02]  /*5030*/  IMAD.MOV.U32 R3, RZ, RZ, RZ ;  /* 0x000000ffff037224 */ /* 0x000fe400078e00ff */
[----:B--2---:R-:W-:Y:S01]  /*5040*/  IMAD.U32 R2, R2, 0x10000, RZ ;  /* 0x0001000002027824 */ /* 0x004fe200078e00ff */
[----:B------:R-:W-:Y:S06]  /*5050*/  BRA `(.L_x_26560) ;  /* 0x0000000400a07947 */ /* 0x000fec0003800000 */
.L_x_26567:
        /* <DEDUP_REMOVED lines=12> */
.L_x_26574:
        /* <DEDUP_REMOVED lines=20> */
.L_x_26576:
[----:B------:R-:W-:Y:S05]  /*5260*/  BSYNC B0 ;  /* 0x0000000000007941 */ /* 0x000fea0003800000 */
.L_x_26575:
[----:B------:R-:W-:Y:S01]  /*5270*/  IMAD.SHL.U32 R2, R2, 0x100000, RZ ;  /* 0x0010000002027824 */ /* 0x000fe200078e00ff */
[----:B------:R-:W-:-:S04]  /*5280*/  LEA R5, R0, 0x3b800000, 0x17 ;  /* 0x3b80000000057811 */ /* 0x000fc800078eb8ff */
[----:B------:R-:W-:Y:S01]  /*5290*/  LOP3.LUT R2, R5, R2, R6, 0xfe, !PT ;  /* 0x0000000205027212 */ /* 0x000fe200078efe06 */
[----:B------:R-:W-:Y:S06]  /*52a0*/  BRA `(.L_x_26560) ;  /* 0x00000004000c7947 */ /* 0x000fec0003800000 */
.L_x_26573:
        /* <DEDUP_REMOVED lines=20> */
.L_x_26578:
[----:B------:R-:W-:Y:S05]  /*53f0*/  BSYNC B0 ;  /* 0x0000000000007941 */ /* 0x000fea0003800000 */
.L_x_26577:
[----:B------:R-:W-:Y:S01]  /*5400*/  IMAD.SHL.U32 R2, R2, 0x200000, RZ ;  /* 0x0020000002027824 */ /* 0x000fe200078e00ff */
[----:B------:R-:W-:-:S04]  /*5410*/  LEA R5, R0, 0x37800000, 0x17 ;  /* 0x3780000000057811 */ /* 0x000fc800078eb8ff */
[----:B------:R-:W-:Y:S01]  /*5420*/  LOP3.LUT R2, R5, R2, R6, 0xfe, !PT ;  /* 0x0000000205027212 */ /* 0x000fe200078efe06 */
[----:B------:R-:W-:Y:S06]  /*5430*/  BRA `(.L_x_26560) ;  /* 0x0000000000a87947 */ /* 0x000fec0003800000 */
.L_x_26572:
        /* <DEDUP_REMOVED lines=14> */
.L_x_26582:
[----:B------:R-:W-:Y:S05]  /*5520*/  BSYNC B0 ;  /* 0x0000000000007941 */ /* 0x000fea0003800000 */
.L_x_26581:
[----:B------:R-:W-:Y:S01]  /*5530*/  IMAD.MOV.U32 R3, RZ, RZ, RZ ;  /* 0x000000ffff037224 */ /* 0x000fe200078e00ff */
[----:B------:R-:W-:Y:S06]  /*5540*/  BRA `(.L_x_26560) ;  /* 0x0000000000647947 */ /* 0x000fec0003800000 */
.L_x_26559:
[----:B------:R-:W-:Y:S01]  /*5550*/  MOV R2, 0x1c0 ;  /* 0x000001c000027802 */ /* 0x000fe20000000f00 */
[----:B------:R-:W-:Y:S01]  /*5560*/  ULDC.64 UR4, c[0x4][0x1a0] ;  /* 0x0100680000047ab9 */ /* 0x000fe20000000a00 */
[----:B------:R-:W-:Y:S01]  /*5570*/  ULDC.64 UR6, c[0x4][0xb0] ;  /* 0x01002c0000067ab9 */ /* 0x000fe20000000a00 */
[----:B------:R-:W-:Y:S01]  /*5580*/  IMAD.U32 R4, RZ, RZ, UR4 ;  /* 0x00000004ff047e24 */ /* 0x000fe2000f8e00ff */
[----:B------:R-:W-:Y:S01]  /*5590*/  MOV R5, UR5 ;  /* 0x0000000500057c02 */ /* 0x000fe20008000f00 */
        /* <DEDUP_REMOVED lines=11> */
.L_x_26583:
[----:B------:R-:W-:Y:S01]  /*5650*/  CS2R R2, SRZ ;  /* 0x0000000000027805 */ /* 0x000fe2000001ff00 */
[----:B------:R-:W-:Y:S06]  /*5660*/  BRA `(.L_x_26560) ;  /* 0x00000000001c7947 */ /* 0x000fec0003800000 */
.L_x_26580:
[----:B------:R-:W2:Y:S01]  /*5670*/  LDG.E.64 R4, desc[UR36][R4.64] ;  /* 0x0000002404047981 */ /* 0x000ea2000c1e1b00 */
[----:B------:R-:W-:Y:S01]  /*5680*/  IMAD.MOV.U32 R3, RZ, RZ, RZ ;  /* 0x000000ffff037224 */ /* 0x000fe200078e00ff */
[----:B--2---:R0:W1:Y:S01]  /*5690*/  I2F.U64 R2, R4 ;  /* 0x0000000400027312 */ /* 0x0040620000301000 */
[----:B------:R-:W-:Y:S05]  /*56a0*/  BRA `(.L_x_26560) ;  /* 0x00000000000c7947 */ /* 0x000fea0003800000 */
.L_x_26579:
[----:B------:R-:W2:Y:S01]  /*56b0*/  LDG.E R2, desc[UR36][R4.64] ;  /* 0x0000002404027981 */ /* 0x000ea2000c1e1900 */
[----:B------:R-:W-:Y:S01]  /*56c0*/  IMAD.MOV.U32 R3, RZ, RZ, RZ ;  /* 0x000000ffff037224 */ /* 0x000fe200078e00ff */
[----:B--2---:R-:W-:-:S07]  /*56d0*/  I2FP.F32.U32 R2, R2 ;  /* 0x0000000200027245 */ /* 0x004fce0000201000 */
.L_x_26560:
[----:B------:R-:W-:Y:S05]  /*56e0*/  BSYNC B6 ;  /* 0x0000000000067941 */ /* 0x000fea0003800000 */
.L_x_26554:
        /* <DEDUP_REMOVED lines=9> */
[----:B------:R-:W0:Y:S01]  /*5780*/  MUFU.SIN R3, R3 ;  /* 0x0000000300037308 */ /* 0x000e220000000400 */
[----:B------:R-:W-:Y:S02]  /*5790*/  FSETP.NEU.FTZ.AND P0, PT, R2, RZ, PT ;  /* 0x000000ff0200720b */ /* 0x000fe40003f1d000 */
[C---:B------:R-:W-:Y:S01]  /*57a0*/  FSETP.NEU.FTZ.AND P1, PT, R5.reuse, 128, PT ;  /* 0x430000000500780b */ /* 0x040fe20003f3d000 */
[----:B------:R-:W-:-:S04]  /*57b0*/  FFMA.FTZ R0, -R5, 0.693145751953125, R2 ;  /* 0x3f31720005007823 */ /* 0x000fc80000010102 */
[----:B------:R-:W-:Y:S01]  /*57c0*/  FFMA.FTZ R6, -R5, 1.428606765330187045e-06, R0 ;  /* 0x35bfbe8e05067823 */ /* 0x000fe20000010100 */
[----:B------:R-:W-:Y:S01]  /*57d0*/  MUFU.COS R9, R11 ;  /* 0x0000000b00097308 */ /* 0x000fe20000000000 */
[----:B------:R-:W1:Y:S02]  /*57e0*/  LDC.U8 R0, c[0x0][0x421] ;  /* 0x00010840ff007b82 */ /* 0x000e640000000000 */
        /* <DEDUP_REMOVED lines=9> */
[----:B0-----:R-:W-:Y:S01]  /*5880*/  FADD.FTZ R6, R3, R3 ;  /* 0x0000000303067221 */ /* 0x001fe20000010000 */
[----:B--2---:R-:W-:-:S04]  /*5890*/  FADD.FTZ R4, R8, -1 ;  /* 0xbf80000008047421 */ /* 0x004fc80000010000 */
[----:B------:R-:W-:Y:S01]  /*58a0*/  FFMA.FTZ R4, R7, R8, R4 ;  /* 0x0000000807047223 */ /* 0x000fe20000010004 */
[----:B-1----:R-:W-:Y:S01]  /*58b0*/  PRMT R8, R0, 0x9910, RZ ;  /* 0x0000991000087816 */ /* 0x002fe200000000ff */
        /* <DEDUP_REMOVED lines=22> */
.L_x_26587:
[----:B------:R-:W0:Y:S02]  /*5a20*/  F2I.S64.TRUNC R2, R2 ;  /* 0x0000000200027311 */ /* 0x000e24000020d900 */
[----:B0-----:R-:W-:-:S05]  /*5a30*/  IMAD.MOV.U32 R5, RZ, RZ, R2 ;  /* 0x000000ffff057224 */ /* 0x001fca00078e0002 */
[----:B------:R0:W-:Y:S01]  /*5a40*/  STG.E.U8 desc[UR36][R16.64], R5 ;  /* 0x0000000510007986 */ /* 0x0001e2000c101124 */
[----:B------:R-:W-:Y:S05]  /*5a50*/  BRA `(.L_x_26589) ;  /* 0x0000000c00447947 */ /* 0x000fea0003800000 */
.L_x_26586:
        /* <DEDUP_REMOVED lines=9> */
.L_x_26591:
[----:B------:R-:W0:Y:S02]  /*5af0*/  F2I.FTZ.TRUNC.NTZ R3, R2 ;  /* 0x0000000200037305 */ /* 0x000e24000021f100 */
[----:B0-----:R0:W-:Y:S01]  /*5b00*/  STG.E desc[UR36][R16.64], R3 ;  /* 0x0000000310007986 */ /* 0x0011e2000c101924 */
[----:B------:R-:W-:Y:S05]  /*5b10*/  BRA `(.L_x_26589) ;  /* 0x0000000c00147947 */ /* 0x000fea0003800000 */
.L_x_26590:
[----:B------:R-:W0:Y:S02]  /*5b20*/  F2I.FTZ.TRUNC.NTZ R3, R2 ;  /* 0x0000000200037305 */ /* 0x000e24000021f100 */
[----:B0-----:R0:W-:Y:S01]  /*5b30*/  STG.E.U16 desc[UR36][R16.64], R3 ;  /* 0x0000000310007986 */ /* 0x0011e2000c101524 */
[----:B------:R-:W-:Y:S05]  /*5b40*/  BRA `(.L_x_26589) ;  /* 0x0000000c00087947 */ /* 0x000fea0003800000 */
.L_x_26585:
        /* <DEDUP_REMOVED lines=8> */
.L_x_26593:
[----:B------:R-:W-:-:S05]  /*5bd0*/  F2FP.F16.F32.PACK_AB R2, RZ, R2 ;  /* 0x00000002ff02723e */ /* 0x000fca00000000ff */
[----:B------:R0:W-:Y:S01]  /*5be0*/  STG.E.U16 desc[UR36][R16.64], R2 ;  /* 0x0000000210007986 */ /* 0x0001e2000c101524 */
[----:B------:R-:W-:Y:S05]  /*5bf0*/  BRA `(.L_x_26589) ;  /* 0x0000000800dc7947 */ /* 0x000fea0003800000 */
.L_x_26592:
        /* <DEDUP_REMOVED lines=8> */
.L_x_26595:
[----:B------:R-:W-:-:S05]  /*5c80*/  F2FP.F16.F32.PACK_AB R3, R3, R2 ;  /* 0x000000020303723e */ /* 0x000fca00000000ff */
[----:B------:R0:W-:Y:S01]  /*5c90*/  STG.E desc[UR36][R16.64], R3 ;  /* 0x0000000310007986 */ /* 0x0001e2000c101924 */
[----:B------:R-:W-:Y:S05]  /*5ca0*/  BRA `(.L_x_26589) ;  /* 0x0000000800b07947 */ /* 0x000fea0003800000 */
.L_x_26594:
[----:B------:R-:W-:-:S06]  /*5cb0*/  FMUL.FTZ R2, R2, 1 ;  /* 0x3f80000002027820 */ /* 0x000fcc0000410000 */
[----:B------:R-:W0:Y:S02]  /*5cc0*/  F2F.F64.F32 R2, R2 ;  /* 0x0000000200027310 */ /* 0x000e240000201800 */
[----:B0-----:R0:W-:Y:S01]  /*5cd0*/  STG.E.64 desc[UR36][R16.64], R2 ;  /* 0x0000000210007986 */ /* 0x0011e2000c101b24 */
[----:B------:R-:W-:Y:S05]  /*5ce0*/  BRA `(.L_x_26589) ;  /* 0x0000000800a07947 */ /* 0x000fea0003800000 */
.L_x_26584:
        /* <DEDUP_REMOVED lines=14> */
.L_x_26598:
[----:B------:R-:W-:Y:S01]  /*5dd0*/  FMUL.FTZ R6, R3, 1 ;  /* 0x3f80000003067820 */ /* 0x000fe20000410000 */
[----:B------:R-:W-:-:S05]  /*5de0*/  FMUL.FTZ R4, R2, 1 ;  /* 0x3f80000002047820 */ /* 0x000fca0000410000 */
[----:B------:R-:W-:Y:S08]  /*5df0*/  F2F.F64.F32 R6, R6 ;  /* 0x0000000600067310 */ /* 0x000ff00000201800 */
[----:B------:R-:W0:Y:S02]  /*5e00*/  F2F.F64.F32 R4, R4 ;  /* 0x0000000400047310 */ /* 0x000e240000201800 */
[----:B0-----:R0:W-:Y:S01]  /*5e10*/  STG.E.128 desc[UR36][R16.64], R4 ;  /* 0x0000000410007986 */ /* 0x0011e2000c101d24 */
[----:B------:R-:W-:Y:S05]  /*5e20*/  BRA `(.L_x_26589) ;  /* 0x0000000800507947 */ /* 0x000fea0003800000 */
.L_x_26597:
        /* <DEDUP_REMOVED lines=11> */
[----:B------:R-:W-:-:S10]  /*5ee0*/  HFMA2.MMA R0, -RZ, RZ, 0, 7.569789886474609375e-06 ;  /* 0x0000007fff007435 */ /* 0x000fd400000001ff */
        /* <DEDUP_REMOVED lines=8> */
.L_x_26602:
[----:B------:R-:W-:Y:S05]  /*5f70*/  BSYNC B0 ;  /* 0x0000000000007941 */ /* 0x000fea0003800000 */
.L_x_26601:
[----:B------:R-:W-:-:S05]  /*5f80*/  LOP3.LUT R5, R0, R5, RZ, 0xfc, !PT ;  /* 0x0000000500057212 */ /* 0x000fca00078efcff */
[----:B------:R0:W-:Y:S01]  /*5f90*/  STG.E.U8 desc[UR36][R16.64], R5 ;  /* 0x0000000510007986 */ /* 0x0001e2000c101124 */
[----:B------:R-:W-:Y:S05]  /*5fa0*/  BRA `(.L_x_26589) ;  /* 0x0000000400f07947 */ /* 0x000fea0003800000 */
.L_x_26600:
        /* <DEDUP_REMOVED lines=12> */
.L_x_26604:
[----:B------:R-:W-:Y:S01]  /*6070*/  IMAD.MOV.U32 R0, RZ, RZ, 0x7f ;  /* 0x0000007fff007424 */ /* 0x000fe200078e00ff */
[----:B------:R-:W-:-:S04]  /*6080*/  ISETP.GT.U32.AND P0, PT, R4, 0x7f800000, PT ;  /* 0x7f8000000400780c */ /* 0x000fc80003f04070 */
[----:B------:R-:W-:-:S09]  /*6090*/  SEL R0, R0, 0x7c, P0 ;  /* 0x0000007c00007807 */ /* 0x000fd20000000000 */
.L_x_26605:
[----:B------:R-:W-:Y:S05]  /*60a0*/  BSYNC B0 ;  /* 0x0000000000007941 */ /* 0x000fea0003800000 */
.L_x_26603:
[----:B------:R-:W-:-:S04]  /*60b0*/  LOP3.LUT R2, R2, 0x80000000, RZ, 0xc0, !PT ;  /* 0x8000000002027812 */ /* 0x000fc800078ec0ff */
[----:B------:R-:W-:-:S04]  /*60c0*/  SHF.R.U32.HI R3, RZ, 0x18, R2 ;  /* 0x00000018ff037819 */ /* 0x000fc80000011602 */
[----:B------:R-:W-:-:S05]  /*60d0*/  LOP3.LUT R3, R0, R3, RZ, 0xfc, !PT ;  /* 0x0000000300037212 */ /* 0x000fca00078efcff */
[----:B------:R0:W-:Y:S01]  /*60e0*/  STG.E.U8 desc[UR36][R16.64], R3 ;  /* 0x0000000310007986 */ /* 0x0001e2000c101124 */
[----:B------:R-:W-:Y:S05]  /*60f0*/  BRA `(.L_x_26589) ;  /* 0x00000004009c7947 */ /* 0x000fea0003800000 */
.L_x_26599:
[----:B------:R-:W-:-:S05]  /*6100*/  F2FP.BF16.F32.PACK_AB R2, RZ, R2 ;  /* 0x00000002ff02723e */ /* 0x000fca00000010ff */
[----:B------:R0:W-:Y:S01]  /*6110*/  STG.E.U16 desc[UR36][R16.64], R2 ;  /* 0x0000000210007986 */ /* 0x0001e2000c101524 */
[----:B------:R-:W-:Y:S05]  /*6120*/  BRA `(.L_x_26589) ;  /* 0x0000000400907947 */ /* 0x000fea0003800000 */
.L_x_26596:
        /* <DEDUP_REMOVED lines=11> */
.L_x_26608:
        /* <DEDUP_REMOVED lines=16> */
.L_x_26611:
[----:B------:R-:W-:-:S04]  /*62e0*/  LOP3.LUT R2, R2, 0x80000000, RZ, 0xc0, !PT ;  /* 0x8000000002027812 */ /* 0x000fc800078ec0ff */
[----:B------:R-:W-:-:S04]  /*62f0*/  SHF.R.U32.HI R3, RZ, 0x18, R2 ;  /* 0x00000018ff037819 */ /* 0x000fc80000011602 */
[----:B------:R-:W-:-:S04]  /*6300*/  LOP3.LUT R0, R0, R3, RZ, 0xfc, !PT ;  /* 0x0000000300007212 */ /* 0x000fc800078efcff */
[----:B------:R-:W-:-:S07]  /*6310*/  PRMT R8, R0, 0x7610, R8 ;  /* 0x0000761000087816 */ /* 0x000fce0000000008 */
.L_x_26610:
[----:B------:R-:W-:Y:S05]  /*6320*/  BSYNC B0 ;  /* 0x0000000000007941 */ /* 0x000fea0003800000 */
.L_x_26609:
[----:B------:R3:W-:Y:S01]  /*6330*/  STG.E.U8 desc[UR36][R16.64], R8 ;  /* 0x0000000810007986 */ /* 0x0007e2000c101124 */
[----:B------:R-:W-:Y:S05]  /*6340*/  BRA `(.L_x_26589) ;  /* 0x0000000400087947 */ /* 0x000fea0003800000 */
.L_x_26607:
        /* <DEDUP_REMOVED lines=16> */
.L_x_26614:
[----:B------:R-:W-:-:S04]  /*6450*/  LOP3.LUT R2, R2, 0x80000000, RZ, 0xc0, !PT ;  /* 0x8000000002027812 */ /* 0x000fc800078ec0ff */
[----:B------:R-:W-:-:S04]  /*6460*/  SHF.R.U32.HI R3, RZ, 0x18, R2 ;  /* 0x00000018ff037819 */ /* 0x000fc80000011602 */
[----:B------:R-:W-:-:S04]  /*6470*/  LOP3.LUT R0, R0, R3, RZ, 0xfc, !PT ;  /* 0x0000000300007212 */ /* 0x000fc800078efcff */
[----:B------:R-:W-:-:S07]  /*6480*/  PRMT R8, R0, 0x7610, R8 ;  /* 0x0000761000087816 */ /* 0x000fce0000000008 */
.L_x_26613:
[----:B------:R-:W-:Y:S05]  /*6490*/  BSYNC B0 ;  /* 0x0000000000007941 */ /* 0x000fea0003800000 */
.L_x_26612:
[----:B------:R0:W-:Y:S01]  /*64a0*/  STG.E.U8 desc[UR36][R16.64], R8 ;  /* 0x0000000810007986 */ /* 0x0001e2000c101124 */
[----:B------:R-:W-:Y:S05]  /*64b0*/  BRA `(.L_x_26589) ;  /* 0x0000000000ac7947 */ /* 0x000fea0003800000 */
.L_x_26606:
        /* <DEDUP_REMOVED lines=21> */
.L_x_26588:
        /* <DEDUP_REMOVED lines=16> */
.L_x_26617:
[----:B------:R-:W-:Y:S05]  /*6710*/  BRA `(.L_x_26589) ;  /* 0x0000000000147947 */ /* 0x000fea0003800000 */
.L_x_26616:
[----:B------:R-:W0:Y:S02]  /*6720*/  F2I.U64.TRUNC R2, R2 ;  /* 0x0000000200027311 */ /* 0x000e24000020d800 */
[----:B0-----:R2:W-:Y:S01]  /*6730*/  STG.E.64 desc[UR36][R16.64], R2 ;  /* 0x0000000210007986 */ /* 0x0015e2000c101b24 */
[----:B------:R-:W-:Y:S05]  /*6740*/  BRA `(.L_x_26589) ;  /* 0x0000000000087947 */ /* 0x000fea0003800000 */
.L_x_26615:
[----:B------:R-:W0:Y:S02]  /*6750*/  F2I.FTZ.U32.TRUNC.NTZ R3, R2 ;  /* 0x0000000200037305 */ /* 0x000e24000021f000 */
[----:B0-----:R0:W-:Y:S02]  /*6760*/  STG.E desc[UR36][R16.64], R3 ;  /* 0x0000000310007986 */ /* 0x0011e4000c101924 */
.L_x_26589:
[----:B------:R-:W-:-:S07]  /*6770*/  VIADD R19, R19, 0x80 ;  /* 0x0000008013137836 */ /* 0x000fce0000000000 */
.L_x_26552:
[----:B------:R-:W-:Y:S05]  /*6780*/  BSYNC B7 ;  /* 0x0000000000077941 */ /* 0x000fea0003800000 */
.L_x_26551:
        /* <DEDUP_REMOVED lines=307> */
.L_x_26620:
[----:B------:R-:W0:Y:S01]  /*7ac0*/  LDC.U8 R3, c[0x0][0x422] ;  /* 0x00010880ff037b82 */ /* 0x000e220000000000 */
[----:B------:R-:W-:Y:S01]  /*7ad0*/  ULDC.64 UR6, c[0x0][0x418] ;  /* 0x0001060000067ab9 */ /* 0x000fe20000000a00 */
[----:B------:R-:W-:Y:S01]  /*7ae0*/  ULDC.64 UR4, c[0x0][0x410] ;  /* 0x0001040000047ab9 */ /* 0x000fe20000000a00 */
[----:B------:R-:W-:Y:S01]  /*7af0*/  IADD3 R4, P1, R0, UR6, RZ ;  /* 0x0000000600047c10 */ /* 0x000fe2000ff3e0ff */
[----:B------:R-:W-:Y:S01]  /*7b00*/  BSSY B6, `(.L_x_26621) ;  /* 0x00000f6000067945 */ /* 0x000fe20003800000 */
        /* <DEDUP_REMOVED lines=18> */
.L_x_26625:
[----:B------:R-:W2:Y:S01]  /*7c30*/  LDG.E.U8 R2, desc[UR36][R4.64] ;  /* 0x0000002404027981 */ /* 0x000ea2000c1e1100 */
[----:B------:R-:W-:Y:S01]  /*7c40*/  IMAD.MOV.U32 R3, RZ, RZ, RZ ;  /* 0x000000ffff037224 */ /* 0x000fe200078e00ff */
[----:B--2---:R-:W-:Y:S01]  /*7c50*/  I2FP.F32.U32 R2, R2 ;  /* 0x0000000200027245 */ /* 0x004fe20000201000 */
[----:B------:R-:W-:Y:S06]  /*7c60*/  BRA `(.L_x_26627) ;  /* 0x0000000c007c7947 */ /* 0x000fec0003800000 */
.L_x_26624:
        /* <DEDUP_REMOVED lines=10> */
.L_x_26629:
[----:B------:R-:W2:Y:S01]  /*7d10*/  LDG.E R2, desc[UR36][R4.64] ;  /* 0x0000002404027981 */ /* 0x000ea2000c1e1900 */
[----:B------:R-:W-:Y:S01]  /*7d20*/  IMAD.MOV.U32 R3, RZ, RZ, RZ ;  /* 0x000000ffff037224 */ /* 0x000fe200078e00ff */
[----:B--2---:R-:W-:Y:S01]  /*7d30*/  I2FP.F32.S32 R2, R2 ;  /* 0x0000000200027245 */ /* 0x004fe20000201400 */
[----:B------:R-:W-:Y:S06]  /*7d40*/  BRA `(.L_x_26627) ;  /* 0x0000000c00447947 */ /* 0x000fec0003800000 */
.L_x_26628:
[----:B------:R-:W2:Y:S01]  /*7d50*/  LDG.E.U16 R2, desc[UR36][R4.64] ;  /* 0x0000002404027981 */ /* 0x000ea2000c1e1500 */
[----:B------:R-:W-:Y:S01]  /*7d60*/  IMAD.MOV.U32 R3, RZ, RZ, RZ ;  /* 0x000000ffff037224 */ /* 0x000fe200078e00ff */
[----:B--2---:R-:W0:Y:S01]  /*7d70*/  I2F.S16 R2, R2 ;  /* 0x0000000200027306 */ /* 0x004e220000101400 */
[----:B------:R-:W-:Y:S05]  /*7d80*/  BRA `(.L_x_26627) ;  /* 0x0000000c00347947 */ /* 0x000fea0003800000 */
.L_x_26623:
        /* <DEDUP_REMOVED lines=9> */
.L_x_26631:
[----:B------:R-:W2:Y:S01]  /*7e20*/  LDG.E.U16 R2, desc[UR36][R4.64] ;  /* 0x0000002404027981 */ /* 0x000ea2000c1e1500 */
[----:B------:R-:W-:Y:S02]  /*7e30*/  IMAD.MOV.U32 R3, RZ, RZ, RZ ;  /* 0x000000ffff037224 */ /* 0x000fe400078e00ff */
[----:B--2---:R-:W-:Y:S01]  /*7e40*/  HADD2.F32 R2, -RZ, R2.H0_H0 ;  /* 0x20000002ff027230 */ /* 0x004fe20000004100 */
[----:B------:R-:W-:Y:S06]  /*7e50*/  BRA `(.L_x_26627) ;  /* 0x0000000c00007947 */ /* 0x000fec0003800000 */
.L_x_26630:
        /* <DEDUP_REMOVED lines=8> */
.L_x_26633:
[----:B------:R-:W2:Y:S02]  /*7ee0*/  LDG.E R2, desc[UR36][R4.64] ;  /* 0x0000002404027981 */ /* 0x000ea4000c1e1900 */
[--C-:B--2---:R-:W-:Y:S02]  /*7ef0*/  HADD2.F32 R3, -RZ, R2.reuse.H1_H1 ;  /* 0x30000002ff037230 */ /* 0x104fe40000004100 */
[----:B------:R-:W-:Y:S01]  /*7f00*/  HADD2.F32 R2, -RZ, R2.H0_H0 ;  /* 0x20000002ff027230 */ /* 0x000fe20000004100 */
[----:B------:R-:W-:Y:S06]  /*7f10*/  BRA `(.L_x_26627) ;  /* 0x0000000800d07947 */ /* 0x000fec0003800000 */
.L_x_26632:
        /* <DEDUP_REMOVED lines=8> */
.L_x_26622:
        /* <DEDUP_REMOVED lines=13> */
.L_x_26636:
        /* <DEDUP_REMOVED lines=10> */
.L_x_26635:
        /* <DEDUP_REMOVED lines=27> */
.L_x_26638:
        /* <DEDUP_REMOVED lines=14> */
.L_x_26637:
[----:B------:R-:W2:Y:S01]  /*83a0*/  LDG.E.U16 R2, desc[UR36][R4.64] ;  /* 0x0000002404027981 */ /* 0x000ea2000c1e1500 */
[----:B------:R-:W-:Y:S02]  /*83b0*/  IMAD.MOV.U32 R3, RZ, RZ, RZ ;  /* 0x000000ffff037224 */ /* 0x000fe400078e00ff */
[----:B--2---:R-:W-:Y:S01]  /*83c0*/  IMAD.U32 R2, R2, 0x10000, RZ ;  /* 0x0001000002027824 */ /* 0x004fe200078e00ff */
[----:B------:R-:W-:Y:S06]  /*83d0*/  BRA `(.L_x_26627) ;  /* 0x0000000400a07947 */ /* 0x000fec0003800000 */
.L_x_26634:
        /* <DEDUP_REMOVED lines=9> */
[----:B------:R-:W-:Y:S02]  /*8470*/  MOV R3, RZ ;  /* 0x000000ff00037202 */ /* 0x000fe40000000f00 */
[----:B--2---:R-:W-:Y:S01]  /*8480*/  I2FP.F32.U32 R2, R2 ;  /* 0x0000000200027245 */ /* 0x004fe20000201000 */
[----:B------:R-:W-:Y:S06]  /*8490*/  BRA `(.L_x_26627) ;  /* 0x0000000400707947 */ /* 0x000fec0003800000 */
.L_x_26641:
        /* <DEDUP_REMOVED lines=20> */
.L_x_26643:
[----:B------:R-:W-:Y:S05]  /*85e0*/  BSYNC B0 ;  /* 0x0000000000007941 */ /* 0x000fea0003800000 */
.L_x_26642:
[----:B------:R-:W-:Y:S01]  /*85f0*/  IMAD.SHL.U32 R2, R2, 0x100000, RZ ;  /* 0x0010000002027824 */ /* 0x000fe200078e00ff */
[----:B------:R-:W-:-:S04]  /*8600*/  LEA R5, R0, 0x3b800000, 0x17 ;  /* 0x3b80000000057811 */ /* 0x000fc800078eb8ff */
[----:B------:R-:W-:Y:S01]  /*8610*/  LOP3.LUT R2, R5, R2, R6, 0xfe, !PT ;  /* 0x0000000205027212 */ /* 0x000fe200078efe06 */
[----:B------:R-:W-:Y:S06]  /*8620*/  BRA `(.L_x_26627) ;  /* 0x00000004000c7947 */ /* 0x000fec0003800000 */
.L_x_26640:
        /* <DEDUP_REMOVED lines=20> */
.L_x_26645:
[----:B------:R-:W-:Y:S05]  /*8770*/  BSYNC B0 ;  /* 0x0000000000007941 */ /* 0x000fea0003800000 */
.L_x_26644:
[----:B------:R-:W-:Y:S01]  /*8780*/  IMAD.SHL.U32 R2, R2, 0x200000, RZ ;  /* 0x0020000002027824 */ /* 0x000fe200078e00ff */
[----:B------:R-:W-:-:S04]  /*8790*/  LEA R5, R0, 0x37800000, 0x17 ;  /* 0x3780000000057811 */ /* 0x000fc800078eb8ff */
[----:B------:R-:W-:Y:S01]  /*87a0*/  LOP3.LUT R2, R5, R2, R6, 0xfe, !PT ;  /* 0x0000000205027212 */ /* 0x000fe200078efe06 */
[----:B------:R-:W-:Y:S06]  /*87b0*/  BRA `(.L_x_26627) ;  /* 0x0000000000a87947 */ /* 0x000fec0003800000 */
.L_x_26639:
        /* <DEDUP_REMOVED lines=14> */
.L_x_26649:
[----:B------:R-:W-:Y:S05]  /*88a0*/  BSYNC B0 ;  /* 0x0000000000007941 */ /* 0x000fea0003800000 */
.L_x_26648:
[----:B------:R-:W-:Y:S01]  /*88b0*/  HFMA2.MMA R3, -RZ, RZ, 0, 0 ;  /* 0x00000000ff037435 */ /* 0x000fe200000001ff */
[----:B------:R-:W-:Y:S10]  /*88c0*/  BRA `(.L_x_26627) ;  /* 0x0000000000647947 */ /* 0x000ff40003800000 */
.L_x_26626:
        /* <DEDUP_REMOVED lines=16> */
.L_x_26650:
[----:B------:R-:W-:Y:S01]  /*89d0*/  CS2R R2, SRZ ;  /* 0x0000000000027805 */ /* 0x000fe2000001ff00 */
[----:B------:R-:W-:Y:S06]  /*89e0*/  BRA `(.L_x_26627) ;  /* 0x00000000001c7947 */ /* 0x000fec0003800000 */
.L_x_26647:
[----:B------:R-:W2:Y:S01]  /*89f0*/  LDG.E.64 R4, desc[UR36][R4.64] ;  /* 0x0000002404047981 */ /* 0x000ea2000c1e1b00 */
[----:B------:R-:W-:Y:S01]  /*8a00*/  IMAD.MOV.U32 R3, RZ, RZ, RZ ;  /* 0x000000ffff037224 */ /* 0x000fe200078e00ff */
[----:B--2---:R0:W1:Y:S01]  /*8a10*/  I2F.U64 R2, R4 ;  /* 0x0000000400027312 */ /* 0x0040620000301000 */
[----:B------:R-:W-:Y:S05]  /*8a20*/  BRA `(.L_x_26627) ;  /* 0x00000000000c7947 */ /* 0x000fea0003800000 */
.L_x_26646:
[----:B------:R-:W2:Y:S01]  /*8a30*/  LDG.E R2, desc[UR36][R4.64] ;  /* 0x0000002404027981 */ /* 0x000ea2000c1e1900 */
[----:B------:R-:W-:Y:S01]  /*8a40*/  IMAD.MOV.U32 R3, RZ, RZ, RZ ;  /* 0x000000ffff037224 */ /* 0x000fe200078e00ff */
[----:B--2---:R-:W-:-:S07]  /*8a50*/  I2FP.F32.U32 R2, R2 ;  /* 0x0000000200027245 */ /* 0x004fce0000201000 */
.L_x_26627:
[----:B------:R-:W-:Y:S05]  /*8a60*/  BSYNC B6 ;  /* 0x0000000000067941 */ /* 0x000fea0003800000 */
.L_x_26621:
[C---:B012345:R-:W-:Y:S01]  /*8a70*/  FMUL.FTZ R4, R2.reuse, 1.4426950216293334961 ;  /* 0x3fb8aa3b02047820 */ /* 0x07ffe20000410000 */
[----:B------:R-:W-:Y:S01]  /*8a80*/  FSETP.GEU.FTZ.AND P0, PT, |R2|, 0.40999999642372131348, PT ;  /* 0x3ed1eb850200780b */ /* 0x000fe20003f1e200 */
[----:B------:R-:W-:Y:S01]  /*8a90*/  HFMA2.MMA R7, -RZ, RZ, 0.83837890625, -4044 ;  /* 0x3ab5ebe6ff077435 */ /* 0x000fe200000001ff */
        /* <DEDUP_REMOVED lines=48> */
.L_x_26654:
[----:B------:R-:W0:Y:S02]  /*8da0*/  F2I.S64.TRUNC R2, R2 ;  /* 0x0000000200027311 */ /* 0x000e24000020d900 */
[----:B0-----:R-:W-:-:S05]  /*8db0*/  IMAD.MOV.U32 R5, RZ, RZ, R2 ;  /* 0x000000ffff057224 */ /* 0x001fca00078e0002 */
[----:B------:R0:W-:Y:S01]  /*8dc0*/  STG.E.U8 desc[UR36][R16.64], R5 ;  /* 0x0000000510007986 */ /* 0x0001e2000c101124 */
[----:B------:R-:W-:Y:S05]  /*8dd0*/  BRA `(.L_x_26656) ;  /* 0x0000000c00447947 */ /* 0x000fea0003800000 */
.L_x_26653:
        /* <DEDUP_REMOVED lines=9> */
.L_x_26658:
[----:B------:R-:W0:Y:S02]  /*8e70*/  F2I.FTZ.TRUNC.NTZ R3, R2 ;  /* 0x0000000200037305 */ /* 0x000e24000021f100 */
[----:B0-----:R0:W-:Y:S01]  /*8e80*/  STG.E desc[UR36][R16.64], R3 ;  /* 0x0000000310007986 */ /* 0x0011e2000c101924 */
[----:B------:R-:W-:Y:S05]  /*8e90*/  BRA `(.L_x_26656) ;  /* 0x0000000c00147947 */ /* 0x000fea0003800000 */
.L_x_26657:
[----:B------:R-:W0:Y:S02]  /*8ea0*/  F2I.FTZ.TRUNC.NTZ R3, R2 ;  /* 0x0000000200037305 */ /* 0x000e24000021f100 */
[----:B0-----:R0:W-:Y:S01]  /*8eb0*/  STG.E.U16 desc[UR36][R16.64], R3 ;  /* 0x0000000310007986 */ /* 0x0011e2000c101524 */
[----:B------:R-:W-:Y:S05]  /*8ec0*/  BRA `(.L_x_26656) ;  /* 0x0000000c00087947 */ /* 0x000fea0003800000 */
.L_x_26652:
        /* <DEDUP_REMOVED lines=8> */
.L_x_26660:
[----:B------:R-:W-:-:S05]  /*8f50*/  F2FP.F16.F32.PACK_AB R2, RZ, R2 ;  /* 0x00000002ff02723e */ /* 0x000fca00000000ff */
[----:B------:R0:W-:Y:S01]  /*8f60*/  STG.E.U16 desc[UR36][R16.64], R2 ;  /* 0x0000000210007986 */ /* 0x0001e2000c101524 */
[----:B------:R-:W-:Y:S05]  /*8f70*/  BRA `(.L_x_26656) ;  /* 0x0000000800dc7947 */ /* 0x000fea0003800000 */
.L_x_26659:
        /* <DEDUP_REMOVED lines=8> */
.L_x_26662:
[----:B------:R-:W-:-:S05]  /*9000*/  F2FP.F16.F32.PACK_AB R3, R3, R2 ;  /* 0x000000020303723e */ /* 0x000fca00000000ff */
[----:B------:R0:W-:Y:S01]  /*9010*/  STG.E desc[UR36][R16.64], R3 ;  /* 0x0000000310007986 */ /* 0x0001e2000c101924 */
[----:B------:R-:W-:Y:S05]  /*9020*/  BRA `(.L_x_26656) ;  /* 0x0000000800b07947 */ /* 0x000fea0003800000 */
.L_x_26661:
[----:B------:R-:W-:-:S06]  /*9030*/  FMUL.FTZ R2, R2, 1 ;  /* 0x3f80000002027820 */ /* 0x000fcc0000410000 */
[----:B------:R-:W0:Y:S02]  /*9040*/  F2F.F64.F32 R2, R2 ;  /* 0x0000000200027310 */ /* 0x000e240000201800 */
[----:B0-----:R0:W-:Y:S01]  /*9050*/  STG.E.64 desc[UR36][R16.64], R2 ;  /* 0x0000000210007986 */ /* 0x0011e2000c101b24 */
[----:B------:R-:W-:Y:S05]  /*9060*/  BRA `(.L_x_26656) ;  /* 0x0000000800a07947 */ /* 0x000fea0003800000 */
.L_x_26651:
        /* <DEDUP_REMOVED lines=14> */
.L_x_26665:
[----:B------:R-:W-:Y:S01]  /*9150*/  FMUL.FTZ R6, R3, 1 ;  /* 0x3f80000003067820 */ /* 0x000fe20000410000 */
[----:B------:R-:W-:-:S05]  /*9160*/  FMUL.FTZ R4, R2, 1 ;  /* 0x3f80000002047820 */ /* 0x000fca0000410000 */
[----:B------:R-:W-:Y:S08]  /*9170*/  F2F.F64.F32 R6, R6 ;  /* 0x0000000600067310 */ /* 0x000ff00000201800 */
[----:B------:R-:W0:Y:S02]  /*9180*/  F2F.F64.F32 R4, R4 ;  /* 0x0000000400047310 */ /* 0x000e240000201800 */
[----:B0-----:R0:W-:Y:S01]  /*9190*/  STG.E.128 desc[UR36][R16.64], R4 ;  /* 0x0000000410007986 */ /* 0x0011e2000c101d24 */
[----:B------:R-:W-:Y:S05]  /*91a0*/  BRA `(.L_x_26656) ;  /* 0x0000000800507947 */ /* 0x000fea0003800000 */
.L_x_26664:
        /* <DEDUP_REMOVED lines=20> */
.L_x_26669:
[----:B------:R-:W-:Y:S05]  /*92f0*/  BSYNC B0 ;  /* 0x0000000000007941 */ /* 0x000fea0003800000 */
.L_x_26668:
[----:B------:R-:W-:-:S05]  /*9300*/  LOP3.LUT R5, R0, R5, RZ, 0xfc, !PT ;  /* 0x0000000500057212 */ /* 0x000fca00078efcff */
[----:B------:R0:W-:Y:S01]  /*9310*/  STG.E.U8 desc[UR36][R16.64], R5 ;  /* 0x0000000510007986 */ /* 0x0001e2000c101124 */
[----:B------:R-:W-:Y:S05]  /*9320*/  BRA `(.L_x_26656) ;  /* 0x0000000400f07947 */ /* 0x000fea0003800000 */
.L_x_26667:
        /* <DEDUP_REMOVED lines=12> */
.L_x_26671:
[----:B------:R-:W-:Y:S01]  /*93f0*/  IMAD.MOV.U32 R0, RZ, RZ, 0x7f ;  /* 0x0000007fff007424 */ /* 0x000fe200078e00ff */
[----:B------:R-:W-:-:S04]  /*9400*/  ISETP.GT.U32.AND P0, PT, R4, 0x7f800000, PT ;  /* 0x7f8000000400780c */ /* 0x000fc80003f04070 */
[----:B------:R-:W-:-:S09]  /*9410*/  SEL R0, R0, 0x7c, P0 ;  /* 0x0000007c00007807 */ /* 0x000fd20000000000 */
.L_x_26672:
[----:B------:R-:W-:Y:S05]  /*9420*/  BSYNC B0 ;  /* 0x0000000000007941 */ /* 0x000fea0003800000 */
.L_x_26670:
[----:B------:R-:W-:-:S04]  /*9430*/  LOP3.LUT R2, R2, 0x80000000, RZ, 0xc0, !PT ;  /* 0x8000000002027812 */ /* 0x000fc800078ec0ff */
[----:B------:R-:W-:-:S04]  /*9440*/  SHF.R.U32.HI R3, RZ, 0x18, R2 ;  /* 0x00000018ff037819 */ /* 0x000fc80000011602 */
[----:B------:R-:W-:-:S05]  /*9450*/  LOP3.LUT R3, R0, R3, RZ, 0xfc, !PT ;  /* 0x0000000300037212 */ /* 0x000fca00078efcff */
[----:B------:R0:W-:Y:S01]  /*9460*/  STG.E.U8 desc[UR36][R16.64], R3 ;  /* 0x0000000310007986 */ /* 0x0001e2000c101124 */
[----:B------:R-:W-:Y:S05]  /*9470*/  BRA `(.L_x_26656) ;  /* 0x00000004009c7947 */ /* 0x000fea0003800000 */
.L_x_26666:
[----:B------:R-:W-:-:S05]  /*9480*/  F2FP.BF16.F32.PACK_AB R2, RZ, R2 ;  /* 0x00000002ff02723e */ /* 0x000fca00000010ff */
[----:B------:R0:W-:Y:S01]  /*9490*/  STG.E.U16 desc[UR36][R16.64], R2 ;  /* 0x0000000210007986 */ /* 0x0001e2000c101524 */
[----:B------:R-:W-:Y:S05]  /*94a0*/  BRA `(.L_x_26656) ;  /* 0x0000000400907947 */ /* 0x000fea0003800000 */
.L_x_26663:
        /* <DEDUP_REMOVED lines=11> */
.L_x_26675:
        /* <DEDUP_REMOVED lines=16> */
.L_x_26678:
[----:B------:R-:W-:-:S04]  /*9660*/  LOP3.LUT R2, R2, 0x80000000, RZ, 0xc0, !PT ;  /* 0x8000000002027812 */ /* 0x000fc800078ec0ff */
[----:B------:R-:W-:-:S04]  /*9670*/  SHF.R.U32.HI R3, RZ, 0x18, R2 ;  /* 0x00000018ff037819 */ /* 0x000fc80000011602 */
[----:B------:R-:W-:-:S04]  /*9680*/  LOP3.LUT R0, R0, R3, RZ, 0xfc, !PT ;  /* 0x0000000300007212 */ /* 0x000fc800078efcff */
[----:B------:R-:W-:-:S07]  /*9690*/  PRMT R8, R0, 0x7610, R8 ;  /* 0x0000761000087816 */ /* 0x000fce0000000008 */
.L_x_26677:
[----:B------:R-:W-:Y:S05]  /*96a0*/  BSYNC B0 ;  /* 0x0000000000007941 */ /* 0x000fea0003800000 */
.L_x_26676:
[----:B------:R3:W-:Y:S01]  /*96b0*/  STG.E.U8 desc[UR36][R16.64], R8 ;  /* 0x0000000810007986 */ /* 0x0007e2000c101124 */
[----:B------:R-:W-:Y:S05]  /*96c0*/  BRA `(.L_x_26656) ;  /* 0x0000000400087947 */ /* 0x000fea0003800000 */
.L_x_26674:
        /* <DEDUP_REMOVED lines=16> */
.L_x_26681:
[----:B------:R-:W-:-:S04]  /*97d0*/  LOP3.LUT R2, R2, 0x80000000, RZ, 0xc0, !PT ;  /* 0x8000000002027812 */ /* 0x000fc800078ec0ff */
[----:B------:R-:W-:-:S04]  /*97e0*/  SHF.R.U32.HI R3, RZ, 0x18, R2 ;  /* 0x00000018ff037819 */ /* 0x000fc80000011602 */
[----:B------:R-:W-:-:S04]  /*97f0*/  LOP3.LUT R0, R0, R3, RZ, 0xfc, !PT ;  /* 0x0000000300007212 */ /* 0x000fc800078efcff */
[----:B------:R-:W-:-:S07]  /*9800*/  PRMT R8, R0, 0x7610, R8 ;  /* 0x0000761000087816 */ /* 0x000fce0000000008 */
.L_x_26680:
[----:B------:R-:W-:Y:S05]  /*9810*/  BSYNC B0 ;  /* 0x0000000000007941 */ /* 0x000fea0003800000 */
.L_x_26679:
[----:B------:R0:W-:Y:S01]  /*9820*/  STG.E.U8 desc[UR36][R16.64], R8 ;  /* 0x0000000810007986 */ /* 0x0001e2000c101124 */
[----:B------:R-:W-:Y:S05]  /*9830*/  BRA `(.L_x_26656) ;  /* 0x0000000000ac7947 */ /* 0x000fea0003800000 */
.L_x_26673:
        /* <DEDUP_REMOVED lines=21> */
.L_x_26655:
[----:B------:R-:W-:Y:S01]  /*9990*/  MOV R0, 0x1c0 ;  /* 0x000001c000007802 */ /* 0x000fe20000000f00 */
[----:B------:R-:W-:Y:S01]  /*99a0*/  ULDC.64 UR4, c[0x4][0x1a0] ;  /* 0x0100680000047ab9 */ /* 0x000fe20000000a00 */
[----:B------:R-:W-:Y:S01]  /*99b0*/  ULDC.64 UR6, c[0x4][0xb8] ;  /* 0x01002e0000067ab9 */ /* 0x000fe20000000a00 */
[----:B------:R-:W-:Y:S01]  /*99c0*/  MOV R4, UR4 ;  /* 0x0000000400047c02 */ /* 0x000fe20008000f00 */
        /* <DEDUP_REMOVED lines=12> */
.L_x_26684:
[----:B------:R-:W-:Y:S05]  /*9a90*/  BRA `(.L_x_26656) ;  /* 0x0000000000147947 */ /* 0x000fea0003800000 */
.L_x_26683:
[----:B------:R-:W0:Y:S02]  /*9aa0*/  F2I.U64.TRUNC R2, R2 ;  /* 0x0000000200027311 */ /* 0x000e24000020d800 */
[----:B0-----:R2:W-:Y:S01]  /*9ab0*/  STG.E.64 desc[UR36][R16.64], R2 ;  /* 0x0000000210007986 */ /* 0x0015e2000c101b24 */
[----:B------:R-:W-:Y:S05]  /*9ac0*/  BRA `(.L_x_26656) ;  /* 0x0000000000087947 */ /* 0x000fea0003800000 */
.L_x_26682:
[----:B------:R-:W0:Y:S02]  /*9ad0*/  F2I.FTZ.U32.TRUNC.NTZ R3, R2 ;  /* 0x0000000200037305 */ /* 0x000e24000021f000 */
[----:B0-----:R0:W-:Y:S02]  /*9ae0*/  STG.E desc[UR36][R16.64], R3 ;  /* 0x0000000310007986 */ /* 0x0011e4000c101924 */
.L_x_26656:
[----:B------:R-:W-:-:S07]  /*9af0*/  VIADD R19, R19, 0x80 ;  /* 0x0000008013137836 */ /* 0x000fce0000000000 */
.L_x_26619:
[----:B------:R-:W-:Y:S05]  /*9b00*/  BSYNC B7 ;  /* 0x0000000000077941 */ /* 0x000fea0003800000 */
.L_x_26618:
        /* <DEDUP_REMOVED lines=306> */
.L_x_26685:
        /* <DEDUP_REMOVED lines=23> */
.L_x_26690:
[----:B------:R-:W2:Y:S01]  /*afa0*/  LDG.E.U8 R2, desc[UR36][R4.64] ;  /* 0x0000002404027981 */ /* 0x000ea2000c1e1100 */
[----:B------:R-:W-:Y:S01]  /*afb0*/  IMAD.MOV.U32 R3, RZ, RZ, RZ ;  /* 0x000000ffff037224 */ /* 0x000fe200078e00ff */
[----:B--2---:R-:W-:Y:S01]  /*afc0*/  I2FP.F32.U32 R2, R2 ;  /* 0x0000000200027245 */ /* 0x004fe20000201000 */
[----:B------:R-:W-:Y:S06]  /*afd0*/  BRA `(.L_x_26692) ;  /* 0x0000000c007c7947 */ /* 0x000fec0003800000 */
.L_x_26689:
[----:B------:R-:W-:-:S13]  /*afe0*/  ISETP.NE.AND P0, PT, R2, 0x2, PT ;  /* 0x000000020200780c */ /* 0x000fda0003f05270 */
[----:B------:R-:W-:Y:S05]  /*aff0*/  @!P0 BRA `(.L_x_26693) ;  /* 0x0000000000308947 */ /* 0x000fea0003800000 */
[----:B------:R-:W-:-:S13]  /*b000*/  ISETP.NE.AND P0, PT, R2, 0x3, PT ;  /* 0x000000030200780c */ /* 0x000fda0003f05270 */
[----:B------:R-:W-:Y:S05]  /*b010*/  @!P0 BRA `(.L_x_26694) ;  /* 0x0000000000188947 */ /* 0x000fea0003800000 */
[----:B------:R-:W-:-:S13]  /*b020*/  ISETP.NE.AND P0, PT, R2, 0x4, PT ;  /* 0x000000040200780c */ /* 0x000fda0003f05270 */
[----:B------:R-:W-:Y:S05]  /*b030*/  @P0 BRA `(.L_x_26691) ;  /* 0x0000000c00000947 */ /* 0x000fea0003800000 */
[----:B------:R-:W2:Y:S01]  /*b040*/  LDG.E.64 R4, desc[UR36][R4.64] ;  /* 0x0000002404047981 */ /* 0x000ea2000c1e1b00 */
[----:B------:R-:W-:Y:S01]  /*b050*/  MOV R3, RZ ;  /* 0x000000ff00037202 */ /* 0x000fe20000000f00 */
[----:B--2---:R0:W1:Y:S01]  /*b060*/  I2F.S64 R2, R4 ;  /* 0x0000000400027312 */ /* 0x0040620000301400 */
[----:B------:R-:W-:Y:S05]  /*b070*/  BRA `(.L_x_26692) ;  /* 0x0000000c00547947 */ /* 0x000fea0003800000 */
.L_x_26694:
[----:B------:R-:W2:Y:S01]  /*b080*/  LDG.E R2, desc[UR36][R4.64] ;  /* 0x0000002404027981 */ /* 0x000ea2000c1e1900 */
[----:B------:R-:W-:Y:S01]  /*b090*/  IMAD.MOV.U32 R3, RZ, RZ, RZ ;  /* 0x000000ffff037224 */ /* 0x000fe200078e00ff */
[----:B--2---:R-:W-:Y:S01]  /*b0a0*/  I2FP.F32.S32 R2, R2 ;  /* 0x0000000200027245 */ /* 0x004fe20000201400 */
[----:B------:R-:W-:Y:S06]  /*b0b0*/  BRA `(.L_x_26692) ;  /* 0x0000000c00447947 */ /* 0x000fec0003800000 */
.L_x_26693:
[----:B------:R-:W2:Y:S01]  /*b0c0*/  LDG.E.U16 R2, desc[UR36][R4.64] ;  /* 0x0000002404027981 */ /* 0x000ea2000c1e1500 */
[----:B------:R-:W-:Y:S01]  /*b0d0*/  IMAD.MOV.U32 R3, RZ, RZ, RZ ;  /* 0x000000ffff037224 */ /* 0x000fe200078e00ff */
[----:B--2---:R-:W0:Y:S01]  /*b0e0*/  I2F.S16 R2, R2 ;  /* 0x0000000200027306 */ /* 0x004e220000101400 */
[----:B------:R-:W-:Y:S05]  /*b0f0*/  BRA `(.L_x_26692) ;  /* 0x0000000c00347947 */ /* 0x000fea0003800000 */
.L_x_26688:
        /* <DEDUP_REMOVED lines=9> */
.L_x_26696:
[----:B------:R-:W2:Y:S01]  /*b190*/  LDG.E.U16 R2, desc[UR36][R4.64] ;  /* 0x0000002404027981 */ /* 0x000ea2000c1e1500 */
[----:B------:R-:W-:Y:S02]  /*b1a0*/  IMAD.MOV.U32 R3, RZ, RZ, RZ ;  /* 0x000000ffff037224 */ /* 0x000fe400078e00ff */
[----:B--2---:R-:W-:Y:S01]  /*b1b0*/  HADD2.F32 R2, -RZ, R2.H0_H0 ;  /* 0x20000002ff027230 */ /* 0x004fe20000004100 */
[----:B------:R-:W-:Y:S06]  /*b1c0*/  BRA `(.L_x_26692) ;  /* 0x0000000c00007947 */ /* 0x000fec0003800000 */
.L_x_26695:
        /* <DEDUP_REMOVED lines=8> */
.L_x_26698:
[----:B------:R-:W2:Y:S02]  /*b250*/  LDG.E R2, desc[UR36][R4.64] ;  /* 0x0000002404027981 */ /* 0x000ea4000c1e1900 */
[--C-:B--2---:R-:W-:Y:S02]  /*b260*/  HADD2.F32 R3, -RZ, R2.reuse.H1_H1 ;  /* 0x30000002ff037230 */ /* 0x104fe40000004100 */
[----:B------:R-:W-:Y:S01]  /*b270*/  HADD2.F32 R2, -RZ, R2.H0_H0 ;  /* 0x20000002ff027230 */ /* 0x000fe20000004100 */
[----:B------:R-:W-:Y:S06]  /*b280*/  BRA `(.L_x_26692) ;  /* 0x0000000800d07947 */ /* 0x000fec0003800000 */
.L_x_26697:
        /* <DEDUP_REMOVED lines=8> */
.L_x_26687:
        /* <DEDUP_REMOVED lines=13> */
.L_x_26701:
        /* <DEDUP_REMOVED lines=10> */
.L_x_26700:
        /* <DEDUP_REMOVED lines=18> */
[----:B------:R-:W-:Y:S01]  /*b5a0*/  IMAD R7, R3, R8, 0x3c000000 ;  /* 0x3c00000003077424 */ /* 0x000fe200078e0208 */
[----:B------:R-:W-:-:S04]  /*b5b0*/  IADD3 R3, R0, -0x1, RZ ;  /* 0xffffffff00037810 */ /* 0x000fc80007ffe0ff */
[----:B------:R-:W-:Y:S02]  /*b5c0*/  LEA.HI R7, R4, R7, RZ, 0x1c ;  /* 0x0000000704077211 */ /* 0x000fe400078fe0ff */
[----:B------:R-:W-:Y:S02]  /*b5d0*/  SHF.R.S32.HI R3, RZ, 0x1f, R3 ;  /* 0x0000001fff037819 */ /* 0x000fe40000011403 */
[----:B------:R-:W-:-:S04]  /*b5e0*/  LOP3.LUT R6, R7, 0x7f800000, R6, 0xf8, !PT ;  /* 0x7f80000007067812 */ /* 0x000fc800078ef806 */
[----:B------:R-:W-:Y:S01]  /*b5f0*/  LOP3.LUT R5, R6, R3, RZ, 0x30, !PT ;  /* 0x0000000306057212 */ /* 0x000fe200078e30ff */
[----:B------:R-:W-:-:S03]  /*b600*/  IMAD.MOV.U32 R3, RZ, RZ, RZ ;  /* 0x000000ffff037224 */ /* 0x000fc600078e00ff */
[----:B------:R-:W-:Y:S01]  /*b610*/  LOP3.LUT R2, R5, 0x80000000, R2, 0xf8, !PT ;  /* 0x8000000005027812 */ /* 0x000fe200078ef802 */
[----:B------:R-:W-:Y:S06]  /*b620*/  BRA `(.L_x_26692) ;  /* 0x0000000400e87947 */ /* 0x000fec0003800000 */
.L_x_26703:
        /* <DEDUP_REMOVED lines=14> */
.L_x_26702:
[----:B------:R-:W2:Y:S01]  /*b710*/  LDG.E.U16 R2, desc[UR36][R4.64] ;  /* 0x0000002404027981 */ /* 0x000ea2000c1e1500 */
[----:B------:R-:W-:Y:S02]  /*b720*/  IMAD.MOV.U32 R3, RZ, RZ, RZ ;  /* 0x000000ffff037224 */ /* 0x000fe400078e00ff */
[----:B--2---:R-:W-:Y:S01]  /*b730*/  IMAD.U32 R2, R2, 0x10000, RZ ;  /* 0x0001000002027824 */ /* 0x004fe200078e00ff */
[----:B------:R-:W-:Y:S06]  /*b740*/  BRA `(.L_x_26692) ;  /* 0x0000000400a07947 */ /* 0x000fec0003800000 */
.L_x_26699:
        /* <DEDUP_REMOVED lines=12> */
.L_x_26706:
        /* <DEDUP_REMOVED lines=20> */
.L_x_26708:
[----:B------:R-:W-:Y:S05]  /*b950*/  BSYNC B0 ;  /* 0x0000000000007941 */ /* 0x000fea0003800000 */
.L_x_26707:
[----:B------:R-:W-:Y:S01]  /*b960*/  IMAD.SHL.U32 R2, R2, 0x100000, RZ ;  /* 0x0010000002027824 */ /* 0x000fe200078e00ff */
[----:B------:R-:W-:-:S04]  /*b970*/  LEA R5, R0, 0x3b800000, 0x17 ;  /* 0x3b80000000057811 */ /* 0x000fc800078eb8ff */
[----:B------:R-:W-:Y:S01]  /*b980*/  LOP3.LUT R2, R5, R2, R6, 0xfe, !PT ;  /* 0x0000000205027212 */ /* 0x000fe200078efe06 */
[----:B------:R-:W-:Y:S06]  /*b990*/  BRA `(.L_x_26692) ;  /* 0x00000004000c7947 */ /* 0x000fec0003800000 */
.L_x_26705:
        /* <DEDUP_REMOVED lines=20> */
.L_x_26710:
[----:B------:R-:W-:Y:S05]  /*bae0*/  BSYNC B0 ;  /* 0x0000000000007941 */ /* 0x000fea0003800000 */
.L_x_26709:
[----:B------:R-:W-:Y:S01]  /*baf0*/  IMAD.SHL.U32 R2, R2, 0x200000, RZ ;  /* 0x0020000002027824 */ /* 0x000fe200078e00ff */
[----:B------:R-:W-:-:S04]  /*bb00*/  LEA R5, R0, 0x37800000, 0x17 ;  /* 0x3780000000057811 */ /* 0x000fc800078eb8ff */
[----:B------:R-:W-:Y:S01]  /*bb10*/  LOP3.LUT R2, R5, R2, R6, 0xfe, !PT ;  /* 0x0000000205027212 */ /* 0x000fe200078efe06 */
[----:B------:R-:W-:Y:S06]  /*bb20*/  BRA `(.L_x_26692) ;  /* 0x0000000000a87947 */ /* 0x000fec0003800000 */
.L_x_26704:
        /* <DEDUP_REMOVED lines=14> */
.L_x_26714:
[----:B------:R-:W-:Y:S05]  /*bc10*/  BSYNC B0 ;  /* 0x0000000000007941 */ /* 0x000fea0003800000 */
.L_x_26713:
[----:B------:R-:W-:Y:S01]  /*bc20*/  IMAD.MOV.U32 R3, RZ, RZ, RZ ;  /* 0x000000ffff037224 */ /* 0x000fe200078e00ff */
[----:B------:R-:W-:Y:S06]  /*bc30*/  BRA `(.L_x_26692) ;  /* 0x0000000000647947 */ /* 0x000fec0003800000 */
.L_x_26691:
        /* <DEDUP_REMOVED lines=16> */
.L_x_26715:
[----:B------:R-:W-:Y:S01]  /*bd40*/  CS2R R2, SRZ ;  /* 0x0000000000027805 */ /* 0x000fe2000001ff00 */
[----:B------:R-:W-:Y:S06]  /*bd50*/  BRA `(.L_x_26692) ;  /* 0x00000000001c7947 */ /* 0x000fec0003800000 */
.L_x_26712:
[----:B------:R-:W2:Y:S01]  /*bd60*/  LDG.E.64 R4, desc[UR36][R4.64] ;  /* 0x0000002404047981 */ /* 0x000ea2000c1e1b00 */
[----:B------:R-:W-:Y:S01]  /*bd70*/  IMAD.MOV.U32 R3, RZ, RZ, RZ ;  /* 0x000000ffff037224 */ /* 0x000fe200078e00ff */
[----:B--2---:R0:W1:Y:S01]  /*bd80*/  I2F.U64 R2, R4 ;  /* 0x0000000400027312 */ /* 0x0040620000301000 */
[----:B------:R-:W-:Y:S05]  /*bd90*/  BRA `(.L_x_26692) ;  /* 0x00000000000c7947 */ /* 0x000fea0003800000 */
.L_x_26711:
[----:B------:R-:W2:Y:S01]  /*bda0*/  LDG.E R2, desc[UR36][R4.64] ;  /* 0x0000002404027981 */ /* 0x000ea2000c1e1900 */
[----:B------:R-:W-:Y:S01]  /*bdb0*/  IMAD.MOV.U32 R3, RZ, RZ, RZ ;  /* 0x000000ffff037224 */ /* 0x000fe200078e00ff */
[----:B--2---:R-:W-:-:S07]  /*bdc0*/  I2FP.F32.U32 R2, R2 ;  /* 0x0000000200027245 */ /* 0x004fce0000201000 */
.L_x_26692:
[----:B------:R-:W-:Y:S05]  /*bdd0*/  BSYNC B6 ;  /* 0x0000000000067941 */ /* 0x000fea0003800000 */
.L_x_26686:
[C---:B012345:R-:W-:Y:S01]  /*bde0*/  FMUL.FTZ R4, R2.reuse, 1.4426950216293334961 ;  /* 0x3fb8aa3b02047820 */ /* 0x07ffe20000410000 */
[----:B------:R-:W-:Y:S01]  /*bdf0*/  FSETP.GEU.FTZ.AND P0, PT, |R2|, 0.40999999642372131348, PT ;  /* 0x3ed1eb850200780b */ /* 0x000fe20003f1e200 */
[----:B------:R-:W-:Y:S01]  /*be00*/  HFMA2.MMA R7, -RZ, RZ, 0.83837890625, -4044 ;  /* 0x3ab5ebe6ff077435 */ /* 0x000fe200000001ff */
[----:B------:R-:W0:Y:S01]  /*be10*/  LDC.U8 R11, c[0x0][0x421] ;  /* 0x00010840ff0b7b82 */ /* 0x000e220000000000 */
[----:B------:R-:W1:Y:S01]  /*be20*/  FRND R0, R4 ;  /* 0x0000000400007307 */ /* 0x000e620000201000 */
[C---:B------:R-:W-:Y:S01]  /*be30*/  FMUL.RZ R10, R3.reuse, 0.15915493667125701904 ;  /* 0x3e22f983030a7820 */ /* 0x040fe2000040c000 */
[----:B------:R-:W-:-:S04]  /*be40*/  FMUL.FTZ R3, R3, 0.5 ;  /* 0x3f00000003037820 */ /* 0x000fc80000410000 */
[----:B------:R-:W-:Y:S02]  /*be50*/  FMUL.RZ R3, R3, 0.15915493667125701904 ;  /* 0x3e22f98303037820 */ /* 0x000fe4000040c000 */
[----:B------:R-:W-:Y:S01]  /*be60*/  MUFU.EX2 R8, R4 ;  /* 0x0000000400087308 */ /* 0x000fe20000000800 */
[----:B-1----:R-:W-:-:S07]  /*be70*/  FSEL R5, R0, RZ, P0 ;  /* 0x000000ff00057208 */ /* 0x002fce0000000000 */
[----:B------:R-:W-:Y:S01]  /*be80*/  MUFU.COS R9, R10 ;  /* 0x0000000a00097308 */ /* 0x000fe20000000000 */
        /* <DEDUP_REMOVED lines=12> */
[----:B------:R-:W-:Y:S02]  /*bf50*/  FFMA.FTZ R7, R0, R7, R0 ;  /* 0x0000000700077223 */ /* 0x000fe40000010000 */
[----:B------:R-:W2:Y:S01]  /*bf60*/  MUFU.SIN R0, R3 ;  /* 0x0000000300007308 */ /* 0x000ea20000000400 */
[----:B-1----:R-:W-:-:S04]  /*bf70*/  FADD.FTZ R4, R6, -1 ;  /* 0xbf80000006047421 */ /* 0x002fc80000010000 */
[----:B------:R-:W-:Y:S01]  /*bf80*/  FFMA.FTZ R4, R7, R6, R4 ;  /* 0x0000000607047223 */ /* 0x000fe20000010004 */
[----:B0-----:R-:W-:Y:S02]  /*bf90*/  PRMT R6, R11, 0x9910, RZ ;  /* 0x000099100b067816 */ /* 0x001fe400000000ff */
[----:B------:R-:W0:Y:S01]  /*bfa0*/  MUFU.SIN R7, R10 ;  /* 0x0000000a00077308 */ /* 0x000e220000000400 */
[----:B------:R-:W-:Y:S01]  /*bfb0*/  @!P1 FADD.FTZ R4, R4, R4 ;  /* 0x0000000404049221 */ /* 0x000fe20000010000 */
[----:B------:R-:W-:-:S04]  /*bfc0*/  FSETP.GT.FTZ.AND P1, PT, R5, 128, PT ;  /* 0x430000000500780b */ /* 0x000fc80003f34000 */
[----:B------:R-:W-:Y:S02]  /*bfd0*/  FSEL R4, R4, +INF , !P1 ;  /* 0x7f80000004047808 */ /* 0x000fe40004800000 */
[----:B------:R-:W-:Y:S01]  /*bfe0*/  ISETP.GT.AND P1, PT, R6, 0x9, PT ;  /* 0x000000090600780c */ /* 0x000fe20003f24270 */
[----:B--2---:R-:W-:Y:S01]  /*bff0*/  FADD.FTZ R3, R0, R0 ;  /* 0x0000000000037221 */ /* 0x004fe20000010000 */
[----:B------:R-:W-:Y:S01]  /*c000*/  FSEL R4, R4, -1, P2 ;  /* 0xbf80000004047808 */ /* 0x000fe20001000000 */
[----:B------:R-:W-:Y:S02]  /*c010*/  @!P0 FADD.FTZ R4, R2, R2 ;  /* 0x0000000202048221 */ /* 0x000fe40000010000 */
[----:B------:R-:W-:Y:S01]  /*c020*/  FMUL.FTZ R5, R0, R3 ;  /* 0x0000000300057220 */ /* 0x000fe20000410000 */
[----:B0-----:R-:W-:-:S03]  /*c030*/  FMUL.FTZ R3, R8, R7 ;  /* 0x0000000708037220 */ /* 0x001fc60000410000 */
[----:B------:R-:W-:-:S04]  /*c040*/  FFMA.FTZ R2, R4, R9, -R5 ;  /* 0x0000000904027223 */ /* 0x000fc80000010805 */
        /* <DEDUP_REMOVED lines=12> */
.L_x_26719:
[----:B------:R-:W0:Y:S02]  /*c110*/  F2I.S64.TRUNC R2, R2 ;  /* 0x0000000200027311 */ /* 0x000e24000020d900 */
[----:B0-----:R-:W-:-:S05]  /*c120*/  IMAD.MOV.U32 R5, RZ, RZ, R2 ;  /* 0x000000ffff057224 */ /* 0x001fca00078e0002 */
[----:B------:R-:W-:Y:S01]  /*c130*/  STG.E.U8 desc[UR36][R16.64], R5 ;  /* 0x0000000510007986 */ /* 0x000fe2000c101124 */
[----:B------:R-:W-:Y:S05]  /*c140*/  EXIT ;  /* 0x000000000000794d */ /* 0x000fea0003800000 */
.L_x_26718:
        /* <DEDUP_REMOVED lines=9> */
.L_x_26722:
[----:B------:R-:W0:Y:S02]  /*c1e0*/  F2I.FTZ.TRUNC.NTZ R3, R2 ;  /* 0x0000000200037305 */ /* 0x000e24000021f100 */
[----:B0-----:R-:W-:Y:S01]  /*c1f0*/  STG.E desc[UR36][R16.64], R3 ;  /* 0x0000000310007986 */ /* 0x001fe2000c101924 */
[----:B------:R-:W-:Y:S05]  /*c200*/  EXIT ;  /* 0x000000000000794d */ /* 0x000fea0003800000 */
.L_x_26721:
[----:B------:R-:W0:Y:S02]  /*c210*/  F2I.FTZ.TRUNC.NTZ R3, R2 ;  /* 0x0000000200037305 */ /* 0x000e24000021f100 */
[----:B0-----:R-:W-:Y:S01]  /*c220*/  STG.E.U16 desc[UR36][R16.64], R3 ;  /* 0x0000000310007986 */ /* 0x001fe2000c101524 */
[----:B------:R-:W-:Y:S05]  /*c230*/  EXIT ;  /* 0x000000000000794d */ /* 0x000fea0003800000 */
.L_x_26717:
        /* <DEDUP_REMOVED lines=8> */
.L_x_26724:
[----:B------:R-:W-:-:S05]  /*c2c0*/  F2FP.F16.F32.PACK_AB R2, RZ, R2 ;  /* 0x00000002ff02723e */ /* 0x000fca00000000ff */
[----:B------:R-:W-:Y:S01]  /*c2d0*/  STG.E.U16 desc[UR36][R16.64], R2 ;  /* 0x0000000210007986 */ /* 0x000fe2000c101524 */
[----:B------:R-:W-:Y:S05]  /*c2e0*/  EXIT ;  /* 0x000000000000794d */ /* 0x000fea0003800000 */
.L_x_26723:
        /* <DEDUP_REMOVED lines=8> */
.L_x_26726:
[----:B------:R-:W-:-:S05]  /*c370*/  F2FP.F16.F32.PACK_AB R3, R3, R2 ;  /* 0x000000020303723e */ /* 0x000fca00000000ff */
[----:B------:R-:W-:Y:S01]  /*c380*/  STG.E desc[UR36][R16.64], R3 ;  /* 0x0000000310007986 */ /* 0x000fe2000c101924 */
[----:B------:R-:W-:Y:S05]  /*c390*/  EXIT ;  /* 0x000000000000794d */ /* 0x000fea0003800000 */
.L_x_26725:
[----:B------:R-:W-:-:S06]  /*c3a0*/  FMUL.FTZ R2, R2, 1 ;  /* 0x3f80000002027820 */ /* 0x000fcc0000410000 */
[----:B------:R-:W0:Y:S02]  /*c3b0*/  F2F.F64.F32 R2, R2 ;  /* 0x0000000200027310 */ /* 0x000e240000201800 */
[----:B0-----:R-:W-:Y:S01]  /*c3c0*/  STG.E.64 desc[UR36][R16.64], R2 ;  /* 0x0000000210007986 */ /* 0x001fe2000c101b24 */
[----:B------:R-:W-:Y:S05]  /*c3d0*/  EXIT ;  /* 0x000000000000794d */ /* 0x000fea0003800000 */
.L_x_26716:
        /* <DEDUP_REMOVED lines=14> */
.L_x_26729:
[----:B------:R-:W-:Y:S01]  /*c4c0*/  FMUL.FTZ R6, R3, 1 ;  /* 0x3f80000003067820 */ /* 0x000fe20000410000 */
[----:B------:R-:W-:-:S05]  /*c4d0*/  FMUL.FTZ R4, R2, 1 ;  /* 0x3f80000002047820 */ /* 0x000fca0000410000 */
[----:B------:R-:W-:Y:S08]  /*c4e0*/  F2F.F64.F32 R6, R6 ;  /* 0x0000000600067310 */ /* 0x000ff00000201800 */
[----:B------:R-:W0:Y:S02]  /*c4f0*/  F2F.F64.F32 R4, R4 ;  /* 0x0000000400047310 */ /* 0x000e240000201800 */
[----:B0-----:R-:W-:Y:S01]  /*c500*/  STG.E.128 desc[UR36][R16.64], R4 ;  /* 0x0000000410007986 */ /* 0x001fe2000c101d24 */
[----:B------:R-:W-:Y:S05]  /*c510*/  EXIT ;  /* 0x000000000000794d */ /* 0x000fea0003800000 */
.L_x_26728:
        /* <DEDUP_REMOVED lines=20> */
.L_x_26733:
[----:B------:R-:W-:Y:S05]  /*c660*/  BSYNC B0 ;  /* 0x0000000000007941 */ /* 0x000fea0003800000 */
.L_x_26732:
[----:B------:R-:W-:-:S05]  /*c670*/  LOP3.LUT R5, R0, R5, RZ, 0xfc, !PT ;  /* 0x0000000500057212 */ /* 0x000fca00078efcff */
[----:B------:R-:W-:Y:S01]  /*c680*/  STG.E.U8 desc[UR36][R16.64], R5 ;  /* 0x0000000510007986 */ /* 0x000fe2000c101124 */
[----:B------:R-:W-:Y:S05]  /*c690*/  EXIT ;  /* 0x000000000000794d */ /* 0x000fea0003800000 */
.L_x_26731:
        /* <DEDUP_REMOVED lines=12> */
.L_x_26735:
[----:B------:R-:W-:Y:S01]  /*c760*/  IMAD.MOV.U32 R0, RZ, RZ, 0x7f ;  /* 0x0000007fff007424 */ /* 0x000fe200078e00ff */
[----:B------:R-:W-:-:S04]  /*c770*/  ISETP.GT.U32.AND P0, PT, R4, 0x7f800000, PT ;  /* 0x7f8000000400780c */ /* 0x000fc80003f04070 */
[----:B------:R-:W-:-:S09]  /*c780*/  SEL R0, R0, 0x7c, P0 ;  /* 0x0000007c00007807 */ /* 0x000fd20000000000 */
.L_x_26736:
[----:B------:R-:W-:Y:S05]  /*c790*/  BSYNC B0 ;  /* 0x0000000000007941 */ /* 0x000fea0003800000 */
.L_x_26734:
[----:B------:R-:W-:-:S04]  /*c7a0*/  LOP3.LUT R2, R2, 0x80000000, RZ, 0xc0, !PT ;  /* 0x8000000002027812 */ /* 0x000fc800078ec0ff */
[----:B------:R-:W-:-:S04]  /*c7b0*/  SHF.R.U32.HI R3, RZ, 0x18, R2 ;  /* 0x00000018ff037819 */ /* 0x000fc80000011602 */
[----:B------:R-:W-:-:S05]  /*c7c0*/  LOP3.LUT R3, R0, R3, RZ, 0xfc, !PT ;  /* 0x0000000300037212 */ /* 0x000fca00078efcff */
[----:B------:R-:W-:Y:S01]  /*c7d0*/  STG.E.U8 desc[UR36][R16.64], R3 ;  /* 0x0000000310007986 */ /* 0x000fe2000c101124 */
[----:B------:R-:W-:Y:S05]  /*c7e0*/  EXIT ;  /* 0x000000000000794d */ /* 0x000fea0003800000 */
.L_x_26730:
[----:B------:R-:W-:-:S05]  /*c7f0*/  F2FP.BF16.F32.PACK_AB R2, RZ, R2 ;  /* 0x00000002ff02723e */ /* 0x000fca00000010ff */
[----:B------:R-:W-:Y:S01]  /*c800*/  STG.E.U16 desc[UR36][R16.64], R2 ;  /* 0x0000000210007986 */ /* 0x000fe2000c101524 */
[----:B------:R-:W-:Y:S05]  /*c810*/  EXIT ;  /* 0x000000000000794d */ /* 0x000fea0003800000 */
.L_x_26727:
        /* <DEDUP_REMOVED lines=11> */
.L_x_26739:
        /* <DEDUP_REMOVED lines=16> */
.L_x_26742:
[----:B------:R-:W-:-:S04]  /*c9d0*/  LOP3.LUT R2, R2, 0x80000000, RZ, 0xc0, !PT ;  /* 0x8000000002027812 */ /* 0x000fc800078ec0ff */
[----:B------:R-:W-:-:S04]  /*c9e0*/  SHF.R.U32.HI R3, RZ, 0x18, R2 ;  /* 0x00000018ff037819 */ /* 0x000fc80000011602 */
[----:B------:R-:W-:-:S04]  /*c9f0*/  LOP3.LUT R0, R0, R3, RZ, 0xfc, !PT ;  /* 0x0000000300007212 */ /* 0x000fc800078efcff */
[----:B------:R-:W-:-:S07]  /*ca00*/  PRMT R8, R0, 0x7610, R8 ;  /* 0x0000761000087816 */ /* 0x000fce0000000008 */
.L_x_26741:
[----:B------:R-:W-:Y:S05]  /*ca10*/  BSYNC B0 ;  /* 0x0000000000007941 */ /* 0x000fea0003800000 */
.L_x_26740:
[----:B------:R-:W-:Y:S01]  /*ca20*/  STG.E.U8 desc[UR36][R16.64], R8 ;  /* 0x0000000810007986 */ /* 0x000fe2000c101124 */
[----:B------:R-:W-:Y:S05]  /*ca30*/  EXIT ;  /* 0x000000000000794d */ /* 0x000fea0003800000 */
.L_x_26738:
        /* <DEDUP_REMOVED lines=16> */
.L_x_26745:
[----:B------:R-:W-:-:S04]  /*cb40*/  LOP3.LUT R2, R2, 0x80000000, RZ, 0xc0, !PT ;  /* 0x8000000002027812 */ /* 0x000fc800078ec0ff */
[----:B------:R-:W-:-:S04]  /*cb50*/  SHF.R.U32.HI R3, RZ, 0x18, R2 ;  /* 0x00000018ff037819 */ /* 0x000fc80000011602 */
[----:B------:R-:W-:-:S04]  /*cb60*/  LOP3.LUT R0, R0, R3, RZ, 0xfc, !PT ;  /* 0x0000000300007212 */ /* 0x000fc800078efcff */
[----:B------:R-:W-:-:S07]  /*cb70*/  PRMT R8, R0, 0x7610, R8 ;  /* 0x0000761000087816 */ /* 0x000fce0000000008 */
.L_x_26744:
[----:B------:R-:W-:Y:S05]  /*cb80*/  BSYNC B0 ;  /* 0x0000000000007941 */ /* 0x000fea0003800000 */
.L_x_26743:
[----:B------:R-:W-:Y:S01]  /*cb90*/  STG.E.U8 desc[UR36][R16.64], R8 ;  /* 0x0000000810007986 */ /* 0x000fe2000c101124 */
[----:B------:R-:W-:Y:S05]  /*cba0*/  EXIT ;  /* 0x000000000000794d */ /* 0x000fea0003800000 */
.L_x_26737:
        /* <DEDUP_REMOVED lines=19> */
[----:B------:R-:W-:Y:S01]  /*cce0*/  STG.E.U8 desc[UR36][R16.64], R3 ;  /* 0x0000000310007986 */ /* 0x000fe2000c101124 */
[----:B------:R-:W-:Y:S05]  /*ccf0*/  EXIT ;  /* 0x000000000000794d */ /* 0x000fea0003800000 */
.L_x_26720:
        /* <DEDUP_REMOVED lines=16> */
.L_x_26748:
[----:B------:R-:W-:Y:S05]  /*ce00*/  EXIT ;  /* 0x000000000000794d */ /* 0x000fea0003800000 */
.L_x_26747:
[----:B------:R-:W0:Y:S02]  /*ce10*/  F2I.U64.TRUNC R2, R2 ;  /* 0x0000000200027311 */ /* 0x000e24000020d800 */
[----:B0-----:R-:W-:Y:S01]  /*ce20*/  STG.E.64 desc[UR36][R16.64], R2 ;  /* 0x0000000210007986 */ /* 0x001fe2000c101b24 */
[----:B------:R-:W-:Y:S05]  /*ce30*/  EXIT ;  /* 0x000000000000794d */ /* 0x000fea0003800000 */
.L_x_26746:
[----:B------:R-:W0:Y:S02]  /*ce40*/  F2I.FTZ.U32.TRUNC.NTZ R3, R2 ;  /* 0x0000000200037305 */ /* 0x000e24000021f000 */
[----:B0-----:R-:W-:Y:S01]  /*ce50*/  STG.E desc[UR36][R16.64], R3 ;  /* 0x0000000310007986 */ /* 0x001fe2000c101924 */
[----:B------:R-:W-:Y:S05]  /*ce60*/  EXIT ;  /* 0x000000000000794d */ /* 0x000fea0003800000 */
.L_x_26749:
        /* <DEDUP_REMOVED lines=9> */
.L_x_36417:


//--------------------- .text._ZN2at6native27unrolled_elementwise_kernelIZZZNS0_17expm1_kernel_cudaERNS_18TensorIteratorBaseEENKUlvE_clEvENKUlvE2_clEvEUlN3c107complexIfEEE_St5arrayIPcLm2EELi4E23TrivialOffsetCalculatorILi1EjESE_NS0_6memory12LoadWithCastILi1EEENSF_13StoreWithCastILi1EEEEEviT_T0_T2_T3_T4_T5_ --------------------------
	.section	.text._ZN2at6native27unrolled_elementwise_kernelIZZZNS0_17expm1_kernel_cudaERNS_18TensorIteratorBaseEENKUlvE_clEvENKUlvE2_clEvEUlN3c107complexIfEEE_St5arrayIPcLm2EELi4E23TrivialOffsetCalculatorILi1EjESE_NS0_6memory12LoadWithCastILi1EEENSF_13StoreWithCastILi1EEEEEviT_T0_T2_T3_T4_T5_,"ax",@progbits
	.align	128
        .global         _ZN2at6native27unrolled_elementwise_kernelIZZZNS0_17expm1_kernel_cudaERNS_18TensorIteratorBaseEENKUlvE_clEvENKUlvE2_clEvEUlN3c107complexIfEEE_St5arrayIPcLm2EELi4E23TrivialOffsetCalculatorILi1EjESE_NS0_6memory12LoadWithCastILi1EEENSF_13StoreWithCastILi1EEEEEviT_T0_T2_T3_T4_T5_
        .type           _ZN2at6native27unrolled_elementwise_kernelIZZZNS0_17expm1_kernel_cudaERNS_18TensorIteratorBaseEENKUlvE_clEvENKUlvE2_clEvEUlN3c107complexIfEEE_St5arrayIPcLm2EELi4E23TrivialOffsetCalculatorILi1EjESE_NS0_6memory12LoadWithCastILi1EEENSF_13StoreWithCastILi1EEEEEviT_T0_T2_T3_T4_T5_,@function
        .size           _ZN2at6native27unrolled_elementwise_kernelIZZZNS0_17expm1_kernel_cudaERNS_18TensorIteratorBaseEENKUlvE_clEvENKUlvE2_clEvEUlN3c107complexIfEEE_St5arrayIPcLm2EELi4E23TrivialOffsetCalculatorILi1EjESE_NS0_6memory12LoadWithCastILi1EEENSF_13StoreWithCastILi1EEEEEviT_T0_T2_T3_T4_T5_,(.L_x_36418 - _ZN2at6native27unrolled_elementwise_kernelIZZZNS0_17expm1_kernel_cudaERNS_18TensorIteratorBaseEENKUlvE_clEvENKUlvE2_clEvEUlN3c107complexIfEEE_St5arrayIPcLm2EELi4E23TrivialOffsetCalculatorILi1EjESE_NS0_6memory12LoadWithCastILi1EEENSF_13StoreWithCastILi1EEEEEviT_T0_T2_T3_T4_T5_)
        .other          _ZN2at6native27unrolled_elementwise_kernelIZZZNS0_17expm1_kernel_cudaERNS_18TensorIteratorBaseEENKUlvE_clEvENKUlvE2_clEvEUlN3c107complexIfEEE_St5arrayIPcLm2EELi4E23TrivialOffsetCalculatorILi1EjESE_NS0_6memory12LoadWithCastILi1EEENSF_13StoreWithCastILi1EEEEEviT_T0_T2_T3_T4_T5_,@"STO_CUDA_ENTRY STV_DEFAULT"
_ZN2at6native27unrolled_elementwise_kernelIZZZNS0_17expm1_kernel_cudaERNS_18TensorIteratorBaseEENKUlvE_clEvENKUlvE2_clEvEUlN3c107complexIfEEE_St5arrayIPcLm2EELi4E23TrivialOffsetCalculatorILi1EjESE_NS0_6memory12LoadWithCastILi1EEENSF_13StoreWithCastILi1EEEEEviT_T0_T2_T3_T4_T5_:
.text._ZN2at6native27unrolled_elementwise_kernelIZZZNS0_17expm1_kernel_cudaERNS_18TensorIteratorBaseEENKUlvE_clEvENKUlvE2_clEvEUlN3c107complexIfEEE_St5arrayIPcLm2EELi4E23TrivialOffsetCalculatorILi1EjESE_NS0_6memory12LoadWithCastILi1EEENSF_13StoreWithCastILi1EEEEEviT_T0_T2_T3_T4_T5_:
        /* <DEDUP_REMOVED lines=35> */
.L_x_26756:
[----:B------:R-:W2:Y:S01]  /*0230*/  LDG.E.U8 R2, desc[UR36][R2.64] ;  /* 0x0000002402027981 */ /* 0x000ea2000c1e1100 */
[----:B------:R-:W-:Y:S01]  /*0240*/  IMAD.MOV.U32 R19, RZ, RZ, RZ ;  /* 0x000000ffff137224 */ /* 0x000fe200078e00ff */
[----:B--2---:R-:W-:Y:S01]  /*0250*/  I2FP.F32.U32 R18, R2 ;  /* 0x0000000200127245 */ /* 0x004fe20000201000 */
[----:B------:R-:W-:Y:S06]  /*0260*/  BRA `(.L_x_26758) ;  /* 0x0000000c007c7947 */ /* 0x000fec0003800000 */
.L_x_26755:
        /* <DEDUP_REMOVED lines=10> */
.L_x_26760:
[----:B------:R-:W2:Y:S01]  /*0310*/  LDG.E R2, desc[UR36][R2.64] ;  /* 0x0000002402027981 */ /* 0x000ea2000c1e1900 */
[----:B------:R-:W-:Y:S01]  /*0320*/  IMAD.MOV.U32 R19, RZ, RZ, RZ ;  /* 0x000000ffff137224 */ /* 0x000fe200078e00ff */
[----:B--2---:R-:W-:Y:S01]  /*0330*/  I2FP.F32.S32 R18, R2 ;  /* 0x0000000200127245 */ /* 0x004fe20000201400 */
[----:B------:R-:W-:Y:S06]  /*0340*/  BRA `(.L_x_26758) ;  /* 0x0000000c00447947 */ /* 0x000fec0003800000 */
.L_x_26759:
[----:B------:R-:W2:Y:S01]  /*0350*/  LDG.E.U16 R2, desc[UR36][R2.64] ;  /* 0x0000002402027981 */ /* 0x000ea2000c1e1500 */
[----:B------:R-:W-:Y:S01]  /*0360*/  IMAD.MOV.U32 R19, RZ, RZ, RZ ;  /* 0x000000ffff137224 */ /* 0x000fe200078e00ff */
[----:B--2---:R2:W3:Y:S01]  /*0370*/  I2F.S16 R18, R2 ;  /* 0x0000000200127306 */ /* 0x0044e20000101400 */
[----:B------:R-:W-:Y:S05]  /*0380*/  BRA `(.L_x_26758) ;  /* 0x0000000c00347947 */ /* 0x000fea0003800000 */
.L_x_26754:
        /* <DEDUP_REMOVED lines=9> */
.L_x_26762:
[----:B------:R-:W2:Y:S01]  /*0420*/  LDG.E.U16 R2, desc[UR36][R2.64] ;  /* 0x0000002402027981 */ /* 0x000ea2000c1e1500 */
[----:B------:R-:W-:Y:S02]  /*0430*/  IMAD.MOV.U32 R19, RZ, RZ, RZ ;  /* 0x000000ffff137224 */ /* 0x000fe400078e00ff */
[----:B--2---:R-:W-:Y:S01]  /*0440*/  HADD2.F32 R18, -RZ, R2.H0_H0 ;  /* 0x20000002ff127230 */ /* 0x004fe20000004100 */
[----:B------:R-:W-:Y:S06]  /*0450*/  BRA `(.L_x_26758) ;  /* 0x0000000c00007947 */ /* 0x000fec0003800000 */
.L_x_26761:
        /* <DEDUP_REMOVED lines=8> */
.L_x_26764:
[----:B------:R-:W2:Y:S02]  /*04e0*/  LDG.E R2, desc[UR36][R2.64] ;  /* 0x0000002402027981 */ /* 0x000ea4000c1e1900 */
[--C-:B--2---:R-:W-:Y:S02]  /*04f0*/  HADD2.F32 R19, -RZ, R2.reuse.H1_H1 ;  /* 0x30000002ff137230 */ /* 0x104fe40000004100 */
[----:B------:R-:W-:Y:S01]  /*0500*/  HADD2.F32 R18, -RZ, R2.H0_H0 ;  /* 0x20000002ff127230 */ /* 0x000fe20000004100 */
[----:B------:R-:W-:Y:S06]  /*0510*/  BRA `(.L_x_26758) ;  /* 0x0000000800d07947 */ /* 0x000fec0003800000 */
.L_x_26763:
        /* <DEDUP_REMOVED lines=8> */
.L_x_26753:
        /* <DEDUP_REMOVED lines=13> */
.L_x_26767:
        /* <DEDUP_REMOVED lines=10> */
.L_x_26766:
        /* <DEDUP_REMOVED lines=27> */
.L_x_26769:
        /* <DEDUP_REMOVED lines=14> */
.L_x_26768:
[----:B------:R-:W2:Y:S01]  /*09a0*/  LDG.E.U16 R2, desc[UR36][R2.64] ;  /* 0x0000002402027981 */ /* 0x000ea2000c1e1500 */
[----:B------:R-:W-:Y:S02]  /*09b0*/  IMAD.MOV.U32 R19, RZ, RZ, RZ ;  /* 0x000000ffff137224 */ /* 0x000fe400078e00ff */
[----:B--2---:R-:W-:Y:S01]  /*09c0*/  IMAD.U32 R18, R2, 0x10000, RZ ;  /* 0x0001000002127824 */ /* 0x004fe200078e00ff */
[----:B------:R-:W-:Y:S06]  /*09d0*/  BRA `(.L_x_26758) ;  /* 0x0000000400a07947 */ /* 0x000fec0003800000 */
.L_x_26765:
        /* <DEDUP_REMOVED lines=12> */
.L_x_26772:
        /* <DEDUP_REMOVED lines=20> */
.L_x_26774:
[----:B------:R-:W-:Y:S05]  /*0be0*/  BSYNC B0 ;  /* 0x0000000000007941 */ /* 0x000fea0003800000 */
.L_x_26773:
[----:B------:R-:W-:Y:S01]  /*0bf0*/  IMAD.SHL.U32 R2, R2, 0x100000, RZ ;  /* 0x0010000002027824 */ /* 0x000fe200078e00ff */
[----:B------:R-:W-:-:S04]  /*0c00*/  LEA R3, R0, 0x3b800000, 0x17 ;  /* 0x3b80000000037811 */ /* 0x000fc800078eb8ff */
[----:B------:R-:W-:Y:S01]  /*0c10*/  LOP3.LUT R18, R3, R2, R18, 0xfe, !PT ;  /* 0x0000000203127212 */ /* 0x000fe200078efe12 */
[----:B------:R-:W-:Y:S06]  /*0c20*/  BRA `(.L_x_26758) ;  /* 0x00000004000c7947 */ /* 0x000fec0003800000 */
.L_x_26771:
        /* <DEDUP_REMOVED lines=20> */
.L_x_26776:
[----:B------:R-:W-:Y:S05]  /*0d70*/  BSYNC B0 ;  /* 0x0000000000007941 */ /* 0x000fea0003800000 */
.L_x_26775:
[----:B------:R-:W-:Y:S01]  /*0d80*/  IMAD.SHL.U32 R2, R2, 0x200000, RZ ;  /* 0x0020000002027824 */ /* 0x000fe200078e00ff */
[----:B------:R-:W-:-:S04]  /*0d90*/  LEA R3, R0, 0x37800000, 0x17 ;  /* 0x3780000000037811 */ /* 0x000fc800078eb8ff */
[----:B------:R-:W-:Y:S01]  /*0da0*/  LOP3.LUT R18, R3, R2, R18, 0xfe, !PT ;  /* 0x0000000203127212 */ /* 0x000fe200078efe12 */
[----:B------:R-:W-:Y:S06]  /*0db0*/  BRA `(.L_x_26758) ;  /* 0x0000000000a87947 */ /* 0x000fec0003800000 */
.L_x_26770:
        /* <DEDUP_REMOVED lines=14> */
.L_x_26780:
[----:B------:R-:W-:Y:S05]  /*0ea0*/  BSYNC B0 ;  /* 0x0000000000007941 */ /* 0x000fea0003800000 */
.L_x_26779:
[----:B------:R-:W-:Y:S01]  /*0eb0*/  IMAD.MOV.U32 R19, RZ, RZ, RZ ;  /* 0x000000ffff137224 */ /* 0x000fe200078e00ff */
[----:B------:R-:W-:Y:S06]  /*0ec0*/  BRA `(.L_x_26758) ;  /* 0x0000000000647947 */ /* 0x000fec0003800000 */
.L_x_26757:
        /* <DEDUP_REMOVED lines=16> */
.L_x_26781:
[----:B------:R-:W-:Y:S01]  /*0fd0*/  CS2R R18, SRZ ;  /* 0x0000000000127805 */ /* 0x000fe2000001ff00 */
[----:B------:R-:W-:Y:S06]  /*0fe0*/  BRA `(.L_x_26758) ;  /* 0x00000000001c7947 */ /* 0x000fec0003800000 */
.L_x_26778:
[----:B------:R-:W2:Y:S01]  /*0ff0*/  LDG.E.64 R2, desc[UR36][R2.64] ;  /* 0x0000002402027981 */ /* 0x000ea2000c1e1b00 */
[----:B------:R-:W-:Y:S01]  /*1000*/  IMAD.MOV.U32 R19, RZ, RZ, RZ ;  /* 0x000000ffff137224 */ /* 0x000fe200078e00ff */
[----:B--2---:R0:W1:Y:S01]  /*1010*/  I2F.U64 R18, R2 ;  /* 0x0000000200127312 */ /* 0x0040620000301000 */
[----:B------:R-:W-:Y:S05]  /*1020*/  BRA `(.L_x_26758) ;  /* 0x00000000000c7947 */ /* 0x000fea0003800000 */
.L_x_26777:
[----:B------:R-:W2:Y:S01]  /*1030*/  LDG.E R2, desc[UR36][R2.64] ;  /* 0x0000002402027981 */ /* 0x000ea2000c1e1900 */
[----:B------:R-:W-:Y:S01]  /*1040*/  IMAD.MOV.U32 R19, RZ, RZ, RZ ;  /* 0x000000ffff137224 */ /* 0x000fe200078e00ff */
[----:B--2---:R-:W-:-:S07]  /*1050*/  I2FP.F32.U32 R18, R2 ;  /* 0x0000000200127245 */ /* 0x004fce0000201000 */
.L_x_26758:
[----:B------:R-:W-:Y:S05]  /*1060*/  BSYNC B6 ;  /* 0x0000000000067941 */ /* 0x000fea0003800000 */
.L_x_26752:
[----:B------:R-:W-:-:S07]  /*1070*/  VIADD R26, R26, 0x80 ;  /* 0x000000801a1a7836 */ /* 0x000fce0000000000 */
.L_x_26751:
[----:B------:R-:W-:Y:S05]  /*1080*/  BSYNC B7 ;  /* 0x0000000000077941 */ /* 0x000fea0003800000 */
.L_x_26750:
        /* <DEDUP_REMOVED lines=27> */
.L_x_26788:
[----:B------:R-:W2:Y:S01]  /*1240*/  LDG.E.U8 R2, desc[UR36][R2.64] ;  /* 0x0000002402027981 */ /* 0x000ea2000c1e1100 */
[----:B------:R-:W-:Y:S01]  /*1250*/  IMAD.MOV.U32 R17, RZ, RZ, RZ ;  /* 0x000000ffff117224 */ /* 0x000fe200078e00ff */
[----:B--2---:R-:W-:Y:S01]  /*1260*/  I2FP.F32.U32 R16, R2 ;  /* 0x0000000200107245 */ /* 0x004fe20000201000 */
[----:B------:R-:W-:Y:S06]  /*1270*/  BRA `(.L_x_26790) ;  /* 0x0000000c00807947 */ /* 0x000fec0003800000 */
.L_x_26787:
        /* <DEDUP_REMOVED lines=10> */
.L_x_26792:
[----:B------:R-:W2:Y:S01]  /*1320*/  LDG.E R2, desc[UR36][R2.64] ;  /* 0x0000002402027981 */ /* 0x000ea2000c1e1900 */
[----:B------:R-:W-:Y:S01]  /*1330*/  IMAD.MOV.U32 R17, RZ, RZ, RZ ;  /* 0x000000ffff117224 */ /* 0x000fe200078e00ff */
[----:B--2---:R-:W-:Y:S01]  /*1340*/  I2FP.F32.S32 R16, R2 ;  /* 0x0000000200107245 */ /* 0x004fe20000201400 */
[----:B------:R-:W-:Y:S06]  /*1350*/  BRA `(.L_x_26790) ;  /* 0x0000000c00487947 */ /* 0x000fec0003800000 */
.L_x_26791:
[----:B------:R-:W2:Y:S01]  /*1360*/  LDG.E.U16 R2, desc[UR36][R2.64] ;  /* 0x0000002402027981 */ /* 0x000ea2000c1e1500 */
[----:B------:R-:W-:Y:S01]  /*1370*/  IMAD.MOV.U32 R17, RZ, RZ, RZ ;  /* 0x000000ffff117224 */ /* 0x000fe200078e00ff */
[----:B--2---:R4:W0:Y:S01]  /*1380*/  I2F.S16 R16, R2 ;  /* 0x0000000200107306 */ /* 0x0048220000101400 */
[----:B------:R-:W-:Y:S05]  /*1390*/  BRA `(.L_x_26790) ;  /* 0x0000000c00387947 */ /* 0x000fea0003800000 */
.L_x_26786:
        /* <DEDUP_REMOVED lines=9> */
.L_x_26794:
[----:B------:R-:W2:Y:S01]  /*1430*/  LDG.E.U16 R2, desc[UR36][R2.64] ;  /* 0x0000002402027981 */ /* 0x000ea2000c1e1500 */
[----:B------:R-:W-:Y:S02]  /*1440*/  IMAD.MOV.U32 R17, RZ, RZ, RZ ;  /* 0x000000ffff117224 */ /* 0x000fe400078e00ff */
[----:B--2---:R-:W-:Y:S01]  /*1450*/  HADD2.F32 R16, -RZ, R2.H0_H0 ;  /* 0x20000002ff107230 */ /* 0x004fe20000004100 */
[----:B------:R-:W-:Y:S06]  /*1460*/  BRA `(.L_x_26790) ;  /* 0x0000000c00047947 */ /* 0x000fec0003800000 */
.L_x_26793:
        /* <DEDUP_REMOVED lines=8> */
.L_x_26796:
[----:B------:R-:W2:Y:S02]  /*14f0*/  LDG.E R2, desc[UR36][R2.64] ;  /* 0x0000002402027981 */ /* 0x000ea4000c1e1900 */
[--C-:B--2---:R-:W-:Y:S02]  /*1500*/  HADD2.F32 R17, -RZ, R2.reuse.H1_H1 ;  /* 0x30000002ff117230 */ /* 0x104fe40000004100 */
[----:B------:R-:W-:Y:S01]  /*1510*/  HADD2.F32 R16, -RZ, R2.H0_H0 ;  /* 0x20000002ff107230 */ /* 0x000fe20000004100 */
[----:B------:R-:W-:Y:S06]  /*1520*/  BRA `(.L_x_26790) ;  /* 0x0000000800d47947 */ /* 0x000fec0003800000 */
.L_x_26795:
        /* <DEDUP_REMOVED lines=8> */
.L_x_26785:
        /* <DEDUP_REMOVED lines=13> */
.L_x_26799:
        /* <DEDUP_REMOVED lines=10> */
.L_x_26798:
        /* <DEDUP_REMOVED lines=27> */
.L_x_26801:
        /* <DEDUP_REMOVED lines=15> */
.L_x_26800:
[----:B------:R-:W2:Y:S01]  /*19c0*/  LDG.E.U16 R2, desc[UR36][R2.64] ;  /* 0x0000002402027981 */ /* 0x000ea2000c1e1500 */
[----:B------:R-:W-:Y:S02]  /*19d0*/  IMAD.MOV.U32 R17, RZ, RZ, RZ ;  /* 0x000000ffff117224 */ /* 0x000fe400078e00ff */
[----:B--2---:R-:W-:Y:S01]  /*19e0*/  IMAD.U32 R16, R2, 0x10000, RZ ;  /* 0x0001000002107824 */ /* 0x004fe200078e00ff */
[----:B------:R-:W-:Y:S06]  /*19f0*/  BRA `(.L_x_26790) ;  /* 0x0000000400a07947 */ /* 0x000fec0003800000 */
.L_x_26797:
        /* <DEDUP_REMOVED lines=12> */
.L_x_26804:
        /* <DEDUP_REMOVED lines=20> */
.L_x_26806:
[----:B------:R-:W-:Y:S05]  /*1c00*/  BSYNC B0 ;  /* 0x0000000000007941 */ /* 0x000fea0003800000 */
.L_x_26805:
[----:B------:R-:W-:Y:S01]  /*1c10*/  IMAD.SHL.U32 R2, R2, 0x100000, RZ ;  /* 0x0010000002027824 */ /* 0x000fe200078e00ff */
[----:B------:R-:W-:-:S04]  /*1c20*/  LEA R3, R0, 0x3b800000, 0x17 ;  /* 0x3b80000000037811 */ /* 0x000fc800078eb8ff */
[----:B------:R-:W-:Y:S01]  /*1c30*/  LOP3.LUT R16, R3, R2, R16, 0xfe, !PT ;  /* 0x0000000203107212 */ /* 0x000fe200078efe10 */
[----:B------:R-:W-:Y:S06]  /*1c40*/  BRA `(.L_x_26790) ;  /* 0x00000004000c7947 */ /* 0x000fec0003800000 */
.L_x_26803:
        /* <DEDUP_REMOVED lines=20> */
.L_x_26808:
[----:B------:R-:W-:Y:S05]  /*1d90*/  BSYNC B0 ;  /* 0x0000000000007941 */ /* 0x000fea0003800000 */
.L_x_26807:
[----:B------:R-:W-:Y:S01]  /*1da0*/  IMAD.SHL.U32 R2, R2, 0x200000, RZ ;  /* 0x0020000002027824 */ /* 0x000fe200078e00ff */
[----:B------:R-:W-:-:S04]  /*1db0*/  LEA R3, R0, 0x37800000, 0x17 ;  /* 0x3780000000037811 */ /* 0x000fc800078eb8ff */
[----:B------:R-:W-:Y:S01]  /*1dc0*/  LOP3.LUT R16, R3, R2, R16, 0xfe, !PT ;  /* 0x0000000203107212 */ /* 0x000fe200078efe10 */
[----:B------:R-:W-:Y:S06]  /*1dd0*/  BRA `(.L_x_26790) ;  /* 0x0000000000a87947 */ /* 0x000fec0003800000 */
.L_x_26802:
        /* <DEDUP_REMOVED lines=14> */
.L_x_26812:
[----:B------:R-:W-:Y:S05]  /*1ec0*/  BSYNC B0 ;  /* 0x0000000000007941 */ /* 0x000fea0003800000 */
.L_x_26811:
[----:B------:R-:W-:Y:S01]  /*1ed0*/  IMAD.MOV.U32 R17, RZ, RZ, RZ ;  /* 0x000000ffff117224 */ /* 0x000fe200078e00ff */
[----:B------:R-:W-:Y:S06]  /*1ee0*/  BRA `(.L_x_26790) ;  /* 0x0000000000647947 */ /* 0x000fec0003800000 */
.L_x_26789:
        /* <DEDUP_REMOVED lines=16> */
.L_x_26813:
[----:B------:R-:W-:Y:S01]  /*1ff0*/  CS2R R16, SRZ ;  /* 0x0000000000107805 */ /* 0x000fe2000001ff00 */
[----:B------:R-:W-:Y:S06]  /*2000*/  BRA `(.L_x_26790) ;  /* 0x00000000001c7947 */ /* 0x000fec0003800000 */
.L_x_26810:
[----:B------:R-:W2:Y:S01]  /*2010*/  LDG.E.64 R2, desc[UR36][R2.64] ;  /* 0x0000002402027981 */ /* 0x000ea2000c1e1b00 */
[----:B------:R-:W-:Y:S01]  /*2020*/  IMAD.MOV.U32 R17, RZ, RZ, RZ ;  /* 0x000000ffff117224 */ /* 0x000fe200078e00ff */
[----:B--2---:R0:W2:Y:S01]  /*2030*/  I2F.U64 R16, R2 ;  /* 0x0000000200107312 */ /* 0x0040a20000301000 */
[----:B------:R-:W-:Y:S05]  /*2040*/  BRA `(.L_x_26790) ;  /* 0x00000000000c7947 */ /* 0x000fea0003800000 */
.L_x_26809:
[----:B------:R-:W2:Y:S01]  /*2050*/  LDG.E R2, desc[UR36][R2.64] ;  /* 0x0000002402027981 */ /* 0x000ea2000c1e1900 */
[----:B------:R-:W-:Y:S01]  /*2060*/  IMAD.MOV.U32 R17, RZ, RZ, RZ ;  /* 0x000000ffff117224 */ /* 0x000fe200078e00ff */
[----:B--2---:R-:W-:-:S07]  /*2070*/  I2FP.F32.U32 R16, R2 ;  /* 0x0000000200107245 */ /* 0x004fce0000201000 */
.L_x_26790:
[----:B------:R-:W-:Y:S05]  /*2080*/  BSYNC B6 ;  /* 0x0000000000067941 */ /* 0x000fea0003800000 */
.L_x_26784:
[----:B------:R-:W-:-:S07]  /*2090*/  VIADD R26, R26, 0x80 ;  /* 0x000000801a1a7836 */ /* 0x000fce0000000000 */
.L_x_26783:
[----:B------:R-:W-:Y:S05]  /*20a0*/  BSYNC B7 ;  /* 0x0000000000077941 */ /* 0x000fea0003800000 */
.L_x_26782:
        /* <DEDUP_REMOVED lines=28> */
.L_x_26820:
[----:B------:R-:W2:Y:S01]  /*2270*/  LDG.E.U8 R2, desc[UR36][R2.64] ;  /* 0x0000002402027981 */ /* 0x000ea2000c1e1100 */
[----:B------:R-:W-:Y:S01]  /*2280*/  IMAD.MOV.U32 R25, RZ, RZ, RZ ;  /* 0x000000ffff197224 */ /* 0x000fe200078e00ff */
[----:B--2---:R-:W-:Y:S01]  /*2290*/  I2FP.F32.U32 R24, R2 ;  /* 0x0000000200187245 */ /* 0x004fe20000201000 */
[----:B------:R-:W-:Y:S06]  /*22a0*/  BRA `(.L_x_26822) ;  /* 0x0000000c007c7947 */ /* 0x000fec0003800000 */
.L_x_26819:
        /* <DEDUP_REMOVED lines=10> */
.L_x_26824:
[----:B------:R-:W2:Y:S01]  /*2350*/  LDG.E R2, desc[UR36][R2.64] ;  /* 0x0000002402027981 */ /* 0x000ea2000c1e1900 */
[----:B------:R-:W-:Y:S01]  /*2360*/  IMAD.MOV.U32 R25, RZ, RZ, RZ ;  /* 0x000000ffff197224 */ /* 0x000fe200078e00ff */
[----:B--2---:R-:W-:Y:S01]  /*2370*/  I2FP.F32.S32 R24, R2 ;  /* 0x0000000200187245 */ /* 0x004fe20000201400 */
[----:B------:R-:W-:Y:S06]  /*2380*/  BRA `(.L_x_26822) ;  /* 0x0000000c00447947 */ /* 0x000fec0003800000 */
.L_x_26823:
[----:B------:R-:W2:Y:S01]  /*2390*/  LDG.E.U16 R2, desc[UR36][R2.64] ;  /* 0x0000002402027981 */ /* 0x000ea2000c1e1500 */
[----:B------:R-:W-:Y:S01]  /*23a0*/  IMAD.MOV.U32 R25, RZ, RZ, RZ ;  /* 0x000000ffff197224 */ /* 0x000fe200078e00ff */
[----:B--2---:R0:W2:Y:S01]  /*23b0*/  I2F.S16 R24, R2 ;  /* 0x0000000200187306 */ /* 0x0040a20000101400 */
[----:B------:R-:W-:Y:S05]  /*23c0*/  BRA `(.L_x_26822) ;  /* 0x0000000c00347947 */ /* 0x000fea0003800000 */
.L_x_26818:
        /* <DEDUP_REMOVED lines=9> */
.L_x_26826:
[----:B------:R-:W2:Y:S01]  /*2460*/  LDG.E.U16 R2, desc[UR36][R2.64] ;  /* 0x0000002402027981 */ /* 0x000ea2000c1e1500 */
[----:B------:R-:W-:Y:S02]  /*2470*/  IMAD.MOV.U32 R25, RZ, RZ, RZ ;  /* 0x000000ffff197224 */ /* 0x000fe400078e00ff */
[----:B--2---:R-:W-:Y:S01]  /*2480*/  HADD2.F32 R24, -RZ, R2.H0_H0 ;  /* 0x20000002ff187230 */ /* 0x004fe20000004100 */
[----:B------:R-:W-:Y:S06]  /*2490*/  BRA `(.L_x_26822) ;  /* 0x0000000c00007947 */ /* 0x000fec0003800000 */
.L_x_26825:
        /* <DEDUP_REMOVED lines=8> */
.L_x_26828:
[----:B------:R-:W2:Y:S02]  /*2520*/  LDG.E R2, desc[UR36][R2.64] ;  /* 0x0000002402027981 */ /* 0x000ea4000c1e1900 */
[--C-:B--2---:R-:W-:Y:S02]  /*2530*/  HADD2.F32 R25, -RZ, R2.reuse.H1_H1 ;  /* 0x30000002ff197230 */ /* 0x104fe40000004100 */
[----:B------:R-:W-:Y:S01]  /*2540*/  HADD2.F32 R24, -RZ, R2.H0_H0 ;  /* 0x20000002ff187230 */ /* 0x000fe20000004100 */
[----:B------:R-:W-:Y:S06]  /*2550*/  BRA `(.L_x_26822) ;  /* 0x0000000800d07947 */ /* 0x000fec0003800000 */
.L_x_26827:
        /* <DEDUP_REMOVED lines=8> */
.L_x_26817:
        /* <DEDUP_REMOVED lines=13> */
.L_x_26831:
        /* <DEDUP_REMOVED lines=10> */
.L_x_26830:
        /* <DEDUP_REMOVED lines=27> */
.L_x_26833:
        /* <DEDUP_REMOVED lines=14> */
.L_x_26832:
[----:B------:R-:W2:Y:S01]  /*29e0*/  LDG.E.U16 R2, desc[UR36][R2.64] ;  /* 0x0000002402027981 */ /* 0x000ea2000c1e1500 */
[----:B------:R-:W-:Y:S02]  /*29f0*/  IMAD.MOV.U32 R25, RZ, RZ, RZ ;  /* 0x000000ffff197224 */ /* 0x000fe400078e00ff */
[----:B--2---:R-:W-:Y:S01]  /*2a00*/  IMAD.U32 R24, R2, 0x10000, RZ ;  /* 0x0001000002187824 */ /* 0x004fe200078e00ff */
[----:B------:R-:W-:Y:S06]  /*2a10*/  BRA `(.L_x_26822) ;  /* 0x0000000400a07947 */ /* 0x000fec0003800000 */
.L_x_26829:
        /* <DEDUP_REMOVED lines=12> */
.L_x_26836:
        /* <DEDUP_REMOVED lines=20> */
.L_x_26838:
[----:B------:R-:W-:Y:S05]  /*2c20*/  BSYNC B0 ;  /* 0x0000000000007941 */ /* 0x000fea0003800000 */
.L_x_26837:
[----:B------:R-:W-:Y:S01]  /*2c30*/  IMAD.SHL.U32 R2, R2, 0x100000, RZ ;  /* 0x0010000002027824 */ /* 0x000fe200078e00ff */
[----:B------:R-:W-:-:S04]  /*2c40*/  LEA R3, R0, 0x3b800000, 0x17 ;  /* 0x3b80000000037811 */ /* 0x000fc800078eb8ff */
[----:B------:R-:W-:Y:S01]  /*2c50*/  LOP3.LUT R24, R3, R2, R24, 0xfe, !PT ;  /* 0x0000000203187212 */ /* 0x000fe200078efe18 */
[----:B------:R-:W-:Y:S06]  /*2c60*/  BRA `(.L_x_26822) ;  /* 0x00000004000c7947 */ /* 0x000fec0003800000 */
.L_x_26835:
        /* <DEDUP_REMOVED lines=20> */
.L_x_26840:
[----:B------:R-:W-:Y:S05]  /*2db0*/  BSYNC B0 ;  /* 0x0000000000007941 */ /* 0x000fea0003800000 */
.L_x_26839:
[----:B------:R-:W-:Y:S01]  /*2dc0*/  IMAD.SHL.U32 R2, R2, 0x200000, RZ ;  /* 0x0020000002027824 */ /* 0x000fe200078e00ff */
[----:B------:R-:W-:-:S04]  /*2dd0*/  LEA R3, R0, 0x37800000, 0x17 ;  /* 0x3780000000037811 */ /* 0x000fc800078eb8ff */
[----:B------:R-:W-:Y:S01]  /*2de0*/  LOP3.LUT R24, R3, R2, R24, 0xfe, !PT ;  /* 0x0000000203187212 */ /* 0x000fe200078efe18 */
[----:B------:R-:W-:Y:S06]  /*2df0*/  BRA `(.L_x_26822) ;  /* 0x0000000000a87947 */ /* 0x000fec0003800000 */
.L_x_26834:
        /* <DEDUP_REMOVED lines=14> */
.L_x_26844:
[----:B------:R-:W-:Y:S05]  /*2ee0*/  BSYNC B0 ;  /* 0x0000000000007941 */ /* 0x000fea0003800000 */
.L_x_26843:
[----:B------:R-:W-:Y:S01]  /*2ef0*/  IMAD.MOV.U32 R25, RZ, RZ, RZ ;  /* 0x000000ffff197224 */ /* 0x000fe200078e00ff */
[----:B------:R-:W-:Y:S06]  /*2f00*/  BRA `(.L_x_26822) ;  /* 0x0000000000647947 */ /* 0x000fec0003800000 */
.L_x_26821:
        /* <DEDUP_REMOVED lines=16> */
.L_x_26845:
[----:B------:R-:W-:Y:S01]  /*3010*/  CS2R R24, SRZ ;  /* 0x0000000000187805 */ /* 0x000fe2000001ff00 */
[----:B------:R-:W-:Y:S06]  /*3020*/  BRA `(.L_x_26822) ;  /* 0x00000000001c7947 */ /* 0x000fec0003800000 */
.L_x_26842:
[----:B------:R-:W2:Y:S01]  /*3030*/  LDG.E.64 R2, desc[UR36][R2.64] ;  /* 0x0000002402027981 */ /* 0x000ea2000c1e1b00 */
[----:B------:R-:W-:Y:S01]  /*3040*/  IMAD.MOV.U32 R25, RZ, RZ, RZ ;  /* 0x000000ffff197224 */ /* 0x000fe200078e00ff */
[----:B--2---:R0:W2:Y:S01]  /*3050*/  I2F.U64 R24, R2 ;  /* 0x0000000200187312 */ /* 0x0040a20000301000 */
[----:B------:R-:W-:Y:S05]  /*3060*/  BRA `(.L_x_26822) ;  /* 0x00000000000c7947 */ /* 0x000fea0003800000 */
.L_x_26841:
[----:B------:R-:W2:Y:S01]  /*3070*/  LDG.E R2, desc[UR36][R2.64] ;  /* 0x0000002402027981 */ /* 0x000ea2000c1e1900 */
[----:B------:R-:W-:Y:S01]  /*3080*/  IMAD.MOV.U32 R25, RZ, RZ, RZ ;  /* 0x000000ffff197224 */ /* 0x000fe200078e00ff */
[----:B--2---:R-:W-:-:S07]  /*3090*/  I2FP.F32.U32 R24, R2 ;  /* 0x0000000200187245 */ /* 0x004fce0000201000 */
.L_x_26822:
[----:B------:R-:W-:Y:S05]  /*30a0*/  BSYNC B6 ;  /* 0x0000000000067941 */ /* 0x000fea0003800000 */
.L_x_26816:
[----:B------:R-:W-:-:S07]  /*30b0*/  VIADD R26, R26, 0x80 ;  /* 0x000000801a1a7836 */ /* 0x000fce0000000000 */
.L_x_26815:
[----:B------:R-:W-:Y:S05]  /*30c0*/  BSYNC B7 ;  /* 0x0000000000077941 */ /* 0x000fea0003800000 */
.L_x_26814:
        /* <DEDUP_REMOVED lines=25> */
.L_x_26851:
[----:B------:R-:W2:Y:S01]  /*3260*/  LDG.E.U8 R2, desc[UR36][R2.64] ;  /* 0x0000002402027981 */ /* 0x000ea2000c1e1100 */
[----:B------:R-:W-:Y:S01]  /*3270*/  IMAD.MOV.U32 R23, RZ, RZ, RZ ;  /* 0x000000ffff177224 */ /* 0x000fe200078e00ff */
[----:B--2---:R-:W-:Y:S01]  /*3280*/  I2FP.F32.U32 R22, R2 ;  /* 0x0000000200167245 */ /* 0x004fe20000201000 */
[----:B------:R-:W-:Y:S06]  /*3290*/  BRA `(.L_x_26847) ;  /* 0x0000000c007c7947 */ /* 0x000fec0003800000 */
.L_x_26850:
        /* <DEDUP_REMOVED lines=10> */
.L_x_26854:
[----:B------:R-:W2:Y:S01]  /*3340*/  LDG.E R2, desc[UR36][R2.64] ;  /* 0x0000002402027981 */ /* 0x000ea2000c1e1900 */
[----:B------:R-:W-:Y:S01]  /*3350*/  IMAD.MOV.U32 R23, RZ, RZ, RZ ;  /* 0x000000ffff177224 */ /* 0x000fe200078e00ff */
[----:B--2---:R-:W-:Y:S01]  /*3360*/  I2FP.F32.S32 R22, R2 ;  /* 0x0000000200167245 */ /* 0x004fe20000201400 */
[----:B------:R-:W-:Y:S06]  /*3370*/  BRA `(.L_x_26847) ;  /* 0x0000000c00447947 */ /* 0x000fec0003800000 */
.L_x_26853:
[----:B------:R-:W2:Y:S01]  /*3380*/  LDG.E.U16 R2, desc[UR36][R2.64] ;  /* 0x0000002402027981 */ /* 0x000ea2000c1e1500 */
[----:B------:R-:W-:Y:S01]  /*3390*/  IMAD.MOV.U32 R23, RZ, RZ, RZ ;  /* 0x000000ffff177224 */ /* 0x000fe200078e00ff */
[----:B--2---:R0:W2:Y:S01]  /*33a0*/  I2F.S16 R22, R2 ;  /* 0x0000000200167306 */ /* 0x0040a20000101400 */
[----:B------:R-:W-:Y:S05]  /*33b0*/  BRA `(.L_x_26847) ;  /* 0x0000000c00347947 */ /* 0x000fea0003800000 */
.L_x_26849:
        /* <DEDUP_REMOVED lines=9> */
.L_x_26856:
[----:B------:R-:W2:Y:S01]  /*3450*/  LDG.E.U16 R2, desc[UR36][R2.64] ;  /* 0x0000002402027981 */ /* 0x000ea2000c1e1500 */
[----:B------:R-:W-:Y:S02]  /*3460*/  IMAD.MOV.U32 R23, RZ, RZ, RZ ;  /* 0x000000ffff177224 */ /* 0x000fe400078e00ff */
[----:B--2---:R-:W-:Y:S01]  /*3470*/  HADD2.F32 R22, -RZ, R2.H0_H0 ;  /* 0x20000002ff167230 */ /* 0x004fe20000004100 */
[----:B------:R-:W-:Y:S06]  /*3480*/  BRA `(.L_x_26847) ;  /* 0x0000000c00007947 */ /* 0x000fec0003800000 */
.L_x_26855:
        /* <DEDUP_REMOVED lines=8> */
.L_x_26858:
[----:B------:R-:W2:Y:S02]  /*3510*/  LDG.E R2, desc[UR36][R2.64] ;  /* 0x0000002402027981 */ /* 0x000ea4000c1e1900 */
[--C-:B--2---:R-:W-:Y:S02]  /*3520*/  HADD2.F32 R23, -RZ, R2.reuse.H1_H1 ;  /* 0x30000002ff177230 */ /* 0x104fe40000004100 */
[----:B------:R-:W-:Y:S01]  /*3530*/  HADD2.F32 R22, -RZ, R2.H0_H0 ;  /* 0x20000002ff167230 */ /* 0x000fe20000004100 */
[----:B------:R-:W-:Y:S06]  /*3540*/  BRA `(.L_x_26847) ;  /* 0x0000000800d07947 */ /* 0x000fec0003800000 */
.L_x_26857:
        /* <DEDUP_REMOVED lines=8> */
.L_x_26848:
        /* <DEDUP_REMOVED lines=13> */
.L_x_26861:
        /* <DEDUP_REMOVED lines=10> */
.L_x_26860:
        /* <DEDUP_REMOVED lines=27> */
.L_x_26863:
        /* <DEDUP_REMOVED lines=14> */
.L_x_26862:
[----:B------:R-:W2:Y:S01]  /*39d0*/  LDG.E.U16 R2, desc[UR36][R2.64] ;  /* 0x0000002402027981 */ /* 0x000ea2000c1e1500 */
[----:B------:R-:W-:Y:S02]  /*39e0*/  IMAD.MOV.U32 R23, RZ, RZ, RZ ;  /* 0x000000ffff177224 */ /* 0x000fe400078e00ff */
[----:B--2---:R-:W-:Y:S01]  /*39f0*/  IMAD.U32 R22, R2, 0x10000, RZ ;  /* 0x0001000002167824 */ /* 0x004fe200078e00ff */
[----:B------:R-:W-:Y:S06]  /*3a00*/  BRA `(.L_x_26847) ;  /* 0x0000000400a07947 */ /* 0x000fec0003800000 */
.L_x_26859:
        /* <DEDUP_REMOVED lines=12> */
.L_x_26866:
        /* <DEDUP_REMOVED lines=20> */
.L_x_26868:
[----:B------:R-:W-:Y:S05]  /*3c10*/  BSYNC B0 ;  /* 0x0000000000007941 */ /* 0x000fea0003800000 */
.L_x_26867:
[----:B------:R-:W-:Y:S01]  /*3c20*/  IMAD.SHL.U32 R2, R2, 0x100000, RZ ;  /* 0x0010000002027824 */ /* 0x000fe200078e00ff */
[----:B------:R-:W-:-:S04]  /*3c30*/  LEA R3, R0, 0x3b800000, 0x17 ;  /* 0x3b80000000037811 */ /* 0x000fc800078eb8ff */
[----:B------:R-:W-:Y:S01]  /*3c40*/  LOP3.LUT R22, R3, R2, R22, 0xfe, !PT ;  /* 0x0000000203167212 */ /* 0x000fe200078efe16 */
[----:B------:R-:W-:Y:S06]  /*3c50*/  BRA `(.L_x_26847) ;  /* 0x00000004000c7947 */ /* 0x000fec0003800000 */
.L_x_26865:
        /* <DEDUP_REMOVED lines=20> */
.L_x_26870:
[----:B------:R-:W-:Y:S05]  /*3da0*/  BSYNC B0 ;  /* 0x0000000000007941 */ /* 0x000fea0003800000 */
.L_x_26869:
[----:B------:R-:W-:Y:S01]  /*3db0*/  IMAD.SHL.U32 R2, R2, 0x200000, RZ ;  /* 0x0020000002027824 */ /* 0x000fe200078e00ff */
[----:B------:R-:W-:-:S04]  /*3dc0*/  LEA R3, R0, 0x37800000, 0x17 ;  /* 0x3780000000037811 */ /* 0x000fc800078eb8ff */
[----:B------:R-:W-:Y:S01]  /*3dd0*/  LOP3.LUT R22, R3, R2, R22, 0xfe, !PT ;  /* 0x0000000203167212 */ /* 0x000fe200078efe16 */
[----:B------:R-:W-:Y:S06]  /*3de0*/  BRA `(.L_x_26847) ;  /* 0x0000000000a87947 */ /* 0x000fec0003800000 */
.L_x_26864:
        /* <DEDUP_REMOVED lines=14> */
.L_x_26874:
[----:B------:R-:W-:Y:S05]  /*3ed0*/  BSYNC B0 ;  /* 0x0000000000007941 */ /* 0x000fea0003800000 */
.L_x_26873:
[----:B------:R-:W-:Y:S01]  /*3ee0*/  IMAD.MOV.U32 R23, RZ, RZ, RZ ;  /* 0x000000ffff177224 */ /* 0x000fe200078e00ff */
[----:B------:R-:W-:Y:S06]  /*3ef0*/  BRA `(.L_x_26847) ;  /* 0x0000000000647947 */ /* 0x000fec0003800000 */
.L_x_26852:
        /* <DEDUP_REMOVED lines=16> */
.L_x_26875:
[----:B------:R-:W-:Y:S01]  /*4000*/  CS2R R22, SRZ ;  /* 0x0000000000167805 */ /* 0x000fe2000001ff00 */
[----:B------:R-:W-:Y:S06]  /*4010*/  BRA `(.L_x_26847) ;  /* 0x00000000001c7947 */ /* 0x000fec0003800000 */
.L_x_26872:
[----:B------:R-:W2:Y:S01]  /*4020*/  LDG.E.64 R2, desc[UR36][R2.64] ;  /* 0x0000002402027981 */ /* 0x000ea2000c1e1b00 */
[----:B------:R-:W-:Y:S01]  /*4030*/  IMAD.MOV.U32 R23, RZ, RZ, RZ ;  /* 0x000000ffff177224 */ /* 0x000fe200078e00ff */
[----:B--2---:R0:W2:Y:S01]  /*4040*/  I2F.U64 R22, R2 ;  /* 0x0000000200167312 */ /* 0x0040a20000301000 */
[----:B------:R-:W-:Y:S05]  /*4050*/  BRA `(.L_x_26847) ;  /* 0x00000000000c7947 */ /* 0x000fea0003800000 */
.L_x_26871:
[----:B------:R-:W2:Y:S01]  /*4060*/  LDG.E R2, desc[UR36][R2.64] ;  /* 0x0000002402027981 */ /* 0x000ea2000c1e1900 */
[----:B------:R-:W-:Y:S01]  /*4070*/  IMAD.MOV.U32 R23, RZ, RZ, RZ ;  /* 0x000000ffff177224 */ /* 0x000fe200078e00ff */
[----:B--2---:R-:W-:-:S07]  /*4080*/  I2FP.F32.U32 R22, R2 ;  /* 0x0000000200167245 */ /* 0x004fce0000201000 */
.L_x_26847:
[----:B------:R-:W-:Y:S05]  /*4090*/  BSYNC B6 ;  /* 0x0000000000067941 */ /* 0x000fea0003800000 */
.L_x_26846:
[----:B------:R-:W1:Y:S01]  /*40a0*/  S2R R28, SR_TID.X ;  /* 0x00000000001c7919 */ /* 0x000e620000002100 */
[----:B------:R-:W3:Y:S01]  /*40b0*/  LDC R12, c[0x0][0x210] ;  /* 0x00008400ff0c7b82 */ /* 0x000ee20000000800 */
[----:B------:R-:W-:Y:S01]  /*40c0*/  BSSY B0, `(.L_x_26876) ;  /* 0x000002f000007945 */ /* 0x000fe20003800000 */
[----:B------:R-:W-:Y:S01]  /*40d0*/  IMAD.MOV.U32 R27, RZ, RZ, RZ ;  /* 0x000000ffff1b7224 */ /* 0x000fe200078e00ff */
[----:B0-2-4-:R-:W-:-:S05]  /*40e0*/  CS2R R2, SRZ ;  /* 0x0000000000027805 */ /* 0x015fca000001ff00 */
[----:B------:R-:W0:Y:S01]  /*40f0*/  LDC.U8 R10, c[0x0][0x234] ;  /* 0x00008d00ff0a7b82 */ /* 0x000e220000000000 */
[----:B---3--:R-:W-:-:S05]  /*4100*/  IMAD R12, R29, -0x200, R12 ;  /* 0xfffffe001d0c7824 */ /* 0x008fca00078e020c */
[C---:B-1----:R-:W-:Y:S01]  /*4110*/  ISETP.GE.AND P0, PT, R28.reuse, R12, PT ;  /* 0x0000000c1c00720c */ /* 0x042fe20003f06270 */
[C---:B------:R-:W-:Y:S02]  /*4120*/  VIADD R0, R28.reuse, 0x100 ;  /* 0x000001001c007836 */ /* 0x040fe40000000000 */
[----:B------:R-:W-:-:S03]  /*4130*/  VIADD R29, R28, 0x80 ;  /* 0x000000801c1d7836 */ /* 0x000fc60000000000 */
[----:B------:R-:W-:Y:S01]  /*4140*/  ISETP.GE.AND P1, PT, R0, R12, PT ;  /* 0x0000000c0000720c */ /* 0x000fe20003f26270 */
[----:B------:R-:W-:-:S06]  /*4150*/  VIADD R0, R28, 0x180 ;  /* 0x000001801c007836 */ /* 0x000fcc0000000000 */
[----:B0-----:R-:W-:Y:S06]  /*4160*/  @P0 BRA `(.L_x_26877) ;  /* 0x0000000000900947 */ /* 0x001fec0003800000 */
[C---:B-----5:R-:W-:Y:S01]  /*4170*/  FMUL.FTZ R4, R18.reuse, 1.4426950216293334961 ;  /* 0x3fb8aa3b12047820 */ /* 0x060fe20000410000 */
[C---:B------:R-:W-:Y:S01]  /*4180*/  FSETP.GEU.FTZ.AND P2, PT, |R18|.reuse, 0.40999999642372131348, PT ;  /* 0x3ed1eb851200780b */ /* 0x040fe20003f5e200 */
[----:B------:R-:W-:Y:S02]  /*4190*/  IMAD.MOV.U32 R6, RZ, RZ, 0x3ab5ebe6 ;  /* 0x3ab5ebe6ff067424 */ /* 0x000fe400078e00ff */
[C---:B------:R-:W-:Y:S01]  /*41a0*/  FMUL.RZ R5, R19.reuse, 0.15915493667125701904 ;  /* 0x3e22f98313057820 */ /* 0x040fe2000040c000 */
[----:B------:R-:W0:Y:S01]  /*41b0*/  FRND R3, R4 ;  /* 0x0000000400037307 */ /* 0x000e220000201000 */
[----:B------:R-:W-:Y:S01]  /*41c0*/  FMUL.FTZ R19, R19, 0.5 ;  /* 0x3f00000013137820 */ /* 0x000fe20000410000 */
[----:B------:R-:W-:-:S03]  /*41d0*/  FSETP.NEU.FTZ.AND P4, PT, R18, RZ, PT ;  /* 0x000000ff1200720b */ /* 0x000fc60003f9d000 */
[----:B------:R-:W-:-:S03]  /*41e0*/  FMUL.RZ R19, R19, 0.15915493667125701904 ;  /* 0x3e22f98313137820 */ /* 0x000fc6000040c000 */
[----:B------:R-:W-:Y:S01]  /*41f0*/  MUFU.EX2 R4, R4 ;  /* 0x0000000400047308 */ /* 0x000fe20000000800 */
[----:B0-----:R-:W-:-:S07]  /*4200*/  FSEL R3, R3, RZ, P2 ;  /* 0x000000ff03037208 */ /* 0x001fce0001000000 */
[----:B------:R-:W-:Y:S01]  /*4210*/  MUFU.SIN R11, R5 ;  /* 0x00000005000b7308 */ /* 0x000fe20000000400 */
        /* <DEDUP_REMOVED lines=9> */
[----:B------:R-:W-:-:S03]  /*42b0*/  FFMA.FTZ R8, R7, R6, 0.49999994039535522461 ;  /* 0x3efffffe07087423 */ /* 0x000fc60000010006 */
[----:B------:R-:W-:Y:S01]  /*42c0*/  MUFU.COS R6, R5 ;  /* 0x0000000500067308 */ /* 0x000fe20000000000 */
[----:B------:R-:W-:-:S04]  /*42d0*/  FMUL.FTZ R8, R7, R8 ;  /* 0x0000000807087220 */ /* 0x000fc80000410000 */
[----:B------:R-:W-:-:S03]  /*42e0*/  FFMA.FTZ R9, R7, R8, R7 ;  /* 0x0000000807097223 */ /* 0x000fc60000010007 */
[----:B------:R-:W1:Y:S01]  /*42f0*/  MUFU.SIN R7, R19 ;  /* 0x0000001300077308 */ /* 0x000e620000000400 */
[----:B0-----:R-:W-:-:S04]  /*4300*/  FADD.FTZ R8, R2, -1 ;  /* 0xbf80000002087421 */ /* 0x001fc80000010000 */
[----:B------:R-:W-:-:S04]  /*4310*/  FFMA.FTZ R2, R9, R2, R8 ;  /* 0x0000000209027223 */ /* 0x000fc80000010008 */
[----:B------:R-:W-:Y:S01]  /*4320*/  @!P2 FADD.FTZ R2, R2, R2 ;  /* 0x000000020202a221 */ /* 0x000fe20000010000 */
[----:B------:R-:W-:Y:S01]  /*4330*/  FSETP.GT.FTZ.AND P2, PT, R3, 128, PT ;  /* 0x430000000300780b */ /* 0x000fe20003f54000 */
[----:B------:R-:W-:-:S03]  /*4340*/  FMUL.FTZ R3, R4, R11 ;  /* 0x0000000b04037220 */ /* 0x000fc60000410000 */
[----:B------:R-:W-:Y:S01]  /*4350*/  FSEL R2, R2, +INF , !P2 ;  /* 0x7f80000002027808 */ /* 0x000fe20005000000 */
[----:B-1----:R-:W-:-:S03]  /*4360*/  FADD.FTZ R8, R7, R7 ;  /* 0x0000000707087221 */ /* 0x002fc60000010000 */
[----:B------:R-:W-:Y:S01]  /*4370*/  FSEL R9, R2, -1, P3 ;  /* 0xbf80000002097808 */ /* 0x000fe20001800000 */
[----:B------:R-:W-:Y:S01]  /*4380*/  @!P4 FADD.FTZ R9, R18, R18 ;  /* 0x000000121209c221 */ /* 0x000fe20000010000 */
[----:B------:R-:W-:-:S04]  /*4390*/  FMUL.FTZ R8, R7, R8 ;  /* 0x0000000807087220 */ /* 0x000fc80000410000 */
[----:B------:R-:W-:-:S07]  /*43a0*/  FFMA.FTZ R2, R9, R6, -R8 ;  /* 0x0000000609027223 */ /* 0x000fce0000010808 */
.L_x_26877:
[----:B------:R-:W-:Y:S05]  /*43b0*/  BSYNC B0 ;  /* 0x0000000000007941 */ /* 0x000fea0003800000 */
.L_x_26876:
[-C--:B------:R-:W-:Y:S01]  /*43c0*/  ISETP.GE.AND P3, PT, R29, R12.reuse, PT ;  /* 0x0000000c1d00720c */ /* 0x080fe20003f66270 */
[----:B------:R-:W-:Y:S01]  /*43d0*/  BSSY B0, `(.L_x_26878) ;  /* 0x0000028000007945 */ /* 0x000fe20003800000 */
[----:B------:R-:W-:Y:S01]  /*43e0*/  ISETP.GE.AND P2, PT, R0, R12, PT ;  /* 0x0000000c0000720c */ /* 0x000fe20003f46270 */
[----:B------:R-:W-:-:S10]  /*43f0*/  IMAD.MOV.U32 R26, RZ, RZ, RZ ;  /* 0x000000ffff1a7224 */ /* 0x000fd400078e00ff */
[----:B------:R-:W-:Y:S05]  /*4400*/  @P3 BRA `(.L_x_26879) ;  /* 0x0000000000903947 */ /* 0x000fea0003800000 */
[C---:B-----5:R-:W-:Y:S01]  /*4410*/  FMUL.FTZ R27, R16.reuse, 1.4426950216293334961 ;  /* 0x3fb8aa3b101b7820 */ /* 0x060fe20000410000 */
        /* <DEDUP_REMOVED lines=21> */
[----:B------:R-:W-:Y:S02]  /*4570*/  FFMA.FTZ R7, R4, R7, R4 ;  /* 0x0000000704077223 */ /* 0x000fe40000010004 */
[----:B------:R-:W1:Y:S01]  /*4580*/  MUFU.SIN R4, R17 ;  /* 0x0000001100047308 */ /* 0x000e620000000400 */
[----:B0-----:R-:W-:-:S04]  /*4590*/  FADD.FTZ R6, R0, -1 ;  /* 0xbf80000000067421 */ /* 0x001fc80000010000 */
[----:B------:R-:W-:-:S03]  /*45a0*/  FFMA.FTZ R0, R7, R0, R6 ;  /* 0x0000000007007223 */ /* 0x000fc60000010006 */
[----:B------:R-:W0:Y:S01]  /*45b0*/  MUFU.SIN R6, R8 ;  /* 0x0000000800067308 */ /* 0x000e220000000400 */
[----:B------:R-:W-:Y:S01]  /*45c0*/  @!P4 FADD.FTZ R0, R0, R0 ;  /* 0x000000000000c221 */ /* 0x000fe20000010000 */
[----:B------:R-:W-:-:S04]  /*45d0*/  FSETP.GT.FTZ.AND P4, PT, R5, 128, PT ;  /* 0x430000000500780b */ /* 0x000fc80003f94000 */
[----:B------:R-:W-:Y:S01]  /*45e0*/  FSEL R0, R0, +INF , !P4 ;  /* 0x7f80000000007808 */ /* 0x000fe20006000000 */
[----:B-1----:R-:W-:-:S03]  /*45f0*/  FADD.FTZ R7, R4, R4 ;  /* 0x0000000404077221 */ /* 0x002fc60000010000 */
[----:B------:R-:W-:Y:S01]  /*4600*/  FSEL R5, R0, -1, P5 ;  /* 0xbf80000000057808 */ /* 0x000fe20002800000 */
[----:B------:R-:W-:Y:S01]  /*4610*/  @!P3 FADD.FTZ R5, R16, R16 ;  /* 0x000000101005b221 */ /* 0x000fe20000010000 */
[----:B------:R-:W-:Y:S01]  /*4620*/  FMUL.FTZ R4, R4, R7 ;  /* 0x0000000704047220 */ /* 0x000fe20000410000 */
[----:B0-----:R-:W-:-:S03]  /*4630*/  FMUL.FTZ R27, R27, R6 ;  /* 0x000000061b1b7220 */ /* 0x001fc60000410000 */
[----:B------:R-:W-:-:S07]  /*4640*/  FFMA.FTZ R26, R5, R26, -R4 ;  /* 0x0000001a051a7223 */ /* 0x000fce0000010804 */
.L_x_26879:
[----:B------:R-:W-:Y:S05]  /*4650*/  BSYNC B0 ;  /* 0x0000000000007941 */ /* 0x000fea0003800000 */
.L_x_26878:
[----:B------:R-:W-:Y:S01]  /*4660*/  BSSY B0, `(.L_x_26880) ;  /* 0x0000028000007945 */ /* 0x000fe20003800000 */
[----:B-----5:R-:W-:Y:S01]  /*4670*/  IMAD.MOV.U32 R19, RZ, RZ, RZ ;  /* 0x000000ffff137224 */ /* 0x020fe200078e00ff */
[----:B------:R-:W-:Y:S02]  /*4680*/  CS2R R16, SRZ ;  /* 0x0000000000107805 */ /* 0x000fe4000001ff00 */
[----:B------:R-:W-:Y:S05]  /*4690*/  @P1 BRA `(.L_x_26881) ;  /* 0x0000000000901947 */ /* 0x000fea0003800000 */
[C---:B------:R-:W-:Y:S01]  /*46a0*/  FMUL.FTZ R17, R24.reuse, 1.4426950216293334961 ;  /* 0x3fb8aa3b18117820 */ /* 0x040fe20000410000 */
        /* <DEDUP_REMOVED lines=9> */
[----:B------:R-:W-:Y:S01]  /*4740*/  MUFU.COS R16, R4 ;  /* 0x0000000400107308 */ /* 0x000fe20000000000 */
        /* <DEDUP_REMOVED lines=25> */
.L_x_26881:
[----:B------:R-:W-:Y:S05]  /*48e0*/  BSYNC B0 ;  /* 0x0000000000007941 */ /* 0x000fea0003800000 */
.L_x_26880:
[----:B------:R-:W0:Y:S01]  /*48f0*/  S2R R24, SR_CTAID.X ;  /* 0x0000000000187919 */ /* 0x000e220000002500 */
[----:B------:R-:W-:Y:S01]  /*4900*/  BSSY B0, `(.L_x_26882) ;  /* 0x0000027000007945 */ /* 0x000fe20003800000 */
[----:B------:R-:W-:-:S03]  /*4910*/  IMAD.MOV.U32 R18, RZ, RZ, RZ ;  /* 0x000000ffff127224 */ /* 0x000fc600078e00ff */
[----:B------:R-:W-:Y:S05]  /*4920*/  @P2 BRA `(.L_x_26883) ;  /* 0x0000000000902947 */ /* 0x000fea0003800000 */
[C---:B------:R-:W-:Y:S01]  /*4930*/  FMUL.FTZ R19, R22.reuse, 1.4426950216293334961 ;  /* 0x3fb8aa3b16137820 */ /* 0x040fe20000410000 */
[C---:B------:R-:W-:Y:S01]  /*4940*/  FSETP.GEU.FTZ.AND P1, PT, |R22|.reuse, 0.40999999642372131348, PT ;  /* 0x3ed1eb851600780b */ /* 0x040fe20003f3e200 */
[----:B------:R-:W-:Y:S02]  /*4950*/  IMAD.MOV.U32 R7, RZ, RZ, 0x3ab5ebe6 ;  /* 0x3ab5ebe6ff077424 */ /* 0x000fe400078e00ff */
[C---:B------:R-:W-:Y:S01]  /*4960*/  FMUL.RZ R8, R23.reuse, 0.15915493667125701904 ;  /* 0x3e22f98317087820 */ /* 0x040fe2000040c000 */
[----:B------:R-:W1:Y:S01]  /*4970*/  FRND R5, R19 ;  /* 0x0000001300057307 */ /* 0x000e620000201000 */
[----:B------:R-:W-:Y:S01]  /*4980*/  FMUL.FTZ R23, R23, 0.5 ;  /* 0x3f00000017177820 */ /* 0x000fe20000410000 */
[----:B------:R-:W-:-:S03]  /*4990*/  FSETP.NEU.FTZ.AND P3, PT, R22, RZ, PT ;  /* 0x000000ff1600720b */ /* 0x000fc60003f7d000 */
[----:B------:R-:W-:-:S03]  /*49a0*/  FMUL.RZ R23, R23, 0.15915493667125701904 ;  /* 0x3e22f98317177820 */ /* 0x000fc6000040c000 */
[----:B------:R-:W-:Y:S01]  /*49b0*/  MUFU.EX2 R19, R19 ;  /* 0x0000001300137308 */ /* 0x000fe20000000800 */
[----:B-1----:R-:W-:-:S07]  /*49c0*/  FSEL R5, R5, RZ, P1 ;  /* 0x000000ff05057208 */ /* 0x002fce0000800000 */
[----:B------:R-:W-:Y:S01]  /*49d0*/  MUFU.COS R18, R8 ;  /* 0x0000000800127308 */ /* 0x000fe20000000000 */
        /* <DEDUP_REMOVED lines=14> */
[----:B------:R-:W-:-:S03]  /*4ac0*/  FFMA.FTZ R0, R7, R0, R6 ;  /* 0x0000000007007223 */ /* 0x000fc60000010006 */
[----:B------:R-:W1:Y:S01]  /*4ad0*/  MUFU.SIN R6, R8 ;  /* 0x0000000800067308 */ /* 0x000e620000000400 */
[----:B------:R-:W-:Y:S01]  /*4ae0*/  @!P1 FADD.FTZ R0, R0, R0 ;  /* 0x0000000000009221 */ /* 0x000fe20000010000 */
[----:B------:R-:W-:-:S04]  /*4af0*/  FSETP.GT.FTZ.AND P1, PT, R5, 128, PT ;  /* 0x430000000500780b */ /* 0x000fc80003f34000 */
[----:B------:R-:W-:Y:S01]  /*4b00*/  FSEL R0, R0, +INF , !P1 ;  /* 0x7f80000000007808 */ /* 0x000fe20004800000 */
[----:B--2---:R-:W-:-:S03]  /*4b10*/  FADD.FTZ R7, R4, R4 ;  /* 0x0000000404077221 */ /* 0x004fc60000010000 */
[----:B------:R-:W-:Y:S01]  /*4b20*/  FSEL R5, R0, -1, P2 ;  /* 0xbf80000000057808 */ /* 0x000fe20001000000 */
[----:B------:R-:W-:Y:S01]  /*4b30*/  @!P3 FADD.FTZ R5, R22, R22 ;  /* 0x000000161605b221 */ /* 0x000fe20000010000 */
[----:B------:R-:W-:Y:S01]  /*4b40*/  FMUL.FTZ R4, R4, R7 ;  /* 0x0000000704047220 */ /* 0x000fe20000410000 */
[----:B-1----:R-:W-:-:S03]  /*4b50*/  FMUL.FTZ R19, R19, R6 ;  /* 0x0000000613137220 */ /* 0x002fc60000410000 */
[----:B------:R-:W-:-:S07]  /*4b60*/  FFMA.FTZ R18, R5, R18, -R4 ;  /* 0x0000001205127223 */ /* 0x000fce0000010804 */
.L_x_26883:
[----:B------:R-:W-:Y:S05]  /*4b70*/  BSYNC B0 ;  /* 0x0000000000007941 */ /* 0x000fea0003800000 */
.L_x_26882:
        /* <DEDUP_REMOVED lines=23> */
.L_x_26889:
[----:B------:R-:W0:Y:S01]  /*4cf0*/  F2I.S64.TRUNC R2, R2 ;  /* 0x0000000200027311 */ /* 0x000e22000020d900 */
[----:B------:R-:W-:Y:S02]  /*4d00*/  IMAD.MOV.U32 R28, RZ, RZ, R29 ;  /* 0x000000ffff1c7224 */ /* 0x000fe400078e001d */
[----:B0-----:R-:W-:-:S05]  /*4d10*/  IMAD.MOV.U32 R5, RZ, RZ, R2 ;  /* 0x000000ffff057224 */ /* 0x001fca00078e0002 */
[----:B------:R4:W-:Y:S01]  /*4d20*/  STG.E.U8 desc[UR36][R8.64], R5 ;  /* 0x0000000508007986 */ /* 0x0009e2000c101124 */
[----:B------:R-:W-:Y:S05]  /*4d30*/  BRA `(.L_x_26885) ;  /* 0x0000000c00947947 */ /* 0x000fea0003800000 */
.L_x_26888:
        /* <DEDUP_REMOVED lines=10> */
.L_x_26892:
[----:B------:R-:W0:Y:S01]  /*4de0*/  F2I.FTZ.TRUNC.NTZ R3, R2 ;  /* 0x0000000200037305 */ /* 0x000e22000021f100 */
[----:B------:R-:W-:Y:S01]  /*4df0*/  IMAD.MOV.U32 R28, RZ, RZ, R29 ;  /* 0x000000ffff1c7224 */ /* 0x000fe200078e001d */
[----:B0-----:R3:W-:Y:S01]  /*4e00*/  STG.E desc[UR36][R8.64], R3 ;  /* 0x0000000308007986 */ /* 0x0017e2000c101924 */
[----:B------:R-:W-:Y:S05]  /*4e10*/  BRA `(.L_x_26885) ;  /* 0x0000000c005c7947 */ /* 0x000fea0003800000 */
.L_x_26891:
[----:B------:R-:W0:Y:S01]  /*4e20*/  F2I.FTZ.TRUNC.NTZ R3, R2 ;  /* 0x0000000200037305 */ /* 0x000e22000021f100 */
[----:B------:R-:W-:Y:S01]  /*4e30*/  IMAD.MOV.U32 R28, RZ, RZ, R29 ;  /* 0x000000ffff1c7224 */ /* 0x000fe200078e001d */
[----:B0-----:R1:W-:Y:S01]  /*4e40*/  STG.E.U16 desc[UR36][R8.64], R3 ;  /* 0x0000000308007986 */ /* 0x0013e2000c101524 */
[----:B------:R-:W-:Y:S05]  /*4e50*/  BRA `(.L_x_26885) ;  /* 0x0000000c004c7947 */ /* 0x000fea0003800000 */
.L_x_26887:
        /* <DEDUP_REMOVED lines=9> */
.L_x_26894:
[----:B------:R-:W-:Y:S01]  /*4ef0*/  F2FP.F16.F32.PACK_AB R2, RZ, R2 ;  /* 0x00000002ff02723e */ /* 0x000fe200000000ff */
[----:B------:R-:W-:-:S04]  /*4f00*/  IMAD.MOV.U32 R28, RZ, RZ, R29 ;  /* 0x000000ffff1c7224 */ /* 0x000fc800078e001d */
[----:B------:R0:W-:Y:S01]  /*4f10*/  STG.E.U16 desc[UR36][R8.64], R2 ;  /* 0x0000000208007986 */ /* 0x0001e2000c101524 */
[----:B------:R-:W-:Y:S05]  /*4f20*/  BRA `(.L_x_26885) ;  /* 0x0000000c00187947 */ /* 0x000fea0003800000 */
.L_x_26893:
        /* <DEDUP_REMOVED lines=9> */
.L_x_26896:
[----:B------:R-:W-:Y:S01]  /*4fc0*/  F2FP.F16.F32.PACK_AB R3, R3, R2 ;  /* 0x000000020303723e */ /* 0x000fe200000000ff */
[----:B------:R-:W-:-:S04]  /*4fd0*/  IMAD.MOV.U32 R28, RZ, RZ, R29 ;  /* 0x000000ffff1c7224 */ /* 0x000fc800078e001d */
[----:B------:R0:W-:Y:S01]  /*4fe0*/  STG.E desc[UR36][R8.64], R3 ;  /* 0x0000000308007986 */ /* 0x0001e2000c101924 */
[----:B------:R-:W-:Y:S05]  /*4ff0*/  BRA `(.L_x_26885) ;  /* 0x0000000800e47947 */ /* 0x000fea0003800000 */
.L_x_26895:
[----:B------:R-:W-:Y:S01]  /*5000*/  FMUL.FTZ R2, R2, 1 ;  /* 0x3f80000002027820 */ /* 0x000fe20000410000 */
[----:B------:R-:W-:-:S05]  /*5010*/  IMAD.MOV.U32 R28, RZ, RZ, R29 ;  /* 0x000000ffff1c7224 */ /* 0x000fca00078e001d */
[----:B------:R-:W0:Y:S02]  /*5020*/  F2F.F64.F32 R2, R2 ;  /* 0x0000000200027310 */ /* 0x000e240000201800 */
[----:B0-----:R0:W-:Y:S01]  /*5030*/  STG.E.64 desc[UR36][R8.64], R2 ;  /* 0x0000000208007986 */ /* 0x0011e2000c101b24 */
[----:B------:R-:W-:Y:S05]  /*5040*/  BRA `(.L_x_26885) ;  /* 0x0000000800d07947 */ /* 0x000fea0003800000 */
.L_x_26886:
        /* <DEDUP_REMOVED lines=15> */
.L_x_26899:
[----:B------:R-:W-:Y:S01]  /*5140*/  FMUL.FTZ R6, R3, 1 ;  /* 0x3f80000003067820 */ /* 0x000fe20000410000 */
[----:B------:R-:W-:Y:S01]  /*5150*/  FMUL.FTZ R4, R2, 1 ;  /* 0x3f80000002047820 */ /* 0x000fe20000410000 */
[----:B------:R-:W-:-:S04]  /*5160*/  IMAD.MOV.U32 R28, RZ, RZ, R29 ;  /* 0x000000ffff1c7224 */ /* 0x000fc800078e001d */
[----:B------:R-:W-:Y:S08]  /*5170*/  F2F.F64.F32 R6, R6 ;  /* 0x0000000600067310 */ /* 0x000ff00000201800 */
[----:B------:R-:W0:Y:S02]  /*5180*/  F2F.F64.F32 R4, R4 ;  /* 0x0000000400047310 */ /* 0x000e240000201800 */
[----:B0-----:R0:W-:Y:S01]  /*5190*/  STG.E.128 desc[UR36][R8.64], R4 ;  /* 0x0000000408007986 */ /* 0x0011e2000c101d24 */
[----:B------:R-:W-:Y:S05]  /*51a0*/  BRA `(.L_x_26885) ;  /* 0x0000000800787947 */ /* 0x000fea0003800000 */
.L_x_26898:
        /* <DEDUP_REMOVED lines=20> */
.L_x_26903:
[----:B------:R-:W-:Y:S05]  /*52f0*/  BSYNC B0 ;  /* 0x0000000000007941 */ /* 0x000fea0003800000 */
.L_x_26902:
[----:B------:R-:W-:Y:S01]  /*5300*/  LOP3.LUT R5, R0, R5, RZ, 0xfc, !PT ;  /* 0x0000000500057212 */ /* 0x000fe200078efcff */
[----:B------:R-:W-:-:S04]  /*5310*/  IMAD.MOV.U32 R28, RZ, RZ, R29 ;  /* 0x000000ffff1c7224 */ /* 0x000fc800078e001d */
[----:B------:R0:W-:Y:S01]  /*5320*/  STG.E.U8 desc[UR36][R8.64], R5 ;  /* 0x0000000508007986 */ /* 0x0001e2000c101124 */
[----:B------:R-:W-:Y:S05]  /*5330*/  BRA `(.L_x_26885) ;  /* 0x0000000800147947 */ /* 0x000fea0003800000 */
.L_x_26901:
        /* <DEDUP_REMOVED lines=12> */
.L_x_26905:
[----:B------:R-:W-:Y:S01]  /*5400*/  IMAD.MOV.U32 R0, RZ, RZ, 0x7f ;  /* 0x0000007fff007424 */ /* 0x000fe200078e00ff */
[----:B------:R-:W-:-:S04]  /*5410*/  ISETP.GT.U32.AND P0, PT, R4, 0x7f800000, PT ;  /* 0x7f8000000400780c */ /* 0x000fc80003f04070 */
[----:B------:R-:W-:-:S09]  /*5420*/  SEL R0, R0, 0x7c, P0 ;  /* 0x0000007c00007807 */ /* 0x000fd20000000000 */
.L_x_26906:
[----:B------:R-:W-:Y:S05]  /*5430*/  BSYNC B0 ;  /* 0x0000000000007941 */ /* 0x000fea0003800000 */
.L_x_26904:
[----:B------:R-:W-:Y:S01]  /*5440*/  LOP3.LUT R2, R2, 0x80000000, RZ, 0xc0, !PT ;  /* 0x8000000002027812 */ /* 0x000fe200078ec0ff */
[----:B------:R-:W-:-:S03]  /*5450*/  IMAD.MOV.U32 R28, RZ, RZ, R29 ;  /* 0x000000ffff1c7224 */ /* 0x000fc600078e001d */
[----:B------:R-:W-:-:S04]  /*5460*/  SHF.R.U32.HI R3, RZ, 0x18, R2 ;  /* 0x00000018ff037819 */ /* 0x000fc80000011602 */
[----:B------:R-:W-:-:S05]  /*5470*/  LOP3.LUT R3, R0, R3, RZ, 0xfc, !PT ;  /* 0x0000000300037212 */ /* 0x000fca00078efcff */
[----:B------:R0:W-:Y:S01]  /*5480*/  STG.E.U8 desc[UR36][R8.64], R3 ;  /* 0x0000000308007986 */ /* 0x0001e2000c101124 */
[----:B------:R-:W-:Y:S05]  /*5490*/  BRA `(.L_x_26885) ;  /* 0x0000000400bc7947 */ /* 0x000fea0003800000 */
.L_x_26900:
[----:B------:R-:W-:Y:S01]  /*54a0*/  F2FP.BF16.F32.PACK_AB R2, RZ, R2 ;  /* 0x00000002ff02723e */ /* 0x000fe200000010ff */
[----:B------:R-:W-:-:S04]  /*54b0*/  IMAD.MOV.U32 R28, RZ, RZ, R29 ;  /* 0x000000ffff1c7224 */ /* 0x000fc800078e001d */
[----:B------:R0:W-:Y:S01]  /*54c0*/  STG.E.U16 desc[UR36][R8.64], R2 ;  /* 0x0000000208007986 */ /* 0x0001e2000c101524 */
[----:B------:R-:W-:Y:S05]  /*54d0*/  BRA `(.L_x_26885) ;  /* 0x0000000400ac7947 */ /* 0x000fea0003800000 */
.L_x_26897:
        /* <DEDUP_REMOVED lines=12> */
.L_x_26909:
        /* <DEDUP_REMOVED lines=16> */
.L_x_26912:
[----:B------:R-:W-:-:S04]  /*56a0*/  LOP3.LUT R2, R2, 0x80000000, RZ, 0xc0, !PT ;  /* 0x8000000002027812 */ /* 0x000fc800078ec0ff */
[----:B------:R-:W-:-:S04]  /*56b0*/  SHF.R.U32.HI R3, RZ, 0x18, R2 ;  /* 0x00000018ff037819 */ /* 0x000fc80000011602 */
[----:B------:R-:W-:-:S04]  /*56c0*/  LOP3.LUT R0, R0, R3, RZ, 0xfc, !PT ;  /* 0x0000000300007212 */ /* 0x000fc800078efcff */
[----:B------:R-:W-:-:S07]  /*56d0*/  PRMT R4, R0, 0x7610, R4 ;  /* 0x0000761000047816 */ /* 0x000fce0000000004 */
.L_x_26911:
[----:B------:R-:W-:Y:S05]  /*56e0*/  BSYNC B0 ;  /* 0x0000000000007941 */ /* 0x000fea0003800000 */
.L_x_26910:
[----:B------:R0:W-:Y:S01]  /*56f0*/  STG.E.U8 desc[UR36][R8.64], R4 ;  /* 0x0000000408007986 */ /* 0x0001e2000c101124 */
[----:B------:R-:W-:Y:S01]  /*5700*/  IMAD.MOV.U32 R28, RZ, RZ, R29 ;  /* 0x000000ffff1c7224 */ /* 0x000fe200078e001d */
[----:B------:R-:W-:Y:S06]  /*5710*/  BRA `(.L_x_26885) ;  /* 0x00000004001c7947 */ /* 0x000fec0003800000 */
.L_x_26908:
        /* <DEDUP_REMOVED lines=16> */
.L_x_26915:
[----:B------:R-:W-:-:S04]  /*5820*/  LOP3.LUT R2, R2, 0x80000000, RZ, 0xc0, !PT ;  /* 0x8000000002027812 */ /* 0x000fc800078ec0ff */
[----:B------:R-:W-:-:S04]  /*5830*/  SHF.R.U32.HI R3, RZ, 0x18, R2 ;  /* 0x00000018ff037819 */ /* 0x000fc80000011602 */
[----:B------:R-:W-:-:S04]  /*5840*/  LOP3.LUT R0, R0, R3, RZ, 0xfc, !PT ;  /* 0x0000000300007212 */ /* 0x000fc800078efcff */
[----:B------:R-:W-:-:S07]  /*5850*/  PRMT R4, R0, 0x7610, R4 ;  /* 0x0000761000047816 */ /* 0x000fce0000000004 */
.L_x_26914:
[----:B------:R-:W-:Y:S05]  /*5860*/  BSYNC B0 ;  /* 0x0000000000007941 */ /* 0x000fea0003800000 */
.L_x_26913:
[----:B------:R0:W-:Y:S01]  /*5870*/  STG.E.U8 desc[UR36][R8.64], R4 ;  /* 0x0000000408007986 */ /* 0x0001e2000c101124 */
[----:B------:R-:W-:Y:S01]  /*5880*/  IMAD.MOV.U32 R28, RZ, RZ, R29 ;  /* 0x000000ffff1c7224 */ /* 0x000fe200078e001d */
[----:B------:R-:W-:Y:S06]  /*5890*/  BRA `(.L_x_26885) ;  /* 0x0000000000bc7947 */ /* 0x000fec0003800000 */
.L_x_26907:
        /* <DEDUP_REMOVED lines=22> */
.L_x_26890:
        /* <DEDUP_REMOVED lines=16> */
.L_x_26918:
[----:B------:R-:W-:Y:S01]  /*5b00*/  IMAD.MOV.U32 R28, RZ, RZ, R29 ;  /* 0x000000ffff1c7224 */ /* 0x000fe200078e001d */
[----:B------:R-:W-:Y:S06]  /*5b10*/  BRA `(.L_x_26885) ;  /* 0x00000000001c7947 */ /* 0x000fec0003800000 */
.L_x_26917:
[----:B------:R-:W0:Y:S01]  /*5b20*/  F2I.U64.TRUNC R2, R2 ;  /* 0x0000000200027311 */ /* 0x000e22000020d800 */
[----:B------:R-:W-:Y:S01]  /*5b30*/  IMAD.MOV.U32 R28, RZ, RZ, R29 ;  /* 0x000000ffff1c7224 */ /* 0x000fe200078e001d */
[----:B0-----:R0:W-:Y:S01]  /*5b40*/  STG.E.64 desc[UR36][R8.64], R2 ;  /* 0x0000000208007986 */ /* 0x0011e2000c101b24 */
[----:B------:R-:W-:Y:S05]  /*5b50*/  BRA `(.L_x_26885) ;  /* 0x00000000000c7947 */ /* 0x000fea0003800000 */
.L_x_26916:
[----:B------:R-:W0:Y:S01]  /*5b60*/  F2I.FTZ.U32.TRUNC.NTZ R3, R2 ;  /* 0x0000000200037305 */ /* 0x000e22000021f000 */
[----:B------:R-:W-:Y:S01]  /*5b70*/  IMAD.MOV.U32 R28, RZ, RZ, R29 ;  /* 0x000000ffff1c7224 */ /* 0x000fe200078e001d */
[----:B0-----:R0:W-:Y:S06]  /*5b80*/  STG.E desc[UR36][R8.64], R3 ;  /* 0x0000000308007986 */ /* 0x0011ec000c101924 */
.L_x_26885:
[----:B------:R-:W-:Y:S05]  /*5b90*/  BSYNC B6 ;  /* 0x0000000000067941 */ /* 0x000fea0003800000 */
.L_x_26884:
        /* <DEDUP_REMOVED lines=27> */
.L_x_26924:
[----:B------:R-:W0:Y:S02]  /*5d50*/  F2I.S64.TRUNC R26, R26 ;  /* 0x0000001a001a7311 */ /* 0x000e24000020d900 */
[----:B0-----:R-:W-:-:S05]  /*5d60*/  IMAD.MOV.U32 R5, RZ, RZ, R26 ;  /* 0x000000ffff057224 */ /* 0x001fca00078e001a */
[----:B------:R3:W-:Y:S01]  /*5d70*/  STG.E.U8 desc[UR36][R2.64], R5 ;  /* 0x0000000502007986 */ /* 0x0007e2000c101124 */
[----:B------:R-:W-:Y:S05]  /*5d80*/  BRA `(.L_x_26926) ;  /* 0x0000000c00447947 */ /* 0x000fea0003800000 */
.L_x_26923:
        /* <DEDUP_REMOVED lines=9> */
.L_x_26928:
[----:B------:R-:W0:Y:S02]  /*5e20*/  F2I.FTZ.TRUNC.NTZ R5, R26 ;  /* 0x0000001a00057305 */ /* 0x000e24000021f100 */
[----:B0-----:R2:W-:Y:S01]  /*5e30*/  STG.E desc[UR36][R2.64], R5 ;  /* 0x0000000502007986 */ /* 0x0015e2000c101924 */
[----:B------:R-:W-:Y:S05]  /*5e40*/  BRA `(.L_x_26926) ;  /* 0x0000000c00147947 */ /* 0x000fea0003800000 */
.L_x_26927:
[----:B------:R-:W0:Y:S02]  /*5e50*/  F2I.FTZ.TRUNC.NTZ R5, R26 ;  /* 0x0000001a00057305 */ /* 0x000e24000021f100 */
[----:B0-----:R0:W-:Y:S01]  /*5e60*/  STG.E.U16 desc[UR36][R2.64], R5 ;  /* 0x0000000502007986 */ /* 0x0011e2000c101524 */
[----:B------:R-:W-:Y:S05]  /*5e70*/  BRA `(.L_x_26926) ;  /* 0x0000000c00087947 */ /* 0x000fea0003800000 */
.L_x_26922:
        /* <DEDUP_REMOVED lines=8> */
.L_x_26930:
[----:B------:R-:W-:-:S05]  /*5f00*/  F2FP.F16.F32.PACK_AB R26, RZ, R26 ;  /* 0x0000001aff1a723e */ /* 0x000fca00000000ff */
[----:B------:R0:W-:Y:S01]  /*5f10*/  STG.E.U16 desc[UR36][R2.64], R26 ;  /* 0x0000001a02007986 */ /* 0x0001e2000c101524 */
[----:B------:R-:W-:Y:S05]  /*5f20*/  BRA `(.L_x_26926) ;  /* 0x0000000800dc7947 */ /* 0x000fea0003800000 */
.L_x_26929:
        /* <DEDUP_REMOVED lines=8> */
.L_x_26932:
[----:B------:R-:W-:-:S05]  /*5fb0*/  F2FP.F16.F32.PACK_AB R27, R27, R26 ;  /* 0x0000001a1b1b723e */ /* 0x000fca00000000ff */
[----:B------:R0:W-:Y:S01]  /*5fc0*/  STG.E desc[UR36][R2.64], R27 ;  /* 0x0000001b02007986 */ /* 0x0001e2000c101924 */
[----:B------:R-:W-:Y:S05]  /*5fd0*/  BRA `(.L_x_26926) ;  /* 0x0000000800b07947 */ /* 0x000fea0003800000 */
.L_x_26931:
[----:B------:R-:W-:-:S06]  /*5fe0*/  FMUL.FTZ R4, R26, 1 ;  /* 0x3f8000001a047820 */ /* 0x000fcc0000410000 */
[----:B------:R-:W0:Y:S02]  /*5ff0*/  F2F.F64.F32 R4, R4 ;  /* 0x0000000400047310 */ /* 0x000e240000201800 */
[----:B0-----:R0:W-:Y:S01]  /*6000*/  STG.E.64 desc[UR36][R2.64], R4 ;  /* 0x0000000402007986 */ /* 0x0011e2000c101b24 */
[----:B------:R-:W-:Y:S05]  /*6010*/  BRA `(.L_x_26926) ;  /* 0x0000000800a07947 */ /* 0x000fea0003800000 */
.L_x_26921:
        /* <DEDUP_REMOVED lines=14> */
.L_x_26935:
[----:B------:R-:W-:Y:S01]  /*6100*/  FMUL.FTZ R6, R27, 1 ;  /* 0x3f8000001b067820 */ /* 0x000fe20000410000 */
[----:B------:R-:W-:-:S05]  /*6110*/  FMUL.FTZ R4, R26, 1 ;  /* 0x3f8000001a047820 */ /* 0x000fca0000410000 */
[----:B------:R-:W-:Y:S08]  /*6120*/  F2F.F64.F32 R6, R6 ;  /* 0x0000000600067310 */ /* 0x000ff00000201800 */
[----:B------:R-:W0:Y:S02]  /*6130*/  F2F.F64.F32 R4, R4 ;  /* 0x0000000400047310 */ /* 0x000e240000201800 */
[----:B0-----:R0:W-:Y:S01]  /*6140*/  STG.E.128 desc[UR36][R2.64], R4 ;  /* 0x0000000402007986 */ /* 0x0011e2000c101d24 */
[----:B------:R-:W-:Y:S05]  /*6150*/  BRA `(.L_x_26926) ;  /* 0x0000000800507947 */ /* 0x000fea0003800000 */
.L_x_26934:
        /* <DEDUP_REMOVED lines=20> */
.L_x_26939:
[----:B------:R-:W-:Y:S05]  /*62a0*/  BSYNC B0 ;  /* 0x0000000000007941 */ /* 0x000fea0003800000 */
.L_x_26938:
[----:B------:R-:W-:-:S05]  /*62b0*/  LOP3.LUT R7, R0, R7, RZ, 0xfc, !PT ;  /* 0x0000000700077212 */ /* 0x000fca00078efcff */
[----:B------:R0:W-:Y:S01]  /*62c0*/  STG.E.U8 desc[UR36][R2.64], R7 ;  /* 0x0000000702007986 */ /* 0x0001e2000c101124 */
[----:B------:R-:W-:Y:S05]  /*62d0*/  BRA `(.L_x_26926) ;  /* 0x0000000400f07947 */ /* 0x000fea0003800000 */
.L_x_26937:
        /* <DEDUP_REMOVED lines=12> */
.L_x_26941:
[----:B------:R-:W-:Y:S01]  /*63a0*/  IMAD.MOV.U32 R0, RZ, RZ, 0x7f ;  /* 0x0000007fff007424 */ /* 0x000fe200078e00ff */
[----:B------:R-:W-:-:S04]  /*63b0*/  ISETP.GT.U32.AND P0, PT, R4, 0x7f800000, PT ;  /* 0x7f8000000400780c */ /* 0x000fc80003f04070 */
[----:B------:R-:W-:-:S09]  /*63c0*/  SEL R0, R0, 0x7c, P0 ;  /* 0x0000007c00007807 */ /* 0x000fd20000000000 */
.L_x_26942:
[----:B------:R-:W-:Y:S05]  /*63d0*/  BSYNC B0 ;  /* 0x0000000000007941 */ /* 0x000fea0003800000 */
.L_x_26940:
[----:B------:R-:W-:-:S04]  /*63e0*/  LOP3.LUT R26, R26, 0x80000000, RZ, 0xc0, !PT ;  /* 0x800000001a1a7812 */ /* 0x000fc800078ec0ff */
[----:B------:R-:W-:-:S04]  /*63f0*/  SHF.R.U32.HI R5, RZ, 0x18, R26 ;  /* 0x00000018ff057819 */ /* 0x000fc8000001161a */
[----:B------:R-:W-:-:S05]  /*6400*/  LOP3.LUT R5, R0, R5, RZ, 0xfc, !PT ;  /* 0x0000000500057212 */ /* 0x000fca00078efcff */
[----:B------:R0:W-:Y:S01]  /*6410*/  STG.E.U8 desc[UR36][R2.64], R5 ;  /* 0x0000000502007986 */ /* 0x0001e2000c101124 */
[----:B------:R-:W-:Y:S05]  /*6420*/  BRA `(.L_x_26926) ;  /* 0x00000004009c7947 */ /* 0x000fea0003800000 */
.L_x_26936:
[----:B------:R-:W-:-:S05]  /*6430*/  F2FP.BF16.F32.PACK_AB R26, RZ, R26 ;  /* 0x0000001aff1a723e */ /* 0x000fca00000010ff */
[----:B------:R0:W-:Y:S01]  /*6440*/  STG.E.U16 desc[UR36][R2.64], R26 ;  /* 0x0000001a02007986 */ /* 0x0001e2000c101524 */
[----:B------:R-:W-:Y:S05]  /*6450*/  BRA `(.L_x_26926) ;  /* 0x0000000400907947 */ /* 0x000fea0003800000 */
.L_x_26933:
        /* <DEDUP_REMOVED lines=11> */
.L_x_26945:
        /* <DEDUP_REMOVED lines=16> */
.L_x_26948:
[----:B------:R-:W-:-:S04]  /*6610*/  LOP3.LUT R26, R26, 0x80000000, RZ, 0xc0, !PT ;  /* 0x800000001a1a7812 */ /* 0x000fc800078ec0ff */
[----:B------:R-:W-:-:S04]  /*6620*/  SHF.R.U32.HI R5, RZ, 0x18, R26 ;  /* 0x00000018ff057819 */ /* 0x000fc8000001161a */
[----:B------:R-:W-:-:S04]  /*6630*/  LOP3.LUT R4, R4, R5, RZ, 0xfc, !PT ;  /* 0x0000000504047212 */ /* 0x000fc800078efcff */
[----:B------:R-:W-:-:S07]  /*6640*/  PRMT R0, R4, 0x7610, R0 ;  /* 0x0000761004007816 */ /* 0x000fce0000000000 */
.L_x_26947:
[----:B------:R-:W-:Y:S05]  /*6650*/  BSYNC B0 ;  /* 0x0000000000007941 */ /* 0x000fea0003800000 */
.L_x_26946:
[----:B------:R0:W-:Y:S01]  /*6660*/  STG.E.U8 desc[UR36][R2.64], R0 ;  /* 0x0000000002007986 */ /* 0x0001e2000c101124 */
[----:B------:R-:W-:Y:S05]  /*6670*/  BRA `(.L_x_26926) ;  /* 0x0000000400087947 */ /* 0x000fea0003800000 */
.L_x_26944:
        /* <DEDUP_REMOVED lines=16> */
.L_x_26951:
[----:B------:R-:W-:-:S04]  /*6780*/  LOP3.LUT R26, R26, 0x80000000, RZ, 0xc0, !PT ;  /* 0x800000001a1a7812 */ /* 0x000fc800078ec0ff */
[----:B------:R-:W-:-:S04]  /*6790*/  SHF.R.U32.HI R5, RZ, 0x18, R26 ;  /* 0x00000018ff057819 */ /* 0x000fc8000001161a */
[----:B------:R-:W-:-:S04]  /*67a0*/  LOP3.LUT R4, R4, R5, RZ, 0xfc, !PT ;  /* 0x0000000504047212 */ /* 0x000fc800078efcff */
[----:B------:R-:W-:-:S07]  /*67b0*/  PRMT R0, R4, 0x7610, R0 ;  /* 0x0000761004007816 */ /* 0x000fce0000000000 */
.L_x_26950:
[----:B------:R-:W-:Y:S05]  /*67c0*/  BSYNC B0 ;  /* 0x0000000000007941 */ /* 0x000fea0003800000 */
.L_x_26949:
[----:B------:R0:W-:Y:S01]  /*67d0*/  STG.E.U8 desc[UR36][R2.64], R0 ;  /* 0x0000000002007986 */ /* 0x0001e2000c101124 */
[----:B------:R-:W-:Y:S05]  /*67e0*/  BRA `(.L_x_26926) ;  /* 0x0000000000ac7947 */ /* 0x000fea0003800000 */
.L_x_26943:
        /* <DEDUP_REMOVED lines=21> */
.L_x_26925:
        /* <DEDUP_REMOVED lines=16> */
.L_x_26954:
[----:B------:R-:W-:Y:S05]  /*6a40*/  BRA `(.L_x_26926) ;  /* 0x0000000000147947 */ /* 0x000fea0003800000 */
.L_x_26953:
[----:B------:R-:W0:Y:S02]  /*6a50*/  F2I.U64.TRUNC R26, R26 ;  /* 0x0000001a001a7311 */ /* 0x000e24000020d800 */
[----:B0-----:R0:W-:Y:S01]  /*6a60*/  STG.E.64 desc[UR36][R2.64], R26 ;  /* 0x0000001a02007986 */ /* 0x0011e2000c101b24 */
[----:B------:R-:W-:Y:S05]  /*6a70*/  BRA `(.L_x_26926) ;  /* 0x0000000000087947 */ /* 0x000fea0003800000 */
.L_x_26952:
[----:B------:R-:W0:Y:S02]  /*6a80*/  F2I.FTZ.U32.TRUNC.NTZ R5, R26 ;  /* 0x0000001a00057305 */ /* 0x000e24000021f000 */
[----:B0-----:R0:W-:Y:S02]  /*6a90*/  STG.E desc[UR36][R2.64], R5 ;  /* 0x0000000502007986 */ /* 0x0011e4000c101924 */
.L_x_26926:
        /* <DEDUP_REMOVED lines=24> */
.L_x_26958:
[----:B------:R-:W0:Y:S02]  /*6c20*/  F2I.S64.TRUNC R16, R16 ;  /* 0x0000001000107311 */ /* 0x000e24000020d900 */
[----:B0-----:R-:W-:-:S05]  /*6c30*/  IMAD.MOV.U32 R5, RZ, RZ, R16 ;  /* 0x000000ffff057224 */ /* 0x001fca00078e0010 */
[----:B------:R0:W-:Y:S01]  /*6c40*/  STG.E.U8 desc[UR36][R2.64], R5 ;  /* 0x0000000502007986 */ /* 0x0001e2000c101124 */
[----:B------:R-:W-:Y:S05]  /*6c50*/  BRA `(.L_x_26960) ;  /* 0x0000000c00447947 */ /* 0x000fea0003800000 */
.L_x_26957:
        /* <DEDUP_REMOVED lines=9> */
.L_x_26962:
[----:B------:R-:W0:Y:S02]  /*6cf0*/  F2I.FTZ.TRUNC.NTZ R5, R16 ;  /* 0x0000001000057305 */ /* 0x000e24000021f100 */
[----:B0-----:R0:W-:Y:S01]  /*6d00*/  STG.E desc[UR36][R2.64], R5 ;  /* 0x0000000502007986 */ /* 0x0011e2000c101924 */
[----:B------:R-:W-:Y:S05]  /*6d10*/  BRA `(.L_x_26960) ;  /* 0x0000000c00147947 */ /* 0x000fea0003800000 */
.L_x_26961:
[----:B------:R-:W0:Y:S02]  /*6d20*/  F2I.FTZ.TRUNC.NTZ R5, R16 ;  /* 0x0000001000057305 */ /* 0x000e24000021f100 */
[----:B0-----:R0:W-:Y:S01]  /*6d30*/  STG.E.U16 desc[UR36][R2.64], R5 ;  /* 0x0000000502007986 */ /* 0x0011e2000c101524 */
[----:B------:R-:W-:Y:S05]  /*6d40*/  BRA `(.L_x_26960) ;  /* 0x0000000c00087947 */ /* 0x000fea0003800000 */
.L_x_26956:
        /* <DEDUP_REMOVED lines=8> */
.L_x_26964:
[----:B------:R-:W-:-:S05]  /*6dd0*/  F2FP.F16.F32.PACK_AB R16, RZ, R16 ;  /* 0x00000010ff10723e */ /* 0x000fca00000000ff */
[----:B------:R0:W-:Y:S01]  /*6de0*/  STG.E.U16 desc[UR36][R2.64], R16 ;  /* 0x0000001002007986 */ /* 0x0001e2000c101524 */
[----:B------:R-:W-:Y:S05]  /*6df0*/  BRA `(.L_x_26960) ;  /* 0x0000000800dc7947 */ /* 0x000fea0003800000 */
.L_x_26963:
        /* <DEDUP_REMOVED lines=8> */
.L_x_26966:
[----:B------:R-:W-:-:S05]  /*6e80*/  F2FP.F16.F32.PACK_AB R17, R17, R16 ;  /* 0x000000101111723e */ /* 0x000fca00000000ff */
[----:B------:R0:W-:Y:S01]  /*6e90*/  STG.E desc[UR36][R2.64], R17 ;  /* 0x0000001102007986 */ /* 0x0001e2000c101924 */
[----:B------:R-:W-:Y:S05]  /*6ea0*/  BRA `(.L_x_26960) ;  /* 0x0000000800b07947 */ /* 0x000fea0003800000 */
.L_x_26965:
[----:B------:R-:W-:-:S06]  /*6eb0*/  FMUL.FTZ R4, R16, 1 ;  /* 0x3f80000010047820 */ /* 0x000fcc0000410000 */
[----:B------:R-:W0:Y:S02]  /*6ec0*/  F2F.F64.F32 R4, R4 ;  /* 0x0000000400047310 */ /* 0x000e240000201800 */
[----:B0-----:R0:W-:Y:S01]  /*6ed0*/  STG.E.64 desc[UR36][R2.64], R4 ;  /* 0x0000000402007986 */ /* 0x0011e2000c101b24 */
[----:B------:R-:W-:Y:S05]  /*6ee0*/  BRA `(.L_x_26960) ;  /* 0x0000000800a07947 */ /* 0x000fea0003800000 */
.L_x_26955:
        /* <DEDUP_REMOVED lines=14> */
.L_x_26969:
[----:B------:R-:W-:Y:S01]  /*6fd0*/  FMUL.FTZ R6, R17, 1 ;  /* 0x3f80000011067820 */ /* 0x000fe20000410000 */
[----:B------:R-:W-:-:S05]  /*6fe0*/  FMUL.FTZ R4, R16, 1 ;  /* 0x3f80000010047820 */ /* 0x000fca0000410000 */
[----:B------:R-:W-:Y:S08]  /*6ff0*/  F2F.F64.F32 R6, R6 ;  /* 0x0000000600067310 */ /* 0x000ff00000201800 */
[----:B------:R-:W0:Y:S02]  /*7000*/  F2F.F64.F32 R4, R4 ;  /* 0x0000000400047310 */ /* 0x000e240000201800 */
[----:B0-----:R0:W-:Y:S01]  /*7010*/  STG.E.128 desc[UR36][R2.64], R4 ;  /* 0x0000000402007986 */ /* 0x0011e2000c101d24 */
[----:B------:R-:W-:Y:S05]  /*7020*/  BRA `(.L_x_26960) ;  /* 0x0000000800507947 */ /* 0x000fea0003800000 */
.L_x_26968:
        /* <DEDUP_REMOVED lines=20> */
.L_x_26973:
[----:B------:R-:W-:Y:S05]  /*7170*/  BSYNC B0 ;  /* 0x0000000000007941 */ /* 0x000fea0003800000 */
.L_x_26972:
[----:B------:R-:W-:-:S05]  /*7180*/  LOP3.LUT R7, R0, R7, RZ, 0xfc, !PT ;  /* 0x0000000700077212 */ /* 0x000fca00078efcff */
[----:B------:R0:W-:Y:S01]  /*7190*/  STG.E.U8 desc[UR36][R2.64], R7 ;  /* 0x0000000702007986 */ /* 0x0001e2000c101124 */
[----:B------:R-:W-:Y:S05]  /*71a0*/  BRA `(.L_x_26960) ;  /* 0x0000000400f07947 */ /* 0x000fea0003800000 */
.L_x_26971:
        /* <DEDUP_REMOVED lines=12> */
.L_x_26975:
[----:B------:R-:W-:Y:S01]  /*7270*/  IMAD.MOV.U32 R0, RZ, RZ, 0x7f ;  /* 0x0000007fff007424 */ /* 0x000fe200078e00ff */
[----:B------:R-:W-:-:S04]  /*7280*/  ISETP.GT.U32.AND P0, PT, R4, 0x7f800000, PT ;  /* 0x7f8000000400780c */ /* 0x000fc80003f04070 */
[----:B------:R-:W-:-:S09]  /*7290*/  SEL R0, R0, 0x7c, P0 ;  /* 0x0000007c00007807 */ /* 0x000fd20000000000 */
.L_x_26976:
[----:B------:R-:W-:Y:S05]  /*72a0*/  BSYNC B0 ;  /* 0x0000000000007941 */ /* 0x000fea0003800000 */
.L_x_26974:
[----:B------:R-:W-:-:S04]  /*72b0*/  LOP3.LUT R16, R16, 0x80000000, RZ, 0xc0, !PT ;  /* 0x8000000010107812 */ /* 0x000fc800078ec0ff */
[----:B------:R-:W-:-:S04]  /*72c0*/  SHF.R.U32.HI R5, RZ, 0x18, R16 ;  /* 0x00000018ff057819 */ /* 0x000fc80000011610 */
[----:B------:R-:W-:-:S05]  /*72d0*/  LOP3.LUT R5, R0, R5, RZ, 0xfc, !PT ;  /* 0x0000000500057212 */ /* 0x000fca00078efcff */
[----:B------:R0:W-:Y:S01]  /*72e0*/  STG.E.U8 desc[UR36][R2.64], R5 ;  /* 0x0000000502007986 */ /* 0x0001e2000c101124 */
[----:B------:R-:W-:Y:S05]  /*72f0*/  BRA `(.L_x_26960) ;  /* 0x00000004009c7947 */ /* 0x000fea0003800000 */
.L_x_26970:
[----:B------:R-:W-:-:S05]  /*7300*/  F2FP.BF16.F32.PACK_AB R16, RZ, R16 ;  /* 0x00000010ff10723e */ /* 0x000fca00000010ff */
[----:B------:R0:W-:Y:S01]  /*7310*/  STG.E.U16 desc[UR36][R2.64], R16 ;  /* 0x0000001002007986 */ /* 0x0001e2000c101524 */
[----:B------:R-:W-:Y:S05]  /*7320*/  BRA `(.L_x_26960) ;  /* 0x0000000400907947 */ /* 0x000fea0003800000 */
.L_x_26967:
        /* <DEDUP_REMOVED lines=11> */
.L_x_26979:
        /* <DEDUP_REMOVED lines=16> */
.L_x_26982:
[----:B------:R-:W-:-:S04]  /*74e0*/  LOP3.LUT R16, R16, 0x80000000, RZ, 0xc0, !PT ;  /* 0x8000000010107812 */ /* 0x000fc800078ec0ff */
[----:B------:R-:W-:-:S04]  /*74f0*/  SHF.R.U32.HI R5, RZ, 0x18, R16 ;  /* 0x00000018ff057819 */ /* 0x000fc80000011610 */
[----:B------:R-:W-:-:S04]  /*7500*/  LOP3.LUT R4, R4, R5, RZ, 0xfc, !PT ;  /* 0x0000000504047212 */ /* 0x000fc800078efcff */
[----:B------:R-:W-:-:S07]  /*7510*/  PRMT R0, R4, 0x7610, R0 ;  /* 0x0000761004007816 */ /* 0x000fce0000000000 */
.L_x_26981:
[----:B------:R-:W-:Y:S05]  /*7520*/  BSYNC B0 ;  /* 0x0000000000007941 */ /* 0x000fea0003800000 */
.L_x_26980:
[----:B------:R3:W-:Y:S01]  /*7530*/  STG.E.U8 desc[UR36][R2.64], R0 ;  /* 0x0000000002007986 */ /* 0x0007e2000c101124 */
[----:B------:R-:W-:Y:S05]  /*7540*/  BRA `(.L_x_26960) ;  /* 0x0000000400087947 */ /* 0x000fea0003800000 */
.L_x_26978:
        /* <DEDUP_REMOVED lines=16> */
.L_x_26985:
[----:B------:R-:W-:-:S04]  /*7650*/  LOP3.LUT R16, R16, 0x80000000, RZ, 0xc0, !PT ;  /* 0x8000000010107812 */ /* 0x000fc800078ec0ff */
[----:B------:R-:W-:-:S04]  /*7660*/  SHF.R.U32.HI R5, RZ, 0x18, R16 ;  /* 0x00000018ff057819 */ /* 0x000fc80000011610 */
[----:B------:R-:W-:-:S04]  /*7670*/  LOP3.LUT R4, R4, R5, RZ, 0xfc, !PT ;  /* 0x0000000504047212 */ /* 0x000fc800078efcff */
[----:B------:R-:W-:-:S07]  /*7680*/  PRMT R0, R4, 0x7610, R0 ;  /* 0x0000761004007816 */ /* 0x000fce0000000000 */
.L_x_26984:
[----:B------:R-:W-:Y:S05]  /*7690*/  BSYNC B0 ;  /* 0x0000000000007941 */ /* 0x000fea0003800000 */
.L_x_26983:
[----:B------:R0:W-:Y:S01]  /*76a0*/  STG.E.U8 desc[UR36][R2.64], R0 ;  /* 0x0000000002007986 */ /* 0x0001e2000c101124 */
[----:B------:R-:W-:Y:S05]  /*76b0*/  BRA `(.L_x_26960) ;  /* 0x0000000000ac7947 */ /* 0x000fea0003800000 */
.L_x_26977:
        /* <DEDUP_REMOVED lines=21> */
.L_x_26959:
        /* <DEDUP_REMOVED lines=16> */
.L_x_26988:
[----:B------:R-:W-:Y:S05]  /*7910*/  BRA `(.L_x_26960) ;  /* 0x0000000000147947 */ /* 0x000fea0003800000 */
.L_x_26987:
[----:B------:R-:W0:Y:S02]  /*7920*/  F2I.U64.TRUNC R16, R16 ;  /* 0x0000001000107311 */ /* 0x000e24000020d800 */
[----:B0-----:R2:W-:Y:S01]  /*7930*/  STG.E.64 desc[UR36][R2.64], R16 ;  /* 0x0000001002007986 */ /* 0x0015e2000c101b24 */
[----:B------:R-:W-:Y:S05]  /*7940*/  BRA `(.L_x_26960) ;  /* 0x0000000000087947 */ /* 0x000fea0003800000 */
.L_x_26986:
[----:B------:R-:W0:Y:S02]  /*7950*/  F2I.FTZ.U32.TRUNC.NTZ R5, R16 ;  /* 0x0000001000057305 */ /* 0x000e24000021f000 */
[----:B0-----:R0:W-:Y:S02]  /*7960*/  STG.E desc[UR36][R2.64], R5 ;  /* 0x0000000502007986 */ /* 0x0011e4000c101924 */
.L_x_26960:
[----:B------:R-:W-:-:S07]  /*7970*/  VIADD R28, R28, 0x80 ;  /* 0x000000801c1c7836 */ /* 0x000fce0000000000 */
.L_x_26920:
[----:B------:R-:W-:Y:S05]  /*7980*/  BSYNC B6 ;  /* 0x0000000000067941 */ /* 0x000fea0003800000 */
.L_x_26919:
        /* <DEDUP_REMOVED lines=24> */
.L_x_26992:
[----:B------:R-:W0:Y:S02]  /*7b10*/  F2I.S64.TRUNC R18, R18 ;  /* 0x0000001200127311 */ /* 0x000e24000020d900 */
[----:B0-----:R-:W-:-:S05]  /*7b20*/  IMAD.MOV.U32 R5, RZ, RZ, R18 ;  /* 0x000000ffff057224 */ /* 0x001fca00078e0012 */
[----:B------:R-:W-:Y:S01]  /*7b30*/  STG.E.U8 desc[UR36][R2.64], R5 ;  /* 0x0000000502007986 */ /* 0x000fe2000c101124 */
[----:B------:R-:W-:Y:S05]  /*7b40*/  EXIT ;  /* 0x000000000000794d */ /* 0x000fea0003800000 */
.L_x_26991:
        /* <DEDUP_REMOVED lines=9> */
.L_x_26995:
[----:B------:R-:W0:Y:S02]  /*7be0*/  F2I.FTZ.TRUNC.NTZ R5, R18 ;  /* 0x0000001200057305 */ /* 0x000e24000021f100 */
[----:B0-----:R-:W-:Y:S01]  /*7bf0*/  STG.E desc[UR36][R2.64], R5 ;  /* 0x0000000502007986 */ /* 0x001fe2000c101924 */
[----:B------:R-:W-:Y:S05]  /*7c00*/  EXIT ;  /* 0x000000000000794d */ /* 0x000fea0003800000 */
.L_x_26994:
[----:B------:R-:W0:Y:S02]  /*7c10*/  F2I.FTZ.TRUNC.NTZ R5, R18 ;  /* 0x0000001200057305 */ /* 0x000e24000021f100 */
[----:B0-----:R-:W-:Y:S01]  /*7c20*/  STG.E.U16 desc[UR36][R2.64], R5 ;  /* 0x0000000502007986 */ /* 0x001fe2000c101524 */
[----:B------:R-:W-:Y:S05]  /*7c30*/  EXIT ;  /* 0x000000000000794d */ /* 0x000fea0003800000 */
.L_x_26990:
        /* <DEDUP_REMOVED lines=8> */
.L_x_26997:
[----:B------:R-:W-:-:S05]  /*7cc0*/  F2FP.F16.F32.PACK_AB R18, RZ, R18 ;  /* 0x00000012ff12723e */ /* 0x000fca00000000ff */
[----:B------:R-:W-:Y:S01]  /*7cd0*/  STG.E.U16 desc[UR36][R2.64], R18 ;  /* 0x0000001202007986 */ /* 0x000fe2000c101524 */
[----:B------:R-:W-:Y:S05]  /*7ce0*/  EXIT ;  /* 0x000000000000794d */ /* 0x000fea0003800000 */
.L_x_26996:
        /* <DEDUP_REMOVED lines=8> */
.L_x_26999:
[----:B------:R-:W-:-:S05]  /*7d70*/  F2FP.F16.F32.PACK_AB R19, R19, R18 ;  /* 0x000000121313723e */ /* 0x000fca00000000ff */
[----:B------:R-:W-:Y:S01]  /*7d80*/  STG.E desc[UR36][R2.64], R19 ;  /* 0x0000001302007986 */ /* 0x000fe2000c101924 */
[----:B------:R-:W-:Y:S05]  /*7d90*/  EXIT ;  /* 0x000000000000794d */ /* 0x000fea0003800000 */
.L_x_26998:
[----:B------:R-:W-:-:S06]  /*7da0*/  FMUL.FTZ R4, R18, 1 ;  /* 0x3f80000012047820 */ /* 0x000fcc0000410000 */
[----:B------:R-:W0:Y:S02]  /*7db0*/  F2F.F64.F32 R4, R4 ;  /* 0x0000000400047310 */ /* 0x000e240000201800 */
[----:B0-----:R-:W-:Y:S01]  /*7dc0*/  STG.E.64 desc[UR36][R2.64], R4 ;  /* 0x0000000402007986 */ /* 0x001fe2000c101b24 */
[----:B------:R-:W-:Y:S05]  /*7dd0*/  EXIT ;  /* 0x000000000000794d */ /* 0x000fea0003800000 */
.L_x_26989:
        /* <DEDUP_REMOVED lines=14> */
.L_x_27002:
[----:B------:R-:W-:Y:S01]  /*7ec0*/  FMUL.FTZ R6, R19, 1 ;  /* 0x3f80000013067820 */ /* 0x000fe20000410000 */
[----:B------:R-:W-:-:S05]  /*7ed0*/  FMUL.FTZ R4, R18, 1 ;  /* 0x3f80000012047820 */ /* 0x000fca0000410000 */
[----:B------:R-:W-:Y:S08]  /*7ee0*/  F2F.F64.F32 R6, R6 ;  /* 0x0000000600067310 */ /* 0x000ff00000201800 */
[----:B------:R-:W0:Y:S02]  /*7ef0*/  F2F.F64.F32 R4, R4 ;  /* 0x0000000400047310 */ /* 0x000e240000201800 */
[----:B0-----:R-:W-:Y:S01]  /*7f00*/  STG.E.128 desc[UR36][R2.64], R4 ;  /* 0x0000000402007986 */ /* 0x001fe2000c101d24 */
[----:B------:R-:W-:Y:S05]  /*7f10*/  EXIT ;  /* 0x000000000000794d */ /* 0x000fea0003800000 */
.L_x_27001:
        /* <DEDUP_REMOVED lines=20> */
.L_x_27006:
[----:B------:R-:W-:Y:S05]  /*8060*/  BSYNC B0 ;  /* 0x0000000000007941 */ /* 0x000fea0003800000 */
.L_x_27005:
[----:B------:R-:W-:-:S05]  /*8070*/  LOP3.LUT R7, R0, R7, RZ, 0xfc, !PT ;  /* 0x0000000700077212 */ /* 0x000fca00078efcff */
[----:B------:R-:W-:Y:S01]  /*8080*/  STG.E.U8 desc[UR36][R2.64], R7 ;  /* 0x0000000702007986 */ /* 0x000fe2000c101124 */
[----:B------:R-:W-:Y:S05]  /*8090*/  EXIT ;  /* 0x000000000000794d */ /* 0x000fea0003800000 */
.L_x_27004:
        /* <DEDUP_REMOVED lines=12> */
.L_x_27008:
[----:B------:R-:W-:Y:S01]  /*8160*/  IMAD.MOV.U32 R0, RZ, RZ, 0x7f ;  /* 0x0000007fff007424 */ /* 0x000fe200078e00ff */
[----:B------:R-:W-:-:S04]  /*8170*/  ISETP.GT.U32.AND P0, PT, R4, 0x7f800000, PT ;  /* 0x7f8000000400780c */ /* 0x000fc80003f04070 */
[----:B------:R-:W-:-:S09]  /*8180*/  SEL R0, R0, 0x7c, P0 ;  /* 0x0000007c00007807 */ /* 0x000fd20000000000 */
.L_x_27009:
[----:B------:R-:W-:Y:S05]  /*8190*/  BSYNC B0 ;  /* 0x0000000000007941 */ /* 0x000fea0003800000 */
.L_x_27007:
[----:B------:R-:W-:-:S04]  /*81a0*/  LOP3.LUT R18, R18, 0x80000000, RZ, 0xc0, !PT ;  /* 0x8000000012127812 */ /* 0x000fc800078ec0ff */
[----:B------:R-:W-:-:S04]  /*81b0*/  SHF.R.U32.HI R5, RZ, 0x18, R18 ;  /* 0x00000018ff057819 */ /* 0x000fc80000011612 */
[----:B------:R-:W-:-:S05]  /*81c0*/  LOP3.LUT R5, R0, R5, RZ, 0xfc, !PT ;  /* 0x0000000500057212 */ /* 0x000fca00078efcff */
[----:B------:R-:W-:Y:S01]  /*81d0*/  STG.E.U8 desc[UR36][R2.64], R5 ;  /* 0x0000000502007986 */ /* 0x000fe2000c101124 */
[----:B------:R-:W-:Y:S05]  /*81e0*/  EXIT ;  /* 0x000000000000794d */ /* 0x000fea0003800000 */
.L_x_27003:
[----:B------:R-:W-:-:S05]  /*81f0*/  F2FP.BF16.F32.PACK_AB R18, RZ, R18 ;  /* 0x00000012ff12723e */ /* 0x000fca00000010ff */
[----:B------:R-:W-:Y:S01]  /*8200*/  STG.E.U16 desc[UR36][R2.64], R18 ;  /* 0x0000001202007986 */ /* 0x000fe2000c101524 */
[----:B------:R-:W-:Y:S05]  /*8210*/  EXIT ;  /* 0x000000000000794d */ /* 0x000fea0003800000 */
.L_x_27000:
        /* <DEDUP_REMOVED lines=11> */
.L_x_27012:
        /* <DEDUP_REMOVED lines=16> */
.L_x_27015:
[----:B------:R-:W-:-:S04]  /*83d0*/  LOP3.LUT R18, R18, 0x80000000, RZ, 0xc0, !PT ;  /* 0x8000000012127812 */ /* 0x000fc800078ec0ff */
[----:B------:R-:W-:-:S04]  /*83e0*/  SHF.R.U32.HI R5, RZ, 0x18, R18 ;  /* 0x00000018ff057819 */ /* 0x000fc80000011612 */
[----:B------:R-:W-:-:S04]  /*83f0*/  LOP3.LUT R4, R4, R5, RZ, 0xfc, !PT ;  /* 0x0000000504047212 */ /* 0x000fc800078efcff */
[----:B------:R-:W-:-:S07]  /*8400*/  PRMT R0, R4, 0x7610, R0 ;  /* 0x0000761004007816 */ /* 0x000fce0000000000 */
.L_x_27014:
[----:B------:R-:W-:Y:S05]  /*8410*/  BSYNC B0 ;  /* 0x0000000000007941 */ /* 0x000fea0003800000 */
.L_x_27013:
[----:B------:R-:W-:Y:S01]  /*8420*/  STG.E.U8 desc[UR36][R2.64], R0 ;  /* 0x0000000002007986 */ /* 0x000fe2000c101124 */
[----:B------:R-:W-:Y:S05]  /*8430*/  EXIT ;  /* 0x000000000000794d */ /* 0x000fea0003800000 */
.L_x_27011:
        /* <DEDUP_REMOVED lines=16> */
.L_x_27018:
[----:B------:R-:W-:-:S04]  /*8540*/  LOP3.LUT R18, R18, 0x80000000, RZ, 0xc0, !PT ;  /* 0x8000000012127812 */ /* 0x000fc800078ec0ff */
[----:B------:R-:W-:-:S04]  /*8550*/  SHF.R.U32.HI R5, RZ, 0x18, R18 ;  /* 0x00000018ff057819 */ /* 0x000fc80000011612 */
[----:B------:R-:W-:-:S04]  /*8560*/  LOP3.LUT R4, R4, R5, RZ, 0xfc, !PT ;  /* 0x0000000504047212 */ /* 0x000fc800078efcff */
[----:B------:R-:W-:-:S07]  /*8570*/  PRMT R0, R4, 0x7610, R0 ;  /* 0x0000761004007816 */ /* 0x000fce0000000000 */
.L_x_27017:
[----:B------:R-:W-:Y:S05]  /*8580*/  BSYNC B0 ;  /* 0x0000000000007941 */ /* 0x000fea0003800000 */
.L_x_27016:
[----:B------:R-:W-:Y:S01]  /*8590*/  STG.E.U8 desc[UR36][R2.64], R0 ;  /* 0x0000000002007986 */ /* 0x000fe2000c101124 */
[----:B------:R-:W-:Y:S05]  /*85a0*/  EXIT ;  /* 0x000000000000794d */ /* 0x000fea0003800000 */
.L_x_27010:
        /* <DEDUP_REMOVED lines=21> */
.L_x_26993:
        /* <DEDUP_REMOVED lines=16> */
.L_x_27021:
[----:B------:R-:W-:Y:S05]  /*8800*/  EXIT ;  /* 0x000000000000794d */ /* 0x000fea0003800000 */
.L_x_27020:
[----:B------:R-:W0:Y:S02]  /*8810*/  F2I.U64.TRUNC R18, R18 ;  /* 0x0000001200127311 */ /* 0x000e24000020d800 */
[----:B0-----:R-:W-:Y:S01]  /*8820*/  STG.E.64 desc[UR36][R2.64], R18 ;  /* 0x0000001202007986 */ /* 0x001fe2000c101b24 */
[----:B------:R-:W-:Y:S05]  /*8830*/  EXIT ;  /* 0x000000000000794d */ /* 0x000fea0003800000 */
.L_x_27019:
[----:B------:R-:W0:Y:S02]  /*8840*/  F2I.FTZ.U32.TRUNC.NTZ R5, R18 ;  /* 0x0000001200057305 */ /* 0x000e24000021f000 */
[----:B0-----:R-:W-:Y:S01]  /*8850*/  STG.E desc[UR36][R2.64], R5 ;  /* 0x0000000502007986 */ /* 0x001fe2000c101924 */
[----:B------:R-:W-:Y:S05]  /*8860*/  EXIT ;  /* 0x000000000000794d */ /* 0x000fea0003800000 */
.L_x_27022:
        /* <DEDUP_REMOVED lines=9> */
.L_x_36418:


//--------------------- .text._ZN2at6native18elementwise_kernelILi128ELi2EZNS0_22gpu_kernel_impl_nocastIZZZNS0_17expm1_kernel_cudaERNS_18TensorIteratorBaseEENKUlvE_clEvENKUlvE2_clEvEUlN3c107complexIfEEE_EEvS4_RKT_EUliE_EEviT1_ --------------------------
	.section	.text._ZN2at6native18elementwise_kernelILi128ELi2EZNS0_22gpu_kernel_impl_nocastIZZZNS0_17expm1_kernel_cudaERNS_18TensorIteratorBaseEENKUlvE_clEvENKUlvE2_clEvEUlN3c107complexIfEEE_EEvS4_RKT_EUliE_EEviT1_,"ax",@progbits
	.align	128
        .global         _ZN2at6native18elementwise_kernelILi128ELi2EZNS0_22gpu_kernel_impl_nocastIZZZNS0_17expm1_kernel_cudaERNS_18TensorIteratorBaseEENKUlvE_clEvENKUlvE2_clEvEUlN3c107complexIfEEE_EEvS4_RKT_EUliE_EEviT1_
        .type           _ZN2at6native18elementwise_kernelILi128ELi2EZNS0_22gpu_kernel_impl_nocastIZZZNS0_17expm1_kernel_cudaERNS_18TensorIteratorBaseEENKUlvE_clEvENKUlvE2_clEvEUlN3c107complexIfEEE_EEvS4_RKT_EUliE_EEviT1_,@function
        .size           _ZN2at6native18elementwise_kernelILi128ELi2EZNS0_22gpu_kernel_impl_nocastIZZZNS0_17expm1_kernel_cudaERNS_18TensorIteratorBaseEENKUlvE_clEvENKUlvE2_clEvEUlN3c107complexIfEEE_EEvS4_RKT_EUliE_EEviT1_,(.L_x_36419 - _ZN2at6native18elementwise_kernelILi128ELi2EZNS0_22gpu_kernel_impl_nocastIZZZNS0_17expm1_kernel_cudaERNS_18TensorIteratorBaseEENKUlvE_clEvENKUlvE2_clEvEUlN3c107complexIfEEE_EEvS4_RKT_EUliE_EEviT1_)
        .other          _ZN2at6native18elementwise_kernelILi128ELi2EZNS0_22gpu_kernel_impl_nocastIZZZNS0_17expm1_kernel_cudaERNS_18TensorIteratorBaseEENKUlvE_clEvENKUlvE2_clEvEUlN3c107complexIfEEE_EEvS4_RKT_EUliE_EEviT1_,@"STO_CUDA_ENTRY STV_DEFAULT"
_ZN2at6native18elementwise_kernelILi128ELi2EZNS0_22gpu_kernel_impl_nocastIZZZNS0_17expm1_kernel_cudaERNS_18TensorIteratorBaseEENKUlvE_clEvENKUlvE2_clEvEUlN3c107complexIfEEE_EEvS4_RKT_EUliE_EEviT1_:
.text._ZN2at6native18elementwise_kernelILi128ELi2EZNS0_22gpu_kernel_impl_nocastIZZZNS0_17expm1_kernel_cudaERNS_18TensorIteratorBaseEENKUlvE_clEvENKUlvE2_clEvEUlN3c107complexIfEEE_EEvS4_RKT_EUliE_EEviT1_:
        /* <DEDUP_REMOVED lines=312> */
.L_x_27025:
[----:B------:R-:W-:Y:S02]  /*1380*/  ULDC.64 UR8, c[0x0][0x418] ;  /* 0x0001060000087ab9 */ /* 0x000fe40000000a00 */
[----:B------:R-:W-:-:S04]  /*1390*/  IADD3 R4, P0, R2, UR8, RZ ;  /* 0x0000000802047c10 */ /* 0x000fc8000ff1e0ff */
[----:B------:R-:W-:Y:S01]  /*13a0*/  IADD3.X R5, RZ, UR9, RZ, P0, !PT ;  /* 0x00000009ff057c10 */ /* 0x000fe200087fe4ff */
[----:B------:R-:W-:-:S05]  /*13b0*/  ULDC.64 UR8, c[0x0][0x410] ;  /* 0x0001040000087ab9 */ /* 0x000fca0000000a00 */
[----:B------:R-:W2:Y:S01]  /*13c0*/  LDG.E.64 R4, desc[UR4][R4.64] ;  /* 0x0000000404047981 */ /* 0x000ea2000c1e1b00 */
[----:B------:R-:W-:Y:S01]  /*13d0*/  MOV R9, 0x3ab5ebe6 ;  /* 0x3ab5ebe600097802 */ /* 0x000fe20000000f00 */
[C---:B--2---:R-:W-:Y:S01]  /*13e0*/  FMUL.FTZ R2, R4.reuse, 1.4426950216293334961 ;  /* 0x3fb8aa3b04027820 */ /* 0x044fe20000410000 */
[----:B------:R-:W-:Y:S01]  /*13f0*/  FSETP.GEU.FTZ.AND P0, PT, |R4|, 0.40999999642372131348, PT ;  /* 0x3ed1eb850400780b */ /* 0x000fe20003f1e200 */
[C---:B------:R-:W-:Y:S01]  /*1400*/  FMUL.RZ R12, R5.reuse, 0.15915493667125701904 ;  /* 0x3e22f983050c7820 */ /* 0x040fe2000040c000 */
[----:B------:R-:W-:Y:S01]  /*1410*/  FMUL.FTZ R5, R5, 0.5 ;  /* 0x3f00000005057820 */ /* 0x000fe20000410000 */
[----:B------:R-:W0:Y:S03]  /*1420*/  FRND R6, R2 ;  /* 0x0000000200067307 */ /* 0x000e260000201000 */
[----:B------:R-:W-:-:S05]  /*1430*/  FMUL.RZ R5, R5, 0.15915493667125701904 ;  /* 0x3e22f98305057820 */ /* 0x000fca000040c000 */
[----:B------:R-:W-:Y:S01]  /*1440*/  MUFU.EX2 R10, R2 ;  /* 0x00000002000a7308 */ /* 0x000fe20000000800 */
[----:B0-----:R-:W-:-:S07]  /*1450*/  FSEL R7, R6, RZ, P0 ;  /* 0x000000ff06077208 */ /* 0x001fce0000000000 */
[----:B------:R-:W-:Y:S01]  /*1460*/  MUFU.SIN R5, R5 ;  /* 0x0000000500057308 */ /* 0x000fe20000000400 */
[----:B------:R-:W-:Y:S02]  /*1470*/  FSETP.NEU.FTZ.AND P0, PT, R4, RZ, PT ;  /* 0x000000ff0400720b */ /* 0x000fe40003f1d000 */
[C---:B------:R-:W-:Y:S01]  /*1480*/  FSETP.NEU.FTZ.AND P1, PT, R7.reuse, 128, PT ;  /* 0x430000000700780b */ /* 0x040fe20003f3d000 */
[----:B------:R-:W-:-:S04]  /*1490*/  FFMA.FTZ R6, -R7, 0.693145751953125, R4 ;  /* 0x3f31720007067823 */ /* 0x000fc80000010104 */
[----:B------:R-:W-:Y:S01]  /*14a0*/  FFMA.FTZ R6, -R7, 1.428606765330187045e-06, R6 ;  /* 0x35bfbe8e07067823 */ /* 0x000fe20000010106 */
[----:B------:R-:W-:Y:S03]  /*14b0*/  MUFU.COS R11, R12 ;  /* 0x0000000c000b7308 */ /* 0x000fe60000000000 */
        /* <DEDUP_REMOVED lines=10> */
[----:B------:R-:W-:Y:S01]  /*1560*/  FFMA.FTZ R6, R9, R8, R6 ;  /* 0x0000000809067223 */ /* 0x000fe20000010006 */
[----:B------:R-:W-:Y:S01]  /*1570*/  FADD.FTZ R8, R5, R5 ;  /* 0x0000000505087221 */ /* 0x000fe20000010000 */
[----:B------:R-:W0:Y:S02]  /*1580*/  MUFU.SIN R9, R12 ;  /* 0x0000000c00097308 */ /* 0x000e240000000400 */
[----:B------:R-:W-:Y:S01]  /*1590*/  @!P1 FADD.FTZ R6, R6, R6 ;  /* 0x0000000606069221 */ /* 0x000fe20000010000 */
[----:B------:R-:W-:Y:S01]  /*15a0*/  FSETP.GT.FTZ.AND P1, PT, R7, 128, PT ;  /* 0x430000000700780b */ /* 0x000fe20003f34000 */
[----:B------:R-:W-:Y:S01]  /*15b0*/  FMUL.FTZ R5, R5, R8 ;  /* 0x0000000805057220 */ /* 0x000fe20000410000 */
[----:B------:R-:W-:Y:S02]  /*15c0*/  IADD3 R7, R0, 0x80, RZ ;  /* 0x0000008000077810 */ /* 0x000fe40007ffe0ff */
[----:B------:R-:W-:Y:S02]  /*15d0*/  FSEL R6, R6, +INF , !P1 ;  /* 0x7f80000006067808 */ /* 0x000fe40004800000 */
[----:B------:R-:W-:-:S02]  /*15e0*/  IADD3 R2, P1, R3, UR8, RZ ;  /* 0x0000000803027c10 */ /* 0x000fc4000ff3e0ff */
[----:B------:R-:W-:Y:S01]  /*15f0*/  FSEL R6, R6, -1, P2 ;  /* 0xbf80000006067808 */ /* 0x000fe20001000000 */
[----:B------:R-:W-:Y:S01]  /*1600*/  @!P0 FADD.FTZ R6, R4, R4 ;  /* 0x0000000404068221 */ /* 0x000fe20000010000 */
[----:B------:R-:W-:-:S03]  /*1610*/  IADD3.X R3, RZ, UR9, RZ, P1, !PT ;  /* 0x00000009ff037c10 */ /* 0x000fc60008ffe4ff */
[----:B------:R-:W-:Y:S01]  /*1620*/  FFMA.FTZ R8, R6, R11, -R5 ;  /* 0x0000000b06087223 */ /* 0x000fe20000010805 */
[----:B0-----:R-:W-:-:S05]  /*1630*/  FMUL.FTZ R9, R10, R9 ;  /* 0x000000090a097220 */ /* 0x001fca0000410000 */
[----:B------:R0:W-:Y:S02]  /*1640*/  STG.E.64 desc[UR4][R2.64], R8 ;  /* 0x0000000802007986 */ /* 0x0001e4000c101b04 */
.L_x_27024:
[----:B------:R-:W-:Y:S05]  /*1650*/  BSYNC B0 ;  /* 0x0000000000007941 */ /* 0x000fea0003800000 */
.L_x_27023:
        /* <DEDUP_REMOVED lines=305> */
.L_x_27026:
        /* <DEDUP_REMOVED lines=35> */
[----:B-1----:R-:W-:Y:S01]  /*2ba0*/  FADD.FTZ R5, R0, R0 ;  /* 0x0000000000057221 */ /* 0x002fe20000010000 */
[----:B------:R-:W-:Y:S02]  /*2bb0*/  IADD3 R2, P1, R3, UR6, RZ ;  /* 0x0000000603027c10 */ /* 0x000fe4000ff3e0ff */
[----:B------:R-:W-:Y:S01]  /*2bc0*/  FSEL R6, R6, -1, P2 ;  /* 0xbf80000006067808 */ /* 0x000fe20001000000 */
[----:B------:R-:W-:Y:S01]  /*2bd0*/  FMUL.FTZ R5, R0, R5 ;  /* 0x0000000500057220 */ /* 0x000fe20000410000 */
[----:B------:R-:W-:Y:S01]  /*2be0*/  @!P0 FADD.FTZ R6, R4, R4 ;  /* 0x0000000404068221 */ /* 0x000fe20000010000 */
[----:B------:R-:W-:Y:S01]  /*2bf0*/  IADD3.X R3, RZ, UR7, RZ, P1, !PT ;  /* 0x00000007ff037c10 */ /* 0x000fe20008ffe4ff */
[----:B0-----:R-:W-:Y:S02]  /*2c00*/  FMUL.FTZ R7, R10, R9 ;  /* 0x000000090a077220 */ /* 0x001fe40000410000 */
[----:B------:R-:W-:-:S05]  /*2c10*/  FFMA.FTZ R6, R6, R11, -R5 ;  /* 0x0000000b06067223 */ /* 0x000fca0000010805 */
[----:B------:R-:W-:Y:S01]  /*2c20*/  STG.E.64 desc[UR4][R2.64], R6 ;  /* 0x0000000602007986 */ /* 0x000fe2000c101b04 */
[----:B------:R-:W-:Y:S05]  /*2c30*/  EXIT ;  /* 0x000000000000794d */ /* 0x000fea0003800000 */
.L_x_27027:
        /* <DEDUP_REMOVED lines=12> */
.L_x_36419:


//--------------------- .text._ZN2at6native27unrolled_elementwise_kernelIZZZNS0_17expm1_kernel_cudaERNS_18TensorIteratorBaseEENKUlvE_clEvENKUlvE2_clEvEUlN3c107complexIfEEE_St5arrayIPcLm2EELi4E23TrivialOffsetCalculatorILi1EjESE_NS0_6memory15LoadWithoutCastENSF_16StoreWithoutCastEEEviT_T0_T2_T3_T4_T5_ --------------------------
	.section	.text._ZN2at6native27unrolled_elementwise_kernelIZZZNS0_17expm1_kernel_cudaERNS_18TensorIteratorBaseEENKUlvE_clEvENKUlvE2_clEvEUlN3c107complexIfEEE_St5arrayIPcLm2EELi4E23TrivialOffsetCalculatorILi1EjESE_NS0_6memory15LoadWithoutCastENSF_16StoreWithoutCastEEEviT_T0_T2_T3_T4_T5_,"ax",@progbits
	.align	128
        .global         _ZN2at6native27unrolled_elementwise_kernelIZZZNS0_17expm1_kernel_cudaERNS_18TensorIteratorBaseEENKUlvE_clEvENKUlvE2_clEvEUlN3c107complexIfEEE_St5arrayIPcLm2EELi4E23TrivialOffsetCalculatorILi1EjESE_NS0_6memory15LoadWithoutCastENSF_16StoreWithoutCastEEEviT_T0_T2_T3_T4_T5_
        .type           _ZN2at6native27unrolled_elementwise_kernelIZZZNS0_17expm1_kernel_cudaERNS_18TensorIteratorBaseEENKUlvE_clEvENKUlvE2_clEvEUlN3c107complexIfEEE_St5arrayIPcLm2EELi4E23TrivialOffsetCalculatorILi1EjESE_NS0_6memory15LoadWithoutCastENSF_16StoreWithoutCastEEEviT_T0_T2_T3_T4_T5_,@function
        .size           _ZN2at6native27unrolled_elementwise_kernelIZZZNS0_17expm1_kernel_cudaERNS_18TensorIteratorBaseEENKUlvE_clEvENKUlvE2_clEvEUlN3c107complexIfEEE_St5arrayIPcLm2EELi4E23TrivialOffsetCalculatorILi1EjESE_NS0_6memory15LoadWithoutCastENSF_16StoreWithoutCastEEEviT_T0_T2_T3_T4_T5_,(.L_x_36420 - _ZN2at6native27unrolled_elementwise_kernelIZZZNS0_17expm1_kernel_cudaERNS_18TensorIteratorBaseEENKUlvE_clEvENKUlvE2_clEvEUlN3c107complexIfEEE_St5arrayIPcLm2EELi4E23TrivialOffsetCalculatorILi1EjESE_NS0_6memory15LoadWithoutCastENSF_16StoreWithoutCastEEEviT_T0_T2_T3_T4_T5_)
        .other          _ZN2at6native27unrolled_elementwise_kernelIZZZNS0_17expm1_kernel_cudaERNS_18TensorIteratorBaseEENKUlvE_clEvENKUlvE2_clEvEUlN3c107complexIfEEE_St5arrayIPcLm2EELi4E23TrivialOffsetCalculatorILi1EjESE_NS0_6memory15LoadWithoutCastENSF_16StoreWithoutCastEEEviT_T0_T2_T3_T4_T5_,@"STO_CUDA_ENTRY STV_DEFAULT"
_ZN2at6native27unrolled_elementwise_kernelIZZZNS0_17expm1_kernel_cudaERNS_18TensorIteratorBaseEENKUlvE_clEvENKUlvE2_clEvEUlN3c107complexIfEEE_St5arrayIPcLm2EELi4E23TrivialOffsetCalculatorILi1EjESE_NS0_6memory15LoadWithoutCastENSF_16StoreWithoutCastEEEviT_T0_T2_T3_T4_T5_:
.text._ZN2at6native27unrolled_elementwise_kernelIZZZNS0_17expm1_kernel_cudaERNS_18TensorIteratorBaseEENKUlvE_clEvENKUlvE2_clEvEUlN3c107complexIfEEE_St5arrayIPcLm2EELi4E23TrivialOffsetCalculatorILi1EjESE_NS0_6memory15LoadWithoutCastENSF_16StoreWithoutCastEEEviT_T0_T2_T3_T4_T5_:
[----:B------:R-:W-:Y:S01]  /*0000*/  LDC R1, c[0x0][0x28] ;  /* 0x00000a00ff017b82 */ /* 0x000fe20000000800 */
[----:B------:R-:W0:Y:S07]  /*0010*/  S2R R0, SR_CTAID.X ;  /* 0x0000000000007919 */ /* 0x000e2e0000002500 */
[----:B------:R-:W0:Y:S01]  /*0020*/  LDC R3, c[0x0][0x210] ;  /* 0x00008400ff037b82 */ /* 0x000e220000000800 */
[----:B------:R-:W-:Y:S01]  /*0030*/  ULDC.64 UR4, c[0x0][0x208] ;  /* 0x0000820000047ab9 */ /* 0x000fe20000000a00 */
[----:B------:R-:W-:Y:S01]  /*0040*/  CS2R R10, SRZ ;  /* 0x00000000000a7805 */ /* 0x000fe2000001ff00 */
[----:B------:R-:W1:Y:S01]  /*0050*/  S2R R19, SR_TID.X ;  /* 0x0000000000137919 */ /* 0x000e620000002100 */
[----:B0-----:R-:W-:Y:S01]  /*0060*/  IMAD R16, R0, -0x200, R3 ;  /* 0xfffffe0000107824 */ /* 0x001fe200078e0203 */
[----:B-1----:R-:W-:-:S04]  /*0070*/  MOV R7, R19 ;  /* 0x0000001300077202 */ /* 0x002fc80000000f00 */
[----:B------:R-:W-:-:S13]  /*0080*/  ISETP.GE.AND P0, PT, R19, R16, PT ;  /* 0x000000101300720c */ /* 0x000fda0003f06270 */
[----:B------:R-:W0:Y:S01]  /*0090*/  @!P0 LDC.64 R22, c[0x0][0x220] ;  /* 0x00008800ff168b82 */ /* 0x000e220000000a00 */
[----:B------:R-:W-:Y:S02]  /*00a0*/  @!P0 LEA R13, R0, R7, 0x9 ;  /* 0x00000007000d8211 */ /* 0x000fe400078e48ff */
[----:B------:R-:W-:-:S04]  /*00b0*/  @!P0 IADD3 R7, R7, 0x80, RZ ;  /* 0x0000008007078810 */ /* 0x000fc80007ffe0ff */
[----:B------:R-:W-:-:S13]  /*00c0*/  ISETP.GE.AND P1, PT, R7, R16, PT ;  /* 0x000000100700720c */ /* 0x000fda0003f26270 */
[----:B------:R-:W-:Y:S01]  /*00d0*/  @!P1 LEA R15, R0, R7, 0x9 ;  /* 0x00000007000f9211 */ /* 0x000fe200078e48ff */
[----:B------:R-:W1:Y:S01]  /*00e0*/  @!P1 LDC.64 R2, c[0x0][0x220] ;  /* 0x00008800ff029b82 */ /* 0x000e620000000a00 */
[----:B------:R-:W-:Y:S01]  /*00f0*/  @!P1 IADD3 R7, R7, 0x80, RZ ;  /* 0x0000008007079810 */ /* 0x000fe20007ffe0ff */
[----:B0-----:R-:W-:Y:S01]  /*0100*/  @!P0 IMAD.WIDE.U32 R22, R13, 0x8, R22 ;  /* 0x000000080d168825 */ /* 0x001fe200078e0016 */
[----:B------:R-:W-:Y:S02]  /*0110*/  CS2R R12, SRZ ;  /* 0x00000000000c7805 */ /* 0x000fe4000001ff00 */
[----:B------:R-:W-:-:S04]  /*0120*/  ISETP.GE.AND P3, PT, R7, R16, PT ;  /* 0x000000100700720c */ /* 0x000fc80003f66270 */
[----:B------:R-:W5:Y:S09]  /*0130*/  @!P0 LDG.E.64 R12, desc[UR4][R22.64] ;  /* 0x00000004160c8981 */ /* 0x000f72000c1e1b00 */
[----:B------:R-:W-:Y:S01]  /*0140*/  @!P3 LEA R21, R0, R7, 0x9 ;  /* 0x000000070015b211 */ /* 0x000fe200078e48ff */
[----:B------:R-:W0:Y:S01]  /*0150*/  @!P3 LDC.64 R4, c[0x0][0x220] ;  /* 0x00008800ff04bb82 */ /* 0x000e220000000a00 */
[----:B------:R-:W-:-:S04]  /*0160*/  @!P3 IADD3 R7, R7, 0x80, RZ ;  /* 0x000000800707b810 */ /* 0x000fc80007ffe0ff */
[----:B------:R-:W-:Y:S01]  /*0170*/  ISETP.GE.AND P2, PT, R7, R16, PT ;  /* 0x000000100700720c */ /* 0x000fe20003f46270 */
[----:B-1----:R-:W-:Y:S01]  /*0180*/  @!P1 IMAD.WIDE.U32 R14, R15, 0x8, R2 ;  /* 0x000000080f0e9825 */ /* 0x002fe200078e0002 */
[----:B------:R-:W-:Y:S02]  /*0190*/  MOV R17, R19 ;  /* 0x0000001300117202 */ /* 0x000fe40000000f00 */
[----:B------:R-:W-:Y:S02]  /*01a0*/  CS2R R2, SRZ ;  /* 0x0000000000027805 */ /* 0x000fe4000001ff00 */
[----:B------:R1:W5:Y:S07]  /*01b0*/  @!P1 LDG.E.64 R10, desc[UR4][R14.64] ;  /* 0x000000040e0a9981 */ /* 0x00036e000c1e1b00 */
[----:B------:R-:W2:Y:S01]  /*01c0*/  @!P2 LDC.64 R8, c[0x0][0x220] ;  /* 0x00008800ff08ab82 */ /* 0x000ea20000000a00 */
[----:B------:R-:W-:Y:S01]  /*01d0*/  @!P2 LEA R7, R0, R7, 0x9 ;  /* 0x000000070007a211 */ /* 0x000fe200078e48ff */
[----:B0-----:R-:W-:Y:S01]  /*01e0*/  @!P3 IMAD.WIDE.U32 R20, R21, 0x8, R4 ;  /* 0x000000081514b825 */ /* 0x001fe200078e0004 */
[----:B------:R-:W-:-:S02]  /*01f0*/  CS2R R4, SRZ ;  /* 0x0000000000047805 */ /* 0x000fc4000001ff00 */
[C---:B-1----:R-:W-:Y:S01]  /*0200*/  IADD3 R15, R17.reuse, 0x100, RZ ;  /* 0x00000100110f7810 */ /* 0x042fe20007ffe0ff */
[----:B------:R-:W-:Y:S01]  /*0210*/  BSSY B0, `(.L_x_27028) ;  /* 0x0000030000007945 */ /* 0x000fe20003800000 */
[----:B------:R-:W-:Y:S01]  /*0220*/  IADD3 R25, R17, 0x80, RZ ;  /* 0x0000008011197810 */ /* 0x000fe20007ffe0ff */
[----:B------:R0:W5:Y:S01]  /*0230*/  @!P3 LDG.E.64 R2, desc[UR4][R20.64] ;  /* 0x000000041402b981 */ /* 0x000162000c1e1b00 */
[----:B--2---:R-:W-:Y:S02]  /*0240*/  @!P2 IMAD.WIDE.U32 R8, R7, 0x8, R8 ;  /* 0x000000080708a825 */ /* 0x004fe400078e0008 */
[----:B------:R-:W1:Y:S01]  /*0250*/  @!P0 LDC.64 R6, c[0x0][0x218] ;  /* 0x00008600ff068b82 */ /* 0x000e620000000a00 */
[-C--:B------:R-:W-:Y:S02]  /*0260*/  ISETP.GE.AND P1, PT, R15, R16.reuse, PT ;  /* 0x000000100f00720c */ /* 0x080fe40003f26270 */
[----:B------:R2:W5:Y:S01]  /*0270*/  @!P2 LDG.E.64 R4, desc[UR4][R8.64] ;  /* 0x000000040804a981 */ /* 0x000562000c1e1b00 */
[----:B------:R-:W-:-:S02]  /*0280*/  ISETP.GE.AND P3, PT, R25, R16, PT ;  /* 0x000000101900720c */ /* 0x000fc40003f66270 */
[----:B------:R-:W-:Y:S02]  /*0290*/  CS2R R14, SRZ ;  /* 0x00000000000e7805 */ /* 0x000fe4000001ff00 */
[----:B0-----:R-:W-:Y:S01]  /*02a0*/  IADD3 R21, R17, 0x180, RZ ;  /* 0x0000018011157810 */ /* 0x001fe20007ffe0ff */
[----:B--2---:R-:W-:Y:S01]  /*02b0*/  HFMA2.MMA R9, -RZ, RZ, 0, 0 ;  /* 0x00000000ff097435 */ /* 0x004fe200000001ff */
[----:B------:R-:W-:Y:S10]  /*02c0*/  @P0 BRA `(.L_x_27029) ;  /* 0x0000000000900947 */ /* 0x000ff40003800000 */
[C---:B-----5:R-:W-:Y:S01]  /*02d0*/  FMUL.FTZ R14, R12.reuse, 1.4426950216293334961 ;  /* 0x3fb8aa3b0c0e7820 */ /* 0x060fe20000410000 */
[----:B------:R-:W-:Y:S01]  /*02e0*/  FSETP.GEU.FTZ.AND P2, PT, |R12|, 0.40999999642372131348, PT ;  /* 0x3ed1eb850c00780b */ /* 0x000fe20003f5e200 */
[C---:B------:R-:W-:Y:S01]  /*02f0*/  FMUL.FTZ R22, R13.reuse, 0.5 ;  /* 0x3f0000000d167820 */ /* 0x040fe20000410000 */
[----:B------:R-:W-:Y:S01]  /*0300*/  MOV R23, 0x3ab5ebe6 ;  /* 0x3ab5ebe600177802 */ /* 0x000fe20000000f00 */
[----:B------:R-:W0:Y:S01]  /*0310*/  FRND R15, R14 ;  /* 0x0000000e000f7307 */ /* 0x000e220000201000 */
[----:B------:R-:W-:Y:S01]  /*0320*/  FMUL.RZ R18, R13, 0.15915493667125701904 ;  /* 0x3e22f9830d127820 */ /* 0x000fe2000040c000 */
[----:B------:R-:W-:-:S06]  /*0330*/  FMUL.RZ R24, R22, 0.15915493667125701904 ;  /* 0x3e22f98316187820 */ /* 0x000fcc000040c000 */
        /* <DEDUP_REMOVED lines=17> */
[----:B------:R-:W2:Y:S01]  /*0450*/  MUFU.SIN R20, R24 ;  /* 0x0000001800147308 */ /* 0x000ea20000000400 */
[----:B0-----:R-:W-:-:S04]  /*0460*/  FADD.FTZ R22, R8, -1 ;  /* 0xbf80000008167421 */ /* 0x001fc80000010000 */
[----:B------:R-:W-:-:S04]  /*0470*/  FFMA.FTZ R8, R23, R8, R22 ;  /* 0x0000000817087223 */ /* 0x000fc80000010016 */
[----:B------:R-:W-:Y:S01]  /*0480*/  @!P4 FADD.FTZ R8, R8, R8 ;  /* 0x000000080808c221 */ /* 0x000fe20000010000 */
[----:B------:R-:W-:-:S04]  /*0490*/  FSETP.GT.FTZ.AND P4, PT, R15, 128, PT ;  /* 0x430000000f00780b */ /* 0x000fc80003f94000 */
[----:B------:R-:W-:Y:S01]  /*04a0*/  FSEL R8, R8, +INF , !P4 ;  /* 0x7f80000008087808 */ /* 0x000fe20006000000 */
[----:B--2---:R-:W-:-:S03]  /*04b0*/  FADD.FTZ R15, R20, R20 ;  /* 0x00000014140f7221 */ /* 0x004fc60000010000 */
[----:B------:R-:W-:Y:S01]  /*04c0*/  FSEL R8, R8, -1, P5 ;  /* 0xbf80000008087808 */ /* 0x000fe20002800000 */
[----:B------:R-:W-:Y:S01]  /*04d0*/  @!P2 FADD.FTZ R8, R12, R12 ;  /* 0x0000000c0c08a221 */ /* 0x000fe20000010000 */
[----:B------:R-:W-:Y:S01]  /*04e0*/  FMUL.FTZ R23, R20, R15 ;  /* 0x0000000f14177220 */ /* 0x000fe20000410000 */
[----:B------:R-:W-:-:S03]  /*04f0*/  FMUL.FTZ R15, R14, R25 ;  /* 0x000000190e0f7220 */ /* 0x000fc60000410000 */
[----:B------:R-:W-:-:S07]  /*0500*/  FFMA.FTZ R14, R8, R13, -R23 ;  /* 0x0000000d080e7223 */ /* 0x000fce0000010817 */
.L_x_27029:
[----:B------:R-:W-:Y:S05]  /*0510*/  BSYNC B0 ;  /* 0x0000000000007941 */ /* 0x000fea0003800000 */
.L_x_27028:
[----:B------:R-:W-:Y:S01]  /*0520*/  BSSY B0, `(.L_x_27030) ;  /* 0x0000029000007945 */ /* 0x000fe20003800000 */
[----:B------:R-:W-:Y:S02]  /*0530*/  ISETP.GE.AND P2, PT, R21, R16, PT ;  /* 0x000000101500720c */ /* 0x000fe40003f46270 */
[----:B------:R-:W-:Y:S02]  /*0540*/  @!P0 IADD3 R17, R19, 0x80, RZ ;  /* 0x0000008013118810 */ /* 0x000fe40007ffe0ff */
[----:B------:R-:W-:Y:S01]  /*0550*/  MOV R8, RZ ;  /* 0x000000ff00087202 */ /* 0x000fe20000000f00 */
[----:B------:R-:W-:Y:S08]  /*0560*/  @P3 BRA `(.L_x_27031) ;  /* 0x0000000000903947 */ /* 0x000ff00003800000 */
[C---:B-----5:R-:W-:Y:S01]  /*0570*/  FMUL.FTZ R8, R10.reuse, 1.4426950216293334961 ;  /* 0x3fb8aa3b0a087820 */ /* 0x060fe20000410000 */
[----:B------:R-:W-:Y:S01]  /*0580*/  FSETP.GEU.FTZ.AND P3, PT, |R10|, 0.40999999642372131348, PT ;  /* 0x3ed1eb850a00780b */ /* 0x000fe20003f7e200 */
[----:B------:R-:W-:Y:S01]  /*0590*/  HFMA2.MMA R13, -RZ, RZ, 0.83837890625, -4044 ;  /* 0x3ab5ebe6ff0d7435 */ /* 0x000fe200000001ff */
[----:B------:R-:W-:Y:S01]  /*05a0*/  FMUL.RZ R20, R11, 0.15915493667125701904 ;  /* 0x3e22f9830b147820 */ /* 0x000fe2000040c000 */
[----:B------:R-:W0:Y:S08]  /*05b0*/  FRND R9, R8 ;  /* 0x0000000800097307 */ /* 0x000e300000201000 */
[----:B------:R-:W-:Y:S01]  /*05c0*/  MUFU.EX2 R8, R8 ;  /* 0x0000000800087308 */ /* 0x000fe20000000800 */
[----:B0-----:R-:W-:-:S02]  /*05d0*/  FSEL R9, R9, RZ, P3 ;  /* 0x000000ff09097208 */ /* 0x001fc40001800000 */
        /* <DEDUP_REMOVED lines=10> */
[C---:B------:R-:W-:Y:S01]  /*0680*/  FFMA.FTZ R21, R18.reuse, R13, 0.49999994039535522461 ;  /* 0x3efffffe12157423 */ /* 0x040fe2000001000d */
[----:B------:R-:W-:Y:S02]  /*0690*/  FMUL.FTZ R13, R11, 0.5 ;  /* 0x3f0000000b0d7820 */ /* 0x000fe40000410000 */
[----:B------:R-:W-:Y:S01]  /*06a0*/  MUFU.COS R11, R20 ;  /* 0x00000014000b7308 */ /* 0x000fe20000000000 */
[----:B------:R-:W-:Y:S01]  /*06b0*/  FMUL.FTZ R21, R18, R21 ;  /* 0x0000001512157220 */ /* 0x000fe20000410000 */
[----:B------:R-:W-:-:S03]  /*06c0*/  FMUL.RZ R13, R13, 0.15915493667125701904 ;  /* 0x3e22f9830d0d7820 */ /* 0x000fc6000040c000 */
[----:B------:R-:W-:-:S03]  /*06d0*/  FFMA.FTZ R21, R18, R21, R18 ;  /* 0x0000001512157223 */ /* 0x000fc60000010012 */
[----:B------:R-:W2:Y:S01]  /*06e0*/  MUFU.SIN R13, R13 ;  /* 0x0000000d000d7308 */ /* 0x000ea20000000400 */
[----:B0-----:R-:W-:-:S04]  /*06f0*/  FADD.FTZ R18, R12, -1 ;  /* 0xbf8000000c127421 */ /* 0x001fc80000010000 */
[----:B------:R-:W-:-:S03]  /*0700*/  FFMA.FTZ R12, R21, R12, R18 ;  /* 0x0000000c150c7223 */ /* 0x000fc60000010012 */
[----:B------:R-:W0:Y:S01]  /*0710*/  MUFU.SIN R21, R20 ;  /* 0x0000001400157308 */ /* 0x000e220000000400 */
[----:B------:R-:W-:Y:S01]  /*0720*/  @!P4 FADD.FTZ R12, R12, R12 ;  /* 0x0000000c0c0cc221 */ /* 0x000fe20000010000 */
[----:B------:R-:W-:-:S04]  /*0730*/  FSETP.GT.FTZ.AND P4, PT, R9, 128, PT ;  /* 0x430000000900780b */ /* 0x000fc80003f94000 */
[----:B------:R-:W-:Y:S01]  /*0740*/  FSEL R12, R12, +INF , !P4 ;  /* 0x7f8000000c0c7808 */ /* 0x000fe20006000000 */
[----:B--2---:R-:W-:-:S03]  /*0750*/  FADD.FTZ R18, R13, R13 ;  /* 0x0000000d0d127221 */ /* 0x004fc60000010000 */
[----:B------:R-:W-:Y:S01]  /*0760*/  FSEL R12, R12, -1, P5 ;  /* 0xbf8000000c0c7808 */ /* 0x000fe20002800000 */
[----:B------:R-:W-:Y:S01]  /*0770*/  @!P3 FADD.FTZ R12, R10, R10 ;  /* 0x0000000a0a0cb221 */ /* 0x000fe20000010000 */
[----:B------:R-:W-:Y:S01]  /*0780*/  FMUL.FTZ R13, R13, R18 ;  /* 0x000000120d0d7220 */ /* 0x000fe20000410000 */
[----:B0-----:R-:W-:-:S03]  /*0790*/  FMUL.FTZ R9, R8, R21 ;  /* 0x0000001508097220 */ /* 0x001fc60000410000 */
[----:B------:R-:W-:-:S07]  /*07a0*/  FFMA.FTZ R8, R12, R11, -R13 ;  /* 0x0000000b0c087223 */ /* 0x000fce000001080d */
.L_x_27031:
[----:B------:R-:W-:Y:S05]  /*07b0*/  BSYNC B0 ;  /* 0x0000000000007941 */ /* 0x000fea0003800000 */
.L_x_27030:
[----:B------:R-:W-:Y:S01]  /*07c0*/  BSSY B0, `(.L_x_27032) ;  /* 0x000002a000007945 */ /* 0x000fe20003800000 */
[----:B------:R-:W-:Y:S02]  /*07d0*/  ISETP.GE.AND P3, PT, R17, R16, PT ;  /* 0x000000101100720c */ /* 0x000fe40003f66270 */
[----:B-----5:R-:W-:Y:S02]  /*07e0*/  CS2R R12, SRZ ;  /* 0x00000000000c7805 */ /* 0x020fe4000001ff00 */
[----:B------:R-:W-:Y:S02]  /*07f0*/  MOV R11, RZ ;  /* 0x000000ff000b7202 */ /* 0x000fe40000000f00 */
[----:B------:R-:W-:Y:S01]  /*0800*/  @!P0 LEA R19, R0, R19, 0x9 ;  /* 0x0000001300138211 */ /* 0x000fe200078e48ff */
[----:B------:R-:W-:Y:S06]  /*0810*/  @P1 BRA `(.L_x_27033) ;  /* 0x0000000000901947 */ /* 0x000fec0003800000 */
[C---:B------:R-:W-:Y:S01]  /*0820*/  FMUL.FTZ R12, R2.reuse, 1.4426950216293334961 ;  /* 0x3fb8aa3b020c7820 */ /* 0x040fe20000410000 */
        /* <DEDUP_REMOVED lines=35> */
.L_x_27033:
[----:B------:R-:W-:Y:S05]  /*0a60*/  BSYNC B0 ;  /* 0x0000000000007941 */ /* 0x000fea0003800000 */
.L_x_27032:
[----:B------:R-:W-:Y:S01]  /*0a70*/  BSSY B0, `(.L_x_27034) ;  /* 0x0000028000007945 */ /* 0x000fe20003800000 */
[----:B-1----:R-:W-:Y:S01]  /*0a80*/  @!P0 IMAD.WIDE.U32 R6, R19, 0x8, R6 ;  /* 0x0000000813068825 */ /* 0x002fe200078e0006 */
[----:B------:R-:W-:Y:S02]  /*0a90*/  MOV R10, RZ ;  /* 0x000000ff000a7202 */ /* 0x000fe40000000f00 */
[----:B------:R-:W-:Y:S05]  /*0aa0*/  @P2 BRA `(.L_x_27035) ;  /* 0x0000000000902947 */ /* 0x000fea0003800000 */
[C---:B------:R-:W-:Y:S01]  /*0ab0*/  FMUL.FTZ R11, R4.reuse, 1.4426950216293334961 ;  /* 0x3fb8aa3b040b7820 */ /* 0x040fe20000410000 */
[C---:B------:R-:W-:Y:S01]  /*0ac0*/  FSETP.GEU.FTZ.AND P1, PT, |R4|.reuse, 0.40999999642372131348, PT ;  /* 0x3ed1eb850400780b */ /* 0x040fe20003f3e200 */
[----:B------:R-:W-:Y:S01]  /*0ad0*/  HFMA2.MMA R19, -RZ, RZ, 0.83837890625, -4044 ;  /* 0x3ab5ebe6ff137435 */ /* 0x000fe200000001ff */
        /* <DEDUP_REMOVED lines=10> */
[----:B------:R-:W-:Y:S02]  /*0b80*/  FFMA.FTZ R18, -R3, 1.428606765330187045e-06, R2 ;  /* 0x35bfbe8e03127823 */ /* 0x000fe40000010102 */
[----:B------:R-:W-:Y:S02]  /*0b90*/  MUFU.COS R10, R21 ;  /* 0x00000015000a7308 */ /* 0x000fe40000000000 */
[----:B------:R-:W-:-:S04]  /*0ba0*/  FFMA.FTZ R19, R18, R19, 0.0083824126049876213074 ;  /* 0x3c09566312137423 */ /* 0x000fc80000010013 */
[----:B------:R-:W-:Y:S01]  /*0bb0*/  @!P1 FADD.FTZ R3, R3, -1 ;  /* 0xbf80000003039421 */ /* 0x000fe20000010000 */
[C---:B------:R-:W-:Y:S01]  /*0bc0*/  FFMA.FTZ R19, R18.reuse, R19, 0.041667830199003219604 ;  /* 0x3d2aabe312137423 */ /* 0x040fe20000010013 */
[----:B------:R-:W0:Y:S03]  /*0bd0*/  MUFU.SIN R20, R21 ;  /* 0x0000001500147308 */ /* 0x000e260000000400 */
[----:B------:R-:W-:Y:S01]  /*0be0*/  FFMA.FTZ R19, R18, R19, 0.16666397452354431152 ;  /* 0x3e2aa9f612137423 */ /* 0x000fe20000010013 */
[----:B------:R-:W-:-:S03]  /*0bf0*/  FSETP.GEU.FTZ.AND P2, PT, R3, -25, PT ;  /* 0xc1c800000300780b */ /* 0x000fc60003f5e000 */
[C---:B------:R-:W-:Y:S01]  /*0c00*/  FFMA.FTZ R19, R18.reuse, R19, 0.49999994039535522461 ;  /* 0x3efffffe12137423 */ /* 0x040fe20000010013 */
[----:B------:R-:W1:Y:S03]  /*0c10*/  MUFU.EX2 R2, R3 ;  /* 0x0000000300027308 */ /* 0x000e660000000800 */
[----:B------:R-:W-:-:S04]  /*0c20*/  FMUL.FTZ R19, R18, R19 ;  /* 0x0000001312137220 */ /* 0x000fc80000410000 */
[----:B------:R-:W-:Y:S01]  /*0c30*/  FFMA.FTZ R19, R18, R19, R18 ;  /* 0x0000001312137223 */ /* 0x000fe20000010012 */
[----:B0-----:R-:W-:Y:S01]  /*0c40*/  FMUL.FTZ R11, R11, R20 ;  /* 0x000000140b0b7220 */ /* 0x001fe20000410000 */
[----:B-1----:R-:W-:-:S04]  /*0c50*/  FADD.FTZ R18, R2, -1 ;  /* 0xbf80000002127421 */ /* 0x002fc80000010000 */
[----:B------:R-:W-:Y:S01]  /*0c60*/  FFMA.FTZ R2, R19, R2, R18 ;  /* 0x0000000213027223 */ /* 0x000fe20000010012 */
[----:B------:R-:W-:-:S03]  /*0c70*/  FADD.FTZ R18, R5, R5 ;  /* 0x0000000505127221 */ /* 0x000fc60000010000 */
[----:B------:R-:W-:Y:S01]  /*0c80*/  @!P1 FADD.FTZ R2, R2, R2 ;  /* 0x0000000202029221 */ /* 0x000fe20000010000 */
[----:B------:R-:W-:Y:S01]  /*0c90*/  FSETP.GT.FTZ.AND P1, PT, R3, 128, PT ;  /* 0x430000000300780b */ /* 0x000fe20003f34000 */
[----:B------:R-:W-:-:S03]  /*0ca0*/  FMUL.FTZ R18, R5, R18 ;  /* 0x0000001205127220 */ /* 0x000fc60000410000 */
[----:B------:R-:W-:-:S04]  /*0cb0*/  FSEL R2, R2, +INF , !P1 ;  /* 0x7f80000002027808 */ /* 0x000fc80004800000 */
[----:B------:R-:W-:Y:S01]  /*0cc0*/  FSEL R3, R2, -1, P2 ;  /* 0xbf80000002037808 */ /* 0x000fe20001000000 */
[----:B------:R-:W-:-:S04]  /*0cd0*/  @!P4 FADD.FTZ R3, R4, R4 ;  /* 0x000000040403c221 */ /* 0x000fc80000010000 */
[----:B------:R-:W-:-:S07]  /*0ce0*/  FFMA.FTZ R10, R3, R10, -R18 ;  /* 0x0000000a030a7223 */ /* 0x000fce0000010812 */
.L_x_27035:
[----:B------:R-:W-:Y:S05]  /*0cf0*/  BSYNC B0 ;  /* 0x0000000000007941 */ /* 0x000fea0003800000 */
.L_x_27034:
[----:B------:R0:W-:Y:S01]  /*0d00*/  @!P0 STG.E.64 desc[UR4][R6.64], R14 ;  /* 0x0000000e06008986 */ /* 0x0001e2000c101b04 */
[----:B------:R-:W-:Y:S04]  /*0d10*/  BSSY B0, `(.L_x_27036) ;  /* 0x000000c000007945 */ /* 0x000fe80003800000 */
[----:B------:R-:W-:Y:S05]  /*0d20*/  @P3 BRA `(.L_x_27037) ;  /* 0x0000000000283947 */ /* 0x000fea0003800000 */
[----:B------:R-:W1:Y:S01]  /*0d30*/  LDC.64 R4, c[0x0][0x218] ;  /* 0x00008600ff047b82 */ /* 0x000e620000000a00 */
[----:B------:R-:W-:Y:S02]  /*0d40*/  LEA R3, R0, R17, 0x9 ;  /* 0x0000001100037211 */ /* 0x000fe400078e48ff */
[----:B------:R-:W-:-:S04]  /*0d50*/  IADD3 R17, R17, 0x80, RZ ;  /* 0x0000008011117810 */ /* 0x000fc80007ffe0ff */
[----:B------:R-:W-:-:S13]  /*0d60*/  ISETP.GE.AND P0, PT, R17, R16, PT ;  /* 0x000000101100720c */ /* 0x000fda0003f06270 */
[----:B0-----:R-:W-:Y:S02]  /*0d70*/  @!P0 LEA R7, R0, R17, 0x9 ;  /* 0x0000001100078211 */ /* 0x001fe400078e48ff */
[----:B------:R-:W-:Y:S01]  /*0d80*/  @!P0 IADD3 R17, R17, 0x80, RZ ;  /* 0x0000008011118810 */ /* 0x000fe20007ffe0ff */
[----:B-1----:R-:W-:-:S04]  /*0d90*/  IMAD.WIDE.U32 R2, R3, 0x8, R4 ;  /* 0x0000000803027825 */ /* 0x002fc800078e0004 */
[----:B------:R-:W-:Y:S01]  /*0da0*/  @!P0 IMAD.WIDE.U32 R4, R7, 0x8, R4 ;  /* 0x0000000807048825 */ /* 0x000fe200078e0004 */
[----:B------:R1:W-:Y:S04]  /*0db0*/  STG.E.64 desc[UR4][R2.64], R8 ;  /* 0x0000000802007986 */ /* 0x0003e8000c101b04 */
[----:B------:R1:W-:Y:S02]  /*0dc0*/  @!P0 STG.E.64 desc[UR4][R4.64], R12 ;  /* 0x0000000c04008986 */ /* 0x0003e4000c101b04 */
.L_x_27037:
[----:B------:R-:W-:Y:S05]  /*0dd0*/  BSYNC B0 ;  /* 0x0000000000007941 */ /* 0x000fea0003800000 */
.L_x_27036:
[----:B------:R-:W-:-:S13]  /*0de0*/  ISETP.GE.AND P0, PT, R17, R16, PT ;  /* 0x000000101100720c */ /* 0x000fda0003f06270 */
[----:B------:R-:W-:Y:S05]  /*0df0*/  @P0 EXIT ;  /* 0x000000000000094d */ /* 0x000fea0003800000 */
[----:B-1----:R-:W1:Y:S01]  /*0e00*/  LDC.64 R2, c[0x0][0x218] ;  /* 0x00008600ff027b82 */ /* 0x002e620000000a00 */
[----:B------:R-:W-:-:S05]  /*0e10*/  LEA R17, R0, R17, 0x9 ;  /* 0x0000001100117211 */ /* 0x000fca00078e48ff */
[----:B-1----:R-:W-:-:S05]  /*0e20*/  IMAD.WIDE.U32 R2, R17, 0x8, R2 ;  /* 0x0000000811027825 */ /* 0x002fca00078e0002 */
[----:B------:R-:W-:Y:S01]  /*0e30*/  STG.E.64 desc[UR4][R2.64], R10 ;  /* 0x0000000a02007986 */ /* 0x000fe2000c101b04 */
[----:B------:R-:W-:Y:S05]  /*0e40*/  EXIT ;  /* 0x000000000000794d */ /* 0x000fea0003800000 */
.L_x_27038:
        /* <DEDUP_REMOVED lines=11> */
.L_x_36420:


//--------------------- .text._ZN2at6native29vectorized_elementwise_kernelILi2EZZZNS0_17expm1_kernel_cudaERNS_18TensorIteratorBaseEENKUlvE_clEvENKUlvE2_clEvEUlN3c107complexIfEEE_St5arrayIPcLm2EEEEviT0_T1_ --------------------------
	.section	.text._ZN2at6native29vectorized_elementwise_kernelILi2EZZZNS0_17expm1_kernel_cudaERNS_18TensorIteratorBaseEENKUlvE_clEvENKUlvE2_clEvEUlN3c107complexIfEEE_St5arrayIPcLm2EEEEviT0_T1_,"ax",@progbits
	.align	128
        .global         _ZN2at6native29vectorized_elementwise_kernelILi2EZZZNS0_17expm1_kernel_cudaERNS_18TensorIteratorBaseEENKUlvE_clEvENKUlvE2_clEvEUlN3c107complexIfEEE_St5arrayIPcLm2EEEEviT0_T1_
        .type           _ZN2at6native29vectorized_elementwise_kernelILi2EZZZNS0_17expm1_kernel_cudaERNS_18TensorIteratorBaseEENKUlvE_clEvENKUlvE2_clEvEUlN3c107complexIfEEE_St5arrayIPcLm2EEEEviT0_T1_,@function
        .size           _ZN2at6native29vectorized_elementwise_kernelILi2EZZZNS0_17expm1_kernel_cudaERNS_18TensorIteratorBaseEENKUlvE_clEvENKUlvE2_clEvEUlN3c107complexIfEEE_St5arrayIPcLm2EEEEviT0_T1_,(.L_x_36421 - _ZN2at6native29vectorized_elementwise_kernelILi2EZZZNS0_17expm1_kernel_cudaERNS_18TensorIteratorBaseEENKUlvE_clEvENKUlvE2_clEvEUlN3c107complexIfEEE_St5arrayIPcLm2EEEEviT0_T1_)
        .other          _ZN2at6native29vectorized_elementwise_kernelILi2EZZZNS0_17expm1_kernel_cudaERNS_18TensorIteratorBaseEENKUlvE_clEvENKUlvE2_clEvEUlN3c107complexIfEEE_St5arrayIPcLm2EEEEviT0_T1_,@"STO_CUDA_ENTRY STV_DEFAULT"
_ZN2at6native29vectorized_elementwise_kernelILi2EZZZNS0_17expm1_kernel_cudaERNS_18TensorIteratorBaseEENKUlvE_clEvENKUlvE2_clEvEUlN3c107complexIfEEE_St5arrayIPcLm2EEEEviT0_T1_:
.text._ZN2at6native29vectorized_elementwise_kernelILi2EZZZNS0_17expm1_kernel_cudaERNS_18TensorIteratorBaseEENKUlvE_clEvENKUlvE2_clEvEUlN3c107complexIfEEE_St5arrayIPcLm2EEEEviT0_T1_:
        /* <DEDUP_REMOVED lines=13> */
[----:B------:R-:W3:Y:S01]  /*00d0*/  LDG.E.128 R16, desc[UR4][R28.64+0x800] ;  /* 0x000800041c107981 */ /* 0x000ee2000c1e1d00 */
[----:B------:R-:W-:Y:S01]  /*00e0*/  HFMA2.MMA R0, -RZ, RZ, 0.83837890625, -4044 ;  /* 0x3ab5ebe6ff007435 */ /* 0x000fe200000001ff */
[C---:B--2---:R-:W-:Y:S01]  /*00f0*/  FMUL.FTZ R15, R4.reuse, 1.4426950216293334961 ;  /* 0x3fb8aa3b040f7820 */ /* 0x044fe20000410000 */
[----:B------:R-:W-:Y:S01]  /*0100*/  FSETP.GEU.FTZ.AND P0, PT, |R4|, 0.40999999642372131348, PT ;  /* 0x3ed1eb850400780b */ /* 0x000fe20003f1e200 */
[----:B------:R-:W-:Y:S02]  /*0110*/  FMUL.FTZ R20, R6, 1.4426950216293334961 ;  /* 0x3fb8aa3b06147820 */ /* 0x000fe40000410000 */
[----:B------:R-:W0:Y:S01]  /*0120*/  FRND R27, R15 ;  /* 0x0000000f001b7307 */ /* 0x000e220000201000 */
[----:B---3--:R-:W-:-:S07]  /*0130*/  FMUL.FTZ R3, R16, 1.4426950216293334961 ;  /* 0x3fb8aa3b10037820 */ /* 0x008fce0000410000 */
[----:B------:R-:W1:Y:S01]  /*0140*/  FRND R25, R20 ;  /* 0x0000001400197307 */ /* 0x000e620000201000 */
[----:B0-----:R-:W-:-:S07]  /*0150*/  FSEL R27, R27, RZ, P0 ;  /* 0x000000ff1b1b7208 */ /* 0x001fce0000000000 */
[----:B------:R-:W0:Y:S01]  /*0160*/  FRND R23, R3 ;  /* 0x0000000300177307 */ /* 0x000e220000201000 */
[----:B------:R-:W-:Y:S02]  /*0170*/  FSETP.GEU.FTZ.AND P0, PT, |R6|, 0.40999999642372131348, PT ;  /* 0x3ed1eb850600780b */ /* 0x000fe40003f1e200 */
[C---:B------:R-:W-:Y:S01]  /*0180*/  FSETP.NEU.FTZ.AND P3, PT, R27.reuse, 128, PT ;  /* 0x430000001b00780b */ /* 0x040fe20003f7d000 */
[----:B------:R-:W-:Y:S01]  /*0190*/  FFMA.FTZ R2, -R27, 0.693145751953125, R4 ;  /* 0x3f3172001b027823 */ /* 0x000fe20000010104 */
[----:B-1----:R-:W-:-:S03]  /*01a0*/  FSEL R25, R25, RZ, P0 ;  /* 0x000000ff19197208 */ /* 0x002fc60000000000 */
[----:B------:R-:W-:Y:S01]  /*01b0*/  FFMA.FTZ R11, -R27, 1.428606765330187045e-06, R2 ;  /* 0x35bfbe8e1b0b7823 */ /* 0x000fe20000010102 */
[----:B------:R-:W-:Y:S02]  /*01c0*/  FSETP.GEU.FTZ.AND P0, PT, |R16|, 0.40999999642372131348, PT ;  /* 0x3ed1eb851000780b */ /* 0x000fe40003f1e200 */
[----:B------:R-:W-:Y:S01]  /*01d0*/  FSETP.NEU.FTZ.AND P1, PT, R25, 128, PT ;  /* 0x430000001900780b */ /* 0x000fe20003f3d000 */
[----:B------:R-:W-:Y:S01]  /*01e0*/  FFMA.FTZ R2, R11, R0, 0.0083824126049876213074 ;  /* 0x3c0956630b027423 */ /* 0x000fe20000010000 */
[----:B------:R-:W-:Y:S01]  /*01f0*/  FFMA.FTZ R8, -R25, 0.693145751953125, R6 ;  /* 0x3f31720019087823 */ /* 0x000fe20000010106 */
[----:B0-----:R-:W-:Y:S02]  /*0200*/  FSEL R23, R23, RZ, P0 ;  /* 0x000000ff17177208 */ /* 0x001fe40000000000 */
[----:B------:R-:W-:Y:S01]  /*0210*/  @!P3 FADD.FTZ R27, R27, -1 ;  /* 0xbf8000001b1bb421 */ /* 0x000fe20000010000 */
[----:B------:R-:W-:Y:S01]  /*0220*/  FFMA.FTZ R2, R11, R2, 0.041667830199003219604 ;  /* 0x3d2aabe30b027423 */ /* 0x000fe20000010002 */
[----:B------:R-:W-:Y:S01]  /*0230*/  FFMA.FTZ R9, -R25, 1.428606765330187045e-06, R8 ;  /* 0x35bfbe8e19097823 */ /* 0x000fe20000010108 */
[----:B------:R-:W-:Y:S01]  /*0240*/  FSETP.NEU.FTZ.AND P0, PT, R23, 128, PT ;  /* 0x430000001700780b */ /* 0x000fe20003f1d000 */
[----:B------:R-:W0:Y:S01]  /*0250*/  MUFU.EX2 R12, R27 ;  /* 0x0000001b000c7308 */ /* 0x000e220000000800 */
[----:B------:R-:W-:Y:S01]  /*0260*/  FFMA.FTZ R2, R11, R2, 0.16666397452354431152 ;  /* 0x3e2aa9f60b027423 */ /* 0x000fe20000010002 */
[----:B------:R-:W-:Y:S01]  /*0270*/  FFMA.FTZ R8, R9, R0, 0.0083824126049876213074 ;  /* 0x3c09566309087423 */ /* 0x000fe20000010000 */
[----:B------:R-:W-:Y:S01]  /*0280*/  FFMA.FTZ R10, -R23, 0.693145751953125, R16 ;  /* 0x3f317200170a7823 */ /* 0x000fe20000010110 */
[----:B------:R-:W-:Y:S01]  /*0290*/  @!P1 FADD.FTZ R25, R25, -1 ;  /* 0xbf80000019199421 */ /* 0x000fe20000010000 */
[----:B------:R-:W-:Y:S01]  /*02a0*/  FFMA.FTZ R2, R11, R2, 0.49999994039535522461 ;  /* 0x3efffffe0b027423 */ /* 0x000fe20000010002 */
[----:B------:R-:W-:-:S03]  /*02b0*/  FFMA.FTZ R8, R9, R8, 0.041667830199003219604 ;  /* 0x3d2aabe309087423 */ /* 0x000fc60000010008 */
[----:B------:R-:W-:Y:S01]  /*02c0*/  FMUL.FTZ R2, R11, R2 ;  /* 0x000000020b027220 */ /* 0x000fe20000410000 */
[----:B------:R-:W-:-:S03]  /*02d0*/  FFMA.FTZ R8, R9, R8, 0.16666397452354431152 ;  /* 0x3e2aa9f609087423 */ /* 0x000fc60000010008 */
[----:B------:R-:W-:Y:S01]  /*02e0*/  FFMA.FTZ R11, R11, R2, R11 ;  /* 0x000000020b0b7223 */ /* 0x000fe2000001000b */
[----:B------:R-:W-:Y:S01]  /*02f0*/  FFMA.FTZ R8, R9, R8, 0.49999994039535522461 ;  /* 0x3efffffe09087423 */ /* 0x000fe20000010008 */
[----:B0-----:R-:W-:-:S03]  /*0300*/  FADD.FTZ R2, R12, -1 ;  /* 0xbf8000000c027421 */ /* 0x001fc60000010000 */
[----:B------:R-:W-:Y:S01]  /*0310*/  FMUL.FTZ R8, R9, R8 ;  /* 0x0000000809087220 */ /* 0x000fe20000410000 */
[----:B------:R-:W-:Y:S01]  /*0320*/  FFMA.FTZ R12, R11, R12, R2 ;  /* 0x0000000c0b0c7223 */ /* 0x000fe20000010002 */
[----:B------:R-:W-:Y:S01]  /*0330*/  FFMA.FTZ R11, -R23, 1.428606765330187045e-06, R10 ;  /* 0x35bfbe8e170b7823 */ /* 0x000fe2000001010a */
[----:B------:R-:W0:Y:S01]  /*0340*/  MUFU.EX2 R2, R25 ;  /* 0x0000001900027308 */ /* 0x000e220000000800 */
[----:B------:R-:W-:Y:S01]  /*0350*/  FFMA.FTZ R9, R9, R8, R9 ;  /* 0x0000000809097223 */ /* 0x000fe20000010009 */
[----:B------:R-:W-:Y:S01]  /*0360*/  @!P0 FADD.FTZ R23, R23, -1 ;  /* 0xbf80000017178421 */ /* 0x000fe20000010000 */
[----:B------:R-:W-:-:S04]  /*0370*/  FFMA.FTZ R10, R11, R0, 0.0083824126049876213074 ;  /* 0x3c0956630b0a7423 */ /* 0x000fc80000010000 */
[----:B------:R-:W-:-:S04]  /*0380*/  FFMA.FTZ R10, R11, R10, 0.041667830199003219604 ;  /* 0x3d2aabe30b0a7423 */ /* 0x000fc8000001000a */
[----:B------:R-:W-:-:S04]  /*0390*/  FFMA.FTZ R10, R11, R10, 0.16666397452354431152 ;  /* 0x3e2aa9f60b0a7423 */ /* 0x000fc8000001000a */
[----:B------:R-:W-:Y:S01]  /*03a0*/  FFMA.FTZ R10, R11, R10, 0.49999994039535522461 ;  /* 0x3efffffe0b0a7423 */ /* 0x000fe2000001000a */
[----:B0-----:R-:W-:-:S03]  /*03b0*/  FADD.FTZ R8, R2, -1 ;  /* 0xbf80000002087421 */ /* 0x001fc60000010000 */
[----:B------:R-:W-:Y:S01]  /*03c0*/  FMUL.FTZ R10, R11, R10 ;  /* 0x0000000a0b0a7220 */ /* 0x000fe20000410000 */
[----:B------:R-:W-:Y:S02]  /*03d0*/  FFMA.FTZ R2, R9, R2, R8 ;  /* 0x0000000209027223 */ /* 0x000fe40000010008 */
[----:B------:R-:W0:Y:S01]  /*03e0*/  MUFU.EX2 R9, R23 ;  /* 0x0000001700097308 */ /* 0x000e220000000800 */
[----:B------:R-:W-:Y:S01]  /*03f0*/  FFMA.FTZ R10, R11, R10, R11 ;  /* 0x0000000a0b0a7223 */ /* 0x000fe2000001000b */
[----:B0-----:R-:W-:-:S04]  /*0400*/  FADD.FTZ R11, R9, -1 ;  /* 0xbf800000090b7421 */ /* 0x001fc80000010000 */
[----:B------:R-:W-:Y:S02]  /*0410*/  FFMA.FTZ R24, R10, R9, R11 ;  /* 0x000000090a187223 */ /* 0x000fe4000001000b */
[----:B------:R-:W2:Y:S01]  /*0420*/  LDG.E.128 R8, desc[UR4][R28.64+0x1000] ;  /* 0x001000041c087981 */ /* 0x000ea2000c1e1d00 */
[C---:B------:R-:W-:Y:S01]  /*0430*/  FMUL.FTZ R14, R5.reuse, 0.5 ;  /* 0x3f000000050e7820 */ /* 0x040fe20000410000 */
[----:B------:R-:W-:Y:S01]  /*0440*/  @!P3 FADD.FTZ R12, R12, R12 ;  /* 0x0000000c0c0cb221 */ /* 0x000fe20000010000 */
[----:B------:R-:W-:Y:S01]  /*0450*/  FSETP.NEU.FTZ.AND P3, PT, R4, RZ, PT ;  /* 0x000000ff0400720b */ /* 0x000fe20003f7d000 */
[----:B------:R-:W-:Y:S01]  /*0460*/  FMUL.RZ R22, R5, 0.15915493667125701904 ;  /* 0x3e22f98305167820 */ /* 0x000fe2000040c000 */
[----:B------:R-:W-:Y:S01]  /*0470*/  FMUL.RZ R14, R14, 0.15915493667125701904 ;  /* 0x3e22f9830e0e7820 */ /* 0x000fe2000040c000 */
[C---:B------:R-:W-:Y:S01]  /*0480*/  FSETP.GT.FTZ.AND P2, PT, R27.reuse, 128, PT ;  /* 0x430000001b00780b */ /* 0x040fe20003f54000 */
[----:B------:R-:W-:Y:S01]  /*0490*/  @!P1 FADD.FTZ R2, R2, R2 ;  /* 0x0000000202029221 */ /* 0x000fe20000010000 */
[----:B------:R-:W-:Y:S01]  /*04a0*/  FSETP.GEU.FTZ.AND P4, PT, R27, -25, PT ;  /* 0xc1c800001b00780b */ /* 0x000fe20003f9e000 */
[----:B------:R-:W-:Y:S01]  /*04b0*/  FMUL.RZ R26, R7, 0.15915493667125701904 ;  /* 0x3e22f983071a7820 */ /* 0x000fe2000040c000 */
[----:B------:R-:W-:Y:S01]  /*04c0*/  FSEL R12, R12, +INF , !P2 ;  /* 0x7f8000000c0c7808 */ /* 0x000fe20005000000 */
[----:B------:R-:W0:Y:S01]  /*04d0*/  MUFU.SIN R14, R14 ;  /* 0x0000000e000e7308 */ /* 0x000e220000000400 */
[----:B------:R-:W-:Y:S01]  /*04e0*/  FSETP.GT.FTZ.AND P1, PT, R25, 128, PT ;  /* 0x430000001900780b */ /* 0x000fe20003f34000 */
[----:B------:R-:W-:Y:S01]  /*04f0*/  @!P0 FADD.FTZ R24, R24, R24 ;  /* 0x0000001818188221 */ /* 0x000fe20000010000 */
[----:B------:R-:W-:-:S02]  /*0500*/  FSEL R12, R12, -1, P4 ;  /* 0xbf8000000c0c7808 */ /* 0x000fc40002000000 */
[----:B------:R-:W-:Y:S01]  /*0510*/  @!P3 FADD.FTZ R12, R4, R4 ;  /* 0x00000004040cb221 */ /* 0x000fe20000010000 */
[----:B------:R-:W-:Y:S01]  /*0520*/  FMUL.FTZ R4, R7, 0.5 ;  /* 0x3f00000007047820 */ /* 0x000fe20000410000 */
[----:B------:R-:W-:Y:S02]  /*0530*/  FSETP.GEU.FTZ.AND P2, PT, R25, -25, PT ;  /* 0xc1c800001900780b */ /* 0x000fe40003f5e000 */
[----:B------:R-:W-:Y:S01]  /*0540*/  FSEL R2, R2, +INF , !P1 ;  /* 0x7f80000002027808 */ /* 0x000fe20004800000 */
[----:B------:R-:W-:Y:S01]  /*0550*/  FMUL.RZ R4, R4, 0.15915493667125701904 ;  /* 0x3e22f98304047820 */ /* 0x000fe2000040c000 */
[----:B------:R-:W-:Y:S02]  /*0560*/  FSETP.NEU.FTZ.AND P3, PT, R6, RZ, PT ;  /* 0x000000ff0600720b */ /* 0x000fe40003f7d000 */
[----:B------:R-:W-:Y:S02]  /*0570*/  FSETP.GEU.FTZ.AND P1, PT, |R18|, 0.40999999642372131348, PT ;  /* 0x3ed1eb851200780b */ /* 0x000fe40003f3e200 */
[----:B------:R-:W-:Y:S01]  /*0580*/  FSETP.NEU.FTZ.AND P0, PT, R16, RZ, PT ;  /* 0x000000ff1000720b */ /* 0x000fe20003f1d000 */
[----:B------:R-:W-:Y:S01]  /*0590*/  MUFU.SIN R4, R4 ;  /* 0x0000000400047308 */ /* 0x000fe20000000400 */
[----:B0-----:R-:W-:-:S04]  /*05a0*/  FADD.FTZ R5, R14, R14 ;  /* 0x0000000e0e057221 */ /* 0x001fc80000010000 */
[----:B------:R-:W-:Y:S01]  /*05b0*/  FMUL.FTZ R27, R14, R5 ;  /* 0x000000050e1b7220 */ /* 0x000fe20000410000 */
[----:B------:R-:W-:Y:S01]  /*05c0*/  FSEL R14, R2, -1, P2 ;  /* 0xbf800000020e7808 */ /* 0x000fe20001000000 */
[----:B------:R-:W-:Y:S01]  /*05d0*/  FMUL.FTZ R2, R18, 1.4426950216293334961 ;  /* 0x3fb8aa3b12027820 */ /* 0x000fe20000410000 */
[----:B------:R-:W0:Y:S01]  /*05e0*/  MUFU.COS R5, R22 ;  /* 0x0000001600057308 */ /* 0x000e220000000000 */
[----:B------:R-:W-:Y:S01]  /*05f0*/  @!P3 FADD.FTZ R14, R6, R6 ;  /* 0x00000006060eb221 */ /* 0x000fe20000010000 */
[----:B------:R-:W-:Y:S01]  /*0600*/  FSETP.GEU.FTZ.AND P2, PT, R23, -25, PT ;  /* 0xc1c800001700780b */ /* 0x000fe20003f5e000 */
[----:B0-----:R-:W-:Y:S01]  /*0610*/  FFMA.FTZ R12, R12, R5, -R27 ;  /* 0x000000050c0c7223 */ /* 0x001fe2000001081b */
[----:B------:R-:W-:-:S04]  /*0620*/  FADD.FTZ R5, R4, R4 ;  /* 0x0000000404057221 */ /* 0x000fc80000010000 */
[----:B------:R-:W0:Y:S01]  /*0630*/  FRND R27, R2 ;  /* 0x00000002001b7307 */ /* 0x000e220000201000 */
[----:B------:R-:W-:-:S07]  /*0640*/  FMUL.FTZ R7, R4, R5 ;  /* 0x0000000504077220 */ /* 0x000fce0000410000 */
[----:B------:R-:W1:Y:S01]  /*0650*/  MUFU.COS R5, R26 ;  /* 0x0000001a00057308 */ /* 0x000e620000000000 */
[----:B0-----:R-:W-:Y:S02]  /*0660*/  FSEL R27, R27, RZ, P1 ;  /* 0x000000ff1b1b7208 */ /* 0x001fe40000800000 */
[----:B------:R-:W-:Y:S01]  /*0670*/  FSETP.GT.FTZ.AND P1, PT, R23, 128, PT ;  /* 0x430000001700780b */ /* 0x000fe20003f34000 */
[----:B------:R-:W-:Y:S01]  /*0680*/  FMUL.RZ R23, R17, 0.15915493667125701904 ;  /* 0x3e22f98311177820 */ /* 0x000fe2000040c000 */
[C---:B------:R-:W-:Y:S01]  /*0690*/  FSETP.NEU.FTZ.AND P3, PT, R27.reuse, 128, PT ;  /* 0x430000001b00780b */ /* 0x040fe20003f7d000 */
[C---:B------:R-:W-:Y:S01]  /*06a0*/  FFMA.FTZ R4, -R27.reuse, 0.693145751953125, R18 ;  /* 0x3f3172001b047823 */ /* 0x040fe20000010112 */
[----:B------:R-:W-:Y:S01]  /*06b0*/  FSEL R24, R24, +INF , !P1 ;  /* 0x7f80000018187808 */ /* 0x000fe20004800000 */
[----:B-1----:R-:W-:Y:S02]  /*06c0*/  FFMA.FTZ R14, R14, R5, -R7 ;  /* 0x000000050e0e7223 */ /* 0x002fe40000010807 */
[----:B------:R-:W-:Y:S01]  /*06d0*/  FFMA.FTZ R5, -R27, 1.428606765330187045e-06, R4 ;  /* 0x35bfbe8e1b057823 */ /* 0x000fe20000010104 */
[----:B------:R-:W-:Y:S01]  /*06e0*/  FSEL R24, R24, -1, P2 ;  /* 0xbf80000018187808 */ /* 0x000fe20001000000 */
[----:B------:R-:W-:-:S02]  /*06f0*/  @!P0 FADD.FTZ R24, R16, R16 ;  /* 0x0000001010188221 */ /* 0x000fc40000010000 */
[----:B------:R-:W-:-:S04]  /*0700*/  FFMA.FTZ R4, R5, R0, 0.0083824126049876213074 ;  /* 0x3c09566305047423 */ /* 0x000fc80000010000 */
[----:B------:R-:W-:Y:S01]  /*0710*/  @!P3 FADD.FTZ R27, R27, -1 ;  /* 0xbf8000001b1bb421 */ /* 0x000fe20000010000 */
[----:B------:R-:W-:-:S03]  /*0720*/  FFMA.FTZ R4, R5, R4, 0.041667830199003219604 ;  /* 0x3d2aabe305047423 */ /* 0x000fc60000010004 */
[----:B------:R-:W0:Y:S01]  /*0730*/  MUFU.EX2 R25, R27 ;  /* 0x0000001b00197308 */ /* 0x000e220000000800 */
[----:B------:R-:W-:-:S04]  /*0740*/  FFMA.FTZ R4, R5, R4, 0.16666397452354431152 ;  /* 0x3e2aa9f605047423 */ /* 0x000fc80000010004 */
[----:B------:R-:W-:-:S04]  /*0750*/  FFMA.FTZ R4, R5, R4, 0.49999994039535522461 ;  /* 0x3efffffe05047423 */ /* 0x000fc80000010004 */
[----:B------:R-:W-:-:S04]  /*0760*/  FMUL.FTZ R4, R5, R4 ;  /* 0x0000000405047220 */ /* 0x000fc80000410000 */
[----:B------:R-:W-:Y:S01]  /*0770*/  FFMA.FTZ R4, R5, R4, R5 ;  /* 0x0000000405047223 */ /* 0x000fe20000010005 */
[----:B0-----:R-:W-:-:S04]  /*0780*/  FADD.FTZ R5, R25, -1 ;  /* 0xbf80000019057421 */ /* 0x001fc80000010000 */
[----:B------:R-:W-:Y:S01]  /*0790*/  FFMA.FTZ R25, R4, R25, R5 ;  /* 0x0000001904197223 */ /* 0x000fe20000010005 */
[----:B------:R-:W-:Y:S01]  /*07a0*/  FMUL.FTZ R4, R17, 0.5 ;  /* 0x3f00000011047820 */ /* 0x000fe20000410000 */
[----:B------:R-:W-:Y:S03]  /*07b0*/  MUFU.COS R5, R23 ;  /* 0x0000001700057308 */ /* 0x000fe60000000000 */
[----:B------:R-:W-:-:S06]  /*07c0*/  FMUL.RZ R4, R4, 0.15915493667125701904 ;  /* 0x3e22f98304047820 */ /* 0x000fcc000040c000 */
[----:B------:R-:W0:Y:S02]  /*07d0*/  MUFU.SIN R4, R4 ;  /* 0x0000000400047308 */ /* 0x000e240000000400 */
[----:B0-----:R-:W-:-:S04]  /*07e0*/  FADD.FTZ R7, R4, R4 ;  /* 0x0000000404077221 */ /* 0x001fc80000010000 */
[----:B------:R-:W-:-:S04]  /*07f0*/  FMUL.FTZ R7, R4, R7 ;  /* 0x0000000704077220 */ /* 0x000fc80000410000 */
[----:B------:R-:W-:Y:S02]  /*0800*/  FFMA.FTZ R16, R24, R5, -R7 ;  /* 0x0000000518107223 */ /* 0x000fe40000010807 */
[----:B------:R0:W3:Y:S01]  /*0810*/  LDG.E.128 R4, desc[UR4][R28.64+0x1800] ;  /* 0x001800041c047981 */ /* 0x0000e2000c1e1d00 */
[C---:B------:R-:W-:Y:S01]  /*0820*/  FMUL.FTZ R17, R19.reuse, 0.5 ;  /* 0x3f00000013117820 */ /* 0x040fe20000410000 */
[----:B------:R-:W-:Y:S01]  /*0830*/  FSETP.NEU.FTZ.AND P2, PT, R18, RZ, PT ;  /* 0x000000ff1200720b */ /* 0x000fe20003f5d000 */
[----:B------:R-:W-:Y:S01]  /*0840*/  FMUL.RZ R24, R19, 0.15915493667125701904 ;  /* 0x3e22f98313187820 */ /* 0x000fe2000040c000 */
[----:B------:R-:W-:Y:S01]  /*0850*/  @!P3 FADD.FTZ R25, R25, R25 ;  /* 0x000000191919b221 */ /* 0x000fe20000010000 */
[----:B------:R-:W-:Y:S01]  /*0860*/  FMUL.RZ R17, R17, 0.15915493667125701904 ;  /* 0x3e22f98311117820 */ /* 0x000fe2000040c000 */
[C---:B------:R-:W-:Y:S01]  /*0870*/  FSETP.GT.FTZ.AND P0, PT, R27.reuse, 128, PT ;  /* 0x430000001b00780b */ /* 0x040fe20003f14000 */
[----:B------:R-:W-:Y:S01]  /*0880*/  MUFU.COS R19, R24 ;  /* 0x0000001800137308 */ /* 0x000fe20000000000 */
[----:B------:R-:W-:-:S02]  /*0890*/  FSETP.GEU.FTZ.AND P1, PT, R27, -25, PT ;  /* 0xc1c800001b00780b */ /* 0x000fc40003f3e000 */
[----:B------:R-:W-:Y:S01]  /*08a0*/  FSEL R25, R25, +INF , !P0 ;  /* 0x7f80000019197808 */ /* 0x000fe20004000000 */
[----:B0-----:R-:W0:Y:S03]  /*08b0*/  LDC.64 R28, c[0x0][0x218] ;  /* 0x00008600ff1c7b82 */ /* 0x001e260000000a00 */
[----:B------:R-:W-:Y:S01]  /*08c0*/  FSEL R25, R25, -1, P1 ;  /* 0xbf80000019197808 */ /* 0x000fe20000800000 */
[----:B------:R-:W1:Y:S01]  /*08d0*/  MUFU.SIN R17, R17 ;  /* 0x0000001100117308 */ /* 0x000e620000000400 */
[----:B------:R-:W-:-:S07]  /*08e0*/  @!P2 FADD.FTZ R25, R18, R18 ;  /* 0x000000121219a221 */ /* 0x000fce0000010000 */
[----:B------:R-:W-:Y:S08]  /*08f0*/  MUFU.EX2 R15, R15 ;  /* 0x0000000f000f7308 */ /* 0x000ff00000000800 */
[----:B------:R-:W4:Y:S01]  /*0900*/  MUFU.SIN R22, R22 ;  /* 0x0000001600167308 */ /* 0x000f220000000400 */
[----:B-1----:R-:W-:Y:S01]  /*0910*/  FADD.FTZ R18, R17, R17 ;  /* 0x0000001111127221 */ /* 0x002fe20000010000 */
[----:B0-----:R-:W-:-:S04]  /*0920*/  IMAD.WIDE.U32 R28, R21, 0x8, R28 ;  /* 0x00000008151c7825 */ /* 0x001fc800078e001c */
[----:B------:R-:W-:Y:S02]  /*0930*/  FMUL.FTZ R18, R17, R18 ;  /* 0x0000001211127220 */ /* 0x000fe40000410000 */
[----:B------:R-:W-:Y:S02]  /*0940*/  MUFU.SIN R26, R26 ;  /* 0x0000001a001a7308 */ /* 0x000fe40000000400 */
[----:B------:R-:W-:Y:S01]  /*0950*/  FFMA.FTZ R18, R25, R19, -R18 ;  /* 0x0000001319127223 */ /* 0x000fe20000010812 */
[----:B------:R-:W-:-:S05]  /*0960*/  IMAD.WIDE R28, R13, 0x10, R28 ;  /* 0x000000100d1c7825 */ /* 0x000fca00078e021c */
[----:B------:R-:W-:Y:S01]  /*0970*/  MUFU.EX2 R3, R3 ;  /* 0x0000000300037308 */ /* 0x000fe20000000800 */
[----:B----4-:R-:W-:-:S07]  /*0980*/  FMUL.FTZ R13, R15, R22 ;  /* 0x000000160f0d7220 */ /* 0x010fce0000410000 */
[----:B------:R-:W0:Y:S08]  /*0990*/  MUFU.EX2 R15, R20 ;  /* 0x00000014000f7308 */ /* 0x000e300000000800 */
[----:B------:R-:W-:Y:S01]  /*09a0*/  MUFU.EX2 R2, R2 ;  /* 0x0000000200027308 */ /* 0x000fe20000000800 */
[----:B0-----:R-:W-:-:S05]  /*09b0*/  FMUL.FTZ R15, R15, R26 ;  /* 0x0000001a0f0f7220 */ /* 0x001fca0000410000 */
[----:B------:R-:W-:Y:S01]  /*09c0*/  STG.E.128 desc[UR4][R28.64], R12 ;  /* 0x0000000c1c007986 */ /* 0x000fe2000c101d04 */
[C---:B--2---:R-:W-:Y:S01]  /*09d0*/  FMUL.FTZ R25, R8.reuse, 1.4426950216293334961 ;  /* 0x3fb8aa3b08197820 */ /* 0x044fe20000410000 */
[----:B------:R-:W-:Y:S01]  /*09e0*/  FSETP.GEU.FTZ.AND P0, PT, |R8|, 0.40999999642372131348, PT ;  /* 0x3ed1eb850800780b */ /* 0x000fe20003f1e200 */
[----:B------:R-:W-:Y:S01]  /*09f0*/  FMUL.FTZ R20, R10, 1.4426950216293334961 ;  /* 0x3fb8aa3b0a147820 */ /* 0x000fe20000410000 */
[----:B------:R-:W-:Y:S01]  /*0a00*/  FSETP.NEU.FTZ.AND P2, PT, R8, RZ, PT ;  /* 0x000000ff0800720b */ /* 0x000fe20003f5d000 */
[----:B------:R-:W0:Y:S08]  /*0a10*/  FRND R17, R25 ;  /* 0x0000001900117307 */ /* 0x000e300000201000 */
[----:B------:R-:W-:Y:S01]  /*0a20*/  MUFU.EX2 R25, R25 ;  /* 0x0000001900197308 */ /* 0x000fe20000000800 */
[----:B0-----:R-:W-:-:S04]  /*0a30*/  FSEL R17, R17, RZ, P0 ;  /* 0x000000ff11117208 */ /* 0x001fc80000000000 */
[C---:B------:R-:W-:Y:S01]  /*0a40*/  FSETP.NEU.FTZ.AND P0, PT, R17.reuse, 128, PT ;  /* 0x430000001100780b */ /* 0x040fe20003f1d000 */
[----:B------:R-:W-:-:S04]  /*0a50*/  FFMA.FTZ R19, -R17, 0.693145751953125, R8 ;  /* 0x3f31720011137823 */ /* 0x000fc80000010108 */
[----:B------:R-:W-:-:S04]  /*0a60*/  FFMA.FTZ R19, -R17, 1.428606765330187045e-06, R19 ;  /* 0x35bfbe8e11137823 */ /* 0x000fc80000010113 */
[----:B------:R-:W-:-:S04]  /*0a70*/  FFMA.FTZ R21, R19, R0, 0.0083824126049876213074 ;  /* 0x3c09566313157423 */ /* 0x000fc80000010000 */
[----:B------:R-:W-:Y:S01]  /*0a80*/  FFMA.FTZ R21, R19, R21, 0.041667830199003219604 ;  /* 0x3d2aabe313157423 */ /* 0x000fe20000010015 */
[----:B------:R-:W-:-:S03]  /*0a90*/  @!P0 FADD.FTZ R17, R17, -1 ;  /* 0xbf80000011118421 */ /* 0x000fc60000010000 */
[----:B------:R-:W-:Y:S02]  /*0aa0*/  FFMA.FTZ R22, R19, R21, 0.16666397452354431152 ;  /* 0x3e2aa9f613167423 */ /* 0x000fe40000010015 */
[----:B------:R-:W-:Y:S02]  /*0ab0*/  FSETP.GEU.FTZ.AND P1, PT, R17, -25, PT ;  /* 0xc1c800001100780b */ /* 0x000fe40003f3e000 */
[----:B------:R-:W-:-:S04]  /*0ac0*/  FFMA.FTZ R22, R19, R22, 0.49999994039535522461 ;  /* 0x3efffffe13167423 */ /* 0x000fc80000010016 */
[----:B------:R-:W-:-:S04]  /*0ad0*/  FMUL.FTZ R22, R19, R22 ;  /* 0x0000001613167220 */ /* 0x000fc80000410000 */
[----:B------:R-:W-:Y:S02]  /*0ae0*/  FFMA.FTZ R22, R19, R22, R19 ;  /* 0x0000001613167223 */ /* 0x000fe40000010013 */
[----:B------:R-:W0:Y:S02]  /*0af0*/  MUFU.EX2 R19, R17 ;  /* 0x0000001100137308 */ /* 0x000e240000000800 */
[----:B0-----:R-:W-:-:S04]  /*0b00*/  FADD.FTZ R21, R19, -1 ;  /* 0xbf80000013157421 */ /* 0x001fc80000010000 */
[----:B------:R-:W-:Y:S01]  /*0b10*/  FFMA.FTZ R21, R22, R19, R21 ;  /* 0x0000001316157223 */ /* 0x000fe20000010015 */
[C---:B------:R-:W-:Y:S01]  /*0b20*/  FMUL.FTZ R19, R9.reuse, 0.5 ;  /* 0x3f00000009137820 */ /* 0x040fe20000410000 */
[----:B------:R-:W-:Y:S02]  /*0b30*/  FMUL.RZ R9, R9, 0.15915493667125701904 ;  /* 0x3e22f98309097820 */ /* 0x000fe4000040c000 */
[----:B------:R-:W-:Y:S01]  /*0b40*/  @!P0 FADD.FTZ R21, R21, R21 ;  /* 0x0000001515158221 */ /* 0x000fe20000010000 */
[----:B------:R-:W-:Y:S01]  /*0b50*/  FMUL.RZ R19, R19, 0.15915493667125701904 ;  /* 0x3e22f98313137820 */ /* 0x000fe2000040c000 */
[----:B------:R-:W-:-:S04]  /*0b60*/  FSETP.GT.FTZ.AND P0, PT, R17, 128, PT ;  /* 0x430000001100780b */ /* 0x000fc80003f14000 */
[----:B------:R-:W-:Y:S01]  /*0b70*/  FSEL R17, R21, +INF , !P0 ;  /* 0x7f80000015117808 */ /* 0x000fe20004000000 */
[----:B------:R-:W0:Y:S01]  /*0b80*/  MUFU.SIN R19, R19 ;  /* 0x0000001300137308 */ /* 0x000e220000000400 */
[----:B------:R-:W-:Y:S02]  /*0b90*/  FSETP.GEU.FTZ.AND P0, PT, |R10|, 0.40999999642372131348, PT ;  /* 0x3ed1eb850a00780b */ /* 0x000fe40003f1e200 */
[----:B------:R-:W-:Y:S01]  /*0ba0*/  FSEL R17, R17, -1, P1 ;  /* 0xbf80000011117808 */ /* 0x000fe20000800000 */
[----:B------:R-:W-:Y:S01]  /*0bb0*/  @!P2 FADD.FTZ R17, R8, R8 ;  /* 0x000000080811a221 */ /* 0x000fe20000010000 */
[----:B------:R-:W-:-:S03]  /*0bc0*/  FSETP.NEU.FTZ.AND P2, PT, R10, RZ, PT ;  /* 0x000000ff0a00720b */ /* 0x000fc60003f5d000 */
[----:B------:R-:W1:Y:S08]  /*0bd0*/  FRND R21, R20 ;  /* 0x0000001400157307 */ /* 0x000e700000201000 */
[----:B------:R-:W-:Y:S01]  /*0be0*/  MUFU.EX2 R20, R20 ;  /* 0x0000001400147308 */ /* 0x000fe20000000800 */
[----:B0-----:R-:W-:-:S04]  /*0bf0*/  FADD.FTZ R8, R19, R19 ;  /* 0x0000001313087221 */ /* 0x001fc80000010000 */
[----:B------:R-:W-:Y:S01]  /*0c00*/  FMUL.FTZ R22, R19, R8 ;  /* 0x0000000813167220 */ /* 0x000fe20000410000 */
[----:B-1----:R-:W-:Y:S02]  /*0c10*/  FSEL R19, R21, RZ, P0 ;  /* 0x000000ff15137208 */ /* 0x002fe40000000000 */
[----:B------:R-:W0:Y:S02]  /*0c20*/  MUFU.COS R8, R9 ;  /* 0x0000000900087308 */ /* 0x000e240000000000 */
[----:B------:R-:W-:Y:S01]  /*0c30*/  FSETP.NEU.FTZ.AND P0, PT, R19, 128, PT ;  /* 0x430000001300780b */ /* 0x000fe20003f1d000 */
[----:B0-----:R-:W-:Y:S01]  /*0c40*/  FFMA.FTZ R8, R17, R8, -R22 ;  /* 0x0000000811087223 */ /* 0x001fe20000010816 */
[----:B------:R-:W-:-:S04]  /*0c50*/  FFMA.FTZ R22, -R19, 0.693145751953125, R10 ;  /* 0x3f31720013167823 */ /* 0x000fc8000001010a */
[----:B------:R-:W-:-:S07]  /*0c60*/  FFMA.FTZ R17, -R19, 1.428606765330187045e-06, R22 ;  /* 0x35bfbe8e13117823 */ /* 0x000fce0000010116 */
[----:B------:R-:W-:Y:S01]  /*0c70*/  @!P0 FADD.FTZ R19, R19, -1 ;  /* 0xbf80000013138421 */ /* 0x000fe20000010000 */
[----:B------:R-:W-:-:S03]  /*0c80*/  FFMA.FTZ R22, R17, R0, 0.0083824126049876213074 ;  /* 0x3c09566311167423 */ /* 0x000fc60000010000 */
[----:B------:R-:W0:Y:S01]  /*0c90*/  MUFU.EX2 R21, R19 ;  /* 0x0000001300157308 */ /* 0x000e220000000800 */
[----:B------:R-:W-:Y:S01]  /*0ca0*/  FSETP.GEU.FTZ.AND P1, PT, R19, -25, PT ;  /* 0xc1c800001300780b */ /* 0x000fe20003f3e000 */
[----:B------:R-:W-:-:S04]  /*0cb0*/  FFMA.FTZ R22, R17, R22, 0.041667830199003219604 ;  /* 0x3d2aabe311167423 */ /* 0x000fc80000010016 */
[----:B------:R-:W-:-:S04]  /*0cc0*/  FFMA.FTZ R22, R17, R22, 0.16666397452354431152 ;  /* 0x3e2aa9f611167423 */ /* 0x000fc80000010016 */
[C---:B------:R-:W-:Y:S02]  /*0cd0*/  FFMA.FTZ R26, R17.reuse, R22, 0.49999994039535522461 ;  /* 0x3efffffe111a7423 */ /* 0x040fe40000010016 */
[----:B------:R-:W1:Y:S02]  /*0ce0*/  MUFU.SIN R22, R23 ;  /* 0x0000001700167308 */ /* 0x000e640000000400 */
[----:B------:R-:W-:Y:S01]  /*0cf0*/  FMUL.FTZ R26, R17, R26 ;  /* 0x0000001a111a7220 */ /* 0x000fe20000410000 */
[----:B0-----:R-:W-:-:S03]  /*0d00*/  FADD.FTZ R27, R21, -1 ;  /* 0xbf800000151b7421 */ /* 0x001fc60000010000 */
[----:B------:R-:W-:-:S04]  /*0d10*/  FFMA.FTZ R26, R17, R26, R17 ;  /* 0x0000001a111a7223 */ /* 0x000fc80000010011 */
[----:B------:R-:W-:-:S04]  /*0d20*/  FFMA.FTZ R26, R26, R21, R27 ;  /* 0x000000151a1a7223 */ /* 0x000fc8000001001b */
[----:B------:R-:W-:Y:S01]  /*0d30*/  @!P0 FADD.FTZ R26, R26, R26 ;  /* 0x0000001a1a1a8221 */ /* 0x000fe20000010000 */
[----:B------:R-:W-:Y:S01]  /*0d40*/  FSETP.GT.FTZ.AND P0, PT, R19, 128, PT ;  /* 0x430000001300780b */ /* 0x000fe20003f14000 */
[----:B-1----:R-:W-:Y:S01]  /*0d50*/  FMUL.FTZ R17, R3, R22 ;  /* 0x0000001603117220 */ /* 0x002fe20000410000 */
[C---:B------:R-:W-:Y:S02]  /*0d60*/  FMUL.FTZ R3, R11.reuse, 0.5 ;  /* 0x3f0000000b037820 */ /* 0x040fe40000410000 */
[----:B------:R-:W-:Y:S01]  /*0d70*/  FSEL R19, R26, +INF , !P0 ;  /* 0x7f8000001a137808 */ /* 0x000fe20004000000 */
[----:B------:R-:W-:Y:S01]  /*0d80*/  FMUL.RZ R11, R11, 0.15915493667125701904 ;  /* 0x3e22f9830b0b7820 */ /* 0x000fe2000040c000 */
[C---:B---3--:R-:W-:Y:S01]  /*0d90*/  FSETP.GEU.FTZ.AND P0, PT, |R4|.reuse, 0.40999999642372131348, PT ;  /* 0x3ed1eb850400780b */ /* 0x048fe20003f1e200 */
[----:B------:R-:W-:Y:S01]  /*0da0*/  FMUL.RZ R21, R3, 0.15915493667125701904 ;  /* 0x3e22f98303157820 */ /* 0x000fe2000040c000 */
[----:B------:R-:W-:Y:S01]  /*0db0*/  FMUL.FTZ R3, R4, 1.4426950216293334961 ;  /* 0x3fb8aa3b04037820 */ /* 0x000fe20000410000 */
[----:B------:R-:W-:Y:S01]  /*0dc0*/  FSEL R19, R19, -1, P1 ;  /* 0xbf80000013137808 */ /* 0x000fe20000800000 */
[----:B------:R-:W-:Y:S01]  /*0dd0*/  @!P2 FADD.FTZ R19, R10, R10 ;  /* 0x0000000a0a13a221 */ /* 0x000fe20000010000 */
[----:B------:R-:W-:Y:S01]  /*0de0*/  FMUL.FTZ R26, R6, 1.4426950216293334961 ;  /* 0x3fb8aa3b061a7820 */ /* 0x000fe20000410000 */
[----:B------:R-:W-:Y:S08]  /*0df0*/  FRND R23, R3 ;  /* 0x0000000300177307 */ /* 0x000ff00000201000 */
[----:B------:R-:W0:Y:S08]  /*0e00*/  MUFU.SIN R21, R21 ;  /* 0x0000001500157308 */ /* 0x000e300000000400 */
[----:B------:R-:W-:Y:S08]  /*0e10*/  FRND R26, R26 ;  /* 0x0000001a001a7307 */ /* 0x000ff00000201000 */
[----:B------:R-:W-:Y:S01]  /*0e20*/  MUFU.EX2 R3, R3 ;  /* 0x0000000300037308 */ /* 0x000fe20000000800 */
[----:B0-----:R-:W-:-:S04]  /*0e30*/  FADD.FTZ R10, R21, R21 ;  /* 0x00000015150a7221 */ /* 0x001fc80000010000 */
[----:B------:R-:W-:Y:S01]  /*0e40*/  FMUL.FTZ R22, R21, R10 ;  /* 0x0000000a15167220 */ /* 0x000fe20000410000 */
[----:B------:R-:W-:Y:S02]  /*0e50*/  FSEL R21, R23, RZ, P0 ;  /* 0x000000ff17157208 */ /* 0x000fe40000000000 */
[----:B------:R-:W0:Y:S01]  /*0e60*/  MUFU.COS R10, R11 ;  /* 0x0000000b000a7308 */ /* 0x000e220000000000 */
[----:B------:R-:W-:Y:S02]  /*0e70*/  FSETP.GEU.FTZ.AND P0, PT, |R6|, 0.40999999642372131348, PT ;  /* 0x3ed1eb850600780b */ /* 0x000fe40003f1e200 */
[----:B------:R-:W-:-:S05]  /*0e80*/  FSETP.NEU.FTZ.AND P1, PT, R21, 128, PT ;  /* 0x430000001500780b */ /* 0x000fca0003f3d000 */
[----:B------:R-:W-:Y:S08]  /*0e90*/  MUFU.SIN R23, R24 ;  /* 0x0000001800177308 */ /* 0x000ff00000000400 */
[----:B------:R-:W1:Y:S01]  /*0ea0*/  MUFU.SIN R11, R11 ;  /* 0x0000000b000b7308 */ /* 0x000e620000000400 */
[----:B0-----:R-:W-:Y:S01]  /*0eb0*/  FFMA.FTZ R10, R19, R10, -R22 ;  /* 0x0000000a130a7223 */ /* 0x001fe20000010816 */
[----:B------:R-:W-:-:S04]  /*0ec0*/  FFMA.FTZ R22, -R21, 0.693145751953125, R4 ;  /* 0x3f31720015167823 */ /* 0x000fc80000010104 */
[C---:B------:R-:W-:Y:S01]  /*0ed0*/  FFMA.FTZ R19, -R21.reuse, 1.428606765330187045e-06, R22 ;  /* 0x35bfbe8e15137823 */ /* 0x040fe20000010116 */
[----:B------:R-:W-:-:S03]  /*0ee0*/  @!P1 FADD.FTZ R21, R21, -1 ;  /* 0xbf80000015159421 */ /* 0x000fc60000010000 */
[----:B------:R-:W-:Y:S01]  /*0ef0*/  FFMA.FTZ R22, R19, R0, 0.0083824126049876213074 ;  /* 0x3c09566313167423 */ /* 0x000fe20000010000 */
[----:B------:R-:W0:Y:S01]  /*0f00*/  MUFU.EX2 R27, R21 ;  /* 0x00000015001b7308 */ /* 0x000e220000000800 */
[----:B------:R-:W-:Y:S02]  /*0f10*/  FSETP.GEU.FTZ.AND P2, PT, R21, -25, PT ;  /* 0xc1c800001500780b */ /* 0x000fe40003f5e000 */
[----:B------:R-:W-:Y:S01]  /*0f20*/  FFMA.FTZ R22, R19, R22, 0.041667830199003219604 ;  /* 0x3d2aabe313167423 */ /* 0x000fe20000010016 */
[----:B-1----:R-:W-:-:S03]  /*0f30*/  FMUL.FTZ R11, R20, R11 ;  /* 0x0000000b140b7220 */ /* 0x002fc60000410000 */
[----:B------:R-:W-:-:S04]  /*0f40*/  FFMA.FTZ R22, R19, R22, 0.16666397452354431152 ;  /* 0x3e2aa9f613167423 */ /* 0x000fc80000010016 */
[----:B------:R-:W-:-:S04]  /*0f50*/  FFMA.FTZ R22, R19, R22, 0.49999994039535522461 ;  /* 0x3efffffe13167423 */ /* 0x000fc80000010016 */
[----:B------:R-:W-:-:S04]  /*0f60*/  FMUL.FTZ R22, R19, R22 ;  /* 0x0000001613167220 */ /* 0x000fc80000410000 */
[----:B------:R-:W-:Y:S01]  /*0f70*/  FFMA.FTZ R22, R19, R22, R19 ;  /* 0x0000001613167223 */ /* 0x000fe20000010013 */
[----:B------:R-:W-:Y:S01]  /*0f80*/  FMUL.FTZ R19, R2, R23 ;  /* 0x0000001702137220 */ /* 0x000fe20000410000 */
[----:B0-----:R-:W-:Y:S01]  /*0f90*/  FADD.FTZ R23, R27, -1 ;  /* 0xbf8000001b177421 */ /* 0x001fe20000010000 */
[----:B------:R-:W0:Y:S03]  /*0fa0*/  MUFU.SIN R2, R9 ;  /* 0x0000000900027308 */ /* 0x000e260000000400 */
[----:B------:R-:W-:Y:S01]  /*0fb0*/  FFMA.FTZ R22, R22, R27, R23 ;  /* 0x0000001b16167223 */ /* 0x000fe20000010017 */
[----:B------:R-:W-:Y:S01]  /*0fc0*/  FSEL R23, R26, RZ, P0 ;  /* 0x000000ff1a177208 */ /* 0x000fe20000000000 */
[----:B------:R-:W-:Y:S01]  /*0fd0*/  STG.E.128 desc[UR4][R28.64+0x800], R16 ;  /* 0x000800101c007986 */ /* 0x000fe2000c101d04 */
[----:B------:R-:W-:Y:S01]  /*0fe0*/  FSETP.GT.FTZ.AND P0, PT, R21, 128, PT ;  /* 0x430000001500780b */ /* 0x000fe20003f14000 */
[----:B------:R-:W-:Y:S01]  /*0ff0*/  @!P1 FADD.FTZ R22, R22, R22 ;  /* 0x0000001616169221 */ /* 0x000fe20000010000 */
[C---:B------:R-:W-:Y:S01]  /*1000*/  FSETP.NEU.FTZ.AND P3, PT, R23.reuse, 128, PT ;  /* 0x430000001700780b */ /* 0x040fe20003f7d000 */
[----:B------:R-:W-:Y:S01]  /*1010*/  FFMA.FTZ R24, -R23, 0.693145751953125, R6 ;  /* 0x3f31720017187823 */ /* 0x000fe20000010106 */
[----:B------:R-:W-:-:S03]  /*1020*/  FSETP.NEU.FTZ.AND P1, PT, R4, RZ, PT ;  /* 0x000000ff0400720b */ /* 0x000fc60003f3d000 */
[----:B------:R-:W-:-:S04]  /*1030*/  FFMA.FTZ R27, -R23, 1.428606765330187045e-06, R24 ;  /* 0x35bfbe8e171b7823 */ /* 0x000fc80000010118 */
[----:B------:R-:W-:Y:S01]  /*1040*/  FFMA.FTZ R0, R27, R0, 0.0083824126049876213074 ;  /* 0x3c0956631b007423 */ /* 0x000fe20000010000 */
[----:B0-----:R-:W-:-:S03]  /*1050*/  FMUL.FTZ R9, R25, R2 ;  /* 0x0000000219097220 */ /* 0x001fc60000410000 */
[----:B------:R-:W-:Y:S01]  /*1060*/  @!P3 FADD.FTZ R23, R23, -1 ;  /* 0xbf8000001717b421 */ /* 0x000fe20000010000 */
[C---:B------:R-:W-:Y:S01]  /*1070*/  FFMA.FTZ R0, R27.reuse, R0, 0.041667830199003219604 ;  /* 0x3d2aabe31b007423 */ /* 0x040fe20000010000 */
[----:B------:R-:W-:Y:S02]  /*1080*/  STG.E.128 desc[UR4][R28.64+0x1000], R8 ;  /* 0x001000081c007986 */ /* 0x000fe4000c101d04 */
[----:B------:R-:W0:Y:S01]  /*1090*/  MUFU.EX2 R24, R23 ;  /* 0x0000001700187308 */ /* 0x000e220000000800 */
[----:B------:R-:W-:-:S04]  /*10a0*/  FFMA.FTZ R0, R27, R0, 0.16666397452354431152 ;  /* 0x3e2aa9f61b007423 */ /* 0x000fc80000010000 */
[----:B------:R-:W-:Y:S01]  /*10b0*/  FFMA.FTZ R26, R27, R0, 0.49999994039535522461 ;  /* 0x3efffffe1b1a7423 */ /* 0x000fe20000010000 */
[----:B------:R-:W-:Y:S02]  /*10c0*/  FSEL R0, R22, +INF , !P0 ;  /* 0x7f80000016007808 */ /* 0x000fe40004000000 */
[----:B------:R-:W-:Y:S01]  /*10d0*/  FSETP.GT.FTZ.AND P0, PT, R23, 128, PT ;  /* 0x430000001700780b */ /* 0x000fe20003f14000 */
[C---:B------:R-:W-:Y:S01]  /*10e0*/  FMUL.FTZ R26, R27.reuse, R26 ;  /* 0x0000001a1b1a7220 */ /* 0x040fe20000410000 */
[----:B------:R-:W-:Y:S01]  /*10f0*/  FSEL R0, R0, -1, P2 ;  /* 0xbf80000000007808 */ /* 0x000fe20001000000 */
[----:B------:R-:W-:Y:S01]  /*1100*/  @!P1 FADD.FTZ R0, R4, R4 ;  /* 0x0000000404009221 */ /* 0x000fe20000010000 */
[C---:B------:R-:W-:Y:S01]  /*1110*/  FMUL.FTZ R4, R6.reuse, 1.4426950216293334961 ;  /* 0x3fb8aa3b06047820 */ /* 0x040fe20000410000 */
[----:B------:R-:W-:Y:S01]  /*1120*/  FFMA.FTZ R27, R27, R26, R27 ;  /* 0x0000001a1b1b7223 */ /* 0x000fe2000001001b */
[C---:B------:R-:W-:Y:S01]  /*1130*/  FMUL.RZ R26, R5.reuse, 0.15915493667125701904 ;  /* 0x3e22f983051a7820 */ /* 0x040fe2000040c000 */
[----:B------:R-:W-:Y:S01]  /*1140*/  FMUL.FTZ R5, R5, 0.5 ;  /* 0x3f00000005057820 */ /* 0x000fe20000410000 */
[----:B------:R-:W-:Y:S01]  /*1150*/  FSETP.NEU.FTZ.AND P2, PT, R6, RZ, PT ;  /* 0x000000ff0600720b */ /* 0x000fe20003f5d000 */
[----:B0-----:R-:W-:Y:S01]  /*1160*/  FADD.FTZ R22, R24, -1 ;  /* 0xbf80000018167421 */ /* 0x001fe20000010000 */
[----:B------:R-:W-:Y:S01]  /*1170*/  MUFU.COS R21, R26 ;  /* 0x0000001a00157308 */ /* 0x000fe20000000000 */
[----:B------:R-:W-:Y:S01]  /*1180*/  FMUL.RZ R5, R5, 0.15915493667125701904 ;  /* 0x3e22f98305057820 */ /* 0x000fe2000040c000 */
[----:B------:R-:W-:Y:S01]  /*1190*/  FSETP.GEU.FTZ.AND P1, PT, R23, -25, PT ;  /* 0xc1c800001700780b */ /* 0x000fe20003f3e000 */
[----:B------:R-:W-:Y:S01]  /*11a0*/  FFMA.FTZ R22, R27, R24, R22 ;  /* 0x000000181b167223 */ /* 0x000fe20000010016 */
[----:B------:R-:W-:-:S03]  /*11b0*/  FMUL.FTZ R24, R7, 0.5 ;  /* 0x3f00000007187820 */ /* 0x000fc60000410000 */
[----:B------:R-:W-:Y:S01]  /*11c0*/  @!P3 FADD.FTZ R22, R22, R22 ;  /* 0x000000161616b221 */ /* 0x000fe20000010000 */
[----:B------:R-:W-:Y:S01]  /*11d0*/  FMUL.RZ R24, R24, 0.15915493667125701904 ;  /* 0x3e22f98318187820 */ /* 0x000fe2000040c000 */
[----:B------:R-:W0:Y:S03]  /*11e0*/  MUFU.SIN R5, R5 ;  /* 0x0000000500057308 */ /* 0x000e260000000400 */
[----:B------:R-:W-:-:S04]  /*11f0*/  FSEL R23, R22, +INF , !P0 ;  /* 0x7f80000016177808 */ /* 0x000fc80004000000 */
[----:B------:R-:W-:Y:S01]  /*1200*/  FSEL R23, R23, -1, P1 ;  /* 0xbf80000017177808 */ /* 0x000fe20000800000 */
[----:B------:R-:W1:Y:S01]  /*1210*/  MUFU.SIN R24, R24 ;  /* 0x0000001800187308 */ /* 0x000e620000000400 */
[----:B------:R-:W-:-:S07]  /*1220*/  @!P2 FADD.FTZ R23, R6, R6 ;  /* 0x000000060617a221 */ /* 0x000fce0000010000 */
[----:B------:R2:W3:Y:S01]  /*1230*/  MUFU.SIN R2, R26 ;  /* 0x0000001a00027308 */ /* 0x0004e20000000400 */
[----:B0-----:R-:W-:-:S04]  /*1240*/  FADD.FTZ R6, R5, R5 ;  /* 0x0000000505067221 */ /* 0x001fc80000010000 */
[----:B------:R-:W-:-:S03]  /*1250*/  FMUL.FTZ R25, R5, R6 ;  /* 0x0000000605197220 */ /* 0x000fc60000410000 */
[----:B------:R-:W-:Y:S01]  /*1260*/  MUFU.EX2 R4, R4 ;  /* 0x0000000400047308 */ /* 0x000fe20000000800 */
[----:B--2---:R-:W-:Y:S01]  /*1270*/  FMUL.RZ R26, R7, 0.15915493667125701904 ;  /* 0x3e22f983071a7820 */ /* 0x004fe2000040c000 */
[----:B-1----:R-:W-:-:S04]  /*1280*/  FADD.FTZ R27, R24, R24 ;  /* 0x00000018181b7221 */ /* 0x002fc80000010000 */
[----:B------:R-:W-:Y:S02]  /*1290*/  FMUL.FTZ R6, R24, R27 ;  /* 0x0000001b18067220 */ /* 0x000fe40000410000 */
[----:B------:R-:W0:Y:S01]  /*12a0*/  MUFU.SIN R7, R26 ;  /* 0x0000001a00077308 */ /* 0x000e220000000400 */
[----:B---3--:R-:W-:-:S07]  /*12b0*/  FMUL.FTZ R5, R3, R2 ;  /* 0x0000000203057220 */ /* 0x008fce0000410000 */
[----:B------:R-:W1:Y:S01]  /*12c0*/  MUFU.COS R22, R26 ;  /* 0x0000001a00167308 */ /* 0x000e620000000000 */
[----:B0-----:R-:W-:Y:S01]  /*12d0*/  FMUL.FTZ R7, R4, R7 ;  /* 0x0000000704077220 */ /* 0x001fe20000410000 */
[----:B------:R-:W-:Y:S01]  /*12e0*/  FFMA.FTZ R4, R0, R21, -R25 ;  /* 0x0000001500047223 */ /* 0x000fe20000010819 */
[----:B-1----:R-:W-:-:S05]  /*12f0*/  FFMA.FTZ R6, R23, R22, -R6 ;  /* 0x0000001617067223 */ /* 0x002fca0000010806 */
[----:B------:R-:W-:Y:S01]  /*1300*/  STG.E.128 desc[UR4][R28.64+0x1800], R4 ;  /* 0x001800041c007986 */ /* 0x000fe2000c101d04 */
[----:B------:R-:W-:Y:S05]  /*1310*/  EXIT ;  /* 0x000000000000794d */ /* 0x000fea0003800000 */
.L_x_27039:
[----:B------:R-:W0:Y:S01]  /*1320*/  S2R R0, SR_TID.X ;  /* 0x0000000000007919 */ /* 0x000e220000002100 */
[----:B------:R-:W-:Y:S02]  /*1330*/  CS2R R8, SRZ ;  /* 0x0000000000087805 */ /* 0x000fe4000001ff00 */
        /* <DEDUP_REMOVED lines=14> */
[----:B------:R-:W5:Y:S07]  /*1420*/  @!P6 LDG.E.64 R8, desc[UR4][R28.64] ;  /* 0x000000041c08e981 */ /* 0x000f6e000c1e1b00 */
[----:B------:R-:W-:Y:S01]  /*1430*/  @!P4 IADD3 R27, R21, R2, RZ ;  /* 0x00000002151bc210 */ /* 0x000fe20007ffe0ff */
[----:B------:R-:W0:Y:S01]  /*1440*/  @!P4 LDC.64 R22, c[0x0][0x220] ;  /* 0x00008800ff16cb82 */ /* 0x000e220000000a00 */
[----:B------:R-:W-:-:S04]  /*1450*/  @!P4 IADD3 R2, R2, 0x80, RZ ;  /* 0x000000800202c810 */ /* 0x000fc80007ffe0ff */
[----:B------:R-:W-:-:S13]  /*1460*/  ISETP.GE.AND P3, PT, R2, R17, PT ;  /* 0x000000110200720c */ /* 0x000fda0003f66270 */
[----:B------:R-:W-:Y:S01]  /*1470*/  @!P3 IADD3 R7, R21, R2, RZ ;  /* 0x000000021507b210 */ /* 0x000fe20007ffe0ff */
[----:B------:R-:W2:Y:S01]  /*1480*/  @!P3 LDC.64 R24, c[0x0][0x220] ;  /* 0x00008800ff18bb82 */ /* 0x000ea20000000a00 */
[----:B------:R-:W-:-:S04]  /*1490*/  @!P3 IADD3 R2, R2, 0x80, RZ ;  /* 0x000000800202b810 */ /* 0x000fc80007ffe0ff */
[----:B------:R-:W-:-:S13]  /*14a0*/  ISETP.GE.AND P2, PT, R2, R17, PT ;  /* 0x000000110200720c */ /* 0x000fda0003f46270 */
[----:B------:R-:W-:Y:S01]  /*14b0*/  @!P2 IADD3 R5, R21, R2, RZ ;  /* 0x000000021505a210 */ /* 0x000fe20007ffe0ff */
[----:B------:R-:W3:Y:S01]  /*14c0*/  @!P2 LDC.64 R10, c[0x0][0x220] ;  /* 0x00008800ff0aab82 */ /* 0x000ee20000000a00 */
[----:B------:R-:W-:-:S04]  /*14d0*/  @!P2 IADD3 R2, R2, 0x80, RZ ;  /* 0x000000800202a810 */ /* 0x000fc80007ffe0ff */
[----:B------:R-:W-:Y:S01]  /*14e0*/  ISETP.GE.AND P1, PT, R2, R17, PT ;  /* 0x000000110200720c */ /* 0x000fe20003f26270 */
[----:B-1----:R-:W-:-:S12]  /*14f0*/  @!P5 IMAD.WIDE.U32 R18, R4, 0x8, R18 ;  /* 0x000000080412d825 */ /* 0x002fd800078e0012 */
[----:B------:R-:W-:Y:S01]  /*1500*/  @!P1 IADD3 R3, R21, R2, RZ ;  /* 0x0000000215039210 */ /* 0x000fe20007ffe0ff */
[----:B------:R-:W1:Y:S01]  /*1510*/  @!P1 LDC.64 R12, c[0x0][0x220] ;  /* 0x00008800ff0c9b82 */ /* 0x000e620000000a00 */
[----:B------:R-:W-:-:S04]  /*1520*/  @!P1 IADD3 R2, R2, 0x80, RZ ;  /* 0x0000008002029810 */ /* 0x000fc80007ffe0ff */
[----:B------:R-:W-:Y:S01]  /*1530*/  ISETP.GE.AND P6, PT, R2, R17, PT ;  /* 0x000000110200720c */ /* 0x000fe20003fc6270 */
[----:B---3--:R-:W-:Y:S01]  /*1540*/  @!P2 IMAD.WIDE.U32 R10, R5, 0x8, R10 ;  /* 0x00000008050aa825 */ /* 0x008fe200078e000a */
[----:B------:R-:W-:-:S03]  /*1550*/  CS2R R4, SRZ ;  /* 0x0000000000047805 */ /* 0x000fc6000001ff00 */
[----:B0-----:R-:W-:-:S05]  /*1560*/  @!P4 IMAD.WIDE.U32 R22, R27, 0x8, R22 ;  /* 0x000000081b16c825 */ /* 0x001fca00078e0016 */
[----:B------:R0:W5:Y:S03]  /*1570*/  @!P4 LDG.E.64 R4, desc[UR4][R22.64] ;  /* 0x000000041604c981 */ /* 0x000166000c1e1b00 */
[----:B------:R-:W3:Y:S08]  /*1580*/  @!P6 LDC.64 R14, c[0x0][0x220] ;  /* 0x00008800ff0eeb82 */ /* 0x000ef00000000a00 */
[----:B0-----:R-:W0:Y:S01]  /*1590*/  @!P0 LDC.64 R22, c[0x0][0x220] ;  /* 0x00008800ff168b82 */ /* 0x001e220000000a00 */
[----:B--2---:R-:W-:Y:S01]  /*15a0*/  @!P3 IMAD.WIDE.U32 R24, R7, 0x8, R24 ;  /* 0x000000080718b825 */ /* 0x004fe200078e0018 */
[----:B------:R-:W-:-:S02]  /*15b0*/  CS2R R6, SRZ ;  /* 0x0000000000067805 */ /* 0x000fc4000001ff00 */
[----:B------:R-:W-:Y:S02]  /*15c0*/  @!P6 IADD3 R27, R21, R2, RZ ;  /* 0x00000002151be210 */ /* 0x000fe40007ffe0ff */
[----:B------:R-:W-:Y:S01]  /*15d0*/  CS2R R28, SRZ ;  /* 0x00000000001c7805 */ /* 0x000fe2000001ff00 */
[----:B-1----:R-:W-:Y:S01]  /*15e0*/  @!P1 IMAD.WIDE.U32 R12, R3, 0x8, R12 ;  /* 0x00000008030c9825 */ /* 0x002fe200078e000c */
[----:B------:R1:W5:Y:S04]  /*15f0*/  @!P5 LDG.E.64 R6, desc[UR4][R18.64] ;  /* 0x000000041206d981 */ /* 0x000368000c1e1b00 */
[----:B------:R0:W5:Y:S01]  /*1600*/  @!P1 LDG.E.64 R28, desc[UR4][R12.64] ;  /* 0x000000040c1c9981 */ /* 0x000162000c1e1b00 */
[----:B-1----:R-:W-:Y:S01]  /*1610*/  CS2R R18, SRZ ;  /* 0x0000000000127805 */ /* 0x002fe2000001ff00 */
[----:B---3--:R-:W-:Y:S01]  /*1620*/  @!P6 IMAD.WIDE.U32 R14, R27, 0x8, R14 ;  /* 0x000000081b0ee825 */ /* 0x008fe200078e000e */
[----:B------:R-:W-:-:S04]  /*1630*/  CS2R R26, SRZ ;  /* 0x00000000001a7805 */ /* 0x000fc8000001ff00 */
[----:B------:R1:W5:Y:S01]  /*1640*/  @!P2 LDG.E.64 R18, desc[UR4][R10.64] ;  /* 0x000000040a12a981 */ /* 0x000362000c1e1b00 */
[----:B0-----:R-:W-:-:S03]  /*1650*/  @!P0 IMAD.WIDE.U32 R12, R16, 0x8, R22 ;  /* 0x00000008100c8825 */ /* 0x001fc600078e0016 */
[----:B------:R-:W5:Y:S01]  /*1660*/  @!P6 LDG.E.64 R26, desc[UR4][R14.64] ;  /* 0x000000040e1ae981 */ /* 0x000f62000c1e1b00 */
[----:B-1----:R-:W-:-:S06]  /*1670*/  CS2R R10, SRZ ;  /* 0x00000000000a7805 */ /* 0x002fcc000001ff00 */
[----:B------:R-:W5:Y:S01]  /*1680*/  @!P0 LDG.E.64 R10, desc[UR4][R12.64] ;  /* 0x000000040c0a8981 */ /* 0x000f62000c1e1b00 */
[----:B------:R-:W-:Y:S01]  /*1690*/  CS2R R2, SRZ ;  /* 0x0000000000027805 */ /* 0x000fe2000001ff00 */
[----:B------:R-:W-:Y:S01]  /*16a0*/  BSSY B0, `(.L_x_27040) ;  /* 0x0000029000007945 */ /* 0x000fe20003800000 */
[----:B------:R-:W-:-:S04]  /*16b0*/  CS2R R22, SRZ ;  /* 0x0000000000167805 */ /* 0x000fc8000001ff00 */
[----:B------:R0:W5:Y:S02]  /*16c0*/  @!P3 LDG.E.64 R2, desc[UR4][R24.64] ;  /* 0x000000041802b981 */ /* 0x000164000c1e1b00 */
[----:B0-----:R-:W-:Y:S01]  /*16d0*/  HFMA2.MMA R25, -RZ, RZ, 0, 0 ;  /* 0x00000000ff197435 */ /* 0x001fe200000001ff */
[----:B------:R-:W-:Y:S10]  /*16e0*/  @P0 BRA `(.L_x_27041) ;  /* 0x0000000000900947 */ /* 0x000ff40003800000 */
[C---:B-----5:R-:W-:Y:S01]  /*16f0*/  FMUL.FTZ R15, R10.reuse, 1.4426950216293334961 ;  /* 0x3fb8aa3b0a0f7820 */ /* 0x060fe20000410000 */
[C---:B------:R-:W-:Y:S02]  /*1700*/  FSETP.GEU.FTZ.AND P1, PT, |R10|.reuse, 0.40999999642372131348, PT ;  /* 0x3ed1eb850a00780b */ /* 0x040fe40003f3e200 */
[----:B------:R-:W-:Y:S01]  /*1710*/  MOV R23, 0x3ab5ebe6 ;  /* 0x3ab5ebe600177802 */ /* 0x000fe20000000f00 */
[----:B------:R-:W0:Y:S01]  /*1720*/  FRND R13, R15 ;  /* 0x0000000f000d7307 */ /* 0x000e220000201000 */
[----:B------:R-:W-:Y:S02]  /*1730*/  FSETP.NEU.FTZ.AND P4, PT, R10, RZ, PT ;  /* 0x000000ff0a00720b */ /* 0x000fe40003f9d000 */
[----:B0-----:R-:W-:-:S04]  /*1740*/  FSEL R13, R13, RZ, P1 ;  /* 0x000000ff0d0d7208 */ /* 0x001fc80000800000 */
[C---:B------:R-:W-:Y:S01]  /*1750*/  FSETP.NEU.FTZ.AND P2, PT, R13.reuse, 128, PT ;  /* 0x430000000d00780b */ /* 0x040fe20003f5d000 */
[----:B------:R-:W-:-:S04]  /*1760*/  FFMA.FTZ R12, -R13, 0.693145751953125, R10 ;  /* 0x3f3172000d0c7823 */ /* 0x000fc8000001010a */
[----:B------:R-:W-:-:S04]  /*1770*/  FFMA.FTZ R12, -R13, 1.428606765330187045e-06, R12 ;  /* 0x35bfbe8e0d0c7823 */ /* 0x000fc8000001010c */
[----:B------:R-:W-:-:S04]  /*1780*/  FFMA.FTZ R23, R12, R23, 0.0083824126049876213074 ;  /* 0x3c0956630c177423 */ /* 0x000fc80000010017 */
[----:B------:R-:W-:Y:S01]  /*1790*/  FFMA.FTZ R23, R12, R23, 0.041667830199003219604 ;  /* 0x3d2aabe30c177423 */ /* 0x000fe20000010017 */
[----:B------:R-:W-:-:S03]  /*17a0*/  @!P2 FADD.FTZ R13, R13, -1 ;  /* 0xbf8000000d0da421 */ /* 0x000fc60000010000 */
[C---:B------:R-:W-:Y:S02]  /*17b0*/  FFMA.FTZ R14, R12.reuse, R23, 0.16666397452354431152 ;  /* 0x3e2aa9f60c0e7423 */ /* 0x040fe40000010017 */
[----:B------:R-:W-:Y:S01]  /*17c0*/  FSETP.GT.FTZ.AND P1, PT, R13, 128, PT ;  /* 0x430000000d00780b */ /* 0x000fe20003f34000 */
[----:B------:R-:W-:Y:S01]  /*17d0*/  MUFU.EX2 R23, R15 ;  /* 0x0000000f00177308 */ /* 0x000fe20000000800 */
[C---:B------:R-:W-:Y:S01]  /*17e0*/  FFMA.FTZ R16, R12.reuse, R14, 0.49999994039535522461 ;  /* 0x3efffffe0c107423 */ /* 0x040fe2000001000e */
[----:B------:R-:W-:Y:S01]  /*17f0*/  FMUL.FTZ R14, R11, 0.5 ;  /* 0x3f0000000b0e7820 */ /* 0x000fe20000410000 */
[----:B------:R-:W-:Y:S01]  /*1800*/  FSETP.GEU.FTZ.AND P3, PT, R13, -25, PT ;  /* 0xc1c800000d00780b */ /* 0x000fe20003f7e000 */
[----:B------:R-:W-:Y:S01]  /*1810*/  FMUL.RZ R11, R11, 0.15915493667125701904 ;  /* 0x3e22f9830b0b7820 */ /* 0x000fe2000040c000 */
[----:B------:R-:W-:Y:S01]  /*1820*/  FMUL.FTZ R16, R12, R16 ;  /* 0x000000100c107220 */ /* 0x000fe20000410000 */
[----:B------:R-:W-:Y:S02]  /*1830*/  FMUL.RZ R20, R14, 0.15915493667125701904 ;  /* 0x3e22f9830e147820 */ /* 0x000fe4000040c000 */
[----:B------:R-:W-:Y:S01]  /*1840*/  MUFU.EX2 R13, R13 ;  /* 0x0000000d000d7308 */ /* 0x000fe20000000800 */
[----:B------:R-:W-:-:S07]  /*1850*/  FFMA.FTZ R12, R12, R16, R12 ;  /* 0x000000100c0c7223 */ /* 0x000fce000001000c */
[----:B------:R-:W0:Y:S08]  /*1860*/  MUFU.SIN R14, R20 ;  /* 0x00000014000e7308 */ /* 0x000e300000000400 */
[----:B------:R-:W1:Y:S08]  /*1870*/  MUFU.SIN R16, R11 ;  /* 0x0000000b00107308 */ /* 0x000e700000000400 */
[----:B------:R-:W2:Y:S01]  /*1880*/  MUFU.COS R11, R11 ;  /* 0x0000000b000b7308 */ /* 0x000ea20000000000 */
[----:B0-----:R-:W-:-:S04]  /*1890*/  FADD.FTZ R15, R14, R14 ;  /* 0x0000000e0e0f7221 */ /* 0x001fc80000010000 */
[----:B------:R-:W-:Y:S01]  /*18a0*/  FMUL.FTZ R14, R14, R15 ;  /* 0x0000000f0e0e7220 */ /* 0x000fe20000410000 */
[----:B------:R-:W-:Y:S01]  /*18b0*/  FADD.FTZ R15, R13, -1 ;  /* 0xbf8000000d0f7421 */ /* 0x000fe20000010000 */
[----:B-1----:R-:W-:-:S03]  /*18c0*/  FMUL.FTZ R23, R23, R16 ;  /* 0x0000001017177220 */ /* 0x002fc60000410000 */
[----:B------:R-:W-:-:S04]  /*18d0*/  FFMA.FTZ R12, R12, R13, R15 ;  /* 0x0000000d0c0c7223 */ /* 0x000fc8000001000f */
[----:B------:R-:W-:-:S05]  /*18e0*/  @!P2 FADD.FTZ R12, R12, R12 ;  /* 0x0000000c0c0ca221 */ /* 0x000fca0000010000 */
[----:B------:R-:W-:-:S04]  /*18f0*/  FSEL R12, R12, +INF , !P1 ;  /* 0x7f8000000c0c7808 */ /* 0x000fc80004800000 */
[----:B------:R-:W-:Y:S01]  /*1900*/  FSEL R15, R12, -1, P3 ;  /* 0xbf8000000c0f7808 */ /* 0x000fe20001800000 */
[----:B------:R-:W-:-:S04]  /*1910*/  @!P4 FADD.FTZ R15, R10, R10 ;  /* 0x0000000a0a0fc221 */ /* 0x000fc80000010000 */
[----:B--2---:R-:W-:-:S07]  /*1920*/  FFMA.FTZ R22, R15, R11, -R14 ;  /* 0x0000000b0f167223 */ /* 0x004fce000001080e */
.L_x_27041:
[----:B------:R-:W-:Y:S05]  /*1930*/  BSYNC B0 ;  /* 0x0000000000007941 */ /* 0x000fea0003800000 */
.L_x_27040:
[C---:B-----5:R-:W-:Y:S01]  /*1940*/  IADD3 R10, R0.reuse, 0x80, RZ ;  /* 0x00000080000a7810 */ /* 0x060fe20007ffe0ff */
[----:B------:R-:W-:Y:S01]  /*1950*/  BSSY B0, `(.L_x_27042) ;  /* 0x000002d000007945 */ /* 0x000fe20003800000 */
[----:B------:R-:W-:Y:S02]  /*1960*/  IADD3 R12, R0, 0x100, RZ ;  /* 0x00000100000c7810 */ /* 0x000fe40007ffe0ff */
[-C--:B------:R-:W-:Y:S02]  /*1970*/  ISETP.GE.AND P3, PT, R10, R17.reuse, PT ;  /* 0x000000110a00720c */ /* 0x080fe40003f66270 */
[----:B------:R-:W-:Y:S02]  /*1980*/  IADD3 R14, R0, 0x180, RZ ;  /* 0x00000180000e7810 */ /* 0x000fe40007ffe0ff */
[-C--:B------:R-:W-:Y:S02]  /*1990*/  ISETP.GE.AND P2, PT, R12, R17.reuse, PT ;  /* 0x000000110c00720c */ /* 0x080fe40003f46270 */
[----:B------:R-:W-:-:S02]  /*19a0*/  ISETP.GE.AND P1, PT, R14, R17, PT ;  /* 0x000000110e00720c */ /* 0x000fc40003f26270 */
[----:B------:R-:W-:Y:S02]  /*19b0*/  IADD3 R10, R0, 0x200, RZ ;  /* 0x00000200000a7810 */ /* 0x000fe40007ffe0ff */
[----:B------:R-:W-:-:S03]  /*19c0*/  MOV R24, RZ ;  /* 0x000000ff00187202 */ /* 0x000fc60000000f00 */
[----:B------:R-:W-:Y:S06]  /*19d0*/  @P3 BRA `(.L_x_27043) ;  /* 0x0000000000903947 */ /* 0x000fec0003800000 */
[C---:B------:R-:W-:Y:S01]  /*19e0*/  FMUL.FTZ R14, R8.reuse, 1.4426950216293334961 ;  /* 0x3fb8aa3b080e7820 */ /* 0x040fe20000410000 */
[C---:B------:R-:W-:Y:S01]  /*19f0*/  FSETP.GEU.FTZ.AND P3, PT, |R8|.reuse, 0.40999999642372131348, PT ;  /* 0x3ed1eb850800780b */ /* 0x040fe20003f7e200 */
[----:B------:R-:W-:Y:S01]  /*1a00*/  HFMA2.MMA R13, -RZ, RZ, 0.83837890625, -4044 ;  /* 0x3ab5ebe6ff0d7435 */ /* 0x000fe200000001ff */
        /* <DEDUP_REMOVED lines=8> */
[----:B------:R-:W-:Y:S01]  /*1a90*/  @!P4 FADD.FTZ R11, R11, -1 ;  /* 0xbf8000000b0bc421 */ /* 0x000fe20000010000 */
[----:B------:R-:W-:-:S04]  /*1aa0*/  FFMA.FTZ R13, R12, R13, 0.041667830199003219604 ;  /* 0x3d2aabe30c0d7423 */ /* 0x000fc8000001000d */
[C---:B------:R-:W-:Y:S01]  /*1ab0*/  FSETP.GT.FTZ.AND P3, PT, R11.reuse, 128, PT ;  /* 0x430000000b00780b */ /* 0x040fe20003f74000 */
[C---:B------:R-:W-:Y:S01]  /*1ac0*/  FFMA.FTZ R13, R12.reuse, R13, 0.16666397452354431152 ;  /* 0x3e2aa9f60c0d7423 */ /* 0x040fe2000001000d */
[----:B------:R-:W-:Y:S02]  /*1ad0*/  FSETP.GEU.FTZ.AND P5, PT, R11, -25, PT ;  /* 0xc1c800000b00780b */ /* 0x000fe40003fbe000 */
[----:B------:R-:W0:Y:S01]  /*1ae0*/  MUFU.EX2 R11, R11 ;  /* 0x0000000b000b7308 */ /* 0x000e220000000800 */
[C---:B------:R-:W-:Y:S01]  /*1af0*/  FFMA.FTZ R15, R12.reuse, R13, 0.49999994039535522461 ;  /* 0x3efffffe0c0f7423 */ /* 0x040fe2000001000d */
[C---:B------:R-:W-:Y:S01]  /*1b00*/  FMUL.FTZ R13, R9.reuse, 0.5 ;  /* 0x3f000000090d7820 */ /* 0x040fe20000410000 */
[----:B------:R-:W-:Y:S02]  /*1b10*/  FMUL.RZ R9, R9, 0.15915493667125701904 ;  /* 0x3e22f98309097820 */ /* 0x000fe4000040c000 */
[----:B------:R-:W-:Y:S01]  /*1b20*/  FMUL.FTZ R15, R12, R15 ;  /* 0x0000000f0c0f7220 */ /* 0x000fe20000410000 */
[----:B------:R-:W-:-:S02]  /*1b30*/  FMUL.RZ R20, R13, 0.15915493667125701904 ;  /* 0x3e22f9830d147820 */ /* 0x000fc4000040c000 */
[----:B------:R-:W1:Y:S01]  /*1b40*/  MUFU.SIN R16, R9 ;  /* 0x0000000900107308 */ /* 0x000e620000000400 */
[----:B------:R-:W-:-:S07]  /*1b50*/  FFMA.FTZ R12, R12, R15, R12 ;  /* 0x0000000f0c0c7223 */ /* 0x000fce000001000c */
[----:B------:R-:W2:Y:S01]  /*1b60*/  MUFU.SIN R13, R20 ;  /* 0x00000014000d7308 */ /* 0x000ea20000000400 */
[----:B0-----:R-:W-:-:S04]  /*1b70*/  FADD.FTZ R15, R11, -1 ;  /* 0xbf8000000b0f7421 */ /* 0x001fc80000010000 */
[----:B------:R-:W-:-:S03]  /*1b80*/  FFMA.FTZ R12, R12, R11, R15 ;  /* 0x0000000b0c0c7223 */ /* 0x000fc6000001000f */
[----:B------:R-:W0:Y:S01]  /*1b90*/  MUFU.COS R9, R9 ;  /* 0x0000000900097308 */ /* 0x000e220000000000 */
[----:B------:R-:W-:Y:S01]  /*1ba0*/  @!P4 FADD.FTZ R12, R12, R12 ;  /* 0x0000000c0c0cc221 */ /* 0x000fe20000010000 */
[----:B-1----:R-:W-:-:S04]  /*1bb0*/  FMUL.FTZ R25, R25, R16 ;  /* 0x0000001019197220 */ /* 0x002fc80000410000 */
[----:B------:R-:W-:Y:S01]  /*1bc0*/  FSEL R12, R12, +INF , !P3 ;  /* 0x7f8000000c0c7808 */ /* 0x000fe20005800000 */
[----:B--2---:R-:W-:-:S03]  /*1bd0*/  FADD.FTZ R14, R13, R13 ;  /* 0x0000000d0d0e7221 */ /* 0x004fc60000010000 */
[----:B------:R-:W-:Y:S01]  /*1be0*/  FSEL R12, R12, -1, P5 ;  /* 0xbf8000000c0c7808 */ /* 0x000fe20002800000 */
[----:B------:R-:W-:Y:S01]  /*1bf0*/  @!P6 FADD.FTZ R12, R8, R8 ;  /* 0x00000008080ce221 */ /* 0x000fe20000010000 */
[----:B------:R-:W-:-:S04]  /*1c00*/  FMUL.FTZ R13, R13, R14 ;  /* 0x0000000e0d0d7220 */ /* 0x000fc80000410000 */
[----:B0-----:R-:W-:-:S07]  /*1c10*/  FFMA.FTZ R24, R12, R9, -R13 ;  /* 0x000000090c187223 */ /* 0x001fce000001080d */
.L_x_27043:
[----:B------:R-:W-:Y:S05]  /*1c20*/  BSYNC B0 ;  /* 0x0000000000007941 */ /* 0x000fea0003800000 */
.L_x_27042:
[----:B------:R-:W-:Y:S01]  /*1c30*/  BSSY B0, `(.L_x_27044) ;  /* 0x0000029000007945 */ /* 0x000fe20003800000 */
[----:B------:R-:W-:Y:S02]  /*1c40*/  ISETP.GE.AND P3, PT, R10, R17, PT ;  /* 0x000000110a00720c */ /* 0x000fe40003f66270 */
[----:B------:R-:W-:Y:S02]  /*1c50*/  CS2R R10, SRZ ;  /* 0x00000000000a7805 */ /* 0x000fe4000001ff00 */
[----:B------:R-:W-:Y:S01]  /*1c60*/  MOV R9, RZ ;  /* 0x000000ff00097202 */ /* 0x000fe20000000f00 */
[----:B------:R-:W-:Y:S08]  /*1c70*/  @P2 BRA `(.L_x_27045) ;  /* 0x0000000000902947 */ /* 0x000ff00003800000 */
[C---:B------:R-:W-:Y:S01]  /*1c80*/  FMUL.FTZ R12, R6.reuse, 1.4426950216293334961 ;  /* 0x3fb8aa3b060c7820 */ /* 0x040fe20000410000 */
[C---:B------:R-:W-:Y:S01]  /*1c90*/  FSETP.GEU.FTZ.AND P2, PT, |R6|.reuse, 0.40999999642372131348, PT ;  /* 0x3ed1eb850600780b */ /* 0x040fe20003f5e200 */
[----:B------:R-:W-:Y:S01]  /*1ca0*/  HFMA2.MMA R11, -RZ, RZ, 0.83837890625, -4044 ;  /* 0x3ab5ebe6ff0b7435 */ /* 0x000fe200000001ff */
[C---:B------:R-:W-:Y:S01]  /*1cb0*/  FMUL.FTZ R10, R7.reuse, 0.5 ;  /* 0x3f000000070a7820 */ /* 0x040fe20000410000 */
[----:B------:R-:W0:Y:S01]  /*1cc0*/  FRND R13, R12 ;  /* 0x0000000c000d7307 */ /* 0x000e220000201000 */
[----:B------:R-:W-:Y:S01]  /*1cd0*/  FMUL.RZ R7, R7, 0.15915493667125701904 ;  /* 0x3e22f98307077820 */ /* 0x000fe2000040c000 */
[----:B------:R-:W-:Y:S01]  /*1ce0*/  FSETP.NEU.FTZ.AND P6, PT, R6, RZ, PT ;  /* 0x000000ff0600720b */ /* 0x000fe20003fdd000 */
[----:B------:R-:W-:-:S05]  /*1cf0*/  FMUL.RZ R16, R10, 0.15915493667125701904 ;  /* 0x3e22f9830a107820 */ /* 0x000fca000040c000 */
[----:B------:R-:W1:Y:S01]  /*1d00*/  MUFU.SIN R10, R16 ;  /* 0x00000010000a7308 */ /* 0x000e620000000400 */
        /* <DEDUP_REMOVED lines=8> */
[----:B------:R-:W-:-:S04]  /*1d90*/  FFMA.FTZ R11, R8, R11, 0.041667830199003219604 ;  /* 0x3d2aabe3080b7423 */ /* 0x000fc8000001000b */
[C---:B------:R-:W-:Y:S01]  /*1da0*/  FFMA.FTZ R15, R8.reuse, R11, 0.16666397452354431152 ;  /* 0x3e2aa9f6080f7423 */ /* 0x040fe2000001000b */
[C---:B------:R-:W-:Y:S01]  /*1db0*/  FSETP.GT.FTZ.AND P2, PT, R13.reuse, 128, PT ;  /* 0x430000000d00780b */ /* 0x040fe20003f54000 */
[----:B------:R-:W0:Y:S01]  /*1dc0*/  MUFU.EX2 R11, R12 ;  /* 0x0000000c000b7308 */ /* 0x000e220000000800 */
[----:B------:R-:W-:Y:S01]  /*1dd0*/  FSETP.GEU.FTZ.AND P5, PT, R13, -25, PT ;  /* 0xc1c800000d00780b */ /* 0x000fe20003fbe000 */
[----:B------:R-:W-:-:S04]  /*1de0*/  FFMA.FTZ R15, R8, R15, 0.49999994039535522461 ;  /* 0x3efffffe080f7423 */ /* 0x000fc8000001000f */
[C---:B------:R-:W-:Y:S02]  /*1df0*/  FMUL.FTZ R15, R8.reuse, R15 ;  /* 0x0000000f080f7220 */ /* 0x040fe40000410000 */
[----:B------:R-:W2:Y:S02]  /*1e00*/  MUFU.EX2 R13, R13 ;  /* 0x0000000d000d7308 */ /* 0x000ea40000000800 */
[----:B------:R-:W-:Y:S01]  /*1e10*/  FFMA.FTZ R8, R8, R15, R8 ;  /* 0x0000000f08087223 */ /* 0x000fe20000010008 */
[----:B-1----:R-:W-:-:S04]  /*1e20*/  FADD.FTZ R15, R10, R10 ;  /* 0x0000000a0a0f7221 */ /* 0x002fc80000010000 */
[----:B------:R-:W-:Y:S01]  /*1e30*/  FMUL.FTZ R10, R10, R15 ;  /* 0x0000000f0a0a7220 */ /* 0x000fe20000410000 */
[----:B0-----:R-:W-:Y:S01]  /*1e40*/  FMUL.FTZ R11, R11, R14 ;  /* 0x0000000e0b0b7220 */ /* 0x001fe20000410000 */
[----:B--2---:R-:W-:-:S04]  /*1e50*/  FADD.FTZ R15, R13, -1 ;  /* 0xbf8000000d0f7421 */ /* 0x004fc80000010000 */
[----:B------:R-:W-:-:S04]  /*1e60*/  FFMA.FTZ R8, R8, R13, R15 ;  /* 0x0000000d08087223 */ /* 0x000fc8000001000f */
[----:B------:R-:W-:-:S05]  /*1e70*/  @!P4 FADD.FTZ R8, R8, R8 ;  /* 0x000000080808c221 */ /* 0x000fca0000010000 */
[----:B------:R-:W-:-:S04]  /*1e80*/  FSEL R8, R8, +INF , !P2 ;  /* 0x7f80000008087808 */ /* 0x000fc80005000000 */
[----:B------:R-:W-:Y:S01]  /*1e90*/  FSEL R15, R8, -1, P5 ;  /* 0xbf800000080f7808 */ /* 0x000fe20002800000 */
[----:B------:R-:W-:-:S04]  /*1ea0*/  @!P6 FADD.FTZ R15, R6, R6 ;  /* 0x00000006060fe221 */ /* 0x000fc80000010000 */
[----:B------:R-:W-:-:S07]  /*1eb0*/  FFMA.FTZ R10, R15, R7, -R10 ;  /* 0x000000070f0a7223 */ /* 0x000fce000001080a */
.L_x_27045:
[----:B------:R-:W-:Y:S05]  /*1ec0*/  BSYNC B0 ;  /* 0x0000000000007941 */ /* 0x000fea0003800000 */
.L_x_27044:
[----:B------:R-:W-:Y:S01]  /*1ed0*/  BSSY B0, `(.L_x_27046) ;  /* 0x0000027000007945 */ /* 0x000fe20003800000 */
[----:B------:R-:W-:-:S03]  /*1ee0*/  MOV R8, RZ ;  /* 0x000000ff00087202 */ /* 0x000fc60000000f00 */
[----:B------:R-:W-:Y:S05]  /*1ef0*/  @P1 BRA `(.L_x_27047) ;  /* 0x0000000000901947 */ /* 0x000fea0003800000 */
[C---:B------:R-:W-:Y:S01]  /*1f00*/  FMUL.FTZ R6, R4.reuse, 1.4426950216293334961 ;  /* 0x3fb8aa3b04067820 */ /* 0x040fe20000410000 */
[C---:B------:R-:W-:Y:S01]  /*1f10*/  FSETP.GEU.FTZ.AND P1, PT, |R4|.reuse, 0.40999999642372131348, PT ;  /* 0x3ed1eb850400780b */ /* 0x040fe20003f3e200 */
[----:B------:R-:W-:Y:S01]  /*1f20*/  HFMA2.MMA R13, -RZ, RZ, 0.83837890625, -4044 ;  /* 0x3ab5ebe6ff0d7435 */ /* 0x000fe200000001ff */
[----:B------:R-:W-:Y:S01]  /*1f30*/  FMUL.FTZ R9, R5, 0.5 ;  /* 0x3f00000005097820 */ /* 0x000fe20000410000 */
[----:B------:R-:W0:Y:S01]  /*1f40*/  FRND R7, R6 ;  /* 0x0000000600077307 */ /* 0x000e220000201000 */
[----:B------:R-:W-:Y:S02]  /*1f50*/  FSETP.NEU.FTZ.AND P5, PT, R4, RZ, PT ;  /* 0x000000ff0400720b */ /* 0x000fe40003fbd000 */
[----:B------:R-:W-:-:S05]  /*1f60*/  FMUL.RZ R9, R9, 0.15915493667125701904 ;  /* 0x3e22f98309097820 */ /* 0x000fca000040c000 */
[----:B------:R-:W-:Y:S01]  /*1f70*/  MUFU.EX2 R6, R6 ;  /* 0x0000000600067308 */ /* 0x000fe20000000800 */
[----:B0-----:R-:W-:-:S07]  /*1f80*/  FSEL R7, R7, RZ, P1 ;  /* 0x000000ff07077208 */ /* 0x001fce0000800000 */
[----:B------:R-:W0:Y:S01]  /*1f90*/  MUFU.SIN R9, R9 ;  /* 0x0000000900097308 */ /* 0x000e220000000400 */
[C---:B------:R-:W-:Y:S01]  /*1fa0*/  FSETP.NEU.FTZ.AND P2, PT, R7.reuse, 128, PT ;  /* 0x430000000700780b */ /* 0x040fe20003f5d000 */
[----:B------:R-:W-:-:S04]  /*1fb0*/  FFMA.FTZ R8, -R7, 0.693145751953125, R4 ;  /* 0x3f31720007087823 */ /* 0x000fc80000010104 */
[----:B------:R-:W-:-:S04]  /*1fc0*/  FFMA.FTZ R8, -R7, 1.428606765330187045e-06, R8 ;  /* 0x35bfbe8e07087823 */ /* 0x000fc80000010108 */
[----:B------:R-:W-:-:S04]  /*1fd0*/  FFMA.FTZ R13, R8, R13, 0.0083824126049876213074 ;  /* 0x3c095663080d7423 */ /* 0x000fc8000001000d */
[----:B------:R-:W-:Y:S01]  /*1fe0*/  @!P2 FADD.FTZ R7, R7, -1 ;  /* 0xbf8000000707a421 */ /* 0x000fe20000010000 */
[----:B------:R-:W-:-:S03]  /*1ff0*/  FFMA.FTZ R13, R8, R13, 0.041667830199003219604 ;  /* 0x3d2aabe3080d7423 */ /* 0x000fc6000001000d */
[----:B------:R-:W1:Y:S01]  /*2000*/  MUFU.EX2 R12, R7 ;  /* 0x00000007000c7308 */ /* 0x000e620000000800 */
[C---:B------:R-:W-:Y:S01]  /*2010*/  FFMA.FTZ R13, R8.reuse, R13, 0.16666397452354431152 ;  /* 0x3e2aa9f6080d7423 */ /* 0x040fe2000001000d */
[C---:B------:R-:W-:Y:S02]  /*2020*/  FSETP.GT.FTZ.AND P1, PT, R7.reuse, 128, PT ;  /* 0x430000000700780b */ /* 0x040fe40003f34000 */
[----:B------:R-:W-:Y:S01]  /*2030*/  FSETP.GEU.FTZ.AND P4, PT, R7, -25, PT ;  /* 0xc1c800000700780b */ /* 0x000fe20003f9e000 */
[----:B------:R-:W-:-:S04]  /*2040*/  FFMA.FTZ R13, R8, R13, 0.49999994039535522461 ;  /* 0x3efffffe080d7423 */ /* 0x000fc8000001000d */
[----:B------:R-:W-:-:S04]  /*2050*/  FMUL.FTZ R13, R8, R13 ;  /* 0x0000000d080d7220 */ /* 0x000fc80000410000 */
[----:B------:R-:W-:Y:S01]  /*2060*/  FFMA.FTZ R13, R8, R13, R8 ;  /* 0x0000000d080d7223 */ /* 0x000fe20000010008 */
[----:B0-----:R-:W-:Y:S01]  /*2070*/  FADD.FTZ R8, R9, R9 ;  /* 0x0000000909087221 */ /* 0x001fe20000010000 */
[----:B-1----:R-:W-:-:S03]  /*2080*/  FADD.FTZ R14, R12, -1 ;  /* 0xbf8000000c0e7421 */ /* 0x002fc60000010000 */
[----:B------:R-:W-:Y:S01]  /*2090*/  FMUL.FTZ R8, R9, R8 ;  /* 0x0000000809087220 */ /* 0x000fe20000410000 */
[----:B------:R-:W-:Y:S01]  /*20a0*/  FFMA.FTZ R12, R13, R12, R14 ;  /* 0x0000000c0d0c7223 */ /* 0x000fe2000001000e */
[----:B------:R-:W-:-:S03]  /*20b0*/  FMUL.RZ R13, R5, 0.15915493667125701904 ;  /* 0x3e22f983050d7820 */ /* 0x000fc6000040c000 */
[----:B------:R-:W-:Y:S01]  /*20c0*/  @!P2 FADD.FTZ R12, R12, R12 ;  /* 0x0000000c0c0ca221 */ /* 0x000fe20000010000 */
[----:B------:R-:W0:Y:S04]  /*20d0*/  MUFU.SIN R9, R13 ;  /* 0x0000000d00097308 */ /* 0x000e280000000400 */
[----:B------:R-:W-:-:S04]  /*20e0*/  FSEL R12, R12, +INF , !P1 ;  /* 0x7f8000000c0c7808 */ /* 0x000fc80004800000 */
[----:B------:R-:W1:Y:S01]  /*20f0*/  MUFU.COS R7, R13 ;  /* 0x0000000d00077308 */ /* 0x000e620000000000 */
[----:B------:R-:W-:Y:S01]  /*2100*/  FSEL R5, R12, -1, P4 ;  /* 0xbf8000000c057808 */ /* 0x000fe20002000000 */
[----:B------:R-:W-:Y:S01]  /*2110*/  @!P5 FADD.FTZ R5, R4, R4 ;  /* 0x000000040405d221 */ /* 0x000fe20000010000 */
[----:B0-----:R-:W-:-:S03]  /*2120*/  FMUL.FTZ R9, R6, R9 ;  /* 0x0000000906097220 */ /* 0x001fc60000410000 */
[----:B-1----:R-:W-:-:S07]  /*2130*/  FFMA.FTZ R8, R5, R7, -R8 ;  /* 0x0000000705087223 */ /* 0x002fce0000010808 */
.L_x_27047:
[----:B------:R-:W-:Y:S05]  /*2140*/  BSYNC B0 ;  /* 0x0000000000007941 */ /* 0x000fea0003800000 */
.L_x_27046:
[----:B------:R-:W-:Y:S01]  /*2150*/  BSSY B0, `(.L_x_27048) ;  /* 0x0000028000007945 */ /* 0x000fe20003800000 */
[----:B------:R-:W-:Y:S02]  /*2160*/  MOV R5, RZ ;  /* 0x000000ff00057202 */ /* 0x000fe40000000f00 */
[----:B------:R-:W-:Y:S01]  /*2170*/  CS2R R6, SRZ ;  /* 0x0000000000067805 */ /* 0x000fe2000001ff00 */
[----:B------:R-:W-:Y:S06]  /*2180*/  @P3 BRA `(.L_x_27049) ;  /* 0x0000000000903947 */ /* 0x000fec0003800000 */
        /* <DEDUP_REMOVED lines=36> */
.L_x_27049:
[----:B------:R-:W-:Y:S05]  /*23d0*/  BSYNC B0 ;  /* 0x0000000000007941 */ /* 0x000fea0003800000 */
.L_x_27048:
[C---:B------:R-:W-:Y:S01]  /*23e0*/  IADD3 R2, R0.reuse, 0x280, RZ ;  /* 0x0000028000027810 */ /* 0x040fe20007ffe0ff */
[----:B------:R-:W-:Y:S01]  /*23f0*/  BSSY B0, `(.L_x_27050) ;  /* 0x000002c000007945 */ /* 0x000fe20003800000 */
[----:B------:R-:W-:Y:S02]  /*2400*/  IADD3 R4, R0, 0x300, RZ ;  /* 0x0000030000047810 */ /* 0x000fe40007ffe0ff */
[-C--:B------:R-:W-:Y:S02]  /*2410*/  ISETP.GE.AND P3, PT, R2, R17.reuse, PT ;  /* 0x000000110200720c */ /* 0x080fe40003f66270 */
[----:B------:R-:W-:Y:S02]  /*2420*/  IADD3 R12, R0, 0x380, RZ ;  /* 0x00000380000c7810 */ /* 0x000fe40007ffe0ff */
[-C--:B------:R-:W-:Y:S02]  /*2430*/  ISETP.GE.AND P2, PT, R4, R17.reuse, PT ;  /* 0x000000110400720c */ /* 0x080fe40003f46270 */
[----:B------:R-:W-:-:S02]  /*2440*/  ISETP.GE.AND P1, PT, R12, R17, PT ;  /* 0x000000110c00720c */ /* 0x000fc40003f26270 */
[----:B------:R-:W-:-:S05]  /*2450*/  MOV R4, RZ ;  /* 0x000000ff00047202 */ /* 0x000fca0000000f00 */
        /* <DEDUP_REMOVED lines=27> */
[----:B------:R-:W-:Y:S02]  /*2610*/  FMUL.FTZ R4, R5, R4 ;  /* 0x0000000405047220 */ /* 0x000fe40000410000 */
[----:B------:R-:W0:Y:S01]  /*2620*/  MUFU.SIN R5, R19 ;  /* 0x0000001300057308 */ /* 0x000e220000000400 */
[----:B------:R-:W-:-:S04]  /*2630*/  FFMA.FTZ R12, R13, R12, R14 ;  /* 0x0000000c0d0c7223 */ /* 0x000fc8000001000e */
[----:B------:R-:W-:-:S03]  /*2640*/  @!P4 FADD.FTZ R12, R12, R12 ;  /* 0x0000000c0c0cc221 */ /* 0x000fc60000010000 */
[----:B------:R-:W1:Y:S02]  /*2650*/  MUFU.COS R13, R19 ;  /* 0x00000013000d7308 */ /* 0x000e640000000000 */
[----:B------:R-:W-:-:S04]  /*2660*/  FSEL R12, R12, +INF , !P3 ;  /* 0x7f8000000c0c7808 */ /* 0x000fc80005800000 */
[----:B------:R-:W-:Y:S01]  /*2670*/  FSEL R3, R12, -1, P5 ;  /* 0xbf8000000c037808 */ /* 0x000fe20002800000 */
[----:B------:R-:W-:Y:S01]  /*2680*/  @!P6 FADD.FTZ R3, R18, R18 ;  /* 0x000000121203e221 */ /* 0x000fe20000010000 */
[----:B0-----:R-:W-:-:S03]  /*2690*/  FMUL.FTZ R5, R2, R5 ;  /* 0x0000000502057220 */ /* 0x001fc60000410000 */
[----:B-1----:R-:W-:-:S07]  /*26a0*/  FFMA.FTZ R4, R3, R13, -R4 ;  /* 0x0000000d03047223 */ /* 0x002fce0000010804 */
.L_x_27051:
[----:B------:R-:W-:Y:S05]  /*26b0*/  BSYNC B0 ;  /* 0x0000000000007941 */ /* 0x000fea0003800000 */
.L_x_27050:
        /* <DEDUP_REMOVED lines=40> */
.L_x_27053:
[----:B------:R-:W-:Y:S05]  /*2940*/  BSYNC B0 ;  /* 0x0000000000007941 */ /* 0x000fea0003800000 */
.L_x_27052:
[----:B------:R-:W-:Y:S01]  /*2950*/  BSSY B0, `(.L_x_27054) ;  /* 0x0000027000007945 */ /* 0x000fe20003800000 */
[----:B------:R-:W-:-:S03]  /*2960*/  MOV R2, RZ ;  /* 0x000000ff00027202 */ /* 0x000fc60000000f00 */
[----:B------:R-:W-:Y:S05]  /*2970*/  @P1 BRA `(.L_x_27055) ;  /* 0x0000000000901947 */ /* 0x000fea0003800000 */
        /* <DEDUP_REMOVED lines=10> */
[----:B------:R-:W-:Y:S01]  /*2a20*/  MUFU.EX2 R2, R2 ;  /* 0x0000000200027308 */ /* 0x000fe20000000800 */
[C---:B------:R-:W-:Y:S01]  /*2a30*/  FSETP.NEU.FTZ.AND P2, PT, R3.reuse, 128, PT ;  /* 0x430000000300780b */ /* 0x040fe20003f5d000 */
[----:B------:R-:W-:-:S04]  /*2a40*/  FFMA.FTZ R14, -R3, 0.693145751953125, R26 ;  /* 0x3f317200030e7823 */ /* 0x000fc8000001011a */
[----:B------:R-:W-:-:S04]  /*2a50*/  FFMA.FTZ R14, -R3, 1.428606765330187045e-06, R14 ;  /* 0x35bfbe8e030e7823 */ /* 0x000fc8000001010e */
[----:B------:R-:W-:-:S04]  /*2a60*/  FFMA.FTZ R19, R14, R19, 0.0083824126049876213074 ;  /* 0x3c0956630e137423 */ /* 0x000fc80000010013 */
[----:B------:R-:W-:Y:S01]  /*2a70*/  FFMA.FTZ R19, R14, R19, 0.041667830199003219604 ;  /* 0x3d2aabe30e137423 */ /* 0x000fe20000010013 */
[----:B------:R-:W-:-:S03]  /*2a80*/  @!P2 FADD.FTZ R3, R3, -1 ;  /* 0xbf8000000303a421 */ /* 0x000fc60000010000 */
[C---:B------:R-:W-:Y:S01]  /*2a90*/  FFMA.FTZ R19, R14.reuse, R19, 0.16666397452354431152 ;  /* 0x3e2aa9f60e137423 */ /* 0x040fe20000010013 */
[----:B------:R-:W0:Y:S01]  /*2aa0*/  MUFU.EX2 R16, R3 ;  /* 0x0000000300107308 */ /* 0x000e220000000800 */
[C---:B------:R-:W-:Y:S02]  /*2ab0*/  FSETP.GT.FTZ.AND P1, PT, R3.reuse, 128, PT ;  /* 0x430000000300780b */ /* 0x040fe40003f34000 */
[----:B------:R-:W-:Y:S01]  /*2ac0*/  FFMA.FTZ R19, R14, R19, 0.49999994039535522461 ;  /* 0x3efffffe0e137423 */ /* 0x000fe20000010013 */
[----:B------:R-:W-:-:S03]  /*2ad0*/  FSETP.GEU.FTZ.AND P3, PT, R3, -25, PT ;  /* 0xc1c800000300780b */ /* 0x000fc60003f7e000 */
[C---:B------:R-:W-:Y:S01]  /*2ae0*/  FMUL.FTZ R19, R14.reuse, R19 ;  /* 0x000000130e137220 */ /* 0x040fe20000410000 */
[----:B------:R-:W2:Y:S03]  /*2af0*/  MUFU.SIN R3, R27 ;  /* 0x0000001b00037308 */ /* 0x000ea60000000400 */
[----:B------:R-:W-:Y:S01]  /*2b00*/  FFMA.FTZ R19, R14, R19, R14 ;  /* 0x000000130e137223 */ /* 0x000fe2000001000e */
[----:B-1----:R-:W-:-:S04]  /*2b10*/  FADD.FTZ R14, R15, R15 ;  /* 0x0000000f0f0e7221 */ /* 0x002fc80000010000 */
[----:B------:R-:W-:Y:S01]  /*2b20*/  FMUL.FTZ R15, R15, R14 ;  /* 0x0000000e0f0f7220 */ /* 0x000fe20000410000 */
[----:B0-----:R-:W-:-:S04]  /*2b30*/  FADD.FTZ R14, R16, -1 ;  /* 0xbf800000100e7421 */ /* 0x001fc80000010000 */
[----:B------:R-:W-:Y:S02]  /*2b40*/  FFMA.FTZ R14, R19, R16, R14 ;  /* 0x00000010130e7223 */ /* 0x000fe4000001000e */
[----:B------:R-:W0:Y:S02]  /*2b50*/  MUFU.COS R16, R27 ;  /* 0x0000001b00107308 */ /* 0x000e240000000000 */
[----:B------:R-:W-:Y:S01]  /*2b60*/  @!P2 FADD.FTZ R14, R14, R14 ;  /* 0x0000000e0e0ea221 */ /* 0x000fe20000010000 */
[----:B--2---:R-:W-:-:S04]  /*2b70*/  FMUL.FTZ R3, R2, R3 ;  /* 0x0000000302037220 */ /* 0x004fc80000410000 */
[----:B------:R-:W-:-:S04]  /*2b80*/  FSEL R14, R14, +INF , !P1 ;  /* 0x7f8000000e0e7808 */ /* 0x000fc80004800000 */
[----:B------:R-:W-:Y:S01]  /*2b90*/  FSEL R14, R14, -1, P3 ;  /* 0xbf8000000e0e7808 */ /* 0x000fe20001800000 */
[----:B------:R-:W-:-:S04]  /*2ba0*/  @!P4 FADD.FTZ R14, R26, R26 ;  /* 0x0000001a1a0ec221 */ /* 0x000fc80000010000 */
[----:B0-----:R-:W-:-:S07]  /*2bb0*/  FFMA.FTZ R2, R14, R16, -R15 ;  /* 0x000000100e027223 */ /* 0x001fce000001080f */
.L_x_27055:
[----:B------:R-:W-:Y:S05]  /*2bc0*/  BSYNC B0 ;  /* 0x0000000000007941 */ /* 0x000fea0003800000 */
.L_x_27054:
[----:B------:R-:W0:Y:S01]  /*2bd0*/  @!P0 LDC.64 R14, c[0x0][0x218] ;  /* 0x00008600ff0e8b82 */ /* 0x000e220000000a00 */
[----:B------:R-:W-:Y:S01]  /*2be0*/  @!P0 IADD3 R19, R21, R0, RZ ;  /* 0x0000000015138210 */ /* 0x000fe20007ffe0ff */
[----:B------:R-:W-:Y:S01]  /*2bf0*/  BSSY B0, `(.L_x_27056) ;  /* 0x0000030000007945 */ /* 0x000fe20003800000 */
[----:B------:R-:W-:-:S03]  /*2c00*/  @!P0 IADD3 R0, R0, 0x80, RZ ;  /* 0x0000008000008810 */ /* 0x000fc60007ffe0ff */
[----:B------:R-:W-:Y:S01]  /*2c10*/  BSSY B1, `(.L_x_27057) ;  /* 0x0000027000017945 */ /* 0x000fe20003800000 */
[----:B0-----:R-:W-:-:S05]  /*2c20*/  @!P0 IMAD.WIDE.U32 R14, R19, 0x8, R14 ;  /* 0x00000008130e8825 */ /* 0x001fca00078e000e */
[----:B------:R0:W-:Y:S01]  /*2c30*/  @!P0 STG.E.64 desc[UR4][R14.64], R22 ;  /* 0x000000160e008986 */ /* 0x0001e2000c101b04 */
[----:B------:R-:W-:-:S13]  /*2c40*/  ISETP.GE.AND P0, PT, R0, R17, PT ;  /* 0x000000110000720c */ /* 0x000fda0003f06270 */
[----:B0-----:R-:W-:Y:S05]  /*2c50*/  @P0 BRA `(.L_x_27058) ;  /* 0x0000000000300947 */ /* 0x001fea0003800000 */
[----:B------:R-:W0:Y:S01]  /*2c60*/  LDC.64 R14, c[0x0][0x218] ;  /* 0x00008600ff0e7b82 */ /* 0x000e220000000a00 */
[----:B------:R-:W-:Y:S02]  /*2c70*/  IADD3 R19, R21, R0, RZ ;  /* 0x0000000015137210 */ /* 0x000fe40007ffe0ff */
[----:B------:R-:W-:-:S04]  /*2c80*/  IADD3 R0, R0, 0x80, RZ ;  /* 0x0000008000007810 */ /* 0x000fc80007ffe0ff */
[----:B------:R-:W-:Y:S01]  /*2c90*/  ISETP.GE.AND P0, PT, R0, R17, PT ;  /* 0x000000110000720c */ /* 0x000fe20003f06270 */
[----:B0-----:R-:W-:-:S05]  /*2ca0*/  IMAD.WIDE.U32 R14, R19, 0x8, R14 ;  /* 0x00000008130e7825 */ /* 0x001fca00078e000e */
[----:B------:R0:W-:Y:S07]  /*2cb0*/  STG.E.64 desc[UR4][R14.64], R24 ;  /* 0x000000180e007986 */ /* 0x0001ee000c101b04 */
[----:B------:R-:W-:Y:S05]  /*2cc0*/  @P0 BRA `(.L_x_27059) ;  /* 0x0000000000300947 */ /* 0x000fea0003800000 */
[----:B0-----:R-:W0:Y:S01]  /*2cd0*/  LDC.64 R14, c[0x0][0x218] ;  /* 0x00008600ff0e7b82 */ /* 0x001e220000000a00 */
[----:B------:R-:W-:Y:S02]  /*2ce0*/  IADD3 R19, R21, R0, RZ ;  /* 0x0000000015137210 */ /* 0x000fe40007ffe0ff */
[----:B------:R-:W-:-:S03]  /*2cf0*/  IADD3 R0, R0, 0x80, RZ ;  /* 0x0000008000007810 */ /* 0x000fc60007ffe0ff */
[----:B0-----:R-:W-:-:S05]  /*2d00*/  IMAD.WIDE.U32 R14, R19, 0x8, R14 ;  /* 0x00000008130e7825 */ /* 0x001fca00078e000e */
[----:B------:R0:W-:Y:S02]  /*2d10*/  STG.E.64 desc[UR4][R14.64], R10 ;  /* 0x0000000a0e007986 */ /* 0x0001e4000c101b04 */
.L_x_27058:
[----:B------:R-:W-:-:S13]  /*2d20*/  ISETP.GE.AND P0, PT, R0, R17, PT ;  /* 0x000000110000720c */ /* 0x000fda0003f06270 */
[----:B------:R-:W-:Y:S05]  /*2d30*/  @P0 BRA `(.L_x_27060) ;  /* 0x0000000000300947 */ /* 0x000fea0003800000 */
[----:B0-----:R-:W0:Y:S01]  /*2d40*/  LDC.64 R10, c[0x0][0x218] ;  /* 0x00008600ff0a7b82 */ /* 0x001e220000000a00 */
[----:B------:R-:W-:Y:S02]  /*2d50*/  IADD3 R15, R21, R0, RZ ;  /* 0x00000000150f7210 */ /* 0x000fe40007ffe0ff */
[----:B------:R-:W-:-:S03]  /*2d60*/  IADD3 R0, R0, 0x80, RZ ;  /* 0x0000008000007810 */ /* 0x000fc60007ffe0ff */
[----:B0-----:R-:W-:-:S05]  /*2d70*/  IMAD.WIDE.U32 R10, R15, 0x8, R10 ;  /* 0x000000080f0a7825 */ /* 0x001fca00078e000a */
[----:B------:R1:W-:Y:S02]  /*2d80*/  STG.E.64 desc[UR4][R10.64], R8 ;  /* 0x000000080a007986 */ /* 0x0003e4000c101b04 */
.L_x_27059:
[----:B------:R-:W-:-:S13]  /*2d90*/  ISETP.GE.AND P0, PT, R0, R17, PT ;  /* 0x000000110000720c */ /* 0x000fda0003f06270 */
[----:B------:R-:W-:Y:S05]  /*2da0*/  @P0 BRA `(.L_x_27061) ;  /* 0x0000000000340947 */ /* 0x000fea0003800000 */
[----:B-1----:R-:W1:Y:S01]  /*2db0*/  LDC.64 R8, c[0x0][0x218] ;  /* 0x00008600ff087b82 */ /* 0x002e620000000a00 */
[----:B------:R-:W-:Y:S02]  /*2dc0*/  IADD3 R11, R21, R0, RZ ;  /* 0x00000000150b7210 */ /* 0x000fe40007ffe0ff */
[----:B------:R-:W-:-:S03]  /*2dd0*/  IADD3 R0, R0, 0x80, RZ ;  /* 0x0000008000007810 */ /* 0x000fc60007ffe0ff */
[----:B-1----:R-:W-:-:S05]  /*2de0*/  IMAD.WIDE.U32 R8, R11, 0x8, R8 ;  /* 0x000000080b087825 */ /* 0x002fca00078e0008 */
[----:B------:R1:W-:Y:S02]  /*2df0*/  STG.E.64 desc[UR4][R8.64], R6 ;  /* 0x0000000608007986 */ /* 0x0003e4000c101b04 */
.L_x_27060:
[----:B------:R-:W-:-:S13]  /*2e00*/  ISETP.GE.AND P0, PT, R0, R17, PT ;  /* 0x000000110000720c */ /* 0x000fda0003f06270 */
[----:B------:R-:W-:Y:S05]  /*2e10*/  @P0 BREAK B1 ;  /* 0x0000000000010942 */ /* 0x000fea0003800000 */
[----:B------:R-:W-:Y:S05]  /*2e20*/  @P0 BRA `(.L_x_27062) ;  /* 0x0000000000300947 */ /* 0x000fea0003800000 */
[----:B-1----:R-:W1:Y:S01]  /*2e30*/  LDC.64 R6, c[0x0][0x218] ;  /* 0x00008600ff067b82 */ /* 0x002e620000000a00 */
[----:B------:R-:W-:Y:S02]  /*2e40*/  IADD3 R9, R21, R0, RZ ;  /* 0x0000000015097210 */ /* 0x000fe40007ffe0ff */
[----:B------:R-:W-:-:S03]  /*2e50*/  IADD3 R0, R0, 0x80, RZ ;  /* 0x0000008000007810 */ /* 0x000fc60007ffe0ff */
[----:B-1----:R-:W-:-:S05]  /*2e60*/  IMAD.WIDE.U32 R6, R9, 0x8, R6 ;  /* 0x0000000809067825 */ /* 0x002fca00078e0006 */
[----:B------:R2:W-:Y:S02]  /*2e70*/  STG.E.64 desc[UR4][R6.64], R4 ;  /* 0x0000000406007986 */ /* 0x0005e4000c101b04 */
.L_x_27061:
[----:B------:R-:W-:Y:S05]  /*2e80*/  BSYNC B1 ;  /* 0x0000000000017941 */ /* 0x000fea0003800000 */
.L_x_27057:
[----:B------:R-:W-:-:S13]  /*2e90*/  ISETP.GE.AND P0, PT, R0, R17, PT ;  /* 0x000000110000720c */ /* 0x000fda0003f06270 */
[----:B--2---:R-:W2:Y:S01]  /*2ea0*/  @!P0 LDC.64 R4, c[0x0][0x218] ;  /* 0x00008600ff048b82 */ /* 0x004ea20000000a00 */
[----:B------:R-:W-:Y:S02]  /*2eb0*/  @!P0 IADD3 R7, R21, R0, RZ ;  /* 0x0000000015078210 */ /* 0x000fe40007ffe0ff */
[----:B------:R-:W-:-:S03]  /*2ec0*/  @!P0 IADD3 R0, R0, 0x80, RZ ;  /* 0x0000008000008810 */ /* 0x000fc60007ffe0ff */
[----:B--2---:R-:W-:-:S05]  /*2ed0*/  @!P0 IMAD.WIDE.U32 R4, R7, 0x8, R4 ;  /* 0x0000000807048825 */ /* 0x004fca00078e0004 */
[----:B------:R2:W-:Y:S02]  /*2ee0*/  @!P0 STG.E.64 desc[UR4][R4.64], R12 ;  /* 0x0000000c04008986 */ /* 0x0005e4000c101b04 */
.L_x_27062:
[----:B------:R-:W-:Y:S05]  /*2ef0*/  BSYNC B0 ;  /* 0x0000000000007941 */ /* 0x000fea0003800000 */
.L_x_27056:
[----:B------:R-:W-:Y:S05]  /*2f00*/  WARPSYNC.ALL ;  /* 0x0000000000007948 */ /* 0x000fea0003800000 */
[----:B------:R-:W-:-:S13]  /*2f10*/  ISETP.GE.AND P0, PT, R0, R17, PT ;  /* 0x000000110000720c */ /* 0x000fda0003f06270 */
[----:B------:R-:W-:Y:S05]  /*2f20*/  @P0 EXIT ;  /* 0x000000000000094d */ /* 0x000fea0003800000 */
[----:B--2---:R-:W2:Y:S01]  /*2f30*/  LDC.64 R4, c[0x0][0x218] ;  /* 0x00008600ff047b82 */ /* 0x004ea20000000a00 */
[----:B------:R-:W-:-:S05]  /*2f40*/  IADD3 R21, R21, R0, RZ ;  /* 0x0000000015157210 */ /* 0x000fca0007ffe0ff */
[----:B--2---:R-:W-:-:S05]  /*2f50*/  IMAD.WIDE.U32 R4, R21, 0x8, R4 ;  /* 0x0000000815047825 */ /* 0x004fca00078e0004 */
[----:B------:R-:W-:Y:S01]  /*2f60*/  STG.E.64 desc[UR4][R4.64], R2 ;  /* 0x0000000204007986 */ /* 0x000fe2000c101b04 */
[----:B------:R-:W-:Y:S05]  /*2f70*/  EXIT ;  /* 0x000000000000794d */ /* 0x000fea0003800000 */
.L_x_27063:
        /* <DEDUP_REMOVED lines=16> */
.L_x_36421:


//--------------------- .text._ZN2at6native29vectorized_elementwise_kernelILi4EZZZNS0_17expm1_kernel_cudaERNS_18TensorIteratorBaseEENKUlvE_clEvENKUlvE2_clEvEUlN3c107complexIfEEE_St5arrayIPcLm2EEEEviT0_T1_ --------------------------
	.section	.text._ZN2at6native29vectorized_elementwise_kernelILi4EZZZNS0_17expm1_kernel_cudaERNS_18TensorIteratorBaseEENKUlvE_clEvENKUlvE2_clEvEUlN3c107complexIfEEE_St5arrayIPcLm2EEEEviT0_T1_,"ax",@progbits
	.align	128
        .global         _ZN2at6native29vectorized_elementwise_kernelILi4EZZZNS0_17expm1_kernel_cudaERNS_18TensorIteratorBaseEENKUlvE_clEvENKUlvE2_clEvEUlN3c107complexIfEEE_St5arrayIPcLm2EEEEviT0_T1_
        .type           _ZN2at6native29vectorized_elementwise_kernelILi4EZZZNS0_17expm1_kernel_cudaERNS_18TensorIteratorBaseEENKUlvE_clEvENKUlvE2_clEvEUlN3c107complexIfEEE_St5arrayIPcLm2EEEEviT0_T1_,@function
        .size           _ZN2at6native29vectorized_elementwise_kernelILi4EZZZNS0_17expm1_kernel_cudaERNS_18TensorIteratorBaseEENKUlvE_clEvENKUlvE2_clEvEUlN3c107complexIfEEE_St5arrayIPcLm2EEEEviT0_T1_,(.L_x_36422 - _ZN2at6native29vectorized_elementwise_kernelILi4EZZZNS0_17expm1_kernel_cudaERNS_18TensorIteratorBaseEENKUlvE_clEvENKUlvE2_clEvEUlN3c107complexIfEEE_St5arrayIPcLm2EEEEviT0_T1_)
        .other          _ZN2at6native29vectorized_elementwise_kernelILi4EZZZNS0_17expm1_kernel_cudaERNS_18TensorIteratorBaseEENKUlvE_clEvENKUlvE2_clEvEUlN3c107complexIfEEE_St5arrayIPcLm2EEEEviT0_T1_,@"STO_CUDA_ENTRY STV_DEFAULT"
_ZN2at6native29vectorized_elementwise_kernelILi4EZZZNS0_17expm1_kernel_cudaERNS_18TensorIteratorBaseEENKUlvE_clEvENKUlvE2_clEvEUlN3c107complexIfEEE_St5arrayIPcLm2EEEEviT0_T1_:
.text._ZN2at6native29vectorized_elementwise_kernelILi4EZZZNS0_17expm1_kernel_cudaERNS_18TensorIteratorBaseEENKUlvE_clEvENKUlvE2_clEvEUlN3c107complexIfEEE_St5arrayIPcLm2EEEEviT0_T1_:
        /* <DEDUP_REMOVED lines=306> */
.L_x_27064:
        /* <DEDUP_REMOVED lines=97> */
.L_x_27066:
[----:B------:R-:W-:Y:S05]  /*1930*/  BSYNC B0 ;  /* 0x0000000000007941 */ /* 0x000fea0003800000 */
.L_x_27065:
        /* <DEDUP_REMOVED lines=46> */
.L_x_27068:
[----:B------:R-:W-:Y:S05]  /*1c20*/  BSYNC B0 ;  /* 0x0000000000007941 */ /* 0x000fea0003800000 */
.L_x_27067:
        /* <DEDUP_REMOVED lines=41> */
.L_x_27070:
[----:B------:R-:W-:Y:S05]  /*1ec0*/  BSYNC B0 ;  /* 0x0000000000007941 */ /* 0x000fea0003800000 */
.L_x_27069:
        /* <DEDUP_REMOVED lines=39> */
.L_x_27072:
[----:B------:R-:W-:Y:S05]  /*2140*/  BSYNC B0 ;  /* 0x0000000000007941 */ /* 0x000fea0003800000 */
.L_x_27071:
        /* <DEDUP_REMOVED lines=40> */
.L_x_27074:
[----:B------:R-:W-:Y:S05]  /*23d0*/  BSYNC B0 ;  /* 0x0000000000007941 */ /* 0x000fea0003800000 */
.L_x_27073:
        /* <DEDUP_REMOVED lines=45> */
.L_x_27076:
[----:B------:R-:W-:Y:S05]  /*26b0*/  BSYNC B0 ;  /* 0x0000000000007941 */ /* 0x000fea0003800000 */
.L_x_27075:
        /* <DEDUP_REMOVED lines=40> */
.L_x_27078:
[----:B------:R-:W-:Y:S05]  /*2940*/  BSYNC B0 ;  /* 0x0000000000007941 */ /* 0x000fea0003800000 */
.L_x_27077:
        /* <DEDUP_REMOVED lines=39> */
.L_x_27080:
[----:B------:R-:W-:Y:S05]  /*2bc0*/  BSYNC B0 ;  /* 0x0000000000007941 */ /* 0x000fea0003800000 */
.L_x_27079:
        /* <DEDUP_REMOVED lines=21> */
.L_x_27083:
[----:B------:R-:W-:-:S13]  /*2d20*/  ISETP.GE.AND P0, PT, R0, R17, PT ;  /* 0x000000110000720c */ /* 0x000fda0003f06270 */
[----:B------:R-:W-:Y:S05]  /*2d30*/  @P0 BRA `(.L_x_27085) ;  /* 0x0000000000300947 */ /* 0x000fea0003800000 */
[----:B0-----:R-:W0:Y:S01]  /*2d40*/  LDC.64 R10, c[0x0][0x218] ;  /* 0x00008600ff0a7b82 */ /* 0x001e220000000a00 */
[----:B------:R-:W-:Y:S02]  /*2d50*/  IADD3 R15, R21, R0, RZ ;  /* 0x00000000150f7210 */ /* 0x000fe40007ffe0ff */
[----:B------:R-:W-:-:S03]  /*2d60*/  IADD3 R0, R0, 0x80, RZ ;  /* 0x0000008000007810 */ /* 0x000fc60007ffe0ff */
[----:B0-----:R-:W-:-:S05]  /*2d70*/  IMAD.WIDE.U32 R10, R15, 0x8, R10 ;  /* 0x000000080f0a7825 */ /* 0x001fca00078e000a */
[----:B------:R1:W-:Y:S02]  /*2d80*/  STG.E.64 desc[UR4][R10.64], R8 ;  /* 0x000000080a007986 */ /* 0x0003e4000c101b04 */
.L_x_27084:
[----:B------:R-:W-:-:S13]  /*2d90*/  ISETP.GE.AND P0, PT, R0, R17, PT ;  /* 0x000000110000720c */ /* 0x000fda0003f06270 */
[----:B------:R-:W-:Y:S05]  /*2da0*/  @P0 BRA `(.L_x_27086) ;  /* 0x0000000000340947 */ /* 0x000fea0003800000 */
[----:B-1----:R-:W1:Y:S01]  /*2db0*/  LDC.64 R8, c[0x0][0x218] ;  /* 0x00008600ff087b82 */ /* 0x002e620000000a00 */
[----:B------:R-:W-:Y:S02]  /*2dc0*/  IADD3 R11, R21, R0, RZ ;  /* 0x00000000150b7210 */ /* 0x000fe40007ffe0ff */
[----:B------:R-:W-:-:S03]  /*2dd0*/  IADD3 R0, R0, 0x80, RZ ;  /* 0x0000008000007810 */ /* 0x000fc60007ffe0ff */
[----:B-1----:R-:W-:-:S05]  /*2de0*/  IMAD.WIDE.U32 R8, R11, 0x8, R8 ;  /* 0x000000080b087825 */ /* 0x002fca00078e0008 */
[----:B------:R1:W-:Y:S02]  /*2df0*/  STG.E.64 desc[UR4][R8.64], R6 ;  /* 0x0000000608007986 */ /* 0x0003e4000c101b04 */
.L_x_27085:
        /* <DEDUP_REMOVED lines=8> */
.L_x_27086:
[----:B------:R-:W-:Y:S05]  /*2e80*/  BSYNC B1 ;  /* 0x0000000000017941 */ /* 0x000fea0003800000 */
.L_x_27082:
[----:B------:R-:W-:-:S13]  /*2e90*/  ISETP.GE.AND P0, PT, R0, R17, PT ;  /* 0x000000110000720c */ /* 0x000fda0003f06270 */
[----:B--2---:R-:W2:Y:S01]  /*2ea0*/  @!P0 LDC.64 R4, c[0x0][0x218] ;  /* 0x00008600ff048b82 */ /* 0x004ea20000000a00 */
[----:B------:R-:W-:Y:S02]  /*2eb0*/  @!P0 IADD3 R7, R21, R0, RZ ;  /* 0x0000000015078210 */ /* 0x000fe40007ffe0ff */
[----:B------:R-:W-:-:S03]  /*2ec0*/  @!P0 IADD3 R0, R0, 0x80, RZ ;  /* 0x0000008000008810 */ /* 0x000fc60007ffe0ff */
[----:B--2---:R-:W-:-:S05]  /*2ed0*/  @!P0 IMAD.WIDE.U32 R4, R7, 0x8, R4 ;  /* 0x0000000807048825 */ /* 0x004fca00078e0004 */
[----:B------:R2:W-:Y:S02]  /*2ee0*/  @!P0 STG.E.64 desc[UR4][R4.64], R12 ;  /* 0x0000000c04008986 */ /* 0x0005e4000c101b04 */
.L_x_27087:
[----:B------:R-:W-:Y:S05]  /*2ef0*/  BSYNC B0 ;  /* 0x0000000000007941 */ /* 0x000fea0003800000 */
.L_x_27081:
        /* <DEDUP_REMOVED lines=8> */
.L_x_27088:
        /* <DEDUP_REMOVED lines=16> */
.L_x_36422:


//--------------------- .text._ZN2at6native29vectorized_elementwise_kernelILi8EZZZNS0_17expm1_kernel_cudaERNS_18TensorIteratorBaseEENKUlvE_clEvENKUlvE2_clEvEUlN3c107complexIfEEE_St5arrayIPcLm2EEEEviT0_T1_ --------------------------
	.section	.text._ZN2at6native29vectorized_elementwise_kernelILi8EZZZNS0_17expm1_kernel_cudaERNS_18TensorIteratorBaseEENKUlvE_clEvENKUlvE2_clEvEUlN3c107complexIfEEE_St5arrayIPcLm2EEEEviT0_T1_,"ax",@progbits
	.align	128
        .global         _ZN2at6native29vectorized_elementwise_kernelILi8EZZZNS0_17expm1_kernel_cudaERNS_18TensorIteratorBaseEENKUlvE_clEvENKUlvE2_clEvEUlN3c107complexIfEEE_St5arrayIPcLm2EEEEviT0_T1_
        .type           _ZN2at6native29vectorized_elementwise_kernelILi8EZZZNS0_17expm1_kernel_cudaERNS_18TensorIteratorBaseEENKUlvE_clEvENKUlvE2_clEvEUlN3c107complexIfEEE_St5arrayIPcLm2EEEEviT0_T1_,@function
        .size           _ZN2at6native29vectorized_elementwise_kernelILi8EZZZNS0_17expm1_kernel_cudaERNS_18TensorIteratorBaseEENKUlvE_clEvENKUlvE2_clEvEUlN3c107complexIfEEE_St5arrayIPcLm2EEEEviT0_T1_,(.L_x_36423 - _ZN2at6native29vectorized_elementwise_kernelILi8EZZZNS0_17expm1_kernel_cudaERNS_18TensorIteratorBaseEENKUlvE_clEvENKUlvE2_clEvEUlN3c107complexIfEEE_St5arrayIPcLm2EEEEviT0_T1_)
        .other          _ZN2at6native29vectorized_elementwise_kernelILi8EZZZNS0_17expm1_kernel_cudaERNS_18TensorIteratorBaseEENKUlvE_clEvENKUlvE2_clEvEUlN3c107complexIfEEE_St5arrayIPcLm2EEEEviT0_T1_,@"STO_CUDA_ENTRY STV_DEFAULT"
_ZN2at6native29vectorized_elementwise_kernelILi8EZZZNS0_17expm1_kernel_cudaERNS_18TensorIteratorBaseEENKUlvE_clEvENKUlvE2_clEvEUlN3c107complexIfEEE_St5arrayIPcLm2EEEEviT0_T1_:
.text._ZN2at6native29vectorized_elementwise_kernelILi8EZZZNS0_17expm1_kernel_cudaERNS_18TensorIteratorBaseEENKUlvE_clEvENKUlvE2_clEvEUlN3c107complexIfEEE_St5arrayIPcLm2EEEEviT0_T1_:
        /* <DEDUP_REMOVED lines=306> */
.L_x_27089:
        /* <DEDUP_REMOVED lines=97> */
.L_x_27091:
[----:B------:R-:W-:Y:S05]  /*1930*/  BSYNC B0 ;  /* 0x0000000000007941 */ /* 0x000fea0003800000 */
.L_x_27090:
        /* <DEDUP_REMOVED lines=46> */
.L_x_27093:
[----:B------:R-:W-:Y:S05]  /*1c20*/  BSYNC B0 ;  /* 0x0000000000007941 */ /* 0x000fea0003800000 */
.L_x_27092:
        /* <DEDUP_REMOVED lines=41> */
.L_x_27095:
[----:B------:R-:W-:Y:S05]  /*1ec0*/  BSYNC B0 ;  /* 0x0000000000007941 */ /* 0x000fea0003800000 */
.L_x_27094:
        /* <DEDUP_REMOVED lines=39> */
.L_x_27097:
[----:B------:R-:W-:Y:S05]  /*2140*/  BSYNC B0 ;  /* 0x0000000000007941 */ /* 0x000fea0003800000 */
.L_x_27096:
        /* <DEDUP_REMOVED lines=40> */
.L_x_27099:
[----:B------:R-:W-:Y:S05]  /*23d0*/  BSYNC B0 ;  /* 0x0000000000007941 */ /* 0x000fea0003800000 */
.L_x_27098:
        /* <DEDUP_REMOVED lines=45> */
.L_x_27101:
[----:B------:R-:W-:Y:S05]  /*26b0*/  BSYNC B0 ;  /* 0x0000000000007941 */ /* 0x000fea0003800000 */
.L_x_27100:
        /* <DEDUP_REMOVED lines=40> */
.L_x_27103:
[----:B------:R-:W-:Y:S05]  /*2940*/  BSYNC B0 ;  /* 0x0000000000007941 */ /* 0x000fea0003800000 */
.L_x_27102:
        /* <DEDUP_REMOVED lines=39> */
.L_x_27105:
[----:B------:R-:W-:Y:S05]  /*2bc0*/  BSYNC B0 ;  /* 0x0000000000007941 */ /* 0x000fea0003800000 */
.L_x_27104:
        /* <DEDUP_REMOVED lines=21> */
.L_x_27108:
[----:B------:R-:W-:-:S13]  /*2d20*/  ISETP.GE.AND P0, PT, R0, R17, PT ;  /* 0x000000110000720c */ /* 0x000fda0003f06270 */
[----:B------:R-:W-:Y:S05]  /*2d30*/  @P0 BRA `(.L_x_27110) ;  /* 0x0000000000300947 */ /* 0x000fea0003800000 */
[----:B0-----:R-:W0:Y:S01]  /*2d40*/  LDC.64 R10, c[0x0][0x218] ;  /* 0x00008600ff0a7b82 */ /* 0x001e220000000a00 */
[----:B------:R-:W-:Y:S02]  /*2d50*/  IADD3 R15, R21, R0, RZ ;  /* 0x00000000150f7210 */ /* 0x000fe40007ffe0ff */
[----:B------:R-:W-:-:S03]  /*2d60*/  IADD3 R0, R0, 0x80, RZ ;  /* 0x0000008000007810 */ /* 0x000fc60007ffe0ff */
[----:B0-----:R-:W-:-:S05]  /*2d70*/  IMAD.WIDE.U32 R10, R15, 0x8, R10 ;  /* 0x000000080f0a7825 */ /* 0x001fca00078e000a */
[----:B------:R1:W-:Y:S02]  /*2d80*/  STG.E.64 desc[UR4][R10.64], R8 ;  /* 0x000000080a007986 */ /* 0x0003e4000c101b04 */
.L_x_27109:
[----:B------:R-:W-:-:S13]  /*2d90*/  ISETP.GE.AND P0, PT, R0, R17, PT ;  /* 0x000000110000720c */ /* 0x000fda0003f06270 */
[----:B------:R-:W-:Y:S05]  /*2da0*/  @P0 BRA `(.L_x_27111) ;  /* 0x0000000000340947 */ /* 0x000fea0003800000 */
[----:B-1----:R-:W1:Y:S01]  /*2db0*/  LDC.64 R8, c[0x0][0x218] ;  /* 0x00008600ff087b82 */ /* 0x002e620000000a00 */
[----:B------:R-:W-:Y:S02]  /*2dc0*/  IADD3 R11, R21, R0, RZ ;  /* 0x00000000150b7210 */ /* 0x000fe40007ffe0ff */
[----:B------:R-:W-:-:S03]  /*2dd0*/  IADD3 R0, R0, 0x80, RZ ;  /* 0x0000008000007810 */ /* 0x000fc60007ffe0ff */
[----:B-1----:R-:W-:-:S05]  /*2de0*/  IMAD.WIDE.U32 R8, R11, 0x8, R8 ;  /* 0x000000080b087825 */ /* 0x002fca00078e0008 */
[----:B------:R1:W-:Y:S02]  /*2df0*/  STG.E.64 desc[UR4][R8.64], R6 ;  /* 0x0000000608007986 */ /* 0x0003e4000c101b04 */
.L_x_27110:
        /* <DEDUP_REMOVED lines=8> */
.L_x_27111:
[----:B------:R-:W-:Y:S05]  /*2e80*/  BSYNC B1 ;  /* 0x0000000000017941 */ /* 0x000fea0003800000 */
.L_x_27107:
[----:B------:R-:W-:-:S13]  /*2e90*/  ISETP.GE.AND P0, PT, R0, R17, PT ;  /* 0x000000110000720c */ /* 0x000fda0003f06270 */
[----:B--2---:R-:W2:Y:S01]  /*2ea0*/  @!P0 LDC.64 R4, c[0x0][0x218] ;  /* 0x00008600ff048b82 */ /* 0x004ea20000000a00 */
[----:B------:R-:W-:Y:S02]  /*2eb0*/  @!P0 IADD3 R7, R21, R0, RZ ;  /* 0x0000000015078210 */ /* 0x000fe40007ffe0ff */
[----:B------:R-:W-:-:S03]  /*2ec0*/  @!P0 IADD3 R0, R0, 0x80, RZ ;  /* 0x0000008000008810 */ /* 0x000fc60007ffe0ff */
[----:B--2---:R-:W-:-:S05]  /*2ed0*/  @!P0 IMAD.WIDE.U32 R4, R7, 0x8, R4 ;  /* 0x0000000807048825 */ /* 0x004fca00078e0004 */
[----:B------:R2:W-:Y:S02]  /*2ee0*/  @!P0 STG.E.64 desc[UR4][R4.64], R12 ;  /* 0x0000000c04008986 */ /* 0x0005e4000c101b04 */
.L_x_27112:
[----:B------:R-:W-:Y:S05]  /*2ef0*/  BSYNC B0 ;  /* 0x0000000000007941 */ /* 0x000fea0003800000 */
.L_x_27106:
        /* <DEDUP_REMOVED lines=8> */
.L_x_27113:
        /* <DEDUP_REMOVED lines=16> */
.L_x_36423:


//--------------------- .text._ZN2at6native18elementwise_kernelILi128ELi4EZNS0_15gpu_kernel_implIZZZNS0_17expm1_kernel_cudaERNS_18TensorIteratorBaseEENKUlvE_clEvENKUlvE1_clEvEUlN3c107complexIdEEE_EEvS4_RKT_EUliE_EEviT1_ --------------------------
	.section	.text._ZN2at6native18elementwise_kernelILi128ELi4EZNS0_15gpu_kernel_implIZZZNS0_17expm1_kernel_cudaERNS_18TensorIteratorBaseEENKUlvE_clEvENKUlvE1_clEvEUlN3c107complexIdEEE_EEvS4_RKT_EUliE_EEviT1_,"ax",@progbits
	.align	128
        .global         _ZN2at6native18elementwise_kernelILi128ELi4EZNS0_15gpu_kernel_implIZZZNS0_17expm1_kernel_cudaERNS_18TensorIteratorBaseEENKUlvE_clEvENKUlvE1_clEvEUlN3c107complexIdEEE_EEvS4_RKT_EUliE_EEviT1_
        .type           _ZN2at6native18elementwise_kernelILi128ELi4EZNS0_15gpu_kernel_implIZZZNS0_17expm1_kernel_cudaERNS_18TensorIteratorBaseEENKUlvE_clEvENKUlvE1_clEvEUlN3c107complexIdEEE_EEvS4_RKT_EUliE_EEviT1_,@function
        .size           _ZN2at6native18elementwise_kernelILi128ELi4EZNS0_15gpu_kernel_implIZZZNS0_17expm1_kernel_cudaERNS_18TensorIteratorBaseEENKUlvE_clEvENKUlvE1_clEvEUlN3c107complexIdEEE_EEvS4_RKT_EUliE_EEviT1_,(.L_x_36109 - _ZN2at6native18elementwise_kernelILi128ELi4EZNS0_15gpu_kernel_implIZZZNS0_17expm1_kernel_cudaERNS_18TensorIteratorBaseEENKUlvE_clEvENKUlvE1_clEvEUlN3c107complexIdEEE_EEvS4_RKT_EUliE_EEviT1_)
        .other          _ZN2at6native18elementwise_kernelILi128ELi4EZNS0_15gpu_kernel_implIZZZNS0_17expm1_kernel_cudaERNS_18TensorIteratorBaseEENKUlvE_clEvENKUlvE1_clEvEUlN3c107complexIdEEE_EEvS4_RKT_EUliE_EEviT1_,@"STO_CUDA_ENTRY STV_DEFAULT"
_ZN2at6native18elementwise_kernelILi128ELi4EZNS0_15gpu_kernel_implIZZZNS0_17expm1_kernel_cudaERNS_18TensorIteratorBaseEENKUlvE_clEvENKUlvE1_clEvEUlN3c107complexIdEEE_EEvS4_RKT_EUliE_EEviT1_:
.text._ZN2at6native18elementwise_kernelILi128ELi4EZNS0_15gpu_kernel_implIZZZNS0_17expm1_kernel_cudaERNS_18TensorIteratorBaseEENKUlvE_clEvENKUlvE1_clEvEUlN3c107complexIdEEE_EEvS4_RKT_EUliE_EEviT1_:
[----:B------:R-:W0:Y:S01]  /*0000*/  LDC R1, c[0x0][0x28] ;  /* 0x00000a00ff017b82 */ /* 0x000e220000000800 */
[----:B------:R-:W1:Y:S01]  /*0010*/  S2R R17, SR_CTAID.X ;  /* 0x0000000000117919 */ /* 0x000e620000002500 */
[----:B------:R-:W-:Y:S01]  /*0020*/  ULDC UR4, c[0x0][0x210] ;  /* 0x0000840000047ab9 */ /* 0x000fe20000000800 */
[----:B------:R-:W-:Y:S01]  /*0030*/  ULDC.64 UR36, c[0x0][0x208] ;  /* 0x0000820000247ab9 */ /* 0x000fe20000000a00 */
[----:B------:R-:W-:Y:S01]  /*0040*/  BSSY B6, `(.L_x_27114) ;  /* 0x000047b000067945 */ /* 0x000fe20003800000 */
[----:B------:R-:W1:Y:S01]  /*0050*/  S2R R0, SR_TID.X ;  /* 0x0000000000007919 */ /* 0x000e620000002100 */
[----:B0-----:R-:W-:Y:S02]  /*0060*/  VIADD R1, R1, 0xffffffd8 ;  /* 0xffffffd801017836 */ /* 0x001fe40000000000 */
[----:B-1----:R-:W-:-:S05]  /*0070*/  IMAD R17, R17, 0x200, R0 ;  /* 0x0000020011117824 */ /* 0x002fca00078e0200 */
[----:B------:R-:W-:-:S13]  /*0080*/  ISETP.GE.AND P0, PT, R17, UR4, PT ;  /* 0x0000000411007c0c */ /* 0x000fda000bf06270 */
[----:B------:R-:W-:Y:S05]  /*0090*/  @P0 BRA `(.L_x_27115) ;  /* 0x0000004400d40947 */ /* 0x000fea0003800000 */
[----:B------:R-:W0:Y:S01]  /*00a0*/  LDC R6, c[0x0][0x218] ;  /* 0x00008600ff067b82 */ /* 0x000e220000000800 */
[----:B------:R-:W-:Y:S02]  /*00b0*/  IMAD.MOV.U32 R0, RZ, RZ, RZ ;  /* 0x000000ffff007224 */ /* 0x000fe400078e00ff */
        /* <DEDUP_REMOVED lines=301> */
.L_x_27116:
        /* <DEDUP_REMOVED lines=22> */
.L_x_27120:
[----:B------:R-:W2:Y:S01]  /*14f0*/  LDG.E.U8 R2, desc[UR36][R2.64] ;  /* 0x0000002402027981 */ /* 0x000ea2000c1e1100 */
[----:B------:R-:W-:Y:S01]  /*1500*/  CS2R R14, SRZ ;  /* 0x00000000000e7805 */ /* 0x000fe2000001ff00 */
[----:B--2---:R0:W1:Y:S01]  /*1510*/  I2F.F64.U16 R12, R2 ;  /* 0x00000002000c7312 */ /* 0x0040620000101800 */
[----:B------:R-:W-:Y:S05]  /*1520*/  BRA `(.L_x_27122) ;  /* 0x0000000c00c87947 */ /* 0x000fea0003800000 */
.L_x_27119:
        /* <DEDUP_REMOVED lines=10> */
.L_x_27124:
[----:B------:R-:W2:Y:S01]  /*15d0*/  LDG.E R2, desc[UR36][R2.64] ;  /* 0x0000002402027981 */ /* 0x000ea2000c1e1900 */
[----:B------:R-:W-:Y:S01]  /*15e0*/  CS2R R14, SRZ ;  /* 0x00000000000e7805 */ /* 0x000fe2000001ff00 */
[----:B--2---:R0:W1:Y:S01]  /*15f0*/  I2F.F64 R12, R2 ;  /* 0x00000002000c7312 */ /* 0x0040620000201c00 */
[----:B------:R-:W-:Y:S05]  /*1600*/  BRA `(.L_x_27122) ;  /* 0x0000000c00907947 */ /* 0x000fea0003800000 */
.L_x_27123:
[----:B------:R-:W2:Y:S01]  /*1610*/  LDG.E.U16 R2, desc[UR36][R2.64] ;  /* 0x0000002402027981 */ /* 0x000ea2000c1e1500 */
[----:B------:R-:W-:Y:S01]  /*1620*/  CS2R R14, SRZ ;  /* 0x00000000000e7805 */ /* 0x000fe2000001ff00 */
[----:B--2---:R0:W1:Y:S01]  /*1630*/  I2F.F64.S16 R12, R2 ;  /* 0x00000002000c7312 */ /* 0x0040620000101c00 */
[----:B------:R-:W-:Y:S05]  /*1640*/  BRA `(.L_x_27122) ;  /* 0x0000000c00807947 */ /* 0x000fea0003800000 */
.L_x_27118:
        /* <DEDUP_REMOVED lines=11> */
.L_x_27126:
[----:B------:R-:W2:Y:S01]  /*1700*/  LDG.E.U16 R0, desc[UR36][R2.64] ;  /* 0x0000002402007981 */ /* 0x000ea2000c1e1500 */
[----:B------:R-:W-:Y:S01]  /*1710*/  CS2R R14, SRZ ;  /* 0x00000000000e7805 */ /* 0x000fe2000001ff00 */
[----:B--2---:R-:W-:-:S05]  /*1720*/  HADD2.F32 R0, -RZ, R0.H0_H0 ;  /* 0x20000000ff007230 */ /* 0x004fca0000004100 */
[----:B------:R-:W-:-:S04]  /*1730*/  FMUL.FTZ R0, R0, 1 ;  /* 0x3f80000000007820 */ /* 0x000fc80000410000 */
[----:B------:R0:W1:Y:S01]  /*1740*/  F2F.F64.F32 R12, R0 ;  /* 0x00000000000c7310 */ /* 0x0000620000201800 */
[----:B------:R-:W-:Y:S05]  /*1750*/  BRA `(.L_x_27122) ;  /* 0x0000000c003c7947 */ /* 0x000fea0003800000 */
.L_x_27125:
        /* <DEDUP_REMOVED lines=12> */
.L_x_27128:
        /* <DEDUP_REMOVED lines=8> */
.L_x_27127:
[----:B------:R0:W5:Y:S01]  /*18a0*/  LDG.E.64 R12, desc[UR36][R2.64] ;  /* 0x00000024020c7981 */ /* 0x000162000c1e1b00 */
[----:B------:R-:W-:Y:S01]  /*18b0*/  CS2R R14, SRZ ;  /* 0x00000000000e7805 */ /* 0x000fe2000001ff00 */
[----:B------:R-:W-:Y:S06]  /*18c0*/  BRA `(.L_x_27122) ;  /* 0x0000000800e07947 */ /* 0x000fec0003800000 */
.L_x_27117:
        /* <DEDUP_REMOVED lines=14> */
.L_x_27131:
[----:B------:R0:W5:Y:S01]  /*19b0*/  LDG.E.128 R12, desc[UR36][R2.64] ;  /* 0x00000024020c7981 */ /* 0x000162000c1e1d00 */
[----:B------:R-:W-:Y:S05]  /*19c0*/  BRA `(.L_x_27122) ;  /* 0x0000000800a07947 */ /* 0x000fea0003800000 */
.L_x_27130:
        /* <DEDUP_REMOVED lines=29> */
.L_x_27133:
        /* <DEDUP_REMOVED lines=16> */
.L_x_27132:
[----:B------:R-:W2:Y:S01]  /*1ca0*/  LDG.E.U16 R0, desc[UR36][R2.64] ;  /* 0x0000002402007981 */ /* 0x000ea2000c1e1500 */
[----:B------:R-:W-:Y:S01]  /*1cb0*/  CS2R R14, SRZ ;  /* 0x00000000000e7805 */ /* 0x000fe2000001ff00 */
[----:B--2---:R-:W-:-:S04]  /*1cc0*/  IMAD.U32 R0, R0, 0x10000, RZ ;  /* 0x0001000000007824 */ /* 0x004fc800078e00ff */
[----:B------:R-:W-:-:S04]  /*1cd0*/  FMUL.FTZ R0, R0, 1 ;  /* 0x3f80000000007820 */ /* 0x000fc80000410000 */
[----:B------:R0:W1:Y:S01]  /*1ce0*/  F2F.F64.F32 R12, R0 ;  /* 0x00000000000c7310 */ /* 0x0000620000201800 */
[----:B------:R-:W-:Y:S05]  /*1cf0*/  BRA `(.L_x_27122) ;  /* 0x0000000400d47947 */ /* 0x000fea0003800000 */
.L_x_27129:
        /* <DEDUP_REMOVED lines=12> */
.L_x_27136:
        /* <DEDUP_REMOVED lines=21> */
.L_x_27140:
[----:B------:R-:W-:Y:S05]  /*1f10*/  BSYNC B1 ;  /* 0x0000000000017941 */ /* 0x000fea0003800000 */
.L_x_27139:
[----:B------:R-:W-:Y:S01]  /*1f20*/  LEA R3, R0, 0x3b800000, 0x17 ;  /* 0x3b80000000037811 */ /* 0x000fe200078eb8ff */
[----:B------:R-:W-:-:S05]  /*1f30*/  IMAD.SHL.U32 R0, R2, 0x100000, RZ ;  /* 0x0010000002007824 */ /* 0x000fca00078e00ff */
[----:B------:R-:W-:-:S07]  /*1f40*/  LOP3.LUT R0, R3, R0, R4, 0xfe, !PT ;  /* 0x0000000003007212 */ /* 0x000fce00078efe04 */
.L_x_27138:
[----:B------:R-:W-:Y:S05]  /*1f50*/  BSYNC B0 ;  /* 0x0000000000007941 */ /* 0x000fea0003800000 */
.L_x_27137:
[----:B------:R-:W-:Y:S01]  /*1f60*/  FMUL.FTZ R0, R0, 1 ;  /* 0x3f80000000007820 */ /* 0x000fe20000410000 */
[----:B------:R-:W-:-:S03]  /*1f70*/  CS2R R14, SRZ ;  /* 0x00000000000e7805 */ /* 0x000fc6000001ff00 */
[----:B------:R2:W3:Y:S01]  /*1f80*/  F2F.F64.F32 R12, R0 ;  /* 0x00000000000c7310 */ /* 0x0004e20000201800 */
[----:B------:R-:W-:Y:S05]  /*1f90*/  BRA `(.L_x_27122) ;  /* 0x00000004002c7947 */ /* 0x000fea0003800000 */
.L_x_27135:
        /* <DEDUP_REMOVED lines=21> */
.L_x_27144:
[----:B------:R-:W-:Y:S05]  /*20f0*/  BSYNC B1 ;  /* 0x0000000000017941 */ /* 0x000fea0003800000 */
.L_x_27143:
[----:B------:R-:W-:Y:S01]  /*2100*/  LEA R3, R0, 0x37800000, 0x17 ;  /* 0x3780000000037811 */ /* 0x000fe200078eb8ff */
[----:B------:R-:W-:-:S05]  /*2110*/  IMAD.SHL.U32 R0, R2, 0x200000, RZ ;  /* 0x0020000002007824 */ /* 0x000fca00078e00ff */
[----:B------:R-:W-:-:S07]  /*2120*/  LOP3.LUT R0, R3, R0, R4, 0xfe, !PT ;  /* 0x0000000003007212 */ /* 0x000fce00078efe04 */
.L_x_27142:
[----:B------:R-:W-:Y:S05]  /*2130*/  BSYNC B0 ;  /* 0x0000000000007941 */ /* 0x000fea0003800000 */
.L_x_27141:
[----:B------:R-:W-:Y:S01]  /*2140*/  FMUL.FTZ R0, R0, 1 ;  /* 0x3f80000000007820 */ /* 0x000fe20000410000 */
[----:B------:R-:W-:-:S03]  /*2150*/  CS2R R14, SRZ ;  /* 0x00000000000e7805 */ /* 0x000fc6000001ff00 */
[----:B------:R4:W0:Y:S01]  /*2160*/  F2F.F64.F32 R12, R0 ;  /* 0x00000000000c7310 */ /* 0x0008220000201800 */
[----:B------:R-:W-:Y:S05]  /*2170*/  BRA `(.L_x_27122) ;  /* 0x0000000000b47947 */ /* 0x000fea0003800000 */
.L_x_27134:
        /* <DEDUP_REMOVED lines=14> */
.L_x_27148:
[----:B------:R-:W-:Y:S05]  /*2260*/  BSYNC B0 ;  /* 0x0000000000007941 */ /* 0x000fea0003800000 */
.L_x_27147:
[----:B------:R-:W-:Y:S01]  /*2270*/  FMUL.FTZ R0, R0, 1 ;  /* 0x3f80000000007820 */ /* 0x000fe20000410000 */
[----:B------:R-:W-:-:S03]  /*2280*/  CS2R R14, SRZ ;  /* 0x00000000000e7805 */ /* 0x000fc6000001ff00 */
[----:B------:R0:W1:Y:S01]  /*2290*/  F2F.F64.F32 R12, R0 ;  /* 0x00000000000c7310 */ /* 0x0000620000201800 */
[----:B------:R-:W-:Y:S05]  /*22a0*/  BRA `(.L_x_27122) ;  /* 0x0000000000687947 */ /* 0x000fea0003800000 */
.L_x_27121:
        /* <DEDUP_REMOVED lines=16> */
.L_x_27149:
[----:B------:R-:W-:Y:S02]  /*23b0*/  CS2R R12, SRZ ;  /* 0x00000000000c7805 */ /* 0x000fe4000001ff00 */
[----:B------:R-:W-:Y:S01]  /*23c0*/  CS2R R14, SRZ ;  /* 0x00000000000e7805 */ /* 0x000fe2000001ff00 */
[----:B------:R-:W-:Y:S06]  /*23d0*/  BRA `(.L_x_27122) ;  /* 0x00000000001c7947 */ /* 0x000fec0003800000 */
.L_x_27146:
[----:B------:R-:W2:Y:S01]  /*23e0*/  LDG.E.64 R12, desc[UR36][R2.64] ;  /* 0x00000024020c7981 */ /* 0x000ea2000c1e1b00 */
[----:B------:R-:W-:Y:S01]  /*23f0*/  CS2R R14, SRZ ;  /* 0x00000000000e7805 */ /* 0x000fe2000001ff00 */
[----:B--2---:R-:W0:Y:S01]  /*2400*/  I2F.F64.U64 R12, R12 ;  /* 0x0000000c000c7312 */ /* 0x004e220000301800 */
[----:B------:R-:W-:Y:S05]  /*2410*/  BRA `(.L_x_27122) ;  /* 0x00000000000c7947 */ /* 0x000fea0003800000 */
.L_x_27145:
[----:B------:R-:W2:Y:S01]  /*2420*/  LDG.E R2, desc[UR36][R2.64] ;  /* 0x0000002402027981 */ /* 0x000ea2000c1e1900 */
[----:B------:R-:W-:Y:S01]  /*2430*/  CS2R R14, SRZ ;  /* 0x00000000000e7805 */ /* 0x000fe2000001ff00 */
[----:B--2---:R0:W1:Y:S06]  /*2440*/  I2F.F64.U32 R12, R2 ;  /* 0x00000002000c7312 */ /* 0x00406c0000201800 */
.L_x_27122:
[----:B01---5:R-:W-:Y:S01]  /*2450*/  DMUL R6, R14, 0.5 ;  /* 0x3fe000000e067828 */ /* 0x023fe20000000000 */
[----:B------:R-:W-:Y:S07]  /*2460*/  BSSY B1, `(.L_x_27150) ;  /* 0x000001a000017945 */ /* 0x000fee0003800000 */
[----:B------:R-:W-:-:S14]  /*2470*/  DSETP.NEU.AND P0, PT, |R6|, +INF , PT ;  /* 0x7ff000000600742a */ /* 0x000fdc0003f0d200 */
[----:B------:R-:W-:Y:S05]  /*2480*/  @!P0 BRA `(.L_x_27151) ;  /* 0x0000000000548947 */ /* 0x000fea0003800000 */
[----:B------:R-:W-:Y:S01]  /*2490*/  UMOV UR4, 0x6dc9c883 ;  /* 0x6dc9c88300047882 */ /* 0x000fe20000000000 */
[----:B------:R-:W-:Y:S01]  /*24a0*/  UMOV UR5, 0x3fe45f30 ;  /* 0x3fe45f3000057882 */ /* 0x000fe20000000000 */
[C---:B------:R-:W-:Y:S02]  /*24b0*/  DSETP.GE.AND P0, PT, |R6|.reuse, 2.14748364800000000000e+09, PT ;  /* 0x41e000000600742a */ /* 0x040fe40003f06200 */
[----:B------:R-:W-:Y:S01]  /*24c0*/  DMUL R2, R6, UR4 ;  /* 0x0000000406027c28 */ /* 0x000fe20008000000 */
[----:B------:R-:W-:Y:S01]  /*24d0*/  UMOV UR4, 0x54442d18 ;  /* 0x54442d1800047882 */ /* 0x000fe20000000000 */
[----:B------:R-:W-:-:S04]  /*24e0*/  UMOV UR5, 0x3ff921fb ;  /* 0x3ff921fb00057882 */ /* 0x000fc80000000000 */
[----:B--2-4-:R-:W0:Y:S08]  /*24f0*/  F2I.F64 R0, R2 ;  /* 0x0000000200007311 */ /* 0x014e300000301100 */
[----:B0-----:R-:W0:Y:S02]  /*2500*/  I2F.F64 R10, R0 ;  /* 0x00000000000a7312 */ /* 0x001e240000201c00 */
[----:B0-----:R-:W-:Y:S01]  /*2510*/  DFMA R4, -R10, UR4, R6 ;  /* 0x000000040a047c2b */ /* 0x001fe20008000106 */
[----:B------:R-:W-:Y:S01]  /*2520*/  UMOV UR4, 0x33145c00 ;  /* 0x33145c0000047882 */ /* 0x000fe20000000000 */
[----:B------:R-:W-:-:S06]  /*2530*/  UMOV UR5, 0x3c91a626 ;  /* 0x3c91a62600057882 */ /* 0x000fcc0000000000 */
[----:B------:R-:W-:Y:S01]  /*2540*/  DFMA R4, -R10, UR4, R4 ;  /* 0x000000040a047c2b */ /* 0x000fe20008000104 */
[----:B------:R-:W-:Y:S01]  /*2550*/  UMOV UR4, 0x252049c0 ;  /* 0x252049c000047882 */ /* 0x000fe20000000000 */
[----:B------:R-:W-:-:S06]  /*2560*/  UMOV UR5, 0x397b839a ;  /* 0x397b839a00057882 */ /* 0x000fcc0000000000 */
[----:B------:R-:W-:Y:S01]  /*2570*/  DFMA R10, -R10, UR4, R4 ;  /* 0x000000040a0a7c2b */ /* 0x000fe20008000104 */
[----:B------:R-:W-:Y:S10]  /*2580*/  @!P0 BRA `(.L_x_27152) ;  /* 0x00000000001c8947 */ /* 0x000ff40003800000 */
[----:B------:R-:W-:Y:S01]  /*2590*/  IMAD.MOV.U32 R10, RZ, RZ, R6 ;  /* 0x000000ffff0a7224 */ /* 0x000fe200078e0006 */
[----:B------:R-:W-:Y:S01]  /*25a0*/  MOV R2, 0x25d0 ;  /* 0x000025d000027802 */ /* 0x000fe20000000f00 */
[----:B------:R-:W-:-:S07]  /*25b0*/  IMAD.MOV.U32 R3, RZ, RZ, R7 ;  /* 0x000000ffff037224 */ /* 0x000fce00078e0007 */
[----:B---3--:R-:W-:Y:S05]  /*25c0*/  CALL.REL.NOINC `($_ZN2at6native18elementwise_kernelILi128ELi4EZNS0_15gpu_kernel_implIZZZNS0_17expm1_kernel_cudaERNS_18TensorIteratorBaseEENKUlvE_clEvENKUlvE1_clEvEUlN3c107complexIdEEE_EEvS4_RKT_EUliE_EEviT1_$__internal_trig_reduction_slowpathd) ;  /* 0x000000f800207944 */ /* 0x008fea0003c00000 */
[----:B------:R-:W-:Y:S05]  /*25d0*/  BRA `(.L_x_27152) ;  /* 0x0000000000087947 */ /* 0x000fea0003800000 */
.L_x_27151:
[----:B------:R-:W-:Y:S01]  /*25e0*/  DMUL R10, RZ, R6 ;  /* 0x00000006ff0a7228 */ /* 0x000fe20000000000 */
[----:B--2-4-:R-:W-:-:S10]  /*25f0*/  IMAD.MOV.U32 R0, RZ, RZ, RZ ;  /* 0x000000ffff007224 */ /* 0x014fd400078e00ff */
.L_x_27152:
[----:B------:R-:W-:Y:S05]  /*2600*/  BSYNC B1 ;  /* 0x0000000000017941 */ /* 0x000fea0003800000 */
.L_x_27150:
[----:B------:R-:W0:Y:S01]  /*2610*/  LDC.64 R2, c[0x4][0x1b0] ;  /* 0x01006c00ff027b82 */ /* 0x000e220000000a00 */
[----:B------:R-:W-:-:S05]  /*2620*/  IMAD.SHL.U32 R4, R0, 0x8, RZ ;  /* 0x0000000800047824 */ /* 0x000fca00078e00ff */
[----:B------:R-:W-:-:S05]  /*2630*/  LOP3.LUT R5, R4, 0x8, RZ, 0xc0, !PT ;  /* 0x0000000804057812 */ /* 0x000fca00078ec0ff */
[----:B0-----:R-:W-:-:S05]  /*2640*/  IMAD.WIDE.U32 R2, R5, 0x8, R2 ;  /* 0x0000000805027825 */ /* 0x001fca00078e0002 */
[----:B------:R-:W2:Y:S04]  /*2650*/  LDG.E.128.CONSTANT R4, desc[UR36][R2.64] ;  /* 0x0000002402047981 */ /* 0x000ea8000c1e9d00 */
[----:B------:R-:W4:Y:S04]  /*2660*/  LDG.E.128.CONSTANT R20, desc[UR36][R2.64+0x10] ;  /* 0x0000102402147981 */ /* 0x000f28000c1e9d00 */
[----:B------:R-:W5:Y:S01]  /*2670*/  LDG.E.128.CONSTANT R24, desc[UR36][R2.64+0x20] ;  /* 0x0000202402187981 */ /* 0x000f62000c1e9d00 */
[----:B------:R-:W-:Y:S01]  /*2680*/  R2P PR, R0, 0x3 ;  /* 0x0000000300007804 */ /* 0x000fe20000000000 */
[----:B------:R-:W-:Y:S01]  /*2690*/  IMAD.MOV.U32 R8, RZ, RZ, 0x79785eba ;  /* 0x79785ebaff087424 */ /* 0x000fe200078e00ff */
[----:B------:R-:W-:Y:S01]  /*26a0*/  DMUL R16, R10, R10 ;  /* 0x0000000a0a107228 */ /* 0x000fe20000000000 */
[----:B------:R-:W-:Y:S01]  /*26b0*/  IMAD.MOV.U32 R0, RZ, RZ, 0x3de5db65 ;  /* 0x3de5db65ff007424 */ /* 0x000fe200078e00ff */
[----:B---3--:R-:W-:Y:S01]  /*26c0*/  FSETP.GEU.FTZ.AND P2, PT, R13, 4.1931471824645996094, PT ;  /* 0x40862e430d00780b */ /* 0x008fe20003f5e000 */
[----:B------:R-:W-:Y:S01]  /*26d0*/  BSSY B0, `(.L_x_27153) ;  /* 0x0000052000007945 */ /* 0x000fe20003800000 */
[----:B------:R-:W-:-:S02]  /*26e0*/  FSEL R8, -R8, 4.2945490664224492434e-19, !P0 ;  /* 0x20fd816408087808 */ /* 0x000fc40004000100 */
[----:B------:R-:W-:-:S06]  /*26f0*/  FSEL R9, R0, -0.082518599927425384521, !P0 ;  /* 0xbda8ff8300097808 */ /* 0x000fcc0004000000 */
[----:B--2---:R-:W-:-:S08]  /*2700*/  DFMA R4, R16, R8, R4 ;  /* 0x000000081004722b */ /* 0x004fd00000000004 */
[----:B------:R-:W-:-:S08]  /*2710*/  DFMA R4, R16, R4, R6 ;  /* 0x000000041004722b */ /* 0x000fd00000000006 */
[----:B----4-:R-:W-:-:S08]  /*2720*/  DFMA R4, R16, R4, R20 ;  /* 0x000000041004722b */ /* 0x010fd00000000014 */
[----:B------:R-:W-:-:S08]  /*2730*/  DFMA R4, R16, R4, R22 ;  /* 0x000000041004722b */ /* 0x000fd00000000016 */
[----:B-----5:R-:W-:-:S08]  /*2740*/  DFMA R4, R16, R4, R24 ;  /* 0x000000041004722b */ /* 0x020fd00000000018 */
[----:B------:R-:W-:-:S08]  /*2750*/  DFMA R4, R16, R4, R26 ;  /* 0x000000041004722b */ /* 0x000fd0000000001a */
[----:B------:R-:W-:Y:S02]  /*2760*/  DFMA R30, R4, R10, R10 ;  /* 0x0000000a041e722b */ /* 0x000fe4000000000a */
[----:B------:R-:W-:Y:S01]  /*2770*/  @P0 DFMA R30, R16, R4, 1 ;  /* 0x3ff00000101e042b */ /* 0x000fe20000000004 */
[----:B------:R-:W-:-:S07]  /*2780*/  FSETP.GT.FTZ.AND P0, PT, R13, -3.1640625, PT ;  /* 0xc04a80000d00780b */ /* 0x000fce0003f14000 */
[----:B------:R-:W-:-:S06]  /*2790*/  @P1 DFMA R30, R30, -1, RZ ;  /* 0xbff000001e1e182b */ /* 0x000fcc00000000ff */
[----:B------:R-:W-:Y:S05]  /*27a0*/  @P0 BRA !P2, `(.L_x_27154) ;  /* 0x0000000000200947 */ /* 0x000fea0005000000 */
[C---:B------:R-:W-:Y:S01]  /*27b0*/  DADD R2, R12.reuse, R12 ;  /* 0x000000000c027229 */ /* 0x040fe2000000000c */
[----:B------:R-:W-:Y:S01]  /*27c0*/  IMAD.MOV.U32 R5, RZ, RZ, 0x3ff00000 ;  /* 0x3ff00000ff057424 */ /* 0x000fe200078e00ff */
[----:B------:R-:W-:Y:S01]  /*27d0*/  ISETP.GE.AND P1, PT, R13, RZ, PT ;  /* 0x000000ff0d00720c */ /* 0x000fe20003f26270 */
[----:B------:R-:W-:-:S03]  /*27e0*/  DSETP.GTU.AND P0, PT, |R12|, +INF , PT ;  /* 0x7ff000000c00742a */ /* 0x000fc60003f0c200 */
[----:B------:R-:W-:-:S04]  /*27f0*/  FSEL R5, -R5, +QNAN , !P1 ;  /* 0x7ff0000005057808 */ /* 0x000fc80004800100 */
[----:B------:R-:W-:Y:S02]  /*2800*/  FSEL R20, R2, RZ, P0 ;  /* 0x000000ff02147208 */ /* 0x000fe40000000000 */
[----:B------:R-:W-:Y:S01]  /*2810*/  FSEL R21, R3, R5, P0 ;  /* 0x0000000503157208 */ /* 0x000fe20000000000 */
[----:B------:R-:W-:Y:S06]  /*2820*/  BRA `(.L_x_27155) ;  /* 0x0000000000f07947 */ /* 0x000fec0003800000 */
.L_x_27154:
[----:B------:R-:W-:Y:S01]  /*2830*/  IMAD.MOV.U32 R2, RZ, RZ, 0x652b82fe ;  /* 0x652b82feff027424 */ /* 0x000fe200078e00ff */
[----:B------:R-:W-:Y:S01]  /*2840*/  UMOV UR4, 0xfefa39ef ;  /* 0xfefa39ef00047882 */ /* 0x000fe20000000000 */
[----:B------:R-:W-:Y:S01]  /*2850*/  IMAD.MOV.U32 R3, RZ, RZ, 0x3ff71547 ;  /* 0x3ff71547ff037424 */ /* 0x000fe200078e00ff */
[----:B------:R-:W-:Y:S01]  /*2860*/  UMOV UR5, 0x3fe62e42 ;  /* 0x3fe62e4200057882 */ /* 0x000fe20000000000 */
[----:B------:R-:W-:Y:S02]  /*2870*/  IMAD.SHL.U32 R0, R13, 0x2, RZ ;  /* 0x000000020d007824 */ /* 0x000fe400078e00ff */
[----:B------:R-:W-:Y:S02]  /*2880*/  IMAD.MOV.U32 R8, RZ, RZ, -0x7142ec33 ;  /* 0x8ebd13cdff087424 */ /* 0x000fe400078e00ff */
[----:B------:R-:W-:Y:S01]  /*2890*/  DFMA R2, R12, R2, 6.75539944105574400000e+15 ;  /* 0x433800000c02742b */ /* 0x000fe20000000002 */
[C---:B------:R-:W-:Y:S01]  /*28a0*/  ISETP.GE.U32.AND P0, PT, R0.reuse, 0x7fb3e647, PT ;  /* 0x7fb3e6470000780c */ /* 0x040fe20003f06070 */
[----:B------:R-:W-:Y:S01]  /*28b0*/  IMAD.MOV.U32 R9, RZ, RZ, 0x3e5af86d ;  /* 0x3e5af86dff097424 */ /* 0x000fe200078e00ff */
[----:B------:R-:W-:-:S05]  /*28c0*/  ISETP.NE.AND P1, PT, R0, RZ, PT ;  /* 0x000000ff0000720c */ /* 0x000fca0003f25270 */
[----:B------:R-:W-:Y:S02]  /*28d0*/  DADD R4, R2, -6.75539944105574400000e+15 ;  /* 0xc338000002047429 */ /* 0x000fe40000000000 */
[----:B------:R-:W-:-:S05]  /*28e0*/  SEL R2, R2, RZ, P0 ;  /* 0x000000ff02027207 */ /* 0x000fca0000000000 */
[----:B------:R-:W-:Y:S01]  /*28f0*/  VIADD R3, R2, 0xffffffff ;  /* 0xffffffff02037836 */ /* 0x000fe20000000000 */
[----:B------:R-:W-:Y:S01]  /*2900*/  DFMA R6, R4, -UR4, R12 ;  /* 0x8000000404067c2b */ /* 0x000fe2000800000c */
[----:B------:R-:W-:Y:S01]  /*2910*/  UMOV UR4, 0x3b39803f ;  /* 0x3b39803f00047882 */ /* 0x000fe20000000000 */
[----:B------:R-:W-:-:S06]  /*2920*/  UMOV UR5, 0x3c7abc9e ;  /* 0x3c7abc9e00057882 */ /* 0x000fcc0000000000 */
[----:B------:R-:W-:Y:S01]  /*2930*/  DFMA R6, R4, -UR4, R6 ;  /* 0x8000000404067c2b */ /* 0x000fe20008000006 */
[----:B------:R-:W-:Y:S01]  /*2940*/  UMOV UR4, 0x6acd15b6 ;  /* 0x6acd15b600047882 */ /* 0x000fe20000000000 */
[----:B------:R-:W-:-:S08]  /*2950*/  UMOV UR5, 0x3e21f407 ;  /* 0x3e21f40700057882 */ /* 0x000fd00000000000 */
[----:B------:R-:W-:Y:S02]  /*2960*/  FSEL R20, R12, R6, !P0 ;  /* 0x000000060c147208 */ /* 0x000fe40004000000 */
[----:B------:R-:W-:Y:S02]  /*2970*/  FSEL R21, R13, R7, !P0 ;  /* 0x000000070d157208 */ /* 0x000fe40004000000 */
[----:B------:R-:W-:Y:S01]  /*2980*/  ISETP.NE.AND P0, PT, R2, 0x400, PT ;  /* 0x000004000200780c */ /* 0x000fe20003f05270 */
[----:B------:R-:W-:Y:S02]  /*2990*/  IMAD.MOV.U32 R4, RZ, RZ, R20 ;  /* 0x000000ffff047224 */ /* 0x000fe400078e0014 */
[----:B------:R-:W-:-:S06]  /*29a0*/  IMAD.MOV.U32 R5, RZ, RZ, R21 ;  /* 0x000000ffff057224 */ /* 0x000fcc00078e0015 */
[C---:B------:R-:W-:Y:S01]  /*29b0*/  DFMA R6, R4.reuse, UR4, R8 ;  /* 0x0000000404067c2b */ /* 0x040fe20008000008 */
[----:B------:R-:W-:Y:S01]  /*29c0*/  UMOV UR4, 0x92ba033d ;  /* 0x92ba033d00047882 */ /* 0x000fe20000000000 */
[----:B------:R-:W-:Y:S02]  /*29d0*/  UMOV UR5, 0x3e927e50 ;  /* 0x3e927e5000057882 */ /* 0x000fe40000000000 */
[----:B------:R-:W-:Y:S02]  /*29e0*/  @P0 IMAD.MOV R3, RZ, RZ, R2 ;  /* 0x000000ffff030224 */ /* 0x000fe400078e0202 */
[----:B------:R-:W-:Y:S02]  /*29f0*/  IMAD.MOV.U32 R2, RZ, RZ, RZ ;  /* 0x000000ffff027224 */ /* 0x000fe400078e00ff */
[----:B------:R-:W-:Y:S01]  /*2a00*/  DFMA R6, R4, R6, UR4 ;  /* 0x0000000404067e2b */ /* 0x000fe20008000006 */
[----:B------:R-:W-:Y:S01]  /*2a10*/  UMOV UR4, 0x6c5f9da1 ;  /* 0x6c5f9da100047882 */ /* 0x000fe20000000000 */
[----:B------:R-:W-:Y:S01]  /*2a20*/  UMOV UR5, 0x3ec71dde ;  /* 0x3ec71dde00057882 */ /* 0x000fe20000000000 */
[----:B------:R-:W-:-:S05]  /*2a30*/  LEA R3, R3, 0x3ff00000, 0x14 ;  /* 0x3ff0000003037811 */ /* 0x000fca00078ea0ff */
[----:B------:R-:W-:Y:S01]  /*2a40*/  DFMA R6, R4, R6, UR4 ;  /* 0x0000000404067e2b */ /* 0x000fe20008000006 */
[----:B------:R-:W-:Y:S01]  /*2a50*/  UMOV UR4, 0x18d034e6 ;  /* 0x18d034e600047882 */ /* 0x000fe20000000000 */
[----:B------:R-:W-:Y:S01]  /*2a60*/  UMOV UR5, 0x3efa01a0 ;  /* 0x3efa01a000057882 */ /* 0x000fe20000000000 */
[----:B------:R-:W-:-:S05]  /*2a70*/  DADD R8, R2, -1 ;  /* 0xbff0000002087429 */ /* 0x000fca0000000000 */
[----:B------:R-:W-:Y:S01]  /*2a80*/  DFMA R6, R4, R6, UR4 ;  /* 0x0000000404067e2b */ /* 0x000fe20008000006 */
[----:B------:R-:W-:Y:S01]  /*2a90*/  UMOV UR4, 0x1b3b6940 ;  /* 0x1b3b694000047882 */ /* 0x000fe20000000000 */
[----:B------:R-:W-:-:S06]  /*2aa0*/  UMOV UR5, 0x3f2a01a0 ;  /* 0x3f2a01a000057882 */ /* 0x000fcc0000000000 */
        /* <DEDUP_REMOVED lines=12> */
[----:B------:R-:W-:-:S08]  /*2b70*/  DFMA R6, R4, R6, UR4 ;  /* 0x0000000404067e2b */ /* 0x000fd00008000006 */
[----:B------:R-:W-:-:S08]  /*2b80*/  DFMA R6, R4, R6, 0.5 ;  /* 0x3fe000000406742b */ /* 0x000fd00000000006 */
[----:B------:R-:W-:-:S08]  /*2b90*/  DMUL R6, R4, R6 ;  /* 0x0000000604067228 */ /* 0x000fd00000000000 */
[----:B------:R-:W-:-:S08]  /*2ba0*/  DFMA R6, R4, R6, R4 ;  /* 0x000000060406722b */ /* 0x000fd00000000004 */
[----:B------:R-:W-:-:S08]  /*2bb0*/  DFMA R6, R6, R2, R8 ;  /* 0x000000020606722b */ /* 0x000fd00000000008 */
[----:B------:R-:W-:-:S10]  /*2bc0*/  DADD R2, R6, R6 ;  /* 0x0000000006027229 */ /* 0x000fd40000000006 */
[----:B------:R-:W-:Y:S02]  /*2bd0*/  @P1 FSEL R20, R2, R6, !P0 ;  /* 0x0000000602141208 */ /* 0x000fe40004000000 */
[----:B------:R-:W-:-:S07]  /*2be0*/  @P1 FSEL R21, R3, R7, !P0 ;  /* 0x0000000703151208 */ /* 0x000fce0004000000 */
.L_x_27155:
[----:B------:R-:W-:Y:S05]  /*2bf0*/  BSYNC B0 ;  /* 0x0000000000007941 */ /* 0x000fea0003800000 */
.L_x_27153:
[----:B------:R-:W-:Y:S01]  /*2c00*/  DSETP.NEU.AND P0, PT, |R14|, +INF , PT ;  /* 0x7ff000000e00742a */ /* 0x000fe20003f0d200 */
[----:B------:R-:W-:-:S13]  /*2c10*/  BSSY B1, `(.L_x_27156) ;  /* 0x000001c000017945 */ /* 0x000fda0003800000 */
[----:B------:R-:W-:Y:S05]  /*2c20*/  @!P0 BRA `(.L_x_27157) ;  /* 0x0000000000608947 */ /* 0x000fea0003800000 */
[----:B------:R-:W-:Y:S01]  /*2c30*/  UMOV UR4, 0x6dc9c883 ;  /* 0x6dc9c88300047882 */ /* 0x000fe20000000000 */
[----:B------:R-:W-:Y:S01]  /*2c40*/  UMOV UR5, 0x3fe45f30 ;  /* 0x3fe45f3000057882 */ /* 0x000fe20000000000 */
[C---:B------:R-:W-:Y:S02]  /*2c50*/  DSETP.GE.AND P0, PT, |R14|.reuse, 2.14748364800000000000e+09, PT ;  /* 0x41e000000e00742a */ /* 0x040fe40003f06200 */
[----:B------:R-:W-:Y:S01]  /*2c60*/  DMUL R2, R14, UR4 ;  /* 0x000000040e027c28 */ /* 0x000fe20008000000 */
[----:B------:R-:W-:Y:S01]  /*2c70*/  UMOV UR4, 0x54442d18 ;  /* 0x54442d1800047882 */ /* 0x000fe20000000000 */
[----:B------:R-:W-:-:S08]  /*2c80*/  UMOV UR5, 0x3ff921fb ;  /* 0x3ff921fb00057882 */ /* 0x000fd00000000000 */
[----:B------:R-:W0:Y:S08]  /*2c90*/  F2I.F64 R2, R2 ;  /* 0x0000000200027311 */ /* 0x000e300000301100 */
        /* <DEDUP_REMOVED lines=12> */
[----:B------:R-:W-:Y:S05]  /*2d60*/  CALL.REL.NOINC `($_ZN2at6native18elementwise_kernelILi128ELi4EZNS0_15gpu_kernel_implIZZZNS0_17expm1_kernel_cudaERNS_18TensorIteratorBaseEENKUlvE_clEvENKUlvE1_clEvEUlN3c107complexIdEEE_EEvS4_RKT_EUliE_EEviT1_$__internal_trig_reduction_slowpathd) ;  /* 0x000000f000387944 */ /* 0x000fea0003c00000 */
[----:B------:R-:W-:Y:S02]  /*2d70*/  IMAD.MOV.U32 R2, RZ, RZ, R0 ;  /* 0x000000ffff027224 */ /* 0x000fe400078e0000 */
[----:B------:R-:W-:Y:S02]  /*2d80*/  IMAD.MOV.U32 R22, RZ, RZ, R10 ;  /* 0x000000ffff167224 */ /* 0x000fe400078e000a */
[----:B------:R-:W-:Y:S01]  /*2d90*/  IMAD.MOV.U32 R23, RZ, RZ, R11 ;  /* 0x000000ffff177224 */ /* 0x000fe200078e000b */
[----:B------:R-:W-:Y:S06]  /*2da0*/  BRA `(.L_x_27158) ;  /* 0x0000000000087947 */ /* 0x000fec0003800000 */
.L_x_27157:
[----:B------:R-:W-:Y:S01]  /*2db0*/  DMUL R22, RZ, R14 ;  /* 0x0000000eff167228 */ /* 0x000fe20000000000 */
[----:B------:R-:W-:-:S10]  /*2dc0*/  IMAD.MOV.U32 R2, RZ, RZ, RZ ;  /* 0x000000ffff027224 */ /* 0x000fd400078e00ff */
.L_x_27158:
[----:B------:R-:W-:Y:S05]  /*2dd0*/  BSYNC B1 ;  /* 0x0000000000017941 */ /* 0x000fea0003800000 */
.L_x_27156:
[----:B------:R-:W0:Y:S01]  /*2de0*/  LDC.64 R28, c[0x4][0x1b0] ;  /* 0x01006c00ff1c7b82 */ /* 0x000e220000000a00 */
[----:B------:R-:W-:-:S04]  /*2df0*/  VIADD R34, R2, 0x1 ;  /* 0x0000000102227836 */ /* 0x000fc80000000000 */
[----:B------:R-:W-:-:S05]  /*2e00*/  IMAD.SHL.U32 R0, R34, 0x8, RZ ;  /* 0x0000000822007824 */ /* 0x000fca00078e00ff */
[----:B------:R-:W-:-:S05]  /*2e10*/  LOP3.LUT R3, R0, 0x8, RZ, 0xc0, !PT ;  /* 0x0000000800037812 */ /* 0x000fca00078ec0ff */
[----:B0-----:R-:W-:-:S05]  /*2e20*/  IMAD.WIDE.U32 R28, R3, 0x8, R28 ;  /* 0x00000008031c7825 */ /* 0x001fca00078e001c */
[----:B------:R-:W2:Y:S04]  /*2e30*/  LDG.E.128.CONSTANT R24, desc[UR36][R28.64] ;  /* 0x000000241c187981 */ /* 0x000ea8000c1e9d00 */
[----:B------:R-:W3:Y:S04]  /*2e40*/  LDG.E.128.CONSTANT R8, desc[UR36][R28.64+0x10] ;  /* 0x000010241c087981 */ /* 0x000ee8000c1e9d00 */
[----:B------:R0:W4:Y:S01]  /*2e50*/  LDG.E.128.CONSTANT R4, desc[UR36][R28.64+0x20] ;  /* 0x000020241c047981 */ /* 0x000122000c1e9d00 */
[----:B------:R-:W-:Y:S01]  /*2e60*/  IMAD.MOV.U32 R2, RZ, RZ, 0x652b82fe ;  /* 0x652b82feff027424 */ /* 0x000fe200078e00ff */
[----:B------:R-:W-:Y:S01]  /*2e70*/  UMOV UR4, 0xfefa39ef ;  /* 0xfefa39ef00047882 */ /* 0x000fe20000000000 */
[----:B------:R-:W-:Y:S01]  /*2e80*/  IMAD.MOV.U32 R3, RZ, RZ, 0x3ff71547 ;  /* 0x3ff71547ff037424 */ /* 0x000fe200078e00ff */
[----:B------:R-:W-:Y:S01]  /*2e90*/  UMOV UR5, 0x3fe62e42 ;  /* 0x3fe62e4200057882 */ /* 0x000fe20000000000 */
[----:B------:R-:W-:Y:S01]  /*2ea0*/  R2P PR, R34, 0x3 ;  /* 0x0000000322007804 */ /* 0x000fe20000000000 */
[----:B------:R-:W-:Y:S01]  /*2eb0*/  IMAD.MOV.U32 R34, RZ, RZ, 0x79785eba ;  /* 0x79785ebaff227424 */ /* 0x000fe200078e00ff */
[----:B------:R-:W-:Y:S01]  /*2ec0*/  BSSY B0, `(.L_x_27159) ;  /* 0x0000048000007945 */ /* 0x000fe20003800000 */
[----:B------:R-:W-:Y:S01]  /*2ed0*/  IMAD.MOV.U32 R0, RZ, RZ, 0x3de5db65 ;  /* 0x3de5db65ff007424 */ /* 0x000fe200078e00ff */
[----:B------:R-:W-:-:S02]  /*2ee0*/  DFMA R2, R12, R2, 6.75539944105574400000e+15 ;  /* 0x433800000c02742b */ /* 0x000fc40000000002 */
[----:B0-----:R-:W-:Y:S01]  /*2ef0*/  DMUL R28, R22, R22 ;  /* 0x00000016161c7228 */ /* 0x001fe20000000000 */
[----:B------:R-:W-:Y:S01]  /*2f00*/  FSEL R34, -R34, 4.2945490664224492434e-19, !P0 ;  /* 0x20fd816422227808 */ /* 0x000fe20004000100 */
[----:B------:R-:W-:Y:S01]  /*2f10*/  DSETP.NEU.AND P2, PT, |R14|, +INF , PT ;  /* 0x7ff000000e00742a */ /* 0x000fe20003f4d200 */
[----:B------:R-:W-:-:S03]  /*2f20*/  FSEL R35, R0, -0.082518599927425384521, !P0 ;  /* 0xbda8ff8300237808 */ /* 0x000fc60004000000 */
[----:B------:R-:W-:-:S08]  /*2f30*/  DADD R16, R2, -6.75539944105574400000e+15 ;  /* 0xc338000002107429 */ /* 0x000fd00000000000 */
[----:B------:R-:W-:Y:S01]  /*2f40*/  DFMA R32, R16, -UR4, R12 ;  /* 0x8000000410207c2b */ /* 0x000fe2000800000c */
[----:B------:R-:W-:Y:S01]  /*2f50*/  UMOV UR4, 0x3b39803f ;  /* 0x3b39803f00047882 */ /* 0x000fe20000000000 */
[----:B------:R-:W-:-:S06]  /*2f60*/  UMOV UR5, 0x3c7abc9e ;  /* 0x3c7abc9e00057882 */ /* 0x000fcc0000000000 */
[----:B------:R-:W-:Y:S01]  /*2f70*/  DFMA R16, R16, -UR4, R32 ;  /* 0x8000000410107c2b */ /* 0x000fe20008000020 */
[----:B------:R-:W-:Y:S01]  /*2f80*/  UMOV UR4, 0x69ce2bdf ;  /* 0x69ce2bdf00047882 */ /* 0x000fe20000000000 */
[----:B------:R-:W-:Y:S01]  /*2f90*/  IMAD.MOV.U32 R32, RZ, RZ, -0x35dec16 ;  /* 0xfca213eaff207424 */ /* 0x000fe200078e00ff */
[----:B------:R-:W-:Y:S01]  /*2fa0*/  UMOV UR5, 0x3e5ade15 ;  /* 0x3e5ade1500057882 */ /* 0x000fe20000000000 */
[----:B------:R-:W-:-:S06]  /*2fb0*/  IMAD.MOV.U32 R33, RZ, RZ, 0x3e928af3 ;  /* 0x3e928af3ff217424 */ /* 0x000fcc00078e00ff */
[----:B------:R-:W-:Y:S01]  /*2fc0*/  DFMA R32, R16, UR4, R32 ;  /* 0x0000000410207c2b */ /* 0x000fe20008000020 */
        /* <DEDUP_REMOVED lines=24> */
[----:B------:R-:W-:-:S08]  /*3150*/  DFMA R32, R16, R32, 1 ;  /* 0x3ff000001020742b */ /* 0x000fd00000000020 */
[----:B------:R-:W-:Y:S02]  /*3160*/  DFMA R32, R16, R32, 1 ;  /* 0x3ff000001020742b */ /* 0x000fe40000000020 */
[----:B--2---:R-:W-:-:S08]  /*3170*/  DFMA R24, R28, R34, R24 ;  /* 0x000000221c18722b */ /* 0x004fd00000000018 */
[----:B------:R-:W-:-:S08]  /*3180*/  DFMA R24, R28, R24, R26 ;  /* 0x000000181c18722b */ /* 0x000fd0000000001a */
[----:B---3--:R-:W-:-:S08]  /*3190*/  DFMA R8, R28, R24, R8 ;  /* 0x000000181c08722b */ /* 0x008fd00000000008 */
[----:B------:R-:W-:-:S08]  /*31a0*/  DFMA R8, R28, R8, R10 ;  /* 0x000000081c08722b */ /* 0x000fd0000000000a */
[----:B----4-:R-:W-:-:S08]  /*31b0*/  DFMA R4, R28, R8, R4 ;  /* 0x000000081c04722b */ /* 0x010fd00000000004 */
[----:B------:R-:W-:Y:S02]  /*31c0*/  DFMA R6, R28, R4, R6 ;  /* 0x000000041c06722b */ /* 0x000fe40000000006 */
[----:B------:R-:W-:-:S06]  /*31d0*/  DMUL R4, R30, -2 ;  /* 0xc00000001e047828 */ /* 0x000fcc0000000000 */
[----:B------:R-:W-:Y:S02]  /*31e0*/  DFMA R22, R6, R22, R22 ;  /* 0x000000160616722b */ /* 0x000fe40000000016 */
[----:B------:R-:W-:Y:S01]  /*31f0*/  @P0 DFMA R22, R28, R6, 1 ;  /* 0x3ff000001c16042b */ /* 0x000fe20000000006 */
[----:B------:R-:W-:Y:S01]  /*3200*/  FSETP.GEU.FTZ.AND P0, PT, |R13|, 4.1917929649353027344, PT ;  /* 0x4086232b0d00780b */ /* 0x000fe20003f1e200 */
[----:B------:R-:W-:Y:S01]  /*3210*/  DMUL R4, R4, R30 ;  /* 0x0000001e04047228 */ /* 0x000fe20000000000 */
[----:B------:R-:W-:Y:S02]  /*3220*/  IMAD R31, R2, 0x100000, R33 ;  /* 0x00100000021f7824 */ /* 0x000fe400078e0221 */
[----:B------:R-:W-:-:S03]  /*3230*/  IMAD.MOV.U32 R30, RZ, RZ, R32 ;  /* 0x000000ffff1e7224 */ /* 0x000fc600078e0020 */
[----:B------:R-:W-:-:S08]  /*3240*/  @P1 DFMA R22, R22, -1, RZ ;  /* 0xbff000001616182b */ /* 0x000fd000000000ff */
[----:B------:R-:W-:Y:S01]  /*3250*/  DFMA R20, R22, R20, R4 ;  /* 0x000000141614722b */ /* 0x000fe20000000004 */
[----:B------:R-:W-:Y:S10]  /*3260*/  @!P0 BRA `(.L_x_27160) ;  /* 0x0000000000348947 */ /* 0x000ff40003800000 */
[----:B------:R-:W-:Y:S01]  /*3270*/  FSETP.GEU.FTZ.AND P0, PT, |R13|, 4.2275390625, PT ;  /* 0x408748000d00780b */ /* 0x000fe20003f1e200 */
[C---:B------:R-:W-:Y:S02]  /*3280*/  DADD R4, R12.reuse, +INF ;  /* 0x7ff000000c047429 */ /* 0x040fe40000000000 */
[----:B------:R-:W-:-:S08]  /*3290*/  DSETP.GEU.AND P1, PT, R12, RZ, PT ;  /* 0x000000ff0c00722a */ /* 0x000fd00003f2e000 */
[----:B------:R-:W-:Y:S02]  /*32a0*/  FSEL R31, R5, RZ, P1 ;  /* 0x000000ff051f7208 */ /* 0x000fe40000800000 */
[----:B------:R-:W-:Y:S02]  /*32b0*/  @!P0 LEA.HI R0, R2, R2, RZ, 0x1 ;  /* 0x0000000202008211 */ /* 0x000fe400078f08ff */
[----:B------:R-:W-:Y:S01]  /*32c0*/  FSEL R30, R4, RZ, P1 ;  /* 0x000000ff041e7208 */ /* 0x000fe20000800000 */
[----:B------:R-:W-:Y:S01]  /*32d0*/  @!P0 IMAD.MOV.U32 R4, RZ, RZ, RZ ;  /* 0x000000ffff048224 */ /* 0x000fe200078e00ff */
[----:B------:R-:W-:-:S05]  /*32e0*/  @!P0 SHF.R.S32.HI R3, RZ, 0x1, R0 ;  /* 0x00000001ff038819 */ /* 0x000fca0000011400 */
[----:B------:R-:W-:Y:S02]  /*32f0*/  @!P0 IMAD.IADD R2, R2, 0x1, -R3 ;  /* 0x0000000102028824 */ /* 0x000fe400078e0a03 */
[----:B------:R-:W-:-:S03]  /*3300*/  @!P0 IMAD R3, R3, 0x100000, R33 ;  /* 0x0010000003038824 */ /* 0x000fc600078e0221 */
[----:B------:R-:W-:Y:S01]  /*3310*/  @!P0 LEA R5, R2, 0x3ff00000, 0x14 ;  /* 0x3ff0000002058811 */ /* 0x000fe200078ea0ff */
[----:B------:R-:W-:-:S06]  /*3320*/  @!P0 IMAD.MOV.U32 R2, RZ, RZ, R32 ;  /* 0x000000ffff028224 */ /* 0x000fcc00078e0020 */
[----:B------:R-:W-:-:S11]  /*3330*/  @!P0 DMUL R30, R2, R4 ;  /* 0x00000004021e8228 */ /* 0x000fd60000000000 */
.L_x_27160:
[----:B------:R-:W-:Y:S05]  /*3340*/  BSYNC B0 ;  /* 0x0000000000007941 */ /* 0x000fea0003800000 */
.L_x_27159:
[----:B------:R-:W-:Y:S04]  /*3350*/  BSSY B1, `(.L_x_27161) ;  /* 0x0000019000017945 */ /* 0x000fe80003800000 */
[----:B------:R-:W-:Y:S05]  /*3360*/  @!P2 BRA `(.L_x_27162) ;  /* 0x000000000054a947 */ /* 0x000fea0003800000 */
[----:B------:R-:W-:Y:S01]  /*3370*/  UMOV UR4, 0x6dc9c883 ;  /* 0x6dc9c88300047882 */ /* 0x000fe20000000000 */
[----:B------:R-:W-:Y:S01]  /*3380*/  UMOV UR5, 0x3fe45f30 ;  /* 0x3fe45f3000057882 */ /* 0x000fe20000000000 */
[C---:B------:R-:W-:Y:S02]  /*3390*/  DSETP.GE.AND P0, PT, |R14|.reuse, 2.14748364800000000000e+09, PT ;  /* 0x41e000000e00742a */ /* 0x040fe40003f06200 */
[----:B------:R-:W-:Y:S01]  /*33a0*/  DMUL R2, R14, UR4 ;  /* 0x000000040e027c28 */ /* 0x000fe20008000000 */
[----:B------:R-:W-:Y:S01]  /*33b0*/  UMOV UR4, 0x54442d18 ;  /* 0x54442d1800047882 */ /* 0x000fe20000000000 */
[----:B------:R-:W-:-:S04]  /*33c0*/  UMOV UR5, 0x3ff921fb ;  /* 0x3ff921fb00057882 */ /* 0x000fc80000000000 */
        /* <DEDUP_REMOVED lines=14> */
[----:B------:R-:W-:Y:S05]  /*34b0*/  BRA `(.L_x_27163) ;  /* 0x0000000000087947 */ /* 0x000fea0003800000 */
.L_x_27162:
[----:B------:R-:W-:Y:S01]  /*34c0*/  DMUL R10, RZ, R14 ;  /* 0x0000000eff0a7228 */ /* 0x000fe20000000000 */
[----:B------:R-:W-:-:S10]  /*34d0*/  IMAD.MOV.U32 R0, RZ, RZ, RZ ;  /* 0x000000ffff007224 */ /* 0x000fd400078e00ff */
.L_x_27163:
[----:B------:R-:W-:Y:S05]  /*34e0*/  BSYNC B1 ;  /* 0x0000000000017941 */ /* 0x000fea0003800000 */
.L_x_27161:
[----:B------:R-:W0:Y:S01]  /*34f0*/  LDC.64 R2, c[0x4][0x1b0] ;  /* 0x01006c00ff027b82 */ /* 0x000e220000000a00 */
[----:B------:R-:W-:-:S05]  /*3500*/  IMAD.SHL.U32 R4, R0, 0x8, RZ ;  /* 0x0000000800047824 */ /* 0x000fca00078e00ff */
[----:B------:R-:W-:-:S05]  /*3510*/  LOP3.LUT R5, R4, 0x8, RZ, 0xc0, !PT ;  /* 0x0000000804057812 */ /* 0x000fca00078ec0ff */
[----:B0-----:R-:W-:-:S05]  /*3520*/  IMAD.WIDE.U32 R2, R5, 0x8, R2 ;  /* 0x0000000805027825 */ /* 0x001fca00078e0002 */
[----:B------:R-:W2:Y:S04]  /*3530*/  LDG.E.128.CONSTANT R12, desc[UR36][R2.64] ;  /* 0x00000024020c7981 */ /* 0x000ea8000c1e9d00 */
[----:B------:R-:W3:Y:S04]  /*3540*/  LDG.E.128.CONSTANT R24, desc[UR36][R2.64+0x10] ;  /* 0x0000102402187981 */ /* 0x000ee8000c1e9d00 */
[----:B------:R0:W4:Y:S01]  /*3550*/  LDG.E.128.CONSTANT R4, desc[UR36][R2.64+0x20] ;  /* 0x0000202402047981 */ /* 0x000122000c1e9d00 */
[----:B------:R-:W-:Y:S01]  /*3560*/  R2P PR, R0, 0x3 ;  /* 0x0000000300007804 */ /* 0x000fe20000000000 */
[----:B------:R-:W-:Y:S01]  /*3570*/  IMAD.MOV.U32 R8, RZ, RZ, 0x79785eba ;  /* 0x79785ebaff087424 */ /* 0x000fe200078e00ff */
[----:B------:R-:W-:Y:S01]  /*3580*/  DMUL R16, R10, R10 ;  /* 0x0000000a0a107228 */ /* 0x000fe20000000000 */
[----:B------:R-:W-:-:S03]  /*3590*/  IMAD.MOV.U32 R0, RZ, RZ, 0x3de5db65 ;  /* 0x3de5db65ff007424 */ /* 0x000fc600078e00ff */
[----:B------:R-:W-:Y:S02]  /*35a0*/  FSEL R8, -R8, 4.2945490664224492434e-19, !P0 ;  /* 0x20fd816408087808 */ /* 0x000fe40004000100 */
[----:B------:R-:W-:Y:S01]  /*35b0*/  FSEL R9, R0, -0.082518599927425384521, !P0 ;  /* 0xbda8ff8300097808 */ /* 0x000fe20004000000 */
[----:B0-----:R-:W0:Y:S02]  /*35c0*/  LDC.U8 R2, c[0x0][0x421] ;  /* 0x00010840ff027b82 */ /* 0x001e240000000000 */
[----:B0-----:R-:W-:-:S03]  /*35d0*/  PRMT R0, R2, 0x9910, RZ ;  /* 0x0000991002007816 */ /* 0x001fc600000000ff */
[----:B--2---:R-:W-:-:S08]  /*35e0*/  DFMA R12, R16, R8, R12 ;  /* 0x00000008100c722b */ /* 0x004fd0000000000c */
[----:B------:R-:W-:-:S08]  /*35f0*/  DFMA R12, R16, R12, R14 ;  /* 0x0000000c100c722b */ /* 0x000fd0000000000e */
[----:B---3--:R-:W-:-:S08]  /*3600*/  DFMA R12, R16, R12, R24 ;  /* 0x0000000c100c722b */ /* 0x008fd00000000018 */
[----:B------:R-:W-:-:S08]  /*3610*/  DFMA R12, R16, R12, R26 ;  /* 0x0000000c100c722b */ /* 0x000fd0000000001a */
[----:B----4-:R-:W-:-:S08]  /*3620*/  DFMA R4, R16, R12, R4 ;  /* 0x0000000c1004722b */ /* 0x010fd00000000004 */
[----:B------:R-:W-:-:S08]  /*3630*/  DFMA R4, R16, R4, R6 ;  /* 0x000000041004722b */ /* 0x000fd00000000006 */
[----:B------:R-:W-:Y:S02]  /*3640*/  DFMA R10, R4, R10, R10 ;  /* 0x0000000a040a722b */ /* 0x000fe4000000000a */
[----:B------:R-:W-:Y:S01]  /*3650*/  @P0 DFMA R10, R16, R4, 1 ;  /* 0x3ff00000100a042b */ /* 0x000fe20000000004 */
[----:B------:R-:W-:-:S07]  /*3660*/  ISETP.GT.AND P0, PT, R0, 0x9, PT ;  /* 0x000000090000780c */ /* 0x000fce0003f04270 */
[----:B------:R-:W-:-:S08]  /*3670*/  @P1 DFMA R10, R10, -1, RZ ;  /* 0xbff000000a0a182b */ /* 0x000fd000000000ff */
[----:B------:R-:W-:Y:S01]  /*3680*/  DMUL R22, R10, R30 ;  /* 0x0000001e0a167228 */ /* 0x000fe20000000000 */
[----:B------:R-:W-:Y:S10]  /*3690*/  @P0 BRA `(.L_x_27164) ;  /* 0x0000000400400947 */ /* 0x000ff40003800000 */
        /* <DEDUP_REMOVED lines=11> */
.L_x_27167:
[----:B------:R-:W0:Y:S02]  /*3750*/  F2I.S64.F64.TRUNC R20, R20 ;  /* 0x0000001400147311 */ /* 0x000e24000030d900 */
[----:B0-----:R-:W-:-:S05]  /*3760*/  IMAD.MOV.U32 R3, RZ, RZ, R20 ;  /* 0x000000ffff037224 */ /* 0x001fca00078e0014 */
[----:B------:R0:W-:Y:S01]  /*3770*/  STG.E.U8 desc[UR36][R18.64], R3 ;  /* 0x0000000312007986 */ /* 0x0001e2000c101124 */
[----:B------:R-:W-:Y:S05]  /*3780*/  BRA `(.L_x_27169) ;  /* 0x0000001000087947 */ /* 0x000fea0003800000 */
.L_x_27166:
        /* <DEDUP_REMOVED lines=9> */
.L_x_27171:
[----:B------:R-:W0:Y:S02]  /*3820*/  F2I.F64.TRUNC R21, R20 ;  /* 0x0000001400157311 */ /* 0x000e24000030d100 */
[----:B0-----:R0:W-:Y:S01]  /*3830*/  STG.E desc[UR36][R18.64], R21 ;  /* 0x0000001512007986 */ /* 0x0011e2000c101924 */
[----:B------:R-:W-:Y:S05]  /*3840*/  BRA `(.L_x_27169) ;  /* 0x0000000c00d87947 */ /* 0x000fea0003800000 */
.L_x_27170:
[----:B------:R-:W0:Y:S02]  /*3850*/  F2I.F64.TRUNC R21, R20 ;  /* 0x0000001400157311 */ /* 0x000e24000030d100 */
[----:B0-----:R0:W-:Y:S01]  /*3860*/  STG.E.U16 desc[UR36][R18.64], R21 ;  /* 0x0000001512007986 */ /* 0x0011e2000c101524 */
[----:B------:R-:W-:Y:S05]  /*3870*/  BRA `(.L_x_27169) ;  /* 0x0000000c00cc7947 */ /* 0x000fea0003800000 */
.L_x_27165:
        /* <DEDUP_REMOVED lines=13> */
.L_x_27173:
        /* <DEDUP_REMOVED lines=8> */
.L_x_27172:
        /* <DEDUP_REMOVED lines=16> */
.L_x_27175:
        /* <DEDUP_REMOVED lines=11> */
.L_x_27174:
[----:B------:R4:W-:Y:S01]  /*3b80*/  STG.E.64 desc[UR36][R18.64], R20 ;  /* 0x0000001412007986 */ /* 0x0009e2000c101b24 */
[----:B------:R-:W-:Y:S05]  /*3b90*/  BRA `(.L_x_27169) ;  /* 0x0000000c00047947 */ /* 0x000fea0003800000 */
.L_x_27164:
        /* <DEDUP_REMOVED lines=13> */
.L_x_27178:
[----:B------:R0:W-:Y:S01]  /*3c70*/  STG.E.128 desc[UR36][R18.64], R20 ;  /* 0x0000001412007986 */ /* 0x0001e2000c101d24 */
[----:B------:R-:W-:Y:S05]  /*3c80*/  BRA `(.L_x_27169) ;  /* 0x0000000800c87947 */ /* 0x000fea0003800000 */
.L_x_27177:
        /* <DEDUP_REMOVED lines=25> */
.L_x_27182:
[----:B------:R-:W-:Y:S05]  /*3e20*/  BSYNC B0 ;  /* 0x0000000000007941 */ /* 0x000fea0003800000 */
.L_x_27181:
[----:B------:R-:W-:-:S05]  /*3e30*/  LOP3.LUT R3, R0, R3, RZ, 0xfc, !PT ;  /* 0x0000000300037212 */ /* 0x000fca00078efcff */
[----:B------:R0:W-:Y:S01]  /*3e40*/  STG.E.U8 desc[UR36][R18.64], R3 ;  /* 0x0000000312007986 */ /* 0x0001e2000c101124 */
[----:B------:R-:W-:Y:S05]  /*3e50*/  BRA `(.L_x_27169) ;  /* 0x0000000800547947 */ /* 0x000fea0003800000 */
.L_x_27180:
        /* <DEDUP_REMOVED lines=17> */
.L_x_27184:
[----:B------:R-:W-:Y:S01]  /*3f70*/  IMAD.MOV.U32 R0, RZ, RZ, 0x7f ;  /* 0x0000007fff007424 */ /* 0x000fe200078e00ff */
[----:B------:R-:W-:-:S04]  /*3f80*/  ISETP.GT.U32.AND P0, PT, R2, 0x7f800000, PT ;  /* 0x7f8000000200780c */ /* 0x000fc80003f04070 */
[----:B------:R-:W-:-:S09]  /*3f90*/  SEL R0, R0, 0x7c, P0 ;  /* 0x0000007c00007807 */ /* 0x000fd20000000000 */
.L_x_27185:
[----:B------:R-:W-:Y:S05]  /*3fa0*/  BSYNC B0 ;  /* 0x0000000000007941 */ /* 0x000fea0003800000 */
.L_x_27183:
[----:B------:R-:W-:-:S04]  /*3fb0*/  LOP3.LUT R2, R3, 0x80000000, RZ, 0xc0, !PT ;  /* 0x8000000003027812 */ /* 0x000fc800078ec0ff */
[----:B------:R-:W-:-:S04]  /*3fc0*/  SHF.R.U32.HI R3, RZ, 0x18, R2 ;  /* 0x00000018ff037819 */ /* 0x000fc80000011602 */
[----:B------:R-:W-:-:S05]  /*3fd0*/  LOP3.LUT R3, R0, R3, RZ, 0xfc, !PT ;  /* 0x0000000300037212 */ /* 0x000fca00078efcff */
[----:B------:R0:W-:Y:S01]  /*3fe0*/  STG.E.U8 desc[UR36][R18.64], R3 ;  /* 0x0000000312007986 */ /* 0x0001e2000c101124 */
[----:B------:R-:W-:Y:S05]  /*3ff0*/  BRA `(.L_x_27169) ;  /* 0x0000000400ec7947 */ /* 0x000fea0003800000 */
.L_x_27179:
        /* <DEDUP_REMOVED lines=8> */
.L_x_27176:
        /* <DEDUP_REMOVED lines=11> */
.L_x_27188:
        /* <DEDUP_REMOVED lines=21> */
.L_x_27191:
[----:B------:R-:W-:-:S04]  /*4280*/  LOP3.LUT R2, R3, 0x80000000, RZ, 0xc0, !PT ;  /* 0x8000000003027812 */ /* 0x000fc800078ec0ff */
[----:B------:R-:W-:-:S04]  /*4290*/  SHF.R.U32.HI R3, RZ, 0x18, R2 ;  /* 0x00000018ff037819 */ /* 0x000fc80000011602 */
[----:B------:R-:W-:-:S04]  /*42a0*/  LOP3.LUT R0, R0, R3, RZ, 0xfc, !PT ;  /* 0x0000000300007212 */ /* 0x000fc800078efcff */
[----:B------:R-:W-:-:S07]  /*42b0*/  PRMT R9, R0, 0x7610, R9 ;  /* 0x0000761000097816 */ /* 0x000fce0000000009 */
.L_x_27190:
[----:B------:R-:W-:Y:S05]  /*42c0*/  BSYNC B0 ;  /* 0x0000000000007941 */ /* 0x000fea0003800000 */
.L_x_27189:
[----:B------:R0:W-:Y:S01]  /*42d0*/  STG.E.U8 desc[UR36][R18.64], R9 ;  /* 0x0000000912007986 */ /* 0x0001e2000c101124 */
[----:B------:R-:W-:Y:S05]  /*42e0*/  BRA `(.L_x_27169) ;  /* 0x0000000400307947 */ /* 0x000fea0003800000 */
.L_x_27187:
        /* <DEDUP_REMOVED lines=21> */
.L_x_27194:
[----:B------:R-:W-:-:S04]  /*4440*/  LOP3.LUT R2, R3, 0x80000000, RZ, 0xc0, !PT ;  /* 0x8000000003027812 */ /* 0x000fc800078ec0ff */
[----:B------:R-:W-:-:S04]  /*4450*/  SHF.R.U32.HI R3, RZ, 0x18, R2 ;  /* 0x00000018ff037819 */ /* 0x000fc80000011602 */
[----:B------:R-:W-:-:S04]  /*4460*/  LOP3.LUT R0, R0, R3, RZ, 0xfc, !PT ;  /* 0x0000000300007212 */ /* 0x000fc800078efcff */
[----:B------:R-:W-:-:S07]  /*4470*/  PRMT R9, R0, 0x7610, R9 ;  /* 0x0000761000097816 */ /* 0x000fce0000000009 */
.L_x_27193:
[----:B------:R-:W-:Y:S05]  /*4480*/  BSYNC B0 ;  /* 0x0000000000007941 */ /* 0x000fea0003800000 */
.L_x_27192:
[----:B------:R0:W-:Y:S01]  /*4490*/  STG.E.U8 desc[UR36][R18.64], R9 ;  /* 0x0000000912007986 */ /* 0x0001e2000c101124 */
[----:B------:R-:W-:Y:S05]  /*44a0*/  BRA `(.L_x_27169) ;  /* 0x0000000000c07947 */ /* 0x000fea0003800000 */
.L_x_27186:
        /* <DEDUP_REMOVED lines=26> */
.L_x_27168:
        /* <DEDUP_REMOVED lines=16> */
.L_x_27197:
[----:B------:R-:W-:Y:S05]  /*4750*/  BRA `(.L_x_27169) ;  /* 0x0000000000147947 */ /* 0x000fea0003800000 */
.L_x_27196:
[----:B------:R-:W0:Y:S02]  /*4760*/  F2I.U64.F64.TRUNC R20, R20 ;  /* 0x0000001400147311 */ /* 0x000e24000030d800 */
[----:B0-----:R0:W-:Y:S01]  /*4770*/  STG.E.64 desc[UR36][R18.64], R20 ;  /* 0x0000001412007986 */ /* 0x0011e2000c101b24 */
[----:B------:R-:W-:Y:S05]  /*4780*/  BRA `(.L_x_27169) ;  /* 0x0000000000087947 */ /* 0x000fea0003800000 */
.L_x_27195:
[----:B------:R-:W0:Y:S02]  /*4790*/  F2I.U32.F64.TRUNC R21, R20 ;  /* 0x0000001400157311 */ /* 0x000e24000030d000 */
[----:B0-----:R0:W-:Y:S02]  /*47a0*/  STG.E desc[UR36][R18.64], R21 ;  /* 0x0000001512007986 */ /* 0x0011e4000c101924 */
.L_x_27169:
[----:B0-----:R-:W0:Y:S01]  /*47b0*/  S2R R0, SR_TID.X ;  /* 0x0000000000007919 */ /* 0x001e220000002100 */
[----:B-123--:R-:W0:Y:S02]  /*47c0*/  S2R R3, SR_CTAID.X ;  /* 0x0000000000037919 */ /* 0x00ee240000002500 */
[----:B0-----:R-:W-:-:S04]  /*47d0*/  IMAD R0, R3, 0x200, R0 ;  /* 0x0000020003007824 */ /* 0x001fc800078e0200 */
[----:B------:R-:W-:-:S07]  /*47e0*/  VIADD R17, R0, 0x80 ;  /* 0x0000008000117836 */ /* 0x000fce0000000000 */
.L_x_27115:
[----:B------:R-:W-:Y:S05]  /*47f0*/  BSYNC B6 ;  /* 0x0000000000067941 */ /* 0x000fea0003800000 */
.L_x_27114:
[----:B------:R-:W-:Y:S01]  /*4800*/  ULDC UR4, c[0x0][0x210] ;  /* 0x0000840000047ab9 */ /* 0x000fe20000000800 */
[----:B------:R-:W-:Y:S01]  /*4810*/  BSSY B6, `(.L_x_27198) ;  /* 0x0000477000067945 */ /* 0x000fe20003800000 */
[----:B------:R-:W-:-:S13]  /*4820*/  ISETP.GE.AND P0, PT, R17, UR4, PT ;  /* 0x0000000411007c0c */ /* 0x000fda000bf06270 */
[----:B------:R-:W-:Y:S05]  /*4830*/  @P0 BRA `(.L_x_27199) ;  /* 0x0000004400d00947 */ /* 0x000fea0003800000 */
[----:B------:R-:W0:Y:S01]  /*4840*/  LDC R6, c[0x0][0x218] ;  /* 0x00008600ff067b82 */ /* 0x000e220000000800 */
[----:B------:R-:W-:Y:S02]  /*4850*/  IMAD.MOV.U32 R0, RZ, RZ, RZ ;  /* 0x000000ffff007224 */ /* 0x000fe400078e00ff */
[----:B----4-:R-:W-:Y:S01]  /*4860*/  IMAD.MOV.U32 R18, RZ, RZ, RZ ;  /* 0x000000ffff127224 */ /* 0x010fe200078e00ff */
        /* <DEDUP_REMOVED lines=300> */
.L_x_27200:
        /* <DEDUP_REMOVED lines=22> */
.L_x_27204:
[----:B------:R-:W2:Y:S01]  /*5c90*/  LDG.E.U8 R2, desc[UR36][R2.64] ;  /* 0x0000002402027981 */ /* 0x000ea2000c1e1100 */
[----:B------:R-:W-:Y:S01]  /*5ca0*/  CS2R R14, SRZ ;  /* 0x00000000000e7805 */ /* 0x000fe2000001ff00 */
[----:B--2---:R0:W1:Y:S01]  /*5cb0*/  I2F.F64.U16 R12, R2 ;  /* 0x00000002000c7312 */ /* 0x0040620000101800 */
[----:B------:R-:W-:Y:S05]  /*5cc0*/  BRA `(.L_x_27206) ;  /* 0x0000000c00c87947 */ /* 0x000fea0003800000 */
.L_x_27203:
        /* <DEDUP_REMOVED lines=10> */
.L_x_27208:
[----:B------:R-:W2:Y:S01]  /*5d70*/  LDG.E R2, desc[UR36][R2.64] ;  /* 0x0000002402027981 */ /* 0x000ea2000c1e1900 */
[----:B------:R-:W-:Y:S01]  /*5d80*/  CS2R R14, SRZ ;  /* 0x00000000000e7805 */ /* 0x000fe2000001ff00 */
[----:B--2---:R0:W1:Y:S01]  /*5d90*/  I2F.F64 R12, R2 ;  /* 0x00000002000c7312 */ /* 0x0040620000201c00 */
[----:B------:R-:W-:Y:S05]  /*5da0*/  BRA `(.L_x_27206) ;  /* 0x0000000c00907947 */ /* 0x000fea0003800000 */
.L_x_27207:
[----:B------:R-:W2:Y:S01]  /*5db0*/  LDG.E.U16 R2, desc[UR36][R2.64] ;  /* 0x0000002402027981 */ /* 0x000ea2000c1e1500 */
[----:B------:R-:W-:Y:S01]  /*5dc0*/  CS2R R14, SRZ ;  /* 0x00000000000e7805 */ /* 0x000fe2000001ff00 */
[----:B--2---:R0:W1:Y:S01]  /*5dd0*/  I2F.F64.S16 R12, R2 ;  /* 0x00000002000c7312 */ /* 0x0040620000101c00 */
[----:B------:R-:W-:Y:S05]  /*5de0*/  BRA `(.L_x_27206) ;  /* 0x0000000c00807947 */ /* 0x000fea0003800000 */
.L_x_27202:
        /* <DEDUP_REMOVED lines=11> */
.L_x_27210:
[----:B------:R-:W2:Y:S01]  /*5ea0*/  LDG.E.U16 R0, desc[UR36][R2.64] ;  /* 0x0000002402007981 */ /* 0x000ea2000c1e1500 */
[----:B------:R-:W-:Y:S01]  /*5eb0*/  CS2R R14, SRZ ;  /* 0x00000000000e7805 */ /* 0x000fe2000001ff00 */
[----:B--2---:R-:W-:-:S05]  /*5ec0*/  HADD2.F32 R0, -RZ, R0.H0_H0 ;  /* 0x20000000ff007230 */ /* 0x004fca0000004100 */
[----:B------:R-:W-:-:S04]  /*5ed0*/  FMUL.FTZ R0, R0, 1 ;  /* 0x3f80000000007820 */ /* 0x000fc80000410000 */
[----:B------:R0:W1:Y:S01]  /*5ee0*/  F2F.F64.F32 R12, R0 ;  /* 0x00000000000c7310 */ /* 0x0000620000201800 */
[----:B------:R-:W-:Y:S05]  /*5ef0*/  BRA `(.L_x_27206) ;  /* 0x0000000c003c7947 */ /* 0x000fea0003800000 */
.L_x_27209:
        /* <DEDUP_REMOVED lines=12> */
.L_x_27212:
        /* <DEDUP_REMOVED lines=8> */
.L_x_27211:
[----:B------:R0:W5:Y:S01]  /*6040*/  LDG.E.64 R12, desc[UR36][R2.64] ;  /* 0x00000024020c7981 */ /* 0x000162000c1e1b00 */
[----:B------:R-:W-:Y:S01]  /*6050*/  CS2R R14, SRZ ;  /* 0x00000000000e7805 */ /* 0x000fe2000001ff00 */
[----:B------:R-:W-:Y:S06]  /*6060*/  BRA `(.L_x_27206) ;  /* 0x0000000800e07947 */ /* 0x000fec0003800000 */
.L_x_27201:
        /* <DEDUP_REMOVED lines=14> */
.L_x_27215:
[----:B------:R0:W5:Y:S01]  /*6150*/  LDG.E.128 R12, desc[UR36][R2.64] ;  /* 0x00000024020c7981 */ /* 0x000162000c1e1d00 */
[----:B------:R-:W-:Y:S05]  /*6160*/  BRA `(.L_x_27206) ;  /* 0x0000000800a07947 */ /* 0x000fea0003800000 */
.L_x_27214:
        /* <DEDUP_REMOVED lines=29> */
.L_x_27217:
[----:B------:R-:W2:Y:S01]  /*6340*/  LDG.E.U8 R2, desc[UR36][R2.64] ;  /* 0x0000002402027981 */ /* 0x000ea2000c1e1100 */
[----:B------:R-:W-:Y:S02]  /*6350*/  CS2R R14, SRZ ;  /* 0x00000000000e7805 */ /* 0x000fe4000001ff00 */
        /* <DEDUP_REMOVED lines=14> */
.L_x_27216:
[----:B------:R-:W2:Y:S01]  /*6440*/  LDG.E.U16 R0, desc[UR36][R2.64] ;  /* 0x0000002402007981 */ /* 0x000ea2000c1e1500 */
[----:B------:R-:W-:Y:S01]  /*6450*/  CS2R R14, SRZ ;  /* 0x00000000000e7805 */ /* 0x000fe2000001ff00 */
[----:B--2---:R-:W-:-:S04]  /*6460*/  IMAD.U32 R0, R0, 0x10000, RZ ;  /* 0x0001000000007824 */ /* 0x004fc800078e00ff */
[----:B------:R-:W-:-:S04]  /*6470*/  FMUL.FTZ R0, R0, 1 ;  /* 0x3f80000000007820 */ /* 0x000fc80000410000 */
[----:B------:R0:W1:Y:S01]  /*6480*/  F2F.F64.F32 R12, R0 ;  /* 0x00000000000c7310 */ /* 0x0000620000201800 */
[----:B------:R-:W-:Y:S05]  /*6490*/  BRA `(.L_x_27206) ;  /* 0x0000000400d47947 */ /* 0x000fea0003800000 */
.L_x_27213:
        /* <DEDUP_REMOVED lines=12> */
.L_x_27220:
        /* <DEDUP_REMOVED lines=21> */
.L_x_27224:
[----:B------:R-:W-:Y:S05]  /*66b0*/  BSYNC B1 ;  /* 0x0000000000017941 */ /* 0x000fea0003800000 */
.L_x_27223:
[----:B------:R-:W-:Y:S01]  /*66c0*/  LEA R3, R0, 0x3b800000, 0x17 ;  /* 0x3b80000000037811 */ /* 0x000fe200078eb8ff */
[----:B------:R-:W-:-:S05]  /*66d0*/  IMAD.SHL.U32 R0, R2, 0x100000, RZ ;  /* 0x0010000002007824 */ /* 0x000fca00078e00ff */
[----:B------:R-:W-:-:S07]  /*66e0*/  LOP3.LUT R0, R3, R0, R4, 0xfe, !PT ;  /* 0x0000000003007212 */ /* 0x000fce00078efe04 */
.L_x_27222:
[----:B------:R-:W-:Y:S05]  /*66f0*/  BSYNC B0 ;  /* 0x0000000000007941 */ /* 0x000fea0003800000 */
.L_x_27221:
[----:B------:R-:W-:Y:S01]  /*6700*/  FMUL.FTZ R0, R0, 1 ;  /* 0x3f80000000007820 */ /* 0x000fe20000410000 */
[----:B------:R-:W-:-:S03]  /*6710*/  CS2R R14, SRZ ;  /* 0x00000000000e7805 */ /* 0x000fc6000001ff00 */
[----:B------:R0:W1:Y:S01]  /*6720*/  F2F.F64.F32 R12, R0 ;  /* 0x00000000000c7310 */ /* 0x0000620000201800 */
[----:B------:R-:W-:Y:S05]  /*6730*/  BRA `(.L_x_27206) ;  /* 0x00000004002c7947 */ /* 0x000fea0003800000 */
.L_x_27219:
        /* <DEDUP_REMOVED lines=21> */
.L_x_27228:
[----:B------:R-:W-:Y:S05]  /*6890*/  BSYNC B1 ;  /* 0x0000000000017941 */ /* 0x000fea0003800000 */
.L_x_27227:
[----:B------:R-:W-:Y:S01]  /*68a0*/  LEA R3, R0, 0x37800000, 0x17 ;  /* 0x3780000000037811 */ /* 0x000fe200078eb8ff */
[----:B------:R-:W-:-:S05]  /*68b0*/  IMAD.SHL.U32 R0, R2, 0x200000, RZ ;  /* 0x0020000002007824 */ /* 0x000fca00078e00ff */
[----:B------:R-:W-:-:S07]  /*68c0*/  LOP3.LUT R0, R3, R0, R4, 0xfe, !PT ;  /* 0x0000000003007212 */ /* 0x000fce00078efe04 */
.L_x_27226:
[----:B------:R-:W-:Y:S05]  /*68d0*/  BSYNC B0 ;  /* 0x0000000000007941 */ /* 0x000fea0003800000 */
.L_x_27225:
[----:B------:R-:W-:Y:S01]  /*68e0*/  FMUL.FTZ R0, R0, 1 ;  /* 0x3f80000000007820 */ /* 0x000fe20000410000 */
[----:B------:R-:W-:-:S03]  /*68f0*/  CS2R R14, SRZ ;  /* 0x00000000000e7805 */ /* 0x000fc6000001ff00 */
[----:B------:R0:W1:Y:S01]  /*6900*/  F2F.F64.F32 R12, R0 ;  /* 0x00000000000c7310 */ /* 0x0000620000201800 */
[----:B------:R-:W-:Y:S05]  /*6910*/  BRA `(.L_x_27206) ;  /* 0x0000000000b47947 */ /* 0x000fea0003800000 */
.L_x_27218:
        /* <DEDUP_REMOVED lines=14> */
.L_x_27232:
[----:B------:R-:W-:Y:S05]  /*6a00*/  BSYNC B0 ;  /* 0x0000000000007941 */ /* 0x000fea0003800000 */
.L_x_27231:
[----:B------:R-:W-:Y:S01]  /*6a10*/  FMUL.FTZ R0, R0, 1 ;  /* 0x3f80000000007820 */ /* 0x000fe20000410000 */
[----:B------:R-:W-:-:S03]  /*6a20*/  CS2R R14, SRZ ;  /* 0x00000000000e7805 */ /* 0x000fc6000001ff00 */
[----:B------:R1:W2:Y:S01]  /*6a30*/  F2F.F64.F32 R12, R0 ;  /* 0x00000000000c7310 */ /* 0x0002a20000201800 */
[----:B------:R-:W-:Y:S05]  /*6a40*/  BRA `(.L_x_27206) ;  /* 0x0000000000687947 */ /* 0x000fea0003800000 */
.L_x_27205:
        /* <DEDUP_REMOVED lines=16> */
.L_x_27233:
[----:B------:R-:W-:Y:S02]  /*6b50*/  CS2R R12, SRZ ;  /* 0x00000000000c7805 */ /* 0x000fe4000001ff00 */
[----:B------:R-:W-:Y:S01]  /*6b60*/  CS2R R14, SRZ ;  /* 0x00000000000e7805 */ /* 0x000fe2000001ff00 */
[----:B------:R-:W-:Y:S06]  /*6b70*/  BRA `(.L_x_27206) ;  /* 0x00000000001c7947 */ /* 0x000fec0003800000 */
.L_x_27230:
[----:B------:R-:W2:Y:S01]  /*6b80*/  LDG.E.64 R12, desc[UR36][R2.64] ;  /* 0x00000024020c7981 */ /* 0x000ea2000c1e1b00 */
[----:B------:R-:W-:Y:S01]  /*6b90*/  CS2R R14, SRZ ;  /* 0x00000000000e7805 */ /* 0x000fe2000001ff00 */
[----:B--2---:R-:W0:Y:S01]  /*6ba0*/  I2F.F64.U64 R12, R12 ;  /* 0x0000000c000c7312 */ /* 0x004e220000301800 */
[----:B------:R-:W-:Y:S05]  /*6bb0*/  BRA `(.L_x_27206) ;  /* 0x00000000000c7947 */ /* 0x000fea0003800000 */
.L_x_27229:
[----:B------:R-:W2:Y:S01]  /*6bc0*/  LDG.E R2, desc[UR36][R2.64] ;  /* 0x0000002402027981 */ /* 0x000ea2000c1e1900 */
[----:B------:R-:W-:Y:S01]  /*6bd0*/  CS2R R14, SRZ ;  /* 0x00000000000e7805 */ /* 0x000fe2000001ff00 */
[----:B--2---:R3:W4:Y:S06]  /*6be0*/  I2F.F64.U32 R12, R2 ;  /* 0x00000002000c7312 */ /* 0x00472c0000201800 */
.L_x_27206:
[----:B01---5:R-:W-:Y:S01]  /*6bf0*/  DMUL R6, R14, 0.5 ;  /* 0x3fe000000e067828 */ /* 0x023fe20000000000 */
[----:B------:R-:W-:Y:S07]  /*6c00*/  BSSY B1, `(.L_x_27234) ;  /* 0x000001a000017945 */ /* 0x000fee0003800000 */
[----:B------:R-:W-:-:S14]  /*6c10*/  DSETP.NEU.AND P0, PT, |R6|, +INF , PT ;  /* 0x7ff000000600742a */ /* 0x000fdc0003f0d200 */
[----:B------:R-:W-:Y:S05]  /*6c20*/  @!P0 BRA `(.L_x_27235) ;  /* 0x0000000000548947 */ /* 0x000fea0003800000 */
[----:B------:R-:W-:Y:S01]  /*6c30*/  UMOV UR4, 0x6dc9c883 ;  /* 0x6dc9c88300047882 */ /* 0x000fe20000000000 */
[----:B------:R-:W-:Y:S01]  /*6c40*/  UMOV UR5, 0x3fe45f30 ;  /* 0x3fe45f3000057882 */ /* 0x000fe20000000000 */
[C---:B------:R-:W-:Y:S02]  /*6c50*/  DSETP.GE.AND P0, PT, |R6|.reuse, 2.14748364800000000000e+09, PT ;  /* 0x41e000000600742a */ /* 0x040fe40003f06200 */
[----:B---3--:R-:W-:Y:S01]  /*6c60*/  DMUL R2, R6, UR4 ;  /* 0x0000000406027c28 */ /* 0x008fe20008000000 */
        /* <DEDUP_REMOVED lines=15> */
[----:B--2-4-:R-:W-:Y:S05]  /*6d60*/  CALL.REL.NOINC `($_ZN2at6native18elementwise_kernelILi128ELi4EZNS0_15gpu_kernel_implIZZZNS0_17expm1_kernel_cudaERNS_18TensorIteratorBaseEENKUlvE_clEvENKUlvE1_clEvEUlN3c107complexIdEEE_EEvS4_RKT_EUliE_EEviT1_$__internal_trig_reduction_slowpathd) ;  /* 0x000000b000387944 */ /* 0x014fea0003c00000 */
[----:B------:R-:W-:Y:S05]  /*6d70*/  BRA `(.L_x_27236) ;  /* 0x0000000000087947 */ /* 0x000fea0003800000 */
.L_x_27235:
[----:B------:R-:W-:Y:S01]  /*6d80*/  DMUL R10, RZ, R6 ;  /* 0x00000006ff0a7228 */ /* 0x000fe20000000000 */
[----:B------:R-:W-:-:S10]  /*6d90*/  IMAD.MOV.U32 R0, RZ, RZ, RZ ;  /* 0x000000ffff007224 */ /* 0x000fd400078e00ff */
.L_x_27236:
[----:B------:R-:W-:Y:S05]  /*6da0*/  BSYNC B1 ;  /* 0x0000000000017941 */ /* 0x000fea0003800000 */
.L_x_27234:
[----:B---3--:R-:W0:Y:S01]  /*6db0*/  LDC.64 R2, c[0x4][0x1b0] ;  /* 0x01006c00ff027b82 */ /* 0x008e220000000a00 */
[----:B------:R-:W-:-:S05]  /*6dc0*/  IMAD.SHL.U32 R4, R0, 0x8, RZ ;  /* 0x0000000800047824 */ /* 0x000fca00078e00ff */
[----:B------:R-:W-:-:S05]  /*6dd0*/  LOP3.LUT R5, R4, 0x8, RZ, 0xc0, !PT ;  /* 0x0000000804057812 */ /* 0x000fca00078ec0ff */
[----:B0-----:R-:W-:-:S05]  /*6de0*/  IMAD.WIDE.U32 R2, R5, 0x8, R2 ;  /* 0x0000000805027825 */ /* 0x001fca00078e0002 */
[----:B------:R-:W3:Y:S04]  /*6df0*/  LDG.E.128.CONSTANT R20, desc[UR36][R2.64] ;  /* 0x0000002402147981 */ /* 0x000ee8000c1e9d00 */
[----:B------:R-:W5:Y:S04]  /*6e00*/  LDG.E.128.CONSTANT R24, desc[UR36][R2.64+0x10] ;  /* 0x0000102402187981 */ /* 0x000f68000c1e9d00 */
[----:B------:R-:W5:Y:S01]  /*6e10*/  LDG.E.128.CONSTANT R4, desc[UR36][R2.64+0x20] ;  /* 0x0000202402047981 */ /* 0x000f62000c1e9d00 */
[----:B------:R-:W-:Y:S01]  /*6e20*/  R2P PR, R0, 0x3 ;  /* 0x0000000300007804 */ /* 0x000fe20000000000 */
[----:B------:R-:W-:Y:S01]  /*6e30*/  IMAD.MOV.U32 R8, RZ, RZ, 0x79785eba ;  /* 0x79785ebaff087424 */ /* 0x000fe200078e00ff */
[----:B------:R-:W-:Y:S01]  /*6e40*/  DMUL R28, R10, R10 ;  /* 0x0000000a0a1c7228 */ /* 0x000fe20000000000 */
[----:B------:R-:W-:Y:S01]  /*6e50*/  IMAD.MOV.U32 R0, RZ, RZ, 0x3de5db65 ;  /* 0x3de5db65ff007424 */ /* 0x000fe200078e00ff */
[----:B--2-4-:R-:W-:Y:S01]  /*6e60*/  FSETP.GEU.FTZ.AND P2, PT, R13, 4.1931471824645996094, PT ;  /* 0x40862e430d00780b */ /* 0x014fe20003f5e000 */
[----:B------:R-:W-:Y:S01]  /*6e70*/  BSSY B0, `(.L_x_27237) ;  /* 0x0000052000007945 */ /* 0x000fe20003800000 */
[----:B------:R-:W-:-:S02]  /*6e80*/  FSEL R8, -R8, 4.2945490664224492434e-19, !P0 ;  /* 0x20fd816408087808 */ /* 0x000fc40004000100 */
[----:B------:R-:W-:-:S06]  /*6e90*/  FSEL R9, R0, -0.082518599927425384521, !P0 ;  /* 0xbda8ff8300097808 */ /* 0x000fcc0004000000 */
[----:B---3--:R-:W-:-:S08]  /*6ea0*/  DFMA R20, R28, R8, R20 ;  /* 0x000000081c14722b */ /* 0x008fd00000000014 */
[----:B------:R-:W-:-:S08]  /*6eb0*/  DFMA R20, R28, R20, R22 ;  /* 0x000000141c14722b */ /* 0x000fd00000000016 */
[----:B-----5:R-:W-:-:S08]  /*6ec0*/  DFMA R20, R28, R20, R24 ;  /* 0x000000141c14722b */ /* 0x020fd00000000018 */
[----:B------:R-:W-:-:S08]  /*6ed0*/  DFMA R20, R28, R20, R26 ;  /* 0x000000141c14722b */ /* 0x000fd0000000001a */
[----:B------:R-:W-:-:S08]  /*6ee0*/  DFMA R4, R28, R20, R4 ;  /* 0x000000141c04722b */ /* 0x000fd00000000004 */
        /* <DEDUP_REMOVED lines=14> */
.L_x_27238:
        /* <DEDUP_REMOVED lines=60> */
.L_x_27239:
[----:B------:R-:W-:Y:S05]  /*7390*/  BSYNC B0 ;  /* 0x0000000000007941 */ /* 0x000fea0003800000 */
.L_x_27237:
        /* <DEDUP_REMOVED lines=27> */
.L_x_27241:
[----:B------:R-:W-:Y:S01]  /*7550*/  DMUL R28, RZ, R14 ;  /* 0x0000000eff1c7228 */ /* 0x000fe20000000000 */
[----:B------:R-:W-:-:S10]  /*7560*/  IMAD.MOV.U32 R2, RZ, RZ, RZ ;  /* 0x000000ffff027224 */ /* 0x000fd400078e00ff */
.L_x_27242:
[----:B------:R-:W-:Y:S05]  /*7570*/  BSYNC B1 ;  /* 0x0000000000017941 */ /* 0x000fea0003800000 */
.L_x_27240:
        /* <DEDUP_REMOVED lines=67> */
[----:B------:R-:W-:-:S06]  /*79b0*/  DMUL R20, R4, R20 ;  /* 0x0000001404147228 */ /* 0x000fcc0000000000 */
[----:B------:R-:W-:-:S08]  /*79c0*/  @P1 DFMA R28, R28, -1, RZ ;  /* 0xbff000001c1c182b */ /* 0x000fd000000000ff */
[----:B------:R-:W-:Y:S01]  /*79d0*/  DFMA R20, R28, R30, R20 ;  /* 0x0000001e1c14722b */ /* 0x000fe20000000014 */
[----:B------:R-:W-:Y:S02]  /*79e0*/  IMAD R31, R2, 0x100000, R35 ;  /* 0x00100000021f7824 */ /* 0x000fe400078e0223 */
[----:B------:R-:W-:Y:S01]  /*79f0*/  IMAD.MOV.U32 R30, RZ, RZ, R34 ;  /* 0x000000ffff1e7224 */ /* 0x000fe200078e0022 */
[----:B------:R-:W-:Y:S07]  /*7a00*/  @!P0 BRA `(.L_x_27244) ;  /* 0x0000000000348947 */ /* 0x000fee0003800000 */
        /* <DEDUP_REMOVED lines=13> */
.L_x_27244:
[----:B------:R-:W-:Y:S05]  /*7ae0*/  BSYNC B0 ;  /* 0x0000000000007941 */ /* 0x000fea0003800000 */
.L_x_27243:
        /* <DEDUP_REMOVED lines=23> */
[----:B------:R-:W-:Y:S01]  /*7c60*/  IMAD.MOV.U32 R3, RZ, RZ, R11 ;  /* 0x000000ffff037224 */ /* 0x000fe200078e000b */
[----:B------:R-:W-:Y:S06]  /*7c70*/  BRA `(.L_x_27247) ;  /* 0x0000000000087947 */ /* 0x000fec0003800000 */
.L_x_27246:
[----:B------:R-:W-:Y:S01]  /*7c80*/  DMUL R2, RZ, R14 ;  /* 0x0000000eff027228 */ /* 0x000fe20000000000 */
[----:B------:R-:W-:-:S10]  /*7c90*/  IMAD.MOV.U32 R0, RZ, RZ, RZ ;  /* 0x000000ffff007224 */ /* 0x000fd400078e00ff */
.L_x_27247:
[----:B------:R-:W-:Y:S05]  /*7ca0*/  BSYNC B1 ;  /* 0x0000000000017941 */ /* 0x000fea0003800000 */
.L_x_27245:
[----:B------:R-:W0:Y:S01]  /*7cb0*/  LDC.64 R12, c[0x4][0x1b0] ;  /* 0x01006c00ff0c7b82 */ /* 0x000e220000000a00 */
[----:B------:R-:W-:-:S05]  /*7cc0*/  IMAD.SHL.U32 R4, R0, 0x8, RZ ;  /* 0x0000000800047824 */ /* 0x000fca00078e00ff */
[----:B------:R-:W-:-:S05]  /*7cd0*/  LOP3.LUT R5, R4, 0x8, RZ, 0xc0, !PT ;  /* 0x0000000804057812 */ /* 0x000fca00078ec0ff */
[----:B0-----:R-:W-:-:S05]  /*7ce0*/  IMAD.WIDE.U32 R12, R5, 0x8, R12 ;  /* 0x00000008050c7825 */ /* 0x001fca00078e000c */
[----:B------:R-:W2:Y:S04]  /*7cf0*/  LDG.E.128.CONSTANT R24, desc[UR36][R12.64] ;  /* 0x000000240c187981 */ /* 0x000ea8000c1e9d00 */
[----:B------:R-:W3:Y:S04]  /*7d00*/  LDG.E.128.CONSTANT R8, desc[UR36][R12.64+0x10] ;  /* 0x000010240c087981 */ /* 0x000ee8000c1e9d00 */
[----:B------:R-:W4:Y:S01]  /*7d10*/  LDG.E.128.CONSTANT R4, desc[UR36][R12.64+0x20] ;  /* 0x000020240c047981 */ /* 0x000f22000c1e9d00 */
[----:B------:R-:W-:Y:S01]  /*7d20*/  R2P PR, R0, 0x3 ;  /* 0x0000000300007804 */ /* 0x000fe20000000000 */
[----:B------:R-:W-:Y:S01]  /*7d30*/  IMAD.MOV.U32 R14, RZ, RZ, 0x79785eba ;  /* 0x79785ebaff0e7424 */ /* 0x000fe200078e00ff */
[----:B------:R-:W-:Y:S01]  /*7d40*/  DMUL R22, R2, R2 ;  /* 0x0000000202167228 */ /* 0x000fe20000000000 */
[----:B------:R-:W-:-:S03]  /*7d50*/  IMAD.MOV.U32 R0, RZ, RZ, 0x3de5db65 ;  /* 0x3de5db65ff007424 */ /* 0x000fc600078e00ff */
[----:B------:R-:W-:Y:S02]  /*7d60*/  FSEL R14, -R14, 4.2945490664224492434e-19, !P0 ;  /* 0x20fd81640e0e7808 */ /* 0x000fe40004000100 */
[----:B------:R-:W-:-:S06]  /*7d70*/  FSEL R15, R0, -0.082518599927425384521, !P0 ;  /* 0xbda8ff83000f7808 */ /* 0x000fcc0004000000 */
[----:B--2---:R-:W-:-:S08]  /*7d80*/  DFMA R24, R22, R14, R24 ;  /* 0x0000000e1618722b */ /* 0x004fd00000000018 */
[----:B------:R-:W-:-:S08]  /*7d90*/  DFMA R24, R22, R24, R26 ;  /* 0x000000181618722b */ /* 0x000fd0000000001a */
[----:B---3--:R-:W-:-:S08]  /*7da0*/  DFMA R8, R22, R24, R8 ;  /* 0x000000181608722b */ /* 0x008fd00000000008 */
[----:B------:R-:W-:-:S08]  /*7db0*/  DFMA R8, R22, R8, R10 ;  /* 0x000000081608722b */ /* 0x000fd0000000000a */
[C---:B----4-:R-:W-:Y:S02]  /*7dc0*/  DFMA R4, R22.reuse, R8, R4 ;  /* 0x000000081604722b */ /* 0x050fe40000000004 */
[----:B------:R-:W0:Y:S06]  /*7dd0*/  LDC.U8 R8, c[0x0][0x421] ;  /* 0x00010840ff087b82 */ /* 0x000e2c0000000000 */
[----:B------:R-:W-:-:S08]  /*7de0*/  DFMA R4, R22, R4, R6 ;  /* 0x000000041604722b */ /* 0x000fd00000000006 */
[----:B------:R-:W-:Y:S02]  /*7df0*/  DFMA R2, R4, R2, R2 ;  /* 0x000000020402722b */ /* 0x000fe40000000002 */
[----:B------:R-:W-:Y:S01]  /*7e00*/  @P0 DFMA R2, R22, R4, 1 ;  /* 0x3ff000001602042b */ /* 0x000fe20000000004 */
[----:B0-----:R-:W-:-:S07]  /*7e10*/  PRMT R0, R8, 0x9910, RZ ;  /* 0x0000991008007816 */ /* 0x001fce00000000ff */
[----:B------:R-:W-:Y:S01]  /*7e20*/  @P1 DFMA R2, R2, -1, RZ ;  /* 0xbff000000202182b */ /* 0x000fe200000000ff */
[----:B------:R-:W-:-:S07]  /*7e30*/  ISETP.GT.AND P0, PT, R0, 0x9, PT ;  /* 0x000000090000780c */ /* 0x000fce0003f04270 */
[----:B------:R-:W-:-:S06]  /*7e40*/  DMUL R22, R2, R30 ;  /* 0x0000001e02167228 */ /* 0x000fcc0000000000 */
        /* <DEDUP_REMOVED lines=12> */
.L_x_27251:
[----:B------:R-:W0:Y:S02]  /*7f10*/  F2I.S64.F64.TRUNC R20, R20 ;  /* 0x0000001400147311 */ /* 0x000e24000030d900 */
[----:B0-----:R-:W-:-:S05]  /*7f20*/  IMAD.MOV.U32 R3, RZ, RZ, R20 ;  /* 0x000000ffff037224 */ /* 0x001fca00078e0014 */
[----:B------:R0:W-:Y:S01]  /*7f30*/  STG.E.U8 desc[UR36][R18.64], R3 ;  /* 0x0000000312007986 */ /* 0x0001e2000c101124 */
[----:B------:R-:W-:Y:S05]  /*7f40*/  BRA `(.L_x_27253) ;  /* 0x0000001000087947 */ /* 0x000fea0003800000 */
.L_x_27250:
        /* <DEDUP_REMOVED lines=9> */
.L_x_27255:
[----:B------:R-:W0:Y:S02]  /*7fe0*/  F2I.F64.TRUNC R21, R20 ;  /* 0x0000001400157311 */ /* 0x000e24000030d100 */
[----:B0-----:R0:W-:Y:S01]  /*7ff0*/  STG.E desc[UR36][R18.64], R21 ;  /* 0x0000001512007986 */ /* 0x0011e2000c101924 */
[----:B------:R-:W-:Y:S05]  /*8000*/  BRA `(.L_x_27253) ;  /* 0x0000000c00d87947 */ /* 0x000fea0003800000 */
.L_x_27254:
[----:B------:R-:W0:Y:S02]  /*8010*/  F2I.F64.TRUNC R21, R20 ;  /* 0x0000001400157311 */ /* 0x000e24000030d100 */
[----:B0-----:R0:W-:Y:S01]  /*8020*/  STG.E.U16 desc[UR36][R18.64], R21 ;  /* 0x0000001512007986 */ /* 0x0011e2000c101524 */
[----:B------:R-:W-:Y:S05]  /*8030*/  BRA `(.L_x_27253) ;  /* 0x0000000c00cc7947 */ /* 0x000fea0003800000 */
.L_x_27249:
        /* <DEDUP_REMOVED lines=13> */
.L_x_27257:
        /* <DEDUP_REMOVED lines=8> */
.L_x_27256:
        /* <DEDUP_REMOVED lines=16> */
.L_x_27259:
        /* <DEDUP_REMOVED lines=11> */
.L_x_27258:
[----:B------:R0:W-:Y:S01]  /*8340*/  STG.E.64 desc[UR36][R18.64], R20 ;  /* 0x0000001412007986 */ /* 0x0001e2000c101b24 */
[----:B------:R-:W-:Y:S05]  /*8350*/  BRA `(.L_x_27253) ;  /* 0x0000000c00047947 */ /* 0x000fea0003800000 */
.L_x_27248:
        /* <DEDUP_REMOVED lines=13> */
.L_x_27262:
[----:B------:R0:W-:Y:S01]  /*8430*/  STG.E.128 desc[UR36][R18.64], R20 ;  /* 0x0000001412007986 */ /* 0x0001e2000c101d24 */
[----:B------:R-:W-:Y:S05]  /*8440*/  BRA `(.L_x_27253) ;  /* 0x0000000800c87947 */ /* 0x000fea0003800000 */
.L_x_27261:
        /* <DEDUP_REMOVED lines=25> */
.L_x_27266:
[----:B------:R-:W-:Y:S05]  /*85e0*/  BSYNC B0 ;  /* 0x0000000000007941 */ /* 0x000fea0003800000 */
.L_x_27265:
[----:B------:R-:W-:-:S05]  /*85f0*/  LOP3.LUT R3, R0, R3, RZ, 0xfc, !PT ;  /* 0x0000000300037212 */ /* 0x000fca00078efcff */
[----:B------:R0:W-:Y:S01]  /*8600*/  STG.E.U8 desc[UR36][R18.64], R3 ;  /* 0x0000000312007986 */ /* 0x0001e2000c101124 */
[----:B------:R-:W-:Y:S05]  /*8610*/  BRA `(.L_x_27253) ;  /* 0x0000000800547947 */ /* 0x000fea0003800000 */
.L_x_27264:
        /* <DEDUP_REMOVED lines=17> */
.L_x_27268:
[----:B------:R-:W-:Y:S01]  /*8730*/  IMAD.MOV.U32 R0, RZ, RZ, 0x7f ;  /* 0x0000007fff007424 */ /* 0x000fe200078e00ff */
[----:B------:R-:W-:-:S04]  /*8740*/  ISETP.GT.U32.AND P0, PT, R2, 0x7f800000, PT ;  /* 0x7f8000000200780c */ /* 0x000fc80003f04070 */
[----:B------:R-:W-:-:S09]  /*8750*/  SEL R0, R0, 0x7c, P0 ;  /* 0x0000007c00007807 */ /* 0x000fd20000000000 */
.L_x_27269:
[----:B------:R-:W-:Y:S05]  /*8760*/  BSYNC B0 ;  /* 0x0000000000007941 */ /* 0x000fea0003800000 */
.L_x_27267:
[----:B------:R-:W-:-:S04]  /*8770*/  LOP3.LUT R2, R3, 0x80000000, RZ, 0xc0, !PT ;  /* 0x8000000003027812 */ /* 0x000fc800078ec0ff */
[----:B------:R-:W-:-:S04]  /*8780*/  SHF.R.U32.HI R3, RZ, 0x18, R2 ;  /* 0x00000018ff037819 */ /* 0x000fc80000011602 */
[----:B------:R-:W-:-:S05]  /*8790*/  LOP3.LUT R3, R0, R3, RZ, 0xfc, !PT ;  /* 0x0000000300037212 */ /* 0x000fca00078efcff */
[----:B------:R0:W-:Y:S01]  /*87a0*/  STG.E.U8 desc[UR36][R18.64], R3 ;  /* 0x0000000312007986 */ /* 0x0001e2000c101124 */
[----:B------:R-:W-:Y:S05]  /*87b0*/  BRA `(.L_x_27253) ;  /* 0x0000000400ec7947 */ /* 0x000fea0003800000 */
.L_x_27263:
        /* <DEDUP_REMOVED lines=8> */
.L_x_27260:
        /* <DEDUP_REMOVED lines=11> */
.L_x_27272:
        /* <DEDUP_REMOVED lines=21> */
.L_x_27275:
[----:B------:R-:W-:-:S04]  /*8a40*/  LOP3.LUT R2, R3, 0x80000000, RZ, 0xc0, !PT ;  /* 0x8000000003027812 */ /* 0x000fc800078ec0ff */
[----:B------:R-:W-:-:S04]  /*8a50*/  SHF.R.U32.HI R3, RZ, 0x18, R2 ;  /* 0x00000018ff037819 */ /* 0x000fc80000011602 */
[----:B------:R-:W-:-:S04]  /*8a60*/  LOP3.LUT R0, R0, R3, RZ, 0xfc, !PT ;  /* 0x0000000300007212 */ /* 0x000fc800078efcff */
[----:B------:R-:W-:-:S07]  /*8a70*/  PRMT R9, R0, 0x7610, R9 ;  /* 0x0000761000097816 */ /* 0x000fce0000000009 */
.L_x_27274:
[----:B------:R-:W-:Y:S05]  /*8a80*/  BSYNC B0 ;  /* 0x0000000000007941 */ /* 0x000fea0003800000 */
.L_x_27273:
[----:B------:R3:W-:Y:S01]  /*8a90*/  STG.E.U8 desc[UR36][R18.64], R9 ;  /* 0x0000000912007986 */ /* 0x0007e2000c101124 */
[----:B------:R-:W-:Y:S05]  /*8aa0*/  BRA `(.L_x_27253) ;  /* 0x0000000400307947 */ /* 0x000fea0003800000 */
.L_x_27271:
        /* <DEDUP_REMOVED lines=21> */
.L_x_27278:
[----:B------:R-:W-:-:S04]  /*8c00*/  LOP3.LUT R2, R3, 0x80000000, RZ, 0xc0, !PT ;  /* 0x8000000003027812 */ /* 0x000fc800078ec0ff */
[----:B------:R-:W-:-:S04]  /*8c10*/  SHF.R.U32.HI R3, RZ, 0x18, R2 ;  /* 0x00000018ff037819 */ /* 0x000fc80000011602 */
[----:B------:R-:W-:-:S04]  /*8c20*/  LOP3.LUT R0, R0, R3, RZ, 0xfc, !PT ;  /* 0x0000000300007212 */ /* 0x000fc800078efcff */
[----:B------:R-:W-:-:S07]  /*8c30*/  PRMT R9, R0, 0x7610, R9 ;  /* 0x0000761000097816 */ /* 0x000fce0000000009 */
.L_x_27277:
[----:B------:R-:W-:Y:S05]  /*8c40*/  BSYNC B0 ;  /* 0x0000000000007941 */ /* 0x000fea0003800000 */
.L_x_27276:
[----:B------:R0:W-:Y:S01]  /*8c50*/  STG.E.U8 desc[UR36][R18.64], R9 ;  /* 0x0000000912007986 */ /* 0x0001e2000c101124 */
[----:B------:R-:W-:Y:S05]  /*8c60*/  BRA `(.L_x_27253) ;  /* 0x0000000000c07947 */ /* 0x000fea0003800000 */
.L_x_27270:
        /* <DEDUP_REMOVED lines=26> */
.L_x_27252:
        /* <DEDUP_REMOVED lines=16> */
.L_x_27281:
[----:B------:R-:W-:Y:S05]  /*8f10*/  BRA `(.L_x_27253) ;  /* 0x0000000000147947 */ /* 0x000fea0003800000 */
.L_x_27280:
[----:B------:R-:W0:Y:S02]  /*8f20*/  F2I.U64.F64.TRUNC R20, R20 ;  /* 0x0000001400147311 */ /* 0x000e24000030d800 */
[----:B0-----:R2:W-:Y:S01]  /*8f30*/  STG.E.64 desc[UR36][R18.64], R20 ;  /* 0x0000001412007986 */ /* 0x0015e2000c101b24 */
[----:B------:R-:W-:Y:S05]  /*8f40*/  BRA `(.L_x_27253) ;  /* 0x0000000000087947 */ /* 0x000fea0003800000 */
.L_x_27279:
[----:B------:R-:W0:Y:S02]  /*8f50*/  F2I.U32.F64.TRUNC R21, R20 ;  /* 0x0000001400157311 */ /* 0x000e24000030d000 */
[----:B0-----:R0:W-:Y:S02]  /*8f60*/  STG.E desc[UR36][R18.64], R21 ;  /* 0x0000001512007986 */ /* 0x0011e4000c101924 */
.L_x_27253:
[----:B------:R-:W-:-:S07]  /*8f70*/  VIADD R17, R17, 0x80 ;  /* 0x0000008011117836 */ /* 0x000fce0000000000 */
.L_x_27199:
[----:B------:R-:W-:Y:S05]  /*8f80*/  BSYNC B6 ;  /* 0x0000000000067941 */ /* 0x000fea0003800000 */
.L_x_27198:
[----:B------:R-:W-:Y:S01]  /*8f90*/  ULDC UR4, c[0x0][0x210] ;  /* 0x0000840000047ab9 */ /* 0x000fe20000000800 */
[----:B------:R-:W-:Y:S01]  /*8fa0*/  BSSY B6, `(.L_x_27282) ;  /* 0x0000476000067945 */ /* 0x000fe20003800000 */
[----:B------:R-:W-:-:S13]  /*8fb0*/  ISETP.GE.AND P0, PT, R17, UR4, PT ;  /* 0x0000000411007c0c */ /* 0x000fda000bf06270 */
[----:B------:R-:W-:Y:S05]  /*8fc0*/  @P0 BRA `(.L_x_27283) ;  /* 0x0000004400cc0947 */ /* 0x000fea0003800000 */
[----:B------:R-:W5:Y:S01]  /*8fd0*/  LDC R6, c[0x0][0x218] ;  /* 0x00008600ff067b82 */ /* 0x000f620000000800 */
[----:B0-----:R-:W-:Y:S02]  /*8fe0*/  IMAD.MOV.U32 R0, RZ, RZ, RZ ;  /* 0x000000ffff007224 */ /* 0x001fe400078e00ff */
[----:B-1234-:R-:W-:Y:S01]  /*8ff0*/  IMAD.MOV.U32 R18, RZ, RZ, RZ ;  /* 0x000000ffff127224 */ /* 0x01efe200078e00ff */
[----:B-----5:R-:W-:-:S13]  /*9000*/  ISETP.NE.AND P0, PT, R6, RZ, PT ;  /* 0x000000ff0600720c */ /* 0x020fda0003f05270 */
        /* <DEDUP_REMOVED lines=299> */
.L_x_27284:
        /* <DEDUP_REMOVED lines=22> */
.L_x_27288:
[----:B------:R-:W2:Y:S01]  /*a420*/  LDG.E.U8 R2, desc[UR36][R2.64] ;  /* 0x0000002402027981 */ /* 0x000ea2000c1e1100 */
[----:B------:R-:W-:Y:S01]  /*a430*/  CS2R R14, SRZ ;  /* 0x00000000000e7805 */ /* 0x000fe2000001ff00 */
[----:B--2---:R0:W1:Y:S01]  /*a440*/  I2F.F64.U16 R12, R2 ;  /* 0x00000002000c7312 */ /* 0x0040620000101800 */
[----:B------:R-:W-:Y:S05]  /*a450*/  BRA `(.L_x_27290) ;  /* 0x0000000c00c87947 */ /* 0x000fea0003800000 */
.L_x_27287:
        /* <DEDUP_REMOVED lines=10> */
.L_x_27292:
[----:B------:R-:W2:Y:S01]  /*a500*/  LDG.E R2, desc[UR36][R2.64] ;  /* 0x0000002402027981 */ /* 0x000ea2000c1e1900 */
[----:B------:R-:W-:Y:S01]  /*a510*/  CS2R R14, SRZ ;  /* 0x00000000000e7805 */ /* 0x000fe2000001ff00 */
[----:B--2---:R0:W1:Y:S01]  /*a520*/  I2F.F64 R12, R2 ;  /* 0x00000002000c7312 */ /* 0x0040620000201c00 */
[----:B------:R-:W-:Y:S05]  /*a530*/  BRA `(.L_x_27290) ;  /* 0x0000000c00907947 */ /* 0x000fea0003800000 */
.L_x_27291:
[----:B------:R-:W2:Y:S01]  /*a540*/  LDG.E.U16 R2, desc[UR36][R2.64] ;  /* 0x0000002402027981 */ /* 0x000ea2000c1e1500 */
[----:B------:R-:W-:Y:S01]  /*a550*/  CS2R R14, SRZ ;  /* 0x00000000000e7805 */ /* 0x000fe2000001ff00 */
[----:B--2---:R0:W1:Y:S01]  /*a560*/  I2F.F64.S16 R12, R2 ;  /* 0x00000002000c7312 */ /* 0x0040620000101c00 */
[----:B------:R-:W-:Y:S05]  /*a570*/  BRA `(.L_x_27290) ;  /* 0x0000000c00807947 */ /* 0x000fea0003800000 */
.L_x_27286:
        /* <DEDUP_REMOVED lines=11> */
.L_x_27294:
[----:B------:R-:W2:Y:S01]  /*a630*/  LDG.E.U16 R0, desc[UR36][R2.64] ;  /* 0x0000002402007981 */ /* 0x000ea2000c1e1500 */
[----:B------:R-:W-:Y:S01]  /*a640*/  CS2R R14, SRZ ;  /* 0x00000000000e7805 */ /* 0x000fe2000001ff00 */
[----:B--2---:R-:W-:-:S05]  /*a650*/  HADD2.F32 R0, -RZ, R0.H0_H0 ;  /* 0x20000000ff007230 */ /* 0x004fca0000004100 */
[----:B------:R-:W-:-:S04]  /*a660*/  FMUL.FTZ R0, R0, 1 ;  /* 0x3f80000000007820 */ /* 0x000fc80000410000 */
[----:B------:R0:W1:Y:S01]  /*a670*/  F2F.F64.F32 R12, R0 ;  /* 0x00000000000c7310 */ /* 0x0000620000201800 */
[----:B------:R-:W-:Y:S05]  /*a680*/  BRA `(.L_x_27290) ;  /* 0x0000000c003c7947 */ /* 0x000fea0003800000 */
.L_x_27293:
        /* <DEDUP_REMOVED lines=12> */
.L_x_27296:
        /* <DEDUP_REMOVED lines=8> */
.L_x_27295:
[----:B------:R0:W5:Y:S01]  /*a7d0*/  LDG.E.64 R12, desc[UR36][R2.64] ;  /* 0x00000024020c7981 */ /* 0x000162000c1e1b00 */
[----:B------:R-:W-:Y:S01]  /*a7e0*/  CS2R R14, SRZ ;  /* 0x00000000000e7805 */ /* 0x000fe2000001ff00 */
[----:B------:R-:W-:Y:S06]  /*a7f0*/  BRA `(.L_x_27290) ;  /* 0x0000000800e07947 */ /* 0x000fec0003800000 */
.L_x_27285:
        /* <DEDUP_REMOVED lines=14> */
.L_x_27299:
[----:B------:R0:W5:Y:S01]  /*a8e0*/  LDG.E.128 R12, desc[UR36][R2.64] ;  /* 0x00000024020c7981 */ /* 0x000162000c1e1d00 */
[----:B------:R-:W-:Y:S05]  /*a8f0*/  BRA `(.L_x_27290) ;  /* 0x0000000800a07947 */ /* 0x000fea0003800000 */
.L_x_27298:
        /* <DEDUP_REMOVED lines=29> */
.L_x_27301:
        /* <DEDUP_REMOVED lines=16> */
.L_x_27300:
[----:B------:R-:W2:Y:S01]  /*abd0*/  LDG.E.U16 R0, desc[UR36][R2.64] ;  /* 0x0000002402007981 */ /* 0x000ea2000c1e1500 */
[----:B------:R-:W-:Y:S01]  /*abe0*/  CS2R R14, SRZ ;  /* 0x00000000000e7805 */ /* 0x000fe2000001ff00 */
[----:B--2---:R-:W-:-:S04]  /*abf0*/  IMAD.U32 R0, R0, 0x10000, RZ ;  /* 0x0001000000007824 */ /* 0x004fc800078e00ff */
[----:B------:R-:W-:-:S04]  /*ac00*/  FMUL.FTZ R0, R0, 1 ;  /* 0x3f80000000007820 */ /* 0x000fc80000410000 */
[----:B------:R0:W1:Y:S01]  /*ac10*/  F2F.F64.F32 R12, R0 ;  /* 0x00000000000c7310 */ /* 0x0000620000201800 */
[----:B------:R-:W-:Y:S05]  /*ac20*/  BRA `(.L_x_27290) ;  /* 0x0000000400d47947 */ /* 0x000fea0003800000 */
.L_x_27297:
        /* <DEDUP_REMOVED lines=12> */
.L_x_27304:
        /* <DEDUP_REMOVED lines=21> */
.L_x_27308:
[----:B------:R-:W-:Y:S05]  /*ae40*/  BSYNC B1 ;  /* 0x0000000000017941 */ /* 0x000fea0003800000 */
.L_x_27307:
[----:B------:R-:W-:Y:S01]  /*ae50*/  LEA R3, R0, 0x3b800000, 0x17 ;  /* 0x3b80000000037811 */ /* 0x000fe200078eb8ff */
[----:B------:R-:W-:-:S05]  /*ae60*/  IMAD.SHL.U32 R0, R2, 0x100000, RZ ;  /* 0x0010000002007824 */ /* 0x000fca00078e00ff */
[----:B------:R-:W-:-:S07]  /*ae70*/  LOP3.LUT R0, R3, R0, R4, 0xfe, !PT ;  /* 0x0000000003007212 */ /* 0x000fce00078efe04 */
.L_x_27306:
[----:B------:R-:W-:Y:S05]  /*ae80*/  BSYNC B0 ;  /* 0x0000000000007941 */ /* 0x000fea0003800000 */
.L_x_27305:
[----:B------:R-:W-:Y:S01]  /*ae90*/  FMUL.FTZ R0, R0, 1 ;  /* 0x3f80000000007820 */ /* 0x000fe20000410000 */
[----:B------:R-:W-:-:S03]  /*aea0*/  CS2R R14, SRZ ;  /* 0x00000000000e7805 */ /* 0x000fc6000001ff00 */
[----:B------:R2:W3:Y:S01]  /*aeb0*/  F2F.F64.F32 R12, R0 ;  /* 0x00000000000c7310 */ /* 0x0004e20000201800 */
[----:B------:R-:W-:Y:S05]  /*aec0*/  BRA `(.L_x_27290) ;  /* 0x00000004002c7947 */ /* 0x000fea0003800000 */
.L_x_27303:
        /* <DEDUP_REMOVED lines=21> */
.L_x_27312:
[----:B------:R-:W-:Y:S05]  /*b020*/  BSYNC B1 ;  /* 0x0000000000017941 */ /* 0x000fea0003800000 */
.L_x_27311:
[----:B------:R-:W-:Y:S01]  /*b030*/  LEA R3, R0, 0x37800000, 0x17 ;  /* 0x3780000000037811 */ /* 0x000fe200078eb8ff */
[----:B------:R-:W-:-:S05]  /*b040*/  IMAD.SHL.U32 R0, R2, 0x200000, RZ ;  /* 0x0020000002007824 */ /* 0x000fca00078e00ff */
[----:B------:R-:W-:-:S07]  /*b050*/  LOP3.LUT R0, R3, R0, R4, 0xfe, !PT ;  /* 0x0000000003007212 */ /* 0x000fce00078efe04 */
.L_x_27310:
[----:B------:R-:W-:Y:S05]  /*b060*/  BSYNC B0 ;  /* 0x0000000000007941 */ /* 0x000fea0003800000 */
.L_x_27309:
[----:B------:R-:W-:Y:S01]  /*b070*/  FMUL.FTZ R0, R0, 1 ;  /* 0x3f80000000007820 */ /* 0x000fe20000410000 */
[----:B------:R-:W-:-:S03]  /*b080*/  CS2R R14, SRZ ;  /* 0x00000000000e7805 */ /* 0x000fc6000001ff00 */
[----:B------:R4:W0:Y:S01]  /*b090*/  F2F.F64.F32 R12, R0 ;  /* 0x00000000000c7310 */ /* 0x0008220000201800 */
[----:B------:R-:W-:Y:S05]  /*b0a0*/  BRA `(.L_x_27290) ;  /* 0x0000000000b47947 */ /* 0x000fea0003800000 */
.L_x_27302:
        /* <DEDUP_REMOVED lines=14> */
.L_x_27316:
[----:B------:R-:W-:Y:S05]  /*b190*/  BSYNC B0 ;  /* 0x0000000000007941 */ /* 0x000fea0003800000 */
.L_x_27315:
[----:B------:R-:W-:Y:S01]  /*b1a0*/  FMUL.FTZ R0, R0, 1 ;  /* 0x3f80000000007820 */ /* 0x000fe20000410000 */
[----:B------:R-:W-:-:S03]  /*b1b0*/  CS2R R14, SRZ ;  /* 0x00000000000e7805 */ /* 0x000fc6000001ff00 */
[----:B------:R0:W1:Y:S01]  /*b1c0*/  F2F.F64.F32 R12, R0 ;  /* 0x00000000000c7310 */ /* 0x0000620000201800 */
[----:B------:R-:W-:Y:S05]  /*b1d0*/  BRA `(.L_x_27290) ;  /* 0x0000000000687947 */ /* 0x000fea0003800000 */
.L_x_27289:
        /* <DEDUP_REMOVED lines=16> */
.L_x_27317:
[----:B------:R-:W-:Y:S02]  /*b2e0*/  CS2R R12, SRZ ;  /* 0x00000000000c7805 */ /* 0x000fe4000001ff00 */
[----:B------:R-:W-:Y:S01]  /*b2f0*/  CS2R R14, SRZ ;  /* 0x00000000000e7805 */ /* 0x000fe2000001ff00 */
[----:B------:R-:W-:Y:S06]  /*b300*/  BRA `(.L_x_27290) ;  /* 0x00000000001c7947 */ /* 0x000fec0003800000 */
.L_x_27314:
[----:B------:R-:W2:Y:S01]  /*b310*/  LDG.E.64 R12, desc[UR36][R2.64] ;  /* 0x00000024020c7981 */ /* 0x000ea2000c1e1b00 */
[----:B------:R-:W-:Y:S01]  /*b320*/  CS2R R14, SRZ ;  /* 0x00000000000e7805 */ /* 0x000fe2000001ff00 */
[----:B--2---:R-:W0:Y:S01]  /*b330*/  I2F.F64.U64 R12, R12 ;  /* 0x0000000c000c7312 */ /* 0x004e220000301800 */
[----:B------:R-:W-:Y:S05]  /*b340*/  BRA `(.L_x_27290) ;  /* 0x00000000000c7947 */ /* 0x000fea0003800000 */
.L_x_27313:
[----:B------:R-:W2:Y:S01]  /*b350*/  LDG.E R2, desc[UR36][R2.64] ;  /* 0x0000002402027981 */ /* 0x000ea2000c1e1900 */
[----:B------:R-:W-:Y:S01]  /*b360*/  CS2R R14, SRZ ;  /* 0x00000000000e7805 */ /* 0x000fe2000001ff00 */
[----:B--2---:R0:W1:Y:S06]  /*b370*/  I2F.F64.U32 R12, R2 ;  /* 0x00000002000c7312 */ /* 0x00406c0000201800 */
.L_x_27290:
        /* <DEDUP_REMOVED lines=25> */
.L_x_27319:
[----:B------:R-:W-:Y:S01]  /*b510*/  DMUL R10, RZ, R6 ;  /* 0x00000006ff0a7228 */ /* 0x000fe20000000000 */
[----:B--2-4-:R-:W-:-:S10]  /*b520*/  IMAD.MOV.U32 R0, RZ, RZ, RZ ;  /* 0x000000ffff007224 */ /* 0x014fd400078e00ff */
.L_x_27320:
[----:B------:R-:W-:Y:S05]  /*b530*/  BSYNC B1 ;  /* 0x0000000000017941 */ /* 0x000fea0003800000 */
.L_x_27318:
        /* <DEDUP_REMOVED lines=34> */
.L_x_27322:
        /* <DEDUP_REMOVED lines=60> */
.L_x_27323:
[----:B------:R-:W-:Y:S05]  /*bb20*/  BSYNC B0 ;  /* 0x0000000000007941 */ /* 0x000fea0003800000 */
.L_x_27321:
        /* <DEDUP_REMOVED lines=27> */
.L_x_27325:
[----:B------:R-:W-:Y:S01]  /*bce0*/  DMUL R28, RZ, R14 ;  /* 0x0000000eff1c7228 */ /* 0x000fe20000000000 */
[----:B------:R-:W-:-:S10]  /*bcf0*/  IMAD.MOV.U32 R2, RZ, RZ, RZ ;  /* 0x000000ffff027224 */ /* 0x000fd400078e00ff */
.L_x_27326:
[----:B------:R-:W-:Y:S05]  /*bd00*/  BSYNC B1 ;  /* 0x0000000000017941 */ /* 0x000fea0003800000 */
.L_x_27324:
        /* <DEDUP_REMOVED lines=18> */
[----:B------:R-:W-:Y:S02]  /*be30*/  FSEL R36, -R36, 4.2945490664224492434e-19, !P0 ;  /* 0x20fd816424247808 */ /* 0x000fe40004000100 */
        /* <DEDUP_REMOVED lines=66> */
.L_x_27328:
[----:B------:R-:W-:Y:S05]  /*c260*/  BSYNC B0 ;  /* 0x0000000000007941 */ /* 0x000fea0003800000 */
.L_x_27327:
        /* <DEDUP_REMOVED lines=25> */
.L_x_27330:
[----:B------:R-:W-:Y:S01]  /*c400*/  DMUL R2, RZ, R14 ;  /* 0x0000000eff027228 */ /* 0x000fe20000000000 */
[----:B------:R-:W-:-:S10]  /*c410*/  IMAD.MOV.U32 R0, RZ, RZ, RZ ;  /* 0x000000ffff007224 */ /* 0x000fd400078e00ff */
.L_x_27331:
[----:B------:R-:W-:Y:S05]  /*c420*/  BSYNC B1 ;  /* 0x0000000000017941 */ /* 0x000fea0003800000 */
.L_x_27329:
        /* <DEDUP_REMOVED lines=38> */
.L_x_27335:
[----:B------:R-:W0:Y:S02]  /*c690*/  F2I.S64.F64.TRUNC R20, R20 ;  /* 0x0000001400147311 */ /* 0x000e24000030d900 */
[----:B0-----:R-:W-:-:S05]  /*c6a0*/  IMAD.MOV.U32 R3, RZ, RZ, R20 ;  /* 0x000000ffff037224 */ /* 0x001fca00078e0014 */
[----:B------:R0:W-:Y:S01]  /*c6b0*/  STG.E.U8 desc[UR36][R18.64], R3 ;  /* 0x0000000312007986 */ /* 0x0001e2000c101124 */
[----:B------:R-:W-:Y:S05]  /*c6c0*/  BRA `(.L_x_27337) ;  /* 0x0000001000087947 */ /* 0x000fea0003800000 */
.L_x_27334:
        /* <DEDUP_REMOVED lines=9> */
.L_x_27339:
[----:B------:R-:W0:Y:S02]  /*c760*/  F2I.F64.TRUNC R21, R20 ;  /* 0x0000001400157311 */ /* 0x000e24000030d100 */
[----:B0-----:R0:W-:Y:S01]  /*c770*/  STG.E desc[UR36][R18.64], R21 ;  /* 0x0000001512007986 */ /* 0x0011e2000c101924 */
[----:B------:R-:W-:Y:S05]  /*c780*/  BRA `(.L_x_27337) ;  /* 0x0000000c00d87947 */ /* 0x000fea0003800000 */
.L_x_27338:
[----:B------:R-:W0:Y:S02]  /*c790*/  F2I.F64.TRUNC R21, R20 ;  /* 0x0000001400157311 */ /* 0x000e24000030d100 */
[----:B0-----:R0:W-:Y:S01]  /*c7a0*/  STG.E.U16 desc[UR36][R18.64], R21 ;  /* 0x0000001512007986 */ /* 0x0011e2000c101524 */
[----:B------:R-:W-:Y:S05]  /*c7b0*/  BRA `(.L_x_27337) ;  /* 0x0000000c00cc7947 */ /* 0x000fea0003800000 */
.L_x_27333:
        /* <DEDUP_REMOVED lines=13> */
.L_x_27341:
        /* <DEDUP_REMOVED lines=8> */
.L_x_27340:
        /* <DEDUP_REMOVED lines=16> */
.L_x_27343:
        /* <DEDUP_REMOVED lines=11> */
.L_x_27342:
[----:B------:R4:W-:Y:S01]  /*cac0*/  STG.E.64 desc[UR36][R18.64], R20 ;  /* 0x0000001412007986 */ /* 0x0009e2000c101b24 */
[----:B------:R-:W-:Y:S05]  /*cad0*/  BRA `(.L_x_27337) ;  /* 0x0000000c00047947 */ /* 0x000fea0003800000 */
.L_x_27332:
        /* <DEDUP_REMOVED lines=13> */
.L_x_27346:
[----:B------:R0:W-:Y:S01]  /*cbb0*/  STG.E.128 desc[UR36][R18.64], R20 ;  /* 0x0000001412007986 */ /* 0x0001e2000c101d24 */
[----:B------:R-:W-:Y:S05]  /*cbc0*/  BRA `(.L_x_27337) ;  /* 0x0000000800c87947 */ /* 0x000fea0003800000 */
.L_x_27345:
        /* <DEDUP_REMOVED lines=25> */
.L_x_27350:
[----:B------:R-:W-:Y:S05]  /*cd60*/  BSYNC B0 ;  /* 0x0000000000007941 */ /* 0x000fea0003800000 */
.L_x_27349:
[----:B------:R-:W-:-:S05]  /*cd70*/  LOP3.LUT R3, R0, R3, RZ, 0xfc, !PT ;  /* 0x0000000300037212 */ /* 0x000fca00078efcff */
[----:B------:R0:W-:Y:S01]  /*cd80*/  STG.E.U8 desc[UR36][R18.64], R3 ;  /* 0x0000000312007986 */ /* 0x0001e2000c101124 */
[----:B------:R-:W-:Y:S05]  /*cd90*/  BRA `(.L_x_27337) ;  /* 0x0000000800547947 */ /* 0x000fea0003800000 */
.L_x_27348:
        /* <DEDUP_REMOVED lines=17> */
.L_x_27352:
[----:B------:R-:W-:Y:S01]  /*ceb0*/  IMAD.MOV.U32 R0, RZ, RZ, 0x7f ;  /* 0x0000007fff007424 */ /* 0x000fe200078e00ff */
[----:B------:R-:W-:-:S04]  /*cec0*/  ISETP.GT.U32.AND P0, PT, R2, 0x7f800000, PT ;  /* 0x7f8000000200780c */ /* 0x000fc80003f04070 */
[----:B------:R-:W-:-:S09]  /*ced0*/  SEL R0, R0, 0x7c, P0 ;  /* 0x0000007c00007807 */ /* 0x000fd20000000000 */
.L_x_27353:
[----:B------:R-:W-:Y:S05]  /*cee0*/  BSYNC B0 ;  /* 0x0000000000007941 */ /* 0x000fea0003800000 */
.L_x_27351:
[----:B------:R-:W-:-:S04]  /*cef0*/  LOP3.LUT R2, R3, 0x80000000, RZ, 0xc0, !PT ;  /* 0x8000000003027812 */ /* 0x000fc800078ec0ff */
[----:B------:R-:W-:-:S04]  /*cf00*/  SHF.R.U32.HI R3, RZ, 0x18, R2 ;  /* 0x00000018ff037819 */ /* 0x000fc80000011602 */
[----:B------:R-:W-:-:S05]  /*cf10*/  LOP3.LUT R3, R0, R3, RZ, 0xfc, !PT ;  /* 0x0000000300037212 */ /* 0x000fca00078efcff */
[----:B------:R0:W-:Y:S01]  /*cf20*/  STG.E.U8 desc[UR36][R18.64], R3 ;  /* 0x0000000312007986 */ /* 0x0001e2000c101124 */
[----:B------:R-:W-:Y:S05]  /*cf30*/  BRA `(.L_x_27337) ;  /* 0x0000000400ec7947 */ /* 0x000fea0003800000 */
.L_x_27347:
        /* <DEDUP_REMOVED lines=8> */
.L_x_27344:
        /* <DEDUP_REMOVED lines=11> */
.L_x_27356:
        /* <DEDUP_REMOVED lines=21> */
.L_x_27359:
[----:B------:R-:W-:-:S04]  /*d1c0*/  LOP3.LUT R2, R3, 0x80000000, RZ, 0xc0, !PT ;  /* 0x8000000003027812 */ /* 0x000fc800078ec0ff */
[----:B------:R-:W-:-:S04]  /*d1d0*/  SHF.R.U32.HI R3, RZ, 0x18, R2 ;  /* 0x00000018ff037819 */ /* 0x000fc80000011602 */
[----:B------:R-:W-:-:S04]  /*d1e0*/  LOP3.LUT R0, R0, R3, RZ, 0xfc, !PT ;  /* 0x0000000300007212 */ /* 0x000fc800078efcff */
[----:B------:R-:W-:-:S07]  /*d1f0*/  PRMT R9, R0, 0x7610, R9 ;  /* 0x0000761000097816 */ /* 0x000fce0000000009 */
.L_x_27358:
[----:B------:R-:W-:Y:S05]  /*d200*/  BSYNC B0 ;  /* 0x0000000000007941 */ /* 0x000fea0003800000 */
.L_x_27357:
[----:B------:R0:W-:Y:S01]  /*d210*/  STG.E.U8 desc[UR36][R18.64], R9 ;  /* 0x0000000912007986 */ /* 0x0001e2000c101124 */
[----:B------:R-:W-:Y:S05]  /*d220*/  BRA `(.L_x_27337) ;  /* 0x0000000400307947 */ /* 0x000fea0003800000 */
.L_x_27355:
        /* <DEDUP_REMOVED lines=21> */
.L_x_27362:
[----:B------:R-:W-:-:S04]  /*d380*/  LOP3.LUT R2, R3, 0x80000000, RZ, 0xc0, !PT ;  /* 0x8000000003027812 */ /* 0x000fc800078ec0ff */
[----:B------:R-:W-:-:S04]  /*d390*/  SHF.R.U32.HI R3, RZ, 0x18, R2 ;  /* 0x00000018ff037819 */ /* 0x000fc80000011602 */
[----:B------:R-:W-:-:S04]  /*d3a0*/  LOP3.LUT R0, R0, R3, RZ, 0xfc, !PT ;  /* 0x0000000300007212 */ /* 0x000fc800078efcff */
[----:B------:R-:W-:-:S07]  /*d3b0*/  PRMT R9, R0, 0x7610, R9 ;  /* 0x0000761000097816 */ /* 0x000fce0000000009 */
.L_x_27361:
[----:B------:R-:W-:Y:S05]  /*d3c0*/  BSYNC B0 ;  /* 0x0000000000007941 */ /* 0x000fea0003800000 */
.L_x_27360:
[----:B------:R0:W-:Y:S01]  /*d3d0*/  STG.E.U8 desc[UR36][R18.64], R9 ;  /* 0x0000000912007986 */ /* 0x0001e2000c101124 */
[----:B------:R-:W-:Y:S05]  /*d3e0*/  BRA `(.L_x_27337) ;  /* 0x0000000000c07947 */ /* 0x000fea0003800000 */
.L_x_27354:
        /* <DEDUP_REMOVED lines=26> */
.L_x_27336:
        /* <DEDUP_REMOVED lines=16> */
.L_x_27365:
[----:B------:R-:W-:Y:S05]  /*d690*/  BRA `(.L_x_27337) ;  /* 0x0000000000147947 */ /* 0x000fea0003800000 */
.L_x_27364:
[----:B------:R-:W0:Y:S02]  /*d6a0*/  F2I.U64.F64.TRUNC R20, R20 ;  /* 0x0000001400147311 */ /* 0x000e24000030d800 */
[----:B0-----:R0:W-:Y:S01]  /*d6b0*/  STG.E.64 desc[UR36][R18.64], R20 ;  /* 0x0000001412007986 */ /* 0x0011e2000c101b24 */
[----:B------:R-:W-:Y:S05]  /*d6c0*/  BRA `(.L_x_27337) ;  /* 0x0000000000087947 */ /* 0x000fea0003800000 */
.L_x_27363:
[----:B------:R-:W0:Y:S02]  /*d6d0*/  F2I.U32.F64.TRUNC R21, R20 ;  /* 0x0000001400157311 */ /* 0x000e24000030d000 */
[----:B0-----:R0:W-:Y:S02]  /*d6e0*/  STG.E desc[UR36][R18.64], R21 ;  /* 0x0000001512007986 */ /* 0x0011e4000c101924 */
.L_x_27337:
[----:B------:R-:W-:-:S07]  /*d6f0*/  VIADD R17, R17, 0x80 ;  /* 0x0000008011117836 */ /* 0x000fce0000000000 */
.L_x_27283:
[----:B------:R-:W-:Y:S05]  /*d700*/  BSYNC B6 ;  /* 0x0000000000067941 */ /* 0x000fea0003800000 */
.L_x_27282:
[----:B------:R-:W-:Y:S02]  /*d710*/  ULDC UR4, c[0x0][0x210] ;  /* 0x0000840000047ab9 */ /* 0x000fe40000000800 */
[----:B------:R-:W-:-:S13]  /*d720*/  ISETP.GE.AND P0, PT, R17, UR4, PT ;  /* 0x0000000411007c0c */ /* 0x000fda000bf06270 */
[----:B------:R-:W-:Y:S05]  /*d730*/  @P0 EXIT ;  /* 0x000000000000094d */ /* 0x000fea0003800000 */
        /* <DEDUP_REMOVED lines=303> */
.L_x_27366:
        /* <DEDUP_REMOVED lines=22> */
.L_x_27370:
[----:B------:R-:W2:Y:S01]  /*eb90*/  LDG.E.U8 R2, desc[UR36][R2.64] ;  /* 0x0000002402027981 */ /* 0x000ea2000c1e1100 */
[----:B------:R-:W-:Y:S01]  /*eba0*/  CS2R R14, SRZ ;  /* 0x00000000000e7805 */ /* 0x000fe2000001ff00 */
[----:B--2---:R0:W1:Y:S01]  /*ebb0*/  I2F.F64.U16 R12, R2 ;  /* 0x00000002000c7312 */ /* 0x0040620000101800 */
[----:B------:R-:W-:Y:S05]  /*ebc0*/  BRA `(.L_x_27372) ;  /* 0x0000000c00c87947 */ /* 0x000fea0003800000 */
.L_x_27369:
        /* <DEDUP_REMOVED lines=10> */
.L_x_27374:
[----:B------:R-:W2:Y:S01]  /*ec70*/  LDG.E R2, desc[UR36][R2.64] ;  /* 0x0000002402027981 */ /* 0x000ea2000c1e1900 */
[----:B------:R-:W-:Y:S01]  /*ec80*/  CS2R R14, SRZ ;  /* 0x00000000000e7805 */ /* 0x000fe2000001ff00 */
[----:B--2---:R0:W1:Y:S01]  /*ec90*/  I2F.F64 R12, R2 ;  /* 0x00000002000c7312 */ /* 0x0040620000201c00 */
[----:B------:R-:W-:Y:S05]  /*eca0*/  BRA `(.L_x_27372) ;  /* 0x0000000c00907947 */ /* 0x000fea0003800000 */
.L_x_27373:
[----:B------:R-:W2:Y:S01]  /*ecb0*/  LDG.E.U16 R2, desc[UR36][R2.64] ;  /* 0x0000002402027981 */ /* 0x000ea2000c1e1500 */
[----:B------:R-:W-:Y:S01]  /*ecc0*/  CS2R R14, SRZ ;  /* 0x00000000000e7805 */ /* 0x000fe2000001ff00 */
[----:B--2---:R0:W1:Y:S01]  /*ecd0*/  I2F.F64.S16 R12, R2 ;  /* 0x00000002000c7312 */ /* 0x0040620000101c00 */
[----:B------:R-:W-:Y:S05]  /*ece0*/  BRA `(.L_x_27372) ;  /* 0x0000000c00807947 */ /* 0x000fea0003800000 */
.L_x_27368:
        /* <DEDUP_REMOVED lines=11> */
.L_x_27376:
[----:B------:R-:W2:Y:S01]  /*eda0*/  LDG.E.U16 R0, desc[UR36][R2.64] ;  /* 0x0000002402007981 */ /* 0x000ea2000c1e1500 */
[----:B------:R-:W-:Y:S01]  /*edb0*/  CS2R R14, SRZ ;  /* 0x00000000000e7805 */ /* 0x000fe2000001ff00 */
[----:B--2---:R-:W-:-:S05]  /*edc0*/  HADD2.F32 R0, -RZ, R0.H0_H0 ;  /* 0x20000000ff007230 */ /* 0x004fca0000004100 */
[----:B------:R-:W-:-:S04]  /*edd0*/  FMUL.FTZ R0, R0, 1 ;  /* 0x3f80000000007820 */ /* 0x000fc80000410000 */
[----:B------:R0:W1:Y:S01]  /*ede0*/  F2F.F64.F32 R12, R0 ;  /* 0x00000000000c7310 */ /* 0x0000620000201800 */
[----:B------:R-:W-:Y:S05]  /*edf0*/  BRA `(.L_x_27372) ;  /* 0x0000000c003c7947 */ /* 0x000fea0003800000 */
.L_x_27375:
        /* <DEDUP_REMOVED lines=12> */
.L_x_27378:
        /* <DEDUP_REMOVED lines=8> */
.L_x_27377:
[----:B------:R0:W5:Y:S01]  /*ef40*/  LDG.E.64 R12, desc[UR36][R2.64] ;  /* 0x00000024020c7981 */ /* 0x000162000c1e1b00 */
[----:B------:R-:W-:Y:S01]  /*ef50*/  CS2R R14, SRZ ;  /* 0x00000000000e7805 */ /* 0x000fe2000001ff00 */
[----:B------:R-:W-:Y:S06]  /*ef60*/  BRA `(.L_x_27372) ;  /* 0x0000000800e07947 */ /* 0x000fec0003800000 */
.L_x_27367:
        /* <DEDUP_REMOVED lines=14> */
.L_x_27381:
[----:B------:R0:W5:Y:S01]  /*f050*/  LDG.E.128 R12, desc[UR36][R2.64] ;  /* 0x00000024020c7981 */ /* 0x000162000c1e1d00 */
[----:B------:R-:W-:Y:S05]  /*f060*/  BRA `(.L_x_27372) ;  /* 0x0000000800a07947 */ /* 0x000fea0003800000 */
.L_x_27380:
        /* <DEDUP_REMOVED lines=29> */
.L_x_27383:
        /* <DEDUP_REMOVED lines=16> */
.L_x_27382:
[----:B------:R-:W2:Y:S01]  /*f340*/  LDG.E.U16 R0, desc[UR36][R2.64] ;  /* 0x0000002402007981 */ /* 0x000ea2000c1e1500 */
[----:B------:R-:W-:Y:S01]  /*f350*/  CS2R R14, SRZ ;  /* 0x00000000000e7805 */ /* 0x000fe2000001ff00 */
[----:B--2---:R-:W-:-:S04]  /*f360*/  IMAD.U32 R0, R0, 0x10000, RZ ;  /* 0x0001000000007824 */ /* 0x004fc800078e00ff */
[----:B------:R-:W-:-:S04]  /*f370*/  FMUL.FTZ R0, R0, 1 ;  /* 0x3f80000000007820 */ /* 0x000fc80000410000 */
[----:B------:R0:W1:Y:S01]  /*f380*/  F2F.F64.F32 R12, R0 ;  /* 0x00000000000c7310 */ /* 0x0000620000201800 */
[----:B------:R-:W-:Y:S05]  /*f390*/  BRA `(.L_x_27372) ;  /* 0x0000000400d47947 */ /* 0x000fea0003800000 */
.L_x_27379:
        /* <DEDUP_REMOVED lines=12> */
.L_x_27386:
        /* <DEDUP_REMOVED lines=21> */
.L_x_27390:
[----:B------:R-:W-:Y:S05]  /*f5b0*/  BSYNC B1 ;  /* 0x0000000000017941 */ /* 0x000fea0003800000 */
.L_x_27389:
[----:B------:R-:W-:Y:S01]  /*f5c0*/  LEA R3, R0, 0x3b800000, 0x17 ;  /* 0x3b80000000037811 */ /* 0x000fe200078eb8ff */
[----:B------:R-:W-:-:S05]  /*f5d0*/  IMAD.SHL.U32 R0, R2, 0x100000, RZ ;  /* 0x0010000002007824 */ /* 0x000fca00078e00ff */
[----:B------:R-:W-:-:S07]  /*f5e0*/  LOP3.LUT R0, R3, R0, R4, 0xfe, !PT ;  /* 0x0000000003007212 */ /* 0x000fce00078efe04 */
.L_x_27388:
[----:B------:R-:W-:Y:S05]  /*f5f0*/  BSYNC B0 ;  /* 0x0000000000007941 */ /* 0x000fea0003800000 */
.L_x_27387:
[----:B------:R-:W-:Y:S01]  /*f600*/  FMUL.FTZ R0, R0, 1 ;  /* 0x3f80000000007820 */ /* 0x000fe20000410000 */
[----:B------:R-:W-:-:S03]  /*f610*/  CS2R R14, SRZ ;  /* 0x00000000000e7805 */ /* 0x000fc6000001ff00 */
[----:B------:R2:W3:Y:S01]  /*f620*/  F2F.F64.F32 R12, R0 ;  /* 0x00000000000c7310 */ /* 0x0004e20000201800 */
[----:B------:R-:W-:Y:S05]  /*f630*/  BRA `(.L_x_27372) ;  /* 0x00000004002c7947 */ /* 0x000fea0003800000 */
.L_x_27385:
        /* <DEDUP_REMOVED lines=21> */
.L_x_27394:
[----:B------:R-:W-:Y:S05]  /*f790*/  BSYNC B1 ;  /* 0x0000000000017941 */ /* 0x000fea0003800000 */
.L_x_27393:
[----:B------:R-:W-:Y:S01]  /*f7a0*/  LEA R3, R0, 0x37800000, 0x17 ;  /* 0x3780000000037811 */ /* 0x000fe200078eb8ff */
[----:B------:R-:W-:-:S05]  /*f7b0*/  IMAD.SHL.U32 R0, R2, 0x200000, RZ ;  /* 0x0020000002007824 */ /* 0x000fca00078e00ff */
[----:B------:R-:W-:-:S07]  /*f7c0*/  LOP3.LUT R0, R3, R0, R4, 0xfe, !PT ;  /* 0x0000000003007212 */ /* 0x000fce00078efe04 */
.L_x_27392:
[----:B------:R-:W-:Y:S05]  /*f7d0*/  BSYNC B0 ;  /* 0x0000000000007941 */ /* 0x000fea0003800000 */
.L_x_27391:
[----:B------:R-:W-:Y:S01]  /*f7e0*/  FMUL.FTZ R0, R0, 1 ;  /* 0x3f80000000007820 */ /* 0x000fe20000410000 */
[----:B------:R-:W-:-:S03]  /*f7f0*/  CS2R R14, SRZ ;  /* 0x00000000000e7805 */ /* 0x000fc6000001ff00 */
[----:B------:R4:W0:Y:S01]  /*f800*/  F2F.F64.F32 R12, R0 ;  /* 0x00000000000c7310 */ /* 0x0008220000201800 */
[----:B------:R-:W-:Y:S05]  /*f810*/  BRA `(.L_x_27372) ;  /* 0x0000000000b47947 */ /* 0x000fea0003800000 */
.L_x_27384:
        /* <DEDUP_REMOVED lines=14> */
.L_x_27398:
[----:B------:R-:W-:Y:S05]  /*f900*/  BSYNC B0 ;  /* 0x0000000000007941 */ /* 0x000fea0003800000 */
.L_x_27397:
[----:B------:R-:W-:Y:S01]  /*f910*/  FMUL.FTZ R0, R0, 1 ;  /* 0x3f80000000007820 */ /* 0x000fe20000410000 */
[----:B------:R-:W-:-:S03]  /*f920*/  CS2R R14, SRZ ;  /* 0x00000000000e7805 */ /* 0x000fc6000001ff00 */
[----:B------:R0:W1:Y:S01]  /*f930*/  F2F.F64.F32 R12, R0 ;  /* 0x00000000000c7310 */ /* 0x0000620000201800 */
[----:B------:R-:W-:Y:S05]  /*f940*/  BRA `(.L_x_27372) ;  /* 0x0000000000687947 */ /* 0x000fea0003800000 */
.L_x_27371:
        /* <DEDUP_REMOVED lines=16> */
.L_x_27399:
[----:B------:R-:W-:Y:S02]  /*fa50*/  CS2R R12, SRZ ;  /* 0x00000000000c7805 */ /* 0x000fe4000001ff00 */
[----:B------:R-:W-:Y:S01]  /*fa60*/  CS2R R14, SRZ ;  /* 0x00000000000e7805 */ /* 0x000fe2000001ff00 */
[----:B------:R-:W-:Y:S06]  /*fa70*/  BRA `(.L_x_27372) ;  /* 0x00000000001c7947 */ /* 0x000fec0003800000 */
.L_x_27396:
[----:B------:R-:W2:Y:S01]  /*fa80*/  LDG.E.64 R12, desc[UR36][R2.64] ;  /* 0x00000024020c7981 */ /* 0x000ea2000c1e1b00 */
[----:B------:R-:W-:Y:S01]  /*fa90*/  CS2R R14, SRZ ;  /* 0x00000000000e7805 */ /* 0x000fe2000001ff00 */
[----:B--2---:R-:W0:Y:S01]  /*faa0*/  I2F.F64.U64 R12, R12 ;  /* 0x0000000c000c7312 */ /* 0x004e220000301800 */
[----:B------:R-:W-:Y:S05]  /*fab0*/  BRA `(.L_x_27372) ;  /* 0x00000000000c7947 */ /* 0x000fea0003800000 */
.L_x_27395:
[----:B------:R-:W2:Y:S01]  /*fac0*/  LDG.E R2, desc[UR36][R2.64] ;  /* 0x0000002402027981 */ /* 0x000ea2000c1e1900 */
[----:B------:R-:W-:Y:S01]  /*fad0*/  CS2R R14, SRZ ;  /* 0x00000000000e7805 */ /* 0x000fe2000001ff00 */
[----:B--2---:R0:W1:Y:S06]  /*fae0*/  I2F.F64.U32 R12, R2 ;  /* 0x00000002000c7312 */ /* 0x00406c0000201800 */
.L_x_27372:
        /* <DEDUP_REMOVED lines=25> */
.L_x_27401:
[----:B------:R-:W-:Y:S01]  /*fc80*/  DMUL R10, RZ, R6 ;  /* 0x00000006ff0a7228 */ /* 0x000fe20000000000 */
[----:B--2-4-:R-:W-:-:S10]  /*fc90*/  IMAD.MOV.U32 R0, RZ, RZ, RZ ;  /* 0x000000ffff007224 */ /* 0x014fd400078e00ff */
.L_x_27402:
[----:B------:R-:W-:Y:S05]  /*fca0*/  BSYNC B1 ;  /* 0x0000000000017941 */ /* 0x000fea0003800000 */
.L_x_27400:
        /* <DEDUP_REMOVED lines=34> */
.L_x_27404:
        /* <DEDUP_REMOVED lines=60> */
.L_x_27405:
[----:B------:R-:W-:Y:S05]  /*10290*/  BSYNC B0 ;  /* 0x0000000000007941 */ /* 0x000fea0003800000 */
.L_x_27403:
        /* <DEDUP_REMOVED lines=27> */
.L_x_27407:
[----:B------:R-:W-:Y:S01]  /*10450*/  DMUL R22, RZ, R14 ;  /* 0x0000000eff167228 */ /* 0x000fe20000000000 */
[----:B------:R-:W-:-:S10]  /*10460*/  IMAD.MOV.U32 R2, RZ, RZ, RZ ;  /* 0x000000ffff027224 */ /* 0x000fd400078e00ff */
.L_x_27408:
[----:B------:R-:W-:Y:S05]  /*10470*/  BSYNC B1 ;  /* 0x0000000000017941 */ /* 0x000fea0003800000 */
.L_x_27406:
        /* <DEDUP_REMOVED lines=85> */
.L_x_27410:
[----:B------:R-:W-:Y:S05]  /*109d0*/  BSYNC B0 ;  /* 0x0000000000007941 */ /* 0x000fea0003800000 */
.L_x_27409:
        /* <DEDUP_REMOVED lines=23> */
.L_x_27412:
[----:B------:R-:W-:Y:S01]  /*10b50*/  DMUL R10, RZ, R14 ;  /* 0x0000000eff0a7228 */ /* 0x000fe20000000000 */
[----:B------:R-:W-:-:S10]  /*10b60*/  IMAD.MOV.U32 R0, RZ, RZ, RZ ;  /* 0x000000ffff007224 */ /* 0x000fd400078e00ff */
.L_x_27413:
[----:B------:R-:W-:Y:S05]  /*10b70*/  BSYNC B1 ;  /* 0x0000000000017941 */ /* 0x000fea0003800000 */
.L_x_27411:
        /* <DEDUP_REMOVED lines=38> */
.L_x_27417:
[----:B------:R-:W0:Y:S02]  /*10de0*/  F2I.S64.F64.TRUNC R20, R20 ;  /* 0x0000001400147311 */ /* 0x000e24000030d900 */
[----:B0-----:R-:W-:-:S05]  /*10df0*/  IMAD.MOV.U32 R3, RZ, RZ, R20 ;  /* 0x000000ffff037224 */ /* 0x001fca00078e0014 */
[----:B------:R-:W-:Y:S01]  /*10e00*/  STG.E.U8 desc[UR36][R18.64], R3 ;  /* 0x0000000312007986 */ /* 0x000fe2000c101124 */
[----:B------:R-:W-:Y:S05]  /*10e10*/  EXIT ;  /* 0x000000000000794d */ /* 0x000fea0003800000 */
.L_x_27416:
        /* <DEDUP_REMOVED lines=9> */
.L_x_27420:
[----:B------:R-:W0:Y:S02]  /*10eb0*/  F2I.F64.TRUNC R21, R20 ;  /* 0x0000001400157311 */ /* 0x000e24000030d100 */
[----:B0-----:R-:W-:Y:S01]  /*10ec0*/  STG.E desc[UR36][R18.64], R21 ;  /* 0x0000001512007986 */ /* 0x001fe2000c101924 */
[----:B------:R-:W-:Y:S05]  /*10ed0*/  EXIT ;  /* 0x000000000000794d */ /* 0x000fea0003800000 */
.L_x_27419:
[----:B------:R-:W0:Y:S02]  /*10ee0*/  F2I.F64.TRUNC R21, R20 ;  /* 0x0000001400157311 */ /* 0x000e24000030d100 */
[----:B0-----:R-:W-:Y:S01]  /*10ef0*/  STG.E.U16 desc[UR36][R18.64], R21 ;  /* 0x0000001512007986 */ /* 0x001fe2000c101524 */
[----:B------:R-:W-:Y:S05]  /*10f00*/  EXIT ;  /* 0x000000000000794d */ /* 0x000fea0003800000 */
.L_x_27415:
        /* <DEDUP_REMOVED lines=13> */
.L_x_27422:
        /* <DEDUP_REMOVED lines=8> */
.L_x_27421:
        /* <DEDUP_REMOVED lines=16> */
.L_x_27424:
        /* <DEDUP_REMOVED lines=11> */
.L_x_27423:
[----:B------:R-:W-:Y:S01]  /*11210*/  STG.E.64 desc[UR36][R18.64], R20 ;  /* 0x0000001412007986 */ /* 0x000fe2000c101b24 */
[----:B------:R-:W-:Y:S05]  /*11220*/  EXIT ;  /* 0x000000000000794d */ /* 0x000fea0003800000 */
.L_x_27414:
        /* <DEDUP_REMOVED lines=13> */
.L_x_27427:
[----:B------:R-:W-:Y:S01]  /*11300*/  STG.E.128 desc[UR36][R18.64], R20 ;  /* 0x0000001412007986 */ /* 0x000fe2000c101d24 */
[----:B------:R-:W-:Y:S05]  /*11310*/  EXIT ;  /* 0x000000000000794d */ /* 0x000fea0003800000 */
.L_x_27426:
        /* <DEDUP_REMOVED lines=25> */
.L_x_27431:
[----:B------:R-:W-:Y:S05]  /*114b0*/  BSYNC B0 ;  /* 0x0000000000007941 */ /* 0x000fea0003800000 */
.L_x_27430:
[----:B------:R-:W-:-:S05]  /*114c0*/  LOP3.LUT R3, R0, R3, RZ, 0xfc, !PT ;  /* 0x0000000300037212 */ /* 0x000fca00078efcff */
[----:B------:R-:W-:Y:S01]  /*114d0*/  STG.E.U8 desc[UR36][R18.64], R3 ;  /* 0x0000000312007986 */ /* 0x000fe2000c101124 */
[----:B------:R-:W-:Y:S05]  /*114e0*/  EXIT ;  /* 0x000000000000794d */ /* 0x000fea0003800000 */
.L_x_27429:
        /* <DEDUP_REMOVED lines=17> */
.L_x_27433:
[----:B------:R-:W-:Y:S01]  /*11600*/  IMAD.MOV.U32 R0, RZ, RZ, 0x7f ;  /* 0x0000007fff007424 */ /* 0x000fe200078e00ff */
[----:B------:R-:W-:-:S04]  /*11610*/  ISETP.GT.U32.AND P0, PT, R2, 0x7f800000, PT ;  /* 0x7f8000000200780c */ /* 0x000fc80003f04070 */
[----:B------:R-:W-:-:S09]  /*11620*/  SEL R0, R0, 0x7c, P0 ;  /* 0x0000007c00007807 */ /* 0x000fd20000000000 */
.L_x_27434:
[----:B------:R-:W-:Y:S05]  /*11630*/  BSYNC B0 ;  /* 0x0000000000007941 */ /* 0x000fea0003800000 */
.L_x_27432:
[----:B------:R-:W-:-:S04]  /*11640*/  LOP3.LUT R2, R3, 0x80000000, RZ, 0xc0, !PT ;  /* 0x8000000003027812 */ /* 0x000fc800078ec0ff */
[----:B------:R-:W-:-:S04]  /*11650*/  SHF.R.U32.HI R3, RZ, 0x18, R2 ;  /* 0x00000018ff037819 */ /* 0x000fc80000011602 */
[----:B------:R-:W-:-:S05]  /*11660*/  LOP3.LUT R3, R0, R3, RZ, 0xfc, !PT ;  /* 0x0000000300037212 */ /* 0x000fca00078efcff */
[----:B------:R-:W-:Y:S01]  /*11670*/  STG.E.U8 desc[UR36][R18.64], R3 ;  /* 0x0000000312007986 */ /* 0x000fe2000c101124 */
[----:B------:R-:W-:Y:S05]  /*11680*/  EXIT ;  /* 0x000000000000794d */ /* 0x000fea0003800000 */
.L_x_27428:
        /* <DEDUP_REMOVED lines=8> */
.L_x_27425:
        /* <DEDUP_REMOVED lines=11> */
.L_x_27437:
        /* <DEDUP_REMOVED lines=21> */
.L_x_27440:
[----:B------:R-:W-:-:S04]  /*11910*/  LOP3.LUT R2, R3, 0x80000000, RZ, 0xc0, !PT ;  /* 0x8000000003027812 */ /* 0x000fc800078ec0ff */
[----:B------:R-:W-:-:S04]  /*11920*/  SHF.R.U32.HI R3, RZ, 0x18, R2 ;  /* 0x00000018ff037819 */ /* 0x000fc80000011602 */
[----:B------:R-:W-:-:S04]  /*11930*/  LOP3.LUT R0, R0, R3, RZ, 0xfc, !PT ;  /* 0x0000000300007212 */ /* 0x000fc800078efcff */
[----:B------:R-:W-:-:S07]  /*11940*/  PRMT R9, R0, 0x7610, R9 ;  /* 0x0000761000097816 */ /* 0x000fce0000000009 */
.L_x_27439:
[----:B------:R-:W-:Y:S05]  /*11950*/  BSYNC B0 ;  /* 0x0000000000007941 */ /* 0x000fea0003800000 */
.L_x_27438:
[----:B------:R-:W-:Y:S01]  /*11960*/  STG.E.U8 desc[UR36][R18.64], R9 ;  /* 0x0000000912007986 */ /* 0x000fe2000c101124 */
[----:B------:R-:W-:Y:S05]  /*11970*/  EXIT ;  /* 0x000000000000794d */ /* 0x000fea0003800000 */
.L_x_27436:
        /* <DEDUP_REMOVED lines=21> */
.L_x_27443:
[----:B------:R-:W-:-:S04]  /*11ad0*/  LOP3.LUT R2, R3, 0x80000000, RZ, 0xc0, !PT ;  /* 0x8000000003027812 */ /* 0x000fc800078ec0ff */
[----:B------:R-:W-:-:S04]  /*11ae0*/  SHF.R.U32.HI R3, RZ, 0x18, R2 ;  /* 0x00000018ff037819 */ /* 0x000fc80000011602 */
[----:B------:R-:W-:-:S04]  /*11af0*/  LOP3.LUT R0, R0, R3, RZ, 0xfc, !PT ;  /* 0x0000000300007212 */ /* 0x000fc800078efcff */
[----:B------:R-:W-:-:S07]  /*11b00*/  PRMT R9, R0, 0x7610, R9 ;  /* 0x0000761000097816 */ /* 0x000fce0000000009 */
.L_x_27442:
[----:B------:R-:W-:Y:S05]  /*11b10*/  BSYNC B0 ;  /* 0x0000000000007941 */ /* 0x000fea0003800000 */
.L_x_27441:
[----:B------:R-:W-:Y:S01]  /*11b20*/  STG.E.U8 desc[UR36][R18.64], R9 ;  /* 0x0000000912007986 */ /* 0x000fe2000c101124 */
[----:B------:R-:W-:Y:S05]  /*11b30*/  EXIT ;  /* 0x000000000000794d */ /* 0x000fea0003800000 */
.L_x_27435:
        /* <DEDUP_REMOVED lines=26> */
.L_x_27418:
        /* <DEDUP_REMOVED lines=16> */
.L_x_27446:
[----:B------:R-:W-:Y:S05]  /*11de0*/  EXIT ;  /* 0x000000000000794d */ /* 0x000fea0003800000 */
.L_x_27445:
[----:B------:R-:W0:Y:S02]  /*11df0*/  F2I.U64.F64.TRUNC R20, R20 ;  /* 0x0000001400147311 */ /* 0x000e24000030d800 */
[----:B0-----:R-:W-:Y:S01]  /*11e00*/  STG.E.64 desc[UR36][R18.64], R20 ;  /* 0x0000001412007986 */ /* 0x001fe2000c101b24 */
[----:B------:R-:W-:Y:S05]  /*11e10*/  EXIT ;  /* 0x000000000000794d */ /* 0x000fea0003800000 */
.L_x_27444:
[----:B------:R-:W0:Y:S02]  /*11e20*/  F2I.U32.F64.TRUNC R21, R20 ;  /* 0x0000001400157311 */ /* 0x000e24000030d000 */
[----:B0-----:R-:W-:Y:S01]  /*11e30*/  STG.E desc[UR36][R18.64], R21 ;  /* 0x0000001512007986 */ /* 0x001fe2000c101924 */
[----:B------:R-:W-:Y:S05]  /*11e40*/  EXIT ;  /* 0x000000000000794d */ /* 0x000fea0003800000 */
        .type           $_ZN2at6native18elementwise_kernelILi128ELi4EZNS0_15gpu_kernel_implIZZZNS0_17expm1_kernel_cudaERNS_18TensorIteratorBaseEENKUlvE_clEvENKUlvE1_clEvEUlN3c107complexIdEEE_EEvS4_RKT_EUliE_EEviT1_$__internal_trig_reduction_slowpathd,@function
        .size           $_ZN2at6native18elementwise_kernelILi128ELi4EZNS0_15gpu_kernel_implIZZZNS0_17expm1_kernel_cudaERNS_18TensorIteratorBaseEENKUlvE_clEvENKUlvE1_clEvEUlN3c107complexIdEEE_EEvS4_RKT_EUliE_EEviT1_$__internal_trig_reduction_slowpathd,(.L_x_36109 - $_ZN2at6native18elementwise_kernelILi128ELi4EZNS0_15gpu_kernel_implIZZZNS0_17expm1_kernel_cudaERNS_18TensorIteratorBaseEENKUlvE_clEvENKUlvE1_clEvEUlN3c107complexIdEEE_EEvS4_RKT_EUliE_EEviT1_$__internal_trig_reduction_slowpathd)
$_ZN2at6native18elementwise_kernelILi128ELi4EZNS0_15gpu_kernel_implIZZZNS0_17expm1_kernel_cudaERNS_18TensorIteratorBaseEENKUlvE_clEvENKUlvE1_clEvEUlN3c107complexIdEEE_EEvS4_RKT_EUliE_EEviT1_$__internal_trig_reduction_slowpathd:
[----:B------:R-:W-:Y:S01]  /*11e50*/  SHF.R.U32.HI R0, RZ, 0x14, R3 ;  /* 0x00000014ff007819 */ /* 0x000fe20000011603 */
[----:B------:R-:W-:-:S03]  /*11e60*/  IMAD.MOV.U32 R7, RZ, RZ, RZ ;  /* 0x000000ffff077224 */ /* 0x000fc600078e00ff */
[----:B------:R-:W-:-:S04]  /*11e70*/  LOP3.LUT R4, R0, 0x7ff, RZ, 0xc0, !PT ;  /* 0x000007ff00047812 */ /* 0x000fc800078ec0ff */
[----:B------:R-:W-:-:S13]  /*11e80*/  ISETP.NE.AND P0, PT, R4, 0x7ff, PT ;  /* 0x000007ff0400780c */ /* 0x000fda0003f05270 */
[----:B------:R-:W-:Y:S05]  /*11e90*/  @!P0 BRA `(.L_x_27447) ;  /* 0x0000000800308947 */ /* 0x000fea0003800000 */
[----:B------:R-:W-:Y:S01]  /*11ea0*/  VIADD R4, R4, 0xfffffc00 ;  /* 0xfffffc0004047836 */ /* 0x000fe20000000000 */
[----:B------:R-:W-:Y:S01]  /*11eb0*/  BSSY B0, `(.L_x_27448) ;  /* 0x0000030000007945 */ /* 0x000fe20003800000 */
[----:B------:R-:W-:Y:S01]  /*11ec0*/  VIADD R0, R0, 0xfffffc00 ;  /* 0xfffffc0000007836 */ /* 0x000fe20000000000 */
[----:B------:R-:W-:Y:S02]  /*11ed0*/  CS2R R26, SRZ ;  /* 0x00000000001a7805 */ /* 0x000fe4000001ff00 */
[----:B------:R-:W-:-:S04]  /*11ee0*/  SHF.R.U32.HI R6, RZ, 0x6, R4 ;  /* 0x00000006ff067819 */ /* 0x000fc80000011604 */
[C---:B------:R-:W-:Y:S02]  /*11ef0*/  IADD3 R5, -R6.reuse, 0x10, RZ ;  /* 0x0000001006057810 */ /* 0x040fe40007ffe1ff */
[C---:B------:R-:W-:Y:S02]  /*11f00*/  IADD3 R4, -R6.reuse, 0x13, RZ ;  /* 0x0000001306047810 */ /* 0x040fe40007ffe1ff */
[----:B------:R-:W-:Y:S02]  /*11f10*/  ISETP.GT.AND P0, PT, R5, 0xe, PT ;  /* 0x0000000e0500780c */ /* 0x000fe40003f04270 */
[----:B------:R-:W-:Y:S02]  /*11f20*/  IADD3 R6, -R6, 0xf, RZ ;  /* 0x0000000f06067810 */ /* 0x000fe40007ffe1ff */
[----:B------:R-:W-:-:S03]  /*11f30*/  SEL R4, R4, 0x12, !P0 ;  /* 0x0000001204047807 */ /* 0x000fc60004000000 */
[----:B------:R-:W-:Y:S01]  /*11f40*/  IMAD.MOV.U32 R7, RZ, RZ, R6 ;  /* 0x000000ffff077224 */ /* 0x000fe200078e0006 */
[----:B------:R-:W-:Y:S02]  /*11f50*/  ISETP.GT.AND P0, PT, R5, R4, PT ;  /* 0x000000040500720c */ /* 0x000fe40003f04270 */
[----:B------:R-:W-:-:S11]  /*11f60*/  LOP3.LUT P3, R5, R0, 0x3f, RZ, 0xc0, !PT ;  /* 0x0000003f00057812 */ /* 0x000fd6000786c0ff */
[----:B------:R-:W-:Y:S05]  /*11f70*/  @P0 BRA `(.L_x_27449) ;  /* 0x00000000008c0947 */ /* 0x000fea0003800000 */
[----:B------:R-:W0:Y:S01]  /*11f80*/  LDC.64 R8, c[0x4][0x1b8] ;  /* 0x01006e00ff087b82 */ /* 0x000e220000000a00 */
[C---:B------:R-:W-:Y:S01]  /*11f90*/  SHF.L.U64.HI R11, R10.reuse, 0xb, R3 ;  /* 0x0000000b0a0b7819 */ /* 0x040fe20000010203 */
[----:B------:R-:W-:Y:S01]  /*11fa0*/  IMAD.SHL.U32 R10, R10, 0x800, RZ ;  /* 0x000008000a0a7824 */ /* 0x000fe200078e00ff */
[----:B------:R-:W-:Y:S01]  /*11fb0*/  CS2R R26, SRZ ;  /* 0x00000000001a7805 */ /* 0x000fe2000001ff00 */
[----:B------:R-:W-:Y:S01]  /*11fc0*/  IMAD.MOV.U32 R0, RZ, RZ, R1 ;  /* 0x000000ffff007224 */ /* 0x000fe200078e0001 */
[----:B------:R-:W-:Y:S01]  /*11fd0*/  LOP3.LUT R11, R11, 0x80000000, RZ, 0xfc, !PT ;  /* 0x800000000b0b7812 */ /* 0x000fe200078efcff */
[----:B------:R-:W-:Y:S02]  /*11fe0*/  IMAD.MOV.U32 R7, RZ, RZ, R6 ;  /* 0x000000ffff077224 */ /* 0x000fe400078e0006 */
[----:B------:R-:W1:Y:S01]  /*11ff0*/  LDC.64 R24, c[0x0][0x208] ;  /* 0x00008200ff187b82 */ /* 0x000e620000000a00 */
[----:B0-----:R-:W-:-:S07]  /*12000*/  IMAD.WIDE R8, R6, 0x8, R8 ;  /* 0x0000000806087825 */ /* 0x001fce00078e0208 */
.L_x_27450:
[----:B-1----:R-:W-:Y:S02]  /*12010*/  R2UR UR4, R24 ;  /* 0x00000000180472ca */ /* 0x002fe400000e0000 */
[----:B------:R-:W-:-:S13]  /*12020*/  R2UR UR5, R25 ;  /* 0x00000000190572ca */ /* 0x000fda00000e0000 */
[----:B------:R-:W2:Y:S01]  /*12030*/  LDG.E.64.CONSTANT R22, desc[UR4][R8.64] ;  /* 0x0000000408167981 */ /* 0x000ea2000c1e9b00 */
[----:B------:R-:W-:Y:S02]  /*12040*/  VIADD R7, R7, 0x1 ;  /* 0x0000000107077836 */ /* 0x000fe40000000000 */
[----:B--2---:R-:W-:-:S04]  /*12050*/  IMAD.WIDE.U32 R26, P4, R22, R10, R26 ;  /* 0x0000000a161a7225 */ /* 0x004fc8000788001a */
[CC--:B------:R-:W-:Y:S02]  /*12060*/  IMAD R29, R22.reuse, R11.reuse, RZ ;  /* 0x0000000b161d7224 */ /* 0x0c0fe400078e02ff */
[----:B------:R-:W-:Y:S02]  /*12070*/  IMAD R16, R23, R10, RZ ;  /* 0x0000000a17107224 */ /* 0x000fe400078e02ff */
[----:B------:R-:W-:Y:S01]  /*12080*/  IMAD.HI.U32 R22, R22, R11, RZ ;  /* 0x0000000b16167227 */ /* 0x000fe200078e00ff */
[----:B------:R-:W-:-:S03]  /*12090*/  IADD3 R27, P0, R29, R27, RZ ;  /* 0x0000001b1d1b7210 */ /* 0x000fc60007f1e0ff */
[----:B------:R-:W-:Y:S01]  /*120a0*/  IMAD.X R29, RZ, RZ, R22, P4 ;  /* 0x000000ffff1d7224 */ /* 0x000fe200020e0616 */
[----:B------:R-:W-:Y:S01]  /*120b0*/  IADD3 R27, P1, R16, R27, RZ ;  /* 0x0000001b101b7210 */ /* 0x000fe20007f3e0ff */
[----:B------:R-:W-:Y:S01]  /*120c0*/  IMAD.HI.U32 R16, R23, R10, RZ ;  /* 0x0000000a17107227 */ /* 0x000fe200078e00ff */
[----:B------:R-:W-:-:S03]  /*120d0*/  ISETP.GE.AND P4, PT, R7, R4, PT ;  /* 0x000000040700720c */ /* 0x000fc60003f86270 */
[C---:B------:R-:W-:Y:S01]  /*120e0*/  IMAD.HI.U32 R22, R23.reuse, R11, RZ ;  /* 0x0000000b17167227 */ /* 0x040fe200078e00ff */
[----:B------:R-:W-:Y:S01]  /*120f0*/  IADD3.X R16, P0, R16, R29, RZ, P0, !PT ;  /* 0x0000001d10107210 */ /* 0x000fe2000071e4ff */
[----:B------:R0:W-:Y:S02]  /*12100*/  STL.64 [R0], R26 ;  /* 0x0000001a00007387 */ /* 0x0001e40000100a00 */
[----:B------:R-:W-:Y:S02]  /*12110*/  IMAD R23, R23, R11, RZ ;  /* 0x0000000b17177224 */ /* 0x000fe400078e02ff */
[----:B------:R-:W-:Y:S01]  /*12120*/  IMAD.X R22, RZ, RZ, R22, P0 ;  /* 0x000000ffff167224 */ /* 0x000fe200000e0616 */
[----:B------:R-:W-:Y:S02]  /*12130*/  IADD3 R8, P0, R8, 0x8, RZ ;  /* 0x0000000808087810 */ /* 0x000fe40007f1e0ff */
[----:B------:R-:W-:-:S03]  /*12140*/  IADD3.X R16, P1, R23, R16, RZ, P1, !PT ;  /* 0x0000001017107210 */ /* 0x000fc60000f3e4ff */
[----:B------:R-:W-:Y:S02]  /*12150*/  IMAD.X R9, RZ, RZ, R9, P0 ;  /* 0x000000ffff097224 */ /* 0x000fe400000e0609 */
[----:B------:R-:W-:Y:S02]  /*12160*/  IMAD.X R23, RZ, RZ, R22, P1 ;  /* 0x000000ffff177224 */ /* 0x000fe400008e0616 */
[----:B0-----:R-:W-:Y:S02]  /*12170*/  VIADD R0, R0, 0x8 ;  /* 0x0000000800007836 */ /* 0x001fe40000000000 */
[----:B------:R-:W-:Y:S02]  /*12180*/  IMAD.MOV.U32 R26, RZ, RZ, R16 ;  /* 0x000000ffff1a7224 */ /* 0x000fe400078e0010 */
[----:B------:R-:W-:Y:S01]  /*12190*/  IMAD.MOV.U32 R27, RZ, RZ, R23 ;  /* 0x000000ffff1b7224 */ /* 0x000fe200078e0017 */
[----:B------:R-:W-:Y:S06]  /*121a0*/  @!P4 BRA `(.L_x_27450) ;  /* 0xfffffffc0098c947 */ /* 0x000fec000383ffff */
.L_x_27449:
[----:B------:R-:W-:Y:S05]  /*121b0*/  BSYNC B0 ;  /* 0x0000000000007941 */ /* 0x000fea0003800000 */
.L_x_27448:
[----:B------:R-:W-:-:S04]  /*121c0*/  IMAD.IADD R6, R7, 0x1, -R6 ;  /* 0x0000000107067824 */ /* 0x000fc800078e0a06 */
[----:B------:R-:W-:-:S05]  /*121d0*/  IMAD R25, R6, 0x8, R1 ;  /* 0x0000000806197824 */ /* 0x000fca00078e0201 */
[----:B------:R0:W-:Y:S04]  /*121e0*/  STL.64 [R25], R26 ;  /* 0x0000001a19007387 */ /* 0x0001e80000100a00 */
[----:B------:R-:W2:Y:S04]  /*121f0*/  LDL.64 R8, [R1+0x10] ;  /* 0x0000100001087983 */ /* 0x000ea80000100a00 */
[----:B------:R-:W3:Y:S04]  /*12200*/  @P3 LDL.64 R22, [R1+0x8] ;  /* 0x0000080001163983 */ /* 0x000ee80000100a00 */
[----:B------:R-:W4:Y:S01]  /*12210*/  LDL.64 R6, [R1+0x18] ;  /* 0x0000180001067983 */ /* 0x000f220000100a00 */
[----:B------:R-:W-:Y:S01]  /*12220*/  @P3 IADD3 R0, -R5, 0x40, RZ ;  /* 0x0000004005003810 */ /* 0x000fe20007ffe1ff */
[----:B------:R-:W-:Y:S01]  /*12230*/  UMOV UR4, URZ ;  /* 0x0000003f00047c82 */ /* 0x000fe20008000000 */
[----:B--2---:R-:W-:-:S02]  /*12240*/  @P3 SHF.L.U32 R4, R8, R5, RZ ;  /* 0x0000000508043219 */ /* 0x004fc400000006ff */
[-C--:B------:R-:W-:Y:S02]  /*12250*/  @P3 SHF.R.U64 R16, R8, R0.reuse, R9 ;  /* 0x0000000008103219 */ /* 0x080fe40000001209 */
[-CC-:B---3--:R-:W-:Y:S02]  /*12260*/  @P3 SHF.R.U64 R11, R22, R0.reuse, R23.reuse ;  /* 0x00000000160b3219 */ /* 0x188fe40000001217 */
[----:B------:R-:W-:Y:S02]  /*12270*/  @P3 SHF.R.U32.HI R10, RZ, R0, R23 ;  /* 0x00000000ff0a3219 */ /* 0x000fe40000011617 */
[-C--:B------:R-:W-:Y:S02]  /*12280*/  @P3 SHF.L.U64.HI R23, R8, R5.reuse, R9 ;  /* 0x0000000508173219 */ /* 0x080fe40000010209 */
[----:B------:R-:W-:Y:S02]  /*12290*/  @P3 LOP3.LUT R8, R11, R4, RZ, 0xfc, !PT ;  /* 0x000000040b083212 */ /* 0x000fe400078efcff */
[----:B----4-:R-:W-:-:S02]  /*122a0*/  @P3 SHF.L.U32 R11, R6, R5, RZ ;  /* 0x00000005060b3219 */ /* 0x010fc400000006ff */
[----:B------:R-:W-:Y:S02]  /*122b0*/  @P3 SHF.R.U32.HI R0, RZ, R0, R9 ;  /* 0x00000000ff003219 */ /* 0x000fe40000011609 */
[----:B------:R-:W-:Y:S02]  /*122c0*/  @P3 SHF.L.U64.HI R5, R6, R5, R7 ;  /* 0x0000000506053219 */ /* 0x000fe40000010207 */
[----:B------:R-:W-:Y:S02]  /*122d0*/  @P3 LOP3.LUT R9, R10, R23, RZ, 0xfc, !PT ;  /* 0x000000170a093212 */ /* 0x000fe400078efcff */
[----:B------:R-:W-:Y:S02]  /*122e0*/  @P3 LOP3.LUT R6, R11, R16, RZ, 0xfc, !PT ;  /* 0x000000100b063212 */ /* 0x000fe400078efcff */
[C-C-:B------:R-:W-:Y:S01]  /*122f0*/  SHF.L.U64.HI R4, R8.reuse, 0x2, R9.reuse ;  /* 0x0000000208047819 */ /* 0x140fe20000010209 */
[----:B------:R-:W-:Y:S01]  /*12300*/  IMAD.SHL.U32 R8, R8, 0x4, RZ ;  /* 0x0000000408087824 */ /* 0x000fe200078e00ff */
[----:B------:R-:W-:Y:S01]  /*12310*/  SHF.R.U32.HI R10, RZ, 0x1e, R9 ;  /* 0x0000001eff0a7819 */ /* 0x000fe20000011609 */
[----:B------:R-:W-:Y:S01]  /*12320*/  IMAD.SHL.U32 R23, R6, 0x4, RZ ;  /* 0x0000000406177824 */ /* 0x000fe200078e00ff */
[----:B------:R-:W-:-:S02]  /*12330*/  @P3 LOP3.LUT R7, R5, R0, RZ, 0xfc, !PT ;  /* 0x0000000005073212 */ /* 0x000fc400078efcff */
[----:B------:R-:W-:Y:S02]  /*12340*/  IADD3 RZ, P0, RZ, -R8, RZ ;  /* 0x80000008ffff7210 */ /* 0x000fe40007f1e0ff */
[----:B------:R-:W-:Y:S02]  /*12350*/  LOP3.LUT R5, RZ, R4, RZ, 0x33, !PT ;  /* 0x00000004ff057212 */ /* 0x000fe400078e33ff */
[----:B------:R-:W-:Y:S02]  /*12360*/  LOP3.LUT R23, R10, R23, RZ, 0xfc, !PT ;  /* 0x000000170a177212 */ /* 0x000fe400078efcff */
[----:B------:R-:W-:Y:S02]  /*12370*/  SHF.L.U64.HI R0, R6, 0x2, R7 ;  /* 0x0000000206007819 */ /* 0x000fe40000010207 */
[----:B------:R-:W-:Y:S02]  /*12380*/  IADD3.X R5, P0, RZ, R5, RZ, P0, !PT ;  /* 0x00000005ff057210 */ /* 0x000fe4000071e4ff */
[----:B------:R-:W-:-:S02]  /*12390*/  LOP3.LUT R10, RZ, R23, RZ, 0x33, !PT ;  /* 0x00000017ff0a7212 */ /* 0x000fc400078e33ff */
[----:B------:R-:W-:Y:S02]  /*123a0*/  LOP3.LUT R9, RZ, R0, RZ, 0x33, !PT ;  /* 0x00000000ff097212 */ /* 0x000fe400078e33ff */
[----:B------:R-:W-:Y:S02]  /*123b0*/  IADD3.X R10, P0, RZ, R10, RZ, P0, !PT ;  /* 0x0000000aff0a7210 */ /* 0x000fe4000071e4ff */
[----:B------:R-:W-:-:S03]  /*123c0*/  SHF.R.U32.HI R6, RZ, 0x1d, R7 ;  /* 0x0000001dff067819 */ /* 0x000fc60000011607 */
[----:B------:R-:W-:Y:S01]  /*123d0*/  IMAD.X R9, RZ, RZ, R9, P0 ;  /* 0x000000ffff097224 */ /* 0x000fe200000e0609 */
[C---:B------:R-:W-:Y:S02]  /*123e0*/  LOP3.LUT P1, RZ, R6.reuse, 0x1, RZ, 0xc0, !PT ;  /* 0x0000000106ff7812 */ /* 0x040fe4000782c0ff */
[----:B------:R-:W-:Y:S02]  /*123f0*/  LOP3.LUT R6, R6, 0x1, RZ, 0xc0, !PT ;  /* 0x0000000106067812 */ /* 0x000fe400078ec0ff */
[----:B------:R-:W-:Y:S02]  /*12400*/  SEL R0, R0, R9, !P1 ;  /* 0x0000000900007207 */ /* 0x000fe40004800000 */
[----:B------:R-:W-:Y:S02]  /*12410*/  SEL R23, R23, R10, !P1 ;  /* 0x0000000a17177207 */ /* 0x000fe40004800000 */
[----:B------:R-:W-:Y:S02]  /*12420*/  ISETP.NE.U32.AND P0, PT, R0, RZ, PT ;  /* 0x000000ff0000720c */ /* 0x000fe40003f05070 */
[----:B------:R-:W-:-:S02]  /*12430*/  SEL R5, R4, R5, !P1 ;  /* 0x0000000504057207 */ /* 0x000fc40004800000 */
[----:B------:R-:W-:Y:S01]  /*12440*/  SEL R9, R23, R0, !P0 ;  /* 0x0000000017097207 */ /* 0x000fe20004000000 */
[----:B------:R-:W-:Y:S01]  /*12450*/  @P1 IMAD.MOV R8, RZ, RZ, -R8 ;  /* 0x000000ffff081224 */ /* 0x000fe200078e0a08 */
[----:B------:R-:W-:-:S04]  /*12460*/  LEA.HI R7, R7, R6, RZ, 0x2 ;  /* 0x0000000607077211 */ /* 0x000fc800078f10ff */
[----:B------:R-:W1:Y:S02]  /*12470*/  FLO.U32 R9, R9 ;  /* 0x0000000900097300 */ /* 0x000e6400000e0000 */
[C---:B-1----:R-:W-:Y:S02]  /*12480*/  IADD3 R10, -R9.reuse, 0x1f, RZ ;  /* 0x0000001f090a7810 */ /* 0x042fe40007ffe1ff */
[----:B------:R-:W-:-:S03]  /*12490*/  IADD3 R11, -R9, 0x3f, RZ ;  /* 0x0000003f090b7810 */ /* 0x000fc60007ffe1ff */
[----:B------:R-:W-:-:S05]  /*124a0*/  @P0 IMAD.MOV R11, RZ, RZ, R10 ;  /* 0x000000ffff0b0224 */ /* 0x000fca00078e020a */
[C---:B------:R-:W-:Y:S02]  /*124b0*/  ISETP.NE.U32.AND P0, PT, R11.reuse, RZ, PT ;  /* 0x000000ff0b00720c */ /* 0x040fe40003f05070 */
[----:B------:R-:W-:Y:S02]  /*124c0*/  IADD3 R10, -R11, 0x40, RZ ;  /* 0x000000400b0a7810 */ /* 0x000fe40007ffe1ff */
[----:B------:R-:W-:Y:S02]  /*124d0*/  ISETP.NE.AND.EX P0, PT, RZ, RZ, PT, P0 ;  /* 0x000000ffff00720c */ /* 0x000fe40003f05300 */
[CC--:B------:R-:W-:Y:S02]  /*124e0*/  SHF.L.U32 R4, R23.reuse, R11.reuse, RZ ;  /* 0x0000000b17047219 */ /* 0x0c0fe400000006ff */
[----:B0-----:R-:W-:Y:S02]  /*124f0*/  SHF.R.U64 R25, R8, R10, R5 ;  /* 0x0000000a08197219 */ /* 0x001fe40000001205 */
[----:B------:R-:W-:-:S02]  /*12500*/  SHF.L.U64.HI R8, R23, R11, R0 ;  /* 0x0000000b17087219 */ /* 0x000fc40000010200 */
[----:B------:R-:W-:-:S05]  /*12510*/  SHF.R.U32.HI R9, RZ, R10, R5 ;  /* 0x0000000aff097219 */ /* 0x000fca0000011605 */
[----:B------:R-:W-:Y:S02]  /*12520*/  @P0 LOP3.LUT R23, R25, R4, RZ, 0xfc, !PT ;  /* 0x0000000419170212 */ /* 0x000fe400078efcff */
[----:B------:R-:W-:Y:S01]  /*12530*/  @P0 LOP3.LUT R0, R9, R8, RZ, 0xfc, !PT ;  /* 0x0000000809000212 */ /* 0x000fe200078efcff */
[----:B------:R-:W-:Y:S02]  /*12540*/  IMAD.MOV.U32 R9, RZ, RZ, RZ ;  /* 0x000000ffff097224 */ /* 0x000fe400078e00ff */
[----:B------:R-:W-:-:S04]  /*12550*/  IMAD.WIDE.U32 R4, R23, 0x2168c235, RZ ;  /* 0x2168c23517047825 */ /* 0x000fc800078e00ff */
[----:B------:R-:W-:Y:S01]  /*12560*/  IMAD.MOV.U32 R8, RZ, RZ, R5 ;  /* 0x000000ffff087224 */ /* 0x000fe200078e0005 */
[----:B------:R-:W-:Y:S01]  /*12570*/  IADD3 RZ, P0, R4, R4, RZ ;  /* 0x0000000404ff7210 */ /* 0x000fe20007f1e0ff */
[----:B------:R-:W-:-:S04]  /*12580*/  IMAD.HI.U32 R5, R0, -0x36f0255e, RZ ;  /* 0xc90fdaa200057827 */ /* 0x000fc800078e00ff */
[----:B------:R-:W-:-:S04]  /*12590*/  IMAD.WIDE.U32 R8, R23, -0x36f0255e, R8 ;  /* 0xc90fdaa217087825 */ /* 0x000fc800078e0008 */
[C---:B------:R-:W-:Y:S02]  /*125a0*/  IMAD R23, R0.reuse, -0x36f0255e, RZ ;  /* 0xc90fdaa200177824 */ /* 0x040fe400078e02ff */
[----:B------:R-:W-:-:S04]  /*125b0*/  IMAD.WIDE.U32 R8, P3, R0, 0x2168c235, R8 ;  /* 0x2168c23500087825 */ /* 0x000fc80007860008 */
[----:B------:R-:W-:Y:S01]  /*125c0*/  IMAD.X R5, RZ, RZ, R5, P3 ;  /* 0x000000ffff057224 */ /* 0x000fe200018e0605 */
[----:B------:R-:W-:Y:S02]  /*125d0*/  IADD3 R0, P3, R23, R9, RZ ;  /* 0x0000000917007210 */ /* 0x000fe40007f7e0ff */
[----:B------:R-:W-:Y:S02]  /*125e0*/  IADD3.X RZ, P0, R8, R8, RZ, P0, !PT ;  /* 0x0000000808ff7210 */ /* 0x000fe4000071e4ff */
[C---:B------:R-:W-:Y:S01]  /*125f0*/  ISETP.GT.U32.AND P4, PT, R0.reuse, RZ, PT ;  /* 0x000000ff0000720c */ /* 0x040fe20003f84070 */
[----:B------:R-:W-:Y:S01]  /*12600*/  IMAD.X R5, RZ, RZ, R5, P3 ;  /* 0x000000ffff057224 */ /* 0x000fe200018e0605 */
[----:B------:R-:W-:-:S04]  /*12610*/  IADD3.X R9, P3, R0, R0, RZ, P0, !PT ;  /* 0x0000000000097210 */ /* 0x000fc8000077e4ff */
[C---:B------:R-:W-:Y:S01]  /*12620*/  ISETP.GT.AND.EX P0, PT, R5.reuse, RZ, PT, P4 ;  /* 0x000000ff0500720c */ /* 0x040fe20003f04340 */
[----:B------:R-:W-:-:S03]  /*12630*/  IMAD.X R4, R5, 0x1, R5, P3 ;  /* 0x0000000105047824 */ /* 0x000fc600018e0605 */
[----:B------:R-:W-:Y:S02]  /*12640*/  SEL R9, R9, R0, P0 ;  /* 0x0000000009097207 */ /* 0x000fe40000000000 */
[----:B------:R-:W-:Y:S02]  /*12650*/  SEL R0, R4, R5, P0 ;  /* 0x0000000504007207 */ /* 0x000fe40000000000 */
[----:B------:R-:W-:Y:S02]  /*12660*/  IADD3 R5, P3, R9, 0x1, RZ ;  /* 0x0000000109057810 */ /* 0x000fe40007f7e0ff */
[----:B------:R-:W-:Y:S02]  /*12670*/  SEL R4, RZ, 0x1, !P0 ;  /* 0x00000001ff047807 */ /* 0x000fe40004000000 */
[----:B------:R-:W-:Y:S01]  /*12680*/  LOP3.LUT P0, R3, R3, 0x80000000, RZ, 0xc0, !PT ;  /* 0x8000000003037812 */ /* 0x000fe2000780c0ff */
[----:B------:R-:W-:Y:S02]  /*12690*/  IMAD.X R0, RZ, RZ, R0, P3 ;  /* 0x000000ffff007224 */ /* 0x000fe400018e0600 */
[----:B------:R-:W-:Y:S01]  /*126a0*/  IMAD.IADD R11, R4, 0x1, R11 ;  /* 0x00000001040b7824 */ /* 0x000fe200078e020b */
[----:B------:R-:W-:-:S02]  /*126b0*/  @P1 LOP3.LUT R3, R3, 0x80000000, RZ, 0x3c, !PT ;  /* 0x8000000003031812 */ /* 0x000fc400078e3cff */
[----:B------:R-:W-:-:S04]  /*126c0*/  SHF.R.U64 R5, R5, 0xa, R0 ;  /* 0x0000000a05057819 */ /* 0x000fc80000001200 */
[----:B------:R-:W-:-:S03]  /*126d0*/  IADD3 R5, P3, R5, 0x1, RZ ;  /* 0x0000000105057810 */ /* 0x000fc60007f7e0ff */
[----:B------:R-:W-:Y:S01]  /*126e0*/  @P0 IMAD.MOV R7, RZ, RZ, -R7 ;  /* 0x000000ffff070224 */ /* 0x000fe200078e0a07 */
[----:B------:R-:W-:-:S04]  /*126f0*/  LEA.HI.X R0, R0, RZ, RZ, 0x16, P3 ;  /* 0x000000ff00007211 */ /* 0x000fc800018fb4ff */
[--C-:B------:R-:W-:Y:S01]  /*12700*/  SHF.R.U64 R10, R5, 0x1, R0.reuse ;  /* 0x00000001050a7819 */ /* 0x100fe20000001200 */
[----:B------:R-:W-:Y:S01]  /*12710*/  IMAD.SHL.U32 R5, R11, 0x100000, RZ ;  /* 0x001000000b057824 */ /* 0x000fe200078e00ff */
[----:B------:R-:W-:Y:S02]  /*12720*/  SHF.R.U32.HI R0, RZ, 0x1, R0 ;  /* 0x00000001ff007819 */ /* 0x000fe40000011600 */
[----:B------:R-:W-:-:S04]  /*12730*/  IADD3 R10, P3, P4, R10, -UR4, RZ ;  /* 0x800000040a0a7c10 */ /* 0x000fc8000fc7e0ff */
[----:B------:R-:W-:-:S04]  /*12740*/  IADD3.X R0, R0, 0x3fe00000, ~R5, P3, P4 ;  /* 0x3fe0000000007810 */ /* 0x000fc80001fe8c05 */
[----:B------:R-:W-:-:S07]  /*12750*/  LOP3.LUT R3, R0, R3, RZ, 0xfc, !PT ;  /* 0x0000000300037212 */ /* 0x000fce00078efcff */
.L_x_27447:
[----:B------:R-:W-:Y:S02]  /*12760*/  IMAD.MOV.U32 R11, RZ, RZ, R3 ;  /* 0x000000ffff0b7224 */ /* 0x000fe400078e0003 */
[----:B------:R-:W-:Y:S02]  /*12770*/  IMAD.MOV.U32 R3, RZ, RZ, 0x0 ;  /* 0x00000000ff037424 */ /* 0x000fe400078e00ff */
[----:B------:R-:W-:Y:S02]  /*12780*/  IMAD.MOV.U32 R0, RZ, RZ, R7 ;  /* 0x000000ffff007224 */ /* 0x000fe400078e0007 */
[----:B------:R-:W-:Y:S05]  /*12790*/  RET.REL.NODEC R2 `(_ZN2at6native18elementwise_kernelILi128ELi4EZNS0_15gpu_kernel_implIZZZNS0_17expm1_kernel_cudaERNS_18TensorIteratorBaseEENKUlvE_clEvENKUlvE1_clEvEUlN3c107complexIdEEE_EEvS4_RKT_EUliE_EEviT1_) ;  /* 0xfffffed802187950 */ /* 0x000fea0003c3ffff */
.L_x_27451:
        /* <DEDUP_REMOVED lines=14> */
.L_x_36109:


//--------------------- .text._ZN2at6native27unrolled_elementwise_kernelIZZZNS0_17expm1_kernel_cudaERNS_18TensorIteratorBaseEENKUlvE_clEvENKUlvE1_clEvEUlN3c107complexIdEEE_St5arrayIPcLm2EELi4E23TrivialOffsetCalculatorILi1EjESE_NS0_6memory12LoadWithCastILi1EEENSF_13StoreWithCastILi1EEEEEviT_T0_T2_T3_T4_T5_ --------------------------
	.section	.text._ZN2at6native27unrolled_elementwise_kernelIZZZNS0_17expm1_kernel_cudaERNS_18TensorIteratorBaseEENKUlvE_clEvENKUlvE1_clEvEUlN3c107complexIdEEE_St5arrayIPcLm2EELi4E23TrivialOffsetCalculatorILi1EjESE_NS0_6memory12LoadWithCastILi1EEENSF_13StoreWithCastILi1EEEEEviT_T0_T2_T3_T4_T5_,"ax",@progbits
	.align	128
        .global         _ZN2at6native27unrolled_elementwise_kernelIZZZNS0_17expm1_kernel_cudaERNS_18TensorIteratorBaseEENKUlvE_clEvENKUlvE1_clEvEUlN3c107complexIdEEE_St5arrayIPcLm2EELi4E23TrivialOffsetCalculatorILi1EjESE_NS0_6memory12LoadWithCastILi1EEENSF_13StoreWithCastILi1EEEEEviT_T0_T2_T3_T4_T5_
        .type           _ZN2at6native27unrolled_elementwise_kernelIZZZNS0_17expm1_kernel_cudaERNS_18TensorIteratorBaseEENKUlvE_clEvENKUlvE1_clEvEUlN3c107complexIdEEE_St5arrayIPcLm2EELi4E23TrivialOffsetCalculatorILi1EjESE_NS0_6memory12LoadWithCastILi1EEENSF_13StoreWithCastILi1EEEEEviT_T0_T2_T3_T4_T5_,@function
        .size           _ZN2at6native27unrolled_elementwise_kernelIZZZNS0_17expm1_kernel_cudaERNS_18TensorIteratorBaseEENKUlvE_clEvENKUlvE1_clEvEUlN3c107complexIdEEE_St5arrayIPcLm2EELi4E23TrivialOffsetCalculatorILi1EjESE_NS0_6memory12LoadWithCastILi1EEENSF_13StoreWithCastILi1EEEEEviT_T0_T2_T3_T4_T5_,(.L_x_36110 - _ZN2at6native27unrolled_elementwise_kernelIZZZNS0_17expm1_kernel_cudaERNS_18TensorIteratorBaseEENKUlvE_clEvENKUlvE1_clEvEUlN3c107complexIdEEE_St5arrayIPcLm2EELi4E23TrivialOffsetCalculatorILi1EjESE_NS0_6memory12LoadWithCastILi1EEENSF_13StoreWithCastILi1EEEEEviT_T0_T2_T3_T4_T5_)
        .other          _ZN2at6native27unrolled_elementwise_kernelIZZZNS0_17expm1_kernel_cudaERNS_18TensorIteratorBaseEENKUlvE_clEvENKUlvE1_clEvEUlN3c107complexIdEEE_St5arrayIPcLm2EELi4E23TrivialOffsetCalculatorILi1EjESE_NS0_6memory12LoadWithCastILi1EEENSF_13StoreWithCastILi1EEEEEviT_T0_T2_T3_T4_T5_,@"STO_CUDA_ENTRY STV_DEFAULT"
_ZN2at6native27unrolled_elementwise_kernelIZZZNS0_17expm1_kernel_cudaERNS_18TensorIteratorBaseEENKUlvE_clEvENKUlvE1_clEvEUlN3c107complexIdEEE_St5arrayIPcLm2EELi4E23TrivialOffsetCalculatorILi1EjESE_NS0_6memory12LoadWithCastILi1EEENSF_13StoreWithCastILi1EEEEEviT_T0_T2_T3_T4_T5_:
.text._ZN2at6native27unrolled_elementwise_kernelIZZZNS0_17expm1_kernel_cudaERNS_18TensorIteratorBaseEENKUlvE_clEvENKUlvE1_clEvEUlN3c107complexIdEEE_St5arrayIPcLm2EELi4E23TrivialOffsetCalculatorILi1EjESE_NS0_6memory12LoadWithCastILi1EEENSF_13StoreWithCastILi1EEEEEviT_T0_T2_T3_T4_T5_:
[----:B------:R-:W0:Y:S01]  /*0000*/  LDC R1, c[0x0][0x28] ;  /* 0x00000a00ff017b82 */ /* 0x000e220000000800 */
[----:B------:R-:W1:Y:S07]  /*0010*/  S2R R33, SR_CTAID.X ;  /* 0x0000000000217919 */ /* 0x000e6e0000002500 */
[----:B------:R-:W1:Y:S01]  /*0020*/  LDC R0, c[0x0][0x210] ;  /* 0x00008400ff007b82 */ /* 0x000e620000000800 */
[----:B------:R-:W-:Y:S01]  /*0030*/  ULDC.64 UR36, c[0x0][0x208] ;  /* 0x0000820000247ab9 */ /* 0x000fe20000000a00 */
[----:B------:R-:W-:Y:S01]  /*0040*/  BSSY B6, `(.L_x_27452) ;  /* 0x0000118000067945 */ /* 0x000fe20003800000 */
[----:B------:R-:W2:Y:S01]  /*0050*/  S2R R32, SR_TID.X ;  /* 0x0000000000207919 */ /* 0x000ea20000002100 */
[----:B0-----:R-:W-:Y:S01]  /*0060*/  VIADD R1, R1, 0xffffffd8 ;  /* 0xffffffd801017836 */ /* 0x001fe20000000000 */
[----:B------:R-:W-:-:S02]  /*0070*/  CS2R R26, SRZ ;  /* 0x00000000001a7805 */ /* 0x000fc4000001ff00 */
[----:B------:R-:W-:Y:S02]  /*0080*/  CS2R R30, SRZ ;  /* 0x00000000001e7805 */ /* 0x000fe4000001ff00 */
[----:B------:R-:W-:Y:S01]  /*0090*/  CS2R R28, SRZ ;  /* 0x00000000001c7805 */ /* 0x000fe2000001ff00 */
[----:B------:R-:W0:Y:S01]  /*00a0*/  LDC.U8 R34, c[0x0][0x22c] ;  /* 0x00008b00ff227b82 */ /* 0x000e220000000000 */
[----:B-1----:R-:W-:-:S05]  /*00b0*/  IMAD R37, R33, -0x200, R0 ;  /* 0xfffffe0021257824 */ /* 0x002fca00078e0200 */
[----:B--2---:R-:W-:-:S04]  /*00c0*/  ISETP.GE.AND P0, PT, R32, R37, PT ;  /* 0x000000252000720c */ /* 0x004fc80003f06270 */
[----:B------:R-:W-:-:S09]  /*00d0*/  P2R R35, PR, RZ, 0x1 ;  /* 0x00000001ff237803 */ /* 0x000fd20000000000 */
[----:B------:R-:W-:Y:S05]  /*00e0*/  @P0 BRA `(.L_x_27453) ;  /* 0x0000001000340947 */ /* 0x000fea0003800000 */
[----:B------:R-:W1:Y:S01]  /*00f0*/  LDC.64 R2, c[0x0][0x220] ;  /* 0x00008800ff027b82 */ /* 0x000e620000000a00 */
[----:B------:R-:W-:Y:S01]  /*0100*/  IMAD R0, R33, 0x200, R32 ;  /* 0x0000020021007824 */ /* 0x000fe200078e0220 */
[----:B0-----:R-:W-:Y:S01]  /*0110*/  PRMT R4, R34, 0x9910, RZ ;  /* 0x0000991022047816 */ /* 0x001fe200000000ff */
[----:B------:R-:W-:Y:S02]  /*0120*/  ULDC UR4, c[0x0][0x230] ;  /* 0x00008c0000047ab9 */ /* 0x000fe40000000800 */
[----:B------:R-:W-:Y:S02]  /*0130*/  IMAD R5, R0, UR4, RZ ;  /* 0x0000000400057c24 */ /* 0x000fe4000f8e02ff */
[----:B------:R-:W-:-:S05]  /*0140*/  IMAD.MOV.U32 R0, RZ, RZ, R4 ;  /* 0x000000ffff007224 */ /* 0x000fca00078e0004 */
[----:B------:R-:W-:Y:S02]  /*0150*/  ISETP.GT.AND P0, PT, R0, 0x9, PT ;  /* 0x000000090000780c */ /* 0x000fe40003f04270 */
[----:B-1----:R-:W-:-:S05]  /*0160*/  IADD3 R2, P1, R5, R2, RZ ;  /* 0x0000000205027210 */ /* 0x002fca0007f3e0ff */
        /* <DEDUP_REMOVED lines=14> */
.L_x_27457:
[----:B------:R-:W2:Y:S01]  /*0250*/  LDG.E.U8 R2, desc[UR36][R2.64] ;  /* 0x0000002402027981 */ /* 0x000ea2000c1e1100 */
[----:B------:R-:W-:Y:S01]  /*0260*/  CS2R R30, SRZ ;  /* 0x00000000001e7805 */ /* 0x000fe2000001ff00 */
[----:B--2---:R0:W1:Y:S01]  /*0270*/  I2F.F64.U16 R28, R2 ;  /* 0x00000002001c7312 */ /* 0x0040620000101800 */
[----:B------:R-:W-:Y:S05]  /*0280*/  BRA `(.L_x_27459) ;  /* 0x0000000c00c87947 */ /* 0x000fea0003800000 */
.L_x_27456:
        /* <DEDUP_REMOVED lines=10> */
.L_x_27461:
[----:B------:R-:W2:Y:S01]  /*0330*/  LDG.E R2, desc[UR36][R2.64] ;  /* 0x0000002402027981 */ /* 0x000ea2000c1e1900 */
[----:B------:R-:W-:Y:S01]  /*0340*/  CS2R R30, SRZ ;  /* 0x00000000001e7805 */ /* 0x000fe2000001ff00 */
[----:B--2---:R1:W2:Y:S01]  /*0350*/  I2F.F64 R28, R2 ;  /* 0x00000002001c7312 */ /* 0x0042a20000201c00 */
[----:B------:R-:W-:Y:S05]  /*0360*/  BRA `(.L_x_27459) ;  /* 0x0000000c00907947 */ /* 0x000fea0003800000 */
.L_x_27460:
[----:B------:R-:W2:Y:S01]  /*0370*/  LDG.E.U16 R2, desc[UR36][R2.64] ;  /* 0x0000002402027981 */ /* 0x000ea2000c1e1500 */
[----:B------:R-:W-:Y:S01]  /*0380*/  CS2R R30, SRZ ;  /* 0x00000000001e7805 */ /* 0x000fe2000001ff00 */
[----:B--2---:R3:W4:Y:S01]  /*0390*/  I2F.F64.S16 R28, R2 ;  /* 0x00000002001c7312 */ /* 0x0047220000101c00 */
[----:B------:R-:W-:Y:S05]  /*03a0*/  BRA `(.L_x_27459) ;  /* 0x0000000c00807947 */ /* 0x000fea0003800000 */
.L_x_27455:
        /* <DEDUP_REMOVED lines=11> */
.L_x_27463:
[----:B------:R-:W2:Y:S01]  /*0460*/  LDG.E.U16 R0, desc[UR36][R2.64] ;  /* 0x0000002402007981 */ /* 0x000ea2000c1e1500 */
[----:B------:R-:W-:Y:S01]  /*0470*/  CS2R R30, SRZ ;  /* 0x00000000001e7805 */ /* 0x000fe2000001ff00 */
[----:B--2---:R-:W-:-:S05]  /*0480*/  HADD2.F32 R0, -RZ, R0.H0_H0 ;  /* 0x20000000ff007230 */ /* 0x004fca0000004100 */
[----:B------:R-:W-:-:S04]  /*0490*/  FMUL.FTZ R0, R0, 1 ;  /* 0x3f80000000007820 */ /* 0x000fc80000410000 */
[----:B------:R0:W1:Y:S01]  /*04a0*/  F2F.F64.F32 R28, R0 ;  /* 0x00000000001c7310 */ /* 0x0000620000201800 */
[----:B------:R-:W-:Y:S05]  /*04b0*/  BRA `(.L_x_27459) ;  /* 0x0000000c003c7947 */ /* 0x000fea0003800000 */
.L_x_27462:
        /* <DEDUP_REMOVED lines=12> */
.L_x_27465:
        /* <DEDUP_REMOVED lines=8> */
.L_x_27464:
[----:B------:R0:W5:Y:S01]  /*0600*/  LDG.E.64 R28, desc[UR36][R2.64] ;  /* 0x00000024021c7981 */ /* 0x000162000c1e1b00 */
[----:B------:R-:W-:Y:S01]  /*0610*/  CS2R R30, SRZ ;  /* 0x00000000001e7805 */ /* 0x000fe2000001ff00 */
[----:B------:R-:W-:Y:S06]  /*0620*/  BRA `(.L_x_27459) ;  /* 0x0000000800e07947 */ /* 0x000fec0003800000 */
.L_x_27454:
        /* <DEDUP_REMOVED lines=14> */
.L_x_27468:
[----:B------:R0:W5:Y:S01]  /*0710*/  LDG.E.128 R28, desc[UR36][R2.64] ;  /* 0x00000024021c7981 */ /* 0x000162000c1e1d00 */
[----:B------:R-:W-:Y:S05]  /*0720*/  BRA `(.L_x_27459) ;  /* 0x0000000800a07947 */ /* 0x000fea0003800000 */
.L_x_27467:
        /* <DEDUP_REMOVED lines=29> */
.L_x_27470:
        /* <DEDUP_REMOVED lines=16> */
.L_x_27469:
[----:B------:R-:W2:Y:S01]  /*0a00*/  LDG.E.U16 R0, desc[UR36][R2.64] ;  /* 0x0000002402007981 */ /* 0x000ea2000c1e1500 */
[----:B------:R-:W-:Y:S01]  /*0a10*/  CS2R R30, SRZ ;  /* 0x00000000001e7805 */ /* 0x000fe2000001ff00 */
[----:B--2---:R-:W-:-:S04]  /*0a20*/  IMAD.U32 R0, R0, 0x10000, RZ ;  /* 0x0001000000007824 */ /* 0x004fc800078e00ff */
[----:B------:R-:W-:-:S04]  /*0a30*/  FMUL.FTZ R0, R0, 1 ;  /* 0x3f80000000007820 */ /* 0x000fc80000410000 */
[----:B------:R0:W1:Y:S01]  /*0a40*/  F2F.F64.F32 R28, R0 ;  /* 0x00000000001c7310 */ /* 0x0000620000201800 */
[----:B------:R-:W-:Y:S05]  /*0a50*/  BRA `(.L_x_27459) ;  /* 0x0000000400d47947 */ /* 0x000fea0003800000 */
.L_x_27466:
        /* <DEDUP_REMOVED lines=12> */
.L_x_27473:
        /* <DEDUP_REMOVED lines=21> */
.L_x_27477:
[----:B------:R-:W-:Y:S05]  /*0c70*/  BSYNC B1 ;  /* 0x0000000000017941 */ /* 0x000fea0003800000 */
.L_x_27476:
[----:B------:R-:W-:Y:S01]  /*0c80*/  LEA R3, R0, 0x3b800000, 0x17 ;  /* 0x3b80000000037811 */ /* 0x000fe200078eb8ff */
[----:B------:R-:W-:-:S05]  /*0c90*/  IMAD.SHL.U32 R0, R2, 0x100000, RZ ;  /* 0x0010000002007824 */ /* 0x000fca00078e00ff */
[----:B------:R-:W-:-:S07]  /*0ca0*/  LOP3.LUT R0, R3, R0, R4, 0xfe, !PT ;  /* 0x0000000003007212 */ /* 0x000fce00078efe04 */
.L_x_27475:
[----:B------:R-:W-:Y:S05]  /*0cb0*/  BSYNC B0 ;  /* 0x0000000000007941 */ /* 0x000fea0003800000 */
.L_x_27474:
[----:B------:R-:W-:Y:S01]  /*0cc0*/  FMUL.FTZ R0, R0, 1 ;  /* 0x3f80000000007820 */ /* 0x000fe20000410000 */
[----:B------:R-:W-:-:S03]  /*0cd0*/  CS2R R30, SRZ ;  /* 0x00000000001e7805 */ /* 0x000fc6000001ff00 */
[----:B------:R0:W1:Y:S01]  /*0ce0*/  F2F.F64.F32 R28, R0 ;  /* 0x00000000001c7310 */ /* 0x0000620000201800 */
[----:B------:R-:W-:Y:S05]  /*0cf0*/  BRA `(.L_x_27459) ;  /* 0x00000004002c7947 */ /* 0x000fea0003800000 */
.L_x_27472:
        /* <DEDUP_REMOVED lines=21> */
.L_x_27481:
[----:B------:R-:W-:Y:S05]  /*0e50*/  BSYNC B1 ;  /* 0x0000000000017941 */ /* 0x000fea0003800000 */
.L_x_27480:
[----:B------:R-:W-:Y:S01]  /*0e60*/  LEA R3, R0, 0x37800000, 0x17 ;  /* 0x3780000000037811 */ /* 0x000fe200078eb8ff */
[----:B------:R-:W-:-:S05]  /*0e70*/  IMAD.SHL.U32 R0, R2, 0x200000, RZ ;  /* 0x0020000002007824 */ /* 0x000fca00078e00ff */
[----:B------:R-:W-:-:S07]  /*0e80*/  LOP3.LUT R0, R3, R0, R4, 0xfe, !PT ;  /* 0x0000000003007212 */ /* 0x000fce00078efe04 */
.L_x_27479:
[----:B------:R-:W-:Y:S05]  /*0e90*/  BSYNC B0 ;  /* 0x0000000000007941 */ /* 0x000fea0003800000 */
.L_x_27478:
[----:B------:R-:W-:Y:S01]  /*0ea0*/  FMUL.FTZ R0, R0, 1 ;  /* 0x3f80000000007820 */ /* 0x000fe20000410000 */
[----:B------:R-:W-:-:S03]  /*0eb0*/  CS2R R30, SRZ ;  /* 0x00000000001e7805 */ /* 0x000fc6000001ff00 */
[----:B------:R0:W1:Y:S01]  /*0ec0*/  F2F.F64.F32 R28, R0 ;  /* 0x00000000001c7310 */ /* 0x0000620000201800 */
[----:B------:R-:W-:Y:S05]  /*0ed0*/  BRA `(.L_x_27459) ;  /* 0x0000000000b47947 */ /* 0x000fea0003800000 */
.L_x_27471:
        /* <DEDUP_REMOVED lines=14> */
.L_x_27485:
[----:B------:R-:W-:Y:S05]  /*0fc0*/  BSYNC B0 ;  /* 0x0000000000007941 */ /* 0x000fea0003800000 */
.L_x_27484:
[----:B------:R-:W-:Y:S01]  /*0fd0*/  FMUL.FTZ R0, R0, 1 ;  /* 0x3f80000000007820 */ /* 0x000fe20000410000 */
[----:B------:R-:W-:-:S03]  /*0fe0*/  CS2R R30, SRZ ;  /* 0x00000000001e7805 */ /* 0x000fc6000001ff00 */
[----:B------:R0:W1:Y:S01]  /*0ff0*/  F2F.F64.F32 R28, R0 ;  /* 0x00000000001c7310 */ /* 0x0000620000201800 */
[----:B------:R-:W-:Y:S05]  /*1000*/  BRA `(.L_x_27459) ;  /* 0x0000000000687947 */ /* 0x000fea0003800000 */
.L_x_27458:
        /* <DEDUP_REMOVED lines=16> */
.L_x_27486:
[----:B------:R-:W-:Y:S02]  /*1110*/  CS2R R28, SRZ ;  /* 0x00000000001c7805 */ /* 0x000fe4000001ff00 */
[----:B------:R-:W-:Y:S01]  /*1120*/  CS2R R30, SRZ ;  /* 0x00000000001e7805 */ /* 0x000fe2000001ff00 */
[----:B------:R-:W-:Y:S06]  /*1130*/  BRA `(.L_x_27459) ;  /* 0x00000000001c7947 */ /* 0x000fec0003800000 */
.L_x_27483:
[----:B------:R-:W2:Y:S01]  /*1140*/  LDG.E.64 R28, desc[UR36][R2.64] ;  /* 0x00000024021c7981 */ /* 0x000ea2000c1e1b00 */
[----:B------:R-:W-:Y:S01]  /*1150*/  CS2R R30, SRZ ;  /* 0x00000000001e7805 */ /* 0x000fe2000001ff00 */
[----:B--2---:R-:W0:Y:S01]  /*1160*/  I2F.F64.U64 R28, R28 ;  /* 0x0000001c001c7312 */ /* 0x004e220000301800 */
[----:B------:R-:W-:Y:S05]  /*1170*/  BRA `(.L_x_27459) ;  /* 0x00000000000c7947 */ /* 0x000fea0003800000 */
.L_x_27482:
[----:B------:R-:W2:Y:S01]  /*1180*/  LDG.E R2, desc[UR36][R2.64] ;  /* 0x0000002402027981 */ /* 0x000ea2000c1e1900 */
[----:B------:R-:W-:Y:S01]  /*1190*/  CS2R R30, SRZ ;  /* 0x00000000001e7805 */ /* 0x000fe2000001ff00 */
[----:B--2---:R0:W1:Y:S06]  /*11a0*/  I2F.F64.U32 R28, R2 ;  /* 0x00000002001c7312 */ /* 0x00406c0000201800 */
.L_x_27459:
[----:B------:R-:W-:-:S07]  /*11b0*/  VIADD R32, R32, 0x80 ;  /* 0x0000008020207836 */ /* 0x000fce0000000000 */
.L_x_27453:
[----:B------:R-:W-:Y:S05]  /*11c0*/  BSYNC B6 ;  /* 0x0000000000067941 */ /* 0x000fea0003800000 */
.L_x_27452:
        /* <DEDUP_REMOVED lines=26> */
.L_x_27492:
[----:B------:R-:W3:Y:S01]  /*1370*/  LDG.E.U8 R2, desc[UR36][R2.64] ;  /* 0x0000002402027981 */ /* 0x000ee2000c1e1100 */
[----:B------:R-:W-:Y:S01]  /*1380*/  CS2R R26, SRZ ;  /* 0x00000000001a7805 */ /* 0x000fe2000001ff00 */
[----:B---3--:R0:W1:Y:S01]  /*1390*/  I2F.F64.U16 R24, R2 ;  /* 0x0000000200187312 */ /* 0x0080620000101800 */
[----:B------:R-:W-:Y:S05]  /*13a0*/  BRA `(.L_x_27494) ;  /* 0x0000000c00c87947 */ /* 0x000fea0003800000 */
.L_x_27491:
        /* <DEDUP_REMOVED lines=10> */
.L_x_27496:
[----:B------:R-:W3:Y:S01]  /*1450*/  LDG.E R2, desc[UR36][R2.64] ;  /* 0x0000002402027981 */ /* 0x000ee2000c1e1900 */
[----:B------:R-:W-:Y:S01]  /*1460*/  CS2R R26, SRZ ;  /* 0x00000000001a7805 */ /* 0x000fe2000001ff00 */
[----:B---3--:R0:W1:Y:S01]  /*1470*/  I2F.F64 R24, R2 ;  /* 0x0000000200187312 */ /* 0x0080620000201c00 */
[----:B------:R-:W-:Y:S05]  /*1480*/  BRA `(.L_x_27494) ;  /* 0x0000000c00907947 */ /* 0x000fea0003800000 */
.L_x_27495:
[----:B------:R-:W3:Y:S01]  /*1490*/  LDG.E.U16 R2, desc[UR36][R2.64] ;  /* 0x0000002402027981 */ /* 0x000ee2000c1e1500 */
[----:B------:R-:W-:Y:S01]  /*14a0*/  CS2R R26, SRZ ;  /* 0x00000000001a7805 */ /* 0x000fe2000001ff00 */
[----:B---3--:R0:W1:Y:S01]  /*14b0*/  I2F.F64.S16 R24, R2 ;  /* 0x0000000200187312 */ /* 0x0080620000101c00 */
[----:B------:R-:W-:Y:S05]  /*14c0*/  BRA `(.L_x_27494) ;  /* 0x0000000c00807947 */ /* 0x000fea0003800000 */
.L_x_27490:
        /* <DEDUP_REMOVED lines=11> */
.L_x_27498:
[----:B------:R-:W3:Y:S01]  /*1580*/  LDG.E.U16 R0, desc[UR36][R2.64] ;  /* 0x0000002402007981 */ /* 0x000ee2000c1e1500 */
[----:B------:R-:W-:Y:S01]  /*1590*/  CS2R R26, SRZ ;  /* 0x00000000001a7805 */ /* 0x000fe2000001ff00 */
[----:B---3--:R-:W-:-:S05]  /*15a0*/  HADD2.F32 R0, -RZ, R0.H0_H0 ;  /* 0x20000000ff007230 */ /* 0x008fca0000004100 */
[----:B------:R-:W-:-:S04]  /*15b0*/  FMUL.FTZ R0, R0, 1 ;  /* 0x3f80000000007820 */ /* 0x000fc80000410000 */
[----:B------:R0:W1:Y:S01]  /*15c0*/  F2F.F64.F32 R24, R0 ;  /* 0x0000000000187310 */ /* 0x0000620000201800 */
[----:B------:R-:W-:Y:S05]  /*15d0*/  BRA `(.L_x_27494) ;  /* 0x0000000c003c7947 */ /* 0x000fea0003800000 */
.L_x_27497:
        /* <DEDUP_REMOVED lines=12> */
.L_x_27500:
        /* <DEDUP_REMOVED lines=8> */
.L_x_27499:
[----:B------:R0:W5:Y:S01]  /*1720*/  LDG.E.64 R24, desc[UR36][R2.64] ;  /* 0x0000002402187981 */ /* 0x000162000c1e1b00 */
[----:B------:R-:W-:Y:S01]  /*1730*/  CS2R R26, SRZ ;  /* 0x00000000001a7805 */ /* 0x000fe2000001ff00 */
[----:B------:R-:W-:Y:S06]  /*1740*/  BRA `(.L_x_27494) ;  /* 0x0000000800e07947 */ /* 0x000fec0003800000 */
.L_x_27489:
        /* <DEDUP_REMOVED lines=14> */
.L_x_27503:
[----:B------:R0:W5:Y:S01]  /*1830*/  LDG.E.128 R24, desc[UR36][R2.64] ;  /* 0x0000002402187981 */ /* 0x000162000c1e1d00 */
[----:B------:R-:W-:Y:S05]  /*1840*/  BRA `(.L_x_27494) ;  /* 0x0000000800a07947 */ /* 0x000fea0003800000 */
.L_x_27502:
        /* <DEDUP_REMOVED lines=29> */
.L_x_27505:
[----:B------:R-:W3:Y:S01]  /*1a20*/  LDG.E.U8 R2, desc[UR36][R2.64] ;  /* 0x0000002402027981 */ /* 0x000ee2000c1e1100 */
[----:B------:R-:W-:Y:S01]  /*1a30*/  CS2R R26, SRZ ;  /* 0x00000000001a7805 */ /* 0x000fe2000001ff00 */
[C---:B---3--:R-:W-:Y:S02]  /*1a40*/  IMAD.SHL.U32 R0, R2.reuse, 0x2000000, RZ ;  /* 0x0200000002007824 */ /* 0x048fe400078e00ff */
        /* <DEDUP_REMOVED lines=11> */
[----:B------:R3:W0:Y:S01]  /*1b00*/  F2F.F64.F32 R24, R4 ;  /* 0x0000000400187310 */ /* 0x0006220000201800 */
[----:B------:R-:W-:Y:S05]  /*1b10*/  BRA `(.L_x_27494) ;  /* 0x0000000400ec7947 */ /* 0x000fea0003800000 */
.L_x_27504:
[----:B------:R-:W3:Y:S01]  /*1b20*/  LDG.E.U16 R0, desc[UR36][R2.64] ;  /* 0x0000002402007981 */ /* 0x000ee2000c1e1500 */
[----:B------:R-:W-:Y:S01]  /*1b30*/  CS2R R26, SRZ ;  /* 0x00000000001a7805 */ /* 0x000fe2000001ff00 */
[----:B---3--:R-:W-:-:S04]  /*1b40*/  IMAD.U32 R0, R0, 0x10000, RZ ;  /* 0x0001000000007824 */ /* 0x008fc800078e00ff */
[----:B------:R-:W-:-:S04]  /*1b50*/  FMUL.FTZ R0, R0, 1 ;  /* 0x3f80000000007820 */ /* 0x000fc80000410000 */
[----:B------:R0:W1:Y:S01]  /*1b60*/  F2F.F64.F32 R24, R0 ;  /* 0x0000000000187310 */ /* 0x0000620000201800 */
[----:B------:R-:W-:Y:S05]  /*1b70*/  BRA `(.L_x_27494) ;  /* 0x0000000400d47947 */ /* 0x000fea0003800000 */
.L_x_27501:
        /* <DEDUP_REMOVED lines=12> */
.L_x_27508:
        /* <DEDUP_REMOVED lines=21> */
.L_x_27512:
[----:B------:R-:W-:Y:S05]  /*1d90*/  BSYNC B1 ;  /* 0x0000000000017941 */ /* 0x000fea0003800000 */
.L_x_27511:
[----:B------:R-:W-:Y:S01]  /*1da0*/  LEA R3, R0, 0x3b800000, 0x17 ;  /* 0x3b80000000037811 */ /* 0x000fe200078eb8ff */
[----:B------:R-:W-:-:S05]  /*1db0*/  IMAD.SHL.U32 R0, R2, 0x100000, RZ ;  /* 0x0010000002007824 */ /* 0x000fca00078e00ff */
[----:B------:R-:W-:-:S07]  /*1dc0*/  LOP3.LUT R0, R3, R0, R4, 0xfe, !PT ;  /* 0x0000000003007212 */ /* 0x000fce00078efe04 */
.L_x_27510:
[----:B------:R-:W-:Y:S05]  /*1dd0*/  BSYNC B0 ;  /* 0x0000000000007941 */ /* 0x000fea0003800000 */
.L_x_27509:
[----:B------:R-:W-:Y:S01]  /*1de0*/  FMUL.FTZ R0, R0, 1 ;  /* 0x3f80000000007820 */ /* 0x000fe20000410000 */
[----:B------:R-:W-:-:S03]  /*1df0*/  CS2R R26, SRZ ;  /* 0x00000000001a7805 */ /* 0x000fc6000001ff00 */
[----:B------:R0:W1:Y:S01]  /*1e00*/  F2F.F64.F32 R24, R0 ;  /* 0x0000000000187310 */ /* 0x0000620000201800 */
[----:B------:R-:W-:Y:S05]  /*1e10*/  BRA `(.L_x_27494) ;  /* 0x00000004002c7947 */ /* 0x000fea0003800000 */
.L_x_27507:
        /* <DEDUP_REMOVED lines=21> */
.L_x_27516:
[----:B------:R-:W-:Y:S05]  /*1f70*/  BSYNC B1 ;  /* 0x0000000000017941 */ /* 0x000fea0003800000 */
.L_x_27515:
[----:B------:R-:W-:Y:S01]  /*1f80*/  LEA R3, R0, 0x37800000, 0x17 ;  /* 0x3780000000037811 */ /* 0x000fe200078eb8ff */
[----:B------:R-:W-:-:S05]  /*1f90*/  IMAD.SHL.U32 R0, R2, 0x200000, RZ ;  /* 0x0020000002007824 */ /* 0x000fca00078e00ff */
[----:B------:R-:W-:-:S07]  /*1fa0*/  LOP3.LUT R0, R3, R0, R4, 0xfe, !PT ;  /* 0x0000000003007212 */ /* 0x000fce00078efe04 */
.L_x_27514:
[----:B------:R-:W-:Y:S05]  /*1fb0*/  BSYNC B0 ;  /* 0x0000000000007941 */ /* 0x000fea0003800000 */
.L_x_27513:
[----:B------:R-:W-:Y:S01]  /*1fc0*/  FMUL.FTZ R0, R0, 1 ;  /* 0x3f80000000007820 */ /* 0x000fe20000410000 */
[----:B------:R-:W-:-:S03]  /*1fd0*/  CS2R R26, SRZ ;  /* 0x00000000001a7805 */ /* 0x000fc6000001ff00 */
[----:B------:R0:W1:Y:S01]  /*1fe0*/  F2F.F64.F32 R24, R0 ;  /* 0x0000000000187310 */ /* 0x0000620000201800 */
[----:B------:R-:W-:Y:S05]  /*1ff0*/  BRA `(.L_x_27494) ;  /* 0x0000000000b47947 */ /* 0x000fea0003800000 */
.L_x_27506:
        /* <DEDUP_REMOVED lines=14> */
.L_x_27520:
[----:B------:R-:W-:Y:S05]  /*20e0*/  BSYNC B0 ;  /* 0x0000000000007941 */ /* 0x000fea0003800000 */
.L_x_27519:
[----:B------:R-:W-:Y:S01]  /*20f0*/  FMUL.FTZ R0, R0, 1 ;  /* 0x3f80000000007820 */ /* 0x000fe20000410000 */
[----:B------:R-:W-:-:S03]  /*2100*/  CS2R R26, SRZ ;  /* 0x00000000001a7805 */ /* 0x000fc6000001ff00 */
[----:B------:R0:W1:Y:S01]  /*2110*/  F2F.F64.F32 R24, R0 ;  /* 0x0000000000187310 */ /* 0x0000620000201800 */
[----:B------:R-:W-:Y:S05]  /*2120*/  BRA `(.L_x_27494) ;  /* 0x0000000000687947 */ /* 0x000fea0003800000 */
.L_x_27493:
        /* <DEDUP_REMOVED lines=15> */
[----:B-12-45:R-:W-:Y:S05]  /*2220*/  CALL.ABS.NOINC R2 ;  /* 0x0000000002007343 */ /* 0x036fea0003c00000 */
.L_x_27521:
[----:B------:R-:W-:Y:S02]  /*2230*/  CS2R R24, SRZ ;  /* 0x0000000000187805 */ /* 0x000fe4000001ff00 */
[----:B------:R-:W-:Y:S01]  /*2240*/  CS2R R26, SRZ ;  /* 0x00000000001a7805 */ /* 0x000fe2000001ff00 */
[----:B------:R-:W-:Y:S06]  /*2250*/  BRA `(.L_x_27494) ;  /* 0x00000000001c7947 */ /* 0x000fec0003800000 */
.L_x_27518:
[----:B------:R-:W3:Y:S01]  /*2260*/  LDG.E.64 R24, desc[UR36][R2.64] ;  /* 0x0000002402187981 */ /* 0x000ee2000c1e1b00 */
[----:B------:R-:W-:Y:S01]  /*2270*/  CS2R R26, SRZ ;  /* 0x00000000001a7805 */ /* 0x000fe2000001ff00 */
[----:B---3--:R-:W0:Y:S01]  /*2280*/  I2F.F64.U64 R24, R24 ;  /* 0x0000001800187312 */ /* 0x008e220000301800 */
[----:B------:R-:W-:Y:S05]  /*2290*/  BRA `(.L_x_27494) ;  /* 0x00000000000c7947 */ /* 0x000fea0003800000 */
.L_x_27517:
[----:B------:R-:W3:Y:S01]  /*22a0*/  LDG.E R2, desc[UR36][R2.64] ;  /* 0x0000002402027981 */ /* 0x000ee2000c1e1900 */
[----:B------:R-:W-:Y:S01]  /*22b0*/  CS2R R26, SRZ ;  /* 0x00000000001a7805 */ /* 0x000fe2000001ff00 */
[----:B---3--:R0:W1:Y:S06]  /*22c0*/  I2F.F64.U32 R24, R2 ;  /* 0x0000000200187312 */ /* 0x00806c0000201800 */
.L_x_27494:
[----:B------:R-:W-:-:S07]  /*22d0*/  VIADD R32, R32, 0x80 ;  /* 0x0000008020207836 */ /* 0x000fce0000000000 */
.L_x_27488:
[----:B------:R-:W-:Y:S05]  /*22e0*/  BSYNC B6 ;  /* 0x0000000000067941 */ /* 0x000fea0003800000 */
.L_x_27487:
        /* <DEDUP_REMOVED lines=28> */
.L_x_27527:
[----:B------:R-:W3:Y:S01]  /*24b0*/  LDG.E.U8 R2, desc[UR36][R2.64] ;  /* 0x0000002402027981 */ /* 0x000ee2000c1e1100 */
[----:B------:R-:W-:Y:S01]  /*24c0*/  CS2R R18, SRZ ;  /* 0x0000000000127805 */ /* 0x000fe2000001ff00 */
[----:B---3--:R0:W1:Y:S01]  /*24d0*/  I2F.F64.U16 R16, R2 ;  /* 0x0000000200107312 */ /* 0x0080620000101800 */
[----:B------:R-:W-:Y:S05]  /*24e0*/  BRA `(.L_x_27529) ;  /* 0x0000000c00c87947 */ /* 0x000fea0003800000 */
.L_x_27526:
        /* <DEDUP_REMOVED lines=10> */
.L_x_27531:
[----:B------:R-:W3:Y:S01]  /*2590*/  LDG.E R2, desc[UR36][R2.64] ;  /* 0x0000002402027981 */ /* 0x000ee2000c1e1900 */
[----:B------:R-:W-:Y:S01]  /*25a0*/  CS2R R18, SRZ ;  /* 0x0000000000127805 */ /* 0x000fe2000001ff00 */
[----:B---3--:R0:W1:Y:S01]  /*25b0*/  I2F.F64 R16, R2 ;  /* 0x0000000200107312 */ /* 0x0080620000201c00 */
[----:B------:R-:W-:Y:S05]  /*25c0*/  BRA `(.L_x_27529) ;  /* 0x0000000c00907947 */ /* 0x000fea0003800000 */
.L_x_27530:
[----:B------:R-:W3:Y:S01]  /*25d0*/  LDG.E.U16 R2, desc[UR36][R2.64] ;  /* 0x0000002402027981 */ /* 0x000ee2000c1e1500 */
[----:B------:R-:W-:Y:S01]  /*25e0*/  CS2R R18, SRZ ;  /* 0x0000000000127805 */ /* 0x000fe2000001ff00 */
[----:B---3--:R0:W1:Y:S01]  /*25f0*/  I2F.F64.S16 R16, R2 ;  /* 0x0000000200107312 */ /* 0x0080620000101c00 */
[----:B------:R-:W-:Y:S05]  /*2600*/  BRA `(.L_x_27529) ;  /* 0x0000000c00807947 */ /* 0x000fea0003800000 */
.L_x_27525:
        /* <DEDUP_REMOVED lines=11> */
.L_x_27533:
[----:B------:R-:W3:Y:S01]  /*26c0*/  LDG.E.U16 R0, desc[UR36][R2.64] ;  /* 0x0000002402007981 */ /* 0x000ee2000c1e1500 */
[----:B------:R-:W-:Y:S01]  /*26d0*/  CS2R R18, SRZ ;  /* 0x0000000000127805 */ /* 0x000fe2000001ff00 */
[----:B---3--:R-:W-:-:S05]  /*26e0*/  HADD2.F32 R0, -RZ, R0.H0_H0 ;  /* 0x20000000ff007230 */ /* 0x008fca0000004100 */
[----:B------:R-:W-:-:S04]  /*26f0*/  FMUL.FTZ R0, R0, 1 ;  /* 0x3f80000000007820 */ /* 0x000fc80000410000 */
[----:B------:R0:W1:Y:S01]  /*2700*/  F2F.F64.F32 R16, R0 ;  /* 0x0000000000107310 */ /* 0x0000620000201800 */
[----:B------:R-:W-:Y:S05]  /*2710*/  BRA `(.L_x_27529) ;  /* 0x0000000c003c7947 */ /* 0x000fea0003800000 */
.L_x_27532:
        /* <DEDUP_REMOVED lines=12> */
.L_x_27535:
        /* <DEDUP_REMOVED lines=8> */
.L_x_27534:
[----:B------:R0:W5:Y:S01]  /*2860*/  LDG.E.64 R16, desc[UR36][R2.64] ;  /* 0x0000002402107981 */ /* 0x000162000c1e1b00 */
[----:B------:R-:W-:Y:S01]  /*2870*/  CS2R R18, SRZ ;  /* 0x0000000000127805 */ /* 0x000fe2000001ff00 */
[----:B------:R-:W-:Y:S06]  /*2880*/  BRA `(.L_x_27529) ;  /* 0x0000000800e07947 */ /* 0x000fec0003800000 */
.L_x_27524:
        /* <DEDUP_REMOVED lines=14> */
.L_x_27538:
[----:B------:R0:W5:Y:S01]  /*2970*/  LDG.E.128 R16, desc[UR36][R2.64] ;  /* 0x0000002402107981 */ /* 0x000162000c1e1d00 */
[----:B------:R-:W-:Y:S05]  /*2980*/  BRA `(.L_x_27529) ;  /* 0x0000000800a07947 */ /* 0x000fea0003800000 */
.L_x_27537:
        /* <DEDUP_REMOVED lines=29> */
.L_x_27540:
        /* <DEDUP_REMOVED lines=16> */
.L_x_27539:
[----:B------:R-:W3:Y:S01]  /*2c60*/  LDG.E.U16 R0, desc[UR36][R2.64] ;  /* 0x0000002402007981 */ /* 0x000ee2000c1e1500 */
[----:B------:R-:W-:Y:S01]  /*2c70*/  CS2R R18, SRZ ;  /* 0x0000000000127805 */ /* 0x000fe2000001ff00 */
[----:B---3--:R-:W-:-:S04]  /*2c80*/  IMAD.U32 R0, R0, 0x10000, RZ ;  /* 0x0001000000007824 */ /* 0x008fc800078e00ff */
[----:B------:R-:W-:-:S04]  /*2c90*/  FMUL.FTZ R0, R0, 1 ;  /* 0x3f80000000007820 */ /* 0x000fc80000410000 */
[----:B------:R0:W1:Y:S01]  /*2ca0*/  F2F.F64.F32 R16, R0 ;  /* 0x0000000000107310 */ /* 0x0000620000201800 */
[----:B------:R-:W-:Y:S05]  /*2cb0*/  BRA `(.L_x_27529) ;  /* 0x0000000400d47947 */ /* 0x000fea0003800000 */
.L_x_27536:
        /* <DEDUP_REMOVED lines=12> */
.L_x_27543:
        /* <DEDUP_REMOVED lines=21> */
.L_x_27547:
[----:B------:R-:W-:Y:S05]  /*2ed0*/  BSYNC B1 ;  /* 0x0000000000017941 */ /* 0x000fea0003800000 */
.L_x_27546:
[----:B------:R-:W-:Y:S01]  /*2ee0*/  LEA R3, R0, 0x3b800000, 0x17 ;  /* 0x3b80000000037811 */ /* 0x000fe200078eb8ff */
[----:B------:R-:W-:-:S05]  /*2ef0*/  IMAD.SHL.U32 R0, R2, 0x100000, RZ ;  /* 0x0010000002007824 */ /* 0x000fca00078e00ff */
[----:B------:R-:W-:-:S07]  /*2f00*/  LOP3.LUT R0, R3, R0, R4, 0xfe, !PT ;  /* 0x0000000003007212 */ /* 0x000fce00078efe04 */
.L_x_27545:
[----:B------:R-:W-:Y:S05]  /*2f10*/  BSYNC B0 ;  /* 0x0000000000007941 */ /* 0x000fea0003800000 */
.L_x_27544:
[----:B------:R-:W-:Y:S01]  /*2f20*/  FMUL.FTZ R0, R0, 1 ;  /* 0x3f80000000007820 */ /* 0x000fe20000410000 */
[----:B------:R-:W-:-:S03]  /*2f30*/  CS2R R18, SRZ ;  /* 0x0000000000127805 */ /* 0x000fc6000001ff00 */
[----:B------:R3:W0:Y:S01]  /*2f40*/  F2F.F64.F32 R16, R0 ;  /* 0x0000000000107310 */ /* 0x0006220000201800 */
[----:B------:R-:W-:Y:S05]  /*2f50*/  BRA `(.L_x_27529) ;  /* 0x00000004002c7947 */ /* 0x000fea0003800000 */
.L_x_27542:
        /* <DEDUP_REMOVED lines=21> */
.L_x_27551:
[----:B------:R-:W-:Y:S05]  /*30b0*/  BSYNC B1 ;  /* 0x0000000000017941 */ /* 0x000fea0003800000 */
.L_x_27550:
[----:B------:R-:W-:Y:S01]  /*30c0*/  LEA R3, R0, 0x37800000, 0x17 ;  /* 0x3780000000037811 */ /* 0x000fe200078eb8ff */
[----:B------:R-:W-:-:S05]  /*30d0*/  IMAD.SHL.U32 R0, R2, 0x200000, RZ ;  /* 0x0020000002007824 */ /* 0x000fca00078e00ff */
[----:B------:R-:W-:-:S07]  /*30e0*/  LOP3.LUT R0, R3, R0, R4, 0xfe, !PT ;  /* 0x0000000003007212 */ /* 0x000fce00078efe04 */
.L_x_27549:
[----:B------:R-:W-:Y:S05]  /*30f0*/  BSYNC B0 ;  /* 0x0000000000007941 */ /* 0x000fea0003800000 */
.L_x_27548:
[----:B------:R-:W-:Y:S01]  /*3100*/  FMUL.FTZ R0, R0, 1 ;  /* 0x3f80000000007820 */ /* 0x000fe20000410000 */
[----:B------:R-:W-:-:S03]  /*3110*/  CS2R R18, SRZ ;  /* 0x0000000000127805 */ /* 0x000fc6000001ff00 */
[----:B------:R0:W1:Y:S01]  /*3120*/  F2F.F64.F32 R16, R0 ;  /* 0x0000000000107310 */ /* 0x0000620000201800 */
[----:B------:R-:W-:Y:S05]  /*3130*/  BRA `(.L_x_27529) ;  /* 0x0000000000b47947 */ /* 0x000fea0003800000 */
.L_x_27541:
        /* <DEDUP_REMOVED lines=14> */
.L_x_27555:
[----:B------:R-:W-:Y:S05]  /*3220*/  BSYNC B0 ;  /* 0x0000000000007941 */ /* 0x000fea0003800000 */
.L_x_27554:
[----:B------:R-:W-:Y:S01]  /*3230*/  FMUL.FTZ R0, R0, 1 ;  /* 0x3f80000000007820 */ /* 0x000fe20000410000 */
[----:B------:R-:W-:-:S03]  /*3240*/  CS2R R18, SRZ ;  /* 0x0000000000127805 */ /* 0x000fc6000001ff00 */
[----:B------:R0:W1:Y:S01]  /*3250*/  F2F.F64.F32 R16, R0 ;  /* 0x0000000000107310 */ /* 0x0000620000201800 */
[----:B------:R-:W-:Y:S05]  /*3260*/  BRA `(.L_x_27529) ;  /* 0x0000000000687947 */ /* 0x000fea0003800000 */
.L_x_27528:
        /* <DEDUP_REMOVED lines=16> */
.L_x_27556:
[----:B------:R-:W-:Y:S02]  /*3370*/  CS2R R16, SRZ ;  /* 0x0000000000107805 */ /* 0x000fe4000001ff00 */
[----:B------:R-:W-:Y:S01]  /*3380*/  CS2R R18, SRZ ;  /* 0x0000000000127805 */ /* 0x000fe2000001ff00 */
[----:B------:R-:W-:Y:S06]  /*3390*/  BRA `(.L_x_27529) ;  /* 0x00000000001c7947 */ /* 0x000fec0003800000 */
.L_x_27553:
[----:B------:R-:W3:Y:S01]  /*33a0*/  LDG.E.64 R16, desc[UR36][R2.64] ;  /* 0x0000002402107981 */ /* 0x000ee2000c1e1b00 */
[----:B------:R-:W-:Y:S01]  /*33b0*/  CS2R R18, SRZ ;  /* 0x0000000000127805 */ /* 0x000fe2000001ff00 */
[----:B---3--:R-:W0:Y:S01]  /*33c0*/  I2F.F64.U64 R16, R16 ;  /* 0x0000001000107312 */ /* 0x008e220000301800 */
[----:B------:R-:W-:Y:S05]  /*33d0*/  BRA `(.L_x_27529) ;  /* 0x00000000000c7947 */ /* 0x000fea0003800000 */
.L_x_27552:
[----:B------:R-:W3:Y:S01]  /*33e0*/  LDG.E R2, desc[UR36][R2.64] ;  /* 0x0000002402027981 */ /* 0x000ee2000c1e1900 */
[----:B------:R-:W-:Y:S01]  /*33f0*/  CS2R R18, SRZ ;  /* 0x0000000000127805 */ /* 0x000fe2000001ff00 */
[----:B---3--:R0:W1:Y:S06]  /*3400*/  I2F.F64.U32 R16, R2 ;  /* 0x0000000200107312 */ /* 0x00806c0000201800 */
.L_x_27529:
[----:B------:R-:W-:-:S07]  /*3410*/  VIADD R32, R32, 0x80 ;  /* 0x0000008020207836 */ /* 0x000fce0000000000 */
.L_x_27523:
[----:B------:R-:W-:Y:S05]  /*3420*/  BSYNC B6 ;  /* 0x0000000000067941 */ /* 0x000fea0003800000 */
.L_x_27522:
        /* <DEDUP_REMOVED lines=25> */
.L_x_27562:
[----:B------:R-:W3:Y:S01]  /*35c0*/  LDG.E.U8 R2, desc[UR36][R2.64] ;  /* 0x0000002402027981 */ /* 0x000ee2000c1e1100 */
[----:B------:R-:W-:Y:S01]  /*35d0*/  CS2R R22, SRZ ;  /* 0x0000000000167805 */ /* 0x000fe2000001ff00 */
[----:B---3--:R0:W1:Y:S01]  /*35e0*/  I2F.F64.U16 R20, R2 ;  /* 0x0000000200147312 */ /* 0x0080620000101800 */
[----:B------:R-:W-:Y:S05]  /*35f0*/  BRA `(.L_x_27558) ;  /* 0x0000000c00c87947 */ /* 0x000fea0003800000 */
.L_x_27561:
        /* <DEDUP_REMOVED lines=10> */
.L_x_27565:
[----:B------:R-:W3:Y:S01]  /*36a0*/  LDG.E R2, desc[UR36][R2.64] ;  /* 0x0000002402027981 */ /* 0x000ee2000c1e1900 */
[----:B------:R-:W-:Y:S01]  /*36b0*/  CS2R R22, SRZ ;  /* 0x0000000000167805 */ /* 0x000fe2000001ff00 */
[----:B---3--:R0:W1:Y:S01]  /*36c0*/  I2F.F64 R20, R2 ;  /* 0x0000000200147312 */ /* 0x0080620000201c00 */
[----:B------:R-:W-:Y:S05]  /*36d0*/  BRA `(.L_x_27558) ;  /* 0x0000000c00907947 */ /* 0x000fea0003800000 */
.L_x_27564:
[----:B------:R-:W3:Y:S01]  /*36e0*/  LDG.E.U16 R2, desc[UR36][R2.64] ;  /* 0x0000002402027981 */ /* 0x000ee2000c1e1500 */
[----:B------:R-:W-:Y:S01]  /*36f0*/  CS2R R22, SRZ ;  /* 0x0000000000167805 */ /* 0x000fe2000001ff00 */
[----:B---3--:R0:W1:Y:S01]  /*3700*/  I2F.F64.S16 R20, R2 ;  /* 0x0000000200147312 */ /* 0x0080620000101c00 */
[----:B------:R-:W-:Y:S05]  /*3710*/  BRA `(.L_x_27558) ;  /* 0x0000000c00807947 */ /* 0x000fea0003800000 */
.L_x_27560:
        /* <DEDUP_REMOVED lines=11> */
.L_x_27567:
[----:B------:R-:W3:Y:S01]  /*37d0*/  LDG.E.U16 R0, desc[UR36][R2.64] ;  /* 0x0000002402007981 */ /* 0x000ee2000c1e1500 */
[----:B------:R-:W-:Y:S01]  /*37e0*/  CS2R R22, SRZ ;  /* 0x0000000000167805 */ /* 0x000fe2000001ff00 */
[----:B---3--:R-:W-:-:S05]  /*37f0*/  HADD2.F32 R0, -RZ, R0.H0_H0 ;  /* 0x20000000ff007230 */ /* 0x008fca0000004100 */
[----:B------:R-:W-:-:S04]  /*3800*/  FMUL.FTZ R0, R0, 1 ;  /* 0x3f80000000007820 */ /* 0x000fc80000410000 */
[----:B------:R0:W1:Y:S01]  /*3810*/  F2F.F64.F32 R20, R0 ;  /* 0x0000000000147310 */ /* 0x0000620000201800 */
[----:B------:R-:W-:Y:S05]  /*3820*/  BRA `(.L_x_27558) ;  /* 0x0000000c003c7947 */ /* 0x000fea0003800000 */
.L_x_27566:
        /* <DEDUP_REMOVED lines=12> */
.L_x_27569:
        /* <DEDUP_REMOVED lines=8> */
.L_x_27568:
[----:B------:R0:W5:Y:S01]  /*3970*/  LDG.E.64 R20, desc[UR36][R2.64] ;  /* 0x0000002402147981 */ /* 0x000162000c1e1b00 */
[----:B------:R-:W-:Y:S01]  /*3980*/  CS2R R22, SRZ ;  /* 0x0000000000167805 */ /* 0x000fe2000001ff00 */
[----:B------:R-:W-:Y:S06]  /*3990*/  BRA `(.L_x_27558) ;  /* 0x0000000800e07947 */ /* 0x000fec0003800000 */
.L_x_27559:
        /* <DEDUP_REMOVED lines=14> */
.L_x_27572:
[----:B------:R0:W5:Y:S01]  /*3a80*/  LDG.E.128 R20, desc[UR36][R2.64] ;  /* 0x0000002402147981 */ /* 0x000162000c1e1d00 */
[----:B------:R-:W-:Y:S05]  /*3a90*/  BRA `(.L_x_27558) ;  /* 0x0000000800a07947 */ /* 0x000fea0003800000 */
.L_x_27571:
        /* <DEDUP_REMOVED lines=29> */
.L_x_27574:
        /* <DEDUP_REMOVED lines=16> */
.L_x_27573:
[----:B------:R-:W3:Y:S01]  /*3d70*/  LDG.E.U16 R0, desc[UR36][R2.64] ;  /* 0x0000002402007981 */ /* 0x000ee2000c1e1500 */
[----:B------:R-:W-:Y:S01]  /*3d80*/  CS2R R22, SRZ ;  /* 0x0000000000167805 */ /* 0x000fe2000001ff00 */
[----:B---3--:R-:W-:-:S04]  /*3d90*/  IMAD.U32 R0, R0, 0x10000, RZ ;  /* 0x0001000000007824 */ /* 0x008fc800078e00ff */
[----:B------:R-:W-:-:S04]  /*3da0*/  FMUL.FTZ R0, R0, 1 ;  /* 0x3f80000000007820 */ /* 0x000fc80000410000 */
[----:B------:R0:W1:Y:S01]  /*3db0*/  F2F.F64.F32 R20, R0 ;  /* 0x0000000000147310 */ /* 0x0000620000201800 */
[----:B------:R-:W-:Y:S05]  /*3dc0*/  BRA `(.L_x_27558) ;  /* 0x0000000400d47947 */ /* 0x000fea0003800000 */
.L_x_27570:
        /* <DEDUP_REMOVED lines=12> */
.L_x_27577:
        /* <DEDUP_REMOVED lines=21> */
.L_x_27581:
[----:B------:R-:W-:Y:S05]  /*3fe0*/  BSYNC B1 ;  /* 0x0000000000017941 */ /* 0x000fea0003800000 */
.L_x_27580:
[----:B------:R-:W-:Y:S01]  /*3ff0*/  LEA R3, R0, 0x3b800000, 0x17 ;  /* 0x3b80000000037811 */ /* 0x000fe200078eb8ff */
[----:B------:R-:W-:-:S05]  /*4000*/  IMAD.SHL.U32 R0, R2, 0x100000, RZ ;  /* 0x0010000002007824 */ /* 0x000fca00078e00ff */
[----:B------:R-:W-:-:S07]  /*4010*/  LOP3.LUT R0, R3, R0, R4, 0xfe, !PT ;  /* 0x0000000003007212 */ /* 0x000fce00078efe04 */
.L_x_27579:
[----:B------:R-:W-:Y:S05]  /*4020*/  BSYNC B0 ;  /* 0x0000000000007941 */ /* 0x000fea0003800000 */
.L_x_27578:
[----:B------:R-:W-:Y:S01]  /*4030*/  FMUL.FTZ R0, R0, 1 ;  /* 0x3f80000000007820 */ /* 0x000fe20000410000 */
[----:B------:R-:W-:-:S03]  /*4040*/  CS2R R22, SRZ ;  /* 0x0000000000167805 */ /* 0x000fc6000001ff00 */
[----:B------:R0:W1:Y:S01]  /*4050*/  F2F.F64.F32 R20, R0 ;  /* 0x0000000000147310 */ /* 0x0000620000201800 */
[----:B------:R-:W-:Y:S05]  /*4060*/  BRA `(.L_x_27558) ;  /* 0x00000004002c7947 */ /* 0x000fea0003800000 */
.L_x_27576:
        /* <DEDUP_REMOVED lines=21> */
.L_x_27585:
[----:B------:R-:W-:Y:S05]  /*41c0*/  BSYNC B1 ;  /* 0x0000000000017941 */ /* 0x000fea0003800000 */
.L_x_27584:
[----:B------:R-:W-:Y:S01]  /*41d0*/  LEA R3, R0, 0x37800000, 0x17 ;  /* 0x3780000000037811 */ /* 0x000fe200078eb8ff */
[----:B------:R-:W-:-:S05]  /*41e0*/  IMAD.SHL.U32 R0, R2, 0x200000, RZ ;  /* 0x0020000002007824 */ /* 0x000fca00078e00ff */
[----:B------:R-:W-:-:S07]  /*41f0*/  LOP3.LUT R0, R3, R0, R4, 0xfe, !PT ;  /* 0x0000000003007212 */ /* 0x000fce00078efe04 */
.L_x_27583:
[----:B------:R-:W-:Y:S05]  /*4200*/  BSYNC B0 ;  /* 0x0000000000007941 */ /* 0x000fea0003800000 */
.L_x_27582:
[----:B------:R-:W-:Y:S01]  /*4210*/  FMUL.FTZ R0, R0, 1 ;  /* 0x3f80000000007820 */ /* 0x000fe20000410000 */
[----:B------:R-:W-:-:S03]  /*4220*/  CS2R R22, SRZ ;  /* 0x0000000000167805 */ /* 0x000fc6000001ff00 */
[----:B------:R0:W1:Y:S01]  /*4230*/  F2F.F64.F32 R20, R0 ;  /* 0x0000000000147310 */ /* 0x0000620000201800 */
[----:B------:R-:W-:Y:S05]  /*4240*/  BRA `(.L_x_27558) ;  /* 0x0000000000b47947 */ /* 0x000fea0003800000 */
.L_x_27575:
        /* <DEDUP_REMOVED lines=14> */
.L_x_27589:
[----:B------:R-:W-:Y:S05]  /*4330*/  BSYNC B0 ;  /* 0x0000000000007941 */ /* 0x000fea0003800000 */
.L_x_27588:
[----:B------:R-:W-:Y:S01]  /*4340*/  FMUL.FTZ R0, R0, 1 ;  /* 0x3f80000000007820 */ /* 0x000fe20000410000 */
[----:B------:R-:W-:-:S03]  /*4350*/  CS2R R22, SRZ ;  /* 0x0000000000167805 */ /* 0x000fc6000001ff00 */
[----:B------:R0:W1:Y:S01]  /*4360*/  F2F.F64.F32 R20, R0 ;  /* 0x0000000000147310 */ /* 0x0000620000201800 */
[----:B------:R-:W-:Y:S05]  /*4370*/  BRA `(.L_x_27558) ;  /* 0x0000000000687947 */ /* 0x000fea0003800000 */
.L_x_27563:
        /* <DEDUP_REMOVED lines=16> */
.L_x_27590:
[----:B------:R-:W-:Y:S02]  /*4480*/  CS2R R20, SRZ ;  /* 0x0000000000147805 */ /* 0x000fe4000001ff00 */
[----:B------:R-:W-:Y:S01]  /*4490*/  CS2R R22, SRZ ;  /* 0x0000000000167805 */ /* 0x000fe2000001ff00 */
[----:B------:R-:W-:Y:S06]  /*44a0*/  BRA `(.L_x_27558) ;  /* 0x00000000001c7947 */ /* 0x000fec0003800000 */
.L_x_27587:
[----:B------:R-:W3:Y:S01]  /*44b0*/  LDG.E.64 R20, desc[UR36][R2.64] ;  /* 0x0000002402147981 */ /* 0x000ee2000c1e1b00 */
[----:B------:R-:W-:Y:S01]  /*44c0*/  CS2R R22, SRZ ;  /* 0x0000000000167805 */ /* 0x000fe2000001ff00 */
[----:B---3--:R-:W0:Y:S01]  /*44d0*/  I2F.F64.U64 R20, R20 ;  /* 0x0000001400147312 */ /* 0x008e220000301800 */
[----:B------:R-:W-:Y:S05]  /*44e0*/  BRA `(.L_x_27558) ;  /* 0x00000000000c7947 */ /* 0x000fea0003800000 */
.L_x_27586:
[----:B------:R-:W3:Y:S01]  /*44f0*/  LDG.E R2, desc[UR36][R2.64] ;  /* 0x0000002402027981 */ /* 0x000ee2000c1e1900 */
[----:B------:R-:W-:Y:S01]  /*4500*/  CS2R R22, SRZ ;  /* 0x0000000000167805 */ /* 0x000fe2000001ff00 */
[----:B---3--:R0:W1:Y:S06]  /*4510*/  I2F.F64.U32 R20, R2 ;  /* 0x0000000200147312 */ /* 0x00806c0000201800 */
.L_x_27558:
[----:B------:R-:W-:Y:S05]  /*4520*/  BSYNC B6 ;  /* 0x0000000000067941 */ /* 0x000fea0003800000 */
.L_x_27557:
[----:B------:R-:W-:Y:S01]  /*4530*/  ISETP.NE.AND P0, PT, R35, RZ, PT ;  /* 0x000000ff2300720c */ /* 0x000fe20003f05270 */
[----:B------:R-:W-:Y:S01]  /*4540*/  BSSY B1, `(.L_x_27591) ;  /* 0x0000121000017945 */ /* 0x000fe20003800000 */
[----:B------:R-:W-:Y:S02]  /*4550*/  CS2R R6, SRZ ;  /* 0x0000000000067805 */ /* 0x000fe4000001ff00 */
[----:B0--3--:R-:W-:-:S09]  /*4560*/  CS2R R4, SRZ ;  /* 0x0000000000047805 */ /* 0x009fd2000001ff00 */
[----:B------:R-:W-:Y:S05]  /*4570*/  @P0 BRA `(.L_x_27592) ;  /* 0x0000001000740947 */ /* 0x000fea0003800000 */
[----:B-1---5:R-:W-:Y:S01]  /*4580*/  DMUL R32, R30, 0.5 ;  /* 0x3fe000001e207828 */ /* 0x022fe20000000000 */
        /* <DEDUP_REMOVED lines=20> */
[----:B------:R-:W-:-:S07]  /*46d0*/  MOV R34, 0x46f0 ;  /* 0x000046f000227802 */ /* 0x000fce0000000f00 */
[----:B--2-4-:R-:W-:Y:S05]  /*46e0*/  CALL.REL.NOINC `($_ZN2at6native27unrolled_elementwise_kernelIZZZNS0_17expm1_kernel_cudaERNS_18TensorIteratorBaseEENKUlvE_clEvENKUlvE1_clEvEUlN3c107complexIdEEE_St5arrayIPcLm2EELi4E23TrivialOffsetCalculatorILi1EjESE_NS0_6memory12LoadWithCastILi1EEENSF_13StoreWithCastILi1EEEEEviT_T0_T2_T3_T4_T5_$__internal_trig_reduction_slowpathd) ;  /* 0x0000009000387944 */ /* 0x014fea0003c00000 */
[----:B------:R-:W-:Y:S05]  /*46f0*/  BRA `(.L_x_27595) ;  /* 0x0000000000087947 */ /* 0x000fea0003800000 */
.L_x_27594:
[----:B------:R-:W-:Y:S01]  /*4700*/  DMUL R2, RZ, R32 ;  /* 0x00000020ff027228 */ /* 0x000fe20000000000 */
[----:B------:R-:W-:-:S10]  /*4710*/  IMAD.MOV.U32 R0, RZ, RZ, RZ ;  /* 0x000000ffff007224 */ /* 0x000fd400078e00ff */
.L_x_27595:
[----:B------:R-:W-:Y:S05]  /*4720*/  BSYNC B2 ;  /* 0x0000000000027941 */ /* 0x000fea0003800000 */
.L_x_27593:
[----:B------:R-:W0:Y:S01]  /*4730*/  LDC.64 R34, c[0x4][0x1b0] ;  /* 0x01006c00ff227b82 */ /* 0x000e220000000a00 */
        /* <DEDUP_REMOVED lines=33> */
.L_x_27597:
        /* <DEDUP_REMOVED lines=21> */
[----:B------:R-:W-:-:S04]  /*4aa0*/  ISETP.NE.AND P0, PT, R2, 0x400, PT ;  /* 0x000004000200780c */ /* 0x000fc80003f05270 */
[----:B------:R-:W-:Y:S01]  /*4ab0*/  DFMA R8, R6, UR4, R10 ;  /* 0x0000000406087c2b */ /* 0x000fe2000800000a */
[----:B------:R-:W-:Y:S01]  /*4ac0*/  UMOV UR4, 0x92ba033d ;  /* 0x92ba033d00047882 */ /* 0x000fe20000000000 */
[----:B------:R-:W-:-:S06]  /*4ad0*/  UMOV UR5, 0x3e927e50 ;  /* 0x3e927e5000057882 */ /* 0x000fcc0000000000 */
[----:B------:R-:W-:Y:S01]  /*4ae0*/  DFMA R8, R6, R8, UR4 ;  /* 0x0000000406087e2b */ /* 0x000fe20008000008 */
[----:B------:R-:W-:Y:S01]  /*4af0*/  UMOV UR4, 0x6c5f9da1 ;  /* 0x6c5f9da100047882 */ /* 0x000fe20000000000 */
[----:B------:R-:W-:Y:S01]  /*4b00*/  UMOV UR5, 0x3ec71dde ;  /* 0x3ec71dde00057882 */ /* 0x000fe20000000000 */
[----:B------:R-:W-:Y:S02]  /*4b10*/  @P0 IMAD.MOV R3, RZ, RZ, R2 ;  /* 0x000000ffff030224 */ /* 0x000fe400078e0202 */
[----:B------:R-:W-:-:S03]  /*4b20*/  IMAD.MOV.U32 R2, RZ, RZ, RZ ;  /* 0x000000ffff027224 */ /* 0x000fc600078e00ff */
        /* <DEDUP_REMOVED lines=28> */
.L_x_27598:
[----:B------:R-:W-:Y:S05]  /*4cf0*/  BSYNC B0 ;  /* 0x0000000000007941 */ /* 0x000fea0003800000 */
.L_x_27596:
        /* <DEDUP_REMOVED lines=22> */
[----:B------:R-:W-:Y:S05]  /*4e60*/  CALL.REL.NOINC `($_ZN2at6native27unrolled_elementwise_kernelIZZZNS0_17expm1_kernel_cudaERNS_18TensorIteratorBaseEENKUlvE_clEvENKUlvE1_clEvEUlN3c107complexIdEEE_St5arrayIPcLm2EELi4E23TrivialOffsetCalculatorILi1EjESE_NS0_6memory12LoadWithCastILi1EEENSF_13StoreWithCastILi1EEEEEviT_T0_T2_T3_T4_T5_$__internal_trig_reduction_slowpathd) ;  /* 0x0000008800587944 */ /* 0x000fea0003c00000 */
[----:B------:R-:W-:Y:S02]  /*4e70*/  IMAD.MOV.U32 R40, RZ, RZ, R2 ;  /* 0x000000ffff287224 */ /* 0x000fe400078e0002 */
[----:B------:R-:W-:Y:S01]  /*4e80*/  IMAD.MOV.U32 R41, RZ, RZ, R3 ;  /* 0x000000ffff297224 */ /* 0x000fe200078e0003 */
[----:B------:R-:W-:Y:S06]  /*4e90*/  BRA `(.L_x_27601) ;  /* 0x0000000000087947 */ /* 0x000fec0003800000 */
.L_x_27600:
[----:B------:R-:W-:Y:S01]  /*4ea0*/  DMUL R40, RZ, R30 ;  /* 0x0000001eff287228 */ /* 0x000fe20000000000 */
[----:B------:R-:W-:-:S10]  /*4eb0*/  IMAD.MOV.U32 R0, RZ, RZ, RZ ;  /* 0x000000ffff007224 */ /* 0x000fd400078e00ff */
.L_x_27601:
[----:B------:R-:W-:Y:S05]  /*4ec0*/  BSYNC B2 ;  /* 0x0000000000027941 */ /* 0x000fea0003800000 */
.L_x_27599:
[----:B------:R-:W0:Y:S01]  /*4ed0*/  LDC.64 R44, c[0x4][0x1b0] ;  /* 0x01006c00ff2c7b82 */ /* 0x000e220000000a00 */
[----:B------:R-:W-:-:S04]  /*4ee0*/  VIADD R2, R0, 0x1 ;  /* 0x0000000100027836 */ /* 0x000fc80000000000 */
        /* <DEDUP_REMOVED lines=9> */
[----:B------:R-:W-:Y:S01]  /*4f80*/  IMAD.MOV.U32 R3, RZ, RZ, 0x3ff71547 ;  /* 0x3ff71547ff037424 */ /* 0x000fe200078e00ff */
[----:B------:R-:W-:Y:S01]  /*4f90*/  UMOV UR4, 0xfefa39ef ;  /* 0xfefa39ef00047882 */ /* 0x000fe20000000000 */
[----:B------:R-:W-:Y:S01]  /*4fa0*/  IMAD.MOV.U32 R42, RZ, RZ, 0x79785eba ;  /* 0x79785ebaff2a7424 */ /* 0x000fe200078e00ff */
[----:B------:R-:W-:Y:S01]  /*4fb0*/  UMOV UR5, 0x3fe62e42 ;  /* 0x3fe62e4200057882 */ /* 0x000fe20000000000 */
[----:B------:R-:W-:Y:S01]  /*4fc0*/  IMAD.MOV.U32 R0, RZ, RZ, 0x3de5db65 ;  /* 0x3de5db65ff007424 */ /* 0x000fe200078e00ff */
[----:B------:R-:W-:Y:S01]  /*4fd0*/  BSSY B0, `(.L_x_27602) ;  /* 0x0000046000007945 */ /* 0x000fe20003800000 */
[----:B------:R-:W-:Y:S01]  /*4fe0*/  DFMA R2, R28, R2, 6.75539944105574400000e+15 ;  /* 0x433800001c02742b */ /* 0x000fe20000000002 */
[----:B------:R-:W-:Y:S01]  /*4ff0*/  FSEL R42, -R42, 4.2945490664224492434e-19, !P0 ;  /* 0x20fd81642a2a7808 */ /* 0x000fe20004000100 */
[----:B------:R-:W-:Y:S01]  /*5000*/  DSETP.NEU.AND P2, PT, |R30|, +INF , PT ;  /* 0x7ff000001e00742a */ /* 0x000fe20003f4d200 */
[----:B------:R-:W-:-:S06]  /*5010*/  FSEL R43, R0, -0.082518599927425384521, !P0 ;  /* 0xbda8ff83002b7808 */ /* 0x000fcc0004000000 */
[----:B--2---:R-:W-:Y:S02]  /*5020*/  DFMA R42, R38, R42, R8 ;  /* 0x0000002a262a722b */ /* 0x004fe40000000008 */
[----:B------:R-:W-:-:S06]  /*5030*/  DADD R8, R2, -6.75539944105574400000e+15 ;  /* 0xc338000002087429 */ /* 0x000fcc0000000000 */
[----:B------:R-:W-:Y:S02]  /*5040*/  DFMA R10, R38, R42, R10 ;  /* 0x0000002a260a722b */ /* 0x000fe4000000000a */
[----:B------:R-:W-:Y:S01]  /*5050*/  DFMA R42, R8, -UR4, R28 ;  /* 0x80000004082a7c2b */ /* 0x000fe2000800001c */
[----:B------:R-:W-:Y:S01]  /*5060*/  UMOV UR4, 0x3b39803f ;  /* 0x3b39803f00047882 */ /* 0x000fe20000000000 */
[----:B------:R-:W-:-:S04]  /*5070*/  UMOV UR5, 0x3c7abc9e ;  /* 0x3c7abc9e00057882 */ /* 0x000fc80000000000 */
[----:B---3--:R-:W-:Y:S02]  /*5080*/  DFMA R10, R38, R10, R12 ;  /* 0x0000000a260a722b */ /* 0x008fe4000000000c */
[----:B------:R-:W-:Y:S01]  /*5090*/  DFMA R8, R8, -UR4, R42 ;  /* 0x8000000408087c2b */ /* 0x000fe2000800002a */
[----:B------:R-:W-:Y:S01]  /*50a0*/  UMOV UR4, 0x69ce2bdf ;  /* 0x69ce2bdf00047882 */ /* 0x000fe20000000000 */
[----:B------:R-:W-:Y:S01]  /*50b0*/  IMAD.MOV.U32 R42, RZ, RZ, -0x35dec16 ;  /* 0xfca213eaff2a7424 */ /* 0x000fe200078e00ff */
[----:B------:R-:W-:Y:S01]  /*50c0*/  UMOV UR5, 0x3e5ade15 ;  /* 0x3e5ade1500057882 */ /* 0x000fe20000000000 */
[----:B------:R-:W-:Y:S02]  /*50d0*/  IMAD.MOV.U32 R43, RZ, RZ, 0x3e928af3 ;  /* 0x3e928af3ff2b7424 */ /* 0x000fe400078e00ff */
[----:B------:R-:W-:-:S04]  /*50e0*/  DFMA R10, R38, R10, R14 ;  /* 0x0000000a260a722b */ /* 0x000fc8000000000e */
[----:B------:R-:W-:Y:S01]  /*50f0*/  DFMA R42, R8, UR4, R42 ;  /* 0x00000004082a7c2b */ /* 0x000fe2000800002a */
[----:B------:R-:W-:Y:S01]  /*5100*/  UMOV UR4, 0x62401315 ;  /* 0x6240131500047882 */ /* 0x000fe20000000000 */
[----:B------:R-:W-:Y:S02]  /*5110*/  UMOV UR5, 0x3ec71dee ;  /* 0x3ec71dee00057882 */ /* 0x000fe40000000000 */
[----:B----4-:R-:W-:-:S04]  /*5120*/  DFMA R10, R38, R10, R32 ;  /* 0x0000000a260a722b */ /* 0x010fc80000000020 */
[----:B------:R-:W-:Y:S01]  /*5130*/  DFMA R42, R8, R42, UR4 ;  /* 0x00000004082a7e2b */ /* 0x000fe2000800002a */
[----:B------:R-:W-:Y:S01]  /*5140*/  UMOV UR4, 0x7c89eb71 ;  /* 0x7c89eb7100047882 */ /* 0x000fe20000000000 */
[----:B------:R-:W-:Y:S02]  /*5150*/  UMOV UR5, 0x3efa0199 ;  /* 0x3efa019900057882 */ /* 0x000fe40000000000 */
[----:B------:R-:W-:Y:S02]  /*5160*/  DFMA R34, R38, R10, R34 ;  /* 0x0000000a2622722b */ /* 0x000fe40000000022 */
[----:B------:R-:W-:Y:S02]  /*5170*/  DMUL R10, R4, -2 ;  /* 0xc0000000040a7828 */ /* 0x000fe40000000000 */
[----:B------:R-:W-:Y:S01]  /*5180*/  DFMA R42, R8, R42, UR4 ;  /* 0x00000004082a7e2b */ /* 0x000fe2000800002a */
[----:B------:R-:W-:Y:S01]  /*5190*/  UMOV UR4, 0x14761f65 ;  /* 0x14761f6500047882 */ /* 0x000fe20000000000 */
[----:B------:R-:W-:-:S02]  /*51a0*/  UMOV UR5, 0x3f2a01a0 ;  /* 0x3f2a01a000057882 */ /* 0x000fc40000000000 */
[----:B------:R-:W-:Y:S02]  /*51b0*/  DFMA R40, R34, R40, R40 ;  /* 0x000000282228722b */ /* 0x000fe40000000028 */
[----:B------:R-:W-:Y:S01]  /*51c0*/  @P0 DFMA R40, R38, R34, 1 ;  /* 0x3ff000002628042b */ /* 0x000fe20000000022 */
[----:B------:R-:W-:Y:S01]  /*51d0*/  FSETP.GEU.FTZ.AND P0, PT, |R29|, 4.1917929649353027344, PT ;  /* 0x4086232b1d00780b */ /* 0x000fe20003f1e200 */
[----:B------:R-:W-:Y:S01]  /*51e0*/  DFMA R42, R8, R42, UR4 ;  /* 0x00000004082a7e2b */ /* 0x000fe2000800002a */
[----:B------:R-:W-:Y:S01]  /*51f0*/  UMOV UR4, 0x1852b7af ;  /* 0x1852b7af00047882 */ /* 0x000fe20000000000 */
[----:B------:R-:W-:Y:S01]  /*5200*/  UMOV UR5, 0x3f56c16c ;  /* 0x3f56c16c00057882 */ /* 0x000fe20000000000 */
[----:B------:R-:W-:-:S03]  /*5210*/  DMUL R4, R10, R4 ;  /* 0x000000040a047228 */ /* 0x000fc60000000000 */
[----:B------:R-:W-:Y:S02]  /*5220*/  @P1 DFMA R40, R40, -1, RZ ;  /* 0xbff000002828182b */ /* 0x000fe400000000ff */
[----:B------:R-:W-:Y:S01]  /*5230*/  DFMA R42, R8, R42, UR4 ;  /* 0x00000004082a7e2b */ /* 0x000fe2000800002a */
[----:B------:R-:W-:Y:S01]  /*5240*/  UMOV UR4, 0x11122322 ;  /* 0x1112232200047882 */ /* 0x000fe20000000000 */
[----:B------:R-:W-:-:S04]  /*5250*/  UMOV UR5, 0x3f811111 ;  /* 0x3f81111100057882 */ /* 0x000fc80000000000 */
[----:B------:R-:W-:Y:S02]  /*5260*/  DFMA R4, R40, R6, R4 ;  /* 0x000000062804722b */ /* 0x000fe40000000004 */
        /* <DEDUP_REMOVED lines=11> */
[----:B------:R-:W-:-:S10]  /*5320*/  DFMA R42, R8, R42, 1 ;  /* 0x3ff00000082a742b */ /* 0x000fd4000000002a */
[----:B------:R-:W-:Y:S02]  /*5330*/  IMAD R7, R2, 0x100000, R43 ;  /* 0x0010000002077824 */ /* 0x000fe400078e022b */
[----:B------:R-:W-:Y:S01]  /*5340*/  IMAD.MOV.U32 R6, RZ, RZ, R42 ;  /* 0x000000ffff067224 */ /* 0x000fe200078e002a */
[----:B------:R-:W-:Y:S06]  /*5350*/  @!P0 BRA `(.L_x_27603) ;  /* 0x0000000000348947 */ /* 0x000fec0003800000 */
[----:B------:R-:W-:Y:S01]  /*5360*/  FSETP.GEU.FTZ.AND P0, PT, |R29|, 4.2275390625, PT ;  /* 0x408748001d00780b */ /* 0x000fe20003f1e200 */
[C---:B------:R-:W-:Y:S02]  /*5370*/  DADD R6, R28.reuse, +INF ;  /* 0x7ff000001c067429 */ /* 0x040fe40000000000 */
[----:B------:R-:W-:-:S08]  /*5380*/  DSETP.GEU.AND P1, PT, R28, RZ, PT ;  /* 0x000000ff1c00722a */ /* 0x000fd00003f2e000 */
[----:B------:R-:W-:Y:S02]  /*5390*/  FSEL R6, R6, RZ, P1 ;  /* 0x000000ff06067208 */ /* 0x000fe40000800000 */
[----:B------:R-:W-:Y:S01]  /*53a0*/  @!P0 LEA.HI R0, R2, R2, RZ, 0x1 ;  /* 0x0000000202008211 */ /* 0x000fe200078f08ff */
[----:B------:R-:W-:Y:S01]  /*53b0*/  @!P0 IMAD.MOV.U32 R8, RZ, RZ, RZ ;  /* 0x000000ffff088224 */ /* 0x000fe200078e00ff */
[----:B------:R-:W-:Y:S02]  /*53c0*/  FSEL R7, R7, RZ, P1 ;  /* 0x000000ff07077208 */ /* 0x000fe40000800000 */
[----:B------:R-:W-:-:S05]  /*53d0*/  @!P0 SHF.R.S32.HI R3, RZ, 0x1, R0 ;  /* 0x00000001ff038819 */ /* 0x000fca0000011400 */
[----:B------:R-:W-:Y:S02]  /*53e0*/  @!P0 IMAD.IADD R2, R2, 0x1, -R3 ;  /* 0x0000000102028824 */ /* 0x000fe400078e0a03 */
[----:B------:R-:W-:-:S03]  /*53f0*/  @!P0 IMAD R3, R3, 0x100000, R43 ;  /* 0x0010000003038824 */ /* 0x000fc600078e022b */
[----:B------:R-:W-:Y:S01]  /*5400*/  @!P0 LEA R9, R2, 0x3ff00000, 0x14 ;  /* 0x3ff0000002098811 */ /* 0x000fe200078ea0ff */
[----:B------:R-:W-:-:S06]  /*5410*/  @!P0 IMAD.MOV.U32 R2, RZ, RZ, R42 ;  /* 0x000000ffff028224 */ /* 0x000fcc00078e002a */
[----:B------:R-:W-:-:S11]  /*5420*/  @!P0 DMUL R6, R2, R8 ;  /* 0x0000000802068228 */ /* 0x000fd60000000000 */
.L_x_27603:
[----:B------:R-:W-:Y:S05]  /*5430*/  BSYNC B0 ;  /* 0x0000000000007941 */ /* 0x000fea0003800000 */
.L_x_27602:
        /* <DEDUP_REMOVED lines=22> */
[----:B------:R-:W-:Y:S05]  /*55a0*/  BRA `(.L_x_27606) ;  /* 0x0000000000087947 */ /* 0x000fea0003800000 */
.L_x_27605:
[----:B------:R-:W-:Y:S01]  /*55b0*/  DMUL R2, RZ, R30 ;  /* 0x0000001eff027228 */ /* 0x000fe20000000000 */
[----:B------:R-:W-:-:S10]  /*55c0*/  IMAD.MOV.U32 R0, RZ, RZ, RZ ;  /* 0x000000ffff007224 */ /* 0x000fd400078e00ff */
.L_x_27606:
[----:B------:R-:W-:Y:S05]  /*55d0*/  BSYNC B2 ;  /* 0x0000000000027941 */ /* 0x000fea0003800000 */
.L_x_27604:
        /* <DEDUP_REMOVED lines=17> */
[----:B----4-:R-:W-:-:S08]  /*56f0*/  DFMA R8, R32, R12, R8 ;  /* 0x0000000c2008722b */ /* 0x010fd00000000008 */
[----:B------:R-:W-:-:S08]  /*5700*/  DFMA R8, R32, R8, R10 ;  /* 0x000000082008722b */ /* 0x000fd0000000000a */
[----:B------:R-:W-:Y:S02]  /*5710*/  DFMA R2, R8, R2, R2 ;  /* 0x000000020802722b */ /* 0x000fe40000000002 */
[----:B------:R-:W-:-:S08]  /*5720*/  @P0 DFMA R2, R32, R8, 1 ;  /* 0x3ff000002002042b */ /* 0x000fd00000000008 */
[----:B------:R-:W-:-:S08]  /*5730*/  @P1 DFMA R2, R2, -1, RZ ;  /* 0xbff000000202182b */ /* 0x000fd000000000ff */
[----:B------:R-:W-:-:S11]  /*5740*/  DMUL R6, R2, R6 ;  /* 0x0000000602067228 */ /* 0x000fd60000000000 */
.L_x_27592:
[----:B------:R-:W-:Y:S05]  /*5750*/  BSYNC B1 ;  /* 0x0000000000017941 */ /* 0x000fea0003800000 */
.L_x_27591:
[----:B------:R-:W0:Y:S01]  /*5760*/  S2R R39, SR_TID.X ;  /* 0x0000000000277919 */ /* 0x000e220000002100 */
[----:B------:R-:W-:Y:S01]  /*5770*/  BSSY B1, `(.L_x_27607) ;  /* 0x0000125000017945 */ /* 0x000fe20003800000 */
[----:B-1---5:R-:W-:Y:S02]  /*5780*/  CS2R R30, SRZ ;  /* 0x00000000001e7805 */ /* 0x022fe4000001ff00 */
[----:B--2-4-:R-:W-:Y:S01]  /*5790*/  CS2R R28, SRZ ;  /* 0x00000000001c7805 */ /* 0x014fe2000001ff00 */
[----:B0-----:R-:W-:-:S05]  /*57a0*/  VIADD R38, R39, 0x80 ;  /* 0x0000008027267836 */ /* 0x001fca0000000000 */
[----:B------:R-:W-:-:S13]  /*57b0*/  ISETP.GE.AND P0, PT, R38, R37, PT ;  /* 0x000000252600720c */ /* 0x000fda0003f06270 */
[----:B------:R-:W-:Y:S05]  /*57c0*/  @P0 BRA `(.L_x_27608) ;  /* 0x00000010007c0947 */ /* 0x000fea0003800000 */
[----:B------:R-:W-:Y:S01]  /*57d0*/  DMUL R32, R26, 0.5 ;  /* 0x3fe000001a207828 */ /* 0x000fe20000000000 */
        /* <DEDUP_REMOVED lines=21> */
[----:B------:R-:W-:Y:S05]  /*5930*/  CALL.REL.NOINC `($_ZN2at6native27unrolled_elementwise_kernelIZZZNS0_17expm1_kernel_cudaERNS_18TensorIteratorBaseEENKUlvE_clEvENKUlvE1_clEvEUlN3c107complexIdEEE_St5arrayIPcLm2EELi4E23TrivialOffsetCalculatorILi1EjESE_NS0_6memory12LoadWithCastILi1EEENSF_13StoreWithCastILi1EEEEEviT_T0_T2_T3_T4_T5_$__internal_trig_reduction_slowpathd) ;  /* 0x0000007c00a47944 */ /* 0x000fea0003c00000 */
[----:B------:R-:W-:Y:S05]  /*5940*/  BRA `(.L_x_27611) ;  /* 0x0000000000087947 */ /* 0x000fea0003800000 */
.L_x_27610:
[----:B------:R-:W-:Y:S01]  /*5950*/  DMUL R2, RZ, R32 ;  /* 0x00000020ff027228 */ /* 0x000fe20000000000 */
[----:B------:R-:W-:-:S10]  /*5960*/  IMAD.MOV.U32 R0, RZ, RZ, RZ ;  /* 0x000000ffff007224 */ /* 0x000fd400078e00ff */
.L_x_27611:
[----:B------:R-:W-:Y:S05]  /*5970*/  BSYNC B2 ;  /* 0x0000000000027941 */ /* 0x000fea0003800000 */
.L_x_27609:
        /* <DEDUP_REMOVED lines=11> */
[----:B------:R-:W-:Y:S01]  /*5a30*/  FSETP.GEU.FTZ.AND P2, PT, R25, 4.1931471824645996094, PT ;  /* 0x40862e431900780b */ /* 0x000fe20003f5e000 */
[----:B------:R-:W-:Y:S01]  /*5a40*/  BSSY B0, `(.L_x_27612) ;  /* 0x0000052000007945 */ /* 0x000fe20003800000 */
[----:B------:R-:W-:-:S02]  /*5a50*/  FSEL R40, -R40, 4.2945490664224492434e-19, !P0 ;  /* 0x20fd816428287808 */ /* 0x000fc40004000100 */
        /* <DEDUP_REMOVED lines=20> */
.L_x_27613:
        /* <DEDUP_REMOVED lines=60> */
.L_x_27614:
[----:B------:R-:W-:Y:S05]  /*5f60*/  BSYNC B0 ;  /* 0x0000000000007941 */ /* 0x000fea0003800000 */
.L_x_27612:
        /* <DEDUP_REMOVED lines=26> */
.L_x_27616:
[----:B------:R-:W-:Y:S01]  /*6110*/  DMUL R42, RZ, R26 ;  /* 0x0000001aff2a7228 */ /* 0x000fe20000000000 */
[----:B------:R-:W-:-:S10]  /*6120*/  IMAD.MOV.U32 R0, RZ, RZ, RZ ;  /* 0x000000ffff007224 */ /* 0x000fd400078e00ff */
.L_x_27617:
[----:B------:R-:W-:Y:S05]  /*6130*/  BSYNC B2 ;  /* 0x0000000000027941 */ /* 0x000fea0003800000 */
.L_x_27615:
        /* <DEDUP_REMOVED lines=13> */
[----:B------:R-:W-:Y:S01]  /*6210*/  UMOV UR5, 0x3fe62e42 ;  /* 0x3fe62e4200057882 */ /* 0x000fe20000000000 */
[----:B------:R-:W-:Y:S01]  /*6220*/  FSEL R2, -R2, 4.2945490664224492434e-19, !P0 ;  /* 0x20fd816402027808 */ /* 0x000fe20004000100 */
[----:B------:R-:W-:Y:S01]  /*6230*/  BSSY B0, `(.L_x_27618) ;  /* 0x0000047000007945 */ /* 0x000fe20003800000 */
[----:B------:R-:W-:Y:S01]  /*6240*/  FSEL R3, R0, -0.082518599927425384521, !P0 ;  /* 0xbda8ff8300037808 */ /* 0x000fe20004000000 */
[----:B------:R-:W-:-:S05]  /*6250*/  DSETP.NEU.AND P2, PT, |R26|, +INF , PT ;  /* 0x7ff000001a00742a */ /* 0x000fca0003f4d200 */
[----:B--2---:R-:W-:Y:S01]  /*6260*/  DFMA R8, R40, R2, R8 ;  /* 0x000000022808722b */ /* 0x004fe20000000008 */
[----:B------:R-:W-:Y:S02]  /*6270*/  IMAD.MOV.U32 R2, RZ, RZ, 0x652b82fe ;  /* 0x652b82feff027424 */ /* 0x000fe400078e00ff */
[----:B------:R-:W-:-:S05]  /*6280*/  IMAD.MOV.U32 R3, RZ, RZ, 0x3ff71547 ;  /* 0x3ff71547ff037424 */ /* 0x000fca00078e00ff */
[----:B------:R-:W-:Y:S02]  /*6290*/  DFMA R10, R40, R8, R10 ;  /* 0x00000008280a722b */ /* 0x000fe4000000000a */
[----:B------:R-:W-:-:S06]  /*62a0*/  DFMA R2, R24, R2, 6.75539944105574400000e+15 ;  /* 0x433800001802742b */ /* 0x000fcc0000000002 */
[----:B---3--:R-:W-:Y:S02]  /*62b0*/  DFMA R12, R40, R10, R12 ;  /* 0x0000000a280c722b */ /* 0x008fe4000000000c */
[----:B------:R-:W-:-:S06]  /*62c0*/  DADD R8, R2, -6.75539944105574400000e+15 ;  /* 0xc338000002087429 */ /* 0x000fcc0000000000 */
[----:B------:R-:W-:Y:S02]  /*62d0*/  DFMA R12, R40, R12, R14 ;  /* 0x0000000c280c722b */ /* 0x000fe4000000000e */
[----:B------:R-:W-:Y:S01]  /*62e0*/  DFMA R10, R8, -UR4, R24 ;  /* 0x80000004080a7c2b */ /* 0x000fe20008000018 */
[----:B------:R-:W-:Y:S01]  /*62f0*/  UMOV UR4, 0x3b39803f ;  /* 0x3b39803f00047882 */ /* 0x000fe20000000000 */
[----:B------:R-:W-:-:S04]  /*6300*/  UMOV UR5, 0x3c7abc9e ;  /* 0x3c7abc9e00057882 */ /* 0x000fc80000000000 */
[----:B----4-:R-:W-:Y:S02]  /*6310*/  DFMA R12, R40, R12, R32 ;  /* 0x0000000c280c722b */ /* 0x010fe40000000020 */
        /* <DEDUP_REMOVED lines=9> */
[----:B------:R-:W-:Y:S02]  /*63b0*/  DFMA R42, R34, R42, R42 ;  /* 0x0000002a222a722b */ /* 0x000fe4000000002a */
[----:B------:R-:W-:Y:S01]  /*63c0*/  @P0 DFMA R42, R40, R34, 1 ;  /* 0x3ff00000282a042b */ /* 0x000fe20000000022 */
[----:B------:R-:W-:Y:S01]  /*63d0*/  FSETP.GEU.FTZ.AND P0, PT, |R25|, 4.1917929649353027344, PT ;  /* 0x4086232b1900780b */ /* 0x000fe20003f1e200 */
[----:B------:R-:W-:Y:S01]  /*63e0*/  DFMA R10, R8, R10, UR4 ;  /* 0x00000004080a7e2b */ /* 0x000fe2000800000a */
[----:B------:R-:W-:Y:S01]  /*63f0*/  UMOV UR4, 0x7c89eb71 ;  /* 0x7c89eb7100047882 */ /* 0x000fe20000000000 */
[----:B------:R-:W-:-:S04]  /*6400*/  UMOV UR5, 0x3efa0199 ;  /* 0x3efa019900057882 */ /* 0x000fc80000000000 */
[----:B------:R-:W-:Y:S02]  /*6410*/  @P1 DFMA R42, R42, -1, RZ ;  /* 0xbff000002a2a182b */ /* 0x000fe400000000ff */
        /* <DEDUP_REMOVED lines=18> */
[----:B------:R-:W-:Y:S02]  /*6540*/  DFMA R12, R8, R10, UR4 ;  /* 0x00000004080c7e2b */ /* 0x000fe4000800000a */
[----:B------:R-:W-:-:S06]  /*6550*/  DMUL R10, R28, -2 ;  /* 0xc00000001c0a7828 */ /* 0x000fcc0000000000 */
[----:B------:R-:W-:Y:S02]  /*6560*/  DFMA R12, R8, R12, 1 ;  /* 0x3ff00000080c742b */ /* 0x000fe4000000000c */
[----:B------:R-:W-:-:S06]  /*6570*/  DMUL R10, R10, R28 ;  /* 0x0000001c0a0a7228 */ /* 0x000fcc0000000000 */
[----:B------:R-:W-:Y:S02]  /*6580*/  DFMA R12, R8, R12, 1 ;  /* 0x3ff00000080c742b */ /* 0x000fe4000000000c */
[----:B------:R-:W-:-:S08]  /*6590*/  DFMA R28, R42, R30, R10 ;  /* 0x0000001e2a1c722b */ /* 0x000fd0000000000a */
[----:B------:R-:W-:Y:S02]  /*65a0*/  IMAD R31, R2, 0x100000, R13 ;  /* 0x00100000021f7824 */ /* 0x000fe400078e020d */
[----:B------:R-:W-:Y:S01]  /*65b0*/  IMAD.MOV.U32 R30, RZ, RZ, R12 ;  /* 0x000000ffff1e7224 */ /* 0x000fe200078e000c */
[----:B------:R-:W-:Y:S06]  /*65c0*/  @!P0 BRA `(.L_x_27619) ;  /* 0x0000000000348947 */ /* 0x000fec0003800000 */
        /* <DEDUP_REMOVED lines=13> */
.L_x_27619:
[----:B------:R-:W-:Y:S05]  /*66a0*/  BSYNC B0 ;  /* 0x0000000000007941 */ /* 0x000fea0003800000 */
.L_x_27618:
        /* <DEDUP_REMOVED lines=23> */
.L_x_27621:
[----:B------:R-:W-:Y:S01]  /*6820*/  DMUL R2, RZ, R26 ;  /* 0x0000001aff027228 */ /* 0x000fe20000000000 */
[----:B------:R-:W-:-:S10]  /*6830*/  IMAD.MOV.U32 R0, RZ, RZ, RZ ;  /* 0x000000ffff007224 */ /* 0x000fd400078e00ff */
.L_x_27622:
[----:B------:R-:W-:Y:S05]  /*6840*/  BSYNC B2 ;  /* 0x0000000000027941 */ /* 0x000fea0003800000 */
.L_x_27620:
        /* <DEDUP_REMOVED lines=23> */
.L_x_27608:
[----:B------:R-:W-:Y:S05]  /*69c0*/  BSYNC B1 ;  /* 0x0000000000017941 */ /* 0x000fea0003800000 */
.L_x_27607:
[----:B------:R-:W-:Y:S01]  /*69d0*/  VIADD R0, R39, 0x100 ;  /* 0x0000010027007836 */ /* 0x000fe20000000000 */
[----:B------:R-:W-:Y:S01]  /*69e0*/  BSSY B1, `(.L_x_27623) ;  /* 0x0000124000017945 */ /* 0x000fe20003800000 */
[----:B------:R-:W-:Y:S02]  /*69f0*/  CS2R R26, SRZ ;  /* 0x00000000001a7805 */ /* 0x000fe4000001ff00 */
[----:B------:R-:W-:Y:S02]  /*6a00*/  CS2R R24, SRZ ;  /* 0x0000000000187805 */ /* 0x000fe4000001ff00 */
        /* <DEDUP_REMOVED lines=26> */
.L_x_27626:
[----:B------:R-:W-:Y:S01]  /*6bb0*/  DMUL R2, RZ, R32 ;  /* 0x00000020ff027228 */ /* 0x000fe20000000000 */
[----:B------:R-:W-:-:S10]  /*6bc0*/  IMAD.MOV.U32 R0, RZ, RZ, RZ ;  /* 0x000000ffff007224 */ /* 0x000fd400078e00ff */
.L_x_27627:
[----:B------:R-:W-:Y:S05]  /*6bd0*/  BSYNC B2 ;  /* 0x0000000000027941 */ /* 0x000fea0003800000 */
.L_x_27625:
        /* <DEDUP_REMOVED lines=34> */
.L_x_27629:
        /* <DEDUP_REMOVED lines=60> */
.L_x_27630:
[----:B------:R-:W-:Y:S05]  /*71c0*/  BSYNC B0 ;  /* 0x0000000000007941 */ /* 0x000fea0003800000 */
.L_x_27628:
        /* <DEDUP_REMOVED lines=26> */
.L_x_27632:
[----:B------:R-:W-:Y:S01]  /*7370*/  DMUL R42, RZ, R18 ;  /* 0x00000012ff2a7228 */ /* 0x000fe20000000000 */
[----:B------:R-:W-:-:S10]  /*7380*/  IMAD.MOV.U32 R0, RZ, RZ, RZ ;  /* 0x000000ffff007224 */ /* 0x000fd400078e00ff */
.L_x_27633:
[----:B------:R-:W-:Y:S05]  /*7390*/  BSYNC B2 ;  /* 0x0000000000027941 */ /* 0x000fea0003800000 */
.L_x_27631:
        /* <DEDUP_REMOVED lines=86> */
.L_x_27635:
[----:B------:R-:W-:Y:S05]  /*7900*/  BSYNC B0 ;  /* 0x0000000000007941 */ /* 0x000fea0003800000 */
.L_x_27634:
        /* <DEDUP_REMOVED lines=23> */
.L_x_27637:
[----:B------:R-:W-:Y:S01]  /*7a80*/  DMUL R2, RZ, R18 ;  /* 0x00000012ff027228 */ /* 0x000fe20000000000 */
[----:B------:R-:W-:-:S10]  /*7a90*/  IMAD.MOV.U32 R0, RZ, RZ, RZ ;  /* 0x000000ffff007224 */ /* 0x000fd400078e00ff */
.L_x_27638:
[----:B------:R-:W-:Y:S05]  /*7aa0*/  BSYNC B2 ;  /* 0x0000000000027941 */ /* 0x000fea0003800000 */
.L_x_27636:
        /* <DEDUP_REMOVED lines=23> */
.L_x_27624:
[----:B------:R-:W-:Y:S05]  /*7c20*/  BSYNC B1 ;  /* 0x0000000000017941 */ /* 0x000fea0003800000 */
.L_x_27623:
        /* <DEDUP_REMOVED lines=30> */
.L_x_27642:
[----:B------:R-:W-:Y:S01]  /*7e10*/  DMUL R2, RZ, R32 ;  /* 0x00000020ff027228 */ /* 0x000fe20000000000 */
[----:B------:R-:W-:-:S10]  /*7e20*/  IMAD.MOV.U32 R0, RZ, RZ, RZ ;  /* 0x000000ffff007224 */ /* 0x000fd400078e00ff */
.L_x_27643:
[----:B------:R-:W-:Y:S05]  /*7e30*/  BSYNC B2 ;  /* 0x0000000000027941 */ /* 0x000fea0003800000 */
.L_x_27641:
        /* <DEDUP_REMOVED lines=34> */
.L_x_27645:
        /* <DEDUP_REMOVED lines=60> */
.L_x_27646:
[----:B------:R-:W-:Y:S05]  /*8420*/  BSYNC B0 ;  /* 0x0000000000007941 */ /* 0x000fea0003800000 */
.L_x_27644:
        /* <DEDUP_REMOVED lines=26> */
.L_x_27648:
[----:B------:R-:W-:Y:S01]  /*85d0*/  DMUL R42, RZ, R22 ;  /* 0x00000016ff2a7228 */ /* 0x000fe20000000000 */
[----:B------:R-:W-:-:S10]  /*85e0*/  IMAD.MOV.U32 R0, RZ, RZ, RZ ;  /* 0x000000ffff007224 */ /* 0x000fd400078e00ff */
.L_x_27649:
[----:B------:R-:W-:Y:S05]  /*85f0*/  BSYNC B2 ;  /* 0x0000000000027941 */ /* 0x000fea0003800000 */
.L_x_27647:
        /* <DEDUP_REMOVED lines=16> */
[----:B------:R-:W-:-:S06]  /*8700*/  FSEL R3, R0, -0.082518599927425384521, !P0 ;  /* 0xbda8ff8300037808 */ /* 0x000fcc0004000000 */
[----:B--2---:R-:W-:Y:S01]  /*8710*/  DFMA R8, R40, R2, R8 ;  /* 0x000000022808722b */ /* 0x004fe20000000008 */
[----:B------:R-:W-:Y:S02]  /*8720*/  IMAD.MOV.U32 R2, RZ, RZ, 0x652b82fe ;  /* 0x652b82feff027424 */ /* 0x000fe400078e00ff */
[----:B------:R-:W-:-:S05]  /*8730*/  IMAD.MOV.U32 R3, RZ, RZ, 0x3ff71547 ;  /* 0x3ff71547ff037424 */ /* 0x000fca00078e00ff */
[----:B0-----:R-:W-:Y:S02]  /*8740*/  DFMA R44, R40, R8, R10 ;  /* 0x00000008282c722b */ /* 0x001fe4000000000a */
        /* <DEDUP_REMOVED lines=64> */
.L_x_27651:
[----:B------:R-:W-:Y:S05]  /*8b50*/  BSYNC B0 ;  /* 0x0000000000007941 */ /* 0x000fea0003800000 */
.L_x_27650:
        /* <DEDUP_REMOVED lines=23> */
.L_x_27653:
[----:B------:R-:W-:Y:S01]  /*8cd0*/  DMUL R2, RZ, R22 ;  /* 0x00000016ff027228 */ /* 0x000fe20000000000 */
[----:B------:R-:W-:-:S10]  /*8ce0*/  IMAD.MOV.U32 R0, RZ, RZ, RZ ;  /* 0x000000ffff007224 */ /* 0x000fd400078e00ff */
.L_x_27654:
[----:B------:R-:W-:Y:S05]  /*8cf0*/  BSYNC B2 ;  /* 0x0000000000027941 */ /* 0x000fea0003800000 */
.L_x_27652:
        /* <DEDUP_REMOVED lines=23> */
.L_x_27640:
[----:B------:R-:W-:Y:S05]  /*8e70*/  BSYNC B1 ;  /* 0x0000000000017941 */ /* 0x000fea0003800000 */
.L_x_27639:
[----:B------:R-:W0:Y:S01]  /*8e80*/  S2R R32, SR_TID.X ;  /* 0x0000000000207919 */ /* 0x000e220000002100 */
[----:B------:R-:W1:Y:S01]  /*8e90*/  LDC.U8 R22, c[0x0][0x234] ;  /* 0x00008d00ff167b82 */ /* 0x000e620000000000 */
[----:B------:R-:W-:Y:S01]  /*8ea0*/  BSSY B6, `(.L_x_27655) ;  /* 0x0000135000067945 */ /* 0x000fe20003800000 */
[----:B0-----:R-:W-:-:S13]  /*8eb0*/  ISETP.GE.AND P0, PT, R32, R37, PT ;  /* 0x000000252000720c */ /* 0x001fda0003f06270 */
[----:B------:R-:W-:Y:S05]  /*8ec0*/  @P0 BRA `(.L_x_27656) ;  /* 0x0000001000c80947 */ /* 0x000fea0003800000 */
[----:B------:R-:W0:Y:S01]  /*8ed0*/  S2R R9, SR_CTAID.X ;  /* 0x0000000000097919 */ /* 0x000e220000002500 */
[----:B------:R-:W2:Y:S01]  /*8ee0*/  LDC.64 R2, c[0x0][0x218] ;  /* 0x00008600ff027b82 */ /* 0x000ea20000000a00 */
[----:B-1----:R-:W-:Y:S01]  /*8ef0*/  PRMT R8, R22, 0x9910, RZ ;  /* 0x0000991016087816 */ /* 0x002fe200000000ff */
[----:B------:R-:W-:Y:S01]  /*8f00*/  ULDC UR4, c[0x0][0x238] ;  /* 0x00008e0000047ab9 */ /* 0x000fe20000000800 */
[----:B0-----:R-:W-:-:S04]  /*8f10*/  IMAD R0, R9, 0x200, R32 ;  /* 0x0000020009007824 */ /* 0x001fc800078e0220 */
        /* <DEDUP_REMOVED lines=18> */
.L_x_27660:
[----:B------:R-:W0:Y:S01]  /*9040*/  F2I.S64.F64.TRUNC R4, R4 ;  /* 0x0000000400047311 */ /* 0x000e22000030d900 */
[----:B------:R-:W-:Y:S02]  /*9050*/  IMAD.MOV.U32 R32, RZ, RZ, R38 ;  /* 0x000000ffff207224 */ /* 0x000fe400078e0026 */
[----:B0-----:R-:W-:-:S05]  /*9060*/  IMAD.MOV.U32 R7, RZ, RZ, R4 ;  /* 0x000000ffff077224 */ /* 0x001fca00078e0004 */
[----:B------:R0:W-:Y:S01]  /*9070*/  STG.E.U8 desc[UR36][R2.64], R7 ;  /* 0x0000000702007986 */ /* 0x0001e2000c101124 */
[----:B------:R-:W-:Y:S05]  /*9080*/  BRA `(.L_x_27656) ;  /* 0x0000001000587947 */ /* 0x000fea0003800000 */
.L_x_27659:
        /* <DEDUP_REMOVED lines=10> */
.L_x_27663:
[----:B------:R-:W0:Y:S01]  /*9130*/  F2I.F64.TRUNC R5, R4 ;  /* 0x0000000400057311 */ /* 0x000e22000030d100 */
[----:B------:R-:W-:Y:S01]  /*9140*/  IMAD.MOV.U32 R32, RZ, RZ, R38 ;  /* 0x000000ffff207224 */ /* 0x000fe200078e0026 */
[----:B0-----:R3:W-:Y:S01]  /*9150*/  STG.E desc[UR36][R2.64], R5 ;  /* 0x0000000502007986 */ /* 0x0017e2000c101924 */
[----:B------:R-:W-:Y:S05]  /*9160*/  BRA `(.L_x_27656) ;  /* 0x0000001000207947 */ /* 0x000fea0003800000 */
.L_x_27662:
[----:B------:R-:W0:Y:S01]  /*9170*/  F2I.F64.TRUNC R5, R4 ;  /* 0x0000000400057311 */ /* 0x000e22000030d100 */
[----:B------:R-:W-:Y:S01]  /*9180*/  IMAD.MOV.U32 R32, RZ, RZ, R38 ;  /* 0x000000ffff207224 */ /* 0x000fe200078e0026 */
[----:B0-----:R0:W-:Y:S01]  /*9190*/  STG.E.U16 desc[UR36][R2.64], R5 ;  /* 0x0000000502007986 */ /* 0x0011e2000c101524 */
[----:B------:R-:W-:Y:S05]  /*91a0*/  BRA `(.L_x_27656) ;  /* 0x0000001000107947 */ /* 0x000fea0003800000 */
.L_x_27658:
        /* <DEDUP_REMOVED lines=14> */
.L_x_27665:
        /* <DEDUP_REMOVED lines=9> */
.L_x_27664:
        /* <DEDUP_REMOVED lines=17> */
.L_x_27667:
        /* <DEDUP_REMOVED lines=12> */
.L_x_27666:
[----:B------:R0:W-:Y:S01]  /*94f0*/  STG.E.64 desc[UR36][R2.64], R4 ;  /* 0x0000000402007986 */ /* 0x0001e2000c101b24 */
[----:B------:R-:W-:Y:S01]  /*9500*/  IMAD.MOV.U32 R32, RZ, RZ, R38 ;  /* 0x000000ffff207224 */ /* 0x000fe200078e0026 */
[----:B------:R-:W-:Y:S06]  /*9510*/  BRA `(.L_x_27656) ;  /* 0x0000000c00347947 */ /* 0x000fec0003800000 */
.L_x_27657:
        /* <DEDUP_REMOVED lines=14> */
.L_x_27670:
[----:B------:R0:W-:Y:S01]  /*9600*/  STG.E.128 desc[UR36][R2.64], R4 ;  /* 0x0000000402007986 */ /* 0x0001e2000c101d24 */
[----:B------:R-:W-:Y:S01]  /*9610*/  IMAD.MOV.U32 R32, RZ, RZ, R38 ;  /* 0x000000ffff207224 */ /* 0x000fe200078e0026 */
[----:B------:R-:W-:Y:S06]  /*9620*/  BRA `(.L_x_27656) ;  /* 0x0000000800f07947 */ /* 0x000fec0003800000 */
.L_x_27669:
        /* <DEDUP_REMOVED lines=25> */
.L_x_27674:
[----:B------:R-:W-:Y:S05]  /*97c0*/  BSYNC B0 ;  /* 0x0000000000007941 */ /* 0x000fea0003800000 */
.L_x_27673:
[----:B------:R-:W-:Y:S01]  /*97d0*/  LOP3.LUT R7, R0, R7, RZ, 0xfc, !PT ;  /* 0x0000000700077212 */ /* 0x000fe200078efcff */
[----:B------:R-:W-:-:S04]  /*97e0*/  IMAD.MOV.U32 R32, RZ, RZ, R38 ;  /* 0x000000ffff207224 */ /* 0x000fc800078e0026 */
[----:B------:R0:W-:Y:S01]  /*97f0*/  STG.E.U8 desc[UR36][R2.64], R7 ;  /* 0x0000000702007986 */ /* 0x0001e2000c101124 */
[----:B------:R-:W-:Y:S05]  /*9800*/  BRA `(.L_x_27656) ;  /* 0x0000000800787947 */ /* 0x000fea0003800000 */
.L_x_27672:
        /* <DEDUP_REMOVED lines=17> */
.L_x_27676:
[----:B------:R-:W-:Y:S01]  /*9920*/  IMAD.MOV.U32 R0, RZ, RZ, 0x7f ;  /* 0x0000007fff007424 */ /* 0x000fe200078e00ff */
[----:B------:R-:W-:-:S04]  /*9930*/  ISETP.GT.U32.AND P0, PT, R6, 0x7f800000, PT ;  /* 0x7f8000000600780c */ /* 0x000fc80003f04070 */
[----:B------:R-:W-:-:S09]  /*9940*/  SEL R0, R0, 0x7c, P0 ;  /* 0x0000007c00007807 */ /* 0x000fd20000000000 */
.L_x_27677:
[----:B------:R-:W-:Y:S05]  /*9950*/  BSYNC B0 ;  /* 0x0000000000007941 */ /* 0x000fea0003800000 */
.L_x_27675:
[----:B------:R-:W-:Y:S01]  /*9960*/  LOP3.LUT R4, R7, 0x80000000, RZ, 0xc0, !PT ;  /* 0x8000000007047812 */ /* 0x000fe200078ec0ff */
[----:B------:R-:W-:-:S03]  /*9970*/  IMAD.MOV.U32 R32, RZ, RZ, R38 ;  /* 0x000000ffff207224 */ /* 0x000fc600078e0026 */
[----:B------:R-:W-:-:S04]  /*9980*/  SHF.R.U32.HI R5, RZ, 0x18, R4 ;  /* 0x00000018ff057819 */ /* 0x000fc80000011604 */
[----:B------:R-:W-:-:S05]  /*9990*/  LOP3.LUT R5, R0, R5, RZ, 0xfc, !PT ;  /* 0x0000000500057212 */ /* 0x000fca00078efcff */
[----:B------:R0:W-:Y:S01]  /*99a0*/  STG.E.U8 desc[UR36][R2.64], R5 ;  /* 0x0000000502007986 */ /* 0x0001e2000c101124 */
[----:B------:R-:W-:Y:S05]  /*99b0*/  BRA `(.L_x_27656) ;  /* 0x00000008000c7947 */ /* 0x000fea0003800000 */
.L_x_27671:
        /* <DEDUP_REMOVED lines=9> */
.L_x_27668:
        /* <DEDUP_REMOVED lines=12> */
.L_x_27680:
        /* <DEDUP_REMOVED lines=21> */
.L_x_27683:
[----:B------:R-:W-:-:S04]  /*9c60*/  LOP3.LUT R0, R7, 0x80000000, RZ, 0xc0, !PT ;  /* 0x8000000007007812 */ /* 0x000fc800078ec0ff */
[----:B------:R-:W-:-:S04]  /*9c70*/  SHF.R.U32.HI R5, RZ, 0x18, R0 ;  /* 0x00000018ff057819 */ /* 0x000fc80000011600 */
[----:B------:R-:W-:-:S04]  /*9c80*/  LOP3.LUT R4, R4, R5, RZ, 0xfc, !PT ;  /* 0x0000000504047212 */ /* 0x000fc800078efcff */
[----:B------:R-:W-:-:S07]  /*9c90*/  PRMT R0, R4, 0x7610, R0 ;  /* 0x0000761004007816 */ /* 0x000fce0000000000 */
.L_x_27682:
[----:B------:R-:W-:Y:S05]  /*9ca0*/  BSYNC B0 ;  /* 0x0000000000007941 */ /* 0x000fea0003800000 */
.L_x_27681:
[----:B------:R0:W-:Y:S01]  /*9cb0*/  STG.E.U8 desc[UR36][R2.64], R0 ;  /* 0x0000000002007986 */ /* 0x0001e2000c101124 */
[----:B------:R-:W-:Y:S01]  /*9cc0*/  IMAD.MOV.U32 R32, RZ, RZ, R38 ;  /* 0x000000ffff207224 */ /* 0x000fe200078e0026 */
[----:B------:R-:W-:Y:S06]  /*9cd0*/  BRA `(.L_x_27656) ;  /* 0x0000000400447947 */ /* 0x000fec0003800000 */
.L_x_27679:
        /* <DEDUP_REMOVED lines=21> */
.L_x_27686:
[----:B------:R-:W-:-:S04]  /*9e30*/  LOP3.LUT R0, R7, 0x80000000, RZ, 0xc0, !PT ;  /* 0x8000000007007812 */ /* 0x000fc800078ec0ff */
[----:B------:R-:W-:-:S04]  /*9e40*/  SHF.R.U32.HI R5, RZ, 0x18, R0 ;  /* 0x00000018ff057819 */ /* 0x000fc80000011600 */
[----:B------:R-:W-:-:S04]  /*9e50*/  LOP3.LUT R4, R4, R5, RZ, 0xfc, !PT ;  /* 0x0000000504047212 */ /* 0x000fc800078efcff */
[----:B------:R-:W-:-:S07]  /*9e60*/  PRMT R0, R4, 0x7610, R0 ;  /* 0x0000761004007816 */ /* 0x000fce0000000000 */
.L_x_27685:
[----:B------:R-:W-:Y:S05]  /*9e70*/  BSYNC B0 ;  /* 0x0000000000007941 */ /* 0x000fea0003800000 */
.L_x_27684:
[----:B------:R0:W-:Y:S01]  /*9e80*/  STG.E.U8 desc[UR36][R2.64], R0 ;  /* 0x0000000002007986 */ /* 0x0001e2000c101124 */
[----:B------:R-:W-:Y:S01]  /*9e90*/  IMAD.MOV.U32 R32, RZ, RZ, R38 ;  /* 0x000000ffff207224 */ /* 0x000fe200078e0026 */
[----:B------:R-:W-:Y:S06]  /*9ea0*/  BRA `(.L_x_27656) ;  /* 0x0000000000d07947 */ /* 0x000fec0003800000 */
.L_x_27678:
        /* <DEDUP_REMOVED lines=8> */
[----:B------:R0:W1:Y:S01]  /*9f30*/  F2F.F32.F64 R8, R4 ;  /* 0x0000000400087310 */ /* 0x0000620000301000 */
[----:B------:R-:W-:Y:S01]  /*9f40*/  DSETP.GEU.AND P0, PT, |R4|, UR4, PT ;  /* 0x0000000404007e2a */ /* 0x000fe2000bf0e200 */
[----:B------:R-:W-:Y:S02]  /*9f50*/  IMAD.MOV.U32 R32, RZ, RZ, R38 ;  /* 0x000000ffff207224 */ /* 0x000fe400078e0026 */
[----:B0-----:R-:W-:-:S11]  /*9f60*/  IMAD.MOV.U32 R5, RZ, RZ, 0xff ;  /* 0x000000ffff057424 */ /* 0x001fd600078e00ff */
[----:B-1----:R-:W-:-:S05]  /*9f70*/  @!P0 FMUL R8, R8, 1.175494350822287508e-38 ;  /* 0x0080000008088820 */ /* 0x002fca0000400000 */
        /* <DEDUP_REMOVED lines=14> */
.L_x_27661:
        /* <DEDUP_REMOVED lines=16> */
.L_x_27689:
[----:B------:R-:W-:Y:S01]  /*a160*/  IMAD.MOV.U32 R32, RZ, RZ, R38 ;  /* 0x000000ffff207224 */ /* 0x000fe200078e0026 */
[----:B------:R-:W-:Y:S06]  /*a170*/  BRA `(.L_x_27656) ;  /* 0x00000000001c7947 */ /* 0x000fec0003800000 */
.L_x_27688:
[----:B------:R-:W0:Y:S01]  /*a180*/  F2I.U64.F64.TRUNC R4, R4 ;  /* 0x0000000400047311 */ /* 0x000e22000030d800 */
[----:B------:R-:W-:Y:S01]  /*a190*/  IMAD.MOV.U32 R32, RZ, RZ, R38 ;  /* 0x000000ffff207224 */ /* 0x000fe200078e0026 */
[----:B0-----:R0:W-:Y:S01]  /*a1a0*/  STG.E.64 desc[UR36][R2.64], R4 ;  /* 0x0000000402007986 */ /* 0x0011e2000c101b24 */
[----:B------:R-:W-:Y:S05]  /*a1b0*/  BRA `(.L_x_27656) ;  /* 0x00000000000c7947 */ /* 0x000fea0003800000 */
.L_x_27687:
[----:B------:R-:W0:Y:S01]  /*a1c0*/  F2I.U32.F64.TRUNC R5, R4 ;  /* 0x0000000400057311 */ /* 0x000e22000030d000 */
[----:B------:R-:W-:Y:S01]  /*a1d0*/  IMAD.MOV.U32 R32, RZ, RZ, R38 ;  /* 0x000000ffff207224 */ /* 0x000fe200078e0026 */
[----:B0-----:R0:W-:Y:S06]  /*a1e0*/  STG.E desc[UR36][R2.64], R5 ;  /* 0x0000000502007986 */ /* 0x0011ec000c101924 */
.L_x_27656:
[----:B------:R-:W-:Y:S05]  /*a1f0*/  BSYNC B6 ;  /* 0x0000000000067941 */ /* 0x000fea0003800000 */
.L_x_27655:
[----:B------:R-:W-:Y:S01]  /*a200*/  ISETP.GE.AND P0, PT, R32, R37, PT ;  /* 0x000000252000720c */ /* 0x000fe20003f06270 */
[----:B------:R-:W-:-:S12]  /*a210*/  BSSY B6, `(.L_x_27690) ;  /* 0x000023d000067945 */ /* 0x000fd80003800000 */
[----:B------:R-:W-:Y:S05]  /*a220*/  @P0 BRA `(.L_x_27691) ;  /* 0x0000002000ec0947 */ /* 0x000fea0003800000 */
[----:B0-234-:R-:W0:Y:S01]  /*a230*/  S2R R3, SR_CTAID.X ;  /* 0x0000000000037919 */ /* 0x01de220000002500 */
        /* <DEDUP_REMOVED lines=21> */
.L_x_27695:
[----:B------:R-:W0:Y:S02]  /*a390*/  F2I.S64.F64.TRUNC R28, R28 ;  /* 0x0000001c001c7311 */ /* 0x000e24000030d900 */
[----:B0-----:R-:W-:-:S05]  /*a3a0*/  IMAD.MOV.U32 R5, RZ, RZ, R28 ;  /* 0x000000ffff057224 */ /* 0x001fca00078e001c */
[----:B------:R0:W-:Y:S01]  /*a3b0*/  STG.E.U8 desc[UR36][R2.64], R5 ;  /* 0x0000000502007986 */ /* 0x0001e2000c101124 */
[----:B------:R-:W-:Y:S05]  /*a3c0*/  BRA `(.L_x_27697) ;  /* 0x0000001000087947 */ /* 0x000fea0003800000 */
.L_x_27694:
        /* <DEDUP_REMOVED lines=9> */
.L_x_27699:
[----:B------:R-:W0:Y:S02]  /*a460*/  F2I.F64.TRUNC R29, R28 ;  /* 0x0000001c001d7311 */ /* 0x000e24000030d100 */
[----:B0-----:R0:W-:Y:S01]  /*a470*/  STG.E desc[UR36][R2.64], R29 ;  /* 0x0000001d02007986 */ /* 0x0011e2000c101924 */
[----:B------:R-:W-:Y:S05]  /*a480*/  BRA `(.L_x_27697) ;  /* 0x0000000c00d87947 */ /* 0x000fea0003800000 */
.L_x_27698:
[----:B------:R-:W0:Y:S02]  /*a490*/  F2I.F64.TRUNC R29, R28 ;  /* 0x0000001c001d7311 */ /* 0x000e24000030d100 */
[----:B0-----:R0:W-:Y:S01]  /*a4a0*/  STG.E.U16 desc[UR36][R2.64], R29 ;  /* 0x0000001d02007986 */ /* 0x0011e2000c101524 */
[----:B------:R-:W-:Y:S05]  /*a4b0*/  BRA `(.L_x_27697) ;  /* 0x0000000c00cc7947 */ /* 0x000fea0003800000 */
.L_x_27693:
        /* <DEDUP_REMOVED lines=13> */
.L_x_27701:
        /* <DEDUP_REMOVED lines=8> */
.L_x_27700:
        /* <DEDUP_REMOVED lines=16> */
.L_x_27703:
        /* <DEDUP_REMOVED lines=11> */
.L_x_27702:
[----:B------:R0:W-:Y:S01]  /*a7c0*/  STG.E.64 desc[UR36][R2.64], R28 ;  /* 0x0000001c02007986 */ /* 0x0001e2000c101b24 */
[----:B------:R-:W-:Y:S05]  /*a7d0*/  BRA `(.L_x_27697) ;  /* 0x0000000c00047947 */ /* 0x000fea0003800000 */
.L_x_27692:
        /* <DEDUP_REMOVED lines=13> */
.L_x_27706:
[----:B------:R0:W-:Y:S01]  /*a8b0*/  STG.E.128 desc[UR36][R2.64], R28 ;  /* 0x0000001c02007986 */ /* 0x0001e2000c101d24 */
[----:B------:R-:W-:Y:S05]  /*a8c0*/  BRA `(.L_x_27697) ;  /* 0x0000000800c87947 */ /* 0x000fea0003800000 */
.L_x_27705:
        /* <DEDUP_REMOVED lines=25> */
.L_x_27710:
[----:B------:R-:W-:Y:S05]  /*aa60*/  BSYNC B0 ;  /* 0x0000000000007941 */ /* 0x000fea0003800000 */
.L_x_27709:
[----:B------:R-:W-:-:S05]  /*aa70*/  LOP3.LUT R5, R0, R5, RZ, 0xfc, !PT ;  /* 0x0000000500057212 */ /* 0x000fca00078efcff */
[----:B------:R3:W-:Y:S01]  /*aa80*/  STG.E.U8 desc[UR36][R2.64], R5 ;  /* 0x0000000502007986 */ /* 0x0007e2000c101124 */
[----:B------:R-:W-:Y:S05]  /*aa90*/  BRA `(.L_x_27697) ;  /* 0x0000000800547947 */ /* 0x000fea0003800000 */
.L_x_27708:
        /* <DEDUP_REMOVED lines=17> */
.L_x_27712:
[----:B------:R-:W-:Y:S01]  /*abb0*/  IMAD.MOV.U32 R0, RZ, RZ, 0x7f ;  /* 0x0000007fff007424 */ /* 0x000fe200078e00ff */
[----:B------:R-:W-:-:S04]  /*abc0*/  ISETP.GT.U32.AND P0, PT, R4, 0x7f800000, PT ;  /* 0x7f8000000400780c */ /* 0x000fc80003f04070 */
[----:B------:R-:W-:-:S09]  /*abd0*/  SEL R0, R0, 0x7c, P0 ;  /* 0x0000007c00007807 */ /* 0x000fd20000000000 */
.L_x_27713:
[----:B------:R-:W-:Y:S05]  /*abe0*/  BSYNC B0 ;  /* 0x0000000000007941 */ /* 0x000fea0003800000 */
.L_x_27711:
[----:B------:R-:W-:-:S04]  /*abf0*/  LOP3.LUT R4, R5, 0x80000000, RZ, 0xc0, !PT ;  /* 0x8000000005047812 */ /* 0x000fc800078ec0ff */
[----:B------:R-:W-:-:S04]  /*ac00*/  SHF.R.U32.HI R5, RZ, 0x18, R4 ;  /* 0x00000018ff057819 */ /* 0x000fc80000011604 */
[----:B------:R-:W-:-:S05]  /*ac10*/  LOP3.LUT R5, R0, R5, RZ, 0xfc, !PT ;  /* 0x0000000500057212 */ /* 0x000fca00078efcff */
[----:B------:R4:W-:Y:S01]  /*ac20*/  STG.E.U8 desc[UR36][R2.64], R5 ;  /* 0x0000000502007986 */ /* 0x0009e2000c101124 */
[----:B------:R-:W-:Y:S05]  /*ac30*/  BRA `(.L_x_27697) ;  /* 0x0000000400ec7947 */ /* 0x000fea0003800000 */
.L_x_27707:
        /* <DEDUP_REMOVED lines=8> */
.L_x_27704:
        /* <DEDUP_REMOVED lines=11> */
.L_x_27716:
        /* <DEDUP_REMOVED lines=21> */
.L_x_27719:
[----:B------:R-:W-:-:S04]  /*aec0*/  LOP3.LUT R0, R7, 0x80000000, RZ, 0xc0, !PT ;  /* 0x8000000007007812 */ /* 0x000fc800078ec0ff */
[----:B------:R-:W-:-:S04]  /*aed0*/  SHF.R.U32.HI R5, RZ, 0x18, R0 ;  /* 0x00000018ff057819 */ /* 0x000fc80000011600 */
[----:B------:R-:W-:-:S04]  /*aee0*/  LOP3.LUT R4, R4, R5, RZ, 0xfc, !PT ;  /* 0x0000000504047212 */ /* 0x000fc800078efcff */
[----:B------:R-:W-:-:S07]  /*aef0*/  PRMT R0, R4, 0x7610, R0 ;  /* 0x0000761004007816 */ /* 0x000fce0000000000 */
.L_x_27718:
[----:B------:R-:W-:Y:S05]  /*af00*/  BSYNC B0 ;  /* 0x0000000000007941 */ /* 0x000fea0003800000 */
.L_x_27717:
[----:B------:R0:W-:Y:S01]  /*af10*/  STG.E.U8 desc[UR36][R2.64], R0 ;  /* 0x0000000002007986 */ /* 0x0001e2000c101124 */
[----:B------:R-:W-:Y:S05]  /*af20*/  BRA `(.L_x_27697) ;  /* 0x0000000400307947 */ /* 0x000fea0003800000 */
.L_x_27715:
        /* <DEDUP_REMOVED lines=21> */
.L_x_27722:
[----:B------:R-:W-:-:S04]  /*b080*/  LOP3.LUT R0, R7, 0x80000000, RZ, 0xc0, !PT ;  /* 0x8000000007007812 */ /* 0x000fc800078ec0ff */
[----:B------:R-:W-:-:S04]  /*b090*/  SHF.R.U32.HI R5, RZ, 0x18, R0 ;  /* 0x00000018ff057819 */ /* 0x000fc80000011600 */
[----:B------:R-:W-:-:S04]  /*b0a0*/  LOP3.LUT R4, R4, R5, RZ, 0xfc, !PT ;  /* 0x0000000504047212 */ /* 0x000fc800078efcff */
[----:B------:R-:W-:-:S07]  /*b0b0*/  PRMT R0, R4, 0x7610, R0 ;  /* 0x0000761004007816 */ /* 0x000fce0000000000 */
.L_x_27721:
[----:B------:R-:W-:Y:S05]  /*b0c0*/  BSYNC B0 ;  /* 0x0000000000007941 */ /* 0x000fea0003800000 */
.L_x_27720:
[----:B------:R0:W-:Y:S01]  /*b0d0*/  STG.E.U8 desc[UR36][R2.64], R0 ;  /* 0x0000000002007986 */ /* 0x0001e2000c101124 */
[----:B------:R-:W-:Y:S05]  /*b0e0*/  BRA `(.L_x_27697) ;  /* 0x0000000000c07947 */ /* 0x000fea0003800000 */
.L_x_27714:
        /* <DEDUP_REMOVED lines=26> */
.L_x_27696:
        /* <DEDUP_REMOVED lines=16> */
.L_x_27725:
[----:B------:R-:W-:Y:S05]  /*b390*/  BRA `(.L_x_27697) ;  /* 0x0000000000147947 */ /* 0x000fea0003800000 */
.L_x_27724:
[----:B------:R-:W0:Y:S02]  /*b3a0*/  F2I.U64.F64.TRUNC R28, R28 ;  /* 0x0000001c001c7311 */ /* 0x000e24000030d800 */
[----:B0-----:R0:W-:Y:S01]  /*b3b0*/  STG.E.64 desc[UR36][R2.64], R28 ;  /* 0x0000001c02007986 */ /* 0x0011e2000c101b24 */
[----:B------:R-:W-:Y:S05]  /*b3c0*/  BRA `(.L_x_27697) ;  /* 0x0000000000087947 */ /* 0x000fea0003800000 */
.L_x_27723:
[----:B------:R-:W0:Y:S02]  /*b3d0*/  F2I.U32.F64.TRUNC R29, R28 ;  /* 0x0000001c001d7311 */ /* 0x000e24000030d000 */
[----:B0-----:R0:W-:Y:S02]  /*b3e0*/  STG.E desc[UR36][R2.64], R29 ;  /* 0x0000001d02007986 */ /* 0x0011e4000c101924 */
.L_x_27697:
[----:B------:R-:W-:-:S05]  /*b3f0*/  VIADD R32, R32, 0x80 ;  /* 0x0000008020207836 */ /* 0x000fca0000000000 */
[----:B------:R-:W-:-:S13]  /*b400*/  ISETP.GE.AND P0, PT, R32, R37, PT ;  /* 0x000000252000720c */ /* 0x000fda0003f06270 */
[----:B------:R-:W-:Y:S05]  /*b410*/  @P0 BRA `(.L_x_27691) ;  /* 0x0000001000700947 */ /* 0x000fea0003800000 */
[----:B01234-:R-:W0:Y:S01]  /*b420*/  S2R R3, SR_CTAID.X ;  /* 0x0000000000037919 */ /* 0x01fe220000002500 */
[----:B------:R-:W1:Y:S01]  /*b430*/  LDC.64 R4, c[0x0][0x218] ;  /* 0x00008600ff047b82 */ /* 0x000e620000000a00 */
[----:B------:R-:W-:Y:S01]  /*b440*/  PRMT R0, R22, 0x9910, RZ ;  /* 0x0000991016007816 */ /* 0x000fe200000000ff */
[----:B------:R-:W-:-:S03]  /*b450*/  ULDC UR4, c[0x0][0x238] ;  /* 0x00008e0000047ab9 */ /* 0x000fc60000000800 */
[----:B------:R-:W-:Y:S01]  /*b460*/  ISETP.GT.AND P1, PT, R0, 0x9, PT ;  /* 0x000000090000780c */ /* 0x000fe20003f24270 */
[----:B0-----:R-:W-:-:S04]  /*b470*/  IMAD R3, R3, 0x200, R32 ;  /* 0x0000020003037824 */ /* 0x001fc800078e0220 */
[----:B------:R-:W-:-:S05]  /*b480*/  IMAD R3, R3, UR4, RZ ;  /* 0x0000000403037c24 */ /* 0x000fca000f8e02ff */
[----:B-1----:R-:W-:-:S05]  /*b490*/  IADD3 R2, P0, R3, R4, RZ ;  /* 0x0000000403027210 */ /* 0x002fca0007f1e0ff */
[----:B------:R-:W-:Y:S01]  /*b4a0*/  IMAD.X R3, RZ, RZ, R5, P0 ;  /* 0x000000ffff037224 */ /* 0x000fe200000e0605 */
[----:B------:R-:W-:Y:S07]  /*b4b0*/  @P1 BRA `(.L_x_27726) ;  /* 0x0000000400401947 */ /* 0x000fee0003800000 */
        /* <DEDUP_REMOVED lines=11> */
.L_x_27729:
[----:B------:R-:W0:Y:S02]  /*b570*/  F2I.S64.F64.TRUNC R24, R24 ;  /* 0x0000001800187311 */ /* 0x000e24000030d900 */
[----:B0-----:R-:W-:-:S05]  /*b580*/  IMAD.MOV.U32 R5, RZ, RZ, R24 ;  /* 0x000000ffff057224 */ /* 0x001fca00078e0018 */
[----:B------:R0:W-:Y:S01]  /*b590*/  STG.E.U8 desc[UR36][R2.64], R5 ;  /* 0x0000000502007986 */ /* 0x0001e2000c101124 */
[----:B------:R-:W-:Y:S05]  /*b5a0*/  BRA `(.L_x_27731) ;  /* 0x0000001000087947 */ /* 0x000fea0003800000 */
.L_x_27728:
        /* <DEDUP_REMOVED lines=9> */
.L_x_27733:
[----:B------:R-:W0:Y:S02]  /*b640*/  F2I.F64.TRUNC R25, R24 ;  /* 0x0000001800197311 */ /* 0x000e24000030d100 */
[----:B0-----:R0:W-:Y:S01]  /*b650*/  STG.E desc[UR36][R2.64], R25 ;  /* 0x0000001902007986 */ /* 0x0011e2000c101924 */
[----:B------:R-:W-:Y:S05]  /*b660*/  BRA `(.L_x_27731) ;  /* 0x0000000c00d87947 */ /* 0x000fea0003800000 */
.L_x_27732:
[----:B------:R-:W0:Y:S02]  /*b670*/  F2I.F64.TRUNC R25, R24 ;  /* 0x0000001800197311 */ /* 0x000e24000030d100 */
[----:B0-----:R0:W-:Y:S01]  /*b680*/  STG.E.U16 desc[UR36][R2.64], R25 ;  /* 0x0000001902007986 */ /* 0x0011e2000c101524 */
[----:B------:R-:W-:Y:S05]  /*b690*/  BRA `(.L_x_27731) ;  /* 0x0000000c00cc7947 */ /* 0x000fea0003800000 */
.L_x_27727:
        /* <DEDUP_REMOVED lines=13> */
.L_x_27735:
        /* <DEDUP_REMOVED lines=8> */
.L_x_27734:
        /* <DEDUP_REMOVED lines=16> */
.L_x_27737:
        /* <DEDUP_REMOVED lines=11> */
.L_x_27736:
[----:B------:R4:W-:Y:S01]  /*b9a0*/  STG.E.64 desc[UR36][R2.64], R24 ;  /* 0x0000001802007986 */ /* 0x0009e2000c101b24 */
[----:B------:R-:W-:Y:S05]  /*b9b0*/  BRA `(.L_x_27731) ;  /* 0x0000000c00047947 */ /* 0x000fea0003800000 */
.L_x_27726:
        /* <DEDUP_REMOVED lines=13> */
.L_x_27740:
[----:B------:R0:W-:Y:S01]  /*ba90*/  STG.E.128 desc[UR36][R2.64], R24 ;  /* 0x0000001802007986 */ /* 0x0001e2000c101d24 */
[----:B------:R-:W-:Y:S05]  /*baa0*/  BRA `(.L_x_27731) ;  /* 0x0000000800c87947 */ /* 0x000fea0003800000 */
.L_x_27739:
        /* <DEDUP_REMOVED lines=25> */
.L_x_27744:
[----:B------:R-:W-:Y:S05]  /*bc40*/  BSYNC B0 ;  /* 0x0000000000007941 */ /* 0x000fea0003800000 */
.L_x_27743:
[----:B------:R-:W-:-:S05]  /*bc50*/  LOP3.LUT R5, R0, R5, RZ, 0xfc, !PT ;  /* 0x0000000500057212 */ /* 0x000fca00078efcff */
[----:B------:R0:W-:Y:S01]  /*bc60*/  STG.E.U8 desc[UR36][R2.64], R5 ;  /* 0x0000000502007986 */ /* 0x0001e2000c101124 */
[----:B------:R-:W-:Y:S05]  /*bc70*/  BRA `(.L_x_27731) ;  /* 0x0000000800547947 */ /* 0x000fea0003800000 */
.L_x_27742:
        /* <DEDUP_REMOVED lines=17> */
.L_x_27746:
[----:B------:R-:W-:Y:S01]  /*bd90*/  IMAD.MOV.U32 R0, RZ, RZ, 0x7f ;  /* 0x0000007fff007424 */ /* 0x000fe200078e00ff */
[----:B------:R-:W-:-:S04]  /*bda0*/  ISETP.GT.U32.AND P0, PT, R4, 0x7f800000, PT ;  /* 0x7f8000000400780c */ /* 0x000fc80003f04070 */
[----:B------:R-:W-:-:S09]  /*bdb0*/  SEL R0, R0, 0x7c, P0 ;  /* 0x0000007c00007807 */ /* 0x000fd20000000000 */
.L_x_27747:
[----:B------:R-:W-:Y:S05]  /*bdc0*/  BSYNC B0 ;  /* 0x0000000000007941 */ /* 0x000fea0003800000 */
.L_x_27745:
[----:B------:R-:W-:-:S04]  /*bdd0*/  LOP3.LUT R4, R5, 0x80000000, RZ, 0xc0, !PT ;  /* 0x8000000005047812 */ /* 0x000fc800078ec0ff */
[----:B------:R-:W-:-:S04]  /*bde0*/  SHF.R.U32.HI R5, RZ, 0x18, R4 ;  /* 0x00000018ff057819 */ /* 0x000fc80000011604 */
[----:B------:R-:W-:-:S05]  /*bdf0*/  LOP3.LUT R5, R0, R5, RZ, 0xfc, !PT ;  /* 0x0000000500057212 */ /* 0x000fca00078efcff */
[----:B------:R0:W-:Y:S01]  /*be00*/  STG.E.U8 desc[UR36][R2.64], R5 ;  /* 0x0000000502007986 */ /* 0x0001e2000c101124 */
[----:B------:R-:W-:Y:S05]  /*be10*/  BRA `(.L_x_27731) ;  /* 0x0000000400ec7947 */ /* 0x000fea0003800000 */
.L_x_27741:
        /* <DEDUP_REMOVED lines=8> */
.L_x_27738:
        /* <DEDUP_REMOVED lines=11> */
.L_x_27750:
        /* <DEDUP_REMOVED lines=21> */
.L_x_27753:
[----:B------:R-:W-:-:S04]  /*c0a0*/  LOP3.LUT R0, R7, 0x80000000, RZ, 0xc0, !PT ;  /* 0x8000000007007812 */ /* 0x000fc800078ec0ff */
[----:B------:R-:W-:-:S04]  /*c0b0*/  SHF.R.U32.HI R5, RZ, 0x18, R0 ;  /* 0x00000018ff057819 */ /* 0x000fc80000011600 */
[----:B------:R-:W-:-:S04]  /*c0c0*/  LOP3.LUT R4, R4, R5, RZ, 0xfc, !PT ;  /* 0x0000000504047212 */ /* 0x000fc800078efcff */
[----:B------:R-:W-:-:S07]  /*c0d0*/  PRMT R0, R4, 0x7610, R0 ;  /* 0x0000761004007816 */ /* 0x000fce0000000000 */
.L_x_27752:
[----:B------:R-:W-:Y:S05]  /*c0e0*/  BSYNC B0 ;  /* 0x0000000000007941 */ /* 0x000fea0003800000 */
.L_x_27751:
[----:B------:R0:W-:Y:S01]  /*c0f0*/  STG.E.U8 desc[UR36][R2.64], R0 ;  /* 0x0000000002007986 */ /* 0x0001e2000c101124 */
[----:B------:R-:W-:Y:S05]  /*c100*/  BRA `(.L_x_27731) ;  /* 0x0000000400307947 */ /* 0x000fea0003800000 */
.L_x_27749:
        /* <DEDUP_REMOVED lines=21> */
.L_x_27756:
[----:B------:R-:W-:-:S04]  /*c260*/  LOP3.LUT R0, R7, 0x80000000, RZ, 0xc0, !PT ;  /* 0x8000000007007812 */ /* 0x000fc800078ec0ff */
[----:B------:R-:W-:-:S04]  /*c270*/  SHF.R.U32.HI R5, RZ, 0x18, R0 ;  /* 0x00000018ff057819 */ /* 0x000fc80000011600 */
[----:B------:R-:W-:-:S04]  /*c280*/  LOP3.LUT R4, R4, R5, RZ, 0xfc, !PT ;  /* 0x0000000504047212 */ /* 0x000fc800078efcff */
[----:B------:R-:W-:-:S07]  /*c290*/  PRMT R0, R4, 0x7610, R0 ;  /* 0x0000761004007816 */ /* 0x000fce0000000000 */
.L_x_27755:
[----:B------:R-:W-:Y:S05]  /*c2a0*/  BSYNC B0 ;  /* 0x0000000000007941 */ /* 0x000fea0003800000 */
.L_x_27754:
[----:B------:R0:W-:Y:S01]  /*c2b0*/  STG.E.U8 desc[UR36][R2.64], R0 ;  /* 0x0000000002007986 */ /* 0x0001e2000c101124 */
[----:B------:R-:W-:Y:S05]  /*c2c0*/  BRA `(.L_x_27731) ;  /* 0x0000000000c07947 */ /* 0x000fea0003800000 */
.L_x_27748:
        /* <DEDUP_REMOVED lines=26> */
.L_x_27730:
        /* <DEDUP_REMOVED lines=16> */
.L_x_27759:
[----:B------:R-:W-:Y:S05]  /*c570*/  BRA `(.L_x_27731) ;  /* 0x0000000000147947 */ /* 0x000fea0003800000 */
.L_x_27758:
[----:B------:R-:W0:Y:S02]  /*c580*/  F2I.U64.F64.TRUNC R24, R24 ;  /* 0x0000001800187311 */ /* 0x000e24000030d800 */
[----:B0-----:R0:W-:Y:S01]  /*c590*/  STG.E.64 desc[UR36][R2.64], R24 ;  /* 0x0000001802007986 */ /* 0x0011e2000c101b24 */
[----:B------:R-:W-:Y:S05]  /*c5a0*/  BRA `(.L_x_27731) ;  /* 0x0000000000087947 */ /* 0x000fea0003800000 */
.L_x_27757:
[----:B------:R-:W0:Y:S02]  /*c5b0*/  F2I.U32.F64.TRUNC R25, R24 ;  /* 0x0000001800197311 */ /* 0x000e24000030d000 */
[----:B0-----:R0:W-:Y:S02]  /*c5c0*/  STG.E desc[UR36][R2.64], R25 ;  /* 0x0000001902007986 */ /* 0x0011e4000c101924 */
.L_x_27731:
[----:B------:R-:W-:-:S07]  /*c5d0*/  VIADD R32, R32, 0x80 ;  /* 0x0000008020207836 */ /* 0x000fce0000000000 */
.L_x_27691:
[----:B------:R-:W-:Y:S05]  /*c5e0*/  BSYNC B6 ;  /* 0x0000000000067941 */ /* 0x000fea0003800000 */
.L_x_27690:
[----:B------:R-:W-:-:S13]  /*c5f0*/  ISETP.GE.AND P0, PT, R32, R37, PT ;  /* 0x000000252000720c */ /* 0x000fda0003f06270 */
[----:B------:R-:W-:Y:S05]  /*c600*/  @P0 EXIT ;  /* 0x000000000000094d */ /* 0x000fea0003800000 */
        /* <DEDUP_REMOVED lines=21> */
.L_x_27763:
[----:B------:R-:W0:Y:S02]  /*c760*/  F2I.S64.F64.TRUNC R16, R16 ;  /* 0x0000001000107311 */ /* 0x000e24000030d900 */
[----:B0-----:R-:W-:-:S05]  /*c770*/  IMAD.MOV.U32 R5, RZ, RZ, R16 ;  /* 0x000000ffff057224 */ /* 0x001fca00078e0010 */
[----:B------:R-:W-:Y:S01]  /*c780*/  STG.E.U8 desc[UR36][R2.64], R5 ;  /* 0x0000000502007986 */ /* 0x000fe2000c101124 */
[----:B------:R-:W-:Y:S05]  /*c790*/  EXIT ;  /* 0x000000000000794d */ /* 0x000fea0003800000 */
.L_x_27762:
        /* <DEDUP_REMOVED lines=9> */
.L_x_27766:
[----:B------:R-:W0:Y:S02]  /*c830*/  F2I.F64.TRUNC R17, R16 ;  /* 0x0000001000117311 */ /* 0x000e24000030d100 */
[----:B0-----:R-:W-:Y:S01]  /*c840*/  STG.E desc[UR36][R2.64], R17 ;  /* 0x0000001102007986 */ /* 0x001fe2000c101924 */
[----:B------:R-:W-:Y:S05]  /*c850*/  EXIT ;  /* 0x000000000000794d */ /* 0x000fea0003800000 */
.L_x_27765:
[----:B------:R-:W0:Y:S02]  /*c860*/  F2I.F64.TRUNC R17, R16 ;  /* 0x0000001000117311 */ /* 0x000e24000030d100 */
[----:B0-----:R-:W-:Y:S01]  /*c870*/  STG.E.U16 desc[UR36][R2.64], R17 ;  /* 0x0000001102007986 */ /* 0x001fe2000c101524 */
[----:B------:R-:W-:Y:S05]  /*c880*/  EXIT ;  /* 0x000000000000794d */ /* 0x000fea0003800000 */
.L_x_27761:
        /* <DEDUP_REMOVED lines=13> */
.L_x_27768:
        /* <DEDUP_REMOVED lines=8> */
.L_x_27767:
        /* <DEDUP_REMOVED lines=16> */
.L_x_27770:
        /* <DEDUP_REMOVED lines=11> */
.L_x_27769:
[----:B------:R-:W-:Y:S01]  /*cb90*/  STG.E.64 desc[UR36][R2.64], R16 ;  /* 0x0000001002007986 */ /* 0x000fe2000c101b24 */
[----:B------:R-:W-:Y:S05]  /*cba0*/  EXIT ;  /* 0x000000000000794d */ /* 0x000fea0003800000 */
.L_x_27760:
        /* <DEDUP_REMOVED lines=13> */
.L_x_27773:
[----:B------:R-:W-:Y:S01]  /*cc80*/  STG.E.128 desc[UR36][R2.64], R16 ;  /* 0x0000001002007986 */ /* 0x000fe2000c101d24 */
[----:B------:R-:W-:Y:S05]  /*cc90*/  EXIT ;  /* 0x000000000000794d */ /* 0x000fea0003800000 */
.L_x_27772:
        /* <DEDUP_REMOVED lines=25> */
.L_x_27777:
[----:B------:R-:W-:Y:S05]  /*ce30*/  BSYNC B0 ;  /* 0x0000000000007941 */ /* 0x000fea0003800000 */
.L_x_27776:
[----:B------:R-:W-:-:S05]  /*ce40*/  LOP3.LUT R5, R0, R5, RZ, 0xfc, !PT ;  /* 0x0000000500057212 */ /* 0x000fca00078efcff */
[----:B------:R-:W-:Y:S01]  /*ce50*/  STG.E.U8 desc[UR36][R2.64], R5 ;  /* 0x0000000502007986 */ /* 0x000fe2000c101124 */
[----:B------:R-:W-:Y:S05]  /*ce60*/  EXIT ;  /* 0x000000000000794d */ /* 0x000fea0003800000 */
.L_x_27775:
        /* <DEDUP_REMOVED lines=17> */
.L_x_27779:
[----:B------:R-:W-:Y:S01]  /*cf80*/  IMAD.MOV.U32 R0, RZ, RZ, 0x7f ;  /* 0x0000007fff007424 */ /* 0x000fe200078e00ff */
[----:B------:R-:W-:-:S04]  /*cf90*/  ISETP.GT.U32.AND P0, PT, R4, 0x7f800000, PT ;  /* 0x7f8000000400780c */ /* 0x000fc80003f04070 */
[----:B------:R-:W-:-:S09]  /*cfa0*/  SEL R0, R0, 0x7c, P0 ;  /* 0x0000007c00007807 */ /* 0x000fd20000000000 */
.L_x_27780:
[----:B------:R-:W-:Y:S05]  /*cfb0*/  BSYNC B0 ;  /* 0x0000000000007941 */ /* 0x000fea0003800000 */
.L_x_27778:
[----:B------:R-:W-:-:S04]  /*cfc0*/  LOP3.LUT R4, R5, 0x80000000, RZ, 0xc0, !PT ;  /* 0x8000000005047812 */ /* 0x000fc800078ec0ff */
[----:B------:R-:W-:-:S04]  /*cfd0*/  SHF.R.U32.HI R5, RZ, 0x18, R4 ;  /* 0x00000018ff057819 */ /* 0x000fc80000011604 */
[----:B------:R-:W-:-:S05]  /*cfe0*/  LOP3.LUT R5, R0, R5, RZ, 0xfc, !PT ;  /* 0x0000000500057212 */ /* 0x000fca00078efcff */
[----:B------:R-:W-:Y:S01]  /*cff0*/  STG.E.U8 desc[UR36][R2.64], R5 ;  /* 0x0000000502007986 */ /* 0x000fe2000c101124 */
[----:B------:R-:W-:Y:S05]  /*d000*/  EXIT ;  /* 0x000000000000794d */ /* 0x000fea0003800000 */
.L_x_27774:
        /* <DEDUP_REMOVED lines=8> */
.L_x_27771:
        /* <DEDUP_REMOVED lines=11> */
.L_x_27783:
        /* <DEDUP_REMOVED lines=21> */
.L_x_27786:
[----:B------:R-:W-:-:S04]  /*d290*/  LOP3.LUT R0, R7, 0x80000000, RZ, 0xc0, !PT ;  /* 0x8000000007007812 */ /* 0x000fc800078ec0ff */
[----:B------:R-:W-:-:S04]  /*d2a0*/  SHF.R.U32.HI R5, RZ, 0x18, R0 ;  /* 0x00000018ff057819 */ /* 0x000fc80000011600 */
[----:B------:R-:W-:-:S04]  /*d2b0*/  LOP3.LUT R4, R4, R5, RZ, 0xfc, !PT ;  /* 0x0000000504047212 */ /* 0x000fc800078efcff */
[----:B------:R-:W-:-:S07]  /*d2c0*/  PRMT R0, R4, 0x7610, R0 ;  /* 0x0000761004007816 */ /* 0x000fce0000000000 */
.L_x_27785:
[----:B------:R-:W-:Y:S05]  /*d2d0*/  BSYNC B0 ;  /* 0x0000000000007941 */ /* 0x000fea0003800000 */
.L_x_27784:
[----:B------:R-:W-:Y:S01]  /*d2e0*/  STG.E.U8 desc[UR36][R2.64], R0 ;  /* 0x0000000002007986 */ /* 0x000fe2000c101124 */
[----:B------:R-:W-:Y:S05]  /*d2f0*/  EXIT ;  /* 0x000000000000794d */ /* 0x000fea0003800000 */
.L_x_27782:
        /* <DEDUP_REMOVED lines=21> */
.L_x_27789:
[----:B------:R-:W-:-:S04]  /*d450*/  LOP3.LUT R0, R7, 0x80000000, RZ, 0xc0, !PT ;  /* 0x8000000007007812 */ /* 0x000fc800078ec0ff */
[----:B------:R-:W-:-:S04]  /*d460*/  SHF.R.U32.HI R5, RZ, 0x18, R0 ;  /* 0x00000018ff057819 */ /* 0x000fc80000011600 */
[----:B------:R-:W-:-:S04]  /*d470*/  LOP3.LUT R4, R4, R5, RZ, 0xfc, !PT ;  /* 0x0000000504047212 */ /* 0x000fc800078efcff */
[----:B------:R-:W-:-:S07]  /*d480*/  PRMT R0, R4, 0x7610, R0 ;  /* 0x0000761004007816 */ /* 0x000fce0000000000 */
.L_x_27788:
[----:B------:R-:W-:Y:S05]  /*d490*/  BSYNC B0 ;  /* 0x0000000000007941 */ /* 0x000fea0003800000 */
.L_x_27787:
[----:B------:R-:W-:Y:S01]  /*d4a0*/  STG.E.U8 desc[UR36][R2.64], R0 ;  /* 0x0000000002007986 */ /* 0x000fe2000c101124 */
[----:B------:R-:W-:Y:S05]  /*d4b0*/  EXIT ;  /* 0x000000000000794d */ /* 0x000fea0003800000 */
.L_x_27781:
        /* <DEDUP_REMOVED lines=26> */
.L_x_27764:
        /* <DEDUP_REMOVED lines=16> */
.L_x_27792:
[----:B------:R-:W-:Y:S05]  /*d760*/  EXIT ;  /* 0x000000000000794d */ /* 0x000fea0003800000 */
.L_x_27791:
[----:B------:R-:W0:Y:S02]  /*d770*/  F2I.U64.F64.TRUNC R16, R16 ;  /* 0x0000001000107311 */ /* 0x000e24000030d800 */
[----:B0-----:R-:W-:Y:S01]  /*d780*/  STG.E.64 desc[UR36][R2.64], R16 ;  /* 0x0000001002007986 */ /* 0x001fe2000c101b24 */
[----:B------:R-:W-:Y:S05]  /*d790*/  EXIT ;  /* 0x000000000000794d */ /* 0x000fea0003800000 */
.L_x_27790:
[----:B------:R-:W0:Y:S02]  /*d7a0*/  F2I.U32.F64.TRUNC R17, R16 ;  /* 0x0000001000117311 */ /* 0x000e24000030d000 */
[----:B0-----:R-:W-:Y:S01]  /*d7b0*/  STG.E desc[UR36][R2.64], R17 ;  /* 0x0000001102007986 */ /* 0x001fe2000c101924 */
[----:B------:R-:W-:Y:S05]  /*d7c0*/  EXIT ;  /* 0x000000000000794d */ /* 0x000fea0003800000 */
        .type           $_ZN2at6native27unrolled_elementwise_kernelIZZZNS0_17expm1_kernel_cudaERNS_18TensorIteratorBaseEENKUlvE_clEvENKUlvE1_clEvEUlN3c107complexIdEEE_St5arrayIPcLm2EELi4E23TrivialOffsetCalculatorILi1EjESE_NS0_6memory12LoadWithCastILi1EEENSF_13StoreWithCastILi1EEEEEviT_T0_T2_T3_T4_T5_$__internal_trig_reduction_slowpathd,@function
        .size           $_ZN2at6native27unrolled_elementwise_kernelIZZZNS0_17expm1_kernel_cudaERNS_18TensorIteratorBaseEENKUlvE_clEvENKUlvE1_clEvEUlN3c107complexIdEEE_St5arrayIPcLm2EELi4E23TrivialOffsetCalculatorILi1EjESE_NS0_6memory12LoadWithCastILi1EEENSF_13StoreWithCastILi1EEEEEviT_T0_T2_T3_T4_T5_$__internal_trig_reduction_slowpathd,(.L_x_36110 - $_ZN2at6native27unrolled_elementwise_kernelIZZZNS0_17expm1_kernel_cudaERNS_18TensorIteratorBaseEENKUlvE_clEvENKUlvE1_clEvEUlN3c107complexIdEEE_St5arrayIPcLm2EELi4E23TrivialOffsetCalculatorILi1EjESE_NS0_6memory12LoadWithCastILi1EEENSF_13StoreWithCastILi1EEEEEviT_T0_T2_T3_T4_T5_$__internal_trig_reduction_slowpathd)
$_ZN2at6native27unrolled_elementwise_kernelIZZZNS0_17expm1_kernel_cudaERNS_18TensorIteratorBaseEENKUlvE_clEvENKUlvE1_clEvEUlN3c107complexIdEEE_St5arrayIPcLm2EELi4E23TrivialOffsetCalculatorILi1EjESE_NS0_6memory12LoadWithCastILi1EEENSF_13StoreWithCastILi1EEEEEviT_T0_T2_T3_T4_T5_$__internal_trig_reduction_slowpathd:
[--C-:B------:R-:W-:Y:S01]  /*d7d0*/  SHF.R.U32.HI R36, RZ, 0x14, R33.reuse ;  /* 0x00000014ff247819 */ /* 0x100fe20000011621 */
[----:B------:R-:W-:Y:S02]  /*d7e0*/  IMAD.MOV.U32 R12, RZ, RZ, R0 ;  /* 0x000000ffff0c7224 */ /* 0x000fe400078e0000 */
[----:B------:R-:W-:Y:S01]  /*d7f0*/  IMAD.MOV.U32 R13, RZ, RZ, R33 ;  /* 0x000000ffff0d7224 */ /* 0x000fe200078e0021 */
[----:B------:R-:W-:Y:S01]  /*d800*/  LOP3.LUT R2, R36, 0x7ff, RZ, 0xc0, !PT ;  /* 0x000007ff24027812 */ /* 0x000fe200078ec0ff */
[----:B------:R-:W-:-:S03]  /*d810*/  IMAD.MOV.U32 R0, RZ, RZ, RZ ;  /* 0x000000ffff007224 */ /* 0x000fc600078e00ff */
[----:B------:R-:W-:-:S13]  /*d820*/  ISETP.NE.AND P0, PT, R2, 0x7ff, PT ;  /* 0x000007ff0200780c */ /* 0x000fda0003f05270 */
[----:B------:R-:W-:Y:S05]  /*d830*/  @!P0 BRA `(.L_x_27793) ;  /* 0x0000000800448947 */ /* 0x000fea0003800000 */
[----:B------:R-:W-:Y:S01]  /*d840*/  VIADD R0, R2, 0xfffffc00 ;  /* 0xfffffc0002007836 */ /* 0x000fe20000000000 */
[----:B------:R-:W-:Y:S01]  /*d850*/  BSSY B0, `(.L_x_27794) ;  /* 0x000002f000007945 */ /* 0x000fe20003800000 */
[----:B------:R-:W-:-:S03]  /*d860*/  CS2R R10, SRZ ;  /* 0x00000000000a7805 */ /* 0x000fc6000001ff00 */
[----:B------:R-:W-:-:S04]  /*d870*/  SHF.R.U32.HI R0, RZ, 0x6, R0 ;  /* 0x00000006ff007819 */ /* 0x000fc80000011600 */
[C---:B------:R-:W-:Y:S02]  /*d880*/  IADD3 R2, -R0.reuse, 0x10, RZ ;  /* 0x0000001000027810 */ /* 0x040fe40007ffe1ff */
[----:B------:R-:W-:Y:S02]  /*d890*/  IADD3 R35, -R0, 0x13, RZ ;  /* 0x0000001300237810 */ /* 0x000fe40007ffe1ff */
[----:B------:R-:W-:Y:S02]  /*d8a0*/  ISETP.GT.AND P0, PT, R2, 0xe, PT ;  /* 0x0000000e0200780c */ /* 0x000fe40003f04270 */
[----:B------:R-:W-:Y:S02]  /*d8b0*/  IADD3 R0, -R0, 0xf, RZ ;  /* 0x0000000f00007810 */ /* 0x000fe40007ffe1ff */
[----:B------:R-:W-:-:S04]  /*d8c0*/  SEL R35, R35, 0x12, !P0 ;  /* 0x0000001223237807 */ /* 0x000fc80004000000 */
[----:B------:R-:W-:Y:S01]  /*d8d0*/  ISETP.GT.AND P0, PT, R2, R35, PT ;  /* 0x000000230200720c */ /* 0x000fe20003f04270 */
[----:B------:R-:W-:-:S12]  /*d8e0*/  IMAD.MOV.U32 R2, RZ, RZ, R0 ;  /* 0x000000ffff027224 */ /* 0x000fd800078e0000 */
[----:B------:R-:W-:Y:S05]  /*d8f0*/  @P0 BRA `(.L_x_27795) ;  /* 0x0000000000900947 */ /* 0x000fea0003800000 */
[----:B------:R-:W0:Y:S01]  /*d900*/  LDC.64 R8, c[0x4][0x1b8] ;  /* 0x01006e00ff087b82 */ /* 0x000e220000000a00 */
[----:B------:R-:W-:Y:S01]  /*d910*/  SHF.L.U64.HI R13, R12, 0xb, R13 ;  /* 0x0000000b0c0d7819 */ /* 0x000fe2000001020d */
[----:B------:R-:W-:Y:S01]  /*d920*/  IMAD.MOV.U32 R2, RZ, RZ, R0 ;  /* 0x000000ffff027224 */ /* 0x000fe200078e0000 */
[----:B------:R-:W-:Y:S01]  /*d930*/  CS2R R10, SRZ ;  /* 0x00000000000a7805 */ /* 0x000fe2000001ff00 */
[----:B------:R-:W-:-:S04]  /*d940*/  IMAD.MOV.U32 R14, RZ, RZ, R1 ;  /* 0x000000ffff0e7224 */ /* 0x000fc800078e0001 */
[----:B------:R-:W1:Y:S01]  /*d950*/  LDC.64 R40, c[0x0][0x208] ;  /* 0x00008200ff287b82 */ /* 0x000e620000000a00 */
[----:B0-----:R-:W-:Y:S01]  /*d960*/  IMAD.WIDE R8, R0, 0x8, R8 ;  /* 0x0000000800087825 */ /* 0x001fe200078e0208 */
[----:B------:R-:W-:-:S03]  /*d970*/  LOP3.LUT R0, R13, 0x80000000, RZ, 0xfc, !PT ;  /* 0x800000000d007812 */ /* 0x000fc600078efcff */
[----:B------:R-:W-:Y:S02]  /*d980*/  IMAD.MOV.U32 R3, RZ, RZ, R8 ;  /* 0x000000ffff037224 */ /* 0x000fe400078e0008 */
[----:B------:R-:W-:-:S07]  /*d990*/  IMAD.SHL.U32 R8, R12, 0x800, RZ ;  /* 0x000008000c087824 */ /* 0x000fce00078e00ff */
.L_x_27796:
[----:B-1----:R-:W-:Y:S01]  /*d9a0*/  R2UR UR4, R40 ;  /* 0x00000000280472ca */ /* 0x002fe200000e0000 */
[----:B------:R-:W-:Y:S01]  /*d9b0*/  IMAD.MOV.U32 R12, RZ, RZ, R3 ;  /* 0x000000ffff0c7224 */ /* 0x000fe200078e0003 */
[----:B------:R-:W-:Y:S01]  /*d9c0*/  R2UR UR5, R41 ;  /* 0x00000000290572ca */ /* 0x000fe200000e0000 */
[----:B------:R-:W-:-:S12]  /*d9d0*/  IMAD.MOV.U32 R13, RZ, RZ, R9 ;  /* 0x000000ffff0d7224 */ /* 0x000fd800078e0009 */
[----:B------:R-:W2:Y:S01]  /*d9e0*/  LDG.E.64.CONSTANT R12, desc[UR4][R12.64] ;  /* 0x000000040c0c7981 */ /* 0x000ea2000c1e9b00 */
[----:B------:R-:W-:Y:S02]  /*d9f0*/  VIADD R2, R2, 0x1 ;  /* 0x0000000102027836 */ /* 0x000fe40000000000 */
[----:B--2---:R-:W-:-:S04]  /*da00*/  IMAD.WIDE.U32 R10, P3, R12, R8, R10 ;  /* 0x000000080c0a7225 */ /* 0x004fc8000786000a */
[----:B------:R-:W-:Y:S02]  /*da10*/  IMAD R15, R12, R0, RZ ;  /* 0x000000000c0f7224 */ /* 0x000fe400078e02ff */
[----:B------:R-:W-:-:S03]  /*da20*/  IMAD R32, R13, R8, RZ ;  /* 0x000000080d207224 */ /* 0x000fc600078e02ff */
[----:B------:R-:W-:-:S04]  /*da30*/  IADD3 R15, P0, R15, R11, RZ ;  /* 0x0000000b0f0f7210 */ /* 0x000fc80007f1e0ff */
[----:B------:R-:W-:-:S05]  /*da40*/  IADD3 R11, P1, R32, R15, RZ ;  /* 0x0000000f200b7210 */ /* 0x000fca0007f3e0ff */
[----:B------:R0:W-:Y:S02]  /*da50*/  STL.64 [R14], R10 ;  /* 0x0000000a0e007387 */ /* 0x0001e40000100a00 */
[----:B0-----:R-:W-:-:S04]  /*da60*/  IMAD.HI.U32 R11, R12, R0, RZ ;  /* 0x000000000c0b7227 */ /* 0x001fc800078e00ff */
[----:B------:R-:W-:-:S04]  /*da70*/  IMAD.HI.U32 R10, R13, R8, RZ ;  /* 0x000000080d0a7227 */ /* 0x000fc800078e00ff */
[----:B------:R-:W-:Y:S01]  /*da80*/  IMAD.X R11, RZ, RZ, R11, P3 ;  /* 0x000000ffff0b7224 */ /* 0x000fe200018e060b */
[----:B------:R-:W-:Y:S01]  /*da90*/  ISETP.GE.AND P3, PT, R2, R35, PT ;  /* 0x000000230200720c */ /* 0x000fe20003f66270 */
[CC--:B------:R-:W-:Y:S02]  /*daa0*/  IMAD R12, R13.reuse, R0.reuse, RZ ;  /* 0x000000000d0c7224 */ /* 0x0c0fe400078e02ff */
[----:B------:R-:W-:Y:S01]  /*dab0*/  VIADD R14, R14, 0x8 ;  /* 0x000000080e0e7836 */ /* 0x000fe20000000000 */
[----:B------:R-:W-:Y:S01]  /*dac0*/  IADD3.X R10, P0, R10, R11, RZ, P0, !PT ;  /* 0x0000000b0a0a7210 */ /* 0x000fe2000071e4ff */
[----:B------:R-:W-:-:S03]  /*dad0*/  IMAD.HI.U32 R11, R13, R0, RZ ;  /* 0x000000000d0b7227 */ /* 0x000fc600078e00ff */
[----:B------:R-:W-:Y:S01]  /*dae0*/  IADD3.X R10, P1, R12, R10, RZ, P1, !PT ;  /* 0x0000000a0c0a7210 */ /* 0x000fe20000f3e4ff */
[----:B------:R-:W-:Y:S01]  /*daf0*/  IMAD.X R11, RZ, RZ, R11, P0 ;  /* 0x000000ffff0b7224 */ /* 0x000fe200000e060b */
[----:B------:R-:W-:-:S03]  /*db00*/  IADD3 R3, P0, R3, 0x8, RZ ;  /* 0x0000000803037810 */ /* 0x000fc60007f1e0ff */
[----:B------:R-:W-:Y:S02]  /*db10*/  IMAD.X R11, RZ, RZ, R11, P1 ;  /* 0x000000ffff0b7224 */ /* 0x000fe400008e060b */
[----:B------:R-:W-:Y:S01]  /*db20*/  IMAD.X R9, RZ, RZ, R9, P0 ;  /* 0x000000ffff097224 */ /* 0x000fe200000e0609 */
[----:B------:R-:W-:Y:S07]  /*db30*/  @!P3 BRA `(.L_x_27796) ;  /* 0xfffffffc0098b947 */ /* 0x000fee000383ffff */
.L_x_27795:
[----:B------:R-:W-:Y:S05]  /*db40*/  BSYNC B0 ;  /* 0x0000000000007941 */ /* 0x000fea0003800000 */
.L_x_27794:
[C---:B------:R-:W-:Y:S01]  /*db50*/  LOP3.LUT R3, R36.reuse, 0x7ff, RZ, 0xc0, !PT ;  /* 0x000007ff24037812 */ /* 0x040fe200078ec0ff */
[----:B------:R-:W-:-:S04]  /*db60*/  VIADD R0, R36, 0xfffffc00 ;  /* 0xfffffc0024007836 */ /* 0x000fc80000000000 */
[----:B------:R-:W-:Y:S01]  /*db70*/  VIADD R3, R3, 0xfffffc00 ;  /* 0xfffffc0003037836 */ /* 0x000fe20000000000 */
[----:B------:R-:W-:-:S04]  /*db80*/  LOP3.LUT P0, R0, R0, 0x3f, RZ, 0xc0, !PT ;  /* 0x0000003f00007812 */ /* 0x000fc8000780c0ff */
[----:B------:R-:W-:-:S04]  /*db90*/  SHF.R.U32.HI R3, RZ, 0x6, R3 ;  /* 0x00000006ff037819 */ /* 0x000fc80000011603 */
[----:B------:R-:W-:-:S05]  /*dba0*/  IADD3 R3, -R3, 0xf, RZ ;  /* 0x0000000f03037810 */ /* 0x000fca0007ffe1ff */
[----:B------:R-:W-:-:S04]  /*dbb0*/  IMAD.IADD R2, R2, 0x1, -R3 ;  /* 0x0000000102027824 */ /* 0x000fc800078e0a03 */
[----:B------:R-:W-:-:S05]  /*dbc0*/  IMAD R2, R2, 0x8, R1 ;  /* 0x0000000802027824 */ /* 0x000fca00078e0201 */
[----:B------:R0:W-:Y:S04]  /*dbd0*/  STL.64 [R2], R10 ;  /* 0x0000000a02007387 */ /* 0x0001e80000100a00 */
[----:B------:R-:W2:Y:S04]  /*dbe0*/  LDL.64 R8, [R1+0x18] ;  /* 0x0000180001087983 */ /* 0x000ea80000100a00 */
[----:B0-----:R-:W3:Y:S04]  /*dbf0*/  LDL.64 R2, [R1+0x10] ;  /* 0x0000100001027983 */ /* 0x001ee80000100a00 */
[----:B------:R-:W4:Y:S01]  /*dc00*/  @P0 LDL.64 R10, [R1+0x8] ;  /* 0x00000800010a0983 */ /* 0x000f220000100a00 */
[----:B------:R-:W-:Y:S01]  /*dc10*/  @P0 IADD3 R14, -R0, 0x40, RZ ;  /* 0x00000040000e0810 */ /* 0x000fe20007ffe1ff */
[----:B------:R-:W-:Y:S01]  /*dc20*/  UMOV UR4, URZ ;  /* 0x0000003f00047c82 */ /* 0x000fe20008000000 */
[----:B---3--:R-:W-:-:S02]  /*dc30*/  @P0 SHF.L.U32 R13, R2, R0, RZ ;  /* 0x00000000020d0219 */ /* 0x008fc400000006ff */
[-CC-:B----4-:R-:W-:Y:S02]  /*dc40*/  @P0 SHF.R.U64 R10, R10, R14.reuse, R11.reuse ;  /* 0x0000000e0a0a0219 */ /* 0x190fe4000000120b */
[-C--:B------:R-:W-:Y:S02]  /*dc50*/  @P0 SHF.R.U32.HI R15, RZ, R14.reuse, R11 ;  /* 0x0000000eff0f0219 */ /* 0x080fe4000001160b */
[C-C-:B------:R-:W-:Y:S02]  /*dc60*/  @P0 SHF.R.U64 R11, R2.reuse, R14, R3.reuse ;  /* 0x0000000e020b0219 */ /* 0x140fe40000001203 */
[-C--:B------:R-:W-:Y:S02]  /*dc70*/  @P0 SHF.L.U64.HI R12, R2, R0.reuse, R3 ;  /* 0x00000000020c0219 */ /* 0x080fe40000010203 */
[----:B------:R-:W-:Y:S02]  /*dc80*/  @P0 LOP3.LUT R2, R10, R13, RZ, 0xfc, !PT ;  /* 0x0000000d0a020212 */ /* 0x000fe400078efcff */
[----:B--2---:R-:W-:-:S02]  /*dc90*/  @P0 SHF.L.U32 R10, R8, R0, RZ ;  /* 0x00000000080a0219 */ /* 0x004fc400000006ff */
[----:B------:R-:W-:Y:S02]  /*dca0*/  @P0 SHF.R.U32.HI R13, RZ, R14, R3 ;  /* 0x0000000eff0d0219 */ /* 0x000fe40000011603 */
[----:B------:R-:W-:Y:S02]  /*dcb0*/  @P0 LOP3.LUT R3, R15, R12, RZ, 0xfc, !PT ;  /* 0x0000000c0f030212 */ /* 0x000fe400078efcff */
[----:B------:R-:W-:Y:S02]  /*dcc0*/  @P0 SHF.L.U64.HI R12, R8, R0, R9 ;  /* 0x00000000080c0219 */ /* 0x000fe40000010209 */
[----:B------:R-:W-:Y:S01]  /*dcd0*/  @P0 LOP3.LUT R8, R10, R11, RZ, 0xfc, !PT ;  /* 0x0000000b0a080212 */ /* 0x000fe200078efcff */
[C---:B------:R-:W-:Y:S01]  /*dce0*/  IMAD.SHL.U32 R10, R2.reuse, 0x4, RZ ;  /* 0x00000004020a7824 */ /* 0x040fe200078e00ff */
[--C-:B------:R-:W-:Y:S02]  /*dcf0*/  SHF.L.U64.HI R11, R2, 0x2, R3.reuse ;  /* 0x00000002020b7819 */ /* 0x100fe40000010203 */
        /* <DEDUP_REMOVED lines=13> */
[----:B------:R-:W-:-:S04]  /*ddd0*/  LOP3.LUT P1, RZ, R14, 0x1, RZ, 0xc0, !PT ;  /* 0x000000010eff7812 */ /* 0x000fc8000782c0ff */
[----:B------:R-:W-:Y:S02]  /*dde0*/  SEL R0, R0, R2, !P1 ;  /* 0x0000000200007207 */ /* 0x000fe40004800000 */
[----:B------:R-:W-:Y:S02]  /*ddf0*/  SEL R3, R3, R8, !P1 ;  /* 0x0000000803037207 */ /* 0x000fe40004800000 */
[----:B------:R-:W-:-:S04]  /*de00*/  ISETP.NE.U32.AND P0, PT, R0, RZ, PT ;  /* 0x000000ff0000720c */ /* 0x000fc80003f05070 */
[----:B------:R-:W-:-:S06]  /*de10*/  SEL R2, R3, R0, !P0 ;  /* 0x0000000003027207 */ /* 0x000fcc0004000000 */
[----:B------:R-:W0:Y:S02]  /*de20*/  FLO.U32 R2, R2 ;  /* 0x0000000200027300 */ /* 0x000e2400000e0000 */
[C---:B0-----:R-:W-:Y:S02]  /*de30*/  IADD3 R8, -R2.reuse, 0x1f, RZ ;  /* 0x0000001f02087810 */ /* 0x041fe40007ffe1ff */
[----:B------:R-:W-:-:S03]  /*de40*/  IADD3 R2, -R2, 0x3f, RZ ;  /* 0x0000003f02027810 */ /* 0x000fc60007ffe1ff */
[----:B------:R-:W-:-:S05]  /*de50*/  @P0 IMAD.MOV R2, RZ, RZ, R8 ;  /* 0x000000ffff020224 */ /* 0x000fca00078e0208 */
[----:B------:R-:W-:-:S04]  /*de60*/  ISETP.NE.U32.AND P0, PT, R2, RZ, PT ;  /* 0x000000ff0200720c */ /* 0x000fc80003f05070 */
[----:B------:R-:W-:Y:S01]  /*de70*/  ISETP.NE.AND.EX P0, PT, RZ, RZ, PT, P0 ;  /* 0x000000ffff00720c */ /* 0x000fe20003f05300 */
[----:B------:R-:W-:Y:S01]  /*de80*/  @P1 IMAD.MOV R10, RZ, RZ, -R10 ;  /* 0x000000ffff0a1224 */ /* 0x000fe200078e0a0a */
[----:B------:R-:W-:Y:S02]  /*de90*/  SEL R8, R11, R12, !P1 ;  /* 0x0000000c0b087207 */ /* 0x000fe40004800000 */
[----:B------:R-:W-:Y:S02]  /*dea0*/  IADD3 R11, -R2, 0x40, RZ ;  /* 0x00000040020b7810 */ /* 0x000fe40007ffe1ff */
[CC--:B------:R-:W-:Y:S02]  /*deb0*/  SHF.L.U32 R12, R3.reuse, R2.reuse, RZ ;  /* 0x00000002030c7219 */ /* 0x0c0fe400000006ff */
[----:B------:R-:W-:Y:S02]  /*dec0*/  SHF.R.U64 R10, R10, R11, R8 ;  /* 0x0000000b0a0a7219 */ /* 0x000fe40000001208 */
[----:B------:R-:W-:-:S03]  /*ded0*/  SHF.L.U64.HI R15, R3, R2, R0 ;  /* 0x00000002030f7219 */ /* 0x000fc60000010200 */
[----:B------:R-:W-:Y:S02]  /*dee0*/  @P0 LOP3.LUT R3, R10, R12, RZ, 0xfc, !PT ;  /* 0x0000000c0a030212 */ /* 0x000fe400078efcff */
[----:B------:R-:W-:-:S03]  /*def0*/  SHF.R.U32.HI R8, RZ, R11, R8 ;  /* 0x0000000bff087219 */ /* 0x000fc60000011608 */
[----:B------:R-:W-:-:S04]  /*df00*/  IMAD.WIDE.U32 R12, R3, 0x2168c235, RZ ;  /* 0x2168c235030c7825 */ /* 0x000fc800078e00ff */
[----:B------:R-:W-:Y:S02]  /*df10*/  IMAD.MOV.U32 R10, RZ, RZ, R13 ;  /* 0x000000ffff0a7224 */ /* 0x000fe400078e000d */
[----:B------:R-:W-:Y:S01]  /*df20*/  IMAD.MOV.U32 R11, RZ, RZ, RZ ;  /* 0x000000ffff0b7224 */ /* 0x000fe200078e00ff */
[----:B------:R-:W-:Y:S01]  /*df30*/  @P0 LOP3.LUT R0, R8, R15, RZ, 0xfc, !PT ;  /* 0x0000000f08000212 */ /* 0x000fe200078efcff */
[----:B------:R-:W-:-:S04]  /*df40*/  IMAD.WIDE.U32 R10, R3, -0x36f0255e, R10 ;  /* 0xc90fdaa2030a7825 */ /* 0x000fc800078e000a */
[----:B------:R-:W-:-:S04]  /*df50*/  IMAD.HI.U32 R3, R0, -0x36f0255e, RZ ;  /* 0xc90fdaa200037827 */ /* 0x000fc800078e00ff */
[----:B------:R-:W-:-:S04]  /*df60*/  IMAD.WIDE.U32 R10, P3, R0, 0x2168c235, R10 ;  /* 0x2168c235000a7825 */ /* 0x000fc8000786000a */
[----:B------:R-:W-:Y:S01]  /*df70*/  IMAD R0, R0, -0x36f0255e, RZ ;  /* 0xc90fdaa200007824 */ /* 0x000fe200078e02ff */
[----:B------:R-:W-:Y:S01]  /*df80*/  IADD3 RZ, P0, R12, R12, RZ ;  /* 0x0000000c0cff7210 */ /* 0x000fe20007f1e0ff */
[----:B------:R-:W-:-:S03]  /*df90*/  IMAD.X R3, RZ, RZ, R3, P3 ;  /* 0x000000ffff037224 */ /* 0x000fc600018e0603 */
        /* <DEDUP_REMOVED lines=9> */
[----:B------:R-:W-:-:S05]  /*e030*/  IADD3 R3, P3, R3, 0x1, RZ ;  /* 0x0000000103037810 */ /* 0x000fca0007f7e0ff */
[----:B------:R-:W-:-:S05]  /*e040*/  IMAD.X R0, RZ, RZ, R0, P3 ;  /* 0x000000ffff007224 */ /* 0x000fca00018e0600 */
[----:B------:R-:W-:Y:S02]  /*e050*/  SHF.R.U64 R3, R3, 0xa, R0 ;  /* 0x0000000a03037819 */ /* 0x000fe40000001200 */
[----:B------:R-:W-:Y:S02]  /*e060*/  SEL R8, RZ, 0x1, !P0 ;  /* 0x00000001ff087807 */ /* 0x000fe40004000000 */
[----:B------:R-:W-:-:S04]  /*e070*/  IADD3 R12, P3, R3, 0x1, RZ ;  /* 0x00000001030c7810 */ /* 0x000fc80007f7e0ff */
[----:B------:R-:W-:Y:S01]  /*e080*/  LEA.HI.X R0, R0, RZ, RZ, 0x16, P3 ;  /* 0x000000ff00007211 */ /* 0x000fe200018fb4ff */
[----:B------:R-:W-:Y:S01]  /*e090*/  IMAD.IADD R2, R8, 0x1, R2 ;  /* 0x0000000108027824 */ /* 0x000fe200078e0202 */
[----:B------:R-:W-:Y:S02]  /*e0a0*/  LOP3.LUT P0, R3, R33, 0x80000000, RZ, 0xc0, !PT ;  /* 0x8000000021037812 */ /* 0x000fe4000780c0ff */
[--C-:B------:R-:W-:Y:S01]  /*e0b0*/  SHF.R.U64 R12, R12, 0x1, R0.reuse ;  /* 0x000000010c0c7819 */ /* 0x100fe20000001200 */
[----:B------:R-:W-:Y:S01]  /*e0c0*/  IMAD.SHL.U32 R2, R2, 0x100000, RZ ;  /* 0x0010000002027824 */ /* 0x000fe200078e00ff */
[----:B------:R-:W-:Y:S02]  /*e0d0*/  LOP3.LUT R14, R14, 0x1, RZ, 0xc0, !PT ;  /* 0x000000010e0e7812 */ /* 0x000fe400078ec0ff */
[----:B------:R-:W-:Y:S02]  /*e0e0*/  SHF.R.U32.HI R13, RZ, 0x1, R0 ;  /* 0x00000001ff0d7819 */ /* 0x000fe40000011600 */
[----:B------:R-:W-:-:S02]  /*e0f0*/  IADD3 R12, P3, P4, R12, -UR4, RZ ;  /* 0x800000040c0c7c10 */ /* 0x000fc4000fc7e0ff */
[----:B------:R-:W-:Y:S02]  /*e100*/  LEA.HI R0, R9, R14, RZ, 0x2 ;  /* 0x0000000e09007211 */ /* 0x000fe400078f10ff */
[----:B------:R-:W-:Y:S02]  /*e110*/  @P1 LOP3.LUT R3, R3, 0x80000000, RZ, 0x3c, !PT ;  /* 0x8000000003031812 */ /* 0x000fe400078e3cff */
[----:B------:R-:W-:Y:S01]  /*e120*/  IADD3.X R13, R13, 0x3fe00000, ~R2, P3, P4 ;  /* 0x3fe000000d0d7810 */ /* 0x000fe20001fe8c02 */
[----:B------:R-:W-:-:S03]  /*e130*/  @P0 IMAD.MOV R0, RZ, RZ, -R0 ;  /* 0x000000ffff000224 */ /* 0x000fc600078e0a00 */
[----:B------:R-:W-:-:S07]  /*e140*/  LOP3.LUT R13, R13, R3, RZ, 0xfc, !PT ;  /* 0x000000030d0d7212 */ /* 0x000fce00078efcff */
.L_x_27793:
[----:B------:R-:W-:Y:S02]  /*e150*/  IMAD.MOV.U32 R35, RZ, RZ, 0x0 ;  /* 0x00000000ff237424 */ /* 0x000fe400078e00ff */
[----:B------:R-:W-:Y:S02]  /*e160*/  IMAD.MOV.U32 R2, RZ, RZ, R12 ;  /* 0x000000ffff027224 */ /* 0x000fe400078e000c */
[----:B------:R-:W-:Y:S01]  /*e170*/  IMAD.MOV.U32 R3, RZ, RZ, R13 ;  /* 0x000000ffff037224 */ /* 0x000fe200078e000d */
[----:B------:R-:W-:Y:S06]  /*e180*/  RET.REL.NODEC R34 `(_ZN2at6native27unrolled_elementwise_kernelIZZZNS0_17expm1_kernel_cudaERNS_18TensorIteratorBaseEENKUlvE_clEvENKUlvE1_clEvEUlN3c107complexIdEEE_St5arrayIPcLm2EELi4E23TrivialOffsetCalculatorILi1EjESE_NS0_6memory12LoadWithCastILi1EEENSF_13StoreWithCastILi1EEEEEviT_T0_T2_T3_T4_T5_) ;  /* 0xffffff1c229c7950 */ /* 0x000fec0003c3ffff */
.L_x_27797:
        /* <DEDUP_REMOVED lines=15> */
.L_x_36110:


//--------------------- .text._ZN2at6native18elementwise_kernelILi128ELi2EZNS0_22gpu_kernel_impl_nocastIZZZNS0_17expm1_kernel_cudaERNS_18TensorIteratorBaseEENKUlvE_clEvENKUlvE1_clEvEUlN3c107complexIdEEE_EEvS4_RKT_EUliE_EEviT1_ --------------------------
	.section	.text._ZN2at6native18elementwise_kernelILi128ELi2EZNS0_22gpu_kernel_impl_nocastIZZZNS0_17expm1_kernel_cudaERNS_18TensorIteratorBaseEENKUlvE_clEvENKUlvE1_clEvEUlN3c107complexIdEEE_EEvS4_RKT_EUliE_EEviT1_,"ax",@progbits
	.align	128
        .global         _ZN2at6native18elementwise_kernelILi128ELi2EZNS0_22gpu_kernel_impl_nocastIZZZNS0_17expm1_kernel_cudaERNS_18TensorIteratorBaseEENKUlvE_clEvENKUlvE1_clEvEUlN3c107complexIdEEE_EEvS4_RKT_EUliE_EEviT1_
        .type           _ZN2at6native18elementwise_kernelILi128ELi2EZNS0_22gpu_kernel_impl_nocastIZZZNS0_17expm1_kernel_cudaERNS_18TensorIteratorBaseEENKUlvE_clEvENKUlvE1_clEvEUlN3c107complexIdEEE_EEvS4_RKT_EUliE_EEviT1_,@function
        .size           _ZN2at6native18elementwise_kernelILi128ELi2EZNS0_22gpu_kernel_impl_nocastIZZZNS0_17expm1_kernel_cudaERNS_18TensorIteratorBaseEENKUlvE_clEvENKUlvE1_clEvEUlN3c107complexIdEEE_EEvS4_RKT_EUliE_EEviT1_,(.L_x_36111 - _ZN2at6native18elementwise_kernelILi128ELi2EZNS0_22gpu_kernel_impl_nocastIZZZNS0_17expm1_kernel_cudaERNS_18TensorIteratorBaseEENKUlvE_clEvENKUlvE1_clEvEUlN3c107complexIdEEE_EEvS4_RKT_EUliE_EEviT1_)
        .other          _ZN2at6native18elementwise_kernelILi128ELi2EZNS0_22gpu_kernel_impl_nocastIZZZNS0_17expm1_kernel_cudaERNS_18TensorIteratorBaseEENKUlvE_clEvENKUlvE1_clEvEUlN3c107complexIdEEE_EEvS4_RKT_EUliE_EEviT1_,@"STO_CUDA_ENTRY STV_DEFAULT"
_ZN2at6native18elementwise_kernelILi128ELi2EZNS0_22gpu_kernel_impl_nocastIZZZNS0_17expm1_kernel_cudaERNS_18TensorIteratorBaseEENKUlvE_clEvENKUlvE1_clEvEUlN3c107complexIdEEE_EEvS4_RKT_EUliE_EEviT1_:
.text._ZN2at6native18elementwise_kernelILi128ELi2EZNS0_22gpu_kernel_impl_nocastIZZZNS0_17expm1_kernel_cudaERNS_18TensorIteratorBaseEENKUlvE_clEvENKUlvE1_clEvEUlN3c107complexIdEEE_EEvS4_RKT_EUliE_EEviT1_:
        /* <DEDUP_REMOVED lines=11> */
[----:B------:R-:W-:Y:S01]  /*00b0*/  HFMA2.MMA R0, -RZ, RZ, 0, 0 ;  /* 0x00000000ff007435 */ /* 0x000fe200000001ff */
[----:B------:R-:W-:Y:S01]  /*00c0*/  IMAD.MOV.U32 R13, RZ, RZ, RZ ;  /* 0x000000ffff0d7224 */ /* 0x000fe200078e00ff */
        /* <DEDUP_REMOVED lines=287> */
[----:B------:R-:W-:Y:S01]  /*12c0*/  @P0 IMAD.MOV.U32 R4, RZ, RZ, RZ ;  /* 0x000000ffff040224 */ /* 0x000fe200078e00ff */
[----:B------:R-:W-:-:S06]  /*12d0*/  IADD3 R7, -R5, RZ, RZ ;  /* 0x000000ff05077210 */ /* 0x000fcc0007ffe1ff */
[----:B------:R-:W1:Y:S08]  /*12e0*/  @P0 LDC R11, c[0x0][0x33c] ;  /* 0x0000cf00ff0b0b82 */ /* 0x000e700000000800 */
[----:B------:R-:W2:Y:S01]  /*12f0*/  @P0 LDC.64 R14, c[0x0][0x408] ;  /* 0x00010200ff0e0b82 */ /* 0x000ea20000000a00 */
[----:B0-----:R-:W-:-:S05]  /*1300*/  @P0 IMAD.HI.U32 R2, R5, R8, R4 ;  /* 0x0000000805020227 */ /* 0x001fca00078e0004 */
[----:B------:R-:W-:Y:S01]  /*1310*/  @P0 SHF.R.U32.HI R4, RZ, R9, R2 ;  /* 0x00000009ff040219 */ /* 0x000fe20000011602 */
[----:B------:R-:W-:-:S04]  /*1320*/  IMAD R2, R7, UR8, R3 ;  /* 0x0000000807027c24 */ /* 0x000fc8000f8e0203 */
[----:B------:R-:W-:Y:S02]  /*1330*/  @P0 IMAD.MOV R4, RZ, RZ, -R4 ;  /* 0x000000ffff040224 */ /* 0x000fe400078e0a04 */
[----:B------:R-:W-:Y:S02]  /*1340*/  IMAD R13, R2, UR4, R13 ;  /* 0x00000004020d7c24 */ /* 0x000fe4000f8e020d */
[----:B-1----:R-:W-:Y:S02]  /*1350*/  @P0 IMAD R4, R4, R11, R5 ;  /* 0x0000000b04040224 */ /* 0x002fe400078e0205 */
[----:B------:R-:W-:Y:S02]  /*1360*/  IMAD R0, R2, UR5, R0 ;  /* 0x0000000502007c24 */ /* 0x000fe4000f8e0200 */
[C---:B--2---:R-:W-:Y:S02]  /*1370*/  @P0 IMAD R13, R4.reuse, R14, R13 ;  /* 0x0000000e040d0224 */ /* 0x044fe400078e020d */
[----:B------:R-:W-:-:S07]  /*1380*/  @P0 IMAD R0, R4, R15, R0 ;  /* 0x0000000f04000224 */ /* 0x000fce00078e0200 */
.L_x_27800:
[----:B------:R-:W-:Y:S02]  /*1390*/  ULDC.64 UR4, c[0x0][0x418] ;  /* 0x0001060000047ab9 */ /* 0x000fe40000000a00 */
[----:B------:R-:W-:-:S05]  /*13a0*/  IADD3 R4, P0, R0, UR4, RZ ;  /* 0x0000000400047c10 */ /* 0x000fca000ff1e0ff */
[----:B------:R-:W-:Y:S01]  /*13b0*/  IMAD.X R5, RZ, RZ, UR5, P0 ;  /* 0x00000005ff057e24 */ /* 0x000fe200080e06ff */
[----:B------:R-:W-:-:S05]  /*13c0*/  ULDC.64 UR4, c[0x0][0x410] ;  /* 0x0001040000047ab9 */ /* 0x000fca0000000a00 */
[----:B------:R-:W2:Y:S01]  /*13d0*/  LDG.E.128 R4, desc[UR6][R4.64] ;  /* 0x0000000604047981 */ /* 0x000ea2000c1e1d00 */
[----:B------:R-:W-:Y:S01]  /*13e0*/  IADD3 R12, P1, R13, UR4, RZ ;  /* 0x000000040d0c7c10 */ /* 0x000fe2000ff3e0ff */
[----:B------:R-:W-:Y:S03]  /*13f0*/  BSSY B1, `(.L_x_27801) ;  /* 0x000001c000017945 */ /* 0x000fe60003800000 */
[----:B------:R-:W-:Y:S01]  /*1400*/  IADD3.X R13, RZ, UR5, RZ, P1, !PT ;  /* 0x00000005ff0d7c10 */ /* 0x000fe20008ffe4ff */
[----:B--2---:R-:W-:-:S08]  /*1410*/  DMUL R16, R6, 0.5 ;  /* 0x3fe0000006107828 */ /* 0x004fd00000000000 */
        /* <DEDUP_REMOVED lines=18> */
[----:B------:R-:W-:-:S07]  /*1540*/  MOV R18, 0x1560 ;  /* 0x0000156000127802 */ /* 0x000fce0000000f00 */
[----:B------:R-:W-:Y:S05]  /*1550*/  CALL.REL.NOINC `($_ZN2at6native18elementwise_kernelILi128ELi2EZNS0_22gpu_kernel_impl_nocastIZZZNS0_17expm1_kernel_cudaERNS_18TensorIteratorBaseEENKUlvE_clEvENKUlvE1_clEvEUlN3c107complexIdEEE_EEvS4_RKT_EUliE_EEviT1_$__internal_trig_reduction_slowpathd) ;  /* 0x0000003400a47944 */ /* 0x000fea0003c00000 */
[----:B------:R-:W-:Y:S02]  /*1560*/  IMAD.MOV.U32 R2, RZ, RZ, R22 ;  /* 0x000000ffff027224 */ /* 0x000fe400078e0016 */
[----:B------:R-:W-:Y:S01]  /*1570*/  IMAD.MOV.U32 R3, RZ, RZ, R23 ;  /* 0x000000ffff037224 */ /* 0x000fe200078e0017 */
[----:B------:R-:W-:Y:S06]  /*1580*/  BRA `(.L_x_27803) ;  /* 0x0000000000087947 */ /* 0x000fec0003800000 */
.L_x_27802:
[----:B------:R-:W-:Y:S01]  /*1590*/  DMUL R2, RZ, R16 ;  /* 0x00000010ff027228 */ /* 0x000fe20000000000 */
[----:B------:R-:W-:-:S10]  /*15a0*/  MOV R0, RZ ;  /* 0x000000ff00007202 */ /* 0x000fd40000000f00 */
.L_x_27803:
[----:B------:R-:W-:Y:S05]  /*15b0*/  BSYNC B1 ;  /* 0x0000000000017941 */ /* 0x000fea0003800000 */
.L_x_27801:
        /* <DEDUP_REMOVED lines=9> */
[----:B------:R-:W-:Y:S01]  /*1650*/  MOV R0, 0x3de5db65 ;  /* 0x3de5db6500007802 */ /* 0x000fe20000000f00 */
[----:B------:R-:W-:Y:S01]  /*1660*/  DMUL R14, R2, R2 ;  /* 0x00000002020e7228 */ /* 0x000fe20000000000 */
        /* <DEDUP_REMOVED lines=23> */
.L_x_27805:
[----:B------:R-:W-:Y:S01]  /*17e0*/  IMAD.MOV.U32 R2, RZ, RZ, 0x652b82fe ;  /* 0x652b82feff027424 */ /* 0x000fe200078e00ff */
[----:B------:R-:W-:Y:S01]  /*17f0*/  MOV R3, 0x3ff71547 ;  /* 0x3ff7154700037802 */ /* 0x000fe20000000f00 */
[----:B------:R-:W-:Y:S01]  /*1800*/  UMOV UR4, 0xfefa39ef ;  /* 0xfefa39ef00047882 */ /* 0x000fe20000000000 */
[----:B------:R-:W-:Y:S01]  /*1810*/  UMOV UR5, 0x3fe62e42 ;  /* 0x3fe62e4200057882 */ /* 0x000fe20000000000 */
[----:B------:R-:W-:Y:S01]  /*1820*/  IMAD.SHL.U32 R0, R5, 0x2, RZ ;  /* 0x0000000205007824 */ /* 0x000fe200078e00ff */
[----:B------:R-:W-:Y:S01]  /*1830*/  MOV R17, 0x3e5af86d ;  /* 0x3e5af86d00117802 */ /* 0x000fe20000000f00 */
[----:B------:R-:W-:Y:S01]  /*1840*/  IMAD.MOV.U32 R16, RZ, RZ, -0x7142ec33 ;  /* 0x8ebd13cdff107424 */ /* 0x000fe200078e00ff */
[----:B------:R-:W-:Y:S02]  /*1850*/  DFMA R2, R4, R2, 6.75539944105574400000e+15 ;  /* 0x433800000402742b */ /* 0x000fe40000000002 */
[C---:B------:R-:W-:Y:S02]  /*1860*/  ISETP.GE.U32.AND P0, PT, R0.reuse, 0x7fb3e647, PT ;  /* 0x7fb3e6470000780c */ /* 0x040fe40003f06070 */
[----:B------:R-:W-:-:S04]  /*1870*/  ISETP.NE.AND P1, PT, R0, RZ, PT ;  /* 0x000000ff0000720c */ /* 0x000fc80003f25270 */
        /* <DEDUP_REMOVED lines=18> */
[----:B------:R-:W-:Y:S01]  /*19a0*/  @P0 IMAD.MOV R3, RZ, RZ, R2 ;  /* 0x000000ffff030224 */ /* 0x000fe200078e0202 */
[----:B------:R-:W-:-:S04]  /*19b0*/  MOV R2, RZ ;  /* 0x000000ff00027202 */ /* 0x000fc80000000f00 */
        /* <DEDUP_REMOVED lines=28> */
.L_x_27806:
[----:B------:R-:W-:Y:S05]  /*1b80*/  BSYNC B1 ;  /* 0x0000000000017941 */ /* 0x000fea0003800000 */
.L_x_27804:
        /* <DEDUP_REMOVED lines=22> */
[----:B------:R-:W-:Y:S05]  /*1cf0*/  CALL.REL.NOINC `($_ZN2at6native18elementwise_kernelILi128ELi2EZNS0_22gpu_kernel_impl_nocastIZZZNS0_17expm1_kernel_cudaERNS_18TensorIteratorBaseEENKUlvE_clEvENKUlvE1_clEvEUlN3c107complexIdEEE_EEvS4_RKT_EUliE_EEviT1_$__internal_trig_reduction_slowpathd) ;  /* 0x0000002c00bc7944 */ /* 0x000fea0003c00000 */
[----:B------:R-:W-:Y:S01]  /*1d00*/  MOV R14, R22 ;  /* 0x00000016000e7202 */ /* 0x000fe20000000f00 */
[----:B------:R-:W-:Y:S01]  /*1d10*/  IMAD.MOV.U32 R15, RZ, RZ, R23 ;  /* 0x000000ffff0f7224 */ /* 0x000fe200078e0017 */
[----:B------:R-:W-:Y:S06]  /*1d20*/  BRA `(.L_x_27809) ;  /* 0x0000000000087947 */ /* 0x000fec0003800000 */
.L_x_27808:
[----:B------:R-:W-:Y:S01]  /*1d30*/  DMUL R14, RZ, R6 ;  /* 0x00000006ff0e7228 */ /* 0x000fe20000000000 */
[----:B------:R-:W-:-:S10]  /*1d40*/  IMAD.MOV.U32 R0, RZ, RZ, RZ ;  /* 0x000000ffff007224 */ /* 0x000fd400078e00ff */
.L_x_27809:
[----:B------:R-:W-:Y:S05]  /*1d50*/  BSYNC B1 ;  /* 0x0000000000017941 */ /* 0x000fea0003800000 */
.L_x_27807:
[----:B------:R-:W0:Y:S01]  /*1d60*/  LDC.64 R30, c[0x4][0x1b0] ;  /* 0x01006c00ff1e7b82 */ /* 0x000e220000000a00 */
[----:B------:R-:W-:-:S05]  /*1d70*/  IADD3 R0, R0, 0x1, RZ ;  /* 0x0000000100007810 */ /* 0x000fca0007ffe0ff */
[----:B------:R-:W-:-:S05]  /*1d80*/  IMAD.SHL.U32 R2, R0, 0x8, RZ ;  /* 0x0000000800027824 */ /* 0x000fca00078e00ff */
[----:B------:R-:W-:-:S05]  /*1d90*/  LOP3.LUT R3, R2, 0x8, RZ, 0xc0, !PT ;  /* 0x0000000802037812 */ /* 0x000fca00078ec0ff */
[----:B0-----:R-:W-:-:S05]  /*1da0*/  IMAD.WIDE.U32 R30, R3, 0x8, R30 ;  /* 0x00000008031e7825 */ /* 0x001fca00078e001e */
[----:B------:R-:W2:Y:S04]  /*1db0*/  LDG.E.128.CONSTANT R16, desc[UR6][R30.64] ;  /* 0x000000061e107981 */ /* 0x000ea8000c1e9d00 */
[----:B------:R-:W3:Y:S04]  /*1dc0*/  LDG.E.128.CONSTANT R20, desc[UR6][R30.64+0x10] ;  /* 0x000010061e147981 */ /* 0x000ee8000c1e9d00 */
[----:B------:R0:W4:Y:S01]  /*1dd0*/  LDG.E.128.CONSTANT R24, desc[UR6][R30.64+0x20] ;  /* 0x000020061e187981 */ /* 0x000122000c1e9d00 */
[----:B------:R-:W-:Y:S01]  /*1de0*/  IMAD.MOV.U32 R2, RZ, RZ, 0x652b82fe ;  /* 0x652b82feff027424 */ /* 0x000fe200078e00ff */
[----:B------:R-:W-:Y:S01]  /*1df0*/  MOV R3, 0x3ff71547 ;  /* 0x3ff7154700037802 */ /* 0x000fe20000000f00 */
[----:B------:R-:W-:Y:S01]  /*1e00*/  UMOV UR4, 0xfefa39ef ;  /* 0xfefa39ef00047882 */ /* 0x000fe20000000000 */
[----:B------:R-:W-:Y:S01]  /*1e10*/  UMOV UR5, 0x3fe62e42 ;  /* 0x3fe62e4200057882 */ /* 0x000fe20000000000 */
[----:B------:R-:W-:Y:S01]  /*1e20*/  IMAD.MOV.U32 R34, RZ, RZ, -0x35dec16 ;  /* 0xfca213eaff227424 */ /* 0x000fe200078e00ff */
[----:B------:R-:W-:Y:S01]  /*1e30*/  R2P PR, R0, 0x3 ;  /* 0x0000000300007804 */ /* 0x000fe20000000000 */
[----:B------:R-:W-:Y:S01]  /*1e40*/  IMAD.MOV.U32 R35, RZ, RZ, 0x3e928af3 ;  /* 0x3e928af3ff237424 */ /* 0x000fe200078e00ff */
[----:B------:R-:W-:Y:S01]  /*1e50*/  DFMA R2, R4, R2, 6.75539944105574400000e+15 ;  /* 0x433800000402742b */ /* 0x000fe20000000002 */
[----:B------:R-:W-:Y:S01]  /*1e60*/  IMAD.MOV.U32 R0, RZ, RZ, 0x3de5db65 ;  /* 0x3de5db65ff007424 */ /* 0x000fe200078e00ff */
[----:B0-----:R-:W-:Y:S01]  /*1e70*/  DMUL R30, R14, R14 ;  /* 0x0000000e0e1e7228 */ /* 0x001fe20000000000 */
[----:B------:R-:W-:Y:S05]  /*1e80*/  BSSY B1, `(.L_x_27810) ;  /* 0x0000043000017945 */ /* 0x000fea0003800000 */
[----:B------:R-:W-:-:S08]  /*1e90*/  DADD R28, R2, -6.75539944105574400000e+15 ;  /* 0xc3380000021c7429 */ /* 0x000fd00000000000 */
[----:B------:R-:W-:Y:S01]  /*1ea0*/  DFMA R32, R28, -UR4, R4 ;  /* 0x800000041c207c2b */ /* 0x000fe20008000004 */
[----:B------:R-:W-:Y:S01]  /*1eb0*/  UMOV UR4, 0x3b39803f ;  /* 0x3b39803f00047882 */ /* 0x000fe20000000000 */
[----:B------:R-:W-:-:S06]  /*1ec0*/  UMOV UR5, 0x3c7abc9e ;  /* 0x3c7abc9e00057882 */ /* 0x000fcc0000000000 */
[----:B------:R-:W-:Y:S01]  /*1ed0*/  DFMA R28, R28, -UR4, R32 ;  /* 0x800000041c1c7c2b */ /* 0x000fe20008000020 */
[----:B------:R-:W-:Y:S01]  /*1ee0*/  UMOV UR4, 0x69ce2bdf ;  /* 0x69ce2bdf00047882 */ /* 0x000fe20000000000 */
[----:B------:R-:W-:Y:S01]  /*1ef0*/  UMOV UR5, 0x3e5ade15 ;  /* 0x3e5ade1500057882 */ /* 0x000fe20000000000 */
[----:B------:R-:W-:Y:S01]  /*1f00*/  HFMA2.MMA R32, -RZ, RZ, 44800, 430.5 ;  /* 0x79785ebaff207435 */ /* 0x000fe200000001ff */
[----:B------:R-:W-:-:S04]  /*1f10*/  FSEL R33, R0, -0.082518599927425384521, !P0 ;  /* 0xbda8ff8300217808 */ /* 0x000fc80004000000 */
[----:B------:R-:W-:Y:S01]  /*1f20*/  DFMA R34, R28, UR4, R34 ;  /* 0x000000041c227c2b */ /* 0x000fe20008000022 */
[----:B------:R-:W-:Y:S01]  /*1f30*/  UMOV UR4, 0x62401315 ;  /* 0x6240131500047882 */ /* 0x000fe20000000000 */
[----:B------:R-:W-:-:S03]  /*1f40*/  UMOV UR5, 0x3ec71dee ;  /* 0x3ec71dee00057882 */ /* 0x000fc60000000000 */
[----:B------:R-:W-:-:S03]  /*1f50*/  FSEL R32, -R32, 4.2945490664224492434e-19, !P0 ;  /* 0x20fd816420207808 */ /* 0x000fc60004000100 */
        /* <DEDUP_REMOVED lines=35> */
[----:B------:R-:W-:Y:S01]  /*2190*/  IMAD R11, R2, 0x100000, R35 ;  /* 0x00100000020b7824 */ /* 0x000fe200078e0223 */
[----:B------:R-:W-:-:S04]  /*21a0*/  MOV R10, R34 ;  /* 0x00000022000a7202 */ /* 0x000fc80000000f00 */
[----:B------:R-:W-:-:S08]  /*21b0*/  @P1 DFMA R14, R14, -1, RZ ;  /* 0xbff000000e0e182b */ /* 0x000fd000000000ff */
[----:B------:R-:W-:Y:S01]  /*21c0*/  DFMA R8, R14, R8, R16 ;  /* 0x000000080e08722b */ /* 0x000fe20000000010 */
[----:B------:R-:W-:Y:S10]  /*21d0*/  @!P0 BRA `(.L_x_27811) ;  /* 0x0000000000348947 */ /* 0x000ff40003800000 */
        /* <DEDUP_REMOVED lines=10> */
[----:B------:R-:W-:Y:S02]  /*2280*/  @!P0 LEA R5, R2, 0x3ff00000, 0x14 ;  /* 0x3ff0000002058811 */ /* 0x000fe400078ea0ff */
[----:B------:R-:W-:-:S06]  /*2290*/  @!P0 MOV R2, R34 ;  /* 0x0000002200028202 */ /* 0x000fcc0000000f00 */
[----:B------:R-:W-:-:S11]  /*22a0*/  @!P0 DMUL R10, R2, R4 ;  /* 0x00000004020a8228 */ /* 0x000fd60000000000 */
.L_x_27811:
[----:B------:R-:W-:Y:S05]  /*22b0*/  BSYNC B1 ;  /* 0x0000000000017941 */ /* 0x000fea0003800000 */
.L_x_27810:
        /* <DEDUP_REMOVED lines=19> */
[----:B------:R-:W-:Y:S02]  /*23f0*/  MOV R17, R7 ;  /* 0x0000000700117202 */ /* 0x000fe40000000f00 */
[----:B------:R-:W-:-:S07]  /*2400*/  MOV R18, 0x2420 ;  /* 0x0000242000127802 */ /* 0x000fce0000000f00 */
[----:B------:R-:W-:Y:S05]  /*2410*/  CALL.REL.NOINC `($_ZN2at6native18elementwise_kernelILi128ELi2EZNS0_22gpu_kernel_impl_nocastIZZZNS0_17expm1_kernel_cudaERNS_18TensorIteratorBaseEENKUlvE_clEvENKUlvE1_clEvEUlN3c107complexIdEEE_EEvS4_RKT_EUliE_EEviT1_$__internal_trig_reduction_slowpathd) ;  /* 0x0000002400f47944 */ /* 0x000fea0003c00000 */
[----:B------:R-:W-:Y:S02]  /*2420*/  IMAD.MOV.U32 R2, RZ, RZ, R22 ;  /* 0x000000ffff027224 */ /* 0x000fe400078e0016 */
[----:B------:R-:W-:Y:S01]  /*2430*/  IMAD.MOV.U32 R3, RZ, RZ, R23 ;  /* 0x000000ffff037224 */ /* 0x000fe200078e0017 */
[----:B------:R-:W-:Y:S06]  /*2440*/  BRA `(.L_x_27814) ;  /* 0x0000000000087947 */ /* 0x000fec0003800000 */
.L_x_27813:
[----:B------:R-:W-:Y:S01]  /*2450*/  DMUL R2, RZ, R6 ;  /* 0x00000006ff027228 */ /* 0x000fe20000000000 */
[----:B------:R-:W-:-:S10]  /*2460*/  MOV R0, RZ ;  /* 0x000000ff00007202 */ /* 0x000fd40000000f00 */
.L_x_27814:
[----:B------:R-:W-:Y:S05]  /*2470*/  BSYNC B1 ;  /* 0x0000000000017941 */ /* 0x000fea0003800000 */
.L_x_27812:
        /* <DEDUP_REMOVED lines=8> */
[----:B------:R-:W-:Y:S01]  /*2500*/  HFMA2.MMA R0, -RZ, RZ, 1.4736328125, -236.625 ;  /* 0x3de5db65ff007435 */ /* 0x000fe200000001ff */
[----:B------:R-:W-:Y:S01]  /*2510*/  IMAD.MOV.U32 R26, RZ, RZ, 0x79785eba ;  /* 0x79785ebaff1a7424 */ /* 0x000fe200078e00ff */
[----:B------:R-:W-:-:S04]  /*2520*/  DMUL R14, R2, R2 ;  /* 0x00000002020e7228 */ /* 0x000fc80000000000 */
[----:B------:R-:W-:-:S04]  /*2530*/  FSEL R26, -R26, 4.2945490664224492434e-19, !P0 ;  /* 0x20fd81641a1a7808 */ /* 0x000fc80004000100 */
[----:B------:R-:W-:Y:S02]  /*2540*/  FSEL R27, R0, -0.082518599927425384521, !P0 ;  /* 0xbda8ff83001b7808 */ /* 0x000fe40004000000 */
[----:B------:R-:W0:Y:S04]  /*2550*/  S2R R0, SR_TID.X ;  /* 0x0000000000007919 */ /* 0x000e280000002100 */
        /* <DEDUP_REMOVED lines=8> */
[----:B------:R-:W0:Y:S07]  /*25e0*/  S2R R5, SR_CTAID.X ;  /* 0x0000000000057919 */ /* 0x000e2e0000002500 */
[----:B------:R-:W-:-:S08]  /*25f0*/  @P1 DFMA R2, R2, -1, RZ ;  /* 0xbff000000202182b */ /* 0x000fd000000000ff */
[----:B------:R-:W-:-:S07]  /*2600*/  DMUL R10, R2, R10 ;  /* 0x0000000a020a7228 */ /* 0x000fce0000000000 */
[----:B------:R1:W-:Y:S01]  /*2610*/  STG.E.128 desc[UR6][R12.64], R8 ;  /* 0x000000080c007986 */ /* 0x0003e2000c101d06 */
[----:B0-----:R-:W-:-:S04]  /*2620*/  IMAD R5, R5, 0x100, R0 ;  /* 0x0000010005057824 */ /* 0x001fc800078e0200 */
[----:B------:R-:W-:-:S07]  /*2630*/  VIADD R5, R5, 0x80 ;  /* 0x0000008005057836 */ /* 0x000fce0000000000 */
.L_x_27799:
[----:B------:R-:W-:Y:S05]  /*2640*/  BSYNC B0 ;  /* 0x0000000000007941 */ /* 0x000fea0003800000 */
.L_x_27798:
[----:B------:R-:W-:Y:S02]  /*2650*/  ULDC UR4, c[0x0][0x210] ;  /* 0x0000840000047ab9 */ /* 0x000fe40000000800 */
[----:B------:R-:W-:-:S13]  /*2660*/  ISETP.GE.AND P0, PT, R5, UR4, PT ;  /* 0x0000000405007c0c */ /* 0x000fda000bf06270 */
[----:B------:R-:W-:Y:S05]  /*2670*/  @P0 EXIT ;  /* 0x000000000000094d */ /* 0x000fea0003800000 */
[----:B------:R-:W0:Y:S01]  /*2680*/  LDC R6, c[0x0][0x218] ;  /* 0x00008600ff067b82 */ /* 0x000e220000000800 */
[----:B------:R-:W-:Y:S01]  /*2690*/  MOV R0, RZ ;  /* 0x000000ff00007202 */ /* 0x000fe20000000f00 */
[----:B-1----:R-:W-:Y:S01]  /*26a0*/  IMAD.MOV.U32 R13, RZ, RZ, RZ ;  /* 0x000000ffff0d7224 */ /* 0x002fe200078e00ff */
        /* <DEDUP_REMOVED lines=293> */
[----:B------:R-:W-:-:S04]  /*3900*/  IMAD R2, R7, UR8, R3 ;  /* 0x0000000807027c24 */ /* 0x000fc8000f8e0203 */
[----:B------:R-:W-:Y:S02]  /*3910*/  @P0 IMAD.MOV R4, RZ, RZ, -R4 ;  /* 0x000000ffff040224 */ /* 0x000fe400078e0a04 */
[C---:B------:R-:W-:Y:S02]  /*3920*/  IMAD R13, R2.reuse, UR4, R13 ;  /* 0x00000004020d7c24 */ /* 0x040fe4000f8e020d */
[----:B-1----:R-:W-:Y:S02]  /*3930*/  @P0 IMAD R4, R11, R4, R5 ;  /* 0x000000040b040224 */ /* 0x002fe400078e0205 */
[----:B------:R-:W-:Y:S02]  /*3940*/  IMAD R0, R2, UR5, R0 ;  /* 0x0000000502007c24 */ /* 0x000fe4000f8e0200 */
[C---:B--2---:R-:W-:Y:S02]  /*3950*/  @P0 IMAD R13, R4.reuse, R14, R13 ;  /* 0x0000000e040d0224 */ /* 0x044fe400078e020d */
[----:B------:R-:W-:-:S07]  /*3960*/  @P0 IMAD R0, R4, R15, R0 ;  /* 0x0000000f04000224 */ /* 0x000fce00078e0200 */
.L_x_27815:
[----:B------:R-:W-:Y:S02]  /*3970*/  ULDC.64 UR4, c[0x0][0x418] ;  /* 0x0001060000047ab9 */ /* 0x000fe40000000a00 */
[----:B------:R-:W-:-:S04]  /*3980*/  IADD3 R4, P0, R0, UR4, RZ ;  /* 0x0000000400047c10 */ /* 0x000fc8000ff1e0ff */
[----:B------:R-:W-:Y:S01]  /*3990*/  IADD3.X R5, RZ, UR5, RZ, P0, !PT ;  /* 0x00000005ff057c10 */ /* 0x000fe200087fe4ff */
[----:B------:R-:W-:-:S05]  /*39a0*/  ULDC.64 UR4, c[0x0][0x410] ;  /* 0x0001040000047ab9 */ /* 0x000fca0000000a00 */
[----:B------:R-:W2:Y:S01]  /*39b0*/  LDG.E.128 R4, desc[UR6][R4.64] ;  /* 0x0000000604047981 */ /* 0x000ea2000c1e1d00 */
[----:B------:R-:W-:Y:S01]  /*39c0*/  IADD3 R12, P1, R13, UR4, RZ ;  /* 0x000000040d0c7c10 */ /* 0x000fe2000ff3e0ff */
[----:B------:R-:W-:Y:S04]  /*39d0*/  BSSY B0, `(.L_x_27816) ;  /* 0x000001c000007945 */ /* 0x000fe80003800000 */
[----:B------:R-:W-:Y:S01]  /*39e0*/  IMAD.X R13, RZ, RZ, UR5, P1 ;  /* 0x00000005ff0d7e24 */ /* 0x000fe200088e06ff */
        /* <DEDUP_REMOVED lines=21> */
[----:B------:R-:W-:Y:S01]  /*3b40*/  MOV R2, R22 ;  /* 0x0000001600027202 */ /* 0x000fe20000000f00 */
[----:B------:R-:W-:Y:S01]  /*3b50*/  IMAD.MOV.U32 R3, RZ, RZ, R23 ;  /* 0x000000ffff037224 */ /* 0x000fe200078e0017 */
[----:B------:R-:W-:Y:S06]  /*3b60*/  BRA `(.L_x_27818) ;  /* 0x0000000000087947 */ /* 0x000fec0003800000 */
.L_x_27817:
[----:B------:R-:W-:Y:S01]  /*3b70*/  DMUL R2, RZ, R16 ;  /* 0x00000010ff027228 */ /* 0x000fe20000000000 */
[----:B------:R-:W-:-:S10]  /*3b80*/  MOV R0, RZ ;  /* 0x000000ff00007202 */ /* 0x000fd40000000f00 */
.L_x_27818:
[----:B------:R-:W-:Y:S05]  /*3b90*/  BSYNC B0 ;  /* 0x0000000000007941 */ /* 0x000fea0003800000 */
.L_x_27816:
        /* <DEDUP_REMOVED lines=27> */
[----:B------:R-:W-:Y:S01]  /*3d50*/  ISETP.GE.AND P1, PT, R5, RZ, PT ;  /* 0x000000ff0500720c */ /* 0x000fe20003f26270 */
[----:B------:R-:W-:Y:S01]  /*3d60*/  DSETP.GTU.AND P0, PT, |R4|, +INF , PT ;  /* 0x7ff000000400742a */ /* 0x000fe20003f0c200 */
[----:B------:R-:W-:-:S04]  /*3d70*/  MOV R9, 0x3ff00000 ;  /* 0x3ff0000000097802 */ /* 0x000fc80000000f00 */
[----:B------:R-:W-:-:S03]  /*3d80*/  FSEL R9, -R9, +QNAN , !P1 ;  /* 0x7ff0000009097808 */ /* 0x000fc60004800100 */
[----:B------:R-:W-:Y:S02]  /*3d90*/  FSEL R8, R2, RZ, P0 ;  /* 0x000000ff02087208 */ /* 0x000fe40000000000 */
[----:B------:R-:W-:Y:S01]  /*3da0*/  FSEL R9, R3, R9, P0 ;  /* 0x0000000903097208 */ /* 0x000fe20000000000 */
[----:B------:R-:W-:Y:S06]  /*3db0*/  BRA `(.L_x_27821) ;  /* 0x0000000000e87947 */ /* 0x000fec0003800000 */
.L_x_27820:
[----:B------:R-:W-:Y:S01]  /*3dc0*/  IMAD.MOV.U32 R2, RZ, RZ, 0x652b82fe ;  /* 0x652b82feff027424 */ /* 0x000fe200078e00ff */
[----:B------:R-:W-:Y:S01]  /*3dd0*/  MOV R3, 0x3ff71547 ;  /* 0x3ff7154700037802 */ /* 0x000fe20000000f00 */
[----:B------:R-:W-:Y:S01]  /*3de0*/  UMOV UR4, 0xfefa39ef ;  /* 0xfefa39ef00047882 */ /* 0x000fe20000000000 */
[----:B------:R-:W-:Y:S01]  /*3df0*/  UMOV UR5, 0x3fe62e42 ;  /* 0x3fe62e4200057882 */ /* 0x000fe20000000000 */
[----:B------:R-:W-:Y:S01]  /*3e00*/  IMAD.SHL.U32 R0, R5, 0x2, RZ ;  /* 0x0000000205007824 */ /* 0x000fe200078e00ff */
[----:B------:R-:W-:Y:S01]  /*3e10*/  MOV R16, 0x8ebd13cd ;  /* 0x8ebd13cd00107802 */ /* 0x000fe20000000f00 */
[----:B------:R-:W-:Y:S01]  /*3e20*/  IMAD.MOV.U32 R17, RZ, RZ, 0x3e5af86d ;  /* 0x3e5af86dff117424 */ /* 0x000fe200078e00ff */
[----:B------:R-:W-:Y:S02]  /*3e30*/  DFMA R2, R4, R2, 6.75539944105574400000e+15 ;  /* 0x433800000402742b */ /* 0x000fe40000000002 */
[C---:B------:R-:W-:Y:S02]  /*3e40*/  ISETP.GE.U32.AND P0, PT, R0.reuse, 0x7fb3e647, PT ;  /* 0x7fb3e6470000780c */ /* 0x040fe40003f06070 */
[----:B------:R-:W-:-:S04]  /*3e50*/  ISETP.NE.AND P1, PT, R0, RZ, PT ;  /* 0x000000ff0000720c */ /* 0x000fc80003f25270 */
[----:B------:R-:W-:Y:S02]  /*3e60*/  DADD R8, R2, -6.75539944105574400000e+15 ;  /* 0xc338000002087429 */ /* 0x000fe40000000000 */
[----:B------:R-:W-:-:S04]  /*3e70*/  SEL R2, R2, RZ, P0 ;  /* 0x000000ff02027207 */ /* 0x000fc80000000000 */
[----:B------:R-:W-:Y:S02]  /*3e80*/  IADD3 R3, R2, -0x1, RZ ;  /* 0xffffffff02037810 */ /* 0x000fe40007ffe0ff */
        /* <DEDUP_REMOVED lines=45> */
.L_x_27821:
[----:B------:R-:W-:Y:S05]  /*4160*/  BSYNC B0 ;  /* 0x0000000000007941 */ /* 0x000fea0003800000 */
.L_x_27819:
        /* <DEDUP_REMOVED lines=23> */
[----:B------:R-:W-:Y:S01]  /*42e0*/  IMAD.MOV.U32 R14, RZ, RZ, R22 ;  /* 0x000000ffff0e7224 */ /* 0x000fe200078e0016 */
[----:B------:R-:W-:Y:S01]  /*42f0*/  MOV R15, R23 ;  /* 0x00000017000f7202 */ /* 0x000fe20000000f00 */
[----:B------:R-:W-:Y:S06]  /*4300*/  BRA `(.L_x_27824) ;  /* 0x0000000000087947 */ /* 0x000fec0003800000 */
.L_x_27823:
[----:B------:R-:W-:Y:S01]  /*4310*/  DMUL R14, RZ, R6 ;  /* 0x00000006ff0e7228 */ /* 0x000fe20000000000 */
[----:B------:R-:W-:-:S10]  /*4320*/  IMAD.MOV.U32 R0, RZ, RZ, RZ ;  /* 0x000000ffff007224 */ /* 0x000fd400078e00ff */
.L_x_27824:
[----:B------:R-:W-:Y:S05]  /*4330*/  BSYNC B0 ;  /* 0x0000000000007941 */ /* 0x000fea0003800000 */
.L_x_27822:
        /* <DEDUP_REMOVED lines=8> */
[----:B------:R-:W-:Y:S01]  /*43c0*/  MOV R2, 0x652b82fe ;  /* 0x652b82fe00027802 */ /* 0x000fe20000000f00 */
[----:B------:R-:W-:Y:S01]  /*43d0*/  IMAD.MOV.U32 R3, RZ, RZ, 0x3ff71547 ;  /* 0x3ff71547ff037424 */ /* 0x000fe200078e00ff */
[----:B------:R-:W-:Y:S01]  /*43e0*/  UMOV UR4, 0xfefa39ef ;  /* 0xfefa39ef00047882 */ /* 0x000fe20000000000 */
[----:B------:R-:W-:Y:S01]  /*43f0*/  UMOV UR5, 0x3fe62e42 ;  /* 0x3fe62e4200057882 */ /* 0x000fe20000000000 */
[----:B------:R-:W-:Y:S01]  /*4400*/  MOV R34, 0xfca213ea ;  /* 0xfca213ea00227802 */ /* 0x000fe20000000f00 */
[----:B------:R-:W-:Y:S01]  /*4410*/  IMAD.MOV.U32 R35, RZ, RZ, 0x3e928af3 ;  /* 0x3e928af3ff237424 */ /* 0x000fe200078e00ff */
[----:B------:R-:W-:Y:S01]  /*4420*/  R2P PR, R0, 0x3 ;  /* 0x0000000300007804 */ /* 0x000fe20000000000 */
        /* <DEDUP_REMOVED lines=52> */
[----:B------:R-:W-:Y:S01]  /*4770*/  LEA R11, R2, R35, 0x14 ;  /* 0x00000023020b7211 */ /* 0x000fe200078ea0ff */
[----:B------:R-:W-:-:S04]  /*4780*/  IMAD.MOV.U32 R10, RZ, RZ, R34 ;  /* 0x000000ffff0a7224 */ /* 0x000fc800078e0022 */
        /* <DEDUP_REMOVED lines=10> */
[----:B------:R-:W-:-:S04]  /*4830*/  @!P0 SHF.R.S32.HI R3, RZ, 0x1, R0 ;  /* 0x00000001ff038819 */ /* 0x000fc80000011400 */
[----:B------:R-:W-:Y:S01]  /*4840*/  @!P0 IADD3 R2, R2, -R3, RZ ;  /* 0x8000000302028210 */ /* 0x000fe20007ffe0ff */
[----:B------:R-:W-:-:S03]  /*4850*/  @!P0 IMAD R3, R3, 0x100000, R35 ;  /* 0x0010000003038824 */ /* 0x000fc600078e0223 */
[----:B------:R-:W-:Y:S02]  /*4860*/  @!P0 LEA R5, R2, 0x3ff00000, 0x14 ;  /* 0x3ff0000002058811 */ /* 0x000fe400078ea0ff */
[----:B------:R-:W-:-:S06]  /*4870*/  @!P0 MOV R2, R34 ;  /* 0x0000002200028202 */ /* 0x000fcc0000000f00 */
[----:B------:R-:W-:-:S11]  /*4880*/  @!P0 DMUL R10, R2, R4 ;  /* 0x00000004020a8228 */ /* 0x000fd60000000000 */
.L_x_27826:
[----:B------:R-:W-:Y:S05]  /*4890*/  BSYNC B0 ;  /* 0x0000000000007941 */ /* 0x000fea0003800000 */
.L_x_27825:
        /* <DEDUP_REMOVED lines=18> */
[----:B------:R-:W-:Y:S01]  /*49c0*/  MOV R16, R6 ;  /* 0x0000000600107202 */ /* 0x000fe20000000f00 */
[----:B------:R-:W-:Y:S01]  /*49d0*/  IMAD.MOV.U32 R17, RZ, RZ, R7 ;  /* 0x000000ffff117224 */ /* 0x000fe200078e0007 */
[----:B------:R-:W-:-:S07]  /*49e0*/  MOV R18, 0x4a00 ;  /* 0x00004a0000127802 */ /* 0x000fce0000000f00 */
[----:B------:R-:W-:Y:S05]  /*49f0*/  CALL.REL.NOINC `($_ZN2at6native18elementwise_kernelILi128ELi2EZNS0_22gpu_kernel_impl_nocastIZZZNS0_17expm1_kernel_cudaERNS_18TensorIteratorBaseEENKUlvE_clEvENKUlvE1_clEvEUlN3c107complexIdEEE_EEvS4_RKT_EUliE_EEviT1_$__internal_trig_reduction_slowpathd) ;  /* 0x00000000007c7944 */ /* 0x000fea0003c00000 */
[----:B------:R-:W-:Y:S01]  /*4a00*/  MOV R2, R22 ;  /* 0x0000001600027202 */ /* 0x000fe20000000f00 */
[----:B------:R-:W-:Y:S01]  /*4a10*/  IMAD.MOV.U32 R3, RZ, RZ, R23 ;  /* 0x000000ffff037224 */ /* 0x000fe200078e0017 */
[----:B------:R-:W-:Y:S06]  /*4a20*/  BRA `(.L_x_27829) ;  /* 0x0000000000087947 */ /* 0x000fec0003800000 */
.L_x_27828:
[----:B------:R-:W-:Y:S01]  /*4a30*/  DMUL R2, RZ, R6 ;  /* 0x00000006ff027228 */ /* 0x000fe20000000000 */
[----:B------:R-:W-:-:S10]  /*4a40*/  MOV R0, RZ ;  /* 0x000000ff00007202 */ /* 0x000fd40000000f00 */
.L_x_27829:
[----:B------:R-:W-:Y:S05]  /*4a50*/  BSYNC B0 ;  /* 0x0000000000007941 */ /* 0x000fea0003800000 */
.L_x_27827:
[----:B------:R-:W0:Y:S01]  /*4a60*/  LDC.64 R24, c[0x4][0x1b0] ;  /* 0x01006c00ff187b82 */ /* 0x000e220000000a00 */
[----:B------:R-:W-:-:S05]  /*4a70*/  IMAD.SHL.U32 R4, R0, 0x8, RZ ;  /* 0x0000000800047824 */ /* 0x000fca00078e00ff */
[----:B------:R-:W-:-:S05]  /*4a80*/  LOP3.LUT R5, R4, 0x8, RZ, 0xc0, !PT ;  /* 0x0000000804057812 */ /* 0x000fca00078ec0ff */
[----:B0-----:R-:W-:-:S05]  /*4a90*/  IMAD.WIDE.U32 R24, R5, 0x8, R24 ;  /* 0x0000000805187825 */ /* 0x001fca00078e0018 */
[----:B------:R-:W2:Y:S04]  /*4aa0*/  LDG.E.128.CONSTANT R4, desc[UR6][R24.64] ;  /* 0x0000000618047981 */ /* 0x000ea8000c1e9d00 */
[----:B------:R-:W3:Y:S04]  /*4ab0*/  LDG.E.128.CONSTANT R16, desc[UR6][R24.64+0x10] ;  /* 0x0000100618107981 */ /* 0x000ee8000c1e9d00 */
[----:B------:R-:W4:Y:S01]  /*4ac0*/  LDG.E.128.CONSTANT R20, desc[UR6][R24.64+0x20] ;  /* 0x0000200618147981 */ /* 0x000f22000c1e9d00 */
[----:B------:R-:W-:Y:S01]  /*4ad0*/  HFMA2.MMA R26, -RZ, RZ, 44800, 430.5 ;  /* 0x79785ebaff1a7435 */ /* 0x000fe200000001ff */
[----:B------:R-:W-:Y:S01]  /*4ae0*/  R2P PR, R0, 0x3 ;  /* 0x0000000300007804 */ /* 0x000fe20000000000 */
[----:B------:R-:W-:Y:S01]  /*4af0*/  IMAD.MOV.U32 R0, RZ, RZ, 0x3de5db65 ;  /* 0x3de5db65ff007424 */ /* 0x000fe200078e00ff */
[----:B------:R-:W-:-:S04]  /*4b00*/  DMUL R14, R2, R2 ;  /* 0x00000002020e7228 */ /* 0x000fc80000000000 */
[----:B------:R-:W-:-:S03]  /*4b10*/  FSEL R27, R0, -0.082518599927425384521, !P0 ;  /* 0xbda8ff83001b7808 */ /* 0x000fc60004000000 */
[----:B------:R-:W-:-:S06]  /*4b20*/  FSEL R26, -R26, 4.2945490664224492434e-19, !P0 ;  /* 0x20fd81641a1a7808 */ /* 0x000fcc0004000100 */
        /* <DEDUP_REMOVED lines=9> */
[----:B------:R-:W-:-:S07]  /*4bc0*/  DMUL R10, R2, R10 ;  /* 0x0000000a020a7228 */ /* 0x000fce0000000000 */
[----:B------:R-:W-:Y:S01]  /*4bd0*/  STG.E.128 desc[UR6][R12.64], R8 ;  /* 0x000000080c007986 */ /* 0x000fe2000c101d06 */
[----:B------:R-:W-:Y:S05]  /*4be0*/  EXIT ;  /* 0x000000000000794d */ /* 0x000fea0003800000 */
        .type           $_ZN2at6native18elementwise_kernelILi128ELi2EZNS0_22gpu_kernel_impl_nocastIZZZNS0_17expm1_kernel_cudaERNS_18TensorIteratorBaseEENKUlvE_clEvENKUlvE1_clEvEUlN3c107complexIdEEE_EEvS4_RKT_EUliE_EEviT1_$__internal_trig_reduction_slowpathd,@function
        .size           $_ZN2at6native18elementwise_kernelILi128ELi2EZNS0_22gpu_kernel_impl_nocastIZZZNS0_17expm1_kernel_cudaERNS_18TensorIteratorBaseEENKUlvE_clEvENKUlvE1_clEvEUlN3c107complexIdEEE_EEvS4_RKT_EUliE_EEviT1_$__internal_trig_reduction_slowpathd,(.L_x_36111 - $_ZN2at6native18elementwise_kernelILi128ELi2EZNS0_22gpu_kernel_impl_nocastIZZZNS0_17expm1_kernel_cudaERNS_18TensorIteratorBaseEENKUlvE_clEvENKUlvE1_clEvEUlN3c107complexIdEEE_EEvS4_RKT_EUliE_EEviT1_$__internal_trig_reduction_slowpathd)
$_ZN2at6native18elementwise_kernelILi128ELi2EZNS0_22gpu_kernel_impl_nocastIZZZNS0_17expm1_kernel_cudaERNS_18TensorIteratorBaseEENKUlvE_clEvENKUlvE1_clEvEUlN3c107complexIdEEE_EEvS4_RKT_EUliE_EEviT1_$__internal_trig_reduction_slowpathd:
[----:B------:R-:W-:Y:S01]  /*4bf0*/  SHF.R.U32.HI R0, RZ, 0x14, R17 ;  /* 0x00000014ff007819 */ /* 0x000fe20000011611 */
[----:B------:R-:W-:Y:S01]  /*4c00*/  IMAD.MOV.U32 R3, RZ, RZ, RZ ;  /* 0x000000ffff037224 */ /* 0x000fe200078e00ff */
[----:B------:R-:W-:Y:S02]  /*4c10*/  MOV R22, R16 ;  /* 0x0000001000167202 */ /* 0x000fe40000000f00 */
[----:B------:R-:W-:-:S04]  /*4c20*/  LOP3.LUT R14, R0, 0x7ff, RZ, 0xc0, !PT ;  /* 0x000007ff000e7812 */ /* 0x000fc800078ec0ff */
[----:B------:R-:W-:-:S13]  /*4c30*/  ISETP.NE.AND P0, PT, R14, 0x7ff, PT ;  /* 0x000007ff0e00780c */ /* 0x000fda0003f05270 */
[----:B------:R-:W-:Y:S05]  /*4c40*/  @!P0 BRA `(.L_x_27830) ;  /* 0x0000000800308947 */ /* 0x000fea0003800000 */
[----:B------:R-:W-:Y:S01]  /*4c50*/  IADD3 R14, R14, -0x400, RZ ;  /* 0xfffffc000e0e7810 */ /* 0x000fe20007ffe0ff */
[----:B------:R-:W-:Y:S01]  /*4c60*/  VIADD R15, R0, 0xfffffc00 ;  /* 0xfffffc00000f7836 */ /* 0x000fe20000000000 */
[----:B------:R-:W-:Y:S01]  /*4c70*/  BSSY B2, `(.L_x_27831) ;  /* 0x000002f000027945 */ /* 0x000fe20003800000 */
[----:B------:R-:W-:Y:S02]  /*4c80*/  CS2R R24, SRZ ;  /* 0x0000000000187805 */ /* 0x000fe4000001ff00 */
[----:B------:R-:W-:Y:S02]  /*4c90*/  SHF.R.U32.HI R14, RZ, 0x6, R14 ;  /* 0x00000006ff0e7819 */ /* 0x000fe4000001160e */
[----:B------:R-:W-:Y:S02]  /*4ca0*/  LOP3.LUT P3, R15, R15, 0x3f, RZ, 0xc0, !PT ;  /* 0x0000003f0f0f7812 */ /* 0x000fe4000786c0ff */
[C---:B------:R-:W-:Y:S02]  /*4cb0*/  IADD3 R3, -R14.reuse, 0x10, RZ ;  /* 0x000000100e037810 */ /* 0x040fe40007ffe1ff */
[----:B------:R-:W-:-:S02]  /*4cc0*/  IADD3 R16, -R14, 0x13, RZ ;  /* 0x000000130e107810 */ /* 0x000fc40007ffe1ff */
[C---:B------:R-:W-:Y:S02]  /*4cd0*/  ISETP.GT.AND P0, PT, R3.reuse, 0xe, PT ;  /* 0x0000000e0300780c */ /* 0x040fe40003f04270 */
[----:B------:R-:W-:Y:S02]  /*4ce0*/  IADD3 R14, -R14, 0xf, RZ ;  /* 0x0000000f0e0e7810 */ /* 0x000fe40007ffe1ff */
[----:B------:R-:W-:Y:S02]  /*4cf0*/  SEL R16, R16, 0x12, !P0 ;  /* 0x0000001210107807 */ /* 0x000fe40004000000 */
[----:B------:R-:W-:Y:S02]  /*4d00*/  MOV R19, R14 ;  /* 0x0000000e00137202 */ /* 0x000fe40000000f00 */
[----:B------:R-:W-:-:S13]  /*4d10*/  ISETP.GT.AND P0, PT, R3, R16, PT ;  /* 0x000000100300720c */ /* 0x000fda0003f04270 */
[----:B------:R-:W-:Y:S05]  /*4d20*/  @P0 BRA `(.L_x_27832) ;  /* 0x00000000008c0947 */ /* 0x000fea0003800000 */
[----:B------:R-:W0:Y:S01]  /*4d30*/  LDC.64 R20, c[0x4][0x1b8] ;  /* 0x01006e00ff147b82 */ /* 0x000e220000000a00 */
[C---:B------:R-:W-:Y:S01]  /*4d40*/  SHF.L.U64.HI R23, R22.reuse, 0xb, R17 ;  /* 0x0000000b16177819 */ /* 0x040fe20000010211 */
[----:B------:R-:W-:Y:S01]  /*4d50*/  IMAD.SHL.U32 R22, R22, 0x800, RZ ;  /* 0x0000080016167824 */ /* 0x000fe200078e00ff */
[----:B------:R-:W-:Y:S01]  /*4d60*/  MOV R0, R1 ;  /* 0x0000000100007202 */ /* 0x000fe20000000f00 */
[----:B------:R-:W-:Y:S01]  /*4d70*/  IMAD.MOV.U32 R19, RZ, RZ, R14 ;  /* 0x000000ffff137224 */ /* 0x000fe200078e000e */
[----:B------:R-:W-:Y:S02]  /*4d80*/  CS2R R24, SRZ ;  /* 0x0000000000187805 */ /* 0x000fe4000001ff00 */
[----:B------:R-:W-:Y:S01]  /*4d90*/  LOP3.LUT R23, R23, 0x80000000, RZ, 0xfc, !PT ;  /* 0x8000000017177812 */ /* 0x000fe200078efcff */
[----:B------:R-:W1:Y:S01]  /*4da0*/  LDC.64 R2, c[0x0][0x208] ;  /* 0x00008200ff027b82 */ /* 0x000e620000000a00 */
[----:B0-----:R-:W-:-:S07]  /*4db0*/  IMAD.WIDE R20, R14, 0x8, R20 ;  /* 0x000000080e147825 */ /* 0x001fce00078e0214 */
.L_x_27833:
[----:B-1----:R-:W-:Y:S02]  /*4dc0*/  R2UR UR4, R2 ;  /* 0x00000000020472ca */ /* 0x002fe400000e0000 */
[----:B------:R-:W-:-:S13]  /*4dd0*/  R2UR UR5, R3 ;  /* 0x00000000030572ca */ /* 0x000fda00000e0000 */
[----:B------:R-:W2:Y:S01]  /*4de0*/  LDG.E.64.CONSTANT R28, desc[UR4][R20.64] ;  /* 0x00000004141c7981 */ /* 0x000ea2000c1e9b00 */
[----:B------:R-:W-:Y:S01]  /*4df0*/  MOV R30, R24 ;  /* 0x00000018001e7202 */ /* 0x000fe20000000f00 */
[----:B------:R-:W-:Y:S02]  /*4e00*/  IMAD.MOV.U32 R31, RZ, RZ, R25 ;  /* 0x000000ffff1f7224 */ /* 0x000fe400078e0019 */
[----:B------:R-:W-:Y:S02]  /*4e10*/  VIADD R19, R19, 0x1 ;  /* 0x0000000113137836 */ /* 0x000fe40000000000 */
[----:B--2---:R-:W-:-:S04]  /*4e20*/  IMAD.WIDE.U32 R30, P4, R28, R22, R30 ;  /* 0x000000161c1e7225 */ /* 0x004fc8000788001e */
[CC--:B------:R-:W-:Y:S02]  /*4e30*/  IMAD R27, R28.reuse, R23.reuse, RZ ;  /* 0x000000171c1b7224 */ /* 0x0c0fe400078e02ff */
[----:B------:R-:W-:-:S03]  /*4e40*/  IMAD.HI.U32 R25, R28, R23, RZ ;  /* 0x000000171c197227 */ /* 0x000fc600078e00ff */
[----:B------:R-:W-:Y:S01]  /*4e50*/  IADD3 R27, P0, R27, R31, RZ ;  /* 0x0000001f1b1b7210 */ /* 0x000fe20007f1e0ff */
[----:B------:R-:W-:Y:S01]  /*4e60*/  IMAD R24, R29, R22, RZ ;  /* 0x000000161d187224 */ /* 0x000fe200078e02ff */
[----:B------:R-:W-:Y:S01]  /*4e70*/  IADD3.X R25, R25, RZ, RZ, P4, !PT ;  /* 0x000000ff19197210 */ /* 0x000fe200027fe4ff */
[----:B------:R-:W-:Y:S01]  /*4e80*/  IMAD.HI.U32 R26, R29, R23, RZ ;  /* 0x000000171d1a7227 */ /* 0x000fe200078e00ff */
[----:B------:R-:W-:Y:S02]  /*4e90*/  ISETP.GE.AND P4, PT, R19, R16, PT ;  /* 0x000000101300720c */ /* 0x000fe40003f86270 */
[----:B------:R-:W-:Y:S01]  /*4ea0*/  IADD3 R31, P1, R24, R27, RZ ;  /* 0x0000001b181f7210 */ /* 0x000fe20007f3e0ff */
[----:B------:R-:W-:-:S04]  /*4eb0*/  IMAD.HI.U32 R24, R29, R22, RZ ;  /* 0x000000161d187227 */ /* 0x000fc800078e00ff */
[----:B------:R-:W-:Y:S01]  /*4ec0*/  IMAD R27, R29, R23, RZ ;  /* 0x000000171d1b7224 */ /* 0x000fe200078e02ff */
[----:B------:R-:W-:Y:S01]  /*4ed0*/  IADD3.X R24, P0, R24, R25, RZ, P0, !PT ;  /* 0x0000001918187210 */ /* 0x000fe2000071e4ff */
[----:B------:R0:W-:Y:S03]  /*4ee0*/  STL.64 [R0], R30 ;  /* 0x0000001e00007387 */ /* 0x0001e60000100a00 */
[----:B------:R-:W-:Y:S02]  /*4ef0*/  IADD3.X R24, P1, R27, R24, RZ, P1, !PT ;  /* 0x000000181b187210 */ /* 0x000fe40000f3e4ff */
[----:B------:R-:W-:Y:S02]  /*4f00*/  IADD3.X R26, R26, RZ, RZ, P0, !PT ;  /* 0x000000ff1a1a7210 */ /* 0x000fe400007fe4ff */
[----:B------:R-:W-:-:S03]  /*4f10*/  IADD3 R20, P0, R20, 0x8, RZ ;  /* 0x0000000814147810 */ /* 0x000fc60007f1e0ff */
[----:B------:R-:W-:Y:S01]  /*4f20*/  IMAD.X R25, RZ, RZ, R26, P1 ;  /* 0x000000ffff197224 */ /* 0x000fe200008e061a */
[----:B------:R-:W-:Y:S01]  /*4f30*/  IADD3.X R21, RZ, R21, RZ, P0, !PT ;  /* 0x00000015ff157210 */ /* 0x000fe200007fe4ff */
[----:B0-----:R-:W-:Y:S01]  /*4f40*/  VIADD R0, R0, 0x8 ;  /* 0x0000000800007836 */ /* 0x001fe20000000000 */
[----:B------:R-:W-:Y:S07]  /*4f50*/  @!P4 BRA `(.L_x_27833) ;  /* 0xfffffffc0098c947 */ /* 0x000fee000383ffff */
.L_x_27832:
[----:B------:R-:W-:Y:S05]  /*4f60*/  BSYNC B2 ;  /* 0x0000000000027941 */ /* 0x000fea0003800000 */
.L_x_27831:
[----:B------:R-:W-:-:S05]  /*4f70*/  IADD3 R14, -R14, R19, RZ ;  /* 0x000000130e0e7210 */ /* 0x000fca0007ffe1ff */
        /* <DEDUP_REMOVED lines=8> */
[-CC-:B---3--:R-:W-:Y:S02]  /*5000*/  @P3 SHF.R.U64 R19, R22, R0.reuse, R23.reuse ;  /* 0x0000000016133219 */ /* 0x188fe40000001217 */
[-C--:B------:R-:W-:Y:S02]  /*5010*/  @P3 SHF.R.U32.HI R16, RZ, R0.reuse, R23 ;  /* 0x00000000ff103219 */ /* 0x080fe40000011617 */
[C-C-:B------:R-:W-:Y:S02]  /*5020*/  @P3 SHF.R.U64 R22, R20.reuse, R0, R21.reuse ;  /* 0x0000000014163219 */ /* 0x140fe40000001215 */
[-C--:B------:R-:W-:Y:S02]  /*5030*/  @P3 SHF.L.U64.HI R23, R20, R15.reuse, R21 ;  /* 0x0000000f14173219 */ /* 0x080fe40000010215 */
[----:B------:R-:W-:Y:S02]  /*5040*/  @P3 LOP3.LUT R20, R19, R14, RZ, 0xfc, !PT ;  /* 0x0000000e13143212 */ /* 0x000fe400078efcff */
[----:B----4-:R-:W-:-:S02]  /*5050*/  @P3 SHF.L.U32 R19, R2, R15, RZ ;  /* 0x0000000f02133219 */ /* 0x010fc400000006ff */
[----:B------:R-:W-:Y:S02]  /*5060*/  @P3 SHF.R.U32.HI R0, RZ, R0, R21 ;  /* 0x00000000ff003219 */ /* 0x000fe40000011615 */
[----:B------:R-:W-:Y:S02]  /*5070*/  @P3 SHF.L.U64.HI R15, R2, R15, R3 ;  /* 0x0000000f020f3219 */ /* 0x000fe40000010203 */
[----:B------:R-:W-:Y:S02]  /*5080*/  @P3 LOP3.LUT R21, R16, R23, RZ, 0xfc, !PT ;  /* 0x0000001710153212 */ /* 0x000fe400078efcff */
[----:B------:R-:W-:Y:S02]  /*5090*/  @P3 LOP3.LUT R2, R19, R22, RZ, 0xfc, !PT ;  /* 0x0000001613023212 */ /* 0x000fe400078efcff */
[C-C-:B------:R-:W-:Y:S02]  /*50a0*/  SHF.L.U64.HI R14, R20.reuse, 0x2, R21.reuse ;  /* 0x00000002140e7819 */ /* 0x140fe40000010215 */
[----:B------:R-:W-:Y:S01]  /*50b0*/  SHF.L.U32 R20, R20, 0x2, RZ ;  /* 0x0000000214147819 */ /* 0x000fe200000006ff */
[----:B------:R-:W-:Y:S01]  /*50c0*/  IMAD.SHL.U32 R16, R2, 0x4, RZ ;  /* 0x0000000402107824 */ /* 0x000fe200078e00ff */
[----:B------:R-:W-:-:S02]  /*50d0*/  SHF.R.U32.HI R21, RZ, 0x1e, R21 ;  /* 0x0000001eff157819 */ /* 0x000fc40000011615 */
[----:B------:R-:W-:Y:S02]  /*50e0*/  @P3 LOP3.LUT R3, R15, R0, RZ, 0xfc, !PT ;  /* 0x000000000f033212 */ /* 0x000fe400078efcff */
[----:B------:R-:W-:Y:S02]  /*50f0*/  IADD3 RZ, P0, RZ, -R20, RZ ;  /* 0x80000014ffff7210 */ /* 0x000fe40007f1e0ff */
[----:B------:R-:W-:Y:S02]  /*5100*/  LOP3.LUT R19, RZ, R14, RZ, 0x33, !PT ;  /* 0x0000000eff137212 */ /* 0x000fe400078e33ff */
[----:B------:R-:W-:Y:S02]  /*5110*/  LOP3.LUT R0, R21, R16, RZ, 0xfc, !PT ;  /* 0x0000001015007212 */ /* 0x000fe400078efcff */
[----:B------:R-:W-:Y:S02]  /*5120*/  IADD3.X R21, P0, RZ, R19, RZ, P0, !PT ;  /* 0x00000013ff157210 */ /* 0x000fe4000071e4ff */
[----:B------:R-:W-:-:S02]  /*5130*/  SHF.L.U64.HI R15, R2, 0x2, R3 ;  /* 0x00000002020f7819 */ /* 0x000fc40000010203 */
[----:B------:R-:W-:Y:S02]  /*5140*/  LOP3.LUT R19, RZ, R0, RZ, 0x33, !PT ;  /* 0x00000000ff137212 */ /* 0x000fe400078e33ff */
[----:B------:R-:W-:Y:S02]  /*5150*/  SHF.R.U32.HI R2, RZ, 0x1d, R3 ;  /* 0x0000001dff027819 */ /* 0x000fe40000011603 */
[----:B------:R-:W-:Y:S02]  /*5160*/  LOP3.LUT R16, RZ, R15, RZ, 0x33, !PT ;  /* 0x0000000fff107212 */ /* 0x000fe400078e33ff */
[----:B------:R-:W-:Y:S02]  /*5170*/  IADD3.X R19, P0, RZ, R19, RZ, P0, !PT ;  /* 0x00000013ff137210 */ /* 0x000fe4000071e4ff */
[----:B------:R-:W-:Y:S02]  /*5180*/  LOP3.LUT P1, RZ, R2, 0x1, RZ, 0xc0, !PT ;  /* 0x0000000102ff7812 */ /* 0x000fe4000782c0ff */
[----:B------:R-:W-:-:S02]  /*5190*/  IADD3.X R16, RZ, R16, RZ, P0, !PT ;  /* 0x00000010ff107210 */ /* 0x000fc400007fe4ff */
[----:B------:R-:W-:Y:S02]  /*51a0*/  SEL R0, R0, R19, !P1 ;  /* 0x0000001300007207 */ /* 0x000fe40004800000 */
[----:B------:R-:W-:Y:S02]  /*51b0*/  SEL R15, R15, R16, !P1 ;  /* 0x000000100f0f7207 */ /* 0x000fe40004800000 */
[----:B------:R-:W-:Y:S02]  /*51c0*/  SEL R21, R14, R21, !P1 ;  /* 0x000000150e157207 */ /* 0x000fe40004800000 */
[----:B------:R-:W-:-:S03]  /*51d0*/  ISETP.NE.U32.AND P0, PT, R15, RZ, PT ;  /* 0x000000ff0f00720c */ /* 0x000fc60003f05070 */
[----:B------:R-:W-:Y:S02]  /*51e0*/  @P1 IADD3 R20, -R20, RZ, RZ ;  /* 0x000000ff14141210 */ /* 0x000fe40007ffe1ff */
[----:B------:R-:W-:-:S04]  /*51f0*/  SEL R22, R0, R15, !P0 ;  /* 0x0000000f00167207 */ /* 0x000fc80004000000 */
[----:B------:R-:W1:Y:S02]  /*5200*/  FLO.U32 R19, R22 ;  /* 0x0000001600137300 */ /* 0x000e6400000e0000 */
[C---:B-1----:R-:W-:Y:S02]  /*5210*/  IADD3 R16, -R19.reuse, 0x1f, RZ ;  /* 0x0000001f13107810 */ /* 0x042fe40007ffe1ff */
[----:B------:R-:W-:-:S03]  /*5220*/  IADD3 R19, -R19, 0x3f, RZ ;  /* 0x0000003f13137810 */ /* 0x000fc60007ffe1ff */
[----:B------:R-:W-:-:S05]  /*5230*/  @P0 IMAD.MOV R19, RZ, RZ, R16 ;  /* 0x000000ffff130224 */ /* 0x000fca00078e0210 */
[C---:B------:R-:W-:Y:S02]  /*5240*/  ISETP.NE.U32.AND P0, PT, R19.reuse, RZ, PT ;  /* 0x000000ff1300720c */ /* 0x040fe40003f05070 */
[----:B------:R-:W-:Y:S02]  /*5250*/  IADD3 R16, -R19, 0x40, RZ ;  /* 0x0000004013107810 */ /* 0x000fe40007ffe1ff */
[----:B------:R-:W-:Y:S02]  /*5260*/  ISETP.NE.AND.EX P0, PT, RZ, RZ, PT, P0 ;  /* 0x000000ffff00720c */ /* 0x000fe40003f05300 */
[-C--:B------:R-:W-:Y:S02]  /*5270*/  SHF.L.U32 R14, R0, R19.reuse, RZ ;  /* 0x00000013000e7219 */ /* 0x080fe400000006ff */
[----:B------:R-:W-:Y:S02]  /*5280*/  SHF.R.U64 R23, R20, R16, R21 ;  /* 0x0000001014177219 */ /* 0x000fe40000001215 */
[----:B------:R-:W-:-:S02]  /*5290*/  SHF.L.U64.HI R20, R0, R19, R15 ;  /* 0x0000001300147219 */ /* 0x000fc4000001020f */
[----:B------:R-:W-:-:S05]  /*52a0*/  SHF.R.U32.HI R21, RZ, R16, R21 ;  /* 0x00000010ff157219 */ /* 0x000fca0000011615 */
[----:B------:R-:W-:Y:S02]  /*52b0*/  @P0 LOP3.LUT R0, R23, R14, RZ, 0xfc, !PT ;  /* 0x0000000e17000212 */ /* 0x000fe400078efcff */
[----:B------:R-:W-:Y:S01]  /*52c0*/  @P0 LOP3.LUT R15, R21, R20, RZ, 0xfc, !PT ;  /* 0x00000014150f0212 */ /* 0x000fe200078efcff */
[----:B------:R-:W-:Y:S02]  /*52d0*/  HFMA2.MMA R21, -RZ, RZ, 0, 0 ;  /* 0x00000000ff157435 */ /* 0x000fe400000001ff */
[----:B------:R-:W-:-:S04]  /*52e0*/  IMAD.WIDE.U32 R22, R0, 0x2168c235, RZ ;  /* 0x2168c23500167825 */ /* 0x000fc800078e00ff */
[----:B------:R-:W-:Y:S01]  /*52f0*/  IMAD.MOV.U32 R20, RZ, RZ, R23 ;  /* 0x000000ffff147224 */ /* 0x000fe200078e0017 */
[----:B------:R-:W-:-:S03]  /*5300*/  IADD3 RZ, P0, R22, R22, RZ ;  /* 0x0000001616ff7210 */ /* 0x000fc60007f1e0ff */
[----:B------:R-:W-:-:S04]  /*5310*/  IMAD.WIDE.U32 R20, R0, -0x36f0255e, R20 ;  /* 0xc90fdaa200147825 */ /* 0x000fc800078e0014 */
[----:B------:R-:W-:-:S04]  /*5320*/  IMAD.HI.U32 R0, R15, -0x36f0255e, RZ ;  /* 0xc90fdaa20f007827 */ /* 0x000fc800078e00ff */
[----:B------:R-:W-:-:S04]  /*5330*/  IMAD.WIDE.U32 R20, P3, R15, 0x2168c235, R20 ;  /* 0x2168c2350f147825 */ /* 0x000fc80007860014 */
[----:B------:R-:W-:Y:S01]  /*5340*/  IMAD R15, R15, -0x36f0255e, RZ ;  /* 0xc90fdaa20f0f7824 */ /* 0x000fe200078e02ff */
[----:B------:R-:W-:Y:S01]  /*5350*/  IADD3.X RZ, P0, R20, R20, RZ, P0, !PT ;  /* 0x0000001414ff7210 */ /* 0x000fe2000071e4ff */
[----:B------:R-:W-:-:S03]  /*5360*/  IMAD.X R0, RZ, RZ, R0, P3 ;  /* 0x000000ffff007224 */ /* 0x000fc600018e0600 */
[----:B------:R-:W-:-:S04]  /*5370*/  IADD3 R15, P3, R15, R21, RZ ;  /* 0x000000150f0f7210 */ /* 0x000fc80007f7e0ff */
[----:B------:R-:W-:Y:S02]  /*5380*/  IADD3.X R21, RZ, R0, RZ, P3, !PT ;  /* 0x00000000ff157210 */ /* 0x000fe40001ffe4ff */
[C---:B------:R-:W-:Y:S02]  /*5390*/  ISETP.GT.U32.AND P4, PT, R15.reuse, RZ, PT ;  /* 0x000000ff0f00720c */ /* 0x040fe40003f84070 */
[----:B------:R-:W-:Y:S02]  /*53a0*/  IADD3.X R14, P3, R15, R15, RZ, P0, !PT ;  /* 0x0000000f0f0e7210 */ /* 0x000fe4000077e4ff */
[----:B------:R-:W-:-:S03]  /*53b0*/  ISETP.GT.AND.EX P0, PT, R21, RZ, PT, P4 ;  /* 0x000000ff1500720c */ /* 0x000fc60003f04340 */
[----:B------:R-:W-:Y:S01]  /*53c0*/  IMAD.X R0, R21, 0x1, R21, P3 ;  /* 0x0000000115007824 */ /* 0x000fe200018e0615 */
[----:B------:R-:W-:Y:S02]  /*53d0*/  SEL R15, R14, R15, P0 ;  /* 0x0000000f0e0f7207 */ /* 0x000fe40000000000 */
[----:B------:R-:W-:Y:S02]  /*53e0*/  SEL R14, RZ, 0x1, !P0 ;  /* 0x00000001ff0e7807 */ /* 0x000fe40004000000 */
[----:B------:R-:W-:Y:S02]  /*53f0*/  SEL R0, R0, R21, P0 ;  /* 0x0000001500007207 */ /* 0x000fe40000000000 */
[----:B------:R-:W-:Y:S01]  /*5400*/  IADD3 R15, P3, R15, 0x1, RZ ;  /* 0x000000010f0f7810 */ /* 0x000fe20007f7e0ff */
[----:B------:R-:W-:Y:S01]  /*5410*/  IMAD.IADD R19, R14, 0x1, R19 ;  /* 0x000000010e137824 */ /* 0x000fe200078e0213 */
[----:B------:R-:W-:Y:S02]  /*5420*/  LOP3.LUT P0, R17, R17, 0x80000000, RZ, 0xc0, !PT ;  /* 0x8000000011117812 */ /* 0x000fe4000780c0ff */
[----:B------:R-:W-:-:S02]  /*5430*/  IADD3.X R0, RZ, R0, RZ, P3, !PT ;  /* 0x00000000ff007210 */ /* 0x000fc40001ffe4ff */
[----:B------:R-:W-:Y:S02]  /*5440*/  LOP3.LUT R14, R2, 0x1, RZ, 0xc0, !PT ;  /* 0x00000001020e7812 */ /* 0x000fe400078ec0ff */
[----:B------:R-:W-:Y:S02]  /*5450*/  SHF.R.U64 R15, R15, 0xa, R0 ;  /* 0x0000000a0f0f7819 */ /* 0x000fe40000001200 */
[----:B------:R-:W-:Y:S02]  /*5460*/  SHF.L.U32 R2, R19, 0x14, RZ ;  /* 0x0000001413027819 */ /* 0x000fe400000006ff */
[----:B------:R-:W-:Y:S02]  /*5470*/  IADD3 R15, P3, R15, 0x1, RZ ;  /* 0x000000010f0f7810 */ /* 0x000fe40007f7e0ff */
[----:B------:R-:W-:Y:S02]  /*5480*/  LEA.HI R3, R3, R14, RZ, 0x2 ;  /* 0x0000000e03037211 */ /* 0x000fe400078f10ff */
[----:B------:R-:W-:-:S02]  /*5490*/  LEA.HI.X R0, R0, RZ, RZ, 0x16, P3 ;  /* 0x000000ff00007211 */ /* 0x000fc400018fb4ff */
[----:B------:R-:W-:Y:S01]  /*54a0*/  @P1 LOP3.LUT R17, R17, 0x80000000, RZ, 0x3c, !PT ;  /* 0x8000000011111812 */ /* 0x000fe200078e3cff */
[----:B------:R-:W-:Y:S01]  /*54b0*/  @P0 IMAD.MOV R3, RZ, RZ, -R3 ;  /* 0x000000ffff030224 */ /* 0x000fe200078e0a03 */
[--C-:B------:R-:W-:Y:S02]  /*54c0*/  SHF.R.U64 R15, R15, 0x1, R0.reuse ;  /* 0x000000010f0f7819 */ /* 0x100fe40000001200 */
[----:B------:R-:W-:Y:S02]  /*54d0*/  SHF.R.U32.HI R19, RZ, 0x1, R0 ;  /* 0x00000001ff137819 */ /* 0x000fe40000011600 */
[----:B------:R-:W-:-:S04]  /*54e0*/  IADD3 R22, P3, P4, R15, -UR4, RZ ;  /* 0x800000040f167c10 */ /* 0x000fc8000fc7e0ff */
[----:B------:R-:W-:-:S04]  /*54f0*/  IADD3.X R2, R19, 0x3fe00000, ~R2, P3, P4 ;  /* 0x3fe0000013027810 */ /* 0x000fc80001fe8c02 */
[----:B0-----:R-:W-:-:S07]  /*5500*/  LOP3.LUT R17, R2, R17, RZ, 0xfc, !PT ;  /* 0x0000001102117212 */ /* 0x001fce00078efcff */
.L_x_27830:
[----:B------:R-:W-:Y:S01]  /*5510*/  MOV R19, 0x0 ;  /* 0x0000000000137802 */ /* 0x000fe20000000f00 */
[----:B------:R-:W-:Y:S01]  /*5520*/  IMAD.MOV.U32 R23, RZ, RZ, R17 ;  /* 0x000000ffff177224 */ /* 0x000fe200078e0011 */
[----:B------:R-:W-:Y:S02]  /*5530*/  MOV R0, R3 ;  /* 0x0000000300007202 */ /* 0x000fe40000000f00 */
[----:B------:R-:W-:Y:S05]  /*5540*/  RET.REL.NODEC R18 `(_ZN2at6native18elementwise_kernelILi128ELi2EZNS0_22gpu_kernel_impl_nocastIZZZNS0_17expm1_kernel_cudaERNS_18TensorIteratorBaseEENKUlvE_clEvENKUlvE1_clEvEUlN3c107complexIdEEE_EEvS4_RKT_EUliE_EEviT1_) ;  /* 0xffffffa812ac7950 */ /* 0x000fea0003c3ffff */
.L_x_27834:
        /* <DEDUP_REMOVED lines=11> */
.L_x_36111:


//--------------------- .text._ZN2at6native27unrolled_elementwise_kernelIZZZNS0_17expm1_kernel_cudaERNS_18TensorIteratorBaseEENKUlvE_clEvENKUlvE1_clEvEUlN3c107complexIdEEE_St5arrayIPcLm2EELi4E23TrivialOffsetCalculatorILi1EjESE_NS0_6memory15LoadWithoutCastENSF_16StoreWithoutCastEEEviT_T0_T2_T3_T4_T5_ --------------------------
	.section	.text._ZN2at6native27unrolled_elementwise_kernelIZZZNS0_17expm1_kernel_cudaERNS_18TensorIteratorBaseEENKUlvE_clEvENKUlvE1_clEvEUlN3c107complexIdEEE_St5arrayIPcLm2EELi4E23TrivialOffsetCalculatorILi1EjESE_NS0_6memory15LoadWithoutCastENSF_16StoreWithoutCastEEEviT_T0_T2_T3_T4_T5_,"ax",@progbits
	.align	128
        .global         _ZN2at6native27unrolled_elementwise_kernelIZZZNS0_17expm1_kernel_cudaERNS_18TensorIteratorBaseEENKUlvE_clEvENKUlvE1_clEvEUlN3c107complexIdEEE_St5arrayIPcLm2EELi4E23TrivialOffsetCalculatorILi1EjESE_NS0_6memory15LoadWithoutCastENSF_16StoreWithoutCastEEEviT_T0_T2_T3_T4_T5_
        .type           _ZN2at6native27unrolled_elementwise_kernelIZZZNS0_17expm1_kernel_cudaERNS_18TensorIteratorBaseEENKUlvE_clEvENKUlvE1_clEvEUlN3c107complexIdEEE_St5arrayIPcLm2EELi4E23TrivialOffsetCalculatorILi1EjESE_NS0_6memory15LoadWithoutCastENSF_16StoreWithoutCastEEEviT_T0_T2_T3_T4_T5_,@function
        .size           _ZN2at6native27unrolled_elementwise_kernelIZZZNS0_17expm1_kernel_cudaERNS_18TensorIteratorBaseEENKUlvE_clEvENKUlvE1_clEvEUlN3c107complexIdEEE_St5arrayIPcLm2EELi4E23TrivialOffsetCalculatorILi1EjESE_NS0_6memory15LoadWithoutCastENSF_16StoreWithoutCastEEEviT_T0_T2_T3_T4_T5_,(.L_x_36112 - _ZN2at6native27unrolled_elementwise_kernelIZZZNS0_17expm1_kernel_cudaERNS_18TensorIteratorBaseEENKUlvE_clEvENKUlvE1_clEvEUlN3c107complexIdEEE_St5arrayIPcLm2EELi4E23TrivialOffsetCalculatorILi1EjESE_NS0_6memory15LoadWithoutCastENSF_16StoreWithoutCastEEEviT_T0_T2_T3_T4_T5_)
        .other          _ZN2at6native27unrolled_elementwise_kernelIZZZNS0_17expm1_kernel_cudaERNS_18TensorIteratorBaseEENKUlvE_clEvENKUlvE1_clEvEUlN3c107complexIdEEE_St5arrayIPcLm2EELi4E23TrivialOffsetCalculatorILi1EjESE_NS0_6memory15LoadWithoutCastENSF_16StoreWithoutCastEEEviT_T0_T2_T3_T4_T5_,@"STO_CUDA_ENTRY STV_DEFAULT"
_ZN2at6native27unrolled_elementwise_kernelIZZZNS0_17expm1_kernel_cudaERNS_18TensorIteratorBaseEENKUlvE_clEvENKUlvE1_clEvEUlN3c107complexIdEEE_St5arrayIPcLm2EELi4E23TrivialOffsetCalculatorILi1EjESE_NS0_6memory15LoadWithoutCastENSF_16StoreWithoutCastEEEviT_T0_T2_T3_T4_T5_:
.text._ZN2at6native27unrolled_elementwise_kernelIZZZNS0_17expm1_kernel_cudaERNS_18TensorIteratorBaseEENKUlvE_clEvENKUlvE1_clEvEUlN3c107complexIdEEE_St5arrayIPcLm2EELi4E23TrivialOffsetCalculatorILi1EjESE_NS0_6memory15LoadWithoutCastENSF_16StoreWithoutCastEEEviT_T0_T2_T3_T4_T5_:
[----:B------:R-:W0:Y:S01]  /*0000*/  LDC R1, c[0x0][0x28] ;  /* 0x00000a00ff017b82 */ /* 0x000e220000000800 */
[----:B------:R-:W1:Y:S07]  /*0010*/  S2R R0, SR_CTAID.X ;  /* 0x0000000000007919 */ /* 0x000e6e0000002500 */
[----:B------:R-:W1:Y:S01]  /*0020*/  LDC R3, c[0x0][0x210] ;  /* 0x00008400ff037b82 */ /* 0x000e620000000800 */
[----:B------:R-:W-:Y:S02]  /*0030*/  CS2R R26, SRZ ;  /* 0x00000000001a7805 */ /* 0x000fe4000001ff00 */
[----:B------:R-:W-:Y:S01]  /*0040*/  CS2R R24, SRZ ;  /* 0x0000000000187805 */ /* 0x000fe2000001ff00 */
[----:B------:R-:W2:Y:S01]  /*0050*/  S2R R7, SR_TID.X ;  /* 0x0000000000077919 */ /* 0x000ea20000002100 */
[----:B------:R-:W-:-:S02]  /*0060*/  CS2R R22, SRZ ;  /* 0x0000000000167805 */ /* 0x000fc4000001ff00 */
[----:B------:R-:W-:Y:S02]  /*0070*/  CS2R R20, SRZ ;  /* 0x0000000000147805 */ /* 0x000fe4000001ff00 */
[----:B------:R-:W-:Y:S01]  /*0080*/  CS2R R18, SRZ ;  /* 0x0000000000127805 */ /* 0x000fe2000001ff00 */
[----:B------:R-:W-:Y:S01]  /*0090*/  ULDC.64 UR6, c[0x0][0x208] ;  /* 0x0000820000067ab9 */ /* 0x000fe20000000a00 */
[----:B0-----:R-:W-:Y:S02]  /*00a0*/  VIADD R1, R1, 0xffffffd8 ;  /* 0xffffffd801017836 */ /* 0x001fe40000000000 */
[----:B-1----:R-:W-:-:S05]  /*00b0*/  IMAD R30, R0, -0x200, R3 ;  /* 0xfffffe00001e7824 */ /* 0x002fca00078e0203 */
[----:B--2---:R-:W-:-:S13]  /*00c0*/  ISETP.GE.AND P2, PT, R7, R30, PT ;  /* 0x0000001e0700720c */ /* 0x004fda0003f46270 */
        /* <DEDUP_REMOVED lines=8> */
[----:B------:R-:W-:-:S13]  /*0150*/  ISETP.GE.AND P3, PT, R7, R30, PT ;  /* 0x0000001e0700720c */ /* 0x000fda0003f66270 */
[----:B------:R-:W-:Y:S01]  /*0160*/  @!P3 IMAD R29, R0, 0x200, R7 ;  /* 0x00000200001db824 */ /* 0x000fe200078e0207 */
[----:B------:R-:W0:Y:S01]  /*0170*/  @!P3 LDC.64 R8, c[0x0][0x220] ;  /* 0x00008800ff08bb82 */ /* 0x000e220000000a00 */
[----:B------:R-:W-:-:S05]  /*0180*/  @!P3 VIADD R7, R7, 0x80 ;  /* 0x000000800707b836 */ /* 0x000fca0000000000 */
[----:B------:R-:W-:-:S13]  /*0190*/  ISETP.GE.AND P1, PT, R7, R30, PT ;  /* 0x0000001e0700720c */ /* 0x000fda0003f26270 */
[----:B------:R-:W2:Y:S01]  /*01a0*/  @!P1 LDC.64 R10, c[0x0][0x220] ;  /* 0x00008800ff0a9b82 */ /* 0x000ea20000000a00 */
[----:B------:R-:W-:Y:S02]  /*01b0*/  @!P1 IMAD R15, R0, 0x200, R7 ;  /* 0x00000200000f9824 */ /* 0x000fe400078e0207 */
[----:B-1----:R-:W-:Y:S01]  /*01c0*/  @!P0 IMAD.WIDE.U32 R6, R17, 0x10, R4 ;  /* 0x0000001011068825 */ /* 0x002fe200078e0004 */
[----:B------:R-:W-:-:S03]  /*01d0*/  CS2R R16, SRZ ;  /* 0x0000000000107805 */ /* 0x000fc6000001ff00 */
[----:B0-----:R-:W-:Y:S01]  /*01e0*/  @!P3 IMAD.WIDE.U32 R28, R29, 0x10, R8 ;  /* 0x000000101d1cb825 */ /* 0x001fe200078e0008 */
[----:B------:R-:W-:Y:S01]  /*01f0*/  CS2R R8, SRZ ;  /* 0x0000000000087805 */ /* 0x000fe2000001ff00 */
[----:B------:R0:W5:Y:S04]  /*0200*/  @!P0 LDG.E.128 R24, desc[UR6][R6.64] ;  /* 0x0000000606188981 */ /* 0x000168000c1e1d00 */
[----:B------:R0:W5:Y:S01]  /*0210*/  @!P3 LDG.E.128 R20, desc[UR6][R28.64] ;  /* 0x000000061c14b981 */ /* 0x000162000c1e1d00 */
[----:B--2---:R-:W-:Y:S01]  /*0220*/  @!P1 IMAD.WIDE.U32 R4, R15, 0x10, R10 ;  /* 0x000000100f049825 */ /* 0x004fe200078e000a */
[----:B------:R-:W-:-:S04]  /*0230*/  CS2R R10, SRZ ;  /* 0x00000000000a7805 */ /* 0x000fc8000001ff00 */
[----:B------:R0:W5:Y:S04]  /*0240*/  @!P1 LDG.E.128 R16, desc[UR6][R4.64] ;  /* 0x0000000604109981 */ /* 0x000168000c1e1d00 */
[----:B------:R0:W5:Y:S01]  /*0250*/  @!P2 LDG.E.128 R8, desc[UR6][R2.64] ;  /* 0x000000060208a981 */ /* 0x000162000c1e1d00 */
[----:B------:R-:W-:Y:S01]  /*0260*/  BSSY B1, `(.L_x_27835) ;  /* 0x0000123000017945 */ /* 0x000fe20003800000 */
[----:B------:R-:W-:Y:S02]  /*0270*/  CS2R R14, SRZ ;  /* 0x00000000000e7805 */ /* 0x000fe4000001ff00 */
[----:B------:R-:W-:Y:S01]  /*0280*/  CS2R R12, SRZ ;  /* 0x00000000000c7805 */ /* 0x000fe2000001ff00 */
[----:B------:R-:W-:Y:S06]  /*0290*/  @P2 BRA `(.L_x_27836) ;  /* 0x00000010007c2947 */ /* 0x000fec0003800000 */
[----:B-----5:R-:W-:Y:S01]  /*02a0*/  DMUL R34, R10, 0.5 ;  /* 0x3fe000000a227828 */ /* 0x020fe20000000000 */
[----:B------:R-:W-:Y:S07]  /*02b0*/  BSSY B2, `(.L_x_27837) ;  /* 0x0000019000027945 */ /* 0x000fee0003800000 */
[----:B------:R-:W-:-:S14]  /*02c0*/  DSETP.NEU.AND P0, PT, |R34|, +INF , PT ;  /* 0x7ff000002200742a */ /* 0x000fdc0003f0d200 */
[----:B------:R-:W-:Y:S05]  /*02d0*/  @!P0 BRA `(.L_x_27838) ;  /* 0x0000000000508947 */ /* 0x000fea0003800000 */
[----:B------:R-:W-:Y:S01]  /*02e0*/  UMOV UR4, 0x6dc9c883 ;  /* 0x6dc9c88300047882 */ /* 0x000fe20000000000 */
[----:B------:R-:W-:Y:S01]  /*02f0*/  UMOV UR5, 0x3fe45f30 ;  /* 0x3fe45f3000057882 */ /* 0x000fe20000000000 */
[C---:B------:R-:W-:Y:S02]  /*0300*/  DSETP.GE.AND P0, PT, |R34|.reuse, 2.14748364800000000000e+09, PT ;  /* 0x41e000002200742a */ /* 0x040fe40003f06200 */
[----:B0-----:R-:W-:Y:S01]  /*0310*/  DMUL R2, R34, UR4 ;  /* 0x0000000422027c28 */ /* 0x001fe20008000000 */
        /* <DEDUP_REMOVED lines=14> */
[----:B------:R-:W-:Y:S05]  /*0400*/  CALL.REL.NOINC `($_ZN2at6native27unrolled_elementwise_kernelIZZZNS0_17expm1_kernel_cudaERNS_18TensorIteratorBaseEENKUlvE_clEvENKUlvE1_clEvEUlN3c107complexIdEEE_St5arrayIPcLm2EELi4E23TrivialOffsetCalculatorILi1EjESE_NS0_6memory15LoadWithoutCastENSF_16StoreWithoutCastEEEviT_T0_T2_T3_T4_T5_$__internal_trig_reduction_slowpathd) ;  /* 0x0000004800747944 */ /* 0x000fea0003c00000 */
[----:B------:R-:W-:Y:S05]  /*0410*/  BRA `(.L_x_27839) ;  /* 0x0000000000087947 */ /* 0x000fea0003800000 */
.L_x_27838:
[----:B0-----:R-:W-:Y:S01]  /*0420*/  DMUL R28, RZ, R34 ;  /* 0x00000022ff1c7228 */ /* 0x001fe20000000000 */
[----:B------:R-:W-:-:S10]  /*0430*/  IMAD.MOV.U32 R0, RZ, RZ, RZ ;  /* 0x000000ffff007224 */ /* 0x000fd400078e00ff */
.L_x_27839:
[----:B------:R-:W-:Y:S05]  /*0440*/  BSYNC B2 ;  /* 0x0000000000027941 */ /* 0x000fea0003800000 */
.L_x_27837:
        /* <DEDUP_REMOVED lines=34> */
.L_x_27841:
        /* <DEDUP_REMOVED lines=60> */
.L_x_27842:
[----:B------:R-:W-:Y:S05]  /*0a30*/  BSYNC B0 ;  /* 0x0000000000007941 */ /* 0x000fea0003800000 */
.L_x_27840:
        /* <DEDUP_REMOVED lines=22> */
[----:B------:R-:W-:Y:S05]  /*0ba0*/  CALL.REL.NOINC `($_ZN2at6native27unrolled_elementwise_kernelIZZZNS0_17expm1_kernel_cudaERNS_18TensorIteratorBaseEENKUlvE_clEvENKUlvE1_clEvEUlN3c107complexIdEEE_St5arrayIPcLm2EELi4E23TrivialOffsetCalculatorILi1EjESE_NS0_6memory15LoadWithoutCastENSF_16StoreWithoutCastEEEviT_T0_T2_T3_T4_T5_$__internal_trig_reduction_slowpathd) ;  /* 0x00000040008c7944 */ /* 0x000fea0003c00000 */
[----:B------:R-:W-:Y:S02]  /*0bb0*/  IMAD.MOV.U32 R40, RZ, RZ, R28 ;  /* 0x000000ffff287224 */ /* 0x000fe400078e001c */
[----:B------:R-:W-:Y:S01]  /*0bc0*/  IMAD.MOV.U32 R41, RZ, RZ, R29 ;  /* 0x000000ffff297224 */ /* 0x000fe200078e001d */
[----:B------:R-:W-:Y:S06]  /*0bd0*/  BRA `(.L_x_27845) ;  /* 0x0000000000087947 */ /* 0x000fec0003800000 */
.L_x_27844:
[----:B------:R-:W-:Y:S01]  /*0be0*/  DMUL R40, RZ, R10 ;  /* 0x0000000aff287228 */ /* 0x000fe20000000000 */
[----:B------:R-:W-:-:S10]  /*0bf0*/  IMAD.MOV.U32 R0, RZ, RZ, RZ ;  /* 0x000000ffff007224 */ /* 0x000fd400078e00ff */
.L_x_27845:
[----:B------:R-:W-:Y:S05]  /*0c00*/  BSYNC B2 ;  /* 0x0000000000027941 */ /* 0x000fea0003800000 */
.L_x_27843:
        /* <DEDUP_REMOVED lines=86> */
.L_x_27847:
[----:B------:R-:W-:Y:S05]  /*1170*/  BSYNC B0 ;  /* 0x0000000000007941 */ /* 0x000fea0003800000 */
.L_x_27846:
        /* <DEDUP_REMOVED lines=22> */
[----:B------:R-:W-:Y:S05]  /*12e0*/  BRA `(.L_x_27850) ;  /* 0x0000000000087947 */ /* 0x000fea0003800000 */
.L_x_27849:
[----:B------:R-:W-:Y:S01]  /*12f0*/  DMUL R28, RZ, R10 ;  /* 0x0000000aff1c7228 */ /* 0x000fe20000000000 */
[----:B------:R-:W-:-:S10]  /*1300*/  IMAD.MOV.U32 R0, RZ, RZ, RZ ;  /* 0x000000ffff007224 */ /* 0x000fd400078e00ff */
.L_x_27850:
[----:B------:R-:W-:Y:S05]  /*1310*/  BSYNC B2 ;  /* 0x0000000000027941 */ /* 0x000fea0003800000 */
.L_x_27848:
        /* <DEDUP_REMOVED lines=23> */
.L_x_27836:
[----:B------:R-:W-:Y:S05]  /*1490*/  BSYNC B1 ;  /* 0x0000000000017941 */ /* 0x000fea0003800000 */
.L_x_27835:
[----:B0-----:R-:W0:Y:S01]  /*14a0*/  S2R R3, SR_TID.X ;  /* 0x0000000000037919 */ /* 0x001e220000002100 */
[----:B------:R-:W-:Y:S01]  /*14b0*/  BSSY B1, `(.L_x_27851) ;  /* 0x0000125000017945 */ /* 0x000fe20003800000 */
[----:B-----5:R-:W-:Y:S02]  /*14c0*/  CS2R R10, SRZ ;  /* 0x00000000000a7805 */ /* 0x020fe4000001ff00 */
[----:B------:R-:W-:Y:S01]  /*14d0*/  CS2R R8, SRZ ;  /* 0x0000000000087805 */ /* 0x000fe2000001ff00 */
        /* <DEDUP_REMOVED lines=27> */
.L_x_27854:
[----:B------:R-:W-:Y:S01]  /*1690*/  DMUL R28, RZ, R34 ;  /* 0x00000022ff1c7228 */ /* 0x000fe20000000000 */
[----:B------:R-:W-:-:S10]  /*16a0*/  IMAD.MOV.U32 R0, RZ, RZ, RZ ;  /* 0x000000ffff007224 */ /* 0x000fd400078e00ff */
.L_x_27855:
[----:B------:R-:W-:Y:S05]  /*16b0*/  BSYNC B2 ;  /* 0x0000000000027941 */ /* 0x000fea0003800000 */
.L_x_27853:
        /* <DEDUP_REMOVED lines=34> */
.L_x_27857:
        /* <DEDUP_REMOVED lines=60> */
.L_x_27858:
[----:B------:R-:W-:Y:S05]  /*1ca0*/  BSYNC B0 ;  /* 0x0000000000007941 */ /* 0x000fea0003800000 */
.L_x_27856:
        /* <DEDUP_REMOVED lines=26> */
.L_x_27860:
[----:B------:R-:W-:Y:S01]  /*1e50*/  DMUL R40, RZ, R26 ;  /* 0x0000001aff287228 */ /* 0x000fe20000000000 */
[----:B------:R-:W-:-:S10]  /*1e60*/  IMAD.MOV.U32 R0, RZ, RZ, RZ ;  /* 0x000000ffff007224 */ /* 0x000fd400078e00ff */
.L_x_27861:
[----:B------:R-:W-:Y:S05]  /*1e70*/  BSYNC B2 ;  /* 0x0000000000027941 */ /* 0x000fea0003800000 */
.L_x_27859:
        /* <DEDUP_REMOVED lines=86> */
.L_x_27863:
[----:B------:R-:W-:Y:S05]  /*23e0*/  BSYNC B0 ;  /* 0x0000000000007941 */ /* 0x000fea0003800000 */
.L_x_27862:
        /* <DEDUP_REMOVED lines=23> */
.L_x_27865:
[----:B------:R-:W-:Y:S01]  /*2560*/  DMUL R28, RZ, R26 ;  /* 0x0000001aff1c7228 */ /* 0x000fe20000000000 */
[----:B------:R-:W-:-:S10]  /*2570*/  IMAD.MOV.U32 R0, RZ, RZ, RZ ;  /* 0x000000ffff007224 */ /* 0x000fd400078e00ff */
.L_x_27866:
[----:B------:R-:W-:Y:S05]  /*2580*/  BSYNC B2 ;  /* 0x0000000000027941 */ /* 0x000fea0003800000 */
.L_x_27864:
        /* <DEDUP_REMOVED lines=23> */
.L_x_27852:
[----:B------:R-:W-:Y:S05]  /*2700*/  BSYNC B1 ;  /* 0x0000000000017941 */ /* 0x000fea0003800000 */
.L_x_27851:
[----:B------:R-:W0:Y:S01]  /*2710*/  S2R R3, SR_TID.X ;  /* 0x0000000000037919 */ /* 0x000e220000002100 */
[----:B------:R-:W-:Y:S01]  /*2720*/  BSSY B1, `(.L_x_27867) ;  /* 0x0000125000017945 */ /* 0x000fe20003800000 */
[----:B------:R-:W-:Y:S02]  /*2730*/  CS2R R26, SRZ ;  /* 0x00000000001a7805 */ /* 0x000fe4000001ff00 */
        /* <DEDUP_REMOVED lines=28> */
.L_x_27870:
[----:B------:R-:W-:Y:S01]  /*2900*/  DMUL R28, RZ, R34 ;  /* 0x00000022ff1c7228 */ /* 0x000fe20000000000 */
[----:B------:R-:W-:-:S10]  /*2910*/  IMAD.MOV.U32 R0, RZ, RZ, RZ ;  /* 0x000000ffff007224 */ /* 0x000fd400078e00ff */
.L_x_27871:
[----:B------:R-:W-:Y:S05]  /*2920*/  BSYNC B2 ;  /* 0x0000000000027941 */ /* 0x000fea0003800000 */
.L_x_27869:
        /* <DEDUP_REMOVED lines=34> */
.L_x_27873:
        /* <DEDUP_REMOVED lines=60> */
.L_x_27874:
[----:B------:R-:W-:Y:S05]  /*2f10*/  BSYNC B0 ;  /* 0x0000000000007941 */ /* 0x000fea0003800000 */
.L_x_27872:
        /* <DEDUP_REMOVED lines=26> */
.L_x_27876:
[----:B------:R-:W-:Y:S01]  /*30c0*/  DMUL R40, RZ, R22 ;  /* 0x00000016ff287228 */ /* 0x000fe20000000000 */
[----:B------:R-:W-:-:S10]  /*30d0*/  IMAD.MOV.U32 R0, RZ, RZ, RZ ;  /* 0x000000ffff007224 */ /* 0x000fd400078e00ff */
.L_x_27877:
[----:B------:R-:W-:Y:S05]  /*30e0*/  BSYNC B2 ;  /* 0x0000000000027941 */ /* 0x000fea0003800000 */
.L_x_27875:
        /* <DEDUP_REMOVED lines=86> */
.L_x_27879:
[----:B------:R-:W-:Y:S05]  /*3650*/  BSYNC B0 ;  /* 0x0000000000007941 */ /* 0x000fea0003800000 */
.L_x_27878:
        /* <DEDUP_REMOVED lines=23> */
.L_x_27881:
[----:B------:R-:W-:Y:S01]  /*37d0*/  DMUL R28, RZ, R22 ;  /* 0x00000016ff1c7228 */ /* 0x000fe20000000000 */
[----:B------:R-:W-:-:S10]  /*37e0*/  IMAD.MOV.U32 R0, RZ, RZ, RZ ;  /* 0x000000ffff007224 */ /* 0x000fd400078e00ff */
.L_x_27882:
[----:B------:R-:W-:Y:S05]  /*37f0*/  BSYNC B2 ;  /* 0x0000000000027941 */ /* 0x000fea0003800000 */
.L_x_27880:
        /* <DEDUP_REMOVED lines=23> */
.L_x_27868:
[----:B------:R-:W-:Y:S05]  /*3970*/  BSYNC B1 ;  /* 0x0000000000017941 */ /* 0x000fea0003800000 */
.L_x_27867:
        /* <DEDUP_REMOVED lines=31> */
.L_x_27886:
[----:B------:R-:W-:Y:S01]  /*3b70*/  DMUL R28, RZ, R34 ;  /* 0x00000022ff1c7228 */ /* 0x000fe20000000000 */
[----:B------:R-:W-:-:S10]  /*3b80*/  IMAD.MOV.U32 R0, RZ, RZ, RZ ;  /* 0x000000ffff007224 */ /* 0x000fd400078e00ff */
.L_x_27887:
[----:B------:R-:W-:Y:S05]  /*3b90*/  BSYNC B2 ;  /* 0x0000000000027941 */ /* 0x000fea0003800000 */
.L_x_27885:
        /* <DEDUP_REMOVED lines=34> */
.L_x_27889:
        /* <DEDUP_REMOVED lines=60> */
.L_x_27890:
[----:B------:R-:W-:Y:S05]  /*4180*/  BSYNC B0 ;  /* 0x0000000000007941 */ /* 0x000fea0003800000 */
.L_x_27888:
        /* <DEDUP_REMOVED lines=26> */
.L_x_27892:
[----:B------:R-:W-:Y:S01]  /*4330*/  DMUL R40, RZ, R18 ;  /* 0x00000012ff287228 */ /* 0x000fe20000000000 */
[----:B------:R-:W-:-:S10]  /*4340*/  IMAD.MOV.U32 R0, RZ, RZ, RZ ;  /* 0x000000ffff007224 */ /* 0x000fd400078e00ff */
.L_x_27893:
[----:B------:R-:W-:Y:S05]  /*4350*/  BSYNC B2 ;  /* 0x0000000000027941 */ /* 0x000fea0003800000 */
.L_x_27891:
        /* <DEDUP_REMOVED lines=18> */
[----:B------:R-:W-:-:S02]  /*4480*/  FSEL R42, -R42, 4.2945490664224492434e-19, !P0 ;  /* 0x20fd81642a2a7808 */ /* 0x000fc40004000100 */
        /* <DEDUP_REMOVED lines=66> */
.L_x_27895:
[----:B------:R-:W-:Y:S05]  /*48b0*/  BSYNC B0 ;  /* 0x0000000000007941 */ /* 0x000fea0003800000 */
.L_x_27894:
        /* <DEDUP_REMOVED lines=23> */
.L_x_27897:
[----:B------:R-:W-:Y:S01]  /*4a30*/  DMUL R28, RZ, R18 ;  /* 0x00000012ff1c7228 */ /* 0x000fe20000000000 */
[----:B------:R-:W-:-:S10]  /*4a40*/  IMAD.MOV.U32 R0, RZ, RZ, RZ ;  /* 0x000000ffff007224 */ /* 0x000fd400078e00ff */
.L_x_27898:
[----:B------:R-:W-:Y:S05]  /*4a50*/  BSYNC B2 ;  /* 0x0000000000027941 */ /* 0x000fea0003800000 */
.L_x_27896:
        /* <DEDUP_REMOVED lines=23> */
.L_x_27884:
[----:B------:R-:W-:Y:S05]  /*4bd0*/  BSYNC B1 ;  /* 0x0000000000017941 */ /* 0x000fea0003800000 */
.L_x_27883:
[----:B------:R-:W0:Y:S01]  /*4be0*/  S2R R5, SR_TID.X ;  /* 0x0000000000057919 */ /* 0x000e220000002100 */
[----:B------:R-:W-:Y:S01]  /*4bf0*/  BSSY B0, `(.L_x_27899) ;  /* 0x0000016000007945 */ /* 0x000fe20003800000 */
[----:B0-----:R-:W-:Y:S01]  /*4c00*/  ISETP.GE.AND P1, PT, R5, R30, PT ;  /* 0x0000001e0500720c */ /* 0x001fe20003f26270 */
[----:B------:R-:W-:-:S12]  /*4c10*/  IMAD.MOV.U32 R7, RZ, RZ, R5 ;  /* 0x000000ffff077224 */ /* 0x000fd800078e0005 */
[----:B------:R-:W0:Y:S01]  /*4c20*/  @!P1 S2R R0, SR_CTAID.X ;  /* 0x0000000000009919 */ /* 0x000e220000002500 */
[----:B------:R-:W1:Y:S01]  /*4c30*/  @!P1 LDC.64 R2, c[0x0][0x218] ;  /* 0x00008600ff029b82 */ /* 0x000e620000000a00 */
[----:B------:R-:W-:-:S05]  /*4c40*/  @!P1 VIADD R7, R5, 0x80 ;  /* 0x0000008005079836 */ /* 0x000fca0000000000 */
[----:B------:R-:W-:Y:S01]  /*4c50*/  ISETP.GE.AND P0, PT, R7, R30, PT ;  /* 0x0000001e0700720c */ /* 0x000fe20003f06270 */
[----:B0-----:R-:W-:-:S04]  /*4c60*/  @!P1 IMAD R5, R0, 0x200, R5 ;  /* 0x0000020000059824 */ /* 0x001fc800078e0205 */
[----:B-1----:R-:W-:-:S05]  /*4c70*/  @!P1 IMAD.WIDE.U32 R2, R5, 0x10, R2 ;  /* 0x0000001005029825 */ /* 0x002fca00078e0002 */
[----:B------:R0:W-:Y:S03]  /*4c80*/  @!P1 STG.E.128 desc[UR6][R2.64], R12 ;  /* 0x0000000c02009986 */ /* 0x0001e6000c101d06 */
[----:B------:R-:W-:Y:S05]  /*4c90*/  @P0 BRA `(.L_x_27900) ;  /* 0x00000000002c0947 */ /* 0x000fea0003800000 */
[----:B------:R-:W0:Y:S01]  /*4ca0*/  S2R R0, SR_CTAID.X ;  /* 0x0000000000007919 */ /* 0x000e220000002500 */
[----:B------:R-:W1:Y:S01]  /*4cb0*/  LDC.64 R4, c[0x0][0x218] ;  /* 0x00008600ff047b82 */ /* 0x000e620000000a00 */
[----:B0-----:R-:W-:Y:S02]  /*4cc0*/  IMAD R3, R0, 0x200, R7 ;  /* 0x0000020000037824 */ /* 0x001fe400078e0207 */
[----:B------:R-:W-:Y:S02]  /*4cd0*/  VIADD R7, R7, 0x80 ;  /* 0x0000008007077836 */ /* 0x000fe40000000000 */
[----:B-1----:R-:W-:-:S03]  /*4ce0*/  IMAD.WIDE.U32 R2, R3, 0x10, R4 ;  /* 0x0000001003027825 */ /* 0x002fc600078e0004 */
[----:B------:R-:W-:Y:S02]  /*4cf0*/  ISETP.GE.AND P0, PT, R7, R30, PT ;  /* 0x0000001e0700720c */ /* 0x000fe40003f06270 */
[----:B------:R1:W-:Y:S11]  /*4d00*/  STG.E.128 desc[UR6][R2.64], R8 ;  /* 0x0000000802007986 */ /* 0x0003f6000c101d06 */
[----:B------:R-:W-:-:S02]  /*4d10*/  @!P0 IMAD R13, R0, 0x200, R7 ;  /* 0x00000200000d8824 */ /* 0x000fc400078e0207 */
[----:B------:R-:W-:Y:S02]  /*4d20*/  @!P0 VIADD R7, R7, 0x80 ;  /* 0x0000008007078836 */ /* 0x000fe40000000000 */
[----:B------:R-:W-:-:S05]  /*4d30*/  @!P0 IMAD.WIDE.U32 R4, R13, 0x10, R4 ;  /* 0x000000100d048825 */ /* 0x000fca00078e0004 */
[----:B------:R1:W-:Y:S02]  /*4d40*/  @!P0 STG.E.128 desc[UR6][R4.64], R24 ;  /* 0x0000001804008986 */ /* 0x0003e4000c101d06 */
.L_x_27900:
[----:B------:R-:W-:Y:S05]  /*4d50*/  BSYNC B0 ;  /* 0x0000000000007941 */ /* 0x000fea0003800000 */
.L_x_27899:
[----:B------:R-:W-:-:S13]  /*4d60*/  ISETP.GE.AND P0, PT, R7, R30, PT ;  /* 0x0000001e0700720c */ /* 0x000fda0003f06270 */
[----:B------:R-:W-:Y:S05]  /*4d70*/  @P0 EXIT ;  /* 0x000000000000094d */ /* 0x000fea0003800000 */
[----:B------:R-:W2:Y:S01]  /*4d80*/  S2R R0, SR_CTAID.X ;  /* 0x0000000000007919 */ /* 0x000ea20000002500 */
[----:B01----:R-:W0:Y:S01]  /*4d90*/  LDC.64 R2, c[0x0][0x218] ;  /* 0x00008600ff027b82 */ /* 0x003e220000000a00 */
[----:B--2---:R-:W-:-:S04]  /*4da0*/  IMAD R7, R0, 0x200, R7 ;  /* 0x0000020000077824 */ /* 0x004fc800078e0207 */
[----:B0-----:R-:W-:-:S05]  /*4db0*/  IMAD.WIDE.U32 R2, R7, 0x10, R2 ;  /* 0x0000001007027825 */ /* 0x001fca00078e0002 */
[----:B------:R-:W-:Y:S01]  /*4dc0*/  STG.E.128 desc[UR6][R2.64], R20 ;  /* 0x0000001402007986 */ /* 0x000fe2000c101d06 */
[----:B------:R-:W-:Y:S05]  /*4dd0*/  EXIT ;  /* 0x000000000000794d */ /* 0x000fea0003800000 */
        .type           $_ZN2at6native27unrolled_elementwise_kernelIZZZNS0_17expm1_kernel_cudaERNS_18TensorIteratorBaseEENKUlvE_clEvENKUlvE1_clEvEUlN3c107complexIdEEE_St5arrayIPcLm2EELi4E23TrivialOffsetCalculatorILi1EjESE_NS0_6memory15LoadWithoutCastENSF_16StoreWithoutCastEEEviT_T0_T2_T3_T4_T5_$__internal_trig_reduction_slowpathd,@function
        .size           $_ZN2at6native27unrolled_elementwise_kernelIZZZNS0_17expm1_kernel_cudaERNS_18TensorIteratorBaseEENKUlvE_clEvENKUlvE1_clEvEUlN3c107complexIdEEE_St5arrayIPcLm2EELi4E23TrivialOffsetCalculatorILi1EjESE_NS0_6memory15LoadWithoutCastENSF_16StoreWithoutCastEEEviT_T0_T2_T3_T4_T5_$__internal_trig_reduction_slowpathd,(.L_x_36112 - $_ZN2at6native27unrolled_elementwise_kernelIZZZNS0_17expm1_kernel_cudaERNS_18TensorIteratorBaseEENKUlvE_clEvENKUlvE1_clEvEUlN3c107complexIdEEE_St5arrayIPcLm2EELi4E23TrivialOffsetCalculatorILi1EjESE_NS0_6memory15LoadWithoutCastENSF_16StoreWithoutCastEEEviT_T0_T2_T3_T4_T5_$__internal_trig_reduction_slowpathd)
$_ZN2at6native27unrolled_elementwise_kernelIZZZNS0_17expm1_kernel_cudaERNS_18TensorIteratorBaseEENKUlvE_clEvENKUlvE1_clEvEUlN3c107complexIdEEE_St5arrayIPcLm2EELi4E23TrivialOffsetCalculatorILi1EjESE_NS0_6memory15LoadWithoutCastENSF_16StoreWithoutCastEEEviT_T0_T2_T3_T4_T5_$__internal_trig_reduction_slowpathd:
[----:B------:R-:W-:Y:S01]  /*4de0*/  SHF.R.U32.HI R33, RZ, 0x14, R35 ;  /* 0x00000014ff217819 */ /* 0x000fe20000011623 */
[----:B------:R-:W-:-:S03]  /*4df0*/  IMAD.MOV.U32 R0, RZ, RZ, RZ ;  /* 0x000000ffff007224 */ /* 0x000fc600078e00ff */
[----:B------:R-:W-:-:S04]  /*4e00*/  LOP3.LUT R2, R33, 0x7ff, RZ, 0xc0, !PT ;  /* 0x000007ff21027812 */ /* 0x000fc800078ec0ff */
[----:B------:R-:W-:-:S13]  /*4e10*/  ISETP.NE.AND P0, PT, R2, 0x7ff, PT ;  /* 0x000007ff0200780c */ /* 0x000fda0003f05270 */
[----:B------:R-:W-:Y:S05]  /*4e20*/  @!P0 BRA `(.L_x_27901) ;  /* 0x0000000800388947 */ /* 0x000fea0003800000 */
[----:B------:R-:W-:Y:S01]  /*4e30*/  VIADD R7, R2, 0xfffffc00 ;  /* 0xfffffc0002077836 */ /* 0x000fe20000000000 */
[C---:B------:R-:W-:Y:S01]  /*4e40*/  LOP3.LUT R6, R33.reuse, 0x7ff, RZ, 0xc0, !PT ;  /* 0x000007ff21067812 */ /* 0x040fe200078ec0ff */
[----:B------:R-:W-:Y:S01]  /*4e50*/  VIADD R33, R33, 0xfffffc00 ;  /* 0xfffffc0021217836 */ /* 0x000fe20000000000 */
[----:B------:R-:W-:Y:S01]  /*4e60*/  BSSY B0, `(.L_x_27902) ;  /* 0x0000030000007945 */ /* 0x000fe20003800000 */
[----:B------:R-:W-:Y:S02]  /*4e70*/  CS2R R40, SRZ ;  /* 0x0000000000287805 */ /* 0x000fe4000001ff00 */
[----:B------:R-:W-:Y:S01]  /*4e80*/  SHF.R.U32.HI R7, RZ, 0x6, R7 ;  /* 0x00000006ff077819 */ /* 0x000fe20000011607 */
[----:B------:R-:W-:Y:S01]  /*4e90*/  VIADD R6, R6, 0xfffffc00 ;  /* 0xfffffc0006067836 */ /* 0x000fe20000000000 */
[----:B------:R-:W-:Y:S02]  /*4ea0*/  LOP3.LUT P3, R33, R33, 0x3f, RZ, 0xc0, !PT ;  /* 0x0000003f21217812 */ /* 0x000fe4000786c0ff */
[----:B------:R-:W-:-:S02]  /*4eb0*/  IADD3 R3, -R7, 0x10, RZ ;  /* 0x0000001007037810 */ /* 0x000fc40007ffe1ff */
[----:B------:R-:W-:Y:S02]  /*4ec0*/  IADD3 R4, -R7, 0x13, RZ ;  /* 0x0000001307047810 */ /* 0x000fe40007ffe1ff */
[----:B------:R-:W-:Y:S02]  /*4ed0*/  ISETP.GT.AND P0, PT, R3, 0xe, PT ;  /* 0x0000000e0300780c */ /* 0x000fe40003f04270 */
[----:B------:R-:W-:Y:S02]  /*4ee0*/  SHF.R.U32.HI R6, RZ, 0x6, R6 ;  /* 0x00000006ff067819 */ /* 0x000fe40000011606 */
[----:B------:R-:W-:Y:S02]  /*4ef0*/  SEL R4, R4, 0x12, !P0 ;  /* 0x0000001204047807 */ /* 0x000fe40004000000 */
[----:B------:R-:W-:Y:S02]  /*4f00*/  IADD3 R7, -R7, 0xf, RZ ;  /* 0x0000000f07077810 */ /* 0x000fe40007ffe1ff */
[----:B------:R-:W-:-:S02]  /*4f10*/  ISETP.GT.AND P0, PT, R3, R4, PT ;  /* 0x000000040300720c */ /* 0x000fc40003f04270 */
[----:B------:R-:W-:-:S11]  /*4f20*/  IADD3 R6, -R6, 0xf, RZ ;  /* 0x0000000f06067810 */ /* 0x000fd60007ffe1ff */
[----:B------:R-:W-:Y:S05]  /*4f30*/  @P0 BRA `(.L_x_27903) ;  /* 0x0000000000880947 */ /* 0x000fea0003800000 */
[----:B------:R-:W0:Y:S01]  /*4f40*/  LDC.64 R2, c[0x4][0x1b8] ;  /* 0x01006e00ff027b82 */ /* 0x000e220000000a00 */
[C---:B------:R-:W-:Y:S01]  /*4f50*/  SHF.L.U64.HI R5, R28.reuse, 0xb, R35 ;  /* 0x0000000b1c057819 */ /* 0x040fe20000010223 */
[----:B------:R-:W-:Y:S01]  /*4f60*/  IMAD.SHL.U32 R28, R28, 0x800, RZ ;  /* 0x000008001c1c7824 */ /* 0x000fe200078e00ff */
[----:B------:R-:W-:Y:S01]  /*4f70*/  CS2R R40, SRZ ;  /* 0x0000000000287805 */ /* 0x000fe2000001ff00 */
[----:B------:R-:W-:Y:S01]  /*4f80*/  IMAD.MOV.U32 R0, RZ, RZ, R1 ;  /* 0x000000ffff007224 */ /* 0x000fe200078e0001 */
[----:B------:R-:W-:-:S03]  /*4f90*/  LOP3.LUT R5, R5, 0x80000000, RZ, 0xfc, !PT ;  /* 0x8000000005057812 */ /* 0x000fc600078efcff */
[----:B------:R-:W1:Y:S01]  /*4fa0*/  LDC.64 R36, c[0x0][0x208] ;  /* 0x00008200ff247b82 */ /* 0x000e620000000a00 */
[----:B0-----:R-:W-:-:S07]  /*4fb0*/  IMAD.WIDE R2, R7, 0x8, R2 ;  /* 0x0000000807027825 */ /* 0x001fce00078e0202 */
.L_x_27904:
[----:B-1----:R-:W-:Y:S02]  /*4fc0*/  R2UR UR4, R36 ;  /* 0x00000000240472ca */ /* 0x002fe400000e0000 */
[----:B------:R-:W-:-:S13]  /*4fd0*/  R2UR UR5, R37 ;  /* 0x00000000250572ca */ /* 0x000fda00000e0000 */
[----:B------:R-:W2:Y:S01]  /*4fe0*/  LDG.E.64.CONSTANT R38, desc[UR4][R2.64] ;  /* 0x0000000402267981 */ /* 0x000ea2000c1e9b00 */
[----:B------:R-:W-:Y:S02]  /*4ff0*/  VIADD R7, R7, 0x1 ;  /* 0x0000000107077836 */ /* 0x000fe40000000000 */
[----:B--2---:R-:W-:-:S04]  /*5000*/  IMAD.WIDE.U32 R40, P4, R38, R28, R40 ;  /* 0x0000001c26287225 */ /* 0x004fc80007880028 */
[----:B------:R-:W-:Y:S02]  /*5010*/  IMAD R29, R38, R5, RZ ;  /* 0x00000005261d7224 */ /* 0x000fe400078e02ff */
[----:B------:R-:W-:-:S03]  /*5020*/  IMAD R31, R39, R28, RZ ;  /* 0x0000001c271f7224 */ /* 0x000fc600078e02ff */
[----:B------:R-:W-:Y:S01]  /*5030*/  IADD3 R34, P0, R29, R41, RZ ;  /* 0x000000291d227210 */ /* 0x000fe20007f1e0ff */
[----:B------:R-:W-:-:S03]  /*5040*/  IMAD.HI.U32 R29, R38, R5, RZ ;  /* 0x00000005261d7227 */ /* 0x000fc600078e00ff */
[----:B------:R-:W-:Y:S01]  /*5050*/  IADD3 R41, P1, R31, R34, RZ ;  /* 0x000000221f297210 */ /* 0x000fe20007f3e0ff */
[----:B------:R-:W-:-:S04]  /*5060*/  IMAD.HI.U32 R31, R39, R28, RZ ;  /* 0x0000001c271f7227 */ /* 0x000fc800078e00ff */
[----:B------:R-:W-:Y:S01]  /*5070*/  IMAD.X R34, RZ, RZ, R29, P4 ;  /* 0x000000ffff227224 */ /* 0x000fe200020e061d */
[----:B------:R-:W-:Y:S01]  /*5080*/  ISETP.GE.AND P4, PT, R7, R4, PT ;  /* 0x000000040700720c */ /* 0x000fe20003f86270 */
[-C--:B------:R-:W-:Y:S01]  /*5090*/  IMAD.HI.U32 R29, R39, R5.reuse, RZ ;  /* 0x00000005271d7227 */ /* 0x080fe200078e00ff */
[----:B------:R0:W-:Y:S02]  /*50a0*/  STL.64 [R0], R40 ;  /* 0x0000002800007387 */ /* 0x0001e40000100a00 */
[----:B------:R-:W-:Y:S01]  /*50b0*/  IADD3.X R31, P0, R31, R34, RZ, P0, !PT ;  /* 0x000000221f1f7210 */ /* 0x000fe2000071e4ff */
[----:B------:R-:W-:-:S04]  /*50c0*/  IMAD R34, R39, R5, RZ ;  /* 0x0000000527227224 */ /* 0x000fc800078e02ff */
[----:B------:R-:W-:Y:S01]  /*50d0*/  IMAD.X R29, RZ, RZ, R29, P0 ;  /* 0x000000ffff1d7224 */ /* 0x000fe200000e061d */
[----:B------:R-:W-:Y:S02]  /*50e0*/  IADD3.X R34, P1, R34, R31, RZ, P1, !PT ;  /* 0x0000001f22227210 */ /* 0x000fe40000f3e4ff */
[----:B------:R-:W-:Y:S01]  /*50f0*/  IADD3 R2, P0, R2, 0x8, RZ ;  /* 0x0000000802027810 */ /* 0x000fe20007f1e0ff */
[----:B0-----:R-:W-:Y:S02]  /*5100*/  VIADD R0, R0, 0x8 ;  /* 0x0000000800007836 */ /* 0x001fe40000000000 */
[----:B------:R-:W-:Y:S02]  /*5110*/  IMAD.X R29, RZ, RZ, R29, P1 ;  /* 0x000000ffff1d7224 */ /* 0x000fe400008e061d */
[----:B------:R-:W-:Y:S02]  /*5120*/  IMAD.X R3, RZ, RZ, R3, P0 ;  /* 0x000000ffff037224 */ /* 0x000fe400000e0603 */
[----:B------:R-:W-:-:S02]  /*5130*/  IMAD.MOV.U32 R40, RZ, RZ, R34 ;  /* 0x000000ffff287224 */ /* 0x000fc400078e0022 */
[----:B------:R-:W-:Y:S01]  /*5140*/  IMAD.MOV.U32 R41, RZ, RZ, R29 ;  /* 0x000000ffff297224 */ /* 0x000fe200078e001d */
[----:B------:R-:W-:Y:S06]  /*5150*/  @!P4 BRA `(.L_x_27904) ;  /* 0xfffffffc0098c947 */ /* 0x000fec000383ffff */
.L_x_27903:
[----:B------:R-:W-:Y:S05]  /*5160*/  BSYNC B0 ;  /* 0x0000000000007941 */ /* 0x000fea0003800000 */
.L_x_27902:
[----:B------:R-:W-:-:S04]  /*5170*/  IMAD.IADD R6, R7, 0x1, -R6 ;  /* 0x0000000107067824 */ /* 0x000fc800078e0a06 */
[----:B------:R-:W-:-:S05]  /*5180*/  IMAD R34, R6, 0x8, R1 ;  /* 0x0000000806227824 */ /* 0x000fca00078e0201 */
[----:B------:R0:W-:Y:S04]  /*5190*/  STL.64 [R34], R40 ;  /* 0x0000002822007387 */ /* 0x0001e80000100a00 */
[----:B------:R-:W2:Y:S04]  /*51a0*/  LDL.64 R4, [R1+0x10] ;  /* 0x0000100001047983 */ /* 0x000ea80000100a00 */
[----:B------:R-:W3:Y:S04]  /*51b0*/  @P3 LDL.64 R28, [R1+0x8] ;  /* 0x00000800011c3983 */ /* 0x000ee80000100a00 */
[----:B------:R-:W4:Y:S01]  /*51c0*/  LDL.64 R2, [R1+0x18] ;  /* 0x0000180001027983 */ /* 0x000f220000100a00 */
[----:B------:R-:W-:Y:S01]  /*51d0*/  @P3 IADD3 R0, -R33, 0x40, RZ ;  /* 0x0000004021003810 */ /* 0x000fe20007ffe1ff */
[----:B------:R-:W-:Y:S01]  /*51e0*/  IMAD.MOV.U32 R39, RZ, RZ, RZ ;  /* 0x000000ffff277224 */ /* 0x000fe200078e00ff */
[----:B------:R-:W-:Y:S01]  /*51f0*/  UMOV UR4, URZ ;  /* 0x0000003f00047c82 */ /* 0x000fe20008000000 */
[----:B--2---:R-:W-:-:S02]  /*5200*/  @P3 SHF.L.U32 R6, R4, R33, RZ ;  /* 0x0000002104063219 */ /* 0x004fc400000006ff */
[-C--:B------:R-:W-:Y:S02]  /*5210*/  @P3 SHF.L.U64.HI R31, R4, R33.reuse, R5 ;  /* 0x00000021041f3219 */ /* 0x080fe40000010205 */
[-CC-:B---3--:R-:W-:Y:S02]  /*5220*/  @P3 SHF.R.U64 R7, R28, R0.reuse, R29.reuse ;  /* 0x000000001c073219 */ /* 0x188fe4000000121d */
[-C--:B------:R-:W-:Y:S02]  /*5230*/  @P3 SHF.R.U32.HI R28, RZ, R0.reuse, R29 ;  /* 0x00000000ff1c3219 */ /* 0x080fe4000001161d */
[----:B------:R-:W-:Y:S02]  /*5240*/  @P3 SHF.R.U64 R29, R4, R0, R5 ;  /* 0x00000000041d3219 */ /* 0x000fe40000001205 */
        /* <DEDUP_REMOVED lines=26> */
[----:B------:R-:W-:-:S02]  /*53f0*/  LEA.HI R0, R3, R0, RZ, 0x2 ;  /* 0x0000000003007211 */ /* 0x000fc400078f10ff */
[----:B------:R-:W-:Y:S01]  /*5400*/  SEL R31, R5, R2, !P0 ;  /* 0x00000002051f7207 */ /* 0x000fe20004000000 */
[----:B------:R-:W-:-:S03]  /*5410*/  @P1 IMAD.MOV R4, RZ, RZ, -R4 ;  /* 0x000000ffff041224 */ /* 0x000fc600078e0a04 */
[----:B------:R-:W1:Y:S02]  /*5420*/  FLO.U32 R28, R31 ;  /* 0x0000001f001c7300 */ /* 0x000e6400000e0000 */
[C---:B-1----:R-:W-:Y:S02]  /*5430*/  IADD3 R7, -R28.reuse, 0x1f, RZ ;  /* 0x0000001f1c077810 */ /* 0x042fe40007ffe1ff */
[----:B------:R-:W-:-:S03]  /*5440*/  IADD3 R28, -R28, 0x3f, RZ ;  /* 0x0000003f1c1c7810 */ /* 0x000fc60007ffe1ff */
[----:B------:R-:W-:Y:S01]  /*5450*/  @P0 IMAD.MOV R28, RZ, RZ, R7 ;  /* 0x000000ffff1c0224 */ /* 0x000fe200078e0207 */
[----:B------:R-:W-:-:S04]  /*5460*/  SEL R7, R6, R29, !P1 ;  /* 0x0000001d06077207 */ /* 0x000fc80004800000 */
[C---:B------:R-:W-:Y:S02]  /*5470*/  ISETP.NE.U32.AND P0, PT, R28.reuse, RZ, PT ;  /* 0x000000ff1c00720c */ /* 0x040fe40003f05070 */
[----:B0-----:R-:W-:Y:S02]  /*5480*/  IADD3 R34, -R28, 0x40, RZ ;  /* 0x000000401c227810 */ /* 0x001fe40007ffe1ff */
[----:B------:R-:W-:Y:S02]  /*5490*/  ISETP.NE.AND.EX P0, PT, RZ, RZ, PT, P0 ;  /* 0x000000ffff00720c */ /* 0x000fe40003f05300 */
[C---:B------:R-:W-:Y:S02]  /*54a0*/  SHF.L.U32 R6, R5.reuse, R28, RZ ;  /* 0x0000001c05067219 */ /* 0x040fe400000006ff */
[----:B------:R-:W-:Y:S02]  /*54b0*/  SHF.R.U64 R29, R4, R34, R7 ;  /* 0x00000022041d7219 */ /* 0x000fe40000001207 */
[----:B------:R-:W-:-:S02]  /*54c0*/  SHF.L.U64.HI R4, R5, R28, R2 ;  /* 0x0000001c05047219 */ /* 0x000fc40000010202 */
[----:B------:R-:W-:-:S05]  /*54d0*/  SHF.R.U32.HI R7, RZ, R34, R7 ;  /* 0x00000022ff077219 */ /* 0x000fca0000011607 */
[----:B------:R-:W-:Y:S02]  /*54e0*/  @P0 LOP3.LUT R5, R29, R6, RZ, 0xfc, !PT ;  /* 0x000000061d050212 */ /* 0x000fe400078efcff */
[----:B------:R-:W-:-:S03]  /*54f0*/  @P0 LOP3.LUT R2, R7, R4, RZ, 0xfc, !PT ;  /* 0x0000000407020212 */ /* 0x000fc600078efcff */
        /* <DEDUP_REMOVED lines=19> */
[----:B------:R-:W-:-:S04]  /*5630*/  SHF.R.U64 R5, R5, 0xa, R2 ;  /* 0x0000000a05057819 */ /* 0x000fc80000001202 */
[----:B------:R-:W-:Y:S02]  /*5640*/  IADD3 R7, P3, R5, 0x1, RZ ;  /* 0x0000000105077810 */ /* 0x000fe40007f7e0ff */
[----:B------:R-:W-:Y:S02]  /*5650*/  SEL R5, RZ, 0x1, !P0 ;  /* 0x00000001ff057807 */ /* 0x000fe40004000000 */
[----:B------:R-:W-:Y:S02]  /*5660*/  LEA.HI.X R2, R2, RZ, RZ, 0x16, P3 ;  /* 0x000000ff02027211 */ /* 0x000fe400018fb4ff */
[----:B------:R-:W-:Y:S01]  /*5670*/  LOP3.LUT P0, R35, R35, 0x80000000, RZ, 0xc0, !PT ;  /* 0x8000000023237812 */ /* 0x000fe2000780c0ff */
[----:B------:R-:W-:Y:S01]  /*5680*/  IMAD.IADD R5, R5, 0x1, R28 ;  /* 0x0000000105057824 */ /* 0x000fe200078e021c */
[--C-:B------:R-:W-:Y:S02]  /*5690*/  SHF.R.U64 R7, R7, 0x1, R2.reuse ;  /* 0x0000000107077819 */ /* 0x100fe40000001202 */
[----:B------:R-:W-:Y:S01]  /*56a0*/  SHF.R.U32.HI R2, RZ, 0x1, R2 ;  /* 0x00000001ff027819 */ /* 0x000fe20000011602 */
[----:B------:R-:W-:Y:S01]  /*56b0*/  IMAD.SHL.U32 R5, R5, 0x100000, RZ ;  /* 0x0010000005057824 */ /* 0x000fe200078e00ff */
[----:B------:R-:W-:-:S02]  /*56c0*/  IADD3 R28, P3, P4, R7, -UR4, RZ ;  /* 0x80000004071c7c10 */ /* 0x000fc4000fc7e0ff */
[----:B------:R-:W-:Y:S02]  /*56d0*/  @P1 LOP3.LUT R35, R35, 0x80000000, RZ, 0x3c, !PT ;  /* 0x8000000023231812 */ /* 0x000fe400078e3cff */
[----:B------:R-:W-:-:S03]  /*56e0*/  IADD3.X R2, R2, 0x3fe00000, ~R5, P3, P4 ;  /* 0x3fe0000002027810 */ /* 0x000fc60001fe8c05 */
[----:B------:R-:W-:Y:S01]  /*56f0*/  @P0 IMAD.MOV R0, RZ, RZ, -R0 ;  /* 0x000000ffff000224 */ /* 0x000fe200078e0a00 */
[----:B------:R-:W-:-:S07]  /*5700*/  LOP3.LUT R35, R2, R35, RZ, 0xfc, !PT ;  /* 0x0000002302237212 */ /* 0x000fce00078efcff */
.L_x_27901:
[----:B------:R-:W-:Y:S02]  /*5710*/  IMAD.MOV.U32 R33, RZ, RZ, 0x0 ;  /* 0x00000000ff217424 */ /* 0x000fe400078e00ff */
[----:B------:R-:W-:Y:S02]  /*5720*/  IMAD.MOV.U32 R29, RZ, RZ, R35 ;  /* 0x000000ffff1d7224 */ /* 0x000fe400078e0023 */
[----:B------:R-:W-:Y:S05]  /*5730*/  RET.REL.NODEC R32 `(_ZN2at6native27unrolled_elementwise_kernelIZZZNS0_17expm1_kernel_cudaERNS_18TensorIteratorBaseEENKUlvE_clEvENKUlvE1_clEvEUlN3c107complexIdEEE_St5arrayIPcLm2EELi4E23TrivialOffsetCalculatorILi1EjESE_NS0_6memory15LoadWithoutCastENSF_16StoreWithoutCastEEEviT_T0_T2_T3_T4_T5_) ;  /* 0xffffffa820307950 */ /* 0x000fea0003c3ffff */
.L_x_27905:
        /* <DEDUP_REMOVED lines=12> */
.L_x_36112:


//--------------------- .text._ZN2at6native29vectorized_elementwise_kernelILi2EZZZNS0_17expm1_kernel_cudaERNS_18TensorIteratorBaseEENKUlvE_clEvENKUlvE1_clEvEUlN3c107complexIdEEE_St5arrayIPcLm2EEEEviT0_T1_ --------------------------
	.section	.text._ZN2at6native29vectorized_elementwise_kernelILi2EZZZNS0_17expm1_kernel_cudaERNS_18TensorIteratorBaseEENKUlvE_clEvENKUlvE1_clEvEUlN3c107complexIdEEE_St5arrayIPcLm2EEEEviT0_T1_,"ax",@progbits
	.align	128
        .global         _ZN2at6native29vectorized_elementwise_kernelILi2EZZZNS0_17expm1_kernel_cudaERNS_18TensorIteratorBaseEENKUlvE_clEvENKUlvE1_clEvEUlN3c107complexIdEEE_St5arrayIPcLm2EEEEviT0_T1_
        .type           _ZN2at6native29vectorized_elementwise_kernelILi2EZZZNS0_17expm1_kernel_cudaERNS_18TensorIteratorBaseEENKUlvE_clEvENKUlvE1_clEvEUlN3c107complexIdEEE_St5arrayIPcLm2EEEEviT0_T1_,@function
        .size           _ZN2at6native29vectorized_elementwise_kernelILi2EZZZNS0_17expm1_kernel_cudaERNS_18TensorIteratorBaseEENKUlvE_clEvENKUlvE1_clEvEUlN3c107complexIdEEE_St5arrayIPcLm2EEEEviT0_T1_,(.L_x_36113 - _ZN2at6native29vectorized_elementwise_kernelILi2EZZZNS0_17expm1_kernel_cudaERNS_18TensorIteratorBaseEENKUlvE_clEvENKUlvE1_clEvEUlN3c107complexIdEEE_St5arrayIPcLm2EEEEviT0_T1_)
        .other          _ZN2at6native29vectorized_elementwise_kernelILi2EZZZNS0_17expm1_kernel_cudaERNS_18TensorIteratorBaseEENKUlvE_clEvENKUlvE1_clEvEUlN3c107complexIdEEE_St5arrayIPcLm2EEEEviT0_T1_,@"STO_CUDA_ENTRY STV_DEFAULT"
_ZN2at6native29vectorized_elementwise_kernelILi2EZZZNS0_17expm1_kernel_cudaERNS_18TensorIteratorBaseEENKUlvE_clEvENKUlvE1_clEvEUlN3c107complexIdEEE_St5arrayIPcLm2EEEEviT0_T1_:
.text._ZN2at6native29vectorized_elementwise_kernelILi2EZZZNS0_17expm1_kernel_cudaERNS_18TensorIteratorBaseEENKUlvE_clEvENKUlvE1_clEvEUlN3c107complexIdEEE_St5arrayIPcLm2EEEEviT0_T1_:
[----:B------:R-:W0:Y:S01]  /*0000*/  LDC R1, c[0x0][0x28] ;  /* 0x00000a00ff017b82 */ /* 0x000e220000000800 */
[----:B------:R-:W1:Y:S01]  /*0010*/  S2R R56, SR_CTAID.X ;  /* 0x0000000000387919 */ /* 0x000e620000002500 */
[----:B------:R-:W-:Y:S01]  /*0020*/  ULDC UR4, c[0x0][0x210] ;  /* 0x0000840000047ab9 */ /* 0x000fe20000000800 */
[----:B------:R-:W-:Y:S01]  /*0030*/  ULDC.64 UR6, c[0x0][0x208] ;  /* 0x0000820000067ab9 */ /* 0x000fe20000000a00 */
[----:B0-----:R-:W-:Y:S02]  /*0040*/  VIADD R1, R1, 0xffffffd8 ;  /* 0xffffffd801017836 */ /* 0x001fe40000000000 */
[----:B-1----:R-:W-:-:S05]  /*0050*/  IMAD.SHL.U32 R56, R56, 0x400, RZ ;  /* 0x0000040038387824 */ /* 0x002fca00078e00ff */
[----:B------:R-:W-:-:S04]  /*0060*/  IADD3 R55, -R56, UR4, RZ ;  /* 0x0000000438377c10 */ /* 0x000fc8000fffe1ff */
[----:B------:R-:W-:-:S13]  /*0070*/  ISETP.GE.U32.AND P0, PT, R55, 0x400, PT ;  /* 0x000004003700780c */ /* 0x000fda0003f06070 */
[----:B------:R-:W-:Y:S05]  /*0080*/  @!P0 BRA `(.L_x_27906) ;  /* 0x0000009000f08947 */ /* 0x000fea0003800000 */
[----:B------:R-:W0:Y:S01]  /*0090*/  S2R R5, SR_TID.X ;  /* 0x0000000000057919 */ /* 0x000e220000002100 */
[----:B------:R-:W1:Y:S02]  /*00a0*/  LDC.64 R2, c[0x0][0x220] ;  /* 0x00008800ff027b82 */ /* 0x000e640000000a00 */
[----:B-1----:R-:W-:-:S04]  /*00b0*/  IMAD.WIDE R56, R56, 0x10, R2 ;  /* 0x0000001038387825 */ /* 0x002fc800078e0202 */
[----:B0-----:R-:W-:-:S05]  /*00c0*/  IMAD.WIDE.U32 R56, R5, 0x20, R56 ;  /* 0x0000002005387825 */ /* 0x001fca00078e0038 */
[----:B------:R-:W2:Y:S04]  /*00d0*/  LDG.E.128 R16, desc[UR6][R56.64] ;  /* 0x0000000638107981 */ /* 0x000ea8000c1e1d00 */
[----:B------:R0:W5:Y:S04]  /*00e0*/  LDG.E.128 R12, desc[UR6][R56.64+0x10] ;  /* 0x00001006380c7981 */ /* 0x000168000c1e1d00 */
[----:B------:R0:W5:Y:S04]  /*00f0*/  LDG.E.128 R8, desc[UR6][R56.64+0x1000] ;  /* 0x0010000638087981 */ /* 0x000168000c1e1d00 */
[----:B------:R0:W5:Y:S04]  /*0100*/  LDG.E.128 R40, desc[UR6][R56.64+0x1010] ;  /* 0x0010100638287981 */ /* 0x000168000c1e1d00 */
[----:B------:R0:W5:Y:S04]  /*0110*/  LDG.E.128 R36, desc[UR6][R56.64+0x2000] ;  /* 0x0020000638247981 */ /* 0x000168000c1e1d00 */
[----:B------:R0:W5:Y:S04]  /*0120*/  LDG.E.128 R32, desc[UR6][R56.64+0x2010] ;  /* 0x0020100638207981 */ /* 0x000168000c1e1d00 */
[----:B------:R0:W5:Y:S04]  /*0130*/  LDG.E.128 R28, desc[UR6][R56.64+0x3000] ;  /* 0x00300006381c7981 */ /* 0x000168000c1e1d00 */
[----:B------:R0:W5:Y:S01]  /*0140*/  LDG.E.128 R24, desc[UR6][R56.64+0x3010] ;  /* 0x0030100638187981 */ /* 0x000162000c1e1d00 */
[----:B------:R-:W-:Y:S01]  /*0150*/  BSSY B1, `(.L_x_27907) ;  /* 0x000001e000017945 */ /* 0x000fe20003800000 */
[----:B--2---:R-:W-:-:S08]  /*0160*/  DMUL R4, R18, 0.5 ;  /* 0x3fe0000012047828 */ /* 0x004fd00000000000 */
[----:B------:R-:W-:-:S14]  /*0170*/  DSETP.NEU.AND P0, PT, |R4|, +INF , PT ;  /* 0x7ff000000400742a */ /* 0x000fdc0003f0d200 */
[----:B0-----:R-:W-:Y:S05]  /*0180*/  @!P0 BRA `(.L_x_27908) ;  /* 0x0000000000608947 */ /* 0x001fea0003800000 */
        /* <DEDUP_REMOVED lines=19> */
[----:B-----5:R-:W-:Y:S05]  /*02c0*/  CALL.REL.NOINC `($_ZN2at6native29vectorized_elementwise_kernelILi2EZZZNS0_17expm1_kernel_cudaERNS_18TensorIteratorBaseEENKUlvE_clEvENKUlvE1_clEvEUlN3c107complexIdEEE_St5arrayIPcLm2EEEEviT0_T1_$__internal_trig_reduction_slowpathd) ;  /* 0x0000012c00ec7944 */ /* 0x020fea0003c00000 */
[----:B------:R-:W-:Y:S02]  /*02d0*/  IMAD.MOV.U32 R0, RZ, RZ, R3 ;  /* 0x000000ffff007224 */ /* 0x000fe400078e0003 */
[----:B------:R-:W-:Y:S02]  /*02e0*/  IMAD.MOV.U32 R2, RZ, RZ, R4 ;  /* 0x000000ffff027224 */ /* 0x000fe400078e0004 */
[----:B------:R-:W-:Y:S01]  /*02f0*/  IMAD.MOV.U32 R3, RZ, RZ, R5 ;  /* 0x000000ffff037224 */ /* 0x000fe200078e0005 */
[----:B------:R-:W-:Y:S06]  /*0300*/  BRA `(.L_x_27909) ;  /* 0x0000000000087947 */ /* 0x000fec0003800000 */
.L_x_27908:
[----:B------:R-:W-:Y:S01]  /*0310*/  DMUL R2, RZ, R4 ;  /* 0x00000004ff027228 */ /* 0x000fe20000000000 */
[----:B------:R-:W-:-:S10]  /*0320*/  IMAD.MOV.U32 R0, RZ, RZ, RZ ;  /* 0x000000ffff007224 */ /* 0x000fd400078e00ff */
.L_x_27909:
[----:B------:R-:W-:Y:S05]  /*0330*/  BSYNC B1 ;  /* 0x0000000000017941 */ /* 0x000fea0003800000 */
.L_x_27907:
        /* <DEDUP_REMOVED lines=34> */
.L_x_27911:
        /* <DEDUP_REMOVED lines=22> */
[----:B------:R-:W-:Y:S01]  /*06c0*/  IMAD.MOV.U32 R4, RZ, RZ, R20 ;  /* 0x000000ffff047224 */ /* 0x000fe200078e0014 */
[----:B------:R-:W-:-:S06]  /*06d0*/  MOV R5, R21 ;  /* 0x0000001500057202 */ /* 0x000fcc0000000f00 */
[----:B------:R-:W-:Y:S01]  /*06e0*/  DFMA R6, R4, UR4, R44 ;  /* 0x0000000404067c2b */ /* 0x000fe2000800002c */
[----:B------:R-:W-:Y:S01]  /*06f0*/  UMOV UR4, 0x92ba033d ;  /* 0x92ba033d00047882 */ /* 0x000fe20000000000 */
[----:B------:R-:W-:-:S03]  /*0700*/  UMOV UR5, 0x3e927e50 ;  /* 0x3e927e5000057882 */ /* 0x000fc60000000000 */
[----:B------:R-:W-:Y:S02]  /*0710*/  @P0 IMAD.MOV R3, RZ, RZ, R2 ;  /* 0x000000ffff030224 */ /* 0x000fe400078e0202 */
[----:B------:R-:W-:Y:S01]  /*0720*/  IMAD.MOV.U32 R2, RZ, RZ, RZ ;  /* 0x000000ffff027224 */ /* 0x000fe200078e00ff */
        /* <DEDUP_REMOVED lines=31> */
.L_x_27912:
[----:B------:R-:W-:Y:S05]  /*0920*/  BSYNC B0 ;  /* 0x0000000000007941 */ /* 0x000fea0003800000 */
.L_x_27910:
        /* <DEDUP_REMOVED lines=24> */
[----:B------:R-:W-:Y:S01]  /*0ab0*/  IMAD.MOV.U32 R53, RZ, RZ, R5 ;  /* 0x000000ffff357224 */ /* 0x000fe200078e0005 */
[----:B------:R-:W-:Y:S06]  /*0ac0*/  BRA `(.L_x_27915) ;  /* 0x0000000000087947 */ /* 0x000fec0003800000 */
.L_x_27914:
[----:B------:R-:W-:Y:S01]  /*0ad0*/  DMUL R52, RZ, R18 ;  /* 0x00000012ff347228 */ /* 0x000fe20000000000 */
[----:B------:R-:W-:-:S10]  /*0ae0*/  IMAD.MOV.U32 R3, RZ, RZ, RZ ;  /* 0x000000ffff037224 */ /* 0x000fd400078e00ff */
.L_x_27915:
[----:B------:R-:W-:Y:S05]  /*0af0*/  BSYNC B1 ;  /* 0x0000000000017941 */ /* 0x000fea0003800000 */
.L_x_27913:
        /* <DEDUP_REMOVED lines=9> */
[----:B------:R-:W-:Y:S01]  /*0b90*/  R2P PR, R54, 0x3 ;  /* 0x0000000336007804 */ /* 0x000fe20000000000 */
[----:B------:R-:W-:Y:S01]  /*0ba0*/  IMAD.MOV.U32 R3, RZ, RZ, 0x3ff71547 ;  /* 0x3ff71547ff037424 */ /* 0x000fe200078e00ff */
[----:B------:R-:W-:Y:S01]  /*0bb0*/  DMUL R54, R52, R52 ;  /* 0x0000003434367228 */ /* 0x000fe20000000000 */
[----:B------:R-:W-:Y:S01]  /*0bc0*/  IMAD.MOV.U32 R56, RZ, RZ, 0x79785eba ;  /* 0x79785ebaff387424 */ /* 0x000fe200078e00ff */
[----:B------:R-:W-:Y:S01]  /*0bd0*/  UMOV UR4, 0xfefa39ef ;  /* 0xfefa39ef00047882 */ /* 0x000fe20000000000 */
[----:B------:R-:W-:Y:S01]  /*0be0*/  IMAD.MOV.U32 R0, RZ, RZ, 0x3de5db65 ;  /* 0x3de5db65ff007424 */ /* 0x000fe200078e00ff */
[----:B------:R-:W-:Y:S01]  /*0bf0*/  UMOV UR5, 0x3fe62e42 ;  /* 0x3fe62e4200057882 */ /* 0x000fe20000000000 */
[----:B------:R-:W-:Y:S01]  /*0c00*/  DFMA R2, R16, R2, 6.75539944105574400000e+15 ;  /* 0x433800001002742b */ /* 0x000fe20000000002 */
[----:B------:R-:W-:Y:S01]  /*0c10*/  FSEL R56, -R56, 4.2945490664224492434e-19, !P0 ;  /* 0x20fd816438387808 */ /* 0x000fe20004000100 */
[----:B------:R-:W-:Y:S01]  /*0c20*/  BSSY B0, `(.L_x_27916) ;  /* 0x0000043000007945 */ /* 0x000fe20003800000 */
[----:B------:R-:W-:Y:S01]  /*0c30*/  FSEL R57, R0, -0.082518599927425384521, !P0 ;  /* 0xbda8ff8300397808 */ /* 0x000fe20004000000 */
[----:B------:R-:W-:-:S05]  /*0c40*/  DSETP.NEU.AND P2, PT, |R18|, +INF , PT ;  /* 0x7ff000001200742a */ /* 0x000fca0003f4d200 */
[----:B--2---:R-:W-:Y:S02]  /*0c50*/  DFMA R56, R54, R56, R4 ;  /* 0x000000383638722b */ /* 0x004fe40000000004 */
[----:B------:R-:W-:-:S06]  /*0c60*/  DADD R4, R2, -6.75539944105574400000e+15 ;  /* 0xc338000002047429 */ /* 0x000fcc0000000000 */
[----:B------:R-:W-:Y:S02]  /*0c70*/  DFMA R6, R54, R56, R6 ;  /* 0x000000383606722b */ /* 0x000fe40000000006 */
[----:B0-----:R-:W-:Y:S01]  /*0c80*/  DFMA R58, R4, -UR4, R16 ;  /* 0x80000004043a7c2b */ /* 0x001fe20008000010 */
        /* <DEDUP_REMOVED lines=45> */
[----:B------:R-:W-:Y:S01]  /*0f60*/  IMAD R23, R2, 0x100000, R59 ;  /* 0x0010000002177824 */ /* 0x000fe200078e023b */
[----:B------:R-:W-:Y:S01]  /*0f70*/  MOV R22, R58 ;  /* 0x0000003a00167202 */ /* 0x000fe20000000f00 */
[----:B------:R-:W-:Y:S06]  /*0f80*/  @!P0 BRA `(.L_x_27917) ;  /* 0x0000000000308947 */ /* 0x000fec0003800000 */
[----:B------:R-:W-:Y:S01]  /*0f90*/  FSETP.GEU.FTZ.AND P0, PT, |R17|, 4.2275390625, PT ;  /* 0x408748001100780b */ /* 0x000fe20003f1e200 */
[C---:B------:R-:W-:Y:S02]  /*0fa0*/  DADD R4, R16.reuse, +INF ;  /* 0x7ff0000010047429 */ /* 0x040fe40000000000 */
[----:B------:R-:W-:-:S08]  /*0fb0*/  DSETP.GEU.AND P1, PT, R16, RZ, PT ;  /* 0x000000ff1000722a */ /* 0x000fd00003f2e000 */
[----:B------:R-:W-:Y:S02]  /*0fc0*/  FSEL R22, R4, RZ, P1 ;  /* 0x000000ff04167208 */ /* 0x000fe40000800000 */
[----:B------:R-:W-:Y:S02]  /*0fd0*/  @!P0 LEA.HI R0, R2, R2, RZ, 0x1 ;  /* 0x0000000202008211 */ /* 0x000fe400078f08ff */
[----:B------:R-:W-:Y:S02]  /*0fe0*/  FSEL R23, R5, RZ, P1 ;  /* 0x000000ff05177208 */ /* 0x000fe40000800000 */
[----:B------:R-:W-:-:S05]  /*0ff0*/  @!P0 SHF.R.S32.HI R3, RZ, 0x1, R0 ;  /* 0x00000001ff038819 */ /* 0x000fca0000011400 */
[----:B------:R-:W-:Y:S02]  /*1000*/  @!P0 IMAD.IADD R2, R2, 0x1, -R3 ;  /* 0x0000000102028824 */ /* 0x000fe400078e0a03 */
[----:B------:R-:W-:-:S03]  /*1010*/  @!P0 IMAD R59, R3, 0x100000, R59 ;  /* 0x00100000033b8824 */ /* 0x000fc600078e023b */
[----:B------:R-:W-:Y:S01]  /*1020*/  @!P0 LEA R3, R2, 0x3ff00000, 0x14 ;  /* 0x3ff0000002038811 */ /* 0x000fe200078ea0ff */
[----:B------:R-:W-:-:S06]  /*1030*/  @!P0 IMAD.MOV.U32 R2, RZ, RZ, RZ ;  /* 0x000000ffff028224 */ /* 0x000fcc00078e00ff */
[----:B------:R-:W-:-:S11]  /*1040*/  @!P0 DMUL R22, R58, R2 ;  /* 0x000000023a168228 */ /* 0x000fd60000000000 */
.L_x_27917:
[----:B------:R-:W-:Y:S05]  /*1050*/  BSYNC B0 ;  /* 0x0000000000007941 */ /* 0x000fea0003800000 */
.L_x_27916:
        /* <DEDUP_REMOVED lines=26> */
.L_x_27919:
[----:B------:R-:W-:Y:S01]  /*1200*/  DMUL R2, RZ, R18 ;  /* 0x00000012ff027228 */ /* 0x000fe20000000000 */
[----:B------:R-:W-:-:S10]  /*1210*/  MOV R0, RZ ;  /* 0x000000ff00007202 */ /* 0x000fd40000000f00 */
.L_x_27920:
[----:B------:R-:W-:Y:S05]  /*1220*/  BSYNC B1 ;  /* 0x0000000000017941 */ /* 0x000fea0003800000 */
.L_x_27918:
        /* <DEDUP_REMOVED lines=11> */
[----:B------:R-:W-:Y:S02]  /*12e0*/  BSSY B1, `(.L_x_27921) ;  /* 0x000002a000017945 */ /* 0x000fe40003800000 */
        /* <DEDUP_REMOVED lines=9> */
[----:B------:R-:W-:Y:S02]  /*1380*/  @P0 DFMA R2, R48, R4, 1 ;  /* 0x3ff000003002042b */ /* 0x000fe40000000004 */
[----:B-----5:R-:W-:-:S06]  /*1390*/  DMUL R4, R14, 0.5 ;  /* 0x3fe000000e047828 */ /* 0x020fcc0000000000 */
[----:B------:R-:W-:Y:S02]  /*13a0*/  @P1 DFMA R2, R2, -1, RZ ;  /* 0xbff000000202182b */ /* 0x000fe400000000ff */
[----:B------:R-:W-:-:S06]  /*13b0*/  DSETP.NEU.AND P0, PT, |R4|, +INF , PT ;  /* 0x7ff000000400742a */ /* 0x000fcc0003f0d200 */
[----:B------:R-:W-:-:S08]  /*13c0*/  DMUL R22, R2, R22 ;  /* 0x0000001602167228 */ /* 0x000fd00000000000 */
        /* <DEDUP_REMOVED lines=20> */
[----:B------:R-:W-:Y:S05]  /*1510*/  CALL.REL.NOINC `($_ZN2at6native29vectorized_elementwise_kernelILi2EZZZNS0_17expm1_kernel_cudaERNS_18TensorIteratorBaseEENKUlvE_clEvENKUlvE1_clEvEUlN3c107complexIdEEE_St5arrayIPcLm2EEEEviT0_T1_$__internal_trig_reduction_slowpathd) ;  /* 0x0000011c00587944 */ /* 0x000fea0003c00000 */
[----:B------:R-:W-:Y:S02]  /*1520*/  IMAD.MOV.U32 R0, RZ, RZ, R3 ;  /* 0x000000ffff007224 */ /* 0x000fe400078e0003 */
[----:B------:R-:W-:Y:S02]  /*1530*/  IMAD.MOV.U32 R2, RZ, RZ, R4 ;  /* 0x000000ffff027224 */ /* 0x000fe400078e0004 */
[----:B------:R-:W-:Y:S01]  /*1540*/  IMAD.MOV.U32 R3, RZ, RZ, R5 ;  /* 0x000000ffff037224 */ /* 0x000fe200078e0005 */
[----:B------:R-:W-:Y:S06]  /*1550*/  BRA `(.L_x_27923) ;  /* 0x0000000000087947 */ /* 0x000fec0003800000 */
.L_x_27922:
[----:B------:R-:W-:Y:S01]  /*1560*/  DMUL R2, RZ, R4 ;  /* 0x00000004ff027228 */ /* 0x000fe20000000000 */
[----:B------:R-:W-:-:S10]  /*1570*/  MOV R0, RZ ;  /* 0x000000ff00007202 */ /* 0x000fd40000000f00 */
.L_x_27923:
[----:B------:R-:W-:Y:S05]  /*1580*/  BSYNC B1 ;  /* 0x0000000000017941 */ /* 0x000fea0003800000 */
.L_x_27921:
        /* <DEDUP_REMOVED lines=34> */
.L_x_27925:
[----:B------:R-:W-:Y:S01]  /*17b0*/  IMAD.MOV.U32 R2, RZ, RZ, 0x652b82fe ;  /* 0x652b82feff027424 */ /* 0x000fe200078e00ff */
[----:B------:R-:W-:Y:S01]  /*17c0*/  UMOV UR4, 0xfefa39ef ;  /* 0xfefa39ef00047882 */ /* 0x000fe20000000000 */
[----:B------:R-:W-:Y:S01]  /*17d0*/  IMAD.MOV.U32 R3, RZ, RZ, 0x3ff71547 ;  /* 0x3ff71547ff037424 */ /* 0x000fe200078e00ff */
[----:B------:R-:W-:Y:S01]  /*17e0*/  UMOV UR5, 0x3fe62e42 ;  /* 0x3fe62e4200057882 */ /* 0x000fe20000000000 */
[----:B------:R-:W-:Y:S01]  /*17f0*/  IMAD.SHL.U32 R0, R13, 0x2, RZ ;  /* 0x000000020d007824 */ /* 0x000fe200078e00ff */
[----:B------:R-:W-:Y:S01]  /*1800*/  MOV R45, 0x3e5af86d ;  /* 0x3e5af86d002d7802 */ /* 0x000fe20000000f00 */
[----:B------:R-:W-:Y:S02]  /*1810*/  IMAD.MOV.U32 R44, RZ, RZ, -0x7142ec33 ;  /* 0x8ebd13cdff2c7424 */ /* 0x000fe400078e00ff */
[----:B------:R-:W-:Y:S01]  /*1820*/  DFMA R2, R12, R2, 6.75539944105574400000e+15 ;  /* 0x433800000c02742b */ /* 0x000fe20000000002 */
[C---:B------:R-:W-:Y:S02]  /*1830*/  ISETP.GE.U32.AND P0, PT, R0.reuse, 0x7fb3e647, PT ;  /* 0x7fb3e6470000780c */ /* 0x040fe40003f06070 */
        /* <DEDUP_REMOVED lines=51> */
.L_x_27926:
[----:B------:R-:W-:Y:S05]  /*1b70*/  BSYNC B0 ;  /* 0x0000000000007941 */ /* 0x000fea0003800000 */
.L_x_27924:
        /* <DEDUP_REMOVED lines=23> */
[----:B------:R-:W-:Y:S01]  /*1cf0*/  IMAD.MOV.U32 R52, RZ, RZ, R4 ;  /* 0x000000ffff347224 */ /* 0x000fe200078e0004 */
[----:B------:R-:W-:Y:S01]  /*1d00*/  MOV R53, R5 ;  /* 0x0000000500357202 */ /* 0x000fe20000000f00 */
[----:B------:R-:W-:Y:S06]  /*1d10*/  BRA `(.L_x_27929) ;  /* 0x0000000000087947 */ /* 0x000fec0003800000 */
.L_x_27928:
[----:B------:R-:W-:Y:S01]  /*1d20*/  DMUL R52, RZ, R14 ;  /* 0x0000000eff347228 */ /* 0x000fe20000000000 */
[----:B------:R-:W-:-:S10]  /*1d30*/  IMAD.MOV.U32 R3, RZ, RZ, RZ ;  /* 0x000000ffff037224 */ /* 0x000fd400078e00ff */
.L_x_27929:
[----:B------:R-:W-:Y:S05]  /*1d40*/  BSYNC B1 ;  /* 0x0000000000017941 */ /* 0x000fea0003800000 */
.L_x_27927:
        /* <DEDUP_REMOVED lines=19> */
[----:B------:R-:W-:-:S06]  /*1e80*/  FSEL R57, R0, -0.082518599927425384521, !P0 ;  /* 0xbda8ff8300397808 */ /* 0x000fcc0004000000 */
        /* <DEDUP_REMOVED lines=10> */
[----:B------:R-:W-:Y:S01]  /*1f30*/  MOV R59, 0x3e928af3 ;  /* 0x3e928af3003b7802 */ /* 0x000fe20000000f00 */
[----:B------:R-:W-:Y:S02]  /*1f40*/  UMOV UR5, 0x3e5ade15 ;  /* 0x3e5ade1500057882 */ /* 0x000fe40000000000 */
[----:B------:R-:W-:-:S03]  /*1f50*/  DFMA R6, R54, R6, R46 ;  /* 0x000000063606722b */ /* 0x000fc6000000002e */
[----:B------:R-:W-:Y:S01]  /*1f60*/  DFMA R58, R4, UR4, R58 ;  /* 0x00000004043a7c2b */ /* 0x000fe2000800003a */
[----:B------:R-:W-:Y:S01]  /*1f70*/  UMOV UR4, 0x62401315 ;  /* 0x6240131500047882 */ /* 0x000fe20000000000 */
[----:B------:R-:W-:-:S03]  /*1f80*/  UMOV UR5, 0x3ec71dee ;  /* 0x3ec71dee00057882 */ /* 0x000fc60000000000 */
[----:B----4-:R-:W-:-:S03]  /*1f90*/  DFMA R6, R54, R6, R48 ;  /* 0x000000063606722b */ /* 0x010fc60000000030 */
[----:B------:R-:W-:Y:S01]  /*1fa0*/  DFMA R58, R4, R58, UR4 ;  /* 0x00000004043a7e2b */ /* 0x000fe2000800003a */
[----:B------:R-:W-:Y:S01]  /*1fb0*/  UMOV UR4, 0x7c89eb71 ;  /* 0x7c89eb7100047882 */ /* 0x000fe20000000000 */
[----:B------:R-:W-:-:S03]  /*1fc0*/  UMOV UR5, 0x3efa0199 ;  /* 0x3efa019900057882 */ /* 0x000fc60000000000 */
[----:B------:R-:W-:Y:S02]  /*1fd0*/  DFMA R50, R54, R6, R50 ;  /* 0x000000063632722b */ /* 0x000fe40000000032 */
[----:B------:R-:W-:Y:S02]  /*1fe0*/  DMUL R6, R18, -2 ;  /* 0xc000000012067828 */ /* 0x000fe40000000000 */
[----:B------:R-:W-:Y:S01]  /*1ff0*/  DFMA R58, R4, R58, UR4 ;  /* 0x00000004043a7e2b */ /* 0x000fe2000800003a */
[----:B------:R-:W-:Y:S01]  /*2000*/  UMOV UR4, 0x14761f65 ;  /* 0x14761f6500047882 */ /* 0x000fe20000000000 */
[----:B------:R-:W-:Y:S02]  /*2010*/  UMOV UR5, 0x3f2a01a0 ;  /* 0x3f2a01a000057882 */ /* 0x000fe40000000000 */
        /* <DEDUP_REMOVED lines=39> */
.L_x_27931:
[----:B------:R-:W-:Y:S05]  /*2290*/  BSYNC B0 ;  /* 0x0000000000007941 */ /* 0x000fea0003800000 */
.L_x_27930:
        /* <DEDUP_REMOVED lines=24> */
[----:B------:R-:W-:Y:S01]  /*2420*/  IMAD.MOV.U32 R3, RZ, RZ, R5 ;  /* 0x000000ffff037224 */ /* 0x000fe200078e0005 */
[----:B------:R-:W-:Y:S06]  /*2430*/  BRA `(.L_x_27934) ;  /* 0x0000000000087947 */ /* 0x000fec0003800000 */
.L_x_27933:
[----:B------:R-:W-:Y:S01]  /*2440*/  DMUL R2, RZ, R14 ;  /* 0x0000000eff027228 */ /* 0x000fe20000000000 */
[----:B------:R-:W-:-:S10]  /*2450*/  IMAD.MOV.U32 R0, RZ, RZ, RZ ;  /* 0x000000ffff007224 */ /* 0x000fd400078e00ff */
.L_x_27934:
[----:B------:R-:W-:Y:S05]  /*2460*/  BSYNC B1 ;  /* 0x0000000000017941 */ /* 0x000fea0003800000 */
.L_x_27932:
        /* <DEDUP_REMOVED lines=22> */
[----:B------:R-:W-:-:S06]  /*25d0*/  DMUL R4, R10, 0.5 ;  /* 0x3fe000000a047828 */ /* 0x000fcc0000000000 */
        /* <DEDUP_REMOVED lines=28> */
.L_x_27936:
[----:B------:R-:W-:Y:S01]  /*27a0*/  DMUL R2, RZ, R4 ;  /* 0x00000004ff027228 */ /* 0x000fe20000000000 */
[----:B------:R-:W-:-:S10]  /*27b0*/  IMAD.MOV.U32 R0, RZ, RZ, RZ ;  /* 0x000000ffff007224 */ /* 0x000fd400078e00ff */
.L_x_27937:
[----:B------:R-:W-:Y:S05]  /*27c0*/  BSYNC B1 ;  /* 0x0000000000017941 */ /* 0x000fea0003800000 */
.L_x_27935:
        /* <DEDUP_REMOVED lines=34> */
.L_x_27939:
[----:B------:R-:W-:Y:S01]  /*29f0*/  IMAD.MOV.U32 R2, RZ, RZ, 0x652b82fe ;  /* 0x652b82feff027424 */ /* 0x000fe200078e00ff */
[----:B------:R-:W-:Y:S01]  /*2a00*/  UMOV UR4, 0xfefa39ef ;  /* 0xfefa39ef00047882 */ /* 0x000fe20000000000 */
[----:B------:R-:W-:Y:S01]  /*2a10*/  IMAD.MOV.U32 R3, RZ, RZ, 0x3ff71547 ;  /* 0x3ff71547ff037424 */ /* 0x000fe200078e00ff */
[----:B------:R-:W-:Y:S01]  /*2a20*/  UMOV UR5, 0x3fe62e42 ;  /* 0x3fe62e4200057882 */ /* 0x000fe20000000000 */
[----:B------:R-:W-:Y:S01]  /*2a30*/  SHF.L.U32 R0, R9, 0x1, RZ ;  /* 0x0000000109007819 */ /* 0x000fe200000006ff */
[----:B------:R-:W-:Y:S02]  /*2a40*/  IMAD.MOV.U32 R44, RZ, RZ, -0x7142ec33 ;  /* 0x8ebd13cdff2c7424 */ /* 0x000fe400078e00ff */
[----:B------:R-:W-:Y:S01]  /*2a50*/  IMAD.MOV.U32 R45, RZ, RZ, 0x3e5af86d ;  /* 0x3e5af86dff2d7424 */ /* 0x000fe200078e00ff */
        /* <DEDUP_REMOVED lines=53> */
.L_x_27940:
[----:B------:R-:W-:Y:S05]  /*2db0*/  BSYNC B0 ;  /* 0x0000000000007941 */ /* 0x000fea0003800000 */
.L_x_27938:
        /* <DEDUP_REMOVED lines=22> */
[----:B------:R-:W-:Y:S05]  /*2f20*/  CALL.REL.NOINC `($_ZN2at6native29vectorized_elementwise_kernelILi2EZZZNS0_17expm1_kernel_cudaERNS_18TensorIteratorBaseEENKUlvE_clEvENKUlvE1_clEvEUlN3c107complexIdEEE_St5arrayIPcLm2EEEEviT0_T1_$__internal_trig_reduction_slowpathd) ;  /* 0x0000010000d47944 */ /* 0x000fea0003c00000 */
[----:B------:R-:W-:Y:S02]  /*2f30*/  IMAD.MOV.U32 R52, RZ, RZ, R4 ;  /* 0x000000ffff347224 */ /* 0x000fe400078e0004 */
[----:B------:R-:W-:Y:S01]  /*2f40*/  IMAD.MOV.U32 R53, RZ, RZ, R5 ;  /* 0x000000ffff357224 */ /* 0x000fe200078e0005 */
[----:B------:R-:W-:Y:S06]  /*2f50*/  BRA `(.L_x_27943) ;  /* 0x0000000000087947 */ /* 0x000fec0003800000 */
.L_x_27942:
[----:B------:R-:W-:Y:S01]  /*2f60*/  DMUL R52, RZ, R10 ;  /* 0x0000000aff347228 */ /* 0x000fe20000000000 */
[----:B------:R-:W-:-:S10]  /*2f70*/  IMAD.MOV.U32 R3, RZ, RZ, RZ ;  /* 0x000000ffff037224 */ /* 0x000fd400078e00ff */
.L_x_27943:
[----:B------:R-:W-:Y:S05]  /*2f80*/  BSYNC B1 ;  /* 0x0000000000017941 */ /* 0x000fea0003800000 */
.L_x_27941:
        /* <DEDUP_REMOVED lines=11> */
[----:B------:R-:W-:Y:S01]  /*3040*/  MOV R0, 0x3de5db65 ;  /* 0x3de5db6500007802 */ /* 0x000fe20000000f00 */
[----:B------:R-:W-:Y:S01]  /*3050*/  IMAD.MOV.U32 R56, RZ, RZ, 0x79785eba ;  /* 0x79785ebaff387424 */ /* 0x000fe200078e00ff */
[----:B------:R-:W-:Y:S01]  /*3060*/  DMUL R54, R52, R52 ;  /* 0x0000003434367228 */ /* 0x000fe20000000000 */
[----:B------:R-:W-:Y:S01]  /*3070*/  UMOV UR4, 0xfefa39ef ;  /* 0xfefa39ef00047882 */ /* 0x000fe20000000000 */
[----:B------:R-:W-:Y:S01]  /*3080*/  FSEL R57, R0, -0.082518599927425384521, !P0 ;  /* 0xbda8ff8300397808 */ /* 0x000fe20004000000 */
[----:B------:R-:W-:Y:S01]  /*3090*/  DFMA R2, R8, R2, 6.75539944105574400000e+15 ;  /* 0x433800000802742b */ /* 0x000fe20000000002 */
[----:B------:R-:W-:Y:S01]  /*30a0*/  FSEL R56, -R56, 4.2945490664224492434e-19, !P0 ;  /* 0x20fd816438387808 */ /* 0x000fe20004000100 */
[----:B------:R-:W-:Y:S01]  /*30b0*/  UMOV UR5, 0x3fe62e42 ;  /* 0x3fe62e4200057882 */ /* 0x000fe20000000000 */
[----:B------:R-:W-:Y:S04]  /*30c0*/  BSSY B0, `(.L_x_27944) ;  /* 0x0000041000007945 */ /* 0x000fe80003800000 */
[----:B--2---:R-:W-:-:S02]  /*30d0*/  DFMA R56, R54, R56, R4 ;  /* 0x000000383638722b */ /* 0x004fc40000000004 */
        /* <DEDUP_REMOVED lines=63> */
.L_x_27945:
[----:B------:R-:W-:Y:S05]  /*34d0*/  BSYNC B0 ;  /* 0x0000000000007941 */ /* 0x000fea0003800000 */
.L_x_27944:
        /* <DEDUP_REMOVED lines=23> */
[----:B------:R-:W-:Y:S02]  /*3650*/  IMAD.MOV.U32 R2, RZ, RZ, R4 ;  /* 0x000000ffff027224 */ /* 0x000fe400078e0004 */
[----:B------:R-:W-:Y:S01]  /*3660*/  IMAD.MOV.U32 R3, RZ, RZ, R5 ;  /* 0x000000ffff037224 */ /* 0x000fe200078e0005 */
[----:B------:R-:W-:Y:S06]  /*3670*/  BRA `(.L_x_27948) ;  /* 0x0000000000087947 */ /* 0x000fec0003800000 */
.L_x_27947:
[----:B------:R-:W-:Y:S01]  /*3680*/  DMUL R2, RZ, R10 ;  /* 0x0000000aff027228 */ /* 0x000fe20000000000 */
[----:B------:R-:W-:-:S10]  /*3690*/  IMAD.MOV.U32 R0, RZ, RZ, RZ ;  /* 0x000000ffff007224 */ /* 0x000fd400078e00ff */
.L_x_27948:
[----:B------:R-:W-:Y:S05]  /*36a0*/  BSYNC B1 ;  /* 0x0000000000017941 */ /* 0x000fea0003800000 */
.L_x_27946:
        /* <DEDUP_REMOVED lines=51> */
.L_x_27950:
[----:B------:R-:W-:Y:S01]  /*39e0*/  DMUL R2, RZ, R4 ;  /* 0x00000004ff027228 */ /* 0x000fe20000000000 */
[----:B------:R-:W-:-:S10]  /*39f0*/  IMAD.MOV.U32 R0, RZ, RZ, RZ ;  /* 0x000000ffff007224 */ /* 0x000fd400078e00ff */
.L_x_27951:
[----:B------:R-:W-:Y:S05]  /*3a00*/  BSYNC B1 ;  /* 0x0000000000017941 */ /* 0x000fea0003800000 */
.L_x_27949:
        /* <DEDUP_REMOVED lines=34> */
.L_x_27953:
[----:B------:R-:W-:Y:S01]  /*3c30*/  MOV R2, 0x652b82fe ;  /* 0x652b82fe00027802 */ /* 0x000fe20000000f00 */
[----:B------:R-:W-:Y:S01]  /*3c40*/  IMAD.MOV.U32 R3, RZ, RZ, 0x3ff71547 ;  /* 0x3ff71547ff037424 */ /* 0x000fe200078e00ff */
[----:B------:R-:W-:Y:S01]  /*3c50*/  UMOV UR4, 0xfefa39ef ;  /* 0xfefa39ef00047882 */ /* 0x000fe20000000000 */
[----:B------:R-:W-:Y:S01]  /*3c60*/  UMOV UR5, 0x3fe62e42 ;  /* 0x3fe62e4200057882 */ /* 0x000fe20000000000 */
[----:B------:R-:W-:Y:S02]  /*3c70*/  IMAD.SHL.U32 R0, R41, 0x2, RZ ;  /* 0x0000000229007824 */ /* 0x000fe400078e00ff */
[----:B------:R-:W-:Y:S01]  /*3c80*/  IMAD.MOV.U32 R44, RZ, RZ, -0x7142ec33 ;  /* 0x8ebd13cdff2c7424 */ /* 0x000fe200078e00ff */
[----:B------:R-:W-:Y:S01]  /*3c90*/  DFMA R2, R40, R2, 6.75539944105574400000e+15 ;  /* 0x433800002802742b */ /* 0x000fe20000000002 */
[----:B------:R-:W-:Y:S01]  /*3ca0*/  IMAD.MOV.U32 R45, RZ, RZ, 0x3e5af86d ;  /* 0x3e5af86dff2d7424 */ /* 0x000fe200078e00ff */
        /* <DEDUP_REMOVED lines=16> */
[----:B------:R-:W-:Y:S01]  /*3db0*/  DFMA R6, R4, UR4, R44 ;  /* 0x0000000404067c2b */ /* 0x000fe2000800002c */
[----:B------:R-:W-:Y:S01]  /*3dc0*/  UMOV UR4, 0x92ba033d ;  /* 0x92ba033d00047882 */ /* 0x000fe20000000000 */
[----:B------:R-:W-:Y:S02]  /*3dd0*/  UMOV UR5, 0x3e927e50 ;  /* 0x3e927e5000057882 */ /* 0x000fe40000000000 */
[----:B------:R-:W-:Y:S01]  /*3de0*/  @P0 IMAD.MOV R3, RZ, RZ, R2 ;  /* 0x000000ffff030224 */ /* 0x000fe200078e0202 */
[----:B------:R-:W-:-:S03]  /*3df0*/  MOV R2, RZ ;  /* 0x000000ff00027202 */ /* 0x000fc60000000f00 */
        /* <DEDUP_REMOVED lines=31> */
.L_x_27954:
[----:B------:R-:W-:Y:S05]  /*3ff0*/  BSYNC B0 ;  /* 0x0000000000007941 */ /* 0x000fea0003800000 */
.L_x_27952:
        /* <DEDUP_REMOVED lines=24> */
[----:B------:R-:W-:Y:S01]  /*4180*/  IMAD.MOV.U32 R53, RZ, RZ, R5 ;  /* 0x000000ffff357224 */ /* 0x000fe200078e0005 */
[----:B------:R-:W-:Y:S06]  /*4190*/  BRA `(.L_x_27957) ;  /* 0x0000000000087947 */ /* 0x000fec0003800000 */
.L_x_27956:
[----:B------:R-:W-:Y:S01]  /*41a0*/  DMUL R52, RZ, R42 ;  /* 0x0000002aff347228 */ /* 0x000fe20000000000 */
[----:B------:R-:W-:-:S10]  /*41b0*/  IMAD.MOV.U32 R3, RZ, RZ, RZ ;  /* 0x000000ffff037224 */ /* 0x000fd400078e00ff */
.L_x_27957:
[----:B------:R-:W-:Y:S05]  /*41c0*/  BSYNC B1 ;  /* 0x0000000000017941 */ /* 0x000fea0003800000 */
.L_x_27955:
        /* <DEDUP_REMOVED lines=10> */
[----:B------:R-:W-:Y:S01]  /*4270*/  IMAD.MOV.U32 R56, RZ, RZ, 0x79785eba ;  /* 0x79785ebaff387424 */ /* 0x000fe200078e00ff */
[----:B------:R-:W-:Y:S01]  /*4280*/  R2P PR, R54, 0x3 ;  /* 0x0000000336007804 */ /* 0x000fe20000000000 */
[----:B------:R-:W-:Y:S01]  /*4290*/  IMAD.MOV.U32 R0, RZ, RZ, 0x3de5db65 ;  /* 0x3de5db65ff007424 */ /* 0x000fe200078e00ff */
[----:B------:R-:W-:Y:S01]  /*42a0*/  DMUL R54, R52, R52 ;  /* 0x0000003434367228 */ /* 0x000fe20000000000 */
[----:B------:R-:W-:Y:S01]  /*42b0*/  UMOV UR4, 0xfefa39ef ;  /* 0xfefa39ef00047882 */ /* 0x000fe20000000000 */
[----:B------:R-:W-:Y:S01]  /*42c0*/  DFMA R2, R40, R2, 6.75539944105574400000e+15 ;  /* 0x433800002802742b */ /* 0x000fe20000000002 */
[----:B------:R-:W-:Y:S01]  /*42d0*/  FSEL R56, -R56, 4.2945490664224492434e-19, !P0 ;  /* 0x20fd816438387808 */ /* 0x000fe20004000100 */
[----:B------:R-:W-:Y:S01]  /*42e0*/  UMOV UR5, 0x3fe62e42 ;  /* 0x3fe62e4200057882 */ /* 0x000fe20000000000 */
[----:B------:R-:W-:Y:S01]  /*42f0*/  FSEL R57, R0, -0.082518599927425384521, !P0 ;  /* 0xbda8ff8300397808 */ /* 0x000fe20004000000 */
[----:B------:R-:W-:Y:S05]  /*4300*/  BSSY B0, `(.L_x_27958) ;  /* 0x0000041000007945 */ /* 0x000fea0003800000 */
        /* <DEDUP_REMOVED lines=61> */
[----:B------:R-:W-:Y:S02]  /*46e0*/  @!P0 LEA R3, R2, 0x3ff00000, 0x14 ;  /* 0x3ff0000002038811 */ /* 0x000fe400078ea0ff */
[----:B------:R-:W-:-:S06]  /*46f0*/  @!P0 MOV R2, RZ ;  /* 0x000000ff00028202 */ /* 0x000fcc0000000f00 */
[----:B------:R-:W-:-:S11]  /*4700*/  @!P0 DMUL R10, R58, R2 ;  /* 0x000000023a0a8228 */ /* 0x000fd60000000000 */
.L_x_27959:
[----:B------:R-:W-:Y:S05]  /*4710*/  BSYNC B0 ;  /* 0x0000000000007941 */ /* 0x000fea0003800000 */
.L_x_27958:
        /* <DEDUP_REMOVED lines=26> */
.L_x_27961:
[----:B------:R-:W-:Y:S01]  /*48c0*/  DMUL R2, RZ, R42 ;  /* 0x0000002aff027228 */ /* 0x000fe20000000000 */
[----:B------:R-:W-:-:S10]  /*48d0*/  IMAD.MOV.U32 R0, RZ, RZ, RZ ;  /* 0x000000ffff007224 */ /* 0x000fd400078e00ff */
.L_x_27962:
[----:B------:R-:W-:Y:S05]  /*48e0*/  BSYNC B1 ;  /* 0x0000000000017941 */ /* 0x000fea0003800000 */
.L_x_27960:
        /* <DEDUP_REMOVED lines=51> */
.L_x_27964:
[----:B------:R-:W-:Y:S01]  /*4c20*/  DMUL R2, RZ, R4 ;  /* 0x00000004ff027228 */ /* 0x000fe20000000000 */
[----:B------:R-:W-:-:S10]  /*4c30*/  IMAD.MOV.U32 R0, RZ, RZ, RZ ;  /* 0x000000ffff007224 */ /* 0x000fd400078e00ff */
.L_x_27965:
[----:B------:R-:W-:Y:S05]  /*4c40*/  BSYNC B1 ;  /* 0x0000000000017941 */ /* 0x000fea0003800000 */
.L_x_27963:
        /* <DEDUP_REMOVED lines=34> */
.L_x_27967:
        /* <DEDUP_REMOVED lines=60> */
.L_x_27968:
[----:B------:R-:W-:Y:S05]  /*5230*/  BSYNC B0 ;  /* 0x0000000000007941 */ /* 0x000fea0003800000 */
.L_x_27966:
        /* <DEDUP_REMOVED lines=26> */
.L_x_27970:
[----:B------:R-:W-:Y:S01]  /*53e0*/  DMUL R52, RZ, R38 ;  /* 0x00000026ff347228 */ /* 0x000fe20000000000 */
[----:B------:R-:W-:-:S10]  /*53f0*/  IMAD.MOV.U32 R3, RZ, RZ, RZ ;  /* 0x000000ffff037224 */ /* 0x000fd400078e00ff */
.L_x_27971:
[----:B------:R-:W-:Y:S05]  /*5400*/  BSYNC B1 ;  /* 0x0000000000017941 */ /* 0x000fea0003800000 */
.L_x_27969:
[----:B------:R-:W0:Y:S01]  /*5410*/  LDC.64 R58, c[0x4][0x1b0] ;  /* 0x01006c00ff3a7b82 */ /* 0x000e220000000a00 */
[----:B------:R-:W-:-:S05]  /*5420*/  VIADD R54, R3, 0x1 ;  /* 0x0000000103367836 */ /* 0x000fca0000000000 */
[----:B------:R-:W-:-:S04]  /*5430*/  SHF.L.U32 R0, R54, 0x3, RZ ;  /* 0x0000000336007819 */ /* 0x000fc800000006ff */
        /* <DEDUP_REMOVED lines=75> */
[----:B------:R-:W-:-:S04]  /*58f0*/  @!P0 SHF.R.S32.HI R3, RZ, 0x1, R0 ;  /* 0x00000001ff038819 */ /* 0x000fc80000011400 */
[----:B------:R-:W-:Y:S01]  /*5900*/  @!P0 IADD3 R2, R2, -R3, RZ ;  /* 0x8000000302028210 */ /* 0x000fe20007ffe0ff */
[----:B------:R-:W-:-:S03]  /*5910*/  @!P0 IMAD R59, R3, 0x100000, R59 ;  /* 0x00100000033b8824 */ /* 0x000fc600078e023b */
[----:B------:R-:W-:Y:S01]  /*5920*/  @!P0 LEA R3, R2, 0x3ff00000, 0x14 ;  /* 0x3ff0000002038811 */ /* 0x000fe200078ea0ff */
[----:B------:R-:W-:-:S06]  /*5930*/  @!P0 IMAD.MOV.U32 R2, RZ, RZ, RZ ;  /* 0x000000ffff028224 */ /* 0x000fcc00078e00ff */
[----:B------:R-:W-:-:S11]  /*5940*/  @!P0 DMUL R42, R58, R2 ;  /* 0x000000023a2a8228 */ /* 0x000fd60000000000 */
.L_x_27973:
[----:B------:R-:W-:Y:S05]  /*5950*/  BSYNC B0 ;  /* 0x0000000000007941 */ /* 0x000fea0003800000 */
.L_x_27972:
        /* <DEDUP_REMOVED lines=26> */
.L_x_27975:
[----:B------:R-:W-:Y:S01]  /*5b00*/  DMUL R2, RZ, R38 ;  /* 0x00000026ff027228 */ /* 0x000fe20000000000 */
[----:B------:R-:W-:-:S10]  /*5b10*/  IMAD.MOV.U32 R0, RZ, RZ, RZ ;  /* 0x000000ffff007224 */ /* 0x000fd400078e00ff */
.L_x_27976:
[----:B------:R-:W-:Y:S05]  /*5b20*/  BSYNC B1 ;  /* 0x0000000000017941 */ /* 0x000fea0003800000 */
.L_x_27974:
[----:B------:R-:W0:Y:S01]  /*5b30*/  LDC.64 R50, c[0x4][0x1b0] ;  /* 0x01006c00ff327b82 */ /* 0x000e220000000a00 */
[----:B------:R-:W-:-:S04]  /*5b40*/  SHF.L.U32 R4, R0, 0x3, RZ ;  /* 0x0000000300047819 */ /* 0x000fc800000006ff */
        /* <DEDUP_REMOVED lines=49> */
.L_x_27978:
[----:B------:R-:W-:Y:S01]  /*5e60*/  DMUL R2, RZ, R4 ;  /* 0x00000004ff027228 */ /* 0x000fe20000000000 */
[----:B------:R-:W-:-:S10]  /*5e70*/  IMAD.MOV.U32 R0, RZ, RZ, RZ ;  /* 0x000000ffff007224 */ /* 0x000fd400078e00ff */
.L_x_27979:
[----:B------:R-:W-:Y:S05]  /*5e80*/  BSYNC B1 ;  /* 0x0000000000017941 */ /* 0x000fea0003800000 */
.L_x_27977:
        /* <DEDUP_REMOVED lines=34> */
.L_x_27981:
        /* <DEDUP_REMOVED lines=60> */
.L_x_27982:
[----:B------:R-:W-:Y:S05]  /*6470*/  BSYNC B0 ;  /* 0x0000000000007941 */ /* 0x000fea0003800000 */
.L_x_27980:
        /* <DEDUP_REMOVED lines=26> */
.L_x_27984:
[----:B------:R-:W-:Y:S01]  /*6620*/  DMUL R52, RZ, R34 ;  /* 0x00000022ff347228 */ /* 0x000fe20000000000 */
[----:B------:R-:W-:-:S10]  /*6630*/  MOV R3, RZ ;  /* 0x000000ff00037202 */ /* 0x000fd40000000f00 */
.L_x_27985:
[----:B------:R-:W-:Y:S05]  /*6640*/  BSYNC B1 ;  /* 0x0000000000017941 */ /* 0x000fea0003800000 */
.L_x_27983:
        /* <DEDUP_REMOVED lines=69> */
[----:B------:R-:W-:Y:S01]  /*6aa0*/  LEA R39, R2, R59, 0x14 ;  /* 0x0000003b02277211 */ /* 0x000fe200078ea0ff */
        /* <DEDUP_REMOVED lines=14> */
.L_x_27987:
[----:B------:R-:W-:Y:S05]  /*6b90*/  BSYNC B0 ;  /* 0x0000000000007941 */ /* 0x000fea0003800000 */
.L_x_27986:
        /* <DEDUP_REMOVED lines=26> */
.L_x_27989:
[----:B------:R-:W-:Y:S01]  /*6d40*/  DMUL R2, RZ, R34 ;  /* 0x00000022ff027228 */ /* 0x000fe20000000000 */
[----:B------:R-:W-:-:S10]  /*6d50*/  IMAD.MOV.U32 R0, RZ, RZ, RZ ;  /* 0x000000ffff007224 */ /* 0x000fd400078e00ff */
.L_x_27990:
[----:B------:R-:W-:Y:S05]  /*6d60*/  BSYNC B1 ;  /* 0x0000000000017941 */ /* 0x000fea0003800000 */
.L_x_27988:
        /* <DEDUP_REMOVED lines=51> */
.L_x_27992:
[----:B------:R-:W-:Y:S01]  /*70a0*/  DMUL R2, RZ, R4 ;  /* 0x00000004ff027228 */ /* 0x000fe20000000000 */
[----:B------:R-:W-:-:S10]  /*70b0*/  IMAD.MOV.U32 R0, RZ, RZ, RZ ;  /* 0x000000ffff007224 */ /* 0x000fd400078e00ff */
.L_x_27993:
[----:B------:R-:W-:Y:S05]  /*70c0*/  BSYNC B1 ;  /* 0x0000000000017941 */ /* 0x000fea0003800000 */
.L_x_27991:
        /* <DEDUP_REMOVED lines=34> */
.L_x_27995:
[----:B------:R-:W-:Y:S01]  /*72f0*/  IMAD.MOV.U32 R2, RZ, RZ, 0x652b82fe ;  /* 0x652b82feff027424 */ /* 0x000fe200078e00ff */
[----:B------:R-:W-:Y:S01]  /*7300*/  UMOV UR4, 0xfefa39ef ;  /* 0xfefa39ef00047882 */ /* 0x000fe20000000000 */
[----:B------:R-:W-:Y:S01]  /*7310*/  IMAD.MOV.U32 R3, RZ, RZ, 0x3ff71547 ;  /* 0x3ff71547ff037424 */ /* 0x000fe200078e00ff */
[----:B------:R-:W-:Y:S01]  /*7320*/  UMOV UR5, 0x3fe62e42 ;  /* 0x3fe62e4200057882 */ /* 0x000fe20000000000 */
[----:B------:R-:W-:Y:S01]  /*7330*/  IMAD.SHL.U32 R0, R29, 0x2, RZ ;  /* 0x000000021d007824 */ /* 0x000fe200078e00ff */
[----:B------:R-:W-:Y:S01]  /*7340*/  MOV R44, 0x8ebd13cd ;  /* 0x8ebd13cd002c7802 */ /* 0x000fe20000000f00 */
[----:B------:R-:W-:Y:S02]  /*7350*/  IMAD.MOV.U32 R45, RZ, RZ, 0x3e5af86d ;  /* 0x3e5af86dff2d7424 */ /* 0x000fe400078e00ff */
        /* <DEDUP_REMOVED lines=53> */
.L_x_27996:
[----:B------:R-:W-:Y:S05]  /*76b0*/  BSYNC B0 ;  /* 0x0000000000007941 */ /* 0x000fea0003800000 */
.L_x_27994:
        /* <DEDUP_REMOVED lines=23> */
[----:B------:R-:W-:Y:S01]  /*7830*/  MOV R52, R4 ;  /* 0x0000000400347202 */ /* 0x000fe20000000f00 */
[----:B------:R-:W-:Y:S01]  /*7840*/  IMAD.MOV.U32 R53, RZ, RZ, R5 ;  /* 0x000000ffff357224 */ /* 0x000fe200078e0005 */
[----:B------:R-:W-:Y:S06]  /*7850*/  BRA `(.L_x_27999) ;  /* 0x0000000000087947 */ /* 0x000fec0003800000 */
.L_x_27998:
[----:B------:R-:W-:Y:S01]  /*7860*/  DMUL R52, RZ, R30 ;  /* 0x0000001eff347228 */ /* 0x000fe20000000000 */
[----:B------:R-:W-:-:S10]  /*7870*/  IMAD.MOV.U32 R3, RZ, RZ, RZ ;  /* 0x000000ffff037224 */ /* 0x000fd400078e00ff */
.L_x_27999:
[----:B------:R-:W-:Y:S05]  /*7880*/  BSYNC B1 ;  /* 0x0000000000017941 */ /* 0x000fea0003800000 */
.L_x_27997:
        /* <DEDUP_REMOVED lines=29> */
[----:B------:R-:W-:Y:S01]  /*7a60*/  MOV R58, 0xfca213ea ;  /* 0xfca213ea003a7802 */ /* 0x000fe20000000f00 */
[----:B------:R-:W-:Y:S01]  /*7a70*/  IMAD.MOV.U32 R59, RZ, RZ, 0x3e928af3 ;  /* 0x3e928af3ff3b7424 */ /* 0x000fe200078e00ff */
        /* <DEDUP_REMOVED lines=53> */
.L_x_28001:
[----:B------:R-:W-:Y:S05]  /*7dd0*/  BSYNC B0 ;  /* 0x0000000000007941 */ /* 0x000fea0003800000 */
.L_x_28000:
        /* <DEDUP_REMOVED lines=23> */
[----:B------:R-:W-:Y:S02]  /*7f50*/  IMAD.MOV.U32 R2, RZ, RZ, R4 ;  /* 0x000000ffff027224 */ /* 0x000fe400078e0004 */
[----:B------:R-:W-:Y:S01]  /*7f60*/  IMAD.MOV.U32 R3, RZ, RZ, R5 ;  /* 0x000000ffff037224 */ /* 0x000fe200078e0005 */
[----:B------:R-:W-:Y:S06]  /*7f70*/  BRA `(.L_x_28004) ;  /* 0x0000000000087947 */ /* 0x000fec0003800000 */
.L_x_28003:
[----:B------:R-:W-:Y:S01]  /*7f80*/  DMUL R2, RZ, R30 ;  /* 0x0000001eff027228 */ /* 0x000fe20000000000 */
[----:B------:R-:W-:-:S10]  /*7f90*/  IMAD.MOV.U32 R0, RZ, RZ, RZ ;  /* 0x000000ffff007224 */ /* 0x000fd400078e00ff */
.L_x_28004:
[----:B------:R-:W-:Y:S05]  /*7fa0*/  BSYNC B1 ;  /* 0x0000000000017941 */ /* 0x000fea0003800000 */
.L_x_28002:
        /* <DEDUP_REMOVED lines=51> */
.L_x_28006:
[----:B------:R-:W-:Y:S01]  /*82e0*/  DMUL R2, RZ, R4 ;  /* 0x00000004ff027228 */ /* 0x000fe20000000000 */
[----:B------:R-:W-:-:S10]  /*82f0*/  IMAD.MOV.U32 R0, RZ, RZ, RZ ;  /* 0x000000ffff007224 */ /* 0x000fd400078e00ff */
.L_x_28007:
[----:B------:R-:W-:Y:S05]  /*8300*/  BSYNC B1 ;  /* 0x0000000000017941 */ /* 0x000fea0003800000 */
.L_x_28005:
        /* <DEDUP_REMOVED lines=34> */
.L_x_28009:
[----:B------:R-:W-:Y:S01]  /*8530*/  IMAD.MOV.U32 R2, RZ, RZ, 0x652b82fe ;  /* 0x652b82feff027424 */ /* 0x000fe200078e00ff */
[----:B------:R-:W-:Y:S01]  /*8540*/  MOV R3, 0x3ff71547 ;  /* 0x3ff7154700037802 */ /* 0x000fe20000000f00 */
        /* <DEDUP_REMOVED lines=58> */
.L_x_28010:
[----:B------:R-:W-:Y:S05]  /*88f0*/  BSYNC B0 ;  /* 0x0000000000007941 */ /* 0x000fea0003800000 */
.L_x_28008:
        /* <DEDUP_REMOVED lines=22> */
[----:B------:R-:W-:Y:S05]  /*8a60*/  CALL.REL.NOINC `($_ZN2at6native29vectorized_elementwise_kernelILi2EZZZNS0_17expm1_kernel_cudaERNS_18TensorIteratorBaseEENKUlvE_clEvENKUlvE1_clEvEUlN3c107complexIdEEE_St5arrayIPcLm2EEEEviT0_T1_$__internal_trig_reduction_slowpathd) ;  /* 0x000000a800047944 */ /* 0x000fea0003c00000 */
[----:B------:R-:W-:Y:S02]  /*8a70*/  IMAD.MOV.U32 R52, RZ, RZ, R4 ;  /* 0x000000ffff347224 */ /* 0x000fe400078e0004 */
[----:B------:R-:W-:Y:S01]  /*8a80*/  IMAD.MOV.U32 R53, RZ, RZ, R5 ;  /* 0x000000ffff357224 */ /* 0x000fe200078e0005 */
[----:B------:R-:W-:Y:S06]  /*8a90*/  BRA `(.L_x_28013) ;  /* 0x0000000000087947 */ /* 0x000fec0003800000 */
.L_x_28012:
[----:B------:R-:W-:Y:S01]  /*8aa0*/  DMUL R52, RZ, R26 ;  /* 0x0000001aff347228 */ /* 0x000fe20000000000 */
[----:B------:R-:W-:-:S10]  /*8ab0*/  IMAD.MOV.U32 R3, RZ, RZ, RZ ;  /* 0x000000ffff037224 */ /* 0x000fd400078e00ff */
.L_x_28013:
[----:B------:R-:W-:Y:S05]  /*8ac0*/  BSYNC B1 ;  /* 0x0000000000017941 */ /* 0x000fea0003800000 */
.L_x_28011:
        /* <DEDUP_REMOVED lines=15> */
[----:B------:R-:W-:Y:S01]  /*8bc0*/  FSEL R56, -R56, 4.2945490664224492434e-19, !P0 ;  /* 0x20fd816438387808 */ /* 0x000fe20004000100 */
[----:B------:R-:W-:Y:S01]  /*8bd0*/  DFMA R2, R24, R2, 6.75539944105574400000e+15 ;  /* 0x433800001802742b */ /* 0x000fe20000000002 */
[----:B------:R-:W-:Y:S01]  /*8be0*/  FSEL R57, R0, -0.082518599927425384521, !P0 ;  /* 0xbda8ff8300397808 */ /* 0x000fe20004000000 */
        /* <DEDUP_REMOVED lines=66> */
.L_x_28015:
[----:B------:R-:W-:Y:S05]  /*9010*/  BSYNC B0 ;  /* 0x0000000000007941 */ /* 0x000fea0003800000 */
.L_x_28014:
        /* <DEDUP_REMOVED lines=23> */
[----:B------:R-:W-:Y:S02]  /*9190*/  IMAD.MOV.U32 R2, RZ, RZ, R4 ;  /* 0x000000ffff027224 */ /* 0x000fe400078e0004 */
[----:B------:R-:W-:Y:S01]  /*91a0*/  IMAD.MOV.U32 R3, RZ, RZ, R5 ;  /* 0x000000ffff037224 */ /* 0x000fe200078e0005 */
[----:B------:R-:W-:Y:S06]  /*91b0*/  BRA `(.L_x_28018) ;  /* 0x0000000000087947 */ /* 0x000fec0003800000 */
.L_x_28017:
[----:B------:R-:W-:Y:S01]  /*91c0*/  DMUL R2, RZ, R26 ;  /* 0x0000001aff027228 */ /* 0x000fe20000000000 */
[----:B------:R-:W-:-:S10]  /*91d0*/  IMAD.MOV.U32 R0, RZ, RZ, RZ ;  /* 0x000000ffff007224 */ /* 0x000fd400078e00ff */
.L_x_28018:
[----:B------:R-:W-:Y:S05]  /*91e0*/  BSYNC B1 ;  /* 0x0000000000017941 */ /* 0x000fea0003800000 */
.L_x_28016:
        /* <DEDUP_REMOVED lines=12> */
[----:B------:R-:W-:Y:S02]  /*92b0*/  FSEL R53, R0, -0.082518599927425384521, !P0 ;  /* 0xbda8ff8300357808 */ /* 0x000fe40004000000 */
[----:B------:R-:W0:Y:S04]  /*92c0*/  S2R R0, SR_CTAID.X ;  /* 0x0000000000007919 */ /* 0x000e280000002500 */
[----:B--2---:R-:W-:-:S08]  /*92d0*/  DFMA R4, R48, R52, R4 ;  /* 0x000000343004722b */ /* 0x004fd00000000004 */
[C---:B------:R-:W-:Y:S01]  /*92e0*/  DFMA R4, R48.reuse, R4, R6 ;  /* 0x000000043004722b */ /* 0x040fe20000000006 */
[----:B------:R-:W1:Y:S07]  /*92f0*/  LDC.64 R6, c[0x0][0x218] ;  /* 0x00008600ff067b82 */ /* 0x000e6e0000000a00 */
[----:B---3--:R-:W-:Y:S01]  /*9300*/  DFMA R4, R48, R4, R24 ;  /* 0x000000043004722b */ /* 0x008fe20000000018 */
[----:B0-----:R-:W-:-:S07]  /*9310*/  SHF.L.U32 R25, R0, 0xa, RZ ;  /* 0x0000000a00197819 */ /* 0x001fce00000006ff */
[C---:B------:R-:W-:Y:S01]  /*9320*/  DFMA R4, R48.reuse, R4, R26 ;  /* 0x000000043004722b */ /* 0x040fe2000000001a */
[----:B------:R-:W0:Y:S07]  /*9330*/  S2R R27, SR_TID.X ;  /* 0x00000000001b7919 */ /* 0x000e2e0000002100 */
[----:B----4-:R-:W-:-:S08]  /*9340*/  DFMA R4, R48, R4, R44 ;  /* 0x000000043004722b */ /* 0x010fd0000000002c */
[----:B------:R-:W-:-:S08]  /*9350*/  DFMA R4, R48, R4, R46 ;  /* 0x000000043004722b */ /* 0x000fd0000000002e */
[----:B------:R-:W-:Y:S02]  /*9360*/  DFMA R2, R4, R2, R2 ;  /* 0x000000020402722b */ /* 0x000fe40000000002 */
[----:B------:R-:W-:Y:S01]  /*9370*/  @P0 DFMA R2, R48, R4, 1 ;  /* 0x3ff000003002042b */ /* 0x000fe20000000004 */
[----:B-1----:R-:W-:-:S07]  /*9380*/  IMAD.WIDE.U32 R4, R25, 0x10, R6 ;  /* 0x0000001019047825 */ /* 0x002fce00078e0006 */
[----:B------:R-:W-:Y:S01]  /*9390*/  @P1 DFMA R2, R2, -1, RZ ;  /* 0xbff000000202182b */ /* 0x000fe200000000ff */
[----:B0-----:R-:W-:-:S05]  /*93a0*/  IMAD.WIDE R4, R27, 0x20, R4 ;  /* 0x000000201b047825 */ /* 0x001fca00078e0204 */
[----:B------:R-:W-:Y:S02]  /*93b0*/  STG.E.128 desc[UR6][R4.64], R20 ;  /* 0x0000001404007986 */ /* 0x000fe4000c101d06 */
[----:B------:R-:W-:Y:S02]  /*93c0*/  DMUL R30, R2, R30 ;  /* 0x0000001e021e7228 */ /* 0x000fe40000000000 */
[----:B------:R-:W-:Y:S04]  /*93d0*/  STG.E.128 desc[UR6][R4.64+0x10], R16 ;  /* 0x0000101004007986 */ /* 0x000fe8000c101d06 */
[----:B------:R-:W-:Y:S04]  /*93e0*/  STG.E.128 desc[UR6][R4.64+0x1000], R12 ;  /* 0x0010000c04007986 */ /* 0x000fe8000c101d06 */
[----:B------:R-:W-:Y:S04]  /*93f0*/  STG.E.128 desc[UR6][R4.64+0x1010], R8 ;  /* 0x0010100804007986 */ /* 0x000fe8000c101d06 */
[----:B------:R-:W-:Y:S04]  /*9400*/  STG.E.128 desc[UR6][R4.64+0x2000], R40 ;  /* 0x0020002804007986 */ /* 0x000fe8000c101d06 */
[----:B------:R-:W-:Y:S04]  /*9410*/  STG.E.128 desc[UR6][R4.64+0x2010], R36 ;  /* 0x0020102404007986 */ /* 0x000fe8000c101d06 */
[----:B------:R-:W-:Y:S04]  /*9420*/  STG.E.128 desc[UR6][R4.64+0x3000], R32 ;  /* 0x0030002004007986 */ /* 0x000fe8000c101d06 */
[----:B------:R-:W-:Y:S01]  /*9430*/  STG.E.128 desc[UR6][R4.64+0x3010], R28 ;  /* 0x0030101c04007986 */ /* 0x000fe2000c101d06 */
[----:B------:R-:W-:Y:S05]  /*9440*/  EXIT ;  /* 0x000000000000794d */ /* 0x000fea0003800000 */
.L_x_27906:
[----:B------:R-:W0:Y:S01]  /*9450*/  S2R R0, SR_TID.X ;  /* 0x0000000000007919 */ /* 0x000e220000002100 */
[----:B------:R-:W-:Y:S02]  /*9460*/  CS2R R26, SRZ ;  /* 0x00000000001a7805 */ /* 0x000fe4000001ff00 */
[----:B------:R-:W-:Y:S02]  /*9470*/  CS2R R24, SRZ ;  /* 0x0000000000187805 */ /* 0x000fe4000001ff00 */
[----:B0-----:R-:W-:-:S13]  /*9480*/  ISETP.GE.AND P0, PT, R0, R55, PT ;  /* 0x000000370000720c */ /* 0x001fda0003f06270 */
        /* <DEDUP_REMOVED lines=8> */
[----:B------:R-:W-:Y:S02]  /*9510*/  @!P5 IMAD.IADD R17, R56, 0x1, R0 ;  /* 0x000000013811d824 */ /* 0x000fe400078e0200 */
[----:B------:R-:W-:Y:S02]  /*9520*/  @!P5 VIADD R0, R0, 0x80 ;  /* 0x000000800000d836 */ /* 0x000fe40000000000 */
[----:B-1----:R-:W-:-:S03]  /*9530*/  @!P6 IMAD.WIDE.U32 R2, R5, 0x10, R2 ;  /* 0x000000100502e825 */ /* 0x002fc600078e0002 */
[----:B------:R-:W-:Y:S01]  /*9540*/  ISETP.GE.AND P4, PT, R0, R55, PT ;  /* 0x000000370000720c */ /* 0x000fe20003f86270 */
[----:B------:R-:W1:Y:S01]  /*9550*/  @!P5 LDC.64 R4, c[0x0][0x220] ;  /* 0x00008800ff04db82 */ /* 0x000e620000000a00 */
[----:B------:R2:W5:Y:S11]  /*9560*/  @!P6 LDG.E.128 R24, desc[UR6][R2.64] ;  /* 0x000000060218e981 */ /* 0x000576000c1e1d00 */
[----:B------:R-:W-:Y:S01]  /*9570*/  @!P4 IMAD.IADD R19, R56, 0x1, R0 ;  /* 0x000000013813c824 */ /* 0x000fe200078e0200 */
[----:B------:R-:W3:Y:S01]  /*9580*/  @!P4 LDC.64 R8, c[0x0][0x220] ;  /* 0x00008800ff08cb82 */ /* 0x000ee20000000a00 */
[----:B------:R-:W-:-:S05]  /*9590*/  @!P4 VIADD R0, R0, 0x80 ;  /* 0x000000800000c836 */ /* 0x000fca0000000000 */
[----:B------:R-:W-:-:S13]  /*95a0*/  ISETP.GE.AND P3, PT, R0, R55, PT ;  /* 0x000000370000720c */ /* 0x000fda0003f66270 */
[----:B------:R-:W-:Y:S01]  /*95b0*/  @!P3 IADD3 R23, R56, R0, RZ ;  /* 0x000000003817b210 */ /* 0x000fe20007ffe0ff */
[----:B------:R-:W-:Y:S01]  /*95c0*/  @!P3 VIADD R0, R0, 0x80 ;  /* 0x000000800000b836 */ /* 0x000fe20000000000 */
[----:B------:R-:W2:Y:S04]  /*95d0*/  @!P3 LDC.64 R10, c[0x0][0x220] ;  /* 0x00008800ff0abb82 */ /* 0x000ea80000000a00 */
        /* <DEDUP_REMOVED lines=9> */
[----:B------:R-:W0:Y:S01]  /*9670*/  @!P6 LDC.64 R36, c[0x0][0x220] ;  /* 0x00008800ff24eb82 */ /* 0x000e220000000a00 */
[----:B---3--:R-:W-:-:S04]  /*9680*/  @!P4 IMAD.WIDE.U32 R18, R19, 0x10, R8 ;  /* 0x000000101312c825 */ /* 0x008fc800078e0008 */
[----:B------:R-:W-:Y:S02]  /*9690*/  @!P6 IMAD.IADD R9, R56, 0x1, R0 ;  /* 0x000000013809e824 */ /* 0x000fe400078e0200 */
[----:B-1----:R-:W-:Y:S01]  /*96a0*/  @!P5 IMAD.WIDE.U32 R16, R17, 0x10, R4 ;  /* 0x000000101110d825 */ /* 0x002fe200078e0004 */
[----:B------:R-:W-:Y:S02]  /*96b0*/  CS2R R46, SRZ ;  /* 0x00000000002e7805 */ /* 0x000fe4000001ff00 */
[----:B------:R-:W-:Y:S02]  /*96c0*/  CS2R R44, SRZ ;  /* 0x00000000002c7805 */ /* 0x000fe4000001ff00 */
[----:B------:R-:W-:Y:S01]  /*96d0*/  CS2R R42, SRZ ;  /* 0x00000000002a7805 */ /* 0x000fe2000001ff00 */
[----:B--2---:R-:W-:Y:S01]  /*96e0*/  @!P3 IMAD.WIDE.U32 R2, R23, 0x10, R10 ;  /* 0x000000101702b825 */ /* 0x004fe200078e000a */
[----:B------:R-:W-:Y:S02]  /*96f0*/  CS2R R40, SRZ ;  /* 0x0000000000287805 */ /* 0x000fe4000001ff00 */
[----:B------:R-:W-:-:S02]  /*9700*/  CS2R R10, SRZ ;  /* 0x00000000000a7805 */ /* 0x000fc4000001ff00 */
[----:B------:R-:W-:Y:S01]  /*9710*/  CS2R R22, SRZ ;  /* 0x0000000000167805 */ /* 0x000fe2000001ff00 */
[----:B----4-:R-:W-:Y:S01]  /*9720*/  @!P2 IMAD.WIDE.U32 R4, R29, 0x10, R12 ;  /* 0x000000101d04a825 */ /* 0x010fe200078e000c */
[----:B------:R-:W-:Y:S01]  /*9730*/  CS2R R12, SRZ ;  /* 0x00000000000c7805 */ /* 0x000fe2000001ff00 */
[----:B------:R-:W5:Y:S02]  /*9740*/  @!P3 LDG.E.128 R44, desc[UR6][R2.64] ;  /* 0x00000006022cb981 */ /* 0x000f64000c1e1d00 */
[----:B0-----:R-:W-:Y:S01]  /*9750*/  @!P1 IMAD.WIDE.U32 R38, R39, 0x10, R14 ;  /* 0x0000001027269825 */ /* 0x001fe200078e000e */
[----:B------:R-:W-:Y:S01]  /*9760*/  CS2R R14, SRZ ;  /* 0x00000000000e7805 */ /* 0x000fe2000001ff00 */
[----:B------:R-:W5:Y:S02]  /*9770*/  @!P2 LDG.E.128 R40, desc[UR6][R4.64] ;  /* 0x000000060428a981 */ /* 0x000f64000c1e1d00 */
[----:B------:R-:W-:Y:S01]  /*9780*/  @!P0 IMAD.WIDE.U32 R6, R21, 0x10, R6 ;  /* 0x0000001015068825 */ /* 0x000fe200078e0006 */
[----:B------:R-:W-:-:S03]  /*9790*/  CS2R R20, SRZ ;  /* 0x0000000000147805 */ /* 0x000fc6000001ff00 */
[----:B------:R-:W-:Y:S01]  /*97a0*/  @!P6 IMAD.WIDE.U32 R36, R9, 0x10, R36 ;  /* 0x000000100924e825 */ /* 0x000fe200078e0024 */
[----:B------:R-:W-:Y:S02]  /*97b0*/  CS2R R8, SRZ ;  /* 0x0000000000087805 */ /* 0x000fe4000001ff00 */
[----:B------:R-:W5:Y:S04]  /*97c0*/  @!P0 LDG.E.128 R20, desc[UR6][R6.64] ;  /* 0x0000000606148981 */ /* 0x000f68000c1e1d00 */
[----:B------:R-:W5:Y:S04]  /*97d0*/  @!P1 LDG.E.128 R8, desc[UR6][R38.64] ;  /* 0x0000000626089981 */ /* 0x000f68000c1e1d00 */
[----:B------:R-:W5:Y:S01]  /*97e0*/  @!P6 LDG.E.128 R12, desc[UR6][R36.64] ;  /* 0x00000006240ce981 */ /* 0x000f62000c1e1d00 */
[----:B------:R-:W-:-:S02]  /*97f0*/  CS2R R30, SRZ ;  /* 0x00000000001e7805 */ /* 0x000fc4000001ff00 */
[----:B------:R-:W-:Y:S02]  /*9800*/  CS2R R28, SRZ ;  /* 0x00000000001c7805 */ /* 0x000fe4000001ff00 */
[----:B------:R-:W-:Y:S02]  /*9810*/  CS2R R34, SRZ ;  /* 0x0000000000227805 */ /* 0x000fe4000001ff00 */
[----:B------:R-:W-:Y:S01]  /*9820*/  CS2R R32, SRZ ;  /* 0x0000000000207805 */ /* 0x000fe2000001ff00 */
[----:B------:R-:W-:Y:S01]  /*9830*/  BSSY B1, `(.L_x_28019) ;  /* 0x000012c000017945 */ /* 0x000fe20003800000 */
[----:B------:R0:W5:Y:S04]  /*9840*/  @!P5 LDG.E.128 R28, desc[UR6][R16.64] ;  /* 0x00000006101cd981 */ /* 0x000168000c1e1d00 */
[----:B------:R1:W5:Y:S01]  /*9850*/  @!P4 LDG.E.128 R32, desc[UR6][R18.64] ;  /* 0x000000061220c981 */ /* 0x000362000c1e1d00 */
[----:B0-----:R-:W-:-:S02]  /*9860*/  CS2R R16, SRZ ;  /* 0x0000000000107805 */ /* 0x001fc4000001ff00 */
[----:B-1----:R-:W-:Y:S01]  /*9870*/  CS2R R18, SRZ ;  /* 0x0000000000127805 */ /* 0x002fe2000001ff00 */
        /* <DEDUP_REMOVED lines=29> */
.L_x_28022:
[----:B------:R-:W-:Y:S01]  /*9a50*/  DMUL R2, RZ, R16 ;  /* 0x00000010ff027228 */ /* 0x000fe20000000000 */
[----:B------:R-:W-:-:S10]  /*9a60*/  IMAD.MOV.U32 R0, RZ, RZ, RZ ;  /* 0x000000ffff007224 */ /* 0x000fd400078e00ff */
.L_x_28023:
[----:B------:R-:W-:Y:S05]  /*9a70*/  BSYNC B2 ;  /* 0x0000000000027941 */ /* 0x000fea0003800000 */
.L_x_28021:
        /* <DEDUP_REMOVED lines=34> */
.L_x_28025:
        /* <DEDUP_REMOVED lines=60> */
.L_x_28026:
[----:B------:R-:W-:Y:S05]  /*a060*/  BSYNC B0 ;  /* 0x0000000000007941 */ /* 0x000fea0003800000 */
.L_x_28024:
        /* <DEDUP_REMOVED lines=26> */
.L_x_28028:
[----:B------:R-:W-:Y:S01]  /*a210*/  DMUL R58, RZ, R22 ;  /* 0x00000016ff3a7228 */ /* 0x000fe20000000000 */
[----:B------:R-:W-:-:S10]  /*a220*/  IMAD.MOV.U32 R3, RZ, RZ, RZ ;  /* 0x000000ffff037224 */ /* 0x000fd400078e00ff */
.L_x_28029:
[----:B------:R-:W-:Y:S05]  /*a230*/  BSYNC B2 ;  /* 0x0000000000027941 */ /* 0x000fea0003800000 */
.L_x_28027:
        /* <DEDUP_REMOVED lines=19> */
[----:B------:R-:W-:Y:S01]  /*a370*/  MOV R2, 0x652b82fe ;  /* 0x652b82fe00027802 */ /* 0x000fe20000000f00 */
[----:B------:R-:W-:-:S06]  /*a380*/  IMAD.MOV.U32 R3, RZ, RZ, 0x3ff71547 ;  /* 0x3ff71547ff037424 */ /* 0x000fcc00078e00ff */
        /* <DEDUP_REMOVED lines=58> */
[----:B------:R-:W-:Y:S02]  /*a730*/  @!P0 SHF.R.S32.HI R3, RZ, 0x1, R0 ;  /* 0x00000001ff038819 */ /* 0x000fe40000011400 */
[----:B------:R-:W-:-:S03]  /*a740*/  @!P0 MOV R4, RZ ;  /* 0x000000ff00048202 */ /* 0x000fc60000000f00 */
[----:B------:R-:W-:Y:S02]  /*a750*/  @!P0 IMAD.IADD R2, R2, 0x1, -R3 ;  /* 0x0000000102028824 */ /* 0x000fe400078e0a03 */
[----:B------:R-:W-:-:S03]  /*a760*/  @!P0 IMAD R3, R3, 0x100000, R37 ;  /* 0x0010000003038824 */ /* 0x000fc600078e0225 */
[----:B------:R-:W-:Y:S01]  /*a770*/  @!P0 LEA R5, R2, 0x3ff00000, 0x14 ;  /* 0x3ff0000002058811 */ /* 0x000fe200078ea0ff */
[----:B------:R-:W-:-:S06]  /*a780*/  @!P0 IMAD.MOV.U32 R2, RZ, RZ, R36 ;  /* 0x000000ffff028224 */ /* 0x000fcc00078e0024 */
[----:B------:R-:W-:-:S11]  /*a790*/  @!P0 DMUL R18, R2, R4 ;  /* 0x0000000402128228 */ /* 0x000fd60000000000 */
.L_x_28031:
[----:B------:R-:W-:Y:S05]  /*a7a0*/  BSYNC B0 ;  /* 0x0000000000007941 */ /* 0x000fea0003800000 */
.L_x_28030:
        /* <DEDUP_REMOVED lines=26> */
.L_x_28033:
[----:B------:R-:W-:Y:S01]  /*a950*/  DMUL R2, RZ, R22 ;  /* 0x00000016ff027228 */ /* 0x000fe20000000000 */
[----:B------:R-:W-:-:S10]  /*a960*/  IMAD.MOV.U32 R0, RZ, RZ, RZ ;  /* 0x000000ffff007224 */ /* 0x000fd400078e00ff */
.L_x_28034:
[----:B------:R-:W-:Y:S05]  /*a970*/  BSYNC B2 ;  /* 0x0000000000027941 */ /* 0x000fea0003800000 */
.L_x_28032:
        /* <DEDUP_REMOVED lines=10> */
[----:B------:R-:W-:-:S03]  /*aa20*/  DMUL R48, R2, R2 ;  /* 0x0000000202307228 */ /* 0x000fc60000000000 */
        /* <DEDUP_REMOVED lines=12> */
.L_x_28020:
[----:B------:R-:W-:Y:S05]  /*aaf0*/  BSYNC B1 ;  /* 0x0000000000017941 */ /* 0x000fea0003800000 */
.L_x_28019:
[----:B------:R-:W0:Y:S01]  /*ab00*/  S2R R0, SR_TID.X ;  /* 0x0000000000007919 */ /* 0x000e220000002100 */
        /* <DEDUP_REMOVED lines=34> */
.L_x_28038:
[----:B------:R-:W-:Y:S01]  /*ad30*/  DMUL R2, RZ, R20 ;  /* 0x00000014ff027228 */ /* 0x000fe20000000000 */
[----:B------:R-:W-:-:S10]  /*ad40*/  IMAD.MOV.U32 R0, RZ, RZ, RZ ;  /* 0x000000ffff007224 */ /* 0x000fd400078e00ff */
.L_x_28039:
[----:B------:R-:W-:Y:S05]  /*ad50*/  BSYNC B2 ;  /* 0x0000000000027941 */ /* 0x000fea0003800000 */
.L_x_28037:
        /* <DEDUP_REMOVED lines=34> */
.L_x_28041:
        /* <DEDUP_REMOVED lines=60> */
.L_x_28042:
[----:B------:R-:W-:Y:S05]  /*b340*/  BSYNC B0 ;  /* 0x0000000000007941 */ /* 0x000fea0003800000 */
.L_x_28040:
        /* <DEDUP_REMOVED lines=26> */
.L_x_28044:
[----:B------:R-:W-:Y:S01]  /*b4f0*/  DMUL R58, RZ, R26 ;  /* 0x0000001aff3a7228 */ /* 0x000fe20000000000 */
[----:B------:R-:W-:-:S10]  /*b500*/  IMAD.MOV.U32 R3, RZ, RZ, RZ ;  /* 0x000000ffff037224 */ /* 0x000fd400078e00ff */
.L_x_28045:
[----:B------:R-:W-:Y:S05]  /*b510*/  BSYNC B2 ;  /* 0x0000000000027941 */ /* 0x000fea0003800000 */
.L_x_28043:
[----:B------:R-:W0:Y:S01]  /*b520*/  LDC.64 R62, c[0x4][0x1b0] ;  /* 0x01006c00ff3e7b82 */ /* 0x000e220000000a00 */
[----:B------:R-:W-:-:S05]  /*b530*/  IADD3 R2, R3, 0x1, RZ ;  /* 0x0000000103027810 */ /* 0x000fca0007ffe0ff */
        /* <DEDUP_REMOVED lines=84> */
.L_x_28047:
[----:B------:R-:W-:Y:S05]  /*ba80*/  BSYNC B0 ;  /* 0x0000000000007941 */ /* 0x000fea0003800000 */
.L_x_28046:
        /* <DEDUP_REMOVED lines=26> */
.L_x_28049:
[----:B------:R-:W-:Y:S01]  /*bc30*/  DMUL R2, RZ, R26 ;  /* 0x0000001aff027228 */ /* 0x000fe20000000000 */
[----:B------:R-:W-:-:S10]  /*bc40*/  IMAD.MOV.U32 R0, RZ, RZ, RZ ;  /* 0x000000ffff007224 */ /* 0x000fd400078e00ff */
.L_x_28050:
[----:B------:R-:W-:Y:S05]  /*bc50*/  BSYNC B2 ;  /* 0x0000000000027941 */ /* 0x000fea0003800000 */
.L_x_28048:
        /* <DEDUP_REMOVED lines=23> */
.L_x_28036:
[----:B------:R-:W-:Y:S05]  /*bdd0*/  BSYNC B1 ;  /* 0x0000000000017941 */ /* 0x000fea0003800000 */
.L_x_28035:
        /* <DEDUP_REMOVED lines=35> */
.L_x_28054:
[----:B------:R-:W-:Y:S01]  /*c010*/  DMUL R2, RZ, R24 ;  /* 0x00000018ff027228 */ /* 0x000fe20000000000 */
[----:B------:R-:W-:-:S10]  /*c020*/  IMAD.MOV.U32 R0, RZ, RZ, RZ ;  /* 0x000000ffff007224 */ /* 0x000fd400078e00ff */
.L_x_28055:
[----:B------:R-:W-:Y:S05]  /*c030*/  BSYNC B2 ;  /* 0x0000000000027941 */ /* 0x000fea0003800000 */
.L_x_28053:
        /* <DEDUP_REMOVED lines=34> */
.L_x_28057:
        /* <DEDUP_REMOVED lines=60> */
.L_x_28058:
[----:B------:R-:W-:Y:S05]  /*c620*/  BSYNC B0 ;  /* 0x0000000000007941 */ /* 0x000fea0003800000 */
.L_x_28056:
        /* <DEDUP_REMOVED lines=26> */
.L_x_28060:
[----:B------:R-:W-:Y:S01]  /*c7d0*/  DMUL R58, RZ, R30 ;  /* 0x0000001eff3a7228 */ /* 0x000fe20000000000 */
[----:B------:R-:W-:-:S10]  /*c7e0*/  IMAD.MOV.U32 R3, RZ, RZ, RZ ;  /* 0x000000ffff037224 */ /* 0x000fd400078e00ff */
.L_x_28061:
[----:B------:R-:W-:Y:S05]  /*c7f0*/  BSYNC B2 ;  /* 0x0000000000027941 */ /* 0x000fea0003800000 */
.L_x_28059:
        /* <DEDUP_REMOVED lines=19> */
[----:B------:R-:W-:Y:S01]  /*c930*/  IMAD.MOV.U32 R2, RZ, RZ, 0x652b82fe ;  /* 0x652b82feff027424 */ /* 0x000fe200078e00ff */
[----:B------:R-:W-:-:S06]  /*c940*/  MOV R3, 0x3ff71547 ;  /* 0x3ff7154700037802 */ /* 0x000fcc0000000f00 */
        /* <DEDUP_REMOVED lines=65> */
.L_x_28063:
[----:B------:R-:W-:Y:S05]  /*cd60*/  BSYNC B0 ;  /* 0x0000000000007941 */ /* 0x000fea0003800000 */
.L_x_28062:
        /* <DEDUP_REMOVED lines=26> */
.L_x_28065:
[----:B------:R-:W-:Y:S01]  /*cf10*/  DMUL R2, RZ, R30 ;  /* 0x0000001eff027228 */ /* 0x000fe20000000000 */
[----:B------:R-:W-:-:S10]  /*cf20*/  IMAD.MOV.U32 R0, RZ, RZ, RZ ;  /* 0x000000ffff007224 */ /* 0x000fd400078e00ff */
.L_x_28066:
[----:B------:R-:W-:Y:S05]  /*cf30*/  BSYNC B2 ;  /* 0x0000000000027941 */ /* 0x000fea0003800000 */
.L_x_28064:
        /* <DEDUP_REMOVED lines=23> */
.L_x_28052:
[----:B------:R-:W-:Y:S05]  /*d0b0*/  BSYNC B1 ;  /* 0x0000000000017941 */ /* 0x000fea0003800000 */
.L_x_28051:
[----:B------:R-:W0:Y:S01]  /*d0c0*/  S2R R0, SR_TID.X ;  /* 0x0000000000007919 */ /* 0x000e220000002100 */
[----:B------:R-:W-:Y:S01]  /*d0d0*/  BSSY B1, `(.L_x_28067) ;  /* 0x000012b000017945 */ /* 0x000fe20003800000 */
[----:B------:R-:W-:Y:S02]  /*d0e0*/  CS2R R30, SRZ ;  /* 0x00000000001e7805 */ /* 0x000fe4000001ff00 */
[----:B------:R-:W-:Y:S02]  /*d0f0*/  CS2R R28, SRZ ;  /* 0x00000000001c7805 */ /* 0x000fe4000001ff00 */
[----:B0-----:R-:W-:-:S04]  /*d100*/  IADD3 R0, R0, 0x180, RZ ;  /* 0x0000018000007810 */ /* 0x001fc80007ffe0ff */
        /* <DEDUP_REMOVED lines=30> */
.L_x_28070:
[----:B------:R-:W-:Y:S01]  /*d2f0*/  DMUL R2, RZ, R28 ;  /* 0x0000001cff027228 */ /* 0x000fe20000000000 */
[----:B------:R-:W-:-:S10]  /*d300*/  IMAD.MOV.U32 R0, RZ, RZ, RZ ;  /* 0x000000ffff007224 */ /* 0x000fd400078e00ff */
.L_x_28071:
[----:B------:R-:W-:Y:S05]  /*d310*/  BSYNC B2 ;  /* 0x0000000000027941 */ /* 0x000fea0003800000 */
.L_x_28069:
        /* <DEDUP_REMOVED lines=34> */
.L_x_28073:
        /* <DEDUP_REMOVED lines=60> */
.L_x_28074:
[----:B------:R-:W-:Y:S05]  /*d900*/  BSYNC B0 ;  /* 0x0000000000007941 */ /* 0x000fea0003800000 */
.L_x_28072:
        /* <DEDUP_REMOVED lines=26> */
.L_x_28076:
[----:B------:R-:W-:Y:S01]  /*dab0*/  DMUL R58, RZ, R34 ;  /* 0x00000022ff3a7228 */ /* 0x000fe20000000000 */
[----:B------:R-:W-:-:S10]  /*dac0*/  IMAD.MOV.U32 R3, RZ, RZ, RZ ;  /* 0x000000ffff037224 */ /* 0x000fd400078e00ff */
.L_x_28077:
[----:B------:R-:W-:Y:S05]  /*dad0*/  BSYNC B2 ;  /* 0x0000000000027941 */ /* 0x000fea0003800000 */
.L_x_28075:
[----:B------:R-:W0:Y:S01]  /*dae0*/  LDC.64 R62, c[0x4][0x1b0] ;  /* 0x01006c00ff3e7b82 */ /* 0x000e220000000a00 */
[----:B------:R-:W-:-:S05]  /*daf0*/  VIADD R2, R3, 0x1 ;  /* 0x0000000103027836 */ /* 0x000fca0000000000 */
        /* <DEDUP_REMOVED lines=77> */
[----:B------:R-:W-:-:S04]  /*dfd0*/  @!P0 SHF.R.S32.HI R3, RZ, 0x1, R0 ;  /* 0x00000001ff038819 */ /* 0x000fc80000011400 */
[----:B------:R-:W-:Y:S01]  /*dfe0*/  @!P0 IADD3 R2, R2, -R3, RZ ;  /* 0x8000000302028210 */ /* 0x000fe20007ffe0ff */
[----:B------:R-:W-:-:S03]  /*dff0*/  @!P0 IMAD R3, R3, 0x100000, R37 ;  /* 0x0010000003038824 */ /* 0x000fc600078e0225 */
[----:B------:R-:W-:Y:S01]  /*e000*/  @!P0 LEA R5, R2, 0x3ff00000, 0x14 ;  /* 0x3ff0000002058811 */ /* 0x000fe200078ea0ff */
[----:B------:R-:W-:-:S06]  /*e010*/  @!P0 IMAD.MOV.U32 R2, RZ, RZ, R36 ;  /* 0x000000ffff028224 */ /* 0x000fcc00078e0024 */
[----:B------:R-:W-:-:S11]  /*e020*/  @!P0 DMUL R30, R2, R4 ;  /* 0x00000004021e8228 */ /* 0x000fd60000000000 */
.L_x_28079:
[----:B------:R-:W-:Y:S05]  /*e030*/  BSYNC B0 ;  /* 0x0000000000007941 */ /* 0x000fea0003800000 */
.L_x_28078:
        /* <DEDUP_REMOVED lines=26> */
.L_x_28081:
[----:B------:R-:W-:Y:S01]  /*e1e0*/  DMUL R2, RZ, R34 ;  /* 0x00000022ff027228 */ /* 0x000fe20000000000 */
[----:B------:R-:W-:-:S10]  /*e1f0*/  MOV R0, RZ ;  /* 0x000000ff00007202 */ /* 0x000fd40000000f00 */
.L_x_28082:
[----:B------:R-:W-:Y:S05]  /*e200*/  BSYNC B2 ;  /* 0x0000000000027941 */ /* 0x000fea0003800000 */
.L_x_28080:
        /* <DEDUP_REMOVED lines=23> */
.L_x_28068:
[----:B------:R-:W-:Y:S05]  /*e380*/  BSYNC B1 ;  /* 0x0000000000017941 */ /* 0x000fea0003800000 */
.L_x_28067:
[----:B------:R-:W0:Y:S01]  /*e390*/  S2R R0, SR_TID.X ;  /* 0x0000000000007919 */ /* 0x000e220000002100 */
[----:B------:R-:W-:Y:S01]  /*e3a0*/  BSSY B1, `(.L_x_28083) ;  /* 0x000012b000017945 */ /* 0x000fe20003800000 */
[----:B------:R-:W-:Y:S02]  /*e3b0*/  CS2R R38, SRZ ;  /* 0x0000000000267805 */ /* 0x000fe4000001ff00 */
        /* <DEDUP_REMOVED lines=32> */
.L_x_28086:
[----:B------:R-:W-:Y:S01]  /*e5c0*/  DMUL R58, RZ, R6 ;  /* 0x00000006ff3a7228 */ /* 0x000fe20000000000 */
[----:B------:R-:W-:-:S10]  /*e5d0*/  MOV R3, RZ ;  /* 0x000000ff00037202 */ /* 0x000fd40000000f00 */
.L_x_28087:
[----:B------:R-:W-:Y:S05]  /*e5e0*/  BSYNC B2 ;  /* 0x0000000000027941 */ /* 0x000fea0003800000 */
.L_x_28085:
        /* <DEDUP_REMOVED lines=34> */
.L_x_28089:
        /* <DEDUP_REMOVED lines=60> */
.L_x_28090:
[----:B------:R-:W-:Y:S05]  /*ebd0*/  BSYNC B0 ;  /* 0x0000000000007941 */ /* 0x000fea0003800000 */
.L_x_28088:
        /* <DEDUP_REMOVED lines=26> */
.L_x_28092:
[----:B------:R-:W-:Y:S01]  /*ed80*/  DMUL R60, RZ, R46 ;  /* 0x0000002eff3c7228 */ /* 0x000fe20000000000 */
[----:B------:R-:W-:-:S10]  /*ed90*/  IMAD.MOV.U32 R3, RZ, RZ, RZ ;  /* 0x000000ffff037224 */ /* 0x000fd400078e00ff */
.L_x_28093:
[----:B------:R-:W-:Y:S05]  /*eda0*/  BSYNC B2 ;  /* 0x0000000000027941 */ /* 0x000fea0003800000 */
.L_x_28091:
        /* <DEDUP_REMOVED lines=17> */
[----:B--2---:R-:W-:-:S08]  /*eec0*/  DFMA R2, R52, R2, R4 ;  /* 0x000000023402722b */ /* 0x004fd00000000004 */
[----:B------:R-:W-:Y:S01]  /*eed0*/  DFMA R6, R52, R2, R6 ;  /* 0x000000023406722b */ /* 0x000fe20000000006 */
[----:B------:R-:W-:Y:S02]  /*eee0*/  IMAD.MOV.U32 R2, RZ, RZ, 0x652b82fe ;  /* 0x652b82feff027424 */ /* 0x000fe400078e00ff */
[----:B------:R-:W-:-:S05]  /*eef0*/  IMAD.MOV.U32 R3, RZ, RZ, 0x3ff71547 ;  /* 0x3ff71547ff037424 */ /* 0x000fca00078e00ff */
[----:B---3--:R-:W-:Y:S02]  /*ef00*/  DFMA R32, R52, R6, R32 ;  /* 0x000000063420722b */ /* 0x008fe40000000020 */
[----:B------:R-:W-:-:S06]  /*ef10*/  DFMA R2, R44, R2, 6.75539944105574400000e+15 ;  /* 0x433800002c02742b */ /* 0x000fcc0000000002 */
[----:B------:R-:W-:Y:S02]  /*ef20*/  DFMA R32, R52, R32, R34 ;  /* 0x000000203420722b */ /* 0x000fe40000000022 */
[----:B------:R-:W-:-:S06]  /*ef30*/  DADD R4, R2, -6.75539944105574400000e+15 ;  /* 0xc338000002047429 */ /* 0x000fcc0000000000 */
[----:B----4-:R-:W-:Y:S02]  /*ef40*/  DFMA R32, R52, R32, R48 ;  /* 0x000000203420722b */ /* 0x010fe40000000030 */
[----:B------:R-:W-:Y:S01]  /*ef50*/  DFMA R6, R4, -UR4, R44 ;  /* 0x8000000404067c2b */ /* 0x000fe2000800002c */
[----:B------:R-:W-:Y:S01]  /*ef60*/  UMOV UR4, 0x3b39803f ;  /* 0x3b39803f00047882 */ /* 0x000fe20000000000 */
[----:B------:R-:W-:-:S04]  /*ef70*/  UMOV UR5, 0x3c7abc9e ;  /* 0x3c7abc9e00057882 */ /* 0x000fc80000000000 */
[----:B------:R-:W-:Y:S02]  /*ef80*/  DFMA R50, R52, R32, R50 ;  /* 0x000000203432722b */ /* 0x000fe40000000032 */
[----:B------:R-:W-:Y:S01]  /*ef90*/  DFMA R4, R4, -UR4, R6 ;  /* 0x8000000404047c2b */ /* 0x000fe20008000006 */
[----:B------:R-:W-:Y:S01]  /*efa0*/  UMOV UR4, 0x69ce2bdf ;  /* 0x69ce2bdf00047882 */ /* 0x000fe20000000000 */
[----:B------:R-:W-:Y:S01]  /*efb0*/  IMAD.MOV.U32 R6, RZ, RZ, -0x35dec16 ;  /* 0xfca213eaff067424 */ /* 0x000fe200078e00ff */
[----:B------:R-:W-:Y:S01]  /*efc0*/  MOV R7, 0x3e928af3 ;  /* 0x3e928af300077802 */ /* 0x000fe20000000f00 */
[----:B------:R-:W-:Y:S02]  /*efd0*/  UMOV UR5, 0x3e5ade15 ;  /* 0x3e5ade1500057882 */ /* 0x000fe40000000000 */
[----:B------:R-:W-:Y:S02]  /*efe0*/  DFMA R32, R50, R60, R60 ;  /* 0x0000003c3220722b */ /* 0x000fe4000000003c */
[----:B------:R-:W-:Y:S01]  /*eff0*/  @P0 DFMA R32, R52, R50, 1 ;  /* 0x3ff000003420042b */ /* 0x000fe20000000032 */
[----:B------:R-:W-:Y:S01]  /*f000*/  FSETP.GEU.FTZ.AND P0, PT, |R45|, 4.1917929649353027344, PT ;  /* 0x4086232b2d00780b */ /* 0x000fe20003f1e200 */
[----:B------:R-:W-:Y:S01]  /*f010*/  DFMA R6, R4, UR4, R6 ;  /* 0x0000000404067c2b */ /* 0x000fe20008000006 */
        /* <DEDUP_REMOVED lines=43> */
[----:B------:R-:W-:Y:S02]  /*f2d0*/  @!P0 IMAD.MOV.U32 R2, RZ, RZ, R4 ;  /* 0x000000ffff028224 */ /* 0x000fe400078e0004 */
[----:B------:R-:W-:-:S06]  /*f2e0*/  @!P0 IMAD.MOV.U32 R4, RZ, RZ, RZ ;  /* 0x000000ffff048224 */ /* 0x000fcc00078e00ff */
[----:B------:R-:W-:-:S11]  /*f2f0*/  @!P0 DMUL R34, R2, R4 ;  /* 0x0000000402228228 */ /* 0x000fd60000000000 */
.L_x_28095:
[----:B------:R-:W-:Y:S05]  /*f300*/  BSYNC B0 ;  /* 0x0000000000007941 */ /* 0x000fea0003800000 */
.L_x_28094:
        /* <DEDUP_REMOVED lines=26> */
.L_x_28097:
[----:B------:R-:W-:Y:S01]  /*f4b0*/  DMUL R2, RZ, R46 ;  /* 0x0000002eff027228 */ /* 0x000fe20000000000 */
[----:B------:R-:W-:-:S10]  /*f4c0*/  IMAD.MOV.U32 R0, RZ, RZ, RZ ;  /* 0x000000ffff007224 */ /* 0x000fd400078e00ff */
.L_x_28098:
[----:B------:R-:W-:Y:S05]  /*f4d0*/  BSYNC B2 ;  /* 0x0000000000027941 */ /* 0x000fea0003800000 */
.L_x_28096:
        /* <DEDUP_REMOVED lines=23> */
.L_x_28084:
[----:B------:R-:W-:Y:S05]  /*f650*/  BSYNC B1 ;  /* 0x0000000000017941 */ /* 0x000fea0003800000 */
.L_x_28083:
[----:B------:R-:W0:Y:S01]  /*f660*/  S2R R0, SR_TID.X ;  /* 0x0000000000007919 */ /* 0x000e220000002100 */
[----:B------:R-:W-:Y:S01]  /*f670*/  BSSY B1, `(.L_x_28099) ;  /* 0x000012a000017945 */ /* 0x000fe20003800000 */
        /* <DEDUP_REMOVED lines=32> */
.L_x_28102:
[----:B------:R-:W-:Y:S01]  /*f880*/  DMUL R2, RZ, R36 ;  /* 0x00000024ff027228 */ /* 0x000fe20000000000 */
[----:B------:R-:W-:-:S10]  /*f890*/  IMAD.MOV.U32 R0, RZ, RZ, RZ ;  /* 0x000000ffff007224 */ /* 0x000fd400078e00ff */
.L_x_28103:
[----:B------:R-:W-:Y:S05]  /*f8a0*/  BSYNC B2 ;  /* 0x0000000000027941 */ /* 0x000fea0003800000 */
.L_x_28101:
        /* <DEDUP_REMOVED lines=34> */
.L_x_28105:
        /* <DEDUP_REMOVED lines=60> */
.L_x_28106:
[----:B------:R-:W-:Y:S05]  /*fe90*/  BSYNC B0 ;  /* 0x0000000000007941 */ /* 0x000fea0003800000 */
.L_x_28104:
        /* <DEDUP_REMOVED lines=26> */
.L_x_28108:
[----:B------:R-:W-:Y:S01]  /*10040*/  DMUL R58, RZ, R42 ;  /* 0x0000002aff3a7228 */ /* 0x000fe20000000000 */
[----:B------:R-:W-:-:S10]  /*10050*/  IMAD.MOV.U32 R3, RZ, RZ, RZ ;  /* 0x000000ffff037224 */ /* 0x000fd400078e00ff */
.L_x_28109:
[----:B------:R-:W-:Y:S05]  /*10060*/  BSYNC B2 ;  /* 0x0000000000027941 */ /* 0x000fea0003800000 */
.L_x_28107:
        /* <DEDUP_REMOVED lines=82> */
[----:B------:R-:W-:Y:S02]  /*10590*/  @!P0 LEA R5, R2, 0x3ff00000, 0x14 ;  /* 0x3ff0000002058811 */ /* 0x000fe400078ea0ff */
[----:B------:R-:W-:-:S06]  /*105a0*/  @!P0 MOV R2, R44 ;  /* 0x0000002c00028202 */ /* 0x000fcc0000000f00 */
[----:B------:R-:W-:-:S11]  /*105b0*/  @!P0 DMUL R38, R2, R4 ;  /* 0x0000000402268228 */ /* 0x000fd60000000000 */
.L_x_28111:
[----:B------:R-:W-:Y:S05]  /*105c0*/  BSYNC B0 ;  /* 0x0000000000007941 */ /* 0x000fea0003800000 */
.L_x_28110:
        /* <DEDUP_REMOVED lines=26> */
.L_x_28113:
[----:B------:R-:W-:Y:S01]  /*10770*/  DMUL R2, RZ, R42 ;  /* 0x0000002aff027228 */ /* 0x000fe20000000000 */
[----:B------:R-:W-:-:S10]  /*10780*/  IMAD.MOV.U32 R0, RZ, RZ, RZ ;  /* 0x000000ffff007224 */ /* 0x000fd400078e00ff */
.L_x_28114:
[----:B------:R-:W-:Y:S05]  /*10790*/  BSYNC B2 ;  /* 0x0000000000027941 */ /* 0x000fea0003800000 */
.L_x_28112:
        /* <DEDUP_REMOVED lines=23> */
.L_x_28100:
[----:B------:R-:W-:Y:S05]  /*10910*/  BSYNC B1 ;  /* 0x0000000000017941 */ /* 0x000fea0003800000 */
.L_x_28099:
        /* <DEDUP_REMOVED lines=35> */
.L_x_28118:
[----:B------:R-:W-:Y:S01]  /*10b50*/  DMUL R58, RZ, R6 ;  /* 0x00000006ff3a7228 */ /* 0x000fe20000000000 */
[----:B------:R-:W-:-:S10]  /*10b60*/  IMAD.MOV.U32 R3, RZ, RZ, RZ ;  /* 0x000000ffff037224 */ /* 0x000fd400078e00ff */
.L_x_28119:
[----:B------:R-:W-:Y:S05]  /*10b70*/  BSYNC B2 ;  /* 0x0000000000027941 */ /* 0x000fea0003800000 */
.L_x_28117:
        /* <DEDUP_REMOVED lines=34> */
.L_x_28121:
        /* <DEDUP_REMOVED lines=60> */
.L_x_28122:
[----:B------:R-:W-:Y:S05]  /*11160*/  BSYNC B0 ;  /* 0x0000000000007941 */ /* 0x000fea0003800000 */
.L_x_28120:
        /* <DEDUP_REMOVED lines=26> */
.L_x_28124:
[----:B------:R-:W-:Y:S01]  /*11310*/  DMUL R60, RZ, R10 ;  /* 0x0000000aff3c7228 */ /* 0x000fe20000000000 */
[----:B------:R-:W-:-:S10]  /*11320*/  IMAD.MOV.U32 R3, RZ, RZ, RZ ;  /* 0x000000ffff037224 */ /* 0x000fd400078e00ff */
.L_x_28125:
[----:B------:R-:W-:Y:S05]  /*11330*/  BSYNC B2 ;  /* 0x0000000000027941 */ /* 0x000fea0003800000 */
.L_x_28123:
        /* <DEDUP_REMOVED lines=33> */
[----:B------:R-:W-:Y:S01]  /*11550*/  UMOV UR5, 0x3e5ade15 ;  /* 0x3e5ade1500057882 */ /* 0x000fe20000000000 */
[----:B------:R-:W-:Y:S02]  /*11560*/  IMAD.MOV.U32 R7, RZ, RZ, 0x3e928af3 ;  /* 0x3e928af3ff077424 */ /* 0x000fe400078e00ff */
        /* <DEDUP_REMOVED lines=50> */
.L_x_28127:
[----:B------:R-:W-:Y:S05]  /*11890*/  BSYNC B0 ;  /* 0x0000000000007941 */ /* 0x000fea0003800000 */
.L_x_28126:
        /* <DEDUP_REMOVED lines=26> */
.L_x_28129:
[----:B------:R-:W-:Y:S01]  /*11a40*/  DMUL R2, RZ, R10 ;  /* 0x0000000aff027228 */ /* 0x000fe20000000000 */
[----:B------:R-:W-:-:S10]  /*11a50*/  IMAD.MOV.U32 R0, RZ, RZ, RZ ;  /* 0x000000ffff007224 */ /* 0x000fd400078e00ff */
.L_x_28130:
[----:B------:R-:W-:Y:S05]  /*11a60*/  BSYNC B2 ;  /* 0x0000000000027941 */ /* 0x000fea0003800000 */
.L_x_28128:
        /* <DEDUP_REMOVED lines=23> */
.L_x_28116:
[----:B------:R-:W-:Y:S05]  /*11be0*/  BSYNC B1 ;  /* 0x0000000000017941 */ /* 0x000fea0003800000 */
.L_x_28115:
        /* <DEDUP_REMOVED lines=34> */
.L_x_28134:
[----:B------:R-:W-:Y:S01]  /*11e10*/  DMUL R2, RZ, R8 ;  /* 0x00000008ff027228 */ /* 0x000fe20000000000 */
[----:B------:R-:W-:-:S10]  /*11e20*/  IMAD.MOV.U32 R0, RZ, RZ, RZ ;  /* 0x000000ffff007224 */ /* 0x000fd400078e00ff */
.L_x_28135:
[----:B------:R-:W-:Y:S05]  /*11e30*/  BSYNC B2 ;  /* 0x0000000000027941 */ /* 0x000fea0003800000 */
.L_x_28133:
        /* <DEDUP_REMOVED lines=34> */
.L_x_28137:
        /* <DEDUP_REMOVED lines=60> */
.L_x_28138:
[----:B------:R-:W-:Y:S05]  /*12420*/  BSYNC B0 ;  /* 0x0000000000007941 */ /* 0x000fea0003800000 */
.L_x_28136:
        /* <DEDUP_REMOVED lines=26> */
.L_x_28140:
[----:B------:R-:W-:Y:S01]  /*125d0*/  DMUL R58, RZ, R14 ;  /* 0x0000000eff3a7228 */ /* 0x000fe20000000000 */
[----:B------:R-:W-:-:S10]  /*125e0*/  IMAD.MOV.U32 R3, RZ, RZ, RZ ;  /* 0x000000ffff037224 */ /* 0x000fd400078e00ff */
.L_x_28141:
[----:B------:R-:W-:Y:S05]  /*125f0*/  BSYNC B2 ;  /* 0x0000000000027941 */ /* 0x000fea0003800000 */
.L_x_28139:
        /* <DEDUP_REMOVED lines=85> */
.L_x_28143:
[----:B------:R-:W-:Y:S05]  /*12b50*/  BSYNC B0 ;  /* 0x0000000000007941 */ /* 0x000fea0003800000 */
.L_x_28142:
        /* <DEDUP_REMOVED lines=26> */
.L_x_28145:
[----:B------:R-:W-:Y:S01]  /*12d00*/  DMUL R2, RZ, R14 ;  /* 0x0000000eff027228 */ /* 0x000fe20000000000 */
[----:B------:R-:W-:-:S10]  /*12d10*/  IMAD.MOV.U32 R0, RZ, RZ, RZ ;  /* 0x000000ffff007224 */ /* 0x000fd400078e00ff */
.L_x_28146:
[----:B------:R-:W-:Y:S05]  /*12d20*/  BSYNC B2 ;  /* 0x0000000000027941 */ /* 0x000fea0003800000 */
.L_x_28144:
        /* <DEDUP_REMOVED lines=23> */
.L_x_28132:
[----:B------:R-:W-:Y:S05]  /*12ea0*/  BSYNC B1 ;  /* 0x0000000000017941 */ /* 0x000fea0003800000 */
.L_x_28131:
[----:B------:R-:W0:Y:S01]  /*12eb0*/  S2R R0, SR_TID.X ;  /* 0x0000000000007919 */ /* 0x000e220000002100 */
[----:B------:R-:W-:Y:S04]  /*12ec0*/  BSSY B0, `(.L_x_28147) ;  /* 0x0000033000007945 */ /* 0x000fe80003800000 */
[----:B------:R-:W-:Y:S01]  /*12ed0*/  BSSY B1, `(.L_x_28148) ;  /* 0x000002b000017945 */ /* 0x000fe20003800000 */
[----:B0-----:R-:W-:-:S13]  /*12ee0*/  ISETP.GE.AND P0, PT, R0, R55, PT ;  /* 0x000000370000720c */ /* 0x001fda0003f06270 */
[----:B------:R-:W0:Y:S01]  /*12ef0*/  @!P0 LDC.64 R2, c[0x0][0x218] ;  /* 0x00008600ff028b82 */ /* 0x000e220000000a00 */
[----:B------:R-:W-:Y:S02]  /*12f00*/  @!P0 IMAD.IADD R5, R56, 0x1, R0 ;  /* 0x0000000138058824 */ /* 0x000fe400078e0200 */
[----:B------:R-:W-:Y:S02]  /*12f10*/  @!P0 VIADD R0, R0, 0x80 ;  /* 0x0000008000008836 */ /* 0x000fe40000000000 */
[----:B0-----:R-:W-:-:S05]  /*12f20*/  @!P0 IMAD.WIDE.U32 R2, R5, 0x10, R2 ;  /* 0x0000001005028825 */ /* 0x001fca00078e0002 */
[----:B------:R0:W-:Y:S01]  /*12f30*/  @!P0 STG.E.128 desc[UR6][R2.64], R16 ;  /* 0x0000001002008986 */ /* 0x0001e2000c101d06 */
[----:B------:R-:W-:-:S13]  /*12f40*/  ISETP.GE.AND P0, PT, R0, R55, PT ;  /* 0x000000370000720c */ /* 0x000fda0003f06270 */
[----:B------:R-:W-:Y:S05]  /*12f50*/  @P0 BRA `(.L_x_28149) ;  /* 0x0000000000300947 */ /* 0x000fea0003800000 */
[----:B0-----:R-:W0:Y:S01]  /*12f60*/  LDC.64 R2, c[0x0][0x218] ;  /* 0x00008600ff027b82 */ /* 0x001e220000000a00 */
[----:B------:R-:W-:Y:S02]  /*12f70*/  IMAD.IADD R5, R56, 0x1, R0 ;  /* 0x0000000138057824 */ /* 0x000fe400078e0200 */
[----:B------:R-:W-:-:S05]  /*12f80*/  VIADD R0, R0, 0x80 ;  /* 0x0000008000007836 */ /* 0x000fca0000000000 */
        /* <DEDUP_REMOVED lines=9> */
.L_x_28149:
[----:B------:R-:W-:-:S13]  /*13020*/  ISETP.GE.AND P0, PT, R0, R55, PT ;  /* 0x000000370000720c */ /* 0x000fda0003f06270 */
[----:B------:R-:W-:Y:S05]  /*13030*/  @P0 BRA `(.L_x_28151) ;  /* 0x0000000000300947 */ /* 0x000fea0003800000 */
[----:B01----:R-:W0:Y:S01]  /*13040*/  LDC.64 R2, c[0x0][0x218] ;  /* 0x00008600ff027b82 */ /* 0x003e220000000a00 */
[----:B------:R-:W-:Y:S01]  /*13050*/  IMAD.IADD R5, R56, 0x1, R0 ;  /* 0x0000000138057824 */ /* 0x000fe200078e0200 */
[----:B------:R-:W-:-:S03]  /*13060*/  IADD3 R0, R0, 0x80, RZ ;  /* 0x0000008000007810 */ /* 0x000fc60007ffe0ff */
[----:B0-----:R-:W-:-:S05]  /*13070*/  IMAD.WIDE.U32 R2, R5, 0x10, R2 ;  /* 0x0000001005027825 */ /* 0x001fca00078e0002 */
[----:B------:R1:W-:Y:S02]  /*13080*/  STG.E.128 desc[UR6][R2.64], R28 ;  /* 0x0000001c02007986 */ /* 0x0003e4000c101d06 */
.L_x_28150:
[----:B------:R-:W-:-:S13]  /*13090*/  ISETP.GE.AND P0, PT, R0, R55, PT ;  /* 0x000000370000720c */ /* 0x000fda0003f06270 */
[----:B------:R-:W-:Y:S05]  /*130a0*/  @P0 BRA `(.L_x_28152) ;  /* 0x0000000000340947 */ /* 0x000fea0003800000 */
[----:B01----:R-:W0:Y:S01]  /*130b0*/  LDC.64 R2, c[0x0][0x218] ;  /* 0x00008600ff027b82 */ /* 0x003e220000000a00 */
[----:B------:R-:W-:Y:S02]  /*130c0*/  IMAD.IADD R5, R56, 0x1, R0 ;  /* 0x0000000138057824 */ /* 0x000fe400078e0200 */
[----:B------:R-:W-:Y:S02]  /*130d0*/  VIADD R0, R0, 0x80 ;  /* 0x0000008000007836 */ /* 0x000fe40000000000 */
[----:B0-----:R-:W-:-:S05]  /*130e0*/  IMAD.WIDE.U32 R2, R5, 0x10, R2 ;  /* 0x0000001005027825 */ /* 0x001fca00078e0002 */
[----:B------:R2:W-:Y:S02]  /*130f0*/  STG.E.128 desc[UR6][R2.64], R32 ;  /* 0x0000002002007986 */ /* 0x0005e4000c101d06 */
.L_x_28151:
[----:B------:R-:W-:-:S13]  /*13100*/  ISETP.GE.AND P0, PT, R0, R55, PT ;  /* 0x000000370000720c */ /* 0x000fda0003f06270 */
[----:B------:R-:W-:Y:S05]  /*13110*/  @P0 BREAK B1 ;  /* 0x0000000000010942 */ /* 0x000fea0003800000 */
[----:B------:R-:W-:Y:S05]  /*13120*/  @P0 BRA `(.L_x_28153) ;  /* 0x0000000000300947 */ /* 0x000fea0003800000 */
[----:B012---:R-:W0:Y:S01]  /*13130*/  LDC.64 R2, c[0x0][0x218] ;  /* 0x00008600ff027b82 */ /* 0x007e220000000a00 */
[----:B------:R-:W-:Y:S02]  /*13140*/  IMAD.IADD R5, R56, 0x1, R0 ;  /* 0x0000000138057824 */ /* 0x000fe400078e0200 */
[----:B------:R-:W-:Y:S02]  /*13150*/  VIADD R0, R0, 0x80 ;  /* 0x0000008000007836 */ /* 0x000fe40000000000 */
[----:B0-----:R-:W-:-:S05]  /*13160*/  IMAD.WIDE.U32 R2, R5, 0x10, R2 ;  /* 0x0000001005027825 */ /* 0x001fca00078e0002 */
[----:B------:R2:W-:Y:S02]  /*13170*/  STG.E.128 desc[UR6][R2.64], R36 ;  /* 0x0000002402007986 */ /* 0x0005e4000c101d06 */
.L_x_28152:
[----:B------:R-:W-:Y:S05]  /*13180*/  BSYNC B1 ;  /* 0x0000000000017941 */ /* 0x000fea0003800000 */
.L_x_28148:
[----:B------:R-:W-:-:S13]  /*13190*/  ISETP.GE.AND P0, PT, R0, R55, PT ;  /* 0x000000370000720c */ /* 0x000fda0003f06270 */
[----:B012---:R-:W0:Y:S01]  /*131a0*/  @!P0 LDC.64 R2, c[0x0][0x218] ;  /* 0x00008600ff028b82 */ /* 0x007e220000000a00 */
[----:B------:R-:W-:Y:S02]  /*131b0*/  @!P0 IMAD.IADD R5, R56, 0x1, R0 ;  /* 0x0000000138058824 */ /* 0x000fe400078e0200 */
[----:B------:R-:W-:Y:S02]  /*131c0*/  @!P0 VIADD R0, R0, 0x80 ;  /* 0x0000008000008836 */ /* 0x000fe40000000000 */
[----:B0-----:R-:W-:-:S05]  /*131d0*/  @!P0 IMAD.WIDE.U32 R2, R5, 0x10, R2 ;  /* 0x0000001005028825 */ /* 0x001fca00078e0002 */
[----:B------:R3:W-:Y:S02]  /*131e0*/  @!P0 STG.E.128 desc[UR6][R2.64], R40 ;  /* 0x0000002802008986 */ /* 0x0007e4000c101d06 */
.L_x_28153:
[----:B------:R-:W-:Y:S05]  /*131f0*/  BSYNC B0 ;  /* 0x0000000000007941 */ /* 0x000fea0003800000 */
.L_x_28147:
[----:B------:R-:W-:Y:S05]  /*13200*/  WARPSYNC.ALL ;  /* 0x0000000000007948 */ /* 0x000fea0003800000 */
[----:B------:R-:W-:-:S13]  /*13210*/  ISETP.GE.AND P0, PT, R0, R55, PT ;  /* 0x000000370000720c */ /* 0x000fda0003f06270 */
[----:B------:R-:W-:Y:S05]  /*13220*/  @P0 EXIT ;  /* 0x000000000000094d */ /* 0x000fea0003800000 */
[----:B0123--:R-:W0:Y:S01]  /*13230*/  LDC.64 R2, c[0x0][0x218] ;  /* 0x00008600ff027b82 */ /* 0x00fe220000000a00 */
[----:B------:R-:W-:-:S04]  /*13240*/  IMAD.IADD R5, R56, 0x1, R0 ;  /* 0x0000000138057824 */ /* 0x000fc800078e0200 */
[----:B0-----:R-:W-:-:S05]  /*13250*/  IMAD.WIDE.U32 R2, R5, 0x10, R2 ;  /* 0x0000001005027825 */ /* 0x001fca00078e0002 */
[----:B------:R-:W-:Y:S01]  /*13260*/  STG.E.128 desc[UR6][R2.64], R44 ;  /* 0x0000002c02007986 */ /* 0x000fe2000c101d06 */
[----:B------:R-:W-:Y:S05]  /*13270*/  EXIT ;  /* 0x000000000000794d */ /* 0x000fea0003800000 */
        .type           $_ZN2at6native29vectorized_elementwise_kernelILi2EZZZNS0_17expm1_kernel_cudaERNS_18TensorIteratorBaseEENKUlvE_clEvENKUlvE1_clEvEUlN3c107complexIdEEE_St5arrayIPcLm2EEEEviT0_T1_$__internal_trig_reduction_slowpathd,@function
        .size           $_ZN2at6native29vectorized_elementwise_kernelILi2EZZZNS0_17expm1_kernel_cudaERNS_18TensorIteratorBaseEENKUlvE_clEvENKUlvE1_clEvEUlN3c107complexIdEEE_St5arrayIPcLm2EEEEviT0_T1_$__internal_trig_reduction_slowpathd,(.L_x_36113 - $_ZN2at6native29vectorized_elementwise_kernelILi2EZZZNS0_17expm1_kernel_cudaERNS_18TensorIteratorBaseEENKUlvE_clEvENKUlvE1_clEvEUlN3c107complexIdEEE_St5arrayIPcLm2EEEEviT0_T1_$__internal_trig_reduction_slowpathd)
$_ZN2at6native29vectorized_elementwise_kernelILi2EZZZNS0_17expm1_kernel_cudaERNS_18TensorIteratorBaseEENKUlvE_clEvENKUlvE1_clEvEUlN3c107complexIdEEE_St5arrayIPcLm2EEEEviT0_T1_$__internal_trig_reduction_slowpathd:
[----:B------:R-:W-:Y:S02]  /*13280*/  SHF.R.U32.HI R4, RZ, 0x14, R0 ;  /* 0x00000014ff047819 */ /* 0x000fe40000011600 */
[----:B------:R-:W-:Y:S02]  /*13290*/  MOV R3, RZ ;  /* 0x000000ff00037202 */ /* 0x000fe40000000f00 */
        /* <DEDUP_REMOVED lines=9> */
[----:B------:R-:W-:Y:S02]  /*13330*/  IADD3 R48, -R49, 0x13, RZ ;  /* 0x0000001331307810 */ /* 0x000fe40007ffe1ff */
[----:B------:R-:W-:Y:S02]  /*13340*/  ISETP.GT.AND P0, PT, R3, 0xe, PT ;  /* 0x0000000e0300780c */ /* 0x000fe40003f04270 */
[----:B------:R-:W-:Y:S02]  /*13350*/  IADD3 R49, -R49, 0xf, RZ ;  /* 0x0000000f31317810 */ /* 0x000fe40007ffe1ff */
[----:B------:R-:W-:Y:S02]  /*13360*/  SEL R48, R48, 0x12, !P0 ;  /* 0x0000001230307807 */ /* 0x000fe40004000000 */
[----:B------:R-:W-:Y:S01]  /*13370*/  LOP3.LUT P0, R7, R7, 0x3f, RZ, 0xc0, !PT ;  /* 0x0000003f07077812 */ /* 0x000fe2000780c0ff */
[----:B------:R-:W-:Y:S01]  /*13380*/  IMAD.MOV.U32 R54, RZ, RZ, R49 ;  /* 0x000000ffff367224 */ /* 0x000fe200078e0031 */
[----:B------:R-:W-:-:S13]  /*13390*/  ISETP.GT.AND P1, PT, R3, R48, PT ;  /* 0x000000300300720c */ /* 0x000fda0003f24270 */
[----:B------:R-:W-:Y:S05]  /*133a0*/  @P1 BRA `(.L_x_28156) ;  /* 0x0000000000a01947 */ /* 0x000fea0003800000 */
[----:B------:R-:W0:Y:S01]  /*133b0*/  LDC.64 R4, c[0x4][0x1b8] ;  /* 0x01006e00ff047b82 */ /* 0x000e220000000a00 */
[----:B------:R-:W-:Y:S01]  /*133c0*/  IMAD.MOV.U32 R52, RZ, RZ, R1 ;  /* 0x000000ffff347224 */ /* 0x000fe200078e0001 */
[----:B------:R-:W-:Y:S02]  /*133d0*/  MOV R54, R49 ;  /* 0x0000003100367202 */ /* 0x000fe40000000f00 */
[----:B------:R-:W-:-:S04]  /*133e0*/  CS2R R64, SRZ ;  /* 0x0000000000407805 */ /* 0x000fc8000001ff00 */
[----:B------:R-:W1:Y:S01]  /*133f0*/  LDC.64 R60, c[0x0][0x208] ;  /* 0x00008200ff3c7b82 */ /* 0x000e620000000a00 */
[----:B0-----:R-:W-:-:S04]  /*13400*/  IMAD.WIDE R4, R49, 0x8, R4 ;  /* 0x0000000831047825 */ /* 0x001fc800078e0204 */
[----:B------:R-:W-:Y:S01]  /*13410*/  IMAD.MOV.U32 R51, RZ, RZ, R4 ;  /* 0x000000ffff337224 */ /* 0x000fe200078e0004 */
[C---:B------:R-:W-:Y:S01]  /*13420*/  SHF.L.U64.HI R4, R2.reuse, 0xb, R0 ;  /* 0x0000000b02047819 */ /* 0x040fe20000010200 */
[----:B------:R-:W-:Y:S02]  /*13430*/  IMAD.MOV.U32 R50, RZ, RZ, R5 ;  /* 0x000000ffff327224 */ /* 0x000fe400078e0005 */
[----:B------:R-:W-:Y:S01]  /*13440*/  IMAD.SHL.U32 R5, R2, 0x800, RZ ;  /* 0x0000080002057824 */ /* 0x000fe200078e00ff */
[----:B-1----:R-:W-:-:S07]  /*13450*/  LOP3.LUT R4, R4, 0x80000000, RZ, 0xfc, !PT ;  /* 0x8000000004047812 */ /* 0x002fce00078efcff */
.L_x_28157:
[----:B------:R-:W-:Y:S01]  /*13460*/  R2UR UR4, R60 ;  /* 0x000000003c0472ca */ /* 0x000fe200000e0000 */
[----:B------:R-:W-:Y:S01]  /*13470*/  IMAD.MOV.U32 R2, RZ, RZ, R51 ;  /* 0x000000ffff027224 */ /* 0x000fe200078e0033 */
[----:B------:R-:W-:Y:S01]  /*13480*/  R2UR UR5, R61 ;  /* 0x000000003d0572ca */ /* 0x000fe200000e0000 */
[----:B------:R-:W-:-:S12]  /*13490*/  IMAD.MOV.U32 R3, RZ, RZ, R50 ;  /* 0x000000ffff037224 */ /* 0x000fd800078e0032 */
[----:B------:R-:W2:Y:S01]  /*134a0*/  LDG.E.64.CONSTANT R62, desc[UR4][R2.64] ;  /* 0x00000004023e7981 */ /* 0x000ea2000c1e9b00 */
[----:B------:R-:W-:Y:S02]  /*134b0*/  VIADD R54, R54, 0x1 ;  /* 0x0000000136367836 */ /* 0x000fe40000000000 */
[----:B--2---:R-:W-:-:S04]  /*134c0*/  IMAD.WIDE.U32 R64, P1, R62, R5, R64 ;  /* 0x000000053e407225 */ /* 0x004fc80007820040 */
[----:B------:R-:W-:Y:S02]  /*134d0*/  IMAD R3, R62, R4, RZ ;  /* 0x000000043e037224 */ /* 0x000fe400078e02ff */
[CC--:B------:R-:W-:Y:S02]  /*134e0*/  IMAD R2, R63.reuse, R5.reuse, RZ ;  /* 0x000000053f027224 */ /* 0x0c0fe400078e02ff */
[----:B------:R-:W-:Y:S01]  /*134f0*/  IMAD.HI.U32 R53, R63, R5, RZ ;  /* 0x000000053f357227 */ /* 0x000fe200078e00ff */
[----:B------:R-:W-:-:S04]  /*13500*/  IADD3 R3, P3, R3, R65, RZ ;  /* 0x0000004103037210 */ /* 0x000fc80007f7e0ff */
[----:B------:R-:W-:Y:S01]  /*13510*/  IADD3 R3, P4, R2, R3, RZ ;  /* 0x0000000302037210 */ /* 0x000fe20007f9e0ff */
[----:B------:R-:W-:-:S05]  /*13520*/  IMAD.MOV.U32 R2, RZ, RZ, R64 ;  /* 0x000000ffff027224 */ /* 0x000fca00078e0040 */
[----:B------:R0:W-:Y:S02]  /*13530*/  STL.64 [R52], R2 ;  /* 0x0000000234007387 */ /* 0x0001e40000100a00 */
[----:B0-----:R-:W-:-:S04]  /*13540*/  IMAD.HI.U32 R2, R62, R4, RZ ;  /* 0x000000043e027227 */ /* 0x001fc800078e00ff */
[----:B------:R-:W-:Y:S02]  /*13550*/  IMAD.X R2, RZ, RZ, R2, P1 ;  /* 0x000000ffff027224 */ /* 0x000fe400008e0602 */
[----:B------:R-:W-:-:S03]  /*13560*/  IMAD.HI.U32 R3, R63, R4, RZ ;  /* 0x000000043f037227 */ /* 0x000fc600078e00ff */
[----:B------:R-:W-:Y:S01]  /*13570*/  IADD3.X R53, P1, R53, R2, RZ, P3, !PT ;  /* 0x0000000235357210 */ /* 0x000fe20001f3e4ff */
[----:B------:R-:W-:Y:S01]  /*13580*/  IMAD R2, R63, R4, RZ ;  /* 0x000000043f027224 */ /* 0x000fe200078e02ff */
[----:B------:R-:W-:Y:S01]  /*13590*/  ISETP.GE.AND P3, PT, R54, R48, PT ;  /* 0x000000303600720c */ /* 0x000fe20003f66270 */
[----:B------:R-:W-:Y:S02]  /*135a0*/  VIADD R52, R52, 0x8 ;  /* 0x0000000834347836 */ /* 0x000fe40000000000 */
[----:B------:R-:W-:Y:S01]  /*135b0*/  IMAD.X R3, RZ, RZ, R3, P1 ;  /* 0x000000ffff037224 */ /* 0x000fe200008e0603 */
[----:B------:R-:W-:Y:S02]  /*135c0*/  IADD3.X R2, P4, R2, R53, RZ, P4, !PT ;  /* 0x0000003502027210 */ /* 0x000fe4000279e4ff */
[----:B------:R-:W-:-:S03]  /*135d0*/  IADD3 R51, P1, R51, 0x8, RZ ;  /* 0x0000000833337810 */ /* 0x000fc60007f3e0ff */
[----:B------:R-:W-:Y:S01]  /*135e0*/  IMAD.X R3, RZ, RZ, R3, P4 ;  /* 0x000000ffff037224 */ /* 0x000fe200020e0603 */
[----:B------:R-:W-:Y:S01]  /*135f0*/  IADD3.X R50, RZ, R50, RZ, P1, !PT ;  /* 0x00000032ff327210 */ /* 0x000fe20000ffe4ff */
[----:B------:R-:W-:Y:S02]  /*13600*/  IMAD.MOV.U32 R64, RZ, RZ, R2 ;  /* 0x000000ffff407224 */ /* 0x000fe400078e0002 */
[----:B------:R-:W-:Y:S01]  /*13610*/  IMAD.MOV.U32 R65, RZ, RZ, R3 ;  /* 0x000000ffff417224 */ /* 0x000fe200078e0003 */
[----:B------:R-:W-:Y:S06]  /*13620*/  @!P3 BRA `(.L_x_28157) ;  /* 0xfffffffc008cb947 */ /* 0x000fec000383ffff */
.L_x_28156:
[----:B------:R-:W-:Y:S05]  /*13630*/  BSYNC B0 ;  /* 0x0000000000007941 */ /* 0x000fea0003800000 */
.L_x_28155:
[----:B------:R-:W-:-:S04]  /*13640*/  IMAD.IADD R49, R54, 0x1, -R49 ;  /* 0x0000000136317824 */ /* 0x000fc800078e0a31 */
[----:B------:R-:W-:-:S05]  /*13650*/  IMAD R49, R49, 0x8, R1 ;  /* 0x0000000831317824 */ /* 0x000fca00078e0201 */
[----:B------:R0:W-:Y:S04]  /*13660*/  STL.64 [R49], R64 ;  /* 0x0000004031007387 */ /* 0x0001e80000100a00 */
[----:B------:R-:W2:Y:S04]  /*13670*/  LDL.64 R2, [R1+0x10] ;  /* 0x0000100001027983 */ /* 0x000ea80000100a00 */
[----:B------:R-:W3:Y:S04]  /*13680*/  LDL.64 R4, [R1+0x18] ;  /* 0x0000180001047983 */ /* 0x000ee80000100a00 */
[----:B0-----:R-:W4:Y:S01]  /*13690*/  @P0 LDL.64 R48, [R1+0x8] ;  /* 0x0000080001300983 */ /* 0x001f220000100a00 */
[----:B------:R-:W-:Y:S01]  /*136a0*/  @P0 IADD3 R53, -R7, 0x40, RZ ;  /* 0x0000004007350810 */ /* 0x000fe20007ffe1ff */
[----:B------:R-:W-:Y:S01]  /*136b0*/  UMOV UR4, URZ ;  /* 0x0000003f00047c82 */ /* 0x000fe20008000000 */
[----:B--2---:R-:W-:-:S02]  /*136c0*/  @P0 SHF.L.U32 R50, R2, R7, RZ ;  /* 0x0000000702320219 */ /* 0x004fc400000006ff */
[-CC-:B----4-:R-:W-:Y:S02]  /*136d0*/  @P0 SHF.R.U64 R52, R48, R53.reuse, R49.reuse ;  /* 0x0000003530340219 */ /* 0x190fe40000001231 */
[-C--:B------:R-:W-:Y:S02]  /*136e0*/  @P0 SHF.R.U32.HI R51, RZ, R53.reuse, R49 ;  /* 0x00000035ff330219 */ /* 0x080fe40000011631 */
[C-C-:B------:R-:W-:Y:S02]  /*136f0*/  @P0 SHF.R.U64 R48, R2.reuse, R53, R3.reuse ;  /* 0x0000003502300219 */ /* 0x140fe40000001203 */
[-C--:B------:R-:W-:Y:S02]  /*13700*/  @P0 SHF.L.U64.HI R49, R2, R7.reuse, R3 ;  /* 0x0000000702310219 */ /* 0x080fe40000010203 */
[----:B------:R-:W-:Y:S02]  /*13710*/  @P0 LOP3.LUT R2, R52, R50, RZ, 0xfc, !PT ;  /* 0x0000003234020212 */ /* 0x000fe400078efcff */
[----:B---3--:R-:W-:-:S02]  /*13720*/  @P0 SHF.L.U32 R50, R4, R7, RZ ;  /* 0x0000000704320219 */ /* 0x008fc400000006ff */
        /* <DEDUP_REMOVED lines=15> */
[----:B------:R-:W-:Y:S02]  /*13820*/  SHF.R.U32.HI R3, RZ, 0x1d, R5 ;  /* 0x0000001dff037819 */ /* 0x000fe40000011605 */
[----:B------:R-:W-:Y:S02]  /*13830*/  LOP3.LUT R50, RZ, R4, RZ, 0x33, !PT ;  /* 0x00000004ff327212 */ /* 0x000fe400078e33ff */
[----:B------:R-:W-:Y:S02]  /*13840*/  IADD3.X R49, P1, RZ, R49, RZ, P0, !PT ;  /* 0x00000031ff317210 */ /* 0x000fe4000073e4ff */
[----:B------:R-:W-:Y:S02]  /*13850*/  LOP3.LUT P0, RZ, R3, 0x1, RZ, 0xc0, !PT ;  /* 0x0000000103ff7812 */ /* 0x000fe4000780c0ff */
[----:B------:R-:W-:-:S04]  /*13860*/  IADD3.X R50, RZ, R50, RZ, P1, !PT ;  /* 0x00000032ff327210 */ /* 0x000fc80000ffe4ff */
        /* <DEDUP_REMOVED lines=13> */
[C---:B------:R-:W-:Y:S02]  /*13940*/  SHF.L.U32 R50, R7.reuse, R49, RZ ;  /* 0x0000003107327219 */ /* 0x040fe400000006ff */
        /* <DEDUP_REMOVED lines=15> */
[----:B------:R-:W-:-:S03]  /*13a40*/  IADD3.X RZ, P1, R52, R52, RZ, P1, !PT ;  /* 0x0000003434ff7210 */ /* 0x000fc60000f3e4ff */
[----:B------:R-:W-:Y:S01]  /*13a50*/  IMAD.X R7, RZ, RZ, R2, P3 ;  /* 0x000000ffff077224 */ /* 0x000fe200018e0602 */
[C---:B------:R-:W-:Y:S02]  /*13a60*/  ISETP.GT.U32.AND P3, PT, R48.reuse, RZ, PT ;  /* 0x000000ff3000720c */ /* 0x040fe40003f64070 */
[----:B------:R-:W-:Y:S02]  /*13a70*/  IADD3.X R4, P1, R48, R48, RZ, P1, !PT ;  /* 0x0000003030047210 */ /* 0x000fe40000f3e4ff */
[----:B------:R-:W-:-:S03]  /*13a80*/  ISETP.GT.AND.EX P3, PT, R7, RZ, PT, P3 ;  /* 0x000000ff0700720c */ /* 0x000fc60003f64330 */
[----:B------:R-:W-:Y:S01]  /*13a90*/  IMAD.X R2, R7, 0x1, R7, P1 ;  /* 0x0000000107027824 */ /* 0x000fe200008e0607 */
[----:B------:R-:W-:-:S04]  /*13aa0*/  SEL R4, R4, R48, P3 ;  /* 0x0000003004047207 */ /* 0x000fc80001800000 */
[----:B------:R-:W-:Y:S02]  /*13ab0*/  SEL R2, R2, R7, P3 ;  /* 0x0000000702027207 */ /* 0x000fe40001800000 */
[----:B------:R-:W-:-:S04]  /*13ac0*/  IADD3 R7, P1, R4, 0x1, RZ ;  /* 0x0000000104077810 */ /* 0x000fc80007f3e0ff */
[----:B------:R-:W-:-:S04]  /*13ad0*/  IADD3.X R4, RZ, R2, RZ, P1, !PT ;  /* 0x00000002ff047210 */ /* 0x000fc80000ffe4ff */
        /* <DEDUP_REMOVED lines=16> */
.L_x_28154:
[----:B------:R-:W-:Y:S02]  /*13be0*/  IMAD.MOV.U32 R7, RZ, RZ, 0x0 ;  /* 0x00000000ff077424 */ /* 0x000fe400078e00ff */
[----:B------:R-:W-:Y:S02]  /*13bf0*/  IMAD.MOV.U32 R4, RZ, RZ, R2 ;  /* 0x000000ffff047224 */ /* 0x000fe400078e0002 */
[----:B------:R-:W-:Y:S01]  /*13c00*/  IMAD.MOV.U32 R5, RZ, RZ, R0 ;  /* 0x000000ffff057224 */ /* 0x000fe200078e0000 */
[----:B------:R-:W-:Y:S06]  /*13c10*/  RET.REL.NODEC R6 `(_ZN2at6native29vectorized_elementwise_kernelILi2EZZZNS0_17expm1_kernel_cudaERNS_18TensorIteratorBaseEENKUlvE_clEvENKUlvE1_clEvEUlN3c107complexIdEEE_St5arrayIPcLm2EEEEviT0_T1_) ;  /* 0xfffffec006f87950 */ /* 0x000fec0003c3ffff */
.L_x_28158:
        /* <DEDUP_REMOVED lines=14> */
.L_x_36113:


//--------------------- .text._ZN2at6native29vectorized_elementwise_kernelILi4EZZZNS0_17expm1_kernel_cudaERNS_18TensorIteratorBaseEENKUlvE_clEvENKUlvE1_clEvEUlN3c107complexIdEEE_St5arrayIPcLm2EEEEviT0_T1_ --------------------------
	.section	.text._ZN2at6native29vectorized_elementwise_kernelILi4EZZZNS0_17expm1_kernel_cudaERNS_18TensorIteratorBaseEENKUlvE_clEvENKUlvE1_clEvEUlN3c107complexIdEEE_St5arrayIPcLm2EEEEviT0_T1_,"ax",@progbits
	.align	128
        .global         _ZN2at6native29vectorized_elementwise_kernelILi4EZZZNS0_17expm1_kernel_cudaERNS_18TensorIteratorBaseEENKUlvE_clEvENKUlvE1_clEvEUlN3c107complexIdEEE_St5arrayIPcLm2EEEEviT0_T1_
        .type           _ZN2at6native29vectorized_elementwise_kernelILi4EZZZNS0_17expm1_kernel_cudaERNS_18TensorIteratorBaseEENKUlvE_clEvENKUlvE1_clEvEUlN3c107complexIdEEE_St5arrayIPcLm2EEEEviT0_T1_,@function
        .size           _ZN2at6native29vectorized_elementwise_kernelILi4EZZZNS0_17expm1_kernel_cudaERNS_18TensorIteratorBaseEENKUlvE_clEvENKUlvE1_clEvEUlN3c107complexIdEEE_St5arrayIPcLm2EEEEviT0_T1_,(.L_x_36114 - _ZN2at6native29vectorized_elementwise_kernelILi4EZZZNS0_17expm1_kernel_cudaERNS_18TensorIteratorBaseEENKUlvE_clEvENKUlvE1_clEvEUlN3c107complexIdEEE_St5arrayIPcLm2EEEEviT0_T1_)
        .other          _ZN2at6native29vectorized_elementwise_kernelILi4EZZZNS0_17expm1_kernel_cudaERNS_18TensorIteratorBaseEENKUlvE_clEvENKUlvE1_clEvEUlN3c107complexIdEEE_St5arrayIPcLm2EEEEviT0_T1_,@"STO_CUDA_ENTRY STV_DEFAULT"
_ZN2at6native29vectorized_elementwise_kernelILi4EZZZNS0_17expm1_kernel_cudaERNS_18TensorIteratorBaseEENKUlvE_clEvENKUlvE1_clEvEUlN3c107complexIdEEE_St5arrayIPcLm2EEEEviT0_T1_:
.text._ZN2at6native29vectorized_elementwise_kernelILi4EZZZNS0_17expm1_kernel_cudaERNS_18TensorIteratorBaseEENKUlvE_clEvENKUlvE1_clEvEUlN3c107complexIdEEE_St5arrayIPcLm2EEEEviT0_T1_:
        /* <DEDUP_REMOVED lines=44> */
[----:B-----5:R-:W-:Y:S05]  /*02c0*/  CALL.REL.NOINC `($_ZN2at6native29vectorized_elementwise_kernelILi4EZZZNS0_17expm1_kernel_cudaERNS_18TensorIteratorBaseEENKUlvE_clEvENKUlvE1_clEvEUlN3c107complexIdEEE_St5arrayIPcLm2EEEEviT0_T1_$__internal_trig_reduction_slowpathd) ;  /* 0x0000012c00ec7944 */ /* 0x020fea0003c00000 */
[----:B------:R-:W-:Y:S02]  /*02d0*/  IMAD.MOV.U32 R0, RZ, RZ, R3 ;  /* 0x000000ffff007224 */ /* 0x000fe400078e0003 */
[----:B------:R-:W-:Y:S02]  /*02e0*/  IMAD.MOV.U32 R2, RZ, RZ, R4 ;  /* 0x000000ffff027224 */ /* 0x000fe400078e0004 */
[----:B------:R-:W-:Y:S01]  /*02f0*/  IMAD.MOV.U32 R3, RZ, RZ, R5 ;  /* 0x000000ffff037224 */ /* 0x000fe200078e0005 */
[----:B------:R-:W-:Y:S06]  /*0300*/  BRA `(.L_x_28162) ;  /* 0x0000000000087947 */ /* 0x000fec0003800000 */
.L_x_28161:
[----:B------:R-:W-:Y:S01]  /*0310*/  DMUL R2, RZ, R4 ;  /* 0x00000004ff027228 */ /* 0x000fe20000000000 */
[----:B------:R-:W-:-:S10]  /*0320*/  IMAD.MOV.U32 R0, RZ, RZ, RZ ;  /* 0x000000ffff007224 */ /* 0x000fd400078e00ff */
.L_x_28162:
[----:B------:R-:W-:Y:S05]  /*0330*/  BSYNC B1 ;  /* 0x0000000000017941 */ /* 0x000fea0003800000 */
.L_x_28160:
        /* <DEDUP_REMOVED lines=34> */
.L_x_28164:
        /* <DEDUP_REMOVED lines=60> */
.L_x_28165:
[----:B------:R-:W-:Y:S05]  /*0920*/  BSYNC B0 ;  /* 0x0000000000007941 */ /* 0x000fea0003800000 */
.L_x_28163:
        /* <DEDUP_REMOVED lines=24> */
[----:B------:R-:W-:Y:S01]  /*0ab0*/  IMAD.MOV.U32 R53, RZ, RZ, R5 ;  /* 0x000000ffff357224 */ /* 0x000fe200078e0005 */
[----:B------:R-:W-:Y:S06]  /*0ac0*/  BRA `(.L_x_28168) ;  /* 0x0000000000087947 */ /* 0x000fec0003800000 */
.L_x_28167:
[----:B------:R-:W-:Y:S01]  /*0ad0*/  DMUL R52, RZ, R18 ;  /* 0x00000012ff347228 */ /* 0x000fe20000000000 */
[----:B------:R-:W-:-:S10]  /*0ae0*/  IMAD.MOV.U32 R3, RZ, RZ, RZ ;  /* 0x000000ffff037224 */ /* 0x000fd400078e00ff */
.L_x_28168:
[----:B------:R-:W-:Y:S05]  /*0af0*/  BSYNC B1 ;  /* 0x0000000000017941 */ /* 0x000fea0003800000 */
.L_x_28166:
        /* <DEDUP_REMOVED lines=85> */
.L_x_28170:
[----:B------:R-:W-:Y:S05]  /*1050*/  BSYNC B0 ;  /* 0x0000000000007941 */ /* 0x000fea0003800000 */
.L_x_28169:
        /* <DEDUP_REMOVED lines=26> */
.L_x_28172:
[----:B------:R-:W-:Y:S01]  /*1200*/  DMUL R2, RZ, R18 ;  /* 0x00000012ff027228 */ /* 0x000fe20000000000 */
[----:B------:R-:W-:-:S10]  /*1210*/  MOV R0, RZ ;  /* 0x000000ff00007202 */ /* 0x000fd40000000f00 */
.L_x_28173:
[----:B------:R-:W-:Y:S05]  /*1220*/  BSYNC B1 ;  /* 0x0000000000017941 */ /* 0x000fea0003800000 */
.L_x_28171:
        /* <DEDUP_REMOVED lines=46> */
[----:B------:R-:W-:Y:S05]  /*1510*/  CALL.REL.NOINC `($_ZN2at6native29vectorized_elementwise_kernelILi4EZZZNS0_17expm1_kernel_cudaERNS_18TensorIteratorBaseEENKUlvE_clEvENKUlvE1_clEvEUlN3c107complexIdEEE_St5arrayIPcLm2EEEEviT0_T1_$__internal_trig_reduction_slowpathd) ;  /* 0x0000011c00587944 */ /* 0x000fea0003c00000 */
[----:B------:R-:W-:Y:S02]  /*1520*/  IMAD.MOV.U32 R0, RZ, RZ, R3 ;  /* 0x000000ffff007224 */ /* 0x000fe400078e0003 */
[----:B------:R-:W-:Y:S02]  /*1530*/  IMAD.MOV.U32 R2, RZ, RZ, R4 ;  /* 0x000000ffff027224 */ /* 0x000fe400078e0004 */
[----:B------:R-:W-:Y:S01]  /*1540*/  IMAD.MOV.U32 R3, RZ, RZ, R5 ;  /* 0x000000ffff037224 */ /* 0x000fe200078e0005 */
[----:B------:R-:W-:Y:S06]  /*1550*/  BRA `(.L_x_28176) ;  /* 0x0000000000087947 */ /* 0x000fec0003800000 */
.L_x_28175:
[----:B------:R-:W-:Y:S01]  /*1560*/  DMUL R2, RZ, R4 ;  /* 0x00000004ff027228 */ /* 0x000fe20000000000 */
[----:B------:R-:W-:-:S10]  /*1570*/  MOV R0, RZ ;  /* 0x000000ff00007202 */ /* 0x000fd40000000f00 */
.L_x_28176:
[----:B------:R-:W-:Y:S05]  /*1580*/  BSYNC B1 ;  /* 0x0000000000017941 */ /* 0x000fea0003800000 */
.L_x_28174:
        /* <DEDUP_REMOVED lines=34> */
.L_x_28178:
        /* <DEDUP_REMOVED lines=60> */
.L_x_28179:
[----:B------:R-:W-:Y:S05]  /*1b70*/  BSYNC B0 ;  /* 0x0000000000007941 */ /* 0x000fea0003800000 */
.L_x_28177:
        /* <DEDUP_REMOVED lines=23> */
[----:B------:R-:W-:Y:S01]  /*1cf0*/  IMAD.MOV.U32 R52, RZ, RZ, R4 ;  /* 0x000000ffff347224 */ /* 0x000fe200078e0004 */
[----:B------:R-:W-:Y:S01]  /*1d00*/  MOV R53, R5 ;  /* 0x0000000500357202 */ /* 0x000fe20000000f00 */
[----:B------:R-:W-:Y:S06]  /*1d10*/  BRA `(.L_x_28182) ;  /* 0x0000000000087947 */ /* 0x000fec0003800000 */
.L_x_28181:
[----:B------:R-:W-:Y:S01]  /*1d20*/  DMUL R52, RZ, R14 ;  /* 0x0000000eff347228 */ /* 0x000fe20000000000 */
[----:B------:R-:W-:-:S10]  /*1d30*/  IMAD.MOV.U32 R3, RZ, RZ, RZ ;  /* 0x000000ffff037224 */ /* 0x000fd400078e00ff */
.L_x_28182:
[----:B------:R-:W-:Y:S05]  /*1d40*/  BSYNC B1 ;  /* 0x0000000000017941 */ /* 0x000fea0003800000 */
.L_x_28180:
        /* <DEDUP_REMOVED lines=84> */
.L_x_28184:
[----:B------:R-:W-:Y:S05]  /*2290*/  BSYNC B0 ;  /* 0x0000000000007941 */ /* 0x000fea0003800000 */
.L_x_28183:
        /* <DEDUP_REMOVED lines=24> */
[----:B------:R-:W-:Y:S01]  /*2420*/  IMAD.MOV.U32 R3, RZ, RZ, R5 ;  /* 0x000000ffff037224 */ /* 0x000fe200078e0005 */
[----:B------:R-:W-:Y:S06]  /*2430*/  BRA `(.L_x_28187) ;  /* 0x0000000000087947 */ /* 0x000fec0003800000 */
.L_x_28186:
[----:B------:R-:W-:Y:S01]  /*2440*/  DMUL R2, RZ, R14 ;  /* 0x0000000eff027228 */ /* 0x000fe20000000000 */
[----:B------:R-:W-:-:S10]  /*2450*/  IMAD.MOV.U32 R0, RZ, RZ, RZ ;  /* 0x000000ffff007224 */ /* 0x000fd400078e00ff */
.L_x_28187:
[----:B------:R-:W-:Y:S05]  /*2460*/  BSYNC B1 ;  /* 0x0000000000017941 */ /* 0x000fea0003800000 */
.L_x_28185:
        /* <DEDUP_REMOVED lines=51> */
.L_x_28189:
[----:B------:R-:W-:Y:S01]  /*27a0*/  DMUL R2, RZ, R4 ;  /* 0x00000004ff027228 */ /* 0x000fe20000000000 */
[----:B------:R-:W-:-:S10]  /*27b0*/  IMAD.MOV.U32 R0, RZ, RZ, RZ ;  /* 0x000000ffff007224 */ /* 0x000fd400078e00ff */
.L_x_28190:
[----:B------:R-:W-:Y:S05]  /*27c0*/  BSYNC B1 ;  /* 0x0000000000017941 */ /* 0x000fea0003800000 */
.L_x_28188:
        /* <DEDUP_REMOVED lines=34> */
.L_x_28192:
        /* <DEDUP_REMOVED lines=60> */
.L_x_28193:
[----:B------:R-:W-:Y:S05]  /*2db0*/  BSYNC B0 ;  /* 0x0000000000007941 */ /* 0x000fea0003800000 */
.L_x_28191:
        /* <DEDUP_REMOVED lines=22> */
[----:B------:R-:W-:Y:S05]  /*2f20*/  CALL.REL.NOINC `($_ZN2at6native29vectorized_elementwise_kernelILi4EZZZNS0_17expm1_kernel_cudaERNS_18TensorIteratorBaseEENKUlvE_clEvENKUlvE1_clEvEUlN3c107complexIdEEE_St5arrayIPcLm2EEEEviT0_T1_$__internal_trig_reduction_slowpathd) ;  /* 0x0000010000d47944 */ /* 0x000fea0003c00000 */
[----:B------:R-:W-:Y:S02]  /*2f30*/  IMAD.MOV.U32 R52, RZ, RZ, R4 ;  /* 0x000000ffff347224 */ /* 0x000fe400078e0004 */
[----:B------:R-:W-:Y:S01]  /*2f40*/  IMAD.MOV.U32 R53, RZ, RZ, R5 ;  /* 0x000000ffff357224 */ /* 0x000fe200078e0005 */
[----:B------:R-:W-:Y:S06]  /*2f50*/  BRA `(.L_x_28196) ;  /* 0x0000000000087947 */ /* 0x000fec0003800000 */
.L_x_28195:
[----:B------:R-:W-:Y:S01]  /*2f60*/  DMUL R52, RZ, R10 ;  /* 0x0000000aff347228 */ /* 0x000fe20000000000 */
[----:B------:R-:W-:-:S10]  /*2f70*/  IMAD.MOV.U32 R3, RZ, RZ, RZ ;  /* 0x000000ffff037224 */ /* 0x000fd400078e00ff */
.L_x_28196:
[----:B------:R-:W-:Y:S05]  /*2f80*/  BSYNC B1 ;  /* 0x0000000000017941 */ /* 0x000fea0003800000 */
.L_x_28194:
        /* <DEDUP_REMOVED lines=84> */
.L_x_28198:
[----:B------:R-:W-:Y:S05]  /*34d0*/  BSYNC B0 ;  /* 0x0000000000007941 */ /* 0x000fea0003800000 */
.L_x_28197:
        /* <DEDUP_REMOVED lines=23> */
[----:B------:R-:W-:Y:S02]  /*3650*/  IMAD.MOV.U32 R2, RZ, RZ, R4 ;  /* 0x000000ffff027224 */ /* 0x000fe400078e0004 */
[----:B------:R-:W-:Y:S01]  /*3660*/  IMAD.MOV.U32 R3, RZ, RZ, R5 ;  /* 0x000000ffff037224 */ /* 0x000fe200078e0005 */
[----:B------:R-:W-:Y:S06]  /*3670*/  BRA `(.L_x_28201) ;  /* 0x0000000000087947 */ /* 0x000fec0003800000 */
.L_x_28200:
[----:B------:R-:W-:Y:S01]  /*3680*/  DMUL R2, RZ, R10 ;  /* 0x0000000aff027228 */ /* 0x000fe20000000000 */
[----:B------:R-:W-:-:S10]  /*3690*/  IMAD.MOV.U32 R0, RZ, RZ, RZ ;  /* 0x000000ffff007224 */ /* 0x000fd400078e00ff */
.L_x_28201:
[----:B------:R-:W-:Y:S05]  /*36a0*/  BSYNC B1 ;  /* 0x0000000000017941 */ /* 0x000fea0003800000 */
.L_x_28199:
        /* <DEDUP_REMOVED lines=51> */
.L_x_28203:
[----:B------:R-:W-:Y:S01]  /*39e0*/  DMUL R2, RZ, R4 ;  /* 0x00000004ff027228 */ /* 0x000fe20000000000 */
[----:B------:R-:W-:-:S10]  /*39f0*/  IMAD.MOV.U32 R0, RZ, RZ, RZ ;  /* 0x000000ffff007224 */ /* 0x000fd400078e00ff */
.L_x_28204:
[----:B------:R-:W-:Y:S05]  /*3a00*/  BSYNC B1 ;  /* 0x0000000000017941 */ /* 0x000fea0003800000 */
.L_x_28202:
        /* <DEDUP_REMOVED lines=34> */
.L_x_28206:
        /* <DEDUP_REMOVED lines=60> */
.L_x_28207:
[----:B------:R-:W-:Y:S05]  /*3ff0*/  BSYNC B0 ;  /* 0x0000000000007941 */ /* 0x000fea0003800000 */
.L_x_28205:
        /* <DEDUP_REMOVED lines=24> */
[----:B------:R-:W-:Y:S01]  /*4180*/  IMAD.MOV.U32 R53, RZ, RZ, R5 ;  /* 0x000000ffff357224 */ /* 0x000fe200078e0005 */
[----:B------:R-:W-:Y:S06]  /*4190*/  BRA `(.L_x_28210) ;  /* 0x0000000000087947 */ /* 0x000fec0003800000 */
.L_x_28209:
[----:B------:R-:W-:Y:S01]  /*41a0*/  DMUL R52, RZ, R42 ;  /* 0x0000002aff347228 */ /* 0x000fe20000000000 */
[----:B------:R-:W-:-:S10]  /*41b0*/  IMAD.MOV.U32 R3, RZ, RZ, RZ ;  /* 0x000000ffff037224 */ /* 0x000fd400078e00ff */
.L_x_28210:
[----:B------:R-:W-:Y:S05]  /*41c0*/  BSYNC B1 ;  /* 0x0000000000017941 */ /* 0x000fea0003800000 */
.L_x_28208:
        /* <DEDUP_REMOVED lines=84> */
.L_x_28212:
[----:B------:R-:W-:Y:S05]  /*4710*/  BSYNC B0 ;  /* 0x0000000000007941 */ /* 0x000fea0003800000 */
.L_x_28211:
        /* <DEDUP_REMOVED lines=26> */
.L_x_28214:
[----:B------:R-:W-:Y:S01]  /*48c0*/  DMUL R2, RZ, R42 ;  /* 0x0000002aff027228 */ /* 0x000fe20000000000 */
[----:B------:R-:W-:-:S10]  /*48d0*/  IMAD.MOV.U32 R0, RZ, RZ, RZ ;  /* 0x000000ffff007224 */ /* 0x000fd400078e00ff */
.L_x_28215:
[----:B------:R-:W-:Y:S05]  /*48e0*/  BSYNC B1 ;  /* 0x0000000000017941 */ /* 0x000fea0003800000 */
.L_x_28213:
        /* <DEDUP_REMOVED lines=51> */
.L_x_28217:
[----:B------:R-:W-:Y:S01]  /*4c20*/  DMUL R2, RZ, R4 ;  /* 0x00000004ff027228 */ /* 0x000fe20000000000 */
[----:B------:R-:W-:-:S10]  /*4c30*/  IMAD.MOV.U32 R0, RZ, RZ, RZ ;  /* 0x000000ffff007224 */ /* 0x000fd400078e00ff */
.L_x_28218:
[----:B------:R-:W-:Y:S05]  /*4c40*/  BSYNC B1 ;  /* 0x0000000000017941 */ /* 0x000fea0003800000 */
.L_x_28216:
        /* <DEDUP_REMOVED lines=34> */
.L_x_28220:
        /* <DEDUP_REMOVED lines=60> */
.L_x_28221:
[----:B------:R-:W-:Y:S05]  /*5230*/  BSYNC B0 ;  /* 0x0000000000007941 */ /* 0x000fea0003800000 */
.L_x_28219:
        /* <DEDUP_REMOVED lines=26> */
.L_x_28223:
[----:B------:R-:W-:Y:S01]  /*53e0*/  DMUL R52, RZ, R38 ;  /* 0x00000026ff347228 */ /* 0x000fe20000000000 */
[----:B------:R-:W-:-:S10]  /*53f0*/  IMAD.MOV.U32 R3, RZ, RZ, RZ ;  /* 0x000000ffff037224 */ /* 0x000fd400078e00ff */
.L_x_28224:
[----:B------:R-:W-:Y:S05]  /*5400*/  BSYNC B1 ;  /* 0x0000000000017941 */ /* 0x000fea0003800000 */
.L_x_28222:
        /* <DEDUP_REMOVED lines=84> */
.L_x_28226:
[----:B------:R-:W-:Y:S05]  /*5950*/  BSYNC B0 ;  /* 0x0000000000007941 */ /* 0x000fea0003800000 */
.L_x_28225:
        /* <DEDUP_REMOVED lines=26> */
.L_x_28228:
[----:B------:R-:W-:Y:S01]  /*5b00*/  DMUL R2, RZ, R38 ;  /* 0x00000026ff027228 */ /* 0x000fe20000000000 */
[----:B------:R-:W-:-:S10]  /*5b10*/  IMAD.MOV.U32 R0, RZ, RZ, RZ ;  /* 0x000000ffff007224 */ /* 0x000fd400078e00ff */
.L_x_28229:
[----:B------:R-:W-:Y:S05]  /*5b20*/  BSYNC B1 ;  /* 0x0000000000017941 */ /* 0x000fea0003800000 */
.L_x_28227:
        /* <DEDUP_REMOVED lines=51> */
.L_x_28231:
[----:B------:R-:W-:Y:S01]  /*5e60*/  DMUL R2, RZ, R4 ;  /* 0x00000004ff027228 */ /* 0x000fe20000000000 */
[----:B------:R-:W-:-:S10]  /*5e70*/  IMAD.MOV.U32 R0, RZ, RZ, RZ ;  /* 0x000000ffff007224 */ /* 0x000fd400078e00ff */
.L_x_28232:
[----:B------:R-:W-:Y:S05]  /*5e80*/  BSYNC B1 ;  /* 0x0000000000017941 */ /* 0x000fea0003800000 */
.L_x_28230:
        /* <DEDUP_REMOVED lines=34> */
.L_x_28234:
        /* <DEDUP_REMOVED lines=60> */
.L_x_28235:
[----:B------:R-:W-:Y:S05]  /*6470*/  BSYNC B0 ;  /* 0x0000000000007941 */ /* 0x000fea0003800000 */
.L_x_28233:
        /* <DEDUP_REMOVED lines=26> */
.L_x_28237:
[----:B------:R-:W-:Y:S01]  /*6620*/  DMUL R52, RZ, R34 ;  /* 0x00000022ff347228 */ /* 0x000fe20000000000 */
[----:B------:R-:W-:-:S10]  /*6630*/  MOV R3, RZ ;  /* 0x000000ff00037202 */ /* 0x000fd40000000f00 */
.L_x_28238:
[----:B------:R-:W-:Y:S05]  /*6640*/  BSYNC B1 ;  /* 0x0000000000017941 */ /* 0x000fea0003800000 */
.L_x_28236:
        /* <DEDUP_REMOVED lines=84> */
.L_x_28240:
[----:B------:R-:W-:Y:S05]  /*6b90*/  BSYNC B0 ;  /* 0x0000000000007941 */ /* 0x000fea0003800000 */
.L_x_28239:
        /* <DEDUP_REMOVED lines=26> */
.L_x_28242:
[----:B------:R-:W-:Y:S01]  /*6d40*/  DMUL R2, RZ, R34 ;  /* 0x00000022ff027228 */ /* 0x000fe20000000000 */
[----:B------:R-:W-:-:S10]  /*6d50*/  IMAD.MOV.U32 R0, RZ, RZ, RZ ;  /* 0x000000ffff007224 */ /* 0x000fd400078e00ff */
.L_x_28243:
[----:B------:R-:W-:Y:S05]  /*6d60*/  BSYNC B1 ;  /* 0x0000000000017941 */ /* 0x000fea0003800000 */
.L_x_28241:
        /* <DEDUP_REMOVED lines=51> */
.L_x_28245:
[----:B------:R-:W-:Y:S01]  /*70a0*/  DMUL R2, RZ, R4 ;  /* 0x00000004ff027228 */ /* 0x000fe20000000000 */
[----:B------:R-:W-:-:S10]  /*70b0*/  IMAD.MOV.U32 R0, RZ, RZ, RZ ;  /* 0x000000ffff007224 */ /* 0x000fd400078e00ff */
.L_x_28246:
[----:B------:R-:W-:Y:S05]  /*70c0*/  BSYNC B1 ;  /* 0x0000000000017941 */ /* 0x000fea0003800000 */
.L_x_28244:
        /* <DEDUP_REMOVED lines=34> */
.L_x_28248:
        /* <DEDUP_REMOVED lines=60> */
.L_x_28249:
[----:B------:R-:W-:Y:S05]  /*76b0*/  BSYNC B0 ;  /* 0x0000000000007941 */ /* 0x000fea0003800000 */
.L_x_28247:
        /* <DEDUP_REMOVED lines=23> */
[----:B------:R-:W-:Y:S01]  /*7830*/  MOV R52, R4 ;  /* 0x0000000400347202 */ /* 0x000fe20000000f00 */
[----:B------:R-:W-:Y:S01]  /*7840*/  IMAD.MOV.U32 R53, RZ, RZ, R5 ;  /* 0x000000ffff357224 */ /* 0x000fe200078e0005 */
[----:B------:R-:W-:Y:S06]  /*7850*/  BRA `(.L_x_28252) ;  /* 0x0000000000087947 */ /* 0x000fec0003800000 */
.L_x_28251:
[----:B------:R-:W-:Y:S01]  /*7860*/  DMUL R52, RZ, R30 ;  /* 0x0000001eff347228 */ /* 0x000fe20000000000 */
[----:B------:R-:W-:-:S10]  /*7870*/  IMAD.MOV.U32 R3, RZ, RZ, RZ ;  /* 0x000000ffff037224 */ /* 0x000fd400078e00ff */
.L_x_28252:
[----:B------:R-:W-:Y:S05]  /*7880*/  BSYNC B1 ;  /* 0x0000000000017941 */ /* 0x000fea0003800000 */
.L_x_28250:
        /* <DEDUP_REMOVED lines=84> */
.L_x_28254:
[----:B------:R-:W-:Y:S05]  /*7dd0*/  BSYNC B0 ;  /* 0x0000000000007941 */ /* 0x000fea0003800000 */
.L_x_28253:
        /* <DEDUP_REMOVED lines=23> */
[----:B------:R-:W-:Y:S02]  /*7f50*/  IMAD.MOV.U32 R2, RZ, RZ, R4 ;  /* 0x000000ffff027224 */ /* 0x000fe400078e0004 */
[----:B------:R-:W-:Y:S01]  /*7f60*/  IMAD.MOV.U32 R3, RZ, RZ, R5 ;  /* 0x000000ffff037224 */ /* 0x000fe200078e0005 */
[----:B------:R-:W-:Y:S06]  /*7f70*/  BRA `(.L_x_28257) ;  /* 0x0000000000087947 */ /* 0x000fec0003800000 */
.L_x_28256:
[----:B------:R-:W-:Y:S01]  /*7f80*/  DMUL R2, RZ, R30 ;  /* 0x0000001eff027228 */ /* 0x000fe20000000000 */
[----:B------:R-:W-:-:S10]  /*7f90*/  IMAD.MOV.U32 R0, RZ, RZ, RZ ;  /* 0x000000ffff007224 */ /* 0x000fd400078e00ff */
.L_x_28257:
[----:B------:R-:W-:Y:S05]  /*7fa0*/  BSYNC B1 ;  /* 0x0000000000017941 */ /* 0x000fea0003800000 */
.L_x_28255:
        /* <DEDUP_REMOVED lines=51> */
.L_x_28259:
[----:B------:R-:W-:Y:S01]  /*82e0*/  DMUL R2, RZ, R4 ;  /* 0x00000004ff027228 */ /* 0x000fe20000000000 */
[----:B------:R-:W-:-:S10]  /*82f0*/  IMAD.MOV.U32 R0, RZ, RZ, RZ ;  /* 0x000000ffff007224 */ /* 0x000fd400078e00ff */
.L_x_28260:
[----:B------:R-:W-:Y:S05]  /*8300*/  BSYNC B1 ;  /* 0x0000000000017941 */ /* 0x000fea0003800000 */
.L_x_28258:
        /* <DEDUP_REMOVED lines=34> */
.L_x_28262:
        /* <DEDUP_REMOVED lines=60> */
.L_x_28263:
[----:B------:R-:W-:Y:S05]  /*88f0*/  BSYNC B0 ;  /* 0x0000000000007941 */ /* 0x000fea0003800000 */
.L_x_28261:
        /* <DEDUP_REMOVED lines=22> */
[----:B------:R-:W-:Y:S05]  /*8a60*/  CALL.REL.NOINC `($_ZN2at6native29vectorized_elementwise_kernelILi4EZZZNS0_17expm1_kernel_cudaERNS_18TensorIteratorBaseEENKUlvE_clEvENKUlvE1_clEvEUlN3c107complexIdEEE_St5arrayIPcLm2EEEEviT0_T1_$__internal_trig_reduction_slowpathd) ;  /* 0x000000a800047944 */ /* 0x000fea0003c00000 */
[----:B------:R-:W-:Y:S02]  /*8a70*/  IMAD.MOV.U32 R52, RZ, RZ, R4 ;  /* 0x000000ffff347224 */ /* 0x000fe400078e0004 */
[----:B------:R-:W-:Y:S01]  /*8a80*/  IMAD.MOV.U32 R53, RZ, RZ, R5 ;  /* 0x000000ffff357224 */ /* 0x000fe200078e0005 */
[----:B------:R-:W-:Y:S06]  /*8a90*/  BRA `(.L_x_28266) ;  /* 0x0000000000087947 */ /* 0x000fec0003800000 */
.L_x_28265:
[----:B------:R-:W-:Y:S01]  /*8aa0*/  DMUL R52, RZ, R26 ;  /* 0x0000001aff347228 */ /* 0x000fe20000000000 */
[----:B------:R-:W-:-:S10]  /*8ab0*/  IMAD.MOV.U32 R3, RZ, RZ, RZ ;  /* 0x000000ffff037224 */ /* 0x000fd400078e00ff */
.L_x_28266:
[----:B------:R-:W-:Y:S05]  /*8ac0*/  BSYNC B1 ;  /* 0x0000000000017941 */ /* 0x000fea0003800000 */
.L_x_28264:
        /* <DEDUP_REMOVED lines=84> */
.L_x_28268:
[----:B------:R-:W-:Y:S05]  /*9010*/  BSYNC B0 ;  /* 0x0000000000007941 */ /* 0x000fea0003800000 */
.L_x_28267:
        /* <DEDUP_REMOVED lines=23> */
[----:B------:R-:W-:Y:S02]  /*9190*/  IMAD.MOV.U32 R2, RZ, RZ, R4 ;  /* 0x000000ffff027224 */ /* 0x000fe400078e0004 */
[----:B------:R-:W-:Y:S01]  /*91a0*/  IMAD.MOV.U32 R3, RZ, RZ, R5 ;  /* 0x000000ffff037224 */ /* 0x000fe200078e0005 */
[----:B------:R-:W-:Y:S06]  /*91b0*/  BRA `(.L_x_28271) ;  /* 0x0000000000087947 */ /* 0x000fec0003800000 */
.L_x_28270:
[----:B------:R-:W-:Y:S01]  /*91c0*/  DMUL R2, RZ, R26 ;  /* 0x0000001aff027228 */ /* 0x000fe20000000000 */
[----:B------:R-:W-:-:S10]  /*91d0*/  IMAD.MOV.U32 R0, RZ, RZ, RZ ;  /* 0x000000ffff007224 */ /* 0x000fd400078e00ff */
.L_x_28271:
[----:B------:R-:W-:Y:S05]  /*91e0*/  BSYNC B1 ;  /* 0x0000000000017941 */ /* 0x000fea0003800000 */
.L_x_28269:
        /* <DEDUP_REMOVED lines=38> */
.L_x_28159:
        /* <DEDUP_REMOVED lines=96> */
.L_x_28275:
[----:B------:R-:W-:Y:S01]  /*9a50*/  DMUL R2, RZ, R16 ;  /* 0x00000010ff027228 */ /* 0x000fe20000000000 */
[----:B------:R-:W-:-:S10]  /*9a60*/  IMAD.MOV.U32 R0, RZ, RZ, RZ ;  /* 0x000000ffff007224 */ /* 0x000fd400078e00ff */
.L_x_28276:
[----:B------:R-:W-:Y:S05]  /*9a70*/  BSYNC B2 ;  /* 0x0000000000027941 */ /* 0x000fea0003800000 */
.L_x_28274:
        /* <DEDUP_REMOVED lines=34> */
.L_x_28278:
        /* <DEDUP_REMOVED lines=60> */
.L_x_28279:
[----:B------:R-:W-:Y:S05]  /*a060*/  BSYNC B0 ;  /* 0x0000000000007941 */ /* 0x000fea0003800000 */
.L_x_28277:
        /* <DEDUP_REMOVED lines=26> */
.L_x_28281:
[----:B------:R-:W-:Y:S01]  /*a210*/  DMUL R58, RZ, R22 ;  /* 0x00000016ff3a7228 */ /* 0x000fe20000000000 */
[----:B------:R-:W-:-:S10]  /*a220*/  IMAD.MOV.U32 R3, RZ, RZ, RZ ;  /* 0x000000ffff037224 */ /* 0x000fd400078e00ff */
.L_x_28282:
[----:B------:R-:W-:Y:S05]  /*a230*/  BSYNC B2 ;  /* 0x0000000000027941 */ /* 0x000fea0003800000 */
.L_x_28280:
        /* <DEDUP_REMOVED lines=86> */
.L_x_28284:
[----:B------:R-:W-:Y:S05]  /*a7a0*/  BSYNC B0 ;  /* 0x0000000000007941 */ /* 0x000fea0003800000 */
.L_x_28283:
        /* <DEDUP_REMOVED lines=26> */
.L_x_28286:
[----:B------:R-:W-:Y:S01]  /*a950*/  DMUL R2, RZ, R22 ;  /* 0x00000016ff027228 */ /* 0x000fe20000000000 */
[----:B------:R-:W-:-:S10]  /*a960*/  IMAD.MOV.U32 R0, RZ, RZ, RZ ;  /* 0x000000ffff007224 */ /* 0x000fd400078e00ff */
.L_x_28287:
[----:B------:R-:W-:Y:S05]  /*a970*/  BSYNC B2 ;  /* 0x0000000000027941 */ /* 0x000fea0003800000 */
.L_x_28285:
        /* <DEDUP_REMOVED lines=23> */
.L_x_28273:
[----:B------:R-:W-:Y:S05]  /*aaf0*/  BSYNC B1 ;  /* 0x0000000000017941 */ /* 0x000fea0003800000 */
.L_x_28272:
        /* <DEDUP_REMOVED lines=35> */
.L_x_28291:
[----:B------:R-:W-:Y:S01]  /*ad30*/  DMUL R2, RZ, R20 ;  /* 0x00000014ff027228 */ /* 0x000fe20000000000 */
[----:B------:R-:W-:-:S10]  /*ad40*/  IMAD.MOV.U32 R0, RZ, RZ, RZ ;  /* 0x000000ffff007224 */ /* 0x000fd400078e00ff */
.L_x_28292:
[----:B------:R-:W-:Y:S05]  /*ad50*/  BSYNC B2 ;  /* 0x0000000000027941 */ /* 0x000fea0003800000 */
.L_x_28290:
        /* <DEDUP_REMOVED lines=34> */
.L_x_28294:
        /* <DEDUP_REMOVED lines=60> */
.L_x_28295:
[----:B------:R-:W-:Y:S05]  /*b340*/  BSYNC B0 ;  /* 0x0000000000007941 */ /* 0x000fea0003800000 */
.L_x_28293:
        /* <DEDUP_REMOVED lines=26> */
.L_x_28297:
[----:B------:R-:W-:Y:S01]  /*b4f0*/  DMUL R58, RZ, R26 ;  /* 0x0000001aff3a7228 */ /* 0x000fe20000000000 */
[----:B------:R-:W-:-:S10]  /*b500*/  IMAD.MOV.U32 R3, RZ, RZ, RZ ;  /* 0x000000ffff037224 */ /* 0x000fd400078e00ff */
.L_x_28298:
[----:B------:R-:W-:Y:S05]  /*b510*/  BSYNC B2 ;  /* 0x0000000000027941 */ /* 0x000fea0003800000 */
.L_x_28296:
        /* <DEDUP_REMOVED lines=86> */
.L_x_28300:
[----:B------:R-:W-:Y:S05]  /*ba80*/  BSYNC B0 ;  /* 0x0000000000007941 */ /* 0x000fea0003800000 */
.L_x_28299:
        /* <DEDUP_REMOVED lines=26> */
.L_x_28302:
[----:B------:R-:W-:Y:S01]  /*bc30*/  DMUL R2, RZ, R26 ;  /* 0x0000001aff027228 */ /* 0x000fe20000000000 */
[----:B------:R-:W-:-:S10]  /*bc40*/  IMAD.MOV.U32 R0, RZ, RZ, RZ ;  /* 0x000000ffff007224 */ /* 0x000fd400078e00ff */
.L_x_28303:
[----:B------:R-:W-:Y:S05]  /*bc50*/  BSYNC B2 ;  /* 0x0000000000027941 */ /* 0x000fea0003800000 */
.L_x_28301:
        /* <DEDUP_REMOVED lines=23> */
.L_x_28289:
[----:B------:R-:W-:Y:S05]  /*bdd0*/  BSYNC B1 ;  /* 0x0000000000017941 */ /* 0x000fea0003800000 */
.L_x_28288:
        /* <DEDUP_REMOVED lines=35> */
.L_x_28307:
[----:B------:R-:W-:Y:S01]  /*c010*/  DMUL R2, RZ, R24 ;  /* 0x00000018ff027228 */ /* 0x000fe20000000000 */
[----:B------:R-:W-:-:S10]  /*c020*/  IMAD.MOV.U32 R0, RZ, RZ, RZ ;  /* 0x000000ffff007224 */ /* 0x000fd400078e00ff */
.L_x_28308:
[----:B------:R-:W-:Y:S05]  /*c030*/  BSYNC B2 ;  /* 0x0000000000027941 */ /* 0x000fea0003800000 */
.L_x_28306:
        /* <DEDUP_REMOVED lines=34> */
.L_x_28310:
        /* <DEDUP_REMOVED lines=60> */
.L_x_28311:
[----:B------:R-:W-:Y:S05]  /*c620*/  BSYNC B0 ;  /* 0x0000000000007941 */ /* 0x000fea0003800000 */
.L_x_28309:
        /* <DEDUP_REMOVED lines=26> */
.L_x_28313:
[----:B------:R-:W-:Y:S01]  /*c7d0*/  DMUL R58, RZ, R30 ;  /* 0x0000001eff3a7228 */ /* 0x000fe20000000000 */
[----:B------:R-:W-:-:S10]  /*c7e0*/  IMAD.MOV.U32 R3, RZ, RZ, RZ ;  /* 0x000000ffff037224 */ /* 0x000fd400078e00ff */
.L_x_28314:
[----:B------:R-:W-:Y:S05]  /*c7f0*/  BSYNC B2 ;  /* 0x0000000000027941 */ /* 0x000fea0003800000 */
.L_x_28312:
        /* <DEDUP_REMOVED lines=86> */
.L_x_28316:
[----:B------:R-:W-:Y:S05]  /*cd60*/  BSYNC B0 ;  /* 0x0000000000007941 */ /* 0x000fea0003800000 */
.L_x_28315:
        /* <DEDUP_REMOVED lines=26> */
.L_x_28318:
[----:B------:R-:W-:Y:S01]  /*cf10*/  DMUL R2, RZ, R30 ;  /* 0x0000001eff027228 */ /* 0x000fe20000000000 */
[----:B------:R-:W-:-:S10]  /*cf20*/  IMAD.MOV.U32 R0, RZ, RZ, RZ ;  /* 0x000000ffff007224 */ /* 0x000fd400078e00ff */
.L_x_28319:
[----:B------:R-:W-:Y:S05]  /*cf30*/  BSYNC B2 ;  /* 0x0000000000027941 */ /* 0x000fea0003800000 */
.L_x_28317:
        /* <DEDUP_REMOVED lines=23> */
.L_x_28305:
[----:B------:R-:W-:Y:S05]  /*d0b0*/  BSYNC B1 ;  /* 0x0000000000017941 */ /* 0x000fea0003800000 */
.L_x_28304:
        /* <DEDUP_REMOVED lines=35> */
.L_x_28323:
[----:B------:R-:W-:Y:S01]  /*d2f0*/  DMUL R2, RZ, R28 ;  /* 0x0000001cff027228 */ /* 0x000fe20000000000 */
[----:B------:R-:W-:-:S10]  /*d300*/  IMAD.MOV.U32 R0, RZ, RZ, RZ ;  /* 0x000000ffff007224 */ /* 0x000fd400078e00ff */
.L_x_28324:
[----:B------:R-:W-:Y:S05]  /*d310*/  BSYNC B2 ;  /* 0x0000000000027941 */ /* 0x000fea0003800000 */
.L_x_28322:
        /* <DEDUP_REMOVED lines=34> */
.L_x_28326:
        /* <DEDUP_REMOVED lines=60> */
.L_x_28327:
[----:B------:R-:W-:Y:S05]  /*d900*/  BSYNC B0 ;  /* 0x0000000000007941 */ /* 0x000fea0003800000 */
.L_x_28325:
        /* <DEDUP_REMOVED lines=26> */
.L_x_28329:
[----:B------:R-:W-:Y:S01]  /*dab0*/  DMUL R58, RZ, R34 ;  /* 0x00000022ff3a7228 */ /* 0x000fe20000000000 */
[----:B------:R-:W-:-:S10]  /*dac0*/  IMAD.MOV.U32 R3, RZ, RZ, RZ ;  /* 0x000000ffff037224 */ /* 0x000fd400078e00ff */
.L_x_28330:
[----:B------:R-:W-:Y:S05]  /*dad0*/  BSYNC B2 ;  /* 0x0000000000027941 */ /* 0x000fea0003800000 */
.L_x_28328:
        /* <DEDUP_REMOVED lines=85> */
.L_x_28332:
[----:B------:R-:W-:Y:S05]  /*e030*/  BSYNC B0 ;  /* 0x0000000000007941 */ /* 0x000fea0003800000 */
.L_x_28331:
        /* <DEDUP_REMOVED lines=26> */
.L_x_28334:
[----:B------:R-:W-:Y:S01]  /*e1e0*/  DMUL R2, RZ, R34 ;  /* 0x00000022ff027228 */ /* 0x000fe20000000000 */
[----:B------:R-:W-:-:S10]  /*e1f0*/  MOV R0, RZ ;  /* 0x000000ff00007202 */ /* 0x000fd40000000f00 */
.L_x_28335:
[----:B------:R-:W-:Y:S05]  /*e200*/  BSYNC B2 ;  /* 0x0000000000027941 */ /* 0x000fea0003800000 */
.L_x_28333:
        /* <DEDUP_REMOVED lines=23> */
.L_x_28321:
[----:B------:R-:W-:Y:S05]  /*e380*/  BSYNC B1 ;  /* 0x0000000000017941 */ /* 0x000fea0003800000 */
.L_x_28320:
        /* <DEDUP_REMOVED lines=35> */
.L_x_28339:
[----:B------:R-:W-:Y:S01]  /*e5c0*/  DMUL R58, RZ, R6 ;  /* 0x00000006ff3a7228 */ /* 0x000fe20000000000 */
[----:B------:R-:W-:-:S10]  /*e5d0*/  MOV R3, RZ ;  /* 0x000000ff00037202 */ /* 0x000fd40000000f00 */
.L_x_28340:
[----:B------:R-:W-:Y:S05]  /*e5e0*/  BSYNC B2 ;  /* 0x0000000000027941 */ /* 0x000fea0003800000 */
.L_x_28338:
        /* <DEDUP_REMOVED lines=34> */
.L_x_28342:
        /* <DEDUP_REMOVED lines=60> */
.L_x_28343:
[----:B------:R-:W-:Y:S05]  /*ebd0*/  BSYNC B0 ;  /* 0x0000000000007941 */ /* 0x000fea0003800000 */
.L_x_28341:
        /* <DEDUP_REMOVED lines=26> */
.L_x_28345:
[----:B------:R-:W-:Y:S01]  /*ed80*/  DMUL R60, RZ, R46 ;  /* 0x0000002eff3c7228 */ /* 0x000fe20000000000 */
[----:B------:R-:W-:-:S10]  /*ed90*/  IMAD.MOV.U32 R3, RZ, RZ, RZ ;  /* 0x000000ffff037224 */ /* 0x000fd400078e00ff */
.L_x_28346:
[----:B------:R-:W-:Y:S05]  /*eda0*/  BSYNC B2 ;  /* 0x0000000000027941 */ /* 0x000fea0003800000 */
.L_x_28344:
        /* <DEDUP_REMOVED lines=85> */
.L_x_28348:
[----:B------:R-:W-:Y:S05]  /*f300*/  BSYNC B0 ;  /* 0x0000000000007941 */ /* 0x000fea0003800000 */
.L_x_28347:
        /* <DEDUP_REMOVED lines=26> */
.L_x_28350:
[----:B------:R-:W-:Y:S01]  /*f4b0*/  DMUL R2, RZ, R46 ;  /* 0x0000002eff027228 */ /* 0x000fe20000000000 */
[----:B------:R-:W-:-:S10]  /*f4c0*/  IMAD.MOV.U32 R0, RZ, RZ, RZ ;  /* 0x000000ffff007224 */ /* 0x000fd400078e00ff */
.L_x_28351:
[----:B------:R-:W-:Y:S05]  /*f4d0*/  BSYNC B2 ;  /* 0x0000000000027941 */ /* 0x000fea0003800000 */
.L_x_28349:
        /* <DEDUP_REMOVED lines=23> */
.L_x_28337:
[----:B------:R-:W-:Y:S05]  /*f650*/  BSYNC B1 ;  /* 0x0000000000017941 */ /* 0x000fea0003800000 */
.L_x_28336:
        /* <DEDUP_REMOVED lines=34> */
.L_x_28355:
[----:B------:R-:W-:Y:S01]  /*f880*/  DMUL R2, RZ, R36 ;  /* 0x00000024ff027228 */ /* 0x000fe20000000000 */
[----:B------:R-:W-:-:S10]  /*f890*/  IMAD.MOV.U32 R0, RZ, RZ, RZ ;  /* 0x000000ffff007224 */ /* 0x000fd400078e00ff */
.L_x_28356:
[----:B------:R-:W-:Y:S05]  /*f8a0*/  BSYNC B2 ;  /* 0x0000000000027941 */ /* 0x000fea0003800000 */
.L_x_28354:
        /* <DEDUP_REMOVED lines=34> */
.L_x_28358:
        /* <DEDUP_REMOVED lines=60> */
.L_x_28359:
[----:B------:R-:W-:Y:S05]  /*fe90*/  BSYNC B0 ;  /* 0x0000000000007941 */ /* 0x000fea0003800000 */
.L_x_28357:
        /* <DEDUP_REMOVED lines=26> */
.L_x_28361:
[----:B------:R-:W-:Y:S01]  /*10040*/  DMUL R58, RZ, R42 ;  /* 0x0000002aff3a7228 */ /* 0x000fe20000000000 */
[----:B------:R-:W-:-:S10]  /*10050*/  IMAD.MOV.U32 R3, RZ, RZ, RZ ;  /* 0x000000ffff037224 */ /* 0x000fd400078e00ff */
.L_x_28362:
[----:B------:R-:W-:Y:S05]  /*10060*/  BSYNC B2 ;  /* 0x0000000000027941 */ /* 0x000fea0003800000 */
.L_x_28360:
        /* <DEDUP_REMOVED lines=85> */
.L_x_28364:
[----:B------:R-:W-:Y:S05]  /*105c0*/  BSYNC B0 ;  /* 0x0000000000007941 */ /* 0x000fea0003800000 */
.L_x_28363:
        /* <DEDUP_REMOVED lines=26> */
.L_x_28366:
[----:B------:R-:W-:Y:S01]  /*10770*/  DMUL R2, RZ, R42 ;  /* 0x0000002aff027228 */ /* 0x000fe20000000000 */
[----:B------:R-:W-:-:S10]  /*10780*/  IMAD.MOV.U32 R0, RZ, RZ, RZ ;  /* 0x000000ffff007224 */ /* 0x000fd400078e00ff */
.L_x_28367:
[----:B------:R-:W-:Y:S05]  /*10790*/  BSYNC B2 ;  /* 0x0000000000027941 */ /* 0x000fea0003800000 */
.L_x_28365:
        /* <DEDUP_REMOVED lines=23> */
.L_x_28353:
[----:B------:R-:W-:Y:S05]  /*10910*/  BSYNC B1 ;  /* 0x0000000000017941 */ /* 0x000fea0003800000 */
.L_x_28352:
        /* <DEDUP_REMOVED lines=35> */
.L_x_28371:
[----:B------:R-:W-:Y:S01]  /*10b50*/  DMUL R58, RZ, R6 ;  /* 0x00000006ff3a7228 */ /* 0x000fe20000000000 */
[----:B------:R-:W-:-:S10]  /*10b60*/  IMAD.MOV.U32 R3, RZ, RZ, RZ ;  /* 0x000000ffff037224 */ /* 0x000fd400078e00ff */
.L_x_28372:
[----:B------:R-:W-:Y:S05]  /*10b70*/  BSYNC B2 ;  /* 0x0000000000027941 */ /* 0x000fea0003800000 */
.L_x_28370:
        /* <DEDUP_REMOVED lines=34> */
.L_x_28374:
        /* <DEDUP_REMOVED lines=60> */
.L_x_28375:
[----:B------:R-:W-:Y:S05]  /*11160*/  BSYNC B0 ;  /* 0x0000000000007941 */ /* 0x000fea0003800000 */
.L_x_28373:
        /* <DEDUP_REMOVED lines=26> */
.L_x_28377:
[----:B------:R-:W-:Y:S01]  /*11310*/  DMUL R60, RZ, R10 ;  /* 0x0000000aff3c7228 */ /* 0x000fe20000000000 */
[----:B------:R-:W-:-:S10]  /*11320*/  IMAD.MOV.U32 R3, RZ, RZ, RZ ;  /* 0x000000ffff037224 */ /* 0x000fd400078e00ff */
.L_x_28378:
[----:B------:R-:W-:Y:S05]  /*11330*/  BSYNC B2 ;  /* 0x0000000000027941 */ /* 0x000fea0003800000 */
.L_x_28376:
        /* <DEDUP_REMOVED lines=85> */
.L_x_28380:
[----:B------:R-:W-:Y:S05]  /*11890*/  BSYNC B0 ;  /* 0x0000000000007941 */ /* 0x000fea0003800000 */
.L_x_28379:
        /* <DEDUP_REMOVED lines=26> */
.L_x_28382:
[----:B------:R-:W-:Y:S01]  /*11a40*/  DMUL R2, RZ, R10 ;  /* 0x0000000aff027228 */ /* 0x000fe20000000000 */
[----:B------:R-:W-:-:S10]  /*11a50*/  IMAD.MOV.U32 R0, RZ, RZ, RZ ;  /* 0x000000ffff007224 */ /* 0x000fd400078e00ff */
.L_x_28383:
[----:B------:R-:W-:Y:S05]  /*11a60*/  BSYNC B2 ;  /* 0x0000000000027941 */ /* 0x000fea0003800000 */
.L_x_28381:
        /* <DEDUP_REMOVED lines=23> */
.L_x_28369:
[----:B------:R-:W-:Y:S05]  /*11be0*/  BSYNC B1 ;  /* 0x0000000000017941 */ /* 0x000fea0003800000 */
.L_x_28368:
        /* <DEDUP_REMOVED lines=34> */
.L_x_28387:
[----:B------:R-:W-:Y:S01]  /*11e10*/  DMUL R2, RZ, R8 ;  /* 0x00000008ff027228 */ /* 0x000fe20000000000 */
[----:B------:R-:W-:-:S10]  /*11e20*/  IMAD.MOV.U32 R0, RZ, RZ, RZ ;  /* 0x000000ffff007224 */ /* 0x000fd400078e00ff */
.L_x_28388:
[----:B------:R-:W-:Y:S05]  /*11e30*/  BSYNC B2 ;  /* 0x0000000000027941 */ /* 0x000fea0003800000 */
.L_x_28386:
        /* <DEDUP_REMOVED lines=34> */
.L_x_28390:
        /* <DEDUP_REMOVED lines=60> */
.L_x_28391:
[----:B------:R-:W-:Y:S05]  /*12420*/  BSYNC B0 ;  /* 0x0000000000007941 */ /* 0x000fea0003800000 */
.L_x_28389:
        /* <DEDUP_REMOVED lines=26> */
.L_x_28393:
[----:B------:R-:W-:Y:S01]  /*125d0*/  DMUL R58, RZ, R14 ;  /* 0x0000000eff3a7228 */ /* 0x000fe20000000000 */
[----:B------:R-:W-:-:S10]  /*125e0*/  IMAD.MOV.U32 R3, RZ, RZ, RZ ;  /* 0x000000ffff037224 */ /* 0x000fd400078e00ff */
.L_x_28394:
[----:B------:R-:W-:Y:S05]  /*125f0*/  BSYNC B2 ;  /* 0x0000000000027941 */ /* 0x000fea0003800000 */
.L_x_28392:
        /* <DEDUP_REMOVED lines=85> */
.L_x_28396:
[----:B------:R-:W-:Y:S05]  /*12b50*/  BSYNC B0 ;  /* 0x0000000000007941 */ /* 0x000fea0003800000 */
.L_x_28395:
        /* <DEDUP_REMOVED lines=26> */
.L_x_28398:
[----:B------:R-:W-:Y:S01]  /*12d00*/  DMUL R2, RZ, R14 ;  /* 0x0000000eff027228 */ /* 0x000fe20000000000 */
[----:B------:R-:W-:-:S10]  /*12d10*/  IMAD.MOV.U32 R0, RZ, RZ, RZ ;  /* 0x000000ffff007224 */ /* 0x000fd400078e00ff */
.L_x_28399:
[----:B------:R-:W-:Y:S05]  /*12d20*/  BSYNC B2 ;  /* 0x0000000000027941 */ /* 0x000fea0003800000 */
.L_x_28397:
        /* <DEDUP_REMOVED lines=23> */
.L_x_28385:
[----:B------:R-:W-:Y:S05]  /*12ea0*/  BSYNC B1 ;  /* 0x0000000000017941 */ /* 0x000fea0003800000 */
.L_x_28384:
        /* <DEDUP_REMOVED lines=23> */
.L_x_28402:
[----:B------:R-:W-:-:S13]  /*13020*/  ISETP.GE.AND P0, PT, R0, R55, PT ;  /* 0x000000370000720c */ /* 0x000fda0003f06270 */
[----:B------:R-:W-:Y:S05]  /*13030*/  @P0 BRA `(.L_x_28404) ;  /* 0x0000000000300947 */ /* 0x000fea0003800000 */
[----:B01----:R-:W0:Y:S01]  /*13040*/  LDC.64 R2, c[0x0][0x218] ;  /* 0x00008600ff027b82 */ /* 0x003e220000000a00 */
[----:B------:R-:W-:Y:S01]  /*13050*/  IMAD.IADD R5, R56, 0x1, R0 ;  /* 0x0000000138057824 */ /* 0x000fe200078e0200 */
[----:B------:R-:W-:-:S03]  /*13060*/  IADD3 R0, R0, 0x80, RZ ;  /* 0x0000008000007810 */ /* 0x000fc60007ffe0ff */
[----:B0-----:R-:W-:-:S05]  /*13070*/  IMAD.WIDE.U32 R2, R5, 0x10, R2 ;  /* 0x0000001005027825 */ /* 0x001fca00078e0002 */
[----:B------:R1:W-:Y:S02]  /*13080*/  STG.E.128 desc[UR6][R2.64], R28 ;  /* 0x0000001c02007986 */ /* 0x0003e4000c101d06 */
.L_x_28403:
[----:B------:R-:W-:-:S13]  /*13090*/  ISETP.GE.AND P0, PT, R0, R55, PT ;  /* 0x000000370000720c */ /* 0x000fda0003f06270 */
[----:B------:R-:W-:Y:S05]  /*130a0*/  @P0 BRA `(.L_x_28405) ;  /* 0x0000000000340947 */ /* 0x000fea0003800000 */
[----:B01----:R-:W0:Y:S01]  /*130b0*/  LDC.64 R2, c[0x0][0x218] ;  /* 0x00008600ff027b82 */ /* 0x003e220000000a00 */
[----:B------:R-:W-:Y:S02]  /*130c0*/  IMAD.IADD R5, R56, 0x1, R0 ;  /* 0x0000000138057824 */ /* 0x000fe400078e0200 */
[----:B------:R-:W-:Y:S02]  /*130d0*/  VIADD R0, R0, 0x80 ;  /* 0x0000008000007836 */ /* 0x000fe40000000000 */
[----:B0-----:R-:W-:-:S05]  /*130e0*/  IMAD.WIDE.U32 R2, R5, 0x10, R2 ;  /* 0x0000001005027825 */ /* 0x001fca00078e0002 */
[----:B------:R2:W-:Y:S02]  /*130f0*/  STG.E.128 desc[UR6][R2.64], R32 ;  /* 0x0000002002007986 */ /* 0x0005e4000c101d06 */
.L_x_28404:
        /* <DEDUP_REMOVED lines=8> */
.L_x_28405:
[----:B------:R-:W-:Y:S05]  /*13180*/  BSYNC B1 ;  /* 0x0000000000017941 */ /* 0x000fea0003800000 */
.L_x_28401:
[----:B------:R-:W-:-:S13]  /*13190*/  ISETP.GE.AND P0, PT, R0, R55, PT ;  /* 0x000000370000720c */ /* 0x000fda0003f06270 */
[----:B012---:R-:W0:Y:S01]  /*131a0*/  @!P0 LDC.64 R2, c[0x0][0x218] ;  /* 0x00008600ff028b82 */ /* 0x007e220000000a00 */
[----:B------:R-:W-:Y:S02]  /*131b0*/  @!P0 IMAD.IADD R5, R56, 0x1, R0 ;  /* 0x0000000138058824 */ /* 0x000fe400078e0200 */
[----:B------:R-:W-:Y:S02]  /*131c0*/  @!P0 VIADD R0, R0, 0x80 ;  /* 0x0000008000008836 */ /* 0x000fe40000000000 */
[----:B0-----:R-:W-:-:S05]  /*131d0*/  @!P0 IMAD.WIDE.U32 R2, R5, 0x10, R2 ;  /* 0x0000001005028825 */ /* 0x001fca00078e0002 */
[----:B------:R3:W-:Y:S02]  /*131e0*/  @!P0 STG.E.128 desc[UR6][R2.64], R40 ;  /* 0x0000002802008986 */ /* 0x0007e4000c101d06 */
.L_x_28406:
[----:B------:R-:W-:Y:S05]  /*131f0*/  BSYNC B0 ;  /* 0x0000000000007941 */ /* 0x000fea0003800000 */
.L_x_28400:
        /* <DEDUP_REMOVED lines=8> */
        .type           $_ZN2at6native29vectorized_elementwise_kernelILi4EZZZNS0_17expm1_kernel_cudaERNS_18TensorIteratorBaseEENKUlvE_clEvENKUlvE1_clEvEUlN3c107complexIdEEE_St5arrayIPcLm2EEEEviT0_T1_$__internal_trig_reduction_slowpathd,@function
        .size           $_ZN2at6native29vectorized_elementwise_kernelILi4EZZZNS0_17expm1_kernel_cudaERNS_18TensorIteratorBaseEENKUlvE_clEvENKUlvE1_clEvEUlN3c107complexIdEEE_St5arrayIPcLm2EEEEviT0_T1_$__internal_trig_reduction_slowpathd,(.L_x_36114 - $_ZN2at6native29vectorized_elementwise_kernelILi4EZZZNS0_17expm1_kernel_cudaERNS_18TensorIteratorBaseEENKUlvE_clEvENKUlvE1_clEvEUlN3c107complexIdEEE_St5arrayIPcLm2EEEEviT0_T1_$__internal_trig_reduction_slowpathd)
$_ZN2at6native29vectorized_elementwise_kernelILi4EZZZNS0_17expm1_kernel_cudaERNS_18TensorIteratorBaseEENKUlvE_clEvENKUlvE1_clEvEUlN3c107complexIdEEE_St5arrayIPcLm2EEEEviT0_T1_$__internal_trig_reduction_slowpathd:
        /* <DEDUP_REMOVED lines=30> */
.L_x_28410:
        /* <DEDUP_REMOVED lines=29> */
.L_x_28409:
[----:B------:R-:W-:Y:S05]  /*13630*/  BSYNC B0 ;  /* 0x0000000000007941 */ /* 0x000fea0003800000 */
.L_x_28408:
        /* <DEDUP_REMOVED lines=90> */
.L_x_28407:
[----:B------:R-:W-:Y:S02]  /*13be0*/  IMAD.MOV.U32 R7, RZ, RZ, 0x0 ;  /* 0x00000000ff077424 */ /* 0x000fe400078e00ff */
[----:B------:R-:W-:Y:S02]  /*13bf0*/  IMAD.MOV.U32 R4, RZ, RZ, R2 ;  /* 0x000000ffff047224 */ /* 0x000fe400078e0002 */
[----:B------:R-:W-:Y:S01]  /*13c00*/  IMAD.MOV.U32 R5, RZ, RZ, R0 ;  /* 0x000000ffff057224 */ /* 0x000fe200078e0000 */
[----:B------:R-:W-:Y:S06]  /*13c10*/  RET.REL.NODEC R6 `(_ZN2at6native29vectorized_elementwise_kernelILi4EZZZNS0_17expm1_kernel_cudaERNS_18TensorIteratorBaseEENKUlvE_clEvENKUlvE1_clEvEUlN3c107complexIdEEE_St5arrayIPcLm2EEEEviT0_T1_) ;  /* 0xfffffec006f87950 */ /* 0x000fec0003c3ffff */
.L_x_28411:
        /* <DEDUP_REMOVED lines=14> */
.L_x_36114:


//--------------------- .text._ZN2at6native29vectorized_elementwise_kernelILi8EZZZNS0_17expm1_kernel_cudaERNS_18TensorIteratorBaseEENKUlvE_clEvENKUlvE1_clEvEUlN3c107complexIdEEE_St5arrayIPcLm2EEEEviT0_T1_ --------------------------
	.section	.text._ZN2at6native29vectorized_elementwise_kernelILi8EZZZNS0_17expm1_kernel_cudaERNS_18TensorIteratorBaseEENKUlvE_clEvENKUlvE1_clEvEUlN3c107complexIdEEE_St5arrayIPcLm2EEEEviT0_T1_,"ax",@progbits
	.align	128
        .global         _ZN2at6native29vectorized_elementwise_kernelILi8EZZZNS0_17expm1_kernel_cudaERNS_18TensorIteratorBaseEENKUlvE_clEvENKUlvE1_clEvEUlN3c107complexIdEEE_St5arrayIPcLm2EEEEviT0_T1_
        .type           _ZN2at6native29vectorized_elementwise_kernelILi8EZZZNS0_17expm1_kernel_cudaERNS_18TensorIteratorBaseEENKUlvE_clEvENKUlvE1_clEvEUlN3c107complexIdEEE_St5arrayIPcLm2EEEEviT0_T1_,@function
        .size           _ZN2at6native29vectorized_elementwise_kernelILi8EZZZNS0_17expm1_kernel_cudaERNS_18TensorIteratorBaseEENKUlvE_clEvENKUlvE1_clEvEUlN3c107complexIdEEE_St5arrayIPcLm2EEEEviT0_T1_,(.L_x_36115 - _ZN2at6native29vectorized_elementwise_kernelILi8EZZZNS0_17expm1_kernel_cudaERNS_18TensorIteratorBaseEENKUlvE_clEvENKUlvE1_clEvEUlN3c107complexIdEEE_St5arrayIPcLm2EEEEviT0_T1_)
        .other          _ZN2at6native29vectorized_elementwise_kernelILi8EZZZNS0_17expm1_kernel_cudaERNS_18TensorIteratorBaseEENKUlvE_clEvENKUlvE1_clEvEUlN3c107complexIdEEE_St5arrayIPcLm2EEEEviT0_T1_,@"STO_CUDA_ENTRY STV_DEFAULT"
_ZN2at6native29vectorized_elementwise_kernelILi8EZZZNS0_17expm1_kernel_cudaERNS_18TensorIteratorBaseEENKUlvE_clEvENKUlvE1_clEvEUlN3c107complexIdEEE_St5arrayIPcLm2EEEEviT0_T1_:
.text._ZN2at6native29vectorized_elementwise_kernelILi8EZZZNS0_17expm1_kernel_cudaERNS_18TensorIteratorBaseEENKUlvE_clEvENKUlvE1_clEvEUlN3c107complexIdEEE_St5arrayIPcLm2EEEEviT0_T1_:
        /* <DEDUP_REMOVED lines=44> */
[----:B-----5:R-:W-:Y:S05]  /*02c0*/  CALL.REL.NOINC `($_ZN2at6native29vectorized_elementwise_kernelILi8EZZZNS0_17expm1_kernel_cudaERNS_18TensorIteratorBaseEENKUlvE_clEvENKUlvE1_clEvEUlN3c107complexIdEEE_St5arrayIPcLm2EEEEviT0_T1_$__internal_trig_reduction_slowpathd) ;  /* 0x0000012c00ec7944 */ /* 0x020fea0003c00000 */
[----:B------:R-:W-:Y:S02]  /*02d0*/  IMAD.MOV.U32 R0, RZ, RZ, R3 ;  /* 0x000000ffff007224 */ /* 0x000fe400078e0003 */
[----:B------:R-:W-:Y:S02]  /*02e0*/  IMAD.MOV.U32 R2, RZ, RZ, R4 ;  /* 0x000000ffff027224 */ /* 0x000fe400078e0004 */
[----:B------:R-:W-:Y:S01]  /*02f0*/  IMAD.MOV.U32 R3, RZ, RZ, R5 ;  /* 0x000000ffff037224 */ /* 0x000fe200078e0005 */
[----:B------:R-:W-:Y:S06]  /*0300*/  BRA `(.L_x_28415) ;  /* 0x0000000000087947 */ /* 0x000fec0003800000 */
.L_x_28414:
[----:B------:R-:W-:Y:S01]  /*0310*/  DMUL R2, RZ, R4 ;  /* 0x00000004ff027228 */ /* 0x000fe20000000000 */
[----:B------:R-:W-:-:S10]  /*0320*/  IMAD.MOV.U32 R0, RZ, RZ, RZ ;  /* 0x000000ffff007224 */ /* 0x000fd400078e00ff */
.L_x_28415:
[----:B------:R-:W-:Y:S05]  /*0330*/  BSYNC B1 ;  /* 0x0000000000017941 */ /* 0x000fea0003800000 */
.L_x_28413:
        /* <DEDUP_REMOVED lines=34> */
.L_x_28417:
        /* <DEDUP_REMOVED lines=60> */
.L_x_28418:
[----:B------:R-:W-:Y:S05]  /*0920*/  BSYNC B0 ;  /* 0x0000000000007941 */ /* 0x000fea0003800000 */
.L_x_28416:
        /* <DEDUP_REMOVED lines=24> */
[----:B------:R-:W-:Y:S01]  /*0ab0*/  IMAD.MOV.U32 R53, RZ, RZ, R5 ;  /* 0x000000ffff357224 */ /* 0x000fe200078e0005 */
[----:B------:R-:W-:Y:S06]  /*0ac0*/  BRA `(.L_x_28421) ;  /* 0x0000000000087947 */ /* 0x000fec0003800000 */
.L_x_28420:
[----:B------:R-:W-:Y:S01]  /*0ad0*/  DMUL R52, RZ, R18 ;  /* 0x00000012ff347228 */ /* 0x000fe20000000000 */
[----:B------:R-:W-:-:S10]  /*0ae0*/  IMAD.MOV.U32 R3, RZ, RZ, RZ ;  /* 0x000000ffff037224 */ /* 0x000fd400078e00ff */
.L_x_28421:
[----:B------:R-:W-:Y:S05]  /*0af0*/  BSYNC B1 ;  /* 0x0000000000017941 */ /* 0x000fea0003800000 */
.L_x_28419:
        /* <DEDUP_REMOVED lines=85> */
.L_x_28423:
[----:B------:R-:W-:Y:S05]  /*1050*/  BSYNC B0 ;  /* 0x0000000000007941 */ /* 0x000fea0003800000 */
.L_x_28422:
        /* <DEDUP_REMOVED lines=26> */
.L_x_28425:
[----:B------:R-:W-:Y:S01]  /*1200*/  DMUL R2, RZ, R18 ;  /* 0x00000012ff027228 */ /* 0x000fe20000000000 */
[----:B------:R-:W-:-:S10]  /*1210*/  MOV R0, RZ ;  /* 0x000000ff00007202 */ /* 0x000fd40000000f00 */
.L_x_28426:
[----:B------:R-:W-:Y:S05]  /*1220*/  BSYNC B1 ;  /* 0x0000000000017941 */ /* 0x000fea0003800000 */
.L_x_28424:
        /* <DEDUP_REMOVED lines=46> */
[----:B------:R-:W-:Y:S05]  /*1510*/  CALL.REL.NOINC `($_ZN2at6native29vectorized_elementwise_kernelILi8EZZZNS0_17expm1_kernel_cudaERNS_18TensorIteratorBaseEENKUlvE_clEvENKUlvE1_clEvEUlN3c107complexIdEEE_St5arrayIPcLm2EEEEviT0_T1_$__internal_trig_reduction_slowpathd) ;  /* 0x0000011c00587944 */ /* 0x000fea0003c00000 */
[----:B------:R-:W-:Y:S02]  /*1520*/  IMAD.MOV.U32 R0, RZ, RZ, R3 ;  /* 0x000000ffff007224 */ /* 0x000fe400078e0003 */
[----:B------:R-:W-:Y:S02]  /*1530*/  IMAD.MOV.U32 R2, RZ, RZ, R4 ;  /* 0x000000ffff027224 */ /* 0x000fe400078e0004 */
[----:B------:R-:W-:Y:S01]  /*1540*/  IMAD.MOV.U32 R3, RZ, RZ, R5 ;  /* 0x000000ffff037224 */ /* 0x000fe200078e0005 */
[----:B------:R-:W-:Y:S06]  /*1550*/  BRA `(.L_x_28429) ;  /* 0x0000000000087947 */ /* 0x000fec0003800000 */
.L_x_28428:
[----:B------:R-:W-:Y:S01]  /*1560*/  DMUL R2, RZ, R4 ;  /* 0x00000004ff027228 */ /* 0x000fe20000000000 */
[----:B------:R-:W-:-:S10]  /*1570*/  MOV R0, RZ ;  /* 0x000000ff00007202 */ /* 0x000fd40000000f00 */
.L_x_28429:
[----:B------:R-:W-:Y:S05]  /*1580*/  BSYNC B1 ;  /* 0x0000000000017941 */ /* 0x000fea0003800000 */
.L_x_28427:
        /* <DEDUP_REMOVED lines=34> */
.L_x_28431:
        /* <DEDUP_REMOVED lines=60> */
.L_x_28432:
[----:B------:R-:W-:Y:S05]  /*1b70*/  BSYNC B0 ;  /* 0x0000000000007941 */ /* 0x000fea0003800000 */
.L_x_28430:
        /* <DEDUP_REMOVED lines=23> */
[----:B------:R-:W-:Y:S01]  /*1cf0*/  IMAD.MOV.U32 R52, RZ, RZ, R4 ;  /* 0x000000ffff347224 */ /* 0x000fe200078e0004 */
[----:B------:R-:W-:Y:S01]  /*1d00*/  MOV R53, R5 ;  /* 0x0000000500357202 */ /* 0x000fe20000000f00 */
[----:B------:R-:W-:Y:S06]  /*1d10*/  BRA `(.L_x_28435) ;  /* 0x0000000000087947 */ /* 0x000fec0003800000 */
.L_x_28434:
[----:B------:R-:W-:Y:S01]  /*1d20*/  DMUL R52, RZ, R14 ;  /* 0x0000000eff347228 */ /* 0x000fe20000000000 */
[----:B------:R-:W-:-:S10]  /*1d30*/  IMAD.MOV.U32 R3, RZ, RZ, RZ ;  /* 0x000000ffff037224 */ /* 0x000fd400078e00ff */
.L_x_28435:
[----:B------:R-:W-:Y:S05]  /*1d40*/  BSYNC B1 ;  /* 0x0000000000017941 */ /* 0x000fea0003800000 */
.L_x_28433:
        /* <DEDUP_REMOVED lines=84> */
.L_x_28437:
[----:B------:R-:W-:Y:S05]  /*2290*/  BSYNC B0 ;  /* 0x0000000000007941 */ /* 0x000fea0003800000 */
.L_x_28436:
        /* <DEDUP_REMOVED lines=24> */
[----:B------:R-:W-:Y:S01]  /*2420*/  IMAD.MOV.U32 R3, RZ, RZ, R5 ;  /* 0x000000ffff037224 */ /* 0x000fe200078e0005 */
[----:B------:R-:W-:Y:S06]  /*2430*/  BRA `(.L_x_28440) ;  /* 0x0000000000087947 */ /* 0x000fec0003800000 */
.L_x_28439:
[----:B------:R-:W-:Y:S01]  /*2440*/  DMUL R2, RZ, R14 ;  /* 0x0000000eff027228 */ /* 0x000fe20000000000 */
[----:B------:R-:W-:-:S10]  /*2450*/  IMAD.MOV.U32 R0, RZ, RZ, RZ ;  /* 0x000000ffff007224 */ /* 0x000fd400078e00ff */
.L_x_28440:
[----:B------:R-:W-:Y:S05]  /*2460*/  BSYNC B1 ;  /* 0x0000000000017941 */ /* 0x000fea0003800000 */
.L_x_28438:
        /* <DEDUP_REMOVED lines=51> */
.L_x_28442:
[----:B------:R-:W-:Y:S01]  /*27a0*/  DMUL R2, RZ, R4 ;  /* 0x00000004ff027228 */ /* 0x000fe20000000000 */
[----:B------:R-:W-:-:S10]  /*27b0*/  IMAD.MOV.U32 R0, RZ, RZ, RZ ;  /* 0x000000ffff007224 */ /* 0x000fd400078e00ff */
.L_x_28443:
[----:B------:R-:W-:Y:S05]  /*27c0*/  BSYNC B1 ;  /* 0x0000000000017941 */ /* 0x000fea0003800000 */
.L_x_28441:
        /* <DEDUP_REMOVED lines=34> */
.L_x_28445:
        /* <DEDUP_REMOVED lines=60> */
.L_x_28446:
[----:B------:R-:W-:Y:S05]  /*2db0*/  BSYNC B0 ;  /* 0x0000000000007941 */ /* 0x000fea0003800000 */
.L_x_28444:
        /* <DEDUP_REMOVED lines=22> */
[----:B------:R-:W-:Y:S05]  /*2f20*/  CALL.REL.NOINC `($_ZN2at6native29vectorized_elementwise_kernelILi8EZZZNS0_17expm1_kernel_cudaERNS_18TensorIteratorBaseEENKUlvE_clEvENKUlvE1_clEvEUlN3c107complexIdEEE_St5arrayIPcLm2EEEEviT0_T1_$__internal_trig_reduction_slowpathd) ;  /* 0x0000010000d47944 */ /* 0x000fea0003c00000 */
[----:B------:R-:W-:Y:S02]  /*2f30*/  IMAD.MOV.U32 R52, RZ, RZ, R4 ;  /* 0x000000ffff347224 */ /* 0x000fe400078e0004 */
[----:B------:R-:W-:Y:S01]  /*2f40*/  IMAD.MOV.U32 R53, RZ, RZ, R5 ;  /* 0x000000ffff357224 */ /* 0x000fe200078e0005 */
[----:B------:R-:W-:Y:S06]  /*2f50*/  BRA `(.L_x_28449) ;  /* 0x0000000000087947 */ /* 0x000fec0003800000 */
.L_x_28448:
[----:B------:R-:W-:Y:S01]  /*2f60*/  DMUL R52, RZ, R10 ;  /* 0x0000000aff347228 */ /* 0x000fe20000000000 */
[----:B------:R-:W-:-:S10]  /*2f70*/  IMAD.MOV.U32 R3, RZ, RZ, RZ ;  /* 0x000000ffff037224 */ /* 0x000fd400078e00ff */
.L_x_28449:
[----:B------:R-:W-:Y:S05]  /*2f80*/  BSYNC B1 ;  /* 0x0000000000017941 */ /* 0x000fea0003800000 */
.L_x_28447:
        /* <DEDUP_REMOVED lines=84> */
.L_x_28451:
[----:B------:R-:W-:Y:S05]  /*34d0*/  BSYNC B0 ;  /* 0x0000000000007941 */ /* 0x000fea0003800000 */
.L_x_28450:
        /* <DEDUP_REMOVED lines=23> */
[----:B------:R-:W-:Y:S02]  /*3650*/  IMAD.MOV.U32 R2, RZ, RZ, R4 ;  /* 0x000000ffff027224 */ /* 0x000fe400078e0004 */
[----:B------:R-:W-:Y:S01]  /*3660*/  IMAD.MOV.U32 R3, RZ, RZ, R5 ;  /* 0x000000ffff037224 */ /* 0x000fe200078e0005 */
[----:B------:R-:W-:Y:S06]  /*3670*/  BRA `(.L_x_28454) ;  /* 0x0000000000087947 */ /* 0x000fec0003800000 */
.L_x_28453:
[----:B------:R-:W-:Y:S01]  /*3680*/  DMUL R2, RZ, R10 ;  /* 0x0000000aff027228 */ /* 0x000fe20000000000 */
[----:B------:R-:W-:-:S10]  /*3690*/  IMAD.MOV.U32 R0, RZ, RZ, RZ ;  /* 0x000000ffff007224 */ /* 0x000fd400078e00ff */
.L_x_28454:
[----:B------:R-:W-:Y:S05]  /*36a0*/  BSYNC B1 ;  /* 0x0000000000017941 */ /* 0x000fea0003800000 */
.L_x_28452:
        /* <DEDUP_REMOVED lines=51> */
.L_x_28456:
[----:B------:R-:W-:Y:S01]  /*39e0*/  DMUL R2, RZ, R4 ;  /* 0x00000004ff027228 */ /* 0x000fe20000000000 */
[----:B------:R-:W-:-:S10]  /*39f0*/  IMAD.MOV.U32 R0, RZ, RZ, RZ ;  /* 0x000000ffff007224 */ /* 0x000fd400078e00ff */
.L_x_28457:
[----:B------:R-:W-:Y:S05]  /*3a00*/  BSYNC B1 ;  /* 0x0000000000017941 */ /* 0x000fea0003800000 */
.L_x_28455:
        /* <DEDUP_REMOVED lines=34> */
.L_x_28459:
        /* <DEDUP_REMOVED lines=60> */
.L_x_28460:
[----:B------:R-:W-:Y:S05]  /*3ff0*/  BSYNC B0 ;  /* 0x0000000000007941 */ /* 0x000fea0003800000 */
.L_x_28458:
        /* <DEDUP_REMOVED lines=24> */
[----:B------:R-:W-:Y:S01]  /*4180*/  IMAD.MOV.U32 R53, RZ, RZ, R5 ;  /* 0x000000ffff357224 */ /* 0x000fe200078e0005 */
[----:B------:R-:W-:Y:S06]  /*4190*/  BRA `(.L_x_28463) ;  /* 0x0000000000087947 */ /* 0x000fec0003800000 */
.L_x_28462:
[----:B------:R-:W-:Y:S01]  /*41a0*/  DMUL R52, RZ, R42 ;  /* 0x0000002aff347228 */ /* 0x000fe20000000000 */
[----:B------:R-:W-:-:S10]  /*41b0*/  IMAD.MOV.U32 R3, RZ, RZ, RZ ;  /* 0x000000ffff037224 */ /* 0x000fd400078e00ff */
.L_x_28463:
[----:B------:R-:W-:Y:S05]  /*41c0*/  BSYNC B1 ;  /* 0x0000000000017941 */ /* 0x000fea0003800000 */
.L_x_28461:
        /* <DEDUP_REMOVED lines=84> */
.L_x_28465:
[----:B------:R-:W-:Y:S05]  /*4710*/  BSYNC B0 ;  /* 0x0000000000007941 */ /* 0x000fea0003800000 */
.L_x_28464:
        /* <DEDUP_REMOVED lines=26> */
.L_x_28467:
[----:B------:R-:W-:Y:S01]  /*48c0*/  DMUL R2, RZ, R42 ;  /* 0x0000002aff027228 */ /* 0x000fe20000000000 */
[----:B------:R-:W-:-:S10]  /*48d0*/  IMAD.MOV.U32 R0, RZ, RZ, RZ ;  /* 0x000000ffff007224 */ /* 0x000fd400078e00ff */
.L_x_28468:
[----:B------:R-:W-:Y:S05]  /*48e0*/  BSYNC B1 ;  /* 0x0000000000017941 */ /* 0x000fea0003800000 */
.L_x_28466:
        /* <DEDUP_REMOVED lines=51> */
.L_x_28470:
[----:B------:R-:W-:Y:S01]  /*4c20*/  DMUL R2, RZ, R4 ;  /* 0x00000004ff027228 */ /* 0x000fe20000000000 */
[----:B------:R-:W-:-:S10]  /*4c30*/  IMAD.MOV.U32 R0, RZ, RZ, RZ ;  /* 0x000000ffff007224 */ /* 0x000fd400078e00ff */
.L_x_28471:
[----:B------:R-:W-:Y:S05]  /*4c40*/  BSYNC B1 ;  /* 0x0000000000017941 */ /* 0x000fea0003800000 */
.L_x_28469:
        /* <DEDUP_REMOVED lines=34> */
.L_x_28473:
        /* <DEDUP_REMOVED lines=60> */
.L_x_28474:
[----:B------:R-:W-:Y:S05]  /*5230*/  BSYNC B0 ;  /* 0x0000000000007941 */ /* 0x000fea0003800000 */
.L_x_28472:
        /* <DEDUP_REMOVED lines=26> */
.L_x_28476:
[----:B------:R-:W-:Y:S01]  /*53e0*/  DMUL R52, RZ, R26 ;  /* 0x0000001aff347228 */ /* 0x000fe20000000000 */
[----:B------:R-:W-:-:S10]  /*53f0*/  IMAD.MOV.U32 R3, RZ, RZ, RZ ;  /* 0x000000ffff037224 */ /* 0x000fd400078e00ff */
.L_x_28477:
[----:B------:R-:W-:Y:S05]  /*5400*/  BSYNC B1 ;  /* 0x0000000000017941 */ /* 0x000fea0003800000 */
.L_x_28475:
        /* <DEDUP_REMOVED lines=84> */
.L_x_28479:
[----:B------:R-:W-:Y:S05]  /*5950*/  BSYNC B0 ;  /* 0x0000000000007941 */ /* 0x000fea0003800000 */
.L_x_28478:
        /* <DEDUP_REMOVED lines=26> */
.L_x_28481:
[----:B------:R-:W-:Y:S01]  /*5b00*/  DMUL R2, RZ, R26 ;  /* 0x0000001aff027228 */ /* 0x000fe20000000000 */
[----:B------:R-:W-:-:S10]  /*5b10*/  IMAD.MOV.U32 R0, RZ, RZ, RZ ;  /* 0x000000ffff007224 */ /* 0x000fd400078e00ff */
.L_x_28482:
[----:B------:R-:W-:Y:S05]  /*5b20*/  BSYNC B1 ;  /* 0x0000000000017941 */ /* 0x000fea0003800000 */
.L_x_28480:
        /* <DEDUP_REMOVED lines=51> */
.L_x_28484:
[----:B------:R-:W-:Y:S01]  /*5e60*/  DMUL R2, RZ, R4 ;  /* 0x00000004ff027228 */ /* 0x000fe20000000000 */
[----:B------:R-:W-:-:S10]  /*5e70*/  IMAD.MOV.U32 R0, RZ, RZ, RZ ;  /* 0x000000ffff007224 */ /* 0x000fd400078e00ff */
.L_x_28485:
[----:B------:R-:W-:Y:S05]  /*5e80*/  BSYNC B1 ;  /* 0x0000000000017941 */ /* 0x000fea0003800000 */
.L_x_28483:
        /* <DEDUP_REMOVED lines=34> */
.L_x_28487:
        /* <DEDUP_REMOVED lines=60> */
.L_x_28488:
[----:B------:R-:W-:Y:S05]  /*6470*/  BSYNC B0 ;  /* 0x0000000000007941 */ /* 0x000fea0003800000 */
.L_x_28486:
        /* <DEDUP_REMOVED lines=26> */
.L_x_28490:
[----:B------:R-:W-:Y:S01]  /*6620*/  DMUL R52, RZ, R30 ;  /* 0x0000001eff347228 */ /* 0x000fe20000000000 */
[----:B------:R-:W-:-:S10]  /*6630*/  MOV R3, RZ ;  /* 0x000000ff00037202 */ /* 0x000fd40000000f00 */
.L_x_28491:
[----:B------:R-:W-:Y:S05]  /*6640*/  BSYNC B1 ;  /* 0x0000000000017941 */ /* 0x000fea0003800000 */
.L_x_28489:
        /* <DEDUP_REMOVED lines=84> */
.L_x_28493:
[----:B------:R-:W-:Y:S05]  /*6b90*/  BSYNC B0 ;  /* 0x0000000000007941 */ /* 0x000fea0003800000 */
.L_x_28492:
        /* <DEDUP_REMOVED lines=26> */
.L_x_28495:
[----:B------:R-:W-:Y:S01]  /*6d40*/  DMUL R2, RZ, R30 ;  /* 0x0000001eff027228 */ /* 0x000fe20000000000 */
[----:B------:R-:W-:-:S10]  /*6d50*/  IMAD.MOV.U32 R0, RZ, RZ, RZ ;  /* 0x000000ffff007224 */ /* 0x000fd400078e00ff */
.L_x_28496:
[----:B------:R-:W-:Y:S05]  /*6d60*/  BSYNC B1 ;  /* 0x0000000000017941 */ /* 0x000fea0003800000 */
.L_x_28494:
        /* <DEDUP_REMOVED lines=51> */
.L_x_28498:
[----:B------:R-:W-:Y:S01]  /*70a0*/  DMUL R2, RZ, R4 ;  /* 0x00000004ff027228 */ /* 0x000fe20000000000 */
[----:B------:R-:W-:-:S10]  /*70b0*/  IMAD.MOV.U32 R0, RZ, RZ, RZ ;  /* 0x000000ffff007224 */ /* 0x000fd400078e00ff */
.L_x_28499:
[----:B------:R-:W-:Y:S05]  /*70c0*/  BSYNC B1 ;  /* 0x0000000000017941 */ /* 0x000fea0003800000 */
.L_x_28497:
        /* <DEDUP_REMOVED lines=34> */
.L_x_28501:
        /* <DEDUP_REMOVED lines=60> */
.L_x_28502:
[----:B------:R-:W-:Y:S05]  /*76b0*/  BSYNC B0 ;  /* 0x0000000000007941 */ /* 0x000fea0003800000 */
.L_x_28500:
        /* <DEDUP_REMOVED lines=23> */
[----:B------:R-:W-:Y:S01]  /*7830*/  MOV R52, R4 ;  /* 0x0000000400347202 */ /* 0x000fe20000000f00 */
[----:B------:R-:W-:Y:S01]  /*7840*/  IMAD.MOV.U32 R53, RZ, RZ, R5 ;  /* 0x000000ffff357224 */ /* 0x000fe200078e0005 */
[----:B------:R-:W-:Y:S06]  /*7850*/  BRA `(.L_x_28505) ;  /* 0x0000000000087947 */ /* 0x000fec0003800000 */
.L_x_28504:
[----:B------:R-:W-:Y:S01]  /*7860*/  DMUL R52, RZ, R34 ;  /* 0x00000022ff347228 */ /* 0x000fe20000000000 */
[----:B------:R-:W-:-:S10]  /*7870*/  IMAD.MOV.U32 R3, RZ, RZ, RZ ;  /* 0x000000ffff037224 */ /* 0x000fd400078e00ff */
.L_x_28505:
[----:B------:R-:W-:Y:S05]  /*7880*/  BSYNC B1 ;  /* 0x0000000000017941 */ /* 0x000fea0003800000 */
.L_x_28503:
        /* <DEDUP_REMOVED lines=84> */
.L_x_28507:
[----:B------:R-:W-:Y:S05]  /*7dd0*/  BSYNC B0 ;  /* 0x0000000000007941 */ /* 0x000fea0003800000 */
.L_x_28506:
        /* <DEDUP_REMOVED lines=23> */
[----:B------:R-:W-:Y:S02]  /*7f50*/  IMAD.MOV.U32 R2, RZ, RZ, R4 ;  /* 0x000000ffff027224 */ /* 0x000fe400078e0004 */
[----:B------:R-:W-:Y:S01]  /*7f60*/  IMAD.MOV.U32 R3, RZ, RZ, R5 ;  /* 0x000000ffff037224 */ /* 0x000fe200078e0005 */
[----:B------:R-:W-:Y:S06]  /*7f70*/  BRA `(.L_x_28510) ;  /* 0x0000000000087947 */ /* 0x000fec0003800000 */
.L_x_28509:
[----:B------:R-:W-:Y:S01]  /*7f80*/  DMUL R2, RZ, R34 ;  /* 0x00000022ff027228 */ /* 0x000fe20000000000 */
[----:B------:R-:W-:-:S10]  /*7f90*/  IMAD.MOV.U32 R0, RZ, RZ, RZ ;  /* 0x000000ffff007224 */ /* 0x000fd400078e00ff */
.L_x_28510:
[----:B------:R-:W-:Y:S05]  /*7fa0*/  BSYNC B1 ;  /* 0x0000000000017941 */ /* 0x000fea0003800000 */
.L_x_28508:
        /* <DEDUP_REMOVED lines=51> */
.L_x_28512:
[----:B------:R-:W-:Y:S01]  /*82e0*/  DMUL R2, RZ, R4 ;  /* 0x00000004ff027228 */ /* 0x000fe20000000000 */
[----:B------:R-:W-:-:S10]  /*82f0*/  IMAD.MOV.U32 R0, RZ, RZ, RZ ;  /* 0x000000ffff007224 */ /* 0x000fd400078e00ff */
.L_x_28513:
[----:B------:R-:W-:Y:S05]  /*8300*/  BSYNC B1 ;  /* 0x0000000000017941 */ /* 0x000fea0003800000 */
.L_x_28511:
        /* <DEDUP_REMOVED lines=34> */
.L_x_28515:
        /* <DEDUP_REMOVED lines=60> */
.L_x_28516:
[----:B------:R-:W-:Y:S05]  /*88f0*/  BSYNC B0 ;  /* 0x0000000000007941 */ /* 0x000fea0003800000 */
.L_x_28514:
        /* <DEDUP_REMOVED lines=22> */
[----:B------:R-:W-:Y:S05]  /*8a60*/  CALL.REL.NOINC `($_ZN2at6native29vectorized_elementwise_kernelILi8EZZZNS0_17expm1_kernel_cudaERNS_18TensorIteratorBaseEENKUlvE_clEvENKUlvE1_clEvEUlN3c107complexIdEEE_St5arrayIPcLm2EEEEviT0_T1_$__internal_trig_reduction_slowpathd) ;  /* 0x000000a800047944 */ /* 0x000fea0003c00000 */
[----:B------:R-:W-:Y:S02]  /*8a70*/  IMAD.MOV.U32 R52, RZ, RZ, R4 ;  /* 0x000000ffff347224 */ /* 0x000fe400078e0004 */
[----:B------:R-:W-:Y:S01]  /*8a80*/  IMAD.MOV.U32 R53, RZ, RZ, R5 ;  /* 0x000000ffff357224 */ /* 0x000fe200078e0005 */
[----:B------:R-:W-:Y:S06]  /*8a90*/  BRA `(.L_x_28519) ;  /* 0x0000000000087947 */ /* 0x000fec0003800000 */
.L_x_28518:
[----:B------:R-:W-:Y:S01]  /*8aa0*/  DMUL R52, RZ, R38 ;  /* 0x00000026ff347228 */ /* 0x000fe20000000000 */
[----:B------:R-:W-:-:S10]  /*8ab0*/  IMAD.MOV.U32 R3, RZ, RZ, RZ ;  /* 0x000000ffff037224 */ /* 0x000fd400078e00ff */
.L_x_28519:
[----:B------:R-:W-:Y:S05]  /*8ac0*/  BSYNC B1 ;  /* 0x0000000000017941 */ /* 0x000fea0003800000 */
.L_x_28517:
        /* <DEDUP_REMOVED lines=84> */
.L_x_28521:
[----:B------:R-:W-:Y:S05]  /*9010*/  BSYNC B0 ;  /* 0x0000000000007941 */ /* 0x000fea0003800000 */
.L_x_28520:
        /* <DEDUP_REMOVED lines=23> */
[----:B------:R-:W-:Y:S02]  /*9190*/  IMAD.MOV.U32 R2, RZ, RZ, R4 ;  /* 0x000000ffff027224 */ /* 0x000fe400078e0004 */
[----:B------:R-:W-:Y:S01]  /*91a0*/  IMAD.MOV.U32 R3, RZ, RZ, R5 ;  /* 0x000000ffff037224 */ /* 0x000fe200078e0005 */
[----:B------:R-:W-:Y:S06]  /*91b0*/  BRA `(.L_x_28524) ;  /* 0x0000000000087947 */ /* 0x000fec0003800000 */
.L_x_28523:
[----:B------:R-:W-:Y:S01]  /*91c0*/  DMUL R2, RZ, R38 ;  /* 0x00000026ff027228 */ /* 0x000fe20000000000 */
[----:B------:R-:W-:-:S10]  /*91d0*/  IMAD.MOV.U32 R0, RZ, RZ, RZ ;  /* 0x000000ffff007224 */ /* 0x000fd400078e00ff */
.L_x_28524:
[----:B------:R-:W-:Y:S05]  /*91e0*/  BSYNC B1 ;  /* 0x0000000000017941 */ /* 0x000fea0003800000 */
.L_x_28522:
        /* <DEDUP_REMOVED lines=38> */
.L_x_28412:
        /* <DEDUP_REMOVED lines=96> */
.L_x_28528:
[----:B------:R-:W-:Y:S01]  /*9a50*/  DMUL R2, RZ, R16 ;  /* 0x00000010ff027228 */ /* 0x000fe20000000000 */
[----:B------:R-:W-:-:S10]  /*9a60*/  IMAD.MOV.U32 R0, RZ, RZ, RZ ;  /* 0x000000ffff007224 */ /* 0x000fd400078e00ff */
.L_x_28529:
[----:B------:R-:W-:Y:S05]  /*9a70*/  BSYNC B2 ;  /* 0x0000000000027941 */ /* 0x000fea0003800000 */
.L_x_28527:
        /* <DEDUP_REMOVED lines=34> */
.L_x_28531:
        /* <DEDUP_REMOVED lines=60> */
.L_x_28532:
[----:B------:R-:W-:Y:S05]  /*a060*/  BSYNC B0 ;  /* 0x0000000000007941 */ /* 0x000fea0003800000 */
.L_x_28530:
        /* <DEDUP_REMOVED lines=26> */
.L_x_28534:
[----:B------:R-:W-:Y:S01]  /*a210*/  DMUL R58, RZ, R22 ;  /* 0x00000016ff3a7228 */ /* 0x000fe20000000000 */
[----:B------:R-:W-:-:S10]  /*a220*/  IMAD.MOV.U32 R3, RZ, RZ, RZ ;  /* 0x000000ffff037224 */ /* 0x000fd400078e00ff */
.L_x_28535:
[----:B------:R-:W-:Y:S05]  /*a230*/  BSYNC B2 ;  /* 0x0000000000027941 */ /* 0x000fea0003800000 */
.L_x_28533:
        /* <DEDUP_REMOVED lines=86> */
.L_x_28537:
[----:B------:R-:W-:Y:S05]  /*a7a0*/  BSYNC B0 ;  /* 0x0000000000007941 */ /* 0x000fea0003800000 */
.L_x_28536:
        /* <DEDUP_REMOVED lines=26> */
.L_x_28539:
[----:B------:R-:W-:Y:S01]  /*a950*/  DMUL R2, RZ, R22 ;  /* 0x00000016ff027228 */ /* 0x000fe20000000000 */
[----:B------:R-:W-:-:S10]  /*a960*/  IMAD.MOV.U32 R0, RZ, RZ, RZ ;  /* 0x000000ffff007224 */ /* 0x000fd400078e00ff */
.L_x_28540:
[----:B------:R-:W-:Y:S05]  /*a970*/  BSYNC B2 ;  /* 0x0000000000027941 */ /* 0x000fea0003800000 */
.L_x_28538:
        /* <DEDUP_REMOVED lines=23> */
.L_x_28526:
[----:B------:R-:W-:Y:S05]  /*aaf0*/  BSYNC B1 ;  /* 0x0000000000017941 */ /* 0x000fea0003800000 */
.L_x_28525:
        /* <DEDUP_REMOVED lines=35> */
.L_x_28544:
[----:B------:R-:W-:Y:S01]  /*ad30*/  DMUL R2, RZ, R20 ;  /* 0x00000014ff027228 */ /* 0x000fe20000000000 */
[----:B------:R-:W-:-:S10]  /*ad40*/  IMAD.MOV.U32 R0, RZ, RZ, RZ ;  /* 0x000000ffff007224 */ /* 0x000fd400078e00ff */
.L_x_28545:
[----:B------:R-:W-:Y:S05]  /*ad50*/  BSYNC B2 ;  /* 0x0000000000027941 */ /* 0x000fea0003800000 */
.L_x_28543:
        /* <DEDUP_REMOVED lines=34> */
.L_x_28547:
        /* <DEDUP_REMOVED lines=60> */
.L_x_28548:
[----:B------:R-:W-:Y:S05]  /*b340*/  BSYNC B0 ;  /* 0x0000000000007941 */ /* 0x000fea0003800000 */
.L_x_28546:
        /* <DEDUP_REMOVED lines=26> */
.L_x_28550:
[----:B------:R-:W-:Y:S01]  /*b4f0*/  DMUL R58, RZ, R26 ;  /* 0x0000001aff3a7228 */ /* 0x000fe20000000000 */
[----:B------:R-:W-:-:S10]  /*b500*/  IMAD.MOV.U32 R3, RZ, RZ, RZ ;  /* 0x000000ffff037224 */ /* 0x000fd400078e00ff */
.L_x_28551:
[----:B------:R-:W-:Y:S05]  /*b510*/  BSYNC B2 ;  /* 0x0000000000027941 */ /* 0x000fea0003800000 */
.L_x_28549:
        /* <DEDUP_REMOVED lines=86> */
.L_x_28553:
[----:B------:R-:W-:Y:S05]  /*ba80*/  BSYNC B0 ;  /* 0x0000000000007941 */ /* 0x000fea0003800000 */
.L_x_28552:
        /* <DEDUP_REMOVED lines=26> */
.L_x_28555:
[----:B------:R-:W-:Y:S01]  /*bc30*/  DMUL R2, RZ, R26 ;  /* 0x0000001aff027228 */ /* 0x000fe20000000000 */
[----:B------:R-:W-:-:S10]  /*bc40*/  IMAD.MOV.U32 R0, RZ, RZ, RZ ;  /* 0x000000ffff007224 */ /* 0x000fd400078e00ff */
.L_x_28556:
[----:B------:R-:W-:Y:S05]  /*bc50*/  BSYNC B2 ;  /* 0x0000000000027941 */ /* 0x000fea0003800000 */
.L_x_28554:
        /* <DEDUP_REMOVED lines=23> */
.L_x_28542:
[----:B------:R-:W-:Y:S05]  /*bdd0*/  BSYNC B1 ;  /* 0x0000000000017941 */ /* 0x000fea0003800000 */
.L_x_28541:
        /* <DEDUP_REMOVED lines=35> */
.L_x_28560:
[----:B------:R-:W-:Y:S01]  /*c010*/  DMUL R2, RZ, R24 ;  /* 0x00000018ff027228 */ /* 0x000fe20000000000 */
[----:B------:R-:W-:-:S10]  /*c020*/  IMAD.MOV.U32 R0, RZ, RZ, RZ ;  /* 0x000000ffff007224 */ /* 0x000fd400078e00ff */
.L_x_28561:
[----:B------:R-:W-:Y:S05]  /*c030*/  BSYNC B2 ;  /* 0x0000000000027941 */ /* 0x000fea0003800000 */
.L_x_28559:
        /* <DEDUP_REMOVED lines=34> */
.L_x_28563:
        /* <DEDUP_REMOVED lines=60> */
.L_x_28564:
[----:B------:R-:W-:Y:S05]  /*c620*/  BSYNC B0 ;  /* 0x0000000000007941 */ /* 0x000fea0003800000 */
.L_x_28562:
        /* <DEDUP_REMOVED lines=26> */
.L_x_28566:
[----:B------:R-:W-:Y:S01]  /*c7d0*/  DMUL R58, RZ, R30 ;  /* 0x0000001eff3a7228 */ /* 0x000fe20000000000 */
[----:B------:R-:W-:-:S10]  /*c7e0*/  IMAD.MOV.U32 R3, RZ, RZ, RZ ;  /* 0x000000ffff037224 */ /* 0x000fd400078e00ff */
.L_x_28567:
[----:B------:R-:W-:Y:S05]  /*c7f0*/  BSYNC B2 ;  /* 0x0000000000027941 */ /* 0x000fea0003800000 */
.L_x_28565:
        /* <DEDUP_REMOVED lines=86> */
.L_x_28569:
[----:B------:R-:W-:Y:S05]  /*cd60*/  BSYNC B0 ;  /* 0x0000000000007941 */ /* 0x000fea0003800000 */
.L_x_28568:
        /* <DEDUP_REMOVED lines=26> */
.L_x_28571:
[----:B------:R-:W-:Y:S01]  /*cf10*/  DMUL R2, RZ, R30 ;  /* 0x0000001eff027228 */ /* 0x000fe20000000000 */
[----:B------:R-:W-:-:S10]  /*cf20*/  IMAD.MOV.U32 R0, RZ, RZ, RZ ;  /* 0x000000ffff007224 */ /* 0x000fd400078e00ff */
.L_x_28572:
[----:B------:R-:W-:Y:S05]  /*cf30*/  BSYNC B2 ;  /* 0x0000000000027941 */ /* 0x000fea0003800000 */
.L_x_28570:
        /* <DEDUP_REMOVED lines=23> */
.L_x_28558:
[----:B------:R-:W-:Y:S05]  /*d0b0*/  BSYNC B1 ;  /* 0x0000000000017941 */ /* 0x000fea0003800000 */
.L_x_28557:
        /* <DEDUP_REMOVED lines=35> */
.L_x_28576:
[----:B------:R-:W-:Y:S01]  /*d2f0*/  DMUL R2, RZ, R28 ;  /* 0x0000001cff027228 */ /* 0x000fe20000000000 */
[----:B------:R-:W-:-:S10]  /*d300*/  IMAD.MOV.U32 R0, RZ, RZ, RZ ;  /* 0x000000ffff007224 */ /* 0x000fd400078e00ff */
.L_x_28577:
[----:B------:R-:W-:Y:S05]  /*d310*/  BSYNC B2 ;  /* 0x0000000000027941 */ /* 0x000fea0003800000 */
.L_x_28575:
        /* <DEDUP_REMOVED lines=34> */
.L_x_28579:
        /* <DEDUP_REMOVED lines=60> */
.L_x_28580:
[----:B------:R-:W-:Y:S05]  /*d900*/  BSYNC B0 ;  /* 0x0000000000007941 */ /* 0x000fea0003800000 */
.L_x_28578:
        /* <DEDUP_REMOVED lines=26> */
.L_x_28582:
[----:B------:R-:W-:Y:S01]  /*dab0*/  DMUL R58, RZ, R34 ;  /* 0x00000022ff3a7228 */ /* 0x000fe20000000000 */
[----:B------:R-:W-:-:S10]  /*dac0*/  IMAD.MOV.U32 R3, RZ, RZ, RZ ;  /* 0x000000ffff037224 */ /* 0x000fd400078e00ff */
.L_x_28583:
[----:B------:R-:W-:Y:S05]  /*dad0*/  BSYNC B2 ;  /* 0x0000000000027941 */ /* 0x000fea0003800000 */
.L_x_28581:
        /* <DEDUP_REMOVED lines=85> */
.L_x_28585:
[----:B------:R-:W-:Y:S05]  /*e030*/  BSYNC B0 ;  /* 0x0000000000007941 */ /* 0x000fea0003800000 */
.L_x_28584:
        /* <DEDUP_REMOVED lines=26> */
.L_x_28587:
[----:B------:R-:W-:Y:S01]  /*e1e0*/  DMUL R2, RZ, R34 ;  /* 0x00000022ff027228 */ /* 0x000fe20000000000 */
[----:B------:R-:W-:-:S10]  /*e1f0*/  MOV R0, RZ ;  /* 0x000000ff00007202 */ /* 0x000fd40000000f00 */
.L_x_28588:
[----:B------:R-:W-:Y:S05]  /*e200*/  BSYNC B2 ;  /* 0x0000000000027941 */ /* 0x000fea0003800000 */
.L_x_28586:
        /* <DEDUP_REMOVED lines=23> */
.L_x_28574:
[----:B------:R-:W-:Y:S05]  /*e380*/  BSYNC B1 ;  /* 0x0000000000017941 */ /* 0x000fea0003800000 */
.L_x_28573:
        /* <DEDUP_REMOVED lines=35> */
.L_x_28592:
[----:B------:R-:W-:Y:S01]  /*e5c0*/  DMUL R58, RZ, R6 ;  /* 0x00000006ff3a7228 */ /* 0x000fe20000000000 */
[----:B------:R-:W-:-:S10]  /*e5d0*/  MOV R3, RZ ;  /* 0x000000ff00037202 */ /* 0x000fd40000000f00 */
.L_x_28593:
[----:B------:R-:W-:Y:S05]  /*e5e0*/  BSYNC B2 ;  /* 0x0000000000027941 */ /* 0x000fea0003800000 */
.L_x_28591:
        /* <DEDUP_REMOVED lines=34> */
.L_x_28595:
        /* <DEDUP_REMOVED lines=60> */
.L_x_28596:
[----:B------:R-:W-:Y:S05]  /*ebd0*/  BSYNC B0 ;  /* 0x0000000000007941 */ /* 0x000fea0003800000 */
.L_x_28594:
        /* <DEDUP_REMOVED lines=26> */
.L_x_28598:
[----:B------:R-:W-:Y:S01]  /*ed80*/  DMUL R60, RZ, R46 ;  /* 0x0000002eff3c7228 */ /* 0x000fe20000000000 */
[----:B------:R-:W-:-:S10]  /*ed90*/  IMAD.MOV.U32 R3, RZ, RZ, RZ ;  /* 0x000000ffff037224 */ /* 0x000fd400078e00ff */
.L_x_28599:
[----:B------:R-:W-:Y:S05]  /*eda0*/  BSYNC B2 ;  /* 0x0000000000027941 */ /* 0x000fea0003800000 */
.L_x_28597:
        /* <DEDUP_REMOVED lines=85> */
.L_x_28601:
[----:B------:R-:W-:Y:S05]  /*f300*/  BSYNC B0 ;  /* 0x0000000000007941 */ /* 0x000fea0003800000 */
.L_x_28600:
        /* <DEDUP_REMOVED lines=26> */
.L_x_28603:
[----:B------:R-:W-:Y:S01]  /*f4b0*/  DMUL R2, RZ, R46 ;  /* 0x0000002eff027228 */ /* 0x000fe20000000000 */
[----:B------:R-:W-:-:S10]  /*f4c0*/  IMAD.MOV.U32 R0, RZ, RZ, RZ ;  /* 0x000000ffff007224 */ /* 0x000fd400078e00ff */
.L_x_28604:
[----:B------:R-:W-:Y:S05]  /*f4d0*/  BSYNC B2 ;  /* 0x0000000000027941 */ /* 0x000fea0003800000 */
.L_x_28602:
        /* <DEDUP_REMOVED lines=23> */
.L_x_28590:
[----:B------:R-:W-:Y:S05]  /*f650*/  BSYNC B1 ;  /* 0x0000000000017941 */ /* 0x000fea0003800000 */
.L_x_28589:
        /* <DEDUP_REMOVED lines=34> */
.L_x_28608:
[----:B------:R-:W-:Y:S01]  /*f880*/  DMUL R2, RZ, R36 ;  /* 0x00000024ff027228 */ /* 0x000fe20000000000 */
[----:B------:R-:W-:-:S10]  /*f890*/  IMAD.MOV.U32 R0, RZ, RZ, RZ ;  /* 0x000000ffff007224 */ /* 0x000fd400078e00ff */
.L_x_28609:
[----:B------:R-:W-:Y:S05]  /*f8a0*/  BSYNC B2 ;  /* 0x0000000000027941 */ /* 0x000fea0003800000 */
.L_x_28607:
        /* <DEDUP_REMOVED lines=34> */
.L_x_28611:
        /* <DEDUP_REMOVED lines=60> */
.L_x_28612:
[----:B------:R-:W-:Y:S05]  /*fe90*/  BSYNC B0 ;  /* 0x0000000000007941 */ /* 0x000fea0003800000 */
.L_x_28610:
        /* <DEDUP_REMOVED lines=26> */
.L_x_28614:
[----:B------:R-:W-:Y:S01]  /*10040*/  DMUL R58, RZ, R42 ;  /* 0x0000002aff3a7228 */ /* 0x000fe20000000000 */
[----:B------:R-:W-:-:S10]  /*10050*/  IMAD.MOV.U32 R3, RZ, RZ, RZ ;  /* 0x000000ffff037224 */ /* 0x000fd400078e00ff */
.L_x_28615:
[----:B------:R-:W-:Y:S05]  /*10060*/  BSYNC B2 ;  /* 0x0000000000027941 */ /* 0x000fea0003800000 */
.L_x_28613:
        /* <DEDUP_REMOVED lines=85> */
.L_x_28617:
[----:B------:R-:W-:Y:S05]  /*105c0*/  BSYNC B0 ;  /* 0x0000000000007941 */ /* 0x000fea0003800000 */
.L_x_28616:
        /* <DEDUP_REMOVED lines=26> */
.L_x_28619:
[----:B------:R-:W-:Y:S01]  /*10770*/  DMUL R2, RZ, R42 ;  /* 0x0000002aff027228 */ /* 0x000fe20000000000 */
[----:B------:R-:W-:-:S10]  /*10780*/  IMAD.MOV.U32 R0, RZ, RZ, RZ ;  /* 0x000000ffff007224 */ /* 0x000fd400078e00ff */
.L_x_28620:
[----:B------:R-:W-:Y:S05]  /*10790*/  BSYNC B2 ;  /* 0x0000000000027941 */ /* 0x000fea0003800000 */
.L_x_28618:
        /* <DEDUP_REMOVED lines=23> */
.L_x_28606:
[----:B------:R-:W-:Y:S05]  /*10910*/  BSYNC B1 ;  /* 0x0000000000017941 */ /* 0x000fea0003800000 */
.L_x_28605:
        /* <DEDUP_REMOVED lines=35> */
.L_x_28624:
[----:B------:R-:W-:Y:S01]  /*10b50*/  DMUL R58, RZ, R6 ;  /* 0x00000006ff3a7228 */ /* 0x000fe20000000000 */
[----:B------:R-:W-:-:S10]  /*10b60*/  IMAD.MOV.U32 R3, RZ, RZ, RZ ;  /* 0x000000ffff037224 */ /* 0x000fd400078e00ff */
.L_x_28625:
[----:B------:R-:W-:Y:S05]  /*10b70*/  BSYNC B2 ;  /* 0x0000000000027941 */ /* 0x000fea0003800000 */
.L_x_28623:
        /* <DEDUP_REMOVED lines=34> */
.L_x_28627:
        /* <DEDUP_REMOVED lines=60> */
.L_x_28628:
[----:B------:R-:W-:Y:S05]  /*11160*/  BSYNC B0 ;  /* 0x0000000000007941 */ /* 0x000fea0003800000 */
.L_x_28626:
        /* <DEDUP_REMOVED lines=26> */
.L_x_28630:
[----:B------:R-:W-:Y:S01]  /*11310*/  DMUL R60, RZ, R10 ;  /* 0x0000000aff3c7228 */ /* 0x000fe20000000000 */
[----:B------:R-:W-:-:S10]  /*11320*/  IMAD.MOV.U32 R3, RZ, RZ, RZ ;  /* 0x000000ffff037224 */ /* 0x000fd400078e00ff */
.L_x_28631:
[----:B------:R-:W-:Y:S05]  /*11330*/  BSYNC B2 ;  /* 0x0000000000027941 */ /* 0x000fea0003800000 */
.L_x_28629:
        /* <DEDUP_REMOVED lines=85> */
.L_x_28633:
[----:B------:R-:W-:Y:S05]  /*11890*/  BSYNC B0 ;  /* 0x0000000000007941 */ /* 0x000fea0003800000 */
.L_x_28632:
        /* <DEDUP_REMOVED lines=26> */
.L_x_28635:
[----:B------:R-:W-:Y:S01]  /*11a40*/  DMUL R2, RZ, R10 ;  /* 0x0000000aff027228 */ /* 0x000fe20000000000 */
[----:B------:R-:W-:-:S10]  /*11a50*/  IMAD.MOV.U32 R0, RZ, RZ, RZ ;  /* 0x000000ffff007224 */ /* 0x000fd400078e00ff */
.L_x_28636:
[----:B------:R-:W-:Y:S05]  /*11a60*/  BSYNC B2 ;  /* 0x0000000000027941 */ /* 0x000fea0003800000 */
.L_x_28634:
        /* <DEDUP_REMOVED lines=23> */
.L_x_28622:
[----:B------:R-:W-:Y:S05]  /*11be0*/  BSYNC B1 ;  /* 0x0000000000017941 */ /* 0x000fea0003800000 */
.L_x_28621:
        /* <DEDUP_REMOVED lines=34> */
.L_x_28640:
[----:B------:R-:W-:Y:S01]  /*11e10*/  DMUL R2, RZ, R8 ;  /* 0x00000008ff027228 */ /* 0x000fe20000000000 */
[----:B------:R-:W-:-:S10]  /*11e20*/  IMAD.MOV.U32 R0, RZ, RZ, RZ ;  /* 0x000000ffff007224 */ /* 0x000fd400078e00ff */
.L_x_28641:
[----:B------:R-:W-:Y:S05]  /*11e30*/  BSYNC B2 ;  /* 0x0000000000027941 */ /* 0x000fea0003800000 */
.L_x_28639:
        /* <DEDUP_REMOVED lines=34> */
.L_x_28643:
        /* <DEDUP_REMOVED lines=60> */
.L_x_28644:
[----:B------:R-:W-:Y:S05]  /*12420*/  BSYNC B0 ;  /* 0x0000000000007941 */ /* 0x000fea0003800000 */
.L_x_28642:
        /* <DEDUP_REMOVED lines=26> */
.L_x_28646:
[----:B------:R-:W-:Y:S01]  /*125d0*/  DMUL R58, RZ, R14 ;  /* 0x0000000eff3a7228 */ /* 0x000fe20000000000 */
[----:B------:R-:W-:-:S10]  /*125e0*/  IMAD.MOV.U32 R3, RZ, RZ, RZ ;  /* 0x000000ffff037224 */ /* 0x000fd400078e00ff */
.L_x_28647:
[----:B------:R-:W-:Y:S05]  /*125f0*/  BSYNC B2 ;  /* 0x0000000000027941 */ /* 0x000fea0003800000 */
.L_x_28645:
        /* <DEDUP_REMOVED lines=85> */
.L_x_28649:
[----:B------:R-:W-:Y:S05]  /*12b50*/  BSYNC B0 ;  /* 0x0000000000007941 */ /* 0x000fea0003800000 */
.L_x_28648:
        /* <DEDUP_REMOVED lines=26> */
.L_x_28651:
[----:B------:R-:W-:Y:S01]  /*12d00*/  DMUL R2, RZ, R14 ;  /* 0x0000000eff027228 */ /* 0x000fe20000000000 */
[----:B------:R-:W-:-:S10]  /*12d10*/  IMAD.MOV.U32 R0, RZ, RZ, RZ ;  /* 0x000000ffff007224 */ /* 0x000fd400078e00ff */
.L_x_28652:
[----:B------:R-:W-:Y:S05]  /*12d20*/  BSYNC B2 ;  /* 0x0000000000027941 */ /* 0x000fea0003800000 */
.L_x_28650:
        /* <DEDUP_REMOVED lines=23> */
.L_x_28638:
[----:B------:R-:W-:Y:S05]  /*12ea0*/  BSYNC B1 ;  /* 0x0000000000017941 */ /* 0x000fea0003800000 */
.L_x_28637:
        /* <DEDUP_REMOVED lines=23> */
.L_x_28655:
[----:B------:R-:W-:-:S13]  /*13020*/  ISETP.GE.AND P0, PT, R0, R55, PT ;  /* 0x000000370000720c */ /* 0x000fda0003f06270 */
[----:B------:R-:W-:Y:S05]  /*13030*/  @P0 BRA `(.L_x_28657) ;  /* 0x0000000000300947 */ /* 0x000fea0003800000 */
[----:B01----:R-:W0:Y:S01]  /*13040*/  LDC.64 R2, c[0x0][0x218] ;  /* 0x00008600ff027b82 */ /* 0x003e220000000a00 */
[----:B------:R-:W-:Y:S01]  /*13050*/  IMAD.IADD R5, R56, 0x1, R0 ;  /* 0x0000000138057824 */ /* 0x000fe200078e0200 */
[----:B------:R-:W-:-:S03]  /*13060*/  IADD3 R0, R0, 0x80, RZ ;  /* 0x0000008000007810 */ /* 0x000fc60007ffe0ff */
[----:B0-----:R-:W-:-:S05]  /*13070*/  IMAD.WIDE.U32 R2, R5, 0x10, R2 ;  /* 0x0000001005027825 */ /* 0x001fca00078e0002 */
[----:B------:R1:W-:Y:S02]  /*13080*/  STG.E.128 desc[UR6][R2.64], R28 ;  /* 0x0000001c02007986 */ /* 0x0003e4000c101d06 */
.L_x_28656:
[----:B------:R-:W-:-:S13]  /*13090*/  ISETP.GE.AND P0, PT, R0, R55, PT ;  /* 0x000000370000720c */ /* 0x000fda0003f06270 */
[----:B------:R-:W-:Y:S05]  /*130a0*/  @P0 BRA `(.L_x_28658) ;  /* 0x0000000000340947 */ /* 0x000fea0003800000 */
[----:B01----:R-:W0:Y:S01]  /*130b0*/  LDC.64 R2, c[0x0][0x218] ;  /* 0x00008600ff027b82 */ /* 0x003e220000000a00 */
[----:B------:R-:W-:Y:S02]  /*130c0*/  IMAD.IADD R5, R56, 0x1, R0 ;  /* 0x0000000138057824 */ /* 0x000fe400078e0200 */
[----:B------:R-:W-:Y:S02]  /*130d0*/  VIADD R0, R0, 0x80 ;  /* 0x0000008000007836 */ /* 0x000fe40000000000 */
[----:B0-----:R-:W-:-:S05]  /*130e0*/  IMAD.WIDE.U32 R2, R5, 0x10, R2 ;  /* 0x0000001005027825 */ /* 0x001fca00078e0002 */
[----:B------:R2:W-:Y:S02]  /*130f0*/  STG.E.128 desc[UR6][R2.64], R32 ;  /* 0x0000002002007986 */ /* 0x0005e4000c101d06 */
.L_x_28657:
        /* <DEDUP_REMOVED lines=8> */
.L_x_28658:
[----:B------:R-:W-:Y:S05]  /*13180*/  BSYNC B1 ;  /* 0x0000000000017941 */ /* 0x000fea0003800000 */
.L_x_28654:
[----:B------:R-:W-:-:S13]  /*13190*/  ISETP.GE.AND P0, PT, R0, R55, PT ;  /* 0x000000370000720c */ /* 0x000fda0003f06270 */
[----:B012---:R-:W0:Y:S01]  /*131a0*/  @!P0 LDC.64 R2, c[0x0][0x218] ;  /* 0x00008600ff028b82 */ /* 0x007e220000000a00 */
[----:B------:R-:W-:Y:S02]  /*131b0*/  @!P0 IMAD.IADD R5, R56, 0x1, R0 ;  /* 0x0000000138058824 */ /* 0x000fe400078e0200 */
[----:B------:R-:W-:Y:S02]  /*131c0*/  @!P0 VIADD R0, R0, 0x80 ;  /* 0x0000008000008836 */ /* 0x000fe40000000000 */
[----:B0-----:R-:W-:-:S05]  /*131d0*/  @!P0 IMAD.WIDE.U32 R2, R5, 0x10, R2 ;  /* 0x0000001005028825 */ /* 0x001fca00078e0002 */
[----:B------:R3:W-:Y:S02]  /*131e0*/  @!P0 STG.E.128 desc[UR6][R2.64], R40 ;  /* 0x0000002802008986 */ /* 0x0007e4000c101d06 */
.L_x_28659:
[----:B------:R-:W-:Y:S05]  /*131f0*/  BSYNC B0 ;  /* 0x0000000000007941 */ /* 0x000fea0003800000 */
.L_x_28653:
        /* <DEDUP_REMOVED lines=8> */
        .type           $_ZN2at6native29vectorized_elementwise_kernelILi8EZZZNS0_17expm1_kernel_cudaERNS_18TensorIteratorBaseEENKUlvE_clEvENKUlvE1_clEvEUlN3c107complexIdEEE_St5arrayIPcLm2EEEEviT0_T1_$__internal_trig_reduction_slowpathd,@function
        .size           $_ZN2at6native29vectorized_elementwise_kernelILi8EZZZNS0_17expm1_kernel_cudaERNS_18TensorIteratorBaseEENKUlvE_clEvENKUlvE1_clEvEUlN3c107complexIdEEE_St5arrayIPcLm2EEEEviT0_T1_$__internal_trig_reduction_slowpathd,(.L_x_36115 - $_ZN2at6native29vectorized_elementwise_kernelILi8EZZZNS0_17expm1_kernel_cudaERNS_18TensorIteratorBaseEENKUlvE_clEvENKUlvE1_clEvEUlN3c107complexIdEEE_St5arrayIPcLm2EEEEviT0_T1_$__internal_trig_reduction_slowpathd)
$_ZN2at6native29vectorized_elementwise_kernelILi8EZZZNS0_17expm1_kernel_cudaERNS_18TensorIteratorBaseEENKUlvE_clEvENKUlvE1_clEvEUlN3c107complexIdEEE_St5arrayIPcLm2EEEEviT0_T1_$__internal_trig_reduction_slowpathd:
        /* <DEDUP_REMOVED lines=30> */
.L_x_28663:
        /* <DEDUP_REMOVED lines=29> */
.L_x_28662:
[----:B------:R-:W-:Y:S05]  /*13630*/  BSYNC B0 ;  /* 0x0000000000007941 */ /* 0x000fea0003800000 */
.L_x_28661:
        /* <DEDUP_REMOVED lines=90> */
.L_x_28660:
[----:B------:R-:W-:Y:S02]  /*13be0*/  IMAD.MOV.U32 R7, RZ, RZ, 0x0 ;  /* 0x00000000ff077424 */ /* 0x000fe400078e00ff */
[----:B------:R-:W-:Y:S02]  /*13bf0*/  IMAD.MOV.U32 R4, RZ, RZ, R2 ;  /* 0x000000ffff047224 */ /* 0x000fe400078e0002 */
[----:B------:R-:W-:Y:S01]  /*13c00*/  IMAD.MOV.U32 R5, RZ, RZ, R0 ;  /* 0x000000ffff057224 */ /* 0x000fe200078e0000 */
[----:B------:R-:W-:Y:S06]  /*13c10*/  RET.REL.NODEC R6 `(_ZN2at6native29vectorized_elementwise_kernelILi8EZZZNS0_17expm1_kernel_cudaERNS_18TensorIteratorBaseEENKUlvE_clEvENKUlvE1_clEvEUlN3c107complexIdEEE_St5arrayIPcLm2EEEEviT0_T1_) ;  /* 0xfffffec006f87950 */ /* 0x000fec0003c3ffff */
.L_x_28664:
        /* <DEDUP_REMOVED lines=14> */
.L_x_36115:


//--------------------- .text._ZN2at6native18elementwise_kernelILi128ELi4EZNS0_15gpu_kernel_implIZZZNS0_17expm1_kernel_cudaERNS_18TensorIteratorBaseEENKUlvE_clEvENKUlvE0_clEvEUlfE_EEvS4_RKT_EUliE_EEviT1_ --------------------------
	.section	.text._ZN2at6native18elementwise_kernelILi128ELi4EZNS0_15gpu_kernel_implIZZZNS0_17expm1_kernel_cudaERNS_18TensorIteratorBaseEENKUlvE_clEvENKUlvE0_clEvEUlfE_EEvS4_RKT_EUliE_EEviT1_,"ax",@progbits
	.align	128
        .global         _ZN2at6native18elementwise_kernelILi128ELi4EZNS0_15gpu_kernel_implIZZZNS0_17expm1_kernel_cudaERNS_18TensorIteratorBaseEENKUlvE_clEvENKUlvE0_clEvEUlfE_EEvS4_RKT_EUliE_EEviT1_
        .type           _ZN2at6native18elementwise_kernelILi128ELi4EZNS0_15gpu_kernel_implIZZZNS0_17expm1_kernel_cudaERNS_18TensorIteratorBaseEENKUlvE_clEvENKUlvE0_clEvEUlfE_EEvS4_RKT_EUliE_EEviT1_,@function
        .size           _ZN2at6native18elementwise_kernelILi128ELi4EZNS0_15gpu_kernel_implIZZZNS0_17expm1_kernel_cudaERNS_18TensorIteratorBaseEENKUlvE_clEvENKUlvE0_clEvEUlfE_EEvS4_RKT_EUliE_EEviT1_,(.L_x_36431 - _ZN2at6native18elementwise_kernelILi128ELi4EZNS0_15gpu_kernel_implIZZZNS0_17expm1_kernel_cudaERNS_18TensorIteratorBaseEENKUlvE_clEvENKUlvE0_clEvEUlfE_EEvS4_RKT_EUliE_EEviT1_)
        .other          _ZN2at6native18elementwise_kernelILi128ELi4EZNS0_15gpu_kernel_implIZZZNS0_17expm1_kernel_cudaERNS_18TensorIteratorBaseEENKUlvE_clEvENKUlvE0_clEvEUlfE_EEvS4_RKT_EUliE_EEviT1_,@"STO_CUDA_ENTRY STV_DEFAULT"
_ZN2at6native18elementwise_kernelILi128ELi4EZNS0_15gpu_kernel_implIZZZNS0_17expm1_kernel_cudaERNS_18TensorIteratorBaseEENKUlvE_clEvENKUlvE0_clEvEUlfE_EEvS4_RKT_EUliE_EEviT1_:
.text._ZN2at6native18elementwise_kernelILi128ELi4EZNS0_15gpu_kernel_implIZZZNS0_17expm1_kernel_cudaERNS_18TensorIteratorBaseEENKUlvE_clEvENKUlvE0_clEvEUlfE_EEvS4_RKT_EUliE_EEviT1_:
        /* <DEDUP_REMOVED lines=315> */
.L_x_28667:
        /* <DEDUP_REMOVED lines=22> */
.L_x_28672:
[----:B------:R-:W2:Y:S02]  /*1510*/  LDG.E.U8 R0, desc[UR36][R2.64] ;  /* 0x0000002402007981 */ /* 0x000ea4000c1e1100 */
[----:B--2---:R-:W-:Y:S01]  /*1520*/  I2FP.F32.U32 R0, R0 ;  /* 0x0000000000007245 */ /* 0x004fe20000201000 */
[----:B------:R-:W-:Y:S06]  /*1530*/  BRA `(.L_x_28674) ;  /* 0x0000000c002c7947 */ /* 0x000fec0003800000 */
.L_x_28671:
        /* <DEDUP_REMOVED lines=9> */
.L_x_28676:
[----:B------:R-:W2:Y:S02]  /*15d0*/  LDG.E R0, desc[UR36][R2.64] ;  /* 0x0000002402007981 */ /* 0x000ea4000c1e1900 */
[----:B--2---:R-:W-:Y:S01]  /*15e0*/  I2FP.F32.S32 R0, R0 ;  /* 0x0000000000007245 */ /* 0x004fe20000201400 */
[----:B------:R-:W-:Y:S06]  /*15f0*/  BRA `(.L_x_28674) ;  /* 0x0000000800fc7947 */ /* 0x000fec0003800000 */
.L_x_28675:
[----:B------:R-:W2:Y:S02]  /*1600*/  LDG.E.U16 R0, desc[UR36][R2.64] ;  /* 0x0000002402007981 */ /* 0x000ea4000c1e1500 */
[----:B--2---:R-:W0:Y:S01]  /*1610*/  I2F.S16 R0, R0 ;  /* 0x0000000000007306 */ /* 0x004e220000101400 */
[----:B------:R-:W-:Y:S05]  /*1620*/  BRA `(.L_x_28674) ;  /* 0x0000000800f07947 */ /* 0x000fea0003800000 */
.L_x_28670:
        /* <DEDUP_REMOVED lines=8> */
.L_x_28678:
[----:B------:R-:W2:Y:S02]  /*16b0*/  LDG.E.U16 R0, desc[UR36][R2.64] ;  /* 0x0000002402007981 */ /* 0x000ea4000c1e1500 */
[----:B--2---:R-:W-:Y:S01]  /*16c0*/  HADD2.F32 R0, -RZ, R0.H0_H0 ;  /* 0x20000000ff007230 */ /* 0x004fe20000004100 */
[----:B------:R-:W-:Y:S06]  /*16d0*/  BRA `(.L_x_28674) ;  /* 0x0000000800c47947 */ /* 0x000fec0003800000 */
.L_x_28677:
        /* <DEDUP_REMOVED lines=8> */
.L_x_28680:
[----:B------:R-:W2:Y:S02]  /*1760*/  LDG.E.U16 R0, desc[UR36][R2.64] ;  /* 0x0000002402007981 */ /* 0x000ea4000c1e1500 */
[----:B--2---:R-:W-:Y:S01]  /*1770*/  HADD2.F32 R0, -RZ, R0.H0_H0 ;  /* 0x20000000ff007230 */ /* 0x004fe20000004100 */
[----:B------:R-:W-:Y:S06]  /*1780*/  BRA `(.L_x_28674) ;  /* 0x0000000800987947 */ /* 0x000fec0003800000 */
.L_x_28679:
[----:B------:R-:W2:Y:S01]  /*1790*/  LDG.E.64 R2, desc[UR36][R2.64] ;  /* 0x0000002402027981 */ /* 0x000ea2000c1e1b00 */
[----:B------:R-:W-:Y:S01]  /*17a0*/  UMOV UR4, 0xf0000000 ;  /* 0xf000000000047882 */ /* 0x000fe20000000000 */
[----:B------:R-:W-:Y:S01]  /*17b0*/  UMOV UR5, 0x380fffff ;  /* 0x380fffff00057882 */ /* 0x000fe20000000000 */
[----:B--2---:R-:W0:Y:S01]  /*17c0*/  F2F.F32.F64 R0, R2 ;  /* 0x0000000200007310 */ /* 0x004e220000301000 */
[----:B------:R-:W-:-:S14]  /*17d0*/  DSETP.GEU.AND P0, PT, |R2|, UR4, PT ;  /* 0x0000000402007e2a */ /* 0x000fdc000bf0e200 */
[----:B0-----:R-:W-:Y:S01]  /*17e0*/  @!P0 FMUL R0, R0, 1.175494350822287508e-38 ;  /* 0x0080000000008820 */ /* 0x001fe20000400000 */
[----:B------:R-:W-:Y:S06]  /*17f0*/  BRA `(.L_x_28674) ;  /* 0x00000008007c7947 */ /* 0x000fec0003800000 */
.L_x_28669:
        /* <DEDUP_REMOVED lines=12> */
.L_x_28683:
[----:B------:R-:W2:Y:S01]  /*18c0*/  LDG.E.64 R2, desc[UR36][R2.64] ;  /* 0x0000002402027981 */ /* 0x000ea2000c1e1b00 */
[----:B------:R-:W-:Y:S01]  /*18d0*/  UMOV UR4, 0xf0000000 ;  /* 0xf000000000047882 */ /* 0x000fe20000000000 */
[----:B------:R-:W-:Y:S01]  /*18e0*/  UMOV UR5, 0x380fffff ;  /* 0x380fffff00057882 */ /* 0x000fe20000000000 */
[----:B--2---:R-:W0:Y:S01]  /*18f0*/  F2F.F32.F64 R0, R2 ;  /* 0x0000000200007310 */ /* 0x004e220000301000 */
[----:B------:R-:W-:-:S14]  /*1900*/  DSETP.GEU.AND P0, PT, |R2|, UR4, PT ;  /* 0x0000000402007e2a */ /* 0x000fdc000bf0e200 */
[----:B0-----:R-:W-:Y:S01]  /*1910*/  @!P0 FMUL R0, R0, 1.175494350822287508e-38 ;  /* 0x0080000000008820 */ /* 0x001fe20000400000 */
[----:B------:R-:W-:Y:S06]  /*1920*/  BRA `(.L_x_28674) ;  /* 0x0000000800307947 */ /* 0x000fec0003800000 */
.L_x_28682:
        /* <DEDUP_REMOVED lines=26> */
.L_x_28685:
        /* <DEDUP_REMOVED lines=13> */
.L_x_28684:
[----:B------:R-:W2:Y:S02]  /*1ba0*/  LDG.E.U16 R0, desc[UR36][R2.64] ;  /* 0x0000002402007981 */ /* 0x000ea4000c1e1500 */
[----:B--2---:R-:W-:Y:S01]  /*1bb0*/  IMAD.U32 R0, R0, 0x10000, RZ ;  /* 0x0001000000007824 */ /* 0x004fe200078e00ff */
[----:B------:R-:W-:Y:S06]  /*1bc0*/  BRA `(.L_x_28674) ;  /* 0x0000000400887947 */ /* 0x000fec0003800000 */
.L_x_28681:
        /* <DEDUP_REMOVED lines=11> */
.L_x_28688:
        /* <DEDUP_REMOVED lines=20> */
.L_x_28690:
[----:B------:R-:W-:Y:S05]  /*1dc0*/  BSYNC B0 ;  /* 0x0000000000007941 */ /* 0x000fea0003800000 */
.L_x_28689:
[----:B------:R-:W-:Y:S01]  /*1dd0*/  LEA R3, R0, 0x3b800000, 0x17 ;  /* 0x3b80000000037811 */ /* 0x000fe200078eb8ff */
[----:B------:R-:W-:-:S05]  /*1de0*/  IMAD.SHL.U32 R0, R2, 0x100000, RZ ;  /* 0x0010000002007824 */ /* 0x000fca00078e00ff */
[----:B------:R-:W-:Y:S01]  /*1df0*/  LOP3.LUT R0, R3, R0, R4, 0xfe, !PT ;  /* 0x0000000003007212 */ /* 0x000fe200078efe04 */
[----:B------:R-:W-:Y:S06]  /*1e00*/  BRA `(.L_x_28674) ;  /* 0x0000000000f87947 */ /* 0x000fec0003800000 */
.L_x_28687:
        /* <DEDUP_REMOVED lines=20> */
.L_x_28692:
[----:B------:R-:W-:Y:S05]  /*1f50*/  BSYNC B0 ;  /* 0x0000000000007941 */ /* 0x000fea0003800000 */
.L_x_28691:
[----:B------:R-:W-:Y:S01]  /*1f60*/  LEA R3, R0, 0x37800000, 0x17 ;  /* 0x3780000000037811 */ /* 0x000fe200078eb8ff */
[----:B------:R-:W-:-:S05]  /*1f70*/  IMAD.SHL.U32 R0, R2, 0x200000, RZ ;  /* 0x0020000002007824 */ /* 0x000fca00078e00ff */
[----:B------:R-:W-:Y:S01]  /*1f80*/  LOP3.LUT R0, R3, R0, R4, 0xfe, !PT ;  /* 0x0000000003007212 */ /* 0x000fe200078efe04 */
[----:B------:R-:W-:Y:S06]  /*1f90*/  BRA `(.L_x_28674) ;  /* 0x0000000000947947 */ /* 0x000fec0003800000 */
.L_x_28686:
        /* <DEDUP_REMOVED lines=14> */
.L_x_28673:
        /* <DEDUP_REMOVED lines=16> */
.L_x_28695:
[----:B------:R-:W-:Y:S01]  /*2180*/  IMAD.MOV.U32 R0, RZ, RZ, RZ ;  /* 0x000000ffff007224 */ /* 0x000fe200078e00ff */
[----:B------:R-:W-:Y:S06]  /*2190*/  BRA `(.L_x_28674) ;  /* 0x0000000000147947 */ /* 0x000fec0003800000 */
.L_x_28694:
[----:B------:R-:W2:Y:S02]  /*21a0*/  LDG.E.64 R2, desc[UR36][R2.64] ;  /* 0x0000002402027981 */ /* 0x000ea4000c1e1b00 */
[----:B--2---:R0:W1:Y:S01]  /*21b0*/  I2F.U64 R0, R2 ;  /* 0x0000000200007312 */ /* 0x0040620000301000 */
[----:B------:R-:W-:Y:S05]  /*21c0*/  BRA `(.L_x_28674) ;  /* 0x0000000000087947 */ /* 0x000fea0003800000 */
.L_x_28693:
[----:B------:R-:W2:Y:S02]  /*21d0*/  LDG.E R0, desc[UR36][R2.64] ;  /* 0x0000002402007981 */ /* 0x000ea4000c1e1900 */
[----:B--2---:R-:W-:-:S07]  /*21e0*/  I2FP.F32.U32 R0, R0 ;  /* 0x0000000000007245 */ /* 0x004fce0000201000 */
.L_x_28674:
[----:B------:R-:W-:Y:S05]  /*21f0*/  BSYNC B6 ;  /* 0x0000000000067941 */ /* 0x000fea0003800000 */
.L_x_28668:
[C---:B012345:R-:W-:Y:S01]  /*2200*/  FMUL.FTZ R2, R0.reuse, 1.4426950216293334961 ;  /* 0x3fb8aa3b00027820 */ /* 0x07ffe20000410000 */
[----:B------:R-:W-:Y:S01]  /*2210*/  FSETP.GEU.FTZ.AND P0, PT, |R0|, 0.40999999642372131348, PT ;  /* 0x3ed1eb850000780b */ /* 0x000fe20003f1e200 */
[----:B------:R-:W-:Y:S01]  /*2220*/  HFMA2.MMA R5, -RZ, RZ, 0.83837890625, -4044 ;  /* 0x3ab5ebe6ff057435 */ /* 0x000fe200000001ff */
[----:B------:R-:W0:Y:S03]  /*2230*/  LDC.U8 R7, c[0x0][0x421] ;  /* 0x00010840ff077b82 */ /* 0x000e260000000000 */
[----:B------:R-:W1:Y:S02]  /*2240*/  FRND R2, R2 ;  /* 0x0000000200027307 */ /* 0x000e640000201000 */
[----:B-1----:R-:W-:Y:S02]  /*2250*/  FSEL R3, R2, RZ, P0 ;  /* 0x000000ff02037208 */ /* 0x002fe40000000000 */
[----:B------:R-:W-:-:S02]  /*2260*/  FSETP.NEU.FTZ.AND P0, PT, R0, RZ, PT ;  /* 0x000000ff0000720b */ /* 0x000fc40003f1d000 */
        /* <DEDUP_REMOVED lines=8> */
[----:B------:R-:W-:-:S03]  /*22f0*/  FSETP.GT.FTZ.AND P2, PT, R3, 128, PT ;  /* 0x430000000300780b */ /* 0x000fc60003f54000 */
[----:B------:R-:W-:-:S04]  /*2300*/  FFMA.FTZ R5, R4, R5, 0.49999994039535522461 ;  /* 0x3efffffe04057423 */ /* 0x000fc80000010005 */
[----:B------:R-:W-:-:S04]  /*2310*/  FMUL.FTZ R5, R4, R5 ;  /* 0x0000000504057220 */ /* 0x000fc80000410000 */
[----:B------:R-:W-:Y:S01]  /*2320*/  FFMA.FTZ R5, R4, R5, R4 ;  /* 0x0000000504057223 */ /* 0x000fe20000010004 */
[----:B0-----:R-:W-:Y:S01]  /*2330*/  PRMT R4, R7, 0x9910, RZ ;  /* 0x0000991007047816 */ /* 0x001fe200000000ff */
[----:B-1----:R-:W-:-:S04]  /*2340*/  FADD.FTZ R2, R6, -1 ;  /* 0xbf80000006027421 */ /* 0x002fc80000010000 */
[----:B------:R-:W-:-:S04]  /*2350*/  FFMA.FTZ R2, R5, R6, R2 ;  /* 0x0000000605027223 */ /* 0x000fc80000010002 */
[----:B------:R-:W-:Y:S01]  /*2360*/  @!P1 FADD.FTZ R2, R2, R2 ;  /* 0x0000000202029221 */ /* 0x000fe20000010000 */
[----:B------:R-:W-:Y:S01]  /*2370*/  FSETP.GEU.FTZ.AND P1, PT, R3, -25, PT ;  /* 0xc1c800000300780b */ /* 0x000fe20003f3e000 */
[----:B------:R-:W-:-:S03]  /*2380*/  IMAD.MOV.U32 R3, RZ, RZ, R4 ;  /* 0x000000ffff037224 */ /* 0x000fc600078e0004 */
[----:B------:R-:W-:Y:S02]  /*2390*/  FSEL R2, R2, +INF , !P2 ;  /* 0x7f80000002027808 */ /* 0x000fe40005000000 */
[----:B------:R-:W-:Y:S02]  /*23a0*/  ISETP.GT.AND P2, PT, R3, 0x9, PT ;  /* 0x000000090300780c */ /* 0x000fe40003f44270 */
[----:B------:R-:W-:Y:S01]  /*23b0*/  FSEL R2, R2, -1, P1 ;  /* 0xbf80000002027808 */ /* 0x000fe20000800000 */
[----:B------:R-:W-:-:S10]  /*23c0*/  @!P0 FADD.FTZ R2, R0, R0 ;  /* 0x0000000000028221 */ /* 0x000fd40000010000 */
        /* <DEDUP_REMOVED lines=12> */
.L_x_28699:
[----:B------:R-:W0:Y:S02]  /*2490*/  F2I.S64.TRUNC R2, R2 ;  /* 0x0000000200027311 */ /* 0x000e24000020d900 */
[----:B0-----:R-:W-:-:S05]  /*24a0*/  IMAD.MOV.U32 R5, RZ, RZ, R2 ;  /* 0x000000ffff057224 */ /* 0x001fca00078e0002 */
[----:B------:R0:W-:Y:S01]  /*24b0*/  STG.E.U8 desc[UR36][R16.64], R5 ;  /* 0x0000000510007986 */ /* 0x0001e2000c101124 */
[----:B------:R-:W-:Y:S05]  /*24c0*/  BRA `(.L_x_28701) ;  /* 0x0000000c00407947 */ /* 0x000fea0003800000 */
.L_x_28698:
        /* <DEDUP_REMOVED lines=9> */
.L_x_28703:
[----:B------:R-:W0:Y:S02]  /*2560*/  F2I.FTZ.TRUNC.NTZ R3, R2 ;  /* 0x0000000200037305 */ /* 0x000e24000021f100 */
[----:B0-----:R0:W-:Y:S01]  /*2570*/  STG.E desc[UR36][R16.64], R3 ;  /* 0x0000000310007986 */ /* 0x0011e2000c101924 */
[----:B------:R-:W-:Y:S05]  /*2580*/  BRA `(.L_x_28701) ;  /* 0x0000000c00107947 */ /* 0x000fea0003800000 */
.L_x_28702:
[----:B------:R-:W0:Y:S02]  /*2590*/  F2I.FTZ.TRUNC.NTZ R3, R2 ;  /* 0x0000000200037305 */ /* 0x000e24000021f100 */
[----:B0-----:R0:W-:Y:S01]  /*25a0*/  STG.E.U16 desc[UR36][R16.64], R3 ;  /* 0x0000000310007986 */ /* 0x0011e2000c101524 */
[----:B------:R-:W-:Y:S05]  /*25b0*/  BRA `(.L_x_28701) ;  /* 0x0000000c00047947 */ /* 0x000fea0003800000 */
.L_x_28697:
        /* <DEDUP_REMOVED lines=8> */
.L_x_28705:
[----:B------:R-:W-:-:S05]  /*2640*/  F2FP.F16.F32.PACK_AB R2, RZ, R2 ;  /* 0x00000002ff02723e */ /* 0x000fca00000000ff */
[----:B------:R0:W-:Y:S01]  /*2650*/  STG.E.U16 desc[UR36][R16.64], R2 ;  /* 0x0000000210007986 */ /* 0x0001e2000c101524 */
[----:B------:R-:W-:Y:S05]  /*2660*/  BRA `(.L_x_28701) ;  /* 0x0000000800d87947 */ /* 0x000fea0003800000 */
.L_x_28704:
        /* <DEDUP_REMOVED lines=9> */
.L_x_28707:
[----:B------:R-:W-:-:S04]  /*2700*/  F2FP.F16.F32.PACK_AB R3, RZ, R2 ;  /* 0x00000002ff03723e */ /* 0x000fc800000000ff */
[----:B------:R-:W-:-:S05]  /*2710*/  PRMT R3, R3, 0x5410, RZ ;  /* 0x0000541003037816 */ /* 0x000fca00000000ff */
[----:B------:R0:W-:Y:S01]  /*2720*/  STG.E desc[UR36][R16.64], R3 ;  /* 0x0000000310007986 */ /* 0x0001e2000c101924 */
[----:B------:R-:W-:Y:S05]  /*2730*/  BRA `(.L_x_28701) ;  /* 0x0000000800a47947 */ /* 0x000fea0003800000 */
.L_x_28706:
[----:B------:R-:W-:-:S06]  /*2740*/  FMUL.FTZ R2, R2, 1 ;  /* 0x3f80000002027820 */ /* 0x000fcc0000410000 */
[----:B------:R-:W0:Y:S02]  /*2750*/  F2F.F64.F32 R2, R2 ;  /* 0x0000000200027310 */ /* 0x000e240000201800 */
[----:B0-----:R0:W-:Y:S01]  /*2760*/  STG.E.64 desc[UR36][R16.64], R2 ;  /* 0x0000000210007986 */ /* 0x0011e2000c101b24 */
[----:B------:R-:W-:Y:S05]  /*2770*/  BRA `(.L_x_28701) ;  /* 0x0000000800947947 */ /* 0x000fea0003800000 */
.L_x_28696:
        /* <DEDUP_REMOVED lines=12> */
.L_x_28710:
[----:B------:R-:W-:Y:S01]  /*2840*/  FMUL.FTZ R4, R2, 1 ;  /* 0x3f80000002047820 */ /* 0x000fe20000410000 */
[----:B------:R-:W-:-:S05]  /*2850*/  CS2R R6, SRZ ;  /* 0x0000000000067805 */ /* 0x000fca000001ff00 */
[----:B------:R-:W0:Y:S02]  /*2860*/  F2F.F64.F32 R4, R4 ;  /* 0x0000000400047310 */ /* 0x000e240000201800 */
[----:B0-----:R0:W-:Y:S01]  /*2870*/  STG.E.128 desc[UR36][R16.64], R4 ;  /* 0x0000000410007986 */ /* 0x0011e2000c101d24 */
[----:B------:R-:W-:Y:S05]  /*2880*/  BRA `(.L_x_28701) ;  /* 0x0000000800507947 */ /* 0x000fea0003800000 */
.L_x_28709:
        /* <DEDUP_REMOVED lines=20> */
.L_x_28714:
[----:B------:R-:W-:Y:S05]  /*29d0*/  BSYNC B0 ;  /* 0x0000000000007941 */ /* 0x000fea0003800000 */
.L_x_28713:
[----:B------:R-:W-:-:S05]  /*29e0*/  LOP3.LUT R5, R0, R5, RZ, 0xfc, !PT ;  /* 0x0000000500057212 */ /* 0x000fca00078efcff */
[----:B------:R0:W-:Y:S01]  /*29f0*/  STG.E.U8 desc[UR36][R16.64], R5 ;  /* 0x0000000510007986 */ /* 0x0001e2000c101124 */
[----:B------:R-:W-:Y:S05]  /*2a00*/  BRA `(.L_x_28701) ;  /* 0x0000000400f07947 */ /* 0x000fea0003800000 */
.L_x_28712:
        /* <DEDUP_REMOVED lines=12> */
.L_x_28716:
[----:B------:R-:W-:Y:S01]  /*2ad0*/  IMAD.MOV.U32 R0, RZ, RZ, 0x7f ;  /* 0x0000007fff007424 */ /* 0x000fe200078e00ff */
[----:B------:R-:W-:-:S04]  /*2ae0*/  ISETP.GT.U32.AND P0, PT, R4, 0x7f800000, PT ;  /* 0x7f8000000400780c */ /* 0x000fc80003f04070 */
[----:B------:R-:W-:-:S09]  /*2af0*/  SEL R0, R0, 0x7c, P0 ;  /* 0x0000007c00007807 */ /* 0x000fd20000000000 */
.L_x_28717:
[----:B------:R-:W-:Y:S05]  /*2b00*/  BSYNC B0 ;  /* 0x0000000000007941 */ /* 0x000fea0003800000 */
.L_x_28715:
[----:B------:R-:W-:-:S04]  /*2b10*/  LOP3.LUT R2, R2, 0x80000000, RZ, 0xc0, !PT ;  /* 0x8000000002027812 */ /* 0x000fc800078ec0ff */
[----:B------:R-:W-:-:S04]  /*2b20*/  SHF.R.U32.HI R3, RZ, 0x18, R2 ;  /* 0x00000018ff037819 */ /* 0x000fc80000011602 */
[----:B------:R-:W-:-:S05]  /*2b30*/  LOP3.LUT R3, R0, R3, RZ, 0xfc, !PT ;  /* 0x0000000300037212 */ /* 0x000fca00078efcff */
[----:B------:R0:W-:Y:S01]  /*2b40*/  STG.E.U8 desc[UR36][R16.64], R3 ;  /* 0x0000000310007986 */ /* 0x0001e2000c101124 */
[----:B------:R-:W-:Y:S05]  /*2b50*/  BRA `(.L_x_28701) ;  /* 0x00000004009c7947 */ /* 0x000fea0003800000 */
.L_x_28711:
[----:B------:R-:W-:-:S05]  /*2b60*/  F2FP.BF16.F32.PACK_AB R2, RZ, R2 ;  /* 0x00000002ff02723e */ /* 0x000fca00000010ff */
[----:B------:R0:W-:Y:S01]  /*2b70*/  STG.E.U16 desc[UR36][R16.64], R2 ;  /* 0x0000000210007986 */ /* 0x0001e2000c101524 */
[----:B------:R-:W-:Y:S05]  /*2b80*/  BRA `(.L_x_28701) ;  /* 0x0000000400907947 */ /* 0x000fea0003800000 */
.L_x_28708:
        /* <DEDUP_REMOVED lines=11> */
.L_x_28720:
        /* <DEDUP_REMOVED lines=16> */
.L_x_28723:
[----:B------:R-:W-:-:S04]  /*2d40*/  LOP3.LUT R2, R2, 0x80000000, RZ, 0xc0, !PT ;  /* 0x8000000002027812 */ /* 0x000fc800078ec0ff */
[----:B------:R-:W-:-:S04]  /*2d50*/  SHF.R.U32.HI R3, RZ, 0x18, R2 ;  /* 0x00000018ff037819 */ /* 0x000fc80000011602 */
[----:B------:R-:W-:-:S04]  /*2d60*/  LOP3.LUT R0, R0, R3, RZ, 0xfc, !PT ;  /* 0x0000000300007212 */ /* 0x000fc800078efcff */
[----:B------:R-:W-:-:S07]  /*2d70*/  PRMT R8, R0, 0x7610, R8 ;  /* 0x0000761000087816 */ /* 0x000fce0000000008 */
.L_x_28722:
[----:B------:R-:W-:Y:S05]  /*2d80*/  BSYNC B0 ;  /* 0x0000000000007941 */ /* 0x000fea0003800000 */
.L_x_28721:
[----:B------:R0:W-:Y:S01]  /*2d90*/  STG.E.U8 desc[UR36][R16.64], R8 ;  /* 0x0000000810007986 */ /* 0x0001e2000c101124 */
[----:B------:R-:W-:Y:S05]  /*2da0*/  BRA `(.L_x_28701) ;  /* 0x0000000400087947 */ /* 0x000fea0003800000 */
.L_x_28719:
        /* <DEDUP_REMOVED lines=16> */
.L_x_28726:
[----:B------:R-:W-:-:S04]  /*2eb0*/  LOP3.LUT R2, R2, 0x80000000, RZ, 0xc0, !PT ;  /* 0x8000000002027812 */ /* 0x000fc800078ec0ff */
[----:B------:R-:W-:-:S04]  /*2ec0*/  SHF.R.U32.HI R3, RZ, 0x18, R2 ;  /* 0x00000018ff037819 */ /* 0x000fc80000011602 */
[----:B------:R-:W-:-:S04]  /*2ed0*/  LOP3.LUT R0, R0, R3, RZ, 0xfc, !PT ;  /* 0x0000000300007212 */ /* 0x000fc800078efcff */
[----:B------:R-:W-:-:S07]  /*2ee0*/  PRMT R8, R0, 0x7610, R8 ;  /* 0x0000761000087816 */ /* 0x000fce0000000008 */
.L_x_28725:
[----:B------:R-:W-:Y:S05]  /*2ef0*/  BSYNC B0 ;  /* 0x0000000000007941 */ /* 0x000fea0003800000 */
.L_x_28724:
[----:B------:R3:W-:Y:S01]  /*2f00*/  STG.E.U8 desc[UR36][R16.64], R8 ;  /* 0x0000000810007986 */ /* 0x0007e2000c101124 */
[----:B------:R-:W-:Y:S05]  /*2f10*/  BRA `(.L_x_28701) ;  /* 0x0000000000ac7947 */ /* 0x000fea0003800000 */
.L_x_28718:
        /* <DEDUP_REMOVED lines=21> */
.L_x_28700:
        /* <DEDUP_REMOVED lines=16> */
.L_x_28729:
[----:B------:R-:W-:Y:S05]  /*3170*/  BRA `(.L_x_28701) ;  /* 0x0000000000147947 */ /* 0x000fea0003800000 */
.L_x_28728:
[----:B------:R-:W0:Y:S02]  /*3180*/  F2I.U64.TRUNC R2, R2 ;  /* 0x0000000200027311 */ /* 0x000e24000020d800 */
[----:B0-----:R2:W-:Y:S01]  /*3190*/  STG.E.64 desc[UR36][R16.64], R2 ;  /* 0x0000000210007986 */ /* 0x0015e2000c101b24 */
[----:B------:R-:W-:Y:S05]  /*31a0*/  BRA `(.L_x_28701) ;  /* 0x0000000000087947 */ /* 0x000fea0003800000 */
.L_x_28727:
[----:B------:R-:W0:Y:S02]  /*31b0*/  F2I.FTZ.U32.TRUNC.NTZ R3, R2 ;  /* 0x0000000200037305 */ /* 0x000e24000021f000 */
[----:B0-----:R0:W-:Y:S02]  /*31c0*/  STG.E desc[UR36][R16.64], R3 ;  /* 0x0000000310007986 */ /* 0x0011e4000c101924 */
.L_x_28701:
[----:B------:R-:W-:-:S04]  /*31d0*/  IMAD R18, R23, 0x200, R18 ;  /* 0x0000020017127824 */ /* 0x000fc800078e0212 */
[----:B------:R-:W-:-:S07]  /*31e0*/  VIADD R19, R18, 0x80 ;  /* 0x0000008012137836 */ /* 0x000fce0000000000 */
.L_x_28666:
[----:B------:R-:W-:Y:S05]  /*31f0*/  BSYNC B7 ;  /* 0x0000000000077941 */ /* 0x000fea0003800000 */
.L_x_28665:
        /* <DEDUP_REMOVED lines=307> */
.L_x_28732:
        /* <DEDUP_REMOVED lines=22> */
.L_x_28737:
[----:B------:R-:W2:Y:S02]  /*4690*/  LDG.E.U8 R0, desc[UR36][R2.64] ;  /* 0x0000002402007981 */ /* 0x000ea4000c1e1100 */
[----:B--2---:R-:W-:Y:S01]  /*46a0*/  I2FP.F32.U32 R0, R0 ;  /* 0x0000000000007245 */ /* 0x004fe20000201000 */
[----:B------:R-:W-:Y:S06]  /*46b0*/  BRA `(.L_x_28739) ;  /* 0x0000000c002c7947 */ /* 0x000fec0003800000 */
.L_x_28736:
        /* <DEDUP_REMOVED lines=9> */
.L_x_28741:
[----:B------:R-:W2:Y:S02]  /*4750*/  LDG.E R0, desc[UR36][R2.64] ;  /* 0x0000002402007981 */ /* 0x000ea4000c1e1900 */
[----:B--2---:R-:W-:Y:S01]  /*4760*/  I2FP.F32.S32 R0, R0 ;  /* 0x0000000000007245 */ /* 0x004fe20000201400 */
[----:B------:R-:W-:Y:S06]  /*4770*/  BRA `(.L_x_28739) ;  /* 0x0000000800fc7947 */ /* 0x000fec0003800000 */
.L_x_28740:
[----:B------:R-:W2:Y:S02]  /*4780*/  LDG.E.U16 R0, desc[UR36][R2.64] ;  /* 0x0000002402007981 */ /* 0x000ea4000c1e1500 */
[----:B--2---:R-:W1:Y:S01]  /*4790*/  I2F.S16 R0, R0 ;  /* 0x0000000000007306 */ /* 0x004e620000101400 */
[----:B------:R-:W-:Y:S05]  /*47a0*/  BRA `(.L_x_28739) ;  /* 0x0000000800f07947 */ /* 0x000fea0003800000 */
.L_x_28735:
        /* <DEDUP_REMOVED lines=8> */
.L_x_28743:
[----:B------:R-:W2:Y:S02]  /*4830*/  LDG.E.U16 R0, desc[UR36][R2.64] ;  /* 0x0000002402007981 */ /* 0x000ea4000c1e1500 */
[----:B--2---:R-:W-:Y:S01]  /*4840*/  HADD2.F32 R0, -RZ, R0.H0_H0 ;  /* 0x20000000ff007230 */ /* 0x004fe20000004100 */
[----:B------:R-:W-:Y:S06]  /*4850*/  BRA `(.L_x_28739) ;  /* 0x0000000800c47947 */ /* 0x000fec0003800000 */
.L_x_28742:
        /* <DEDUP_REMOVED lines=8> */
.L_x_28745:
[----:B------:R-:W2:Y:S02]  /*48e0*/  LDG.E.U16 R0, desc[UR36][R2.64] ;  /* 0x0000002402007981 */ /* 0x000ea4000c1e1500 */
[----:B--2---:R-:W-:Y:S01]  /*48f0*/  HADD2.F32 R0, -RZ, R0.H0_H0 ;  /* 0x20000000ff007230 */ /* 0x004fe20000004100 */
[----:B------:R-:W-:Y:S06]  /*4900*/  BRA `(.L_x_28739) ;  /* 0x0000000800987947 */ /* 0x000fec0003800000 */
.L_x_28744:
[----:B------:R-:W2:Y:S01]  /*4910*/  LDG.E.64 R2, desc[UR36][R2.64] ;  /* 0x0000002402027981 */ /* 0x000ea2000c1e1b00 */
[----:B------:R-:W-:Y:S01]  /*4920*/  UMOV UR4, 0xf0000000 ;  /* 0xf000000000047882 */ /* 0x000fe20000000000 */
[----:B------:R-:W-:Y:S01]  /*4930*/  UMOV UR5, 0x380fffff ;  /* 0x380fffff00057882 */ /* 0x000fe20000000000 */
[----:B--2---:R-:W0:Y:S01]  /*4940*/  F2F.F32.F64 R0, R2 ;  /* 0x0000000200007310 */ /* 0x004e220000301000 */
[----:B------:R-:W-:-:S14]  /*4950*/  DSETP.GEU.AND P0, PT, |R2|, UR4, PT ;  /* 0x0000000402007e2a */ /* 0x000fdc000bf0e200 */
[----:B0-----:R-:W-:Y:S01]  /*4960*/  @!P0 FMUL R0, R0, 1.175494350822287508e-38 ;  /* 0x0080000000008820 */ /* 0x001fe20000400000 */
[----:B------:R-:W-:Y:S06]  /*4970*/  BRA `(.L_x_28739) ;  /* 0x00000008007c7947 */ /* 0x000fec0003800000 */
.L_x_28734:
        /* <DEDUP_REMOVED lines=12> */
.L_x_28748:
[----:B------:R-:W2:Y:S01]  /*4a40*/  LDG.E.64 R2, desc[UR36][R2.64] ;  /* 0x0000002402027981 */ /* 0x000ea2000c1e1b00 */
[----:B------:R-:W-:Y:S01]  /*4a50*/  UMOV UR4, 0xf0000000 ;  /* 0xf000000000047882 */ /* 0x000fe20000000000 */
[----:B------:R-:W-:Y:S01]  /*4a60*/  UMOV UR5, 0x380fffff ;  /* 0x380fffff00057882 */ /* 0x000fe20000000000 */
[----:B--2---:R-:W0:Y:S01]  /*4a70*/  F2F.F32.F64 R0, R2 ;  /* 0x0000000200007310 */ /* 0x004e220000301000 */
[----:B------:R-:W-:-:S14]  /*4a80*/  DSETP.GEU.AND P0, PT, |R2|, UR4, PT ;  /* 0x0000000402007e2a */ /* 0x000fdc000bf0e200 */
[----:B0-----:R-:W-:Y:S01]  /*4a90*/  @!P0 FMUL R0, R0, 1.175494350822287508e-38 ;  /* 0x0080000000008820 */ /* 0x001fe20000400000 */
[----:B------:R-:W-:Y:S06]  /*4aa0*/  BRA `(.L_x_28739) ;  /* 0x0000000800307947 */ /* 0x000fec0003800000 */
.L_x_28747:
        /* <DEDUP_REMOVED lines=26> */
.L_x_28750:
        /* <DEDUP_REMOVED lines=13> */
.L_x_28749:
[----:B------:R-:W2:Y:S02]  /*4d20*/  LDG.E.U16 R0, desc[UR36][R2.64] ;  /* 0x0000002402007981 */ /* 0x000ea4000c1e1500 */
[----:B--2---:R-:W-:Y:S01]  /*4d30*/  IMAD.U32 R0, R0, 0x10000, RZ ;  /* 0x0001000000007824 */ /* 0x004fe200078e00ff */
[----:B------:R-:W-:Y:S06]  /*4d40*/  BRA `(.L_x_28739) ;  /* 0x0000000400887947 */ /* 0x000fec0003800000 */
.L_x_28746:
        /* <DEDUP_REMOVED lines=11> */
.L_x_28753:
        /* <DEDUP_REMOVED lines=20> */
.L_x_28755:
[----:B------:R-:W-:Y:S05]  /*4f40*/  BSYNC B0 ;  /* 0x0000000000007941 */ /* 0x000fea0003800000 */
.L_x_28754:
[----:B------:R-:W-:Y:S01]  /*4f50*/  LEA R3, R0, 0x3b800000, 0x17 ;  /* 0x3b80000000037811 */ /* 0x000fe200078eb8ff */
[----:B------:R-:W-:-:S05]  /*4f60*/  IMAD.SHL.U32 R0, R2, 0x100000, RZ ;  /* 0x0010000002007824 */ /* 0x000fca00078e00ff */
[----:B------:R-:W-:Y:S01]  /*4f70*/  LOP3.LUT R0, R3, R0, R4, 0xfe, !PT ;  /* 0x0000000003007212 */ /* 0x000fe200078efe04 */
[----:B------:R-:W-:Y:S06]  /*4f80*/  BRA `(.L_x_28739) ;  /* 0x0000000000f87947 */ /* 0x000fec0003800000 */
.L_x_28752:
        /* <DEDUP_REMOVED lines=20> */
.L_x_28757:
[----:B------:R-:W-:Y:S05]  /*50d0*/  BSYNC B0 ;  /* 0x0000000000007941 */ /* 0x000fea0003800000 */
.L_x_28756:
[----:B------:R-:W-:Y:S01]  /*50e0*/  LEA R3, R0, 0x37800000, 0x17 ;  /* 0x3780000000037811 */ /* 0x000fe200078eb8ff */
[----:B------:R-:W-:-:S05]  /*50f0*/  IMAD.SHL.U32 R0, R2, 0x200000, RZ ;  /* 0x0020000002007824 */ /* 0x000fca00078e00ff */
[----:B------:R-:W-:Y:S01]  /*5100*/  LOP3.LUT R0, R3, R0, R4, 0xfe, !PT ;  /* 0x0000000003007212 */ /* 0x000fe200078efe04 */
[----:B------:R-:W-:Y:S06]  /*5110*/  BRA `(.L_x_28739) ;  /* 0x0000000000947947 */ /* 0x000fec0003800000 */
.L_x_28751:
        /* <DEDUP_REMOVED lines=14> */
.L_x_28738:
        /* <DEDUP_REMOVED lines=16> */
.L_x_28760:
[----:B------:R-:W-:Y:S01]  /*5300*/  IMAD.MOV.U32 R0, RZ, RZ, RZ ;  /* 0x000000ffff007224 */ /* 0x000fe200078e00ff */
[----:B------:R-:W-:Y:S06]  /*5310*/  BRA `(.L_x_28739) ;  /* 0x0000000000147947 */ /* 0x000fec0003800000 */
.L_x_28759:
[----:B------:R-:W2:Y:S02]  /*5320*/  LDG.E.64 R2, desc[UR36][R2.64] ;  /* 0x0000002402027981 */ /* 0x000ea4000c1e1b00 */
[----:B--2---:R0:W1:Y:S01]  /*5330*/  I2F.U64 R0, R2 ;  /* 0x0000000200007312 */ /* 0x0040620000301000 */
[----:B------:R-:W-:Y:S05]  /*5340*/  BRA `(.L_x_28739) ;  /* 0x0000000000087947 */ /* 0x000fea0003800000 */
.L_x_28758:
[----:B------:R-:W2:Y:S02]  /*5350*/  LDG.E R0, desc[UR36][R2.64] ;  /* 0x0000002402007981 */ /* 0x000ea4000c1e1900 */
[----:B--2---:R-:W-:-:S07]  /*5360*/  I2FP.F32.U32 R0, R0 ;  /* 0x0000000000007245 */ /* 0x004fce0000201000 */
.L_x_28739:
[----:B------:R-:W-:Y:S05]  /*5370*/  BSYNC B6 ;  /* 0x0000000000067941 */ /* 0x000fea0003800000 */
.L_x_28733:
[C---:B012345:R-:W-:Y:S01]  /*5380*/  FMUL.FTZ R2, R0.reuse, 1.4426950216293334961 ;  /* 0x3fb8aa3b00027820 */ /* 0x07ffe20000410000 */
[----:B------:R-:W-:Y:S01]  /*5390*/  FSETP.GEU.FTZ.AND P0, PT, |R0|, 0.40999999642372131348, PT ;  /* 0x3ed1eb850000780b */ /* 0x000fe20003f1e200 */
[----:B------:R-:W-:Y:S01]  /*53a0*/  IMAD.MOV.U32 R5, RZ, RZ, 0x3ab5ebe6 ;  /* 0x3ab5ebe6ff057424 */ /* 0x000fe200078e00ff */
        /* <DEDUP_REMOVED lines=38> */
.L_x_28764:
[----:B------:R-:W0:Y:S02]  /*5610*/  F2I.S64.TRUNC R2, R2 ;  /* 0x0000000200027311 */ /* 0x000e24000020d900 */
[----:B0-----:R-:W-:-:S05]  /*5620*/  IMAD.MOV.U32 R5, RZ, RZ, R2 ;  /* 0x000000ffff057224 */ /* 0x001fca00078e0002 */
[----:B------:R4:W-:Y:S01]  /*5630*/  STG.E.U8 desc[UR36][R16.64], R5 ;  /* 0x0000000510007986 */ /* 0x0009e2000c101124 */
[----:B------:R-:W-:Y:S05]  /*5640*/  BRA `(.L_x_28766) ;  /* 0x0000000c00407947 */ /* 0x000fea0003800000 */
.L_x_28763:
        /* <DEDUP_REMOVED lines=9> */
.L_x_28768:
[----:B------:R-:W0:Y:S02]  /*56e0*/  F2I.FTZ.TRUNC.NTZ R3, R2 ;  /* 0x0000000200037305 */ /* 0x000e24000021f100 */
[----:B0-----:R2:W-:Y:S01]  /*56f0*/  STG.E desc[UR36][R16.64], R3 ;  /* 0x0000000310007986 */ /* 0x0015e2000c101924 */
[----:B------:R-:W-:Y:S05]  /*5700*/  BRA `(.L_x_28766) ;  /* 0x0000000c00107947 */ /* 0x000fea0003800000 */
.L_x_28767:
[----:B------:R-:W0:Y:S02]  /*5710*/  F2I.FTZ.TRUNC.NTZ R3, R2 ;  /* 0x0000000200037305 */ /* 0x000e24000021f100 */
[----:B0-----:R0:W-:Y:S01]  /*5720*/  STG.E.U16 desc[UR36][R16.64], R3 ;  /* 0x0000000310007986 */ /* 0x0011e2000c101524 */
[----:B------:R-:W-:Y:S05]  /*5730*/  BRA `(.L_x_28766) ;  /* 0x0000000c00047947 */ /* 0x000fea0003800000 */
.L_x_28762:
        /* <DEDUP_REMOVED lines=8> */
.L_x_28770:
[----:B------:R-:W-:-:S05]  /*57c0*/  F2FP.F16.F32.PACK_AB R2, RZ, R2 ;  /* 0x00000002ff02723e */ /* 0x000fca00000000ff */
[----:B------:R0:W-:Y:S01]  /*57d0*/  STG.E.U16 desc[UR36][R16.64], R2 ;  /* 0x0000000210007986 */ /* 0x0001e2000c101524 */
[----:B------:R-:W-:Y:S05]  /*57e0*/  BRA `(.L_x_28766) ;  /* 0x0000000800d87947 */ /* 0x000fea0003800000 */
.L_x_28769:
        /* <DEDUP_REMOVED lines=9> */
.L_x_28772:
[----:B------:R-:W-:-:S04]  /*5880*/  F2FP.F16.F32.PACK_AB R3, RZ, R2 ;  /* 0x00000002ff03723e */ /* 0x000fc800000000ff */
[----:B------:R-:W-:-:S05]  /*5890*/  PRMT R3, R3, 0x5410, RZ ;  /* 0x0000541003037816 */ /* 0x000fca00000000ff */
[----:B------:R0:W-:Y:S01]  /*58a0*/  STG.E desc[UR36][R16.64], R3 ;  /* 0x0000000310007986 */ /* 0x0001e2000c101924 */
[----:B------:R-:W-:Y:S05]  /*58b0*/  BRA `(.L_x_28766) ;  /* 0x0000000800a47947 */ /* 0x000fea0003800000 */
.L_x_28771:
[----:B------:R-:W-:-:S06]  /*58c0*/  FMUL.FTZ R2, R2, 1 ;  /* 0x3f80000002027820 */ /* 0x000fcc0000410000 */
[----:B------:R-:W0:Y:S02]  /*58d0*/  F2F.F64.F32 R2, R2 ;  /* 0x0000000200027310 */ /* 0x000e240000201800 */
[----:B0-----:R0:W-:Y:S01]  /*58e0*/  STG.E.64 desc[UR36][R16.64], R2 ;  /* 0x0000000210007986 */ /* 0x0011e2000c101b24 */
[----:B------:R-:W-:Y:S05]  /*58f0*/  BRA `(.L_x_28766) ;  /* 0x0000000800947947 */ /* 0x000fea0003800000 */
.L_x_28761:
        /* <DEDUP_REMOVED lines=12> */
.L_x_28775:
[----:B------:R-:W-:Y:S01]  /*59c0*/  FMUL.FTZ R4, R2, 1 ;  /* 0x3f80000002047820 */ /* 0x000fe20000410000 */
[----:B------:R-:W-:-:S05]  /*59d0*/  CS2R R6, SRZ ;  /* 0x0000000000067805 */ /* 0x000fca000001ff00 */
[----:B------:R-:W0:Y:S02]  /*59e0*/  F2F.F64.F32 R4, R4 ;  /* 0x0000000400047310 */ /* 0x000e240000201800 */
[----:B0-----:R0:W-:Y:S01]  /*59f0*/  STG.E.128 desc[UR36][R16.64], R4 ;  /* 0x0000000410007986 */ /* 0x0011e2000c101d24 */
[----:B------:R-:W-:Y:S05]  /*5a00*/  BRA `(.L_x_28766) ;  /* 0x0000000800507947 */ /* 0x000fea0003800000 */
.L_x_28774:
        /* <DEDUP_REMOVED lines=20> */
.L_x_28779:
[----:B------:R-:W-:Y:S05]  /*5b50*/  BSYNC B0 ;  /* 0x0000000000007941 */ /* 0x000fea0003800000 */
.L_x_28778:
[----:B------:R-:W-:-:S05]  /*5b60*/  LOP3.LUT R5, R0, R5, RZ, 0xfc, !PT ;  /* 0x0000000500057212 */ /* 0x000fca00078efcff */
[----:B------:R0:W-:Y:S01]  /*5b70*/  STG.E.U8 desc[UR36][R16.64], R5 ;  /* 0x0000000510007986 */ /* 0x0001e2000c101124 */
[----:B------:R-:W-:Y:S05]  /*5b80*/  BRA `(.L_x_28766) ;  /* 0x0000000400f07947 */ /* 0x000fea0003800000 */
.L_x_28777:
        /* <DEDUP_REMOVED lines=12> */
.L_x_28781:
[----:B------:R-:W-:Y:S01]  /*5c50*/  IMAD.MOV.U32 R0, RZ, RZ, 0x7f ;  /* 0x0000007fff007424 */ /* 0x000fe200078e00ff */
[----:B------:R-:W-:-:S04]  /*5c60*/  ISETP.GT.U32.AND P0, PT, R4, 0x7f800000, PT ;  /* 0x7f8000000400780c */ /* 0x000fc80003f04070 */
[----:B------:R-:W-:-:S09]  /*5c70*/  SEL R0, R0, 0x7c, P0 ;  /* 0x0000007c00007807 */ /* 0x000fd20000000000 */
.L_x_28782:
[----:B------:R-:W-:Y:S05]  /*5c80*/  BSYNC B0 ;  /* 0x0000000000007941 */ /* 0x000fea0003800000 */
.L_x_28780:
[----:B------:R-:W-:-:S04]  /*5c90*/  LOP3.LUT R2, R2, 0x80000000, RZ, 0xc0, !PT ;  /* 0x8000000002027812 */ /* 0x000fc800078ec0ff */
[----:B------:R-:W-:-:S04]  /*5ca0*/  SHF.R.U32.HI R3, RZ, 0x18, R2 ;  /* 0x00000018ff037819 */ /* 0x000fc80000011602 */
[----:B------:R-:W-:-:S05]  /*5cb0*/  LOP3.LUT R3, R0, R3, RZ, 0xfc, !PT ;  /* 0x0000000300037212 */ /* 0x000fca00078efcff */
[----:B------:R0:W-:Y:S01]  /*5cc0*/  STG.E.U8 desc[UR36][R16.64], R3 ;  /* 0x0000000310007986 */ /* 0x0001e2000c101124 */
[----:B------:R-:W-:Y:S05]  /*5cd0*/  BRA `(.L_x_28766) ;  /* 0x00000004009c7947 */ /* 0x000fea0003800000 */
.L_x_28776:
[----:B------:R-:W-:-:S05]  /*5ce0*/  F2FP.BF16.F32.PACK_AB R2, RZ, R2 ;  /* 0x00000002ff02723e */ /* 0x000fca00000010ff */
[----:B------:R0:W-:Y:S01]  /*5cf0*/  STG.E.U16 desc[UR36][R16.64], R2 ;  /* 0x0000000210007986 */ /* 0x0001e2000c101524 */
[----:B------:R-:W-:Y:S05]  /*5d00*/  BRA `(.L_x_28766) ;  /* 0x0000000400907947 */ /* 0x000fea0003800000 */
.L_x_28773:
        /* <DEDUP_REMOVED lines=11> */
.L_x_28785:
        /* <DEDUP_REMOVED lines=16> */
.L_x_28788:
[----:B------:R-:W-:-:S04]  /*5ec0*/  LOP3.LUT R2, R2, 0x80000000, RZ, 0xc0, !PT ;  /* 0x8000000002027812 */ /* 0x000fc800078ec0ff */
[----:B------:R-:W-:-:S04]  /*5ed0*/  SHF.R.U32.HI R3, RZ, 0x18, R2 ;  /* 0x00000018ff037819 */ /* 0x000fc80000011602 */
[----:B------:R-:W-:-:S04]  /*5ee0*/  LOP3.LUT R0, R0, R3, RZ, 0xfc, !PT ;  /* 0x0000000300007212 */ /* 0x000fc800078efcff */
[----:B------:R-:W-:-:S07]  /*5ef0*/  PRMT R8, R0, 0x7610, R8 ;  /* 0x0000761000087816 */ /* 0x000fce0000000008 */
.L_x_28787:
[----:B------:R-:W-:Y:S05]  /*5f00*/  BSYNC B0 ;  /* 0x0000000000007941 */ /* 0x000fea0003800000 */
.L_x_28786:
[----:B------:R0:W-:Y:S01]  /*5f10*/  STG.E.U8 desc[UR36][R16.64], R8 ;  /* 0x0000000810007986 */ /* 0x0001e2000c101124 */
[----:B------:R-:W-:Y:S05]  /*5f20*/  BRA `(.L_x_28766) ;  /* 0x0000000400087947 */ /* 0x000fea0003800000 */
.L_x_28784:
        /* <DEDUP_REMOVED lines=16> */
.L_x_28791:
[----:B------:R-:W-:-:S04]  /*6030*/  LOP3.LUT R2, R2, 0x80000000, RZ, 0xc0, !PT ;  /* 0x8000000002027812 */ /* 0x000fc800078ec0ff */
[----:B------:R-:W-:-:S04]  /*6040*/  SHF.R.U32.HI R3, RZ, 0x18, R2 ;  /* 0x00000018ff037819 */ /* 0x000fc80000011602 */
[----:B------:R-:W-:-:S04]  /*6050*/  LOP3.LUT R0, R0, R3, RZ, 0xfc, !PT ;  /* 0x0000000300007212 */ /* 0x000fc800078efcff */
[----:B------:R-:W-:-:S07]  /*6060*/  PRMT R8, R0, 0x7610, R8 ;  /* 0x0000761000087816 */ /* 0x000fce0000000008 */
.L_x_28790:
[----:B------:R-:W-:Y:S05]  /*6070*/  BSYNC B0 ;  /* 0x0000000000007941 */ /* 0x000fea0003800000 */
.L_x_28789:
[----:B------:R0:W-:Y:S01]  /*6080*/  STG.E.U8 desc[UR36][R16.64], R8 ;  /* 0x0000000810007986 */ /* 0x0001e2000c101124 */
[----:B------:R-:W-:Y:S05]  /*6090*/  BRA `(.L_x_28766) ;  /* 0x0000000000ac7947 */ /* 0x000fea0003800000 */
.L_x_28783:
        /* <DEDUP_REMOVED lines=21> */
.L_x_28765:
        /* <DEDUP_REMOVED lines=16> */
.L_x_28794:
[----:B------:R-:W-:Y:S05]  /*62f0*/  BRA `(.L_x_28766) ;  /* 0x0000000000147947 */ /* 0x000fea0003800000 */
.L_x_28793:
[----:B------:R-:W0:Y:S02]  /*6300*/  F2I.U64.TRUNC R2, R2 ;  /* 0x0000000200027311 */ /* 0x000e24000020d800 */
[----:B0-----:R0:W-:Y:S01]  /*6310*/  STG.E.64 desc[UR36][R16.64], R2 ;  /* 0x0000000210007986 */ /* 0x0011e2000c101b24 */
[----:B------:R-:W-:Y:S05]  /*6320*/  BRA `(.L_x_28766) ;  /* 0x0000000000087947 */ /* 0x000fea0003800000 */
.L_x_28792:
[----:B------:R-:W0:Y:S02]  /*6330*/  F2I.FTZ.U32.TRUNC.NTZ R3, R2 ;  /* 0x0000000200037305 */ /* 0x000e24000021f000 */
[----:B0-----:R0:W-:Y:S02]  /*6340*/  STG.E desc[UR36][R16.64], R3 ;  /* 0x0000000310007986 */ /* 0x0011e4000c101924 */
.L_x_28766:
[----:B------:R-:W-:-:S07]  /*6350*/  VIADD R19, R19, 0x80 ;  /* 0x0000008013137836 */ /* 0x000fce0000000000 */
.L_x_28731:
[----:B------:R-:W-:Y:S05]  /*6360*/  BSYNC B7 ;  /* 0x0000000000077941 */ /* 0x000fea0003800000 */
.L_x_28730:
        /* <DEDUP_REMOVED lines=307> */
.L_x_28797:
        /* <DEDUP_REMOVED lines=22> */
.L_x_28802:
[----:B------:R-:W2:Y:S02]  /*7800*/  LDG.E.U8 R0, desc[UR36][R2.64] ;  /* 0x0000002402007981 */ /* 0x000ea4000c1e1100 */
[----:B--2---:R-:W-:Y:S01]  /*7810*/  I2FP.F32.U32 R0, R0 ;  /* 0x0000000000007245 */ /* 0x004fe20000201000 */
[----:B------:R-:W-:Y:S06]  /*7820*/  BRA `(.L_x_28804) ;  /* 0x0000000c002c7947 */ /* 0x000fec0003800000 */
.L_x_28801:
        /* <DEDUP_REMOVED lines=9> */
.L_x_28806:
[----:B------:R-:W2:Y:S02]  /*78c0*/  LDG.E R0, desc[UR36][R2.64] ;  /* 0x0000002402007981 */ /* 0x000ea4000c1e1900 */
[----:B--2---:R-:W-:Y:S01]  /*78d0*/  I2FP.F32.S32 R0, R0 ;  /* 0x0000000000007245 */ /* 0x004fe20000201400 */
[----:B------:R-:W-:Y:S06]  /*78e0*/  BRA `(.L_x_28804) ;  /* 0x0000000800fc7947 */ /* 0x000fec0003800000 */
.L_x_28805:
[----:B------:R-:W2:Y:S02]  /*78f0*/  LDG.E.U16 R0, desc[UR36][R2.64] ;  /* 0x0000002402007981 */ /* 0x000ea4000c1e1500 */
[----:B--2---:R-:W0:Y:S01]  /*7900*/  I2F.S16 R0, R0 ;  /* 0x0000000000007306 */ /* 0x004e220000101400 */
[----:B------:R-:W-:Y:S05]  /*7910*/  BRA `(.L_x_28804) ;  /* 0x0000000800f07947 */ /* 0x000fea0003800000 */
.L_x_28800:
        /* <DEDUP_REMOVED lines=8> */
.L_x_28808:
[----:B------:R-:W2:Y:S02]  /*79a0*/  LDG.E.U16 R0, desc[UR36][R2.64] ;  /* 0x0000002402007981 */ /* 0x000ea4000c1e1500 */
[----:B--2---:R-:W-:Y:S01]  /*79b0*/  HADD2.F32 R0, -RZ, R0.H0_H0 ;  /* 0x20000000ff007230 */ /* 0x004fe20000004100 */
[----:B------:R-:W-:Y:S06]  /*79c0*/  BRA `(.L_x_28804) ;  /* 0x0000000800c47947 */ /* 0x000fec0003800000 */
.L_x_28807:
        /* <DEDUP_REMOVED lines=8> */
.L_x_28810:
[----:B------:R-:W2:Y:S02]  /*7a50*/  LDG.E.U16 R0, desc[UR36][R2.64] ;  /* 0x0000002402007981 */ /* 0x000ea4000c1e1500 */
[----:B--2---:R-:W-:Y:S01]  /*7a60*/  HADD2.F32 R0, -RZ, R0.H0_H0 ;  /* 0x20000000ff007230 */ /* 0x004fe20000004100 */
[----:B------:R-:W-:Y:S06]  /*7a70*/  BRA `(.L_x_28804) ;  /* 0x0000000800987947 */ /* 0x000fec0003800000 */
.L_x_28809:
[----:B------:R-:W2:Y:S01]  /*7a80*/  LDG.E.64 R2, desc[UR36][R2.64] ;  /* 0x0000002402027981 */ /* 0x000ea2000c1e1b00 */
[----:B------:R-:W-:Y:S01]  /*7a90*/  UMOV UR4, 0xf0000000 ;  /* 0xf000000000047882 */ /* 0x000fe20000000000 */
[----:B------:R-:W-:Y:S01]  /*7aa0*/  UMOV UR5, 0x380fffff ;  /* 0x380fffff00057882 */ /* 0x000fe20000000000 */
[----:B--2---:R-:W0:Y:S01]  /*7ab0*/  F2F.F32.F64 R0, R2 ;  /* 0x0000000200007310 */ /* 0x004e220000301000 */
[----:B------:R-:W-:-:S14]  /*7ac0*/  DSETP.GEU.AND P0, PT, |R2|, UR4, PT ;  /* 0x0000000402007e2a */ /* 0x000fdc000bf0e200 */
[----:B0-----:R-:W-:Y:S01]  /*7ad0*/  @!P0 FMUL R0, R0, 1.175494350822287508e-38 ;  /* 0x0080000000008820 */ /* 0x001fe20000400000 */
[----:B------:R-:W-:Y:S06]  /*7ae0*/  BRA `(.L_x_28804) ;  /* 0x00000008007c7947 */ /* 0x000fec0003800000 */
.L_x_28799:
        /* <DEDUP_REMOVED lines=12> */
.L_x_28813:
[----:B------:R-:W2:Y:S01]  /*7bb0*/  LDG.E.64 R2, desc[UR36][R2.64] ;  /* 0x0000002402027981 */ /* 0x000ea2000c1e1b00 */
[----:B------:R-:W-:Y:S01]  /*7bc0*/  UMOV UR4, 0xf0000000 ;  /* 0xf000000000047882 */ /* 0x000fe20000000000 */
[----:B------:R-:W-:Y:S01]  /*7bd0*/  UMOV UR5, 0x380fffff ;  /* 0x380fffff00057882 */ /* 0x000fe20000000000 */
[----:B--2---:R-:W0:Y:S01]  /*7be0*/  F2F.F32.F64 R0, R2 ;  /* 0x0000000200007310 */ /* 0x004e220000301000 */
[----:B------:R-:W-:-:S14]  /*7bf0*/  DSETP.GEU.AND P0, PT, |R2|, UR4, PT ;  /* 0x0000000402007e2a */ /* 0x000fdc000bf0e200 */
[----:B0-----:R-:W-:Y:S01]  /*7c00*/  @!P0 FMUL R0, R0, 1.175494350822287508e-38 ;  /* 0x0080000000008820 */ /* 0x001fe20000400000 */
[----:B------:R-:W-:Y:S06]  /*7c10*/  BRA `(.L_x_28804) ;  /* 0x0000000800307947 */ /* 0x000fec0003800000 */
.L_x_28812:
        /* <DEDUP_REMOVED lines=26> */
.L_x_28815:
        /* <DEDUP_REMOVED lines=13> */
.L_x_28814:
[----:B------:R-:W2:Y:S02]  /*7e90*/  LDG.E.U16 R0, desc[UR36][R2.64] ;  /* 0x0000002402007981 */ /* 0x000ea4000c1e1500 */
[----:B--2---:R-:W-:Y:S01]  /*7ea0*/  IMAD.U32 R0, R0, 0x10000, RZ ;  /* 0x0001000000007824 */ /* 0x004fe200078e00ff */
[----:B------:R-:W-:Y:S06]  /*7eb0*/  BRA `(.L_x_28804) ;  /* 0x0000000400887947 */ /* 0x000fec0003800000 */
.L_x_28811:
        /* <DEDUP_REMOVED lines=11> */
.L_x_28818:
        /* <DEDUP_REMOVED lines=20> */
.L_x_28820:
[----:B------:R-:W-:Y:S05]  /*80b0*/  BSYNC B0 ;  /* 0x0000000000007941 */ /* 0x000fea0003800000 */
.L_x_28819:
[----:B------:R-:W-:Y:S01]  /*80c0*/  LEA R3, R0, 0x3b800000, 0x17 ;  /* 0x3b80000000037811 */ /* 0x000fe200078eb8ff */
[----:B------:R-:W-:-:S05]  /*80d0*/  IMAD.SHL.U32 R0, R2, 0x100000, RZ ;  /* 0x0010000002007824 */ /* 0x000fca00078e00ff */
[----:B------:R-:W-:Y:S01]  /*80e0*/  LOP3.LUT R0, R3, R0, R4, 0xfe, !PT ;  /* 0x0000000003007212 */ /* 0x000fe200078efe04 */
[----:B------:R-:W-:Y:S06]  /*80f0*/  BRA `(.L_x_28804) ;  /* 0x0000000000f87947 */ /* 0x000fec0003800000 */
.L_x_28817:
        /* <DEDUP_REMOVED lines=20> */
.L_x_28822:
[----:B------:R-:W-:Y:S05]  /*8240*/  BSYNC B0 ;  /* 0x0000000000007941 */ /* 0x000fea0003800000 */
.L_x_28821:
[----:B------:R-:W-:Y:S01]  /*8250*/  LEA R3, R0, 0x37800000, 0x17 ;  /* 0x3780000000037811 */ /* 0x000fe200078eb8ff */
[----:B------:R-:W-:-:S05]  /*8260*/  IMAD.SHL.U32 R0, R2, 0x200000, RZ ;  /* 0x0020000002007824 */ /* 0x000fca00078e00ff */
[----:B------:R-:W-:Y:S01]  /*8270*/  LOP3.LUT R0, R3, R0, R4, 0xfe, !PT ;  /* 0x0000000003007212 */ /* 0x000fe200078efe04 */
[----:B------:R-:W-:Y:S06]  /*8280*/  BRA `(.L_x_28804) ;  /* 0x0000000000947947 */ /* 0x000fec0003800000 */
.L_x_28816:
        /* <DEDUP_REMOVED lines=14> */
.L_x_28803:
        /* <DEDUP_REMOVED lines=16> */
.L_x_28825:
[----:B------:R-:W-:Y:S01]  /*8470*/  IMAD.MOV.U32 R0, RZ, RZ, RZ ;  /* 0x000000ffff007224 */ /* 0x000fe200078e00ff */
[----:B------:R-:W-:Y:S06]  /*8480*/  BRA `(.L_x_28804) ;  /* 0x0000000000147947 */ /* 0x000fec0003800000 */
.L_x_28824:
[----:B------:R-:W2:Y:S02]  /*8490*/  LDG.E.64 R2, desc[UR36][R2.64] ;  /* 0x0000002402027981 */ /* 0x000ea4000c1e1b00 */
[----:B--2---:R0:W1:Y:S01]  /*84a0*/  I2F.U64 R0, R2 ;  /* 0x0000000200007312 */ /* 0x0040620000301000 */
[----:B------:R-:W-:Y:S05]  /*84b0*/  BRA `(.L_x_28804) ;  /* 0x0000000000087947 */ /* 0x000fea0003800000 */
.L_x_28823:
[----:B------:R-:W2:Y:S02]  /*84c0*/  LDG.E R0, desc[UR36][R2.64] ;  /* 0x0000002402007981 */ /* 0x000ea4000c1e1900 */
[----:B--2---:R-:W-:-:S07]  /*84d0*/  I2FP.F32.U32 R0, R0 ;  /* 0x0000000000007245 */ /* 0x004fce0000201000 */
.L_x_28804:
[----:B------:R-:W-:Y:S05]  /*84e0*/  BSYNC B6 ;  /* 0x0000000000067941 */ /* 0x000fea0003800000 */
.L_x_28798:
        /* <DEDUP_REMOVED lines=41> */
.L_x_28829:
[----:B------:R-:W0:Y:S02]  /*8780*/  F2I.S64.TRUNC R2, R2 ;  /* 0x0000000200027311 */ /* 0x000e24000020d900 */
[----:B0-----:R-:W-:-:S05]  /*8790*/  IMAD.MOV.U32 R5, RZ, RZ, R2 ;  /* 0x000000ffff057224 */ /* 0x001fca00078e0002 */
[----:B------:R0:W-:Y:S01]  /*87a0*/  STG.E.U8 desc[UR36][R16.64], R5 ;  /* 0x0000000510007986 */ /* 0x0001e2000c101124 */
[----:B------:R-:W-:Y:S05]  /*87b0*/  BRA `(.L_x_28831) ;  /* 0x0000000c00407947 */ /* 0x000fea0003800000 */
.L_x_28828:
        /* <DEDUP_REMOVED lines=9> */
.L_x_28833:
[----:B------:R-:W0:Y:S02]  /*8850*/  F2I.FTZ.TRUNC.NTZ R3, R2 ;  /* 0x0000000200037305 */ /* 0x000e24000021f100 */
[----:B0-----:R0:W-:Y:S01]  /*8860*/  STG.E desc[UR36][R16.64], R3 ;  /* 0x0000000310007986 */ /* 0x0011e2000c101924 */
[----:B------:R-:W-:Y:S05]  /*8870*/  BRA `(.L_x_28831) ;  /* 0x0000000c00107947 */ /* 0x000fea0003800000 */
.L_x_28832:
[----:B------:R-:W0:Y:S02]  /*8880*/  F2I.FTZ.TRUNC.NTZ R3, R2 ;  /* 0x0000000200037305 */ /* 0x000e24000021f100 */
[----:B0-----:R0:W-:Y:S01]  /*8890*/  STG.E.U16 desc[UR36][R16.64], R3 ;  /* 0x0000000310007986 */ /* 0x0011e2000c101524 */
[----:B------:R-:W-:Y:S05]  /*88a0*/  BRA `(.L_x_28831) ;  /* 0x0000000c00047947 */ /* 0x000fea0003800000 */
.L_x_28827:
        /* <DEDUP_REMOVED lines=8> */
.L_x_28835:
[----:B------:R-:W-:-:S05]  /*8930*/  F2FP.F16.F32.PACK_AB R2, RZ, R2 ;  /* 0x00000002ff02723e */ /* 0x000fca00000000ff */
[----:B------:R0:W-:Y:S01]  /*8940*/  STG.E.U16 desc[UR36][R16.64], R2 ;  /* 0x0000000210007986 */ /* 0x0001e2000c101524 */
[----:B------:R-:W-:Y:S05]  /*8950*/  BRA `(.L_x_28831) ;  /* 0x0000000800d87947 */ /* 0x000fea0003800000 */
.L_x_28834:
        /* <DEDUP_REMOVED lines=9> */
.L_x_28837:
[----:B------:R-:W-:-:S04]  /*89f0*/  F2FP.F16.F32.PACK_AB R3, RZ, R2 ;  /* 0x00000002ff03723e */ /* 0x000fc800000000ff */
[----:B------:R-:W-:-:S05]  /*8a00*/  PRMT R3, R3, 0x5410, RZ ;  /* 0x0000541003037816 */ /* 0x000fca00000000ff */
[----:B------:R0:W-:Y:S01]  /*8a10*/  STG.E desc[UR36][R16.64], R3 ;  /* 0x0000000310007986 */ /* 0x0001e2000c101924 */
[----:B------:R-:W-:Y:S05]  /*8a20*/  BRA `(.L_x_28831) ;  /* 0x0000000800a47947 */ /* 0x000fea0003800000 */
.L_x_28836:
[----:B------:R-:W-:-:S06]  /*8a30*/  FMUL.FTZ R2, R2, 1 ;  /* 0x3f80000002027820 */ /* 0x000fcc0000410000 */
[----:B------:R-:W0:Y:S02]  /*8a40*/  F2F.F64.F32 R2, R2 ;  /* 0x0000000200027310 */ /* 0x000e240000201800 */
[----:B0-----:R0:W-:Y:S01]  /*8a50*/  STG.E.64 desc[UR36][R16.64], R2 ;  /* 0x0000000210007986 */ /* 0x0011e2000c101b24 */
[----:B------:R-:W-:Y:S05]  /*8a60*/  BRA `(.L_x_28831) ;  /* 0x0000000800947947 */ /* 0x000fea0003800000 */
.L_x_28826:
        /* <DEDUP_REMOVED lines=12> */
.L_x_28840:
[----:B------:R-:W-:Y:S01]  /*8b30*/  FMUL.FTZ R4, R2, 1 ;  /* 0x3f80000002047820 */ /* 0x000fe20000410000 */
[----:B------:R-:W-:-:S05]  /*8b40*/  CS2R R6, SRZ ;  /* 0x0000000000067805 */ /* 0x000fca000001ff00 */
[----:B------:R-:W0:Y:S02]  /*8b50*/  F2F.F64.F32 R4, R4 ;  /* 0x0000000400047310 */ /* 0x000e240000201800 */
[----:B0-----:R0:W-:Y:S01]  /*8b60*/  STG.E.128 desc[UR36][R16.64], R4 ;  /* 0x0000000410007986 */ /* 0x0011e2000c101d24 */
[----:B------:R-:W-:Y:S05]  /*8b70*/  BRA `(.L_x_28831) ;  /* 0x0000000800507947 */ /* 0x000fea0003800000 */
.L_x_28839:
        /* <DEDUP_REMOVED lines=20> */
.L_x_28844:
[----:B------:R-:W-:Y:S05]  /*8cc0*/  BSYNC B0 ;  /* 0x0000000000007941 */ /* 0x000fea0003800000 */
.L_x_28843:
[----:B------:R-:W-:-:S05]  /*8cd0*/  LOP3.LUT R5, R0, R5, RZ, 0xfc, !PT ;  /* 0x0000000500057212 */ /* 0x000fca00078efcff */
[----:B------:R0:W-:Y:S01]  /*8ce0*/  STG.E.U8 desc[UR36][R16.64], R5 ;  /* 0x0000000510007986 */ /* 0x0001e2000c101124 */
[----:B------:R-:W-:Y:S05]  /*8cf0*/  BRA `(.L_x_28831) ;  /* 0x0000000400f07947 */ /* 0x000fea0003800000 */
.L_x_28842:
        /* <DEDUP_REMOVED lines=12> */
.L_x_28846:
[----:B------:R-:W-:Y:S01]  /*8dc0*/  IMAD.MOV.U32 R0, RZ, RZ, 0x7f ;  /* 0x0000007fff007424 */ /* 0x000fe200078e00ff */
[----:B------:R-:W-:-:S04]  /*8dd0*/  ISETP.GT.U32.AND P0, PT, R4, 0x7f800000, PT ;  /* 0x7f8000000400780c */ /* 0x000fc80003f04070 */
[----:B------:R-:W-:-:S09]  /*8de0*/  SEL R0, R0, 0x7c, P0 ;  /* 0x0000007c00007807 */ /* 0x000fd20000000000 */
.L_x_28847:
[----:B------:R-:W-:Y:S05]  /*8df0*/  BSYNC B0 ;  /* 0x0000000000007941 */ /* 0x000fea0003800000 */
.L_x_28845:
[----:B------:R-:W-:-:S04]  /*8e00*/  LOP3.LUT R2, R2, 0x80000000, RZ, 0xc0, !PT ;  /* 0x8000000002027812 */ /* 0x000fc800078ec0ff */
[----:B------:R-:W-:-:S04]  /*8e10*/  SHF.R.U32.HI R3, RZ, 0x18, R2 ;  /* 0x00000018ff037819 */ /* 0x000fc80000011602 */
[----:B------:R-:W-:-:S05]  /*8e20*/  LOP3.LUT R3, R0, R3, RZ, 0xfc, !PT ;  /* 0x0000000300037212 */ /* 0x000fca00078efcff */
[----:B------:R0:W-:Y:S01]  /*8e30*/  STG.E.U8 desc[UR36][R16.64], R3 ;  /* 0x0000000310007986 */ /* 0x0001e2000c101124 */
[----:B------:R-:W-:Y:S05]  /*8e40*/  BRA `(.L_x_28831) ;  /* 0x00000004009c7947 */ /* 0x000fea0003800000 */
.L_x_28841:
[----:B------:R-:W-:-:S05]  /*8e50*/  F2FP.BF16.F32.PACK_AB R2, RZ, R2 ;  /* 0x00000002ff02723e */ /* 0x000fca00000010ff */
[----:B------:R0:W-:Y:S01]  /*8e60*/  STG.E.U16 desc[UR36][R16.64], R2 ;  /* 0x0000000210007986 */ /* 0x0001e2000c101524 */
[----:B------:R-:W-:Y:S05]  /*8e70*/  BRA `(.L_x_28831) ;  /* 0x0000000400907947 */ /* 0x000fea0003800000 */
.L_x_28838:
        /* <DEDUP_REMOVED lines=11> */
.L_x_28850:
        /* <DEDUP_REMOVED lines=16> */
.L_x_28853:
[----:B------:R-:W-:-:S04]  /*9030*/  LOP3.LUT R2, R2, 0x80000000, RZ, 0xc0, !PT ;  /* 0x8000000002027812 */ /* 0x000fc800078ec0ff */
[----:B------:R-:W-:-:S04]  /*9040*/  SHF.R.U32.HI R3, RZ, 0x18, R2 ;  /* 0x00000018ff037819 */ /* 0x000fc80000011602 */
[----:B------:R-:W-:-:S04]  /*9050*/  LOP3.LUT R0, R0, R3, RZ, 0xfc, !PT ;  /* 0x0000000300007212 */ /* 0x000fc800078efcff */
[----:B------:R-:W-:-:S07]  /*9060*/  PRMT R8, R0, 0x7610, R8 ;  /* 0x0000761000087816 */ /* 0x000fce0000000008 */
.L_x_28852:
[----:B------:R-:W-:Y:S05]  /*9070*/  BSYNC B0 ;  /* 0x0000000000007941 */ /* 0x000fea0003800000 */
.L_x_28851:
[----:B------:R3:W-:Y:S01]  /*9080*/  STG.E.U8 desc[UR36][R16.64], R8 ;  /* 0x0000000810007986 */ /* 0x0007e2000c101124 */
[----:B------:R-:W-:Y:S05]  /*9090*/  BRA `(.L_x_28831) ;  /* 0x0000000400087947 */ /* 0x000fea0003800000 */
.L_x_28849:
        /* <DEDUP_REMOVED lines=16> */
.L_x_28856:
[----:B------:R-:W-:-:S04]  /*91a0*/  LOP3.LUT R2, R2, 0x80000000, RZ, 0xc0, !PT ;  /* 0x8000000002027812 */ /* 0x000fc800078ec0ff */
[----:B------:R-:W-:-:S04]  /*91b0*/  SHF.R.U32.HI R3, RZ, 0x18, R2 ;  /* 0x00000018ff037819 */ /* 0x000fc80000011602 */
[----:B------:R-:W-:-:S04]  /*91c0*/  LOP3.LUT R0, R0, R3, RZ, 0xfc, !PT ;  /* 0x0000000300007212 */ /* 0x000fc800078efcff */
[----:B------:R-:W-:-:S07]  /*91d0*/  PRMT R8, R0, 0x7610, R8 ;  /* 0x0000761000087816 */ /* 0x000fce0000000008 */
.L_x_28855:
[----:B------:R-:W-:Y:S05]  /*91e0*/  BSYNC B0 ;  /* 0x0000000000007941 */ /* 0x000fea0003800000 */
.L_x_28854:
[----:B------:R0:W-:Y:S01]  /*91f0*/  STG.E.U8 desc[UR36][R16.64], R8 ;  /* 0x0000000810007986 */ /* 0x0001e2000c101124 */
[----:B------:R-:W-:Y:S05]  /*9200*/  BRA `(.L_x_28831) ;  /* 0x0000000000ac7947 */ /* 0x000fea0003800000 */
.L_x_28848:
        /* <DEDUP_REMOVED lines=21> */
.L_x_28830:
        /* <DEDUP_REMOVED lines=16> */
.L_x_28859:
[----:B------:R-:W-:Y:S05]  /*9460*/  BRA `(.L_x_28831) ;  /* 0x0000000000147947 */ /* 0x000fea0003800000 */
.L_x_28858:
[----:B------:R-:W0:Y:S02]  /*9470*/  F2I.U64.TRUNC R2, R2 ;  /* 0x0000000200027311 */ /* 0x000e24000020d800 */
[----:B0-----:R2:W-:Y:S01]  /*9480*/  STG.E.64 desc[UR36][R16.64], R2 ;  /* 0x0000000210007986 */ /* 0x0015e2000c101b24 */
[----:B------:R-:W-:Y:S05]  /*9490*/  BRA `(.L_x_28831) ;  /* 0x0000000000087947 */ /* 0x000fea0003800000 */
.L_x_28857:
[----:B------:R-:W0:Y:S02]  /*94a0*/  F2I.FTZ.U32.TRUNC.NTZ R3, R2 ;  /* 0x0000000200037305 */ /* 0x000e24000021f000 */
[----:B0-----:R0:W-:Y:S02]  /*94b0*/  STG.E desc[UR36][R16.64], R3 ;  /* 0x0000000310007986 */ /* 0x0011e4000c101924 */
.L_x_28831:
[----:B------:R-:W-:-:S07]  /*94c0*/  VIADD R19, R19, 0x80 ;  /* 0x0000008013137836 */ /* 0x000fce0000000000 */
.L_x_28796:
[----:B------:R-:W-:Y:S05]  /*94d0*/  BSYNC B7 ;  /* 0x0000000000077941 */ /* 0x000fea0003800000 */
.L_x_28795:
        /* <DEDUP_REMOVED lines=306> */
.L_x_28860:
        /* <DEDUP_REMOVED lines=22> */
.L_x_28865:
[----:B------:R-:W2:Y:S02]  /*a960*/  LDG.E.U8 R0, desc[UR36][R2.64] ;  /* 0x0000002402007981 */ /* 0x000ea4000c1e1100 */
[----:B--2---:R-:W-:Y:S01]  /*a970*/  I2FP.F32.U32 R0, R0 ;  /* 0x0000000000007245 */ /* 0x004fe20000201000 */
[----:B------:R-:W-:Y:S06]  /*a980*/  BRA `(.L_x_28867) ;  /* 0x0000000c002c7947 */ /* 0x000fec0003800000 */
.L_x_28864:
        /* <DEDUP_REMOVED lines=9> */
.L_x_28869:
[----:B------:R-:W2:Y:S02]  /*aa20*/  LDG.E R0, desc[UR36][R2.64] ;  /* 0x0000002402007981 */ /* 0x000ea4000c1e1900 */
[----:B--2---:R-:W-:Y:S01]  /*aa30*/  I2FP.F32.S32 R0, R0 ;  /* 0x0000000000007245 */ /* 0x004fe20000201400 */
[----:B------:R-:W-:Y:S06]  /*aa40*/  BRA `(.L_x_28867) ;  /* 0x0000000800fc7947 */ /* 0x000fec0003800000 */
.L_x_28868:
[----:B------:R-:W2:Y:S02]  /*aa50*/  LDG.E.U16 R0, desc[UR36][R2.64] ;  /* 0x0000002402007981 */ /* 0x000ea4000c1e1500 */
[----:B--2---:R-:W0:Y:S01]  /*aa60*/  I2F.S16 R0, R0 ;  /* 0x0000000000007306 */ /* 0x004e220000101400 */
[----:B------:R-:W-:Y:S05]  /*aa70*/  BRA `(.L_x_28867) ;  /* 0x0000000800f07947 */ /* 0x000fea0003800000 */
.L_x_28863:
        /* <DEDUP_REMOVED lines=8> */
.L_x_28871:
[----:B------:R-:W2:Y:S02]  /*ab00*/  LDG.E.U16 R0, desc[UR36][R2.64] ;  /* 0x0000002402007981 */ /* 0x000ea4000c1e1500 */
[----:B--2---:R-:W-:Y:S01]  /*ab10*/  HADD2.F32 R0, -RZ, R0.H0_H0 ;  /* 0x20000000ff007230 */ /* 0x004fe20000004100 */
[----:B------:R-:W-:Y:S06]  /*ab20*/  BRA `(.L_x_28867) ;  /* 0x0000000800c47947 */ /* 0x000fec0003800000 */
.L_x_28870:
        /* <DEDUP_REMOVED lines=8> */
.L_x_28873:
[----:B------:R-:W2:Y:S02]  /*abb0*/  LDG.E.U16 R0, desc[UR36][R2.64] ;  /* 0x0000002402007981 */ /* 0x000ea4000c1e1500 */
[----:B--2---:R-:W-:Y:S01]  /*abc0*/  HADD2.F32 R0, -RZ, R0.H0_H0 ;  /* 0x20000000ff007230 */ /* 0x004fe20000004100 */
[----:B------:R-:W-:Y:S06]  /*abd0*/  BRA `(.L_x_28867) ;  /* 0x0000000800987947 */ /* 0x000fec0003800000 */
.L_x_28872:
[----:B------:R-:W2:Y:S01]  /*abe0*/  LDG.E.64 R2, desc[UR36][R2.64] ;  /* 0x0000002402027981 */ /* 0x000ea2000c1e1b00 */
[----:B------:R-:W-:Y:S01]  /*abf0*/  UMOV UR4, 0xf0000000 ;  /* 0xf000000000047882 */ /* 0x000fe20000000000 */
[----:B------:R-:W-:Y:S01]  /*ac00*/  UMOV UR5, 0x380fffff ;  /* 0x380fffff00057882 */ /* 0x000fe20000000000 */
[----:B--2---:R-:W0:Y:S01]  /*ac10*/  F2F.F32.F64 R0, R2 ;  /* 0x0000000200007310 */ /* 0x004e220000301000 */
[----:B------:R-:W-:-:S14]  /*ac20*/  DSETP.GEU.AND P0, PT, |R2|, UR4, PT ;  /* 0x0000000402007e2a */ /* 0x000fdc000bf0e200 */
[----:B0-----:R-:W-:Y:S01]  /*ac30*/  @!P0 FMUL R0, R0, 1.175494350822287508e-38 ;  /* 0x0080000000008820 */ /* 0x001fe20000400000 */
[----:B------:R-:W-:Y:S06]  /*ac40*/  BRA `(.L_x_28867) ;  /* 0x00000008007c7947 */ /* 0x000fec0003800000 */
.L_x_28862:
        /* <DEDUP_REMOVED lines=12> */
.L_x_28876:
[----:B------:R-:W2:Y:S01]  /*ad10*/  LDG.E.64 R2, desc[UR36][R2.64] ;  /* 0x0000002402027981 */ /* 0x000ea2000c1e1b00 */
[----:B------:R-:W-:Y:S01]  /*ad20*/  UMOV UR4, 0xf0000000 ;  /* 0xf000000000047882 */ /* 0x000fe20000000000 */
[----:B------:R-:W-:Y:S01]  /*ad30*/  UMOV UR5, 0x380fffff ;  /* 0x380fffff00057882 */ /* 0x000fe20000000000 */
[----:B--2---:R-:W0:Y:S01]  /*ad40*/  F2F.F32.F64 R0, R2 ;  /* 0x0000000200007310 */ /* 0x004e220000301000 */
[----:B------:R-:W-:-:S14]  /*ad50*/  DSETP.GEU.AND P0, PT, |R2|, UR4, PT ;  /* 0x0000000402007e2a */ /* 0x000fdc000bf0e200 */
[----:B0-----:R-:W-:Y:S01]  /*ad60*/  @!P0 FMUL R0, R0, 1.175494350822287508e-38 ;  /* 0x0080000000008820 */ /* 0x001fe20000400000 */
[----:B------:R-:W-:Y:S06]  /*ad70*/  BRA `(.L_x_28867) ;  /* 0x0000000800307947 */ /* 0x000fec0003800000 */
.L_x_28875:
        /* <DEDUP_REMOVED lines=26> */
.L_x_28878:
        /* <DEDUP_REMOVED lines=13> */
.L_x_28877:
[----:B------:R-:W2:Y:S02]  /*aff0*/  LDG.E.U16 R0, desc[UR36][R2.64] ;  /* 0x0000002402007981 */ /* 0x000ea4000c1e1500 */
[----:B--2---:R-:W-:Y:S01]  /*b000*/  IMAD.U32 R0, R0, 0x10000, RZ ;  /* 0x0001000000007824 */ /* 0x004fe200078e00ff */
[----:B------:R-:W-:Y:S06]  /*b010*/  BRA `(.L_x_28867) ;  /* 0x0000000400887947 */ /* 0x000fec0003800000 */
.L_x_28874:
        /* <DEDUP_REMOVED lines=11> */
.L_x_28881:
        /* <DEDUP_REMOVED lines=20> */
.L_x_28883:
[----:B------:R-:W-:Y:S05]  /*b210*/  BSYNC B0 ;  /* 0x0000000000007941 */ /* 0x000fea0003800000 */
.L_x_28882:
[----:B------:R-:W-:Y:S01]  /*b220*/  LEA R3, R0, 0x3b800000, 0x17 ;  /* 0x3b80000000037811 */ /* 0x000fe200078eb8ff */
[----:B------:R-:W-:-:S05]  /*b230*/  IMAD.SHL.U32 R0, R2, 0x100000, RZ ;  /* 0x0010000002007824 */ /* 0x000fca00078e00ff */
[----:B------:R-:W-:Y:S01]  /*b240*/  LOP3.LUT R0, R3, R0, R4, 0xfe, !PT ;  /* 0x0000000003007212 */ /* 0x000fe200078efe04 */
[----:B------:R-:W-:Y:S06]  /*b250*/  BRA `(.L_x_28867) ;  /* 0x0000000000f87947 */ /* 0x000fec0003800000 */
.L_x_28880:
        /* <DEDUP_REMOVED lines=20> */
.L_x_28885:
[----:B------:R-:W-:Y:S05]  /*b3a0*/  BSYNC B0 ;  /* 0x0000000000007941 */ /* 0x000fea0003800000 */
.L_x_28884:
[----:B------:R-:W-:Y:S01]  /*b3b0*/  LEA R3, R0, 0x37800000, 0x17 ;  /* 0x3780000000037811 */ /* 0x000fe200078eb8ff */
[----:B------:R-:W-:-:S05]  /*b3c0*/  IMAD.SHL.U32 R0, R2, 0x200000, RZ ;  /* 0x0020000002007824 */ /* 0x000fca00078e00ff */
[----:B------:R-:W-:Y:S01]  /*b3d0*/  LOP3.LUT R0, R3, R0, R4, 0xfe, !PT ;  /* 0x0000000003007212 */ /* 0x000fe200078efe04 */
[----:B------:R-:W-:Y:S06]  /*b3e0*/  BRA `(.L_x_28867) ;  /* 0x0000000000947947 */ /* 0x000fec0003800000 */
.L_x_28879:
        /* <DEDUP_REMOVED lines=14> */
.L_x_28866:
        /* <DEDUP_REMOVED lines=16> */
.L_x_28888:
[----:B------:R-:W-:Y:S01]  /*b5d0*/  IMAD.MOV.U32 R0, RZ, RZ, RZ ;  /* 0x000000ffff007224 */ /* 0x000fe200078e00ff */
[----:B------:R-:W-:Y:S06]  /*b5e0*/  BRA `(.L_x_28867) ;  /* 0x0000000000147947 */ /* 0x000fec0003800000 */
.L_x_28887:
[----:B------:R-:W2:Y:S02]  /*b5f0*/  LDG.E.64 R2, desc[UR36][R2.64] ;  /* 0x0000002402027981 */ /* 0x000ea4000c1e1b00 */
[----:B--2---:R0:W1:Y:S01]  /*b600*/  I2F.U64 R0, R2 ;  /* 0x0000000200007312 */ /* 0x0040620000301000 */
[----:B------:R-:W-:Y:S05]  /*b610*/  BRA `(.L_x_28867) ;  /* 0x0000000000087947 */ /* 0x000fea0003800000 */
.L_x_28886:
[----:B------:R-:W2:Y:S02]  /*b620*/  LDG.E R0, desc[UR36][R2.64] ;  /* 0x0000002402007981 */ /* 0x000ea4000c1e1900 */
[----:B--2---:R-:W-:-:S07]  /*b630*/  I2FP.F32.U32 R0, R0 ;  /* 0x0000000000007245 */ /* 0x004fce0000201000 */
.L_x_28867:
[----:B------:R-:W-:Y:S05]  /*b640*/  BSYNC B6 ;  /* 0x0000000000067941 */ /* 0x000fea0003800000 */
.L_x_28861:
        /* <DEDUP_REMOVED lines=41> */
.L_x_28892:
[----:B------:R-:W0:Y:S02]  /*b8e0*/  F2I.S64.TRUNC R2, R2 ;  /* 0x0000000200027311 */ /* 0x000e24000020d900 */
[----:B0-----:R-:W-:-:S05]  /*b8f0*/  IMAD.MOV.U32 R5, RZ, RZ, R2 ;  /* 0x000000ffff057224 */ /* 0x001fca00078e0002 */
[----:B------:R-:W-:Y:S01]  /*b900*/  STG.E.U8 desc[UR36][R16.64], R5 ;  /* 0x0000000510007986 */ /* 0x000fe2000c101124 */
[----:B------:R-:W-:Y:S05]  /*b910*/  EXIT ;  /* 0x000000000000794d */ /* 0x000fea0003800000 */
.L_x_28891:
        /* <DEDUP_REMOVED lines=9> */
.L_x_28895:
[----:B------:R-:W0:Y:S02]  /*b9b0*/  F2I.FTZ.TRUNC.NTZ R3, R2 ;  /* 0x0000000200037305 */ /* 0x000e24000021f100 */
[----:B0-----:R-:W-:Y:S01]  /*b9c0*/  STG.E desc[UR36][R16.64], R3 ;  /* 0x0000000310007986 */ /* 0x001fe2000c101924 */
[----:B------:R-:W-:Y:S05]  /*b9d0*/  EXIT ;  /* 0x000000000000794d */ /* 0x000fea0003800000 */
.L_x_28894:
[----:B------:R-:W0:Y:S02]  /*b9e0*/  F2I.FTZ.TRUNC.NTZ R3, R2 ;  /* 0x0000000200037305 */ /* 0x000e24000021f100 */
[----:B0-----:R-:W-:Y:S01]  /*b9f0*/  STG.E.U16 desc[UR36][R16.64], R3 ;  /* 0x0000000310007986 */ /* 0x001fe2000c101524 */
[----:B------:R-:W-:Y:S05]  /*ba00*/  EXIT ;  /* 0x000000000000794d */ /* 0x000fea0003800000 */
.L_x_28890:
        /* <DEDUP_REMOVED lines=8> */
.L_x_28897:
[----:B------:R-:W-:-:S05]  /*ba90*/  F2FP.F16.F32.PACK_AB R2, RZ, R2 ;  /* 0x00000002ff02723e */ /* 0x000fca00000000ff */
[----:B------:R-:W-:Y:S01]  /*baa0*/  STG.E.U16 desc[UR36][R16.64], R2 ;  /* 0x0000000210007986 */ /* 0x000fe2000c101524 */
[----:B------:R-:W-:Y:S05]  /*bab0*/  EXIT ;  /* 0x000000000000794d */ /* 0x000fea0003800000 */
.L_x_28896:
        /* <DEDUP_REMOVED lines=9> */
.L_x_28899:
[----:B------:R-:W-:-:S04]  /*bb50*/  F2FP.F16.F32.PACK_AB R3, RZ, R2 ;  /* 0x00000002ff03723e */ /* 0x000fc800000000ff */
[----:B------:R-:W-:-:S05]  /*bb60*/  PRMT R3, R3, 0x5410, RZ ;  /* 0x0000541003037816 */ /* 0x000fca00000000ff */
[----:B------:R-:W-:Y:S01]  /*bb70*/  STG.E desc[UR36][R16.64], R3 ;  /* 0x0000000310007986 */ /* 0x000fe2000c101924 */
[----:B------:R-:W-:Y:S05]  /*bb80*/  EXIT ;  /* 0x000000000000794d */ /* 0x000fea0003800000 */
.L_x_28898:
[----:B------:R-:W-:-:S06]  /*bb90*/  FMUL.FTZ R2, R2, 1 ;  /* 0x3f80000002027820 */ /* 0x000fcc0000410000 */
[----:B------:R-:W0:Y:S02]  /*bba0*/  F2F.F64.F32 R2, R2 ;  /* 0x0000000200027310 */ /* 0x000e240000201800 */
[----:B0-----:R-:W-:Y:S01]  /*bbb0*/  STG.E.64 desc[UR36][R16.64], R2 ;  /* 0x0000000210007986 */ /* 0x001fe2000c101b24 */
[----:B------:R-:W-:Y:S05]  /*bbc0*/  EXIT ;  /* 0x000000000000794d */ /* 0x000fea0003800000 */
.L_x_28889:
        /* <DEDUP_REMOVED lines=12> */
.L_x_28902:
[----:B------:R-:W-:Y:S01]  /*bc90*/  FMUL.FTZ R4, R2, 1 ;  /* 0x3f80000002047820 */ /* 0x000fe20000410000 */
[----:B------:R-:W-:-:S05]  /*bca0*/  CS2R R6, SRZ ;  /* 0x0000000000067805 */ /* 0x000fca000001ff00 */
[----:B------:R-:W0:Y:S02]  /*bcb0*/  F2F.F64.F32 R4, R4 ;  /* 0x0000000400047310 */ /* 0x000e240000201800 */
[----:B0-----:R-:W-:Y:S01]  /*bcc0*/  STG.E.128 desc[UR36][R16.64], R4 ;  /* 0x0000000410007986 */ /* 0x001fe2000c101d24 */
[----:B------:R-:W-:Y:S05]  /*bcd0*/  EXIT ;  /* 0x000000000000794d */ /* 0x000fea0003800000 */
.L_x_28901:
        /* <DEDUP_REMOVED lines=20> */
.L_x_28906:
[----:B------:R-:W-:Y:S05]  /*be20*/  BSYNC B0 ;  /* 0x0000000000007941 */ /* 0x000fea0003800000 */
.L_x_28905:
[----:B------:R-:W-:-:S05]  /*be30*/  LOP3.LUT R5, R0, R5, RZ, 0xfc, !PT ;  /* 0x0000000500057212 */ /* 0x000fca00078efcff */
[----:B------:R-:W-:Y:S01]  /*be40*/  STG.E.U8 desc[UR36][R16.64], R5 ;  /* 0x0000000510007986 */ /* 0x000fe2000c101124 */
[----:B------:R-:W-:Y:S05]  /*be50*/  EXIT ;  /* 0x000000000000794d */ /* 0x000fea0003800000 */
.L_x_28904:
        /* <DEDUP_REMOVED lines=12> */
.L_x_28908:
[----:B------:R-:W-:Y:S01]  /*bf20*/  IMAD.MOV.U32 R0, RZ, RZ, 0x7f ;  /* 0x0000007fff007424 */ /* 0x000fe200078e00ff */
[----:B------:R-:W-:-:S04]  /*bf30*/  ISETP.GT.U32.AND P0, PT, R4, 0x7f800000, PT ;  /* 0x7f8000000400780c */ /* 0x000fc80003f04070 */
[----:B------:R-:W-:-:S09]  /*bf40*/  SEL R0, R0, 0x7c, P0 ;  /* 0x0000007c00007807 */ /* 0x000fd20000000000 */
.L_x_28909:
[----:B------:R-:W-:Y:S05]  /*bf50*/  BSYNC B0 ;  /* 0x0000000000007941 */ /* 0x000fea0003800000 */
.L_x_28907:
[----:B------:R-:W-:-:S04]  /*bf60*/  LOP3.LUT R2, R2, 0x80000000, RZ, 0xc0, !PT ;  /* 0x8000000002027812 */ /* 0x000fc800078ec0ff */
[----:B------:R-:W-:-:S04]  /*bf70*/  SHF.R.U32.HI R3, RZ, 0x18, R2 ;  /* 0x00000018ff037819 */ /* 0x000fc80000011602 */
[----:B------:R-:W-:-:S05]  /*bf80*/  LOP3.LUT R3, R0, R3, RZ, 0xfc, !PT ;  /* 0x0000000300037212 */ /* 0x000fca00078efcff */
[----:B------:R-:W-:Y:S01]  /*bf90*/  STG.E.U8 desc[UR36][R16.64], R3 ;  /* 0x0000000310007986 */ /* 0x000fe2000c101124 */
[----:B------:R-:W-:Y:S05]  /*bfa0*/  EXIT ;  /* 0x000000000000794d */ /* 0x000fea0003800000 */
.L_x_28903:
[----:B------:R-:W-:-:S05]  /*bfb0*/  F2FP.BF16.F32.PACK_AB R2, RZ, R2 ;  /* 0x00000002ff02723e */ /* 0x000fca00000010ff */
[----:B------:R-:W-:Y:S01]  /*bfc0*/  STG.E.U16 desc[UR36][R16.64], R2 ;  /* 0x0000000210007986 */ /* 0x000fe2000c101524 */
[----:B------:R-:W-:Y:S05]  /*bfd0*/  EXIT ;  /* 0x000000000000794d */ /* 0x000fea0003800000 */
.L_x_28900:
        /* <DEDUP_REMOVED lines=11> */
.L_x_28912:
        /* <DEDUP_REMOVED lines=16> */
.L_x_28915:
[----:B------:R-:W-:-:S04]  /*c190*/  LOP3.LUT R2, R2, 0x80000000, RZ, 0xc0, !PT ;  /* 0x8000000002027812 */ /* 0x000fc800078ec0ff */
[----:B------:R-:W-:-:S04]  /*c1a0*/  SHF.R.U32.HI R3, RZ, 0x18, R2 ;  /* 0x00000018ff037819 */ /* 0x000fc80000011602 */
[----:B------:R-:W-:-:S04]  /*c1b0*/  LOP3.LUT R0, R0, R3, RZ, 0xfc, !PT ;  /* 0x0000000300007212 */ /* 0x000fc800078efcff */
[----:B------:R-:W-:-:S07]  /*c1c0*/  PRMT R8, R0, 0x7610, R8 ;  /* 0x0000761000087816 */ /* 0x000fce0000000008 */
.L_x_28914:
[----:B------:R-:W-:Y:S05]  /*c1d0*/  BSYNC B0 ;  /* 0x0000000000007941 */ /* 0x000fea0003800000 */
.L_x_28913:
[----:B------:R-:W-:Y:S01]  /*c1e0*/  STG.E.U8 desc[UR36][R16.64], R8 ;  /* 0x0000000810007986 */ /* 0x000fe2000c101124 */
[----:B------:R-:W-:Y:S05]  /*c1f0*/  EXIT ;  /* 0x000000000000794d */ /* 0x000fea0003800000 */
.L_x_28911:
        /* <DEDUP_REMOVED lines=16> */
.L_x_28918:
[----:B------:R-:W-:-:S04]  /*c300*/  LOP3.LUT R2, R2, 0x80000000, RZ, 0xc0, !PT ;  /* 0x8000000002027812 */ /* 0x000fc800078ec0ff */
[----:B------:R-:W-:-:S04]  /*c310*/  SHF.R.U32.HI R3, RZ, 0x18, R2 ;  /* 0x00000018ff037819 */ /* 0x000fc80000011602 */
[----:B------:R-:W-:-:S04]  /*c320*/  LOP3.LUT R0, R0, R3, RZ, 0xfc, !PT ;  /* 0x0000000300007212 */ /* 0x000fc800078efcff */
[----:B------:R-:W-:-:S07]  /*c330*/  PRMT R8, R0, 0x7610, R8 ;  /* 0x0000761000087816 */ /* 0x000fce0000000008 */
.L_x_28917:
[----:B------:R-:W-:Y:S05]  /*c340*/  BSYNC B0 ;  /* 0x0000000000007941 */ /* 0x000fea0003800000 */
.L_x_28916:
[----:B------:R-:W-:Y:S01]  /*c350*/  STG.E.U8 desc[UR36][R16.64], R8 ;  /* 0x0000000810007986 */ /* 0x000fe2000c101124 */
[----:B------:R-:W-:Y:S05]  /*c360*/  EXIT ;  /* 0x000000000000794d */ /* 0x000fea0003800000 */
.L_x_28910:
        /* <DEDUP_REMOVED lines=21> */
.L_x_28893:
        /* <DEDUP_REMOVED lines=16> */
.L_x_28921:
[----:B------:R-:W-:Y:S05]  /*c5c0*/  EXIT ;  /* 0x000000000000794d */ /* 0x000fea0003800000 */
.L_x_28920:
[----:B------:R-:W0:Y:S02]  /*c5d0*/  F2I.U64.TRUNC R2, R2 ;  /* 0x0000000200027311 */ /* 0x000e24000020d800 */
[----:B0-----:R-:W-:Y:S01]  /*c5e0*/  STG.E.64 desc[UR36][R16.64], R2 ;  /* 0x0000000210007986 */ /* 0x001fe2000c101b24 */
[----:B------:R-:W-:Y:S05]  /*c5f0*/  EXIT ;  /* 0x000000000000794d */ /* 0x000fea0003800000 */
.L_x_28919:
[----:B------:R-:W0:Y:S02]  /*c600*/  F2I.FTZ.U32.TRUNC.NTZ R3, R2 ;  /* 0x0000000200037305 */ /* 0x000e24000021f000 */
[----:B0-----:R-:W-:Y:S01]  /*c610*/  STG.E desc[UR36][R16.64], R3 ;  /* 0x0000000310007986 */ /* 0x001fe2000c101924 */
[----:B------:R-:W-:Y:S05]  /*c620*/  EXIT ;  /* 0x000000000000794d */ /* 0x000fea0003800000 */
.L_x_28922:
        /* <DEDUP_REMOVED lines=13> */
.L_x_36431:


//--------------------- .text._ZN2at6native27unrolled_elementwise_kernelIZZZNS0_17expm1_kernel_cudaERNS_18TensorIteratorBaseEENKUlvE_clEvENKUlvE0_clEvEUlfE_St5arrayIPcLm2EELi4E23TrivialOffsetCalculatorILi1EjESB_NS0_6memory12LoadWithCastILi1EEENSC_13StoreWithCastILi1EEEEEviT_T0_T2_T3_T4_T5_ --------------------------
	.section	.text._ZN2at6native27unrolled_elementwise_kernelIZZZNS0_17expm1_kernel_cudaERNS_18TensorIteratorBaseEENKUlvE_clEvENKUlvE0_clEvEUlfE_St5arrayIPcLm2EELi4E23TrivialOffsetCalculatorILi1EjESB_NS0_6memory12LoadWithCastILi1EEENSC_13StoreWithCastILi1EEEEEviT_T0_T2_T3_T4_T5_,"ax",@progbits
	.align	128
        .global         _ZN2at6native27unrolled_elementwise_kernelIZZZNS0_17expm1_kernel_cudaERNS_18TensorIteratorBaseEENKUlvE_clEvENKUlvE0_clEvEUlfE_St5arrayIPcLm2EELi4E23TrivialOffsetCalculatorILi1EjESB_NS0_6memory12LoadWithCastILi1EEENSC_13StoreWithCastILi1EEEEEviT_T0_T2_T3_T4_T5_
        .type           _ZN2at6native27unrolled_elementwise_kernelIZZZNS0_17expm1_kernel_cudaERNS_18TensorIteratorBaseEENKUlvE_clEvENKUlvE0_clEvEUlfE_St5arrayIPcLm2EELi4E23TrivialOffsetCalculatorILi1EjESB_NS0_6memory12LoadWithCastILi1EEENSC_13StoreWithCastILi1EEEEEviT_T0_T2_T3_T4_T5_,@function
        .size           _ZN2at6native27unrolled_elementwise_kernelIZZZNS0_17expm1_kernel_cudaERNS_18TensorIteratorBaseEENKUlvE_clEvENKUlvE0_clEvEUlfE_St5arrayIPcLm2EELi4E23TrivialOffsetCalculatorILi1EjESB_NS0_6memory12LoadWithCastILi1EEENSC_13StoreWithCastILi1EEEEEviT_T0_T2_T3_T4_T5_,(.L_x_36432 - _ZN2at6native27unrolled_elementwise_kernelIZZZNS0_17expm1_kernel_cudaERNS_18TensorIteratorBaseEENKUlvE_clEvENKUlvE0_clEvEUlfE_St5arrayIPcLm2EELi4E23TrivialOffsetCalculatorILi1EjESB_NS0_6memory12LoadWithCastILi1EEENSC_13StoreWithCastILi1EEEEEviT_T0_T2_T3_T4_T5_)
        .other          _ZN2at6native27unrolled_elementwise_kernelIZZZNS0_17expm1_kernel_cudaERNS_18TensorIteratorBaseEENKUlvE_clEvENKUlvE0_clEvEUlfE_St5arrayIPcLm2EELi4E23TrivialOffsetCalculatorILi1EjESB_NS0_6memory12LoadWithCastILi1EEENSC_13StoreWithCastILi1EEEEEviT_T0_T2_T3_T4_T5_,@"STO_CUDA_ENTRY STV_DEFAULT"
_ZN2at6native27unrolled_elementwise_kernelIZZZNS0_17expm1_kernel_cudaERNS_18TensorIteratorBaseEENKUlvE_clEvENKUlvE0_clEvEUlfE_St5arrayIPcLm2EELi4E23TrivialOffsetCalculatorILi1EjESB_NS0_6memory12LoadWithCastILi1EEENSC_13StoreWithCastILi1EEEEEviT_T0_T2_T3_T4_T5_:
.text._ZN2at6native27unrolled_elementwise_kernelIZZZNS0_17expm1_kernel_cudaERNS_18TensorIteratorBaseEENKUlvE_clEvENKUlvE0_clEvEUlfE_St5arrayIPcLm2EELi4E23TrivialOffsetCalculatorILi1EjESB_NS0_6memory12LoadWithCastILi1EEENSC_13StoreWithCastILi1EEEEEviT_T0_T2_T3_T4_T5_:
        /* <DEDUP_REMOVED lines=33> */
.L_x_28929:
[----:B------:R-:W2:Y:S02]  /*0210*/  LDG.E.U8 R4, desc[UR36][R4.64] ;  /* 0x0000002404047981 */ /* 0x000ea4000c1e1100 */
[----:B--2---:R-:W-:Y:S01]  /*0220*/  I2FP.F32.U32 R22, R4 ;  /* 0x0000000400167245 */ /* 0x004fe20000201000 */
[----:B------:R-:W-:Y:S06]  /*0230*/  BRA `(.L_x_28931) ;  /* 0x0000000c00307947 */ /* 0x000fec0003800000 */
.L_x_28928:
        /* <DEDUP_REMOVED lines=9> */
.L_x_28933:
[----:B------:R-:W2:Y:S02]  /*02d0*/  LDG.E R4, desc[UR36][R4.64] ;  /* 0x0000002404047981 */ /* 0x000ea4000c1e1900 */
[----:B--2---:R-:W-:Y:S01]  /*02e0*/  I2FP.F32.S32 R22, R4 ;  /* 0x0000000400167245 */ /* 0x004fe20000201400 */
[----:B------:R-:W-:Y:S06]  /*02f0*/  BRA `(.L_x_28931) ;  /* 0x0000000c00007947 */ /* 0x000fec0003800000 */
.L_x_28932:
[----:B------:R-:W2:Y:S02]  /*0300*/  LDG.E.U16 R4, desc[UR36][R4.64] ;  /* 0x0000002404047981 */ /* 0x000ea4000c1e1500 */
[----:B--2---:R2:W3:Y:S01]  /*0310*/  I2F.S16 R22, R4 ;  /* 0x0000000400167306 */ /* 0x0044e20000101400 */
[----:B------:R-:W-:Y:S05]  /*0320*/  BRA `(.L_x_28931) ;  /* 0x0000000800f47947 */ /* 0x000fea0003800000 */
.L_x_28927:
        /* <DEDUP_REMOVED lines=8> */
.L_x_28935:
[----:B------:R-:W2:Y:S02]  /*03b0*/  LDG.E.U16 R4, desc[UR36][R4.64] ;  /* 0x0000002404047981 */ /* 0x000ea4000c1e1500 */
[----:B--2---:R-:W-:Y:S01]  /*03c0*/  HADD2.F32 R22, -RZ, R4.H0_H0 ;  /* 0x20000004ff167230 */ /* 0x004fe20000004100 */
[----:B------:R-:W-:Y:S06]  /*03d0*/  BRA `(.L_x_28931) ;  /* 0x0000000800c87947 */ /* 0x000fec0003800000 */
.L_x_28934:
        /* <DEDUP_REMOVED lines=8> */
.L_x_28937:
[----:B------:R-:W2:Y:S02]  /*0460*/  LDG.E.U16 R4, desc[UR36][R4.64] ;  /* 0x0000002404047981 */ /* 0x000ea4000c1e1500 */
[----:B--2---:R-:W-:Y:S01]  /*0470*/  HADD2.F32 R22, -RZ, R4.H0_H0 ;  /* 0x20000004ff167230 */ /* 0x004fe20000004100 */
[----:B------:R-:W-:Y:S06]  /*0480*/  BRA `(.L_x_28931) ;  /* 0x00000008009c7947 */ /* 0x000fec0003800000 */
.L_x_28936:
[----:B------:R-:W2:Y:S01]  /*0490*/  LDG.E.64 R4, desc[UR36][R4.64] ;  /* 0x0000002404047981 */ /* 0x000ea2000c1e1b00 */
[----:B------:R-:W-:Y:S01]  /*04a0*/  UMOV UR4, 0xf0000000 ;  /* 0xf000000000047882 */ /* 0x000fe20000000000 */
[----:B------:R-:W-:Y:S01]  /*04b0*/  UMOV UR5, 0x380fffff ;  /* 0x380fffff00057882 */ /* 0x000fe20000000000 */
[----:B--2---:R-:W0:Y:S01]  /*04c0*/  F2F.F32.F64 R22, R4 ;  /* 0x0000000400167310 */ /* 0x004e220000301000 */
[----:B------:R-:W-:-:S14]  /*04d0*/  DSETP.GEU.AND P0, PT, |R4|, UR4, PT ;  /* 0x0000000404007e2a */ /* 0x000fdc000bf0e200 */
[----:B0-----:R-:W-:Y:S01]  /*04e0*/  @!P0 FMUL R22, R22, 1.175494350822287508e-38 ;  /* 0x0080000016168820 */ /* 0x001fe20000400000 */
[----:B------:R-:W-:Y:S06]  /*04f0*/  BRA `(.L_x_28931) ;  /* 0x0000000800807947 */ /* 0x000fec0003800000 */
.L_x_28926:
        /* <DEDUP_REMOVED lines=12> */
.L_x_28940:
[----:B------:R-:W2:Y:S01]  /*05c0*/  LDG.E.64 R4, desc[UR36][R4.64] ;  /* 0x0000002404047981 */ /* 0x000ea2000c1e1b00 */
[----:B------:R-:W-:Y:S01]  /*05d0*/  UMOV UR4, 0xf0000000 ;  /* 0xf000000000047882 */ /* 0x000fe20000000000 */
[----:B------:R-:W-:Y:S01]  /*05e0*/  UMOV UR5, 0x380fffff ;  /* 0x380fffff00057882 */ /* 0x000fe20000000000 */
[----:B--2---:R-:W0:Y:S01]  /*05f0*/  F2F.F32.F64 R22, R4 ;  /* 0x0000000400167310 */ /* 0x004e220000301000 */
[----:B------:R-:W-:-:S14]  /*0600*/  DSETP.GEU.AND P0, PT, |R4|, UR4, PT ;  /* 0x0000000404007e2a */ /* 0x000fdc000bf0e200 */
[----:B0-----:R-:W-:Y:S01]  /*0610*/  @!P0 FMUL R22, R22, 1.175494350822287508e-38 ;  /* 0x0080000016168820 */ /* 0x001fe20000400000 */
[----:B------:R-:W-:Y:S06]  /*0620*/  BRA `(.L_x_28931) ;  /* 0x0000000800347947 */ /* 0x000fec0003800000 */
.L_x_28939:
        /* <DEDUP_REMOVED lines=26> */
.L_x_28942:
        /* <DEDUP_REMOVED lines=14> */
.L_x_28941:
[----:B------:R-:W2:Y:S02]  /*08b0*/  LDG.E.U16 R4, desc[UR36][R4.64] ;  /* 0x0000002404047981 */ /* 0x000ea4000c1e1500 */
[----:B--2---:R-:W-:Y:S01]  /*08c0*/  IMAD.U32 R22, R4, 0x10000, RZ ;  /* 0x0001000004167824 */ /* 0x004fe200078e00ff */
[----:B------:R-:W-:Y:S06]  /*08d0*/  BRA `(.L_x_28931) ;  /* 0x0000000400887947 */ /* 0x000fec0003800000 */
.L_x_28938:
        /* <DEDUP_REMOVED lines=11> */
.L_x_28945:
        /* <DEDUP_REMOVED lines=20> */
.L_x_28947:
[----:B------:R-:W-:Y:S05]  /*0ad0*/  BSYNC B0 ;  /* 0x0000000000007941 */ /* 0x000fea0003800000 */
.L_x_28946:
[----:B------:R-:W-:Y:S01]  /*0ae0*/  IMAD.SHL.U32 R3, R3, 0x100000, RZ ;  /* 0x0010000003037824 */ /* 0x000fe200078e00ff */
[----:B------:R-:W-:-:S04]  /*0af0*/  LEA R5, R0, 0x3b800000, 0x17 ;  /* 0x3b80000000057811 */ /* 0x000fc800078eb8ff */
[----:B------:R-:W-:Y:S01]  /*0b00*/  LOP3.LUT R22, R5, R3, R22, 0xfe, !PT ;  /* 0x0000000305167212 */ /* 0x000fe200078efe16 */
[----:B------:R-:W-:Y:S06]  /*0b10*/  BRA `(.L_x_28931) ;  /* 0x0000000000f87947 */ /* 0x000fec0003800000 */
.L_x_28944:
        /* <DEDUP_REMOVED lines=20> */
.L_x_28949:
[----:B------:R-:W-:Y:S05]  /*0c60*/  BSYNC B0 ;  /* 0x0000000000007941 */ /* 0x000fea0003800000 */
.L_x_28948:
[----:B------:R-:W-:Y:S01]  /*0c70*/  IMAD.SHL.U32 R3, R3, 0x200000, RZ ;  /* 0x0020000003037824 */ /* 0x000fe200078e00ff */
[----:B------:R-:W-:-:S04]  /*0c80*/  LEA R5, R0, 0x37800000, 0x17 ;  /* 0x3780000000057811 */ /* 0x000fc800078eb8ff */
[----:B------:R-:W-:Y:S01]  /*0c90*/  LOP3.LUT R22, R5, R3, R22, 0xfe, !PT ;  /* 0x0000000305167212 */ /* 0x000fe200078efe16 */
[----:B------:R-:W-:Y:S06]  /*0ca0*/  BRA `(.L_x_28931) ;  /* 0x0000000000947947 */ /* 0x000fec0003800000 */
.L_x_28943:
        /* <DEDUP_REMOVED lines=14> */
.L_x_28930:
        /* <DEDUP_REMOVED lines=16> */
.L_x_28952:
[----:B------:R-:W-:Y:S01]  /*0e90*/  IMAD.MOV.U32 R22, RZ, RZ, RZ ;  /* 0x000000ffff167224 */ /* 0x000fe200078e00ff */
[----:B------:R-:W-:Y:S06]  /*0ea0*/  BRA `(.L_x_28931) ;  /* 0x0000000000147947 */ /* 0x000fec0003800000 */
.L_x_28951:
[----:B------:R-:W2:Y:S02]  /*0eb0*/  LDG.E.64 R22, desc[UR36][R4.64] ;  /* 0x0000002404167981 */ /* 0x000ea4000c1e1b00 */
[----:B--2---:R0:W1:Y:S01]  /*0ec0*/  I2F.U64 R22, R22 ;  /* 0x0000001600167312 */ /* 0x0040620000301000 */
[----:B------:R-:W-:Y:S05]  /*0ed0*/  BRA `(.L_x_28931) ;  /* 0x0000000000087947 */ /* 0x000fea0003800000 */
.L_x_28950:
[----:B------:R-:W2:Y:S02]  /*0ee0*/  LDG.E R4, desc[UR36][R4.64] ;  /* 0x0000002404047981 */ /* 0x000ea4000c1e1900 */
[----:B--2---:R-:W-:-:S07]  /*0ef0*/  I2FP.F32.U32 R22, R4 ;  /* 0x0000000400167245 */ /* 0x004fce0000201000 */
.L_x_28931:
[----:B------:R-:W-:Y:S05]  /*0f00*/  BSYNC B6 ;  /* 0x0000000000067941 */ /* 0x000fea0003800000 */
.L_x_28925:
[----:B------:R-:W2:Y:S02]  /*0f10*/  S2R R16, SR_TID.X ;  /* 0x0000000000107919 */ /* 0x000ea40000002100 */
[----:B--2---:R-:W-:-:S07]  /*0f20*/  VIADD R16, R16, 0x80 ;  /* 0x0000008010107836 */ /* 0x004fce0000000000 */
.L_x_28924:
[----:B------:R-:W-:Y:S05]  /*0f30*/  BSYNC B7 ;  /* 0x0000000000077941 */ /* 0x000fea0003800000 */
.L_x_28923:
        /* <DEDUP_REMOVED lines=25> */
.L_x_28959:
[----:B------:R-:W2:Y:S02]  /*10d0*/  LDG.E.U8 R4, desc[UR36][R4.64] ;  /* 0x0000002404047981 */ /* 0x000ea4000c1e1100 */
[----:B--2---:R-:W-:Y:S01]  /*10e0*/  I2FP.F32.U32 R24, R4 ;  /* 0x0000000400187245 */ /* 0x004fe20000201000 */
[----:B------:R-:W-:Y:S06]  /*10f0*/  BRA `(.L_x_28961) ;  /* 0x0000000c002c7947 */ /* 0x000fec0003800000 */
.L_x_28958:
        /* <DEDUP_REMOVED lines=9> */
.L_x_28963:
[----:B------:R-:W2:Y:S02]  /*1190*/  LDG.E R4, desc[UR36][R4.64] ;  /* 0x0000002404047981 */ /* 0x000ea4000c1e1900 */
[----:B--2---:R-:W-:Y:S01]  /*11a0*/  I2FP.F32.S32 R24, R4 ;  /* 0x0000000400187245 */ /* 0x004fe20000201400 */
[----:B------:R-:W-:Y:S06]  /*11b0*/  BRA `(.L_x_28961) ;  /* 0x0000000800fc7947 */ /* 0x000fec0003800000 */
.L_x_28962:
[----:B------:R-:W2:Y:S02]  /*11c0*/  LDG.E.U16 R4, desc[UR36][R4.64] ;  /* 0x0000002404047981 */ /* 0x000ea4000c1e1500 */
[----:B--2---:R0:W2:Y:S01]  /*11d0*/  I2F.S16 R24, R4 ;  /* 0x0000000400187306 */ /* 0x0040a20000101400 */
[----:B------:R-:W-:Y:S05]  /*11e0*/  BRA `(.L_x_28961) ;  /* 0x0000000800f07947 */ /* 0x000fea0003800000 */
.L_x_28957:
        /* <DEDUP_REMOVED lines=8> */
.L_x_28965:
[----:B------:R-:W2:Y:S02]  /*1270*/  LDG.E.U16 R4, desc[UR36][R4.64] ;  /* 0x0000002404047981 */ /* 0x000ea4000c1e1500 */
[----:B--2---:R-:W-:Y:S01]  /*1280*/  HADD2.F32 R24, -RZ, R4.H0_H0 ;  /* 0x20000004ff187230 */ /* 0x004fe20000004100 */
[----:B------:R-:W-:Y:S06]  /*1290*/  BRA `(.L_x_28961) ;  /* 0x0000000800c47947 */ /* 0x000fec0003800000 */
.L_x_28964:
        /* <DEDUP_REMOVED lines=8> */
.L_x_28967:
[----:B------:R-:W2:Y:S02]  /*1320*/  LDG.E.U16 R4, desc[UR36][R4.64] ;  /* 0x0000002404047981 */ /* 0x000ea4000c1e1500 */
[----:B--2---:R-:W-:Y:S01]  /*1330*/  HADD2.F32 R24, -RZ, R4.H0_H0 ;  /* 0x20000004ff187230 */ /* 0x004fe20000004100 */
[----:B------:R-:W-:Y:S06]  /*1340*/  BRA `(.L_x_28961) ;  /* 0x0000000800987947 */ /* 0x000fec0003800000 */
.L_x_28966:
[----:B------:R-:W2:Y:S01]  /*1350*/  LDG.E.64 R4, desc[UR36][R4.64] ;  /* 0x0000002404047981 */ /* 0x000ea2000c1e1b00 */
[----:B------:R-:W-:Y:S01]  /*1360*/  UMOV UR4, 0xf0000000 ;  /* 0xf000000000047882 */ /* 0x000fe20000000000 */
[----:B------:R-:W-:Y:S01]  /*1370*/  UMOV UR5, 0x380fffff ;  /* 0x380fffff00057882 */ /* 0x000fe20000000000 */
[----:B--2---:R-:W0:Y:S01]  /*1380*/  F2F.F32.F64 R24, R4 ;  /* 0x0000000400187310 */ /* 0x004e220000301000 */
[----:B------:R-:W-:-:S14]  /*1390*/  DSETP.GEU.AND P0, PT, |R4|, UR4, PT ;  /* 0x0000000404007e2a */ /* 0x000fdc000bf0e200 */
[----:B0-----:R-:W-:Y:S01]  /*13a0*/  @!P0 FMUL R24, R24, 1.175494350822287508e-38 ;  /* 0x0080000018188820 */ /* 0x001fe20000400000 */
[----:B------:R-:W-:Y:S06]  /*13b0*/  BRA `(.L_x_28961) ;  /* 0x00000008007c7947 */ /* 0x000fec0003800000 */
.L_x_28956:
        /* <DEDUP_REMOVED lines=12> */
.L_x_28970:
[----:B------:R-:W2:Y:S01]  /*1480*/  LDG.E.64 R4, desc[UR36][R4.64] ;  /* 0x0000002404047981 */ /* 0x000ea2000c1e1b00 */
[----:B------:R-:W-:Y:S01]  /*1490*/  UMOV UR4, 0xf0000000 ;  /* 0xf000000000047882 */ /* 0x000fe20000000000 */
[----:B------:R-:W-:Y:S01]  /*14a0*/  UMOV UR5, 0x380fffff ;  /* 0x380fffff00057882 */ /* 0x000fe20000000000 */
[----:B--2---:R-:W0:Y:S01]  /*14b0*/  F2F.F32.F64 R24, R4 ;  /* 0x0000000400187310 */ /* 0x004e220000301000 */
[----:B------:R-:W-:-:S14]  /*14c0*/  DSETP.GEU.AND P0, PT, |R4|, UR4, PT ;  /* 0x0000000404007e2a */ /* 0x000fdc000bf0e200 */
[----:B0-----:R-:W-:Y:S01]  /*14d0*/  @!P0 FMUL R24, R24, 1.175494350822287508e-38 ;  /* 0x0080000018188820 */ /* 0x001fe20000400000 */
[----:B------:R-:W-:Y:S06]  /*14e0*/  BRA `(.L_x_28961) ;  /* 0x0000000800307947 */ /* 0x000fec0003800000 */
.L_x_28969:
        /* <DEDUP_REMOVED lines=26> */
.L_x_28972:
        /* <DEDUP_REMOVED lines=13> */
.L_x_28971:
[----:B------:R-:W2:Y:S02]  /*1760*/  LDG.E.U16 R4, desc[UR36][R4.64] ;  /* 0x0000002404047981 */ /* 0x000ea4000c1e1500 */
[----:B--2---:R-:W-:Y:S01]  /*1770*/  IMAD.U32 R24, R4, 0x10000, RZ ;  /* 0x0001000004187824 */ /* 0x004fe200078e00ff */
[----:B------:R-:W-:Y:S06]  /*1780*/  BRA `(.L_x_28961) ;  /* 0x0000000400887947 */ /* 0x000fec0003800000 */
.L_x_28968:
        /* <DEDUP_REMOVED lines=11> */
.L_x_28975:
        /* <DEDUP_REMOVED lines=20> */
.L_x_28977:
[----:B------:R-:W-:Y:S05]  /*1980*/  BSYNC B0 ;  /* 0x0000000000007941 */ /* 0x000fea0003800000 */
.L_x_28976:
[----:B------:R-:W-:Y:S01]  /*1990*/  IMAD.SHL.U32 R3, R3, 0x100000, RZ ;  /* 0x0010000003037824 */ /* 0x000fe200078e00ff */
[----:B------:R-:W-:-:S04]  /*19a0*/  LEA R5, R0, 0x3b800000, 0x17 ;  /* 0x3b80000000057811 */ /* 0x000fc800078eb8ff */
[----:B------:R-:W-:Y:S01]  /*19b0*/  LOP3.LUT R24, R5, R3, R24, 0xfe, !PT ;  /* 0x0000000305187212 */ /* 0x000fe200078efe18 */
[----:B------:R-:W-:Y:S06]  /*19c0*/  BRA `(.L_x_28961) ;  /* 0x0000000000f87947 */ /* 0x000fec0003800000 */
.L_x_28974:
        /* <DEDUP_REMOVED lines=20> */
.L_x_28979:
[----:B------:R-:W-:Y:S05]  /*1b10*/  BSYNC B0 ;  /* 0x0000000000007941 */ /* 0x000fea0003800000 */
.L_x_28978:
[----:B------:R-:W-:Y:S01]  /*1b20*/  IMAD.SHL.U32 R3, R3, 0x200000, RZ ;  /* 0x0020000003037824 */ /* 0x000fe200078e00ff */
[----:B------:R-:W-:-:S04]  /*1b30*/  LEA R5, R0, 0x37800000, 0x17 ;  /* 0x3780000000057811 */ /* 0x000fc800078eb8ff */
[----:B------:R-:W-:Y:S01]  /*1b40*/  LOP3.LUT R24, R5, R3, R24, 0xfe, !PT ;  /* 0x0000000305187212 */ /* 0x000fe200078efe18 */
[----:B------:R-:W-:Y:S06]  /*1b50*/  BRA `(.L_x_28961) ;  /* 0x0000000000947947 */ /* 0x000fec0003800000 */
.L_x_28973:
        /* <DEDUP_REMOVED lines=14> */
.L_x_28960:
        /* <DEDUP_REMOVED lines=16> */
.L_x_28982:
[----:B------:R-:W-:Y:S01]  /*1d40*/  IMAD.MOV.U32 R24, RZ, RZ, RZ ;  /* 0x000000ffff187224 */ /* 0x000fe200078e00ff */
[----:B------:R-:W-:Y:S06]  /*1d50*/  BRA `(.L_x_28961) ;  /* 0x0000000000147947 */ /* 0x000fec0003800000 */
.L_x_28981:
[----:B------:R-:W2:Y:S02]  /*1d60*/  LDG.E.64 R24, desc[UR36][R4.64] ;  /* 0x0000002404187981 */ /* 0x000ea4000c1e1b00 */
[----:B--2---:R0:W2:Y:S01]  /*1d70*/  I2F.U64 R24, R24 ;  /* 0x0000001800187312 */ /* 0x0040a20000301000 */
[----:B------:R-:W-:Y:S05]  /*1d80*/  BRA `(.L_x_28961) ;  /* 0x0000000000087947 */ /* 0x000fea0003800000 */
.L_x_28980:
[----:B------:R-:W2:Y:S02]  /*1d90*/  LDG.E R4, desc[UR36][R4.64] ;  /* 0x0000002404047981 */ /* 0x000ea4000c1e1900 */
[----:B--2---:R-:W-:-:S07]  /*1da0*/  I2FP.F32.U32 R24, R4 ;  /* 0x0000000400187245 */ /* 0x004fce0000201000 */
.L_x_28961:
[----:B------:R-:W-:Y:S05]  /*1db0*/  BSYNC B6 ;  /* 0x0000000000067941 */ /* 0x000fea0003800000 */
.L_x_28955:
[----:B------:R-:W-:-:S07]  /*1dc0*/  VIADD R16, R16, 0x80 ;  /* 0x0000008010107836 */ /* 0x000fce0000000000 */
.L_x_28954:
[----:B------:R-:W-:Y:S05]  /*1dd0*/  BSYNC B7 ;  /* 0x0000000000077941 */ /* 0x000fea0003800000 */
.L_x_28953:
        /* <DEDUP_REMOVED lines=27> */
.L_x_28989:
[----:B------:R-:W2:Y:S02]  /*1f90*/  LDG.E.U8 R4, desc[UR36][R4.64] ;  /* 0x0000002404047981 */ /* 0x000ea4000c1e1100 */
[----:B--2---:R-:W-:Y:S01]  /*1fa0*/  I2FP.F32.U32 R18, R4 ;  /* 0x0000000400127245 */ /* 0x004fe20000201000 */
[----:B------:R-:W-:Y:S06]  /*1fb0*/  BRA `(.L_x_28991) ;  /* 0x0000000c002c7947 */ /* 0x000fec0003800000 */
.L_x_28988:
        /* <DEDUP_REMOVED lines=9> */
.L_x_28993:
[----:B------:R-:W2:Y:S02]  /*2050*/  LDG.E R4, desc[UR36][R4.64] ;  /* 0x0000002404047981 */ /* 0x000ea4000c1e1900 */
[----:B--2---:R-:W-:Y:S01]  /*2060*/  I2FP.F32.S32 R18, R4 ;  /* 0x0000000400127245 */ /* 0x004fe20000201400 */
[----:B------:R-:W-:Y:S06]  /*2070*/  BRA `(.L_x_28991) ;  /* 0x0000000800fc7947 */ /* 0x000fec0003800000 */
.L_x_28992:
[----:B------:R-:W2:Y:S02]  /*2080*/  LDG.E.U16 R4, desc[UR36][R4.64] ;  /* 0x0000002404047981 */ /* 0x000ea4000c1e1500 */
[----:B--2---:R4:W0:Y:S01]  /*2090*/  I2F.S16 R18, R4 ;  /* 0x0000000400127306 */ /* 0x0048220000101400 */
[----:B------:R-:W-:Y:S05]  /*20a0*/  BRA `(.L_x_28991) ;  /* 0x0000000800f07947 */ /* 0x000fea0003800000 */
.L_x_28987:
        /* <DEDUP_REMOVED lines=8> */
.L_x_28995:
[----:B------:R-:W2:Y:S02]  /*2130*/  LDG.E.U16 R4, desc[UR36][R4.64] ;  /* 0x0000002404047981 */ /* 0x000ea4000c1e1500 */
[----:B--2---:R-:W-:Y:S01]  /*2140*/  HADD2.F32 R18, -RZ, R4.H0_H0 ;  /* 0x20000004ff127230 */ /* 0x004fe20000004100 */
[----:B------:R-:W-:Y:S06]  /*2150*/  BRA `(.L_x_28991) ;  /* 0x0000000800c47947 */ /* 0x000fec0003800000 */
.L_x_28994:
        /* <DEDUP_REMOVED lines=8> */
.L_x_28997:
[----:B------:R-:W2:Y:S02]  /*21e0*/  LDG.E.U16 R4, desc[UR36][R4.64] ;  /* 0x0000002404047981 */ /* 0x000ea4000c1e1500 */
[----:B--2---:R-:W-:Y:S01]  /*21f0*/  HADD2.F32 R18, -RZ, R4.H0_H0 ;  /* 0x20000004ff127230 */ /* 0x004fe20000004100 */
[----:B------:R-:W-:Y:S06]  /*2200*/  BRA `(.L_x_28991) ;  /* 0x0000000800987947 */ /* 0x000fec0003800000 */
.L_x_28996:
[----:B------:R-:W2:Y:S01]  /*2210*/  LDG.E.64 R4, desc[UR36][R4.64] ;  /* 0x0000002404047981 */ /* 0x000ea2000c1e1b00 */
[----:B------:R-:W-:Y:S01]  /*2220*/  UMOV UR4, 0xf0000000 ;  /* 0xf000000000047882 */ /* 0x000fe20000000000 */
[----:B------:R-:W-:Y:S01]  /*2230*/  UMOV UR5, 0x380fffff ;  /* 0x380fffff00057882 */ /* 0x000fe20000000000 */
[----:B--2---:R-:W0:Y:S01]  /*2240*/  F2F.F32.F64 R18, R4 ;  /* 0x0000000400127310 */ /* 0x004e220000301000 */
[----:B------:R-:W-:-:S14]  /*2250*/  DSETP.GEU.AND P0, PT, |R4|, UR4, PT ;  /* 0x0000000404007e2a */ /* 0x000fdc000bf0e200 */
[----:B0-----:R-:W-:Y:S01]  /*2260*/  @!P0 FMUL R18, R18, 1.175494350822287508e-38 ;  /* 0x0080000012128820 */ /* 0x001fe20000400000 */
[----:B------:R-:W-:Y:S06]  /*2270*/  BRA `(.L_x_28991) ;  /* 0x00000008007c7947 */ /* 0x000fec0003800000 */
.L_x_28986:
        /* <DEDUP_REMOVED lines=12> */
.L_x_29000:
[----:B------:R-:W2:Y:S01]  /*2340*/  LDG.E.64 R4, desc[UR36][R4.64] ;  /* 0x0000002404047981 */ /* 0x000ea2000c1e1b00 */
[----:B------:R-:W-:Y:S01]  /*2350*/  UMOV UR4, 0xf0000000 ;  /* 0xf000000000047882 */ /* 0x000fe20000000000 */
[----:B------:R-:W-:Y:S01]  /*2360*/  UMOV UR5, 0x380fffff ;  /* 0x380fffff00057882 */ /* 0x000fe20000000000 */
[----:B--2---:R-:W0:Y:S01]  /*2370*/  F2F.F32.F64 R18, R4 ;  /* 0x0000000400127310 */ /* 0x004e220000301000 */
[----:B------:R-:W-:-:S14]  /*2380*/  DSETP.GEU.AND P0, PT, |R4|, UR4, PT ;  /* 0x0000000404007e2a */ /* 0x000fdc000bf0e200 */
[----:B0-----:R-:W-:Y:S01]  /*2390*/  @!P0 FMUL R18, R18, 1.175494350822287508e-38 ;  /* 0x0080000012128820 */ /* 0x001fe20000400000 */
[----:B------:R-:W-:Y:S06]  /*23a0*/  BRA `(.L_x_28991) ;  /* 0x0000000800307947 */ /* 0x000fec0003800000 */
.L_x_28999:
        /* <DEDUP_REMOVED lines=26> */
.L_x_29002:
        /* <DEDUP_REMOVED lines=13> */
.L_x_29001:
[----:B------:R-:W2:Y:S02]  /*2620*/  LDG.E.U16 R4, desc[UR36][R4.64] ;  /* 0x0000002404047981 */ /* 0x000ea4000c1e1500 */
[----:B--2---:R-:W-:Y:S01]  /*2630*/  IMAD.U32 R18, R4, 0x10000, RZ ;  /* 0x0001000004127824 */ /* 0x004fe200078e00ff */
[----:B------:R-:W-:Y:S06]  /*2640*/  BRA `(.L_x_28991) ;  /* 0x0000000400887947 */ /* 0x000fec0003800000 */
.L_x_28998:
        /* <DEDUP_REMOVED lines=11> */
.L_x_29005:
        /* <DEDUP_REMOVED lines=20> */
.L_x_29007:
[----:B------:R-:W-:Y:S05]  /*2840*/  BSYNC B0 ;  /* 0x0000000000007941 */ /* 0x000fea0003800000 */
.L_x_29006:
[----:B------:R-:W-:Y:S01]  /*2850*/  IMAD.SHL.U32 R3, R3, 0x100000, RZ ;  /* 0x0010000003037824 */ /* 0x000fe200078e00ff */
[----:B------:R-:W-:-:S04]  /*2860*/  LEA R5, R0, 0x3b800000, 0x17 ;  /* 0x3b80000000057811 */ /* 0x000fc800078eb8ff */
[----:B------:R-:W-:Y:S01]  /*2870*/  LOP3.LUT R18, R5, R3, R18, 0xfe, !PT ;  /* 0x0000000305127212 */ /* 0x000fe200078efe12 */
[----:B------:R-:W-:Y:S06]  /*2880*/  BRA `(.L_x_28991) ;  /* 0x0000000000f87947 */ /* 0x000fec0003800000 */
.L_x_29004:
        /* <DEDUP_REMOVED lines=20> */
.L_x_29009:
[----:B------:R-:W-:Y:S05]  /*29d0*/  BSYNC B0 ;  /* 0x0000000000007941 */ /* 0x000fea0003800000 */
.L_x_29008:
[----:B------:R-:W-:Y:S01]  /*29e0*/  IMAD.SHL.U32 R3, R3, 0x200000, RZ ;  /* 0x0020000003037824 */ /* 0x000fe200078e00ff */
[----:B------:R-:W-:-:S04]  /*29f0*/  LEA R5, R0, 0x37800000, 0x17 ;  /* 0x3780000000057811 */ /* 0x000fc800078eb8ff */
[----:B------:R-:W-:Y:S01]  /*2a00*/  LOP3.LUT R18, R5, R3, R18, 0xfe, !PT ;  /* 0x0000000305127212 */ /* 0x000fe200078efe12 */
[----:B------:R-:W-:Y:S06]  /*2a10*/  BRA `(.L_x_28991) ;  /* 0x0000000000947947 */ /* 0x000fec0003800000 */
.L_x_29003:
        /* <DEDUP_REMOVED lines=14> */
.L_x_28990:
        /* <DEDUP_REMOVED lines=16> */
.L_x_29012:
[----:B------:R-:W-:Y:S01]  /*2c00*/  IMAD.MOV.U32 R18, RZ, RZ, RZ ;  /* 0x000000ffff127224 */ /* 0x000fe200078e00ff */
[----:B------:R-:W-:Y:S06]  /*2c10*/  BRA `(.L_x_28991) ;  /* 0x0000000000147947 */ /* 0x000fec0003800000 */
.L_x_29011:
[----:B------:R-:W2:Y:S02]  /*2c20*/  LDG.E.64 R4, desc[UR36][R4.64] ;  /* 0x0000002404047981 */ /* 0x000ea4000c1e1b00 */
[----:B--2---:R0:W2:Y:S01]  /*2c30*/  I2F.U64 R18, R4 ;  /* 0x0000000400127312 */ /* 0x0040a20000301000 */
[----:B------:R-:W-:Y:S05]  /*2c40*/  BRA `(.L_x_28991) ;  /* 0x0000000000087947 */ /* 0x000fea0003800000 */
.L_x_29010:
[----:B------:R-:W2:Y:S02]  /*2c50*/  LDG.E R4, desc[UR36][R4.64] ;  /* 0x0000002404047981 */ /* 0x000ea4000c1e1900 */
[----:B--2---:R-:W-:-:S07]  /*2c60*/  I2FP.F32.U32 R18, R4 ;  /* 0x0000000400127245 */ /* 0x004fce0000201000 */
.L_x_28991:
[----:B------:R-:W-:Y:S05]  /*2c70*/  BSYNC B6 ;  /* 0x0000000000067941 */ /* 0x000fea0003800000 */
.L_x_28985:
[----:B------:R-:W-:-:S07]  /*2c80*/  VIADD R16, R16, 0x80 ;  /* 0x0000008010107836 */ /* 0x000fce0000000000 */
.L_x_28984:
[----:B------:R-:W-:Y:S05]  /*2c90*/  BSYNC B7 ;  /* 0x0000000000077941 */ /* 0x000fea0003800000 */
.L_x_28983:
        /* <DEDUP_REMOVED lines=23> */
.L_x_29018:
[----:B------:R-:W2:Y:S02]  /*2e10*/  LDG.E.U8 R4, desc[UR36][R4.64] ;  /* 0x0000002404047981 */ /* 0x000ea4000c1e1100 */
[----:B--2---:R-:W-:Y:S01]  /*2e20*/  I2FP.F32.U32 R23, R4 ;  /* 0x0000000400177245 */ /* 0x004fe20000201000 */
[----:B------:R-:W-:Y:S06]  /*2e30*/  BRA `(.L_x_29014) ;  /* 0x0000000c00207947 */ /* 0x000fec0003800000 */
.L_x_29017:
        /* <DEDUP_REMOVED lines=9> */
.L_x_29021:
[----:B------:R-:W2:Y:S02]  /*2ed0*/  LDG.E R4, desc[UR36][R4.64] ;  /* 0x0000002404047981 */ /* 0x000ea4000c1e1900 */
[----:B--2---:R-:W-:Y:S01]  /*2ee0*/  I2FP.F32.S32 R23, R4 ;  /* 0x0000000400177245 */ /* 0x004fe20000201400 */
[----:B------:R-:W-:Y:S06]  /*2ef0*/  BRA `(.L_x_29014) ;  /* 0x0000000800f07947 */ /* 0x000fec0003800000 */
.L_x_29020:
[----:B------:R-:W2:Y:S02]  /*2f00*/  LDG.E.U16 R4, desc[UR36][R4.64] ;  /* 0x0000002404047981 */ /* 0x000ea4000c1e1500 */
[----:B--2---:R0:W2:Y:S01]  /*2f10*/  I2F.S16 R23, R4 ;  /* 0x0000000400177306 */ /* 0x0040a20000101400 */
[----:B------:R-:W-:Y:S05]  /*2f20*/  BRA `(.L_x_29014) ;  /* 0x0000000800e47947 */ /* 0x000fea0003800000 */
.L_x_29016:
        /* <DEDUP_REMOVED lines=8> */
.L_x_29023:
[----:B------:R-:W2:Y:S02]  /*2fb0*/  LDG.E.U16 R4, desc[UR36][R4.64] ;  /* 0x0000002404047981 */ /* 0x000ea4000c1e1500 */
[----:B--2---:R-:W-:Y:S01]  /*2fc0*/  HADD2.F32 R23, -RZ, R4.H0_H0 ;  /* 0x20000004ff177230 */ /* 0x004fe20000004100 */
[----:B------:R-:W-:Y:S06]  /*2fd0*/  BRA `(.L_x_29014) ;  /* 0x0000000800b87947 */ /* 0x000fec0003800000 */
.L_x_29022:
        /* <DEDUP_REMOVED lines=8> */
.L_x_29025:
[----:B------:R-:W2:Y:S02]  /*3060*/  LDG.E.U16 R4, desc[UR36][R4.64] ;  /* 0x0000002404047981 */ /* 0x000ea4000c1e1500 */
[----:B--2---:R-:W-:Y:S01]  /*3070*/  HADD2.F32 R23, -RZ, R4.H0_H0 ;  /* 0x20000004ff177230 */ /* 0x004fe20000004100 */
[----:B------:R-:W-:Y:S06]  /*3080*/  BRA `(.L_x_29014) ;  /* 0x00000008008c7947 */ /* 0x000fec0003800000 */
.L_x_29024:
[----:B------:R-:W2:Y:S01]  /*3090*/  LDG.E.64 R4, desc[UR36][R4.64] ;  /* 0x0000002404047981 */ /* 0x000ea2000c1e1b00 */
[----:B------:R-:W-:Y:S01]  /*30a0*/  UMOV UR4, 0xf0000000 ;  /* 0xf000000000047882 */ /* 0x000fe20000000000 */
[----:B------:R-:W-:Y:S01]  /*30b0*/  UMOV UR5, 0x380fffff ;  /* 0x380fffff00057882 */ /* 0x000fe20000000000 */
[----:B--2---:R-:W0:Y:S01]  /*30c0*/  F2F.F32.F64 R23, R4 ;  /* 0x0000000400177310 */ /* 0x004e220000301000 */
[----:B------:R-:W-:-:S14]  /*30d0*/  DSETP.GEU.AND P0, PT, |R4|, UR4, PT ;  /* 0x0000000404007e2a */ /* 0x000fdc000bf0e200 */
[----:B0-----:R-:W-:Y:S01]  /*30e0*/  @!P0 FMUL R23, R23, 1.175494350822287508e-38 ;  /* 0x0080000017178820 */ /* 0x001fe20000400000 */
[----:B------:R-:W-:Y:S06]  /*30f0*/  BRA `(.L_x_29014) ;  /* 0x0000000800707947 */ /* 0x000fec0003800000 */
.L_x_29015:
        /* <DEDUP_REMOVED lines=12> */
.L_x_29028:
[----:B------:R-:W2:Y:S01]  /*31c0*/  LDG.E.64 R4, desc[UR36][R4.64] ;  /* 0x0000002404047981 */ /* 0x000ea2000c1e1b00 */
[----:B------:R-:W-:Y:S01]  /*31d0*/  UMOV UR4, 0xf0000000 ;  /* 0xf000000000047882 */ /* 0x000fe20000000000 */
[----:B------:R-:W-:Y:S01]  /*31e0*/  UMOV UR5, 0x380fffff ;  /* 0x380fffff00057882 */ /* 0x000fe20000000000 */
[----:B--2---:R-:W0:Y:S01]  /*31f0*/  F2F.F32.F64 R23, R4 ;  /* 0x0000000400177310 */ /* 0x004e220000301000 */
[----:B------:R-:W-:-:S14]  /*3200*/  DSETP.GEU.AND P0, PT, |R4|, UR4, PT ;  /* 0x0000000404007e2a */ /* 0x000fdc000bf0e200 */
[----:B0-----:R-:W-:Y:S01]  /*3210*/  @!P0 FMUL R23, R23, 1.175494350822287508e-38 ;  /* 0x0080000017178820 */ /* 0x001fe20000400000 */
[----:B------:R-:W-:Y:S06]  /*3220*/  BRA `(.L_x_29014) ;  /* 0x0000000800247947 */ /* 0x000fec0003800000 */
.L_x_29027:
        /* <DEDUP_REMOVED lines=26> */
.L_x_29030:
        /* <DEDUP_REMOVED lines=13> */
.L_x_29029:
[----:B------:R-:W2:Y:S02]  /*34a0*/  LDG.E.U16 R4, desc[UR36][R4.64] ;  /* 0x0000002404047981 */ /* 0x000ea4000c1e1500 */
[----:B--2---:R-:W-:Y:S01]  /*34b0*/  IMAD.U32 R23, R4, 0x10000, RZ ;  /* 0x0001000004177824 */ /* 0x004fe200078e00ff */
[----:B------:R-:W-:Y:S06]  /*34c0*/  BRA `(.L_x_29014) ;  /* 0x00000004007c7947 */ /* 0x000fec0003800000 */
.L_x_29026:
        /* <DEDUP_REMOVED lines=11> */
.L_x_29033:
        /* <DEDUP_REMOVED lines=19> */
.L_x_29035:
[----:B------:R-:W-:Y:S05]  /*36b0*/  BSYNC B0 ;  /* 0x0000000000007941 */ /* 0x000fea0003800000 */
.L_x_29034:
[----:B------:R-:W-:Y:S01]  /*36c0*/  IMAD.SHL.U32 R3, R3, 0x100000, RZ ;  /* 0x0010000003037824 */ /* 0x000fe200078e00ff */
[----:B------:R-:W-:-:S04]  /*36d0*/  LEA R0, R0, 0x3b800000, 0x17 ;  /* 0x3b80000000007811 */ /* 0x000fc800078eb8ff */
[----:B------:R-:W-:Y:S01]  /*36e0*/  LOP3.LUT R23, R0, R3, R23, 0xfe, !PT ;  /* 0x0000000300177212 */ /* 0x000fe200078efe17 */
[----:B------:R-:W-:Y:S06]  /*36f0*/  BRA `(.L_x_29014) ;  /* 0x0000000000f07947 */ /* 0x000fec0003800000 */
.L_x_29032:
        /* <DEDUP_REMOVED lines=19> */
.L_x_29037:
[----:B------:R-:W-:Y:S05]  /*3830*/  BSYNC B0 ;  /* 0x0000000000007941 */ /* 0x000fea0003800000 */
.L_x_29036:
[----:B------:R-:W-:Y:S01]  /*3840*/  IMAD.SHL.U32 R3, R3, 0x200000, RZ ;  /* 0x0020000003037824 */ /* 0x000fe200078e00ff */
[----:B------:R-:W-:-:S04]  /*3850*/  LEA R0, R0, 0x37800000, 0x17 ;  /* 0x3780000000007811 */ /* 0x000fc800078eb8ff */
[----:B------:R-:W-:Y:S01]  /*3860*/  LOP3.LUT R23, R0, R3, R23, 0xfe, !PT ;  /* 0x0000000300177212 */ /* 0x000fe200078efe17 */
[----:B------:R-:W-:Y:S06]  /*3870*/  BRA `(.L_x_29014) ;  /* 0x0000000000907947 */ /* 0x000fec0003800000 */
.L_x_29031:
        /* <DEDUP_REMOVED lines=14> */
.L_x_29019:
        /* <DEDUP_REMOVED lines=16> */
.L_x_29040:
[----:B------:R-:W-:Y:S05]  /*3a60*/  BRA `(.L_x_29014) ;  /* 0x0000000000147947 */ /* 0x000fea0003800000 */
.L_x_29039:
[----:B------:R-:W2:Y:S02]  /*3a70*/  LDG.E.64 R4, desc[UR36][R4.64] ;  /* 0x0000002404047981 */ /* 0x000ea4000c1e1b00 */
[----:B--2---:R0:W2:Y:S01]  /*3a80*/  I2F.U64 R23, R4 ;  /* 0x0000000400177312 */ /* 0x0040a20000301000 */
[----:B------:R-:W-:Y:S05]  /*3a90*/  BRA `(.L_x_29014) ;  /* 0x0000000000087947 */ /* 0x000fea0003800000 */
.L_x_29038:
[----:B------:R-:W2:Y:S02]  /*3aa0*/  LDG.E R4, desc[UR36][R4.64] ;  /* 0x0000002404047981 */ /* 0x000ea4000c1e1900 */
[----:B--2---:R-:W-:-:S07]  /*3ab0*/  I2FP.F32.U32 R23, R4 ;  /* 0x0000000400177245 */ /* 0x004fce0000201000 */
.L_x_29014:
[----:B------:R-:W-:Y:S05]  /*3ac0*/  BSYNC B6 ;  /* 0x0000000000067941 */ /* 0x000fea0003800000 */
.L_x_29013:
[----:B------:R-:W0:Y:S01]  /*3ad0*/  S2R R19, SR_TID.X ;  /* 0x0000000000137919 */ /* 0x000e220000002100 */
[----:B------:R-:W1:Y:S01]  /*3ae0*/  LDC.U8 R16, c[0x0][0x234] ;  /* 0x00008d00ff107b82 */ /* 0x000e620000000000 */
[----:B------:R-:W-:Y:S01]  /*3af0*/  BSSY B0, `(.L_x_29041) ;  /* 0x0000020000007945 */ /* 0x000fe20003800000 */
[CC--:B0-----:R-:W-:Y:S01]  /*3b00*/  ISETP.GE.AND P0, PT, R19.reuse, R17.reuse, PT ;  /* 0x000000111300720c */ /* 0x0c1fe20003f06270 */
[C---:B------:R-:W-:Y:S02]  /*3b10*/  VIADD R0, R19.reuse, 0x100 ;  /* 0x0000010013007836 */ /* 0x040fe40000000000 */
[C---:B------:R-:W-:Y:S02]  /*3b20*/  VIADD R26, R19.reuse, 0x80 ;  /* 0x00000080131a7836 */ /* 0x040fe40000000000 */
[----:B------:R-:W-:Y:S01]  /*3b30*/  VIADD R8, R19, 0x180 ;  /* 0x0000018013087836 */ /* 0x000fe20000000000 */
[----:B------:R-:W-:-:S07]  /*3b40*/  ISETP.GE.AND P1, PT, R0, R17, PT ;  /* 0x000000110000720c */ /* 0x000fce0003f26270 */
[----:B------:R-:W-:Y:S06]  /*3b50*/  @P0 BRA `(.L_x_29042) ;  /* 0x0000000000640947 */ /* 0x000fec0003800000 */
[C---:B-1-3-5:R-:W-:Y:S01]  /*3b60*/  FMUL.FTZ R0, R22.reuse, 1.4426950216293334961 ;  /* 0x3fb8aa3b16007820 */ /* 0x06afe20000410000 */
[C---:B------:R-:W-:Y:S01]  /*3b70*/  FSETP.GEU.FTZ.AND P2, PT, |R22|.reuse, 0.40999999642372131348, PT ;  /* 0x3ed1eb851600780b */ /* 0x040fe20003f5e200 */
[----:B--2---:R-:W-:Y:S01]  /*3b80*/  IMAD.MOV.U32 R5, RZ, RZ, 0x3ab5ebe6 ;  /* 0x3ab5ebe6ff057424 */ /* 0x004fe200078e00ff */
[----:B------:R-:W-:-:S03]  /*3b90*/  FSETP.NEU.FTZ.AND P4, PT, R22, RZ, PT ;  /* 0x000000ff1600720b */ /* 0x000fc60003f9d000 */
[----:B------:R-:W0:Y:S02]  /*3ba0*/  FRND R0, R0 ;  /* 0x0000000000007307 */ /* 0x000e240000201000 */
[----:B0-----:R-:W-:-:S04]  /*3bb0*/  FSEL R3, R0, RZ, P2 ;  /* 0x000000ff00037208 */ /* 0x001fc80001000000 */
[C---:B------:R-:W-:Y:S01]  /*3bc0*/  FSETP.NEU.FTZ.AND P2, PT, R3.reuse, 128, PT ;  /* 0x430000000300780b */ /* 0x040fe20003f5d000 */
[----:B----4-:R-:W-:-:S04]  /*3bd0*/  FFMA.FTZ R4, -R3, 0.693145751953125, R22 ;  /* 0x3f31720003047823 */ /* 0x010fc80000010116 */
        /* <DEDUP_REMOVED lines=16> */
[----:B------:R-:W-:-:S07]  /*3ce0*/  @!P4 FADD.FTZ R4, R22, R22 ;  /* 0x000000161604c221 */ /* 0x000fce0000010000 */
.L_x_29042:
[----:B------:R-:W-:Y:S05]  /*3cf0*/  BSYNC B0 ;  /* 0x0000000000007941 */ /* 0x000fea0003800000 */
.L_x_29041:
[-C--:B------:R-:W-:Y:S01]  /*3d00*/  ISETP.GE.AND P3, PT, R26, R17.reuse, PT ;  /* 0x000000111a00720c */ /* 0x080fe20003f66270 */
[----:B------:R-:W-:Y:S01]  /*3d10*/  BSSY B0, `(.L_x_29043) ;  /* 0x000001c000007945 */ /* 0x000fe20003800000 */
[----:B------:R-:W-:-:S11]  /*3d20*/  ISETP.GE.AND P2, PT, R8, R17, PT ;  /* 0x000000110800720c */ /* 0x000fd60003f46270 */
[----:B------:R-:W-:Y:S05]  /*3d30*/  @P3 BRA `(.L_x_29044) ;  /* 0x0000000000643947 */ /* 0x000fea0003800000 */
[C---:B--2--5:R-:W-:Y:S01]  /*3d40*/  FMUL.FTZ R0, R24.reuse, 1.4426950216293334961 ;  /* 0x3fb8aa3b18007820 */ /* 0x064fe20000410000 */
[----:B------:R-:W-:Y:S01]  /*3d50*/  FSETP.GEU.FTZ.AND P3, PT, |R24|, 0.40999999642372131348, PT ;  /* 0x3ed1eb851800780b */ /* 0x000fe20003f7e200 */
[----:B------:R-:W-:-:S04]  /*3d60*/  IMAD.MOV.U32 R5, RZ, RZ, 0x3ab5ebe6 ;  /* 0x3ab5ebe6ff057424 */ /* 0x000fc800078e00ff */
        /* <DEDUP_REMOVED lines=20> */
[----:B-1-3--:R-:W-:Y:S01]  /*3eb0*/  FSEL R22, R0, -1, P5 ;  /* 0xbf80000000167808 */ /* 0x00afe20002800000 */
[----:B------:R-:W-:-:S07]  /*3ec0*/  @!P3 FADD.FTZ R22, R24, R24 ;  /* 0x000000181816b221 */ /* 0x000fce0000010000 */
.L_x_29044:
[----:B------:R-:W-:Y:S05]  /*3ed0*/  BSYNC B0 ;  /* 0x0000000000007941 */ /* 0x000fea0003800000 */
.L_x_29043:
[----:B------:R-:W-:Y:S04]  /*3ee0*/  BSSY B0, `(.L_x_29045) ;  /* 0x000001b000007945 */ /* 0x000fe80003800000 */
[----:B------:R-:W-:Y:S05]  /*3ef0*/  @P1 BRA `(.L_x_29046) ;  /* 0x0000000000641947 */ /* 0x000fea0003800000 */
[C---:B--2--5:R-:W-:Y:S01]  /*3f00*/  FMUL.FTZ R0, R18.reuse, 1.4426950216293334961 ;  /* 0x3fb8aa3b12007820 */ /* 0x064fe20000410000 */
[C---:B------:R-:W-:Y:S01]  /*3f10*/  FSETP.GEU.FTZ.AND P1, PT, |R18|.reuse, 0.40999999642372131348, PT ;  /* 0x3ed1eb851200780b */ /* 0x040fe20003f3e200 */
[----:B------:R-:W-:Y:S01]  /*3f20*/  IMAD.MOV.U32 R5, RZ, RZ, 0x3ab5ebe6 ;  /* 0x3ab5ebe6ff057424 */ /* 0x000fe200078e00ff */
        /* <DEDUP_REMOVED lines=22> */
.L_x_29046:
[----:B------:R-:W-:Y:S05]  /*4090*/  BSYNC B0 ;  /* 0x0000000000007941 */ /* 0x000fea0003800000 */
.L_x_29045:
        /* <DEDUP_REMOVED lines=27> */
.L_x_29048:
[----:B------:R-:W-:Y:S05]  /*4250*/  BSYNC B0 ;  /* 0x0000000000007941 */ /* 0x000fea0003800000 */
.L_x_29047:
[----:B------:R-:W-:Y:S04]  /*4260*/  BSSY B6, `(.L_x_29049) ;  /* 0x0000100000067945 */ /* 0x000fe80003800000 */
[----:B------:R-:W-:Y:S05]  /*4270*/  @P0 BRA `(.L_x_29050) ;  /* 0x0000000c00f80947 */ /* 0x000fea0003800000 */
[----:B------:R-:W0:Y:S01]  /*4280*/  LDC.64 R8, c[0x0][0x218] ;  /* 0x00008600ff087b82 */ /* 0x000e220000000a00 */
[----:B-1----:R-:W-:Y:S01]  /*4290*/  PRMT R0, R16, 0x9910, RZ ;  /* 0x0000991010007816 */ /* 0x002fe200000000ff */
        /* <DEDUP_REMOVED lines=19> */
.L_x_29054:
[----:B--2-4-:R-:W0:Y:S01]  /*43d0*/  F2I.S64.TRUNC R4, R4 ;  /* 0x0000000400047311 */ /* 0x014e22000020d900 */
[----:B------:R-:W-:Y:S02]  /*43e0*/  IMAD.MOV.U32 R19, RZ, RZ, R26 ;  /* 0x000000ffff137224 */ /* 0x000fe400078e001a */
[----:B0-----:R-:W-:-:S05]  /*43f0*/  IMAD.MOV.U32 R3, RZ, RZ, R4 ;  /* 0x000000ffff037224 */ /* 0x001fca00078e0004 */
[----:B------:R0:W-:Y:S01]  /*4400*/  STG.E.U8 desc[UR36][R8.64], R3 ;  /* 0x0000000308007986 */ /* 0x0001e2000c101124 */
[----:B------:R-:W-:Y:S05]  /*4410*/  BRA `(.L_x_29050) ;  /* 0x0000000c00907947 */ /* 0x000fea0003800000 */
.L_x_29053:
[----:B------:R-:W-:-:S13]  /*4420*/  ISETP.NE.AND P0, PT, R0, 0x2, PT ;  /* 0x000000020000780c */ /* 0x000fda0003f05270 */
[----:B------:R-:W-:Y:S05]  /*4430*/  @!P0 BRA `(.L_x_29056) ;  /* 0x0000000000308947 */ /* 0x000fea0003800000 */
[----:B------:R-:W-:-:S13]  /*4440*/  ISETP.NE.AND P0, PT, R0, 0x3, PT ;  /* 0x000000030000780c */ /* 0x000fda0003f05270 */
[----:B------:R-:W-:Y:S05]  /*4450*/  @!P0 BRA `(.L_x_29057) ;  /* 0x0000000000188947 */ /* 0x000fea0003800000 */
[----:B------:R-:W-:-:S13]  /*4460*/  ISETP.NE.AND P0, PT, R0, 0x4, PT ;  /* 0x000000040000780c */ /* 0x000fda0003f05270 */
[----:B------:R-:W-:Y:S05]  /*4470*/  @P0 BRA `(.L_x_29055) ;  /* 0x0000000c00140947 */ /* 0x000fea0003800000 */
[----:B--2-4-:R-:W0:Y:S01]  /*4480*/  F2I.S64.TRUNC R4, R4 ;  /* 0x0000000400047311 */ /* 0x014e22000020d900 */
[----:B------:R-:W-:Y:S01]  /*4490*/  IMAD.MOV.U32 R19, RZ, RZ, R26 ;  /* 0x000000ffff137224 */ /* 0x000fe200078e001a */
[----:B0-----:R0:W-:Y:S01]  /*44a0*/  STG.E.64 desc[UR36][R8.64], R4 ;  /* 0x0000000408007986 */ /* 0x0011e2000c101b24 */
[----:B------:R-:W-:Y:S05]  /*44b0*/  BRA `(.L_x_29050) ;  /* 0x0000000c00687947 */ /* 0x000fea0003800000 */
.L_x_29057:
[----:B------:R-:W0:Y:S01]  /*44c0*/  F2I.FTZ.TRUNC.NTZ R3, R4 ;  /* 0x0000000400037305 */ /* 0x000e22000021f100 */
[----:B------:R-:W-:Y:S01]  /*44d0*/  IMAD.MOV.U32 R19, RZ, RZ, R26 ;  /* 0x000000ffff137224 */ /* 0x000fe200078e001a */
[----:B0-----:R0:W-:Y:S01]  /*44e0*/  STG.E desc[UR36][R8.64], R3 ;  /* 0x0000000308007986 */ /* 0x0011e2000c101924 */
[----:B------:R-:W-:Y:S05]  /*44f0*/  BRA `(.L_x_29050) ;  /* 0x0000000c00587947 */ /* 0x000fea0003800000 */
.L_x_29056:
[----:B------:R-:W0:Y:S01]  /*4500*/  F2I.FTZ.TRUNC.NTZ R3, R4 ;  /* 0x0000000400037305 */ /* 0x000e22000021f100 */
[----:B------:R-:W-:Y:S01]  /*4510*/  IMAD.MOV.U32 R19, RZ, RZ, R26 ;  /* 0x000000ffff137224 */ /* 0x000fe200078e001a */
[----:B0-----:R0:W-:Y:S01]  /*4520*/  STG.E.U16 desc[UR36][R8.64], R3 ;  /* 0x0000000308007986 */ /* 0x0011e2000c101524 */
[----:B------:R-:W-:Y:S05]  /*4530*/  BRA `(.L_x_29050) ;  /* 0x0000000c00487947 */ /* 0x000fea0003800000 */
.L_x_29052:
        /* <DEDUP_REMOVED lines=9> */
.L_x_29059:
[----:B--2-4-:R-:W-:Y:S01]  /*45d0*/  F2FP.F16.F32.PACK_AB R4, RZ, R4 ;  /* 0x00000004ff04723e */ /* 0x014fe200000000ff */
[----:B------:R-:W-:-:S04]  /*45e0*/  IMAD.MOV.U32 R19, RZ, RZ, R26 ;  /* 0x000000ffff137224 */ /* 0x000fc800078e001a */
[----:B------:R0:W-:Y:S01]  /*45f0*/  STG.E.U16 desc[UR36][R8.64], R4 ;  /* 0x0000000408007986 */ /* 0x0001e2000c101524 */
[----:B------:R-:W-:Y:S05]  /*4600*/  BRA `(.L_x_29050) ;  /* 0x0000000c00147947 */ /* 0x000fea0003800000 */
.L_x_29058:
[----:B------:R-:W-:-:S13]  /*4610*/  ISETP.NE.AND P0, PT, R0, 0x7, PT ;  /* 0x000000070000780c */ /* 0x000fda0003f05270 */
[----:B------:R-:W-:Y:S05]  /*4620*/  @!P0 BRA `(.L_x_29060) ;  /* 0x0000000000348947 */ /* 0x000fea0003800000 */
[----:B------:R-:W-:-:S13]  /*4630*/  ISETP.NE.AND P0, PT, R0, 0x8, PT ;  /* 0x000000080000780c */ /* 0x000fda0003f05270 */
[----:B------:R-:W-:Y:S05]  /*4640*/  @!P0 BRA `(.L_x_29061) ;  /* 0x0000000000188947 */ /* 0x000fea0003800000 */
[----:B------:R-:W-:-:S13]  /*4650*/  ISETP.NE.AND P0, PT, R0, 0x9, PT ;  /* 0x000000090000780c */ /* 0x000fda0003f05270 */
[----:B------:R-:W-:Y:S05]  /*4660*/  @P0 BRA `(.L_x_29055) ;  /* 0x0000000800980947 */ /* 0x000fea0003800000 */
[----:B--2---:R-:W-:Y:S02]  /*4670*/  IMAD.MOV.U32 R5, RZ, RZ, RZ ;  /* 0x000000ffff057224 */ /* 0x004fe400078e00ff */
[----:B------:R-:W-:-:S03]  /*4680*/  IMAD.MOV.U32 R19, RZ, RZ, R26 ;  /* 0x000000ffff137224 */ /* 0x000fc600078e001a */
[----:B------:R0:W-:Y:S01]  /*4690*/  STG.E.64 desc[UR36][R8.64], R4 ;  /* 0x0000000408007986 */ /* 0x0001e2000c101b24 */
[----:B------:R-:W-:Y:S05]  /*46a0*/  BRA `(.L_x_29050) ;  /* 0x0000000800ec7947 */ /* 0x000fea0003800000 */
.L_x_29061:
[----:B------:R-:W-:Y:S01]  /*46b0*/  F2FP.F16.F32.PACK_AB R3, RZ, R4 ;  /* 0x00000004ff03723e */ /* 0x000fe200000000ff */
[----:B------:R-:W-:-:S03]  /*46c0*/  IMAD.MOV.U32 R19, RZ, RZ, R26 ;  /* 0x000000ffff137224 */ /* 0x000fc600078e001a */
[----:B------:R-:W-:-:S05]  /*46d0*/  PRMT R3, R3, 0x5410, RZ ;  /* 0x0000541003037816 */ /* 0x000fca00000000ff */
[----:B------:R0:W-:Y:S01]  /*46e0*/  STG.E desc[UR36][R8.64], R3 ;  /* 0x0000000308007986 */ /* 0x0001e2000c101924 */
[----:B------:R-:W-:Y:S05]  /*46f0*/  BRA `(.L_x_29050) ;  /* 0x0000000800d87947 */ /* 0x000fea0003800000 */
.L_x_29060:
[----:B--2-4-:R-:W-:Y:S01]  /*4700*/  FMUL.FTZ R4, R4, 1 ;  /* 0x3f80000004047820 */ /* 0x014fe20000410000 */
[----:B------:R-:W-:-:S05]  /*4710*/  IMAD.MOV.U32 R19, RZ, RZ, R26 ;  /* 0x000000ffff137224 */ /* 0x000fca00078e001a */
[----:B------:R-:W0:Y:S02]  /*4720*/  F2F.F64.F32 R4, R4 ;  /* 0x0000000400047310 */ /* 0x000e240000201800 */
[----:B0-----:R0:W-:Y:S01]  /*4730*/  STG.E.64 desc[UR36][R8.64], R4 ;  /* 0x0000000408007986 */ /* 0x0011e2000c101b24 */
[----:B------:R-:W-:Y:S05]  /*4740*/  BRA `(.L_x_29050) ;  /* 0x0000000800c47947 */ /* 0x000fea0003800000 */
.L_x_29051:
        /* <DEDUP_REMOVED lines=13> */
.L_x_29064:
[----:B--2-4-:R-:W-:Y:S01]  /*4820*/  FMUL.FTZ R4, R4, 1 ;  /* 0x3f80000004047820 */ /* 0x014fe20000410000 */
[----:B------:R-:W-:Y:S01]  /*4830*/  CS2R R6, SRZ ;  /* 0x0000000000067805 */ /* 0x000fe2000001ff00 */
[----:B------:R-:W-:-:S04]  /*4840*/  IMAD.MOV.U32 R19, RZ, RZ, R26 ;  /* 0x000000ffff137224 */ /* 0x000fc800078e001a */
[----:B------:R-:W0:Y:S02]  /*4850*/  F2F.F64.F32 R4, R4 ;  /* 0x0000000400047310 */ /* 0x000e240000201800 */
[----:B0-----:R0:W-:Y:S01]  /*4860*/  STG.E.128 desc[UR36][R8.64], R4 ;  /* 0x0000000408007986 */ /* 0x0011e2000c101d24 */
[----:B------:R-:W-:Y:S05]  /*4870*/  BRA `(.L_x_29050) ;  /* 0x0000000800787947 */ /* 0x000fea0003800000 */
.L_x_29063:
        /* <DEDUP_REMOVED lines=10> */
[----:B--2---:R-:W-:Y:S01]  /*4920*/  SHF.R.U32.HI R5, RZ, 0x18, R0 ;  /* 0x00000018ff057819 */ /* 0x004fe20000011600 */
        /* <DEDUP_REMOVED lines=9> */
.L_x_29068:
[----:B------:R-:W-:Y:S05]  /*49c0*/  BSYNC B0 ;  /* 0x0000000000007941 */ /* 0x000fea0003800000 */
.L_x_29067:
[----:B------:R-:W-:Y:S01]  /*49d0*/  LOP3.LUT R5, R0, R5, RZ, 0xfc, !PT ;  /* 0x0000000500057212 */ /* 0x000fe200078efcff */
[----:B------:R-:W-:-:S04]  /*49e0*/  IMAD.MOV.U32 R19, RZ, RZ, R26 ;  /* 0x000000ffff137224 */ /* 0x000fc800078e001a */
[----:B------:R0:W-:Y:S01]  /*49f0*/  STG.E.U8 desc[UR36][R8.64], R5 ;  /* 0x0000000508007986 */ /* 0x0001e2000c101124 */
[----:B------:R-:W-:Y:S05]  /*4a00*/  BRA `(.L_x_29050) ;  /* 0x0000000800147947 */ /* 0x000fea0003800000 */
.L_x_29066:
[----:B--2---:R-:W-:Y:S01]  /*4a10*/  LOP3.LUT R5, R4, 0x7fffffff, RZ, 0xc0, !PT ;  /* 0x7fffffff04057812 */ /* 0x004fe200078ec0ff */
        /* <DEDUP_REMOVED lines=11> */
.L_x_29070:
[----:B------:R-:W-:Y:S01]  /*4ad0*/  IMAD.MOV.U32 R0, RZ, RZ, 0x7f ;  /* 0x0000007fff007424 */ /* 0x000fe200078e00ff */
[----:B------:R-:W-:-:S04]  /*4ae0*/  ISETP.GT.U32.AND P0, PT, R5, 0x7f800000, PT ;  /* 0x7f8000000500780c */ /* 0x000fc80003f04070 */
[----:B------:R-:W-:-:S09]  /*4af0*/  SEL R0, R0, 0x7c, P0 ;  /* 0x0000007c00007807 */ /* 0x000fd20000000000 */
.L_x_29071:
[----:B------:R-:W-:Y:S05]  /*4b00*/  BSYNC B0 ;  /* 0x0000000000007941 */ /* 0x000fea0003800000 */
.L_x_29069:
[----:B----4-:R-:W-:Y:S01]  /*4b10*/  LOP3.LUT R4, R4, 0x80000000, RZ, 0xc0, !PT ;  /* 0x8000000004047812 */ /* 0x010fe200078ec0ff */
[----:B------:R-:W-:-:S03]  /*4b20*/  IMAD.MOV.U32 R19, RZ, RZ, R26 ;  /* 0x000000ffff137224 */ /* 0x000fc600078e001a */
[----:B------:R-:W-:-:S04]  /*4b30*/  SHF.R.U32.HI R3, RZ, 0x18, R4 ;  /* 0x00000018ff037819 */ /* 0x000fc80000011604 */
[----:B------:R-:W-:-:S05]  /*4b40*/  LOP3.LUT R3, R0, R3, RZ, 0xfc, !PT ;  /* 0x0000000300037212 */ /* 0x000fca00078efcff */
[----:B------:R0:W-:Y:S01]  /*4b50*/  STG.E.U8 desc[UR36][R8.64], R3 ;  /* 0x0000000308007986 */ /* 0x0001e2000c101124 */
[----:B------:R-:W-:Y:S05]  /*4b60*/  BRA `(.L_x_29050) ;  /* 0x0000000400bc7947 */ /* 0x000fea0003800000 */
.L_x_29065:
[----:B--2-4-:R-:W-:Y:S01]  /*4b70*/  F2FP.BF16.F32.PACK_AB R4, RZ, R4 ;  /* 0x00000004ff04723e */ /* 0x014fe200000010ff */
[----:B------:R-:W-:-:S04]  /*4b80*/  IMAD.MOV.U32 R19, RZ, RZ, R26 ;  /* 0x000000ffff137224 */ /* 0x000fc800078e001a */
[----:B------:R0:W-:Y:S01]  /*4b90*/  STG.E.U16 desc[UR36][R8.64], R4 ;  /* 0x0000000408007986 */ /* 0x0001e2000c101524 */
[----:B------:R-:W-:Y:S05]  /*4ba0*/  BRA `(.L_x_29050) ;  /* 0x0000000400ac7947 */ /* 0x000fea0003800000 */
.L_x_29062:
        /* <DEDUP_REMOVED lines=12> */
.L_x_29074:
[----:B--2---:R-:W-:Y:S01]  /*4c70*/  LOP3.LUT R5, R4, 0x7fffffff, RZ, 0xc0, !PT ;  /* 0x7fffffff04057812 */ /* 0x004fe200078ec0ff */
        /* <DEDUP_REMOVED lines=15> */
.L_x_29077:
[----:B----4-:R-:W-:-:S04]  /*4d70*/  LOP3.LUT R4, R4, 0x80000000, RZ, 0xc0, !PT ;  /* 0x8000000004047812 */ /* 0x010fc800078ec0ff */
[----:B------:R-:W-:-:S04]  /*4d80*/  SHF.R.U32.HI R4, RZ, 0x18, R4 ;  /* 0x00000018ff047819 */ /* 0x000fc80000011604 */
[----:B------:R-:W-:-:S04]  /*4d90*/  LOP3.LUT R3, R3, R4, RZ, 0xfc, !PT ;  /* 0x0000000403037212 */ /* 0x000fc800078efcff */
[----:B------:R-:W-:-:S07]  /*4da0*/  PRMT R0, R3, 0x7610, R0 ;  /* 0x0000761003007816 */ /* 0x000fce0000000000 */
.L_x_29076:
[----:B------:R-:W-:Y:S05]  /*4db0*/  BSYNC B0 ;  /* 0x0000000000007941 */ /* 0x000fea0003800000 */
.L_x_29075:
[----:B------:R0:W-:Y:S01]  /*4dc0*/  STG.E.U8 desc[UR36][R8.64], R0 ;  /* 0x0000000008007986 */ /* 0x0001e2000c101124 */
[----:B------:R-:W-:Y:S01]  /*4dd0*/  IMAD.MOV.U32 R19, RZ, RZ, R26 ;  /* 0x000000ffff137224 */ /* 0x000fe200078e001a */
[----:B------:R-:W-:Y:S06]  /*4de0*/  BRA `(.L_x_29050) ;  /* 0x00000004001c7947 */ /* 0x000fec0003800000 */
.L_x_29073:
        /* <DEDUP_REMOVED lines=16> */
.L_x_29080:
[----:B----4-:R-:W-:-:S04]  /*4ef0*/  LOP3.LUT R4, R4, 0x80000000, RZ, 0xc0, !PT ;  /* 0x8000000004047812 */ /* 0x010fc800078ec0ff */
[----:B------:R-:W-:-:S04]  /*4f00*/  SHF.R.U32.HI R4, RZ, 0x18, R4 ;  /* 0x00000018ff047819 */ /* 0x000fc80000011604 */
[----:B------:R-:W-:-:S04]  /*4f10*/  LOP3.LUT R3, R3, R4, RZ, 0xfc, !PT ;  /* 0x0000000403037212 */ /* 0x000fc800078efcff */
[----:B------:R-:W-:-:S07]  /*4f20*/  PRMT R0, R3, 0x7610, R0 ;  /* 0x0000761003007816 */ /* 0x000fce0000000000 */
.L_x_29079:
[----:B------:R-:W-:Y:S05]  /*4f30*/  BSYNC B0 ;  /* 0x0000000000007941 */ /* 0x000fea0003800000 */
.L_x_29078:
[----:B------:R0:W-:Y:S01]  /*4f40*/  STG.E.U8 desc[UR36][R8.64], R0 ;  /* 0x0000000008007986 */ /* 0x0001e2000c101124 */
[----:B------:R-:W-:Y:S01]  /*4f50*/  IMAD.MOV.U32 R19, RZ, RZ, R26 ;  /* 0x000000ffff137224 */ /* 0x000fe200078e001a */
[----:B------:R-:W-:Y:S06]  /*4f60*/  BRA `(.L_x_29050) ;  /* 0x0000000000bc7947 */ /* 0x000fec0003800000 */
.L_x_29072:
[----:B------:R-:W-:-:S13]  /*4f70*/  ISETP.NE.AND P0, PT, R0, 0x1c, PT ;  /* 0x0000001c0000780c */ /* 0x000fda0003f05270 */
[----:B------:R-:W-:Y:S05]  /*4f80*/  @!P0 BRA `(.L_x_29081) ;  /* 0x0000000000a88947 */ /* 0x000fea0003800000 */
[----:B------:R-:W-:-:S13]  /*4f90*/  ISETP.NE.AND P0, PT, R0, 0x1d, PT ;  /* 0x0000001d0000780c */ /* 0x000fda0003f05270 */
[----:B------:R-:W-:Y:S05]  /*4fa0*/  @!P0 BRA `(.L_x_29082) ;  /* 0x0000000000908947 */ /* 0x000fea0003800000 */
[----:B------:R-:W-:-:S13]  /*4fb0*/  ISETP.NE.AND P0, PT, R0, 0x2c, PT ;  /* 0x0000002c0000780c */ /* 0x000fda0003f05270 */
[----:B------:R-:W-:Y:S05]  /*4fc0*/  @P0 BRA `(.L_x_29055) ;  /* 0x0000000000400947 */ /* 0x000fea0003800000 */
[----:B--2---:R-:W-:Y:S01]  /*4fd0*/  SHF.R.U32.HI R5, RZ, 0x17, R4 ;  /* 0x00000017ff057819 */ /* 0x004fe20000011604 */
        /* <DEDUP_REMOVED lines=15> */
.L_x_29055:
[----:B------:R-:W-:Y:S01]  /*50d0*/  MOV R14, 0x1c0 ;  /* 0x000001c0000e7802 */ /* 0x000fe20000000f00 */
[----:B------:R-:W-:Y:S01]  /*50e0*/  ULDC.64 UR4, c[0x4][0x1a0] ;  /* 0x0100680000047ab9 */ /* 0x000fe20000000a00 */
[----:B------:R-:W-:Y:S01]  /*50f0*/  ULDC.64 UR6, c[0x4][0x1a8] ;  /* 0x01006a0000067ab9 */ /* 0x000fe20000000a00 */
[----:B--2-4-:R-:W-:Y:S02]  /*5100*/  IMAD.U32 R4, RZ, RZ, UR4 ;  /* 0x00000004ff047e24 */ /* 0x014fe4000f8e00ff */
        /* <DEDUP_REMOVED lines=11> */
[----:B0--3-5:R-:W-:Y:S05]  /*51c0*/  CALL.ABS.NOINC R14 ;  /* 0x000000000e007343 */ /* 0x029fea0003c00000 */
.L_x_29083:
[----:B------:R-:W-:Y:S01]  /*51d0*/  IMAD.MOV.U32 R19, RZ, RZ, R26 ;  /* 0x000000ffff137224 */ /* 0x000fe200078e001a */
[----:B------:R-:W-:Y:S06]  /*51e0*/  BRA `(.L_x_29050) ;  /* 0x00000000001c7947 */ /* 0x000fec0003800000 */
.L_x_29082:
[----:B--2-4-:R-:W0:Y:S01]  /*51f0*/  F2I.U64.TRUNC R4, R4 ;  /* 0x0000000400047311 */ /* 0x014e22000020d800 */
[----:B------:R-:W-:Y:S01]  /*5200*/  IMAD.MOV.U32 R19, RZ, RZ, R26 ;  /* 0x000000ffff137224 */ /* 0x000fe200078e001a */
[----:B0-----:R0:W-:Y:S01]  /*5210*/  STG.E.64 desc[UR36][R8.64], R4 ;  /* 0x0000000408007986 */ /* 0x0011e2000c101b24 */
[----:B------:R-:W-:Y:S05]  /*5220*/  BRA `(.L_x_29050) ;  /* 0x00000000000c7947 */ /* 0x000fea0003800000 */
.L_x_29081:
[----:B------:R-:W0:Y:S01]  /*5230*/  F2I.FTZ.U32.TRUNC.NTZ R3, R4 ;  /* 0x0000000400037305 */ /* 0x000e22000021f000 */
[----:B------:R-:W-:Y:S01]  /*5240*/  IMAD.MOV.U32 R19, RZ, RZ, R26 ;  /* 0x000000ffff137224 */ /* 0x000fe200078e001a */
[----:B0-----:R0:W-:Y:S06]  /*5250*/  STG.E desc[UR36][R8.64], R3 ;  /* 0x0000000308007986 */ /* 0x0011ec000c101924 */
.L_x_29050:
[----:B------:R-:W-:Y:S05]  /*5260*/  BSYNC B6 ;  /* 0x0000000000067941 */ /* 0x000fea0003800000 */
.L_x_29049:
[----:B------:R-:W-:Y:S01]  /*5270*/  ISETP.GE.AND P0, PT, R19, R17, PT ;  /* 0x000000111300720c */ /* 0x000fe20003f06270 */
[----:B------:R-:W-:-:S12]  /*5280*/  BSSY B6, `(.L_x_29084) ;  /* 0x00001d8000067945 */ /* 0x000fd80003800000 */
[----:B------:R-:W-:Y:S05]  /*5290*/  @P0 BRA `(.L_x_29085) ;  /* 0x0000001c00580947 */ /* 0x000fea0003800000 */
[----:B0-----:R-:W0:Y:S01]  /*52a0*/  LDC.64 R8, c[0x0][0x218] ;  /* 0x00008600ff087b82 */ /* 0x001e220000000a00 */
[----:B------:R-:W-:Y:S01]  /*52b0*/  IMAD R0, R2, 0x200, R19 ;  /* 0x0000020002007824 */ /* 0x000fe200078e0213 */
[----:B-12-4-:R-:W-:Y:S01]  /*52c0*/  PRMT R4, R16, 0x9910, RZ ;  /* 0x0000991010047816 */ /* 0x016fe200000000ff */
        /* <DEDUP_REMOVED lines=15> */
[----:B---3-5:R-:W0:Y:S02]  /*53c0*/  F2I.FTZ.TRUNC.NTZ R3, R22 ;  /* 0x0000001600037305 */ /* 0x028e24000021f100 */
[----:B0-----:R4:W-:Y:S01]  /*53d0*/  STG.E.U8 desc[UR36][R8.64], R3 ;  /* 0x0000000308007986 */ /* 0x0019e2000c101124 */
[----:B------:R-:W-:Y:S05]  /*53e0*/  BRA `(.L_x_29091) ;  /* 0x0000000c00507947 */ /* 0x000fea0003800000 */
.L_x_29089:
[----:B---3-5:R-:W0:Y:S02]  /*53f0*/  F2I.S64.TRUNC R22, R22 ;  /* 0x0000001600167311 */ /* 0x028e24000020d900 */
[----:B0-----:R-:W-:-:S05]  /*5400*/  IMAD.MOV.U32 R3, RZ, RZ, R22 ;  /* 0x000000ffff037224 */ /* 0x001fca00078e0016 */
[----:B------:R3:W-:Y:S01]  /*5410*/  STG.E.U8 desc[UR36][R8.64], R3 ;  /* 0x0000000308007986 */ /* 0x0007e2000c101124 */
[----:B------:R-:W-:Y:S05]  /*5420*/  BRA `(.L_x_29091) ;  /* 0x0000000c00407947 */ /* 0x000fea0003800000 */
.L_x_29088:
[----:B------:R-:W-:-:S13]  /*5430*/  ISETP.NE.AND P0, PT, R0, 0x2, PT ;  /* 0x000000020000780c */ /* 0x000fda0003f05270 */
[----:B------:R-:W-:Y:S05]  /*5440*/  @!P0 BRA `(.L_x_29092) ;  /* 0x0000000000288947 */ /* 0x000fea0003800000 */
[----:B------:R-:W-:-:S13]  /*5450*/  ISETP.NE.AND P0, PT, R0, 0x3, PT ;  /* 0x000000030000780c */ /* 0x000fda0003f05270 */
[----:B------:R-:W-:Y:S05]  /*5460*/  @!P0 BRA `(.L_x_29093) ;  /* 0x0000000000148947 */ /* 0x000fea0003800000 */
[----:B------:R-:W-:-:S13]  /*5470*/  ISETP.NE.AND P0, PT, R0, 0x4, PT ;  /* 0x000000040000780c */ /* 0x000fda0003f05270 */
[----:B------:R-:W-:Y:S05]  /*5480*/  @P0 BRA `(.L_x_29090) ;  /* 0x0000000800d00947 */ /* 0x000fea0003800000 */
[----:B---3-5:R-:W0:Y:S02]  /*5490*/  F2I.S64.TRUNC R22, R22 ;  /* 0x0000001600167311 */ /* 0x028e24000020d900 */
[----:B0-----:R1:W-:Y:S01]  /*54a0*/  STG.E.64 desc[UR36][R8.64], R22 ;  /* 0x0000001608007986 */ /* 0x0013e2000c101b24 */
[----:B------:R-:W-:Y:S05]  /*54b0*/  BRA `(.L_x_29091) ;  /* 0x0000000c001c7947 */ /* 0x000fea0003800000 */
.L_x_29093:
[----:B---3-5:R-:W0:Y:S02]  /*54c0*/  F2I.FTZ.TRUNC.NTZ R3, R22 ;  /* 0x0000001600037305 */ /* 0x028e24000021f100 */
[----:B0-----:R2:W-:Y:S01]  /*54d0*/  STG.E desc[UR36][R8.64], R3 ;  /* 0x0000000308007986 */ /* 0x0015e2000c101924 */
[----:B------:R-:W-:Y:S05]  /*54e0*/  BRA `(.L_x_29091) ;  /* 0x0000000c00107947 */ /* 0x000fea0003800000 */
.L_x_29092:
[----:B---3-5:R-:W0:Y:S02]  /*54f0*/  F2I.FTZ.TRUNC.NTZ R3, R22 ;  /* 0x0000001600037305 */ /* 0x028e24000021f100 */
[----:B0-----:R0:W-:Y:S01]  /*5500*/  STG.E.U16 desc[UR36][R8.64], R3 ;  /* 0x0000000308007986 */ /* 0x0011e2000c101524 */
[----:B------:R-:W-:Y:S05]  /*5510*/  BRA `(.L_x_29091) ;  /* 0x0000000c00047947 */ /* 0x000fea0003800000 */
.L_x_29087:
[----:B------:R-:W-:-:S13]  /*5520*/  ISETP.GT.AND P0, PT, R0, 0x6, PT ;  /* 0x000000060000780c */ /* 0x000fda0003f04270 */
[----:B------:R-:W-:Y:S05]  /*5530*/  @P0 BRA `(.L_x_29094) ;  /* 0x0000000000240947 */ /* 0x000fea0003800000 */
[----:B------:R-:W-:-:S13]  /*5540*/  ISETP.NE.AND P0, PT, R0, 0x5, PT ;  /* 0x000000050000780c */ /* 0x000fda0003f05270 */
[----:B------:R-:W-:Y:S05]  /*5550*/  @!P0 BRA `(.L_x_29095) ;  /* 0x0000000000108947 */ /* 0x000fea0003800000 */
[----:B------:R-:W-:-:S13]  /*5560*/  ISETP.NE.AND P0, PT, R0, 0x6, PT ;  /* 0x000000060000780c */ /* 0x000fda0003f05270 */
[----:B------:R-:W-:Y:S05]  /*5570*/  @P0 BRA `(.L_x_29090) ;  /* 0x0000000800940947 */ /* 0x000fea0003800000 */
[----:B---3-5:R0:W-:Y:S01]  /*5580*/  STG.E desc[UR36][R8.64], R22 ;  /* 0x0000001608007986 */ /* 0x0281e2000c101924 */
[----:B------:R-:W-:Y:S05]  /*5590*/  BRA `(.L_x_29091) ;  /* 0x0000000800e47947 */ /* 0x000fea0003800000 */
.L_x_29095:
[----:B---3-5:R-:W-:-:S05]  /*55a0*/  F2FP.F16.F32.PACK_AB R22, RZ, R22 ;  /* 0x00000016ff16723e */ /* 0x028fca00000000ff */
[----:B------:R0:W-:Y:S01]  /*55b0*/  STG.E.U16 desc[UR36][R8.64], R22 ;  /* 0x0000001608007986 */ /* 0x0001e2000c101524 */
[----:B------:R-:W-:Y:S05]  /*55c0*/  BRA `(.L_x_29091) ;  /* 0x0000000800d87947 */ /* 0x000fea0003800000 */
.L_x_29094:
[----:B------:R-:W-:-:S13]  /*55d0*/  ISETP.NE.AND P0, PT, R0, 0x7, PT ;  /* 0x000000070000780c */ /* 0x000fda0003f05270 */
[----:B------:R-:W-:Y:S05]  /*55e0*/  @!P0 BRA `(.L_x_29096) ;  /* 0x00000000002c8947 */ /* 0x000fea0003800000 */
[----:B------:R-:W-:-:S13]  /*55f0*/  ISETP.NE.AND P0, PT, R0, 0x8, PT ;  /* 0x000000080000780c */ /* 0x000fda0003f05270 */
[----:B------:R-:W-:Y:S05]  /*5600*/  @!P0 BRA `(.L_x_29097) ;  /* 0x0000000000148947 */ /* 0x000fea0003800000 */
[----:B------:R-:W-:-:S13]  /*5610*/  ISETP.NE.AND P0, PT, R0, 0x9, PT ;  /* 0x000000090000780c */ /* 0x000fda0003f05270 */
[----:B------:R-:W-:Y:S05]  /*5620*/  @P0 BRA `(.L_x_29090) ;  /* 0x0000000800680947 */ /* 0x000fea0003800000 */
[----:B-----5:R-:W-:-:S05]  /*5630*/  IMAD.MOV.U32 R23, RZ, RZ, RZ ;  /* 0x000000ffff177224 */ /* 0x020fca00078e00ff */
[----:B---3--:R0:W-:Y:S01]  /*5640*/  STG.E.64 desc[UR36][R8.64], R22 ;  /* 0x0000001608007986 */ /* 0x0081e2000c101b24 */
[----:B------:R-:W-:Y:S05]  /*5650*/  BRA `(.L_x_29091) ;  /* 0x0000000800b47947 */ /* 0x000fea0003800000 */
.L_x_29097:
[----:B---3-5:R-:W-:-:S04]  /*5660*/  F2FP.F16.F32.PACK_AB R3, RZ, R22 ;  /* 0x00000016ff03723e */ /* 0x028fc800000000ff */
[----:B------:R-:W-:-:S05]  /*5670*/  PRMT R3, R3, 0x5410, RZ ;  /* 0x0000541003037816 */ /* 0x000fca00000000ff */
[----:B------:R0:W-:Y:S01]  /*5680*/  STG.E desc[UR36][R8.64], R3 ;  /* 0x0000000308007986 */ /* 0x0001e2000c101924 */
[----:B------:R-:W-:Y:S05]  /*5690*/  BRA `(.L_x_29091) ;  /* 0x0000000800a47947 */ /* 0x000fea0003800000 */
.L_x_29096:
[----:B---3-5:R-:W-:-:S06]  /*56a0*/  FMUL.FTZ R4, R22, 1 ;  /* 0x3f80000016047820 */ /* 0x028fcc0000410000 */
[----:B------:R-:W0:Y:S02]  /*56b0*/  F2F.F64.F32 R4, R4 ;  /* 0x0000000400047310 */ /* 0x000e240000201800 */
[----:B0-----:R0:W-:Y:S01]  /*56c0*/  STG.E.64 desc[UR36][R8.64], R4 ;  /* 0x0000000408007986 */ /* 0x0011e2000c101b24 */
[----:B------:R-:W-:Y:S05]  /*56d0*/  BRA `(.L_x_29091) ;  /* 0x0000000800947947 */ /* 0x000fea0003800000 */
.L_x_29086:
        /* <DEDUP_REMOVED lines=8> */
[----:B---3-5:R-:W-:-:S04]  /*5760*/  FSETP.NEU.FTZ.AND P0, PT, R22, RZ, PT ;  /* 0x000000ff1600720b */ /* 0x028fc80003f1d000 */
[----:B------:R-:W-:-:S05]  /*5770*/  SEL R3, RZ, 0x1, !P0 ;  /* 0x00000001ff037807 */ /* 0x000fca0004000000 */
[----:B------:R0:W-:Y:S01]  /*5780*/  STG.E.U8 desc[UR36][R8.64], R3 ;  /* 0x0000000308007986 */ /* 0x0001e2000c101124 */
[----:B------:R-:W-:Y:S05]  /*5790*/  BRA `(.L_x_29091) ;  /* 0x0000000800647947 */ /* 0x000fea0003800000 */
.L_x_29100:
[----:B---3-5:R-:W-:Y:S01]  /*57a0*/  FMUL.FTZ R4, R22, 1 ;  /* 0x3f80000016047820 */ /* 0x028fe20000410000 */
[----:B------:R-:W-:-:S05]  /*57b0*/  CS2R R6, SRZ ;  /* 0x0000000000067805 */ /* 0x000fca000001ff00 */
[----:B------:R-:W0:Y:S02]  /*57c0*/  F2F.F64.F32 R4, R4 ;  /* 0x0000000400047310 */ /* 0x000e240000201800 */
[----:B0-----:R0:W-:Y:S01]  /*57d0*/  STG.E.128 desc[UR36][R8.64], R4 ;  /* 0x0000000408007986 */ /* 0x0011e2000c101d24 */
[----:B------:R-:W-:Y:S05]  /*57e0*/  BRA `(.L_x_29091) ;  /* 0x0000000800507947 */ /* 0x000fea0003800000 */
.L_x_29099:
[----:B------:R-:W-:-:S13]  /*57f0*/  ISETP.NE.AND P0, PT, R0, 0xf, PT ;  /* 0x0000000f0000780c */ /* 0x000fda0003f05270 */
[----:B------:R-:W-:Y:S05]  /*5800*/  @!P0 BRA `(.L_x_29101) ;  /* 0x0000000000ac8947 */ /* 0x000fea0003800000 */
[----:B------:R-:W-:-:S13]  /*5810*/  ISETP.NE.AND P0, PT, R0, 0x17, PT ;  /* 0x000000170000780c */ /* 0x000fda0003f05270 */
[----:B------:R-:W-:Y:S05]  /*5820*/  @!P0 BRA `(.L_x_29102) ;  /* 0x0000000000508947 */ /* 0x000fea0003800000 */
[----:B------:R-:W-:-:S13]  /*5830*/  ISETP.NE.AND P0, PT, R0, 0x18, PT ;  /* 0x000000180000780c */ /* 0x000fda0003f05270 */
[----:B------:R-:W-:Y:S05]  /*5840*/  @P0 BRA `(.L_x_29090) ;  /* 0x0000000400e00947 */ /* 0x000fea0003800000 */
[C---:B---3-5:R-:W-:Y:S01]  /*5850*/  LOP3.LUT R4, R22.reuse, 0x7fffffff, RZ, 0xc0, !PT ;  /* 0x7fffffff16047812 */ /* 0x068fe200078ec0ff */
        /* <DEDUP_REMOVED lines=13> */
.L_x_29104:
[----:B------:R-:W-:Y:S05]  /*5930*/  BSYNC B0 ;  /* 0x0000000000007941 */ /* 0x000fea0003800000 */
.L_x_29103:
[----:B------:R-:W-:-:S05]  /*5940*/  LOP3.LUT R5, R0, R5, RZ, 0xfc, !PT ;  /* 0x0000000500057212 */ /* 0x000fca00078efcff */
[----:B------:R0:W-:Y:S01]  /*5950*/  STG.E.U8 desc[UR36][R8.64], R5 ;  /* 0x0000000508007986 */ /* 0x0001e2000c101124 */
[----:B------:R-:W-:Y:S05]  /*5960*/  BRA `(.L_x_29091) ;  /* 0x0000000400f07947 */ /* 0x000fea0003800000 */
.L_x_29102:
[----:B---3-5:R-:W-:Y:S01]  /*5970*/  LOP3.LUT R4, R22, 0x7fffffff, RZ, 0xc0, !PT ;  /* 0x7fffffff16047812 */ /* 0x028fe200078ec0ff */
        /* <DEDUP_REMOVED lines=11> */
.L_x_29106:
[----:B------:R-:W-:Y:S01]  /*5a30*/  IMAD.MOV.U32 R0, RZ, RZ, 0x7f ;  /* 0x0000007fff007424 */ /* 0x000fe200078e00ff */
[----:B------:R-:W-:-:S04]  /*5a40*/  ISETP.GT.U32.AND P0, PT, R4, 0x7f800000, PT ;  /* 0x7f8000000400780c */ /* 0x000fc80003f04070 */
[----:B------:R-:W-:-:S09]  /*5a50*/  SEL R0, R0, 0x7c, P0 ;  /* 0x0000007c00007807 */ /* 0x000fd20000000000 */
.L_x_29107:
[----:B------:R-:W-:Y:S05]  /*5a60*/  BSYNC B0 ;  /* 0x0000000000007941 */ /* 0x000fea0003800000 */
.L_x_29105:
[----:B------:R-:W-:-:S04]  /*5a70*/  LOP3.LUT R22, R22, 0x80000000, RZ, 0xc0, !PT ;  /* 0x8000000016167812 */ /* 0x000fc800078ec0ff */
[----:B------:R-:W-:-:S04]  /*5a80*/  SHF.R.U32.HI R3, RZ, 0x18, R22 ;  /* 0x00000018ff037819 */ /* 0x000fc80000011616 */
[----:B------:R-:W-:-:S05]  /*5a90*/  LOP3.LUT R3, R0, R3, RZ, 0xfc, !PT ;  /* 0x0000000300037212 */ /* 0x000fca00078efcff */
[----:B------:R0:W-:Y:S01]  /*5aa0*/  STG.E.U8 desc[UR36][R8.64], R3 ;  /* 0x0000000308007986 */ /* 0x0001e2000c101124 */
[----:B------:R-:W-:Y:S05]  /*5ab0*/  BRA `(.L_x_29091) ;  /* 0x00000004009c7947 */ /* 0x000fea0003800000 */
.L_x_29101:
[----:B---3-5:R-:W-:-:S05]  /*5ac0*/  F2FP.BF16.F32.PACK_AB R22, RZ, R22 ;  /* 0x00000016ff16723e */ /* 0x028fca00000010ff */
[----:B------:R0:W-:Y:S01]  /*5ad0*/  STG.E.U16 desc[UR36][R8.64], R22 ;  /* 0x0000001608007986 */ /* 0x0001e2000c101524 */
[----:B------:R-:W-:Y:S05]  /*5ae0*/  BRA `(.L_x_29091) ;  /* 0x0000000400907947 */ /* 0x000fea0003800000 */
.L_x_29098:
        /* <DEDUP_REMOVED lines=8> */
[----:B---3-5:R-:W0:Y:S02]  /*5b70*/  F2I.FTZ.U32.TRUNC.NTZ R3, R22 ;  /* 0x0000001600037305 */ /* 0x028e24000021f000 */
[----:B0-----:R0:W-:Y:S01]  /*5b80*/  STG.E.U16 desc[UR36][R8.64], R3 ;  /* 0x0000000308007986 */ /* 0x0011e2000c101524 */
[----:B------:R-:W-:Y:S05]  /*5b90*/  BRA `(.L_x_29091) ;  /* 0x0000000400647947 */ /* 0x000fea0003800000 */
.L_x_29110:
[----:B---3-5:R-:W-:Y:S01]  /*5ba0*/  LOP3.LUT R3, R22, 0x7fffffff, RZ, 0xc0, !PT ;  /* 0x7fffffff16037812 */ /* 0x028fe200078ec0ff */
        /* <DEDUP_REMOVED lines=15> */
.L_x_29113:
[----:B------:R-:W-:-:S04]  /*5ca0*/  LOP3.LUT R22, R22, 0x80000000, RZ, 0xc0, !PT ;  /* 0x8000000016167812 */ /* 0x000fc800078ec0ff */
[----:B------:R-:W-:-:S04]  /*5cb0*/  SHF.R.U32.HI R3, RZ, 0x18, R22 ;  /* 0x00000018ff037819 */ /* 0x000fc80000011616 */
[----:B------:R-:W-:-:S04]  /*5cc0*/  LOP3.LUT R0, R0, R3, RZ, 0xfc, !PT ;  /* 0x0000000300007212 */ /* 0x000fc800078efcff */
[----:B------:R-:W-:-:S07]  /*5cd0*/  PRMT R4, R0, 0x7610, R4 ;  /* 0x0000761000047816 */ /* 0x000fce0000000004 */
.L_x_29112:
[----:B------:R-:W-:Y:S05]  /*5ce0*/  BSYNC B0 ;  /* 0x0000000000007941 */ /* 0x000fea0003800000 */
.L_x_29111:
[----:B------:R0:W-:Y:S01]  /*5cf0*/  STG.E.U8 desc[UR36][R8.64], R4 ;  /* 0x0000000408007986 */ /* 0x0001e2000c101124 */
[----:B------:R-:W-:Y:S05]  /*5d00*/  BRA `(.L_x_29091) ;  /* 0x0000000400087947 */ /* 0x000fea0003800000 */
.L_x_29109:
        /* <DEDUP_REMOVED lines=16> */
.L_x_29116:
[----:B------:R-:W-:-:S04]  /*5e10*/  LOP3.LUT R22, R22, 0x80000000, RZ, 0xc0, !PT ;  /* 0x8000000016167812 */ /* 0x000fc800078ec0ff */
[----:B------:R-:W-:-:S04]  /*5e20*/  SHF.R.U32.HI R3, RZ, 0x18, R22 ;  /* 0x00000018ff037819 */ /* 0x000fc80000011616 */
[----:B------:R-:W-:-:S04]  /*5e30*/  LOP3.LUT R0, R0, R3, RZ, 0xfc, !PT ;  /* 0x0000000300007212 */ /* 0x000fc800078efcff */
[----:B------:R-:W-:-:S07]  /*5e40*/  PRMT R4, R0, 0x7610, R4 ;  /* 0x0000761000047816 */ /* 0x000fce0000000004 */
.L_x_29115:
[----:B------:R-:W-:Y:S05]  /*5e50*/  BSYNC B0 ;  /* 0x0000000000007941 */ /* 0x000fea0003800000 */
.L_x_29114:
[----:B------:R0:W-:Y:S01]  /*5e60*/  STG.E.U8 desc[UR36][R8.64], R4 ;  /* 0x0000000408007986 */ /* 0x0001e2000c101124 */
[----:B------:R-:W-:Y:S05]  /*5e70*/  BRA `(.L_x_29091) ;  /* 0x0000000000ac7947 */ /* 0x000fea0003800000 */
.L_x_29108:
[----:B------:R-:W-:-:S13]  /*5e80*/  ISETP.NE.AND P0, PT, R0, 0x1c, PT ;  /* 0x0000001c0000780c */ /* 0x000fda0003f05270 */
[----:B------:R-:W-:Y:S05]  /*5e90*/  @!P0 BRA `(.L_x_29117) ;  /* 0x00000000009c8947 */ /* 0x000fea0003800000 */
[----:B------:R-:W-:-:S13]  /*5ea0*/  ISETP.NE.AND P0, PT, R0, 0x1d, PT ;  /* 0x0000001d0000780c */ /* 0x000fda0003f05270 */
[----:B------:R-:W-:Y:S05]  /*5eb0*/  @!P0 BRA `(.L_x_29118) ;  /* 0x0000000000888947 */ /* 0x000fea0003800000 */
[----:B------:R-:W-:-:S13]  /*5ec0*/  ISETP.NE.AND P0, PT, R0, 0x2c, PT ;  /* 0x0000002c0000780c */ /* 0x000fda0003f05270 */
[----:B------:R-:W-:Y:S05]  /*5ed0*/  @P0 BRA `(.L_x_29090) ;  /* 0x00000000003c0947 */ /* 0x000fea0003800000 */
[----:B---3-5:R-:W-:-:S04]  /*5ee0*/  SHF.R.U32.HI R4, RZ, 0x17, R22 ;  /* 0x00000017ff047819 */ /* 0x028fc80000011616 */
        /* <DEDUP_REMOVED lines=14> */
.L_x_29090:
        /* <DEDUP_REMOVED lines=16> */
.L_x_29119:
[----:B------:R-:W-:Y:S05]  /*60d0*/  BRA `(.L_x_29091) ;  /* 0x0000000000147947 */ /* 0x000fea0003800000 */
.L_x_29118:
[----:B---3-5:R-:W0:Y:S02]  /*60e0*/  F2I.U64.TRUNC R22, R22 ;  /* 0x0000001600167311 */ /* 0x028e24000020d800 */
[----:B0-----:R0:W-:Y:S01]  /*60f0*/  STG.E.64 desc[UR36][R8.64], R22 ;  /* 0x0000001608007986 */ /* 0x0011e2000c101b24 */
[----:B------:R-:W-:Y:S05]  /*6100*/  BRA `(.L_x_29091) ;  /* 0x0000000000087947 */ /* 0x000fea0003800000 */
.L_x_29117:
[----:B---3-5:R-:W0:Y:S02]  /*6110*/  F2I.FTZ.U32.TRUNC.NTZ R3, R22 ;  /* 0x0000001600037305 */ /* 0x028e24000021f000 */
[----:B0-----:R0:W-:Y:S02]  /*6120*/  STG.E desc[UR36][R8.64], R3 ;  /* 0x0000000308007986 */ /* 0x0011e4000c101924 */
.L_x_29091:
        /* <DEDUP_REMOVED lines=24> */
.L_x_29123:
[----:B------:R-:W0:Y:S02]  /*62b0*/  F2I.S64.TRUNC R24, R24 ;  /* 0x0000001800187311 */ /* 0x000e24000020d900 */
[----:B0-----:R-:W-:-:S05]  /*62c0*/  IMAD.MOV.U32 R3, RZ, RZ, R24 ;  /* 0x000000ffff037224 */ /* 0x001fca00078e0018 */
[----:B------:R0:W-:Y:S01]  /*62d0*/  STG.E.U8 desc[UR36][R8.64], R3 ;  /* 0x0000000308007986 */ /* 0x0001e2000c101124 */
[----:B------:R-:W-:Y:S05]  /*62e0*/  BRA `(.L_x_29125) ;  /* 0x0000000c00407947 */ /* 0x000fea0003800000 */
.L_x_29122:
        /* <DEDUP_REMOVED lines=9> */
.L_x_29127:
[----:B------:R-:W0:Y:S02]  /*6380*/  F2I.FTZ.TRUNC.NTZ R3, R24 ;  /* 0x0000001800037305 */ /* 0x000e24000021f100 */
[----:B0-----:R0:W-:Y:S01]  /*6390*/  STG.E desc[UR36][R8.64], R3 ;  /* 0x0000000308007986 */ /* 0x0011e2000c101924 */
[----:B------:R-:W-:Y:S05]  /*63a0*/  BRA `(.L_x_29125) ;  /* 0x0000000c00107947 */ /* 0x000fea0003800000 */
.L_x_29126:
[----:B------:R-:W0:Y:S02]  /*63b0*/  F2I.FTZ.TRUNC.NTZ R3, R24 ;  /* 0x0000001800037305 */ /* 0x000e24000021f100 */
[----:B0-----:R0:W-:Y:S01]  /*63c0*/  STG.E.U16 desc[UR36][R8.64], R3 ;  /* 0x0000000308007986 */ /* 0x0011e2000c101524 */
[----:B------:R-:W-:Y:S05]  /*63d0*/  BRA `(.L_x_29125) ;  /* 0x0000000c00047947 */ /* 0x000fea0003800000 */
.L_x_29121:
        /* <DEDUP_REMOVED lines=8> */
.L_x_29129:
[----:B------:R-:W-:-:S05]  /*6460*/  F2FP.F16.F32.PACK_AB R24, RZ, R24 ;  /* 0x00000018ff18723e */ /* 0x000fca00000000ff */
[----:B------:R0:W-:Y:S01]  /*6470*/  STG.E.U16 desc[UR36][R8.64], R24 ;  /* 0x0000001808007986 */ /* 0x0001e2000c101524 */
[----:B------:R-:W-:Y:S05]  /*6480*/  BRA `(.L_x_29125) ;  /* 0x0000000800d87947 */ /* 0x000fea0003800000 */
.L_x_29128:
        /* <DEDUP_REMOVED lines=9> */
.L_x_29131:
[----:B------:R-:W-:-:S04]  /*6520*/  F2FP.F16.F32.PACK_AB R3, RZ, R24 ;  /* 0x00000018ff03723e */ /* 0x000fc800000000ff */
[----:B------:R-:W-:-:S05]  /*6530*/  PRMT R3, R3, 0x5410, RZ ;  /* 0x0000541003037816 */ /* 0x000fca00000000ff */
[----:B------:R0:W-:Y:S01]  /*6540*/  STG.E desc[UR36][R8.64], R3 ;  /* 0x0000000308007986 */ /* 0x0001e2000c101924 */
[----:B------:R-:W-:Y:S05]  /*6550*/  BRA `(.L_x_29125) ;  /* 0x0000000800a47947 */ /* 0x000fea0003800000 */
.L_x_29130:
[----:B------:R-:W-:-:S06]  /*6560*/  FMUL.FTZ R4, R24, 1 ;  /* 0x3f80000018047820 */ /* 0x000fcc0000410000 */
[----:B------:R-:W0:Y:S02]  /*6570*/  F2F.F64.F32 R4, R4 ;  /* 0x0000000400047310 */ /* 0x000e240000201800 */
[----:B0-----:R0:W-:Y:S01]  /*6580*/  STG.E.64 desc[UR36][R8.64], R4 ;  /* 0x0000000408007986 */ /* 0x0011e2000c101b24 */
[----:B------:R-:W-:Y:S05]  /*6590*/  BRA `(.L_x_29125) ;  /* 0x0000000800947947 */ /* 0x000fea0003800000 */
.L_x_29120:
        /* <DEDUP_REMOVED lines=12> */
.L_x_29134:
[----:B------:R-:W-:Y:S01]  /*6660*/  FMUL.FTZ R4, R24, 1 ;  /* 0x3f80000018047820 */ /* 0x000fe20000410000 */
[----:B------:R-:W-:-:S05]  /*6670*/  CS2R R6, SRZ ;  /* 0x0000000000067805 */ /* 0x000fca000001ff00 */
[----:B------:R-:W0:Y:S02]  /*6680*/  F2F.F64.F32 R4, R4 ;  /* 0x0000000400047310 */ /* 0x000e240000201800 */
[----:B0-----:R0:W-:Y:S01]  /*6690*/  STG.E.128 desc[UR36][R8.64], R4 ;  /* 0x0000000408007986 */ /* 0x0011e2000c101d24 */
[----:B------:R-:W-:Y:S05]  /*66a0*/  BRA `(.L_x_29125) ;  /* 0x0000000800507947 */ /* 0x000fea0003800000 */
.L_x_29133:
        /* <DEDUP_REMOVED lines=20> */
.L_x_29138:
[----:B------:R-:W-:Y:S05]  /*67f0*/  BSYNC B0 ;  /* 0x0000000000007941 */ /* 0x000fea0003800000 */
.L_x_29137:
[----:B------:R-:W-:-:S05]  /*6800*/  LOP3.LUT R5, R0, R5, RZ, 0xfc, !PT ;  /* 0x0000000500057212 */ /* 0x000fca00078efcff */
[----:B------:R0:W-:Y:S01]  /*6810*/  STG.E.U8 desc[UR36][R8.64], R5 ;  /* 0x0000000508007986 */ /* 0x0001e2000c101124 */
[----:B------:R-:W-:Y:S05]  /*6820*/  BRA `(.L_x_29125) ;  /* 0x0000000400f07947 */ /* 0x000fea0003800000 */
.L_x_29136:
        /* <DEDUP_REMOVED lines=12> */
.L_x_29140:
[----:B------:R-:W-:Y:S01]  /*68f0*/  IMAD.MOV.U32 R0, RZ, RZ, 0x7f ;  /* 0x0000007fff007424 */ /* 0x000fe200078e00ff */
[----:B------:R-:W-:-:S04]  /*6900*/  ISETP.GT.U32.AND P0, PT, R4, 0x7f800000, PT ;  /* 0x7f8000000400780c */ /* 0x000fc80003f04070 */
[----:B------:R-:W-:-:S09]  /*6910*/  SEL R0, R0, 0x7c, P0 ;  /* 0x0000007c00007807 */ /* 0x000fd20000000000 */
.L_x_29141:
[----:B------:R-:W-:Y:S05]  /*6920*/  BSYNC B0 ;  /* 0x0000000000007941 */ /* 0x000fea0003800000 */
.L_x_29139:
[----:B------:R-:W-:-:S04]  /*6930*/  LOP3.LUT R24, R24, 0x80000000, RZ, 0xc0, !PT ;  /* 0x8000000018187812 */ /* 0x000fc800078ec0ff */
[----:B------:R-:W-:-:S04]  /*6940*/  SHF.R.U32.HI R3, RZ, 0x18, R24 ;  /* 0x00000018ff037819 */ /* 0x000fc80000011618 */
[----:B------:R-:W-:-:S05]  /*6950*/  LOP3.LUT R3, R0, R3, RZ, 0xfc, !PT ;  /* 0x0000000300037212 */ /* 0x000fca00078efcff */
[----:B------:R0:W-:Y:S01]  /*6960*/  STG.E.U8 desc[UR36][R8.64], R3 ;  /* 0x0000000308007986 */ /* 0x0001e2000c101124 */
[----:B------:R-:W-:Y:S05]  /*6970*/  BRA `(.L_x_29125) ;  /* 0x00000004009c7947 */ /* 0x000fea0003800000 */
.L_x_29135:
[----:B------:R-:W-:-:S05]  /*6980*/  F2FP.BF16.F32.PACK_AB R24, RZ, R24 ;  /* 0x00000018ff18723e */ /* 0x000fca00000010ff */
[----:B------:R0:W-:Y:S01]  /*6990*/  STG.E.U16 desc[UR36][R8.64], R24 ;  /* 0x0000001808007986 */ /* 0x0001e2000c101524 */
[----:B------:R-:W-:Y:S05]  /*69a0*/  BRA `(.L_x_29125) ;  /* 0x0000000400907947 */ /* 0x000fea0003800000 */
.L_x_29132:
        /* <DEDUP_REMOVED lines=11> */
.L_x_29144:
        /* <DEDUP_REMOVED lines=16> */
.L_x_29147:
[----:B------:R-:W-:-:S04]  /*6b60*/  LOP3.LUT R24, R24, 0x80000000, RZ, 0xc0, !PT ;  /* 0x8000000018187812 */ /* 0x000fc800078ec0ff */
[----:B------:R-:W-:-:S04]  /*6b70*/  SHF.R.U32.HI R3, RZ, 0x18, R24 ;  /* 0x00000018ff037819 */ /* 0x000fc80000011618 */
[----:B------:R-:W-:-:S04]  /*6b80*/  LOP3.LUT R0, R0, R3, RZ, 0xfc, !PT ;  /* 0x0000000300007212 */ /* 0x000fc800078efcff */
[----:B------:R-:W-:-:S07]  /*6b90*/  PRMT R4, R0, 0x7610, R4 ;  /* 0x0000761000047816 */ /* 0x000fce0000000004 */
.L_x_29146:
[----:B------:R-:W-:Y:S05]  /*6ba0*/  BSYNC B0 ;  /* 0x0000000000007941 */ /* 0x000fea0003800000 */
.L_x_29145:
[----:B------:R3:W-:Y:S01]  /*6bb0*/  STG.E.U8 desc[UR36][R8.64], R4 ;  /* 0x0000000408007986 */ /* 0x0007e2000c101124 */
[----:B------:R-:W-:Y:S05]  /*6bc0*/  BRA `(.L_x_29125) ;  /* 0x0000000400087947 */ /* 0x000fea0003800000 */
.L_x_29143:
        /* <DEDUP_REMOVED lines=16> */
.L_x_29150:
[----:B------:R-:W-:-:S04]  /*6cd0*/  LOP3.LUT R24, R24, 0x80000000, RZ, 0xc0, !PT ;  /* 0x8000000018187812 */ /* 0x000fc800078ec0ff */
[----:B------:R-:W-:-:S04]  /*6ce0*/  SHF.R.U32.HI R3, RZ, 0x18, R24 ;  /* 0x00000018ff037819 */ /* 0x000fc80000011618 */
[----:B------:R-:W-:-:S04]  /*6cf0*/  LOP3.LUT R0, R0, R3, RZ, 0xfc, !PT ;  /* 0x0000000300007212 */ /* 0x000fc800078efcff */
[----:B------:R-:W-:-:S07]  /*6d00*/  PRMT R4, R0, 0x7610, R4 ;  /* 0x0000761000047816 */ /* 0x000fce0000000004 */
.L_x_29149:
[----:B------:R-:W-:Y:S05]  /*6d10*/  BSYNC B0 ;  /* 0x0000000000007941 */ /* 0x000fea0003800000 */
.L_x_29148:
[----:B------:R0:W-:Y:S01]  /*6d20*/  STG.E.U8 desc[UR36][R8.64], R4 ;  /* 0x0000000408007986 */ /* 0x0001e2000c101124 */
[----:B------:R-:W-:Y:S05]  /*6d30*/  BRA `(.L_x_29125) ;  /* 0x0000000000ac7947 */ /* 0x000fea0003800000 */
.L_x_29142:
        /* <DEDUP_REMOVED lines=21> */
.L_x_29124:
        /* <DEDUP_REMOVED lines=16> */
.L_x_29153:
[----:B------:R-:W-:Y:S05]  /*6f90*/  BRA `(.L_x_29125) ;  /* 0x0000000000147947 */ /* 0x000fea0003800000 */
.L_x_29152:
[----:B------:R-:W0:Y:S02]  /*6fa0*/  F2I.U64.TRUNC R24, R24 ;  /* 0x0000001800187311 */ /* 0x000e24000020d800 */
[----:B0-----:R2:W-:Y:S01]  /*6fb0*/  STG.E.64 desc[UR36][R8.64], R24 ;  /* 0x0000001808007986 */ /* 0x0015e2000c101b24 */
[----:B------:R-:W-:Y:S05]  /*6fc0*/  BRA `(.L_x_29125) ;  /* 0x0000000000087947 */ /* 0x000fea0003800000 */
.L_x_29151:
[----:B------:R-:W0:Y:S02]  /*6fd0*/  F2I.FTZ.U32.TRUNC.NTZ R3, R24 ;  /* 0x0000001800037305 */ /* 0x000e24000021f000 */
[----:B0-----:R0:W-:Y:S02]  /*6fe0*/  STG.E desc[UR36][R8.64], R3 ;  /* 0x0000000308007986 */ /* 0x0011e4000c101924 */
.L_x_29125:
[----:B------:R-:W-:-:S07]  /*6ff0*/  VIADD R19, R19, 0x80 ;  /* 0x0000008013137836 */ /* 0x000fce0000000000 */
.L_x_29085:
[----:B------:R-:W-:Y:S05]  /*7000*/  BSYNC B6 ;  /* 0x0000000000067941 */ /* 0x000fea0003800000 */
.L_x_29084:
[----:B------:R-:W-:-:S13]  /*7010*/  ISETP.GE.AND P0, PT, R19, R17, PT ;  /* 0x000000111300720c */ /* 0x000fda0003f06270 */
[----:B------:R-:W-:Y:S05]  /*7020*/  @P0 EXIT ;  /* 0x000000000000094d */ /* 0x000fea0003800000 */
[----:B0-234-:R-:W0:Y:S01]  /*7030*/  LDC.64 R4, c[0x0][0x218] ;  /* 0x00008600ff047b82 */ /* 0x01de220000000a00 */
        /* <DEDUP_REMOVED lines=16> */
[----:B-----5:R-:W0:Y:S02]  /*7140*/  F2I.FTZ.TRUNC.NTZ R5, R18 ;  /* 0x0000001200057305 */ /* 0x020e24000021f100 */
[----:B0-----:R-:W-:Y:S01]  /*7150*/  STG.E.U8 desc[UR36][R2.64], R5 ;  /* 0x0000000502007986 */ /* 0x001fe2000c101124 */
[----:B------:R-:W-:Y:S05]  /*7160*/  EXIT ;  /* 0x000000000000794d */ /* 0x000fea0003800000 */
.L_x_29157:
[----:B-----5:R-:W0:Y:S02]  /*7170*/  F2I.S64.TRUNC R18, R18 ;  /* 0x0000001200127311 */ /* 0x020e24000020d900 */
[----:B0-----:R-:W-:-:S05]  /*7180*/  IMAD.MOV.U32 R5, RZ, RZ, R18 ;  /* 0x000000ffff057224 */ /* 0x001fca00078e0012 */
[----:B------:R-:W-:Y:S01]  /*7190*/  STG.E.U8 desc[UR36][R2.64], R5 ;  /* 0x0000000502007986 */ /* 0x000fe2000c101124 */
[----:B------:R-:W-:Y:S05]  /*71a0*/  EXIT ;  /* 0x000000000000794d */ /* 0x000fea0003800000 */
.L_x_29156:
[----:B------:R-:W-:-:S13]  /*71b0*/  ISETP.NE.AND P0, PT, R0, 0x2, PT ;  /* 0x000000020000780c */ /* 0x000fda0003f05270 */
[----:B------:R-:W-:Y:S05]  /*71c0*/  @!P0 BRA `(.L_x_29159) ;  /* 0x0000000000288947 */ /* 0x000fea0003800000 */
[----:B------:R-:W-:-:S13]  /*71d0*/  ISETP.NE.AND P0, PT, R0, 0x3, PT ;  /* 0x000000030000780c */ /* 0x000fda0003f05270 */
[----:B------:R-:W-:Y:S05]  /*71e0*/  @!P0 BRA `(.L_x_29160) ;  /* 0x0000000000148947 */ /* 0x000fea0003800000 */
[----:B------:R-:W-:-:S13]  /*71f0*/  ISETP.NE.AND P0, PT, R0, 0x4, PT ;  /* 0x000000040000780c */ /* 0x000fda0003f05270 */
[----:B------:R-:W-:Y:S05]  /*7200*/  @P0 BRA `(.L_x_29158) ;  /* 0x0000000800d00947 */ /* 0x000fea0003800000 */
[----:B-----5:R-:W0:Y:S02]  /*7210*/  F2I.S64.TRUNC R18, R18 ;  /* 0x0000001200127311 */ /* 0x020e24000020d900 */
[----:B0-----:R-:W-:Y:S01]  /*7220*/  STG.E.64 desc[UR36][R2.64], R18 ;  /* 0x0000001202007986 */ /* 0x001fe2000c101b24 */
[----:B------:R-:W-:Y:S05]  /*7230*/  EXIT ;  /* 0x000000000000794d */ /* 0x000fea0003800000 */
.L_x_29160:
[----:B-----5:R-:W0:Y:S02]  /*7240*/  F2I.FTZ.TRUNC.NTZ R5, R18 ;  /* 0x0000001200057305 */ /* 0x020e24000021f100 */
[----:B0-----:R-:W-:Y:S01]  /*7250*/  STG.E desc[UR36][R2.64], R5 ;  /* 0x0000000502007986 */ /* 0x001fe2000c101924 */
[----:B------:R-:W-:Y:S05]  /*7260*/  EXIT ;  /* 0x000000000000794d */ /* 0x000fea0003800000 */
.L_x_29159:
[----:B-----5:R-:W0:Y:S02]  /*7270*/  F2I.FTZ.TRUNC.NTZ R5, R18 ;  /* 0x0000001200057305 */ /* 0x020e24000021f100 */
[----:B0-----:R-:W-:Y:S01]  /*7280*/  STG.E.U16 desc[UR36][R2.64], R5 ;  /* 0x0000000502007986 */ /* 0x001fe2000c101524 */
[----:B------:R-:W-:Y:S05]  /*7290*/  EXIT ;  /* 0x000000000000794d */ /* 0x000fea0003800000 */
.L_x_29155:
[----:B------:R-:W-:-:S13]  /*72a0*/  ISETP.GT.AND P0, PT, R0, 0x6, PT ;  /* 0x000000060000780c */ /* 0x000fda0003f04270 */
[----:B------:R-:W-:Y:S05]  /*72b0*/  @P0 BRA `(.L_x_29161) ;  /* 0x0000000000240947 */ /* 0x000fea0003800000 */
[----:B------:R-:W-:-:S13]  /*72c0*/  ISETP.NE.AND P0, PT, R0, 0x5, PT ;  /* 0x000000050000780c */ /* 0x000fda0003f05270 */
[----:B------:R-:W-:Y:S05]  /*72d0*/  @!P0 BRA `(.L_x_29162) ;  /* 0x0000000000108947 */ /* 0x000fea0003800000 */
[----:B------:R-:W-:-:S13]  /*72e0*/  ISETP.NE.AND P0, PT, R0, 0x6, PT ;  /* 0x000000060000780c */ /* 0x000fda0003f05270 */
[----:B------:R-:W-:Y:S05]  /*72f0*/  @P0 BRA `(.L_x_29158) ;  /* 0x0000000800940947 */ /* 0x000fea0003800000 */
[----:B-----5:R-:W-:Y:S01]  /*7300*/  STG.E desc[UR36][R2.64], R18 ;  /* 0x0000001202007986 */ /* 0x020fe2000c101924 */
[----:B------:R-:W-:Y:S05]  /*7310*/  EXIT ;  /* 0x000000000000794d */ /* 0x000fea0003800000 */
.L_x_29162:
[----:B-----5:R-:W-:-:S05]  /*7320*/  F2FP.F16.F32.PACK_AB R18, RZ, R18 ;  /* 0x00000012ff12723e */ /* 0x020fca00000000ff */
[----:B------:R-:W-:Y:S01]  /*7330*/  STG.E.U16 desc[UR36][R2.64], R18 ;  /* 0x0000001202007986 */ /* 0x000fe2000c101524 */
[----:B------:R-:W-:Y:S05]  /*7340*/  EXIT ;  /* 0x000000000000794d */ /* 0x000fea0003800000 */
.L_x_29161:
[----:B------:R-:W-:-:S13]  /*7350*/  ISETP.NE.AND P0, PT, R0, 0x7, PT ;  /* 0x000000070000780c */ /* 0x000fda0003f05270 */
[----:B------:R-:W-:Y:S05]  /*7360*/  @!P0 BRA `(.L_x_29163) ;  /* 0x00000000002c8947 */ /* 0x000fea0003800000 */
[----:B------:R-:W-:-:S13]  /*7370*/  ISETP.NE.AND P0, PT, R0, 0x8, PT ;  /* 0x000000080000780c */ /* 0x000fda0003f05270 */
[----:B------:R-:W-:Y:S05]  /*7380*/  @!P0 BRA `(.L_x_29164) ;  /* 0x0000000000148947 */ /* 0x000fea0003800000 */
[----:B------:R-:W-:-:S13]  /*7390*/  ISETP.NE.AND P0, PT, R0, 0x9, PT ;  /* 0x000000090000780c */ /* 0x000fda0003f05270 */
[----:B------:R-:W-:Y:S05]  /*73a0*/  @P0 BRA `(.L_x_29158) ;  /* 0x0000000800680947 */ /* 0x000fea0003800000 */
[----:B------:R-:W-:-:S05]  /*73b0*/  IMAD.MOV.U32 R19, RZ, RZ, RZ ;  /* 0x000000ffff137224 */ /* 0x000fca00078e00ff */
[----:B-----5:R-:W-:Y:S01]  /*73c0*/  STG.E.64 desc[UR36][R2.64], R18 ;  /* 0x0000001202007986 */ /* 0x020fe2000c101b24 */
[----:B------:R-:W-:Y:S05]  /*73d0*/  EXIT ;  /* 0x000000000000794d */ /* 0x000fea0003800000 */
.L_x_29164:
[----:B-----5:R-:W-:-:S04]  /*73e0*/  F2FP.F16.F32.PACK_AB R5, RZ, R18 ;  /* 0x00000012ff05723e */ /* 0x020fc800000000ff */
[----:B------:R-:W-:-:S05]  /*73f0*/  PRMT R5, R5, 0x5410, RZ ;  /* 0x0000541005057816 */ /* 0x000fca00000000ff */
[----:B------:R-:W-:Y:S01]  /*7400*/  STG.E desc[UR36][R2.64], R5 ;  /* 0x0000000502007986 */ /* 0x000fe2000c101924 */
[----:B------:R-:W-:Y:S05]  /*7410*/  EXIT ;  /* 0x000000000000794d */ /* 0x000fea0003800000 */
.L_x_29163:
[----:B-----5:R-:W-:-:S06]  /*7420*/  FMUL.FTZ R4, R18, 1 ;  /* 0x3f80000012047820 */ /* 0x020fcc0000410000 */
[----:B------:R-:W0:Y:S02]  /*7430*/  F2F.F64.F32 R4, R4 ;  /* 0x0000000400047310 */ /* 0x000e240000201800 */
[----:B0-----:R-:W-:Y:S01]  /*7440*/  STG.E.64 desc[UR36][R2.64], R4 ;  /* 0x0000000402007986 */ /* 0x001fe2000c101b24 */
[----:B------:R-:W-:Y:S05]  /*7450*/  EXIT ;  /* 0x000000000000794d */ /* 0x000fea0003800000 */
.L_x_29154:
        /* <DEDUP_REMOVED lines=8> */
[----:B-----5:R-:W-:-:S04]  /*74e0*/  FSETP.NEU.FTZ.AND P0, PT, R18, RZ, PT ;  /* 0x000000ff1200720b */ /* 0x020fc80003f1d000 */
[----:B------:R-:W-:-:S05]  /*74f0*/  SEL R5, RZ, 0x1, !P0 ;  /* 0x00000001ff057807 */ /* 0x000fca0004000000 */
[----:B------:R-:W-:Y:S01]  /*7500*/  STG.E.U8 desc[UR36][R2.64], R5 ;  /* 0x0000000502007986 */ /* 0x000fe2000c101124 */
[----:B------:R-:W-:Y:S05]  /*7510*/  EXIT ;  /* 0x000000000000794d */ /* 0x000fea0003800000 */
.L_x_29167:
[----:B-----5:R-:W-:Y:S01]  /*7520*/  FMUL.FTZ R4, R18, 1 ;  /* 0x3f80000012047820 */ /* 0x020fe20000410000 */
[----:B------:R-:W-:-:S05]  /*7530*/  CS2R R6, SRZ ;  /* 0x0000000000067805 */ /* 0x000fca000001ff00 */
[----:B------:R-:W0:Y:S02]  /*7540*/  F2F.F64.F32 R4, R4 ;  /* 0x0000000400047310 */ /* 0x000e240000201800 */
[----:B0-----:R-:W-:Y:S01]  /*7550*/  STG.E.128 desc[UR36][R2.64], R4 ;  /* 0x0000000402007986 */ /* 0x001fe2000c101d24 */
[----:B------:R-:W-:Y:S05]  /*7560*/  EXIT ;  /* 0x000000000000794d */ /* 0x000fea0003800000 */
.L_x_29166:
[----:B------:R-:W-:-:S13]  /*7570*/  ISETP.NE.AND P0, PT, R0, 0xf, PT ;  /* 0x0000000f0000780c */ /* 0x000fda0003f05270 */
[----:B------:R-:W-:Y:S05]  /*7580*/  @!P0 BRA `(.L_x_29168) ;  /* 0x0000000000ac8947 */ /* 0x000fea0003800000 */
[----:B------:R-:W-:-:S13]  /*7590*/  ISETP.NE.AND P0, PT, R0, 0x17, PT ;  /* 0x000000170000780c */ /* 0x000fda0003f05270 */
[----:B------:R-:W-:Y:S05]  /*75a0*/  @!P0 BRA `(.L_x_29169) ;  /* 0x0000000000508947 */ /* 0x000fea0003800000 */
[----:B------:R-:W-:-:S13]  /*75b0*/  ISETP.NE.AND P0, PT, R0, 0x18, PT ;  /* 0x000000180000780c */ /* 0x000fda0003f05270 */
[----:B------:R-:W-:Y:S05]  /*75c0*/  @P0 BRA `(.L_x_29158) ;  /* 0x0000000400e00947 */ /* 0x000fea0003800000 */
[C---:B-----5:R-:W-:Y:S01]  /*75d0*/  LOP3.LUT R4, R18.reuse, 0x7fffffff, RZ, 0xc0, !PT ;  /* 0x7fffffff12047812 */ /* 0x060fe200078ec0ff */
        /* <DEDUP_REMOVED lines=13> */
.L_x_29171:
[----:B------:R-:W-:Y:S05]  /*76b0*/  BSYNC B0 ;  /* 0x0000000000007941 */ /* 0x000fea0003800000 */
.L_x_29170:
[----:B------:R-:W-:-:S05]  /*76c0*/  LOP3.LUT R7, R0, R7, RZ, 0xfc, !PT ;  /* 0x0000000700077212 */ /* 0x000fca00078efcff */
[----:B------:R-:W-:Y:S01]  /*76d0*/  STG.E.U8 desc[UR36][R2.64], R7 ;  /* 0x0000000702007986 */ /* 0x000fe2000c101124 */
[----:B------:R-:W-:Y:S05]  /*76e0*/  EXIT ;  /* 0x000000000000794d */ /* 0x000fea0003800000 */
.L_x_29169:
[----:B-----5:R-:W-:Y:S01]  /*76f0*/  LOP3.LUT R4, R18, 0x7fffffff, RZ, 0xc0, !PT ;  /* 0x7fffffff12047812 */ /* 0x020fe200078ec0ff */
        /* <DEDUP_REMOVED lines=11> */
.L_x_29173:
[----:B------:R-:W-:Y:S01]  /*77b0*/  IMAD.MOV.U32 R0, RZ, RZ, 0x7f ;  /* 0x0000007fff007424 */ /* 0x000fe200078e00ff */
[----:B------:R-:W-:-:S04]  /*77c0*/  ISETP.GT.U32.AND P0, PT, R4, 0x7f800000, PT ;  /* 0x7f8000000400780c */ /* 0x000fc80003f04070 */
[----:B------:R-:W-:-:S09]  /*77d0*/  SEL R0, R0, 0x7c, P0 ;  /* 0x0000007c00007807 */ /* 0x000fd20000000000 */
.L_x_29174:
[----:B------:R-:W-:Y:S05]  /*77e0*/  BSYNC B0 ;  /* 0x0000000000007941 */ /* 0x000fea0003800000 */
.L_x_29172:
[----:B------:R-:W-:-:S04]  /*77f0*/  LOP3.LUT R18, R18, 0x80000000, RZ, 0xc0, !PT ;  /* 0x8000000012127812 */ /* 0x000fc800078ec0ff */
[----:B------:R-:W-:-:S04]  /*7800*/  SHF.R.U32.HI R5, RZ, 0x18, R18 ;  /* 0x00000018ff057819 */ /* 0x000fc80000011612 */
[----:B------:R-:W-:-:S05]  /*7810*/  LOP3.LUT R5, R0, R5, RZ, 0xfc, !PT ;  /* 0x0000000500057212 */ /* 0x000fca00078efcff */
[----:B------:R-:W-:Y:S01]  /*7820*/  STG.E.U8 desc[UR36][R2.64], R5 ;  /* 0x0000000502007986 */ /* 0x000fe2000c101124 */
[----:B------:R-:W-:Y:S05]  /*7830*/  EXIT ;  /* 0x000000000000794d */ /* 0x000fea0003800000 */
.L_x_29168:
[----:B-----5:R-:W-:-:S05]  /*7840*/  F2FP.BF16.F32.PACK_AB R18, RZ, R18 ;  /* 0x00000012ff12723e */ /* 0x020fca00000010ff */
[----:B------:R-:W-:Y:S01]  /*7850*/  STG.E.U16 desc[UR36][R2.64], R18 ;  /* 0x0000001202007986 */ /* 0x000fe2000c101524 */
[----:B------:R-:W-:Y:S05]  /*7860*/  EXIT ;  /* 0x000000000000794d */ /* 0x000fea0003800000 */
.L_x_29165:
        /* <DEDUP_REMOVED lines=8> */
[----:B-----5:R-:W0:Y:S02]  /*78f0*/  F2I.FTZ.U32.TRUNC.NTZ R5, R18 ;  /* 0x0000001200057305 */ /* 0x020e24000021f000 */
[----:B0-----:R-:W-:Y:S01]  /*7900*/  STG.E.U16 desc[UR36][R2.64], R5 ;  /* 0x0000000502007986 */ /* 0x001fe2000c101524 */
[----:B------:R-:W-:Y:S05]  /*7910*/  EXIT ;  /* 0x000000000000794d */ /* 0x000fea0003800000 */
.L_x_29177:
[----:B-----5:R-:W-:Y:S01]  /*7920*/  LOP3.LUT R5, R18, 0x7fffffff, RZ, 0xc0, !PT ;  /* 0x7fffffff12057812 */ /* 0x020fe200078ec0ff */
        /* <DEDUP_REMOVED lines=15> */
.L_x_29180:
[----:B------:R-:W-:-:S04]  /*7a20*/  LOP3.LUT R18, R18, 0x80000000, RZ, 0xc0, !PT ;  /* 0x8000000012127812 */ /* 0x000fc800078ec0ff */
[----:B------:R-:W-:-:S04]  /*7a30*/  SHF.R.U32.HI R5, RZ, 0x18, R18 ;  /* 0x00000018ff057819 */ /* 0x000fc80000011612 */
[----:B------:R-:W-:-:S04]  /*7a40*/  LOP3.LUT R4, R4, R5, RZ, 0xfc, !PT ;  /* 0x0000000504047212 */ /* 0x000fc800078efcff */
[----:B------:R-:W-:-:S07]  /*7a50*/  PRMT R0, R4, 0x7610, R0 ;  /* 0x0000761004007816 */ /* 0x000fce0000000000 */
.L_x_29179:
[----:B------:R-:W-:Y:S05]  /*7a60*/  BSYNC B0 ;  /* 0x0000000000007941 */ /* 0x000fea0003800000 */
.L_x_29178:
[----:B------:R-:W-:Y:S01]  /*7a70*/  STG.E.U8 desc[UR36][R2.64], R0 ;  /* 0x0000000002007986 */ /* 0x000fe2000c101124 */
[----:B------:R-:W-:Y:S05]  /*7a80*/  EXIT ;  /* 0x000000000000794d */ /* 0x000fea0003800000 */
.L_x_29176:
        /* <DEDUP_REMOVED lines=16> */
.L_x_29183:
[----:B------:R-:W-:-:S04]  /*7b90*/  LOP3.LUT R18, R18, 0x80000000, RZ, 0xc0, !PT ;  /* 0x8000000012127812 */ /* 0x000fc800078ec0ff */
[----:B------:R-:W-:-:S04]  /*7ba0*/  SHF.R.U32.HI R5, RZ, 0x18, R18 ;  /* 0x00000018ff057819 */ /* 0x000fc80000011612 */
[----:B------:R-:W-:-:S04]  /*7bb0*/  LOP3.LUT R4, R4, R5, RZ, 0xfc, !PT ;  /* 0x0000000504047212 */ /* 0x000fc800078efcff */
[----:B------:R-:W-:-:S07]  /*7bc0*/  PRMT R0, R4, 0x7610, R0 ;  /* 0x0000761004007816 */ /* 0x000fce0000000000 */
.L_x_29182:
[----:B------:R-:W-:Y:S05]  /*7bd0*/  BSYNC B0 ;  /* 0x0000000000007941 */ /* 0x000fea0003800000 */
.L_x_29181:
[----:B------:R-:W-:Y:S01]  /*7be0*/  STG.E.U8 desc[UR36][R2.64], R0 ;  /* 0x0000000002007986 */ /* 0x000fe2000c101124 */
[----:B------:R-:W-:Y:S05]  /*7bf0*/  EXIT ;  /* 0x000000000000794d */ /* 0x000fea0003800000 */
.L_x_29175:
[----:B------:R-:W-:-:S13]  /*7c00*/  ISETP.NE.AND P0, PT, R0, 0x1c, PT ;  /* 0x0000001c0000780c */ /* 0x000fda0003f05270 */
[----:B------:R-:W-:Y:S05]  /*7c10*/  @!P0 BRA `(.L_x_29184) ;  /* 0x00000000009c8947 */ /* 0x000fea0003800000 */
[----:B------:R-:W-:-:S13]  /*7c20*/  ISETP.NE.AND P0, PT, R0, 0x1d, PT ;  /* 0x0000001d0000780c */ /* 0x000fda0003f05270 */
[----:B------:R-:W-:Y:S05]  /*7c30*/  @!P0 BRA `(.L_x_29185) ;  /* 0x0000000000888947 */ /* 0x000fea0003800000 */
[----:B------:R-:W-:-:S13]  /*7c40*/  ISETP.NE.AND P0, PT, R0, 0x2c, PT ;  /* 0x0000002c0000780c */ /* 0x000fda0003f05270 */
[----:B------:R-:W-:Y:S05]  /*7c50*/  @P0 BRA `(.L_x_29158) ;  /* 0x00000000003c0947 */ /* 0x000fea0003800000 */
[----:B-----5:R-:W-:-:S04]  /*7c60*/  SHF.R.U32.HI R4, RZ, 0x17, R18 ;  /* 0x00000017ff047819 */ /* 0x020fc80000011612 */
        /* <DEDUP_REMOVED lines=14> */
.L_x_29158:
        /* <DEDUP_REMOVED lines=15> */
[----:B-1---5:R-:W-:Y:S05]  /*7e40*/  CALL.ABS.NOINC R2 ;  /* 0x0000000002007343 */ /* 0x022fea0003c00000 */
.L_x_29186:
[----:B------:R-:W-:Y:S05]  /*7e50*/  EXIT ;  /* 0x000000000000794d */ /* 0x000fea0003800000 */
.L_x_29185:
[----:B-----5:R-:W0:Y:S02]  /*7e60*/  F2I.U64.TRUNC R18, R18 ;  /* 0x0000001200127311 */ /* 0x020e24000020d800 */
[----:B0-----:R-:W-:Y:S01]  /*7e70*/  STG.E.64 desc[UR36][R2.64], R18 ;  /* 0x0000001202007986 */ /* 0x001fe2000c101b24 */
[----:B------:R-:W-:Y:S05]  /*7e80*/  EXIT ;  /* 0x000000000000794d */ /* 0x000fea0003800000 */
.L_x_29184:
[----:B-----5:R-:W0:Y:S02]  /*7e90*/  F2I.FTZ.U32.TRUNC.NTZ R5, R18 ;  /* 0x0000001200057305 */ /* 0x020e24000021f000 */
[----:B0-----:R-:W-:Y:S01]  /*7ea0*/  STG.E desc[UR36][R2.64], R5 ;  /* 0x0000000502007986 */ /* 0x001fe2000c101924 */
[----:B------:R-:W-:Y:S05]  /*7eb0*/  EXIT ;  /* 0x000000000000794d */ /* 0x000fea0003800000 */
.L_x_29187:
        /* <DEDUP_REMOVED lines=12> */
.L_x_36432:


//--------------------- .text._ZN2at6native18elementwise_kernelILi128ELi2EZNS0_22gpu_kernel_impl_nocastIZZZNS0_17expm1_kernel_cudaERNS_18TensorIteratorBaseEENKUlvE_clEvENKUlvE0_clEvEUlfE_EEvS4_RKT_EUliE_EEviT1_ --------------------------
	.section	.text._ZN2at6native18elementwise_kernelILi128ELi2EZNS0_22gpu_kernel_impl_nocastIZZZNS0_17expm1_kernel_cudaERNS_18TensorIteratorBaseEENKUlvE_clEvENKUlvE0_clEvEUlfE_EEvS4_RKT_EUliE_EEviT1_,"ax",@progbits
	.align	128
        .global         _ZN2at6native18elementwise_kernelILi128ELi2EZNS0_22gpu_kernel_impl_nocastIZZZNS0_17expm1_kernel_cudaERNS_18TensorIteratorBaseEENKUlvE_clEvENKUlvE0_clEvEUlfE_EEvS4_RKT_EUliE_EEviT1_
        .type           _ZN2at6native18elementwise_kernelILi128ELi2EZNS0_22gpu_kernel_impl_nocastIZZZNS0_17expm1_kernel_cudaERNS_18TensorIteratorBaseEENKUlvE_clEvENKUlvE0_clEvEUlfE_EEvS4_RKT_EUliE_EEviT1_,@function
        .size           _ZN2at6native18elementwise_kernelILi128ELi2EZNS0_22gpu_kernel_impl_nocastIZZZNS0_17expm1_kernel_cudaERNS_18TensorIteratorBaseEENKUlvE_clEvENKUlvE0_clEvEUlfE_EEvS4_RKT_EUliE_EEviT1_,(.L_x_36433 - _ZN2at6native18elementwise_kernelILi128ELi2EZNS0_22gpu_kernel_impl_nocastIZZZNS0_17expm1_kernel_cudaERNS_18TensorIteratorBaseEENKUlvE_clEvENKUlvE0_clEvEUlfE_EEvS4_RKT_EUliE_EEviT1_)
        .other          _ZN2at6native18elementwise_kernelILi128ELi2EZNS0_22gpu_kernel_impl_nocastIZZZNS0_17expm1_kernel_cudaERNS_18TensorIteratorBaseEENKUlvE_clEvENKUlvE0_clEvEUlfE_EEvS4_RKT_EUliE_EEviT1_,@"STO_CUDA_ENTRY STV_DEFAULT"
_ZN2at6native18elementwise_kernelILi128ELi2EZNS0_22gpu_kernel_impl_nocastIZZZNS0_17expm1_kernel_cudaERNS_18TensorIteratorBaseEENKUlvE_clEvENKUlvE0_clEvEUlfE_EEvS4_RKT_EUliE_EEviT1_:
.text._ZN2at6native18elementwise_kernelILi128ELi2EZNS0_22gpu_kernel_impl_nocastIZZZNS0_17expm1_kernel_cudaERNS_18TensorIteratorBaseEENKUlvE_clEvENKUlvE0_clEvEUlfE_EEvS4_RKT_EUliE_EEviT1_:
        /* <DEDUP_REMOVED lines=312> */
.L_x_29190:
[----:B------:R-:W-:Y:S02]  /*1380*/  ULDC.64 UR8, c[0x0][0x418] ;  /* 0x0001060000087ab9 */ /* 0x000fe40000000a00 */
[----:B------:R-:W-:-:S04]  /*1390*/  IADD3 R4, P0, R2, UR8, RZ ;  /* 0x0000000802047c10 */ /* 0x000fc8000ff1e0ff */
[----:B------:R-:W-:Y:S01]  /*13a0*/  IADD3.X R5, RZ, UR9, RZ, P0, !PT ;  /* 0x00000009ff057c10 */ /* 0x000fe200087fe4ff */
[----:B------:R-:W-:-:S04]  /*13b0*/  ULDC.64 UR8, c[0x0][0x410] ;  /* 0x0001040000087ab9 */ /* 0x000fc80000000a00 */
[----:B------:R-:W2:Y:S01]  /*13c0*/  LDG.E R4, desc[UR4][R4.64] ;  /* 0x0000000404047981 */ /* 0x000ea2000c1e1900 */
[----:B------:R-:W-:Y:S01]  /*13d0*/  MOV R9, 0x3ab5ebe6 ;  /* 0x3ab5ebe600097802 */ /* 0x000fe20000000f00 */
[C---:B--2---:R-:W-:Y:S01]  /*13e0*/  FMUL.FTZ R2, R4.reuse, 1.4426950216293334961 ;  /* 0x3fb8aa3b04027820 */ /* 0x044fe20000410000 */
        /* <DEDUP_REMOVED lines=12> */
[----:B------:R-:W-:-:S03]  /*14b0*/  FSETP.GT.FTZ.AND P2, PT, R7, 128, PT ;  /* 0x430000000700780b */ /* 0x000fc60003f54000 */
[----:B------:R-:W-:-:S04]  /*14c0*/  FFMA.FTZ R9, R6, R9, 0.49999994039535522461 ;  /* 0x3efffffe06097423 */ /* 0x000fc80000010009 */
[----:B------:R-:W-:-:S04]  /*14d0*/  FMUL.FTZ R9, R6, R9 ;  /* 0x0000000906097220 */ /* 0x000fc80000410000 */
[----:B------:R-:W-:Y:S01]  /*14e0*/  FFMA.FTZ R9, R6, R9, R6 ;  /* 0x0000000906097223 */ /* 0x000fe20000010006 */
[----:B0-----:R-:W-:-:S04]  /*14f0*/  FADD.FTZ R2, R8, -1 ;  /* 0xbf80000008027421 */ /* 0x001fc80000010000 */
[----:B------:R-:W-:-:S04]  /*1500*/  FFMA.FTZ R2, R9, R8, R2 ;  /* 0x0000000809027223 */ /* 0x000fc80000010002 */
[----:B------:R-:W-:Y:S01]  /*1510*/  @!P1 FADD.FTZ R2, R2, R2 ;  /* 0x0000000202029221 */ /* 0x000fe20000010000 */
[----:B------:R-:W-:Y:S02]  /*1520*/  FSETP.GEU.FTZ.AND P1, PT, R7, -25, PT ;  /* 0xc1c800000700780b */ /* 0x000fe40003f3e000 */
[----:B------:R-:W-:Y:S02]  /*1530*/  IADD3 R7, R0, 0x80, RZ ;  /* 0x0000008000077810 */ /* 0x000fe40007ffe0ff */
[----:B------:R-:W-:Y:S02]  /*1540*/  FSEL R5, R2, +INF , !P2 ;  /* 0x7f80000002057808 */ /* 0x000fe40005000000 */
[----:B------:R-:W-:Y:S02]  /*1550*/  IADD3 R2, P2, R3, UR8, RZ ;  /* 0x0000000803027c10 */ /* 0x000fe4000ff5e0ff */
[----:B------:R-:W-:Y:S01]  /*1560*/  FSEL R5, R5, -1, P1 ;  /* 0xbf80000005057808 */ /* 0x000fe20000800000 */
[----:B------:R-:W-:Y:S01]  /*1570*/  @!P0 FADD.FTZ R5, R4, R4 ;  /* 0x0000000404058221 */ /* 0x000fe20000010000 */
[----:B------:R-:W-:-:S05]  /*1580*/  IADD3.X R3, RZ, UR9, RZ, P2, !PT ;  /* 0x00000009ff037c10 */ /* 0x000fca00097fe4ff */
[----:B------:R0:W-:Y:S04]  /*1590*/  STG.E desc[UR4][R2.64], R5 ;  /* 0x0000000502007986 */ /* 0x0001e8000c101904 */
.L_x_29189:
[----:B------:R-:W-:Y:S05]  /*15a0*/  BSYNC B0 ;  /* 0x0000000000007941 */ /* 0x000fea0003800000 */
.L_x_29188:
        /* <DEDUP_REMOVED lines=305> */
.L_x_29191:
        /* <DEDUP_REMOVED lines=26> */
[----:B------:R-:W-:-:S04]  /*2a60*/  FSETP.GEU.FTZ.AND P1, PT, R7, -25, PT ;  /* 0xc1c800000700780b */ /* 0x000fc80003f3e000 */
[----:B------:R-:W-:Y:S02]  /*2a70*/  FSEL R0, R0, +INF , !P2 ;  /* 0x7f80000000007808 */ /* 0x000fe40005000000 */
[----:B------:R-:W-:Y:S02]  /*2a80*/  IADD3 R2, P2, R3, UR6, RZ ;  /* 0x0000000603027c10 */ /* 0x000fe4000ff5e0ff */
[----:B------:R-:W-:Y:S01]  /*2a90*/  FSEL R5, R0, -1, P1 ;  /* 0xbf80000000057808 */ /* 0x000fe20000800000 */
[----:B------:R-:W-:Y:S01]  /*2aa0*/  @!P0 FADD.FTZ R5, R4, R4 ;  /* 0x0000000404058221 */ /* 0x000fe20000010000 */
[----:B------:R-:W-:-:S05]  /*2ab0*/  IADD3.X R3, RZ, UR7, RZ, P2, !PT ;  /* 0x00000007ff037c10 */ /* 0x000fca00097fe4ff */
[----:B------:R-:W-:Y:S01]  /*2ac0*/  STG.E desc[UR4][R2.64], R5 ;  /* 0x0000000502007986 */ /* 0x000fe2000c101904 */
[----:B------:R-:W-:Y:S05]  /*2ad0*/  EXIT ;  /* 0x000000000000794d */ /* 0x000fea0003800000 */
.L_x_29192:
        /* <DEDUP_REMOVED lines=10> */
.L_x_36433:


//--------------------- .text._ZN2at6native27unrolled_elementwise_kernelIZZZNS0_17expm1_kernel_cudaERNS_18TensorIteratorBaseEENKUlvE_clEvENKUlvE0_clEvEUlfE_St5arrayIPcLm2EELi4E23TrivialOffsetCalculatorILi1EjESB_NS0_6memory15LoadWithoutCastENSC_16StoreWithoutCastEEEviT_T0_T2_T3_T4_T5_ --------------------------
	.section	.text._ZN2at6native27unrolled_elementwise_kernelIZZZNS0_17expm1_kernel_cudaERNS_18TensorIteratorBaseEENKUlvE_clEvENKUlvE0_clEvEUlfE_St5arrayIPcLm2EELi4E23TrivialOffsetCalculatorILi1EjESB_NS0_6memory15LoadWithoutCastENSC_16StoreWithoutCastEEEviT_T0_T2_T3_T4_T5_,"ax",@progbits
	.align	128
        .global         _ZN2at6native27unrolled_elementwise_kernelIZZZNS0_17expm1_kernel_cudaERNS_18TensorIteratorBaseEENKUlvE_clEvENKUlvE0_clEvEUlfE_St5arrayIPcLm2EELi4E23TrivialOffsetCalculatorILi1EjESB_NS0_6memory15LoadWithoutCastENSC_16StoreWithoutCastEEEviT_T0_T2_T3_T4_T5_
        .type           _ZN2at6native27unrolled_elementwise_kernelIZZZNS0_17expm1_kernel_cudaERNS_18TensorIteratorBaseEENKUlvE_clEvENKUlvE0_clEvEUlfE_St5arrayIPcLm2EELi4E23TrivialOffsetCalculatorILi1EjESB_NS0_6memory15LoadWithoutCastENSC_16StoreWithoutCastEEEviT_T0_T2_T3_T4_T5_,@function
        .size           _ZN2at6native27unrolled_elementwise_kernelIZZZNS0_17expm1_kernel_cudaERNS_18TensorIteratorBaseEENKUlvE_clEvENKUlvE0_clEvEUlfE_St5arrayIPcLm2EELi4E23TrivialOffsetCalculatorILi1EjESB_NS0_6memory15LoadWithoutCastENSC_16StoreWithoutCastEEEviT_T0_T2_T3_T4_T5_,(.L_x_36434 - _ZN2at6native27unrolled_elementwise_kernelIZZZNS0_17expm1_kernel_cudaERNS_18TensorIteratorBaseEENKUlvE_clEvENKUlvE0_clEvEUlfE_St5arrayIPcLm2EELi4E23TrivialOffsetCalculatorILi1EjESB_NS0_6memory15LoadWithoutCastENSC_16StoreWithoutCastEEEviT_T0_T2_T3_T4_T5_)
        .other          _ZN2at6native27unrolled_elementwise_kernelIZZZNS0_17expm1_kernel_cudaERNS_18TensorIteratorBaseEENKUlvE_clEvENKUlvE0_clEvEUlfE_St5arrayIPcLm2EELi4E23TrivialOffsetCalculatorILi1EjESB_NS0_6memory15LoadWithoutCastENSC_16StoreWithoutCastEEEviT_T0_T2_T3_T4_T5_,@"STO_CUDA_ENTRY STV_DEFAULT"
_ZN2at6native27unrolled_elementwise_kernelIZZZNS0_17expm1_kernel_cudaERNS_18TensorIteratorBaseEENKUlvE_clEvENKUlvE0_clEvEUlfE_St5arrayIPcLm2EELi4E23TrivialOffsetCalculatorILi1EjESB_NS0_6memory15LoadWithoutCastENSC_16StoreWithoutCastEEEviT_T0_T2_T3_T4_T5_:
.text._ZN2at6native27unrolled_elementwise_kernelIZZZNS0_17expm1_kernel_cudaERNS_18TensorIteratorBaseEENKUlvE_clEvENKUlvE0_clEvEUlfE_St5arrayIPcLm2EELi4E23TrivialOffsetCalculatorILi1EjESB_NS0_6memory15LoadWithoutCastENSC_16StoreWithoutCastEEEviT_T0_T2_T3_T4_T5_:
[----:B------:R-:W-:Y:S01]  /*0000*/  LDC R1, c[0x0][0x28] ;  /* 0x00000a00ff017b82 */ /* 0x000fe20000000800 */
[----:B------:R-:W0:Y:S07]  /*0010*/  S2R R0, SR_CTAID.X ;  /* 0x0000000000007919 */ /* 0x000e2e0000002500 */
[----:B------:R-:W0:Y:S01]  /*0020*/  LDC R3, c[0x0][0x210] ;  /* 0x00008400ff037b82 */ /* 0x000e220000000800 */
[----:B------:R-:W-:Y:S01]  /*0030*/  ULDC.64 UR4, c[0x0][0x208] ;  /* 0x0000820000047ab9 */ /* 0x000fe20000000a00 */
[----:B------:R-:W-:Y:S01]  /*0040*/  HFMA2.MMA R8, -RZ, RZ, 0, 0 ;  /* 0x00000000ff087435 */ /* 0x000fe200000001ff */
        /* <DEDUP_REMOVED lines=17> */
[C---:B------:R-:W-:Y:S02]  /*0160*/  @!P2 LEA R7, R0.reuse, R7, 0x9 ;  /* 0x000000070007a211 */ /* 0x040fe400078e48ff */
[----:B------:R-:W-:Y:S01]  /*0170*/  MOV R10, RZ ;  /* 0x000000ff000a7202 */ /* 0x000fe20000000f00 */
[----:B------:R-:W-:Y:S01]  /*0180*/  BSSY B0, `(.L_x_29193) ;  /* 0x0000029000007945 */ /* 0x000fe20003800000 */
[----:B--2---:R-:W-:Y:S01]  /*0190*/  @!P3 IMAD.WIDE.U32 R18, R19, 0x4, R4 ;  /* 0x000000041312b825 */ /* 0x004fe200078e0004 */
[----:B------:R-:W-:Y:S02]  /*01a0*/  CS2R R4, SRZ ;  /* 0x0000000000047805 */ /* 0x000fe4000001ff00 */
[----:B------:R-:W-:Y:S01]  /*01b0*/  IADD3 R9, R3, 0x100, RZ ;  /* 0x0000010003097810 */ /* 0x000fe20007ffe0ff */
[----:B------:R2:W5:Y:S04]  /*01c0*/  @!P1 LDG.E R8, desc[UR4][R14.64] ;  /* 0x000000040e089981 */ /* 0x000568000c1e1900 */
[----:B------:R3:W5:Y:S01]  /*01d0*/  @!P3 LDG.E R4, desc[UR4][R18.64] ;  /* 0x000000041204b981 */ /* 0x000762000c1e1900 */
[----:B-1----:R-:W-:Y:S01]  /*01e0*/  @!P2 IMAD.WIDE.U32 R16, R7, 0x4, R16 ;  /* 0x000000040710a825 */ /* 0x002fe200078e0010 */
[----:B------:R-:W-:-:S04]  /*01f0*/  @!P0 LEA R7, R0, R3, 0x9 ;  /* 0x0000000300078211 */ /* 0x000fc800078e48ff */
[----:B------:R3:W5:Y:S01]  /*0200*/  @!P2 LDG.E R5, desc[UR4][R16.64] ;  /* 0x000000041005a981 */ /* 0x000762000c1e1900 */
[----:B0-----:R-:W-:Y:S02]  /*0210*/  @!P0 IMAD.WIDE.U32 R12, R7, 0x4, R12 ;  /* 0x00000004070c8825 */ /* 0x001fe400078e000c */
[----:B------:R-:W0:Y:S03]  /*0220*/  @!P0 LDC.64 R6, c[0x0][0x218] ;  /* 0x00008600ff068b82 */ /* 0x000e260000000a00 */
[----:B------:R3:W5:Y:S01]  /*0230*/  @!P0 LDG.E R10, desc[UR4][R12.64] ;  /* 0x000000040c0a8981 */ /* 0x000762000c1e1900 */
[----:B------:R-:W-:Y:S02]  /*0240*/  ISETP.GE.AND P1, PT, R9, R2, PT ;  /* 0x000000020900720c */ /* 0x000fe40003f26270 */
[C---:B------:R-:W-:Y:S02]  /*0250*/  IADD3 R21, R3.reuse, 0x80, RZ ;  /* 0x0000008003157810 */ /* 0x040fe40007ffe0ff */
[----:B--2---:R-:W-:Y:S01]  /*0260*/  IADD3 R15, R3, 0x180, RZ ;  /* 0x00000180030f7810 */ /* 0x004fe20007ffe0ff */
[----:B------:R-:W-:Y:S08]  /*0270*/  @P0 BRA `(.L_x_29194) ;  /* 0x0000000000640947 */ /* 0x000ff00003800000 */
[C---:B-----5:R-:W-:Y:S01]  /*0280*/  FMUL.FTZ R9, R10.reuse, 1.4426950216293334961 ;  /* 0x3fb8aa3b0a097820 */ /* 0x060fe20000410000 */
[C---:B------:R-:W-:Y:S02]  /*0290*/  FSETP.GEU.FTZ.AND P2, PT, |R10|.reuse, 0.40999999642372131348, PT ;  /* 0x3ed1eb850a00780b */ /* 0x040fe40003f5e200 */
[----:B---3--:R-:W-:Y:S02]  /*02a0*/  MOV R13, 0x3ab5ebe6 ;  /* 0x3ab5ebe6000d7802 */ /* 0x008fe40000000f00 */
[----:B------:R-:W-:Y:S01]  /*02b0*/  FSETP.NEU.FTZ.AND P4, PT, R10, RZ, PT ;  /* 0x000000ff0a00720b */ /* 0x000fe20003f9d000 */
        /* <DEDUP_REMOVED lines=20> */
[----:B------:R-:W-:-:S07]  /*0400*/  @!P4 FADD.FTZ R9, R10, R10 ;  /* 0x0000000a0a09c221 */ /* 0x000fce0000010000 */
.L_x_29194:
[----:B------:R-:W-:Y:S05]  /*0410*/  BSYNC B0 ;  /* 0x0000000000007941 */ /* 0x000fea0003800000 */
.L_x_29193:
[-C--:B------:R-:W-:Y:S01]  /*0420*/  ISETP.GE.AND P3, PT, R21, R2.reuse, PT ;  /* 0x000000021500720c */ /* 0x080fe20003f66270 */
[----:B------:R-:W-:Y:S01]  /*0430*/  BSSY B0, `(.L_x_29195) ;  /* 0x000001e000007945 */ /* 0x000fe20003800000 */
[----:B------:R-:W-:Y:S02]  /*0440*/  ISETP.GE.AND P2, PT, R15, R2, PT ;  /* 0x000000020f00720c */ /* 0x000fe40003f46270 */
[----:B------:R-:W-:Y:S02]  /*0450*/  @!P0 LEA R15, R0, R3, 0x9 ;  /* 0x00000003000f8211 */ /* 0x000fe400078e48ff */
[----:B------:R-:W-:-:S07]  /*0460*/  @!P0 MOV R3, R21 ;  /* 0x0000001500038202 */ /* 0x000fce0000000f00 */
[----:B------:R-:W-:Y:S05]  /*0470*/  @P3 BRA `(.L_x_29196) ;  /* 0x0000000000643947 */ /* 0x000fea0003800000 */
[C---:B-----5:R-:W-:Y:S01]  /*0480*/  FMUL.FTZ R10, R8.reuse, 1.4426950216293334961 ;  /* 0x3fb8aa3b080a7820 */ /* 0x060fe20000410000 */
[----:B------:R-:W-:Y:S01]  /*0490*/  FSETP.GEU.FTZ.AND P3, PT, |R8|, 0.40999999642372131348, PT ;  /* 0x3ed1eb850800780b */ /* 0x000fe20003f7e200 */
[----:B---3--:R-:W-:-:S04]  /*04a0*/  HFMA2.MMA R13, -RZ, RZ, 0.83837890625, -4044 ;  /* 0x3ab5ebe6ff0d7435 */ /* 0x008fc800000001ff */
        /* <DEDUP_REMOVED lines=22> */
.L_x_29196:
[----:B------:R-:W-:Y:S05]  /*0610*/  BSYNC B0 ;  /* 0x0000000000007941 */ /* 0x000fea0003800000 */
.L_x_29195:
[----:B------:R-:W-:Y:S01]  /*0620*/  BSSY B0, `(.L_x_29197) ;  /* 0x000001d000007945 */ /* 0x000fe20003800000 */
[----:B------:R-:W-:Y:S01]  /*0630*/  ISETP.GE.AND P3, PT, R3, R2, PT ;  /* 0x000000020300720c */ /* 0x000fe20003f66270 */
[----:B0-----:R-:W-:Y:S02]  /*0640*/  @!P0 IMAD.WIDE.U32 R6, R15, 0x4, R6 ;  /* 0x000000040f068825 */ /* 0x001fe400078e0006 */
[----:B------:R-:W-:Y:S10]  /*0650*/  @P1 BRA `(.L_x_29198) ;  /* 0x0000000000641947 */ /* 0x000ff40003800000 */
[C---:B-----5:R-:W-:Y:S01]  /*0660*/  FMUL.FTZ R8, R4.reuse, 1.4426950216293334961 ;  /* 0x3fb8aa3b04087820 */ /* 0x060fe20000410000 */
[----:B------:R-:W-:Y:S02]  /*0670*/  FSETP.GEU.FTZ.AND P1, PT, |R4|, 0.40999999642372131348, PT ;  /* 0x3ed1eb850400780b */ /* 0x000fe40003f3e200 */
[----:B---3--:R-:W-:-:S03]  /*0680*/  MOV R13, 0x3ab5ebe6 ;  /* 0x3ab5ebe6000d7802 */ /* 0x008fc60000000f00 */
        /* <DEDUP_REMOVED lines=22> */
.L_x_29198:
[----:B------:R-:W-:Y:S05]  /*07f0*/  BSYNC B0 ;  /* 0x0000000000007941 */ /* 0x000fea0003800000 */
.L_x_29197:
[----:B------:R-:W-:Y:S04]  /*0800*/  BSSY B0, `(.L_x_29199) ;  /* 0x000001b000007945 */ /* 0x000fe80003800000 */
[----:B------:R-:W-:Y:S05]  /*0810*/  @P2 BRA `(.L_x_29200) ;  /* 0x0000000000642947 */ /* 0x000fea0003800000 */
[C---:B-----5:R-:W-:Y:S01]  /*0820*/  FMUL.FTZ R4, R5.reuse, 1.4426950216293334961 ;  /* 0x3fb8aa3b05047820 */ /* 0x060fe20000410000 */
[C---:B------:R-:W-:Y:S01]  /*0830*/  FSETP.GEU.FTZ.AND P1, PT, |R5|.reuse, 0.40999999642372131348, PT ;  /* 0x3ed1eb850500780b */ /* 0x040fe20003f3e200 */
[----:B------:R-:W-:Y:S01]  /*0840*/  HFMA2.MMA R14, -RZ, RZ, 0.83837890625, -4044 ;  /* 0x3ab5ebe6ff0e7435 */ /* 0x000fe200000001ff */
[----:B------:R-:W-:-:S03]  /*0850*/  FSETP.NEU.FTZ.AND P4, PT, R5, RZ, PT ;  /* 0x000000ff0500720b */ /* 0x000fc60003f9d000 */
[----:B------:R-:W3:Y:S02]  /*0860*/  FRND R4, R4 ;  /* 0x0000000400047307 */ /* 0x000ee40000201000 */
[----:B---3--:R-:W-:-:S04]  /*0870*/  FSEL R12, R4, RZ, P1 ;  /* 0x000000ff040c7208 */ /* 0x008fc80000800000 */
        /* <DEDUP_REMOVED lines=19> */
.L_x_29200:
[----:B------:R-:W-:Y:S05]  /*09b0*/  BSYNC B0 ;  /* 0x0000000000007941 */ /* 0x000fea0003800000 */
.L_x_29199:
[----:B------:R0:W-:Y:S01]  /*09c0*/  @!P0 STG.E desc[UR4][R6.64], R9 ;  /* 0x0000000906008986 */ /* 0x0001e2000c101904 */
[----:B------:R-:W-:Y:S04]  /*09d0*/  BSSY B0, `(.L_x_29201) ;  /* 0x000000c000007945 */ /* 0x000fe80003800000 */
[----:B------:R-:W-:Y:S05]  /*09e0*/  @P3 BRA `(.L_x_29202) ;  /* 0x0000000000283947 */ /* 0x000fea0003800000 */
[----:B-----5:R-:W1:Y:S01]  /*09f0*/  LDC.64 R4, c[0x0][0x218] ;  /* 0x00008600ff047b82 */ /* 0x020e620000000a00 */
[----:B0-----:R-:W-:Y:S02]  /*0a00*/  LEA R7, R0, R3, 0x9 ;  /* 0x0000000300077211 */ /* 0x001fe400078e48ff */
[----:B------:R-:W-:-:S04]  /*0a10*/  IADD3 R3, R3, 0x80, RZ ;  /* 0x0000008003037810 */ /* 0x000fc80007ffe0ff */
[----:B------:R-:W-:-:S13]  /*0a20*/  ISETP.GE.AND P0, PT, R3, R2, PT ;  /* 0x000000020300720c */ /* 0x000fda0003f06270 */
[----:B------:R-:W-:Y:S02]  /*0a30*/  @!P0 LEA R9, R0, R3, 0x9 ;  /* 0x0000000300098211 */ /* 0x000fe400078e48ff */
[----:B------:R-:W-:Y:S01]  /*0a40*/  @!P0 IADD3 R3, R3, 0x80, RZ ;  /* 0x0000008003038810 */ /* 0x000fe20007ffe0ff */
[----:B-1----:R-:W-:-:S04]  /*0a50*/  IMAD.WIDE.U32 R6, R7, 0x4, R4 ;  /* 0x0000000407067825 */ /* 0x002fc800078e0004 */
[----:B------:R-:W-:Y:S01]  /*0a60*/  @!P0 IMAD.WIDE.U32 R4, R9, 0x4, R4 ;  /* 0x0000000409048825 */ /* 0x000fe200078e0004 */
[----:B------:R1:W-:Y:S04]  /*0a70*/  STG.E desc[UR4][R6.64], R10 ;  /* 0x0000000a06007986 */ /* 0x0003e8000c101904 */
[----:B------:R1:W-:Y:S02]  /*0a80*/  @!P0 STG.E desc[UR4][R4.64], R8 ;  /* 0x0000000804008986 */ /* 0x0003e4000c101904 */
.L_x_29202:
[----:B------:R-:W-:Y:S05]  /*0a90*/  BSYNC B0 ;  /* 0x0000000000007941 */ /* 0x000fea0003800000 */
.L_x_29201:
[----:B------:R-:W-:-:S13]  /*0aa0*/  ISETP.GE.AND P0, PT, R3, R2, PT ;  /* 0x000000020300720c */ /* 0x000fda0003f06270 */
[----:B------:R-:W-:Y:S05]  /*0ab0*/  @P0 EXIT ;  /* 0x000000000000094d */ /* 0x000fea0003800000 */
[----:B-1---5:R-:W1:Y:S01]  /*0ac0*/  LDC.64 R4, c[0x0][0x218] ;  /* 0x00008600ff047b82 */ /* 0x022e620000000a00 */
[----:B------:R-:W-:-:S05]  /*0ad0*/  LEA R3, R0, R3, 0x9 ;  /* 0x0000000300037211 */ /* 0x000fca00078e48ff */
[----:B-1----:R-:W-:-:S05]  /*0ae0*/  IMAD.WIDE.U32 R2, R3, 0x4, R4 ;  /* 0x0000000403027825 */ /* 0x002fca00078e0004 */
[----:B------:R-:W-:Y:S01]  /*0af0*/  STG.E desc[UR4][R2.64], R13 ;  /* 0x0000000d02007986 */ /* 0x000fe2000c101904 */
[----:B------:R-:W-:Y:S05]  /*0b00*/  EXIT ;  /* 0x000000000000794d */ /* 0x000fea0003800000 */
.L_x_29203:
        /* <DEDUP_REMOVED lines=15> */
.L_x_36434:


//--------------------- .text._ZN2at6native29vectorized_elementwise_kernelILi2EZZZNS0_17expm1_kernel_cudaERNS_18TensorIteratorBaseEENKUlvE_clEvENKUlvE0_clEvEUlfE_St5arrayIPcLm2EEEEviT0_T1_ --------------------------
	.section	.text._ZN2at6native29vectorized_elementwise_kernelILi2EZZZNS0_17expm1_kernel_cudaERNS_18TensorIteratorBaseEENKUlvE_clEvENKUlvE0_clEvEUlfE_St5arrayIPcLm2EEEEviT0_T1_,"ax",@progbits
	.align	128
        .global         _ZN2at6native29vectorized_elementwise_kernelILi2EZZZNS0_17expm1_kernel_cudaERNS_18TensorIteratorBaseEENKUlvE_clEvENKUlvE0_clEvEUlfE_St5arrayIPcLm2EEEEviT0_T1_
        .type           _ZN2at6native29vectorized_elementwise_kernelILi2EZZZNS0_17expm1_kernel_cudaERNS_18TensorIteratorBaseEENKUlvE_clEvENKUlvE0_clEvEUlfE_St5arrayIPcLm2EEEEviT0_T1_,@function
        .size           _ZN2at6native29vectorized_elementwise_kernelILi2EZZZNS0_17expm1_kernel_cudaERNS_18TensorIteratorBaseEENKUlvE_clEvENKUlvE0_clEvEUlfE_St5arrayIPcLm2EEEEviT0_T1_,(.L_x_36435 - _ZN2at6native29vectorized_elementwise_kernelILi2EZZZNS0_17expm1_kernel_cudaERNS_18TensorIteratorBaseEENKUlvE_clEvENKUlvE0_clEvEUlfE_St5arrayIPcLm2EEEEviT0_T1_)
        .other          _ZN2at6native29vectorized_elementwise_kernelILi2EZZZNS0_17expm1_kernel_cudaERNS_18TensorIteratorBaseEENKUlvE_clEvENKUlvE0_clEvEUlfE_St5arrayIPcLm2EEEEviT0_T1_,@"STO_CUDA_ENTRY STV_DEFAULT"
_ZN2at6native29vectorized_elementwise_kernelILi2EZZZNS0_17expm1_kernel_cudaERNS_18TensorIteratorBaseEENKUlvE_clEvENKUlvE0_clEvEUlfE_St5arrayIPcLm2EEEEviT0_T1_:
.text._ZN2at6native29vectorized_elementwise_kernelILi2EZZZNS0_17expm1_kernel_cudaERNS_18TensorIteratorBaseEENKUlvE_clEvENKUlvE0_clEvEUlfE_St5arrayIPcLm2EEEEviT0_T1_:
        /* <DEDUP_REMOVED lines=15> */
[----:B------:R0:W5:Y:S01]  /*00f0*/  LDG.E.64 R2, desc[UR4][R6.64+0xc00] ;  /* 0x000c000406027981 */ /* 0x000162000c1e1b00 */
[C---:B--2---:R-:W-:Y:S01]  /*0100*/  FMUL.FTZ R13, R10.reuse, 1.4426950216293334961 ;  /* 0x3fb8aa3b0a0d7820 */ /* 0x044fe20000410000 */
[----:B------:R-:W-:Y:S01]  /*0110*/  FMUL.FTZ R16, R11, 1.4426950216293334961 ;  /* 0x3fb8aa3b0b107820 */ /* 0x000fe20000410000 */
[----:B------:R-:W-:Y:S01]  /*0120*/  FSETP.GEU.FTZ.AND P0, PT, |R10|, 0.40999999642372131348, PT ;  /* 0x3ed1eb850a00780b */ /* 0x000fe20003f1e200 */
[----:B---3--:R-:W-:Y:S01]  /*0130*/  FMUL.FTZ R19, R8, 1.4426950216293334961 ;  /* 0x3fb8aa3b08137820 */ /* 0x008fe20000410000 */
[----:B------:R-:W-:-:S02]  /*0140*/  FSETP.NEU.FTZ.AND P3, PT, R10, RZ, PT ;  /* 0x000000ff0a00720b */ /* 0x000fc40003f7d000 */
[----:B------:R-:W1:Y:S08]  /*0150*/  FRND R13, R13 ;  /* 0x0000000d000d7307 */ /* 0x000e700000201000 */
[----:B------:R-:W2:Y:S01]  /*0160*/  FRND R16, R16 ;  /* 0x0000001000107307 */ /* 0x000ea20000201000 */
[----:B-1----:R-:W-:Y:S01]  /*0170*/  FSEL R15, R13, RZ, P0 ;  /* 0x000000ff0d0f7208 */ /* 0x002fe20000000000 */
[----:B------:R-:W-:Y:S01]  /*0180*/  HFMA2.MMA R13, -RZ, RZ, 0.83837890625, -4044 ;  /* 0x3ab5ebe6ff0d7435 */ /* 0x000fe200000001ff */
[----:B------:R-:W-:-:S05]  /*0190*/  FSETP.GEU.FTZ.AND P0, PT, |R11|, 0.40999999642372131348, PT ;  /* 0x3ed1eb850b00780b */ /* 0x000fca0003f1e200 */
[----:B------:R1:W3:Y:S01]  /*01a0*/  FRND R21, R19 ;  /* 0x0000001300157307 */ /* 0x0002e20000201000 */
[C---:B------:R-:W-:Y:S01]  /*01b0*/  FSETP.NEU.FTZ.AND P2, PT, R15.reuse, 128, PT ;  /* 0x430000000f00780b */ /* 0x040fe20003f5d000 */
[----:B------:R-:W-:Y:S01]  /*01c0*/  FFMA.FTZ R20, -R15, 0.693145751953125, R10 ;  /* 0x3f3172000f147823 */ /* 0x000fe2000001010a */
[----:B--2---:R-:W-:-:S03]  /*01d0*/  FSEL R14, R16, RZ, P0 ;  /* 0x000000ff100e7208 */ /* 0x004fc60000000000 */
[----:B------:R-:W-:Y:S01]  /*01e0*/  FFMA.FTZ R20, -R15, 1.428606765330187045e-06, R20 ;  /* 0x35bfbe8e0f147823 */ /* 0x000fe20000010114 */
[----:B------:R-:W-:Y:S01]  /*01f0*/  FMUL.FTZ R16, R9, 1.4426950216293334961 ;  /* 0x3fb8aa3b09107820 */ /* 0x000fe20000410000 */
[----:B------:R-:W-:Y:S01]  /*0200*/  FSETP.GEU.FTZ.AND P0, PT, |R8|, 0.40999999642372131348, PT ;  /* 0x3ed1eb850800780b */ /* 0x000fe20003f1e200 */
[----:B------:R-:W-:Y:S01]  /*0210*/  FFMA.FTZ R17, -R14, 0.693145751953125, R11 ;  /* 0x3f3172000e117823 */ /* 0x000fe2000001010b */
[----:B0-----:R-:W-:Y:S01]  /*0220*/  FFMA.FTZ R7, R20, R13, 0.0083824126049876213074 ;  /* 0x3c09566314077423 */ /* 0x001fe2000001000d */
[C---:B------:R-:W-:Y:S02]  /*0230*/  FSETP.NEU.FTZ.AND P4, PT, R14.reuse, 128, PT ;  /* 0x430000000e00780b */ /* 0x040fe40003f9d000 */
[----:B------:R-:W0:Y:S01]  /*0240*/  FRND R16, R16 ;  /* 0x0000001000107307 */ /* 0x000e220000201000 */
[----:B------:R-:W-:Y:S01]  /*0250*/  FFMA.FTZ R18, -R14, 1.428606765330187045e-06, R17 ;  /* 0x35bfbe8e0e127823 */ /* 0x000fe20000010111 */
[----:B------:R-:W-:Y:S01]  /*0260*/  FFMA.FTZ R7, R20, R7, 0.041667830199003219604 ;  /* 0x3d2aabe314077423 */ /* 0x000fe20000010007 */
[----:B------:R-:W-:-:S02]  /*0270*/  @!P2 FADD.FTZ R15, R15, -1 ;  /* 0xbf8000000f0fa421 */ /* 0x000fc40000010000 */
[----:B------:R-:W-:Y:S01]  /*0280*/  FFMA.FTZ R17, R18, R13, 0.0083824126049876213074 ;  /* 0x3c09566312117423 */ /* 0x000fe2000001000d */
[----:B------:R-:W-:Y:S02]  /*0290*/  FFMA.FTZ R7, R20, R7, 0.16666397452354431152 ;  /* 0x3e2aa9f614077423 */ /* 0x000fe40000010007 */
[----:B------:R-:W2:Y:S01]  /*02a0*/  MUFU.EX2 R6, R15 ;  /* 0x0000000f00067308 */ /* 0x000ea20000000800 */
[----:B-1----:R-:W-:Y:S01]  /*02b0*/  FFMA.FTZ R19, R18, R17, 0.041667830199003219604 ;  /* 0x3d2aabe312137423 */ /* 0x002fe20000010011 */
[----:B------:R-:W-:Y:S01]  /*02c0*/  FFMA.FTZ R17, R20, R7, 0.49999994039535522461 ;  /* 0x3efffffe14117423 */ /* 0x000fe20000010007 */
[----:B---3--:R-:W-:Y:S01]  /*02d0*/  FSEL R7, R21, RZ, P0 ;  /* 0x000000ff15077208 */ /* 0x008fe20000000000 */
[----:B------:R-:W-:Y:S01]  /*02e0*/  @!P4 FADD.FTZ R14, R14, -1 ;  /* 0xbf8000000e0ec421 */ /* 0x000fe20000010000 */
[----:B------:R-:W-:Y:S01]  /*02f0*/  FFMA.FTZ R19, R18, R19, 0.16666397452354431152 ;  /* 0x3e2aa9f612137423 */ /* 0x000fe20000010013 */
[----:B------:R-:W-:Y:S01]  /*0300*/  FMUL.FTZ R17, R20, R17 ;  /* 0x0000001114117220 */ /* 0x000fe20000410000 */
[----:B------:R-:W-:-:S02]  /*0310*/  FSETP.NEU.FTZ.AND P1, PT, R7, 128, PT ;  /* 0x430000000700780b */ /* 0x000fc40003f3d000 */
[----:B------:R-:W-:Y:S01]  /*0320*/  FFMA.FTZ R19, R18, R19, 0.49999994039535522461 ;  /* 0x3efffffe12137423 */ /* 0x000fe20000010013 */
[----:B------:R-:W-:Y:S01]  /*0330*/  FFMA.FTZ R17, R20, R17, R20 ;  /* 0x0000001114117223 */ /* 0x000fe20000010014 */
[----:B------:R-:W-:Y:S01]  /*0340*/  FFMA.FTZ R20, -R7, 0.693145751953125, R8 ;  /* 0x3f31720007147823 */ /* 0x000fe20000010108 */
[----:B------:R-:W-:Y:S01]  /*0350*/  FSETP.GEU.FTZ.AND P0, PT, |R9|, 0.40999999642372131348, PT ;  /* 0x3ed1eb850900780b */ /* 0x000fe20003f1e200 */
[----:B------:R-:W-:Y:S01]  /*0360*/  FMUL.FTZ R19, R18, R19 ;  /* 0x0000001312137220 */ /* 0x000fe20000410000 */
[----:B------:R-:W-:Y:S01]  /*0370*/  FSETP.GT.FTZ.AND P5, PT, R15, 128, PT ;  /* 0x430000000f00780b */ /* 0x000fe20003fb4000 */
[----:B------:R-:W-:Y:S01]  /*0380*/  FFMA.FTZ R20, -R7, 1.428606765330187045e-06, R20 ;  /* 0x35bfbe8e07147823 */ /* 0x000fe20000010114 */
[----:B0-----:R-:W-:Y:S01]  /*0390*/  FSEL R16, R16, RZ, P0 ;  /* 0x000000ff10107208 */ /* 0x001fe20000000000 */
[----:B------:R-:W-:Y:S01]  /*03a0*/  FFMA.FTZ R18, R18, R19, R18 ;  /* 0x0000001312127223 */ /* 0x000fe20000010012 */
[----:B------:R-:W-:Y:S01]  /*03b0*/  FSETP.GEU.FTZ.AND P6, PT, R15, -25, PT ;  /* 0xc1c800000f00780b */ /* 0x000fe20003fde000 */
[----:B--2---:R-:W-:Y:S01]  /*03c0*/  FADD.FTZ R22, R6, -1 ;  /* 0xbf80000006167421 */ /* 0x004fe20000010000 */
[----:B------:R-:W-:Y:S01]  /*03d0*/  FFMA.FTZ R19, R20, R13, 0.0083824126049876213074 ;  /* 0x3c09566314137423 */ /* 0x000fe2000001000d */
[----:B------:R-:W0:Y:S01]  /*03e0*/  MUFU.EX2 R15, R14 ;  /* 0x0000000e000f7308 */ /* 0x000e220000000800 */
[C---:B------:R-:W-:Y:S01]  /*03f0*/  FFMA.FTZ R21, -R16.reuse, 0.693145751953125, R9 ;  /* 0x3f31720010157823 */ /* 0x040fe20000010109 */
[----:B------:R-:W-:Y:S01]  /*0400*/  @!P1 FADD.FTZ R7, R7, -1 ;  /* 0xbf80000007079421 */ /* 0x000fe20000010000 */
[----:B------:R-:W-:Y:S01]  /*0410*/  FFMA.FTZ R6, R17, R6, R22 ;  /* 0x0000000611067223 */ /* 0x000fe20000010016 */
[----:B------:R-:W-:Y:S01]  /*0420*/  FSETP.NEU.FTZ.AND P0, PT, R16, 128, PT ;  /* 0x430000001000780b */ /* 0x000fe20003f1d000 */
[----:B------:R-:W-:Y:S01]  /*0430*/  FFMA.FTZ R17, R20, R19, 0.041667830199003219604 ;  /* 0x3d2aabe314117423 */ /* 0x000fe20000010013 */
[----:B------:R-:W-:Y:S01]  /*0440*/  FFMA.FTZ R22, -R16, 1.428606765330187045e-06, R21 ;  /* 0x35bfbe8e10167823 */ /* 0x000fe20000010115 */
[----:B------:R-:W-:Y:S01]  /*0450*/  @!P2 FADD.FTZ R6, R6, R6 ;  /* 0x000000060606a221 */ /* 0x000fe20000010000 */
[----:B------:R-:W1:Y:S01]  /*0460*/  MUFU.EX2 R19, R7 ;  /* 0x0000000700137308 */ /* 0x000e620000000800 */
[----:B------:R-:W-:Y:S01]  /*0470*/  FFMA.FTZ R21, R20, R17, 0.16666397452354431152 ;  /* 0x3e2aa9f614157423 */ /* 0x000fe20000010011 */
[----:B------:R-:W-:Y:S01]  /*0480*/  FFMA.FTZ R23, R22, R13, 0.0083824126049876213074 ;  /* 0x3c09566316177423 */ /* 0x000fe2000001000d */
[----:B------:R-:W-:-:S02]  /*0490*/  FSETP.GT.FTZ.AND P2, PT, R14, 128, PT ;  /* 0x430000000e00780b */ /* 0x000fc40003f54000 */
[----:B------:R-:W-:Y:S01]  /*04a0*/  FSEL R6, R6, +INF , !P5 ;  /* 0x7f80000006067808 */ /* 0x000fe20006800000 */
[----:B------:R-:W-:Y:S01]  /*04b0*/  FFMA.FTZ R25, R22, R23, 0.041667830199003219604 ;  /* 0x3d2aabe316197423 */ /* 0x000fe20000010017 */
[----:B------:R-:W-:Y:S01]  /*04c0*/  FFMA.FTZ R23, R20, R21, 0.49999994039535522461 ;  /* 0x3efffffe14177423 */ /* 0x000fe20000010015 */
[----:B------:R-:W-:Y:S01]  /*04d0*/  FSETP.GEU.FTZ.AND P5, PT, R14, -25, PT ;  /* 0xc1c800000e00780b */ /* 0x000fe20003fbe000 */
[----:B------:R-:W-:Y:S01]  /*04e0*/  @!P0 FADD.FTZ R16, R16, -1 ;  /* 0xbf80000010108421 */ /* 0x000fe20000010000 */
[----:B0-----:R-:W-:Y:S01]  /*04f0*/  FADD.FTZ R21, R15, -1 ;  /* 0xbf8000000f157421 */ /* 0x001fe20000010000 */
[----:B------:R-:W-:Y:S01]  /*0500*/  FMUL.FTZ R23, R20, R23 ;  /* 0x0000001714177220 */ /* 0x000fe20000410000 */
[----:B------:R-:W-:Y:S01]  /*0510*/  FSEL R6, R6, -1, P6 ;  /* 0xbf80000006067808 */ /* 0x000fe20003000000 */
[----:B------:R-:W-:Y:S01]  /*0520*/  @!P3 FADD.FTZ R6, R10, R10 ;  /* 0x0000000a0a06b221 */ /* 0x000fe20000010000 */
[----:B------:R-:W0:Y:S01]  /*0530*/  MUFU.EX2 R17, R16 ;  /* 0x0000001000117308 */ /* 0x000e220000000800 */
[----:B------:R-:W-:Y:S01]  /*0540*/  FFMA.FTZ R15, R18, R15, R21 ;  /* 0x0000000f120f7223 */ /* 0x000fe20000010015 */
[----:B----4-:R-:W-:Y:S01]  /*0550*/  FMUL.FTZ R10, R4, 1.4426950216293334961 ;  /* 0x3fb8aa3b040a7820 */ /* 0x010fe20000410000 */
[----:B------:R-:W-:Y:S01]  /*0560*/  FFMA.FTZ R20, R20, R23, R20 ;  /* 0x0000001714147223 */ /* 0x000fe20000010014 */
[----:B-1----:R-:W-:Y:S01]  /*0570*/  FADD.FTZ R21, R19, -1 ;  /* 0xbf80000013157421 */ /* 0x002fe20000010000 */
[----:B------:R-:W-:Y:S01]  /*0580*/  FFMA.FTZ R25, R22, R25, 0.16666397452354431152 ;  /* 0x3e2aa9f616197423 */ /* 0x000fe20000010019 */
[----:B------:R-:W-:Y:S01]  /*0590*/  FSETP.GT.FTZ.AND P6, PT, R7, 128, PT ;  /* 0x430000000700780b */ /* 0x000fe20003fd4000 */
[----:B------:R-:W-:Y:S01]  /*05a0*/  @!P4 FADD.FTZ R15, R15, R15 ;  /* 0x0000000f0f0fc221 */ /* 0x000fe20000010000 */
[----:B------:R1:W2:Y:S01]  /*05b0*/  FRND R18, R10 ;  /* 0x0000000a00127307 */ /* 0x0002a20000201000 */
[----:B------:R-:W-:Y:S01]  /*05c0*/  FFMA.FTZ R19, R20, R19, R21 ;  /* 0x0000001314137223 */ /* 0x000fe20000010015 */
[C---:B------:R-:W-:Y:S01]  /*05d0*/  FFMA.FTZ R25, R22.reuse, R25, 0.49999994039535522461 ;  /* 0x3efffffe16197423 */ /* 0x040fe20000010019 */
[----:B------:R-:W-:Y:S01]  /*05e0*/  FSETP.GEU.FTZ.AND P3, PT, R7, -25, PT ;  /* 0xc1c800000700780b */ /* 0x000fe20003f7e000 */
[----:B------:R-:W-:Y:S01]  /*05f0*/  FMUL.FTZ R14, R5, 1.4426950216293334961 ;  /* 0x3fb8aa3b050e7820 */ /* 0x000fe20000410000 */
[----:B------:R-:W-:Y:S01]  /*0600*/  @!P1 FADD.FTZ R19, R19, R19 ;  /* 0x0000001313139221 */ /* 0x000fe20000010000 */
[----:B------:R-:W-:Y:S01]  /*0610*/  FMUL.FTZ R25, R22, R25 ;  /* 0x0000001916197220 */ /* 0x000fe20000410000 */
[----:B------:R-:W-:Y:S01]  /*0620*/  FSEL R7, R15, +INF , !P2 ;  /* 0x7f8000000f077808 */ /* 0x000fe20005000000 */
[----:B-----5:R-:W-:Y:S01]  /*0630*/  FMUL.FTZ R20, R2, 1.4426950216293334961 ;  /* 0x3fb8aa3b02147820 */ /* 0x020fe20000410000 */
[----:B0-----:R-:W-:Y:S01]  /*0640*/  FADD.FTZ R21, R17, -1 ;  /* 0xbf80000011157421 */ /* 0x001fe20000010000 */
[----:B-1----:R-:W-:Y:S01]  /*0650*/  FSEL R10, R19, +INF , !P6 ;  /* 0x7f800000130a7808 */ /* 0x002fe20007000000 */
[----:B------:R-:W-:Y:S01]  /*0660*/  FFMA.FTZ R22, R22, R25, R22 ;  /* 0x0000001916167223 */ /* 0x000fe20000010016 */
[----:B------:R-:W-:Y:S01]  /*0670*/  FSETP.GEU.FTZ.AND P6, PT, |R4|, 0.40999999642372131348, PT ;  /* 0x3ed1eb850400780b */ /* 0x000fe20003fde200 */
[----:B------:R-:W0:Y:S01]  /*0680*/  FRND R14, R14 ;  /* 0x0000000e000e7307 */ /* 0x000e220000201000 */
[----:B------:R-:W-:Y:S01]  /*0690*/  FSETP.GT.FTZ.AND P4, PT, R16, 128, PT ;  /* 0x430000001000780b */ /* 0x000fe20003f94000 */
[----:B------:R-:W-:Y:S01]  /*06a0*/  FFMA.FTZ R17, R22, R17, R21 ;  /* 0x0000001116117223 */ /* 0x000fe20000010015 */
[----:B--2---:R-:W-:-:S02]  /*06b0*/  FSEL R19, R18, RZ, P6 ;  /* 0x000000ff12137208 */ /* 0x004fc40003000000 */
[----:B------:R-:W-:Y:S01]  /*06c0*/  FSETP.GEU.FTZ.AND P1, PT, R16, -25, PT ;  /* 0xc1c800001000780b */ /* 0x000fe20003f3e000 */
[----:B------:R-:W-:Y:S01]  /*06d0*/  FMUL.FTZ R16, R3, 1.4426950216293334961 ;  /* 0x3fb8aa3b03107820 */ /* 0x000fe20000410000 */
[----:B------:R-:W-:Y:S01]  /*06e0*/  @!P0 FADD.FTZ R17, R17, R17 ;  /* 0x0000001111118221 */ /* 0x000fe20000010000 */
[----:B------:R-:W-:Y:S01]  /*06f0*/  FFMA.FTZ R18, -R19, 0.693145751953125, R4 ;  /* 0x3f31720013127823 */ /* 0x000fe20000010104 */
[----:B------:R-:W-:Y:S01]  /*0700*/  FSEL R7, R7, -1, P5 ;  /* 0xbf80000007077808 */ /* 0x000fe20002800000 */
[----:B------:R-:W-:Y:S01]  /*0710*/  FRND R20, R20 ;  /* 0x0000001400147307 */ /* 0x000fe20000201000 */
[----:B------:R-:W-:Y:S01]  /*0720*/  FSETP.NEU.FTZ.AND P2, PT, R11, RZ, PT ;  /* 0x000000ff0b00720b */ /* 0x000fe20003f5d000 */
[C---:B------:R-:W-:Y:S01]  /*0730*/  FFMA.FTZ R18, -R19.reuse, 1.428606765330187045e-06, R18 ;  /* 0x35bfbe8e13127823 */ /* 0x040fe20000010112 */
[----:B------:R-:W-:Y:S02]  /*0740*/  FSETP.NEU.FTZ.AND P0, PT, R8, RZ, PT ;  /* 0x000000ff0800720b */ /* 0x000fe40003f1d000 */
[----:B------:R-:W-:Y:S01]  /*0750*/  FSETP.NEU.FTZ.AND P5, PT, R19, 128, PT ;  /* 0x430000001300780b */ /* 0x000fe20003fbd000 */
[C---:B------:R-:W-:Y:S01]  /*0760*/  FFMA.FTZ R15, R18.reuse, R13, 0.0083824126049876213074 ;  /* 0x3c095663120f7423 */ /* 0x040fe2000001000d */
[----:B------:R-:W-:Y:S01]  /*0770*/  FSETP.NEU.FTZ.AND P6, PT, R9, RZ, PT ;  /* 0x000000ff0900720b */ /* 0x000fe20003fdd000 */
[----:B------:R-:W1:Y:S01]  /*0780*/  FRND R16, R16 ;  /* 0x0000001000107307 */ /* 0x000e620000201000 */
[----:B------:R-:W-:Y:S01]  /*0790*/  FSEL R17, R17, +INF , !P4 ;  /* 0x7f80000011117808 */ /* 0x000fe20006000000 */
[----:B------:R-:W-:Y:S01]  /*07a0*/  FFMA.FTZ R15, R18, R15, 0.041667830199003219604 ;  /* 0x3d2aabe3120f7423 */ /* 0x000fe2000001000f */
[----:B------:R-:W-:-:S03]  /*07b0*/  FSEL R10, R10, -1, P3 ;  /* 0xbf8000000a0a7808 */ /* 0x000fc60001800000 */
[----:B------:R-:W-:Y:S01]  /*07c0*/  @!P2 FADD.FTZ R7, R11, R11 ;  /* 0x0000000b0b07a221 */ /* 0x000fe20000010000 */
[----:B------:R-:W-:Y:S01]  /*07d0*/  FSEL R11, R17, -1, P1 ;  /* 0xbf800000110b7808 */ /* 0x000fe20000800000 */
[----:B------:R-:W-:Y:S01]  /*07e0*/  @!P0 FADD.FTZ R10, R8, R8 ;  /* 0x00000008080a8221 */ /* 0x000fe20000010000 */
[----:B------:R-:W-:Y:S01]  /*07f0*/  FSETP.GEU.FTZ.AND P0, PT, |R5|, 0.40999999642372131348, PT ;  /* 0x3ed1eb850500780b */ /* 0x000fe20003f1e200 */
[----:B------:R-:W-:Y:S01]  /*0800*/  @!P5 FADD.FTZ R19, R19, -1 ;  /* 0xbf8000001313d421 */ /* 0x000fe20000010000 */
[----:B------:R-:W-:Y:S01]  /*0810*/  FFMA.FTZ R15, R18, R15, 0.16666397452354431152 ;  /* 0x3e2aa9f6120f7423 */ /* 0x000fe2000001000f */
[----:B------:R-:W-:Y:S01]  /*0820*/  FSETP.GEU.FTZ.AND P1, PT, |R3|, 0.40999999642372131348, PT ;  /* 0x3ed1eb850300780b */ /* 0x000fe20003f3e200 */
[----:B------:R-:W-:Y:S01]  /*0830*/  @!P6 FADD.FTZ R11, R9, R9 ;  /* 0x00000009090be221 */ /* 0x000fe20000010000 */
[----:B------:R2:W3:Y:S01]  /*0840*/  MUFU.EX2 R17, R19 ;  /* 0x0000001300117308 */ /* 0x0004e20000000800 */
[----:B0-----:R-:W-:Y:S01]  /*0850*/  FSEL R14, R14, RZ, P0 ;  /* 0x000000ff0e0e7208 */ /* 0x001fe20000000000 */
[----:B------:R-:W-:Y:S01]  /*0860*/  FFMA.FTZ R15, R18, R15, 0.49999994039535522461 ;  /* 0x3efffffe120f7423 */ /* 0x000fe2000001000f */
[----:B------:R-:W-:-:S02]  /*0870*/  FSETP.GEU.FTZ.AND P0, PT, |R2|, 0.40999999642372131348, PT ;  /* 0x3ed1eb850200780b */ /* 0x000fc40003f1e200 */
[----:B-1----:R-:W-:Y:S01]  /*0880*/  FSEL R16, R16, RZ, P1 ;  /* 0x000000ff10107208 */ /* 0x002fe20000800000 */
[----:B------:R-:W-:Y:S01]  /*0890*/  FMUL.FTZ R9, R18, R15 ;  /* 0x0000000f12097220 */ /* 0x000fe20000410000 */
[C---:B------:R-:W-:Y:S01]  /*08a0*/  FSETP.NEU.FTZ.AND P6, PT, R14.reuse, 128, PT ;  /* 0x430000000e00780b */ /* 0x040fe20003fdd000 */
[----:B------:R-:W-:Y:S01]  /*08b0*/  FFMA.FTZ R21, -R14, 0.693145751953125, R5 ;  /* 0x3f3172000e157823 */ /* 0x000fe20000010105 */
[----:B------:R-:W-:Y:S01]  /*08c0*/  FSEL R15, R20, RZ, P0 ;  /* 0x000000ff140f7208 */ /* 0x000fe20000000000 */
[----:B------:R-:W-:Y:S01]  /*08d0*/  FFMA.FTZ R26, R18, R9, R18 ;  /* 0x00000009121a7223 */ /* 0x000fe20000010012 */
[----:B------:R-:W-:Y:S01]  /*08e0*/  FSETP.NEU.FTZ.AND P3, PT, R16, 128, PT ;  /* 0x430000001000780b */ /* 0x000fe20003f7d000 */
[----:B------:R-:W-:Y:S01]  /*08f0*/  FFMA.FTZ R24, -R14, 1.428606765330187045e-06, R21 ;  /* 0x35bfbe8e0e187823 */ /* 0x000fe20000010115 */
[----:B------:R-:W-:Y:S01]  /*0900*/  FSETP.GT.FTZ.AND P4, PT, R19, 128, PT ;  /* 0x430000001300780b */ /* 0x000fe20003f94000 */
[----:B------:R-:W-:Y:S01]  /*0910*/  FFMA.FTZ R22, -R15, 0.693145751953125, R2 ;  /* 0x3f3172000f167823 */ /* 0x000fe20000010102 */
[----:B------:R-:W-:Y:S01]  /*0920*/  FSETP.GEU.FTZ.AND P2, PT, R19, -25, PT ;  /* 0xc1c800001300780b */ /* 0x000fe20003f5e000 */
[----:B--2---:R-:W-:Y:S01]  /*0930*/  FFMA.FTZ R19, -R16, 0.693145751953125, R3 ;  /* 0x3f31720010137823 */ /* 0x004fe20000010103 */
[C---:B------:R-:W-:Y:S01]  /*0940*/  FSETP.NEU.FTZ.AND P0, PT, R15.reuse, 128, PT ;  /* 0x430000000f00780b */ /* 0x040fe20003f1d000 */
[----:B------:R-:W-:Y:S01]  /*0950*/  FFMA.FTZ R22, -R15, 1.428606765330187045e-06, R22 ;  /* 0x35bfbe8e0f167823 */ /* 0x000fe20000010116 */
[-C--:B------:R-:W-:Y:S01]  /*0960*/  FFMA.FTZ R21, R24, R13.reuse, 0.0083824126049876213074 ;  /* 0x3c09566318157423 */ /* 0x080fe2000001000d */
[----:B------:R-:W-:Y:S01]  /*0970*/  FFMA.FTZ R20, -R16, 1.428606765330187045e-06, R19 ;  /* 0x35bfbe8e10147823 */ /* 0x000fe20000010113 */
[----:B---3--:R-:W-:Y:S01]  /*0980*/  FADD.FTZ R19, R17, -1 ;  /* 0xbf80000011137421 */ /* 0x008fe20000010000 */
[----:B------:R-:W-:Y:S01]  /*0990*/  @!P6 FADD.FTZ R14, R14, -1 ;  /* 0xbf8000000e0ee421 */ /* 0x000fe20000010000 */
[-C--:B------:R-:W-:Y:S01]  /*09a0*/  FFMA.FTZ R23, R22, R13.reuse, 0.0083824126049876213074 ;  /* 0x3c09566316177423 */ /* 0x080fe2000001000d */
[----:B------:R-:W-:Y:S01]  /*09b0*/  @!P3 FADD.FTZ R16, R16, -1 ;  /* 0xbf8000001010b421 */ /* 0x000fe20000010000 */
[----:B------:R-:W-:Y:S01]  /*09c0*/  FFMA.FTZ R13, R20, R13, 0.0083824126049876213074 ;  /* 0x3c095663140d7423 */ /* 0x000fe2000001000d */
[----:B------:R-:W-:Y:S01]  /*09d0*/  FFMA.FTZ R17, R26, R17, R19 ;  /* 0x000000111a117223 */ /* 0x000fe20000010013 */
[----:B------:R-:W0:Y:S01]  /*09e0*/  MUFU.EX2 R18, R14 ;  /* 0x0000000e00127308 */ /* 0x000e220000000800 */
[----:B------:R-:W-:Y:S01]  /*09f0*/  FFMA.FTZ R21, R24, R21, 0.041667830199003219604 ;  /* 0x3d2aabe318157423 */ /* 0x000fe20000010015 */
[----:B------:R-:W-:Y:S01]  /*0a00*/  FFMA.FTZ R23, R22, R23, 0.041667830199003219604 ;  /* 0x3d2aabe316177423 */ /* 0x000fe20000010017 */
[----:B------:R-:W-:Y:S01]  /*0a10*/  FFMA.FTZ R25, R20, R13, 0.041667830199003219604 ;  /* 0x3d2aabe314197423 */ /* 0x000fe2000001000d */
[----:B------:R-:W-:Y:S01]  /*0a20*/  @!P0 FADD.FTZ R15, R15, -1 ;  /* 0xbf8000000f0f8421 */ /* 0x000fe20000010000 */
[----:B------:R-:W-:Y:S01]  /*0a30*/  FFMA.FTZ R21, R24, R21, 0.16666397452354431152 ;  /* 0x3e2aa9f618157423 */ /* 0x000fe20000010015 */
[----:B------:R-:W-:Y:S01]  /*0a40*/  FFMA.FTZ R23, R22, R23, 0.16666397452354431152 ;  /* 0x3e2aa9f616177423 */ /* 0x000fe20000010017 */
[----:B------:R-:W-:Y:S01]  /*0a50*/  FFMA.FTZ R25, R20, R25, 0.16666397452354431152 ;  /* 0x3e2aa9f614197423 */ /* 0x000fe20000010019 */
[----:B------:R-:W1:Y:S01]  /*0a60*/  MUFU.EX2 R19, R16 ;  /* 0x0000001000137308 */ /* 0x000e620000000800 */
[----:B------:R-:W-:Y:S01]  /*0a70*/  FFMA.FTZ R21, R24, R21, 0.49999994039535522461 ;  /* 0x3efffffe18157423 */ /* 0x000fe20000010015 */
[----:B------:R-:W-:Y:S01]  /*0a80*/  FFMA.FTZ R23, R22, R23, 0.49999994039535522461 ;  /* 0x3efffffe16177423 */ /* 0x000fe20000010017 */
[----:B------:R-:W-:Y:S01]  /*0a90*/  FFMA.FTZ R25, R20, R25, 0.49999994039535522461 ;  /* 0x3efffffe14197423 */ /* 0x000fe20000010019 */
[----:B------:R-:W2:Y:S01]  /*0aa0*/  LDC.64 R8, c[0x0][0x218] ;  /* 0x00008600ff087b82 */ /* 0x000ea20000000a00 */
[----:B------:R-:W-:Y:S01]  /*0ab0*/  FMUL.FTZ R21, R24, R21 ;  /* 0x0000001518157220 */ /* 0x000fe20000410000 */
[----:B------:R-:W-:Y:S01]  /*0ac0*/  FMUL.FTZ R23, R22, R23 ;  /* 0x0000001716177220 */ /* 0x000fe20000410000 */
[----:B------:R-:W-:Y:S01]  /*0ad0*/  FMUL.FTZ R25, R20, R25 ;  /* 0x0000001914197220 */ /* 0x000fe20000410000 */
[----:B------:R-:W3:Y:S01]  /*0ae0*/  MUFU.EX2 R13, R15 ;  /* 0x0000000f000d7308 */ /* 0x000ee20000000800 */
[----:B------:R-:W-:Y:S01]  /*0af0*/  FFMA.FTZ R21, R24, R21, R24 ;  /* 0x0000001518157223 */ /* 0x000fe20000010018 */
[----:B------:R-:W-:Y:S01]  /*0b00*/  FFMA.FTZ R22, R22, R23, R22 ;  /* 0x0000001716167223 */ /* 0x000fe20000010016 */
[----:B0-----:R-:W-:Y:S01]  /*0b10*/  FADD.FTZ R24, R18, -1 ;  /* 0xbf80000012187421 */ /* 0x001fe20000010000 */
[----:B------:R-:W-:Y:S01]  /*0b20*/  FFMA.FTZ R20, R20, R25, R20 ;  /* 0x0000001914147223 */ /* 0x000fe20000010014 */
[----:B------:R-:W-:Y:S01]  /*0b30*/  @!P5 FADD.FTZ R17, R17, R17 ;  /* 0x000000111111d221 */ /* 0x000fe20000010000 */
[C---:B------:R-:W-:Y:S01]  /*0b40*/  FSETP.GT.FTZ.AND P1, PT, R14.reuse, 128, PT ;  /* 0x430000000e00780b */ /* 0x040fe20003f34000 */
[----:B------:R-:W-:Y:S01]  /*0b50*/  FFMA.FTZ R18, R21, R18, R24 ;  /* 0x0000001215127223 */ /* 0x000fe20000010018 */
[----:B------:R-:W-:Y:S01]  /*0b60*/  FSETP.GEU.FTZ.AND P5, PT, R14, -25, PT ;  /* 0xc1c800000e00780b */ /* 0x000fe20003fbe000 */
[----:B-1----:R-:W-:Y:S01]  /*0b70*/  FADD.FTZ R23, R19, -1 ;  /* 0xbf80000013177421 */ /* 0x002fe20000010000 */
[----:B------:R-:W-:Y:S01]  /*0b80*/  FSEL R17, R17, +INF , !P4 ;  /* 0x7f80000011117808 */ /* 0x000fe20006000000 */
[----:B------:R-:W-:Y:S01]  /*0b90*/  @!P6 FADD.FTZ R18, R18, R18 ;  /* 0x000000121212e221 */ /* 0x000fe20000010000 */
[----:B------:R-:W-:Y:S01]  /*0ba0*/  FSETP.NEU.FTZ.AND P6, PT, R4, RZ, PT ;  /* 0x000000ff0400720b */ /* 0x000fe20003fdd000 */
[----:B------:R-:W-:Y:S01]  /*0bb0*/  FFMA.FTZ R20, R20, R19, R23 ;  /* 0x0000001314147223 */ /* 0x000fe20000010017 */
[----:B------:R-:W-:-:S02]  /*0bc0*/  FSETP.NEU.FTZ.AND P4, PT, R5, RZ, PT ;  /* 0x000000ff0500720b */ /* 0x000fc40003f9d000 */
[----:B------:R-:W-:Y:S01]  /*0bd0*/  FSEL R19, R18, +INF , !P1 ;  /* 0x7f80000012137808 */ /* 0x000fe20004800000 */
[----:B------:R-:W-:Y:S01]  /*0be0*/  @!P3 FADD.FTZ R20, R20, R20 ;  /* 0x000000141414b221 */ /* 0x000fe20000010000 */
[----:B---3--:R-:W-:Y:S01]  /*0bf0*/  FADD.FTZ R21, R13, -1 ;  /* 0xbf8000000d157421 */ /* 0x008fe20000010000 */
[----:B------:R-:W-:Y:S01]  /*0c00*/  FSETP.GT.FTZ.AND P3, PT, R16, 128, PT ;  /* 0x430000001000780b */ /* 0x000fe20003f74000 */
[----:B--2---:R-:W-:Y:S01]  /*0c10*/  IMAD.WIDE.U32 R8, R0, 0x4, R8 ;  /* 0x0000000400087825 */ /* 0x004fe200078e0008 */
[----:B------:R-:W-:-:S03]  /*0c20*/  FSETP.NEU.FTZ.AND P1, PT, R3, RZ, PT ;  /* 0x000000ff0300720b */ /* 0x000fc60003f3d000 */
[----:B------:R-:W-:Y:S01]  /*0c30*/  FFMA.FTZ R13, R22, R13, R21 ;  /* 0x0000000d160d7223 */ /* 0x000fe20000010015 */
[----:B------:R-:W-:Y:S02]  /*0c40*/  FSEL R20, R20, +INF , !P3 ;  /* 0x7f80000014147808 */ /* 0x000fe40005800000 */
[----:B------:R-:W-:Y:S01]  /*0c50*/  FSETP.NEU.FTZ.AND P3, PT, R2, RZ, PT ;  /* 0x000000ff0200720b */ /* 0x000fe20003f7d000 */
[----:B------:R-:W-:Y:S01]  /*0c60*/  @!P0 FADD.FTZ R13, R13, R13 ;  /* 0x0000000d0d0d8221 */ /* 0x000fe20000010000 */
[----:B------:R-:W-:Y:S01]  /*0c70*/  FSETP.GT.FTZ.AND P0, PT, R15, 128, PT ;  /* 0x430000000f00780b */ /* 0x000fe20003f14000 */
[----:B------:R-:W-:Y:S01]  /*0c80*/  IMAD.WIDE R8, R12, 0x8, R8 ;  /* 0x000000080c087825 */ /* 0x000fe200078e0208 */
[----:B------:R-:W-:-:S03]  /*0c90*/  FSEL R18, R17, -1, P2 ;  /* 0xbf80000011127808 */ /* 0x000fc60001000000 */
[----:B------:R-:W-:Y:S01]  /*0ca0*/  @!P6 FADD.FTZ R18, R4, R4 ;  /* 0x000000040412e221 */ /* 0x000fe20000010000 */
[----:B------:R-:W-:Y:S01]  /*0cb0*/  FSEL R19, R19, -1, P5 ;  /* 0xbf80000013137808 */ /* 0x000fe20002800000 */
[----:B------:R-:W-:Y:S01]  /*0cc0*/  @!P4 FADD.FTZ R19, R5, R5 ;  /* 0x000000050513c221 */ /* 0x000fe20000010000 */
[----:B------:R-:W-:Y:S01]  /*0cd0*/  FSETP.GEU.FTZ.AND P5, PT, R16, -25, PT ;  /* 0xc1c800001000780b */ /* 0x000fe20003fbe000 */
[----:B------:R-:W-:Y:S01]  /*0ce0*/  STG.E.64 desc[UR4][R8.64], R6 ;  /* 0x0000000608007986 */ /* 0x000fe2000c101b04 */
[----:B------:R-:W-:Y:S02]  /*0cf0*/  FSETP.GEU.FTZ.AND P2, PT, R15, -25, PT ;  /* 0xc1c800000f00780b */ /* 0x000fe40003f5e000 */
[----:B------:R-:W-:Y:S01]  /*0d00*/  FSEL R13, R13, +INF , !P0 ;  /* 0x7f8000000d0d7808 */ /* 0x000fe20004000000 */
[----:B------:R-:W-:Y:S01]  /*0d10*/  STG.E.64 desc[UR4][R8.64+0x400], R10 ;  /* 0x0004000a08007986 */ /* 0x000fe2000c101b04 */
[----:B------:R-:W-:Y:S01]  /*0d20*/  FSEL R15, R20, -1, P5 ;  /* 0xbf800000140f7808 */ /* 0x000fe20002800000 */
[----:B------:R-:W-:Y:S01]  /*0d30*/  @!P1 FADD.FTZ R15, R3, R3 ;  /* 0x00000003030f9221 */ /* 0x000fe20000010000 */
[----:B------:R-:W-:Y:S01]  /*0d40*/  FSEL R14, R13, -1, P2 ;  /* 0xbf8000000d0e7808 */ /* 0x000fe20001000000 */
[----:B------:R-:W-:Y:S01]  /*0d50*/  @!P3 FADD.FTZ R14, R2, R2 ;  /* 0x00000002020eb221 */ /* 0x000fe20000010000 */
[----:B------:R-:W-:Y:S04]  /*0d60*/  STG.E.64 desc[UR4][R8.64+0x800], R18 ;  /* 0x0008001208007986 */ /* 0x000fe8000c101b04 */
[----:B------:R-:W-:Y:S01]  /*0d70*/  STG.E.64 desc[UR4][R8.64+0xc00], R14 ;  /* 0x000c000e08007986 */ /* 0x000fe2000c101b04 */
[----:B------:R-:W-:Y:S05]  /*0d80*/  EXIT ;  /* 0x000000000000794d */ /* 0x000fea0003800000 */
.L_x_29204:
[----:B------:R-:W0:Y:S01]  /*0d90*/  S2R R13, SR_TID.X ;  /* 0x00000000000d7919 */ /* 0x000e220000002100 */
[----:B------:R-:W-:Y:S02]  /*0da0*/  CS2R R8, SRZ ;  /* 0x0000000000087805 */ /* 0x000fe4000001ff00 */
[----:B0-----:R-:W-:Y:S02]  /*0db0*/  ISETP.GE.AND P0, PT, R13, R4, PT ;  /* 0x000000040d00720c */ /* 0x001fe40003f06270 */
[----:B------:R-:W-:-:S11]  /*0dc0*/  MOV R17, R13 ;  /* 0x0000000d00117202 */ /* 0x000fd60000000f00 */
        /* <DEDUP_REMOVED lines=11> */
[----:B------:R-:W5:Y:S07]  /*0e80*/  @!P6 LDG.E R9, desc[UR4][R26.64] ;  /* 0x000000041a09e981 */ /* 0x000f6e000c1e1900 */
        /* <DEDUP_REMOVED lines=11> */
[----:B------:R-:W-:-:S13]  /*0f40*/  ISETP.GE.AND P1, PT, R17, R4, PT ;  /* 0x000000041100720c */ /* 0x000fda0003f26270 */
[----:B------:R-:W-:Y:S02]  /*0f50*/  @!P1 IADD3 R23, R0, R17, RZ ;  /* 0x0000001100179210 */ /* 0x000fe40007ffe0ff */
[----:B------:R-:W-:-:S04]  /*0f60*/  @!P1 IADD3 R17, R17, 0x80, RZ ;  /* 0x0000008011119810 */ /* 0x000fc80007ffe0ff */
[----:B------:R-:W-:Y:S01]  /*0f70*/  ISETP.GE.AND P6, PT, R17, R4, PT ;  /* 0x000000041100720c */ /* 0x000fe20003fc6270 */
[----:B0-----:R-:W-:Y:S02]  /*0f80*/  @!P4 IMAD.WIDE.U32 R28, R29, 0x4, R2 ;  /* 0x000000041d1cc825 */ /* 0x001fe400078e0002 */
[----:B------:R-:W0:Y:S02]  /*0f90*/  @!P1 LDC.64 R2, c[0x0][0x220] ;  /* 0x00008800ff029b82 */ /* 0x000e240000000a00 */
[----:B-1----:R-:W-:-:S04]  /*0fa0*/  @!P5 IMAD.WIDE.U32 R24, R25, 0x4, R6 ;  /* 0x000000041918d825 */ /* 0x002fc800078e0006 */
[----:B---3--:R-:W-:Y:S01]  /*0fb0*/  @!P2 IMAD.WIDE.U32 R10, R21, 0x4, R10 ;  /* 0x00000004150aa825 */ /* 0x008fe200078e000a */
[----:B------:R-:W-:Y:S01]  /*0fc0*/  MOV R12, RZ ;  /* 0x000000ff000c7202 */ /* 0x000fe20000000f00 */
[----:B------:R-:W1:Y:S01]  /*0fd0*/  @!P0 LDC.64 R20, c[0x0][0x220] ;  /* 0x00008800ff148b82 */ /* 0x000e620000000a00 */
[----:B------:R-:W-:Y:S01]  /*0fe0*/  HFMA2.MMA R5, -RZ, RZ, 0, 0 ;  /* 0x00000000ff057435 */ /* 0x000fe200000001ff */
[----:B--2---:R-:W-:-:S06]  /*0ff0*/  @!P3 IMAD.WIDE.U32 R18, R19, 0x4, R14 ;  /* 0x000000041312b825 */ /* 0x004fcc00078e000e */
[----:B------:R-:W2:Y:S01]  /*1000*/  @!P6 LDC.64 R6, c[0x0][0x220] ;  /* 0x00008800ff06eb82 */ /* 0x000ea20000000a00 */
[C---:B------:R-:W-:Y:S01]  /*1010*/  @!P6 IADD3 R15, R0.reuse, R17, RZ ;  /* 0x00000011000fe210 */ /* 0x040fe20007ffe0ff */
[----:B------:R3:W5:Y:S04]  /*1020*/  @!P3 LDG.E R12, desc[UR4][R18.64] ;  /* 0x00000004120cb981 */ /* 0x000768000c1e1900 */
[----:B------:R-:W5:Y:S01]  /*1030*/  @!P5 LDG.E R8, desc[UR4][R24.64] ;  /* 0x000000041808d981 */ /* 0x000f62000c1e1900 */
[----:B0-----:R-:W-:Y:S01]  /*1040*/  @!P1 IMAD.WIDE.U32 R16, R23, 0x4, R2 ;  /* 0x0000000417109825 */ /* 0x001fe200078e0002 */
[----:B------:R-:W-:Y:S02]  /*1050*/  @!P0 IADD3 R3, R0, R13, RZ ;  /* 0x0000000d00038210 */ /* 0x000fe40007ffe0ff */
[----:B------:R-:W5:Y:S01]  /*1060*/  @!P4 LDG.E R5, desc[UR4][R28.64] ;  /* 0x000000041c05c981 */ /* 0x000f62000c1e1900 */
[----:B---3--:R-:W-:-:S02]  /*1070*/  MOV R18, RZ ;  /* 0x000000ff00127202 */ /* 0x008fc40000000f00 */
[----:B-1----:R-:W-:Y:S02]  /*1080*/  @!P0 IMAD.WIDE.U32 R20, R3, 0x4, R20 ;  /* 0x0000000403148825 */ /* 0x002fe400078e0014 */
[----:B------:R-:W0:Y:S03]  /*1090*/  @!P0 LDC.64 R2, c[0x0][0x218] ;  /* 0x00008600ff028b82 */ /* 0x000e260000000a00 */
[----:B------:R-:W5:Y:S01]  /*10a0*/  @!P0 LDG.E R18, desc[UR4][R20.64] ;  /* 0x0000000414128981 */ /* 0x000f62000c1e1900 */
[----:B--2---:R-:W-:Y:S01]  /*10b0*/  @!P6 IMAD.WIDE.U32 R22, R15, 0x4, R6 ;  /* 0x000000040f16e825 */ /* 0x004fe200078e0006 */
[----:B------:R-:W-:-:S06]  /*10c0*/  CS2R R6, SRZ ;  /* 0x0000000000067805 */ /* 0x000fcc000001ff00 */
[----:B------:R-:W5:Y:S01]  /*10d0*/  @!P6 LDG.E R6, desc[UR4][R22.64] ;  /* 0x000000041606e981 */ /* 0x000f62000c1e1900 */
[----:B------:R-:W-:Y:S01]  /*10e0*/  HFMA2.MMA R14, -RZ, RZ, 0, 0 ;  /* 0x00000000ff0e7435 */ /* 0x000fe200000001ff */
[----:B------:R-:W-:Y:S01]  /*10f0*/  IADD3 R15, R13, 0x100, RZ ;  /* 0x000001000d0f7810 */ /* 0x000fe20007ffe0ff */
[----:B------:R-:W-:Y:S01]  /*1100*/  BSSY B0, `(.L_x_29205) ;  /* 0x0000020000007945 */ /* 0x000fe20003800000 */
[----:B------:R1:W5:Y:S07]  /*1110*/  @!P1 LDG.E R7, desc[UR4][R16.64] ;  /* 0x0000000410079981 */ /* 0x00036e000c1e1900 */
[----:B------:R2:W5:Y:S01]  /*1120*/  @!P2 LDG.E R14, desc[UR4][R10.64] ;  /* 0x000000040a0ea981 */ /* 0x000562000c1e1900 */
[----:B------:R-:W-:-:S02]  /*1130*/  ISETP.GE.AND P2, PT, R15, R4, PT ;  /* 0x000000040f00720c */ /* 0x000fc40003f46270 */
[C---:B------:R-:W-:Y:S02]  /*1140*/  IADD3 R15, R13.reuse, 0x80, RZ ;  /* 0x000000800d0f7810 */ /* 0x040fe40007ffe0ff */
[----:B-1----:R-:W-:Y:S01]  /*1150*/  IADD3 R17, R13, 0x180, RZ ;  /* 0x000001800d117810 */ /* 0x002fe20007ffe0ff */
[----:B------:R-:W-:Y:S08]  /*1160*/  @P0 BRA `(.L_x_29206) ;  /* 0x0000000000640947 */ /* 0x000ff00003800000 */
[C---:B--2--5:R-:W-:Y:S01]  /*1170*/  FMUL.FTZ R10, R18.reuse, 1.4426950216293334961 ;  /* 0x3fb8aa3b120a7820 */ /* 0x064fe20000410000 */
[----:B------:R-:W-:Y:S02]  /*1180*/  FSETP.GEU.FTZ.AND P1, PT, |R18|, 0.40999999642372131348, PT ;  /* 0x3ed1eb851200780b */ /* 0x000fe40003f3e200 */
[----:B------:R-:W-:-:S03]  /*1190*/  MOV R11, 0x3ab5ebe6 ;  /* 0x3ab5ebe6000b7802 */ /* 0x000fc60000000f00 */
        /* <DEDUP_REMOVED lines=15> */
[----:B-1----:R-:W-:-:S04]  /*1290*/  FADD.FTZ R16, R10, -1 ;  /* 0xbf8000000a107421 */ /* 0x002fc80000010000 */
[----:B------:R-:W-:-:S04]  /*12a0*/  FFMA.FTZ R10, R11, R10, R16 ;  /* 0x0000000a0b0a7223 */ /* 0x000fc80000010010 */
[----:B------:R-:W-:Y:S01]  /*12b0*/  @!P3 FADD.FTZ R10, R10, R10 ;  /* 0x0000000a0a0ab221 */ /* 0x000fe20000010000 */
[----:B------:R-:W-:-:S04]  /*12c0*/  FSETP.NEU.FTZ.AND P3, PT, R18, RZ, PT ;  /* 0x000000ff1200720b */ /* 0x000fc80003f7d000 */
[----:B------:R-:W-:-:S04]  /*12d0*/  FSEL R10, R10, +INF , !P1 ;  /* 0x7f8000000a0a7808 */ /* 0x000fc80004800000 */
[----:B------:R-:W-:-:S05]  /*12e0*/  FSEL R11, R10, -1, P4 ;  /* 0xbf8000000a0b7808 */ /* 0x000fca0002000000 */
[----:B------:R-:W-:-:S07]  /*12f0*/  @!P3 FADD.FTZ R11, R18, R18 ;  /* 0x00000012120bb221 */ /* 0x000fce0000010000 */
.L_x_29206:
[----:B------:R-:W-:Y:S05]  /*1300*/  BSYNC B0 ;  /* 0x0000000000007941 */ /* 0x000fea0003800000 */
.L_x_29205:
[-C--:B------:R-:W-:Y:S01]  /*1310*/  ISETP.GE.AND P1, PT, R15, R4.reuse, PT ;  /* 0x000000040f00720c */ /* 0x080fe20003f26270 */
[----:B------:R-:W-:Y:S01]  /*1320*/  BSSY B0, `(.L_x_29207) ;  /* 0x000001d000007945 */ /* 0x000fe20003800000 */
[----:B------:R-:W-:Y:S02]  /*1330*/  ISETP.GE.AND P3, PT, R17, R4, PT ;  /* 0x000000041100720c */ /* 0x000fe40003f66270 */
[----:B------:R-:W-:-:S09]  /*1340*/  IADD3 R17, R13, 0x200, RZ ;  /* 0x000002000d117810 */ /* 0x000fd20007ffe0ff */
[----:B------:R-:W-:Y:S05]  /*1350*/  @P1 BRA `(.L_x_29208) ;  /* 0x0000000000641947 */ /* 0x000fea0003800000 */
[C---:B--2--5:R-:W-:Y:S01]  /*1360*/  FMUL.FTZ R10, R9.reuse, 1.4426950216293334961 ;  /* 0x3fb8aa3b090a7820 */ /* 0x064fe20000410000 */
[C---:B------:R-:W-:Y:S01]  /*1370*/  FSETP.GEU.FTZ.AND P1, PT, |R9|.reuse, 0.40999999642372131348, PT ;  /* 0x3ed1eb850900780b */ /* 0x040fe20003f3e200 */
[----:B------:R-:W-:Y:S01]  /*1380*/  HFMA2.MMA R18, -RZ, RZ, 0.83837890625, -4044 ;  /* 0x3ab5ebe6ff127435 */ /* 0x000fe200000001ff */
        /* <DEDUP_REMOVED lines=22> */
.L_x_29208:
[----:B------:R-:W-:Y:S05]  /*14f0*/  BSYNC B0 ;  /* 0x0000000000007941 */ /* 0x000fea0003800000 */
.L_x_29207:
[----:B------:R-:W-:Y:S01]  /*1500*/  BSSY B0, `(.L_x_29209) ;  /* 0x000001d000007945 */ /* 0x000fe20003800000 */
[----:B------:R-:W-:Y:S02]  /*1510*/  ISETP.GE.AND P1, PT, R17, R4, PT ;  /* 0x000000041100720c */ /* 0x000fe40003f26270 */
[----:B------:R-:W-:Y:S01]  /*1520*/  IADD3 R17, R13, 0x280, RZ ;  /* 0x000002800d117810 */ /* 0x000fe20007ffe0ff */
[----:B------:R-:W-:Y:S10]  /*1530*/  @P2 BRA `(.L_x_29210) ;  /* 0x0000000000642947 */ /* 0x000ff40003800000 */
[C---:B-----5:R-:W-:Y:S01]  /*1540*/  FMUL.FTZ R9, R8.reuse, 1.4426950216293334961 ;  /* 0x3fb8aa3b08097820 */ /* 0x060fe20000410000 */
[C---:B------:R-:W-:Y:S02]  /*1550*/  FSETP.GEU.FTZ.AND P2, PT, |R8|.reuse, 0.40999999642372131348, PT ;  /* 0x3ed1eb850800780b */ /* 0x040fe40003f5e200 */
[----:B------:R-:W-:Y:S02]  /*1560*/  MOV R21, 0x3ab5ebe6 ;  /* 0x3ab5ebe600157802 */ /* 0x000fe40000000f00 */
        /* <DEDUP_REMOVED lines=22> */
.L_x_29210:
[----:B------:R-:W-:Y:S05]  /*16d0*/  BSYNC B0 ;  /* 0x0000000000007941 */ /* 0x000fea0003800000 */
.L_x_29209:
[----:B------:R-:W-:Y:S01]  /*16e0*/  BSSY B0, `(.L_x_29211) ;  /* 0x000001d000007945 */ /* 0x000fe20003800000 */
[----:B------:R-:W-:Y:S02]  /*16f0*/  ISETP.GE.AND P2, PT, R17, R4, PT ;  /* 0x000000041100720c */ /* 0x000fe40003f46270 */
[----:B------:R-:W-:Y:S01]  /*1700*/  IADD3 R17, R13, 0x300, RZ ;  /* 0x000003000d117810 */ /* 0x000fe20007ffe0ff */
[----:B------:R-:W-:Y:S10]  /*1710*/  @P3 BRA `(.L_x_29212) ;  /* 0x0000000000643947 */ /* 0x000ff40003800000 */
[C---:B-----5:R-:W-:Y:S01]  /*1720*/  FMUL.FTZ R8, R5.reuse, 1.4426950216293334961 ;  /* 0x3fb8aa3b05087820 */ /* 0x060fe20000410000 */
        /* <DEDUP_REMOVED lines=24> */
.L_x_29212:
[----:B------:R-:W-:Y:S05]  /*18b0*/  BSYNC B0 ;  /* 0x0000000000007941 */ /* 0x000fea0003800000 */
.L_x_29211:
        /* <DEDUP_REMOVED lines=29> */
.L_x_29214:
[----:B------:R-:W-:Y:S05]  /*1a90*/  BSYNC B0 ;  /* 0x0000000000007941 */ /* 0x000fea0003800000 */
.L_x_29213:
[----:B------:R-:W-:Y:S01]  /*1aa0*/  ISETP.GE.AND P1, PT, R17, R4, PT ;  /* 0x000000041100720c */ /* 0x000fe20003f26270 */
[----:B------:R-:W-:Y:S01]  /*1ab0*/  BSSY B0, `(.L_x_29215) ;  /* 0x000001d000007945 */ /* 0x000fe20003800000 */
[----:B------:R-:W-:-:S05]  /*1ac0*/  @!P0 IADD3 R17, R0, R13, RZ ;  /* 0x0000000d00118210 */ /* 0x000fca0007ffe0ff */
[----:B0-----:R-:W-:Y:S01]  /*1ad0*/  @!P0 IMAD.WIDE.U32 R2, R17, 0x4, R2 ;  /* 0x0000000411028825 */ /* 0x001fe200078e0002 */
[----:B------:R-:W-:Y:S06]  /*1ae0*/  @P2 BRA `(.L_x_29216) ;  /* 0x0000000000642947 */ /* 0x000fec0003800000 */
[C---:B-----5:R-:W-:Y:S01]  /*1af0*/  FMUL.FTZ R12, R14.reuse, 1.4426950216293334961 ;  /* 0x3fb8aa3b0e0c7820 */ /* 0x060fe20000410000 */
[C---:B------:R-:W-:Y:S01]  /*1b00*/  FSETP.GEU.FTZ.AND P2, PT, |R14|.reuse, 0.40999999642372131348, PT ;  /* 0x3ed1eb850e00780b */ /* 0x040fe20003f5e200 */
[----:B------:R-:W-:Y:S01]  /*1b10*/  HFMA2.MMA R19, -RZ, RZ, 0.83837890625, -4044 ;  /* 0x3ab5ebe6ff137435 */ /* 0x000fe200000001ff */
        /* <DEDUP_REMOVED lines=22> */
.L_x_29216:
[----:B------:R-:W-:Y:S05]  /*1c80*/  BSYNC B0 ;  /* 0x0000000000007941 */ /* 0x000fea0003800000 */
.L_x_29215:
[----:B------:R-:W-:Y:S04]  /*1c90*/  BSSY B0, `(.L_x_29217) ;  /* 0x000001b000007945 */ /* 0x000fe80003800000 */
[----:B------:R-:W-:Y:S05]  /*1ca0*/  @P3 BRA `(.L_x_29218) ;  /* 0x0000000000643947 */ /* 0x000fea0003800000 */
[C---:B-----5:R-:W-:Y:S01]  /*1cb0*/  FMUL.FTZ R14, R7.reuse, 1.4426950216293334961 ;  /* 0x3fb8aa3b070e7820 */ /* 0x060fe20000410000 */
[C---:B------:R-:W-:Y:S02]  /*1cc0*/  FSETP.GEU.FTZ.AND P2, PT, |R7|.reuse, 0.40999999642372131348, PT ;  /* 0x3ed1eb850700780b */ /* 0x040fe40003f5e200 */
[----:B------:R-:W-:Y:S02]  /*1cd0*/  MOV R18, 0x3ab5ebe6 ;  /* 0x3ab5ebe600127802 */ /* 0x000fe40000000f00 */
[----:B------:R-:W-:Y:S01]  /*1ce0*/  FSETP.NEU.FTZ.AND P4, PT, R7, RZ, PT ;  /* 0x000000ff0700720b */ /* 0x000fe20003f9d000 */
        /* <DEDUP_REMOVED lines=21> */
.L_x_29218:
[----:B------:R-:W-:Y:S05]  /*1e40*/  BSYNC B0 ;  /* 0x0000000000007941 */ /* 0x000fea0003800000 */
.L_x_29217:
[----:B------:R-:W-:Y:S04]  /*1e50*/  BSSY B0, `(.L_x_29219) ;  /* 0x000001b000007945 */ /* 0x000fe80003800000 */
[----:B------:R-:W-:Y:S05]  /*1e60*/  @P1 BRA `(.L_x_29220) ;  /* 0x0000000000641947 */ /* 0x000fea0003800000 */
        /* <DEDUP_REMOVED lines=25> */
.L_x_29220:
[----:B------:R-:W-:Y:S05]  /*2000*/  BSYNC B0 ;  /* 0x0000000000007941 */ /* 0x000fea0003800000 */
.L_x_29219:
[----:B------:R-:W-:Y:S01]  /*2010*/  @!P0 MOV R13, R15 ;  /* 0x0000000f000d8202 */ /* 0x000fe20000000f00 */
[----:B------:R0:W-:Y:S01]  /*2020*/  @!P0 STG.E desc[UR4][R2.64], R11 ;  /* 0x0000000b02008986 */ /* 0x0001e2000c101904 */
[----:B------:R-:W-:Y:S04]  /*2030*/  BSSY B0, `(.L_x_29221) ;  /* 0x000002d000007945 */ /* 0x000fe80003800000 */
[----:B------:R-:W-:Y:S01]  /*2040*/  BSSY B1, `(.L_x_29222) ;  /* 0x0000025000017945 */ /* 0x000fe20003800000 */
[----:B------:R-:W-:-:S13]  /*2050*/  ISETP.GE.AND P0, PT, R13, R4, PT ;  /* 0x000000040d00720c */ /* 0x000fda0003f06270 */
[----:B0-----:R-:W-:Y:S05]  /*2060*/  @P0 BRA `(.L_x_29223) ;  /* 0x0000000000300947 */ /* 0x001fea0003800000 */
[----:B------:R-:W0:Y:S01]  /*2070*/  LDC.64 R2, c[0x0][0x218] ;  /* 0x00008600ff027b82 */ /* 0x000e220000000a00 */
[----:B--2---:R-:W-:Y:S02]  /*2080*/  IADD3 R11, R0, R13, RZ ;  /* 0x0000000d000b7210 */ /* 0x004fe40007ffe0ff */
[----:B------:R-:W-:-:S04]  /*2090*/  IADD3 R13, R13, 0x80, RZ ;  /* 0x000000800d0d7810 */ /* 0x000fc80007ffe0ff */
[----:B------:R-:W-:Y:S01]  /*20a0*/  ISETP.GE.AND P0, PT, R13, R4, PT ;  /* 0x000000040d00720c */ /* 0x000fe20003f06270 */
[----:B0-----:R-:W-:-:S05]  /*20b0*/  IMAD.WIDE.U32 R2, R11, 0x4, R2 ;  /* 0x000000040b027825 */ /* 0x001fca00078e0002 */
[----:B------:R0:W-:Y:S07]  /*20c0*/  STG.E desc[UR4][R2.64], R10 ;  /* 0x0000000a02007986 */ /* 0x0001ee000c101904 */
[----:B------:R-:W-:Y:S05]  /*20d0*/  @P0 BRA `(.L_x_29224) ;  /* 0x0000000000300947 */ /* 0x000fea0003800000 */
[----:B0-----:R-:W0:Y:S01]  /*20e0*/  LDC.64 R2, c[0x0][0x218] ;  /* 0x00008600ff027b82 */ /* 0x001e220000000a00 */
[----:B------:R-:W-:Y:S02]  /*20f0*/  IADD3 R11, R0, R13, RZ ;  /* 0x0000000d000b7210 */ /* 0x000fe40007ffe0ff */
[----:B------:R-:W-:-:S03]  /*2100*/  IADD3 R13, R13, 0x80, RZ ;  /* 0x000000800d0d7810 */ /* 0x000fc60007ffe0ff */
[----:B0-----:R-:W-:-:S05]  /*2110*/  IMAD.WIDE.U32 R2, R11, 0x4, R2 ;  /* 0x000000040b027825 */ /* 0x001fca00078e0002 */
[----:B-----5:R0:W-:Y:S02]  /*2120*/  STG.E desc[UR4][R2.64], R9 ;  /* 0x0000000902007986 */ /* 0x0201e4000c101904 */
.L_x_29223:
[----:B------:R-:W-:-:S13]  /*2130*/  ISETP.GE.AND P0, PT, R13, R4, PT ;  /* 0x000000040d00720c */ /* 0x000fda0003f06270 */
[----:B------:R-:W-:Y:S05]  /*2140*/  @P0 BRA `(.L_x_29225) ;  /* 0x0000000000300947 */ /* 0x000fea0003800000 */
[----:B0-----:R-:W0:Y:S01]  /*2150*/  LDC.64 R2, c[0x0][0x218] ;  /* 0x00008600ff027b82 */ /* 0x001e220000000a00 */
[----:B-----5:R-:W-:Y:S02]  /*2160*/  IADD3 R9, R0, R13, RZ ;  /* 0x0000000d00097210 */ /* 0x020fe40007ffe0ff */
[----:B------:R-:W-:-:S03]  /*2170*/  IADD3 R13, R13, 0x80, RZ ;  /* 0x000000800d0d7810 */ /* 0x000fc60007ffe0ff */
[----:B0-----:R-:W-:-:S05]  /*2180*/  IMAD.WIDE.U32 R2, R9, 0x4, R2 ;  /* 0x0000000409027825 */ /* 0x001fca00078e0002 */
[----:B------:R1:W-:Y:S02]  /*2190*/  STG.E desc[UR4][R2.64], R8 ;  /* 0x0000000802007986 */ /* 0x0003e4000c101904 */
.L_x_29224:
[----:B------:R-:W-:-:S13]  /*21a0*/  ISETP.GE.AND P0, PT, R13, R4, PT ;  /* 0x000000040d00720c */ /* 0x000fda0003f06270 */
[----:B------:R-:W-:Y:S05]  /*21b0*/  @P0 BRA `(.L_x_29226) ;  /* 0x0000000000340947 */ /* 0x000fea0003800000 */
[----:B01----:R-:W0:Y:S01]  /*21c0*/  LDC.64 R2, c[0x0][0x218] ;  /* 0x00008600ff027b82 */ /* 0x003e220000000a00 */
[----:B-----5:R-:W-:Y:S02]  /*21d0*/  IADD3 R9, R0, R13, RZ ;  /* 0x0000000d00097210 */ /* 0x020fe40007ffe0ff */
[----:B------:R-:W-:-:S03]  /*21e0*/  IADD3 R13, R13, 0x80, RZ ;  /* 0x000000800d0d7810 */ /* 0x000fc60007ffe0ff */
[----:B0-----:R-:W-:-:S05]  /*21f0*/  IMAD.WIDE.U32 R2, R9, 0x4, R2 ;  /* 0x0000000409027825 */ /* 0x001fca00078e0002 */
[----:B------:R1:W-:Y:S02]  /*2200*/  STG.E desc[UR4][R2.64], R5 ;  /* 0x0000000502007986 */ /* 0x0003e4000c101904 */
.L_x_29225:
[----:B------:R-:W-:-:S13]  /*2210*/  ISETP.GE.AND P0, PT, R13, R4, PT ;  /* 0x000000040d00720c */ /* 0x000fda0003f06270 */
[----:B------:R-:W-:Y:S05]  /*2220*/  @P0 BREAK B1 ;  /* 0x0000000000010942 */ /* 0x000fea0003800000 */
[----:B------:R-:W-:Y:S05]  /*2230*/  @P0 BRA `(.L_x_29227) ;  /* 0x0000000000300947 */ /* 0x000fea0003800000 */
[----:B01----:R-:W0:Y:S01]  /*2240*/  LDC.64 R2, c[0x0][0x218] ;  /* 0x00008600ff027b82 */ /* 0x003e220000000a00 */
[----:B-----5:R-:W-:Y:S02]  /*2250*/  IADD3 R5, R0, R13, RZ ;  /* 0x0000000d00057210 */ /* 0x020fe40007ffe0ff */
[----:B------:R-:W-:-:S03]  /*2260*/  IADD3 R13, R13, 0x80, RZ ;  /* 0x000000800d0d7810 */ /* 0x000fc60007ffe0ff */
[----:B0-----:R-:W-:-:S05]  /*2270*/  IMAD.WIDE.U32 R2, R5, 0x4, R2 ;  /* 0x0000000405027825 */ /* 0x001fca00078e0002 */
[----:B------:R3:W-:Y:S02]  /*2280*/  STG.E desc[UR4][R2.64], R12 ;  /* 0x0000000c02007986 */ /* 0x0007e4000c101904 */
.L_x_29226:
[----:B------:R-:W-:Y:S05]  /*2290*/  BSYNC B1 ;  /* 0x0000000000017941 */ /* 0x000fea0003800000 */
.L_x_29222:
[----:B------:R-:W-:-:S13]  /*22a0*/  ISETP.GE.AND P0, PT, R13, R4, PT ;  /* 0x000000040d00720c */ /* 0x000fda0003f06270 */
[----:B01-3--:R-:W0:Y:S01]  /*22b0*/  @!P0 LDC.64 R2, c[0x0][0x218] ;  /* 0x00008600ff028b82 */ /* 0x00be220000000a00 */
[----:B-----5:R-:W-:Y:S02]  /*22c0*/  @!P0 IADD3 R5, R0, R13, RZ ;  /* 0x0000000d00058210 */ /* 0x020fe40007ffe0ff */
[----:B------:R-:W-:-:S03]  /*22d0*/  @!P0 IADD3 R13, R13, 0x80, RZ ;  /* 0x000000800d0d8810 */ /* 0x000fc60007ffe0ff */
[----:B0-----:R-:W-:-:S05]  /*22e0*/  @!P0 IMAD.WIDE.U32 R2, R5, 0x4, R2 ;  /* 0x0000000405028825 */ /* 0x001fca00078e0002 */
[----:B------:R3:W-:Y:S02]  /*22f0*/  @!P0 STG.E desc[UR4][R2.64], R14 ;  /* 0x0000000e02008986 */ /* 0x0007e4000c101904 */
.L_x_29227:
[----:B------:R-:W-:Y:S05]  /*2300*/  BSYNC B0 ;  /* 0x0000000000007941 */ /* 0x000fea0003800000 */
.L_x_29221:
[----:B------:R-:W-:Y:S05]  /*2310*/  WARPSYNC.ALL ;  /* 0x0000000000007948 */ /* 0x000fea0003800000 */
[----:B------:R-:W-:-:S13]  /*2320*/  ISETP.GE.AND P0, PT, R13, R4, PT ;  /* 0x000000040d00720c */ /* 0x000fda0003f06270 */
[----:B------:R-:W-:Y:S05]  /*2330*/  @P0 EXIT ;  /* 0x000000000000094d */ /* 0x000fea0003800000 */
[----:B01-3--:R-:W0:Y:S01]  /*2340*/  LDC.64 R2, c[0x0][0x218] ;  /* 0x00008600ff027b82 */ /* 0x00be220000000a00 */
[----:B------:R-:W-:-:S05]  /*2350*/  IADD3 R13, R0, R13, RZ ;  /* 0x0000000d000d7210 */ /* 0x000fca0007ffe0ff */
[----:B0-----:R-:W-:-:S05]  /*2360*/  IMAD.WIDE.U32 R2, R13, 0x4, R2 ;  /* 0x000000040d027825 */ /* 0x001fca00078e0002 */
[----:B-----5:R-:W-:Y:S01]  /*2370*/  STG.E desc[UR4][R2.64], R7 ;  /* 0x0000000702007986 */ /* 0x020fe2000c101904 */
[----:B------:R-:W-:Y:S05]  /*2380*/  EXIT ;  /* 0x000000000000794d */ /* 0x000fea0003800000 */
.L_x_29228:
        /* <DEDUP_REMOVED lines=15> */
.L_x_36435:


//--------------------- .text._ZN2at6native29vectorized_elementwise_kernelILi4EZZZNS0_17expm1_kernel_cudaERNS_18TensorIteratorBaseEENKUlvE_clEvENKUlvE0_clEvEUlfE_St5arrayIPcLm2EEEEviT0_T1_ --------------------------
	.section	.text._ZN2at6native29vectorized_elementwise_kernelILi4EZZZNS0_17expm1_kernel_cudaERNS_18TensorIteratorBaseEENKUlvE_clEvENKUlvE0_clEvEUlfE_St5arrayIPcLm2EEEEviT0_T1_,"ax",@progbits
	.align	128
        .global         _ZN2at6native29vectorized_elementwise_kernelILi4EZZZNS0_17expm1_kernel_cudaERNS_18TensorIteratorBaseEENKUlvE_clEvENKUlvE0_clEvEUlfE_St5arrayIPcLm2EEEEviT0_T1_
        .type           _ZN2at6native29vectorized_elementwise_kernelILi4EZZZNS0_17expm1_kernel_cudaERNS_18TensorIteratorBaseEENKUlvE_clEvENKUlvE0_clEvEUlfE_St5arrayIPcLm2EEEEviT0_T1_,@function
        .size           _ZN2at6native29vectorized_elementwise_kernelILi4EZZZNS0_17expm1_kernel_cudaERNS_18TensorIteratorBaseEENKUlvE_clEvENKUlvE0_clEvEUlfE_St5arrayIPcLm2EEEEviT0_T1_,(.L_x_36436 - _ZN2at6native29vectorized_elementwise_kernelILi4EZZZNS0_17expm1_kernel_cudaERNS_18TensorIteratorBaseEENKUlvE_clEvENKUlvE0_clEvEUlfE_St5arrayIPcLm2EEEEviT0_T1_)
        .other          _ZN2at6native29vectorized_elementwise_kernelILi4EZZZNS0_17expm1_kernel_cudaERNS_18TensorIteratorBaseEENKUlvE_clEvENKUlvE0_clEvEUlfE_St5arrayIPcLm2EEEEviT0_T1_,@"STO_CUDA_ENTRY STV_DEFAULT"
_ZN2at6native29vectorized_elementwise_kernelILi4EZZZNS0_17expm1_kernel_cudaERNS_18TensorIteratorBaseEENKUlvE_clEvENKUlvE0_clEvEUlfE_St5arrayIPcLm2EEEEviT0_T1_:
.text._ZN2at6native29vectorized_elementwise_kernelILi4EZZZNS0_17expm1_kernel_cudaERNS_18TensorIteratorBaseEENKUlvE_clEvENKUlvE0_clEvEUlfE_St5arrayIPcLm2EEEEviT0_T1_:
        /* <DEDUP_REMOVED lines=17> */
[C---:B------:R-:W-:Y:S01]  /*0110*/  FMUL.FTZ R17, R13.reuse, 1.4426950216293334961 ;  /* 0x3fb8aa3b0d117820 */ /* 0x040fe20000410000 */
[----:B------:R-:W-:Y:S01]  /*0120*/  FSETP.GEU.FTZ.AND P1, PT, |R13|, 0.40999999642372131348, PT ;  /* 0x3ed1eb850d00780b */ /* 0x000fe20003f3e200 */
[C---:B------:R-:W-:Y:S01]  /*0130*/  FMUL.FTZ R20, R15.reuse, 1.4426950216293334961 ;  /* 0x3fb8aa3b0f147820 */ /* 0x040fe20000410000 */
[----:B------:R-:W-:Y:S01]  /*0140*/  FMUL.FTZ R18, R14, 1.4426950216293334961 ;  /* 0x3fb8aa3b0e127820 */ /* 0x000fe20000410000 */
[----:B------:R-:W0:Y:S01]  /*0150*/  FRND R8, R8 ;  /* 0x0000000800087307 */ /* 0x000e220000201000 */
[----:B------:R-:W-:Y:S01]  /*0160*/  FSETP.GEU.FTZ.AND P5, PT, |R15|, 0.40999999642372131348, PT ;  /* 0x3ed1eb850f00780b */ /* 0x000fe20003fbe200 */
[----:B---3--:R-:W-:Y:S01]  /*0170*/  FMUL.FTZ R22, R4, 1.4426950216293334961 ;  /* 0x3fb8aa3b04167820 */ /* 0x008fe20000410000 */
[----:B------:R-:W-:-:S05]  /*0180*/  FSETP.NEU.FTZ.AND P3, PT, R12, RZ, PT ;  /* 0x000000ff0c00720b */ /* 0x000fca0003f7d000 */
[----:B------:R-:W1:Y:S01]  /*0190*/  FRND R17, R17 ;  /* 0x0000001100117307 */ /* 0x000e620000201000 */
[----:B0-----:R-:W-:-:S07]  /*01a0*/  FSEL R9, R8, RZ, P0 ;  /* 0x000000ff08097208 */ /* 0x001fce0000000000 */
[----:B------:R0:W2:Y:S01]  /*01b0*/  FRND R19, R18 ;  /* 0x0000001200137307 */ /* 0x0000a20000201000 */
[C---:B------:R-:W-:Y:S01]  /*01c0*/  FSETP.NEU.FTZ.AND P0, PT, R9.reuse, 128, PT ;  /* 0x430000000900780b */ /* 0x040fe20003f1d000 */
[----:B------:R-:W-:Y:S01]  /*01d0*/  FFMA.FTZ R16, -R9, 0.693145751953125, R12 ;  /* 0x3f31720009107823 */ /* 0x000fe2000001010c */
[----:B-1----:R-:W-:-:S03]  /*01e0*/  FSEL R8, R17, RZ, P1 ;  /* 0x000000ff11087208 */ /* 0x002fc60000800000 */
[C---:B------:R-:W-:Y:S02]  /*01f0*/  FFMA.FTZ R16, -R9.reuse, 1.428606765330187045e-06, R16 ;  /* 0x35bfbe8e09107823 */ /* 0x040fe40000010110 */
[----:B------:R-:W-:Y:S01]  /*0200*/  FRND R20, R20 ;  /* 0x0000001400147307 */ /* 0x000fe20000201000 */
[----:B------:R-:W-:Y:S01]  /*0210*/  FSETP.GEU.FTZ.AND P1, PT, |R14|, 0.40999999642372131348, PT ;  /* 0x3ed1eb850e00780b */ /* 0x000fe20003f3e200 */
[----:B------:R-:W-:Y:S01]  /*0220*/  FFMA.FTZ R11, R16, R3, 0.0083824126049876213074 ;  /* 0x3c095663100b7423 */ /* 0x000fe20000010003 */
[C---:B------:R-:W-:Y:S01]  /*0230*/  FSETP.NEU.FTZ.AND P6, PT, R8.reuse, 128, PT ;  /* 0x430000000800780b */ /* 0x040fe20003fdd000 */
[----:B------:R-:W-:Y:S02]  /*0240*/  FFMA.FTZ R17, -R8, 0.693145751953125, R13 ;  /* 0x3f31720008117823 */ /* 0x000fe4000001010d */
[----:B------:R-:W-:Y:S01]  /*0250*/  @!P0 FADD.FTZ R9, R9, -1 ;  /* 0xbf80000009098421 */ /* 0x000fe20000010000 */
[----:B------:R-:W-:Y:S01]  /*0260*/  FFMA.FTZ R11, R16, R11, 0.041667830199003219604 ;  /* 0x3d2aabe3100b7423 */ /* 0x000fe2000001000b */
[----:B0-----:R-:W-:-:S02]  /*0270*/  FFMA.FTZ R18, -R8, 1.428606765330187045e-06, R17 ;  /* 0x35bfbe8e08127823 */ /* 0x001fc40000010111 */
[----:B------:R2:W0:Y:S01]  /*0280*/  MUFU.EX2 R10, R9 ;  /* 0x00000009000a7308 */ /* 0x0004220000000800 */
[C---:B------:R-:W-:Y:S01]  /*0290*/  FFMA.FTZ R11, R16.reuse, R11, 0.16666397452354431152 ;  /* 0x3e2aa9f6100b7423 */ /* 0x040fe2000001000b */
[C---:B------:R-:W-:Y:S02]  /*02a0*/  FSETP.GT.FTZ.AND P4, PT, R9.reuse, 128, PT ;  /* 0x430000000900780b */ /* 0x040fe40003f94000 */
[----:B------:R-:W-:Y:S01]  /*02b0*/  FSETP.GEU.FTZ.AND P2, PT, R9, -25, PT ;  /* 0xc1c800000900780b */ /* 0x000fe20003f5e000 */
[----:B------:R-:W-:Y:S01]  /*02c0*/  FFMA.FTZ R11, R16, R11, 0.49999994039535522461 ;  /* 0x3efffffe100b7423 */ /* 0x000fe2000001000b */
[----:B------:R-:W-:-:S03]  /*02d0*/  @!P6 FADD.FTZ R8, R8, -1 ;  /* 0xbf8000000808e421 */ /* 0x000fc60000010000 */
[----:B------:R-:W-:Y:S01]  /*02e0*/  FMUL.FTZ R11, R16, R11 ;  /* 0x0000000b100b7220 */ /* 0x000fe20000410000 */
[----:B--2---:R-:W-:-:S03]  /*02f0*/  FSEL R9, R19, RZ, P1 ;  /* 0x000000ff13097208 */ /* 0x004fc60000800000 */
[----:B------:R-:W-:Y:S01]  /*0300*/  FFMA.FTZ R11, R16, R11, R16 ;  /* 0x0000000b100b7223 */ /* 0x000fe20000010010 */
[----:B------:R-:W-:Y:S01]  /*0310*/  FSETP.NEU.FTZ.AND P1, PT, R9, 128, PT ;  /* 0x430000000900780b */ /* 0x000fe20003f3d000 */
[----:B0-----:R-:W-:-:S04]  /*0320*/  FADD.FTZ R16, R10, -1 ;  /* 0xbf8000000a107421 */ /* 0x001fc80000010000 */
[----:B------:R-:W-:Y:S01]  /*0330*/  FFMA.FTZ R16, R11, R10, R16 ;  /* 0x0000000a0b107223 */ /* 0x000fe20000010010 */
[----:B------:R-:W-:Y:S01]  /*0340*/  FFMA.FTZ R11, R18, R3, 0.0083824126049876213074 ;  /* 0x3c095663120b7423 */ /* 0x000fe20000010003 */
[----:B------:R-:W-:Y:S01]  /*0350*/  FSEL R10, R20, RZ, P5 ;  /* 0x000000ff140a7208 */ /* 0x000fe20002800000 */
[----:B------:R-:W-:Y:S01]  /*0360*/  FFMA.FTZ R20, -R9, 0.693145751953125, R14 ;  /* 0x3f31720009147823 */ /* 0x000fe2000001010e */
[----:B------:R-:W-:Y:S01]  /*0370*/  @!P0 FADD.FTZ R16, R16, R16 ;  /* 0x0000001010108221 */ /* 0x000fe20000010000 */
[----:B------:R-:W-:Y:S01]  /*0380*/  FFMA.FTZ R17, R18, R11, 0.041667830199003219604 ;  /* 0x3d2aabe312117423 */ /* 0x000fe2000001000b */
[C---:B------:R-:W-:Y:S01]  /*0390*/  FSETP.GT.FTZ.AND P0, PT, R8.reuse, 128, PT ;  /* 0x430000000800780b */ /* 0x040fe20003f14000 */
[----:B------:R0:W1:Y:S01]  /*03a0*/  MUFU.EX2 R11, R8 ;  /* 0x00000008000b7308 */ /* 0x0000620000000800 */
[----:B------:R-:W-:Y:S01]  /*03b0*/  FSETP.GEU.FTZ.AND P5, PT, R8, -25, PT ;  /* 0xc1c800000800780b */ /* 0x000fe20003fbe000 */
[----:B------:R-:W-:Y:S01]  /*03c0*/  FFMA.FTZ R17, R18, R17, 0.16666397452354431152 ;  /* 0x3e2aa9f612117423 */ /* 0x000fe20000010011 */
[----:B------:R-:W-:Y:S01]  /*03d0*/  FSEL R16, R16, +INF , !P4 ;  /* 0x7f80000010107808 */ /* 0x000fe20006000000 */
[C---:B------:R-:W-:Y:S01]  /*03e0*/  FFMA.FTZ R21, -R10.reuse, 0.693145751953125, R15 ;  /* 0x3f3172000a157823 */ /* 0x040fe2000001010f */
[----:B------:R-:W-:Y:S01]  /*03f0*/  FSETP.NEU.FTZ.AND P4, PT, R10, 128, PT ;  /* 0x430000000a00780b */ /* 0x000fe20003f9d000 */
[----:B------:R-:W-:-:S02]  /*0400*/  FFMA.FTZ R19, R18, R17, 0.49999994039535522461 ;  /* 0x3efffffe12137423 */ /* 0x000fc40000010011 */
[----:B------:R-:W2:Y:S01]  /*0410*/  FRND R17, R22 ;  /* 0x0000001600117307 */ /* 0x000ea20000201000 */
[----:B0-----:R-:W-:Y:S01]  /*0420*/  FSEL R8, R16, -1, P2 ;  /* 0xbf80000010087808 */ /* 0x001fe20001000000 */
[----:B------:R-:W-:Y:S01]  /*0430*/  FMUL.FTZ R19, R18, R19 ;  /* 0x0000001312137220 */ /* 0x000fe20000410000 */
[C---:B------:R-:W-:Y:S01]  /*0440*/  FFMA.FTZ R16, -R9.reuse, 1.428606765330187045e-06, R20 ;  /* 0x35bfbe8e09107823 */ /* 0x040fe20000010114 */
[----:B------:R-:W-:Y:S01]  /*0450*/  @!P1 FADD.FTZ R9, R9, -1 ;  /* 0xbf80000009099421 */ /* 0x000fe20000010000 */
[----:B------:R-:W-:Y:S01]  /*0460*/  @!P3 FADD.FTZ R8, R12, R12 ;  /* 0x0000000c0c08b221 */ /* 0x000fe20000010000 */
[----:B------:R-:W-:Y:S01]  /*0470*/  FFMA.FTZ R20, R18, R19, R18 ;  /* 0x0000001312147223 */ /* 0x000fe20000010012 */
[----:B------:R-:W-:Y:S01]  /*0480*/  FFMA.FTZ R18, -R10, 1.428606765330187045e-06, R21 ;  /* 0x35bfbe8e0a127823 */ /* 0x000fe20000010115 */
[-C--:B------:R-:W-:Y:S01]  /*0490*/  FFMA.FTZ R21, R16, R3.reuse, 0.0083824126049876213074 ;  /* 0x3c09566310157423 */ /* 0x080fe20000010003 */
[----:B-1----:R-:W-:Y:S01]  /*04a0*/  FADD.FTZ R19, R11, -1 ;  /* 0xbf8000000b137421 */ /* 0x002fe20000010000 */
[----:B------:R-:W-:Y:S01]  /*04b0*/  @!P4 FADD.FTZ R10, R10, -1 ;  /* 0xbf8000000a0ac421 */ /* 0x000fe20000010000 */
[----:B------:R-:W-:Y:S01]  /*04c0*/  FFMA.FTZ R23, R18, R3, 0.0083824126049876213074 ;  /* 0x3c09566312177423 */ /* 0x000fe20000010003 */
[----:B------:R0:W1:Y:S01]  /*04d0*/  MUFU.EX2 R12, R9 ;  /* 0x00000009000c7308 */ /* 0x0000620000000800 */
[----:B------:R-:W-:Y:S01]  /*04e0*/  FFMA.FTZ R19, R20, R11, R19 ;  /* 0x0000000b14137223 */ /* 0x000fe20000010013 */
[----:B------:R-:W-:Y:S01]  /*04f0*/  FFMA.FTZ R21, R16, R21, 0.041667830199003219604 ;  /* 0x3d2aabe310157423 */ /* 0x000fe20000010015 */
[----:B------:R-:W-:Y:S01]  /*0500*/  FFMA.FTZ R23, R18, R23, 0.041667830199003219604 ;  /* 0x3d2aabe312177423 */ /* 0x000fe20000010017 */
[----:B------:R-:W-:Y:S01]  /*0510*/  FSETP.GT.FTZ.AND P2, PT, R9, 128, PT ;  /* 0x430000000900780b */ /* 0x000fe20003f54000 */
[----:B------:R-:W-:Y:S01]  /*0520*/  @!P6 FADD.FTZ R19, R19, R19 ;  /* 0x000000131313e221 */ /* 0x000fe20000010000 */
[----:B------:R-:W-:Y:S01]  /*0530*/  FFMA.FTZ R21, R16, R21, 0.16666397452354431152 ;  /* 0x3e2aa9f610157423 */ /* 0x000fe20000010015 */
[----:B------:R-:W-:Y:S01]  /*0540*/  FFMA.FTZ R23, R18, R23, 0.16666397452354431152 ;  /* 0x3e2aa9f612177423 */ /* 0x000fe20000010017 */
[----:B------:R1:W3:Y:S01]  /*0550*/  MUFU.EX2 R11, R10 ;  /* 0x0000000a000b7308 */ /* 0x0002e20000000800 */
[----:B------:R-:W-:Y:S01]  /*0560*/  FSETP.GEU.FTZ.AND P3, PT, R9, -25, PT ;  /* 0xc1c800000900780b */ /* 0x000fe20003f7e000 */
[----:B------:R-:W-:Y:S01]  /*0570*/  FFMA.FTZ R21, R16, R21, 0.49999994039535522461 ;  /* 0x3efffffe10157423 */ /* 0x000fe20000010015 */
[----:B0-----:R-:W-:Y:S01]  /*0580*/  FSEL R9, R19, +INF , !P0 ;  /* 0x7f80000013097808 */ /* 0x001fe20004000000 */
[----:B------:R-:W-:Y:S01]  /*0590*/  FFMA.FTZ R23, R18, R23, 0.49999994039535522461 ;  /* 0x3efffffe12177423 */ /* 0x000fe20000010017 */
[----:B------:R-:W-:Y:S01]  /*05a0*/  FSETP.NEU.FTZ.AND P0, PT, R13, RZ, PT ;  /* 0x000000ff0d00720b */ /* 0x000fe20003f1d000 */
[----:B------:R-:W-:Y:S01]  /*05b0*/  FMUL.FTZ R21, R16, R21 ;  /* 0x0000001510157220 */ /* 0x000fe20000410000 */
[----:B------:R-:W-:Y:S01]  /*05c0*/  FSETP.GEU.FTZ.AND P6, PT, |R4|, 0.40999999642372131348, PT ;  /* 0x3ed1eb850400780b */ /* 0x000fe20003fde200 */
[----:B------:R-:W-:Y:S01]  /*05d0*/  FMUL.FTZ R23, R18, R23 ;  /* 0x0000001712177220 */ /* 0x000fe20000410000 */
[----:B------:R-:W-:Y:S01]  /*05e0*/  FSEL R9, R9, -1, P5 ;  /* 0xbf80000009097808 */ /* 0x000fe20002800000 */
[----:B------:R-:W-:Y:S01]  /*05f0*/  FMUL.FTZ R22, R5, 1.4426950216293334961 ;  /* 0x3fb8aa3b05167820 */ /* 0x000fe20000410000 */
[----:B--2---:R-:W-:Y:S01]  /*0600*/  FSEL R17, R17, RZ, P6 ;  /* 0x000000ff11117208 */ /* 0x004fe20003000000 */
[----:B------:R-:W-:Y:S01]  /*0610*/  FFMA.FTZ R21, R16, R21, R16 ;  /* 0x0000001510157223 */ /* 0x000fe20000010010 */
[----:B------:R-:W-:Y:S01]  /*0620*/  FSETP.GT.FTZ.AND P5, PT, R10, 128, PT ;  /* 0x430000000a00780b */ /* 0x000fe20003fb4000 */
[----:B------:R-:W-:Y:S01]  /*0630*/  FFMA.FTZ R18, R18, R23, R18 ;  /* 0x0000001712127223 */ /* 0x000fe20000010012 */
[----:B------:R-:W-:Y:S01]  /*0640*/  FSETP.GEU.FTZ.AND P6, PT, R10, -25, PT ;  /* 0xc1c800000a00780b */ /* 0x000fe20003fde000 */
[----:B-1----:R-:W-:Y:S01]  /*0650*/  FADD.FTZ R10, R12, -1 ;  /* 0xbf8000000c0a7421 */ /* 0x002fe20000010000 */
[----:B---3--:R-:W-:Y:S01]  /*0660*/  FADD.FTZ R19, R11, -1 ;  /* 0xbf8000000b137421 */ /* 0x008fe20000010000 */
[----:B------:R-:W0:Y:S01]  /*0670*/  FRND R16, R22 ;  /* 0x0000001600107307 */ /* 0x000e220000201000 */
[----:B------:R-:W-:Y:S01]  /*0680*/  @!P0 FADD.FTZ R9, R13, R13 ;  /* 0x0000000d0d098221 */ /* 0x000fe20000010000 */
[----:B------:R-:W-:Y:S01]  /*0690*/  FFMA.FTZ R10, R21, R12, R10 ;  /* 0x0000000c150a7223 */ /* 0x000fe2000001000a */
[----:B------:R-:W-:Y:S01]  /*06a0*/  FFMA.FTZ R11, R18, R11, R19 ;  /* 0x0000000b120b7223 */ /* 0x000fe20000010013 */
[----:B------:R-:W-:Y:S01]  /*06b0*/  FMUL.FTZ R21, R6, 1.4426950216293334961 ;  /* 0x3fb8aa3b06157820 */ /* 0x000fe20000410000 */
[----:B------:R-:W-:Y:S01]  /*06c0*/  FSETP.NEU.FTZ.AND P0, PT, R14, RZ, PT ;  /* 0x000000ff0e00720b */ /* 0x000fe20003f1d000 */
[----:B------:R-:W-:Y:S01]  /*06d0*/  FMUL.FTZ R18, R7, 1.4426950216293334961 ;  /* 0x3fb8aa3b07127820 */ /* 0x000fe20000410000 */
[----:B------:R-:W-:Y:S01]  /*06e0*/  FFMA.FTZ R20, -R17, 0.693145751953125, R4 ;  /* 0x3f31720011147823 */ /* 0x000fe20000010104 */
[----:B------:R-:W-:Y:S01]  /*06f0*/  @!P1 FADD.FTZ R10, R10, R10 ;  /* 0x0000000a0a0a9221 */ /* 0x000fe20000010000 */
[----:B------:R1:W2:Y:S01]  /*0700*/  FRND R13, R21 ;  /* 0x00000015000d7307 */ /* 0x0002a20000201000 */
[----:B------:R-:W-:Y:S01]  /*0710*/  @!P4 FADD.FTZ R11, R11, R11 ;  /* 0x0000000b0b0bc221 */ /* 0x000fe20000010000 */
[----:B------:R-:W-:Y:S01]  /*0720*/  FSETP.NEU.FTZ.AND P4, PT, R15, RZ, PT ;  /* 0x000000ff0f00720b */ /* 0x000fe20003f9d000 */
[----:B------:R-:W-:Y:S01]  /*0730*/  FFMA.FTZ R12, -R17, 1.428606765330187045e-06, R20 ;  /* 0x35bfbe8e110c7823 */ /* 0x000fe20000010114 */
[----:B------:R-:W-:-:S02]  /*0740*/  FSEL R10, R10, +INF , !P2 ;  /* 0x7f8000000a0a7808 */ /* 0x000fc40005000000 */
[----:B------:R-:W-:Y:S01]  /*0750*/  FSETP.GEU.FTZ.AND P2, PT, |R5|, 0.40999999642372131348, PT ;  /* 0x3ed1eb850500780b */ /* 0x000fe20003f5e200 */
[----:B------:R-:W-:Y:S01]  /*0760*/  FFMA.FTZ R19, R12, R3, 0.0083824126049876213074 ;  /* 0x3c0956630c137423 */ /* 0x000fe20000010003 */
[----:B------:R-:W3:Y:S01]  /*0770*/  FRND R18, R18 ;  /* 0x0000001200127307 */ /* 0x000ee20000201000 */
[----:B------:R-:W-:Y:S01]  /*0780*/  FSEL R10, R10, -1, P3 ;  /* 0xbf8000000a0a7808 */ /* 0x000fe20001800000 */
[----:B------:R-:W-:Y:S01]  /*0790*/  @!P0 FADD.FTZ R10, R14, R14 ;  /* 0x0000000e0e0a8221 */ /* 0x000fe20000010000 */
[----:B------:R-:W-:Y:S01]  /*07a0*/  FSEL R11, R11, +INF , !P5 ;  /* 0x7f8000000b0b7808 */ /* 0x000fe20006800000 */
[----:B------:R-:W-:Y:S01]  /*07b0*/  FFMA.FTZ R19, R12, R19, 0.041667830199003219604 ;  /* 0x3d2aabe30c137423 */ /* 0x000fe20000010013 */
[----:B0-----:R-:W-:Y:S02]  /*07c0*/  FSEL R14, R16, RZ, P2 ;  /* 0x000000ff100e7208 */ /* 0x001fe40001000000 */
[----:B------:R-:W-:Y:S01]  /*07d0*/  FSETP.GEU.FTZ.AND P0, PT, |R6|, 0.40999999642372131348, PT ;  /* 0x3ed1eb850600780b */ /* 0x000fe20003f1e200 */
[----:B------:R-:W-:Y:S01]  /*07e0*/  FFMA.FTZ R19, R12, R19, 0.16666397452354431152 ;  /* 0x3e2aa9f60c137423 */ /* 0x000fe20000010013 */
[----:B------:R-:W-:Y:S01]  /*07f0*/  FSEL R11, R11, -1, P6 ;  /* 0xbf8000000b0b7808 */ /* 0x000fe20003000000 */
[----:B------:R-:W-:Y:S01]  /*0800*/  @!P4 FADD.FTZ R11, R15, R15 ;  /* 0x0000000f0f0bc221 */ /* 0x000fe20000010000 */
[----:B------:R-:W-:Y:S01]  /*0810*/  FSETP.GEU.FTZ.AND P2, PT, |R7|, 0.40999999642372131348, PT ;  /* 0x3ed1eb850700780b */ /* 0x000fe20003f5e200 */
[----:B-1----:R-:W-:Y:S01]  /*0820*/  FFMA.FTZ R21, -R14, 0.693145751953125, R5 ;  /* 0x3f3172000e157823 */ /* 0x002fe20000010105 */
[----:B------:R-:W-:Y:S01]  /*0830*/  FSETP.NEU.FTZ.AND P1, PT, R17, 128, PT ;  /* 0x430000001100780b */ /* 0x000fe20003f3d000 */
[----:B------:R-:W-:Y:S01]  /*0840*/  FFMA.FTZ R19, R12, R19, 0.49999994039535522461 ;  /* 0x3efffffe0c137423 */ /* 0x000fe20000010013 */
[----:B--2---:R-:W-:Y:S01]  /*0850*/  FSEL R15, R13, RZ, P0 ;  /* 0x000000ff0d0f7208 */ /* 0x004fe20000000000 */
[----:B------:R-:W-:Y:S01]  /*0860*/  FFMA.FTZ R24, -R14, 1.428606765330187045e-06, R21 ;  /* 0x35bfbe8e0e187823 */ /* 0x000fe20000010115 */
[----:B---3--:R-:W-:Y:S01]  /*0870*/  FSEL R18, R18, RZ, P2 ;  /* 0x000000ff12127208 */ /* 0x008fe20001000000 */
[----:B------:R-:W-:Y:S01]  /*0880*/  FMUL.FTZ R19, R12, R19 ;  /* 0x000000130c137220 */ /* 0x000fe20000410000 */
[----:B------:R-:W-:Y:S01]  /*0890*/  FSETP.NEU.FTZ.AND P6, PT, R14, 128, PT ;  /* 0x430000000e00780b */ /* 0x000fe20003fdd000 */
[C---:B------:R-:W-:Y:S01]  /*08a0*/  FFMA.FTZ R26, -R15.reuse, 0.693145751953125, R6 ;  /* 0x3f3172000f1a7823 */ /* 0x040fe20000010106 */
[C---:B------:R-:W-:Y:S01]  /*08b0*/  FSETP.NEU.FTZ.AND P4, PT, R15.reuse, 128, PT ;  /* 0x430000000f00780b */ /* 0x040fe20003f9d000 */
[----:B------:R-:W-:Y:S01]  /*08c0*/  FFMA.FTZ R23, -R18, 0.693145751953125, R7 ;  /* 0x3f31720012177823 */ /* 0x000fe20000010107 */
[----:B------:R-:W-:Y:S01]  /*08d0*/  FFMA.FTZ R21, R24, R3, 0.0083824126049876213074 ;  /* 0x3c09566318157423 */ /* 0x000fe20000010003 */
[----:B------:R-:W-:Y:S01]  /*08e0*/  FFMA.FTZ R26, -R15, 1.428606765330187045e-06, R26 ;  /* 0x35bfbe8e0f1a7823 */ /* 0x000fe2000001011a */
[----:B------:R-:W-:Y:S01]  /*08f0*/  FFMA.FTZ R19, R12, R19, R12 ;  /* 0x000000130c137223 */ /* 0x000fe2000001000c */
[----:B------:R-:W-:Y:S01]  /*0900*/  FFMA.FTZ R16, -R18, 1.428606765330187045e-06, R23 ;  /* 0x35bfbe8e12107823 */ /* 0x000fe20000010117 */
[----:B------:R-:W-:Y:S01]  /*0910*/  FFMA.FTZ R21, R24, R21, 0.041667830199003219604 ;  /* 0x3d2aabe318157423 */ /* 0x000fe20000010015 */
[----:B------:R-:W-:Y:S01]  /*0920*/  @!P1 FADD.FTZ R17, R17, -1 ;  /* 0xbf80000011119421 */ /* 0x000fe20000010000 */
[----:B------:R-:W0:Y:S01]  /*0930*/  LDC.64 R12, c[0x0][0x218] ;  /* 0x00008600ff0c7b82 */ /* 0x000e220000000a00 */
[----:B------:R-:W-:Y:S01]  /*0940*/  FSETP.NEU.FTZ.AND P0, PT, R18, 128, PT ;  /* 0x430000001200780b */ /* 0x000fe20003f1d000 */
[-C--:B------:R-:W-:Y:S01]  /*0950*/  FFMA.FTZ R23, R26, R3.reuse, 0.0083824126049876213074 ;  /* 0x3c0956631a177423 */ /* 0x080fe20000010003 */
[----:B------:R-:W-:Y:S01]  /*0960*/  FFMA.FTZ R3, R16, R3, 0.0083824126049876213074 ;  /* 0x3c09566310037423 */ /* 0x000fe20000010003 */
[----:B------:R-:W-:Y:S01]  /*0970*/  FFMA.FTZ R21, R24, R21, 0.16666397452354431152 ;  /* 0x3e2aa9f618157423 */ /* 0x000fe20000010015 */
[----:B------:R-:W-:Y:S01]  /*0980*/  @!P6 FADD.FTZ R14, R14, -1 ;  /* 0xbf8000000e0ee421 */ /* 0x000fe20000010000 */
[----:B------:R-:W-:Y:S01]  /*0990*/  @!P4 FADD.FTZ R15, R15, -1 ;  /* 0xbf8000000f0fc421 */ /* 0x000fe20000010000 */
[C---:B------:R-:W-:Y:S01]  /*09a0*/  FSETP.GT.FTZ.AND P5, PT, R17.reuse, 128, PT ;  /* 0x430000001100780b */ /* 0x040fe20003fb4000 */
[----:B------:R1:W2:Y:S01]  /*09b0*/  MUFU.EX2 R22, R17 ;  /* 0x0000001100167308 */ /* 0x0002a20000000800 */
[----:B------:R-:W-:Y:S01]  /*09c0*/  FSETP.GEU.FTZ.AND P3, PT, R17, -25, PT ;  /* 0xc1c800001100780b */ /* 0x000fe20003f7e000 */
[----:B------:R-:W-:Y:S01]  /*09d0*/  FFMA.FTZ R21, R24, R21, 0.49999994039535522461 ;  /* 0x3efffffe18157423 */ /* 0x000fe20000010015 */
[----:B------:R-:W-:Y:S01]  /*09e0*/  FFMA.FTZ R25, R16, R3, 0.041667830199003219604 ;  /* 0x3d2aabe310197423 */ /* 0x000fe20000010003 */
[----:B------:R-:W-:-:S02]  /*09f0*/  FSETP.GT.FTZ.AND P2, PT, R14, 128, PT ;  /* 0x430000000e00780b */ /* 0x000fc40003f54000 */
[----:B------:R-:W-:Y:S01]  /*0a00*/  FMUL.FTZ R21, R24, R21 ;  /* 0x0000001518157220 */ /* 0x000fe20000410000 */
[----:B------:R-:W-:Y:S01]  /*0a10*/  FFMA.FTZ R25, R16, R25, 0.16666397452354431152 ;  /* 0x3e2aa9f610197423 */ /* 0x000fe20000010019 */
[----:B------:R-:W3:Y:S01]  /*0a20*/  MUFU.EX2 R20, R14 ;  /* 0x0000000e00147308 */ /* 0x000ee20000000800 */
[----:B-1----:R-:W-:Y:S01]  /*0a30*/  FFMA.FTZ R17, R26, R23, 0.041667830199003219604 ;  /* 0x3d2aabe31a117423 */ /* 0x002fe20000010017 */
[----:B------:R-:W-:Y:S01]  /*0a40*/  @!P0 FADD.FTZ R18, R18, -1 ;  /* 0xbf80000012128421 */ /* 0x000fe20000010000 */
[----:B------:R-:W-:Y:S01]  /*0a50*/  FFMA.FTZ R25, R16, R25, 0.49999994039535522461 ;  /* 0x3efffffe10197423 */ /* 0x000fe20000010019 */
[----:B------:R-:W-:Y:S01]  /*0a60*/  FFMA.FTZ R23, R24, R21, R24 ;  /* 0x0000001518177223 */ /* 0x000fe20000010018 */
[----:B------:R-:W-:Y:S02]  /*0a70*/  FFMA.FTZ R17, R26, R17, 0.16666397452354431152 ;  /* 0x3e2aa9f61a117423 */ /* 0x000fe40000010011 */
[----:B------:R-:W-:Y:S01]  /*0a80*/  FMUL.FTZ R25, R16, R25 ;  /* 0x0000001910197220 */ /* 0x000fe20000410000 */
[----:B------:R-:W1:Y:S01]  /*0a90*/  MUFU.EX2 R3, R15 ;  /* 0x0000000f00037308 */ /* 0x000e620000000800 */
[----:B------:R-:W-:Y:S01]  /*0aa0*/  FFMA.FTZ R17, R26, R17, 0.49999994039535522461 ;  /* 0x3efffffe1a117423 */ /* 0x000fe20000010011 */
[----:B--2---:R-:W-:-:S03]  /*0ab0*/  FADD.FTZ R28, R22, -1 ;  /* 0xbf800000161c7421 */ /* 0x004fc60000010000 */
[C---:B------:R-:W-:Y:S01]  /*0ac0*/  FMUL.FTZ R17, R26.reuse, R17 ;  /* 0x000000111a117220 */ /* 0x040fe20000410000 */
[----:B------:R-:W-:Y:S02]  /*0ad0*/  FFMA.FTZ R19, R19, R22, R28 ;  /* 0x0000001613137223 */ /* 0x000fe4000001001c */
[----:B------:R-:W2:Y:S01]  /*0ae0*/  MUFU.EX2 R21, R18 ;  /* 0x0000001200157308 */ /* 0x000ea20000000800 */
[----:B------:R-:W-:Y:S01]  /*0af0*/  FFMA.FTZ R24, R26, R17, R26 ;  /* 0x000000111a187223 */ /* 0x000fe2000001001a */
[----:B------:R-:W-:Y:S01]  /*0b00*/  FFMA.FTZ R26, R16, R25, R16 ;  /* 0x00000019101a7223 */ /* 0x000fe20000010010 */
[----:B0-----:R-:W-:-:S04]  /*0b10*/  IMAD.WIDE.U32 R16, R0, 0x4, R12 ;  /* 0x0000000400107825 */ /* 0x001fc800078e000c */
[----:B---3--:R-:W-:Y:S01]  /*0b20*/  FADD.FTZ R25, R20, -1 ;  /* 0xbf80000014197421 */ /* 0x008fe20000010000 */
[----:B------:R-:W-:Y:S01]  /*0b30*/  @!P1 FADD.FTZ R19, R19, R19 ;  /* 0x0000001313139221 */ /* 0x000fe20000010000 */
[----:B------:R-:W-:Y:S02]  /*0b40*/  FSETP.GEU.FTZ.AND P1, PT, R14, -25, PT ;  /* 0xc1c800000e00780b */ /* 0x000fe40003f3e000 */
[----:B------:R-:W-:Y:S01]  /*0b50*/  FFMA.FTZ R20, R23, R20, R25 ;  /* 0x0000001417147223 */ /* 0x000fe20000010019 */
[----:B-1----:R-:W-:Y:S01]  /*0b60*/  FADD.FTZ R13, R3, -1 ;  /* 0xbf800000030d7421 */ /* 0x002fe20000010000 */
[----:B------:R-:W-:Y:S01]  /*0b70*/  FSEL R12, R19, +INF , !P5 ;  /* 0x7f800000130c7808 */ /* 0x000fe20006800000 */
[----:B------:R-:W-:-:S04]  /*0b80*/  IMAD.WIDE R16, R2, 0x10, R16 ;  /* 0x0000001002107825 */ /* 0x000fc800078e0210 */
[----:B------:R-:W-:Y:S01]  /*0b90*/  @!P6 FADD.FTZ R20, R20, R20 ;  /* 0x000000141414e221 */ /* 0x000fe20000010000 */
[----:B------:R-:W-:Y:S01]  /*0ba0*/  FFMA.FTZ R3, R24, R3, R13 ;  /* 0x0000000318037223 */ /* 0x000fe2000001000d */
[----:B------:R-:W-:Y:S02]  /*0bb0*/  FSETP.NEU.FTZ.AND P6, PT, R4, RZ, PT ;  /* 0x000000ff0400720b */ /* 0x000fe40003fdd000 */
[----:B------:R-:W-:Y:S01]  /*0bc0*/  FSETP.NEU.FTZ.AND P5, PT, R5, RZ, PT ;  /* 0x000000ff0500720b */ /* 0x000fe20003fbd000 */
[----:B------:R-:W-:Y:S01]  /*0bd0*/  @!P4 FADD.FTZ R3, R3, R3 ;  /* 0x000000030303c221 */ /* 0x000fe20000010000 */
[----:B--2---:R-:W-:Y:S01]  /*0be0*/  FADD.FTZ R23, R21, -1 ;  /* 0xbf80000015177421 */ /* 0x004fe20000010000 */
[----:B------:R-:W-:Y:S01]  /*0bf0*/  FSETP.GT.FTZ.AND P4, PT, R15, 128, PT ;  /* 0x430000000f00780b */ /* 0x000fe20003f94000 */
[----:B------:R-:W-:Y:S01]  /*0c00*/  STG.E.128 desc[UR4][R16.64], R8 ;  /* 0x0000000810007986 */ /* 0x000fe2000c101d04 */
[----:B------:R-:W-:Y:S01]  /*0c10*/  FSEL R13, R20, +INF , !P2 ;  /* 0x7f800000140d7808 */ /* 0x000fe20005000000 */
[----:B------:R-:W-:Y:S01]  /*0c20*/  FFMA.FTZ R21, R26, R21, R23 ;  /* 0x000000151a157223 */ /* 0x000fe20000010017 */
[----:B------:R-:W-:-:S02]  /*0c30*/  FSEL R3, R3, +INF , !P4 ;  /* 0x7f80000003037808 */ /* 0x000fc40006000000 */
[----:B------:R-:W-:Y:S01]  /*0c40*/  FSETP.NEU.FTZ.AND P2, PT, R6, RZ, PT ;  /* 0x000000ff0600720b */ /* 0x000fe20003f5d000 */
[----:B------:R-:W-:Y:S01]  /*0c50*/  @!P0 FADD.FTZ R21, R21, R21 ;  /* 0x0000001515158221 */ /* 0x000fe20000010000 */
[----:B------:R-:W-:Y:S02]  /*0c60*/  FSETP.NEU.FTZ.AND P4, PT, R7, RZ, PT ;  /* 0x000000ff0700720b */ /* 0x000fe40003f9d000 */
[----:B------:R-:W-:Y:S02]  /*0c70*/  FSETP.GT.FTZ.AND P0, PT, R18, 128, PT ;  /* 0x430000001200780b */ /* 0x000fe40003f14000 */
[----:B------:R-:W-:Y:S01]  /*0c80*/  FSEL R13, R13, -1, P1 ;  /* 0xbf8000000d0d7808 */ /* 0x000fe20000800000 */
[----:B------:R-:W-:Y:S01]  /*0c90*/  @!P5 FADD.FTZ R13, R5, R5 ;  /* 0x00000005050dd221 */ /* 0x000fe20000010000 */
[----:B------:R-:W-:Y:S01]  /*0ca0*/  FSEL R12, R12, -1, P3 ;  /* 0xbf8000000c0c7808 */ /* 0x000fe20001800000 */
[----:B------:R-:W-:Y:S01]  /*0cb0*/  @!P6 FADD.FTZ R12, R4, R4 ;  /* 0x00000004040ce221 */ /* 0x000fe20000010000 */
[----:B------:R-:W-:-:S02]  /*0cc0*/  FSETP.GEU.FTZ.AND P1, PT, R15, -25, PT ;  /* 0xc1c800000f00780b */ /* 0x000fc40003f3e000 */
[----:B------:R-:W-:Y:S02]  /*0cd0*/  FSETP.GEU.FTZ.AND P3, PT, R18, -25, PT ;  /* 0xc1c800001200780b */ /* 0x000fe40003f7e000 */
[----:B------:R-:W-:Y:S02]  /*0ce0*/  FSEL R15, R21, +INF , !P0 ;  /* 0x7f800000150f7808 */ /* 0x000fe40004000000 */
[----:B------:R-:W-:Y:S01]  /*0cf0*/  FSEL R14, R3, -1, P1 ;  /* 0xbf800000030e7808 */ /* 0x000fe20000800000 */
[----:B------:R-:W-:Y:S01]  /*0d00*/  @!P2 FADD.FTZ R14, R6, R6 ;  /* 0x00000006060ea221 */ /* 0x000fe20000010000 */
[----:B------:R-:W-:Y:S01]  /*0d10*/  FSEL R15, R15, -1, P3 ;  /* 0xbf8000000f0f7808 */ /* 0x000fe20001800000 */
[----:B------:R-:W-:-:S05]  /*0d20*/  @!P4 FADD.FTZ R15, R7, R7 ;  /* 0x00000007070fc221 */ /* 0x000fca0000010000 */
[----:B------:R-:W-:Y:S01]  /*0d30*/  STG.E.128 desc[UR4][R16.64+0x800], R12 ;  /* 0x0008000c10007986 */ /* 0x000fe2000c101d04 */
[----:B------:R-:W-:Y:S05]  /*0d40*/  EXIT ;  /* 0x000000000000794d */ /* 0x000fea0003800000 */
.L_x_29229:
        /* <DEDUP_REMOVED lines=87> */
.L_x_29231:
[----:B------:R-:W-:Y:S05]  /*12c0*/  BSYNC B0 ;  /* 0x0000000000007941 */ /* 0x000fea0003800000 */
.L_x_29230:
        /* <DEDUP_REMOVED lines=30> */
.L_x_29233:
[----:B------:R-:W-:Y:S05]  /*14b0*/  BSYNC B0 ;  /* 0x0000000000007941 */ /* 0x000fea0003800000 */
.L_x_29232:
        /* <DEDUP_REMOVED lines=29> */
.L_x_29235:
[----:B------:R-:W-:Y:S05]  /*1690*/  BSYNC B0 ;  /* 0x0000000000007941 */ /* 0x000fea0003800000 */
.L_x_29234:
        /* <DEDUP_REMOVED lines=29> */
.L_x_29237:
[----:B------:R-:W-:Y:S05]  /*1870*/  BSYNC B0 ;  /* 0x0000000000007941 */ /* 0x000fea0003800000 */
.L_x_29236:
        /* <DEDUP_REMOVED lines=29> */
.L_x_29239:
[----:B------:R-:W-:Y:S05]  /*1a50*/  BSYNC B0 ;  /* 0x0000000000007941 */ /* 0x000fea0003800000 */
.L_x_29238:
        /* <DEDUP_REMOVED lines=30> */
.L_x_29241:
[----:B------:R-:W-:Y:S05]  /*1c40*/  BSYNC B0 ;  /* 0x0000000000007941 */ /* 0x000fea0003800000 */
.L_x_29240:
        /* <DEDUP_REMOVED lines=27> */
.L_x_29243:
[----:B------:R-:W-:Y:S05]  /*1e00*/  BSYNC B0 ;  /* 0x0000000000007941 */ /* 0x000fea0003800000 */
.L_x_29242:
        /* <DEDUP_REMOVED lines=27> */
.L_x_29245:
[----:B------:R-:W-:Y:S05]  /*1fc0*/  BSYNC B0 ;  /* 0x0000000000007941 */ /* 0x000fea0003800000 */
.L_x_29244:
        /* <DEDUP_REMOVED lines=18> */
.L_x_29248:
[----:B------:R-:W-:-:S13]  /*20f0*/  ISETP.GE.AND P0, PT, R13, R4, PT ;  /* 0x000000040d00720c */ /* 0x000fda0003f06270 */
[----:B------:R-:W-:Y:S05]  /*2100*/  @P0 BRA `(.L_x_29250) ;  /* 0x0000000000300947 */ /* 0x000fea0003800000 */
[----:B0-----:R-:W0:Y:S01]  /*2110*/  LDC.64 R2, c[0x0][0x218] ;  /* 0x00008600ff027b82 */ /* 0x001e220000000a00 */
[----:B-----5:R-:W-:Y:S02]  /*2120*/  IADD3 R9, R0, R13, RZ ;  /* 0x0000000d00097210 */ /* 0x020fe40007ffe0ff */
[----:B------:R-:W-:-:S03]  /*2130*/  IADD3 R13, R13, 0x80, RZ ;  /* 0x000000800d0d7810 */ /* 0x000fc60007ffe0ff */
[----:B0-----:R-:W-:-:S05]  /*2140*/  IMAD.WIDE.U32 R2, R9, 0x4, R2 ;  /* 0x0000000409027825 */ /* 0x001fca00078e0002 */
[----:B------:R1:W-:Y:S02]  /*2150*/  STG.E desc[UR4][R2.64], R8 ;  /* 0x0000000802007986 */ /* 0x0003e4000c101904 */
.L_x_29249:
[----:B------:R-:W-:-:S13]  /*2160*/  ISETP.GE.AND P0, PT, R13, R4, PT ;  /* 0x000000040d00720c */ /* 0x000fda0003f06270 */
[----:B------:R-:W-:Y:S05]  /*2170*/  @P0 BRA `(.L_x_29251) ;  /* 0x0000000000340947 */ /* 0x000fea0003800000 */
[----:B01----:R-:W0:Y:S01]  /*2180*/  LDC.64 R2, c[0x0][0x218] ;  /* 0x00008600ff027b82 */ /* 0x003e220000000a00 */
[----:B-----5:R-:W-:Y:S02]  /*2190*/  IADD3 R9, R0, R13, RZ ;  /* 0x0000000d00097210 */ /* 0x020fe40007ffe0ff */
[----:B------:R-:W-:-:S03]  /*21a0*/  IADD3 R13, R13, 0x80, RZ ;  /* 0x000000800d0d7810 */ /* 0x000fc60007ffe0ff */
[----:B0-----:R-:W-:-:S05]  /*21b0*/  IMAD.WIDE.U32 R2, R9, 0x4, R2 ;  /* 0x0000000409027825 */ /* 0x001fca00078e0002 */
[----:B------:R1:W-:Y:S02]  /*21c0*/  STG.E desc[UR4][R2.64], R5 ;  /* 0x0000000502007986 */ /* 0x0003e4000c101904 */
.L_x_29250:
        /* <DEDUP_REMOVED lines=8> */
.L_x_29251:
[----:B------:R-:W-:Y:S05]  /*2250*/  BSYNC B1 ;  /* 0x0000000000017941 */ /* 0x000fea0003800000 */
.L_x_29247:
[----:B------:R-:W-:-:S13]  /*2260*/  ISETP.GE.AND P0, PT, R13, R4, PT ;  /* 0x000000040d00720c */ /* 0x000fda0003f06270 */
[----:B01-3--:R-:W0:Y:S01]  /*2270*/  @!P0 LDC.64 R2, c[0x0][0x218] ;  /* 0x00008600ff028b82 */ /* 0x00be220000000a00 */
[----:B-----5:R-:W-:Y:S02]  /*2280*/  @!P0 IADD3 R5, R0, R13, RZ ;  /* 0x0000000d00058210 */ /* 0x020fe40007ffe0ff */
[----:B------:R-:W-:-:S03]  /*2290*/  @!P0 IADD3 R13, R13, 0x80, RZ ;  /* 0x000000800d0d8810 */ /* 0x000fc60007ffe0ff */
[----:B0-----:R-:W-:-:S05]  /*22a0*/  @!P0 IMAD.WIDE.U32 R2, R5, 0x4, R2 ;  /* 0x0000000405028825 */ /* 0x001fca00078e0002 */
[----:B------:R3:W-:Y:S02]  /*22b0*/  @!P0 STG.E desc[UR4][R2.64], R14 ;  /* 0x0000000e02008986 */ /* 0x0007e4000c101904 */
.L_x_29252:
[----:B------:R-:W-:Y:S05]  /*22c0*/  BSYNC B0 ;  /* 0x0000000000007941 */ /* 0x000fea0003800000 */
.L_x_29246:
        /* <DEDUP_REMOVED lines=8> */
.L_x_29253:
        /* <DEDUP_REMOVED lines=11> */
.L_x_36436:


//--------------------- .text._ZN2at6native29vectorized_elementwise_kernelILi8EZZZNS0_17expm1_kernel_cudaERNS_18TensorIteratorBaseEENKUlvE_clEvENKUlvE0_clEvEUlfE_St5arrayIPcLm2EEEEviT0_T1_ --------------------------
	.section	.text._ZN2at6native29vectorized_elementwise_kernelILi8EZZZNS0_17expm1_kernel_cudaERNS_18TensorIteratorBaseEENKUlvE_clEvENKUlvE0_clEvEUlfE_St5arrayIPcLm2EEEEviT0_T1_,"ax",@progbits
	.align	128
        .global         _ZN2at6native29vectorized_elementwise_kernelILi8EZZZNS0_17expm1_kernel_cudaERNS_18TensorIteratorBaseEENKUlvE_clEvENKUlvE0_clEvEUlfE_St5arrayIPcLm2EEEEviT0_T1_
        .type           _ZN2at6native29vectorized_elementwise_kernelILi8EZZZNS0_17expm1_kernel_cudaERNS_18TensorIteratorBaseEENKUlvE_clEvENKUlvE0_clEvEUlfE_St5arrayIPcLm2EEEEviT0_T1_,@function
        .size           _ZN2at6native29vectorized_elementwise_kernelILi8EZZZNS0_17expm1_kernel_cudaERNS_18TensorIteratorBaseEENKUlvE_clEvENKUlvE0_clEvEUlfE_St5arrayIPcLm2EEEEviT0_T1_,(.L_x_36437 - _ZN2at6native29vectorized_elementwise_kernelILi8EZZZNS0_17expm1_kernel_cudaERNS_18TensorIteratorBaseEENKUlvE_clEvENKUlvE0_clEvEUlfE_St5arrayIPcLm2EEEEviT0_T1_)
        .other          _ZN2at6native29vectorized_elementwise_kernelILi8EZZZNS0_17expm1_kernel_cudaERNS_18TensorIteratorBaseEENKUlvE_clEvENKUlvE0_clEvEUlfE_St5arrayIPcLm2EEEEviT0_T1_,@"STO_CUDA_ENTRY STV_DEFAULT"
_ZN2at6native29vectorized_elementwise_kernelILi8EZZZNS0_17expm1_kernel_cudaERNS_18TensorIteratorBaseEENKUlvE_clEvENKUlvE0_clEvEUlfE_St5arrayIPcLm2EEEEviT0_T1_:
.text._ZN2at6native29vectorized_elementwise_kernelILi8EZZZNS0_17expm1_kernel_cudaERNS_18TensorIteratorBaseEENKUlvE_clEvENKUlvE0_clEvEUlfE_St5arrayIPcLm2EEEEviT0_T1_:
        /* <DEDUP_REMOVED lines=213> */
.L_x_29254:
        /* <DEDUP_REMOVED lines=87> */
.L_x_29256:
[----:B------:R-:W-:Y:S05]  /*12c0*/  BSYNC B0 ;  /* 0x0000000000007941 */ /* 0x000fea0003800000 */
.L_x_29255:
        /* <DEDUP_REMOVED lines=30> */
.L_x_29258:
[----:B------:R-:W-:Y:S05]  /*14b0*/  BSYNC B0 ;  /* 0x0000000000007941 */ /* 0x000fea0003800000 */
.L_x_29257:
        /* <DEDUP_REMOVED lines=29> */
.L_x_29260:
[----:B------:R-:W-:Y:S05]  /*1690*/  BSYNC B0 ;  /* 0x0000000000007941 */ /* 0x000fea0003800000 */
.L_x_29259:
        /* <DEDUP_REMOVED lines=29> */
.L_x_29262:
[----:B------:R-:W-:Y:S05]  /*1870*/  BSYNC B0 ;  /* 0x0000000000007941 */ /* 0x000fea0003800000 */
.L_x_29261:
        /* <DEDUP_REMOVED lines=29> */
.L_x_29264:
[----:B------:R-:W-:Y:S05]  /*1a50*/  BSYNC B0 ;  /* 0x0000000000007941 */ /* 0x000fea0003800000 */
.L_x_29263:
        /* <DEDUP_REMOVED lines=30> */
.L_x_29266:
[----:B------:R-:W-:Y:S05]  /*1c40*/  BSYNC B0 ;  /* 0x0000000000007941 */ /* 0x000fea0003800000 */
.L_x_29265:
        /* <DEDUP_REMOVED lines=27> */
.L_x_29268:
[----:B------:R-:W-:Y:S05]  /*1e00*/  BSYNC B0 ;  /* 0x0000000000007941 */ /* 0x000fea0003800000 */
.L_x_29267:
        /* <DEDUP_REMOVED lines=27> */
.L_x_29270:
[----:B------:R-:W-:Y:S05]  /*1fc0*/  BSYNC B0 ;  /* 0x0000000000007941 */ /* 0x000fea0003800000 */
.L_x_29269:
        /* <DEDUP_REMOVED lines=18> */
.L_x_29273:
[----:B------:R-:W-:-:S13]  /*20f0*/  ISETP.GE.AND P0, PT, R13, R4, PT ;  /* 0x000000040d00720c */ /* 0x000fda0003f06270 */
[----:B------:R-:W-:Y:S05]  /*2100*/  @P0 BRA `(.L_x_29275) ;  /* 0x0000000000300947 */ /* 0x000fea0003800000 */
[----:B0-----:R-:W0:Y:S01]  /*2110*/  LDC.64 R2, c[0x0][0x218] ;  /* 0x00008600ff027b82 */ /* 0x001e220000000a00 */
[----:B-----5:R-:W-:Y:S02]  /*2120*/  IADD3 R9, R0, R13, RZ ;  /* 0x0000000d00097210 */ /* 0x020fe40007ffe0ff */
[----:B------:R-:W-:-:S03]  /*2130*/  IADD3 R13, R13, 0x80, RZ ;  /* 0x000000800d0d7810 */ /* 0x000fc60007ffe0ff */
[----:B0-----:R-:W-:-:S05]  /*2140*/  IMAD.WIDE.U32 R2, R9, 0x4, R2 ;  /* 0x0000000409027825 */ /* 0x001fca00078e0002 */
[----:B------:R1:W-:Y:S02]  /*2150*/  STG.E desc[UR4][R2.64], R8 ;  /* 0x0000000802007986 */ /* 0x0003e4000c101904 */
.L_x_29274:
[----:B------:R-:W-:-:S13]  /*2160*/  ISETP.GE.AND P0, PT, R13, R4, PT ;  /* 0x000000040d00720c */ /* 0x000fda0003f06270 */
[----:B------:R-:W-:Y:S05]  /*2170*/  @P0 BRA `(.L_x_29276) ;  /* 0x0000000000340947 */ /* 0x000fea0003800000 */
[----:B01----:R-:W0:Y:S01]  /*2180*/  LDC.64 R2, c[0x0][0x218] ;  /* 0x00008600ff027b82 */ /* 0x003e220000000a00 */
[----:B-----5:R-:W-:Y:S02]  /*2190*/  IADD3 R9, R0, R13, RZ ;  /* 0x0000000d00097210 */ /* 0x020fe40007ffe0ff */
[----:B------:R-:W-:-:S03]  /*21a0*/  IADD3 R13, R13, 0x80, RZ ;  /* 0x000000800d0d7810 */ /* 0x000fc60007ffe0ff */
[----:B0-----:R-:W-:-:S05]  /*21b0*/  IMAD.WIDE.U32 R2, R9, 0x4, R2 ;  /* 0x0000000409027825 */ /* 0x001fca00078e0002 */
[----:B------:R1:W-:Y:S02]  /*21c0*/  STG.E desc[UR4][R2.64], R5 ;  /* 0x0000000502007986 */ /* 0x0003e4000c101904 */
.L_x_29275:
        /* <DEDUP_REMOVED lines=8> */
.L_x_29276:
[----:B------:R-:W-:Y:S05]  /*2250*/  BSYNC B1 ;  /* 0x0000000000017941 */ /* 0x000fea0003800000 */
.L_x_29272:
[----:B------:R-:W-:-:S13]  /*2260*/  ISETP.GE.AND P0, PT, R13, R4, PT ;  /* 0x000000040d00720c */ /* 0x000fda0003f06270 */
[----:B01-3--:R-:W0:Y:S01]  /*2270*/  @!P0 LDC.64 R2, c[0x0][0x218] ;  /* 0x00008600ff028b82 */ /* 0x00be220000000a00 */
[----:B-----5:R-:W-:Y:S02]  /*2280*/  @!P0 IADD3 R5, R0, R13, RZ ;  /* 0x0000000d00058210 */ /* 0x020fe40007ffe0ff */
[----:B------:R-:W-:-:S03]  /*2290*/  @!P0 IADD3 R13, R13, 0x80, RZ ;  /* 0x000000800d0d8810 */ /* 0x000fc60007ffe0ff */
[----:B0-----:R-:W-:-:S05]  /*22a0*/  @!P0 IMAD.WIDE.U32 R2, R5, 0x4, R2 ;  /* 0x0000000405028825 */ /* 0x001fca00078e0002 */
[----:B------:R3:W-:Y:S02]  /*22b0*/  @!P0 STG.E desc[UR4][R2.64], R14 ;  /* 0x0000000e02008986 */ /* 0x0007e4000c101904 */
.L_x_29277:
[----:B------:R-:W-:Y:S05]  /*22c0*/  BSYNC B0 ;  /* 0x0000000000007941 */ /* 0x000fea0003800000 */
.L_x_29271:
        /* <DEDUP_REMOVED lines=8> */
.L_x_29278:
        /* <DEDUP_REMOVED lines=11> */
.L_x_36437:


//--------------------- .text._ZN2at6native18elementwise_kernelILi128ELi4EZNS0_15gpu_kernel_implIZZZNS0_17expm1_kernel_cudaERNS_18TensorIteratorBaseEENKUlvE_clEvENKUlvE_clEvEUldE_EEvS4_RKT_EUliE_EEviT1_ --------------------------
	.section	.text._ZN2at6native18elementwise_kernelILi128ELi4EZNS0_15gpu_kernel_implIZZZNS0_17expm1_kernel_cudaERNS_18TensorIteratorBaseEENKUlvE_clEvENKUlvE_clEvEUldE_EEvS4_RKT_EUliE_EEviT1_,"ax",@progbits
	.align	128
        .global         _ZN2at6native18elementwise_kernelILi128ELi4EZNS0_15gpu_kernel_implIZZZNS0_17expm1_kernel_cudaERNS_18TensorIteratorBaseEENKUlvE_clEvENKUlvE_clEvEUldE_EEvS4_RKT_EUliE_EEviT1_
        .type           _ZN2at6native18elementwise_kernelILi128ELi4EZNS0_15gpu_kernel_implIZZZNS0_17expm1_kernel_cudaERNS_18TensorIteratorBaseEENKUlvE_clEvENKUlvE_clEvEUldE_EEvS4_RKT_EUliE_EEviT1_,@function
        .size           _ZN2at6native18elementwise_kernelILi128ELi4EZNS0_15gpu_kernel_implIZZZNS0_17expm1_kernel_cudaERNS_18TensorIteratorBaseEENKUlvE_clEvENKUlvE_clEvEUldE_EEvS4_RKT_EUliE_EEviT1_,(.L_x_36438 - _ZN2at6native18elementwise_kernelILi128ELi4EZNS0_15gpu_kernel_implIZZZNS0_17expm1_kernel_cudaERNS_18TensorIteratorBaseEENKUlvE_clEvENKUlvE_clEvEUldE_EEvS4_RKT_EUliE_EEviT1_)
        .other          _ZN2at6native18elementwise_kernelILi128ELi4EZNS0_15gpu_kernel_implIZZZNS0_17expm1_kernel_cudaERNS_18TensorIteratorBaseEENKUlvE_clEvENKUlvE_clEvEUldE_EEvS4_RKT_EUliE_EEviT1_,@"STO_CUDA_ENTRY STV_DEFAULT"
_ZN2at6native18elementwise_kernelILi128ELi4EZNS0_15gpu_kernel_implIZZZNS0_17expm1_kernel_cudaERNS_18TensorIteratorBaseEENKUlvE_clEvENKUlvE_clEvEUldE_EEvS4_RKT_EUliE_EEviT1_:
.text._ZN2at6native18elementwise_kernelILi128ELi4EZNS0_15gpu_kernel_implIZZZNS0_17expm1_kernel_cudaERNS_18TensorIteratorBaseEENKUlvE_clEvENKUlvE_clEvEUldE_EEvS4_RKT_EUliE_EEviT1_:
        /* <DEDUP_REMOVED lines=313> */
.L_x_29281:
        /* <DEDUP_REMOVED lines=21> */
.L_x_29285:
[----:B------:R-:W2:Y:S02]  /*14e0*/  LDG.E.U8 R2, desc[UR36][R2.64] ;  /* 0x0000002402027981 */ /* 0x000ea4000c1e1100 */
[----:B--2---:R0:W1:Y:S01]  /*14f0*/  I2F.F64.U16 R4, R2 ;  /* 0x0000000200047312 */ /* 0x0040620000101800 */
[----:B------:R-:W-:Y:S05]  /*1500*/  BRA `(.L_x_29287) ;  /* 0x0000000c00707947 */ /* 0x000fea0003800000 */
.L_x_29284:
        /* <DEDUP_REMOVED lines=9> */
.L_x_29289:
[----:B------:R-:W2:Y:S02]  /*15a0*/  LDG.E R2, desc[UR36][R2.64] ;  /* 0x0000002402027981 */ /* 0x000ea4000c1e1900 */
[----:B--2---:R0:W1:Y:S01]  /*15b0*/  I2F.F64 R4, R2 ;  /* 0x0000000200047312 */ /* 0x0040620000201c00 */
[----:B------:R-:W-:Y:S05]  /*15c0*/  BRA `(.L_x_29287) ;  /* 0x0000000c00407947 */ /* 0x000fea0003800000 */
.L_x_29288:
[----:B------:R-:W2:Y:S02]  /*15d0*/  LDG.E.U16 R2, desc[UR36][R2.64] ;  /* 0x0000002402027981 */ /* 0x000ea4000c1e1500 */
[----:B--2---:R0:W1:Y:S01]  /*15e0*/  I2F.F64.S16 R4, R2 ;  /* 0x0000000200047312 */ /* 0x0040620000101c00 */
[----:B------:R-:W-:Y:S05]  /*15f0*/  BRA `(.L_x_29287) ;  /* 0x0000000c00347947 */ /* 0x000fea0003800000 */
.L_x_29283:
        /* <DEDUP_REMOVED lines=10> */
.L_x_29291:
[----:B------:R-:W2:Y:S02]  /*16a0*/  LDG.E.U16 R0, desc[UR36][R2.64] ;  /* 0x0000002402007981 */ /* 0x000ea4000c1e1500 */
[----:B--2---:R-:W-:-:S05]  /*16b0*/  HADD2.F32 R0, -RZ, R0.H0_H0 ;  /* 0x20000000ff007230 */ /* 0x004fca0000004100 */
[----:B------:R-:W-:-:S04]  /*16c0*/  FMUL.FTZ R0, R0, 1 ;  /* 0x3f80000000007820 */ /* 0x000fc80000410000 */
[----:B------:R0:W1:Y:S01]  /*16d0*/  F2F.F64.F32 R4, R0 ;  /* 0x0000000000047310 */ /* 0x0000620000201800 */
[----:B------:R-:W-:Y:S05]  /*16e0*/  BRA `(.L_x_29287) ;  /* 0x0000000800f87947 */ /* 0x000fea0003800000 */
.L_x_29290:
        /* <DEDUP_REMOVED lines=10> */
.L_x_29293:
[----:B------:R-:W2:Y:S02]  /*1790*/  LDG.E.U16 R2, desc[UR36][R2.64] ;  /* 0x0000002402027981 */ /* 0x000ea4000c1e1500 */
[----:B--2---:R-:W-:-:S05]  /*17a0*/  HADD2.F32 R0, -RZ, R2.H0_H0 ;  /* 0x20000002ff007230 */ /* 0x004fca0000004100 */
[----:B------:R-:W-:-:S04]  /*17b0*/  FMUL.FTZ R0, R0, 1 ;  /* 0x3f80000000007820 */ /* 0x000fc80000410000 */
[----:B------:R0:W1:Y:S01]  /*17c0*/  F2F.F64.F32 R4, R0 ;  /* 0x0000000000047310 */ /* 0x0000620000201800 */
[----:B------:R-:W-:Y:S05]  /*17d0*/  BRA `(.L_x_29287) ;  /* 0x0000000800bc7947 */ /* 0x000fea0003800000 */
.L_x_29292:
[----:B------:R0:W5:Y:S01]  /*17e0*/  LDG.E.64 R4, desc[UR36][R2.64] ;  /* 0x0000002402047981 */ /* 0x000162000c1e1b00 */
[----:B------:R-:W-:Y:S05]  /*17f0*/  BRA `(.L_x_29287) ;  /* 0x0000000800b47947 */ /* 0x000fea0003800000 */
.L_x_29282:
        /* <DEDUP_REMOVED lines=13> */
.L_x_29296:
[----:B------:R0:W5:Y:S01]  /*18d0*/  LDG.E.64 R4, desc[UR36][R2.64] ;  /* 0x0000002402047981 */ /* 0x000162000c1e1b00 */
[----:B------:R-:W-:Y:S05]  /*18e0*/  BRA `(.L_x_29287) ;  /* 0x0000000800787947 */ /* 0x000fea0003800000 */
.L_x_29295:
        /* <DEDUP_REMOVED lines=28> */
.L_x_29298:
        /* <DEDUP_REMOVED lines=15> */
.L_x_29297:
[----:B------:R-:W2:Y:S02]  /*1ba0*/  LDG.E.U16 R0, desc[UR36][R2.64] ;  /* 0x0000002402007981 */ /* 0x000ea4000c1e1500 */
[----:B--2---:R-:W-:-:S04]  /*1bb0*/  IMAD.U32 R0, R0, 0x10000, RZ ;  /* 0x0001000000007824 */ /* 0x004fc800078e00ff */
[----:B------:R-:W-:-:S04]  /*1bc0*/  FMUL.FTZ R0, R0, 1 ;  /* 0x3f80000000007820 */ /* 0x000fc80000410000 */
[----:B------:R0:W1:Y:S01]  /*1bd0*/  F2F.F64.F32 R4, R0 ;  /* 0x0000000000047310 */ /* 0x0000620000201800 */
[----:B------:R-:W-:Y:S05]  /*1be0*/  BRA `(.L_x_29287) ;  /* 0x0000000400b87947 */ /* 0x000fea0003800000 */
.L_x_29294:
        /* <DEDUP_REMOVED lines=11> */
.L_x_29301:
        /* <DEDUP_REMOVED lines=21> */
.L_x_29305:
[----:B------:R-:W-:Y:S05]  /*1df0*/  BSYNC B1 ;  /* 0x0000000000017941 */ /* 0x000fea0003800000 */
.L_x_29304:
[----:B------:R-:W-:Y:S01]  /*1e00*/  LEA R3, R0, 0x3b800000, 0x17 ;  /* 0x3b80000000037811 */ /* 0x000fe200078eb8ff */
[----:B------:R-:W-:-:S05]  /*1e10*/  IMAD.SHL.U32 R0, R2, 0x100000, RZ ;  /* 0x0010000002007824 */ /* 0x000fca00078e00ff */
[----:B------:R-:W-:-:S07]  /*1e20*/  LOP3.LUT R0, R3, R0, R4, 0xfe, !PT ;  /* 0x0000000003007212 */ /* 0x000fce00078efe04 */
.L_x_29303:
[----:B------:R-:W-:Y:S05]  /*1e30*/  BSYNC B0 ;  /* 0x0000000000007941 */ /* 0x000fea0003800000 */
.L_x_29302:
[----:B------:R-:W-:-:S04]  /*1e40*/  FMUL.FTZ R0, R0, 1 ;  /* 0x3f80000000007820 */ /* 0x000fc80000410000 */
[----:B------:R2:W3:Y:S01]  /*1e50*/  F2F.F64.F32 R4, R0 ;  /* 0x0000000000047310 */ /* 0x0004e20000201800 */
[----:B------:R-:W-:Y:S05]  /*1e60*/  BRA `(.L_x_29287) ;  /* 0x0000000400187947 */ /* 0x000fea0003800000 */
.L_x_29300:
        /* <DEDUP_REMOVED lines=21> */
.L_x_29309:
[----:B------:R-:W-:Y:S05]  /*1fc0*/  BSYNC B1 ;  /* 0x0000000000017941 */ /* 0x000fea0003800000 */
.L_x_29308:
[----:B------:R-:W-:Y:S01]  /*1fd0*/  LEA R3, R0, 0x37800000, 0x17 ;  /* 0x3780000000037811 */ /* 0x000fe200078eb8ff */
[----:B------:R-:W-:-:S05]  /*1fe0*/  IMAD.SHL.U32 R0, R2, 0x200000, RZ ;  /* 0x0020000002007824 */ /* 0x000fca00078e00ff */
[----:B------:R-:W-:-:S07]  /*1ff0*/  LOP3.LUT R0, R3, R0, R4, 0xfe, !PT ;  /* 0x0000000003007212 */ /* 0x000fce00078efe04 */
.L_x_29307:
[----:B------:R-:W-:Y:S05]  /*2000*/  BSYNC B0 ;  /* 0x0000000000007941 */ /* 0x000fea0003800000 */
.L_x_29306:
[----:B------:R-:W-:-:S04]  /*2010*/  FMUL.FTZ R0, R0, 1 ;  /* 0x3f80000000007820 */ /* 0x000fc80000410000 */
[----:B------:R4:W0:Y:S01]  /*2020*/  F2F.F64.F32 R4, R0 ;  /* 0x0000000000047310 */ /* 0x0008220000201800 */
[----:B------:R-:W-:Y:S05]  /*2030*/  BRA `(.L_x_29287) ;  /* 0x0000000000a47947 */ /* 0x000fea0003800000 */
.L_x_29299:
        /* <DEDUP_REMOVED lines=14> */
.L_x_29313:
[----:B------:R-:W-:Y:S05]  /*2120*/  BSYNC B0 ;  /* 0x0000000000007941 */ /* 0x000fea0003800000 */
.L_x_29312:
[----:B------:R-:W-:-:S04]  /*2130*/  FMUL.FTZ R0, R0, 1 ;  /* 0x3f80000000007820 */ /* 0x000fc80000410000 */
[----:B------:R0:W1:Y:S01]  /*2140*/  F2F.F64.F32 R4, R0 ;  /* 0x0000000000047310 */ /* 0x0000620000201800 */
[----:B------:R-:W-:Y:S05]  /*2150*/  BRA `(.L_x_29287) ;  /* 0x00000000005c7947 */ /* 0x000fea0003800000 */
.L_x_29286:
        /* <DEDUP_REMOVED lines=16> */
.L_x_29314:
[----:B------:R-:W-:Y:S01]  /*2260*/  CS2R R4, SRZ ;  /* 0x0000000000047805 */ /* 0x000fe2000001ff00 */
[----:B------:R-:W-:Y:S06]  /*2270*/  BRA `(.L_x_29287) ;  /* 0x0000000000147947 */ /* 0x000fec0003800000 */
.L_x_29311:
[----:B------:R-:W2:Y:S02]  /*2280*/  LDG.E.64 R4, desc[UR36][R2.64] ;  /* 0x0000002402047981 */ /* 0x000ea4000c1e1b00 */
[----:B--2---:R-:W0:Y:S01]  /*2290*/  I2F.F64.U64 R4, R4 ;  /* 0x0000000400047312 */ /* 0x004e220000301800 */
[----:B------:R-:W-:Y:S05]  /*22a0*/  BRA `(.L_x_29287) ;  /* 0x0000000000087947 */ /* 0x000fea0003800000 */
.L_x_29310:
[----:B------:R-:W2:Y:S02]  /*22b0*/  LDG.E R2, desc[UR36][R2.64] ;  /* 0x0000002402027981 */ /* 0x000ea4000c1e1900 */
[----:B--2---:R0:W1:Y:S02]  /*22c0*/  I2F.F64.U32 R4, R2 ;  /* 0x0000000200047312 */ /* 0x0040640000201800 */
.L_x_29287:
[C---:B01-3-5:R-:W-:Y:S01]  /*22d0*/  FSETP.GEU.FTZ.AND P1, PT, R5.reuse, 4.1931471824645996094, PT ;  /* 0x40862e430500780b */ /* 0x06bfe20003f3e000 */
[----:B------:R-:W-:Y:S01]  /*22e0*/  BSSY B0, `(.L_x_29315) ;  /* 0x0000045000007945 */ /* 0x000fe20003800000 */
[----:B------:R-:W-:-:S13]  /*22f0*/  FSETP.GT.FTZ.AND P0, PT, R5, -3.1640625, PT ;  /* 0xc04a80000500780b */ /* 0x000fda0003f14000 */
[----:B------:R-:W-:Y:S05]  /*2300*/  @P0 BRA !P1, `(.L_x_29316) ;  /* 0x0000000000200947 */ /* 0x000fea0004800000 */
[C---:B------:R-:W-:Y:S01]  /*2310*/  DADD R2, R4.reuse, R4 ;  /* 0x0000000004027229 */ /* 0x040fe20000000004 */
[----:B--2-4-:R-:W-:Y:S01]  /*2320*/  IMAD.MOV.U32 R0, RZ, RZ, 0x3ff00000 ;  /* 0x3ff00000ff007424 */ /* 0x014fe200078e00ff */
[----:B------:R-:W-:Y:S01]  /*2330*/  ISETP.GE.AND P1, PT, R5, RZ, PT ;  /* 0x000000ff0500720c */ /* 0x000fe20003f26270 */
[----:B------:R-:W-:-:S03]  /*2340*/  DSETP.GTU.AND P0, PT, |R4|, +INF , PT ;  /* 0x7ff000000400742a */ /* 0x000fc60003f0c200 */
[----:B------:R-:W-:-:S04]  /*2350*/  FSEL R5, -R0, +QNAN , !P1 ;  /* 0x7ff0000000057808 */ /* 0x000fc80004800100 */
[----:B------:R-:W-:Y:S02]  /*2360*/  FSEL R4, R2, RZ, P0 ;  /* 0x000000ff02047208 */ /* 0x000fe40000000000 */
[----:B------:R-:W-:Y:S01]  /*2370*/  FSEL R5, R3, R5, P0 ;  /* 0x0000000503057208 */ /* 0x000fe20000000000 */
[----:B------:R-:W-:Y:S06]  /*2380*/  BRA `(.L_x_29317) ;  /* 0x0000000000e87947 */ /* 0x000fec0003800000 */
.L_x_29316:
[----:B------:R-:W-:Y:S01]  /*2390*/  IMAD.MOV.U32 R2, RZ, RZ, 0x652b82fe ;  /* 0x652b82feff027424 */ /* 0x000fe200078e00ff */
[----:B------:R-:W-:Y:S01]  /*23a0*/  UMOV UR4, 0xfefa39ef ;  /* 0xfefa39ef00047882 */ /* 0x000fe20000000000 */
[----:B------:R-:W-:Y:S01]  /*23b0*/  IMAD.MOV.U32 R3, RZ, RZ, 0x3ff71547 ;  /* 0x3ff71547ff037424 */ /* 0x000fe200078e00ff */
[----:B------:R-:W-:Y:S01]  /*23c0*/  UMOV UR5, 0x3fe62e42 ;  /* 0x3fe62e4200057882 */ /* 0x000fe20000000000 */
[----:B--2-4-:R-:W-:-:S04]  /*23d0*/  IMAD.SHL.U32 R0, R5, 0x2, RZ ;  /* 0x0000000205007824 */ /* 0x014fc800078e00ff */
        /* <DEDUP_REMOVED lines=53> */
.L_x_29317:
[----:B------:R-:W-:Y:S05]  /*2730*/  BSYNC B0 ;  /* 0x0000000000007941 */ /* 0x000fea0003800000 */
.L_x_29315:
        /* <DEDUP_REMOVED lines=15> */
.L_x_29321:
[----:B------:R-:W0:Y:S02]  /*2830*/  F2I.S64.F64.TRUNC R4, R4 ;  /* 0x0000000400047311 */ /* 0x000e24000030d900 */
[----:B0-----:R-:W-:-:S05]  /*2840*/  IMAD.MOV.U32 R3, RZ, RZ, R4 ;  /* 0x000000ffff037224 */ /* 0x001fca00078e0004 */
[----:B------:R0:W-:Y:S01]  /*2850*/  STG.E.U8 desc[UR36][R16.64], R3 ;  /* 0x0000000310007986 */ /* 0x0001e2000c101124 */
[----:B------:R-:W-:Y:S05]  /*2860*/  BRA `(.L_x_29323) ;  /* 0x0000000c00f87947 */ /* 0x000fea0003800000 */
.L_x_29320:
        /* <DEDUP_REMOVED lines=9> */
.L_x_29325:
[----:B------:R-:W0:Y:S02]  /*2900*/  F2I.F64.TRUNC R5, R4 ;  /* 0x0000000400057311 */ /* 0x000e24000030d100 */
[----:B0-----:R0:W-:Y:S01]  /*2910*/  STG.E desc[UR36][R16.64], R5 ;  /* 0x0000000510007986 */ /* 0x0011e2000c101924 */
[----:B------:R-:W-:Y:S05]  /*2920*/  BRA `(.L_x_29323) ;  /* 0x0000000c00c87947 */ /* 0x000fea0003800000 */
.L_x_29324:
[----:B------:R-:W0:Y:S02]  /*2930*/  F2I.F64.TRUNC R5, R4 ;  /* 0x0000000400057311 */ /* 0x000e24000030d100 */
[----:B0-----:R0:W-:Y:S01]  /*2940*/  STG.E.U16 desc[UR36][R16.64], R5 ;  /* 0x0000000510007986 */ /* 0x0011e2000c101524 */
[----:B------:R-:W-:Y:S05]  /*2950*/  BRA `(.L_x_29323) ;  /* 0x0000000c00bc7947 */ /* 0x000fea0003800000 */
.L_x_29319:
        /* <DEDUP_REMOVED lines=13> */
.L_x_29327:
        /* <DEDUP_REMOVED lines=8> */
.L_x_29326:
        /* <DEDUP_REMOVED lines=14> */
.L_x_29329:
        /* <DEDUP_REMOVED lines=9> */
.L_x_29328:
[----:B------:R4:W-:Y:S01]  /*2c20*/  STG.E.64 desc[UR36][R16.64], R4 ;  /* 0x0000000410007986 */ /* 0x0009e2000c101b24 */
[----:B------:R-:W-:Y:S05]  /*2c30*/  BRA `(.L_x_29323) ;  /* 0x0000000c00047947 */ /* 0x000fea0003800000 */
.L_x_29318:
        /* <DEDUP_REMOVED lines=12> */
.L_x_29332:
[----:B------:R-:W-:-:S05]  /*2d00*/  CS2R R6, SRZ ;  /* 0x0000000000067805 */ /* 0x000fca000001ff00 */
[----:B------:R0:W-:Y:S01]  /*2d10*/  STG.E.128 desc[UR36][R16.64], R4 ;  /* 0x0000000410007986 */ /* 0x0001e2000c101d24 */
[----:B------:R-:W-:Y:S05]  /*2d20*/  BRA `(.L_x_29323) ;  /* 0x0000000800c87947 */ /* 0x000fea0003800000 */
.L_x_29331:
        /* <DEDUP_REMOVED lines=25> */
.L_x_29336:
[----:B------:R-:W-:Y:S05]  /*2ec0*/  BSYNC B0 ;  /* 0x0000000000007941 */ /* 0x000fea0003800000 */
.L_x_29335:
[----:B------:R-:W-:-:S05]  /*2ed0*/  LOP3.LUT R3, R0, R3, RZ, 0xfc, !PT ;  /* 0x0000000300037212 */ /* 0x000fca00078efcff */
[----:B------:R0:W-:Y:S01]  /*2ee0*/  STG.E.U8 desc[UR36][R16.64], R3 ;  /* 0x0000000310007986 */ /* 0x0001e2000c101124 */
[----:B------:R-:W-:Y:S05]  /*2ef0*/  BRA `(.L_x_29323) ;  /* 0x0000000800547947 */ /* 0x000fea0003800000 */
.L_x_29334:
        /* <DEDUP_REMOVED lines=17> */
.L_x_29338:
[----:B------:R-:W-:Y:S01]  /*3010*/  IMAD.MOV.U32 R0, RZ, RZ, 0x7f ;  /* 0x0000007fff007424 */ /* 0x000fe200078e00ff */
[----:B------:R-:W-:-:S04]  /*3020*/  ISETP.GT.U32.AND P0, PT, R2, 0x7f800000, PT ;  /* 0x7f8000000200780c */ /* 0x000fc80003f04070 */
[----:B------:R-:W-:-:S09]  /*3030*/  SEL R0, R0, 0x7c, P0 ;  /* 0x0000007c00007807 */ /* 0x000fd20000000000 */
.L_x_29339:
[----:B------:R-:W-:Y:S05]  /*3040*/  BSYNC B0 ;  /* 0x0000000000007941 */ /* 0x000fea0003800000 */
.L_x_29337:
[----:B------:R-:W-:-:S04]  /*3050*/  LOP3.LUT R2, R3, 0x80000000, RZ, 0xc0, !PT ;  /* 0x8000000003027812 */ /* 0x000fc800078ec0ff */
[----:B------:R-:W-:-:S04]  /*3060*/  SHF.R.U32.HI R3, RZ, 0x18, R2 ;  /* 0x00000018ff037819 */ /* 0x000fc80000011602 */
[----:B------:R-:W-:-:S05]  /*3070*/  LOP3.LUT R3, R0, R3, RZ, 0xfc, !PT ;  /* 0x0000000300037212 */ /* 0x000fca00078efcff */
[----:B------:R0:W-:Y:S01]  /*3080*/  STG.E.U8 desc[UR36][R16.64], R3 ;  /* 0x0000000310007986 */ /* 0x0001e2000c101124 */
[----:B------:R-:W-:Y:S05]  /*3090*/  BRA `(.L_x_29323) ;  /* 0x0000000400ec7947 */ /* 0x000fea0003800000 */
.L_x_29333:
        /* <DEDUP_REMOVED lines=8> */
.L_x_29330:
        /* <DEDUP_REMOVED lines=11> */
.L_x_29342:
        /* <DEDUP_REMOVED lines=21> */
.L_x_29345:
[----:B------:R-:W-:-:S04]  /*3320*/  LOP3.LUT R2, R3, 0x80000000, RZ, 0xc0, !PT ;  /* 0x8000000003027812 */ /* 0x000fc800078ec0ff */
[----:B------:R-:W-:-:S04]  /*3330*/  SHF.R.U32.HI R3, RZ, 0x18, R2 ;  /* 0x00000018ff037819 */ /* 0x000fc80000011602 */
[----:B------:R-:W-:-:S04]  /*3340*/  LOP3.LUT R0, R0, R3, RZ, 0xfc, !PT ;  /* 0x0000000300007212 */ /* 0x000fc800078efcff */
[----:B------:R-:W-:-:S07]  /*3350*/  PRMT R8, R0, 0x7610, R8 ;  /* 0x0000761000087816 */ /* 0x000fce0000000008 */
.L_x_29344:
[----:B------:R-:W-:Y:S05]  /*3360*/  BSYNC B0 ;  /* 0x0000000000007941 */ /* 0x000fea0003800000 */
.L_x_29343:
[----:B------:R0:W-:Y:S01]  /*3370*/  STG.E.U8 desc[UR36][R16.64], R8 ;  /* 0x0000000810007986 */ /* 0x0001e2000c101124 */
[----:B------:R-:W-:Y:S05]  /*3380*/  BRA `(.L_x_29323) ;  /* 0x0000000400307947 */ /* 0x000fea0003800000 */
.L_x_29341:
        /* <DEDUP_REMOVED lines=21> */
.L_x_29348:
[----:B------:R-:W-:-:S04]  /*34e0*/  LOP3.LUT R2, R3, 0x80000000, RZ, 0xc0, !PT ;  /* 0x8000000003027812 */ /* 0x000fc800078ec0ff */
[----:B------:R-:W-:-:S04]  /*34f0*/  SHF.R.U32.HI R3, RZ, 0x18, R2 ;  /* 0x00000018ff037819 */ /* 0x000fc80000011602 */
[----:B------:R-:W-:-:S04]  /*3500*/  LOP3.LUT R0, R0, R3, RZ, 0xfc, !PT ;  /* 0x0000000300007212 */ /* 0x000fc800078efcff */
[----:B------:R-:W-:-:S07]  /*3510*/  PRMT R8, R0, 0x7610, R8 ;  /* 0x0000761000087816 */ /* 0x000fce0000000008 */
.L_x_29347:
[----:B------:R-:W-:Y:S05]  /*3520*/  BSYNC B0 ;  /* 0x0000000000007941 */ /* 0x000fea0003800000 */
.L_x_29346:
[----:B------:R0:W-:Y:S01]  /*3530*/  STG.E.U8 desc[UR36][R16.64], R8 ;  /* 0x0000000810007986 */ /* 0x0001e2000c101124 */
[----:B------:R-:W-:Y:S05]  /*3540*/  BRA `(.L_x_29323) ;  /* 0x0000000000c07947 */ /* 0x000fea0003800000 */
.L_x_29340:
        /* <DEDUP_REMOVED lines=26> */
.L_x_29322:
        /* <DEDUP_REMOVED lines=16> */
.L_x_29351:
[----:B------:R-:W-:Y:S05]  /*37f0*/  BRA `(.L_x_29323) ;  /* 0x0000000000147947 */ /* 0x000fea0003800000 */
.L_x_29350:
[----:B------:R-:W0:Y:S02]  /*3800*/  F2I.U64.F64.TRUNC R4, R4 ;  /* 0x0000000400047311 */ /* 0x000e24000030d800 */
[----:B0-----:R0:W-:Y:S01]  /*3810*/  STG.E.64 desc[UR36][R16.64], R4 ;  /* 0x0000000410007986 */ /* 0x0011e2000c101b24 */
[----:B------:R-:W-:Y:S05]  /*3820*/  BRA `(.L_x_29323) ;  /* 0x0000000000087947 */ /* 0x000fea0003800000 */
.L_x_29349:
[----:B------:R-:W0:Y:S02]  /*3830*/  F2I.U32.F64.TRUNC R5, R4 ;  /* 0x0000000400057311 */ /* 0x000e24000030d000 */
[----:B0-----:R0:W-:Y:S02]  /*3840*/  STG.E desc[UR36][R16.64], R5 ;  /* 0x0000000510007986 */ /* 0x0011e4000c101924 */
.L_x_29323:
[----:B------:R-:W-:-:S04]  /*3850*/  IMAD R18, R18, 0x200, R23 ;  /* 0x0000020012127824 */ /* 0x000fc800078e0217 */
[----:B------:R-:W-:-:S07]  /*3860*/  VIADD R19, R18, 0x80 ;  /* 0x0000008012137836 */ /* 0x000fce0000000000 */
.L_x_29280:
[----:B------:R-:W-:Y:S05]  /*3870*/  BSYNC B6 ;  /* 0x0000000000067941 */ /* 0x000fea0003800000 */
.L_x_29279:
        /* <DEDUP_REMOVED lines=307> */
.L_x_29354:
        /* <DEDUP_REMOVED lines=21> */
.L_x_29358:
[----:B------:R-:W2:Y:S02]  /*4d00*/  LDG.E.U8 R2, desc[UR36][R2.64] ;  /* 0x0000002402027981 */ /* 0x000ea4000c1e1100 */
[----:B--2---:R0:W1:Y:S01]  /*4d10*/  I2F.F64.U16 R4, R2 ;  /* 0x0000000200047312 */ /* 0x0040620000101800 */
[----:B------:R-:W-:Y:S05]  /*4d20*/  BRA `(.L_x_29360) ;  /* 0x0000000c00707947 */ /* 0x000fea0003800000 */
.L_x_29357:
        /* <DEDUP_REMOVED lines=9> */
.L_x_29362:
[----:B------:R-:W2:Y:S02]  /*4dc0*/  LDG.E R2, desc[UR36][R2.64] ;  /* 0x0000002402027981 */ /* 0x000ea4000c1e1900 */
[----:B--2---:R0:W1:Y:S01]  /*4dd0*/  I2F.F64 R4, R2 ;  /* 0x0000000200047312 */ /* 0x0040620000201c00 */
[----:B------:R-:W-:Y:S05]  /*4de0*/  BRA `(.L_x_29360) ;  /* 0x0000000c00407947 */ /* 0x000fea0003800000 */
.L_x_29361:
[----:B------:R-:W2:Y:S02]  /*4df0*/  LDG.E.U16 R2, desc[UR36][R2.64] ;  /* 0x0000002402027981 */ /* 0x000ea4000c1e1500 */
[----:B--2---:R0:W1:Y:S01]  /*4e00*/  I2F.F64.S16 R4, R2 ;  /* 0x0000000200047312 */ /* 0x0040620000101c00 */
[----:B------:R-:W-:Y:S05]  /*4e10*/  BRA `(.L_x_29360) ;  /* 0x0000000c00347947 */ /* 0x000fea0003800000 */
.L_x_29356:
        /* <DEDUP_REMOVED lines=10> */
.L_x_29364:
[----:B------:R-:W2:Y:S02]  /*4ec0*/  LDG.E.U16 R0, desc[UR36][R2.64] ;  /* 0x0000002402007981 */ /* 0x000ea4000c1e1500 */
[----:B--2---:R-:W-:-:S05]  /*4ed0*/  HADD2.F32 R0, -RZ, R0.H0_H0 ;  /* 0x20000000ff007230 */ /* 0x004fca0000004100 */
[----:B------:R-:W-:-:S04]  /*4ee0*/  FMUL.FTZ R0, R0, 1 ;  /* 0x3f80000000007820 */ /* 0x000fc80000410000 */
[----:B------:R0:W1:Y:S01]  /*4ef0*/  F2F.F64.F32 R4, R0 ;  /* 0x0000000000047310 */ /* 0x0000620000201800 */
[----:B------:R-:W-:Y:S05]  /*4f00*/  BRA `(.L_x_29360) ;  /* 0x0000000800f87947 */ /* 0x000fea0003800000 */
.L_x_29363:
        /* <DEDUP_REMOVED lines=10> */
.L_x_29366:
[----:B------:R-:W2:Y:S02]  /*4fb0*/  LDG.E.U16 R2, desc[UR36][R2.64] ;  /* 0x0000002402027981 */ /* 0x000ea4000c1e1500 */
[----:B--2---:R-:W-:-:S05]  /*4fc0*/  HADD2.F32 R0, -RZ, R2.H0_H0 ;  /* 0x20000002ff007230 */ /* 0x004fca0000004100 */
[----:B------:R-:W-:-:S04]  /*4fd0*/  FMUL.FTZ R0, R0, 1 ;  /* 0x3f80000000007820 */ /* 0x000fc80000410000 */
[----:B------:R0:W1:Y:S01]  /*4fe0*/  F2F.F64.F32 R4, R0 ;  /* 0x0000000000047310 */ /* 0x0000620000201800 */
[----:B------:R-:W-:Y:S05]  /*4ff0*/  BRA `(.L_x_29360) ;  /* 0x0000000800bc7947 */ /* 0x000fea0003800000 */
.L_x_29365:
[----:B------:R0:W5:Y:S01]  /*5000*/  LDG.E.64 R4, desc[UR36][R2.64] ;  /* 0x0000002402047981 */ /* 0x000162000c1e1b00 */
[----:B------:R-:W-:Y:S05]  /*5010*/  BRA `(.L_x_29360) ;  /* 0x0000000800b47947 */ /* 0x000fea0003800000 */
.L_x_29355:
        /* <DEDUP_REMOVED lines=13> */
.L_x_29369:
[----:B------:R0:W5:Y:S01]  /*50f0*/  LDG.E.64 R4, desc[UR36][R2.64] ;  /* 0x0000002402047981 */ /* 0x000162000c1e1b00 */
[----:B------:R-:W-:Y:S05]  /*5100*/  BRA `(.L_x_29360) ;  /* 0x0000000800787947 */ /* 0x000fea0003800000 */
.L_x_29368:
        /* <DEDUP_REMOVED lines=26> */
[----:B------:R-:W4:Y:S01]  /*52b0*/  F2F.F64.F32 R4, R5 ;  /* 0x0000000500047310 */ /* 0x000f220000201800 */
[----:B------:R-:W-:Y:S05]  /*52c0*/  BRA `(.L_x_29360) ;  /* 0x0000000800087947 */ /* 0x000fea0003800000 */
.L_x_29371:
        /* <DEDUP_REMOVED lines=15> */
.L_x_29370:
[----:B------:R-:W2:Y:S02]  /*53c0*/  LDG.E.U16 R0, desc[UR36][R2.64] ;  /* 0x0000002402007981 */ /* 0x000ea4000c1e1500 */
[----:B--2---:R-:W-:-:S04]  /*53d0*/  IMAD.U32 R0, R0, 0x10000, RZ ;  /* 0x0001000000007824 */ /* 0x004fc800078e00ff */
[----:B------:R-:W-:-:S04]  /*53e0*/  FMUL.FTZ R0, R0, 1 ;  /* 0x3f80000000007820 */ /* 0x000fc80000410000 */
[----:B------:R1:W2:Y:S01]  /*53f0*/  F2F.F64.F32 R4, R0 ;  /* 0x0000000000047310 */ /* 0x0002a20000201800 */
[----:B------:R-:W-:Y:S05]  /*5400*/  BRA `(.L_x_29360) ;  /* 0x0000000400b87947 */ /* 0x000fea0003800000 */
.L_x_29367:
        /* <DEDUP_REMOVED lines=11> */
.L_x_29374:
        /* <DEDUP_REMOVED lines=21> */
.L_x_29378:
[----:B------:R-:W-:Y:S05]  /*5610*/  BSYNC B1 ;  /* 0x0000000000017941 */ /* 0x000fea0003800000 */
.L_x_29377:
[----:B------:R-:W-:Y:S01]  /*5620*/  LEA R3, R0, 0x3b800000, 0x17 ;  /* 0x3b80000000037811 */ /* 0x000fe200078eb8ff */
[----:B------:R-:W-:-:S05]  /*5630*/  IMAD.SHL.U32 R0, R2, 0x100000, RZ ;  /* 0x0010000002007824 */ /* 0x000fca00078e00ff */
[----:B------:R-:W-:-:S07]  /*5640*/  LOP3.LUT R0, R3, R0, R4, 0xfe, !PT ;  /* 0x0000000003007212 */ /* 0x000fce00078efe04 */
.L_x_29376:
[----:B------:R-:W-:Y:S05]  /*5650*/  BSYNC B0 ;  /* 0x0000000000007941 */ /* 0x000fea0003800000 */
.L_x_29375:
[----:B------:R-:W-:-:S04]  /*5660*/  FMUL.FTZ R0, R0, 1 ;  /* 0x3f80000000007820 */ /* 0x000fc80000410000 */
[----:B------:R0:W1:Y:S01]  /*5670*/  F2F.F64.F32 R4, R0 ;  /* 0x0000000000047310 */ /* 0x0000620000201800 */
[----:B------:R-:W-:Y:S05]  /*5680*/  BRA `(.L_x_29360) ;  /* 0x0000000400187947 */ /* 0x000fea0003800000 */
.L_x_29373:
        /* <DEDUP_REMOVED lines=21> */
.L_x_29382:
[----:B------:R-:W-:Y:S05]  /*57e0*/  BSYNC B1 ;  /* 0x0000000000017941 */ /* 0x000fea0003800000 */
.L_x_29381:
[----:B------:R-:W-:Y:S01]  /*57f0*/  LEA R3, R0, 0x37800000, 0x17 ;  /* 0x3780000000037811 */ /* 0x000fe200078eb8ff */
[----:B------:R-:W-:-:S05]  /*5800*/  IMAD.SHL.U32 R0, R2, 0x200000, RZ ;  /* 0x0020000002007824 */ /* 0x000fca00078e00ff */
[----:B------:R-:W-:-:S07]  /*5810*/  LOP3.LUT R0, R3, R0, R4, 0xfe, !PT ;  /* 0x0000000003007212 */ /* 0x000fce00078efe04 */
.L_x_29380:
[----:B------:R-:W-:Y:S05]  /*5820*/  BSYNC B0 ;  /* 0x0000000000007941 */ /* 0x000fea0003800000 */
.L_x_29379:
[----:B------:R-:W-:-:S04]  /*5830*/  FMUL.FTZ R0, R0, 1 ;  /* 0x3f80000000007820 */ /* 0x000fc80000410000 */
[----:B------:R0:W1:Y:S01]  /*5840*/  F2F.F64.F32 R4, R0 ;  /* 0x0000000000047310 */ /* 0x0000620000201800 */
[----:B------:R-:W-:Y:S05]  /*5850*/  BRA `(.L_x_29360) ;  /* 0x0000000000a47947 */ /* 0x000fea0003800000 */
.L_x_29372:
        /* <DEDUP_REMOVED lines=14> */
.L_x_29386:
[----:B------:R-:W-:Y:S05]  /*5940*/  BSYNC B0 ;  /* 0x0000000000007941 */ /* 0x000fea0003800000 */
.L_x_29385:
[----:B------:R-:W-:-:S04]  /*5950*/  FMUL.FTZ R0, R0, 1 ;  /* 0x3f80000000007820 */ /* 0x000fc80000410000 */
[----:B------:R0:W1:Y:S01]  /*5960*/  F2F.F64.F32 R4, R0 ;  /* 0x0000000000047310 */ /* 0x0000620000201800 */
[----:B------:R-:W-:Y:S05]  /*5970*/  BRA `(.L_x_29360) ;  /* 0x00000000005c7947 */ /* 0x000fea0003800000 */
.L_x_29359:
        /* <DEDUP_REMOVED lines=16> */
.L_x_29387:
[----:B------:R-:W-:Y:S01]  /*5a80*/  CS2R R4, SRZ ;  /* 0x0000000000047805 */ /* 0x000fe2000001ff00 */
[----:B------:R-:W-:Y:S06]  /*5a90*/  BRA `(.L_x_29360) ;  /* 0x0000000000147947 */ /* 0x000fec0003800000 */
.L_x_29384:
[----:B------:R-:W2:Y:S02]  /*5aa0*/  LDG.E.64 R4, desc[UR36][R2.64] ;  /* 0x0000002402047981 */ /* 0x000ea4000c1e1b00 */
[----:B--2---:R-:W0:Y:S01]  /*5ab0*/  I2F.F64.U64 R4, R4 ;  /* 0x0000000400047312 */ /* 0x004e220000301800 */
[----:B------:R-:W-:Y:S05]  /*5ac0*/  BRA `(.L_x_29360) ;  /* 0x0000000000087947 */ /* 0x000fea0003800000 */
.L_x_29383:
[----:B------:R-:W2:Y:S02]  /*5ad0*/  LDG.E R2, desc[UR36][R2.64] ;  /* 0x0000002402027981 */ /* 0x000ea4000c1e1900 */
[----:B--2---:R0:W1:Y:S02]  /*5ae0*/  I2F.F64.U32 R4, R2 ;  /* 0x0000000200047312 */ /* 0x0040640000201800 */
.L_x_29360:
[C---:B012345:R-:W-:Y:S01]  /*5af0*/  FSETP.GEU.FTZ.AND P1, PT, R5.reuse, 4.1931471824645996094, PT ;  /* 0x40862e430500780b */ /* 0x07ffe20003f3e000 */
[----:B------:R-:W-:Y:S01]  /*5b00*/  BSSY B0, `(.L_x_29388) ;  /* 0x0000047000007945 */ /* 0x000fe20003800000 */
[----:B------:R-:W-:-:S13]  /*5b10*/  FSETP.GT.FTZ.AND P0, PT, R5, -3.1640625, PT ;  /* 0xc04a80000500780b */ /* 0x000fda0003f14000 */
        /* <DEDUP_REMOVED lines=9> */
.L_x_29389:
[----:B------:R-:W-:Y:S01]  /*5bb0*/  IMAD.MOV.U32 R2, RZ, RZ, 0x652b82fe ;  /* 0x652b82feff027424 */ /* 0x000fe200078e00ff */
[----:B------:R-:W-:Y:S01]  /*5bc0*/  UMOV UR4, 0xfefa39ef ;  /* 0xfefa39ef00047882 */ /* 0x000fe20000000000 */
[----:B------:R-:W-:Y:S01]  /*5bd0*/  IMAD.MOV.U32 R3, RZ, RZ, 0x3ff71547 ;  /* 0x3ff71547ff037424 */ /* 0x000fe200078e00ff */
[----:B------:R-:W-:-:S05]  /*5be0*/  UMOV UR5, 0x3fe62e42 ;  /* 0x3fe62e4200057882 */ /* 0x000fca0000000000 */
[----:B------:R-:W-:-:S08]  /*5bf0*/  DFMA R2, R4, R2, 6.75539944105574400000e+15 ;  /* 0x433800000402742b */ /* 0x000fd00000000002 */
[----:B------:R-:W-:Y:S01]  /*5c00*/  DADD R6, R2, -6.75539944105574400000e+15 ;  /* 0xc338000002067429 */ /* 0x000fe20000000000 */
[----:B------:R-:W-:-:S05]  /*5c10*/  IMAD.SHL.U32 R3, R5, 0x2, RZ ;  /* 0x0000000205037824 */ /* 0x000fca00078e00ff */
[C---:B------:R-:W-:Y:S02]  /*5c20*/  ISETP.GE.U32.AND P0, PT, R3.reuse, 0x7fb3e647, PT ;  /* 0x7fb3e6470300780c */ /* 0x040fe40003f06070 */
[----:B------:R-:W-:Y:S01]  /*5c30*/  DFMA R8, R6, -UR4, R4 ;  /* 0x8000000406087c2b */ /* 0x000fe20008000004 */
[----:B------:R-:W-:Y:S01]  /*5c40*/  UMOV UR4, 0x3b39803f ;  /* 0x3b39803f00047882 */ /* 0x000fe20000000000 */
[----:B------:R-:W-:Y:S01]  /*5c50*/  UMOV UR5, 0x3c7abc9e ;  /* 0x3c7abc9e00057882 */ /* 0x000fe20000000000 */
[----:B------:R-:W-:Y:S02]  /*5c60*/  SEL R2, R2, RZ, P0 ;  /* 0x000000ff02027207 */ /* 0x000fe40000000000 */
[----:B------:R-:W-:-:S03]  /*5c70*/  ISETP.NE.AND P1, PT, R3, RZ, PT ;  /* 0x000000ff0300720c */ /* 0x000fc60003f25270 */
[----:B------:R-:W-:Y:S01]  /*5c80*/  DFMA R8, R6, -UR4, R8 ;  /* 0x8000000406087c2b */ /* 0x000fe20008000008 */
[----:B------:R-:W-:Y:S01]  /*5c90*/  UMOV UR4, 0x6acd15b6 ;  /* 0x6acd15b600047882 */ /* 0x000fe20000000000 */
[----:B------:R-:W-:Y:S01]  /*5ca0*/  IMAD.MOV.U32 R6, RZ, RZ, -0x7142ec33 ;  /* 0x8ebd13cdff067424 */ /* 0x000fe200078e00ff */
[----:B------:R-:W-:Y:S01]  /*5cb0*/  UMOV UR5, 0x3e21f407 ;  /* 0x3e21f40700057882 */ /* 0x000fe20000000000 */
[----:B------:R-:W-:-:S06]  /*5cc0*/  IMAD.MOV.U32 R7, RZ, RZ, 0x3e5af86d ;  /* 0x3e5af86dff077424 */ /* 0x000fcc00078e00ff */
[----:B------:R-:W-:Y:S01]  /*5cd0*/  FSEL R0, R4, R8, !P0 ;  /* 0x0000000804007208 */ /* 0x000fe20004000000 */
[C---:B------:R-:W-:Y:S01]  /*5ce0*/  VIADD R8, R2.reuse, 0xffffffff ;  /* 0xffffffff02087836 */ /* 0x040fe20000000000 */
[----:B------:R-:W-:Y:S02]  /*5cf0*/  FSEL R5, R5, R9, !P0 ;  /* 0x0000000905057208 */ /* 0x000fe40004000000 */
[----:B------:R-:W-:Y:S01]  /*5d00*/  ISETP.NE.AND P0, PT, R2, 0x400, PT ;  /* 0x000004000200780c */ /* 0x000fe20003f05270 */
[----:B------:R-:W-:-:S06]  /*5d10*/  IMAD.MOV.U32 R4, RZ, RZ, R0 ;  /* 0x000000ffff047224 */ /* 0x000fcc00078e0000 */
[----:B------:R-:W-:Y:S01]  /*5d20*/  DFMA R6, R4, UR4, R6 ;  /* 0x0000000404067c2b */ /* 0x000fe20008000006 */
[----:B------:R-:W-:Y:S01]  /*5d30*/  UMOV UR4, 0x92ba033d ;  /* 0x92ba033d00047882 */ /* 0x000fe20000000000 */
[----:B------:R-:W-:-:S04]  /*5d40*/  UMOV UR5, 0x3e927e50 ;  /* 0x3e927e5000057882 */ /* 0x000fc80000000000 */
[----:B------:R-:W-:Y:S02]  /*5d50*/  @P0 IMAD.MOV R8, RZ, RZ, R2 ;  /* 0x000000ffff080224 */ /* 0x000fe400078e0202 */
[----:B------:R-:W-:Y:S01]  /*5d60*/  DFMA R6, R4, R6, UR4 ;  /* 0x0000000404067e2b */ /* 0x000fe20008000006 */
[----:B------:R-:W-:Y:S01]  /*5d70*/  UMOV UR4, 0x6c5f9da1 ;  /* 0x6c5f9da100047882 */ /* 0x000fe20000000000 */
[----:B------:R-:W-:Y:S01]  /*5d80*/  UMOV UR5, 0x3ec71dde ;  /* 0x3ec71dde00057882 */ /* 0x000fe20000000000 */
[----:B------:R-:W-:Y:S02]  /*5d90*/  LEA R9, R8, 0x3ff00000, 0x14 ;  /* 0x3ff0000008097811 */ /* 0x000fe400078ea0ff */
[----:B------:R-:W-:-:S03]  /*5da0*/  MOV R8, RZ ;  /* 0x000000ff00087202 */ /* 0x000fc60000000f00 */
        /* <DEDUP_REMOVED lines=26> */
[----:B------:R-:W-:-:S03]  /*5f50*/  @P1 FSEL R5, R3, R7, !P0 ;  /* 0x0000000703051208 */ /* 0x000fc60004000000 */
[----:B------:R-:W-:-:S07]  /*5f60*/  IMAD.MOV.U32 R4, RZ, RZ, R0 ;  /* 0x000000ffff047224 */ /* 0x000fce00078e0000 */
.L_x_29390:
[----:B------:R-:W-:Y:S05]  /*5f70*/  BSYNC B0 ;  /* 0x0000000000007941 */ /* 0x000fea0003800000 */
.L_x_29388:
        /* <DEDUP_REMOVED lines=15> */
.L_x_29394:
[----:B------:R-:W0:Y:S02]  /*6070*/  F2I.S64.F64.TRUNC R4, R4 ;  /* 0x0000000400047311 */ /* 0x000e24000030d900 */
[----:B0-----:R-:W-:-:S05]  /*6080*/  IMAD.MOV.U32 R3, RZ, RZ, R4 ;  /* 0x000000ffff037224 */ /* 0x001fca00078e0004 */
[----:B------:R0:W-:Y:S01]  /*6090*/  STG.E.U8 desc[UR36][R16.64], R3 ;  /* 0x0000000310007986 */ /* 0x0001e2000c101124 */
[----:B------:R-:W-:Y:S05]  /*60a0*/  BRA `(.L_x_29396) ;  /* 0x0000000c00f87947 */ /* 0x000fea0003800000 */
.L_x_29393:
        /* <DEDUP_REMOVED lines=9> */
.L_x_29398:
[----:B------:R-:W0:Y:S02]  /*6140*/  F2I.F64.TRUNC R5, R4 ;  /* 0x0000000400057311 */ /* 0x000e24000030d100 */
[----:B0-----:R0:W-:Y:S01]  /*6150*/  STG.E desc[UR36][R16.64], R5 ;  /* 0x0000000510007986 */ /* 0x0011e2000c101924 */
[----:B------:R-:W-:Y:S05]  /*6160*/  BRA `(.L_x_29396) ;  /* 0x0000000c00c87947 */ /* 0x000fea0003800000 */
.L_x_29397:
[----:B------:R-:W0:Y:S02]  /*6170*/  F2I.F64.TRUNC R5, R4 ;  /* 0x0000000400057311 */ /* 0x000e24000030d100 */
[----:B0-----:R0:W-:Y:S01]  /*6180*/  STG.E.U16 desc[UR36][R16.64], R5 ;  /* 0x0000000510007986 */ /* 0x0011e2000c101524 */
[----:B------:R-:W-:Y:S05]  /*6190*/  BRA `(.L_x_29396) ;  /* 0x0000000c00bc7947 */ /* 0x000fea0003800000 */
.L_x_29392:
        /* <DEDUP_REMOVED lines=13> */
.L_x_29400:
        /* <DEDUP_REMOVED lines=8> */
.L_x_29399:
        /* <DEDUP_REMOVED lines=14> */
.L_x_29402:
        /* <DEDUP_REMOVED lines=9> */
.L_x_29401:
[----:B------:R0:W-:Y:S01]  /*6460*/  STG.E.64 desc[UR36][R16.64], R4 ;  /* 0x0000000410007986 */ /* 0x0001e2000c101b24 */
[----:B------:R-:W-:Y:S05]  /*6470*/  BRA `(.L_x_29396) ;  /* 0x0000000c00047947 */ /* 0x000fea0003800000 */
.L_x_29391:
        /* <DEDUP_REMOVED lines=12> */
.L_x_29405:
[----:B------:R-:W-:-:S05]  /*6540*/  CS2R R6, SRZ ;  /* 0x0000000000067805 */ /* 0x000fca000001ff00 */
[----:B------:R0:W-:Y:S01]  /*6550*/  STG.E.128 desc[UR36][R16.64], R4 ;  /* 0x0000000410007986 */ /* 0x0001e2000c101d24 */
[----:B------:R-:W-:Y:S05]  /*6560*/  BRA `(.L_x_29396) ;  /* 0x0000000800c87947 */ /* 0x000fea0003800000 */
.L_x_29404:
        /* <DEDUP_REMOVED lines=25> */
.L_x_29409:
[----:B------:R-:W-:Y:S05]  /*6700*/  BSYNC B0 ;  /* 0x0000000000007941 */ /* 0x000fea0003800000 */
.L_x_29408:
[----:B------:R-:W-:-:S05]  /*6710*/  LOP3.LUT R3, R0, R3, RZ, 0xfc, !PT ;  /* 0x0000000300037212 */ /* 0x000fca00078efcff */
[----:B------:R0:W-:Y:S01]  /*6720*/  STG.E.U8 desc[UR36][R16.64], R3 ;  /* 0x0000000310007986 */ /* 0x0001e2000c101124 */
[----:B------:R-:W-:Y:S05]  /*6730*/  BRA `(.L_x_29396) ;  /* 0x0000000800547947 */ /* 0x000fea0003800000 */
.L_x_29407:
        /* <DEDUP_REMOVED lines=17> */
.L_x_29411:
[----:B------:R-:W-:Y:S01]  /*6850*/  IMAD.MOV.U32 R0, RZ, RZ, 0x7f ;  /* 0x0000007fff007424 */ /* 0x000fe200078e00ff */
[----:B------:R-:W-:-:S04]  /*6860*/  ISETP.GT.U32.AND P0, PT, R2, 0x7f800000, PT ;  /* 0x7f8000000200780c */ /* 0x000fc80003f04070 */
[----:B------:R-:W-:-:S09]  /*6870*/  SEL R0, R0, 0x7c, P0 ;  /* 0x0000007c00007807 */ /* 0x000fd20000000000 */
.L_x_29412:
[----:B------:R-:W-:Y:S05]  /*6880*/  BSYNC B0 ;  /* 0x0000000000007941 */ /* 0x000fea0003800000 */
.L_x_29410:
[----:B------:R-:W-:-:S04]  /*6890*/  LOP3.LUT R2, R3, 0x80000000, RZ, 0xc0, !PT ;  /* 0x8000000003027812 */ /* 0x000fc800078ec0ff */
[----:B------:R-:W-:-:S04]  /*68a0*/  SHF.R.U32.HI R3, RZ, 0x18, R2 ;  /* 0x00000018ff037819 */ /* 0x000fc80000011602 */
[----:B------:R-:W-:-:S05]  /*68b0*/  LOP3.LUT R3, R0, R3, RZ, 0xfc, !PT ;  /* 0x0000000300037212 */ /* 0x000fca00078efcff */
[----:B------:R0:W-:Y:S01]  /*68c0*/  STG.E.U8 desc[UR36][R16.64], R3 ;  /* 0x0000000310007986 */ /* 0x0001e2000c101124 */
[----:B------:R-:W-:Y:S05]  /*68d0*/  BRA `(.L_x_29396) ;  /* 0x0000000400ec7947 */ /* 0x000fea0003800000 */
.L_x_29406:
        /* <DEDUP_REMOVED lines=8> */
.L_x_29403:
        /* <DEDUP_REMOVED lines=11> */
.L_x_29415:
        /* <DEDUP_REMOVED lines=21> */
.L_x_29418:
[----:B------:R-:W-:-:S04]  /*6b60*/  LOP3.LUT R2, R3, 0x80000000, RZ, 0xc0, !PT ;  /* 0x8000000003027812 */ /* 0x000fc800078ec0ff */
[----:B------:R-:W-:-:S04]  /*6b70*/  SHF.R.U32.HI R3, RZ, 0x18, R2 ;  /* 0x00000018ff037819 */ /* 0x000fc80000011602 */
[----:B------:R-:W-:-:S04]  /*6b80*/  LOP3.LUT R0, R0, R3, RZ, 0xfc, !PT ;  /* 0x0000000300007212 */ /* 0x000fc800078efcff */
[----:B------:R-:W-:-:S07]  /*6b90*/  PRMT R8, R0, 0x7610, R8 ;  /* 0x0000761000087816 */ /* 0x000fce0000000008 */
.L_x_29417:
[----:B------:R-:W-:Y:S05]  /*6ba0*/  BSYNC B0 ;  /* 0x0000000000007941 */ /* 0x000fea0003800000 */
.L_x_29416:
[----:B------:R3:W-:Y:S01]  /*6bb0*/  STG.E.U8 desc[UR36][R16.64], R8 ;  /* 0x0000000810007986 */ /* 0x0007e2000c101124 */
[----:B------:R-:W-:Y:S05]  /*6bc0*/  BRA `(.L_x_29396) ;  /* 0x0000000400307947 */ /* 0x000fea0003800000 */
.L_x_29414:
        /* <DEDUP_REMOVED lines=21> */
.L_x_29421:
[----:B------:R-:W-:-:S04]  /*6d20*/  LOP3.LUT R2, R3, 0x80000000, RZ, 0xc0, !PT ;  /* 0x8000000003027812 */ /* 0x000fc800078ec0ff */
[----:B------:R-:W-:-:S04]  /*6d30*/  SHF.R.U32.HI R3, RZ, 0x18, R2 ;  /* 0x00000018ff037819 */ /* 0x000fc80000011602 */
[----:B------:R-:W-:-:S04]  /*6d40*/  LOP3.LUT R0, R0, R3, RZ, 0xfc, !PT ;  /* 0x0000000300007212 */ /* 0x000fc800078efcff */
[----:B------:R-:W-:-:S07]  /*6d50*/  PRMT R8, R0, 0x7610, R8 ;  /* 0x0000761000087816 */ /* 0x000fce0000000008 */
.L_x_29420:
[----:B------:R-:W-:Y:S05]  /*6d60*/  BSYNC B0 ;  /* 0x0000000000007941 */ /* 0x000fea0003800000 */
.L_x_29419:
[----:B------:R0:W-:Y:S01]  /*6d70*/  STG.E.U8 desc[UR36][R16.64], R8 ;  /* 0x0000000810007986 */ /* 0x0001e2000c101124 */
[----:B------:R-:W-:Y:S05]  /*6d80*/  BRA `(.L_x_29396) ;  /* 0x0000000000c07947 */ /* 0x000fea0003800000 */
.L_x_29413:
        /* <DEDUP_REMOVED lines=26> */
.L_x_29395:
        /* <DEDUP_REMOVED lines=16> */
.L_x_29424:
[----:B------:R-:W-:Y:S05]  /*7030*/  BRA `(.L_x_29396) ;  /* 0x0000000000147947 */ /* 0x000fea0003800000 */
.L_x_29423:
[----:B------:R-:W0:Y:S02]  /*7040*/  F2I.U64.F64.TRUNC R4, R4 ;  /* 0x0000000400047311 */ /* 0x000e24000030d800 */
[----:B0-----:R2:W-:Y:S01]  /*7050*/  STG.E.64 desc[UR36][R16.64], R4 ;  /* 0x0000000410007986 */ /* 0x0015e2000c101b24 */
[----:B------:R-:W-:Y:S05]  /*7060*/  BRA `(.L_x_29396) ;  /* 0x0000000000087947 */ /* 0x000fea0003800000 */
.L_x_29422:
[----:B------:R-:W0:Y:S02]  /*7070*/  F2I.U32.F64.TRUNC R5, R4 ;  /* 0x0000000400057311 */ /* 0x000e24000030d000 */
[----:B0-----:R0:W-:Y:S02]  /*7080*/  STG.E desc[UR36][R16.64], R5 ;  /* 0x0000000510007986 */ /* 0x0011e4000c101924 */
.L_x_29396:
[----:B------:R-:W-:-:S07]  /*7090*/  VIADD R19, R19, 0x80 ;  /* 0x0000008013137836 */ /* 0x000fce0000000000 */
.L_x_29353:
[----:B------:R-:W-:Y:S05]  /*70a0*/  BSYNC B6 ;  /* 0x0000000000067941 */ /* 0x000fea0003800000 */
.L_x_29352:
        /* <DEDUP_REMOVED lines=307> */
.L_x_29427:
        /* <DEDUP_REMOVED lines=21> */
.L_x_29431:
[----:B------:R-:W2:Y:S02]  /*8530*/  LDG.E.U8 R2, desc[UR36][R2.64] ;  /* 0x0000002402027981 */ /* 0x000ea4000c1e1100 */
[----:B--2---:R0:W1:Y:S01]  /*8540*/  I2F.F64.U16 R4, R2 ;  /* 0x0000000200047312 */ /* 0x0040620000101800 */
[----:B------:R-:W-:Y:S05]  /*8550*/  BRA `(.L_x_29433) ;  /* 0x0000000c00707947 */ /* 0x000fea0003800000 */
.L_x_29430:
        /* <DEDUP_REMOVED lines=9> */
.L_x_29435:
[----:B------:R-:W2:Y:S02]  /*85f0*/  LDG.E R2, desc[UR36][R2.64] ;  /* 0x0000002402027981 */ /* 0x000ea4000c1e1900 */
[----:B--2---:R0:W1:Y:S01]  /*8600*/  I2F.F64 R4, R2 ;  /* 0x0000000200047312 */ /* 0x0040620000201c00 */
[----:B------:R-:W-:Y:S05]  /*8610*/  BRA `(.L_x_29433) ;  /* 0x0000000c00407947 */ /* 0x000fea0003800000 */
.L_x_29434:
[----:B------:R-:W2:Y:S02]  /*8620*/  LDG.E.U16 R2, desc[UR36][R2.64] ;  /* 0x0000002402027981 */ /* 0x000ea4000c1e1500 */
[----:B--2---:R0:W1:Y:S01]  /*8630*/  I2F.F64.S16 R4, R2 ;  /* 0x0000000200047312 */ /* 0x0040620000101c00 */
[----:B------:R-:W-:Y:S05]  /*8640*/  BRA `(.L_x_29433) ;  /* 0x0000000c00347947 */ /* 0x000fea0003800000 */
.L_x_29429:
        /* <DEDUP_REMOVED lines=10> */
.L_x_29437:
[----:B------:R-:W2:Y:S02]  /*86f0*/  LDG.E.U16 R0, desc[UR36][R2.64] ;  /* 0x0000002402007981 */ /* 0x000ea4000c1e1500 */
[----:B--2---:R-:W-:-:S05]  /*8700*/  HADD2.F32 R0, -RZ, R0.H0_H0 ;  /* 0x20000000ff007230 */ /* 0x004fca0000004100 */
[----:B------:R-:W-:-:S04]  /*8710*/  FMUL.FTZ R0, R0, 1 ;  /* 0x3f80000000007820 */ /* 0x000fc80000410000 */
[----:B------:R0:W1:Y:S01]  /*8720*/  F2F.F64.F32 R4, R0 ;  /* 0x0000000000047310 */ /* 0x0000620000201800 */
[----:B------:R-:W-:Y:S05]  /*8730*/  BRA `(.L_x_29433) ;  /* 0x0000000800f87947 */ /* 0x000fea0003800000 */
.L_x_29436:
        /* <DEDUP_REMOVED lines=10> */
.L_x_29439:
[----:B------:R-:W2:Y:S02]  /*87e0*/  LDG.E.U16 R2, desc[UR36][R2.64] ;  /* 0x0000002402027981 */ /* 0x000ea4000c1e1500 */
[----:B--2---:R-:W-:-:S05]  /*87f0*/  HADD2.F32 R0, -RZ, R2.H0_H0 ;  /* 0x20000002ff007230 */ /* 0x004fca0000004100 */
[----:B------:R-:W-:-:S04]  /*8800*/  FMUL.FTZ R0, R0, 1 ;  /* 0x3f80000000007820 */ /* 0x000fc80000410000 */
[----:B------:R0:W1:Y:S01]  /*8810*/  F2F.F64.F32 R4, R0 ;  /* 0x0000000000047310 */ /* 0x0000620000201800 */
[----:B------:R-:W-:Y:S05]  /*8820*/  BRA `(.L_x_29433) ;  /* 0x0000000800bc7947 */ /* 0x000fea0003800000 */
.L_x_29438:
[----:B------:R0:W5:Y:S01]  /*8830*/  LDG.E.64 R4, desc[UR36][R2.64] ;  /* 0x0000002402047981 */ /* 0x000162000c1e1b00 */
[----:B------:R-:W-:Y:S05]  /*8840*/  BRA `(.L_x_29433) ;  /* 0x0000000800b47947 */ /* 0x000fea0003800000 */
.L_x_29428:
        /* <DEDUP_REMOVED lines=13> */
.L_x_29442:
[----:B------:R0:W5:Y:S01]  /*8920*/  LDG.E.64 R4, desc[UR36][R2.64] ;  /* 0x0000002402047981 */ /* 0x000162000c1e1b00 */
[----:B------:R-:W-:Y:S05]  /*8930*/  BRA `(.L_x_29433) ;  /* 0x0000000800787947 */ /* 0x000fea0003800000 */
.L_x_29441:
        /* <DEDUP_REMOVED lines=28> */
.L_x_29444:
        /* <DEDUP_REMOVED lines=15> */
.L_x_29443:
[----:B------:R-:W2:Y:S02]  /*8bf0*/  LDG.E.U16 R0, desc[UR36][R2.64] ;  /* 0x0000002402007981 */ /* 0x000ea4000c1e1500 */
[----:B--2---:R-:W-:-:S04]  /*8c00*/  IMAD.U32 R0, R0, 0x10000, RZ ;  /* 0x0001000000007824 */ /* 0x004fc800078e00ff */
[----:B------:R-:W-:-:S04]  /*8c10*/  FMUL.FTZ R0, R0, 1 ;  /* 0x3f80000000007820 */ /* 0x000fc80000410000 */
[----:B------:R0:W1:Y:S01]  /*8c20*/  F2F.F64.F32 R4, R0 ;  /* 0x0000000000047310 */ /* 0x0000620000201800 */
[----:B------:R-:W-:Y:S05]  /*8c30*/  BRA `(.L_x_29433) ;  /* 0x0000000400b87947 */ /* 0x000fea0003800000 */
.L_x_29440:
        /* <DEDUP_REMOVED lines=11> */
.L_x_29447:
        /* <DEDUP_REMOVED lines=21> */
.L_x_29451:
[----:B------:R-:W-:Y:S05]  /*8e40*/  BSYNC B1 ;  /* 0x0000000000017941 */ /* 0x000fea0003800000 */
.L_x_29450:
[----:B------:R-:W-:Y:S01]  /*8e50*/  LEA R3, R0, 0x3b800000, 0x17 ;  /* 0x3b80000000037811 */ /* 0x000fe200078eb8ff */
[----:B------:R-:W-:-:S05]  /*8e60*/  IMAD.SHL.U32 R0, R2, 0x100000, RZ ;  /* 0x0010000002007824 */ /* 0x000fca00078e00ff */
[----:B------:R-:W-:-:S07]  /*8e70*/  LOP3.LUT R0, R3, R0, R4, 0xfe, !PT ;  /* 0x0000000003007212 */ /* 0x000fce00078efe04 */
.L_x_29449:
[----:B------:R-:W-:Y:S05]  /*8e80*/  BSYNC B0 ;  /* 0x0000000000007941 */ /* 0x000fea0003800000 */
.L_x_29448:
[----:B------:R-:W-:-:S04]  /*8e90*/  FMUL.FTZ R0, R0, 1 ;  /* 0x3f80000000007820 */ /* 0x000fc80000410000 */
[----:B------:R2:W3:Y:S01]  /*8ea0*/  F2F.F64.F32 R4, R0 ;  /* 0x0000000000047310 */ /* 0x0004e20000201800 */
[----:B------:R-:W-:Y:S05]  /*8eb0*/  BRA `(.L_x_29433) ;  /* 0x0000000400187947 */ /* 0x000fea0003800000 */
.L_x_29446:
        /* <DEDUP_REMOVED lines=21> */
.L_x_29455:
[----:B------:R-:W-:Y:S05]  /*9010*/  BSYNC B1 ;  /* 0x0000000000017941 */ /* 0x000fea0003800000 */
.L_x_29454:
[----:B------:R-:W-:Y:S01]  /*9020*/  LEA R3, R0, 0x37800000, 0x17 ;  /* 0x3780000000037811 */ /* 0x000fe200078eb8ff */
[----:B------:R-:W-:-:S05]  /*9030*/  IMAD.SHL.U32 R0, R2, 0x200000, RZ ;  /* 0x0020000002007824 */ /* 0x000fca00078e00ff */
[----:B------:R-:W-:-:S07]  /*9040*/  LOP3.LUT R0, R3, R0, R4, 0xfe, !PT ;  /* 0x0000000003007212 */ /* 0x000fce00078efe04 */
.L_x_29453:
[----:B------:R-:W-:Y:S05]  /*9050*/  BSYNC B0 ;  /* 0x0000000000007941 */ /* 0x000fea0003800000 */
.L_x_29452:
[----:B------:R-:W-:-:S04]  /*9060*/  FMUL.FTZ R0, R0, 1 ;  /* 0x3f80000000007820 */ /* 0x000fc80000410000 */
[----:B------:R4:W0:Y:S01]  /*9070*/  F2F.F64.F32 R4, R0 ;  /* 0x0000000000047310 */ /* 0x0008220000201800 */
[----:B------:R-:W-:Y:S05]  /*9080*/  BRA `(.L_x_29433) ;  /* 0x0000000000a47947 */ /* 0x000fea0003800000 */
.L_x_29445:
        /* <DEDUP_REMOVED lines=14> */
.L_x_29459:
[----:B------:R-:W-:Y:S05]  /*9170*/  BSYNC B0 ;  /* 0x0000000000007941 */ /* 0x000fea0003800000 */
.L_x_29458:
[----:B------:R-:W-:-:S04]  /*9180*/  FMUL.FTZ R0, R0, 1 ;  /* 0x3f80000000007820 */ /* 0x000fc80000410000 */
[----:B------:R0:W1:Y:S01]  /*9190*/  F2F.F64.F32 R4, R0 ;  /* 0x0000000000047310 */ /* 0x0000620000201800 */
[----:B------:R-:W-:Y:S05]  /*91a0*/  BRA `(.L_x_29433) ;  /* 0x00000000005c7947 */ /* 0x000fea0003800000 */
.L_x_29432:
        /* <DEDUP_REMOVED lines=16> */
.L_x_29460:
[----:B------:R-:W-:Y:S01]  /*92b0*/  CS2R R4, SRZ ;  /* 0x0000000000047805 */ /* 0x000fe2000001ff00 */
[----:B------:R-:W-:Y:S06]  /*92c0*/  BRA `(.L_x_29433) ;  /* 0x0000000000147947 */ /* 0x000fec0003800000 */
.L_x_29457:
[----:B------:R-:W2:Y:S02]  /*92d0*/  LDG.E.64 R4, desc[UR36][R2.64] ;  /* 0x0000002402047981 */ /* 0x000ea4000c1e1b00 */
[----:B--2---:R-:W0:Y:S01]  /*92e0*/  I2F.F64.U64 R4, R4 ;  /* 0x0000000400047312 */ /* 0x004e220000301800 */
[----:B------:R-:W-:Y:S05]  /*92f0*/  BRA `(.L_x_29433) ;  /* 0x0000000000087947 */ /* 0x000fea0003800000 */
.L_x_29456:
[----:B------:R-:W2:Y:S02]  /*9300*/  LDG.E R2, desc[UR36][R2.64] ;  /* 0x0000002402027981 */ /* 0x000ea4000c1e1900 */
[----:B--2---:R0:W1:Y:S02]  /*9310*/  I2F.F64.U32 R4, R2 ;  /* 0x0000000200047312 */ /* 0x0040640000201800 */
.L_x_29433:
        /* <DEDUP_REMOVED lines=12> */
.L_x_29462:
        /* <DEDUP_REMOVED lines=18> */
[----:B--2-4-:R-:W-:Y:S01]  /*9500*/  FSEL R0, R4, R8, !P0 ;  /* 0x0000000804007208 */ /* 0x014fe20004000000 */
        /* <DEDUP_REMOVED lines=41> */
.L_x_29463:
[----:B------:R-:W-:Y:S05]  /*97a0*/  BSYNC B0 ;  /* 0x0000000000007941 */ /* 0x000fea0003800000 */
.L_x_29461:
        /* <DEDUP_REMOVED lines=15> */
.L_x_29467:
[----:B------:R-:W0:Y:S02]  /*98a0*/  F2I.S64.F64.TRUNC R4, R4 ;  /* 0x0000000400047311 */ /* 0x000e24000030d900 */
[----:B0-----:R-:W-:-:S05]  /*98b0*/  IMAD.MOV.U32 R3, RZ, RZ, R4 ;  /* 0x000000ffff037224 */ /* 0x001fca00078e0004 */
[----:B------:R0:W-:Y:S01]  /*98c0*/  STG.E.U8 desc[UR36][R16.64], R3 ;  /* 0x0000000310007986 */ /* 0x0001e2000c101124 */
[----:B------:R-:W-:Y:S05]  /*98d0*/  BRA `(.L_x_29469) ;  /* 0x0000000c00f87947 */ /* 0x000fea0003800000 */
.L_x_29466:
        /* <DEDUP_REMOVED lines=9> */
.L_x_29471:
[----:B------:R-:W0:Y:S02]  /*9970*/  F2I.F64.TRUNC R5, R4 ;  /* 0x0000000400057311 */ /* 0x000e24000030d100 */
[----:B0-----:R0:W-:Y:S01]  /*9980*/  STG.E desc[UR36][R16.64], R5 ;  /* 0x0000000510007986 */ /* 0x0011e2000c101924 */
[----:B------:R-:W-:Y:S05]  /*9990*/  BRA `(.L_x_29469) ;  /* 0x0000000c00c87947 */ /* 0x000fea0003800000 */
.L_x_29470:
[----:B------:R-:W0:Y:S02]  /*99a0*/  F2I.F64.TRUNC R5, R4 ;  /* 0x0000000400057311 */ /* 0x000e24000030d100 */
[----:B0-----:R0:W-:Y:S01]  /*99b0*/  STG.E.U16 desc[UR36][R16.64], R5 ;  /* 0x0000000510007986 */ /* 0x0011e2000c101524 */
[----:B------:R-:W-:Y:S05]  /*99c0*/  BRA `(.L_x_29469) ;  /* 0x0000000c00bc7947 */ /* 0x000fea0003800000 */
.L_x_29465:
        /* <DEDUP_REMOVED lines=13> */
.L_x_29473:
        /* <DEDUP_REMOVED lines=8> */
.L_x_29472:
        /* <DEDUP_REMOVED lines=14> */
.L_x_29475:
        /* <DEDUP_REMOVED lines=9> */
.L_x_29474:
[----:B------:R0:W-:Y:S01]  /*9c90*/  STG.E.64 desc[UR36][R16.64], R4 ;  /* 0x0000000410007986 */ /* 0x0001e2000c101b24 */
[----:B------:R-:W-:Y:S05]  /*9ca0*/  BRA `(.L_x_29469) ;  /* 0x0000000c00047947 */ /* 0x000fea0003800000 */
.L_x_29464:
        /* <DEDUP_REMOVED lines=12> */
.L_x_29478:
[----:B------:R-:W-:-:S05]  /*9d70*/  CS2R R6, SRZ ;  /* 0x0000000000067805 */ /* 0x000fca000001ff00 */
[----:B------:R0:W-:Y:S01]  /*9d80*/  STG.E.128 desc[UR36][R16.64], R4 ;  /* 0x0000000410007986 */ /* 0x0001e2000c101d24 */
[----:B------:R-:W-:Y:S05]  /*9d90*/  BRA `(.L_x_29469) ;  /* 0x0000000800c87947 */ /* 0x000fea0003800000 */
.L_x_29477:
        /* <DEDUP_REMOVED lines=25> */
.L_x_29482:
[----:B------:R-:W-:Y:S05]  /*9f30*/  BSYNC B0 ;  /* 0x0000000000007941 */ /* 0x000fea0003800000 */
.L_x_29481:
[----:B------:R-:W-:-:S05]  /*9f40*/  LOP3.LUT R3, R0, R3, RZ, 0xfc, !PT ;  /* 0x0000000300037212 */ /* 0x000fca00078efcff */
[----:B------:R0:W-:Y:S01]  /*9f50*/  STG.E.U8 desc[UR36][R16.64], R3 ;  /* 0x0000000310007986 */ /* 0x0001e2000c101124 */
[----:B------:R-:W-:Y:S05]  /*9f60*/  BRA `(.L_x_29469) ;  /* 0x0000000800547947 */ /* 0x000fea0003800000 */
.L_x_29480:
        /* <DEDUP_REMOVED lines=17> */
.L_x_29484:
[----:B------:R-:W-:Y:S01]  /*a080*/  IMAD.MOV.U32 R0, RZ, RZ, 0x7f ;  /* 0x0000007fff007424 */ /* 0x000fe200078e00ff */
[----:B------:R-:W-:-:S04]  /*a090*/  ISETP.GT.U32.AND P0, PT, R2, 0x7f800000, PT ;  /* 0x7f8000000200780c */ /* 0x000fc80003f04070 */
[----:B------:R-:W-:-:S09]  /*a0a0*/  SEL R0, R0, 0x7c, P0 ;  /* 0x0000007c00007807 */ /* 0x000fd20000000000 */
.L_x_29485:
[----:B------:R-:W-:Y:S05]  /*a0b0*/  BSYNC B0 ;  /* 0x0000000000007941 */ /* 0x000fea0003800000 */
.L_x_29483:
[----:B------:R-:W-:-:S04]  /*a0c0*/  LOP3.LUT R2, R3, 0x80000000, RZ, 0xc0, !PT ;  /* 0x8000000003027812 */ /* 0x000fc800078ec0ff */
[----:B------:R-:W-:-:S04]  /*a0d0*/  SHF.R.U32.HI R3, RZ, 0x18, R2 ;  /* 0x00000018ff037819 */ /* 0x000fc80000011602 */
[----:B------:R-:W-:-:S05]  /*a0e0*/  LOP3.LUT R3, R0, R3, RZ, 0xfc, !PT ;  /* 0x0000000300037212 */ /* 0x000fca00078efcff */
[----:B------:R0:W-:Y:S01]  /*a0f0*/  STG.E.U8 desc[UR36][R16.64], R3 ;  /* 0x0000000310007986 */ /* 0x0001e2000c101124 */
[----:B------:R-:W-:Y:S05]  /*a100*/  BRA `(.L_x_29469) ;  /* 0x0000000400ec7947 */ /* 0x000fea0003800000 */
.L_x_29479:
        /* <DEDUP_REMOVED lines=8> */
.L_x_29476:
        /* <DEDUP_REMOVED lines=11> */
.L_x_29488:
        /* <DEDUP_REMOVED lines=21> */
.L_x_29491:
[----:B------:R-:W-:-:S04]  /*a390*/  LOP3.LUT R2, R3, 0x80000000, RZ, 0xc0, !PT ;  /* 0x8000000003027812 */ /* 0x000fc800078ec0ff */
[----:B------:R-:W-:-:S04]  /*a3a0*/  SHF.R.U32.HI R3, RZ, 0x18, R2 ;  /* 0x00000018ff037819 */ /* 0x000fc80000011602 */
[----:B------:R-:W-:-:S04]  /*a3b0*/  LOP3.LUT R0, R0, R3, RZ, 0xfc, !PT ;  /* 0x0000000300007212 */ /* 0x000fc800078efcff */
[----:B------:R-:W-:-:S07]  /*a3c0*/  PRMT R8, R0, 0x7610, R8 ;  /* 0x0000761000087816 */ /* 0x000fce0000000008 */
.L_x_29490:
[----:B------:R-:W-:Y:S05]  /*a3d0*/  BSYNC B0 ;  /* 0x0000000000007941 */ /* 0x000fea0003800000 */
.L_x_29489:
[----:B------:R3:W-:Y:S01]  /*a3e0*/  STG.E.U8 desc[UR36][R16.64], R8 ;  /* 0x0000000810007986 */ /* 0x0007e2000c101124 */
[----:B------:R-:W-:Y:S05]  /*a3f0*/  BRA `(.L_x_29469) ;  /* 0x0000000400307947 */ /* 0x000fea0003800000 */
.L_x_29487:
        /* <DEDUP_REMOVED lines=21> */
.L_x_29494:
[----:B------:R-:W-:-:S04]  /*a550*/  LOP3.LUT R2, R3, 0x80000000, RZ, 0xc0, !PT ;  /* 0x8000000003027812 */ /* 0x000fc800078ec0ff */
[----:B------:R-:W-:-:S04]  /*a560*/  SHF.R.U32.HI R3, RZ, 0x18, R2 ;  /* 0x00000018ff037819 */ /* 0x000fc80000011602 */
[----:B------:R-:W-:-:S04]  /*a570*/  LOP3.LUT R0, R0, R3, RZ, 0xfc, !PT ;  /* 0x0000000300007212 */ /* 0x000fc800078efcff */
[----:B------:R-:W-:-:S07]  /*a580*/  PRMT R8, R0, 0x7610, R8 ;  /* 0x0000761000087816 */ /* 0x000fce0000000008 */
.L_x_29493:
[----:B------:R-:W-:Y:S05]  /*a590*/  BSYNC B0 ;  /* 0x0000000000007941 */ /* 0x000fea0003800000 */
.L_x_29492:
[----:B------:R0:W-:Y:S01]  /*a5a0*/  STG.E.U8 desc[UR36][R16.64], R8 ;  /* 0x0000000810007986 */ /* 0x0001e2000c101124 */
[----:B------:R-:W-:Y:S05]  /*a5b0*/  BRA `(.L_x_29469) ;  /* 0x0000000000c07947 */ /* 0x000fea0003800000 */
.L_x_29486:
        /* <DEDUP_REMOVED lines=26> */
.L_x_29468:
        /* <DEDUP_REMOVED lines=16> */
.L_x_29497:
[----:B------:R-:W-:Y:S05]  /*a860*/  BRA `(.L_x_29469) ;  /* 0x0000000000147947 */ /* 0x000fea0003800000 */
.L_x_29496:
[----:B------:R-:W0:Y:S02]  /*a870*/  F2I.U64.F64.TRUNC R4, R4 ;  /* 0x0000000400047311 */ /* 0x000e24000030d800 */
[----:B0-----:R1:W-:Y:S01]  /*a880*/  STG.E.64 desc[UR36][R16.64], R4 ;  /* 0x0000000410007986 */ /* 0x0013e2000c101b24 */
[----:B------:R-:W-:Y:S05]  /*a890*/  BRA `(.L_x_29469) ;  /* 0x0000000000087947 */ /* 0x000fea0003800000 */
.L_x_29495:
[----:B------:R-:W0:Y:S02]  /*a8a0*/  F2I.U32.F64.TRUNC R5, R4 ;  /* 0x0000000400057311 */ /* 0x000e24000030d000 */
[----:B0-----:R2:W-:Y:S02]  /*a8b0*/  STG.E desc[UR36][R16.64], R5 ;  /* 0x0000000510007986 */ /* 0x0015e4000c101924 */
.L_x_29469:
[----:B------:R-:W-:-:S07]  /*a8c0*/  VIADD R19, R19, 0x80 ;  /* 0x0000008013137836 */ /* 0x000fce0000000000 */
.L_x_29426:
[----:B------:R-:W-:Y:S05]  /*a8d0*/  BSYNC B6 ;  /* 0x0000000000067941 */ /* 0x000fea0003800000 */
.L_x_29425:
        /* <DEDUP_REMOVED lines=306> */
.L_x_29498:
        /* <DEDUP_REMOVED lines=21> */
.L_x_29502:
[----:B------:R-:W2:Y:S02]  /*bd50*/  LDG.E.U8 R2, desc[UR36][R2.64] ;  /* 0x0000002402027981 */ /* 0x000ea4000c1e1100 */
[----:B--2---:R0:W1:Y:S01]  /*bd60*/  I2F.F64.U16 R4, R2 ;  /* 0x0000000200047312 */ /* 0x0040620000101800 */
[----:B------:R-:W-:Y:S05]  /*bd70*/  BRA `(.L_x_29504) ;  /* 0x0000000c00707947 */ /* 0x000fea0003800000 */
.L_x_29501:
        /* <DEDUP_REMOVED lines=9> */
.L_x_29506:
[----:B------:R-:W2:Y:S02]  /*be10*/  LDG.E R2, desc[UR36][R2.64] ;  /* 0x0000002402027981 */ /* 0x000ea4000c1e1900 */
[----:B--2---:R0:W1:Y:S01]  /*be20*/  I2F.F64 R4, R2 ;  /* 0x0000000200047312 */ /* 0x0040620000201c00 */
[----:B------:R-:W-:Y:S05]  /*be30*/  BRA `(.L_x_29504) ;  /* 0x0000000c00407947 */ /* 0x000fea0003800000 */
.L_x_29505:
[----:B------:R-:W2:Y:S02]  /*be40*/  LDG.E.U16 R2, desc[UR36][R2.64] ;  /* 0x0000002402027981 */ /* 0x000ea4000c1e1500 */
[----:B--2---:R0:W1:Y:S01]  /*be50*/  I2F.F64.S16 R4, R2 ;  /* 0x0000000200047312 */ /* 0x0040620000101c00 */
[----:B------:R-:W-:Y:S05]  /*be60*/  BRA `(.L_x_29504) ;  /* 0x0000000c00347947 */ /* 0x000fea0003800000 */
.L_x_29500:
        /* <DEDUP_REMOVED lines=10> */
.L_x_29508:
[----:B------:R-:W2:Y:S02]  /*bf10*/  LDG.E.U16 R0, desc[UR36][R2.64] ;  /* 0x0000002402007981 */ /* 0x000ea4000c1e1500 */
[----:B--2---:R-:W-:-:S05]  /*bf20*/  HADD2.F32 R0, -RZ, R0.H0_H0 ;  /* 0x20000000ff007230 */ /* 0x004fca0000004100 */
[----:B------:R-:W-:-:S04]  /*bf30*/  FMUL.FTZ R0, R0, 1 ;  /* 0x3f80000000007820 */ /* 0x000fc80000410000 */
[----:B------:R0:W1:Y:S01]  /*bf40*/  F2F.F64.F32 R4, R0 ;  /* 0x0000000000047310 */ /* 0x0000620000201800 */
[----:B------:R-:W-:Y:S05]  /*bf50*/  BRA `(.L_x_29504) ;  /* 0x0000000800f87947 */ /* 0x000fea0003800000 */
.L_x_29507:
        /* <DEDUP_REMOVED lines=10> */
.L_x_29510:
[----:B------:R-:W2:Y:S02]  /*c000*/  LDG.E.U16 R2, desc[UR36][R2.64] ;  /* 0x0000002402027981 */ /* 0x000ea4000c1e1500 */
[----:B--2---:R-:W-:-:S05]  /*c010*/  HADD2.F32 R0, -RZ, R2.H0_H0 ;  /* 0x20000002ff007230 */ /* 0x004fca0000004100 */
[----:B------:R-:W-:-:S04]  /*c020*/  FMUL.FTZ R0, R0, 1 ;  /* 0x3f80000000007820 */ /* 0x000fc80000410000 */
[----:B------:R0:W1:Y:S01]  /*c030*/  F2F.F64.F32 R4, R0 ;  /* 0x0000000000047310 */ /* 0x0000620000201800 */
[----:B------:R-:W-:Y:S05]  /*c040*/  BRA `(.L_x_29504) ;  /* 0x0000000800bc7947 */ /* 0x000fea0003800000 */
.L_x_29509:
[----:B------:R0:W5:Y:S01]  /*c050*/  LDG.E.64 R4, desc[UR36][R2.64] ;  /* 0x0000002402047981 */ /* 0x000162000c1e1b00 */
[----:B------:R-:W-:Y:S05]  /*c060*/  BRA `(.L_x_29504) ;  /* 0x0000000800b47947 */ /* 0x000fea0003800000 */
.L_x_29499:
        /* <DEDUP_REMOVED lines=13> */
.L_x_29513:
[----:B------:R0:W5:Y:S01]  /*c140*/  LDG.E.64 R4, desc[UR36][R2.64] ;  /* 0x0000002402047981 */ /* 0x000162000c1e1b00 */
[----:B------:R-:W-:Y:S05]  /*c150*/  BRA `(.L_x_29504) ;  /* 0x0000000800787947 */ /* 0x000fea0003800000 */
.L_x_29512:
        /* <DEDUP_REMOVED lines=28> */
.L_x_29515:
        /* <DEDUP_REMOVED lines=15> */
.L_x_29514:
[----:B------:R-:W2:Y:S02]  /*c410*/  LDG.E.U16 R0, desc[UR36][R2.64] ;  /* 0x0000002402007981 */ /* 0x000ea4000c1e1500 */
[----:B--2---:R-:W-:-:S04]  /*c420*/  IMAD.U32 R0, R0, 0x10000, RZ ;  /* 0x0001000000007824 */ /* 0x004fc800078e00ff */
[----:B------:R-:W-:-:S04]  /*c430*/  FMUL.FTZ R0, R0, 1 ;  /* 0x3f80000000007820 */ /* 0x000fc80000410000 */
[----:B------:R0:W1:Y:S01]  /*c440*/  F2F.F64.F32 R4, R0 ;  /* 0x0000000000047310 */ /* 0x0000620000201800 */
[----:B------:R-:W-:Y:S05]  /*c450*/  BRA `(.L_x_29504) ;  /* 0x0000000400b87947 */ /* 0x000fea0003800000 */
.L_x_29511:
        /* <DEDUP_REMOVED lines=11> */
.L_x_29518:
        /* <DEDUP_REMOVED lines=21> */
.L_x_29522:
[----:B------:R-:W-:Y:S05]  /*c660*/  BSYNC B1 ;  /* 0x0000000000017941 */ /* 0x000fea0003800000 */
.L_x_29521:
[----:B------:R-:W-:Y:S01]  /*c670*/  LEA R3, R0, 0x3b800000, 0x17 ;  /* 0x3b80000000037811 */ /* 0x000fe200078eb8ff */
[----:B------:R-:W-:-:S05]  /*c680*/  IMAD.SHL.U32 R0, R2, 0x100000, RZ ;  /* 0x0010000002007824 */ /* 0x000fca00078e00ff */
[----:B------:R-:W-:-:S07]  /*c690*/  LOP3.LUT R0, R3, R0, R4, 0xfe, !PT ;  /* 0x0000000003007212 */ /* 0x000fce00078efe04 */
.L_x_29520:
[----:B------:R-:W-:Y:S05]  /*c6a0*/  BSYNC B0 ;  /* 0x0000000000007941 */ /* 0x000fea0003800000 */
.L_x_29519:
[----:B------:R-:W-:-:S04]  /*c6b0*/  FMUL.FTZ R0, R0, 1 ;  /* 0x3f80000000007820 */ /* 0x000fc80000410000 */
[----:B------:R2:W3:Y:S01]  /*c6c0*/  F2F.F64.F32 R4, R0 ;  /* 0x0000000000047310 */ /* 0x0004e20000201800 */
[----:B------:R-:W-:Y:S05]  /*c6d0*/  BRA `(.L_x_29504) ;  /* 0x0000000400187947 */ /* 0x000fea0003800000 */
.L_x_29517:
        /* <DEDUP_REMOVED lines=21> */
.L_x_29526:
[----:B------:R-:W-:Y:S05]  /*c830*/  BSYNC B1 ;  /* 0x0000000000017941 */ /* 0x000fea0003800000 */
.L_x_29525:
[----:B------:R-:W-:Y:S01]  /*c840*/  LEA R3, R0, 0x37800000, 0x17 ;  /* 0x3780000000037811 */ /* 0x000fe200078eb8ff */
[----:B------:R-:W-:-:S05]  /*c850*/  IMAD.SHL.U32 R0, R2, 0x200000, RZ ;  /* 0x0020000002007824 */ /* 0x000fca00078e00ff */
[----:B------:R-:W-:-:S07]  /*c860*/  LOP3.LUT R0, R3, R0, R4, 0xfe, !PT ;  /* 0x0000000003007212 */ /* 0x000fce00078efe04 */
.L_x_29524:
[----:B------:R-:W-:Y:S05]  /*c870*/  BSYNC B0 ;  /* 0x0000000000007941 */ /* 0x000fea0003800000 */
.L_x_29523:
[----:B------:R-:W-:-:S04]  /*c880*/  FMUL.FTZ R0, R0, 1 ;  /* 0x3f80000000007820 */ /* 0x000fc80000410000 */
[----:B------:R4:W0:Y:S01]  /*c890*/  F2F.F64.F32 R4, R0 ;  /* 0x0000000000047310 */ /* 0x0008220000201800 */
[----:B------:R-:W-:Y:S05]  /*c8a0*/  BRA `(.L_x_29504) ;  /* 0x0000000000a47947 */ /* 0x000fea0003800000 */
.L_x_29516:
        /* <DEDUP_REMOVED lines=14> */
.L_x_29530:
[----:B------:R-:W-:Y:S05]  /*c990*/  BSYNC B0 ;  /* 0x0000000000007941 */ /* 0x000fea0003800000 */
.L_x_29529:
[----:B------:R-:W-:-:S04]  /*c9a0*/  FMUL.FTZ R0, R0, 1 ;  /* 0x3f80000000007820 */ /* 0x000fc80000410000 */
[----:B------:R0:W1:Y:S01]  /*c9b0*/  F2F.F64.F32 R4, R0 ;  /* 0x0000000000047310 */ /* 0x0000620000201800 */
[----:B------:R-:W-:Y:S05]  /*c9c0*/  BRA `(.L_x_29504) ;  /* 0x00000000005c7947 */ /* 0x000fea0003800000 */
.L_x_29503:
        /* <DEDUP_REMOVED lines=16> */
.L_x_29531:
[----:B------:R-:W-:Y:S01]  /*cad0*/  CS2R R4, SRZ ;  /* 0x0000000000047805 */ /* 0x000fe2000001ff00 */
[----:B------:R-:W-:Y:S06]  /*cae0*/  BRA `(.L_x_29504) ;  /* 0x0000000000147947 */ /* 0x000fec0003800000 */
.L_x_29528:
[----:B------:R-:W2:Y:S02]  /*caf0*/  LDG.E.64 R4, desc[UR36][R2.64] ;  /* 0x0000002402047981 */ /* 0x000ea4000c1e1b00 */
[----:B--2---:R-:W0:Y:S01]  /*cb00*/  I2F.F64.U64 R4, R4 ;  /* 0x0000000400047312 */ /* 0x004e220000301800 */
[----:B------:R-:W-:Y:S05]  /*cb10*/  BRA `(.L_x_29504) ;  /* 0x0000000000087947 */ /* 0x000fea0003800000 */
.L_x_29527:
[----:B------:R-:W2:Y:S02]  /*cb20*/  LDG.E R2, desc[UR36][R2.64] ;  /* 0x0000002402027981 */ /* 0x000ea4000c1e1900 */
[----:B--2---:R0:W1:Y:S02]  /*cb30*/  I2F.F64.U32 R4, R2 ;  /* 0x0000000200047312 */ /* 0x0040640000201800 */
.L_x_29504:
        /* <DEDUP_REMOVED lines=12> */
.L_x_29533:
        /* <DEDUP_REMOVED lines=60> */
.L_x_29534:
[----:B------:R-:W-:Y:S05]  /*cfc0*/  BSYNC B0 ;  /* 0x0000000000007941 */ /* 0x000fea0003800000 */
.L_x_29532:
        /* <DEDUP_REMOVED lines=15> */
.L_x_29538:
[----:B------:R-:W0:Y:S02]  /*d0c0*/  F2I.S64.F64.TRUNC R4, R4 ;  /* 0x0000000400047311 */ /* 0x000e24000030d900 */
[----:B0-----:R-:W-:-:S05]  /*d0d0*/  IMAD.MOV.U32 R3, RZ, RZ, R4 ;  /* 0x000000ffff037224 */ /* 0x001fca00078e0004 */
[----:B------:R-:W-:Y:S01]  /*d0e0*/  STG.E.U8 desc[UR36][R16.64], R3 ;  /* 0x0000000310007986 */ /* 0x000fe2000c101124 */
[----:B------:R-:W-:Y:S05]  /*d0f0*/  EXIT ;  /* 0x000000000000794d */ /* 0x000fea0003800000 */
.L_x_29537:
        /* <DEDUP_REMOVED lines=9> */
.L_x_29541:
[----:B------:R-:W0:Y:S02]  /*d190*/  F2I.F64.TRUNC R5, R4 ;  /* 0x0000000400057311 */ /* 0x000e24000030d100 */
[----:B0-----:R-:W-:Y:S01]  /*d1a0*/  STG.E desc[UR36][R16.64], R5 ;  /* 0x0000000510007986 */ /* 0x001fe2000c101924 */
[----:B------:R-:W-:Y:S05]  /*d1b0*/  EXIT ;  /* 0x000000000000794d */ /* 0x000fea0003800000 */
.L_x_29540:
[----:B------:R-:W0:Y:S02]  /*d1c0*/  F2I.F64.TRUNC R5, R4 ;  /* 0x0000000400057311 */ /* 0x000e24000030d100 */
[----:B0-----:R-:W-:Y:S01]  /*d1d0*/  STG.E.U16 desc[UR36][R16.64], R5 ;  /* 0x0000000510007986 */ /* 0x001fe2000c101524 */
[----:B------:R-:W-:Y:S05]  /*d1e0*/  EXIT ;  /* 0x000000000000794d */ /* 0x000fea0003800000 */
.L_x_29536:
        /* <DEDUP_REMOVED lines=13> */
.L_x_29543:
        /* <DEDUP_REMOVED lines=8> */
.L_x_29542:
        /* <DEDUP_REMOVED lines=14> */
.L_x_29545:
        /* <DEDUP_REMOVED lines=9> */
.L_x_29544:
[----:B------:R-:W-:Y:S01]  /*d4b0*/  STG.E.64 desc[UR36][R16.64], R4 ;  /* 0x0000000410007986 */ /* 0x000fe2000c101b24 */
[----:B------:R-:W-:Y:S05]  /*d4c0*/  EXIT ;  /* 0x000000000000794d */ /* 0x000fea0003800000 */
.L_x_29535:
        /* <DEDUP_REMOVED lines=12> */
.L_x_29548:
[----:B------:R-:W-:-:S05]  /*d590*/  CS2R R6, SRZ ;  /* 0x0000000000067805 */ /* 0x000fca000001ff00 */
[----:B------:R-:W-:Y:S01]  /*d5a0*/  STG.E.128 desc[UR36][R16.64], R4 ;  /* 0x0000000410007986 */ /* 0x000fe2000c101d24 */
[----:B------:R-:W-:Y:S05]  /*d5b0*/  EXIT ;  /* 0x000000000000794d */ /* 0x000fea0003800000 */
.L_x_29547:
        /* <DEDUP_REMOVED lines=25> */
.L_x_29552:
[----:B------:R-:W-:Y:S05]  /*d750*/  BSYNC B0 ;  /* 0x0000000000007941 */ /* 0x000fea0003800000 */
.L_x_29551:
[----:B------:R-:W-:-:S05]  /*d760*/  LOP3.LUT R3, R0, R3, RZ, 0xfc, !PT ;  /* 0x0000000300037212 */ /* 0x000fca00078efcff */
[----:B------:R-:W-:Y:S01]  /*d770*/  STG.E.U8 desc[UR36][R16.64], R3 ;  /* 0x0000000310007986 */ /* 0x000fe2000c101124 */
[----:B------:R-:W-:Y:S05]  /*d780*/  EXIT ;  /* 0x000000000000794d */ /* 0x000fea0003800000 */
.L_x_29550:
        /* <DEDUP_REMOVED lines=17> */
.L_x_29554:
[----:B------:R-:W-:Y:S01]  /*d8a0*/  IMAD.MOV.U32 R0, RZ, RZ, 0x7f ;  /* 0x0000007fff007424 */ /* 0x000fe200078e00ff */
[----:B------:R-:W-:-:S04]  /*d8b0*/  ISETP.GT.U32.AND P0, PT, R2, 0x7f800000, PT ;  /* 0x7f8000000200780c */ /* 0x000fc80003f04070 */
[----:B------:R-:W-:-:S09]  /*d8c0*/  SEL R0, R0, 0x7c, P0 ;  /* 0x0000007c00007807 */ /* 0x000fd20000000000 */
.L_x_29555:
[----:B------:R-:W-:Y:S05]  /*d8d0*/  BSYNC B0 ;  /* 0x0000000000007941 */ /* 0x000fea0003800000 */
.L_x_29553:
[----:B------:R-:W-:-:S04]  /*d8e0*/  LOP3.LUT R2, R3, 0x80000000, RZ, 0xc0, !PT ;  /* 0x8000000003027812 */ /* 0x000fc800078ec0ff */
[----:B------:R-:W-:-:S04]  /*d8f0*/  SHF.R.U32.HI R3, RZ, 0x18, R2 ;  /* 0x00000018ff037819 */ /* 0x000fc80000011602 */
[----:B------:R-:W-:-:S05]  /*d900*/  LOP3.LUT R3, R0, R3, RZ, 0xfc, !PT ;  /* 0x0000000300037212 */ /* 0x000fca00078efcff */
[----:B------:R-:W-:Y:S01]  /*d910*/  STG.E.U8 desc[UR36][R16.64], R3 ;  /* 0x0000000310007986 */ /* 0x000fe2000c101124 */
[----:B------:R-:W-:Y:S05]  /*d920*/  EXIT ;  /* 0x000000000000794d */ /* 0x000fea0003800000 */
.L_x_29549:
        /* <DEDUP_REMOVED lines=8> */
.L_x_29546:
        /* <DEDUP_REMOVED lines=11> */
.L_x_29558:
        /* <DEDUP_REMOVED lines=21> */
.L_x_29561:
[----:B------:R-:W-:-:S04]  /*dbb0*/  LOP3.LUT R2, R3, 0x80000000, RZ, 0xc0, !PT ;  /* 0x8000000003027812 */ /* 0x000fc800078ec0ff */
[----:B------:R-:W-:-:S04]  /*dbc0*/  SHF.R.U32.HI R3, RZ, 0x18, R2 ;  /* 0x00000018ff037819 */ /* 0x000fc80000011602 */
[----:B------:R-:W-:-:S04]  /*dbd0*/  LOP3.LUT R0, R0, R3, RZ, 0xfc, !PT ;  /* 0x0000000300007212 */ /* 0x000fc800078efcff */
[----:B------:R-:W-:-:S07]  /*dbe0*/  PRMT R8, R0, 0x7610, R8 ;  /* 0x0000761000087816 */ /* 0x000fce0000000008 */
.L_x_29560:
[----:B------:R-:W-:Y:S05]  /*dbf0*/  BSYNC B0 ;  /* 0x0000000000007941 */ /* 0x000fea0003800000 */
.L_x_29559:
[----:B------:R-:W-:Y:S01]  /*dc00*/  STG.E.U8 desc[UR36][R16.64], R8 ;  /* 0x0000000810007986 */ /* 0x000fe2000c101124 */
[----:B------:R-:W-:Y:S05]  /*dc10*/  EXIT ;  /* 0x000000000000794d */ /* 0x000fea0003800000 */
.L_x_29557:
        /* <DEDUP_REMOVED lines=21> */
.L_x_29564:
[----:B------:R-:W-:-:S04]  /*dd70*/  LOP3.LUT R2, R3, 0x80000000, RZ, 0xc0, !PT ;  /* 0x8000000003027812 */ /* 0x000fc800078ec0ff */
[----:B------:R-:W-:-:S04]  /*dd80*/  SHF.R.U32.HI R3, RZ, 0x18, R2 ;  /* 0x00000018ff037819 */ /* 0x000fc80000011602 */
[----:B------:R-:W-:-:S04]  /*dd90*/  LOP3.LUT R0, R0, R3, RZ, 0xfc, !PT ;  /* 0x0000000300007212 */ /* 0x000fc800078efcff */
[----:B------:R-:W-:-:S07]  /*dda0*/  PRMT R8, R0, 0x7610, R8 ;  /* 0x0000761000087816 */ /* 0x000fce0000000008 */
.L_x_29563:
[----:B------:R-:W-:Y:S05]  /*ddb0*/  BSYNC B0 ;  /* 0x0000000000007941 */ /* 0x000fea0003800000 */
.L_x_29562:
[----:B------:R-:W-:Y:S01]  /*ddc0*/  STG.E.U8 desc[UR36][R16.64], R8 ;  /* 0x0000000810007986 */ /* 0x000fe2000c101124 */
[----:B------:R-:W-:Y:S05]  /*ddd0*/  EXIT ;  /* 0x000000000000794d */ /* 0x000fea0003800000 */
.L_x_29556:
        /* <DEDUP_REMOVED lines=26> */
.L_x_29539:
        /* <DEDUP_REMOVED lines=16> */
.L_x_29567:
[----:B------:R-:W-:Y:S05]  /*e080*/  EXIT ;  /* 0x000000000000794d */ /* 0x000fea0003800000 */
.L_x_29566:
[----:B------:R-:W0:Y:S02]  /*e090*/  F2I.U64.F64.TRUNC R4, R4 ;  /* 0x0000000400047311 */ /* 0x000e24000030d800 */
[----:B0-----:R-:W-:Y:S01]  /*e0a0*/  STG.E.64 desc[UR36][R16.64], R4 ;  /* 0x0000000410007986 */ /* 0x001fe2000c101b24 */
[----:B------:R-:W-:Y:S05]  /*e0b0*/  EXIT ;  /* 0x000000000000794d */ /* 0x000fea0003800000 */
.L_x_29565:
[----:B------:R-:W0:Y:S02]  /*e0c0*/  F2I.U32.F64.TRUNC R5, R4 ;  /* 0x0000000400057311 */ /* 0x000e24000030d000 */
[----:B0-----:R-:W-:Y:S01]  /*e0d0*/  STG.E desc[UR36][R16.64], R5 ;  /* 0x0000000510007986 */ /* 0x001fe2000c101924 */
[----:B------:R-:W-:Y:S05]  /*e0e0*/  EXIT ;  /* 0x000000000000794d */ /* 0x000fea0003800000 */
.L_x_29568:
        /* <DEDUP_REMOVED lines=9> */
.L_x_36438:


//--------------------- .text._ZN2at6native27unrolled_elementwise_kernelIZZZNS0_17expm1_kernel_cudaERNS_18TensorIteratorBaseEENKUlvE_clEvENKUlvE_clEvEUldE_St5arrayIPcLm2EELi4E23TrivialOffsetCalculatorILi1EjESB_NS0_6memory12LoadWithCastILi1EEENSC_13StoreWithCastILi1EEEEEviT_T0_T2_T3_T4_T5_ --------------------------
	.section	.text._ZN2at6native27unrolled_elementwise_kernelIZZZNS0_17expm1_kernel_cudaERNS_18TensorIteratorBaseEENKUlvE_clEvENKUlvE_clEvEUldE_St5arrayIPcLm2EELi4E23TrivialOffsetCalculatorILi1EjESB_NS0_6memory12LoadWithCastILi1EEENSC_13StoreWithCastILi1EEEEEviT_T0_T2_T3_T4_T5_,"ax",@progbits
	.align	128
        .global         _ZN2at6native27unrolled_elementwise_kernelIZZZNS0_17expm1_kernel_cudaERNS_18TensorIteratorBaseEENKUlvE_clEvENKUlvE_clEvEUldE_St5arrayIPcLm2EELi4E23TrivialOffsetCalculatorILi1EjESB_NS0_6memory12LoadWithCastILi1EEENSC_13StoreWithCastILi1EEEEEviT_T0_T2_T3_T4_T5_
        .type           _ZN2at6native27unrolled_elementwise_kernelIZZZNS0_17expm1_kernel_cudaERNS_18TensorIteratorBaseEENKUlvE_clEvENKUlvE_clEvEUldE_St5arrayIPcLm2EELi4E23TrivialOffsetCalculatorILi1EjESB_NS0_6memory12LoadWithCastILi1EEENSC_13StoreWithCastILi1EEEEEviT_T0_T2_T3_T4_T5_,@function
        .size           _ZN2at6native27unrolled_elementwise_kernelIZZZNS0_17expm1_kernel_cudaERNS_18TensorIteratorBaseEENKUlvE_clEvENKUlvE_clEvEUldE_St5arrayIPcLm2EELi4E23TrivialOffsetCalculatorILi1EjESB_NS0_6memory12LoadWithCastILi1EEENSC_13StoreWithCastILi1EEEEEviT_T0_T2_T3_T4_T5_,(.L_x_36439 - _ZN2at6native27unrolled_elementwise_kernelIZZZNS0_17expm1_kernel_cudaERNS_18TensorIteratorBaseEENKUlvE_clEvENKUlvE_clEvEUldE_St5arrayIPcLm2EELi4E23TrivialOffsetCalculatorILi1EjESB_NS0_6memory12LoadWithCastILi1EEENSC_13StoreWithCastILi1EEEEEviT_T0_T2_T3_T4_T5_)
        .other          _ZN2at6native27unrolled_elementwise_kernelIZZZNS0_17expm1_kernel_cudaERNS_18TensorIteratorBaseEENKUlvE_clEvENKUlvE_clEvEUldE_St5arrayIPcLm2EELi4E23TrivialOffsetCalculatorILi1EjESB_NS0_6memory12LoadWithCastILi1EEENSC_13StoreWithCastILi1EEEEEviT_T0_T2_T3_T4_T5_,@"STO_CUDA_ENTRY STV_DEFAULT"
_ZN2at6native27unrolled_elementwise_kernelIZZZNS0_17expm1_kernel_cudaERNS_18TensorIteratorBaseEENKUlvE_clEvENKUlvE_clEvEUldE_St5arrayIPcLm2EELi4E23TrivialOffsetCalculatorILi1EjESB_NS0_6memory12LoadWithCastILi1EEENSC_13StoreWithCastILi1EEEEEviT_T0_T2_T3_T4_T5_:
.text._ZN2at6native27unrolled_elementwise_kernelIZZZNS0_17expm1_kernel_cudaERNS_18TensorIteratorBaseEENKUlvE_clEvENKUlvE_clEvEUldE_St5arrayIPcLm2EELi4E23TrivialOffsetCalculatorILi1EjESB_NS0_6memory12LoadWithCastILi1EEENSC_13StoreWithCastILi1EEEEEviT_T0_T2_T3_T4_T5_:
        /* <DEDUP_REMOVED lines=32> */
.L_x_29574:
[----:B------:R-:W2:Y:S02]  /*0200*/  LDG.E.U8 R4, desc[UR36][R4.64] ;  /* 0x0000002404047981 */ /* 0x000ea4000c1e1100 */
[----:B--2---:R0:W1:Y:S01]  /*0210*/  I2F.F64.U16 R26, R4 ;  /* 0x00000004001a7312 */ /* 0x0040620000101800 */
[----:B------:R-:W-:Y:S05]  /*0220*/  BRA `(.L_x_29576) ;  /* 0x0000000c00747947 */ /* 0x000fea0003800000 */
.L_x_29573:
        /* <DEDUP_REMOVED lines=9> */
.L_x_29578:
[----:B------:R-:W2:Y:S02]  /*02c0*/  LDG.E R4, desc[UR36][R4.64] ;  /* 0x0000002404047981 */ /* 0x000ea4000c1e1900 */
[----:B--2---:R1:W2:Y:S01]  /*02d0*/  I2F.F64 R26, R4 ;  /* 0x00000004001a7312 */ /* 0x0042a20000201c00 */
[----:B------:R-:W-:Y:S05]  /*02e0*/  BRA `(.L_x_29576) ;  /* 0x0000000c00447947 */ /* 0x000fea0003800000 */
.L_x_29577:
[----:B------:R-:W2:Y:S02]  /*02f0*/  LDG.E.U16 R4, desc[UR36][R4.64] ;  /* 0x0000002404047981 */ /* 0x000ea4000c1e1500 */
[----:B--2---:R3:W4:Y:S01]  /*0300*/  I2F.F64.S16 R26, R4 ;  /* 0x00000004001a7312 */ /* 0x0047220000101c00 */
[----:B------:R-:W-:Y:S05]  /*0310*/  BRA `(.L_x_29576) ;  /* 0x0000000c00387947 */ /* 0x000fea0003800000 */
.L_x_29572:
        /* <DEDUP_REMOVED lines=10> */
.L_x_29580:
[----:B------:R-:W2:Y:S02]  /*03c0*/  LDG.E.U16 R0, desc[UR36][R4.64] ;  /* 0x0000002404007981 */ /* 0x000ea4000c1e1500 */
[----:B--2---:R-:W-:-:S05]  /*03d0*/  HADD2.F32 R0, -RZ, R0.H0_H0 ;  /* 0x20000000ff007230 */ /* 0x004fca0000004100 */
[----:B------:R-:W-:-:S04]  /*03e0*/  FMUL.FTZ R0, R0, 1 ;  /* 0x3f80000000007820 */ /* 0x000fc80000410000 */
[----:B------:R0:W1:Y:S01]  /*03f0*/  F2F.F64.F32 R26, R0 ;  /* 0x00000000001a7310 */ /* 0x0000620000201800 */
[----:B------:R-:W-:Y:S05]  /*0400*/  BRA `(.L_x_29576) ;  /* 0x0000000800fc7947 */ /* 0x000fea0003800000 */
.L_x_29579:
        /* <DEDUP_REMOVED lines=10> */
.L_x_29582:
[----:B------:R-:W2:Y:S02]  /*04b0*/  LDG.E.U16 R4, desc[UR36][R4.64] ;  /* 0x0000002404047981 */ /* 0x000ea4000c1e1500 */
[----:B--2---:R-:W-:-:S05]  /*04c0*/  HADD2.F32 R0, -RZ, R4.H0_H0 ;  /* 0x20000004ff007230 */ /* 0x004fca0000004100 */
[----:B------:R-:W-:-:S04]  /*04d0*/  FMUL.FTZ R0, R0, 1 ;  /* 0x3f80000000007820 */ /* 0x000fc80000410000 */
[----:B------:R0:W1:Y:S01]  /*04e0*/  F2F.F64.F32 R26, R0 ;  /* 0x00000000001a7310 */ /* 0x0000620000201800 */
[----:B------:R-:W-:Y:S05]  /*04f0*/  BRA `(.L_x_29576) ;  /* 0x0000000800c07947 */ /* 0x000fea0003800000 */
.L_x_29581:
[----:B------:R0:W5:Y:S01]  /*0500*/  LDG.E.64 R26, desc[UR36][R4.64] ;  /* 0x00000024041a7981 */ /* 0x000162000c1e1b00 */
[----:B------:R-:W-:Y:S05]  /*0510*/  BRA `(.L_x_29576) ;  /* 0x0000000800b87947 */ /* 0x000fea0003800000 */
.L_x_29571:
        /* <DEDUP_REMOVED lines=13> */
.L_x_29585:
[----:B------:R0:W5:Y:S01]  /*05f0*/  LDG.E.64 R26, desc[UR36][R4.64] ;  /* 0x00000024041a7981 */ /* 0x000162000c1e1b00 */
[----:B------:R-:W-:Y:S05]  /*0600*/  BRA `(.L_x_29576) ;  /* 0x00000008007c7947 */ /* 0x000fea0003800000 */
.L_x_29584:
        /* <DEDUP_REMOVED lines=28> */
.L_x_29587:
        /* <DEDUP_REMOVED lines=16> */
.L_x_29586:
[----:B------:R-:W2:Y:S02]  /*08d0*/  LDG.E.U16 R0, desc[UR36][R4.64] ;  /* 0x0000002404007981 */ /* 0x000ea4000c1e1500 */
[----:B--2---:R-:W-:-:S04]  /*08e0*/  IMAD.U32 R0, R0, 0x10000, RZ ;  /* 0x0001000000007824 */ /* 0x004fc800078e00ff */
[----:B------:R-:W-:-:S04]  /*08f0*/  FMUL.FTZ R0, R0, 1 ;  /* 0x3f80000000007820 */ /* 0x000fc80000410000 */
[----:B------:R0:W1:Y:S01]  /*0900*/  F2F.F64.F32 R26, R0 ;  /* 0x00000000001a7310 */ /* 0x0000620000201800 */
[----:B------:R-:W-:Y:S05]  /*0910*/  BRA `(.L_x_29576) ;  /* 0x0000000400b87947 */ /* 0x000fea0003800000 */
.L_x_29583:
        /* <DEDUP_REMOVED lines=11> */
.L_x_29590:
        /* <DEDUP_REMOVED lines=21> */
.L_x_29594:
[----:B------:R-:W-:Y:S05]  /*0b20*/  BSYNC B1 ;  /* 0x0000000000017941 */ /* 0x000fea0003800000 */
.L_x_29593:
[----:B------:R-:W-:Y:S01]  /*0b30*/  LEA R5, R0, 0x3b800000, 0x17 ;  /* 0x3b80000000057811 */ /* 0x000fe200078eb8ff */
[----:B------:R-:W-:-:S05]  /*0b40*/  IMAD.SHL.U32 R0, R3, 0x100000, RZ ;  /* 0x0010000003007824 */ /* 0x000fca00078e00ff */
[----:B------:R-:W-:-:S07]  /*0b50*/  LOP3.LUT R0, R5, R0, R6, 0xfe, !PT ;  /* 0x0000000005007212 */ /* 0x000fce00078efe06 */
.L_x_29592:
[----:B------:R-:W-:Y:S05]  /*0b60*/  BSYNC B0 ;  /* 0x0000000000007941 */ /* 0x000fea0003800000 */
.L_x_29591:
[----:B------:R-:W-:-:S04]  /*0b70*/  FMUL.FTZ R0, R0, 1 ;  /* 0x3f80000000007820 */ /* 0x000fc80000410000 */
[----:B------:R0:W1:Y:S01]  /*0b80*/  F2F.F64.F32 R26, R0 ;  /* 0x00000000001a7310 */ /* 0x0000620000201800 */
[----:B------:R-:W-:Y:S05]  /*0b90*/  BRA `(.L_x_29576) ;  /* 0x0000000400187947 */ /* 0x000fea0003800000 */
.L_x_29589:
        /* <DEDUP_REMOVED lines=21> */
.L_x_29598:
[----:B------:R-:W-:Y:S05]  /*0cf0*/  BSYNC B1 ;  /* 0x0000000000017941 */ /* 0x000fea0003800000 */
.L_x_29597:
[----:B------:R-:W-:Y:S01]  /*0d00*/  LEA R5, R0, 0x37800000, 0x17 ;  /* 0x3780000000057811 */ /* 0x000fe200078eb8ff */
[----:B------:R-:W-:-:S05]  /*0d10*/  IMAD.SHL.U32 R0, R3, 0x200000, RZ ;  /* 0x0020000003007824 */ /* 0x000fca00078e00ff */
[----:B------:R-:W-:-:S07]  /*0d20*/  LOP3.LUT R0, R5, R0, R6, 0xfe, !PT ;  /* 0x0000000005007212 */ /* 0x000fce00078efe06 */
.L_x_29596:
[----:B------:R-:W-:Y:S05]  /*0d30*/  BSYNC B0 ;  /* 0x0000000000007941 */ /* 0x000fea0003800000 */
.L_x_29595:
[----:B------:R-:W-:-:S04]  /*0d40*/  FMUL.FTZ R0, R0, 1 ;  /* 0x3f80000000007820 */ /* 0x000fc80000410000 */
[----:B------:R0:W1:Y:S01]  /*0d50*/  F2F.F64.F32 R26, R0 ;  /* 0x00000000001a7310 */ /* 0x0000620000201800 */
[----:B------:R-:W-:Y:S05]  /*0d60*/  BRA `(.L_x_29576) ;  /* 0x0000000000a47947 */ /* 0x000fea0003800000 */
.L_x_29588:
        /* <DEDUP_REMOVED lines=14> */
.L_x_29602:
[----:B------:R-:W-:Y:S05]  /*0e50*/  BSYNC B0 ;  /* 0x0000000000007941 */ /* 0x000fea0003800000 */
.L_x_29601:
[----:B------:R-:W-:-:S04]  /*0e60*/  FMUL.FTZ R0, R0, 1 ;  /* 0x3f80000000007820 */ /* 0x000fc80000410000 */
[----:B------:R0:W1:Y:S01]  /*0e70*/  F2F.F64.F32 R26, R0 ;  /* 0x00000000001a7310 */ /* 0x0000620000201800 */
[----:B------:R-:W-:Y:S05]  /*0e80*/  BRA `(.L_x_29576) ;  /* 0x00000000005c7947 */ /* 0x000fea0003800000 */
.L_x_29575:
        /* <DEDUP_REMOVED lines=16> */
.L_x_29603:
[----:B------:R-:W-:Y:S01]  /*0f90*/  CS2R R26, SRZ ;  /* 0x00000000001a7805 */ /* 0x000fe2000001ff00 */
[----:B------:R-:W-:Y:S06]  /*0fa0*/  BRA `(.L_x_29576) ;  /* 0x0000000000147947 */ /* 0x000fec0003800000 */
.L_x_29600:
[----:B------:R-:W2:Y:S02]  /*0fb0*/  LDG.E.64 R26, desc[UR36][R4.64] ;  /* 0x00000024041a7981 */ /* 0x000ea4000c1e1b00 */
[----:B--2---:R-:W0:Y:S01]  /*0fc0*/  I2F.F64.U64 R26, R26 ;  /* 0x0000001a001a7312 */ /* 0x004e220000301800 */
[----:B------:R-:W-:Y:S05]  /*0fd0*/  BRA `(.L_x_29576) ;  /* 0x0000000000087947 */ /* 0x000fea0003800000 */
.L_x_29599:
[----:B------:R-:W2:Y:S02]  /*0fe0*/  LDG.E R4, desc[UR36][R4.64] ;  /* 0x0000002404047981 */ /* 0x000ea4000c1e1900 */
[----:B--2---:R0:W1:Y:S02]  /*0ff0*/  I2F.F64.U32 R26, R4 ;  /* 0x00000004001a7312 */ /* 0x0040640000201800 */
.L_x_29576:
[----:B------:R-:W3:Y:S02]  /*1000*/  S2R R22, SR_TID.X ;  /* 0x0000000000167919 */ /* 0x000ee40000002100 */
[----:B---3--:R-:W-:-:S07]  /*1010*/  VIADD R22, R22, 0x80 ;  /* 0x0000008016167836 */ /* 0x008fce0000000000 */
.L_x_29570:
[----:B------:R-:W-:Y:S05]  /*1020*/  BSYNC B6 ;  /* 0x0000000000067941 */ /* 0x000fea0003800000 */
.L_x_29569:
        /* <DEDUP_REMOVED lines=24> */
.L_x_29609:
[----:B------:R-:W3:Y:S02]  /*11b0*/  LDG.E.U8 R4, desc[UR36][R4.64] ;  /* 0x0000002404047981 */ /* 0x000ee4000c1e1100 */
[----:B---3--:R0:W1:Y:S01]  /*11c0*/  I2F.F64.U16 R28, R4 ;  /* 0x00000004001c7312 */ /* 0x0080620000101800 */
[----:B------:R-:W-:Y:S05]  /*11d0*/  BRA `(.L_x_29611) ;  /* 0x0000000c00707947 */ /* 0x000fea0003800000 */
.L_x_29608:
        /* <DEDUP_REMOVED lines=9> */
.L_x_29613:
[----:B------:R-:W3:Y:S02]  /*1270*/  LDG.E R4, desc[UR36][R4.64] ;  /* 0x0000002404047981 */ /* 0x000ee4000c1e1900 */
[----:B---3--:R0:W1:Y:S01]  /*1280*/  I2F.F64 R28, R4 ;  /* 0x00000004001c7312 */ /* 0x0080620000201c00 */
[----:B------:R-:W-:Y:S05]  /*1290*/  BRA `(.L_x_29611) ;  /* 0x0000000c00407947 */ /* 0x000fea0003800000 */
.L_x_29612:
[----:B------:R-:W3:Y:S02]  /*12a0*/  LDG.E.U16 R4, desc[UR36][R4.64] ;  /* 0x0000002404047981 */ /* 0x000ee4000c1e1500 */
[----:B---3--:R0:W1:Y:S01]  /*12b0*/  I2F.F64.S16 R28, R4 ;  /* 0x00000004001c7312 */ /* 0x0080620000101c00 */
[----:B------:R-:W-:Y:S05]  /*12c0*/  BRA `(.L_x_29611) ;  /* 0x0000000c00347947 */ /* 0x000fea0003800000 */
.L_x_29607:
        /* <DEDUP_REMOVED lines=10> */
.L_x_29615:
[----:B------:R-:W3:Y:S02]  /*1370*/  LDG.E.U16 R0, desc[UR36][R4.64] ;  /* 0x0000002404007981 */ /* 0x000ee4000c1e1500 */
[----:B---3--:R-:W-:-:S05]  /*1380*/  HADD2.F32 R0, -RZ, R0.H0_H0 ;  /* 0x20000000ff007230 */ /* 0x008fca0000004100 */
[----:B------:R-:W-:-:S04]  /*1390*/  FMUL.FTZ R0, R0, 1 ;  /* 0x3f80000000007820 */ /* 0x000fc80000410000 */
[----:B------:R0:W1:Y:S01]  /*13a0*/  F2F.F64.F32 R28, R0 ;  /* 0x00000000001c7310 */ /* 0x0000620000201800 */
[----:B------:R-:W-:Y:S05]  /*13b0*/  BRA `(.L_x_29611) ;  /* 0x0000000800f87947 */ /* 0x000fea0003800000 */
.L_x_29614:
        /* <DEDUP_REMOVED lines=10> */
.L_x_29617:
[----:B------:R-:W3:Y:S02]  /*1460*/  LDG.E.U16 R4, desc[UR36][R4.64] ;  /* 0x0000002404047981 */ /* 0x000ee4000c1e1500 */
[----:B---3--:R-:W-:-:S05]  /*1470*/  HADD2.F32 R0, -RZ, R4.H0_H0 ;  /* 0x20000004ff007230 */ /* 0x008fca0000004100 */
[----:B------:R-:W-:-:S04]  /*1480*/  FMUL.FTZ R0, R0, 1 ;  /* 0x3f80000000007820 */ /* 0x000fc80000410000 */
[----:B------:R0:W1:Y:S01]  /*1490*/  F2F.F64.F32 R28, R0 ;  /* 0x00000000001c7310 */ /* 0x0000620000201800 */
[----:B------:R-:W-:Y:S05]  /*14a0*/  BRA `(.L_x_29611) ;  /* 0x0000000800bc7947 */ /* 0x000fea0003800000 */
.L_x_29616:
[----:B------:R0:W5:Y:S01]  /*14b0*/  LDG.E.64 R28, desc[UR36][R4.64] ;  /* 0x00000024041c7981 */ /* 0x000162000c1e1b00 */
[----:B------:R-:W-:Y:S05]  /*14c0*/  BRA `(.L_x_29611) ;  /* 0x0000000800b47947 */ /* 0x000fea0003800000 */
.L_x_29606:
        /* <DEDUP_REMOVED lines=13> */
.L_x_29620:
[----:B------:R0:W5:Y:S01]  /*15a0*/  LDG.E.64 R28, desc[UR36][R4.64] ;  /* 0x00000024041c7981 */ /* 0x000162000c1e1b00 */
[----:B------:R-:W-:Y:S05]  /*15b0*/  BRA `(.L_x_29611) ;  /* 0x0000000800787947 */ /* 0x000fea0003800000 */
.L_x_29619:
        /* <DEDUP_REMOVED lines=28> */
.L_x_29622:
        /* <DEDUP_REMOVED lines=15> */
.L_x_29621:
[----:B------:R-:W3:Y:S02]  /*1870*/  LDG.E.U16 R0, desc[UR36][R4.64] ;  /* 0x0000002404007981 */ /* 0x000ee4000c1e1500 */
[----:B---3--:R-:W-:-:S04]  /*1880*/  IMAD.U32 R0, R0, 0x10000, RZ ;  /* 0x0001000000007824 */ /* 0x008fc800078e00ff */
[----:B------:R-:W-:-:S04]  /*1890*/  FMUL.FTZ R0, R0, 1 ;  /* 0x3f80000000007820 */ /* 0x000fc80000410000 */
[----:B------:R0:W1:Y:S01]  /*18a0*/  F2F.F64.F32 R28, R0 ;  /* 0x00000000001c7310 */ /* 0x0000620000201800 */
[----:B------:R-:W-:Y:S05]  /*18b0*/  BRA `(.L_x_29611) ;  /* 0x0000000400b87947 */ /* 0x000fea0003800000 */
.L_x_29618:
        /* <DEDUP_REMOVED lines=11> */
.L_x_29625:
        /* <DEDUP_REMOVED lines=21> */
.L_x_29629:
[----:B------:R-:W-:Y:S05]  /*1ac0*/  BSYNC B1 ;  /* 0x0000000000017941 */ /* 0x000fea0003800000 */
.L_x_29628:
[----:B------:R-:W-:Y:S01]  /*1ad0*/  LEA R5, R0, 0x3b800000, 0x17 ;  /* 0x3b80000000057811 */ /* 0x000fe200078eb8ff */
[----:B------:R-:W-:-:S05]  /*1ae0*/  IMAD.SHL.U32 R0, R3, 0x100000, RZ ;  /* 0x0010000003007824 */ /* 0x000fca00078e00ff */
[----:B------:R-:W-:-:S07]  /*1af0*/  LOP3.LUT R0, R5, R0, R6, 0xfe, !PT ;  /* 0x0000000005007212 */ /* 0x000fce00078efe06 */
.L_x_29627:
[----:B------:R-:W-:Y:S05]  /*1b00*/  BSYNC B0 ;  /* 0x0000000000007941 */ /* 0x000fea0003800000 */
.L_x_29626:
[----:B------:R-:W-:-:S04]  /*1b10*/  FMUL.FTZ R0, R0, 1 ;  /* 0x3f80000000007820 */ /* 0x000fc80000410000 */
[----:B------:R0:W1:Y:S01]  /*1b20*/  F2F.F64.F32 R28, R0 ;  /* 0x00000000001c7310 */ /* 0x0000620000201800 */
[----:B------:R-:W-:Y:S05]  /*1b30*/  BRA `(.L_x_29611) ;  /* 0x0000000400187947 */ /* 0x000fea0003800000 */
.L_x_29624:
        /* <DEDUP_REMOVED lines=21> */
.L_x_29633:
[----:B------:R-:W-:Y:S05]  /*1c90*/  BSYNC B1 ;  /* 0x0000000000017941 */ /* 0x000fea0003800000 */
.L_x_29632:
[----:B------:R-:W-:Y:S01]  /*1ca0*/  LEA R5, R0, 0x37800000, 0x17 ;  /* 0x3780000000057811 */ /* 0x000fe200078eb8ff */
[----:B------:R-:W-:-:S05]  /*1cb0*/  IMAD.SHL.U32 R0, R3, 0x200000, RZ ;  /* 0x0020000003007824 */ /* 0x000fca00078e00ff */
[----:B------:R-:W-:-:S07]  /*1cc0*/  LOP3.LUT R0, R5, R0, R6, 0xfe, !PT ;  /* 0x0000000005007212 */ /* 0x000fce00078efe06 */
.L_x_29631:
[----:B------:R-:W-:Y:S05]  /*1cd0*/  BSYNC B0 ;  /* 0x0000000000007941 */ /* 0x000fea0003800000 */
.L_x_29630:
[----:B------:R-:W-:-:S04]  /*1ce0*/  FMUL.FTZ R0, R0, 1 ;  /* 0x3f80000000007820 */ /* 0x000fc80000410000 */
[----:B------:R0:W1:Y:S01]  /*1cf0*/  F2F.F64.F32 R28, R0 ;  /* 0x00000000001c7310 */ /* 0x0000620000201800 */
[----:B------:R-:W-:Y:S05]  /*1d00*/  BRA `(.L_x_29611) ;  /* 0x0000000000a47947 */ /* 0x000fea0003800000 */
.L_x_29623:
        /* <DEDUP_REMOVED lines=14> */
.L_x_29637:
[----:B------:R-:W-:Y:S05]  /*1df0*/  BSYNC B0 ;  /* 0x0000000000007941 */ /* 0x000fea0003800000 */
.L_x_29636:
[----:B------:R-:W-:-:S04]  /*1e00*/  FMUL.FTZ R0, R0, 1 ;  /* 0x3f80000000007820 */ /* 0x000fc80000410000 */
[----:B------:R0:W1:Y:S01]  /*1e10*/  F2F.F64.F32 R28, R0 ;  /* 0x00000000001c7310 */ /* 0x0000620000201800 */
[----:B------:R-:W-:Y:S05]  /*1e20*/  BRA `(.L_x_29611) ;  /* 0x00000000005c7947 */ /* 0x000fea0003800000 */
.L_x_29610:
        /* <DEDUP_REMOVED lines=16> */
.L_x_29638:
[----:B------:R-:W-:Y:S01]  /*1f30*/  CS2R R28, SRZ ;  /* 0x00000000001c7805 */ /* 0x000fe2000001ff00 */
[----:B------:R-:W-:Y:S06]  /*1f40*/  BRA `(.L_x_29611) ;  /* 0x0000000000147947 */ /* 0x000fec0003800000 */
.L_x_29635:
[----:B------:R-:W3:Y:S02]  /*1f50*/  LDG.E.64 R28, desc[UR36][R4.64] ;  /* 0x00000024041c7981 */ /* 0x000ee4000c1e1b00 */
[----:B---3--:R-:W0:Y:S01]  /*1f60*/  I2F.F64.U64 R28, R28 ;  /* 0x0000001c001c7312 */ /* 0x008e220000301800 */
[----:B------:R-:W-:Y:S05]  /*1f70*/  BRA `(.L_x_29611) ;  /* 0x0000000000087947 */ /* 0x000fea0003800000 */
.L_x_29634:
[----:B------:R-:W3:Y:S02]  /*1f80*/  LDG.E R4, desc[UR36][R4.64] ;  /* 0x0000002404047981 */ /* 0x000ee4000c1e1900 */
[----:B---3--:R0:W1:Y:S02]  /*1f90*/  I2F.F64.U32 R28, R4 ;  /* 0x00000004001c7312 */ /* 0x0080640000201800 */
.L_x_29611:
[----:B------:R-:W-:-:S07]  /*1fa0*/  VIADD R22, R22, 0x80 ;  /* 0x0000008016167836 */ /* 0x000fce0000000000 */
.L_x_29605:
[----:B------:R-:W-:Y:S05]  /*1fb0*/  BSYNC B6 ;  /* 0x0000000000067941 */ /* 0x000fea0003800000 */
.L_x_29604:
        /* <DEDUP_REMOVED lines=26> */
.L_x_29644:
[----:B------:R-:W3:Y:S02]  /*2160*/  LDG.E.U8 R4, desc[UR36][R4.64] ;  /* 0x0000002404047981 */ /* 0x000ee4000c1e1100 */
[----:B---3--:R0:W1:Y:S01]  /*2170*/  I2F.F64.U16 R24, R4 ;  /* 0x0000000400187312 */ /* 0x0080620000101800 */
[----:B------:R-:W-:Y:S05]  /*2180*/  BRA `(.L_x_29646) ;  /* 0x0000000c00707947 */ /* 0x000fea0003800000 */
.L_x_29643:
        /* <DEDUP_REMOVED lines=9> */
.L_x_29648:
[----:B------:R-:W3:Y:S02]  /*2220*/  LDG.E R4, desc[UR36][R4.64] ;  /* 0x0000002404047981 */ /* 0x000ee4000c1e1900 */
[----:B---3--:R0:W1:Y:S01]  /*2230*/  I2F.F64 R24, R4 ;  /* 0x0000000400187312 */ /* 0x0080620000201c00 */
[----:B------:R-:W-:Y:S05]  /*2240*/  BRA `(.L_x_29646) ;  /* 0x0000000c00407947 */ /* 0x000fea0003800000 */
.L_x_29647:
[----:B------:R-:W3:Y:S02]  /*2250*/  LDG.E.U16 R4, desc[UR36][R4.64] ;  /* 0x0000002404047981 */ /* 0x000ee4000c1e1500 */
[----:B---3--:R0:W1:Y:S01]  /*2260*/  I2F.F64.S16 R24, R4 ;  /* 0x0000000400187312 */ /* 0x0080620000101c00 */
[----:B------:R-:W-:Y:S05]  /*2270*/  BRA `(.L_x_29646) ;  /* 0x0000000c00347947 */ /* 0x000fea0003800000 */
.L_x_29642:
        /* <DEDUP_REMOVED lines=10> */
.L_x_29650:
[----:B------:R-:W3:Y:S02]  /*2320*/  LDG.E.U16 R0, desc[UR36][R4.64] ;  /* 0x0000002404007981 */ /* 0x000ee4000c1e1500 */
[----:B---3--:R-:W-:-:S05]  /*2330*/  HADD2.F32 R0, -RZ, R0.H0_H0 ;  /* 0x20000000ff007230 */ /* 0x008fca0000004100 */
[----:B------:R-:W-:-:S04]  /*2340*/  FMUL.FTZ R0, R0, 1 ;  /* 0x3f80000000007820 */ /* 0x000fc80000410000 */
[----:B------:R0:W1:Y:S01]  /*2350*/  F2F.F64.F32 R24, R0 ;  /* 0x0000000000187310 */ /* 0x0000620000201800 */
[----:B------:R-:W-:Y:S05]  /*2360*/  BRA `(.L_x_29646) ;  /* 0x0000000800f87947 */ /* 0x000fea0003800000 */
.L_x_29649:
        /* <DEDUP_REMOVED lines=10> */
.L_x_29652:
[----:B------:R-:W3:Y:S02]  /*2410*/  LDG.E.U16 R4, desc[UR36][R4.64] ;  /* 0x0000002404047981 */ /* 0x000ee4000c1e1500 */
[----:B---3--:R-:W-:-:S05]  /*2420*/  HADD2.F32 R0, -RZ, R4.H0_H0 ;  /* 0x20000004ff007230 */ /* 0x008fca0000004100 */
[----:B------:R-:W-:-:S04]  /*2430*/  FMUL.FTZ R0, R0, 1 ;  /* 0x3f80000000007820 */ /* 0x000fc80000410000 */
[----:B------:R0:W1:Y:S01]  /*2440*/  F2F.F64.F32 R24, R0 ;  /* 0x0000000000187310 */ /* 0x0000620000201800 */
[----:B------:R-:W-:Y:S05]  /*2450*/  BRA `(.L_x_29646) ;  /* 0x0000000800bc7947 */ /* 0x000fea0003800000 */
.L_x_29651:
[----:B------:R0:W5:Y:S01]  /*2460*/  LDG.E.64 R24, desc[UR36][R4.64] ;  /* 0x0000002404187981 */ /* 0x000162000c1e1b00 */
[----:B------:R-:W-:Y:S05]  /*2470*/  BRA `(.L_x_29646) ;  /* 0x0000000800b47947 */ /* 0x000fea0003800000 */
.L_x_29641:
        /* <DEDUP_REMOVED lines=13> */
.L_x_29655:
[----:B------:R0:W5:Y:S01]  /*2550*/  LDG.E.64 R24, desc[UR36][R4.64] ;  /* 0x0000002404187981 */ /* 0x000162000c1e1b00 */
[----:B------:R-:W-:Y:S05]  /*2560*/  BRA `(.L_x_29646) ;  /* 0x0000000800787947 */ /* 0x000fea0003800000 */
.L_x_29654:
        /* <DEDUP_REMOVED lines=28> */
.L_x_29657:
        /* <DEDUP_REMOVED lines=15> */
.L_x_29656:
[----:B------:R-:W3:Y:S02]  /*2820*/  LDG.E.U16 R0, desc[UR36][R4.64] ;  /* 0x0000002404007981 */ /* 0x000ee4000c1e1500 */
[----:B---3--:R-:W-:-:S04]  /*2830*/  IMAD.U32 R0, R0, 0x10000, RZ ;  /* 0x0001000000007824 */ /* 0x008fc800078e00ff */
[----:B------:R-:W-:-:S04]  /*2840*/  FMUL.FTZ R0, R0, 1 ;  /* 0x3f80000000007820 */ /* 0x000fc80000410000 */
[----:B------:R0:W1:Y:S01]  /*2850*/  F2F.F64.F32 R24, R0 ;  /* 0x0000000000187310 */ /* 0x0000620000201800 */
[----:B------:R-:W-:Y:S05]  /*2860*/  BRA `(.L_x_29646) ;  /* 0x0000000400b87947 */ /* 0x000fea0003800000 */
.L_x_29653:
        /* <DEDUP_REMOVED lines=11> */
.L_x_29660:
        /* <DEDUP_REMOVED lines=21> */
.L_x_29664:
[----:B------:R-:W-:Y:S05]  /*2a70*/  BSYNC B1 ;  /* 0x0000000000017941 */ /* 0x000fea0003800000 */
.L_x_29663:
[----:B------:R-:W-:Y:S01]  /*2a80*/  LEA R5, R0, 0x3b800000, 0x17 ;  /* 0x3b80000000057811 */ /* 0x000fe200078eb8ff */
[----:B------:R-:W-:-:S05]  /*2a90*/  IMAD.SHL.U32 R0, R3, 0x100000, RZ ;  /* 0x0010000003007824 */ /* 0x000fca00078e00ff */
[----:B------:R-:W-:-:S07]  /*2aa0*/  LOP3.LUT R0, R5, R0, R6, 0xfe, !PT ;  /* 0x0000000005007212 */ /* 0x000fce00078efe06 */
.L_x_29662:
[----:B------:R-:W-:Y:S05]  /*2ab0*/  BSYNC B0 ;  /* 0x0000000000007941 */ /* 0x000fea0003800000 */
.L_x_29661:
[----:B------:R-:W-:-:S04]  /*2ac0*/  FMUL.FTZ R0, R0, 1 ;  /* 0x3f80000000007820 */ /* 0x000fc80000410000 */
[----:B------:R3:W0:Y:S01]  /*2ad0*/  F2F.F64.F32 R24, R0 ;  /* 0x0000000000187310 */ /* 0x0006220000201800 */
[----:B------:R-:W-:Y:S05]  /*2ae0*/  BRA `(.L_x_29646) ;  /* 0x0000000400187947 */ /* 0x000fea0003800000 */
.L_x_29659:
        /* <DEDUP_REMOVED lines=21> */
.L_x_29668:
[----:B------:R-:W-:Y:S05]  /*2c40*/  BSYNC B1 ;  /* 0x0000000000017941 */ /* 0x000fea0003800000 */
.L_x_29667:
[----:B------:R-:W-:Y:S01]  /*2c50*/  LEA R5, R0, 0x37800000, 0x17 ;  /* 0x3780000000057811 */ /* 0x000fe200078eb8ff */
[----:B------:R-:W-:-:S05]  /*2c60*/  IMAD.SHL.U32 R0, R3, 0x200000, RZ ;  /* 0x0020000003007824 */ /* 0x000fca00078e00ff */
[----:B------:R-:W-:-:S07]  /*2c70*/  LOP3.LUT R0, R5, R0, R6, 0xfe, !PT ;  /* 0x0000000005007212 */ /* 0x000fce00078efe06 */
.L_x_29666:
[----:B------:R-:W-:Y:S05]  /*2c80*/  BSYNC B0 ;  /* 0x0000000000007941 */ /* 0x000fea0003800000 */
.L_x_29665:
[----:B------:R-:W-:-:S04]  /*2c90*/  FMUL.FTZ R0, R0, 1 ;  /* 0x3f80000000007820 */ /* 0x000fc80000410000 */
[----:B------:R0:W1:Y:S01]  /*2ca0*/  F2F.F64.F32 R24, R0 ;  /* 0x0000000000187310 */ /* 0x0000620000201800 */
[----:B------:R-:W-:Y:S05]  /*2cb0*/  BRA `(.L_x_29646) ;  /* 0x0000000000a47947 */ /* 0x000fea0003800000 */
.L_x_29658:
        /* <DEDUP_REMOVED lines=14> */
.L_x_29672:
[----:B------:R-:W-:Y:S05]  /*2da0*/  BSYNC B0 ;  /* 0x0000000000007941 */ /* 0x000fea0003800000 */
.L_x_29671:
[----:B------:R-:W-:-:S04]  /*2db0*/  FMUL.FTZ R0, R0, 1 ;  /* 0x3f80000000007820 */ /* 0x000fc80000410000 */
[----:B------:R0:W1:Y:S01]  /*2dc0*/  F2F.F64.F32 R24, R0 ;  /* 0x0000000000187310 */ /* 0x0000620000201800 */
[----:B------:R-:W-:Y:S05]  /*2dd0*/  BRA `(.L_x_29646) ;  /* 0x00000000005c7947 */ /* 0x000fea0003800000 */
.L_x_29645:
        /* <DEDUP_REMOVED lines=16> */
.L_x_29673:
[----:B------:R-:W-:Y:S01]  /*2ee0*/  CS2R R24, SRZ ;  /* 0x0000000000187805 */ /* 0x000fe2000001ff00 */
[----:B------:R-:W-:Y:S06]  /*2ef0*/  BRA `(.L_x_29646) ;  /* 0x0000000000147947 */ /* 0x000fec0003800000 */
.L_x_29670:
[----:B------:R-:W3:Y:S02]  /*2f00*/  LDG.E.64 R24, desc[UR36][R4.64] ;  /* 0x0000002404187981 */ /* 0x000ee4000c1e1b00 */
[----:B---3--:R-:W0:Y:S01]  /*2f10*/  I2F.F64.U64 R24, R24 ;  /* 0x0000001800187312 */ /* 0x008e220000301800 */
[----:B------:R-:W-:Y:S05]  /*2f20*/  BRA `(.L_x_29646) ;  /* 0x0000000000087947 */ /* 0x000fea0003800000 */
.L_x_29669:
[----:B------:R-:W3:Y:S02]  /*2f30*/  LDG.E R4, desc[UR36][R4.64] ;  /* 0x0000002404047981 */ /* 0x000ee4000c1e1900 */
[----:B---3--:R0:W1:Y:S02]  /*2f40*/  I2F.F64.U32 R24, R4 ;  /* 0x0000000400187312 */ /* 0x0080640000201800 */
.L_x_29646:
[----:B------:R-:W-:-:S07]  /*2f50*/  VIADD R22, R22, 0x80 ;  /* 0x0000008016167836 */ /* 0x000fce0000000000 */
.L_x_29640:
[----:B------:R-:W-:Y:S05]  /*2f60*/  BSYNC B6 ;  /* 0x0000000000067941 */ /* 0x000fea0003800000 */
.L_x_29639:
        /* <DEDUP_REMOVED lines=23> */
.L_x_29679:
[----:B------:R-:W3:Y:S02]  /*30e0*/  LDG.E.U8 R4, desc[UR36][R4.64] ;  /* 0x0000002404047981 */ /* 0x000ee4000c1e1100 */
[----:B---3--:R0:W1:Y:S01]  /*30f0*/  I2F.F64.U16 R16, R4 ;  /* 0x0000000400107312 */ /* 0x0080620000101800 */
[----:B------:R-:W-:Y:S05]  /*3100*/  BRA `(.L_x_29675) ;  /* 0x0000000c006c7947 */ /* 0x000fea0003800000 */
.L_x_29678:
        /* <DEDUP_REMOVED lines=9> */
.L_x_29682:
[----:B------:R-:W3:Y:S02]  /*31a0*/  LDG.E R4, desc[UR36][R4.64] ;  /* 0x0000002404047981 */ /* 0x000ee4000c1e1900 */
[----:B---3--:R0:W1:Y:S01]  /*31b0*/  I2F.F64 R16, R4 ;  /* 0x0000000400107312 */ /* 0x0080620000201c00 */
[----:B------:R-:W-:Y:S05]  /*31c0*/  BRA `(.L_x_29675) ;  /* 0x0000000c003c7947 */ /* 0x000fea0003800000 */
.L_x_29681:
[----:B------:R-:W3:Y:S02]  /*31d0*/  LDG.E.U16 R4, desc[UR36][R4.64] ;  /* 0x0000002404047981 */ /* 0x000ee4000c1e1500 */
[----:B---3--:R0:W1:Y:S01]  /*31e0*/  I2F.F64.S16 R16, R4 ;  /* 0x0000000400107312 */ /* 0x0080620000101c00 */
[----:B------:R-:W-:Y:S05]  /*31f0*/  BRA `(.L_x_29675) ;  /* 0x0000000c00307947 */ /* 0x000fea0003800000 */
.L_x_29677:
        /* <DEDUP_REMOVED lines=10> */
.L_x_29684:
[----:B------:R-:W3:Y:S02]  /*32a0*/  LDG.E.U16 R0, desc[UR36][R4.64] ;  /* 0x0000002404007981 */ /* 0x000ee4000c1e1500 */
[----:B---3--:R-:W-:-:S05]  /*32b0*/  HADD2.F32 R0, -RZ, R0.H0_H0 ;  /* 0x20000000ff007230 */ /* 0x008fca0000004100 */
[----:B------:R-:W-:-:S04]  /*32c0*/  FMUL.FTZ R0, R0, 1 ;  /* 0x3f80000000007820 */ /* 0x000fc80000410000 */
[----:B------:R0:W1:Y:S01]  /*32d0*/  F2F.F64.F32 R16, R0 ;  /* 0x0000000000107310 */ /* 0x0000620000201800 */
[----:B------:R-:W-:Y:S05]  /*32e0*/  BRA `(.L_x_29675) ;  /* 0x0000000800f47947 */ /* 0x000fea0003800000 */
.L_x_29683:
        /* <DEDUP_REMOVED lines=10> */
.L_x_29686:
[----:B------:R-:W3:Y:S02]  /*3390*/  LDG.E.U16 R4, desc[UR36][R4.64] ;  /* 0x0000002404047981 */ /* 0x000ee4000c1e1500 */
[----:B---3--:R-:W-:-:S05]  /*33a0*/  HADD2.F32 R0, -RZ, R4.H0_H0 ;  /* 0x20000004ff007230 */ /* 0x008fca0000004100 */
[----:B------:R-:W-:-:S04]  /*33b0*/  FMUL.FTZ R0, R0, 1 ;  /* 0x3f80000000007820 */ /* 0x000fc80000410000 */
[----:B------:R0:W1:Y:S01]  /*33c0*/  F2F.F64.F32 R16, R0 ;  /* 0x0000000000107310 */ /* 0x0000620000201800 */
[----:B------:R-:W-:Y:S05]  /*33d0*/  BRA `(.L_x_29675) ;  /* 0x0000000800b87947 */ /* 0x000fea0003800000 */
.L_x_29685:
[----:B------:R0:W5:Y:S01]  /*33e0*/  LDG.E.64 R16, desc[UR36][R4.64] ;  /* 0x0000002404107981 */ /* 0x000162000c1e1b00 */
[----:B------:R-:W-:Y:S05]  /*33f0*/  BRA `(.L_x_29675) ;  /* 0x0000000800b07947 */ /* 0x000fea0003800000 */
.L_x_29676:
        /* <DEDUP_REMOVED lines=13> */
.L_x_29689:
[----:B------:R0:W5:Y:S01]  /*34d0*/  LDG.E.64 R16, desc[UR36][R4.64] ;  /* 0x0000002404107981 */ /* 0x000162000c1e1b00 */
[----:B------:R-:W-:Y:S05]  /*34e0*/  BRA `(.L_x_29675) ;  /* 0x0000000800747947 */ /* 0x000fea0003800000 */
.L_x_29688:
        /* <DEDUP_REMOVED lines=28> */
.L_x_29691:
        /* <DEDUP_REMOVED lines=15> */
.L_x_29690:
[----:B------:R-:W3:Y:S02]  /*37a0*/  LDG.E.U16 R0, desc[UR36][R4.64] ;  /* 0x0000002404007981 */ /* 0x000ee4000c1e1500 */
[----:B---3--:R-:W-:-:S04]  /*37b0*/  IMAD.U32 R0, R0, 0x10000, RZ ;  /* 0x0001000000007824 */ /* 0x008fc800078e00ff */
[----:B------:R-:W-:-:S04]  /*37c0*/  FMUL.FTZ R0, R0, 1 ;  /* 0x3f80000000007820 */ /* 0x000fc80000410000 */
[----:B------:R0:W1:Y:S01]  /*37d0*/  F2F.F64.F32 R16, R0 ;  /* 0x0000000000107310 */ /* 0x0000620000201800 */
[----:B------:R-:W-:Y:S05]  /*37e0*/  BRA `(.L_x_29675) ;  /* 0x0000000400b47947 */ /* 0x000fea0003800000 */
.L_x_29687:
        /* <DEDUP_REMOVED lines=11> */
.L_x_29694:
        /* <DEDUP_REMOVED lines=21> */
.L_x_29698:
[----:B------:R-:W-:Y:S05]  /*39f0*/  BSYNC B1 ;  /* 0x0000000000017941 */ /* 0x000fea0003800000 */
.L_x_29697:
[----:B------:R-:W-:Y:S01]  /*3a00*/  LEA R3, R0, 0x3b800000, 0x17 ;  /* 0x3b80000000037811 */ /* 0x000fe200078eb8ff */
[----:B------:R-:W-:-:S05]  /*3a10*/  IMAD.SHL.U32 R0, R2, 0x100000, RZ ;  /* 0x0010000002007824 */ /* 0x000fca00078e00ff */
[----:B------:R-:W-:-:S07]  /*3a20*/  LOP3.LUT R0, R3, R0, R4, 0xfe, !PT ;  /* 0x0000000003007212 */ /* 0x000fce00078efe04 */
.L_x_29696:
[----:B------:R-:W-:Y:S05]  /*3a30*/  BSYNC B0 ;  /* 0x0000000000007941 */ /* 0x000fea0003800000 */
.L_x_29695:
[----:B------:R-:W-:-:S04]  /*3a40*/  FMUL.FTZ R0, R0, 1 ;  /* 0x3f80000000007820 */ /* 0x000fc80000410000 */
[----:B------:R0:W1:Y:S01]  /*3a50*/  F2F.F64.F32 R16, R0 ;  /* 0x0000000000107310 */ /* 0x0000620000201800 */
[----:B------:R-:W-:Y:S05]  /*3a60*/  BRA `(.L_x_29675) ;  /* 0x0000000400147947 */ /* 0x000fea0003800000 */
.L_x_29693:
        /* <DEDUP_REMOVED lines=21> */
.L_x_29702:
[----:B------:R-:W-:Y:S05]  /*3bc0*/  BSYNC B1 ;  /* 0x0000000000017941 */ /* 0x000fea0003800000 */
.L_x_29701:
[----:B------:R-:W-:Y:S01]  /*3bd0*/  LEA R3, R0, 0x37800000, 0x17 ;  /* 0x3780000000037811 */ /* 0x000fe200078eb8ff */
[----:B------:R-:W-:-:S05]  /*3be0*/  IMAD.SHL.U32 R0, R2, 0x200000, RZ ;  /* 0x0020000002007824 */ /* 0x000fca00078e00ff */
[----:B------:R-:W-:-:S07]  /*3bf0*/  LOP3.LUT R0, R3, R0, R4, 0xfe, !PT ;  /* 0x0000000003007212 */ /* 0x000fce00078efe04 */
.L_x_29700:
[----:B------:R-:W-:Y:S05]  /*3c00*/  BSYNC B0 ;  /* 0x0000000000007941 */ /* 0x000fea0003800000 */
.L_x_29699:
[----:B------:R-:W-:-:S04]  /*3c10*/  FMUL.FTZ R0, R0, 1 ;  /* 0x3f80000000007820 */ /* 0x000fc80000410000 */
[----:B------:R0:W1:Y:S01]  /*3c20*/  F2F.F64.F32 R16, R0 ;  /* 0x0000000000107310 */ /* 0x0000620000201800 */
[----:B------:R-:W-:Y:S05]  /*3c30*/  BRA `(.L_x_29675) ;  /* 0x0000000000a07947 */ /* 0x000fea0003800000 */
.L_x_29692:
        /* <DEDUP_REMOVED lines=14> */
.L_x_29706:
[----:B------:R-:W-:Y:S05]  /*3d20*/  BSYNC B0 ;  /* 0x0000000000007941 */ /* 0x000fea0003800000 */
.L_x_29705:
[----:B------:R-:W-:-:S04]  /*3d30*/  FMUL.FTZ R0, R0, 1 ;  /* 0x3f80000000007820 */ /* 0x000fc80000410000 */
[----:B------:R0:W1:Y:S01]  /*3d40*/  F2F.F64.F32 R16, R0 ;  /* 0x0000000000107310 */ /* 0x0000620000201800 */
[----:B------:R-:W-:Y:S05]  /*3d50*/  BRA `(.L_x_29675) ;  /* 0x0000000000587947 */ /* 0x000fea0003800000 */
.L_x_29680:
        /* <DEDUP_REMOVED lines=16> */
.L_x_29707:
[----:B------:R-:W-:Y:S05]  /*3e60*/  BRA `(.L_x_29675) ;  /* 0x0000000000147947 */ /* 0x000fea0003800000 */
.L_x_29704:
[----:B------:R-:W3:Y:S02]  /*3e70*/  LDG.E.64 R16, desc[UR36][R4.64] ;  /* 0x0000002404107981 */ /* 0x000ee4000c1e1b00 */
[----:B---3--:R-:W0:Y:S01]  /*3e80*/  I2F.F64.U64 R16, R16 ;  /* 0x0000001000107312 */ /* 0x008e220000301800 */
[----:B------:R-:W-:Y:S05]  /*3e90*/  BRA `(.L_x_29675) ;  /* 0x0000000000087947 */ /* 0x000fea0003800000 */
.L_x_29703:
[----:B------:R-:W3:Y:S02]  /*3ea0*/  LDG.E R4, desc[UR36][R4.64] ;  /* 0x0000002404047981 */ /* 0x000ee4000c1e1900 */
[----:B---3--:R0:W1:Y:S02]  /*3eb0*/  I2F.F64.U32 R16, R4 ;  /* 0x0000000400107312 */ /* 0x0080640000201800 */
.L_x_29675:
[----:B------:R-:W-:Y:S05]  /*3ec0*/  BSYNC B6 ;  /* 0x0000000000067941 */ /* 0x000fea0003800000 */
.L_x_29674:
[----:B------:R-:W2:Y:S01]  /*3ed0*/  S2R R22, SR_TID.X ;  /* 0x0000000000167919 */ /* 0x000ea20000002100 */
[----:B------:R-:W-:Y:S01]  /*3ee0*/  BSSY B0, `(.L_x_29708) ;  /* 0x000004a000007945 */ /* 0x000fe20003800000 */
[----:B--2---:R-:W-:-:S13]  /*3ef0*/  ISETP.GE.AND P0, PT, R22, R19, PT ;  /* 0x000000131600720c */ /* 0x004fda0003f06270 */
[----:B------:R-:W-:Y:S05]  /*3f00*/  @P0 BRA `(.L_x_29709) ;  /* 0x00000004001c0947 */ /* 0x000fea0003800000 */
[C---:B01--45:R-:W-:Y:S02]  /*3f10*/  FSETP.GEU.FTZ.AND P2, PT, R27.reuse, 4.1931471824645996094, PT ;  /* 0x40862e431b00780b */ /* 0x073fe40003f5e000 */
        /* <DEDUP_REMOVED lines=10> */
.L_x_29710:
[----:B------:R-:W-:Y:S01]  /*3fc0*/  IMAD.MOV.U32 R4, RZ, RZ, 0x652b82fe ;  /* 0x652b82feff047424 */ /* 0x000fe200078e00ff */
[----:B------:R-:W-:Y:S01]  /*3fd0*/  UMOV UR4, 0xfefa39ef ;  /* 0xfefa39ef00047882 */ /* 0x000fe20000000000 */
[----:B------:R-:W-:Y:S01]  /*3fe0*/  IMAD.MOV.U32 R5, RZ, RZ, 0x3ff71547 ;  /* 0x3ff71547ff057424 */ /* 0x000fe200078e00ff */
[----:B------:R-:W-:Y:S01]  /*3ff0*/  UMOV UR5, 0x3fe62e42 ;  /* 0x3fe62e4200057882 */ /* 0x000fe20000000000 */
[----:B---3--:R-:W-:-:S04]  /*4000*/  IMAD.SHL.U32 R0, R27, 0x2, RZ ;  /* 0x000000021b007824 */ /* 0x008fc800078e00ff */
        /* <DEDUP_REMOVED lines=46> */
[----:B------:R-:W-:Y:S02]  /*42f0*/  DMUL R8, R2, R6 ;  /* 0x0000000602087228 */ /* 0x000fe40000000000 */
[----:B------:R-:W-:-:S06]  /*4300*/  DADD R6, R4, -1 ;  /* 0xbff0000004067429 */ /* 0x000fcc0000000000 */
[----:B------:R-:W-:-:S08]  /*4310*/  DFMA R8, R2, R8, R2 ;  /* 0x000000080208722b */ /* 0x000fd00000000002 */
[----:B------:R-:W-:-:S08]  /*4320*/  DFMA R6, R8, R4, R6 ;  /* 0x000000040806722b */ /* 0x000fd00000000006 */
[----:B------:R-:W-:-:S10]  /*4330*/  DADD R4, R6, R6 ;  /* 0x0000000006047229 */ /* 0x000fd40000000006 */
[----:B------:R-:W-:Y:S02]  /*4340*/  @P2 FSEL R2, R4, R6, !P1 ;  /* 0x0000000604022208 */ /* 0x000fe40004800000 */
[----:B------:R-:W-:-:S03]  /*4350*/  @P2 FSEL R3, R5, R7, !P1 ;  /* 0x0000000705032208 */ /* 0x000fc60004800000 */
[----:B------:R-:W-:Y:S02]  /*4360*/  IMAD.MOV.U32 R4, RZ, RZ, R2 ;  /* 0x000000ffff047224 */ /* 0x000fe400078e0002 */
[----:B------:R-:W-:-:S07]  /*4370*/  IMAD.MOV.U32 R5, RZ, RZ, R3 ;  /* 0x000000ffff057224 */ /* 0x000fce00078e0003 */
.L_x_29709:
[----:B------:R-:W-:Y:S05]  /*4380*/  BSYNC B0 ;  /* 0x0000000000007941 */ /* 0x000fea0003800000 */
.L_x_29708:
[----:B01--45:R-:W-:Y:S01]  /*4390*/  VIADD R26, R22, 0x80 ;  /* 0x00000080161a7836 */ /* 0x033fe20000000000 */
[----:B------:R-:W-:Y:S04]  /*43a0*/  BSSY B0, `(.L_x_29711) ;  /* 0x000004a000007945 */ /* 0x000fe80003800000 */
[----:B------:R-:W-:-:S13]  /*43b0*/  ISETP.GE.AND P1, PT, R26, R19, PT ;  /* 0x000000131a00720c */ /* 0x000fda0003f26270 */
[----:B------:R-:W-:Y:S05]  /*43c0*/  @P1 BRA `(.L_x_29712) ;  /* 0x00000004001c1947 */ /* 0x000fea0003800000 */
[C---:B------:R-:W-:Y:S02]  /*43d0*/  FSETP.GEU.FTZ.AND P2, PT, R29.reuse, 4.1931471824645996094, PT ;  /* 0x40862e431d00780b */ /* 0x040fe40003f5e000 */
[----:B------:R-:W-:-:S13]  /*43e0*/  FSETP.GT.FTZ.AND P1, PT, R29, -3.1640625, PT ;  /* 0xc04a80001d00780b */ /* 0x000fda0003f34000 */
[----:B------:R-:W-:Y:S05]  /*43f0*/  @P1 BRA !P2, `(.L_x_29713) ;  /* 0x0000000000201947 */ /* 0x000fea0005000000 */
[C---:B------:R-:W-:Y:S01]  /*4400*/  DADD R2, R28.reuse, R28 ;  /* 0x000000001c027229 */ /* 0x040fe2000000001c */
[----:B---3--:R-:W-:Y:S01]  /*4410*/  IMAD.MOV.U32 R0, RZ, RZ, 0x3ff00000 ;  /* 0x3ff00000ff007424 */ /* 0x008fe200078e00ff */
[----:B------:R-:W-:Y:S01]  /*4420*/  ISETP.GE.AND P2, PT, R29, RZ, PT ;  /* 0x000000ff1d00720c */ /* 0x000fe20003f46270 */
[----:B------:R-:W-:-:S03]  /*4430*/  DSETP.GTU.AND P1, PT, |R28|, +INF , PT ;  /* 0x7ff000001c00742a */ /* 0x000fc60003f2c200 */
[----:B------:R-:W-:-:S04]  /*4440*/  FSEL R29, -R0, +QNAN , !P2 ;  /* 0x7ff00000001d7808 */ /* 0x000fc80005000100 */
[----:B------:R-:W-:Y:S02]  /*4450*/  FSEL R28, R2, RZ, P1 ;  /* 0x000000ff021c7208 */ /* 0x000fe40000800000 */
[----:B------:R-:W-:Y:S01]  /*4460*/  FSEL R29, R3, R29, P1 ;  /* 0x0000001d031d7208 */ /* 0x000fe20000800000 */
[----:B------:R-:W-:Y:S06]  /*4470*/  BRA `(.L_x_29712) ;  /* 0x0000000000f07947 */ /* 0x000fec0003800000 */
.L_x_29713:
        /* <DEDUP_REMOVED lines=9> */
[----:B------:R-:W-:-:S06]  /*4510*/  SEL R10, R6, RZ, P1 ;  /* 0x000000ff060a7207 */ /* 0x000fcc0000800000 */
        /* <DEDUP_REMOVED lines=10> */
[----:B------:R-:W-:Y:S01]  /*45c0*/  ISETP.NE.AND P1, PT, R10, 0x400, PT ;  /* 0x000004000a00780c */ /* 0x000fe20003f25270 */
[----:B------:R-:W-:Y:S02]  /*45d0*/  IMAD.MOV.U32 R2, RZ, RZ, R28 ;  /* 0x000000ffff027224 */ /* 0x000fe400078e001c */
[----:B------:R-:W-:-:S06]  /*45e0*/  IMAD.MOV.U32 R3, RZ, RZ, R29 ;  /* 0x000000ffff037224 */ /* 0x000fcc00078e001d */
        /* <DEDUP_REMOVED lines=25> */
[----:B------:R-:W-:Y:S02]  /*4780*/  VIADD R8, R10, 0xffffffff ;  /* 0xffffffff0a087836 */ /* 0x000fe40000000000 */
[----:B------:R-:W-:-:S05]  /*4790*/  @P1 IMAD.MOV R8, RZ, RZ, R10 ;  /* 0x000000ffff081224 */ /* 0x000fca00078e020a */
[----:B------:R-:W-:Y:S01]  /*47a0*/  DFMA R6, R2, R6, 0.5 ;  /* 0x3fe000000206742b */ /* 0x000fe20000000006 */
[----:B------:R-:W-:Y:S01]  /*47b0*/  LEA R9, R8, 0x3ff00000, 0x14 ;  /* 0x3ff0000008097811 */ /* 0x000fe200078ea0ff */
[----:B------:R-:W-:-:S06]  /*47c0*/  IMAD.MOV.U32 R8, RZ, RZ, RZ ;  /* 0x000000ffff087224 */ /* 0x000fcc00078e00ff */
[----:B------:R-:W-:Y:S02]  /*47d0*/  DMUL R6, R2, R6 ;  /* 0x0000000602067228 */ /* 0x000fe40000000000 */
[----:B------:R-:W-:-:S06]  /*47e0*/  DADD R10, R8, -1 ;  /* 0xbff00000080a7429 */ /* 0x000fcc0000000000 */
[----:B------:R-:W-:-:S08]  /*47f0*/  DFMA R6, R2, R6, R2 ;  /* 0x000000060206722b */ /* 0x000fd00000000002 */
[----:B------:R-:W-:-:S08]  /*4800*/  DFMA R6, R6, R8, R10 ;  /* 0x000000080606722b */ /* 0x000fd0000000000a */
[----:B------:R-:W-:-:S10]  /*4810*/  DADD R2, R6, R6 ;  /* 0x0000000006027229 */ /* 0x000fd40000000006 */
[----:B------:R-:W-:Y:S02]  /*4820*/  @P2 FSEL R28, R2, R6, !P1 ;  /* 0x00000006021c2208 */ /* 0x000fe40004800000 */
[----:B------:R-:W-:-:S07]  /*4830*/  @P2 FSEL R29, R3, R7, !P1 ;  /* 0x00000007031d2208 */ /* 0x000fce0004800000 */
.L_x_29712:
[----:B------:R-:W-:Y:S05]  /*4840*/  BSYNC B0 ;  /* 0x0000000000007941 */ /* 0x000fea0003800000 */
.L_x_29711:
[----:B---3--:R-:W-:Y:S01]  /*4850*/  VIADD R0, R22, 0x100 ;  /* 0x0000010016007836 */ /* 0x008fe20000000000 */
[----:B------:R-:W-:Y:S04]  /*4860*/  BSSY B0, `(.L_x_29714) ;  /* 0x000004a000007945 */ /* 0x000fe80003800000 */
[----:B------:R-:W-:-:S13]  /*4870*/  ISETP.GE.AND P1, PT, R0, R19, PT ;  /* 0x000000130000720c */ /* 0x000fda0003f26270 */
[----:B------:R-:W-:Y:S05]  /*4880*/  @P1 BRA `(.L_x_29715) ;  /* 0x00000004001c1947 */ /* 0x000fea0003800000 */
[C---:B------:R-:W-:Y:S02]  /*4890*/  FSETP.GEU.FTZ.AND P2, PT, R25.reuse, 4.1931471824645996094, PT ;  /* 0x40862e431900780b */ /* 0x040fe40003f5e000 */
        /* <DEDUP_REMOVED lines=10> */
.L_x_29716:
[----:B------:R-:W-:Y:S01]  /*4940*/  IMAD.MOV.U32 R6, RZ, RZ, 0x652b82fe ;  /* 0x652b82feff067424 */ /* 0x000fe200078e00ff */
[----:B------:R-:W-:Y:S01]  /*4950*/  UMOV UR4, 0xfefa39ef ;  /* 0xfefa39ef00047882 */ /* 0x000fe20000000000 */
[----:B------:R-:W-:Y:S01]  /*4960*/  IMAD.MOV.U32 R7, RZ, RZ, 0x3ff71547 ;  /* 0x3ff71547ff077424 */ /* 0x000fe200078e00ff */
[----:B------:R-:W-:Y:S01]  /*4970*/  UMOV UR5, 0x3fe62e42 ;  /* 0x3fe62e4200057882 */ /* 0x000fe20000000000 */
[----:B------:R-:W-:-:S04]  /*4980*/  IMAD.SHL.U32 R0, R25, 0x2, RZ ;  /* 0x0000000219007824 */ /* 0x000fc800078e00ff */
        /* <DEDUP_REMOVED lines=55> */
.L_x_29715:
[----:B------:R-:W-:Y:S05]  /*4d00*/  BSYNC B0 ;  /* 0x0000000000007941 */ /* 0x000fea0003800000 */
.L_x_29714:
[----:B------:R-:W-:Y:S01]  /*4d10*/  VIADD R0, R22, 0x180 ;  /* 0x0000018016007836 */ /* 0x000fe20000000000 */
        /* <DEDUP_REMOVED lines=14> */
.L_x_29719:
        /* <DEDUP_REMOVED lines=60> */
.L_x_29718:
[----:B------:R-:W-:Y:S05]  /*51c0*/  BSYNC B0 ;  /* 0x0000000000007941 */ /* 0x000fea0003800000 */
.L_x_29717:
[----:B------:R-:W0:Y:S01]  /*51d0*/  LDC.U8 R2, c[0x0][0x234] ;  /* 0x00008d00ff027b82 */ /* 0x000e220000000000 */
        /* <DEDUP_REMOVED lines=23> */
.L_x_29725:
[----:B------:R-:W0:Y:S01]  /*5350*/  F2I.S64.F64.TRUNC R4, R4 ;  /* 0x0000000400047311 */ /* 0x000e22000030d900 */
[----:B------:R-:W-:Y:S02]  /*5360*/  IMAD.MOV.U32 R22, RZ, RZ, R26 ;  /* 0x000000ffff167224 */ /* 0x000fe400078e001a */
[----:B0-----:R-:W-:-:S05]  /*5370*/  IMAD.MOV.U32 R3, RZ, RZ, R4 ;  /* 0x000000ffff037224 */ /* 0x001fca00078e0004 */
[----:B------:R0:W-:Y:S01]  /*5380*/  STG.E.U8 desc[UR36][R8.64], R3 ;  /* 0x0000000308007986 */ /* 0x0001e2000c101124 */
[----:B------:R-:W-:Y:S05]  /*5390*/  BRA `(.L_x_29721) ;  /* 0x0000001000407947 */ /* 0x000fea0003800000 */
.L_x_29724:
        /* <DEDUP_REMOVED lines=10> */
.L_x_29728:
[----:B------:R-:W0:Y:S01]  /*5440*/  F2I.F64.TRUNC R5, R4 ;  /* 0x0000000400057311 */ /* 0x000e22000030d100 */
[----:B------:R-:W-:Y:S01]  /*5450*/  IMAD.MOV.U32 R22, RZ, RZ, R26 ;  /* 0x000000ffff167224 */ /* 0x000fe200078e001a */
[----:B0-----:R3:W-:Y:S01]  /*5460*/  STG.E desc[UR36][R8.64], R5 ;  /* 0x0000000508007986 */ /* 0x0017e2000c101924 */
[----:B------:R-:W-:Y:S05]  /*5470*/  BRA `(.L_x_29721) ;  /* 0x0000001000087947 */ /* 0x000fea0003800000 */
.L_x_29727:
[----:B------:R-:W0:Y:S01]  /*5480*/  F2I.F64.TRUNC R5, R4 ;  /* 0x0000000400057311 */ /* 0x000e22000030d100 */
[----:B------:R-:W-:Y:S01]  /*5490*/  IMAD.MOV.U32 R22, RZ, RZ, R26 ;  /* 0x000000ffff167224 */ /* 0x000fe200078e001a */
[----:B0-----:R1:W-:Y:S01]  /*54a0*/  STG.E.U16 desc[UR36][R8.64], R5 ;  /* 0x0000000508007986 */ /* 0x0013e2000c101524 */
[----:B------:R-:W-:Y:S05]  /*54b0*/  BRA `(.L_x_29721) ;  /* 0x0000000c00f87947 */ /* 0x000fea0003800000 */
.L_x_29723:
        /* <DEDUP_REMOVED lines=14> */
.L_x_29730:
        /* <DEDUP_REMOVED lines=9> */
.L_x_29729:
        /* <DEDUP_REMOVED lines=15> */
.L_x_29732:
        /* <DEDUP_REMOVED lines=10> */
.L_x_29731:
[----:B------:R0:W-:Y:S01]  /*57c0*/  STG.E.64 desc[UR36][R8.64], R4 ;  /* 0x0000000408007986 */ /* 0x0001e2000c101b24 */
[----:B------:R-:W-:Y:S01]  /*57d0*/  IMAD.MOV.U32 R22, RZ, RZ, R26 ;  /* 0x000000ffff167224 */ /* 0x000fe200078e001a */
[----:B------:R-:W-:Y:S06]  /*57e0*/  BRA `(.L_x_29721) ;  /* 0x0000000c002c7947 */ /* 0x000fec0003800000 */
.L_x_29722:
        /* <DEDUP_REMOVED lines=13> */
.L_x_29735:
[----:B------:R-:W-:Y:S01]  /*58c0*/  CS2R R6, SRZ ;  /* 0x0000000000067805 */ /* 0x000fe2000001ff00 */
[----:B------:R-:W-:-:S04]  /*58d0*/  IMAD.MOV.U32 R22, RZ, RZ, R26 ;  /* 0x000000ffff167224 */ /* 0x000fc800078e001a */
[----:B------:R0:W-:Y:S01]  /*58e0*/  STG.E.128 desc[UR36][R8.64], R4 ;  /* 0x0000000408007986 */ /* 0x0001e2000c101d24 */
[----:B------:R-:W-:Y:S05]  /*58f0*/  BRA `(.L_x_29721) ;  /* 0x0000000800e87947 */ /* 0x000fea0003800000 */
.L_x_29734:
        /* <DEDUP_REMOVED lines=25> */
.L_x_29739:
[----:B------:R-:W-:Y:S05]  /*5a90*/  BSYNC B0 ;  /* 0x0000000000007941 */ /* 0x000fea0003800000 */
.L_x_29738:
[----:B------:R-:W-:Y:S01]  /*5aa0*/  LOP3.LUT R7, R0, R7, RZ, 0xfc, !PT ;  /* 0x0000000700077212 */ /* 0x000fe200078efcff */
[----:B------:R-:W-:-:S04]  /*5ab0*/  IMAD.MOV.U32 R22, RZ, RZ, R26 ;  /* 0x000000ffff167224 */ /* 0x000fc800078e001a */
[----:B------:R0:W-:Y:S01]  /*5ac0*/  STG.E.U8 desc[UR36][R8.64], R7 ;  /* 0x0000000708007986 */ /* 0x0001e2000c101124 */
[----:B------:R-:W-:Y:S05]  /*5ad0*/  BRA `(.L_x_29721) ;  /* 0x0000000800707947 */ /* 0x000fea0003800000 */
.L_x_29737:
        /* <DEDUP_REMOVED lines=17> */
.L_x_29741:
[----:B------:R-:W-:Y:S01]  /*5bf0*/  IMAD.MOV.U32 R0, RZ, RZ, 0x7f ;  /* 0x0000007fff007424 */ /* 0x000fe200078e00ff */
[----:B------:R-:W-:-:S04]  /*5c00*/  ISETP.GT.U32.AND P0, PT, R3, 0x7f800000, PT ;  /* 0x7f8000000300780c */ /* 0x000fc80003f04070 */
[----:B------:R-:W-:-:S09]  /*5c10*/  SEL R0, R0, 0x7c, P0 ;  /* 0x0000007c00007807 */ /* 0x000fd20000000000 */
.L_x_29742:
[----:B------:R-:W-:Y:S05]  /*5c20*/  BSYNC B0 ;  /* 0x0000000000007941 */ /* 0x000fea0003800000 */
.L_x_29740:
[----:B------:R-:W-:Y:S01]  /*5c30*/  LOP3.LUT R3, R7, 0x80000000, RZ, 0xc0, !PT ;  /* 0x8000000007037812 */ /* 0x000fe200078ec0ff */
[----:B------:R-:W-:-:S03]  /*5c40*/  IMAD.MOV.U32 R22, RZ, RZ, R26 ;  /* 0x000000ffff167224 */ /* 0x000fc600078e001a */
[----:B------:R-:W-:-:S04]  /*5c50*/  SHF.R.U32.HI R3, RZ, 0x18, R3 ;  /* 0x00000018ff037819 */ /* 0x000fc80000011603 */
[----:B------:R-:W-:-:S05]  /*5c60*/  LOP3.LUT R3, R0, R3, RZ, 0xfc, !PT ;  /* 0x0000000300037212 */ /* 0x000fca00078efcff */
[----:B------:R0:W-:Y:S01]  /*5c70*/  STG.E.U8 desc[UR36][R8.64], R3 ;  /* 0x0000000308007986 */ /* 0x0001e2000c101124 */
[----:B------:R-:W-:Y:S05]  /*5c80*/  BRA `(.L_x_29721) ;  /* 0x0000000800047947 */ /* 0x000fea0003800000 */
.L_x_29736:
        /* <DEDUP_REMOVED lines=9> */
.L_x_29733:
        /* <DEDUP_REMOVED lines=12> */
.L_x_29745:
        /* <DEDUP_REMOVED lines=21> */
.L_x_29748:
[----:B------:R-:W-:-:S04]  /*5f30*/  LOP3.LUT R0, R7, 0x80000000, RZ, 0xc0, !PT ;  /* 0x8000000007007812 */ /* 0x000fc800078ec0ff */
[----:B------:R-:W-:-:S04]  /*5f40*/  SHF.R.U32.HI R0, RZ, 0x18, R0 ;  /* 0x00000018ff007819 */ /* 0x000fc80000011600 */
[----:B------:R-:W-:-:S07]  /*5f50*/  LOP3.LUT R0, R3, R0, RZ, 0xfc, !PT ;  /* 0x0000000003007212 */ /* 0x000fce00078efcff */
.L_x_29747:
[----:B------:R-:W-:Y:S05]  /*5f60*/  BSYNC B0 ;  /* 0x0000000000007941 */ /* 0x000fea0003800000 */
.L_x_29746:
[----:B------:R0:W-:Y:S01]  /*5f70*/  STG.E.U8 desc[UR36][R8.64], R0 ;  /* 0x0000000008007986 */ /* 0x0001e2000c101124 */
[----:B------:R-:W-:Y:S01]  /*5f80*/  IMAD.MOV.U32 R22, RZ, RZ, R26 ;  /* 0x000000ffff167224 */ /* 0x000fe200078e001a */
[----:B------:R-:W-:Y:S06]  /*5f90*/  BRA `(.L_x_29721) ;  /* 0x0000000400407947 */ /* 0x000fec0003800000 */
.L_x_29744:
        /* <DEDUP_REMOVED lines=21> */
.L_x_29751:
[----:B------:R-:W-:-:S04]  /*60f0*/  LOP3.LUT R0, R7, 0x80000000, RZ, 0xc0, !PT ;  /* 0x8000000007007812 */ /* 0x000fc800078ec0ff */
[----:B------:R-:W-:-:S04]  /*6100*/  SHF.R.U32.HI R0, RZ, 0x18, R0 ;  /* 0x00000018ff007819 */ /* 0x000fc80000011600 */
[----:B------:R-:W-:-:S07]  /*6110*/  LOP3.LUT R0, R3, R0, RZ, 0xfc, !PT ;  /* 0x0000000003007212 */ /* 0x000fce00078efcff */
.L_x_29750:
[----:B------:R-:W-:Y:S05]  /*6120*/  BSYNC B0 ;  /* 0x0000000000007941 */ /* 0x000fea0003800000 */
.L_x_29749:
[----:B------:R0:W-:Y:S01]  /*6130*/  STG.E.U8 desc[UR36][R8.64], R0 ;  /* 0x0000000008007986 */ /* 0x0001e2000c101124 */
[----:B------:R-:W-:Y:S01]  /*6140*/  IMAD.MOV.U32 R22, RZ, RZ, R26 ;  /* 0x000000ffff167224 */ /* 0x000fe200078e001a */
[----:B------:R-:W-:Y:S06]  /*6150*/  BRA `(.L_x_29721) ;  /* 0x0000000000d07947 */ /* 0x000fec0003800000 */
.L_x_29743:
        /* <DEDUP_REMOVED lines=27> */
.L_x_29726:
        /* <DEDUP_REMOVED lines=16> */
.L_x_29754:
[----:B------:R-:W-:Y:S01]  /*6410*/  IMAD.MOV.U32 R22, RZ, RZ, R26 ;  /* 0x000000ffff167224 */ /* 0x000fe200078e001a */
[----:B------:R-:W-:Y:S06]  /*6420*/  BRA `(.L_x_29721) ;  /* 0x00000000001c7947 */ /* 0x000fec0003800000 */
.L_x_29753:
[----:B------:R-:W0:Y:S01]  /*6430*/  F2I.U64.F64.TRUNC R4, R4 ;  /* 0x0000000400047311 */ /* 0x000e22000030d800 */
[----:B------:R-:W-:Y:S01]  /*6440*/  IMAD.MOV.U32 R22, RZ, RZ, R26 ;  /* 0x000000ffff167224 */ /* 0x000fe200078e001a */
[----:B0-----:R0:W-:Y:S01]  /*6450*/  STG.E.64 desc[UR36][R8.64], R4 ;  /* 0x0000000408007986 */ /* 0x0011e2000c101b24 */
[----:B------:R-:W-:Y:S05]  /*6460*/  BRA `(.L_x_29721) ;  /* 0x00000000000c7947 */ /* 0x000fea0003800000 */
.L_x_29752:
[----:B------:R-:W0:Y:S01]  /*6470*/  F2I.U32.F64.TRUNC R5, R4 ;  /* 0x0000000400057311 */ /* 0x000e22000030d000 */
[----:B------:R-:W-:Y:S01]  /*6480*/  IMAD.MOV.U32 R22, RZ, RZ, R26 ;  /* 0x000000ffff167224 */ /* 0x000fe200078e001a */
[----:B0-----:R0:W-:Y:S06]  /*6490*/  STG.E desc[UR36][R8.64], R5 ;  /* 0x0000000508007986 */ /* 0x0011ec000c101924 */
.L_x_29721:
[----:B------:R-:W-:Y:S05]  /*64a0*/  BSYNC B6 ;  /* 0x0000000000067941 */ /* 0x000fea0003800000 */
.L_x_29720:
        /* <DEDUP_REMOVED lines=24> */
.L_x_29760:
[----:B------:R-:W0:Y:S02]  /*6630*/  F2I.S64.F64.TRUNC R28, R28 ;  /* 0x0000001c001c7311 */ /* 0x000e24000030d900 */
[----:B0-----:R-:W-:-:S05]  /*6640*/  IMAD.MOV.U32 R3, RZ, RZ, R28 ;  /* 0x000000ffff037224 */ /* 0x001fca00078e001c */
[----:B------:R4:W-:Y:S01]  /*6650*/  STG.E.U8 desc[UR36][R4.64], R3 ;  /* 0x0000000304007986 */ /* 0x0009e2000c101124 */
[----:B------:R-:W-:Y:S05]  /*6660*/  BRA `(.L_x_29762) ;  /* 0x0000000c00f07947 */ /* 0x000fea0003800000 */
.L_x_29759:
        /* <DEDUP_REMOVED lines=9> */
.L_x_29764:
[----:B------:R-:W0:Y:S02]  /*6700*/  F2I.F64.TRUNC R29, R28 ;  /* 0x0000001c001d7311 */ /* 0x000e24000030d100 */
[----:B0-----:R2:W-:Y:S01]  /*6710*/  STG.E desc[UR36][R4.64], R29 ;  /* 0x0000001d04007986 */ /* 0x0015e2000c101924 */
[----:B------:R-:W-:Y:S05]  /*6720*/  BRA `(.L_x_29762) ;  /* 0x0000000c00c07947 */ /* 0x000fea0003800000 */
.L_x_29763:
[----:B------:R-:W0:Y:S02]  /*6730*/  F2I.F64.TRUNC R29, R28 ;  /* 0x0000001c001d7311 */ /* 0x000e24000030d100 */
[----:B0-----:R0:W-:Y:S01]  /*6740*/  STG.E.U16 desc[UR36][R4.64], R29 ;  /* 0x0000001d04007986 */ /* 0x0011e2000c101524 */
[----:B------:R-:W-:Y:S05]  /*6750*/  BRA `(.L_x_29762) ;  /* 0x0000000c00b47947 */ /* 0x000fea0003800000 */
.L_x_29758:
        /* <DEDUP_REMOVED lines=13> */
.L_x_29766:
        /* <DEDUP_REMOVED lines=8> */
.L_x_29765:
        /* <DEDUP_REMOVED lines=14> */
.L_x_29768:
        /* <DEDUP_REMOVED lines=9> */
.L_x_29767:
[----:B------:R0:W-:Y:S01]  /*6a20*/  STG.E.64 desc[UR36][R4.64], R28 ;  /* 0x0000001c04007986 */ /* 0x0001e2000c101b24 */
[----:B------:R-:W-:Y:S05]  /*6a30*/  BRA `(.L_x_29762) ;  /* 0x0000000800fc7947 */ /* 0x000fea0003800000 */
.L_x_29757:
        /* <DEDUP_REMOVED lines=12> */
.L_x_29771:
[----:B------:R-:W-:-:S05]  /*6b00*/  CS2R R30, SRZ ;  /* 0x00000000001e7805 */ /* 0x000fca000001ff00 */
[----:B------:R0:W-:Y:S01]  /*6b10*/  STG.E.128 desc[UR36][R4.64], R28 ;  /* 0x0000001c04007986 */ /* 0x0001e2000c101d24 */
[----:B------:R-:W-:Y:S05]  /*6b20*/  BRA `(.L_x_29762) ;  /* 0x0000000800c07947 */ /* 0x000fea0003800000 */
.L_x_29770:
        /* <DEDUP_REMOVED lines=25> */
.L_x_29775:
[----:B------:R-:W-:Y:S05]  /*6cc0*/  BSYNC B0 ;  /* 0x0000000000007941 */ /* 0x000fea0003800000 */
.L_x_29774:
[----:B------:R-:W-:-:S05]  /*6cd0*/  LOP3.LUT R7, R0, R7, RZ, 0xfc, !PT ;  /* 0x0000000700077212 */ /* 0x000fca00078efcff */
[----:B------:R0:W-:Y:S01]  /*6ce0*/  STG.E.U8 desc[UR36][R4.64], R7 ;  /* 0x0000000704007986 */ /* 0x0001e2000c101124 */
[----:B------:R-:W-:Y:S05]  /*6cf0*/  BRA `(.L_x_29762) ;  /* 0x00000008004c7947 */ /* 0x000fea0003800000 */
.L_x_29773:
        /* <DEDUP_REMOVED lines=17> */
.L_x_29777:
[----:B------:R-:W-:Y:S01]  /*6e10*/  IMAD.MOV.U32 R0, RZ, RZ, 0x7f ;  /* 0x0000007fff007424 */ /* 0x000fe200078e00ff */
[----:B------:R-:W-:-:S04]  /*6e20*/  ISETP.GT.U32.AND P0, PT, R3, 0x7f800000, PT ;  /* 0x7f8000000300780c */ /* 0x000fc80003f04070 */
[----:B------:R-:W-:-:S09]  /*6e30*/  SEL R0, R0, 0x7c, P0 ;  /* 0x0000007c00007807 */ /* 0x000fd20000000000 */
.L_x_29778:
[----:B------:R-:W-:Y:S05]  /*6e40*/  BSYNC B0 ;  /* 0x0000000000007941 */ /* 0x000fea0003800000 */
.L_x_29776:
[----:B------:R-:W-:-:S04]  /*6e50*/  LOP3.LUT R3, R7, 0x80000000, RZ, 0xc0, !PT ;  /* 0x8000000007037812 */ /* 0x000fc800078ec0ff */
[----:B------:R-:W-:-:S04]  /*6e60*/  SHF.R.U32.HI R3, RZ, 0x18, R3 ;  /* 0x00000018ff037819 */ /* 0x000fc80000011603 */
[----:B------:R-:W-:-:S05]  /*6e70*/  LOP3.LUT R3, R0, R3, RZ, 0xfc, !PT ;  /* 0x0000000300037212 */ /* 0x000fca00078efcff */
[----:B------:R0:W-:Y:S01]  /*6e80*/  STG.E.U8 desc[UR36][R4.64], R3 ;  /* 0x0000000304007986 */ /* 0x0001e2000c101124 */
[----:B------:R-:W-:Y:S05]  /*6e90*/  BRA `(.L_x_29762) ;  /* 0x0000000400e47947 */ /* 0x000fea0003800000 */
.L_x_29772:
        /* <DEDUP_REMOVED lines=8> */
.L_x_29769:
        /* <DEDUP_REMOVED lines=11> */
.L_x_29781:
        /* <DEDUP_REMOVED lines=21> */
.L_x_29784:
[----:B------:R-:W-:-:S04]  /*7120*/  LOP3.LUT R0, R7, 0x80000000, RZ, 0xc0, !PT ;  /* 0x8000000007007812 */ /* 0x000fc800078ec0ff */
[----:B------:R-:W-:-:S04]  /*7130*/  SHF.R.U32.HI R0, RZ, 0x18, R0 ;  /* 0x00000018ff007819 */ /* 0x000fc80000011600 */
[----:B------:R-:W-:-:S07]  /*7140*/  LOP3.LUT R0, R3, R0, RZ, 0xfc, !PT ;  /* 0x0000000003007212 */ /* 0x000fce00078efcff */
.L_x_29783:
[----:B------:R-:W-:Y:S05]  /*7150*/  BSYNC B0 ;  /* 0x0000000000007941 */ /* 0x000fea0003800000 */
.L_x_29782:
[----:B------:R0:W-:Y:S01]  /*7160*/  STG.E.U8 desc[UR36][R4.64], R0 ;  /* 0x0000000004007986 */ /* 0x0001e2000c101124 */
[----:B------:R-:W-:Y:S05]  /*7170*/  BRA `(.L_x_29762) ;  /* 0x00000004002c7947 */ /* 0x000fea0003800000 */
.L_x_29780:
        /* <DEDUP_REMOVED lines=21> */
.L_x_29787:
[----:B------:R-:W-:-:S04]  /*72d0*/  LOP3.LUT R0, R7, 0x80000000, RZ, 0xc0, !PT ;  /* 0x8000000007007812 */ /* 0x000fc800078ec0ff */
[----:B------:R-:W-:-:S04]  /*72e0*/  SHF.R.U32.HI R0, RZ, 0x18, R0 ;  /* 0x00000018ff007819 */ /* 0x000fc80000011600 */
[----:B------:R-:W-:-:S07]  /*72f0*/  LOP3.LUT R0, R3, R0, RZ, 0xfc, !PT ;  /* 0x0000000003007212 */ /* 0x000fce00078efcff */
.L_x_29786:
[----:B------:R-:W-:Y:S05]  /*7300*/  BSYNC B0 ;  /* 0x0000000000007941 */ /* 0x000fea0003800000 */
.L_x_29785:
[----:B------:R0:W-:Y:S01]  /*7310*/  STG.E.U8 desc[UR36][R4.64], R0 ;  /* 0x0000000004007986 */ /* 0x0001e2000c101124 */
[----:B------:R-:W-:Y:S05]  /*7320*/  BRA `(.L_x_29762) ;  /* 0x0000000000c07947 */ /* 0x000fea0003800000 */
.L_x_29779:
        /* <DEDUP_REMOVED lines=26> */
.L_x_29761:
        /* <DEDUP_REMOVED lines=16> */
.L_x_29790:
[----:B------:R-:W-:Y:S05]  /*75d0*/  BRA `(.L_x_29762) ;  /* 0x0000000000147947 */ /* 0x000fea0003800000 */
.L_x_29789:
[----:B------:R-:W0:Y:S02]  /*75e0*/  F2I.U64.F64.TRUNC R28, R28 ;  /* 0x0000001c001c7311 */ /* 0x000e24000030d800 */
[----:B0-----:R0:W-:Y:S01]  /*75f0*/  STG.E.64 desc[UR36][R4.64], R28 ;  /* 0x0000001c04007986 */ /* 0x0011e2000c101b24 */
[----:B------:R-:W-:Y:S05]  /*7600*/  BRA `(.L_x_29762) ;  /* 0x0000000000087947 */ /* 0x000fea0003800000 */
.L_x_29788:
[----:B------:R-:W0:Y:S02]  /*7610*/  F2I.U32.F64.TRUNC R29, R28 ;  /* 0x0000001c001d7311 */ /* 0x000e24000030d000 */
[----:B0-----:R0:W-:Y:S02]  /*7620*/  STG.E desc[UR36][R4.64], R29 ;  /* 0x0000001d04007986 */ /* 0x0011e4000c101924 */
.L_x_29762:
        /* <DEDUP_REMOVED lines=24> */
.L_x_29794:
[----:B------:R-:W0:Y:S02]  /*77b0*/  F2I.S64.F64.TRUNC R24, R24 ;  /* 0x0000001800187311 */ /* 0x000e24000030d900 */
[----:B0-----:R-:W-:-:S05]  /*77c0*/  IMAD.MOV.U32 R3, RZ, RZ, R24 ;  /* 0x000000ffff037224 */ /* 0x001fca00078e0018 */
[----:B------:R0:W-:Y:S01]  /*77d0*/  STG.E.U8 desc[UR36][R4.64], R3 ;  /* 0x0000000304007986 */ /* 0x0001e2000c101124 */
[----:B------:R-:W-:Y:S05]  /*77e0*/  BRA `(.L_x_29796) ;  /* 0x0000000c00f07947 */ /* 0x000fea0003800000 */
.L_x_29793:
        /* <DEDUP_REMOVED lines=9> */
.L_x_29798:
[----:B------:R-:W0:Y:S02]  /*7880*/  F2I.F64.TRUNC R25, R24 ;  /* 0x0000001800197311 */ /* 0x000e24000030d100 */
[----:B0-----:R0:W-:Y:S01]  /*7890*/  STG.E desc[UR36][R4.64], R25 ;  /* 0x0000001904007986 */ /* 0x0011e2000c101924 */
[----:B------:R-:W-:Y:S05]  /*78a0*/  BRA `(.L_x_29796) ;  /* 0x0000000c00c07947 */ /* 0x000fea0003800000 */
.L_x_29797:
[----:B------:R-:W0:Y:S02]  /*78b0*/  F2I.F64.TRUNC R25, R24 ;  /* 0x0000001800197311 */ /* 0x000e24000030d100 */
[----:B0-----:R0:W-:Y:S01]  /*78c0*/  STG.E.U16 desc[UR36][R4.64], R25 ;  /* 0x0000001904007986 */ /* 0x0011e2000c101524 */
[----:B------:R-:W-:Y:S05]  /*78d0*/  BRA `(.L_x_29796) ;  /* 0x0000000c00b47947 */ /* 0x000fea0003800000 */
.L_x_29792:
        /* <DEDUP_REMOVED lines=13> */
.L_x_29800:
        /* <DEDUP_REMOVED lines=8> */
.L_x_29799:
        /* <DEDUP_REMOVED lines=14> */
.L_x_29802:
        /* <DEDUP_REMOVED lines=9> */
.L_x_29801:
[----:B------:R0:W-:Y:S01]  /*7ba0*/  STG.E.64 desc[UR36][R4.64], R24 ;  /* 0x0000001804007986 */ /* 0x0001e2000c101b24 */
[----:B------:R-:W-:Y:S05]  /*7bb0*/  BRA `(.L_x_29796) ;  /* 0x0000000800fc7947 */ /* 0x000fea0003800000 */
.L_x_29791:
        /* <DEDUP_REMOVED lines=12> */
.L_x_29805:
[----:B------:R-:W-:-:S05]  /*7c80*/  CS2R R26, SRZ ;  /* 0x00000000001a7805 */ /* 0x000fca000001ff00 */
[----:B------:R0:W-:Y:S01]  /*7c90*/  STG.E.128 desc[UR36][R4.64], R24 ;  /* 0x0000001804007986 */ /* 0x0001e2000c101d24 */
[----:B------:R-:W-:Y:S05]  /*7ca0*/  BRA `(.L_x_29796) ;  /* 0x0000000800c07947 */ /* 0x000fea0003800000 */
.L_x_29804:
        /* <DEDUP_REMOVED lines=25> */
.L_x_29809:
[----:B------:R-:W-:Y:S05]  /*7e40*/  BSYNC B0 ;  /* 0x0000000000007941 */ /* 0x000fea0003800000 */
.L_x_29808:
[----:B------:R-:W-:-:S05]  /*7e50*/  LOP3.LUT R7, R0, R7, RZ, 0xfc, !PT ;  /* 0x0000000700077212 */ /* 0x000fca00078efcff */
[----:B------:R0:W-:Y:S01]  /*7e60*/  STG.E.U8 desc[UR36][R4.64], R7 ;  /* 0x0000000704007986 */ /* 0x0001e2000c101124 */
[----:B------:R-:W-:Y:S05]  /*7e70*/  BRA `(.L_x_29796) ;  /* 0x00000008004c7947 */ /* 0x000fea0003800000 */
.L_x_29807:
        /* <DEDUP_REMOVED lines=17> */
.L_x_29811:
[----:B------:R-:W-:Y:S01]  /*7f90*/  IMAD.MOV.U32 R0, RZ, RZ, 0x7f ;  /* 0x0000007fff007424 */ /* 0x000fe200078e00ff */
[----:B------:R-:W-:-:S04]  /*7fa0*/  ISETP.GT.U32.AND P0, PT, R3, 0x7f800000, PT ;  /* 0x7f8000000300780c */ /* 0x000fc80003f04070 */
[----:B------:R-:W-:-:S09]  /*7fb0*/  SEL R0, R0, 0x7c, P0 ;  /* 0x0000007c00007807 */ /* 0x000fd20000000000 */
.L_x_29812:
[----:B------:R-:W-:Y:S05]  /*7fc0*/  BSYNC B0 ;  /* 0x0000000000007941 */ /* 0x000fea0003800000 */
.L_x_29810:
[----:B------:R-:W-:-:S04]  /*7fd0*/  LOP3.LUT R3, R7, 0x80000000, RZ, 0xc0, !PT ;  /* 0x8000000007037812 */ /* 0x000fc800078ec0ff */
[----:B------:R-:W-:-:S04]  /*7fe0*/  SHF.R.U32.HI R3, RZ, 0x18, R3 ;  /* 0x00000018ff037819 */ /* 0x000fc80000011603 */
[----:B------:R-:W-:-:S05]  /*7ff0*/  LOP3.LUT R3, R0, R3, RZ, 0xfc, !PT ;  /* 0x0000000300037212 */ /* 0x000fca00078efcff */
[----:B------:R0:W-:Y:S01]  /*8000*/  STG.E.U8 desc[UR36][R4.64], R3 ;  /* 0x0000000304007986 */ /* 0x0001e2000c101124 */
[----:B------:R-:W-:Y:S05]  /*8010*/  BRA `(.L_x_29796) ;  /* 0x0000000400e47947 */ /* 0x000fea0003800000 */
.L_x_29806:
        /* <DEDUP_REMOVED lines=8> */
.L_x_29803:
        /* <DEDUP_REMOVED lines=11> */
.L_x_29815:
        /* <DEDUP_REMOVED lines=21> */
.L_x_29818:
[----:B------:R-:W-:-:S04]  /*82a0*/  LOP3.LUT R0, R7, 0x80000000, RZ, 0xc0, !PT ;  /* 0x8000000007007812 */ /* 0x000fc800078ec0ff */
[----:B------:R-:W-:-:S04]  /*82b0*/  SHF.R.U32.HI R0, RZ, 0x18, R0 ;  /* 0x00000018ff007819 */ /* 0x000fc80000011600 */
[----:B------:R-:W-:-:S07]  /*82c0*/  LOP3.LUT R0, R3, R0, RZ, 0xfc, !PT ;  /* 0x0000000003007212 */ /* 0x000fce00078efcff */
.L_x_29817:
[----:B------:R-:W-:Y:S05]  /*82d0*/  BSYNC B0 ;  /* 0x0000000000007941 */ /* 0x000fea0003800000 */
.L_x_29816:
[----:B------:R0:W-:Y:S01]  /*82e0*/  STG.E.U8 desc[UR36][R4.64], R0 ;  /* 0x0000000004007986 */ /* 0x0001e2000c101124 */
[----:B------:R-:W-:Y:S05]  /*82f0*/  BRA `(.L_x_29796) ;  /* 0x00000004002c7947 */ /* 0x000fea0003800000 */
.L_x_29814:
        /* <DEDUP_REMOVED lines=21> */
.L_x_29821:
[----:B------:R-:W-:-:S04]  /*8450*/  LOP3.LUT R0, R7, 0x80000000, RZ, 0xc0, !PT ;  /* 0x8000000007007812 */ /* 0x000fc800078ec0ff */
[----:B------:R-:W-:-:S04]  /*8460*/  SHF.R.U32.HI R0, RZ, 0x18, R0 ;  /* 0x00000018ff007819 */ /* 0x000fc80000011600 */
[----:B------:R-:W-:-:S07]  /*8470*/  LOP3.LUT R0, R3, R0, RZ, 0xfc, !PT ;  /* 0x0000000003007212 */ /* 0x000fce00078efcff */
.L_x_29820:
[----:B------:R-:W-:Y:S05]  /*8480*/  BSYNC B0 ;  /* 0x0000000000007941 */ /* 0x000fea0003800000 */
.L_x_29819:
[----:B------:R2:W-:Y:S01]  /*8490*/  STG.E.U8 desc[UR36][R4.64], R0 ;  /* 0x0000000004007986 */ /* 0x0005e2000c101124 */
[----:B------:R-:W-:Y:S05]  /*84a0*/  BRA `(.L_x_29796) ;  /* 0x0000000000c07947 */ /* 0x000fea0003800000 */
.L_x_29813:
        /* <DEDUP_REMOVED lines=26> */
.L_x_29795:
        /* <DEDUP_REMOVED lines=16> */
.L_x_29824:
[----:B------:R-:W-:Y:S05]  /*8750*/  BRA `(.L_x_29796) ;  /* 0x0000000000147947 */ /* 0x000fea0003800000 */
.L_x_29823:
[----:B------:R-:W0:Y:S02]  /*8760*/  F2I.U64.F64.TRUNC R24, R24 ;  /* 0x0000001800187311 */ /* 0x000e24000030d800 */
[----:B0-----:R0:W-:Y:S01]  /*8770*/  STG.E.64 desc[UR36][R4.64], R24 ;  /* 0x0000001804007986 */ /* 0x0011e2000c101b24 */
[----:B------:R-:W-:Y:S05]  /*8780*/  BRA `(.L_x_29796) ;  /* 0x0000000000087947 */ /* 0x000fea0003800000 */
.L_x_29822:
[----:B------:R-:W0:Y:S02]  /*8790*/  F2I.U32.F64.TRUNC R25, R24 ;  /* 0x0000001800197311 */ /* 0x000e24000030d000 */
[----:B0-----:R3:W-:Y:S02]  /*87a0*/  STG.E desc[UR36][R4.64], R25 ;  /* 0x0000001904007986 */ /* 0x0017e4000c101924 */
.L_x_29796:
[----:B------:R-:W-:-:S07]  /*87b0*/  VIADD R22, R22, 0x80 ;  /* 0x0000008016167836 */ /* 0x000fce0000000000 */
.L_x_29756:
[----:B------:R-:W-:Y:S05]  /*87c0*/  BSYNC B6 ;  /* 0x0000000000067941 */ /* 0x000fea0003800000 */
.L_x_29755:
        /* <DEDUP_REMOVED lines=22> */
.L_x_29828:
[----:B------:R-:W0:Y:S02]  /*8930*/  F2I.S64.F64.TRUNC R16, R16 ;  /* 0x0000001000107311 */ /* 0x000e24000030d900 */
[----:B0-----:R-:W-:-:S05]  /*8940*/  IMAD.MOV.U32 R3, RZ, RZ, R16 ;  /* 0x000000ffff037224 */ /* 0x001fca00078e0010 */
[----:B------:R-:W-:Y:S01]  /*8950*/  STG.E.U8 desc[UR36][R4.64], R3 ;  /* 0x0000000304007986 */ /* 0x000fe2000c101124 */
[----:B------:R-:W-:Y:S05]  /*8960*/  EXIT ;  /* 0x000000000000794d */ /* 0x000fea0003800000 */
.L_x_29827:
        /* <DEDUP_REMOVED lines=9> */
.L_x_29831:
[----:B------:R-:W0:Y:S02]  /*8a00*/  F2I.F64.TRUNC R17, R16 ;  /* 0x0000001000117311 */ /* 0x000e24000030d100 */
[----:B0-----:R-:W-:Y:S01]  /*8a10*/  STG.E desc[UR36][R4.64], R17 ;  /* 0x0000001104007986 */ /* 0x001fe2000c101924 */
[----:B------:R-:W-:Y:S05]  /*8a20*/  EXIT ;  /* 0x000000000000794d */ /* 0x000fea0003800000 */
.L_x_29830:
[----:B------:R-:W0:Y:S02]  /*8a30*/  F2I.F64.TRUNC R17, R16 ;  /* 0x0000001000117311 */ /* 0x000e24000030d100 */
[----:B0-----:R-:W-:Y:S01]  /*8a40*/  STG.E.U16 desc[UR36][R4.64], R17 ;  /* 0x0000001104007986 */ /* 0x001fe2000c101524 */
[----:B------:R-:W-:Y:S05]  /*8a50*/  EXIT ;  /* 0x000000000000794d */ /* 0x000fea0003800000 */
.L_x_29826:
        /* <DEDUP_REMOVED lines=13> */
.L_x_29833:
        /* <DEDUP_REMOVED lines=8> */
.L_x_29832:
        /* <DEDUP_REMOVED lines=14> */
.L_x_29835:
        /* <DEDUP_REMOVED lines=9> */
.L_x_29834:
[----:B------:R-:W-:Y:S01]  /*8d20*/  STG.E.64 desc[UR36][R4.64], R16 ;  /* 0x0000001004007986 */ /* 0x000fe2000c101b24 */
[----:B------:R-:W-:Y:S05]  /*8d30*/  EXIT ;  /* 0x000000000000794d */ /* 0x000fea0003800000 */
.L_x_29825:
        /* <DEDUP_REMOVED lines=12> */
.L_x_29838:
[----:B------:R-:W-:-:S05]  /*8e00*/  CS2R R18, SRZ ;  /* 0x0000000000127805 */ /* 0x000fca000001ff00 */
[----:B------:R-:W-:Y:S01]  /*8e10*/  STG.E.128 desc[UR36][R4.64], R16 ;  /* 0x0000001004007986 */ /* 0x000fe2000c101d24 */
[----:B------:R-:W-:Y:S05]  /*8e20*/  EXIT ;  /* 0x000000000000794d */ /* 0x000fea0003800000 */
.L_x_29837:
        /* <DEDUP_REMOVED lines=25> */
.L_x_29842:
[----:B------:R-:W-:Y:S05]  /*8fc0*/  BSYNC B0 ;  /* 0x0000000000007941 */ /* 0x000fea0003800000 */
.L_x_29841:
[----:B------:R-:W-:-:S05]  /*8fd0*/  LOP3.LUT R3, R0, R3, RZ, 0xfc, !PT ;  /* 0x0000000300037212 */ /* 0x000fca00078efcff */
[----:B------:R-:W-:Y:S01]  /*8fe0*/  STG.E.U8 desc[UR36][R4.64], R3 ;  /* 0x0000000304007986 */ /* 0x000fe2000c101124 */
[----:B------:R-:W-:Y:S05]  /*8ff0*/  EXIT ;  /* 0x000000000000794d */ /* 0x000fea0003800000 */
.L_x_29840:
        /* <DEDUP_REMOVED lines=17> */
.L_x_29844:
[----:B------:R-:W-:Y:S01]  /*9110*/  IMAD.MOV.U32 R0, RZ, RZ, 0x7f ;  /* 0x0000007fff007424 */ /* 0x000fe200078e00ff */
[----:B------:R-:W-:-:S04]  /*9120*/  ISETP.GT.U32.AND P0, PT, R2, 0x7f800000, PT ;  /* 0x7f8000000200780c */ /* 0x000fc80003f04070 */
[----:B------:R-:W-:-:S09]  /*9130*/  SEL R0, R0, 0x7c, P0 ;  /* 0x0000007c00007807 */ /* 0x000fd20000000000 */
.L_x_29845:
[----:B------:R-:W-:Y:S05]  /*9140*/  BSYNC B0 ;  /* 0x0000000000007941 */ /* 0x000fea0003800000 */
.L_x_29843:
[----:B------:R-:W-:-:S04]  /*9150*/  LOP3.LUT R2, R3, 0x80000000, RZ, 0xc0, !PT ;  /* 0x8000000003027812 */ /* 0x000fc800078ec0ff */
[----:B------:R-:W-:-:S04]  /*9160*/  SHF.R.U32.HI R3, RZ, 0x18, R2 ;  /* 0x00000018ff037819 */ /* 0x000fc80000011602 */
[----:B------:R-:W-:-:S05]  /*9170*/  LOP3.LUT R3, R0, R3, RZ, 0xfc, !PT ;  /* 0x0000000300037212 */ /* 0x000fca00078efcff */
[----:B------:R-:W-:Y:S01]  /*9180*/  STG.E.U8 desc[UR36][R4.64], R3 ;  /* 0x0000000304007986 */ /* 0x000fe2000c101124 */
[----:B------:R-:W-:Y:S05]  /*9190*/  EXIT ;  /* 0x000000000000794d */ /* 0x000fea0003800000 */
.L_x_29839:
        /* <DEDUP_REMOVED lines=8> */
.L_x_29836:
        /* <DEDUP_REMOVED lines=11> */
.L_x_29848:
        /* <DEDUP_REMOVED lines=21> */
.L_x_29851:
[----:B------:R-:W-:-:S04]  /*9420*/  LOP3.LUT R2, R7, 0x80000000, RZ, 0xc0, !PT ;  /* 0x8000000007027812 */ /* 0x000fc800078ec0ff */
[----:B------:R-:W-:-:S04]  /*9430*/  SHF.R.U32.HI R3, RZ, 0x18, R2 ;  /* 0x00000018ff037819 */ /* 0x000fc80000011602 */
[----:B------:R-:W-:-:S04]  /*9440*/  LOP3.LUT R0, R0, R3, RZ, 0xfc, !PT ;  /* 0x0000000300007212 */ /* 0x000fc800078efcff */
[----:B------:R-:W-:-:S07]  /*9450*/  PRMT R2, R0, 0x7610, R2 ;  /* 0x0000761000027816 */ /* 0x000fce0000000002 */
.L_x_29850:
[----:B------:R-:W-:Y:S05]  /*9460*/  BSYNC B0 ;  /* 0x0000000000007941 */ /* 0x000fea0003800000 */
.L_x_29849:
[----:B------:R-:W-:Y:S01]  /*9470*/  STG.E.U8 desc[UR36][R4.64], R2 ;  /* 0x0000000204007986 */ /* 0x000fe2000c101124 */
[----:B------:R-:W-:Y:S05]  /*9480*/  EXIT ;  /* 0x000000000000794d */ /* 0x000fea0003800000 */
.L_x_29847:
        /* <DEDUP_REMOVED lines=21> */
.L_x_29854:
[----:B------:R-:W-:-:S04]  /*95e0*/  LOP3.LUT R2, R7, 0x80000000, RZ, 0xc0, !PT ;  /* 0x8000000007027812 */ /* 0x000fc800078ec0ff */
[----:B------:R-:W-:-:S04]  /*95f0*/  SHF.R.U32.HI R3, RZ, 0x18, R2 ;  /* 0x00000018ff037819 */ /* 0x000fc80000011602 */
[----:B------:R-:W-:-:S04]  /*9600*/  LOP3.LUT R0, R0, R3, RZ, 0xfc, !PT ;  /* 0x0000000300007212 */ /* 0x000fc800078efcff */
[----:B------:R-:W-:-:S07]  /*9610*/  PRMT R2, R0, 0x7610, R2 ;  /* 0x0000761000027816 */ /* 0x000fce0000000002 */
.L_x_29853:
[----:B------:R-:W-:Y:S05]  /*9620*/  BSYNC B0 ;  /* 0x0000000000007941 */ /* 0x000fea0003800000 */
.L_x_29852:
[----:B------:R-:W-:Y:S01]  /*9630*/  STG.E.U8 desc[UR36][R4.64], R2 ;  /* 0x0000000204007986 */ /* 0x000fe2000c101124 */
[----:B------:R-:W-:Y:S05]  /*9640*/  EXIT ;  /* 0x000000000000794d */ /* 0x000fea0003800000 */
.L_x_29846:
        /* <DEDUP_REMOVED lines=26> */
.L_x_29829:
        /* <DEDUP_REMOVED lines=16> */
.L_x_29857:
[----:B------:R-:W-:Y:S05]  /*98f0*/  EXIT ;  /* 0x000000000000794d */ /* 0x000fea0003800000 */
.L_x_29856:
[----:B------:R-:W0:Y:S02]  /*9900*/  F2I.U64.F64.TRUNC R16, R16 ;  /* 0x0000001000107311 */ /* 0x000e24000030d800 */
[----:B0-----:R-:W-:Y:S01]  /*9910*/  STG.E.64 desc[UR36][R4.64], R16 ;  /* 0x0000001004007986 */ /* 0x001fe2000c101b24 */
[----:B------:R-:W-:Y:S05]  /*9920*/  EXIT ;  /* 0x000000000000794d */ /* 0x000fea0003800000 */
.L_x_29855:
[----:B------:R-:W0:Y:S02]  /*9930*/  F2I.U32.F64.TRUNC R17, R16 ;  /* 0x0000001000117311 */ /* 0x000e24000030d000 */
[----:B0-----:R-:W-:Y:S01]  /*9940*/  STG.E desc[UR36][R4.64], R17 ;  /* 0x0000001104007986 */ /* 0x001fe2000c101924 */
[----:B------:R-:W-:Y:S05]  /*9950*/  EXIT ;  /* 0x000000000000794d */ /* 0x000fea0003800000 */
.L_x_29858:
        /* <DEDUP_REMOVED lines=10> */
.L_x_36439:


//--------------------- .text._ZN2at6native18elementwise_kernelILi128ELi2EZNS0_22gpu_kernel_impl_nocastIZZZNS0_17expm1_kernel_cudaERNS_18TensorIteratorBaseEENKUlvE_clEvENKUlvE_clEvEUldE_EEvS4_RKT_EUliE_EEviT1_ --------------------------
	.section	.text._ZN2at6native18elementwise_kernelILi128ELi2EZNS0_22gpu_kernel_impl_nocastIZZZNS0_17expm1_kernel_cudaERNS_18TensorIteratorBaseEENKUlvE_clEvENKUlvE_clEvEUldE_EEvS4_RKT_EUliE_EEviT1_,"ax",@progbits
	.align	128
        .global         _ZN2at6native18elementwise_kernelILi128ELi2EZNS0_22gpu_kernel_impl_nocastIZZZNS0_17expm1_kernel_cudaERNS_18TensorIteratorBaseEENKUlvE_clEvENKUlvE_clEvEUldE_EEvS4_RKT_EUliE_EEviT1_
        .type           _ZN2at6native18elementwise_kernelILi128ELi2EZNS0_22gpu_kernel_impl_nocastIZZZNS0_17expm1_kernel_cudaERNS_18TensorIteratorBaseEENKUlvE_clEvENKUlvE_clEvEUldE_EEvS4_RKT_EUliE_EEviT1_,@function
        .size           _ZN2at6native18elementwise_kernelILi128ELi2EZNS0_22gpu_kernel_impl_nocastIZZZNS0_17expm1_kernel_cudaERNS_18TensorIteratorBaseEENKUlvE_clEvENKUlvE_clEvEUldE_EEvS4_RKT_EUliE_EEviT1_,(.L_x_36440 - _ZN2at6native18elementwise_kernelILi128ELi2EZNS0_22gpu_kernel_impl_nocastIZZZNS0_17expm1_kernel_cudaERNS_18TensorIteratorBaseEENKUlvE_clEvENKUlvE_clEvEUldE_EEvS4_RKT_EUliE_EEviT1_)
        .other          _ZN2at6native18elementwise_kernelILi128ELi2EZNS0_22gpu_kernel_impl_nocastIZZZNS0_17expm1_kernel_cudaERNS_18TensorIteratorBaseEENKUlvE_clEvENKUlvE_clEvEUldE_EEvS4_RKT_EUliE_EEviT1_,@"STO_CUDA_ENTRY STV_DEFAULT"
_ZN2at6native18elementwise_kernelILi128ELi2EZNS0_22gpu_kernel_impl_nocastIZZZNS0_17expm1_kernel_cudaERNS_18TensorIteratorBaseEENKUlvE_clEvENKUlvE_clEvEUldE_EEvS4_RKT_EUliE_EEviT1_:
.text._ZN2at6native18elementwise_kernelILi128ELi2EZNS0_22gpu_kernel_impl_nocastIZZZNS0_17expm1_kernel_cudaERNS_18TensorIteratorBaseEENKUlvE_clEvENKUlvE_clEvEUldE_EEvS4_RKT_EUliE_EEviT1_:
        /* <DEDUP_REMOVED lines=306> */
[----:B------:R-:W-:-:S05]  /*1320*/  @P0 SHF.R.U32.HI R2, RZ, R13, R2 ;  /* 0x0000000dff020219 */ /* 0x000fca0000011602 */
[----:B------:R-:W-:-:S04]  /*1330*/  @P0 IMAD.MOV R10, RZ, RZ, -R2 ;  /* 0x000000ffff0a0224 */ /* 0x000fc800078e0a02 */
[----:B-1----:R-:W-:-:S04]  /*1340*/  @P0 IMAD R10, R10, R15, R11 ;  /* 0x0000000f0a0a0224 */ /* 0x002fc800078e020b */
[C---:B--2---:R-:W-:Y:S02]  /*1350*/  @P0 IMAD R5, R10.reuse, R8, R5 ;  /* 0x000000080a050224 */ /* 0x044fe400078e0205 */
[----:B------:R-:W-:-:S07]  /*1360*/  @P0 IMAD R0, R10, R9, R0 ;  /* 0x000000090a000224 */ /* 0x000fce00078e0200 */
.L_x_29861:
[----:B------:R-:W-:Y:S02]  /*1370*/  ULDC.64 UR8, c[0x0][0x418] ;  /* 0x0001060000087ab9 */ /* 0x000fe40000000a00 */
[----:B------:R-:W-:-:S04]  /*1380*/  IADD3 R6, P0, R0, UR8, RZ ;  /* 0x0000000800067c10 */ /* 0x000fc8000ff1e0ff */
[----:B------:R-:W-:Y:S01]  /*1390*/  IADD3.X R7, RZ, UR9, RZ, P0, !PT ;  /* 0x00000009ff077c10 */ /* 0x000fe200087fe4ff */
[----:B------:R-:W-:-:S04]  /*13a0*/  ULDC.64 UR8, c[0x0][0x410] ;  /* 0x0001040000087ab9 */ /* 0x000fc80000000a00 */
[----:B------:R-:W2:Y:S01]  /*13b0*/  LDG.E.64 R14, desc[UR4][R6.64] ;  /* 0x00000004060e7981 */ /* 0x000ea2000c1e1b00 */
[----:B------:R-:W-:Y:S01]  /*13c0*/  IADD3 R4, P1, R5, UR8, RZ ;  /* 0x0000000805047c10 */ /* 0x000fe2000ff3e0ff */
[----:B------:R-:W-:Y:S03]  /*13d0*/  BSSY B1, `(.L_x_29862) ;  /* 0x0000047000017945 */ /* 0x000fe60003800000 */
[----:B------:R-:W-:Y:S02]  /*13e0*/  IADD3.X R5, RZ, UR9, RZ, P1, !PT ;  /* 0x00000009ff057c10 */ /* 0x000fe40008ffe4ff */
[C---:B--2---:R-:W-:Y:S02]  /*13f0*/  FSETP.GEU.FTZ.AND P2, PT, R15.reuse, 4.1931471824645996094, PT ;  /* 0x40862e430f00780b */ /* 0x044fe40003f5e000 */
[----:B------:R-:W-:-:S13]  /*1400*/  FSETP.GT.FTZ.AND P0, PT, R15, -3.1640625, PT ;  /* 0xc04a80000f00780b */ /* 0x000fda0003f14000 */
        /* <DEDUP_REMOVED lines=9> */
.L_x_29863:
[----:B------:R-:W-:Y:S01]  /*14a0*/  IMAD.MOV.U32 R6, RZ, RZ, 0x652b82fe ;  /* 0x652b82feff067424 */ /* 0x000fe200078e00ff */
[----:B------:R-:W-:Y:S01]  /*14b0*/  MOV R7, 0x3ff71547 ;  /* 0x3ff7154700077802 */ /* 0x000fe20000000f00 */
[----:B------:R-:W-:Y:S01]  /*14c0*/  UMOV UR8, 0xfefa39ef ;  /* 0xfefa39ef00087882 */ /* 0x000fe20000000000 */
[----:B------:R-:W-:Y:S01]  /*14d0*/  UMOV UR9, 0x3fe62e42 ;  /* 0x3fe62e4200097882 */ /* 0x000fe20000000000 */
[----:B------:R-:W-:Y:S01]  /*14e0*/  SHF.L.U32 R0, R15, 0x1, RZ ;  /* 0x000000010f007819 */ /* 0x000fe200000006ff */
[----:B------:R-:W-:Y:S01]  /*14f0*/  IMAD.MOV.U32 R13, RZ, RZ, 0x3e5af86d ;  /* 0x3e5af86dff0d7424 */ /* 0x000fe200078e00ff */
[----:B------:R-:W-:Y:S01]  /*1500*/  MOV R12, 0x8ebd13cd ;  /* 0x8ebd13cd000c7802 */ /* 0x000fe20000000f00 */
[----:B------:R-:W-:Y:S01]  /*1510*/  DFMA R6, R14, R6, 6.75539944105574400000e+15 ;  /* 0x433800000e06742b */ /* 0x000fe20000000006 */
[C---:B------:R-:W-:Y:S02]  /*1520*/  ISETP.GE.U32.AND P0, PT, R0.reuse, 0x7fb3e647, PT ;  /* 0x7fb3e6470000780c */ /* 0x040fe40003f06070 */
        /* <DEDUP_REMOVED lines=16> */
[C---:B------:R-:W-:Y:S01]  /*1630*/  DFMA R10, R8.reuse, R10, UR8 ;  /* 0x00000008080a7e2b */ /* 0x040fe2000800000a */
[----:B------:R-:W-:Y:S01]  /*1640*/  UMOV UR8, 0x6c5f9da1 ;  /* 0x6c5f9da100087882 */ /* 0x000fe20000000000 */
[----:B------:R-:W-:Y:S01]  /*1650*/  UMOV UR9, 0x3ec71dde ;  /* 0x3ec71dde00097882 */ /* 0x000fe20000000000 */
[----:B------:R-:W-:Y:S02]  /*1660*/  @P0 IADD3 R7, R6, RZ, RZ ;  /* 0x000000ff06070210 */ /* 0x000fe40007ffe0ff */
[----:B------:R-:W-:Y:S02]  /*1670*/  MOV R6, RZ ;  /* 0x000000ff00067202 */ /* 0x000fe40000000f00 */
[----:B------:R-:W-:Y:S01]  /*1680*/  LEA R7, R7, 0x3ff00000, 0x14 ;  /* 0x3ff0000007077811 */ /* 0x000fe200078ea0ff */
[----:B------:R-:W-:Y:S01]  /*1690*/  DFMA R10, R8, R10, UR8 ;  /* 0x00000008080a7e2b */ /* 0x000fe2000800000a */
[----:B------:R-:W-:Y:S01]  /*16a0*/  UMOV UR8, 0x18d034e6 ;  /* 0x18d034e600087882 */ /* 0x000fe20000000000 */
[----:B------:R-:W-:-:S03]  /*16b0*/  UMOV UR9, 0x3efa01a0 ;  /* 0x3efa01a000097882 */ /* 0x000fc60000000000 */
[----:B------:R-:W-:-:S03]  /*16c0*/  DADD R12, R6, -1 ;  /* 0xbff00000060c7429 */ /* 0x000fc60000000000 */
        /* <DEDUP_REMOVED lines=23> */
.L_x_29864:
[----:B------:R-:W-:Y:S05]  /*1840*/  BSYNC B1 ;  /* 0x0000000000017941 */ /* 0x000fea0003800000 */
.L_x_29862:
[----:B------:R0:W-:Y:S01]  /*1850*/  STG.E.64 desc[UR4][R4.64], R8 ;  /* 0x0000000804007986 */ /* 0x0001e2000c101b04 */
[----:B------:R-:W-:-:S07]  /*1860*/  VIADD R3, R3, 0x80 ;  /* 0x0000008003037836 */ /* 0x000fce0000000000 */
.L_x_29860:
[----:B------:R-:W-:Y:S05]  /*1870*/  BSYNC B0 ;  /* 0x0000000000007941 */ /* 0x000fea0003800000 */
.L_x_29859:
        /* <DEDUP_REMOVED lines=304> */
.L_x_29865:
        /* <DEDUP_REMOVED lines=19> */
.L_x_29867:
        /* <DEDUP_REMOVED lines=58> */
.L_x_29868:
[----:B------:R-:W-:Y:S05]  /*3050*/  BSYNC B0 ;  /* 0x0000000000007941 */ /* 0x000fea0003800000 */
.L_x_29866:
[----:B------:R-:W-:Y:S01]  /*3060*/  STG.E.64 desc[UR4][R2.64], R6 ;  /* 0x0000000602007986 */ /* 0x000fe2000c101b04 */
[----:B------:R-:W-:Y:S05]  /*3070*/  EXIT ;  /* 0x000000000000794d */ /* 0x000fea0003800000 */
.L_x_29869:
        /* <DEDUP_REMOVED lines=16> */
.L_x_36440:


//--------------------- .text._ZN2at6native27unrolled_elementwise_kernelIZZZNS0_17expm1_kernel_cudaERNS_18TensorIteratorBaseEENKUlvE_clEvENKUlvE_clEvEUldE_St5arrayIPcLm2EELi4E23TrivialOffsetCalculatorILi1EjESB_NS0_6memory15LoadWithoutCastENSC_16StoreWithoutCastEEEviT_T0_T2_T3_T4_T5_ --------------------------
	.section	.text._ZN2at6native27unrolled_elementwise_kernelIZZZNS0_17expm1_kernel_cudaERNS_18TensorIteratorBaseEENKUlvE_clEvENKUlvE_clEvEUldE_St5arrayIPcLm2EELi4E23TrivialOffsetCalculatorILi1EjESB_NS0_6memory15LoadWithoutCastENSC_16StoreWithoutCastEEEviT_T0_T2_T3_T4_T5_,"ax",@progbits
	.align	128
        .global         _ZN2at6native27unrolled_elementwise_kernelIZZZNS0_17expm1_kernel_cudaERNS_18TensorIteratorBaseEENKUlvE_clEvENKUlvE_clEvEUldE_St5arrayIPcLm2EELi4E23TrivialOffsetCalculatorILi1EjESB_NS0_6memory15LoadWithoutCastENSC_16StoreWithoutCastEEEviT_T0_T2_T3_T4_T5_
        .type           _ZN2at6native27unrolled_elementwise_kernelIZZZNS0_17expm1_kernel_cudaERNS_18TensorIteratorBaseEENKUlvE_clEvENKUlvE_clEvEUldE_St5arrayIPcLm2EELi4E23TrivialOffsetCalculatorILi1EjESB_NS0_6memory15LoadWithoutCastENSC_16StoreWithoutCastEEEviT_T0_T2_T3_T4_T5_,@function
        .size           _ZN2at6native27unrolled_elementwise_kernelIZZZNS0_17expm1_kernel_cudaERNS_18TensorIteratorBaseEENKUlvE_clEvENKUlvE_clEvEUldE_St5arrayIPcLm2EELi4E23TrivialOffsetCalculatorILi1EjESB_NS0_6memory15LoadWithoutCastENSC_16StoreWithoutCastEEEviT_T0_T2_T3_T4_T5_,(.L_x_36441 - _ZN2at6native27unrolled_elementwise_kernelIZZZNS0_17expm1_kernel_cudaERNS_18TensorIteratorBaseEENKUlvE_clEvENKUlvE_clEvEUldE_St5arrayIPcLm2EELi4E23TrivialOffsetCalculatorILi1EjESB_NS0_6memory15LoadWithoutCastENSC_16StoreWithoutCastEEEviT_T0_T2_T3_T4_T5_)
        .other          _ZN2at6native27unrolled_elementwise_kernelIZZZNS0_17expm1_kernel_cudaERNS_18TensorIteratorBaseEENKUlvE_clEvENKUlvE_clEvEUldE_St5arrayIPcLm2EELi4E23TrivialOffsetCalculatorILi1EjESB_NS0_6memory15LoadWithoutCastENSC_16StoreWithoutCastEEEviT_T0_T2_T3_T4_T5_,@"STO_CUDA_ENTRY STV_DEFAULT"
_ZN2at6native27unrolled_elementwise_kernelIZZZNS0_17expm1_kernel_cudaERNS_18TensorIteratorBaseEENKUlvE_clEvENKUlvE_clEvEUldE_St5arrayIPcLm2EELi4E23TrivialOffsetCalculatorILi1EjESB_NS0_6memory15LoadWithoutCastENSC_16StoreWithoutCastEEEviT_T0_T2_T3_T4_T5_:
.text._ZN2at6native27unrolled_elementwise_kernelIZZZNS0_17expm1_kernel_cudaERNS_18TensorIteratorBaseEENKUlvE_clEvENKUlvE_clEvEUldE_St5arrayIPcLm2EELi4E23TrivialOffsetCalculatorILi1EjESB_NS0_6memory15LoadWithoutCastENSC_16StoreWithoutCastEEEviT_T0_T2_T3_T4_T5_:
        /* <DEDUP_REMOVED lines=16> */
[----:B------:R-:W-:Y:S02]  /*0100*/  CS2R R10, SRZ ;  /* 0x00000000000a7805 */ /* 0x000fe4000001ff00 */
[----:B------:R-:W-:-:S13]  /*0110*/  ISETP.GE.AND P3, PT, R9, R4, PT ;  /* 0x000000040900720c */ /* 0x000fda0003f66270 */
[C---:B------:R-:W-:Y:S01]  /*0120*/  @!P3 IMAD R21, R0.reuse, 0x200, R9 ;  /* 0x000002000015b824 */ /* 0x040fe200078e0209 */
[----:B------:R-:W0:Y:S01]  /*0130*/  @!P3 LDC.64 R6, c[0x0][0x220] ;  /* 0x00008800ff06bb82 */ /* 0x000e220000000a00 */
[----:B------:R-:W-:Y:S02]  /*0140*/  @!P3 VIADD R9, R9, 0x80 ;  /* 0x000000800909b836 */ /* 0x000fe40000000000 */
[----:B-1----:R-:W-:Y:S01]  /*0150*/  @!P1 IMAD.WIDE.U32 R14, R13, 0x8, R14 ;  /* 0x000000080d0e9825 */ /* 0x002fe200078e000e */
[----:B------:R-:W-:Y:S02]  /*0160*/  CS2R R12, SRZ ;  /* 0x00000000000c7805 */ /* 0x000fe4000001ff00 */
[----:B------:R-:W-:Y:S02]  /*0170*/  ISETP.GE.AND P2, PT, R9, R4, PT ;  /* 0x000000040900720c */ /* 0x000fe40003f46270 */
[----:B------:R1:W5:Y:S04]  /*0180*/  @!P1 LDG.E.64 R10, desc[UR4][R14.64] ;  /* 0x000000040e0a9981 */ /* 0x000368000c1e1b00 */
[----:B------:R1:W5:Y:S07]  /*0190*/  @!P0 LDG.E.64 R12, desc[UR4][R16.64] ;  /* 0x00000004100c8981 */ /* 0x00036e000c1e1b00 */
[----:B------:R-:W2:Y:S01]  /*01a0*/  @!P2 LDC.64 R2, c[0x0][0x220] ;  /* 0x00008800ff02ab82 */ /* 0x000ea20000000a00 */
[----:B------:R-:W-:Y:S01]  /*01b0*/  @!P2 IMAD R19, R0, 0x200, R9 ;  /* 0x000002000013a824 */ /* 0x000fe200078e0209 */
[----:B------:R-:W-:Y:S01]  /*01c0*/  CS2R R8, SRZ ;  /* 0x0000000000087805 */ /* 0x000fe2000001ff00 */
[----:B0-----:R-:W-:-:S05]  /*01d0*/  @!P3 IMAD.WIDE.U32 R20, R21, 0x8, R6 ;  /* 0x000000081514b825 */ /* 0x001fca00078e0006 */
[----:B------:R1:W5:Y:S01]  /*01e0*/  @!P3 LDG.E.64 R8, desc[UR4][R20.64] ;  /* 0x000000041408b981 */ /* 0x000362000c1e1b00 */
[----:B--2---:R-:W-:Y:S01]  /*01f0*/  @!P2 IMAD.WIDE.U32 R18, R19, 0x8, R2 ;  /* 0x000000081312a825 */ /* 0x004fe200078e0002 */
[----:B------:R-:W-:-:S06]  /*0200*/  CS2R R2, SRZ ;  /* 0x0000000000027805 */ /* 0x000fcc000001ff00 */
[----:B------:R1:W5:Y:S01]  /*0210*/  @!P2 LDG.E.64 R2, desc[UR4][R18.64] ;  /* 0x000000041202a981 */ /* 0x000362000c1e1b00 */
[----:B------:R-:W-:Y:S01]  /*0220*/  BSSY B0, `(.L_x_29870) ;  /* 0x0000048000007945 */ /* 0x000fe20003800000 */
[----:B------:R-:W-:-:S03]  /*0230*/  IMAD.MOV.U32 R7, RZ, RZ, R5 ;  /* 0x000000ffff077224 */ /* 0x000fc600078e0005 */
[----:B------:R-:W-:Y:S05]  /*0240*/  @P0 BRA `(.L_x_29871) ;  /* 0x0000000400140947 */ /* 0x000fea0003800000 */
[C---:B-----5:R-:W-:Y:S02]  /*0250*/  FSETP.GEU.FTZ.AND P2, PT, R13.reuse, 4.1931471824645996094, PT ;  /* 0x40862e430d00780b */ /* 0x060fe40003f5e000 */
[----:B------:R-:W-:-:S13]  /*0260*/  FSETP.GT.FTZ.AND P1, PT, R13, -3.1640625, PT ;  /* 0xc04a80000d00780b */ /* 0x000fda0003f34000 */
[----:B------:R-:W-:Y:S05]  /*0270*/  @P1 BRA !P2, `(.L_x_29872) ;  /* 0x0000000000201947 */ /* 0x000fea0005000000 */
[C---:B-1----:R-:W-:Y:S01]  /*0280*/  DADD R14, R12.reuse, R12 ;  /* 0x000000000c0e7229 */ /* 0x042fe2000000000c */
[----:B------:R-:W-:Y:S01]  /*0290*/  IMAD.MOV.U32 R6, RZ, RZ, 0x3ff00000 ;  /* 0x3ff00000ff067424 */ /* 0x000fe200078e00ff */
[----:B------:R-:W-:Y:S01]  /*02a0*/  ISETP.GE.AND P2, PT, R13, RZ, PT ;  /* 0x000000ff0d00720c */ /* 0x000fe20003f46270 */
[----:B------:R-:W-:-:S03]  /*02b0*/  DSETP.GTU.AND P1, PT, |R12|, +INF , PT ;  /* 0x7ff000000c00742a */ /* 0x000fc60003f2c200 */
[----:B------:R-:W-:-:S04]  /*02c0*/  FSEL R13, -R6, +QNAN , !P2 ;  /* 0x7ff00000060d7808 */ /* 0x000fc80005000100 */
[----:B------:R-:W-:Y:S02]  /*02d0*/  FSEL R12, R14, RZ, P1 ;  /* 0x000000ff0e0c7208 */ /* 0x000fe40000800000 */
[----:B------:R-:W-:Y:S01]  /*02e0*/  FSEL R13, R15, R13, P1 ;  /* 0x0000000d0f0d7208 */ /* 0x000fe20000800000 */
[----:B------:R-:W-:Y:S06]  /*02f0*/  BRA `(.L_x_29871) ;  /* 0x0000000000e87947 */ /* 0x000fec0003800000 */
.L_x_29872:
[----:B-1----:R-:W-:Y:S01]  /*0300*/  IMAD.MOV.U32 R14, RZ, RZ, 0x652b82fe ;  /* 0x652b82feff0e7424 */ /* 0x002fe200078e00ff */
        /* <DEDUP_REMOVED lines=56> */
[----:B------:R-:W-:-:S07]  /*0690*/  @P2 FSEL R13, R15, R17, !P1 ;  /* 0x000000110f0d2208 */ /* 0x000fce0004800000 */
.L_x_29871:
[----:B------:R-:W-:Y:S05]  /*06a0*/  BSYNC B0 ;  /* 0x0000000000007941 */ /* 0x000fea0003800000 */
.L_x_29870:
[----:B-1----:R-:W-:Y:S01]  /*06b0*/  VIADD R15, R7, 0x80 ;  /* 0x00000080070f7836 */ /* 0x002fe20000000000 */
[----:B------:R-:W-:Y:S04]  /*06c0*/  BSSY B0, `(.L_x_29873) ;  /* 0x0000048000007945 */ /* 0x000fe80003800000 */
[----:B------:R-:W-:-:S13]  /*06d0*/  ISETP.GE.AND P1, PT, R15, R4, PT ;  /* 0x000000040f00720c */ /* 0x000fda0003f26270 */
[----:B------:R-:W-:Y:S05]  /*06e0*/  @P1 BRA `(.L_x_29874) ;  /* 0x0000000400141947 */ /* 0x000fea0003800000 */
[C---:B-----5:R-:W-:Y:S02]  /*06f0*/  FSETP.GEU.FTZ.AND P2, PT, R11.reuse, 4.1931471824645996094, PT ;  /* 0x40862e430b00780b */ /* 0x060fe40003f5e000 */
        /* <DEDUP_REMOVED lines=10> */
.L_x_29875:
        /* <DEDUP_REMOVED lines=58> */
.L_x_29874:
[----:B------:R-:W-:Y:S05]  /*0b40*/  BSYNC B0 ;  /* 0x0000000000007941 */ /* 0x000fea0003800000 */
.L_x_29873:
[----:B------:R-:W-:Y:S01]  /*0b50*/  VIADD R15, R7, 0x100 ;  /* 0x00000100070f7836 */ /* 0x000fe20000000000 */
        /* <DEDUP_REMOVED lines=14> */
.L_x_29878:
        /* <DEDUP_REMOVED lines=58> */
.L_x_29877:
[----:B------:R-:W-:Y:S05]  /*0fe0*/  BSYNC B0 ;  /* 0x0000000000007941 */ /* 0x000fea0003800000 */
.L_x_29876:
        /* <DEDUP_REMOVED lines=15> */
.L_x_29881:
        /* <DEDUP_REMOVED lines=58> */
.L_x_29880:
[----:B------:R-:W-:Y:S05]  /*1480*/  BSYNC B0 ;  /* 0x0000000000007941 */ /* 0x000fea0003800000 */
.L_x_29879:
[----:B------:R-:W0:Y:S01]  /*1490*/  @!P0 LDC.64 R14, c[0x0][0x218] ;  /* 0x00008600ff0e8b82 */ /* 0x000e220000000a00 */
[----:B------:R-:W-:Y:S01]  /*14a0*/  @!P0 VIADD R7, R5, 0x80 ;  /* 0x0000008005078836 */ /* 0x000fe20000000000 */
[----:B------:R-:W-:Y:S01]  /*14b0*/  BSSY B0, `(.L_x_29882) ;  /* 0x0000010000007945 */ /* 0x000fe20003800000 */
[----:B------:R-:W-:-:S03]  /*14c0*/  @!P0 IMAD R5, R0, 0x200, R5 ;  /* 0x0000020000058824 */ /* 0x000fc600078e0205 */
[----:B------:R-:W-:Y:S01]  /*14d0*/  ISETP.GE.AND P1, PT, R7, R4, PT ;  /* 0x000000040700720c */ /* 0x000fe20003f26270 */
[----:B0-----:R-:W-:-:S05]  /*14e0*/  @!P0 IMAD.WIDE.U32 R14, R5, 0x8, R14 ;  /* 0x00000008050e8825 */ /* 0x001fca00078e000e */
[----:B-----5:R0:W-:Y:S07]  /*14f0*/  @!P0 STG.E.64 desc[UR4][R14.64], R12 ;  /* 0x0000000c0e008986 */ /* 0x0201ee000c101b04 */
[----:B------:R-:W-:Y:S05]  /*1500*/  @P1 BRA `(.L_x_29883) ;  /* 0x0000000000281947 */ /* 0x000fea0003800000 */
[----:B0-----:R-:W0:Y:S01]  /*1510*/  LDC.64 R14, c[0x0][0x218] ;  /* 0x00008600ff0e7b82 */ /* 0x001e220000000a00 */
        /* <DEDUP_REMOVED lines=9> */
.L_x_29883:
[----:B------:R-:W-:Y:S05]  /*15b0*/  BSYNC B0 ;  /* 0x0000000000007941 */ /* 0x000fea0003800000 */
.L_x_29882:
[----:B------:R-:W-:-:S13]  /*15c0*/  ISETP.GE.AND P0, PT, R7, R4, PT ;  /* 0x000000040700720c */ /* 0x000fda0003f06270 */
[----:B------:R-:W-:Y:S05]  /*15d0*/  @P0 EXIT ;  /* 0x000000000000094d */ /* 0x000fea0003800000 */
[----:B------:R-:W2:Y:S01]  /*15e0*/  LDC.64 R4, c[0x0][0x218] ;  /* 0x00008600ff047b82 */ /* 0x000ea20000000a00 */
[----:B------:R-:W-:-:S04]  /*15f0*/  IMAD R7, R0, 0x200, R7 ;  /* 0x0000020000077824 */ /* 0x000fc800078e0207 */
[----:B--2---:R-:W-:-:S05]  /*1600*/  IMAD.WIDE.U32 R4, R7, 0x8, R4 ;  /* 0x0000000807047825 */ /* 0x004fca00078e0004 */
[----:B------:R-:W-:Y:S01]  /*1610*/  STG.E.64 desc[UR4][R4.64], R2 ;  /* 0x0000000204007986 */ /* 0x000fe2000c101b04 */
[----:B------:R-:W-:Y:S05]  /*1620*/  EXIT ;  /* 0x000000000000794d */ /* 0x000fea0003800000 */
.L_x_29884:
        /* <DEDUP_REMOVED lines=13> */
.L_x_36441:


//--------------------- .text._ZN2at6native29vectorized_elementwise_kernelILi2EZZZNS0_17expm1_kernel_cudaERNS_18TensorIteratorBaseEENKUlvE_clEvENKUlvE_clEvEUldE_St5arrayIPcLm2EEEEviT0_T1_ --------------------------
	.section	.text._ZN2at6native29vectorized_elementwise_kernelILi2EZZZNS0_17expm1_kernel_cudaERNS_18TensorIteratorBaseEENKUlvE_clEvENKUlvE_clEvEUldE_St5arrayIPcLm2EEEEviT0_T1_,"ax",@progbits
	.align	128
        .global         _ZN2at6native29vectorized_elementwise_kernelILi2EZZZNS0_17expm1_kernel_cudaERNS_18TensorIteratorBaseEENKUlvE_clEvENKUlvE_clEvEUldE_St5arrayIPcLm2EEEEviT0_T1_
        .type           _ZN2at6native29vectorized_elementwise_kernelILi2EZZZNS0_17expm1_kernel_cudaERNS_18TensorIteratorBaseEENKUlvE_clEvENKUlvE_clEvEUldE_St5arrayIPcLm2EEEEviT0_T1_,@function
        .size           _ZN2at6native29vectorized_elementwise_kernelILi2EZZZNS0_17expm1_kernel_cudaERNS_18TensorIteratorBaseEENKUlvE_clEvENKUlvE_clEvEUldE_St5arrayIPcLm2EEEEviT0_T1_,(.L_x_36442 - _ZN2at6native29vectorized_elementwise_kernelILi2EZZZNS0_17expm1_kernel_cudaERNS_18TensorIteratorBaseEENKUlvE_clEvENKUlvE_clEvEUldE_St5arrayIPcLm2EEEEviT0_T1_)
        .other          _ZN2at6native29vectorized_elementwise_kernelILi2EZZZNS0_17expm1_kernel_cudaERNS_18TensorIteratorBaseEENKUlvE_clEvENKUlvE_clEvEUldE_St5arrayIPcLm2EEEEviT0_T1_,@"STO_CUDA_ENTRY STV_DEFAULT"
_ZN2at6native29vectorized_elementwise_kernelILi2EZZZNS0_17expm1_kernel_cudaERNS_18TensorIteratorBaseEENKUlvE_clEvENKUlvE_clEvEUldE_St5arrayIPcLm2EEEEviT0_T1_:
.text._ZN2at6native29vectorized_elementwise_kernelILi2EZZZNS0_17expm1_kernel_cudaERNS_18TensorIteratorBaseEENKUlvE_clEvENKUlvE_clEvEUldE_St5arrayIPcLm2EEEEviT0_T1_:
[----:B------:R-:W-:Y:S08]  /*0000*/  LDC R1, c[0x0][0x28] ;  /* 0x00000a00ff017b82 */ /* 0x000ff00000000800 */
[----:B------:R-:W0:Y:S01]  /*0010*/  S2UR UR4, SR_CTAID.X ;  /* 0x00000000000479c3 */ /* 0x000e220000002500 */
[----:B------:R-:W-:Y:S01]  /*0020*/  ULDC UR5, c[0x0][0x210] ;  /* 0x0000840000057ab9 */ /* 0x000fe20000000800 */
[----:B------:R-:W-:Y:S01]  /*0030*/  ULDC.64 UR8, c[0x0][0x208] ;  /* 0x0000820000087ab9 */ /* 0x000fe20000000a00 */
[----:B0-----:R-:W-:-:S04]  /*0040*/  USHF.L.U32 UR4, UR4, 0xa, URZ ;  /* 0x0000000a04047899 */ /* 0x001fc8000800063f */
[----:B------:R-:W-:-:S04]  /*0050*/  UIADD3 UR5, -UR4, UR5, URZ ;  /* 0x0000000504057290 */ /* 0x000fc8000fffe13f */
[----:B------:R-:W-:-:S06]  /*0060*/  UISETP.GE.U32.AND UP0, UPT, UR5, 0x400, UPT ;  /* 0x000004000500788c */ /* 0x000fcc000bf06070 */
[----:B------:R-:W-:-:S13]  /*0070*/  PLOP3.LUT P0, PT, PT, PT, UP0, 0x80, 0x0 ;  /* 0x000000000000781c */ /* 0x000fda0003f0f008 */
[----:B------:R-:W-:Y:S05]  /*0080*/  @!P0 BRA `(.L_x_29885) ;  /* 0x00000024002c8947 */ /* 0x000fea0003800000 */
[----:B------:R-:W0:Y:S01]  /*0090*/  S2R R0, SR_TID.X ;  /* 0x0000000000007919 */ /* 0x000e220000002100 */
[----:B------:R-:W-:Y:S02]  /*00a0*/  ULDC.64 UR6, c[0x0][0x220] ;  /* 0x0000880000067ab9 */ /* 0x000fe40000000a00 */
[----:B------:R-:W-:-:S06]  /*00b0*/  UIMAD.WIDE UR6, UR4, 0x8, UR6 ;  /* 0x00000008040678a5 */ /* 0x000fcc000f8e0206 */
[----:B------:R-:W-:Y:S02]  /*00c0*/  IMAD.U32 R2, RZ, RZ, UR6 ;  /* 0x00000006ff027e24 */ /* 0x000fe4000f8e00ff */
[----:B------:R-:W-:Y:S02]  /*00d0*/  IMAD.U32 R3, RZ, RZ, UR7 ;  /* 0x00000007ff037e24 */ /* 0x000fe4000f8e00ff */
[----:B0-----:R-:W-:-:S05]  /*00e0*/  IMAD.WIDE.U32 R2, R0, 0x10, R2 ;  /* 0x0000001000027825 */ /* 0x001fca00078e0002 */
[----:B------:R-:W2:Y:S04]  /*00f0*/  LDG.E.128 R12, desc[UR8][R2.64] ;  /* 0x00000008020c7981 */ /* 0x000ea8000c1e1d00 */
[----:B------:R0:W5:Y:S04]  /*0100*/  LDG.E.128 R16, desc[UR8][R2.64+0x800] ;  /* 0x0008000802107981 */ /* 0x000168000c1e1d00 */
[----:B------:R0:W5:Y:S04]  /*0110*/  LDG.E.128 R4, desc[UR8][R2.64+0x1000] ;  /* 0x0010000802047981 */ /* 0x000168000c1e1d00 */
[----:B------:R0:W5:Y:S01]  /*0120*/  LDG.E.128 R8, desc[UR8][R2.64+0x1800] ;  /* 0x0018000802087981 */ /* 0x000162000c1e1d00 */
[----:B------:R-:W-:Y:S01]  /*0130*/  BSSY B0, `(.L_x_29886) ;  /* 0x0000046000007945 */ /* 0x000fe20003800000 */
[----:B--2---:R-:W-:-:S02]  /*0140*/  FSETP.GEU.FTZ.AND P1, PT, R13, 4.1931471824645996094, PT ;  /* 0x40862e430d00780b */ /* 0x004fc40003f3e000 */
[----:B------:R-:W-:-:S13]  /*0150*/  FSETP.GT.FTZ.AND P0, PT, R13, -3.1640625, PT ;  /* 0xc04a80000d00780b */ /* 0x000fda0003f14000 */
[----:B0-----:R-:W-:Y:S05]  /*0160*/  @P0 BRA !P1, `(.L_x_29887) ;  /* 0x0000000000200947 */ /* 0x001fea0004800000 */
        /* <DEDUP_REMOVED lines=8> */
.L_x_29887:
[----:B------:R-:W-:Y:S01]  /*01f0*/  IMAD.MOV.U32 R2, RZ, RZ, 0x652b82fe ;  /* 0x652b82feff027424 */ /* 0x000fe200078e00ff */
[----:B------:R-:W-:Y:S01]  /*0200*/  UMOV UR6, 0xfefa39ef ;  /* 0xfefa39ef00067882 */ /* 0x000fe20000000000 */
[----:B------:R-:W-:Y:S01]  /*0210*/  IMAD.MOV.U32 R3, RZ, RZ, 0x3ff71547 ;  /* 0x3ff71547ff037424 */ /* 0x000fe200078e00ff */
[----:B------:R-:W-:-:S05]  /*0220*/  UMOV UR7, 0x3fe62e42 ;  /* 0x3fe62e4200077882 */ /* 0x000fca0000000000 */
[----:B------:R-:W-:-:S08]  /*0230*/  DFMA R2, R12, R2, 6.75539944105574400000e+15 ;  /* 0x433800000c02742b */ /* 0x000fd00000000002 */
[----:B------:R-:W-:-:S08]  /*0240*/  DADD R20, R2, -6.75539944105574400000e+15 ;  /* 0xc338000002147429 */ /* 0x000fd00000000000 */
[----:B------:R-:W-:Y:S01]  /*0250*/  DFMA R22, R20, -UR6, R12 ;  /* 0x8000000614167c2b */ /* 0x000fe2000800000c */
[----:B------:R-:W-:Y:S01]  /*0260*/  UMOV UR6, 0x3b39803f ;  /* 0x3b39803f00067882 */ /* 0x000fe20000000000 */
[----:B------:R-:W-:-:S06]  /*0270*/  UMOV UR7, 0x3c7abc9e ;  /* 0x3c7abc9e00077882 */ /* 0x000fcc0000000000 */
[----:B------:R-:W-:Y:S01]  /*0280*/  DFMA R20, R20, -UR6, R22 ;  /* 0x8000000614147c2b */ /* 0x000fe20008000016 */
[----:B------:R-:W-:Y:S01]  /*0290*/  UMOV UR6, 0x6acd15b6 ;  /* 0x6acd15b600067882 */ /* 0x000fe20000000000 */
[----:B------:R-:W-:Y:S01]  /*02a0*/  IMAD.SHL.U32 R22, R13, 0x2, RZ ;  /* 0x000000020d167824 */ /* 0x000fe200078e00ff */
[----:B------:R-:W-:-:S04]  /*02b0*/  UMOV UR7, 0x3e21f407 ;  /* 0x3e21f40700077882 */ /* 0x000fc80000000000 */
[C---:B------:R-:W-:Y:S02]  /*02c0*/  ISETP.GE.U32.AND P0, PT, R22.reuse, 0x7fb3e647, PT ;  /* 0x7fb3e6471600780c */ /* 0x040fe40003f06070 */
[----:B------:R-:W-:Y:S02]  /*02d0*/  ISETP.NE.AND P1, PT, R22, RZ, PT ;  /* 0x000000ff1600720c */ /* 0x000fe40003f25270 */
[----:B------:R-:W-:Y:S01]  /*02e0*/  FSEL R12, R12, R20, !P0 ;  /* 0x000000140c0c7208 */ /* 0x000fe20004000000 */
[----:B------:R-:W-:Y:S01]  /*02f0*/  IMAD.MOV.U32 R20, RZ, RZ, -0x7142ec33 ;  /* 0x8ebd13cdff147424 */ /* 0x000fe200078e00ff */
[----:B------:R-:W-:Y:S01]  /*0300*/  FSEL R13, R13, R21, !P0 ;  /* 0x000000150d0d7208 */ /* 0x000fe20004000000 */
[----:B------:R-:W-:Y:S01]  /*0310*/  IMAD.MOV.U32 R21, RZ, RZ, 0x3e5af86d ;  /* 0x3e5af86dff157424 */ /* 0x000fe200078e00ff */
[----:B------:R-:W-:-:S04]  /*0320*/  SEL R23, R2, RZ, P0 ;  /* 0x000000ff02177207 */ /* 0x000fc80000000000 */
[C---:B------:R-:W-:Y:S01]  /*0330*/  ISETP.NE.AND P0, PT, R23.reuse, 0x400, PT ;  /* 0x000004001700780c */ /* 0x040fe20003f05270 */
[----:B------:R-:W-:Y:S01]  /*0340*/  DFMA R20, R12, UR6, R20 ;  /* 0x000000060c147c2b */ /* 0x000fe20008000014 */
[----:B------:R-:W-:Y:S01]  /*0350*/  UMOV UR6, 0x92ba033d ;  /* 0x92ba033d00067882 */ /* 0x000fe20000000000 */
[----:B------:R-:W-:Y:S01]  /*0360*/  UMOV UR7, 0x3e927e50 ;  /* 0x3e927e5000077882 */ /* 0x000fe20000000000 */
[----:B------:R-:W-:-:S05]  /*0370*/  VIADD R24, R23, 0xffffffff ;  /* 0xffffffff17187836 */ /* 0x000fca0000000000 */
[----:B------:R-:W-:Y:S01]  /*0380*/  DFMA R20, R12, R20, UR6 ;  /* 0x000000060c147e2b */ /* 0x000fe20008000014 */
[----:B------:R-:W-:Y:S01]  /*0390*/  UMOV UR6, 0x6c5f9da1 ;  /* 0x6c5f9da100067882 */ /* 0x000fe20000000000 */
[----:B------:R-:W-:Y:S02]  /*03a0*/  UMOV UR7, 0x3ec71dde ;  /* 0x3ec71dde00077882 */ /* 0x000fe40000000000 */
[----:B------:R-:W-:-:S04]  /*03b0*/  @P0 IMAD.MOV R24, RZ, RZ, R23 ;  /* 0x000000ffff180224 */ /* 0x000fc800078e0217 */
        /* <DEDUP_REMOVED lines=20> */
[----:B------:R-:W-:Y:S01]  /*0500*/  DMUL R20, R12, R2 ;  /* 0x000000020c147228 */ /* 0x000fe20000000000 */
[----:B------:R-:W-:Y:S01]  /*0510*/  LEA R3, R24, 0x3ff00000, 0x14 ;  /* 0x3ff0000018037811 */ /* 0x000fe200078ea0ff */
[----:B------:R-:W-:-:S06]  /*0520*/  IMAD.MOV.U32 R2, RZ, RZ, RZ ;  /* 0x000000ffff027224 */ /* 0x000fcc00078e00ff */
[----:B------:R-:W-:Y:S02]  /*0530*/  DFMA R20, R12, R20, R12 ;  /* 0x000000140c14722b */ /* 0x000fe4000000000c */
[----:B------:R-:W-:-:S08]  /*0540*/  DADD R24, R2, -1 ;  /* 0xbff0000002187429 */ /* 0x000fd00000000000 */
[----:B------:R-:W-:-:S08]  /*0550*/  DFMA R20, R20, R2, R24 ;  /* 0x000000021414722b */ /* 0x000fd00000000018 */
[----:B------:R-:W-:-:S10]  /*0560*/  DADD R2, R20, R20 ;  /* 0x0000000014027229 */ /* 0x000fd40000000014 */
[----:B------:R-:W-:Y:S02]  /*0570*/  @P1 FSEL R12, R2, R20, !P0 ;  /* 0x00000014020c1208 */ /* 0x000fe40004000000 */
[----:B------:R-:W-:-:S07]  /*0580*/  @P1 FSEL R13, R3, R21, !P0 ;  /* 0x00000015030d1208 */ /* 0x000fce0004000000 */
.L_x_29888:
[----:B------:R-:W-:Y:S05]  /*0590*/  BSYNC B0 ;  /* 0x0000000000007941 */ /* 0x000fea0003800000 */
.L_x_29886:
[C---:B------:R-:W-:Y:S01]  /*05a0*/  FSETP.GEU.FTZ.AND P1, PT, R15.reuse, 4.1931471824645996094, PT ;  /* 0x40862e430f00780b */ /* 0x040fe20003f3e000 */
        /* <DEDUP_REMOVED lines=11> */
.L_x_29890:
        /* <DEDUP_REMOVED lines=58> */
.L_x_29891:
[----:B------:R-:W-:Y:S05]  /*0a00*/  BSYNC B0 ;  /* 0x0000000000007941 */ /* 0x000fea0003800000 */
.L_x_29889:
[C---:B-----5:R-:W-:Y:S01]  /*0a10*/  FSETP.GEU.FTZ.AND P1, PT, R17.reuse, 4.1931471824645996094, PT ;  /* 0x40862e431100780b */ /* 0x060fe20003f3e000 */
        /* <DEDUP_REMOVED lines=11> */
.L_x_29893:
        /* <DEDUP_REMOVED lines=58> */
.L_x_29894:
[----:B------:R-:W-:Y:S05]  /*0e70*/  BSYNC B0 ;  /* 0x0000000000007941 */ /* 0x000fea0003800000 */
.L_x_29892:
        /* <DEDUP_REMOVED lines=12> */
.L_x_29896:
        /* <DEDUP_REMOVED lines=58> */
.L_x_29897:
[----:B------:R-:W-:Y:S05]  /*12e0*/  BSYNC B0 ;  /* 0x0000000000007941 */ /* 0x000fea0003800000 */
.L_x_29895:
        /* <DEDUP_REMOVED lines=12> */
.L_x_29899:
        /* <DEDUP_REMOVED lines=58> */
.L_x_29900:
[----:B------:R-:W-:Y:S05]  /*1750*/  BSYNC B0 ;  /* 0x0000000000007941 */ /* 0x000fea0003800000 */
.L_x_29898:
        /* <DEDUP_REMOVED lines=12> */
.L_x_29902:
        /* <DEDUP_REMOVED lines=58> */
.L_x_29903:
[----:B------:R-:W-:Y:S05]  /*1bc0*/  BSYNC B0 ;  /* 0x0000000000007941 */ /* 0x000fea0003800000 */
.L_x_29901:
        /* <DEDUP_REMOVED lines=12> */
.L_x_29905:
        /* <DEDUP_REMOVED lines=58> */
.L_x_29906:
[----:B------:R-:W-:Y:S05]  /*2030*/  BSYNC B0 ;  /* 0x0000000000007941 */ /* 0x000fea0003800000 */
.L_x_29904:
        /* <DEDUP_REMOVED lines=12> */
.L_x_29908:
        /* <DEDUP_REMOVED lines=58> */
.L_x_29909:
[----:B------:R-:W-:Y:S05]  /*24a0*/  BSYNC B0 ;  /* 0x0000000000007941 */ /* 0x000fea0003800000 */
.L_x_29907:
[----:B------:R-:W-:Y:S01]  /*24b0*/  ULDC.64 UR6, c[0x0][0x218] ;  /* 0x0000860000067ab9 */ /* 0x000fe20000000a00 */
[----:B------:R-:W-:Y:S01]  /*24c0*/  IMAD.MOV.U32 R3, RZ, RZ, 0x10 ;  /* 0x00000010ff037424 */ /* 0x000fe200078e00ff */
[----:B------:R-:W-:-:S06]  /*24d0*/  UIMAD.WIDE.U32 UR6, UR4, 0x8, UR6 ;  /* 0x00000008040678a5 */ /* 0x000fcc000f8e0006 */
[----:B------:R-:W-:-:S05]  /*24e0*/  IMAD.WIDE R2, R0, R3, UR6 ;  /* 0x0000000600027e25 */ /* 0x000fca000f8e0203 */
[----:B------:R-:W-:Y:S04]  /*24f0*/  STG.E.128 desc[UR8][R2.64], R12 ;  /* 0x0000000c02007986 */ /* 0x000fe8000c101d08 */
[----:B------:R-:W-:Y:S04]  /*2500*/  STG.E.128 desc[UR8][R2.64+0x800], R16 ;  /* 0x0008001002007986 */ /* 0x000fe8000c101d08 */
[----:B------:R-:W-:Y:S04]  /*2510*/  STG.E.128 desc[UR8][R2.64+0x1000], R4 ;  /* 0x0010000402007986 */ /* 0x000fe8000c101d08 */
[----:B------:R-:W-:Y:S01]  /*2520*/  STG.E.128 desc[UR8][R2.64+0x1800], R8 ;  /* 0x0018000802007986 */ /* 0x000fe2000c101d08 */
[----:B------:R-:W-:Y:S05]  /*2530*/  EXIT ;  /* 0x000000000000794d */ /* 0x000fea0003800000 */
.L_x_29885:
[----:B------:R-:W0:Y:S01]  /*2540*/  S2R R0, SR_TID.X ;  /* 0x0000000000007919 */ /* 0x000e220000002100 */
[----:B------:R-:W-:Y:S02]  /*2550*/  CS2R R10, SRZ ;  /* 0x00000000000a7805 */ /* 0x000fe4000001ff00 */
[----:B0-----:R-:W-:Y:S01]  /*2560*/  ISETP.GE.AND P0, PT, R0, UR5, PT ;  /* 0x0000000500007c0c */ /* 0x001fe2000bf06270 */
[----:B------:R-:W-:-:S12]  /*2570*/  IMAD.MOV.U32 R18, RZ, RZ, R0 ;  /* 0x000000ffff127224 */ /* 0x000fd800078e0000 */
[C---:B------:R-:W-:Y:S01]  /*2580*/  @!P0 VIADD R19, R18.reuse, UR4 ;  /* 0x0000000412138c36 */ /* 0x040fe20008000000 */
[----:B------:R-:W0:Y:S01]  /*2590*/  @!P0 LDC.64 R8, c[0x0][0x220] ;  /* 0x00008800ff088b82 */ /* 0x000e220000000a00 */
[----:B------:R-:W-:-:S05]  /*25a0*/  @!P0 VIADD R18, R18, 0x80 ;  /* 0x0000008012128836 */ /* 0x000fca0000000000 */
[----:B------:R-:W-:-:S13]  /*25b0*/  ISETP.GE.AND P6, PT, R18, UR5, PT ;  /* 0x0000000512007c0c */ /* 0x000fda000bfc6270 */
[C---:B------:R-:W-:Y:S01]  /*25c0*/  @!P6 VIADD R5, R18.reuse, UR4 ;  /* 0x000000041205ec36 */ /* 0x040fe20008000000 */
[----:B------:R-:W1:Y:S01]  /*25d0*/  @!P6 LDC.64 R2, c[0x0][0x220] ;  /* 0x00008800ff02eb82 */ /* 0x000e620000000a00 */
[----:B------:R-:W-:-:S05]  /*25e0*/  @!P6 VIADD R18, R18, 0x80 ;  /* 0x000000801212e836 */ /* 0x000fca0000000000 */
[----:B------:R-:W-:-:S13]  /*25f0*/  ISETP.GE.AND P5, PT, R18, UR5, PT ;  /* 0x0000000512007c0c */ /* 0x000fda000bfa6270 */
[C---:B------:R-:W-:Y:S01]  /*2600*/  @!P5 VIADD R13, R18.reuse, UR4 ;  /* 0x00000004120ddc36 */ /* 0x040fe20008000000 */
[----:B------:R-:W2:Y:S01]  /*2610*/  @!P5 LDC.64 R28, c[0x0][0x220] ;  /* 0x00008800ff1cdb82 */ /* 0x000ea20000000a00 */
[----:B------:R-:W-:Y:S02]  /*2620*/  @!P5 VIADD R18, R18, 0x80 ;  /* 0x000000801212d836 */ /* 0x000fe40000000000 */
[----:B-1----:R-:W-:-:S03]  /*2630*/  @!P6 IMAD.WIDE.U32 R2, R5, 0x8, R2 ;  /* 0x000000080502e825 */ /* 0x002fc600078e0002 */
[C---:B------:R-:W-:Y:S02]  /*2640*/  ISETP.GE.AND P4, PT, R18.reuse, UR5, PT ;  /* 0x0000000512007c0c */ /* 0x040fe4000bf86270 */
[----:B------:R1:W5:Y:S11]  /*2650*/  @!P6 LDG.E.64 R10, desc[UR8][R2.64] ;  /* 0x00000008020ae981 */ /* 0x000376000c1e1b00 */
[C---:B------:R-:W-:Y:S01]  /*2660*/  @!P4 VIADD R15, R18.reuse, UR4 ;  /* 0x00000004120fcc36 */ /* 0x040fe20008000000 */
[----:B------:R-:W3:Y:S01]  /*2670*/  @!P4 LDC.64 R20, c[0x0][0x220] ;  /* 0x00008800ff14cb82 */ /* 0x000ee20000000a00 */
[----:B------:R-:W-:-:S05]  /*2680*/  @!P4 VIADD R18, R18, 0x80 ;  /* 0x000000801212c836 */ /* 0x000fca0000000000 */
[----:B------:R-:W-:-:S13]  /*2690*/  ISETP.GE.AND P3, PT, R18, UR5, PT ;  /* 0x0000000512007c0c */ /* 0x000fda000bf66270 */
[C---:B------:R-:W-:Y:S01]  /*26a0*/  @!P3 VIADD R17, R18.reuse, UR4 ;  /* 0x000000041211bc36 */ /* 0x040fe20008000000 */
[----:B------:R-:W4:Y:S01]  /*26b0*/  @!P3 LDC.64 R22, c[0x0][0x220] ;  /* 0x00008800ff16bb82 */ /* 0x000f220000000a00 */
[----:B------:R-:W-:-:S05]  /*26c0*/  @!P3 VIADD R18, R18, 0x80 ;  /* 0x000000801212b836 */ /* 0x000fca0000000000 */
[----:B------:R-:W-:-:S13]  /*26d0*/  ISETP.GE.AND P2, PT, R18, UR5, PT ;  /* 0x0000000512007c0c */ /* 0x000fda000bf46270 */
[C---:B------:R-:W-:Y:S01]  /*26e0*/  @!P2 VIADD R27, R18.reuse, UR4 ;  /* 0x00000004121bac36 */ /* 0x040fe20008000000 */
[----:B-1----:R-:W1:Y:S01]  /*26f0*/  @!P2 LDC.64 R2, c[0x0][0x220] ;  /* 0x00008800ff02ab82 */ /* 0x002e620000000a00 */
[----:B------:R-:W-:-:S05]  /*2700*/  @!P2 VIADD R18, R18, 0x80 ;  /* 0x000000801212a836 */ /* 0x000fca0000000000 */
[----:B------:R-:W-:-:S13]  /*2710*/  ISETP.GE.AND P1, PT, R18, UR5, PT ;  /* 0x0000000512007c0c */ /* 0x000fda000bf26270 */
[C---:B------:R-:W-:Y:S01]  /*2720*/  @!P1 VIADD R25, R18.reuse, UR4 ;  /* 0x0000000412199c36 */ /* 0x040fe20008000000 */
[----:B------:R-:W0:Y:S01]  /*2730*/  @!P1 LDC.64 R4, c[0x0][0x220] ;  /* 0x00008800ff049b82 */ /* 0x000e220000000a00 */
[----:B------:R-:W-:-:S05]  /*2740*/  @!P1 VIADD R18, R18, 0x80 ;  /* 0x0000008012129836 */ /* 0x000fca0000000000 */
[----:B------:R-:W-:-:S13]  /*2750*/  ISETP.GE.AND P6, PT, R18, UR5, PT ;  /* 0x0000000512007c0c */ /* 0x000fda000bfc6270 */
[----:B------:R-:W0:Y:S01]  /*2760*/  @!P6 LDC.64 R6, c[0x0][0x220] ;  /* 0x00008800ff06eb82 */ /* 0x000e220000000a00 */
[----:B--2---:R-:W-:Y:S01]  /*2770*/  @!P5 IMAD.WIDE.U32 R28, R13, 0x8, R28 ;  /* 0x000000080d1cd825 */ /* 0x004fe200078e001c */
[----:B------:R-:W-:-:S03]  /*2780*/  CS2R R12, SRZ ;  /* 0x00000000000c7805 */ /* 0x000fc6000001ff00 */
[----:B------:R-:W-:Y:S02]  /*2790*/  @!P6 VIADD R26, R18, UR4 ;  /* 0x00000004121aec36 */ /* 0x000fe40008000000 */
[----:B-1----:R-:W-:Y:S01]  /*27a0*/  @!P2 IMAD.WIDE.U32 R2, R27, 0x8, R2 ;  /* 0x000000081b02a825 */ /* 0x002fe200078e0002 */
[----:B------:R1:W5:Y:S03]  /*27b0*/  @!P5 LDG.E.64 R12, desc[UR8][R28.64] ;  /* 0x000000081c0cd981 */ /* 0x000366000c1e1b00 */
[----:B---3--:R-:W-:Y:S01]  /*27c0*/  @!P4 IMAD.WIDE.U32 R20, R15, 0x8, R20 ;  /* 0x000000080f14c825 */ /* 0x008fe200078e0014 */
[----:B------:R-:W-:-:S03]  /*27d0*/  CS2R R14, SRZ ;  /* 0x00000000000e7805 */ /* 0x000fc6000001ff00 */
[----:B----4-:R-:W-:Y:S01]  /*27e0*/  @!P3 IMAD.WIDE.U32 R22, R17, 0x8, R22 ;  /* 0x000000081116b825 */ /* 0x010fe200078e0016 */
[----:B------:R-:W-:Y:S02]  /*27f0*/  CS2R R16, SRZ ;  /* 0x0000000000107805 */ /* 0x000fe4000001ff00 */
[----:B------:R2:W5:Y:S01]  /*2800*/  @!P4 LDG.E.64 R14, desc[UR8][R20.64] ;  /* 0x00000008140ec981 */ /* 0x000562000c1e1b00 */
[----:B0-----:R-:W-:Y:S01]  /*2810*/  @!P1 IMAD.WIDE.U32 R24, R25, 0x8, R4 ;  /* 0x0000000819189825 */ /* 0x001fe200078e0004 */
[----:B------:R-:W-:Y:S02]  /*2820*/  CS2R R4, SRZ ;  /* 0x0000000000047805 */ /* 0x000fe4000001ff00 */
[----:B------:R2:W5:Y:S01]  /*2830*/  @!P3 LDG.E.64 R16, desc[UR8][R22.64] ;  /* 0x000000081610b981 */ /* 0x000562000c1e1b00 */
[----:B-1----:R-:W-:Y:S01]  /*2840*/  @!P0 IMAD.WIDE.U32 R28, R19, 0x8, R8 ;  /* 0x00000008131c8825 */ /* 0x002fe200078e0008 */
[----:B------:R-:W-:Y:S02]  /*2850*/  CS2R R18, SRZ ;  /* 0x0000000000127805 */ /* 0x000fe4000001ff00 */
[----:B------:R-:W-:Y:S01]  /*2860*/  CS2R R8, SRZ ;  /* 0x0000000000087805 */ /* 0x000fe2000001ff00 */
[----:B------:R-:W-:Y:S01]  /*2870*/  @!P6 IMAD.WIDE.U32 R26, R26, 0x8, R6 ;  /* 0x000000081a1ae825 */ /* 0x000fe200078e0006 */
[----:B------:R-:W-:-:S02]  /*2880*/  CS2R R6, SRZ ;  /* 0x0000000000067805 */ /* 0x000fc4000001ff00 */
[----:B------:R2:W5:Y:S04]  /*2890*/  @!P2 LDG.E.64 R18, desc[UR8][R2.64] ;  /* 0x000000080212a981 */ /* 0x000568000c1e1b00 */
[----:B------:R2:W5:Y:S04]  /*28a0*/  @!P1 LDG.E.64 R6, desc[UR8][R24.64] ;  /* 0x0000000818069981 */ /* 0x000568000c1e1b00 */
[----:B------:R2:W5:Y:S04]  /*28b0*/  @!P6 LDG.E.64 R4, desc[UR8][R26.64] ;  /* 0x000000081a04e981 */ /* 0x000568000c1e1b00 */
[----:B------:R2:W5:Y:S01]  /*28c0*/  @!P0 LDG.E.64 R8, desc[UR8][R28.64] ;  /* 0x000000081c088981 */ /* 0x000562000c1e1b00 */
[----:B------:R-:W-:Y:S04]  /*28d0*/  BSSY B0, `(.L_x_29910) ;  /* 0x0000047000007945 */ /* 0x000fe80003800000 */
[----:B------:R-:W-:Y:S05]  /*28e0*/  @P0 BRA `(.L_x_29911) ;  /* 0x0000000400140947 */ /* 0x000fea0003800000 */
[C---:B-----5:R-:W-:Y:S02]  /*28f0*/  FSETP.GEU.FTZ.AND P2, PT, R9.reuse, 4.1931471824645996094, PT ;  /* 0x40862e430900780b */ /* 0x060fe40003f5e000 */
[----:B------:R-:W-:-:S13]  /*2900*/  FSETP.GT.FTZ.AND P1, PT, R9, -3.1640625, PT ;  /* 0xc04a80000900780b */ /* 0x000fda0003f34000 */
[----:B------:R-:W-:Y:S05]  /*2910*/  @P1 BRA !P2, `(.L_x_29912) ;  /* 0x0000000000201947 */ /* 0x000fea0005000000 */
[C---:B--2---:R-:W-:Y:S01]  /*2920*/  DADD R2, R8.reuse, R8 ;  /* 0x0000000008027229 */ /* 0x044fe20000000008 */
[----:B------:R-:W-:Y:S01]  /*2930*/  IMAD.MOV.U32 R20, RZ, RZ, 0x3ff00000 ;  /* 0x3ff00000ff147424 */ /* 0x000fe200078e00ff */
[----:B------:R-:W-:Y:S01]  /*2940*/  ISETP.GE.AND P2, PT, R9, RZ, PT ;  /* 0x000000ff0900720c */ /* 0x000fe20003f46270 */
[----:B------:R-:W-:-:S03]  /*2950*/  DSETP.GTU.AND P1, PT, |R8|, +INF , PT ;  /* 0x7ff000000800742a */ /* 0x000fc60003f2c200 */
[----:B------:R-:W-:-:S04]  /*2960*/  FSEL R9, -R20, +QNAN , !P2 ;  /* 0x7ff0000014097808 */ /* 0x000fc80005000100 */
[----:B------:R-:W-:Y:S02]  /*2970*/  FSEL R8, R2, RZ, P1 ;  /* 0x000000ff02087208 */ /* 0x000fe40000800000 */
[----:B------:R-:W-:Y:S01]  /*2980*/  FSEL R9, R3, R9, P1 ;  /* 0x0000000903097208 */ /* 0x000fe20000800000 */
[----:B------:R-:W-:Y:S06]  /*2990*/  BRA `(.L_x_29911) ;  /* 0x0000000000e87947 */ /* 0x000fec0003800000 */
.L_x_29912:
[----:B--2---:R-:W-:Y:S01]  /*29a0*/  IMAD.MOV.U32 R2, RZ, RZ, 0x652b82fe ;  /* 0x652b82feff027424 */ /* 0x004fe200078e00ff */
        /* <DEDUP_REMOVED lines=57> */
.L_x_29911:
[----:B------:R-:W-:Y:S05]  /*2d40*/  BSYNC B0 ;  /* 0x0000000000007941 */ /* 0x000fea0003800000 */
.L_x_29910:
[----:B--2---:R-:W-:Y:S01]  /*2d50*/  VIADD R2, R0, 0x80 ;  /* 0x0000008000027836 */ /* 0x004fe20000000000 */
[----:B------:R-:W-:Y:S04]  /*2d60*/  BSSY B0, `(.L_x_29913) ;  /* 0x0000048000007945 */ /* 0x000fe80003800000 */
[----:B------:R-:W-:-:S13]  /*2d70*/  ISETP.GE.AND P1, PT, R2, UR5, PT ;  /* 0x0000000502007c0c */ /* 0x000fda000bf26270 */
        /* <DEDUP_REMOVED lines=12> */
.L_x_29915:
        /* <DEDUP_REMOVED lines=28> */
[----:B------:R-:W-:-:S05]  /*3000*/  @P1 IMAD.MOV R24, RZ, RZ, R22 ;  /* 0x000000ffff181224 */ /* 0x000fca00078e0216 */
        /* <DEDUP_REMOVED lines=29> */
.L_x_29914:
[----:B------:R-:W-:Y:S05]  /*31e0*/  BSYNC B0 ;  /* 0x0000000000007941 */ /* 0x000fea0003800000 */
.L_x_29913:
[----:B------:R-:W-:Y:S01]  /*31f0*/  VIADD R3, R0, 0x100 ;  /* 0x0000010000037836 */ /* 0x000fe20000000000 */
        /* <DEDUP_REMOVED lines=14> */
.L_x_29918:
        /* <DEDUP_REMOVED lines=58> */
.L_x_29917:
[----:B------:R-:W-:Y:S05]  /*3680*/  BSYNC B0 ;  /* 0x0000000000007941 */ /* 0x000fea0003800000 */
.L_x_29916:
        /* <DEDUP_REMOVED lines=15> */
.L_x_29921:
        /* <DEDUP_REMOVED lines=58> */
.L_x_29920:
[----:B------:R-:W-:Y:S05]  /*3b20*/  BSYNC B0 ;  /* 0x0000000000007941 */ /* 0x000fea0003800000 */
.L_x_29919:
        /* <DEDUP_REMOVED lines=15> */
.L_x_29924:
        /* <DEDUP_REMOVED lines=58> */
.L_x_29923:
[----:B------:R-:W-:Y:S05]  /*3fc0*/  BSYNC B0 ;  /* 0x0000000000007941 */ /* 0x000fea0003800000 */
.L_x_29922:
        /* <DEDUP_REMOVED lines=15> */
.L_x_29927:
        /* <DEDUP_REMOVED lines=58> */
.L_x_29926:
[----:B------:R-:W-:Y:S05]  /*4460*/  BSYNC B0 ;  /* 0x0000000000007941 */ /* 0x000fea0003800000 */
.L_x_29925:
        /* <DEDUP_REMOVED lines=15> */
.L_x_29930:
        /* <DEDUP_REMOVED lines=15> */
[----:B------:R-:W-:-:S08]  /*4650*/  UMOV UR7, 0x3e21f407 ;  /* 0x3e21f40700077882 */ /* 0x000fd00000000000 */
[----:B------:R-:W-:Y:S01]  /*4660*/  FSEL R20, R6, R24, !P1 ;  /* 0x0000001806147208 */ /* 0x000fe20004800000 */
[----:B------:R-:W-:Y:S01]  /*4670*/  IMAD.MOV.U32 R6, RZ, RZ, -0x7142ec33 ;  /* 0x8ebd13cdff067424 */ /* 0x000fe200078e00ff */
[----:B------:R-:W-:Y:S01]  /*4680*/  FSEL R21, R7, R25, !P1 ;  /* 0x0000001907157208 */ /* 0x000fe20004800000 */
[----:B------:R-:W-:Y:S01]  /*4690*/  IMAD.MOV.U32 R7, RZ, RZ, 0x3e5af86d ;  /* 0x3e5af86dff077424 */ /* 0x000fe200078e00ff */
[C---:B------:R-:W-:Y:S01]  /*46a0*/  ISETP.NE.AND P1, PT, R22.reuse, 0x400, PT ;  /* 0x000004001600780c */ /* 0x040fe20003f25270 */
[----:B------:R-:W-:-:S04]  /*46b0*/  VIADD R24, R22, 0xffffffff ;  /* 0xffffffff16187836 */ /* 0x000fc80000000000 */
        /* <DEDUP_REMOVED lines=36> */
.L_x_29929:
[----:B------:R-:W-:Y:S05]  /*4900*/  BSYNC B0 ;  /* 0x0000000000007941 */ /* 0x000fea0003800000 */
.L_x_29928:
        /* <DEDUP_REMOVED lines=15> */
.L_x_29933:
        /* <DEDUP_REMOVED lines=58> */
.L_x_29932:
[----:B------:R-:W-:Y:S05]  /*4da0*/  BSYNC B0 ;  /* 0x0000000000007941 */ /* 0x000fea0003800000 */
.L_x_29931:
[----:B-----5:R-:W0:Y:S01]  /*4db0*/  @!P0 LDC.64 R6, c[0x0][0x218] ;  /* 0x00008600ff068b82 */ /* 0x020e220000000a00 */
[----:B------:R-:W-:Y:S01]  /*4dc0*/  @!P0 VIADD R3, R0, UR4 ;  /* 0x0000000400038c36 */ /* 0x000fe20008000000 */
[----:B------:R-:W-:Y:S01]  /*4dd0*/  BSSY B0, `(.L_x_29934) ;  /* 0x0000030000007945 */ /* 0x000fe20003800000 */
[----:B------:R-:W-:-:S03]  /*4de0*/  @!P0 IMAD.MOV.U32 R0, RZ, RZ, R2 ;  /* 0x000000ffff008224 */ /* 0x000fc600078e0002 */
[----:B------:R-:W-:Y:S01]  /*4df0*/  BSSY B1, `(.L_x_29935) ;  /* 0x0000027000017945 */ /* 0x000fe20003800000 */
[----:B0-----:R-:W-:-:S05]  /*4e00*/  @!P0 IMAD.WIDE.U32 R6, R3, 0x8, R6 ;  /* 0x0000000803068825 */ /* 0x001fca00078e0006 */
[----:B------:R0:W-:Y:S01]  /*4e10*/  @!P0 STG.E.64 desc[UR8][R6.64], R8 ;  /* 0x0000000806008986 */ /* 0x0001e2000c101b08 */
[----:B------:R-:W-:-:S13]  /*4e20*/  ISETP.GE.AND P0, PT, R0, UR5, PT ;  /* 0x0000000500007c0c */ /* 0x000fda000bf06270 */
[----:B0-----:R-:W-:Y:S05]  /*4e30*/  @P0 BRA `(.L_x_29936) ;  /* 0x0000000000300947 */ /* 0x001fea0003800000 */
[----:B------:R-:W0:Y:S01]  /*4e40*/  LDC.64 R2, c[0x0][0x218] ;  /* 0x00008600ff027b82 */ /* 0x000e220000000a00 */
[C---:B------:R-:W-:Y:S02]  /*4e50*/  VIADD R7, R0.reuse, UR4 ;  /* 0x0000000400077c36 */ /* 0x040fe40008000000 */
[----:B------:R-:W-:-:S05]  /*4e60*/  VIADD R0, R0, 0x80 ;  /* 0x0000008000007836 */ /* 0x000fca0000000000 */
[----:B------:R-:W-:Y:S01]  /*4e70*/  ISETP.GE.AND P0, PT, R0, UR5, PT ;  /* 0x0000000500007c0c */ /* 0x000fe2000bf06270 */
[----:B0-----:R-:W-:-:S05]  /*4e80*/  IMAD.WIDE.U32 R2, R7, 0x8, R2 ;  /* 0x0000000807027825 */ /* 0x001fca00078e0002 */
[----:B------:R0:W-:Y:S07]  /*4e90*/  STG.E.64 desc[UR8][R2.64], R10 ;  /* 0x0000000a02007986 */ /* 0x0001ee000c101b08 */
[----:B------:R-:W-:Y:S05]  /*4ea0*/  @P0 BRA `(.L_x_29937) ;  /* 0x0000000000300947 */ /* 0x000fea0003800000 */
[----:B0-----:R-:W0:Y:S01]  /*4eb0*/  LDC.64 R2, c[0x0][0x218] ;  /* 0x00008600ff027b82 */ /* 0x001e220000000a00 */
[C---:B------:R-:W-:Y:S02]  /*4ec0*/  VIADD R7, R0.reuse, UR4 ;  /* 0x0000000400077c36 */ /* 0x040fe40008000000 */
[----:B------:R-:W-:Y:S02]  /*4ed0*/  VIADD R0, R0, 0x80 ;  /* 0x0000008000007836 */ /* 0x000fe40000000000 */
[----:B0-----:R-:W-:-:S05]  /*4ee0*/  IMAD.WIDE.U32 R2, R7, 0x8, R2 ;  /* 0x0000000807027825 */ /* 0x001fca00078e0002 */
[----:B------:R0:W-:Y:S02]  /*4ef0*/  STG.E.64 desc[UR8][R2.64], R12 ;  /* 0x0000000c02007986 */ /* 0x0001e4000c101b08 */
.L_x_29936:
[----:B------:R-:W-:-:S13]  /*4f00*/  ISETP.GE.AND P0, PT, R0, UR5, PT ;  /* 0x0000000500007c0c */ /* 0x000fda000bf06270 */
[----:B------:R-:W-:Y:S05]  /*4f10*/  @P0 BRA `(.L_x_29938) ;  /* 0x0000000000300947 */ /* 0x000fea0003800000 */
[----:B0-----:R-:W0:Y:S01]  /*4f20*/  LDC.64 R2, c[0x0][0x218] ;  /* 0x00008600ff027b82 */ /* 0x001e220000000a00 */
[C---:B------:R-:W-:Y:S02]  /*4f30*/  VIADD R7, R0.reuse, UR4 ;  /* 0x0000000400077c36 */ /* 0x040fe40008000000 */
[----:B------:R-:W-:Y:S02]  /*4f40*/  VIADD R0, R0, 0x80 ;  /* 0x0000008000007836 */ /* 0x000fe40000000000 */
[----:B0-----:R-:W-:-:S05]  /*4f50*/  IMAD.WIDE.U32 R2, R7, 0x8, R2 ;  /* 0x0000000807027825 */ /* 0x001fca00078e0002 */
[----:B------:R1:W-:Y:S02]  /*4f60*/  STG.E.64 desc[UR8][R2.64], R14 ;  /* 0x0000000e02007986 */ /* 0x0003e4000c101b08 */
.L_x_29937:
[----:B------:R-:W-:-:S13]  /*4f70*/  ISETP.GE.AND P0, PT, R0, UR5, PT ;  /* 0x0000000500007c0c */ /* 0x000fda000bf06270 */
[----:B------:R-:W-:Y:S05]  /*4f80*/  @P0 BRA `(.L_x_29939) ;  /* 0x0000000000340947 */ /* 0x000fea0003800000 */
[----:B01----:R-:W0:Y:S01]  /*4f90*/  LDC.64 R2, c[0x0][0x218] ;  /* 0x00008600ff027b82 */ /* 0x003e220000000a00 */
[C---:B------:R-:W-:Y:S02]  /*4fa0*/  VIADD R7, R0.reuse, UR4 ;  /* 0x0000000400077c36 */ /* 0x040fe40008000000 */
[----:B------:R-:W-:Y:S02]  /*4fb0*/  VIADD R0, R0, 0x80 ;  /* 0x0000008000007836 */ /* 0x000fe40000000000 */
[----:B0-----:R-:W-:-:S05]  /*4fc0*/  IMAD.WIDE.U32 R2, R7, 0x8, R2 ;  /* 0x0000000807027825 */ /* 0x001fca00078e0002 */
[----:B------:R1:W-:Y:S02]  /*4fd0*/  STG.E.64 desc[UR8][R2.64], R16 ;  /* 0x0000001002007986 */ /* 0x0003e4000c101b08 */
.L_x_29938:
[----:B------:R-:W-:-:S13]  /*4fe0*/  ISETP.GE.AND P0, PT, R0, UR5, PT ;  /* 0x0000000500007c0c */ /* 0x000fda000bf06270 */
[----:B------:R-:W-:Y:S05]  /*4ff0*/  @P0 BREAK B1 ;  /* 0x0000000000010942 */ /* 0x000fea0003800000 */
[----:B------:R-:W-:Y:S05]  /*5000*/  @P0 BRA `(.L_x_29940) ;  /* 0x0000000000300947 */ /* 0x000fea0003800000 */
[----:B01----:R-:W0:Y:S01]  /*5010*/  LDC.64 R2, c[0x0][0x218] ;  /* 0x00008600ff027b82 */ /* 0x003e220000000a00 */
[C---:B------:R-:W-:Y:S02]  /*5020*/  VIADD R7, R0.reuse, UR4 ;  /* 0x0000000400077c36 */ /* 0x040fe40008000000 */
[----:B------:R-:W-:Y:S02]  /*5030*/  VIADD R0, R0, 0x80 ;  /* 0x0000008000007836 */ /* 0x000fe40000000000 */
[----:B0-----:R-:W-:-:S05]  /*5040*/  IMAD.WIDE.U32 R2, R7, 0x8, R2 ;  /* 0x0000000807027825 */ /* 0x001fca00078e0002 */
[----:B------:R2:W-:Y:S02]  /*5050*/  STG.E.64 desc[UR8][R2.64], R18 ;  /* 0x0000001202007986 */ /* 0x0005e4000c101b08 */
.L_x_29939:
[----:B------:R-:W-:Y:S05]  /*5060*/  BSYNC B1 ;  /* 0x0000000000017941 */ /* 0x000fea0003800000 */
.L_x_29935:
[----:B------:R-:W-:-:S13]  /*5070*/  ISETP.GE.AND P0, PT, R0, UR5, PT ;  /* 0x0000000500007c0c */ /* 0x000fda000bf06270 */
[----:B012---:R-:W0:Y:S01]  /*5080*/  @!P0 LDC.64 R2, c[0x0][0x218] ;  /* 0x00008600ff028b82 */ /* 0x007e220000000a00 */
[C---:B------:R-:W-:Y:S02]  /*5090*/  @!P0 VIADD R7, R0.reuse, UR4 ;  /* 0x0000000400078c36 */ /* 0x040fe40008000000 */
[----:B------:R-:W-:Y:S02]  /*50a0*/  @!P0 VIADD R0, R0, 0x80 ;  /* 0x0000008000008836 */ /* 0x000fe40000000000 */
[----:B0-----:R-:W-:-:S05]  /*50b0*/  @!P0 IMAD.WIDE.U32 R2, R7, 0x8, R2 ;  /* 0x0000000807028825 */ /* 0x001fca00078e0002 */
[----:B------:R2:W-:Y:S02]  /*50c0*/  @!P0 STG.E.64 desc[UR8][R2.64], R20 ;  /* 0x0000001402008986 */ /* 0x0005e4000c101b08 */
.L_x_29940:
[----:B------:R-:W-:Y:S05]  /*50d0*/  BSYNC B0 ;  /* 0x0000000000007941 */ /* 0x000fea0003800000 */
.L_x_29934:
[----:B------:R-:W-:Y:S05]  /*50e0*/  WARPSYNC.ALL ;  /* 0x0000000000007948 */ /* 0x000fea0003800000 */
[----:B------:R-:W-:-:S13]  /*50f0*/  ISETP.GE.AND P0, PT, R0, UR5, PT ;  /* 0x0000000500007c0c */ /* 0x000fda000bf06270 */
[----:B------:R-:W-:Y:S05]  /*5100*/  @P0 EXIT ;  /* 0x000000000000094d */ /* 0x000fea0003800000 */
[----:B012---:R-:W0:Y:S01]  /*5110*/  LDC.64 R2, c[0x0][0x218] ;  /* 0x00008600ff027b82 */ /* 0x007e220000000a00 */
[----:B------:R-:W-:-:S04]  /*5120*/  VIADD R7, R0, UR4 ;  /* 0x0000000400077c36 */ /* 0x000fc80008000000 */
[----:B0-----:R-:W-:-:S05]  /*5130*/  IMAD.WIDE.U32 R2, R7, 0x8, R2 ;  /* 0x0000000807027825 */ /* 0x001fca00078e0002 */
[----:B------:R-:W-:Y:S01]  /*5140*/  STG.E.64 desc[UR8][R2.64], R4 ;  /* 0x0000000402007986 */ /* 0x000fe2000c101b08 */
[----:B------:R-:W-:Y:S05]  /*5150*/  EXIT ;  /* 0x000000000000794d */ /* 0x000fea0003800000 */
.L_x_29941:
        /* <DEDUP_REMOVED lines=10> */
.L_x_36442:


//--------------------- .text._ZN2at6native29vectorized_elementwise_kernelILi4EZZZNS0_17expm1_kernel_cudaERNS_18TensorIteratorBaseEENKUlvE_clEvENKUlvE_clEvEUldE_St5arrayIPcLm2EEEEviT0_T1_ --------------------------
	.section	.text._ZN2at6native29vectorized_elementwise_kernelILi4EZZZNS0_17expm1_kernel_cudaERNS_18TensorIteratorBaseEENKUlvE_clEvENKUlvE_clEvEUldE_St5arrayIPcLm2EEEEviT0_T1_,"ax",@progbits
	.align	128
        .global         _ZN2at6native29vectorized_elementwise_kernelILi4EZZZNS0_17expm1_kernel_cudaERNS_18TensorIteratorBaseEENKUlvE_clEvENKUlvE_clEvEUldE_St5arrayIPcLm2EEEEviT0_T1_
        .type           _ZN2at6native29vectorized_elementwise_kernelILi4EZZZNS0_17expm1_kernel_cudaERNS_18TensorIteratorBaseEENKUlvE_clEvENKUlvE_clEvEUldE_St5arrayIPcLm2EEEEviT0_T1_,@function
        .size           _ZN2at6native29vectorized_elementwise_kernelILi4EZZZNS0_17expm1_kernel_cudaERNS_18TensorIteratorBaseEENKUlvE_clEvENKUlvE_clEvEUldE_St5arrayIPcLm2EEEEviT0_T1_,(.L_x_36443 - _ZN2at6native29vectorized_elementwise_kernelILi4EZZZNS0_17expm1_kernel_cudaERNS_18TensorIteratorBaseEENKUlvE_clEvENKUlvE_clEvEUldE_St5arrayIPcLm2EEEEviT0_T1_)
        .other          _ZN2at6native29vectorized_elementwise_kernelILi4EZZZNS0_17expm1_kernel_cudaERNS_18TensorIteratorBaseEENKUlvE_clEvENKUlvE_clEvEUldE_St5arrayIPcLm2EEEEviT0_T1_,@"STO_CUDA_ENTRY STV_DEFAULT"
_ZN2at6native29vectorized_elementwise_kernelILi4EZZZNS0_17expm1_kernel_cudaERNS_18TensorIteratorBaseEENKUlvE_clEvENKUlvE_clEvEUldE_St5arrayIPcLm2EEEEviT0_T1_:
.text._ZN2at6native29vectorized_elementwise_kernelILi4EZZZNS0_17expm1_kernel_cudaERNS_18TensorIteratorBaseEENKUlvE_clEvENKUlvE_clEvEUldE_St5arrayIPcLm2EEEEviT0_T1_:
        /* <DEDUP_REMOVED lines=31> */
.L_x_29944:
        /* <DEDUP_REMOVED lines=58> */
.L_x_29945:
[----:B------:R-:W-:Y:S05]  /*0590*/  BSYNC B0 ;  /* 0x0000000000007941 */ /* 0x000fea0003800000 */
.L_x_29943:
        /* <DEDUP_REMOVED lines=12> */
.L_x_29947:
        /* <DEDUP_REMOVED lines=58> */
.L_x_29948:
[----:B------:R-:W-:Y:S05]  /*0a00*/  BSYNC B0 ;  /* 0x0000000000007941 */ /* 0x000fea0003800000 */
.L_x_29946:
        /* <DEDUP_REMOVED lines=12> */
.L_x_29950:
        /* <DEDUP_REMOVED lines=58> */
.L_x_29951:
[----:B------:R-:W-:Y:S05]  /*0e70*/  BSYNC B0 ;  /* 0x0000000000007941 */ /* 0x000fea0003800000 */
.L_x_29949:
        /* <DEDUP_REMOVED lines=12> */
.L_x_29953:
        /* <DEDUP_REMOVED lines=58> */
.L_x_29954:
[----:B------:R-:W-:Y:S05]  /*12e0*/  BSYNC B0 ;  /* 0x0000000000007941 */ /* 0x000fea0003800000 */
.L_x_29952:
        /* <DEDUP_REMOVED lines=12> */
.L_x_29956:
        /* <DEDUP_REMOVED lines=58> */
.L_x_29957:
[----:B------:R-:W-:Y:S05]  /*1750*/  BSYNC B0 ;  /* 0x0000000000007941 */ /* 0x000fea0003800000 */
.L_x_29955:
        /* <DEDUP_REMOVED lines=12> */
.L_x_29959:
        /* <DEDUP_REMOVED lines=58> */
.L_x_29960:
[----:B------:R-:W-:Y:S05]  /*1bc0*/  BSYNC B0 ;  /* 0x0000000000007941 */ /* 0x000fea0003800000 */
.L_x_29958:
        /* <DEDUP_REMOVED lines=12> */
.L_x_29962:
        /* <DEDUP_REMOVED lines=58> */
.L_x_29963:
[----:B------:R-:W-:Y:S05]  /*2030*/  BSYNC B0 ;  /* 0x0000000000007941 */ /* 0x000fea0003800000 */
.L_x_29961:
        /* <DEDUP_REMOVED lines=12> */
.L_x_29965:
        /* <DEDUP_REMOVED lines=58> */
.L_x_29966:
[----:B------:R-:W-:Y:S05]  /*24a0*/  BSYNC B0 ;  /* 0x0000000000007941 */ /* 0x000fea0003800000 */
.L_x_29964:
        /* <DEDUP_REMOVED lines=9> */
.L_x_29942:
        /* <DEDUP_REMOVED lines=70> */
.L_x_29969:
        /* <DEDUP_REMOVED lines=58> */
.L_x_29968:
[----:B------:R-:W-:Y:S05]  /*2d40*/  BSYNC B0 ;  /* 0x0000000000007941 */ /* 0x000fea0003800000 */
.L_x_29967:
        /* <DEDUP_REMOVED lines=15> */
.L_x_29972:
        /* <DEDUP_REMOVED lines=58> */
.L_x_29971:
[----:B------:R-:W-:Y:S05]  /*31e0*/  BSYNC B0 ;  /* 0x0000000000007941 */ /* 0x000fea0003800000 */
.L_x_29970:
        /* <DEDUP_REMOVED lines=15> */
.L_x_29975:
        /* <DEDUP_REMOVED lines=58> */
.L_x_29974:
[----:B------:R-:W-:Y:S05]  /*3680*/  BSYNC B0 ;  /* 0x0000000000007941 */ /* 0x000fea0003800000 */
.L_x_29973:
        /* <DEDUP_REMOVED lines=15> */
.L_x_29978:
        /* <DEDUP_REMOVED lines=58> */
.L_x_29977:
[----:B------:R-:W-:Y:S05]  /*3b20*/  BSYNC B0 ;  /* 0x0000000000007941 */ /* 0x000fea0003800000 */
.L_x_29976:
        /* <DEDUP_REMOVED lines=15> */
.L_x_29981:
        /* <DEDUP_REMOVED lines=58> */
.L_x_29980:
[----:B------:R-:W-:Y:S05]  /*3fc0*/  BSYNC B0 ;  /* 0x0000000000007941 */ /* 0x000fea0003800000 */
.L_x_29979:
        /* <DEDUP_REMOVED lines=15> */
.L_x_29984:
        /* <DEDUP_REMOVED lines=58> */
.L_x_29983:
[----:B------:R-:W-:Y:S05]  /*4460*/  BSYNC B0 ;  /* 0x0000000000007941 */ /* 0x000fea0003800000 */
.L_x_29982:
        /* <DEDUP_REMOVED lines=15> */
.L_x_29987:
        /* <DEDUP_REMOVED lines=58> */
.L_x_29986:
[----:B------:R-:W-:Y:S05]  /*4900*/  BSYNC B0 ;  /* 0x0000000000007941 */ /* 0x000fea0003800000 */
.L_x_29985:
        /* <DEDUP_REMOVED lines=15> */
.L_x_29990:
        /* <DEDUP_REMOVED lines=58> */
.L_x_29989:
[----:B------:R-:W-:Y:S05]  /*4da0*/  BSYNC B0 ;  /* 0x0000000000007941 */ /* 0x000fea0003800000 */
.L_x_29988:
        /* <DEDUP_REMOVED lines=21> */
.L_x_29993:
[----:B------:R-:W-:-:S13]  /*4f00*/  ISETP.GE.AND P0, PT, R0, UR5, PT ;  /* 0x0000000500007c0c */ /* 0x000fda000bf06270 */
[----:B------:R-:W-:Y:S05]  /*4f10*/  @P0 BRA `(.L_x_29995) ;  /* 0x0000000000300947 */ /* 0x000fea0003800000 */
[----:B0-----:R-:W0:Y:S01]  /*4f20*/  LDC.64 R2, c[0x0][0x218] ;  /* 0x00008600ff027b82 */ /* 0x001e220000000a00 */
[C---:B------:R-:W-:Y:S02]  /*4f30*/  VIADD R7, R0.reuse, UR4 ;  /* 0x0000000400077c36 */ /* 0x040fe40008000000 */
[----:B------:R-:W-:Y:S02]  /*4f40*/  VIADD R0, R0, 0x80 ;  /* 0x0000008000007836 */ /* 0x000fe40000000000 */
[----:B0-----:R-:W-:-:S05]  /*4f50*/  IMAD.WIDE.U32 R2, R7, 0x8, R2 ;  /* 0x0000000807027825 */ /* 0x001fca00078e0002 */
[----:B------:R1:W-:Y:S02]  /*4f60*/  STG.E.64 desc[UR8][R2.64], R14 ;  /* 0x0000000e02007986 */ /* 0x0003e4000c101b08 */
.L_x_29994:
[----:B------:R-:W-:-:S13]  /*4f70*/  ISETP.GE.AND P0, PT, R0, UR5, PT ;  /* 0x0000000500007c0c */ /* 0x000fda000bf06270 */
[----:B------:R-:W-:Y:S05]  /*4f80*/  @P0 BRA `(.L_x_29996) ;  /* 0x0000000000340947 */ /* 0x000fea0003800000 */
[----:B01----:R-:W0:Y:S01]  /*4f90*/  LDC.64 R2, c[0x0][0x218] ;  /* 0x00008600ff027b82 */ /* 0x003e220000000a00 */
[C---:B------:R-:W-:Y:S02]  /*4fa0*/  VIADD R7, R0.reuse, UR4 ;  /* 0x0000000400077c36 */ /* 0x040fe40008000000 */
[----:B------:R-:W-:Y:S02]  /*4fb0*/  VIADD R0, R0, 0x80 ;  /* 0x0000008000007836 */ /* 0x000fe40000000000 */
[----:B0-----:R-:W-:-:S05]  /*4fc0*/  IMAD.WIDE.U32 R2, R7, 0x8, R2 ;  /* 0x0000000807027825 */ /* 0x001fca00078e0002 */
[----:B------:R1:W-:Y:S02]  /*4fd0*/  STG.E.64 desc[UR8][R2.64], R16 ;  /* 0x0000001002007986 */ /* 0x0003e4000c101b08 */
.L_x_29995:
        /* <DEDUP_REMOVED lines=8> */
.L_x_29996:
[----:B------:R-:W-:Y:S05]  /*5060*/  BSYNC B1 ;  /* 0x0000000000017941 */ /* 0x000fea0003800000 */
.L_x_29992:
[----:B------:R-:W-:-:S13]  /*5070*/  ISETP.GE.AND P0, PT, R0, UR5, PT ;  /* 0x0000000500007c0c */ /* 0x000fda000bf06270 */
[----:B012---:R-:W0:Y:S01]  /*5080*/  @!P0 LDC.64 R2, c[0x0][0x218] ;  /* 0x00008600ff028b82 */ /* 0x007e220000000a00 */
[C---:B------:R-:W-:Y:S02]  /*5090*/  @!P0 VIADD R7, R0.reuse, UR4 ;  /* 0x0000000400078c36 */ /* 0x040fe40008000000 */
[----:B------:R-:W-:Y:S02]  /*50a0*/  @!P0 VIADD R0, R0, 0x80 ;  /* 0x0000008000008836 */ /* 0x000fe40000000000 */
[----:B0-----:R-:W-:-:S05]  /*50b0*/  @!P0 IMAD.WIDE.U32 R2, R7, 0x8, R2 ;  /* 0x0000000807028825 */ /* 0x001fca00078e0002 */
[----:B------:R2:W-:Y:S02]  /*50c0*/  @!P0 STG.E.64 desc[UR8][R2.64], R20 ;  /* 0x0000001402008986 */ /* 0x0005e4000c101b08 */
.L_x_29997:
[----:B------:R-:W-:Y:S05]  /*50d0*/  BSYNC B0 ;  /* 0x0000000000007941 */ /* 0x000fea0003800000 */
.L_x_29991:
        /* <DEDUP_REMOVED lines=8> */
.L_x_29998:
        /* <DEDUP_REMOVED lines=10> */
.L_x_36443:


//--------------------- .text._ZN2at6native29vectorized_elementwise_kernelILi8EZZZNS0_17expm1_kernel_cudaERNS_18TensorIteratorBaseEENKUlvE_clEvENKUlvE_clEvEUldE_St5arrayIPcLm2EEEEviT0_T1_ --------------------------
	.section	.text._ZN2at6native29vectorized_elementwise_kernelILi8EZZZNS0_17expm1_kernel_cudaERNS_18TensorIteratorBaseEENKUlvE_clEvENKUlvE_clEvEUldE_St5arrayIPcLm2EEEEviT0_T1_,"ax",@progbits
	.align	128
        .global         _ZN2at6native29vectorized_elementwise_kernelILi8EZZZNS0_17expm1_kernel_cudaERNS_18TensorIteratorBaseEENKUlvE_clEvENKUlvE_clEvEUldE_St5arrayIPcLm2EEEEviT0_T1_
        .type           _ZN2at6native29vectorized_elementwise_kernelILi8EZZZNS0_17expm1_kernel_cudaERNS_18TensorIteratorBaseEENKUlvE_clEvENKUlvE_clEvEUldE_St5arrayIPcLm2EEEEviT0_T1_,@function
        .size           _ZN2at6native29vectorized_elementwise_kernelILi8EZZZNS0_17expm1_kernel_cudaERNS_18TensorIteratorBaseEENKUlvE_clEvENKUlvE_clEvEUldE_St5arrayIPcLm2EEEEviT0_T1_,(.L_x_36444 - _ZN2at6native29vectorized_elementwise_kernelILi8EZZZNS0_17expm1_kernel_cudaERNS_18TensorIteratorBaseEENKUlvE_clEvENKUlvE_clEvEUldE_St5arrayIPcLm2EEEEviT0_T1_)
        .other          _ZN2at6native29vectorized_elementwise_kernelILi8EZZZNS0_17expm1_kernel_cudaERNS_18TensorIteratorBaseEENKUlvE_clEvENKUlvE_clEvEUldE_St5arrayIPcLm2EEEEviT0_T1_,@"STO_CUDA_ENTRY STV_DEFAULT"
_ZN2at6native29vectorized_elementwise_kernelILi8EZZZNS0_17expm1_kernel_cudaERNS_18TensorIteratorBaseEENKUlvE_clEvENKUlvE_clEvEUldE_St5arrayIPcLm2EEEEviT0_T1_:
.text._ZN2at6native29vectorized_elementwise_kernelILi8EZZZNS0_17expm1_kernel_cudaERNS_18TensorIteratorBaseEENKUlvE_clEvENKUlvE_clEvEUldE_St5arrayIPcLm2EEEEviT0_T1_:
        /* <DEDUP_REMOVED lines=31> */
.L_x_30001:
        /* <DEDUP_REMOVED lines=58> */
.L_x_30002:
[----:B------:R-:W-:Y:S05]  /*0590*/  BSYNC B0 ;  /* 0x0000000000007941 */ /* 0x000fea0003800000 */
.L_x_30000:
        /* <DEDUP_REMOVED lines=12> */
.L_x_30004:
        /* <DEDUP_REMOVED lines=58> */
.L_x_30005:
[----:B------:R-:W-:Y:S05]  /*0a00*/  BSYNC B0 ;  /* 0x0000000000007941 */ /* 0x000fea0003800000 */
.L_x_30003:
        /* <DEDUP_REMOVED lines=12> */
.L_x_30007:
        /* <DEDUP_REMOVED lines=58> */
.L_x_30008:
[----:B------:R-:W-:Y:S05]  /*0e70*/  BSYNC B0 ;  /* 0x0000000000007941 */ /* 0x000fea0003800000 */
.L_x_30006:
        /* <DEDUP_REMOVED lines=12> */
.L_x_30010:
        /* <DEDUP_REMOVED lines=58> */
.L_x_30011:
[----:B------:R-:W-:Y:S05]  /*12e0*/  BSYNC B0 ;  /* 0x0000000000007941 */ /* 0x000fea0003800000 */
.L_x_30009:
        /* <DEDUP_REMOVED lines=12> */
.L_x_30013:
        /* <DEDUP_REMOVED lines=58> */
.L_x_30014:
[----:B------:R-:W-:Y:S05]  /*1750*/  BSYNC B0 ;  /* 0x0000000000007941 */ /* 0x000fea0003800000 */
.L_x_30012:
        /* <DEDUP_REMOVED lines=12> */
.L_x_30016:
        /* <DEDUP_REMOVED lines=58> */
.L_x_30017:
[----:B------:R-:W-:Y:S05]  /*1bc0*/  BSYNC B0 ;  /* 0x0000000000007941 */ /* 0x000fea0003800000 */
.L_x_30015:
        /* <DEDUP_REMOVED lines=12> */
.L_x_30019:
        /* <DEDUP_REMOVED lines=58> */
.L_x_30020:
[----:B------:R-:W-:Y:S05]  /*2030*/  BSYNC B0 ;  /* 0x0000000000007941 */ /* 0x000fea0003800000 */
.L_x_30018:
        /* <DEDUP_REMOVED lines=12> */
.L_x_30022:
        /* <DEDUP_REMOVED lines=58> */
.L_x_30023:
[----:B------:R-:W-:Y:S05]  /*24a0*/  BSYNC B0 ;  /* 0x0000000000007941 */ /* 0x000fea0003800000 */
.L_x_30021:
        /* <DEDUP_REMOVED lines=9> */
.L_x_29999:
        /* <DEDUP_REMOVED lines=70> */
.L_x_30026:
        /* <DEDUP_REMOVED lines=58> */
.L_x_30025:
[----:B------:R-:W-:Y:S05]  /*2d40*/  BSYNC B0 ;  /* 0x0000000000007941 */ /* 0x000fea0003800000 */
.L_x_30024:
        /* <DEDUP_REMOVED lines=15> */
.L_x_30029:
        /* <DEDUP_REMOVED lines=58> */
.L_x_30028:
[----:B------:R-:W-:Y:S05]  /*31e0*/  BSYNC B0 ;  /* 0x0000000000007941 */ /* 0x000fea0003800000 */
.L_x_30027:
        /* <DEDUP_REMOVED lines=15> */
.L_x_30032:
        /* <DEDUP_REMOVED lines=58> */
.L_x_30031:
[----:B------:R-:W-:Y:S05]  /*3680*/  BSYNC B0 ;  /* 0x0000000000007941 */ /* 0x000fea0003800000 */
.L_x_30030:
        /* <DEDUP_REMOVED lines=15> */
.L_x_30035:
        /* <DEDUP_REMOVED lines=58> */
.L_x_30034:
[----:B------:R-:W-:Y:S05]  /*3b20*/  BSYNC B0 ;  /* 0x0000000000007941 */ /* 0x000fea0003800000 */
.L_x_30033:
        /* <DEDUP_REMOVED lines=15> */
.L_x_30038:
        /* <DEDUP_REMOVED lines=58> */
.L_x_30037:
[----:B------:R-:W-:Y:S05]  /*3fc0*/  BSYNC B0 ;  /* 0x0000000000007941 */ /* 0x000fea0003800000 */
.L_x_30036:
        /* <DEDUP_REMOVED lines=15> */
.L_x_30041:
        /* <DEDUP_REMOVED lines=58> */
.L_x_30040:
[----:B------:R-:W-:Y:S05]  /*4460*/  BSYNC B0 ;  /* 0x0000000000007941 */ /* 0x000fea0003800000 */
.L_x_30039:
        /* <DEDUP_REMOVED lines=15> */
.L_x_30044:
        /* <DEDUP_REMOVED lines=58> */
.L_x_30043:
[----:B------:R-:W-:Y:S05]  /*4900*/  BSYNC B0 ;  /* 0x0000000000007941 */ /* 0x000fea0003800000 */
.L_x_30042:
        /* <DEDUP_REMOVED lines=15> */
.L_x_30047:
        /* <DEDUP_REMOVED lines=58> */
.L_x_30046:
[----:B------:R-:W-:Y:S05]  /*4da0*/  BSYNC B0 ;  /* 0x0000000000007941 */ /* 0x000fea0003800000 */
.L_x_30045:
        /* <DEDUP_REMOVED lines=21> */
.L_x_30050:
[----:B------:R-:W-:-:S13]  /*4f00*/  ISETP.GE.AND P0, PT, R0, UR5, PT ;  /* 0x0000000500007c0c */ /* 0x000fda000bf06270 */
[----:B------:R-:W-:Y:S05]  /*4f10*/  @P0 BRA `(.L_x_30052) ;  /* 0x0000000000300947 */ /* 0x000fea0003800000 */
[----:B0-----:R-:W0:Y:S01]  /*4f20*/  LDC.64 R2, c[0x0][0x218] ;  /* 0x00008600ff027b82 */ /* 0x001e220000000a00 */
[C---:B------:R-:W-:Y:S02]  /*4f30*/  VIADD R7, R0.reuse, UR4 ;  /* 0x0000000400077c36 */ /* 0x040fe40008000000 */
[----:B------:R-:W-:Y:S02]  /*4f40*/  VIADD R0, R0, 0x80 ;  /* 0x0000008000007836 */ /* 0x000fe40000000000 */
[----:B0-----:R-:W-:-:S05]  /*4f50*/  IMAD.WIDE.U32 R2, R7, 0x8, R2 ;  /* 0x0000000807027825 */ /* 0x001fca00078e0002 */
[----:B------:R1:W-:Y:S02]  /*4f60*/  STG.E.64 desc[UR8][R2.64], R14 ;  /* 0x0000000e02007986 */ /* 0x0003e4000c101b08 */
.L_x_30051:
[----:B------:R-:W-:-:S13]  /*4f70*/  ISETP.GE.AND P0, PT, R0, UR5, PT ;  /* 0x0000000500007c0c */ /* 0x000fda000bf06270 */
[----:B------:R-:W-:Y:S05]  /*4f80*/  @P0 BRA `(.L_x_30053) ;  /* 0x0000000000340947 */ /* 0x000fea0003800000 */
[----:B01----:R-:W0:Y:S01]  /*4f90*/  LDC.64 R2, c[0x0][0x218] ;  /* 0x00008600ff027b82 */ /* 0x003e220000000a00 */
[C---:B------:R-:W-:Y:S02]  /*4fa0*/  VIADD R7, R0.reuse, UR4 ;  /* 0x0000000400077c36 */ /* 0x040fe40008000000 */
[----:B------:R-:W-:Y:S02]  /*4fb0*/  VIADD R0, R0, 0x80 ;  /* 0x0000008000007836 */ /* 0x000fe40000000000 */
[----:B0-----:R-:W-:-:S05]  /*4fc0*/  IMAD.WIDE.U32 R2, R7, 0x8, R2 ;  /* 0x0000000807027825 */ /* 0x001fca00078e0002 */
[----:B------:R1:W-:Y:S02]  /*4fd0*/  STG.E.64 desc[UR8][R2.64], R16 ;  /* 0x0000001002007986 */ /* 0x0003e4000c101b08 */
.L_x_30052:
        /* <DEDUP_REMOVED lines=8> */
.L_x_30053:
[----:B------:R-:W-:Y:S05]  /*5060*/  BSYNC B1 ;  /* 0x0000000000017941 */ /* 0x000fea0003800000 */
.L_x_30049:
[----:B------:R-:W-:-:S13]  /*5070*/  ISETP.GE.AND P0, PT, R0, UR5, PT ;  /* 0x0000000500007c0c */ /* 0x000fda000bf06270 */
[----:B012---:R-:W0:Y:S01]  /*5080*/  @!P0 LDC.64 R2, c[0x0][0x218] ;  /* 0x00008600ff028b82 */ /* 0x007e220000000a00 */
[C---:B------:R-:W-:Y:S02]  /*5090*/  @!P0 VIADD R7, R0.reuse, UR4 ;  /* 0x0000000400078c36 */ /* 0x040fe40008000000 */
[----:B------:R-:W-:Y:S02]  /*50a0*/  @!P0 VIADD R0, R0, 0x80 ;  /* 0x0000008000008836 */ /* 0x000fe40000000000 */
[----:B0-----:R-:W-:-:S05]  /*50b0*/  @!P0 IMAD.WIDE.U32 R2, R7, 0x8, R2 ;  /* 0x0000000807028825 */ /* 0x001fca00078e0002 */
[----:B------:R2:W-:Y:S02]  /*50c0*/  @!P0 STG.E.64 desc[UR8][R2.64], R20 ;  /* 0x0000001402008986 */ /* 0x0005e4000c101b08 */
.L_x_30054:
[----:B------:R-:W-:Y:S05]  /*50d0*/  BSYNC B0 ;  /* 0x0000000000007941 */ /* 0x000fea0003800000 */
.L_x_30048:
        /* <DEDUP_REMOVED lines=8> */
.L_x_30055:
        /* <DEDUP_REMOVED lines=10> */
.L_x_36444:


//--------------------- .text._ZN2at6native18elementwise_kernelILi128ELi4EZNS0_15gpu_kernel_implIZZZNS0_15exp_kernel_cudaERNS_18TensorIteratorBaseEENKUlvE0_clEvENKUlvE2_clEvEUlN3c108BFloat16EE_EEvS4_RKT_EUliE_EEviT1_ --------------------------
	.section	.text._ZN2at6native18elementwise_kernelILi128ELi4EZNS0_15gpu_kernel_implIZZZNS0_15exp_kernel_cudaERNS_18TensorIteratorBaseEENKUlvE0_clEvENKUlvE2_clEvEUlN3c108BFloat16EE_EEvS4_RKT_EUliE_EEviT1_,"ax",@progbits
	.align	128
        .global         _ZN2at6native18elementwise_kernelILi128ELi4EZNS0_15gpu_kernel_implIZZZNS0_15exp_kernel_cudaERNS_18TensorIteratorBaseEENKUlvE0_clEvENKUlvE2_clEvEUlN3c108BFloat16EE_EEvS4_RKT_EUliE_EEviT1_
        .type           _ZN2at6native18elementwise_kernelILi128ELi4EZNS0_15gpu_kernel_implIZZZNS0_15exp_kernel_cudaERNS_18TensorIteratorBaseEENKUlvE0_clEvENKUlvE2_clEvEUlN3c108BFloat16EE_EEvS4_RKT_EUliE_EEviT1_,@function
        .size           _ZN2at6native18elementwise_kernelILi128ELi4EZNS0_15gpu_kernel_implIZZZNS0_15exp_kernel_cudaERNS_18TensorIteratorBaseEENKUlvE0_clEvENKUlvE2_clEvEUlN3c108BFloat16EE_EEvS4_RKT_EUliE_EEviT1_,(.L_x_36445 - _ZN2at6native18elementwise_kernelILi128ELi4EZNS0_15gpu_kernel_implIZZZNS0_15exp_kernel_cudaERNS_18TensorIteratorBaseEENKUlvE0_clEvENKUlvE2_clEvEUlN3c108BFloat16EE_EEvS4_RKT_EUliE_EEviT1_)
        .other          _ZN2at6native18elementwise_kernelILi128ELi4EZNS0_15gpu_kernel_implIZZZNS0_15exp_kernel_cudaERNS_18TensorIteratorBaseEENKUlvE0_clEvENKUlvE2_clEvEUlN3c108BFloat16EE_EEvS4_RKT_EUliE_EEviT1_,@"STO_CUDA_ENTRY STV_DEFAULT"
_ZN2at6native18elementwise_kernelILi128ELi4EZNS0_15gpu_kernel_implIZZZNS0_15exp_kernel_cudaERNS_18TensorIteratorBaseEENKUlvE0_clEvENKUlvE2_clEvEUlN3c108BFloat16EE_EEvS4_RKT_EUliE_EEviT1_:
.text._ZN2at6native18elementwise_kernelILi128ELi4EZNS0_15gpu_kernel_implIZZZNS0_15exp_kernel_cudaERNS_18TensorIteratorBaseEENKUlvE0_clEvENKUlvE2_clEvEUlN3c108BFloat16EE_EEvS4_RKT_EUliE_EEviT1_:
        /* <DEDUP_REMOVED lines=313> */
.L_x_30058:
        /* <DEDUP_REMOVED lines=22> */
.L_x_30062:
[----:B------:R-:W2:Y:S02]  /*14f0*/  LDG.E.U8 R2, desc[UR36][R2.64] ;  /* 0x0000002402027981 */ /* 0x000ea4000c1e1100 */
[----:B--2---:R-:W-:-:S04]  /*1500*/  I2FP.F32.U32 R0, R2 ;  /* 0x0000000200007245 */ /* 0x004fc80000201000 */
[----:B------:R-:W-:Y:S01]  /*1510*/  F2FP.BF16.F32.PACK_AB R0, RZ, R0 ;  /* 0x00000000ff00723e */ /* 0x000fe200000010ff */
[----:B------:R-:W-:Y:S06]  /*1520*/  BRA `(.L_x_30064) ;  /* 0x0000000c00907947 */ /* 0x000fec0003800000 */
.L_x_30061:
        /* <DEDUP_REMOVED lines=10> */
.L_x_30066:
[----:B------:R-:W2:Y:S02]  /*15d0*/  LDG.E R2, desc[UR36][R2.64] ;  /* 0x0000002402027981 */ /* 0x000ea4000c1e1900 */
[----:B--2---:R-:W-:-:S04]  /*15e0*/  I2FP.F32.S32 R0, R2 ;  /* 0x0000000200007245 */ /* 0x004fc80000201400 */
[----:B------:R-:W-:Y:S01]  /*15f0*/  F2FP.BF16.F32.PACK_AB R0, RZ, R0 ;  /* 0x00000000ff00723e */ /* 0x000fe200000010ff */
[----:B------:R-:W-:Y:S06]  /*1600*/  BRA `(.L_x_30064) ;  /* 0x0000000c00587947 */ /* 0x000fec0003800000 */
.L_x_30065:
[----:B------:R-:W2:Y:S02]  /*1610*/  LDG.E.U16 R2, desc[UR36][R2.64] ;  /* 0x0000002402027981 */ /* 0x000ea4000c1e1500 */
[----:B--2---:R-:W0:Y:S02]  /*1620*/  I2F.S16 R0, R2 ;  /* 0x0000000200007306 */ /* 0x004e240000101400 */
[----:B0-----:R-:W-:Y:S01]  /*1630*/  F2FP.BF16.F32.PACK_AB R0, RZ, R0 ;  /* 0x00000000ff00723e */ /* 0x001fe200000010ff */
[----:B------:R-:W-:Y:S06]  /*1640*/  BRA `(.L_x_30064) ;  /* 0x0000000c00487947 */ /* 0x000fec0003800000 */
.L_x_30060:
        /* <DEDUP_REMOVED lines=9> */
.L_x_30068:
[----:B------:R-:W2:Y:S02]  /*16e0*/  LDG.E.U16 R0, desc[UR36][R2.64] ;  /* 0x0000002402007981 */ /* 0x000ea4000c1e1500 */
[----:B--2---:R-:W-:-:S05]  /*16f0*/  HADD2.F32 R0, -RZ, R0.H0_H0 ;  /* 0x20000000ff007230 */ /* 0x004fca0000004100 */
[----:B------:R-:W-:Y:S01]  /*1700*/  F2FP.BF16.F32.PACK_AB R0, RZ, R0 ;  /* 0x00000000ff00723e */ /* 0x000fe200000010ff */
[----:B------:R-:W-:Y:S06]  /*1710*/  BRA `(.L_x_30064) ;  /* 0x0000000c00147947 */ /* 0x000fec0003800000 */
.L_x_30067:
        /* <DEDUP_REMOVED lines=9> */
.L_x_30070:
[----:B------:R-:W2:Y:S02]  /*17b0*/  LDG.E.U16 R2, desc[UR36][R2.64] ;  /* 0x0000002402027981 */ /* 0x000ea4000c1e1500 */
[----:B--2---:R-:W-:-:S05]  /*17c0*/  HADD2.F32 R0, -RZ, R2.H0_H0 ;  /* 0x20000002ff007230 */ /* 0x004fca0000004100 */
[----:B------:R-:W-:Y:S01]  /*17d0*/  F2FP.BF16.F32.PACK_AB R0, RZ, R0 ;  /* 0x00000000ff00723e */ /* 0x000fe200000010ff */
[----:B------:R-:W-:Y:S06]  /*17e0*/  BRA `(.L_x_30064) ;  /* 0x0000000800e07947 */ /* 0x000fec0003800000 */
.L_x_30069:
        /* <DEDUP_REMOVED lines=8> */
.L_x_30059:
        /* <DEDUP_REMOVED lines=13> */
.L_x_30073:
        /* <DEDUP_REMOVED lines=8> */
.L_x_30072:
        /* <DEDUP_REMOVED lines=28> */
.L_x_30075:
        /* <DEDUP_REMOVED lines=15> */
.L_x_30074:
[----:B------:R0:W5:Y:S01]  /*1c70*/  LDG.E.U16 R0, desc[UR36][R2.64] ;  /* 0x0000002402007981 */ /* 0x000162000c1e1500 */
[----:B------:R-:W-:Y:S05]  /*1c80*/  BRA `(.L_x_30064) ;  /* 0x0000000400b87947 */ /* 0x000fea0003800000 */
.L_x_30071:
        /* <DEDUP_REMOVED lines=12> */
.L_x_30078:
        /* <DEDUP_REMOVED lines=21> */
.L_x_30082:
[----:B------:R-:W-:Y:S05]  /*1ea0*/  BSYNC B1 ;  /* 0x0000000000017941 */ /* 0x000fea0003800000 */
.L_x_30081:
[----:B------:R-:W-:Y:S01]  /*1eb0*/  LEA R3, R0, 0x3b800000, 0x17 ;  /* 0x3b80000000037811 */ /* 0x000fe200078eb8ff */
[----:B------:R-:W-:-:S05]  /*1ec0*/  IMAD.SHL.U32 R0, R2, 0x100000, RZ ;  /* 0x0010000002007824 */ /* 0x000fca00078e00ff */
[----:B------:R-:W-:-:S07]  /*1ed0*/  LOP3.LUT R0, R3, R0, R4, 0xfe, !PT ;  /* 0x0000000003007212 */ /* 0x000fce00078efe04 */
.L_x_30080:
[----:B------:R-:W-:Y:S05]  /*1ee0*/  BSYNC B0 ;  /* 0x0000000000007941 */ /* 0x000fea0003800000 */
.L_x_30079:
[----:B------:R-:W-:Y:S01]  /*1ef0*/  F2FP.BF16.F32.PACK_AB R0, RZ, R0 ;  /* 0x00000000ff00723e */ /* 0x000fe200000010ff */
[----:B------:R-:W-:Y:S06]  /*1f00*/  BRA `(.L_x_30064) ;  /* 0x0000000400187947 */ /* 0x000fec0003800000 */
.L_x_30077:
        /* <DEDUP_REMOVED lines=21> */
.L_x_30086:
[----:B------:R-:W-:Y:S05]  /*2060*/  BSYNC B1 ;  /* 0x0000000000017941 */ /* 0x000fea0003800000 */
.L_x_30085:
[----:B------:R-:W-:Y:S01]  /*2070*/  LEA R3, R0, 0x37800000, 0x17 ;  /* 0x3780000000037811 */ /* 0x000fe200078eb8ff */
[----:B------:R-:W-:-:S05]  /*2080*/  IMAD.SHL.U32 R0, R2, 0x200000, RZ ;  /* 0x0020000002007824 */ /* 0x000fca00078e00ff */
[----:B------:R-:W-:-:S07]  /*2090*/  LOP3.LUT R0, R3, R0, R4, 0xfe, !PT ;  /* 0x0000000003007212 */ /* 0x000fce00078efe04 */
.L_x_30084:
[----:B------:R-:W-:Y:S05]  /*20a0*/  BSYNC B0 ;  /* 0x0000000000007941 */ /* 0x000fea0003800000 */
.L_x_30083:
[----:B------:R-:W-:Y:S01]  /*20b0*/  F2FP.BF16.F32.PACK_AB R0, RZ, R0 ;  /* 0x00000000ff00723e */ /* 0x000fe200000010ff */
[----:B------:R-:W-:Y:S06]  /*20c0*/  BRA `(.L_x_30064) ;  /* 0x0000000000a87947 */ /* 0x000fec0003800000 */
.L_x_30076:
        /* <DEDUP_REMOVED lines=14> */
.L_x_30090:
[----:B------:R-:W-:Y:S05]  /*21b0*/  BSYNC B0 ;  /* 0x0000000000007941 */ /* 0x000fea0003800000 */
.L_x_30089:
[----:B------:R-:W-:Y:S01]  /*21c0*/  F2FP.BF16.F32.PACK_AB R0, RZ, R0 ;  /* 0x00000000ff00723e */ /* 0x000fe200000010ff */
[----:B------:R-:W-:Y:S06]  /*21d0*/  BRA `(.L_x_30064) ;  /* 0x0000000000647947 */ /* 0x000fec0003800000 */
.L_x_30063:
        /* <DEDUP_REMOVED lines=16> */
.L_x_30091:
[----:B------:R-:W-:Y:S01]  /*22e0*/  PRMT R0, RZ, 0x7610, R0 ;  /* 0x00007610ff007816 */ /* 0x000fe20000000000 */
[----:B------:R-:W-:Y:S06]  /*22f0*/  BRA `(.L_x_30064) ;  /* 0x00000000001c7947 */ /* 0x000fec0003800000 */
.L_x_30088:
[----:B------:R-:W2:Y:S02]  /*2300*/  LDG.E.64 R2, desc[UR36][R2.64] ;  /* 0x0000002402027981 */ /* 0x000ea4000c1e1b00 */
[----:B--2---:R-:W0:Y:S02]  /*2310*/  I2F.U64 R0, R2 ;  /* 0x0000000200007312 */ /* 0x004e240000301000 */
[----:B0-----:R-:W-:Y:S01]  /*2320*/  F2FP.BF16.F32.PACK_AB R0, RZ, R0 ;  /* 0x00000000ff00723e */ /* 0x001fe200000010ff */
[----:B------:R-:W-:Y:S06]  /*2330*/  BRA `(.L_x_30064) ;  /* 0x00000000000c7947 */ /* 0x000fec0003800000 */
.L_x_30087:
[----:B------:R-:W2:Y:S02]  /*2340*/  LDG.E R2, desc[UR36][R2.64] ;  /* 0x0000002402027981 */ /* 0x000ea4000c1e1900 */
[----:B--2---:R-:W-:-:S04]  /*2350*/  I2FP.F32.U32 R0, R2 ;  /* 0x0000000200007245 */ /* 0x004fc80000201000 */
[----:B------:R-:W-:-:S07]  /*2360*/  F2FP.BF16.F32.PACK_AB R0, RZ, R0 ;  /* 0x00000000ff00723e */ /* 0x000fce00000010ff */
.L_x_30064:
[----:B------:R-:W0:Y:S01]  /*2370*/  LDC.U8 R4, c[0x0][0x421] ;  /* 0x00010840ff047b82 */ /* 0x000e220000000000 */
[----:B-----5:R-:W-:-:S04]  /*2380*/  IMAD.U32 R0, R0, 0x10000, RZ ;  /* 0x0001000000007824 */ /* 0x020fc800078e00ff */
[----:B------:R-:W-:-:S06]  /*2390*/  FMUL.FTZ R0, R0, 1.4426950216293334961 ;  /* 0x3fb8aa3b00007820 */ /* 0x000fcc0000410000 */
[----:B------:R-:W1:Y:S01]  /*23a0*/  MUFU.EX2 R0, R0 ;  /* 0x0000000000007308 */ /* 0x000e620000000800 */
[----:B0-----:R-:W-:-:S04]  /*23b0*/  PRMT R2, R4, 0x9910, RZ ;  /* 0x0000991004027816 */ /* 0x001fc800000000ff */
[----:B------:R-:W-:-:S03]  /*23c0*/  ISETP.GT.AND P0, PT, R2, 0x9, PT ;  /* 0x000000090200780c */ /* 0x000fc60003f04270 */
[----:B-1----:R0:W1:Y:S10]  /*23d0*/  F2F.BF16.F32 R3, R0 ;  /* 0x0000000000037304 */ /* 0x0020740000202000 */
        /* <DEDUP_REMOVED lines=13> */
.L_x_30095:
[----:B-1----:R-:W-:-:S06]  /*24b0*/  IMAD.U32 R3, R3, 0x10000, RZ ;  /* 0x0001000003037824 */ /* 0x002fcc00078e00ff */
[----:B------:R-:W0:Y:S02]  /*24c0*/  F2I.S64.TRUNC R2, R3 ;  /* 0x0000000300027311 */ /* 0x000e24000020d900 */
[----:B0-----:R3:W-:Y:S01]  /*24d0*/  STG.E.U8 desc[UR36][R16.64], R2 ;  /* 0x0000000210007986 */ /* 0x0017e2000c101124 */
[----:B------:R-:W-:Y:S05]  /*24e0*/  BRA `(.L_x_30097) ;  /* 0x0000000c00847947 */ /* 0x000fea0003800000 */
.L_x_30094:
        /* <DEDUP_REMOVED lines=10> */
.L_x_30099:
[----:B-1----:R-:W-:-:S06]  /*2590*/  IMAD.U32 R3, R3, 0x10000, RZ ;  /* 0x0001000003037824 */ /* 0x002fcc00078e00ff */
[----:B------:R-:W0:Y:S02]  /*25a0*/  F2I.FTZ.TRUNC.NTZ R3, R3 ;  /* 0x0000000300037305 */ /* 0x000e24000021f100 */
[----:B0-----:R1:W-:Y:S01]  /*25b0*/  STG.E desc[UR36][R16.64], R3 ;  /* 0x0000000310007986 */ /* 0x0013e2000c101924 */
[----:B------:R-:W-:Y:S05]  /*25c0*/  BRA `(.L_x_30097) ;  /* 0x0000000c004c7947 */ /* 0x000fea0003800000 */
.L_x_30098:
[----:B-1----:R-:W-:-:S06]  /*25d0*/  IMAD.U32 R3, R3, 0x10000, RZ ;  /* 0x0001000003037824 */ /* 0x002fcc00078e00ff */
[----:B------:R-:W0:Y:S02]  /*25e0*/  F2I.FTZ.TRUNC.NTZ R3, R3 ;  /* 0x0000000300037305 */ /* 0x000e24000021f100 */
[----:B0-----:R2:W-:Y:S01]  /*25f0*/  STG.E.U16 desc[UR36][R16.64], R3 ;  /* 0x0000000310007986 */ /* 0x0015e2000c101524 */
[----:B------:R-:W-:Y:S05]  /*2600*/  BRA `(.L_x_30097) ;  /* 0x0000000c003c7947 */ /* 0x000fea0003800000 */
.L_x_30093:
        /* <DEDUP_REMOVED lines=9> */
.L_x_30101:
[----:B-1----:R-:W-:-:S05]  /*26a0*/  IMAD.U32 R0, R3, 0x10000, RZ ;  /* 0x0001000003007824 */ /* 0x002fca00078e00ff */
[----:B------:R-:W-:-:S05]  /*26b0*/  F2FP.F16.F32.PACK_AB R0, RZ, R0 ;  /* 0x00000000ff00723e */ /* 0x000fca00000000ff */
[----:B------:R0:W-:Y:S01]  /*26c0*/  STG.E.U16 desc[UR36][R16.64], R0 ;  /* 0x0000000010007986 */ /* 0x0001e2000c101524 */
[----:B------:R-:W-:Y:S05]  /*26d0*/  BRA `(.L_x_30097) ;  /* 0x0000000c00087947 */ /* 0x000fea0003800000 */
.L_x_30100:
        /* <DEDUP_REMOVED lines=10> */
.L_x_30103:
[----:B-1----:R-:W-:-:S05]  /*2780*/  IMAD.U32 R3, R3, 0x10000, RZ ;  /* 0x0001000003037824 */ /* 0x002fca00078e00ff */
[----:B------:R-:W-:-:S04]  /*2790*/  F2FP.F16.F32.PACK_AB R3, RZ, R3 ;  /* 0x00000003ff03723e */ /* 0x000fc800000000ff */
[----:B------:R-:W-:-:S05]  /*27a0*/  PRMT R3, R3, 0x5410, RZ ;  /* 0x0000541003037816 */ /* 0x000fca00000000ff */
[----:B------:R0:W-:Y:S01]  /*27b0*/  STG.E desc[UR36][R16.64], R3 ;  /* 0x0000000310007986 */ /* 0x0001e2000c101924 */
[----:B------:R-:W-:Y:S05]  /*27c0*/  BRA `(.L_x_30097) ;  /* 0x0000000800cc7947 */ /* 0x000fea0003800000 */
.L_x_30102:
[----:B-1----:R-:W-:-:S04]  /*27d0*/  IMAD.U32 R2, R3, 0x10000, RZ ;  /* 0x0001000003027824 */ /* 0x002fc800078e00ff */
[----:B------:R-:W-:-:S06]  /*27e0*/  FMUL.FTZ R2, R2, 1 ;  /* 0x3f80000002027820 */ /* 0x000fcc0000410000 */
[----:B------:R-:W0:Y:S02]  /*27f0*/  F2F.F64.F32 R2, R2 ;  /* 0x0000000200027310 */ /* 0x000e240000201800 */
[----:B0-----:R0:W-:Y:S01]  /*2800*/  STG.E.64 desc[UR36][R16.64], R2 ;  /* 0x0000000210007986 */ /* 0x0011e2000c101b24 */
[----:B------:R-:W-:Y:S05]  /*2810*/  BRA `(.L_x_30097) ;  /* 0x0000000800b87947 */ /* 0x000fea0003800000 */
.L_x_30092:
        /* <DEDUP_REMOVED lines=13> */
.L_x_30106:
[----:B-1----:R-:W-:Y:S01]  /*28f0*/  IMAD.U32 R3, R3, 0x10000, RZ ;  /* 0x0001000003037824 */ /* 0x002fe200078e00ff */
[----:B------:R-:W-:-:S03]  /*2900*/  CS2R R6, SRZ ;  /* 0x0000000000067805 */ /* 0x000fc6000001ff00 */
[----:B------:R-:W-:-:S04]  /*2910*/  FMUL.FTZ R3, R3, 1 ;  /* 0x3f80000003037820 */ /* 0x000fc80000410000 */
[----:B------:R-:W0:Y:S02]  /*2920*/  F2F.F64.F32 R4, R3 ;  /* 0x0000000300047310 */ /* 0x000e240000201800 */
[----:B0-----:R0:W-:Y:S01]  /*2930*/  STG.E.128 desc[UR36][R16.64], R4 ;  /* 0x0000000410007986 */ /* 0x0011e2000c101d24 */
[----:B------:R-:W-:Y:S05]  /*2940*/  BRA `(.L_x_30097) ;  /* 0x00000008006c7947 */ /* 0x000fea0003800000 */
.L_x_30105:
        /* <DEDUP_REMOVED lines=21> */
.L_x_30110:
[----:B------:R-:W-:Y:S05]  /*2aa0*/  BSYNC B0 ;  /* 0x0000000000007941 */ /* 0x000fea0003800000 */
.L_x_30109:
[----:B------:R-:W-:-:S05]  /*2ab0*/  LOP3.LUT R3, R0, R3, RZ, 0xfc, !PT ;  /* 0x0000000300037212 */ /* 0x000fca00078efcff */
[----:B------:R0:W-:Y:S01]  /*2ac0*/  STG.E.U8 desc[UR36][R16.64], R3 ;  /* 0x0000000310007986 */ /* 0x0001e2000c101124 */
[----:B------:R-:W-:Y:S05]  /*2ad0*/  BRA `(.L_x_30097) ;  /* 0x0000000800087947 */ /* 0x000fea0003800000 */
.L_x_30108:
        /* <DEDUP_REMOVED lines=13> */
.L_x_30112:
[----:B------:R-:W-:Y:S01]  /*2bb0*/  IMAD.MOV.U32 R0, RZ, RZ, 0x7f ;  /* 0x0000007fff007424 */ /* 0x000fe200078e00ff */
[----:B------:R-:W-:-:S04]  /*2bc0*/  ISETP.GT.U32.AND P0, PT, R2, 0x7f800000, PT ;  /* 0x7f8000000200780c */ /* 0x000fc80003f04070 */
[----:B------:R-:W-:-:S09]  /*2bd0*/  SEL R0, R0, 0x7c, P0 ;  /* 0x0000007c00007807 */ /* 0x000fd20000000000 */
.L_x_30113:
[----:B------:R-:W-:Y:S05]  /*2be0*/  BSYNC B0 ;  /* 0x0000000000007941 */ /* 0x000fea0003800000 */
.L_x_30111:
[----:B------:R-:W-:-:S04]  /*2bf0*/  LOP3.LUT R2, R3, 0x80000000, RZ, 0xc0, !PT ;  /* 0x8000000003027812 */ /* 0x000fc800078ec0ff */
[----:B------:R-:W-:-:S04]  /*2c00*/  SHF.R.U32.HI R3, RZ, 0x18, R2 ;  /* 0x00000018ff037819 */ /* 0x000fc80000011602 */
[----:B------:R-:W-:-:S05]  /*2c10*/  LOP3.LUT R3, R0, R3, RZ, 0xfc, !PT ;  /* 0x0000000300037212 */ /* 0x000fca00078efcff */
[----:B------:R0:W-:Y:S01]  /*2c20*/  STG.E.U8 desc[UR36][R16.64], R3 ;  /* 0x0000000310007986 */ /* 0x0001e2000c101124 */
[----:B------:R-:W-:Y:S05]  /*2c30*/  BRA `(.L_x_30097) ;  /* 0x0000000400b07947 */ /* 0x000fea0003800000 */
.L_x_30107:
[----:B-1----:R0:W-:Y:S01]  /*2c40*/  STG.E.U16 desc[UR36][R16.64], R3 ;  /* 0x0000000310007986 */ /* 0x0021e2000c101524 */
[----:B------:R-:W-:Y:S05]  /*2c50*/  BRA `(.L_x_30097) ;  /* 0x0000000400a87947 */ /* 0x000fea0003800000 */
.L_x_30104:
        /* <DEDUP_REMOVED lines=12> */
.L_x_30116:
        /* <DEDUP_REMOVED lines=17> */
.L_x_30119:
[----:B------:R-:W-:-:S04]  /*2e30*/  LOP3.LUT R2, R3, 0x80000000, RZ, 0xc0, !PT ;  /* 0x8000000003027812 */ /* 0x000fc800078ec0ff */
[----:B------:R-:W-:-:S04]  /*2e40*/  SHF.R.U32.HI R3, RZ, 0x18, R2 ;  /* 0x00000018ff037819 */ /* 0x000fc80000011602 */
[----:B------:R-:W-:-:S04]  /*2e50*/  LOP3.LUT R0, R0, R3, RZ, 0xfc, !PT ;  /* 0x0000000300007212 */ /* 0x000fc800078efcff */
[----:B------:R-:W-:-:S07]  /*2e60*/  PRMT R8, R0, 0x7610, R8 ;  /* 0x0000761000087816 */ /* 0x000fce0000000008 */
.L_x_30118:
[----:B------:R-:W-:Y:S05]  /*2e70*/  BSYNC B0 ;  /* 0x0000000000007941 */ /* 0x000fea0003800000 */
.L_x_30117:
[----:B------:R0:W-:Y:S01]  /*2e80*/  STG.E.U8 desc[UR36][R16.64], R8 ;  /* 0x0000000810007986 */ /* 0x0001e2000c101124 */
[----:B------:R-:W-:Y:S05]  /*2e90*/  BRA `(.L_x_30097) ;  /* 0x0000000400187947 */ /* 0x000fea0003800000 */
.L_x_30115:
        /* <DEDUP_REMOVED lines=17> */
.L_x_30122:
[----:B------:R-:W-:-:S04]  /*2fb0*/  LOP3.LUT R2, R3, 0x80000000, RZ, 0xc0, !PT ;  /* 0x8000000003027812 */ /* 0x000fc800078ec0ff */
[----:B------:R-:W-:-:S04]  /*2fc0*/  SHF.R.U32.HI R3, RZ, 0x18, R2 ;  /* 0x00000018ff037819 */ /* 0x000fc80000011602 */
[----:B------:R-:W-:-:S04]  /*2fd0*/  LOP3.LUT R0, R0, R3, RZ, 0xfc, !PT ;  /* 0x0000000300007212 */ /* 0x000fc800078efcff */
[----:B------:R-:W-:-:S07]  /*2fe0*/  PRMT R8, R0, 0x7610, R8 ;  /* 0x0000761000087816 */ /* 0x000fce0000000008 */
.L_x_30121:
[----:B------:R-:W-:Y:S05]  /*2ff0*/  BSYNC B0 ;  /* 0x0000000000007941 */ /* 0x000fea0003800000 */
.L_x_30120:
[----:B------:R0:W-:Y:S01]  /*3000*/  STG.E.U8 desc[UR36][R16.64], R8 ;  /* 0x0000000810007986 */ /* 0x0001e2000c101124 */
[----:B------:R-:W-:Y:S05]  /*3010*/  BRA `(.L_x_30097) ;  /* 0x0000000000b87947 */ /* 0x000fea0003800000 */
.L_x_30114:
        /* <DEDUP_REMOVED lines=22> */
.L_x_30096:
        /* <DEDUP_REMOVED lines=16> */
.L_x_30125:
[----:B------:R-:W-:Y:S05]  /*3280*/  BRA `(.L_x_30097) ;  /* 0x00000000001c7947 */ /* 0x000fea0003800000 */
.L_x_30124:
[----:B-1----:R-:W-:-:S06]  /*3290*/  IMAD.U32 R3, R3, 0x10000, RZ ;  /* 0x0001000003037824 */ /* 0x002fcc00078e00ff */
[----:B------:R-:W0:Y:S02]  /*32a0*/  F2I.U64.TRUNC R2, R3 ;  /* 0x0000000300027311 */ /* 0x000e24000020d800 */
[----:B0-----:R0:W-:Y:S01]  /*32b0*/  STG.E.64 desc[UR36][R16.64], R2 ;  /* 0x0000000210007986 */ /* 0x0011e2000c101b24 */
[----:B------:R-:W-:Y:S05]  /*32c0*/  BRA `(.L_x_30097) ;  /* 0x00000000000c7947 */ /* 0x000fea0003800000 */
.L_x_30123:
[----:B-1----:R-:W-:-:S06]  /*32d0*/  IMAD.U32 R3, R3, 0x10000, RZ ;  /* 0x0001000003037824 */ /* 0x002fcc00078e00ff */
[----:B------:R-:W0:Y:S02]  /*32e0*/  F2I.FTZ.U32.TRUNC.NTZ R3, R3 ;  /* 0x0000000300037305 */ /* 0x000e24000021f000 */
[----:B0-----:R0:W-:Y:S02]  /*32f0*/  STG.E desc[UR36][R16.64], R3 ;  /* 0x0000000310007986 */ /* 0x0011e4000c101924 */
.L_x_30097:
[----:B------:R-:W-:-:S04]  /*3300*/  IMAD R18, R23, 0x200, R18 ;  /* 0x0000020017127824 */ /* 0x000fc800078e0212 */
[----:B------:R-:W-:-:S07]  /*3310*/  VIADD R19, R18, 0x80 ;  /* 0x0000008012137836 */ /* 0x000fce0000000000 */
.L_x_30057:
[----:B------:R-:W-:Y:S05]  /*3320*/  BSYNC B6 ;  /* 0x0000000000067941 */ /* 0x000fea0003800000 */
.L_x_30056:
        /* <DEDUP_REMOVED lines=307> */
.L_x_30128:
        /* <DEDUP_REMOVED lines=22> */
.L_x_30132:
[----:B------:R-:W2:Y:S02]  /*47c0*/  LDG.E.U8 R2, desc[UR36][R2.64] ;  /* 0x0000002402027981 */ /* 0x000ea4000c1e1100 */
[----:B--2---:R-:W-:-:S04]  /*47d0*/  I2FP.F32.U32 R0, R2 ;  /* 0x0000000200007245 */ /* 0x004fc80000201000 */
[----:B------:R-:W-:Y:S01]  /*47e0*/  F2FP.BF16.F32.PACK_AB R0, RZ, R0 ;  /* 0x00000000ff00723e */ /* 0x000fe200000010ff */
[----:B------:R-:W-:Y:S06]  /*47f0*/  BRA `(.L_x_30134) ;  /* 0x0000000c00907947 */ /* 0x000fec0003800000 */
.L_x_30131:
        /* <DEDUP_REMOVED lines=10> */
.L_x_30136:
[----:B------:R-:W2:Y:S02]  /*48a0*/  LDG.E R2, desc[UR36][R2.64] ;  /* 0x0000002402027981 */ /* 0x000ea4000c1e1900 */
[----:B--2---:R-:W-:-:S04]  /*48b0*/  I2FP.F32.S32 R0, R2 ;  /* 0x0000000200007245 */ /* 0x004fc80000201400 */
[----:B------:R-:W-:Y:S01]  /*48c0*/  F2FP.BF16.F32.PACK_AB R0, RZ, R0 ;  /* 0x00000000ff00723e */ /* 0x000fe200000010ff */
[----:B------:R-:W-:Y:S06]  /*48d0*/  BRA `(.L_x_30134) ;  /* 0x0000000c00587947 */ /* 0x000fec0003800000 */
.L_x_30135:
[----:B------:R-:W2:Y:S02]  /*48e0*/  LDG.E.U16 R2, desc[UR36][R2.64] ;  /* 0x0000002402027981 */ /* 0x000ea4000c1e1500 */
[----:B--2---:R-:W0:Y:S02]  /*48f0*/  I2F.S16 R0, R2 ;  /* 0x0000000200007306 */ /* 0x004e240000101400 */
[----:B0-----:R-:W-:Y:S01]  /*4900*/  F2FP.BF16.F32.PACK_AB R0, RZ, R0 ;  /* 0x00000000ff00723e */ /* 0x001fe200000010ff */
[----:B------:R-:W-:Y:S06]  /*4910*/  BRA `(.L_x_30134) ;  /* 0x0000000c00487947 */ /* 0x000fec0003800000 */
.L_x_30130:
        /* <DEDUP_REMOVED lines=9> */
.L_x_30138:
[----:B------:R-:W2:Y:S02]  /*49b0*/  LDG.E.U16 R0, desc[UR36][R2.64] ;  /* 0x0000002402007981 */ /* 0x000ea4000c1e1500 */
[----:B--2---:R-:W-:-:S05]  /*49c0*/  HADD2.F32 R0, -RZ, R0.H0_H0 ;  /* 0x20000000ff007230 */ /* 0x004fca0000004100 */
[----:B------:R-:W-:Y:S01]  /*49d0*/  F2FP.BF16.F32.PACK_AB R0, RZ, R0 ;  /* 0x00000000ff00723e */ /* 0x000fe200000010ff */
[----:B------:R-:W-:Y:S06]  /*49e0*/  BRA `(.L_x_30134) ;  /* 0x0000000c00147947 */ /* 0x000fec0003800000 */
.L_x_30137:
        /* <DEDUP_REMOVED lines=9> */
.L_x_30140:
[----:B------:R-:W2:Y:S02]  /*4a80*/  LDG.E.U16 R2, desc[UR36][R2.64] ;  /* 0x0000002402027981 */ /* 0x000ea4000c1e1500 */
[----:B--2---:R-:W-:-:S05]  /*4a90*/  HADD2.F32 R0, -RZ, R2.H0_H0 ;  /* 0x20000002ff007230 */ /* 0x004fca0000004100 */
[----:B------:R-:W-:Y:S01]  /*4aa0*/  F2FP.BF16.F32.PACK_AB R0, RZ, R0 ;  /* 0x00000000ff00723e */ /* 0x000fe200000010ff */
[----:B------:R-:W-:Y:S06]  /*4ab0*/  BRA `(.L_x_30134) ;  /* 0x0000000800e07947 */ /* 0x000fec0003800000 */
.L_x_30139:
        /* <DEDUP_REMOVED lines=8> */
.L_x_30129:
        /* <DEDUP_REMOVED lines=13> */
.L_x_30143:
        /* <DEDUP_REMOVED lines=8> */
.L_x_30142:
        /* <DEDUP_REMOVED lines=28> */
.L_x_30145:
        /* <DEDUP_REMOVED lines=15> */
.L_x_30144:
[----:B------:R0:W5:Y:S01]  /*4f40*/  LDG.E.U16 R0, desc[UR36][R2.64] ;  /* 0x0000002402007981 */ /* 0x000162000c1e1500 */
[----:B------:R-:W-:Y:S05]  /*4f50*/  BRA `(.L_x_30134) ;  /* 0x0000000400b87947 */ /* 0x000fea0003800000 */
.L_x_30141:
        /* <DEDUP_REMOVED lines=12> */
.L_x_30148:
        /* <DEDUP_REMOVED lines=21> */
.L_x_30152:
[----:B------:R-:W-:Y:S05]  /*5170*/  BSYNC B1 ;  /* 0x0000000000017941 */ /* 0x000fea0003800000 */
.L_x_30151:
[----:B------:R-:W-:Y:S01]  /*5180*/  LEA R3, R0, 0x3b800000, 0x17 ;  /* 0x3b80000000037811 */ /* 0x000fe200078eb8ff */
[----:B------:R-:W-:-:S05]  /*5190*/  IMAD.SHL.U32 R0, R2, 0x100000, RZ ;  /* 0x0010000002007824 */ /* 0x000fca00078e00ff */
[----:B------:R-:W-:-:S07]  /*51a0*/  LOP3.LUT R0, R3, R0, R4, 0xfe, !PT ;  /* 0x0000000003007212 */ /* 0x000fce00078efe04 */
.L_x_30150:
[----:B------:R-:W-:Y:S05]  /*51b0*/  BSYNC B0 ;  /* 0x0000000000007941 */ /* 0x000fea0003800000 */
.L_x_30149:
[----:B------:R-:W-:Y:S01]  /*51c0*/  F2FP.BF16.F32.PACK_AB R0, RZ, R0 ;  /* 0x00000000ff00723e */ /* 0x000fe200000010ff */
[----:B------:R-:W-:Y:S06]  /*51d0*/  BRA `(.L_x_30134) ;  /* 0x0000000400187947 */ /* 0x000fec0003800000 */
.L_x_30147:
        /* <DEDUP_REMOVED lines=21> */
.L_x_30156:
[----:B------:R-:W-:Y:S05]  /*5330*/  BSYNC B1 ;  /* 0x0000000000017941 */ /* 0x000fea0003800000 */
.L_x_30155:
[----:B------:R-:W-:Y:S01]  /*5340*/  LEA R3, R0, 0x37800000, 0x17 ;  /* 0x3780000000037811 */ /* 0x000fe200078eb8ff */
[----:B------:R-:W-:-:S05]  /*5350*/  IMAD.SHL.U32 R0, R2, 0x200000, RZ ;  /* 0x0020000002007824 */ /* 0x000fca00078e00ff */
[----:B------:R-:W-:-:S07]  /*5360*/  LOP3.LUT R0, R3, R0, R4, 0xfe, !PT ;  /* 0x0000000003007212 */ /* 0x000fce00078efe04 */
.L_x_30154:
[----:B------:R-:W-:Y:S05]  /*5370*/  BSYNC B0 ;  /* 0x0000000000007941 */ /* 0x000fea0003800000 */
.L_x_30153:
[----:B------:R-:W-:Y:S01]  /*5380*/  F2FP.BF16.F32.PACK_AB R0, RZ, R0 ;  /* 0x00000000ff00723e */ /* 0x000fe200000010ff */
[----:B------:R-:W-:Y:S06]  /*5390*/  BRA `(.L_x_30134) ;  /* 0x0000000000a87947 */ /* 0x000fec0003800000 */
.L_x_30146:
        /* <DEDUP_REMOVED lines=14> */
.L_x_30160:
[----:B------:R-:W-:Y:S05]  /*5480*/  BSYNC B0 ;  /* 0x0000000000007941 */ /* 0x000fea0003800000 */
.L_x_30159:
[----:B------:R-:W-:Y:S01]  /*5490*/  F2FP.BF16.F32.PACK_AB R0, RZ, R0 ;  /* 0x00000000ff00723e */ /* 0x000fe200000010ff */
[----:B------:R-:W-:Y:S06]  /*54a0*/  BRA `(.L_x_30134) ;  /* 0x0000000000647947 */ /* 0x000fec0003800000 */
.L_x_30133:
        /* <DEDUP_REMOVED lines=16> */
.L_x_30161:
[----:B------:R-:W-:Y:S01]  /*55b0*/  PRMT R0, RZ, 0x7610, R0 ;  /* 0x00007610ff007816 */ /* 0x000fe20000000000 */
[----:B------:R-:W-:Y:S06]  /*55c0*/  BRA `(.L_x_30134) ;  /* 0x00000000001c7947 */ /* 0x000fec0003800000 */
.L_x_30158:
[----:B------:R-:W2:Y:S02]  /*55d0*/  LDG.E.64 R2, desc[UR36][R2.64] ;  /* 0x0000002402027981 */ /* 0x000ea4000c1e1b00 */
[----:B--2---:R-:W0:Y:S02]  /*55e0*/  I2F.U64 R0, R2 ;  /* 0x0000000200007312 */ /* 0x004e240000301000 */
[----:B0-----:R-:W-:Y:S01]  /*55f0*/  F2FP.BF16.F32.PACK_AB R0, RZ, R0 ;  /* 0x00000000ff00723e */ /* 0x001fe200000010ff */
[----:B------:R-:W-:Y:S06]  /*5600*/  BRA `(.L_x_30134) ;  /* 0x00000000000c7947 */ /* 0x000fec0003800000 */
.L_x_30157:
[----:B------:R-:W2:Y:S02]  /*5610*/  LDG.E R2, desc[UR36][R2.64] ;  /* 0x0000002402027981 */ /* 0x000ea4000c1e1900 */
[----:B--2---:R-:W-:-:S04]  /*5620*/  I2FP.F32.U32 R0, R2 ;  /* 0x0000000200007245 */ /* 0x004fc80000201000 */
[----:B------:R-:W-:-:S07]  /*5630*/  F2FP.BF16.F32.PACK_AB R0, RZ, R0 ;  /* 0x00000000ff00723e */ /* 0x000fce00000010ff */
.L_x_30134:
        /* <DEDUP_REMOVED lines=20> */
.L_x_30165:
[----:B-1----:R-:W-:-:S06]  /*5780*/  IMAD.U32 R3, R3, 0x10000, RZ ;  /* 0x0001000003037824 */ /* 0x002fcc00078e00ff */
[----:B------:R-:W0:Y:S02]  /*5790*/  F2I.S64.TRUNC R2, R3 ;  /* 0x0000000300027311 */ /* 0x000e24000020d900 */
[----:B0-----:R0:W-:Y:S01]  /*57a0*/  STG.E.U8 desc[UR36][R16.64], R2 ;  /* 0x0000000210007986 */ /* 0x0011e2000c101124 */
[----:B------:R-:W-:Y:S05]  /*57b0*/  BRA `(.L_x_30167) ;  /* 0x0000000c00847947 */ /* 0x000fea0003800000 */
.L_x_30164:
        /* <DEDUP_REMOVED lines=10> */
.L_x_30169:
[----:B-1----:R-:W-:-:S06]  /*5860*/  IMAD.U32 R3, R3, 0x10000, RZ ;  /* 0x0001000003037824 */ /* 0x002fcc00078e00ff */
[----:B------:R-:W0:Y:S02]  /*5870*/  F2I.FTZ.TRUNC.NTZ R3, R3 ;  /* 0x0000000300037305 */ /* 0x000e24000021f100 */
[----:B0-----:R0:W-:Y:S01]  /*5880*/  STG.E desc[UR36][R16.64], R3 ;  /* 0x0000000310007986 */ /* 0x0011e2000c101924 */
[----:B------:R-:W-:Y:S05]  /*5890*/  BRA `(.L_x_30167) ;  /* 0x0000000c004c7947 */ /* 0x000fea0003800000 */
.L_x_30168:
[----:B-1----:R-:W-:-:S06]  /*58a0*/  IMAD.U32 R3, R3, 0x10000, RZ ;  /* 0x0001000003037824 */ /* 0x002fcc00078e00ff */
[----:B------:R-:W0:Y:S02]  /*58b0*/  F2I.FTZ.TRUNC.NTZ R3, R3 ;  /* 0x0000000300037305 */ /* 0x000e24000021f100 */
[----:B0-----:R0:W-:Y:S01]  /*58c0*/  STG.E.U16 desc[UR36][R16.64], R3 ;  /* 0x0000000310007986 */ /* 0x0011e2000c101524 */
[----:B------:R-:W-:Y:S05]  /*58d0*/  BRA `(.L_x_30167) ;  /* 0x0000000c003c7947 */ /* 0x000fea0003800000 */
.L_x_30163:
        /* <DEDUP_REMOVED lines=9> */
.L_x_30171:
[----:B-1----:R-:W-:-:S05]  /*5970*/  IMAD.U32 R0, R3, 0x10000, RZ ;  /* 0x0001000003007824 */ /* 0x002fca00078e00ff */
[----:B------:R-:W-:-:S05]  /*5980*/  F2FP.F16.F32.PACK_AB R0, RZ, R0 ;  /* 0x00000000ff00723e */ /* 0x000fca00000000ff */
[----:B------:R0:W-:Y:S01]  /*5990*/  STG.E.U16 desc[UR36][R16.64], R0 ;  /* 0x0000000010007986 */ /* 0x0001e2000c101524 */
[----:B------:R-:W-:Y:S05]  /*59a0*/  BRA `(.L_x_30167) ;  /* 0x0000000c00087947 */ /* 0x000fea0003800000 */
.L_x_30170:
        /* <DEDUP_REMOVED lines=10> */
.L_x_30173:
[----:B-1----:R-:W-:-:S05]  /*5a50*/  IMAD.U32 R3, R3, 0x10000, RZ ;  /* 0x0001000003037824 */ /* 0x002fca00078e00ff */
[----:B------:R-:W-:-:S04]  /*5a60*/  F2FP.F16.F32.PACK_AB R3, RZ, R3 ;  /* 0x00000003ff03723e */ /* 0x000fc800000000ff */
[----:B------:R-:W-:-:S05]  /*5a70*/  PRMT R3, R3, 0x5410, RZ ;  /* 0x0000541003037816 */ /* 0x000fca00000000ff */
[----:B------:R0:W-:Y:S01]  /*5a80*/  STG.E desc[UR36][R16.64], R3 ;  /* 0x0000000310007986 */ /* 0x0001e2000c101924 */
[----:B------:R-:W-:Y:S05]  /*5a90*/  BRA `(.L_x_30167) ;  /* 0x0000000800cc7947 */ /* 0x000fea0003800000 */
.L_x_30172:
[----:B-1----:R-:W-:-:S04]  /*5aa0*/  IMAD.U32 R2, R3, 0x10000, RZ ;  /* 0x0001000003027824 */ /* 0x002fc800078e00ff */
[----:B------:R-:W-:-:S06]  /*5ab0*/  FMUL.FTZ R2, R2, 1 ;  /* 0x3f80000002027820 */ /* 0x000fcc0000410000 */
[----:B------:R-:W0:Y:S02]  /*5ac0*/  F2F.F64.F32 R2, R2 ;  /* 0x0000000200027310 */ /* 0x000e240000201800 */
[----:B0-----:R0:W-:Y:S01]  /*5ad0*/  STG.E.64 desc[UR36][R16.64], R2 ;  /* 0x0000000210007986 */ /* 0x0011e2000c101b24 */
[----:B------:R-:W-:Y:S05]  /*5ae0*/  BRA `(.L_x_30167) ;  /* 0x0000000800b87947 */ /* 0x000fea0003800000 */
.L_x_30162:
        /* <DEDUP_REMOVED lines=13> */
.L_x_30176:
[----:B-1----:R-:W-:Y:S01]  /*5bc0*/  IMAD.U32 R3, R3, 0x10000, RZ ;  /* 0x0001000003037824 */ /* 0x002fe200078e00ff */
[----:B------:R-:W-:-:S03]  /*5bd0*/  CS2R R6, SRZ ;  /* 0x0000000000067805 */ /* 0x000fc6000001ff00 */
[----:B------:R-:W-:-:S04]  /*5be0*/  FMUL.FTZ R3, R3, 1 ;  /* 0x3f80000003037820 */ /* 0x000fc80000410000 */
[----:B------:R-:W0:Y:S02]  /*5bf0*/  F2F.F64.F32 R4, R3 ;  /* 0x0000000300047310 */ /* 0x000e240000201800 */
[----:B0-----:R0:W-:Y:S01]  /*5c00*/  STG.E.128 desc[UR36][R16.64], R4 ;  /* 0x0000000410007986 */ /* 0x0011e2000c101d24 */
[----:B------:R-:W-:Y:S05]  /*5c10*/  BRA `(.L_x_30167) ;  /* 0x00000008006c7947 */ /* 0x000fea0003800000 */
.L_x_30175:
        /* <DEDUP_REMOVED lines=21> */
.L_x_30180:
[----:B------:R-:W-:Y:S05]  /*5d70*/  BSYNC B0 ;  /* 0x0000000000007941 */ /* 0x000fea0003800000 */
.L_x_30179:
[----:B------:R-:W-:-:S05]  /*5d80*/  LOP3.LUT R3, R0, R3, RZ, 0xfc, !PT ;  /* 0x0000000300037212 */ /* 0x000fca00078efcff */
[----:B------:R0:W-:Y:S01]  /*5d90*/  STG.E.U8 desc[UR36][R16.64], R3 ;  /* 0x0000000310007986 */ /* 0x0001e2000c101124 */
[----:B------:R-:W-:Y:S05]  /*5da0*/  BRA `(.L_x_30167) ;  /* 0x0000000800087947 */ /* 0x000fea0003800000 */
.L_x_30178:
        /* <DEDUP_REMOVED lines=13> */
.L_x_30182:
[----:B------:R-:W-:Y:S01]  /*5e80*/  IMAD.MOV.U32 R0, RZ, RZ, 0x7f ;  /* 0x0000007fff007424 */ /* 0x000fe200078e00ff */
[----:B------:R-:W-:-:S04]  /*5e90*/  ISETP.GT.U32.AND P0, PT, R2, 0x7f800000, PT ;  /* 0x7f8000000200780c */ /* 0x000fc80003f04070 */
[----:B------:R-:W-:-:S09]  /*5ea0*/  SEL R0, R0, 0x7c, P0 ;  /* 0x0000007c00007807 */ /* 0x000fd20000000000 */
.L_x_30183:
[----:B------:R-:W-:Y:S05]  /*5eb0*/  BSYNC B0 ;  /* 0x0000000000007941 */ /* 0x000fea0003800000 */
.L_x_30181:
[----:B------:R-:W-:-:S04]  /*5ec0*/  LOP3.LUT R2, R3, 0x80000000, RZ, 0xc0, !PT ;  /* 0x8000000003027812 */ /* 0x000fc800078ec0ff */
[----:B------:R-:W-:-:S04]  /*5ed0*/  SHF.R.U32.HI R3, RZ, 0x18, R2 ;  /* 0x00000018ff037819 */ /* 0x000fc80000011602 */
[----:B------:R-:W-:-:S05]  /*5ee0*/  LOP3.LUT R3, R0, R3, RZ, 0xfc, !PT ;  /* 0x0000000300037212 */ /* 0x000fca00078efcff */
[----:B------:R0:W-:Y:S01]  /*5ef0*/  STG.E.U8 desc[UR36][R16.64], R3 ;  /* 0x0000000310007986 */ /* 0x0001e2000c101124 */
[----:B------:R-:W-:Y:S05]  /*5f00*/  BRA `(.L_x_30167) ;  /* 0x0000000400b07947 */ /* 0x000fea0003800000 */
.L_x_30177:
[----:B-1----:R0:W-:Y:S01]  /*5f10*/  STG.E.U16 desc[UR36][R16.64], R3 ;  /* 0x0000000310007986 */ /* 0x0021e2000c101524 */
[----:B------:R-:W-:Y:S05]  /*5f20*/  BRA `(.L_x_30167) ;  /* 0x0000000400a87947 */ /* 0x000fea0003800000 */
.L_x_30174:
        /* <DEDUP_REMOVED lines=12> */
.L_x_30186:
        /* <DEDUP_REMOVED lines=17> */
.L_x_30189:
[----:B------:R-:W-:-:S04]  /*6100*/  LOP3.LUT R2, R3, 0x80000000, RZ, 0xc0, !PT ;  /* 0x8000000003027812 */ /* 0x000fc800078ec0ff */
[----:B------:R-:W-:-:S04]  /*6110*/  SHF.R.U32.HI R3, RZ, 0x18, R2 ;  /* 0x00000018ff037819 */ /* 0x000fc80000011602 */
[----:B------:R-:W-:-:S04]  /*6120*/  LOP3.LUT R0, R0, R3, RZ, 0xfc, !PT ;  /* 0x0000000300007212 */ /* 0x000fc800078efcff */
[----:B------:R-:W-:-:S07]  /*6130*/  PRMT R8, R0, 0x7610, R8 ;  /* 0x0000761000087816 */ /* 0x000fce0000000008 */
.L_x_30188:
[----:B------:R-:W-:Y:S05]  /*6140*/  BSYNC B0 ;  /* 0x0000000000007941 */ /* 0x000fea0003800000 */
.L_x_30187:
[----:B------:R3:W-:Y:S01]  /*6150*/  STG.E.U8 desc[UR36][R16.64], R8 ;  /* 0x0000000810007986 */ /* 0x0007e2000c101124 */
[----:B------:R-:W-:Y:S05]  /*6160*/  BRA `(.L_x_30167) ;  /* 0x0000000400187947 */ /* 0x000fea0003800000 */
.L_x_30185:
        /* <DEDUP_REMOVED lines=17> */
.L_x_30192:
[----:B------:R-:W-:-:S04]  /*6280*/  LOP3.LUT R2, R3, 0x80000000, RZ, 0xc0, !PT ;  /* 0x8000000003027812 */ /* 0x000fc800078ec0ff */
[----:B------:R-:W-:-:S04]  /*6290*/  SHF.R.U32.HI R3, RZ, 0x18, R2 ;  /* 0x00000018ff037819 */ /* 0x000fc80000011602 */
[----:B------:R-:W-:-:S04]  /*62a0*/  LOP3.LUT R0, R0, R3, RZ, 0xfc, !PT ;  /* 0x0000000300007212 */ /* 0x000fc800078efcff */
[----:B------:R-:W-:-:S07]  /*62b0*/  PRMT R8, R0, 0x7610, R8 ;  /* 0x0000761000087816 */ /* 0x000fce0000000008 */
.L_x_30191:
[----:B------:R-:W-:Y:S05]  /*62c0*/  BSYNC B0 ;  /* 0x0000000000007941 */ /* 0x000fea0003800000 */
.L_x_30190:
[----:B------:R0:W-:Y:S01]  /*62d0*/  STG.E.U8 desc[UR36][R16.64], R8 ;  /* 0x0000000810007986 */ /* 0x0001e2000c101124 */
[----:B------:R-:W-:Y:S05]  /*62e0*/  BRA `(.L_x_30167) ;  /* 0x0000000000b87947 */ /* 0x000fea0003800000 */
.L_x_30184:
        /* <DEDUP_REMOVED lines=22> */
.L_x_30166:
        /* <DEDUP_REMOVED lines=16> */
.L_x_30195:
[----:B------:R-:W-:Y:S05]  /*6550*/  BRA `(.L_x_30167) ;  /* 0x00000000001c7947 */ /* 0x000fea0003800000 */
.L_x_30194:
[----:B-1----:R-:W-:-:S06]  /*6560*/  IMAD.U32 R3, R3, 0x10000, RZ ;  /* 0x0001000003037824 */ /* 0x002fcc00078e00ff */
[----:B------:R-:W0:Y:S02]  /*6570*/  F2I.U64.TRUNC R2, R3 ;  /* 0x0000000300027311 */ /* 0x000e24000020d800 */
[----:B0-----:R2:W-:Y:S01]  /*6580*/  STG.E.64 desc[UR36][R16.64], R2 ;  /* 0x0000000210007986 */ /* 0x0015e2000c101b24 */
[----:B------:R-:W-:Y:S05]  /*6590*/  BRA `(.L_x_30167) ;  /* 0x00000000000c7947 */ /* 0x000fea0003800000 */
.L_x_30193:
[----:B-1----:R-:W-:-:S06]  /*65a0*/  IMAD.U32 R3, R3, 0x10000, RZ ;  /* 0x0001000003037824 */ /* 0x002fcc00078e00ff */
[----:B------:R-:W0:Y:S02]  /*65b0*/  F2I.FTZ.U32.TRUNC.NTZ R3, R3 ;  /* 0x0000000300037305 */ /* 0x000e24000021f000 */
[----:B0-----:R0:W-:Y:S02]  /*65c0*/  STG.E desc[UR36][R16.64], R3 ;  /* 0x0000000310007986 */ /* 0x0011e4000c101924 */
.L_x_30167:
[----:B------:R-:W-:-:S07]  /*65d0*/  VIADD R19, R19, 0x80 ;  /* 0x0000008013137836 */ /* 0x000fce0000000000 */
.L_x_30127:
[----:B------:R-:W-:Y:S05]  /*65e0*/  BSYNC B6 ;  /* 0x0000000000067941 */ /* 0x000fea0003800000 */
.L_x_30126:
        /* <DEDUP_REMOVED lines=307> */
.L_x_30198:
        /* <DEDUP_REMOVED lines=22> */
.L_x_30202:
[----:B------:R-:W2:Y:S02]  /*7a80*/  LDG.E.U8 R2, desc[UR36][R2.64] ;  /* 0x0000002402027981 */ /* 0x000ea4000c1e1100 */
[----:B--2---:R-:W-:-:S04]  /*7a90*/  I2FP.F32.U32 R0, R2 ;  /* 0x0000000200007245 */ /* 0x004fc80000201000 */
[----:B------:R-:W-:Y:S01]  /*7aa0*/  F2FP.BF16.F32.PACK_AB R0, RZ, R0 ;  /* 0x00000000ff00723e */ /* 0x000fe200000010ff */
[----:B------:R-:W-:Y:S06]  /*7ab0*/  BRA `(.L_x_30204) ;  /* 0x0000000c00907947 */ /* 0x000fec0003800000 */
.L_x_30201:
        /* <DEDUP_REMOVED lines=10> */
.L_x_30206:
[----:B------:R-:W2:Y:S02]  /*7b60*/  LDG.E R2, desc[UR36][R2.64] ;  /* 0x0000002402027981 */ /* 0x000ea4000c1e1900 */
[----:B--2---:R-:W-:-:S04]  /*7b70*/  I2FP.F32.S32 R0, R2 ;  /* 0x0000000200007245 */ /* 0x004fc80000201400 */
[----:B------:R-:W-:Y:S01]  /*7b80*/  F2FP.BF16.F32.PACK_AB R0, RZ, R0 ;  /* 0x00000000ff00723e */ /* 0x000fe200000010ff */
[----:B------:R-:W-:Y:S06]  /*7b90*/  BRA `(.L_x_30204) ;  /* 0x0000000c00587947 */ /* 0x000fec0003800000 */
.L_x_30205:
[----:B------:R-:W2:Y:S02]  /*7ba0*/  LDG.E.U16 R2, desc[UR36][R2.64] ;  /* 0x0000002402027981 */ /* 0x000ea4000c1e1500 */
[----:B--2---:R-:W0:Y:S02]  /*7bb0*/  I2F.S16 R0, R2 ;  /* 0x0000000200007306 */ /* 0x004e240000101400 */
[----:B0-----:R-:W-:Y:S01]  /*7bc0*/  F2FP.BF16.F32.PACK_AB R0, RZ, R0 ;  /* 0x00000000ff00723e */ /* 0x001fe200000010ff */
[----:B------:R-:W-:Y:S06]  /*7bd0*/  BRA `(.L_x_30204) ;  /* 0x0000000c00487947 */ /* 0x000fec0003800000 */
.L_x_30200:
        /* <DEDUP_REMOVED lines=9> */
.L_x_30208:
[----:B------:R-:W2:Y:S02]  /*7c70*/  LDG.E.U16 R0, desc[UR36][R2.64] ;  /* 0x0000002402007981 */ /* 0x000ea4000c1e1500 */
[----:B--2---:R-:W-:-:S05]  /*7c80*/  HADD2.F32 R0, -RZ, R0.H0_H0 ;  /* 0x20000000ff007230 */ /* 0x004fca0000004100 */
[----:B------:R-:W-:Y:S01]  /*7c90*/  F2FP.BF16.F32.PACK_AB R0, RZ, R0 ;  /* 0x00000000ff00723e */ /* 0x000fe200000010ff */
[----:B------:R-:W-:Y:S06]  /*7ca0*/  BRA `(.L_x_30204) ;  /* 0x0000000c00147947 */ /* 0x000fec0003800000 */
.L_x_30207:
        /* <DEDUP_REMOVED lines=9> */
.L_x_30210:
[----:B------:R-:W2:Y:S02]  /*7d40*/  LDG.E.U16 R2, desc[UR36][R2.64] ;  /* 0x0000002402027981 */ /* 0x000ea4000c1e1500 */
[----:B--2---:R-:W-:-:S05]  /*7d50*/  HADD2.F32 R0, -RZ, R2.H0_H0 ;  /* 0x20000002ff007230 */ /* 0x004fca0000004100 */
[----:B------:R-:W-:Y:S01]  /*7d60*/  F2FP.BF16.F32.PACK_AB R0, RZ, R0 ;  /* 0x00000000ff00723e */ /* 0x000fe200000010ff */
[----:B------:R-:W-:Y:S06]  /*7d70*/  BRA `(.L_x_30204) ;  /* 0x0000000800e07947 */ /* 0x000fec0003800000 */
.L_x_30209:
        /* <DEDUP_REMOVED lines=8> */
.L_x_30199:
        /* <DEDUP_REMOVED lines=13> */
.L_x_30213:
        /* <DEDUP_REMOVED lines=8> */
.L_x_30212:
        /* <DEDUP_REMOVED lines=28> */
.L_x_30215:
        /* <DEDUP_REMOVED lines=15> */
.L_x_30214:
[----:B------:R0:W5:Y:S01]  /*8200*/  LDG.E.U16 R0, desc[UR36][R2.64] ;  /* 0x0000002402007981 */ /* 0x000162000c1e1500 */
[----:B------:R-:W-:Y:S05]  /*8210*/  BRA `(.L_x_30204) ;  /* 0x0000000400b87947 */ /* 0x000fea0003800000 */
.L_x_30211:
        /* <DEDUP_REMOVED lines=12> */
.L_x_30218:
        /* <DEDUP_REMOVED lines=21> */
.L_x_30222:
[----:B------:R-:W-:Y:S05]  /*8430*/  BSYNC B1 ;  /* 0x0000000000017941 */ /* 0x000fea0003800000 */
.L_x_30221:
[----:B------:R-:W-:Y:S01]  /*8440*/  LEA R3, R0, 0x3b800000, 0x17 ;  /* 0x3b80000000037811 */ /* 0x000fe200078eb8ff */
[----:B------:R-:W-:-:S05]  /*8450*/  IMAD.SHL.U32 R0, R2, 0x100000, RZ ;  /* 0x0010000002007824 */ /* 0x000fca00078e00ff */
[----:B------:R-:W-:-:S07]  /*8460*/  LOP3.LUT R0, R3, R0, R4, 0xfe, !PT ;  /* 0x0000000003007212 */ /* 0x000fce00078efe04 */
.L_x_30220:
[----:B------:R-:W-:Y:S05]  /*8470*/  BSYNC B0 ;  /* 0x0000000000007941 */ /* 0x000fea0003800000 */
.L_x_30219:
[----:B------:R-:W-:Y:S01]  /*8480*/  F2FP.BF16.F32.PACK_AB R0, RZ, R0 ;  /* 0x00000000ff00723e */ /* 0x000fe200000010ff */
[----:B------:R-:W-:Y:S06]  /*8490*/  BRA `(.L_x_30204) ;  /* 0x0000000400187947 */ /* 0x000fec0003800000 */
.L_x_30217:
        /* <DEDUP_REMOVED lines=21> */
.L_x_30226:
[----:B------:R-:W-:Y:S05]  /*85f0*/  BSYNC B1 ;  /* 0x0000000000017941 */ /* 0x000fea0003800000 */
.L_x_30225:
[----:B------:R-:W-:Y:S01]  /*8600*/  LEA R3, R0, 0x37800000, 0x17 ;  /* 0x3780000000037811 */ /* 0x000fe200078eb8ff */
[----:B------:R-:W-:-:S05]  /*8610*/  IMAD.SHL.U32 R0, R2, 0x200000, RZ ;  /* 0x0020000002007824 */ /* 0x000fca00078e00ff */
[----:B------:R-:W-:-:S07]  /*8620*/  LOP3.LUT R0, R3, R0, R4, 0xfe, !PT ;  /* 0x0000000003007212 */ /* 0x000fce00078efe04 */
.L_x_30224:
[----:B------:R-:W-:Y:S05]  /*8630*/  BSYNC B0 ;  /* 0x0000000000007941 */ /* 0x000fea0003800000 */
.L_x_30223:
[----:B------:R-:W-:Y:S01]  /*8640*/  F2FP.BF16.F32.PACK_AB R0, RZ, R0 ;  /* 0x00000000ff00723e */ /* 0x000fe200000010ff */
[----:B------:R-:W-:Y:S06]  /*8650*/  BRA `(.L_x_30204) ;  /* 0x0000000000a87947 */ /* 0x000fec0003800000 */
.L_x_30216:
        /* <DEDUP_REMOVED lines=14> */
.L_x_30230:
[----:B------:R-:W-:Y:S05]  /*8740*/  BSYNC B0 ;  /* 0x0000000000007941 */ /* 0x000fea0003800000 */
.L_x_30229:
[----:B------:R-:W-:Y:S01]  /*8750*/  F2FP.BF16.F32.PACK_AB R0, RZ, R0 ;  /* 0x00000000ff00723e */ /* 0x000fe200000010ff */
[----:B------:R-:W-:Y:S06]  /*8760*/  BRA `(.L_x_30204) ;  /* 0x0000000000647947 */ /* 0x000fec0003800000 */
.L_x_30203:
        /* <DEDUP_REMOVED lines=16> */
.L_x_30231:
[----:B------:R-:W-:Y:S01]  /*8870*/  PRMT R0, RZ, 0x7610, R0 ;  /* 0x00007610ff007816 */ /* 0x000fe20000000000 */
[----:B------:R-:W-:Y:S06]  /*8880*/  BRA `(.L_x_30204) ;  /* 0x00000000001c7947 */ /* 0x000fec0003800000 */
.L_x_30228:
[----:B------:R-:W2:Y:S02]  /*8890*/  LDG.E.64 R2, desc[UR36][R2.64] ;  /* 0x0000002402027981 */ /* 0x000ea4000c1e1b00 */
[----:B--2---:R-:W0:Y:S02]  /*88a0*/  I2F.U64 R0, R2 ;  /* 0x0000000200007312 */ /* 0x004e240000301000 */
[----:B0-----:R-:W-:Y:S01]  /*88b0*/  F2FP.BF16.F32.PACK_AB R0, RZ, R0 ;  /* 0x00000000ff00723e */ /* 0x001fe200000010ff */
[----:B------:R-:W-:Y:S06]  /*88c0*/  BRA `(.L_x_30204) ;  /* 0x00000000000c7947 */ /* 0x000fec0003800000 */
.L_x_30227:
[----:B------:R-:W2:Y:S02]  /*88d0*/  LDG.E R2, desc[UR36][R2.64] ;  /* 0x0000002402027981 */ /* 0x000ea4000c1e1900 */
[----:B--2---:R-:W-:-:S04]  /*88e0*/  I2FP.F32.U32 R0, R2 ;  /* 0x0000000200007245 */ /* 0x004fc80000201000 */
[----:B------:R-:W-:-:S07]  /*88f0*/  F2FP.BF16.F32.PACK_AB R0, RZ, R0 ;  /* 0x00000000ff00723e */ /* 0x000fce00000010ff */
.L_x_30204:
        /* <DEDUP_REMOVED lines=20> */
.L_x_30235:
[----:B-1----:R-:W-:-:S06]  /*8a40*/  IMAD.U32 R3, R3, 0x10000, RZ ;  /* 0x0001000003037824 */ /* 0x002fcc00078e00ff */
[----:B------:R-:W0:Y:S02]  /*8a50*/  F2I.S64.TRUNC R2, R3 ;  /* 0x0000000300027311 */ /* 0x000e24000020d900 */
[----:B0-----:R3:W-:Y:S01]  /*8a60*/  STG.E.U8 desc[UR36][R16.64], R2 ;  /* 0x0000000210007986 */ /* 0x0017e2000c101124 */
[----:B------:R-:W-:Y:S05]  /*8a70*/  BRA `(.L_x_30237) ;  /* 0x0000000c00847947 */ /* 0x000fea0003800000 */
.L_x_30234:
        /* <DEDUP_REMOVED lines=10> */
.L_x_30239:
[----:B-1----:R-:W-:-:S06]  /*8b20*/  IMAD.U32 R3, R3, 0x10000, RZ ;  /* 0x0001000003037824 */ /* 0x002fcc00078e00ff */
[----:B------:R-:W0:Y:S02]  /*8b30*/  F2I.FTZ.TRUNC.NTZ R3, R3 ;  /* 0x0000000300037305 */ /* 0x000e24000021f100 */
[----:B0-----:R2:W-:Y:S01]  /*8b40*/  STG.E desc[UR36][R16.64], R3 ;  /* 0x0000000310007986 */ /* 0x0015e2000c101924 */
[----:B------:R-:W-:Y:S05]  /*8b50*/  BRA `(.L_x_30237) ;  /* 0x0000000c004c7947 */ /* 0x000fea0003800000 */
.L_x_30238:
[----:B-1----:R-:W-:-:S06]  /*8b60*/  IMAD.U32 R3, R3, 0x10000, RZ ;  /* 0x0001000003037824 */ /* 0x002fcc00078e00ff */
[----:B------:R-:W0:Y:S02]  /*8b70*/  F2I.FTZ.TRUNC.NTZ R3, R3 ;  /* 0x0000000300037305 */ /* 0x000e24000021f100 */
[----:B0-----:R0:W-:Y:S01]  /*8b80*/  STG.E.U16 desc[UR36][R16.64], R3 ;  /* 0x0000000310007986 */ /* 0x0011e2000c101524 */
[----:B------:R-:W-:Y:S05]  /*8b90*/  BRA `(.L_x_30237) ;  /* 0x0000000c003c7947 */ /* 0x000fea0003800000 */
.L_x_30233:
        /* <DEDUP_REMOVED lines=9> */
.L_x_30241:
[----:B-1----:R-:W-:-:S05]  /*8c30*/  IMAD.U32 R0, R3, 0x10000, RZ ;  /* 0x0001000003007824 */ /* 0x002fca00078e00ff */
[----:B------:R-:W-:-:S05]  /*8c40*/  F2FP.F16.F32.PACK_AB R0, RZ, R0 ;  /* 0x00000000ff00723e */ /* 0x000fca00000000ff */
[----:B------:R0:W-:Y:S01]  /*8c50*/  STG.E.U16 desc[UR36][R16.64], R0 ;  /* 0x0000000010007986 */ /* 0x0001e2000c101524 */
[----:B------:R-:W-:Y:S05]  /*8c60*/  BRA `(.L_x_30237) ;  /* 0x0000000c00087947 */ /* 0x000fea0003800000 */
.L_x_30240:
        /* <DEDUP_REMOVED lines=10> */
.L_x_30243:
[----:B-1----:R-:W-:-:S05]  /*8d10*/  IMAD.U32 R3, R3, 0x10000, RZ ;  /* 0x0001000003037824 */ /* 0x002fca00078e00ff */
[----:B------:R-:W-:-:S04]  /*8d20*/  F2FP.F16.F32.PACK_AB R3, RZ, R3 ;  /* 0x00000003ff03723e */ /* 0x000fc800000000ff */
[----:B------:R-:W-:-:S05]  /*8d30*/  PRMT R3, R3, 0x5410, RZ ;  /* 0x0000541003037816 */ /* 0x000fca00000000ff */
[----:B------:R0:W-:Y:S01]  /*8d40*/  STG.E desc[UR36][R16.64], R3 ;  /* 0x0000000310007986 */ /* 0x0001e2000c101924 */
[----:B------:R-:W-:Y:S05]  /*8d50*/  BRA `(.L_x_30237) ;  /* 0x0000000800cc7947 */ /* 0x000fea0003800000 */
.L_x_30242:
[----:B-1----:R-:W-:-:S04]  /*8d60*/  IMAD.U32 R2, R3, 0x10000, RZ ;  /* 0x0001000003027824 */ /* 0x002fc800078e00ff */
[----:B------:R-:W-:-:S06]  /*8d70*/  FMUL.FTZ R2, R2, 1 ;  /* 0x3f80000002027820 */ /* 0x000fcc0000410000 */
[----:B------:R-:W0:Y:S02]  /*8d80*/  F2F.F64.F32 R2, R2 ;  /* 0x0000000200027310 */ /* 0x000e240000201800 */
[----:B0-----:R0:W-:Y:S01]  /*8d90*/  STG.E.64 desc[UR36][R16.64], R2 ;  /* 0x0000000210007986 */ /* 0x0011e2000c101b24 */
[----:B------:R-:W-:Y:S05]  /*8da0*/  BRA `(.L_x_30237) ;  /* 0x0000000800b87947 */ /* 0x000fea0003800000 */
.L_x_30232:
        /* <DEDUP_REMOVED lines=13> */
.L_x_30246:
[----:B-1----:R-:W-:Y:S01]  /*8e80*/  IMAD.U32 R3, R3, 0x10000, RZ ;  /* 0x0001000003037824 */ /* 0x002fe200078e00ff */
[----:B------:R-:W-:-:S03]  /*8e90*/  CS2R R6, SRZ ;  /* 0x0000000000067805 */ /* 0x000fc6000001ff00 */
[----:B------:R-:W-:-:S04]  /*8ea0*/  FMUL.FTZ R3, R3, 1 ;  /* 0x3f80000003037820 */ /* 0x000fc80000410000 */
[----:B------:R-:W0:Y:S02]  /*8eb0*/  F2F.F64.F32 R4, R3 ;  /* 0x0000000300047310 */ /* 0x000e240000201800 */
[----:B0-----:R0:W-:Y:S01]  /*8ec0*/  STG.E.128 desc[UR36][R16.64], R4 ;  /* 0x0000000410007986 */ /* 0x0011e2000c101d24 */
[----:B------:R-:W-:Y:S05]  /*8ed0*/  BRA `(.L_x_30237) ;  /* 0x00000008006c7947 */ /* 0x000fea0003800000 */
.L_x_30245:
        /* <DEDUP_REMOVED lines=21> */
.L_x_30250:
[----:B------:R-:W-:Y:S05]  /*9030*/  BSYNC B0 ;  /* 0x0000000000007941 */ /* 0x000fea0003800000 */
.L_x_30249:
[----:B------:R-:W-:-:S05]  /*9040*/  LOP3.LUT R3, R0, R3, RZ, 0xfc, !PT ;  /* 0x0000000300037212 */ /* 0x000fca00078efcff */
[----:B------:R0:W-:Y:S01]  /*9050*/  STG.E.U8 desc[UR36][R16.64], R3 ;  /* 0x0000000310007986 */ /* 0x0001e2000c101124 */
[----:B------:R-:W-:Y:S05]  /*9060*/  BRA `(.L_x_30237) ;  /* 0x0000000800087947 */ /* 0x000fea0003800000 */
.L_x_30248:
        /* <DEDUP_REMOVED lines=13> */
.L_x_30252:
[----:B------:R-:W-:Y:S01]  /*9140*/  IMAD.MOV.U32 R0, RZ, RZ, 0x7f ;  /* 0x0000007fff007424 */ /* 0x000fe200078e00ff */
[----:B------:R-:W-:-:S04]  /*9150*/  ISETP.GT.U32.AND P0, PT, R2, 0x7f800000, PT ;  /* 0x7f8000000200780c */ /* 0x000fc80003f04070 */
[----:B------:R-:W-:-:S09]  /*9160*/  SEL R0, R0, 0x7c, P0 ;  /* 0x0000007c00007807 */ /* 0x000fd20000000000 */
.L_x_30253:
[----:B------:R-:W-:Y:S05]  /*9170*/  BSYNC B0 ;  /* 0x0000000000007941 */ /* 0x000fea0003800000 */
.L_x_30251:
[----:B------:R-:W-:-:S04]  /*9180*/  LOP3.LUT R2, R3, 0x80000000, RZ, 0xc0, !PT ;  /* 0x8000000003027812 */ /* 0x000fc800078ec0ff */
[----:B------:R-:W-:-:S04]  /*9190*/  SHF.R.U32.HI R3, RZ, 0x18, R2 ;  /* 0x00000018ff037819 */ /* 0x000fc80000011602 */
[----:B------:R-:W-:-:S05]  /*91a0*/  LOP3.LUT R3, R0, R3, RZ, 0xfc, !PT ;  /* 0x0000000300037212 */ /* 0x000fca00078efcff */
[----:B------:R0:W-:Y:S01]  /*91b0*/  STG.E.U8 desc[UR36][R16.64], R3 ;  /* 0x0000000310007986 */ /* 0x0001e2000c101124 */
[----:B------:R-:W-:Y:S05]  /*91c0*/  BRA `(.L_x_30237) ;  /* 0x0000000400b07947 */ /* 0x000fea0003800000 */
.L_x_30247:
[----:B-1----:R0:W-:Y:S01]  /*91d0*/  STG.E.U16 desc[UR36][R16.64], R3 ;  /* 0x0000000310007986 */ /* 0x0021e2000c101524 */
[----:B------:R-:W-:Y:S05]  /*91e0*/  BRA `(.L_x_30237) ;  /* 0x0000000400a87947 */ /* 0x000fea0003800000 */
.L_x_30244:
        /* <DEDUP_REMOVED lines=12> */
.L_x_30256:
        /* <DEDUP_REMOVED lines=17> */
.L_x_30259:
[----:B------:R-:W-:-:S04]  /*93c0*/  LOP3.LUT R2, R3, 0x80000000, RZ, 0xc0, !PT ;  /* 0x8000000003027812 */ /* 0x000fc800078ec0ff */
[----:B------:R-:W-:-:S04]  /*93d0*/  SHF.R.U32.HI R3, RZ, 0x18, R2 ;  /* 0x00000018ff037819 */ /* 0x000fc80000011602 */
[----:B------:R-:W-:-:S04]  /*93e0*/  LOP3.LUT R0, R0, R3, RZ, 0xfc, !PT ;  /* 0x0000000300007212 */ /* 0x000fc800078efcff */
[----:B------:R-:W-:-:S07]  /*93f0*/  PRMT R8, R0, 0x7610, R8 ;  /* 0x0000761000087816 */ /* 0x000fce0000000008 */
.L_x_30258:
[----:B------:R-:W-:Y:S05]  /*9400*/  BSYNC B0 ;  /* 0x0000000000007941 */ /* 0x000fea0003800000 */
.L_x_30257:
[----:B------:R0:W-:Y:S01]  /*9410*/  STG.E.U8 desc[UR36][R16.64], R8 ;  /* 0x0000000810007986 */ /* 0x0001e2000c101124 */
[----:B------:R-:W-:Y:S05]  /*9420*/  BRA `(.L_x_30237) ;  /* 0x0000000400187947 */ /* 0x000fea0003800000 */
.L_x_30255:
        /* <DEDUP_REMOVED lines=17> */
.L_x_30262:
[----:B------:R-:W-:-:S04]  /*9540*/  LOP3.LUT R2, R3, 0x80000000, RZ, 0xc0, !PT ;  /* 0x8000000003027812 */ /* 0x000fc800078ec0ff */
[----:B------:R-:W-:-:S04]  /*9550*/  SHF.R.U32.HI R3, RZ, 0x18, R2 ;  /* 0x00000018ff037819 */ /* 0x000fc80000011602 */
[----:B------:R-:W-:-:S04]  /*9560*/  LOP3.LUT R0, R0, R3, RZ, 0xfc, !PT ;  /* 0x0000000300007212 */ /* 0x000fc800078efcff */
[----:B------:R-:W-:-:S07]  /*9570*/  PRMT R8, R0, 0x7610, R8 ;  /* 0x0000761000087816 */ /* 0x000fce0000000008 */
.L_x_30261:
[----:B------:R-:W-:Y:S05]  /*9580*/  BSYNC B0 ;  /* 0x0000000000007941 */ /* 0x000fea0003800000 */
.L_x_30260:
[----:B------:R0:W-:Y:S01]  /*9590*/  STG.E.U8 desc[UR36][R16.64], R8 ;  /* 0x0000000810007986 */ /* 0x0001e2000c101124 */
[----:B------:R-:W-:Y:S05]  /*95a0*/  BRA `(.L_x_30237) ;  /* 0x0000000000b87947 */ /* 0x000fea0003800000 */
.L_x_30254:
        /* <DEDUP_REMOVED lines=22> */
.L_x_30236:
        /* <DEDUP_REMOVED lines=16> */
.L_x_30265:
[----:B------:R-:W-:Y:S05]  /*9810*/  BRA `(.L_x_30237) ;  /* 0x00000000001c7947 */ /* 0x000fea0003800000 */
.L_x_30264:
[----:B-1----:R-:W-:-:S06]  /*9820*/  IMAD.U32 R3, R3, 0x10000, RZ ;  /* 0x0001000003037824 */ /* 0x002fcc00078e00ff */
[----:B------:R-:W0:Y:S02]  /*9830*/  F2I.U64.TRUNC R2, R3 ;  /* 0x0000000300027311 */ /* 0x000e24000020d800 */
[----:B0-----:R0:W-:Y:S01]  /*9840*/  STG.E.64 desc[UR36][R16.64], R2 ;  /* 0x0000000210007986 */ /* 0x0011e2000c101b24 */
[----:B------:R-:W-:Y:S05]  /*9850*/  BRA `(.L_x_30237) ;  /* 0x00000000000c7947 */ /* 0x000fea0003800000 */
.L_x_30263:
[----:B-1----:R-:W-:-:S06]  /*9860*/  IMAD.U32 R3, R3, 0x10000, RZ ;  /* 0x0001000003037824 */ /* 0x002fcc00078e00ff */
[----:B------:R-:W0:Y:S02]  /*9870*/  F2I.FTZ.U32.TRUNC.NTZ R3, R3 ;  /* 0x0000000300037305 */ /* 0x000e24000021f000 */
[----:B0-----:R0:W-:Y:S02]  /*9880*/  STG.E desc[UR36][R16.64], R3 ;  /* 0x0000000310007986 */ /* 0x0011e4000c101924 */
.L_x_30237:
[----:B------:R-:W-:-:S07]  /*9890*/  VIADD R19, R19, 0x80 ;  /* 0x0000008013137836 */ /* 0x000fce0000000000 */
.L_x_30197:
[----:B------:R-:W-:Y:S05]  /*98a0*/  BSYNC B6 ;  /* 0x0000000000067941 */ /* 0x000fea0003800000 */
.L_x_30196:
        /* <DEDUP_REMOVED lines=306> */
.L_x_30266:
        /* <DEDUP_REMOVED lines=22> */
.L_x_30270:
[----:B------:R-:W2:Y:S02]  /*ad30*/  LDG.E.U8 R2, desc[UR36][R2.64] ;  /* 0x0000002402027981 */ /* 0x000ea4000c1e1100 */
[----:B--2---:R-:W-:-:S04]  /*ad40*/  I2FP.F32.U32 R0, R2 ;  /* 0x0000000200007245 */ /* 0x004fc80000201000 */
[----:B------:R-:W-:Y:S01]  /*ad50*/  F2FP.BF16.F32.PACK_AB R0, RZ, R0 ;  /* 0x00000000ff00723e */ /* 0x000fe200000010ff */
[----:B------:R-:W-:Y:S06]  /*ad60*/  BRA `(.L_x_30272) ;  /* 0x0000000c00907947 */ /* 0x000fec0003800000 */
.L_x_30269:
        /* <DEDUP_REMOVED lines=10> */
.L_x_30274:
[----:B------:R-:W2:Y:S02]  /*ae10*/  LDG.E R2, desc[UR36][R2.64] ;  /* 0x0000002402027981 */ /* 0x000ea4000c1e1900 */
[----:B--2---:R-:W-:-:S04]  /*ae20*/  I2FP.F32.S32 R0, R2 ;  /* 0x0000000200007245 */ /* 0x004fc80000201400 */
[----:B------:R-:W-:Y:S01]  /*ae30*/  F2FP.BF16.F32.PACK_AB R0, RZ, R0 ;  /* 0x00000000ff00723e */ /* 0x000fe200000010ff */
[----:B------:R-:W-:Y:S06]  /*ae40*/  BRA `(.L_x_30272) ;  /* 0x0000000c00587947 */ /* 0x000fec0003800000 */
.L_x_30273:
[----:B------:R-:W2:Y:S02]  /*ae50*/  LDG.E.U16 R2, desc[UR36][R2.64] ;  /* 0x0000002402027981 */ /* 0x000ea4000c1e1500 */
[----:B--2---:R-:W0:Y:S02]  /*ae60*/  I2F.S16 R0, R2 ;  /* 0x0000000200007306 */ /* 0x004e240000101400 */
[----:B0-----:R-:W-:Y:S01]  /*ae70*/  F2FP.BF16.F32.PACK_AB R0, RZ, R0 ;  /* 0x00000000ff00723e */ /* 0x001fe200000010ff */
[----:B------:R-:W-:Y:S06]  /*ae80*/  BRA `(.L_x_30272) ;  /* 0x0000000c00487947 */ /* 0x000fec0003800000 */
.L_x_30268:
        /* <DEDUP_REMOVED lines=9> */
.L_x_30276:
[----:B------:R-:W2:Y:S02]  /*af20*/  LDG.E.U16 R0, desc[UR36][R2.64] ;  /* 0x0000002402007981 */ /* 0x000ea4000c1e1500 */
[----:B--2---:R-:W-:-:S05]  /*af30*/  HADD2.F32 R0, -RZ, R0.H0_H0 ;  /* 0x20000000ff007230 */ /* 0x004fca0000004100 */
[----:B------:R-:W-:Y:S01]  /*af40*/  F2FP.BF16.F32.PACK_AB R0, RZ, R0 ;  /* 0x00000000ff00723e */ /* 0x000fe200000010ff */
[----:B------:R-:W-:Y:S06]  /*af50*/  BRA `(.L_x_30272) ;  /* 0x0000000c00147947 */ /* 0x000fec0003800000 */
.L_x_30275:
        /* <DEDUP_REMOVED lines=9> */
.L_x_30278:
[----:B------:R-:W2:Y:S02]  /*aff0*/  LDG.E.U16 R2, desc[UR36][R2.64] ;  /* 0x0000002402027981 */ /* 0x000ea4000c1e1500 */
[----:B--2---:R-:W-:-:S05]  /*b000*/  HADD2.F32 R0, -RZ, R2.H0_H0 ;  /* 0x20000002ff007230 */ /* 0x004fca0000004100 */
[----:B------:R-:W-:Y:S01]  /*b010*/  F2FP.BF16.F32.PACK_AB R0, RZ, R0 ;  /* 0x00000000ff00723e */ /* 0x000fe200000010ff */
[----:B------:R-:W-:Y:S06]  /*b020*/  BRA `(.L_x_30272) ;  /* 0x0000000800e07947 */ /* 0x000fec0003800000 */
.L_x_30277:
        /* <DEDUP_REMOVED lines=8> */
.L_x_30267:
        /* <DEDUP_REMOVED lines=13> */
.L_x_30281:
        /* <DEDUP_REMOVED lines=8> */
.L_x_30280:
        /* <DEDUP_REMOVED lines=28> */
.L_x_30283:
        /* <DEDUP_REMOVED lines=15> */
.L_x_30282:
[----:B------:R0:W5:Y:S01]  /*b4b0*/  LDG.E.U16 R0, desc[UR36][R2.64] ;  /* 0x0000002402007981 */ /* 0x000162000c1e1500 */
[----:B------:R-:W-:Y:S05]  /*b4c0*/  BRA `(.L_x_30272) ;  /* 0x0000000400b87947 */ /* 0x000fea0003800000 */
.L_x_30279:
        /* <DEDUP_REMOVED lines=12> */
.L_x_30286:
        /* <DEDUP_REMOVED lines=21> */
.L_x_30290:
[----:B------:R-:W-:Y:S05]  /*b6e0*/  BSYNC B1 ;  /* 0x0000000000017941 */ /* 0x000fea0003800000 */
.L_x_30289:
[----:B------:R-:W-:Y:S01]  /*b6f0*/  LEA R3, R0, 0x3b800000, 0x17 ;  /* 0x3b80000000037811 */ /* 0x000fe200078eb8ff */
[----:B------:R-:W-:-:S05]  /*b700*/  IMAD.SHL.U32 R0, R2, 0x100000, RZ ;  /* 0x0010000002007824 */ /* 0x000fca00078e00ff */
[----:B------:R-:W-:-:S07]  /*b710*/  LOP3.LUT R0, R3, R0, R4, 0xfe, !PT ;  /* 0x0000000003007212 */ /* 0x000fce00078efe04 */
.L_x_30288:
[----:B------:R-:W-:Y:S05]  /*b720*/  BSYNC B0 ;  /* 0x0000000000007941 */ /* 0x000fea0003800000 */
.L_x_30287:
[----:B------:R-:W-:Y:S01]  /*b730*/  F2FP.BF16.F32.PACK_AB R0, RZ, R0 ;  /* 0x00000000ff00723e */ /* 0x000fe200000010ff */
[----:B------:R-:W-:Y:S06]  /*b740*/  BRA `(.L_x_30272) ;  /* 0x0000000400187947 */ /* 0x000fec0003800000 */
.L_x_30285:
        /* <DEDUP_REMOVED lines=21> */
.L_x_30294:
[----:B------:R-:W-:Y:S05]  /*b8a0*/  BSYNC B1 ;  /* 0x0000000000017941 */ /* 0x000fea0003800000 */
.L_x_30293:
[----:B------:R-:W-:Y:S01]  /*b8b0*/  LEA R3, R0, 0x37800000, 0x17 ;  /* 0x3780000000037811 */ /* 0x000fe200078eb8ff */
[----:B------:R-:W-:-:S05]  /*b8c0*/  IMAD.SHL.U32 R0, R2, 0x200000, RZ ;  /* 0x0020000002007824 */ /* 0x000fca00078e00ff */
[----:B------:R-:W-:-:S07]  /*b8d0*/  LOP3.LUT R0, R3, R0, R4, 0xfe, !PT ;  /* 0x0000000003007212 */ /* 0x000fce00078efe04 */
.L_x_30292:
[----:B------:R-:W-:Y:S05]  /*b8e0*/  BSYNC B0 ;  /* 0x0000000000007941 */ /* 0x000fea0003800000 */
.L_x_30291:
[----:B------:R-:W-:Y:S01]  /*b8f0*/  F2FP.BF16.F32.PACK_AB R0, RZ, R0 ;  /* 0x00000000ff00723e */ /* 0x000fe200000010ff */
[----:B------:R-:W-:Y:S06]  /*b900*/  BRA `(.L_x_30272) ;  /* 0x0000000000a87947 */ /* 0x000fec0003800000 */
.L_x_30284:
        /* <DEDUP_REMOVED lines=14> */
.L_x_30298:
[----:B------:R-:W-:Y:S05]  /*b9f0*/  BSYNC B0 ;  /* 0x0000000000007941 */ /* 0x000fea0003800000 */
.L_x_30297:
[----:B------:R-:W-:Y:S01]  /*ba00*/  F2FP.BF16.F32.PACK_AB R0, RZ, R0 ;  /* 0x00000000ff00723e */ /* 0x000fe200000010ff */
[----:B------:R-:W-:Y:S06]  /*ba10*/  BRA `(.L_x_30272) ;  /* 0x0000000000647947 */ /* 0x000fec0003800000 */
.L_x_30271:
        /* <DEDUP_REMOVED lines=16> */
.L_x_30299:
[----:B------:R-:W-:Y:S01]  /*bb20*/  PRMT R0, RZ, 0x7610, R0 ;  /* 0x00007610ff007816 */ /* 0x000fe20000000000 */
[----:B------:R-:W-:Y:S06]  /*bb30*/  BRA `(.L_x_30272) ;  /* 0x00000000001c7947 */ /* 0x000fec0003800000 */
.L_x_30296:
[----:B------:R-:W2:Y:S02]  /*bb40*/  LDG.E.64 R2, desc[UR36][R2.64] ;  /* 0x0000002402027981 */ /* 0x000ea4000c1e1b00 */
[----:B--2---:R-:W0:Y:S02]  /*bb50*/  I2F.U64 R0, R2 ;  /* 0x0000000200007312 */ /* 0x004e240000301000 */
[----:B0-----:R-:W-:Y:S01]  /*bb60*/  F2FP.BF16.F32.PACK_AB R0, RZ, R0 ;  /* 0x00000000ff00723e */ /* 0x001fe200000010ff */
[----:B------:R-:W-:Y:S06]  /*bb70*/  BRA `(.L_x_30272) ;  /* 0x00000000000c7947 */ /* 0x000fec0003800000 */
.L_x_30295:
[----:B------:R-:W2:Y:S02]  /*bb80*/  LDG.E R2, desc[UR36][R2.64] ;  /* 0x0000002402027981 */ /* 0x000ea4000c1e1900 */
[----:B--2---:R-:W-:-:S04]  /*bb90*/  I2FP.F32.U32 R0, R2 ;  /* 0x0000000200007245 */ /* 0x004fc80000201000 */
[----:B------:R-:W-:-:S07]  /*bba0*/  F2FP.BF16.F32.PACK_AB R0, RZ, R0 ;  /* 0x00000000ff00723e */ /* 0x000fce00000010ff */
.L_x_30272:
        /* <DEDUP_REMOVED lines=20> */
.L_x_30303:
[----:B-1----:R-:W-:-:S06]  /*bcf0*/  IMAD.U32 R3, R3, 0x10000, RZ ;  /* 0x0001000003037824 */ /* 0x002fcc00078e00ff */
[----:B------:R-:W0:Y:S02]  /*bd00*/  F2I.S64.TRUNC R2, R3 ;  /* 0x0000000300027311 */ /* 0x000e24000020d900 */
[----:B0-----:R-:W-:Y:S01]  /*bd10*/  STG.E.U8 desc[UR36][R16.64], R2 ;  /* 0x0000000210007986 */ /* 0x001fe2000c101124 */
[----:B------:R-:W-:Y:S05]  /*bd20*/  EXIT ;  /* 0x000000000000794d */ /* 0x000fea0003800000 */
.L_x_30302:
        /* <DEDUP_REMOVED lines=10> */
.L_x_30306:
[----:B-1----:R-:W-:-:S06]  /*bdd0*/  IMAD.U32 R3, R3, 0x10000, RZ ;  /* 0x0001000003037824 */ /* 0x002fcc00078e00ff */
[----:B------:R-:W0:Y:S02]  /*bde0*/  F2I.FTZ.TRUNC.NTZ R3, R3 ;  /* 0x0000000300037305 */ /* 0x000e24000021f100 */
[----:B0-----:R-:W-:Y:S01]  /*bdf0*/  STG.E desc[UR36][R16.64], R3 ;  /* 0x0000000310007986 */ /* 0x001fe2000c101924 */
[----:B------:R-:W-:Y:S05]  /*be00*/  EXIT ;  /* 0x000000000000794d */ /* 0x000fea0003800000 */
.L_x_30305:
[----:B-1----:R-:W-:-:S06]  /*be10*/  IMAD.U32 R3, R3, 0x10000, RZ ;  /* 0x0001000003037824 */ /* 0x002fcc00078e00ff */
[----:B------:R-:W0:Y:S02]  /*be20*/  F2I.FTZ.TRUNC.NTZ R3, R3 ;  /* 0x0000000300037305 */ /* 0x000e24000021f100 */
[----:B0-----:R-:W-:Y:S01]  /*be30*/  STG.E.U16 desc[UR36][R16.64], R3 ;  /* 0x0000000310007986 */ /* 0x001fe2000c101524 */
[----:B------:R-:W-:Y:S05]  /*be40*/  EXIT ;  /* 0x000000000000794d */ /* 0x000fea0003800000 */
.L_x_30301:
        /* <DEDUP_REMOVED lines=9> */
.L_x_30308:
[----:B-1----:R-:W-:-:S05]  /*bee0*/  IMAD.U32 R0, R3, 0x10000, RZ ;  /* 0x0001000003007824 */ /* 0x002fca00078e00ff */
[----:B------:R-:W-:-:S05]  /*bef0*/  F2FP.F16.F32.PACK_AB R0, RZ, R0 ;  /* 0x00000000ff00723e */ /* 0x000fca00000000ff */
[----:B------:R-:W-:Y:S01]  /*bf00*/  STG.E.U16 desc[UR36][R16.64], R0 ;  /* 0x0000000010007986 */ /* 0x000fe2000c101524 */
[----:B------:R-:W-:Y:S05]  /*bf10*/  EXIT ;  /* 0x000000000000794d */ /* 0x000fea0003800000 */
.L_x_30307:
        /* <DEDUP_REMOVED lines=10> */
.L_x_30310:
[----:B-1----:R-:W-:-:S05]  /*bfc0*/  IMAD.U32 R3, R3, 0x10000, RZ ;  /* 0x0001000003037824 */ /* 0x002fca00078e00ff */
[----:B------:R-:W-:-:S04]  /*bfd0*/  F2FP.F16.F32.PACK_AB R3, RZ, R3 ;  /* 0x00000003ff03723e */ /* 0x000fc800000000ff */
[----:B------:R-:W-:-:S05]  /*bfe0*/  PRMT R3, R3, 0x5410, RZ ;  /* 0x0000541003037816 */ /* 0x000fca00000000ff */
[----:B------:R-:W-:Y:S01]  /*bff0*/  STG.E desc[UR36][R16.64], R3 ;  /* 0x0000000310007986 */ /* 0x000fe2000c101924 */
[----:B------:R-:W-:Y:S05]  /*c000*/  EXIT ;  /* 0x000000000000794d */ /* 0x000fea0003800000 */
.L_x_30309:
[----:B-1----:R-:W-:-:S04]  /*c010*/  IMAD.U32 R2, R3, 0x10000, RZ ;  /* 0x0001000003027824 */ /* 0x002fc800078e00ff */
[----:B------:R-:W-:-:S06]  /*c020*/  FMUL.FTZ R2, R2, 1 ;  /* 0x3f80000002027820 */ /* 0x000fcc0000410000 */
[----:B------:R-:W0:Y:S02]  /*c030*/  F2F.F64.F32 R2, R2 ;  /* 0x0000000200027310 */ /* 0x000e240000201800 */
[----:B0-----:R-:W-:Y:S01]  /*c040*/  STG.E.64 desc[UR36][R16.64], R2 ;  /* 0x0000000210007986 */ /* 0x001fe2000c101b24 */
[----:B------:R-:W-:Y:S05]  /*c050*/  EXIT ;  /* 0x000000000000794d */ /* 0x000fea0003800000 */
.L_x_30300:
        /* <DEDUP_REMOVED lines=13> */
.L_x_30313:
[----:B-1----:R-:W-:Y:S01]  /*c130*/  IMAD.U32 R3, R3, 0x10000, RZ ;  /* 0x0001000003037824 */ /* 0x002fe200078e00ff */
[----:B------:R-:W-:-:S03]  /*c140*/  CS2R R6, SRZ ;  /* 0x0000000000067805 */ /* 0x000fc6000001ff00 */
[----:B------:R-:W-:-:S04]  /*c150*/  FMUL.FTZ R3, R3, 1 ;  /* 0x3f80000003037820 */ /* 0x000fc80000410000 */
[----:B------:R-:W0:Y:S02]  /*c160*/  F2F.F64.F32 R4, R3 ;  /* 0x0000000300047310 */ /* 0x000e240000201800 */
[----:B0-----:R-:W-:Y:S01]  /*c170*/  STG.E.128 desc[UR36][R16.64], R4 ;  /* 0x0000000410007986 */ /* 0x001fe2000c101d24 */
[----:B------:R-:W-:Y:S05]  /*c180*/  EXIT ;  /* 0x000000000000794d */ /* 0x000fea0003800000 */
.L_x_30312:
        /* <DEDUP_REMOVED lines=21> */
.L_x_30317:
[----:B------:R-:W-:Y:S05]  /*c2e0*/  BSYNC B0 ;  /* 0x0000000000007941 */ /* 0x000fea0003800000 */
.L_x_30316:
[----:B------:R-:W-:-:S05]  /*c2f0*/  LOP3.LUT R3, R0, R3, RZ, 0xfc, !PT ;  /* 0x0000000300037212 */ /* 0x000fca00078efcff */
[----:B------:R-:W-:Y:S01]  /*c300*/  STG.E.U8 desc[UR36][R16.64], R3 ;  /* 0x0000000310007986 */ /* 0x000fe2000c101124 */
[----:B------:R-:W-:Y:S05]  /*c310*/  EXIT ;  /* 0x000000000000794d */ /* 0x000fea0003800000 */
.L_x_30315:
        /* <DEDUP_REMOVED lines=13> */
.L_x_30319:
[----:B------:R-:W-:Y:S01]  /*c3f0*/  IMAD.MOV.U32 R0, RZ, RZ, 0x7f ;  /* 0x0000007fff007424 */ /* 0x000fe200078e00ff */
[----:B------:R-:W-:-:S04]  /*c400*/  ISETP.GT.U32.AND P0, PT, R2, 0x7f800000, PT ;  /* 0x7f8000000200780c */ /* 0x000fc80003f04070 */
[----:B------:R-:W-:-:S09]  /*c410*/  SEL R0, R0, 0x7c, P0 ;  /* 0x0000007c00007807 */ /* 0x000fd20000000000 */
.L_x_30320:
[----:B------:R-:W-:Y:S05]  /*c420*/  BSYNC B0 ;  /* 0x0000000000007941 */ /* 0x000fea0003800000 */
.L_x_30318:
[----:B------:R-:W-:-:S04]  /*c430*/  LOP3.LUT R2, R3, 0x80000000, RZ, 0xc0, !PT ;  /* 0x8000000003027812 */ /* 0x000fc800078ec0ff */
[----:B------:R-:W-:-:S04]  /*c440*/  SHF.R.U32.HI R3, RZ, 0x18, R2 ;  /* 0x00000018ff037819 */ /* 0x000fc80000011602 */
[----:B------:R-:W-:-:S05]  /*c450*/  LOP3.LUT R3, R0, R3, RZ, 0xfc, !PT ;  /* 0x0000000300037212 */ /* 0x000fca00078efcff */
[----:B------:R-:W-:Y:S01]  /*c460*/  STG.E.U8 desc[UR36][R16.64], R3 ;  /* 0x0000000310007986 */ /* 0x000fe2000c101124 */
[----:B------:R-:W-:Y:S05]  /*c470*/  EXIT ;  /* 0x000000000000794d */ /* 0x000fea0003800000 */
.L_x_30314:
[----:B-1----:R-:W-:Y:S01]  /*c480*/  STG.E.U16 desc[UR36][R16.64], R3 ;  /* 0x0000000310007986 */ /* 0x002fe2000c101524 */
[----:B------:R-:W-:Y:S05]  /*c490*/  EXIT ;  /* 0x000000000000794d */ /* 0x000fea0003800000 */
.L_x_30311:
        /* <DEDUP_REMOVED lines=12> */
.L_x_30323:
        /* <DEDUP_REMOVED lines=17> */
.L_x_30326:
[----:B------:R-:W-:-:S04]  /*c670*/  LOP3.LUT R2, R3, 0x80000000, RZ, 0xc0, !PT ;  /* 0x8000000003027812 */ /* 0x000fc800078ec0ff */
[----:B------:R-:W-:-:S04]  /*c680*/  SHF.R.U32.HI R3, RZ, 0x18, R2 ;  /* 0x00000018ff037819 */ /* 0x000fc80000011602 */
[----:B------:R-:W-:-:S04]  /*c690*/  LOP3.LUT R0, R0, R3, RZ, 0xfc, !PT ;  /* 0x0000000300007212 */ /* 0x000fc800078efcff */
[----:B------:R-:W-:-:S07]  /*c6a0*/  PRMT R8, R0, 0x7610, R8 ;  /* 0x0000761000087816 */ /* 0x000fce0000000008 */
.L_x_30325:
[----:B------:R-:W-:Y:S05]  /*c6b0*/  BSYNC B0 ;  /* 0x0000000000007941 */ /* 0x000fea0003800000 */
.L_x_30324:
[----:B------:R-:W-:Y:S01]  /*c6c0*/  STG.E.U8 desc[UR36][R16.64], R8 ;  /* 0x0000000810007986 */ /* 0x000fe2000c101124 */
[----:B------:R-:W-:Y:S05]  /*c6d0*/  EXIT ;  /* 0x000000000000794d */ /* 0x000fea0003800000 */
.L_x_30322:
        /* <DEDUP_REMOVED lines=17> */
.L_x_30329:
[----:B------:R-:W-:-:S04]  /*c7f0*/  LOP3.LUT R2, R3, 0x80000000, RZ, 0xc0, !PT ;  /* 0x8000000003027812 */ /* 0x000fc800078ec0ff */
[----:B------:R-:W-:-:S04]  /*c800*/  SHF.R.U32.HI R3, RZ, 0x18, R2 ;  /* 0x00000018ff037819 */ /* 0x000fc80000011602 */
[----:B------:R-:W-:-:S04]  /*c810*/  LOP3.LUT R0, R0, R3, RZ, 0xfc, !PT ;  /* 0x0000000300007212 */ /* 0x000fc800078efcff */
[----:B------:R-:W-:-:S07]  /*c820*/  PRMT R8, R0, 0x7610, R8 ;  /* 0x0000761000087816 */ /* 0x000fce0000000008 */
.L_x_30328:
[----:B------:R-:W-:Y:S05]  /*c830*/  BSYNC B0 ;  /* 0x0000000000007941 */ /* 0x000fea0003800000 */
.L_x_30327:
[----:B------:R-:W-:Y:S01]  /*c840*/  STG.E.U8 desc[UR36][R16.64], R8 ;  /* 0x0000000810007986 */ /* 0x000fe2000c101124 */
[----:B------:R-:W-:Y:S05]  /*c850*/  EXIT ;  /* 0x000000000000794d */ /* 0x000fea0003800000 */
.L_x_30321:
        /* <DEDUP_REMOVED lines=22> */
.L_x_30304:
        /* <DEDUP_REMOVED lines=16> */
.L_x_30332:
[----:B------:R-:W-:Y:S05]  /*cac0*/  EXIT ;  /* 0x000000000000794d */ /* 0x000fea0003800000 */
.L_x_30331:
[----:B-1----:R-:W-:-:S06]  /*cad0*/  IMAD.U32 R3, R3, 0x10000, RZ ;  /* 0x0001000003037824 */ /* 0x002fcc00078e00ff */
[----:B------:R-:W0:Y:S02]  /*cae0*/  F2I.U64.TRUNC R2, R3 ;  /* 0x0000000300027311 */ /* 0x000e24000020d800 */
[----:B0-----:R-:W-:Y:S01]  /*caf0*/  STG.E.64 desc[UR36][R16.64], R2 ;  /* 0x0000000210007986 */ /* 0x001fe2000c101b24 */
[----:B------:R-:W-:Y:S05]  /*cb00*/  EXIT ;  /* 0x000000000000794d */ /* 0x000fea0003800000 */
.L_x_30330:
[----:B-1----:R-:W-:-:S06]  /*cb10*/  IMAD.U32 R3, R3, 0x10000, RZ ;  /* 0x0001000003037824 */ /* 0x002fcc00078e00ff */
[----:B------:R-:W0:Y:S02]  /*cb20*/  F2I.FTZ.U32.TRUNC.NTZ R3, R3 ;  /* 0x0000000300037305 */ /* 0x000e24000021f000 */
[----:B0-----:R-:W-:Y:S01]  /*cb30*/  STG.E desc[UR36][R16.64], R3 ;  /* 0x0000000310007986 */ /* 0x001fe2000c101924 */
[----:B------:R-:W-:Y:S05]  /*cb40*/  EXIT ;  /* 0x000000000000794d */ /* 0x000fea0003800000 */
.L_x_30333:
        /* <DEDUP_REMOVED lines=11> */
.L_x_36445:


//--------------------- .text._ZN2at6native27unrolled_elementwise_kernelIZZZNS0_15exp_kernel_cudaERNS_18TensorIteratorBaseEENKUlvE0_clEvENKUlvE2_clEvEUlN3c108BFloat16EE_St5arrayIPcLm2EELi4E23TrivialOffsetCalculatorILi1EjESD_NS0_6memory12LoadWithCastILi1EEENSE_13StoreWithCastILi1EEEEEviT_T0_T2_T3_T4_T5_ --------------------------
	.section	.text._ZN2at6native27unrolled_elementwise_kernelIZZZNS0_15exp_kernel_cudaERNS_18TensorIteratorBaseEENKUlvE0_clEvENKUlvE2_clEvEUlN3c108BFloat16EE_St5arrayIPcLm2EELi4E23TrivialOffsetCalculatorILi1EjESD_NS0_6memory12LoadWithCastILi1EEENSE_13StoreWithCastILi1EEEEEviT_T0_T2_T3_T4_T5_,"ax",@progbits
	.align	128
        .global         _ZN2at6native27unrolled_elementwise_kernelIZZZNS0_15exp_kernel_cudaERNS_18TensorIteratorBaseEENKUlvE0_clEvENKUlvE2_clEvEUlN3c108BFloat16EE_St5arrayIPcLm2EELi4E23TrivialOffsetCalculatorILi1EjESD_NS0_6memory12LoadWithCastILi1EEENSE_13StoreWithCastILi1EEEEEviT_T0_T2_T3_T4_T5_
        .type           _ZN2at6native27unrolled_elementwise_kernelIZZZNS0_15exp_kernel_cudaERNS_18TensorIteratorBaseEENKUlvE0_clEvENKUlvE2_clEvEUlN3c108BFloat16EE_St5arrayIPcLm2EELi4E23TrivialOffsetCalculatorILi1EjESD_NS0_6memory12LoadWithCastILi1EEENSE_13StoreWithCastILi1EEEEEviT_T0_T2_T3_T4_T5_,@function
        .size           _ZN2at6native27unrolled_elementwise_kernelIZZZNS0_15exp_kernel_cudaERNS_18TensorIteratorBaseEENKUlvE0_clEvENKUlvE2_clEvEUlN3c108BFloat16EE_St5arrayIPcLm2EELi4E23TrivialOffsetCalculatorILi1EjESD_NS0_6memory12LoadWithCastILi1EEENSE_13StoreWithCastILi1EEEEEviT_T0_T2_T3_T4_T5_,(.L_x_36446 - _ZN2at6native27unrolled_elementwise_kernelIZZZNS0_15exp_kernel_cudaERNS_18TensorIteratorBaseEENKUlvE0_clEvENKUlvE2_clEvEUlN3c108BFloat16EE_St5arrayIPcLm2EELi4E23TrivialOffsetCalculatorILi1EjESD_NS0_6memory12LoadWithCastILi1EEENSE_13StoreWithCastILi1EEEEEviT_T0_T2_T3_T4_T5_)
        .other          _ZN2at6native27unrolled_elementwise_kernelIZZZNS0_15exp_kernel_cudaERNS_18TensorIteratorBaseEENKUlvE0_clEvENKUlvE2_clEvEUlN3c108BFloat16EE_St5arrayIPcLm2EELi4E23TrivialOffsetCalculatorILi1EjESD_NS0_6memory12LoadWithCastILi1EEENSE_13StoreWithCastILi1EEEEEviT_T0_T2_T3_T4_T5_,@"STO_CUDA_ENTRY STV_DEFAULT"
_ZN2at6native27unrolled_elementwise_kernelIZZZNS0_15exp_kernel_cudaERNS_18TensorIteratorBaseEENKUlvE0_clEvENKUlvE2_clEvEUlN3c108BFloat16EE_St5arrayIPcLm2EELi4E23TrivialOffsetCalculatorILi1EjESD_NS0_6memory12LoadWithCastILi1EEENSE_13StoreWithCastILi1EEEEEviT_T0_T2_T3_T4_T5_:
.text._ZN2at6native27unrolled_elementwise_kernelIZZZNS0_15exp_kernel_cudaERNS_18TensorIteratorBaseEENKUlvE0_clEvENKUlvE2_clEvEUlN3c108BFloat16EE_St5arrayIPcLm2EELi4E23TrivialOffsetCalculatorILi1EjESD_NS0_6memory12LoadWithCastILi1EEENSE_13StoreWithCastILi1EEEEEviT_T0_T2_T3_T4_T5_:
        /* <DEDUP_REMOVED lines=34> */
.L_x_30339:
[----:B------:R-:W2:Y:S02]  /*0220*/  LDG.E.U8 R4, desc[UR36][R4.64] ;  /* 0x0000002404047981 */ /* 0x000ea4000c1e1100 */
[----:B--2---:R-:W-:-:S04]  /*0230*/  I2FP.F32.U32 R0, R4 ;  /* 0x0000000400007245 */ /* 0x004fc80000201000 */
[----:B------:R-:W-:-:S04]  /*0240*/  F2FP.BF16.F32.PACK_AB R0, RZ, R0 ;  /* 0x00000000ff00723e */ /* 0x000fc800000010ff */
[----:B------:R-:W-:Y:S01]  /*0250*/  PRMT R19, R0, 0x7610, R19 ;  /* 0x0000761000137816 */ /* 0x000fe20000000013 */
[----:B------:R-:W-:Y:S06]  /*0260*/  BRA `(.L_x_30341) ;  /* 0x0000000c00cc7947 */ /* 0x000fec0003800000 */
.L_x_30338:
        /* <DEDUP_REMOVED lines=11> */
.L_x_30343:
[----:B------:R-:W2:Y:S02]  /*0320*/  LDG.E R4, desc[UR36][R4.64] ;  /* 0x0000002404047981 */ /* 0x000ea4000c1e1900 */
[----:B--2---:R-:W-:-:S04]  /*0330*/  I2FP.F32.S32 R0, R4 ;  /* 0x0000000400007245 */ /* 0x004fc80000201400 */
[----:B------:R-:W-:-:S04]  /*0340*/  F2FP.BF16.F32.PACK_AB R0, RZ, R0 ;  /* 0x00000000ff00723e */ /* 0x000fc800000010ff */
[----:B------:R-:W-:Y:S01]  /*0350*/  PRMT R19, R0, 0x7610, R19 ;  /* 0x0000761000137816 */ /* 0x000fe20000000013 */
[----:B------:R-:W-:Y:S06]  /*0360*/  BRA `(.L_x_30341) ;  /* 0x0000000c008c7947 */ /* 0x000fec0003800000 */
.L_x_30342:
[----:B------:R-:W2:Y:S02]  /*0370*/  LDG.E.U16 R4, desc[UR36][R4.64] ;  /* 0x0000002404047981 */ /* 0x000ea4000c1e1500 */
[----:B--2---:R-:W0:Y:S02]  /*0380*/  I2F.S16 R0, R4 ;  /* 0x0000000400007306 */ /* 0x004e240000101400 */
[----:B0-----:R-:W-:-:S04]  /*0390*/  F2FP.BF16.F32.PACK_AB R0, RZ, R0 ;  /* 0x00000000ff00723e */ /* 0x001fc800000010ff */
[----:B------:R-:W-:Y:S01]  /*03a0*/  PRMT R19, R0, 0x7610, R19 ;  /* 0x0000761000137816 */ /* 0x000fe20000000013 */
[----:B------:R-:W-:Y:S06]  /*03b0*/  BRA `(.L_x_30341) ;  /* 0x0000000c00787947 */ /* 0x000fec0003800000 */
.L_x_30337:
        /* <DEDUP_REMOVED lines=9> */
.L_x_30345:
[----:B------:R-:W2:Y:S02]  /*0450*/  LDG.E.U16 R0, desc[UR36][R4.64] ;  /* 0x0000002404007981 */ /* 0x000ea4000c1e1500 */
[----:B--2---:R-:W-:-:S05]  /*0460*/  HADD2.F32 R0, -RZ, R0.H0_H0 ;  /* 0x20000000ff007230 */ /* 0x004fca0000004100 */
[----:B------:R-:W-:-:S04]  /*0470*/  F2FP.BF16.F32.PACK_AB R0, RZ, R0 ;  /* 0x00000000ff00723e */ /* 0x000fc800000010ff */
[----:B------:R-:W-:Y:S01]  /*0480*/  PRMT R19, R0, 0x7610, R19 ;  /* 0x0000761000137816 */ /* 0x000fe20000000013 */
[----:B------:R-:W-:Y:S06]  /*0490*/  BRA `(.L_x_30341) ;  /* 0x0000000c00407947 */ /* 0x000fec0003800000 */
.L_x_30344:
        /* <DEDUP_REMOVED lines=9> */
.L_x_30347:
[----:B------:R-:W2:Y:S02]  /*0530*/  LDG.E.U16 R4, desc[UR36][R4.64] ;  /* 0x0000002404047981 */ /* 0x000ea4000c1e1500 */
[----:B--2---:R-:W-:-:S05]  /*0540*/  HADD2.F32 R0, -RZ, R4.H0_H0 ;  /* 0x20000004ff007230 */ /* 0x004fca0000004100 */
[----:B------:R-:W-:-:S04]  /*0550*/  F2FP.BF16.F32.PACK_AB R0, RZ, R0 ;  /* 0x00000000ff00723e */ /* 0x000fc800000010ff */
[----:B------:R-:W-:Y:S01]  /*0560*/  PRMT R19, R0, 0x7610, R19 ;  /* 0x0000761000137816 */ /* 0x000fe20000000013 */
[----:B------:R-:W-:Y:S06]  /*0570*/  BRA `(.L_x_30341) ;  /* 0x0000000c00087947 */ /* 0x000fec0003800000 */
.L_x_30346:
        /* <DEDUP_REMOVED lines=9> */
.L_x_30336:
        /* <DEDUP_REMOVED lines=14> */
.L_x_30350:
        /* <DEDUP_REMOVED lines=9> */
.L_x_30349:
        /* <DEDUP_REMOVED lines=28> */
.L_x_30352:
        /* <DEDUP_REMOVED lines=16> */
.L_x_30351:
[----:B------:R0:W5:Y:S01]  /*0a40*/  LDG.E.U16 R19, desc[UR36][R4.64] ;  /* 0x0000002404137981 */ /* 0x000162000c1e1500 */
[----:B------:R-:W-:Y:S05]  /*0a50*/  BRA `(.L_x_30341) ;  /* 0x0000000400d07947 */ /* 0x000fea0003800000 */
.L_x_30348:
        /* <DEDUP_REMOVED lines=13> */
.L_x_30355:
        /* <DEDUP_REMOVED lines=21> */
.L_x_30359:
[----:B------:R-:W-:Y:S05]  /*0c80*/  BSYNC B1 ;  /* 0x0000000000017941 */ /* 0x000fea0003800000 */
.L_x_30358:
[----:B------:R-:W-:Y:S01]  /*0c90*/  LEA R5, R0, 0x3b800000, 0x17 ;  /* 0x3b80000000057811 */ /* 0x000fe200078eb8ff */
[----:B------:R-:W-:-:S05]  /*0ca0*/  IMAD.SHL.U32 R0, R3, 0x100000, RZ ;  /* 0x0010000003007824 */ /* 0x000fca00078e00ff */
[----:B------:R-:W-:-:S07]  /*0cb0*/  LOP3.LUT R0, R5, R0, R6, 0xfe, !PT ;  /* 0x0000000005007212 */ /* 0x000fce00078efe06 */
.L_x_30357:
[----:B------:R-:W-:Y:S05]  /*0cc0*/  BSYNC B0 ;  /* 0x0000000000007941 */ /* 0x000fea0003800000 */
.L_x_30356:
[----:B------:R-:W-:-:S04]  /*0cd0*/  F2FP.BF16.F32.PACK_AB R0, RZ, R0 ;  /* 0x00000000ff00723e */ /* 0x000fc800000010ff */
[----:B------:R-:W-:Y:S01]  /*0ce0*/  PRMT R19, R0, 0x7610, R19 ;  /* 0x0000761000137816 */ /* 0x000fe20000000013 */
[----:B------:R-:W-:Y:S06]  /*0cf0*/  BRA `(.L_x_30341) ;  /* 0x0000000400287947 */ /* 0x000fec0003800000 */
.L_x_30354:
        /* <DEDUP_REMOVED lines=21> */
.L_x_30363:
[----:B------:R-:W-:Y:S05]  /*0e50*/  BSYNC B1 ;  /* 0x0000000000017941 */ /* 0x000fea0003800000 */
.L_x_30362:
[----:B------:R-:W-:Y:S01]  /*0e60*/  LEA R5, R0, 0x37800000, 0x17 ;  /* 0x3780000000057811 */ /* 0x000fe200078eb8ff */
[----:B------:R-:W-:-:S05]  /*0e70*/  IMAD.SHL.U32 R0, R3, 0x200000, RZ ;  /* 0x0020000003007824 */ /* 0x000fca00078e00ff */
[----:B------:R-:W-:-:S07]  /*0e80*/  LOP3.LUT R0, R5, R0, R6, 0xfe, !PT ;  /* 0x0000000005007212 */ /* 0x000fce00078efe06 */
.L_x_30361:
[----:B------:R-:W-:Y:S05]  /*0e90*/  BSYNC B0 ;  /* 0x0000000000007941 */ /* 0x000fea0003800000 */
.L_x_30360:
[----:B------:R-:W-:-:S04]  /*0ea0*/  F2FP.BF16.F32.PACK_AB R0, RZ, R0 ;  /* 0x00000000ff00723e */ /* 0x000fc800000010ff */
[----:B------:R-:W-:Y:S01]  /*0eb0*/  PRMT R19, R0, 0x7610, R19 ;  /* 0x0000761000137816 */ /* 0x000fe20000000013 */
[----:B------:R-:W-:Y:S06]  /*0ec0*/  BRA `(.L_x_30341) ;  /* 0x0000000000b47947 */ /* 0x000fec0003800000 */
.L_x_30353:
        /* <DEDUP_REMOVED lines=14> */
.L_x_30367:
[----:B------:R-:W-:Y:S05]  /*0fb0*/  BSYNC B0 ;  /* 0x0000000000007941 */ /* 0x000fea0003800000 */
.L_x_30366:
[----:B------:R-:W-:-:S04]  /*0fc0*/  F2FP.BF16.F32.PACK_AB R0, RZ, R0 ;  /* 0x00000000ff00723e */ /* 0x000fc800000010ff */
[----:B------:R-:W-:Y:S01]  /*0fd0*/  PRMT R19, R0, 0x7610, R19 ;  /* 0x0000761000137816 */ /* 0x000fe20000000013 */
[----:B------:R-:W-:Y:S06]  /*0fe0*/  BRA `(.L_x_30341) ;  /* 0x00000000006c7947 */ /* 0x000fec0003800000 */
.L_x_30340:
        /* <DEDUP_REMOVED lines=16> */
.L_x_30368:
[----:B------:R-:W-:Y:S01]  /*10f0*/  PRMT R19, RZ, 0x7610, R19 ;  /* 0x00007610ff137816 */ /* 0x000fe20000000013 */
[----:B------:R-:W-:Y:S06]  /*1100*/  BRA `(.L_x_30341) ;  /* 0x0000000000247947 */ /* 0x000fec0003800000 */
.L_x_30365:
[----:B------:R-:W2:Y:S02]  /*1110*/  LDG.E.64 R4, desc[UR36][R4.64] ;  /* 0x0000002404047981 */ /* 0x000ea4000c1e1b00 */
[----:B--2---:R-:W0:Y:S02]  /*1120*/  I2F.U64 R0, R4 ;  /* 0x0000000400007312 */ /* 0x004e240000301000 */
[----:B0-----:R-:W-:-:S04]  /*1130*/  F2FP.BF16.F32.PACK_AB R0, RZ, R0 ;  /* 0x00000000ff00723e */ /* 0x001fc800000010ff */
[----:B------:R-:W-:Y:S01]  /*1140*/  PRMT R19, R0, 0x7610, R19 ;  /* 0x0000761000137816 */ /* 0x000fe20000000013 */
[----:B------:R-:W-:Y:S06]  /*1150*/  BRA `(.L_x_30341) ;  /* 0x0000000000107947 */ /* 0x000fec0003800000 */
.L_x_30364:
[----:B------:R-:W2:Y:S02]  /*1160*/  LDG.E R4, desc[UR36][R4.64] ;  /* 0x0000002404047981 */ /* 0x000ea4000c1e1900 */
[----:B--2---:R-:W-:-:S04]  /*1170*/  I2FP.F32.U32 R0, R4 ;  /* 0x0000000400007245 */ /* 0x004fc80000201000 */
[----:B------:R-:W-:-:S04]  /*1180*/  F2FP.BF16.F32.PACK_AB R0, RZ, R0 ;  /* 0x00000000ff00723e */ /* 0x000fc800000010ff */
[----:B------:R-:W-:-:S07]  /*1190*/  PRMT R19, R0, 0x7610, R19 ;  /* 0x0000761000137816 */ /* 0x000fce0000000013 */
.L_x_30341:
[----:B------:R-:W1:Y:S02]  /*11a0*/  S2R R23, SR_TID.X ;  /* 0x0000000000177919 */ /* 0x000e640000002100 */
[----:B-1----:R-:W-:-:S07]  /*11b0*/  VIADD R23, R23, 0x80 ;  /* 0x0000008017177836 */ /* 0x002fce0000000000 */
.L_x_30335:
[----:B------:R-:W-:Y:S05]  /*11c0*/  BSYNC B6 ;  /* 0x0000000000067941 */ /* 0x000fea0003800000 */
.L_x_30334:
        /* <DEDUP_REMOVED lines=26> */
.L_x_30374:
[----:B------:R-:W2:Y:S02]  /*1370*/  LDG.E.U8 R4, desc[UR36][R4.64] ;  /* 0x0000002404047981 */ /* 0x000ea4000c1e1100 */
[----:B--2---:R-:W-:-:S04]  /*1380*/  I2FP.F32.U32 R0, R4 ;  /* 0x0000000400007245 */ /* 0x004fc80000201000 */
[----:B------:R-:W-:-:S04]  /*1390*/  F2FP.BF16.F32.PACK_AB R0, RZ, R0 ;  /* 0x00000000ff00723e */ /* 0x000fc800000010ff */
[----:B------:R-:W-:Y:S01]  /*13a0*/  PRMT R17, R0, 0x7610, R17 ;  /* 0x0000761000117816 */ /* 0x000fe20000000011 */
[----:B------:R-:W-:Y:S06]  /*13b0*/  BRA `(.L_x_30376) ;  /* 0x0000000c00c87947 */ /* 0x000fec0003800000 */
.L_x_30373:
        /* <DEDUP_REMOVED lines=11> */
.L_x_30378:
[----:B------:R-:W2:Y:S02]  /*1470*/  LDG.E R4, desc[UR36][R4.64] ;  /* 0x0000002404047981 */ /* 0x000ea4000c1e1900 */
[----:B--2---:R-:W-:-:S04]  /*1480*/  I2FP.F32.S32 R0, R4 ;  /* 0x0000000400007245 */ /* 0x004fc80000201400 */
[----:B------:R-:W-:-:S04]  /*1490*/  F2FP.BF16.F32.PACK_AB R0, RZ, R0 ;  /* 0x00000000ff00723e */ /* 0x000fc800000010ff */
[----:B------:R-:W-:Y:S01]  /*14a0*/  PRMT R17, R0, 0x7610, R17 ;  /* 0x0000761000117816 */ /* 0x000fe20000000011 */
[----:B------:R-:W-:Y:S06]  /*14b0*/  BRA `(.L_x_30376) ;  /* 0x0000000c00887947 */ /* 0x000fec0003800000 */
.L_x_30377:
[----:B------:R-:W2:Y:S02]  /*14c0*/  LDG.E.U16 R4, desc[UR36][R4.64] ;  /* 0x0000002404047981 */ /* 0x000ea4000c1e1500 */
[----:B--2---:R-:W0:Y:S02]  /*14d0*/  I2F.S16 R0, R4 ;  /* 0x0000000400007306 */ /* 0x004e240000101400 */
[----:B0-----:R-:W-:-:S04]  /*14e0*/  F2FP.BF16.F32.PACK_AB R0, RZ, R0 ;  /* 0x00000000ff00723e */ /* 0x001fc800000010ff */
[----:B------:R-:W-:Y:S01]  /*14f0*/  PRMT R17, R0, 0x7610, R17 ;  /* 0x0000761000117816 */ /* 0x000fe20000000011 */
[----:B------:R-:W-:Y:S06]  /*1500*/  BRA `(.L_x_30376) ;  /* 0x0000000c00747947 */ /* 0x000fec0003800000 */
.L_x_30372:
        /* <DEDUP_REMOVED lines=9> */
.L_x_30380:
[----:B------:R-:W2:Y:S02]  /*15a0*/  LDG.E.U16 R0, desc[UR36][R4.64] ;  /* 0x0000002404007981 */ /* 0x000ea4000c1e1500 */
[----:B--2---:R-:W-:-:S05]  /*15b0*/  HADD2.F32 R0, -RZ, R0.H0_H0 ;  /* 0x20000000ff007230 */ /* 0x004fca0000004100 */
[----:B------:R-:W-:-:S04]  /*15c0*/  F2FP.BF16.F32.PACK_AB R0, RZ, R0 ;  /* 0x00000000ff00723e */ /* 0x000fc800000010ff */
[----:B------:R-:W-:Y:S01]  /*15d0*/  PRMT R17, R0, 0x7610, R17 ;  /* 0x0000761000117816 */ /* 0x000fe20000000011 */
[----:B------:R-:W-:Y:S06]  /*15e0*/  BRA `(.L_x_30376) ;  /* 0x0000000c003c7947 */ /* 0x000fec0003800000 */
.L_x_30379:
        /* <DEDUP_REMOVED lines=9> */
.L_x_30382:
[----:B------:R-:W2:Y:S02]  /*1680*/  LDG.E.U16 R4, desc[UR36][R4.64] ;  /* 0x0000002404047981 */ /* 0x000ea4000c1e1500 */
[----:B--2---:R-:W-:-:S05]  /*1690*/  HADD2.F32 R0, -RZ, R4.H0_H0 ;  /* 0x20000004ff007230 */ /* 0x004fca0000004100 */
[----:B------:R-:W-:-:S04]  /*16a0*/  F2FP.BF16.F32.PACK_AB R0, RZ, R0 ;  /* 0x00000000ff00723e */ /* 0x000fc800000010ff */
[----:B------:R-:W-:Y:S01]  /*16b0*/  PRMT R17, R0, 0x7610, R17 ;  /* 0x0000761000117816 */ /* 0x000fe20000000011 */
[----:B------:R-:W-:Y:S06]  /*16c0*/  BRA `(.L_x_30376) ;  /* 0x0000000c00047947 */ /* 0x000fec0003800000 */
.L_x_30381:
        /* <DEDUP_REMOVED lines=9> */
.L_x_30371:
        /* <DEDUP_REMOVED lines=14> */
.L_x_30385:
        /* <DEDUP_REMOVED lines=9> */
.L_x_30384:
        /* <DEDUP_REMOVED lines=28> */
.L_x_30387:
        /* <DEDUP_REMOVED lines=15> */
.L_x_30386:
[----:B------:R0:W5:Y:S01]  /*1b80*/  LDG.E.U16 R17, desc[UR36][R4.64] ;  /* 0x0000002404117981 */ /* 0x000162000c1e1500 */
[----:B------:R-:W-:Y:S05]  /*1b90*/  BRA `(.L_x_30376) ;  /* 0x0000000400d07947 */ /* 0x000fea0003800000 */
.L_x_30383:
        /* <DEDUP_REMOVED lines=13> */
.L_x_30390:
        /* <DEDUP_REMOVED lines=21> */
.L_x_30394:
[----:B------:R-:W-:Y:S05]  /*1dc0*/  BSYNC B1 ;  /* 0x0000000000017941 */ /* 0x000fea0003800000 */
.L_x_30393:
[----:B------:R-:W-:Y:S01]  /*1dd0*/  LEA R5, R0, 0x3b800000, 0x17 ;  /* 0x3b80000000057811 */ /* 0x000fe200078eb8ff */
[----:B------:R-:W-:-:S05]  /*1de0*/  IMAD.SHL.U32 R0, R3, 0x100000, RZ ;  /* 0x0010000003007824 */ /* 0x000fca00078e00ff */
[----:B------:R-:W-:-:S07]  /*1df0*/  LOP3.LUT R0, R5, R0, R6, 0xfe, !PT ;  /* 0x0000000005007212 */ /* 0x000fce00078efe06 */
.L_x_30392:
[----:B------:R-:W-:Y:S05]  /*1e00*/  BSYNC B0 ;  /* 0x0000000000007941 */ /* 0x000fea0003800000 */
.L_x_30391:
[----:B------:R-:W-:-:S04]  /*1e10*/  F2FP.BF16.F32.PACK_AB R0, RZ, R0 ;  /* 0x00000000ff00723e */ /* 0x000fc800000010ff */
[----:B------:R-:W-:Y:S01]  /*1e20*/  PRMT R17, R0, 0x7610, R17 ;  /* 0x0000761000117816 */ /* 0x000fe20000000011 */
[----:B------:R-:W-:Y:S06]  /*1e30*/  BRA `(.L_x_30376) ;  /* 0x0000000400287947 */ /* 0x000fec0003800000 */
.L_x_30389:
        /* <DEDUP_REMOVED lines=21> */
.L_x_30398:
[----:B------:R-:W-:Y:S05]  /*1f90*/  BSYNC B1 ;  /* 0x0000000000017941 */ /* 0x000fea0003800000 */
.L_x_30397:
[----:B------:R-:W-:Y:S01]  /*1fa0*/  LEA R5, R0, 0x37800000, 0x17 ;  /* 0x3780000000057811 */ /* 0x000fe200078eb8ff */
[----:B------:R-:W-:-:S05]  /*1fb0*/  IMAD.SHL.U32 R0, R3, 0x200000, RZ ;  /* 0x0020000003007824 */ /* 0x000fca00078e00ff */
[----:B------:R-:W-:-:S07]  /*1fc0*/  LOP3.LUT R0, R5, R0, R6, 0xfe, !PT ;  /* 0x0000000005007212 */ /* 0x000fce00078efe06 */
.L_x_30396:
[----:B------:R-:W-:Y:S05]  /*1fd0*/  BSYNC B0 ;  /* 0x0000000000007941 */ /* 0x000fea0003800000 */
.L_x_30395:
[----:B------:R-:W-:-:S04]  /*1fe0*/  F2FP.BF16.F32.PACK_AB R0, RZ, R0 ;  /* 0x00000000ff00723e */ /* 0x000fc800000010ff */
[----:B------:R-:W-:Y:S01]  /*1ff0*/  PRMT R17, R0, 0x7610, R17 ;  /* 0x0000761000117816 */ /* 0x000fe20000000011 */
[----:B------:R-:W-:Y:S06]  /*2000*/  BRA `(.L_x_30376) ;  /* 0x0000000000b47947 */ /* 0x000fec0003800000 */
.L_x_30388:
        /* <DEDUP_REMOVED lines=14> */
.L_x_30402:
[----:B------:R-:W-:Y:S05]  /*20f0*/  BSYNC B0 ;  /* 0x0000000000007941 */ /* 0x000fea0003800000 */
.L_x_30401:
[----:B------:R-:W-:-:S04]  /*2100*/  F2FP.BF16.F32.PACK_AB R0, RZ, R0 ;  /* 0x00000000ff00723e */ /* 0x000fc800000010ff */
[----:B------:R-:W-:Y:S01]  /*2110*/  PRMT R17, R0, 0x7610, R17 ;  /* 0x0000761000117816 */ /* 0x000fe20000000011 */
[----:B------:R-:W-:Y:S06]  /*2120*/  BRA `(.L_x_30376) ;  /* 0x00000000006c7947 */ /* 0x000fec0003800000 */
.L_x_30375:
        /* <DEDUP_REMOVED lines=16> */
.L_x_30403:
[----:B------:R-:W-:Y:S01]  /*2230*/  PRMT R17, RZ, 0x7610, R17 ;  /* 0x00007610ff117816 */ /* 0x000fe20000000011 */
[----:B------:R-:W-:Y:S06]  /*2240*/  BRA `(.L_x_30376) ;  /* 0x0000000000247947 */ /* 0x000fec0003800000 */
.L_x_30400:
[----:B------:R-:W2:Y:S02]  /*2250*/  LDG.E.64 R4, desc[UR36][R4.64] ;  /* 0x0000002404047981 */ /* 0x000ea4000c1e1b00 */
[----:B--2---:R-:W0:Y:S02]  /*2260*/  I2F.U64 R0, R4 ;  /* 0x0000000400007312 */ /* 0x004e240000301000 */
[----:B0-----:R-:W-:-:S04]  /*2270*/  F2FP.BF16.F32.PACK_AB R0, RZ, R0 ;  /* 0x00000000ff00723e */ /* 0x001fc800000010ff */
[----:B------:R-:W-:Y:S01]  /*2280*/  PRMT R17, R0, 0x7610, R17 ;  /* 0x0000761000117816 */ /* 0x000fe20000000011 */
[----:B------:R-:W-:Y:S06]  /*2290*/  BRA `(.L_x_30376) ;  /* 0x0000000000107947 */ /* 0x000fec0003800000 */
.L_x_30399:
[----:B------:R-:W2:Y:S02]  /*22a0*/  LDG.E R4, desc[UR36][R4.64] ;  /* 0x0000002404047981 */ /* 0x000ea4000c1e1900 */
[----:B--2---:R-:W-:-:S04]  /*22b0*/  I2FP.F32.U32 R0, R4 ;  /* 0x0000000400007245 */ /* 0x004fc80000201000 */
[----:B------:R-:W-:-:S04]  /*22c0*/  F2FP.BF16.F32.PACK_AB R0, RZ, R0 ;  /* 0x00000000ff00723e */ /* 0x000fc800000010ff */
[----:B------:R-:W-:-:S07]  /*22d0*/  PRMT R17, R0, 0x7610, R17 ;  /* 0x0000761000117816 */ /* 0x000fce0000000011 */
.L_x_30376:
[----:B------:R-:W-:-:S07]  /*22e0*/  VIADD R23, R23, 0x80 ;  /* 0x0000008017177836 */ /* 0x000fce0000000000 */
.L_x_30370:
[----:B------:R-:W-:Y:S05]  /*22f0*/  BSYNC B6 ;  /* 0x0000000000067941 */ /* 0x000fea0003800000 */
.L_x_30369:
        /* <DEDUP_REMOVED lines=28> */
.L_x_30409:
[----:B------:R-:W2:Y:S02]  /*24c0*/  LDG.E.U8 R4, desc[UR36][R4.64] ;  /* 0x0000002404047981 */ /* 0x000ea4000c1e1100 */
[----:B--2---:R-:W-:-:S04]  /*24d0*/  I2FP.F32.U32 R0, R4 ;  /* 0x0000000400007245 */ /* 0x004fc80000201000 */
[----:B------:R-:W-:-:S04]  /*24e0*/  F2FP.BF16.F32.PACK_AB R0, RZ, R0 ;  /* 0x00000000ff00723e */ /* 0x000fc800000010ff */
[----:B------:R-:W-:Y:S01]  /*24f0*/  PRMT R24, R0, 0x7610, R24 ;  /* 0x0000761000187816 */ /* 0x000fe20000000018 */
[----:B------:R-:W-:Y:S06]  /*2500*/  BRA `(.L_x_30411) ;  /* 0x0000000c00c87947 */ /* 0x000fec0003800000 */
.L_x_30408:
        /* <DEDUP_REMOVED lines=11> */
.L_x_30413:
[----:B------:R-:W2:Y:S02]  /*25c0*/  LDG.E R4, desc[UR36][R4.64] ;  /* 0x0000002404047981 */ /* 0x000ea4000c1e1900 */
[----:B--2---:R-:W-:-:S04]  /*25d0*/  I2FP.F32.S32 R0, R4 ;  /* 0x0000000400007245 */ /* 0x004fc80000201400 */
[----:B------:R-:W-:-:S04]  /*25e0*/  F2FP.BF16.F32.PACK_AB R0, RZ, R0 ;  /* 0x00000000ff00723e */ /* 0x000fc800000010ff */
[----:B------:R-:W-:Y:S01]  /*25f0*/  PRMT R24, R0, 0x7610, R24 ;  /* 0x0000761000187816 */ /* 0x000fe20000000018 */
[----:B------:R-:W-:Y:S06]  /*2600*/  BRA `(.L_x_30411) ;  /* 0x0000000c00887947 */ /* 0x000fec0003800000 */
.L_x_30412:
[----:B------:R-:W2:Y:S02]  /*2610*/  LDG.E.U16 R4, desc[UR36][R4.64] ;  /* 0x0000002404047981 */ /* 0x000ea4000c1e1500 */
[----:B--2---:R-:W0:Y:S02]  /*2620*/  I2F.S16 R0, R4 ;  /* 0x0000000400007306 */ /* 0x004e240000101400 */
[----:B0-----:R-:W-:-:S04]  /*2630*/  F2FP.BF16.F32.PACK_AB R0, RZ, R0 ;  /* 0x00000000ff00723e */ /* 0x001fc800000010ff */
[----:B------:R-:W-:Y:S01]  /*2640*/  PRMT R24, R0, 0x7610, R24 ;  /* 0x0000761000187816 */ /* 0x000fe20000000018 */
[----:B------:R-:W-:Y:S06]  /*2650*/  BRA `(.L_x_30411) ;  /* 0x0000000c00747947 */ /* 0x000fec0003800000 */
.L_x_30407:
        /* <DEDUP_REMOVED lines=9> */
.L_x_30415:
[----:B------:R-:W2:Y:S02]  /*26f0*/  LDG.E.U16 R0, desc[UR36][R4.64] ;  /* 0x0000002404007981 */ /* 0x000ea4000c1e1500 */
[----:B--2---:R-:W-:-:S05]  /*2700*/  HADD2.F32 R0, -RZ, R0.H0_H0 ;  /* 0x20000000ff007230 */ /* 0x004fca0000004100 */
[----:B------:R-:W-:-:S04]  /*2710*/  F2FP.BF16.F32.PACK_AB R0, RZ, R0 ;  /* 0x00000000ff00723e */ /* 0x000fc800000010ff */
[----:B------:R-:W-:Y:S01]  /*2720*/  PRMT R24, R0, 0x7610, R24 ;  /* 0x0000761000187816 */ /* 0x000fe20000000018 */
[----:B------:R-:W-:Y:S06]  /*2730*/  BRA `(.L_x_30411) ;  /* 0x0000000c003c7947 */ /* 0x000fec0003800000 */
.L_x_30414:
        /* <DEDUP_REMOVED lines=9> */
.L_x_30417:
[----:B------:R-:W2:Y:S02]  /*27d0*/  LDG.E.U16 R4, desc[UR36][R4.64] ;  /* 0x0000002404047981 */ /* 0x000ea4000c1e1500 */
[----:B--2---:R-:W-:-:S05]  /*27e0*/  HADD2.F32 R0, -RZ, R4.H0_H0 ;  /* 0x20000004ff007230 */ /* 0x004fca0000004100 */
[----:B------:R-:W-:-:S04]  /*27f0*/  F2FP.BF16.F32.PACK_AB R0, RZ, R0 ;  /* 0x00000000ff00723e */ /* 0x000fc800000010ff */
[----:B------:R-:W-:Y:S01]  /*2800*/  PRMT R24, R0, 0x7610, R24 ;  /* 0x0000761000187816 */ /* 0x000fe20000000018 */
[----:B------:R-:W-:Y:S06]  /*2810*/  BRA `(.L_x_30411) ;  /* 0x0000000c00047947 */ /* 0x000fec0003800000 */
.L_x_30416:
        /* <DEDUP_REMOVED lines=9> */
.L_x_30406:
        /* <DEDUP_REMOVED lines=14> */
.L_x_30420:
        /* <DEDUP_REMOVED lines=9> */
.L_x_30419:
        /* <DEDUP_REMOVED lines=28> */
.L_x_30422:
        /* <DEDUP_REMOVED lines=15> */
.L_x_30421:
[----:B------:R0:W5:Y:S01]  /*2cd0*/  LDG.E.U16 R24, desc[UR36][R4.64] ;  /* 0x0000002404187981 */ /* 0x000162000c1e1500 */
[----:B------:R-:W-:Y:S05]  /*2ce0*/  BRA `(.L_x_30411) ;  /* 0x0000000400d07947 */ /* 0x000fea0003800000 */
.L_x_30418:
        /* <DEDUP_REMOVED lines=13> */
.L_x_30425:
        /* <DEDUP_REMOVED lines=21> */
.L_x_30429:
[----:B------:R-:W-:Y:S05]  /*2f10*/  BSYNC B1 ;  /* 0x0000000000017941 */ /* 0x000fea0003800000 */
.L_x_30428:
[----:B------:R-:W-:Y:S01]  /*2f20*/  LEA R5, R0, 0x3b800000, 0x17 ;  /* 0x3b80000000057811 */ /* 0x000fe200078eb8ff */
[----:B------:R-:W-:-:S05]  /*2f30*/  IMAD.SHL.U32 R0, R3, 0x100000, RZ ;  /* 0x0010000003007824 */ /* 0x000fca00078e00ff */
[----:B------:R-:W-:-:S07]  /*2f40*/  LOP3.LUT R0, R5, R0, R6, 0xfe, !PT ;  /* 0x0000000005007212 */ /* 0x000fce00078efe06 */
.L_x_30427:
[----:B------:R-:W-:Y:S05]  /*2f50*/  BSYNC B0 ;  /* 0x0000000000007941 */ /* 0x000fea0003800000 */
.L_x_30426:
[----:B------:R-:W-:-:S04]  /*2f60*/  F2FP.BF16.F32.PACK_AB R0, RZ, R0 ;  /* 0x00000000ff00723e */ /* 0x000fc800000010ff */
[----:B------:R-:W-:Y:S01]  /*2f70*/  PRMT R24, R0, 0x7610, R24 ;  /* 0x0000761000187816 */ /* 0x000fe20000000018 */
[----:B------:R-:W-:Y:S06]  /*2f80*/  BRA `(.L_x_30411) ;  /* 0x0000000400287947 */ /* 0x000fec0003800000 */
.L_x_30424:
        /* <DEDUP_REMOVED lines=21> */
.L_x_30433:
[----:B------:R-:W-:Y:S05]  /*30e0*/  BSYNC B1 ;  /* 0x0000000000017941 */ /* 0x000fea0003800000 */
.L_x_30432:
[----:B------:R-:W-:Y:S01]  /*30f0*/  LEA R5, R0, 0x37800000, 0x17 ;  /* 0x3780000000057811 */ /* 0x000fe200078eb8ff */
[----:B------:R-:W-:-:S05]  /*3100*/  IMAD.SHL.U32 R0, R3, 0x200000, RZ ;  /* 0x0020000003007824 */ /* 0x000fca00078e00ff */
[----:B------:R-:W-:-:S07]  /*3110*/  LOP3.LUT R0, R5, R0, R6, 0xfe, !PT ;  /* 0x0000000005007212 */ /* 0x000fce00078efe06 */
.L_x_30431:
[----:B------:R-:W-:Y:S05]  /*3120*/  BSYNC B0 ;  /* 0x0000000000007941 */ /* 0x000fea0003800000 */
.L_x_30430:
[----:B------:R-:W-:-:S04]  /*3130*/  F2FP.BF16.F32.PACK_AB R0, RZ, R0 ;  /* 0x00000000ff00723e */ /* 0x000fc800000010ff */
[----:B------:R-:W-:Y:S01]  /*3140*/  PRMT R24, R0, 0x7610, R24 ;  /* 0x0000761000187816 */ /* 0x000fe20000000018 */
[----:B------:R-:W-:Y:S06]  /*3150*/  BRA `(.L_x_30411) ;  /* 0x0000000000b47947 */ /* 0x000fec0003800000 */
.L_x_30423:
        /* <DEDUP_REMOVED lines=14> */
.L_x_30437:
[----:B------:R-:W-:Y:S05]  /*3240*/  BSYNC B0 ;  /* 0x0000000000007941 */ /* 0x000fea0003800000 */
.L_x_30436:
[----:B------:R-:W-:-:S04]  /*3250*/  F2FP.BF16.F32.PACK_AB R0, RZ, R0 ;  /* 0x00000000ff00723e */ /* 0x000fc800000010ff */
[----:B------:R-:W-:Y:S01]  /*3260*/  PRMT R24, R0, 0x7610, R24 ;  /* 0x0000761000187816 */ /* 0x000fe20000000018 */
[----:B------:R-:W-:Y:S06]  /*3270*/  BRA `(.L_x_30411) ;  /* 0x00000000006c7947 */ /* 0x000fec0003800000 */
.L_x_30410:
        /* <DEDUP_REMOVED lines=16> */
.L_x_30438:
[----:B------:R-:W-:Y:S01]  /*3380*/  PRMT R24, RZ, 0x7610, R24 ;  /* 0x00007610ff187816 */ /* 0x000fe20000000018 */
[----:B------:R-:W-:Y:S06]  /*3390*/  BRA `(.L_x_30411) ;  /* 0x0000000000247947 */ /* 0x000fec0003800000 */
.L_x_30435:
[----:B------:R-:W2:Y:S02]  /*33a0*/  LDG.E.64 R4, desc[UR36][R4.64] ;  /* 0x0000002404047981 */ /* 0x000ea4000c1e1b00 */
[----:B--2---:R-:W0:Y:S02]  /*33b0*/  I2F.U64 R0, R4 ;  /* 0x0000000400007312 */ /* 0x004e240000301000 */
[----:B0-----:R-:W-:-:S04]  /*33c0*/  F2FP.BF16.F32.PACK_AB R0, RZ, R0 ;  /* 0x00000000ff00723e */ /* 0x001fc800000010ff */
[----:B------:R-:W-:Y:S01]  /*33d0*/  PRMT R24, R0, 0x7610, R24 ;  /* 0x0000761000187816 */ /* 0x000fe20000000018 */
[----:B------:R-:W-:Y:S06]  /*33e0*/  BRA `(.L_x_30411) ;  /* 0x0000000000107947 */ /* 0x000fec0003800000 */
.L_x_30434:
[----:B------:R-:W2:Y:S02]  /*33f0*/  LDG.E R4, desc[UR36][R4.64] ;  /* 0x0000002404047981 */ /* 0x000ea4000c1e1900 */
[----:B--2---:R-:W-:-:S04]  /*3400*/  I2FP.F32.U32 R0, R4 ;  /* 0x0000000400007245 */ /* 0x004fc80000201000 */
[----:B------:R-:W-:-:S04]  /*3410*/  F2FP.BF16.F32.PACK_AB R0, RZ, R0 ;  /* 0x00000000ff00723e */ /* 0x000fc800000010ff */
[----:B------:R-:W-:-:S07]  /*3420*/  PRMT R24, R0, 0x7610, R24 ;  /* 0x0000761000187816 */ /* 0x000fce0000000018 */
.L_x_30411:
[----:B------:R-:W-:-:S07]  /*3430*/  VIADD R23, R23, 0x80 ;  /* 0x0000008017177836 */ /* 0x000fce0000000000 */
.L_x_30405:
[----:B------:R-:W-:Y:S05]  /*3440*/  BSYNC B6 ;  /* 0x0000000000067941 */ /* 0x000fea0003800000 */
.L_x_30404:
        /* <DEDUP_REMOVED lines=25> */
.L_x_30444:
[----:B------:R-:W2:Y:S02]  /*35e0*/  LDG.E.U8 R4, desc[UR36][R4.64] ;  /* 0x0000002404047981 */ /* 0x000ea4000c1e1100 */
[----:B--2---:R-:W-:-:S04]  /*35f0*/  I2FP.F32.U32 R0, R4 ;  /* 0x0000000400007245 */ /* 0x004fc80000201000 */
[----:B------:R-:W-:-:S04]  /*3600*/  F2FP.BF16.F32.PACK_AB R0, RZ, R0 ;  /* 0x00000000ff00723e */ /* 0x000fc800000010ff */
[----:B------:R-:W-:Y:S01]  /*3610*/  PRMT R18, R0, 0x7610, R18 ;  /* 0x0000761000127816 */ /* 0x000fe20000000012 */
[----:B------:R-:W-:Y:S06]  /*3620*/  BRA `(.L_x_30440) ;  /* 0x0000000c00c87947 */ /* 0x000fec0003800000 */
.L_x_30443:
        /* <DEDUP_REMOVED lines=11> */
.L_x_30447:
[----:B------:R-:W2:Y:S02]  /*36e0*/  LDG.E R4, desc[UR36][R4.64] ;  /* 0x0000002404047981 */ /* 0x000ea4000c1e1900 */
[----:B--2---:R-:W-:-:S04]  /*36f0*/  I2FP.F32.S32 R0, R4 ;  /* 0x0000000400007245 */ /* 0x004fc80000201400 */
[----:B------:R-:W-:-:S04]  /*3700*/  F2FP.BF16.F32.PACK_AB R0, RZ, R0 ;  /* 0x00000000ff00723e */ /* 0x000fc800000010ff */
[----:B------:R-:W-:Y:S01]  /*3710*/  PRMT R18, R0, 0x7610, R18 ;  /* 0x0000761000127816 */ /* 0x000fe20000000012 */
[----:B------:R-:W-:Y:S06]  /*3720*/  BRA `(.L_x_30440) ;  /* 0x0000000c00887947 */ /* 0x000fec0003800000 */
.L_x_30446:
[----:B------:R-:W2:Y:S02]  /*3730*/  LDG.E.U16 R4, desc[UR36][R4.64] ;  /* 0x0000002404047981 */ /* 0x000ea4000c1e1500 */
[----:B--2---:R-:W0:Y:S02]  /*3740*/  I2F.S16 R0, R4 ;  /* 0x0000000400007306 */ /* 0x004e240000101400 */
[----:B0-----:R-:W-:-:S04]  /*3750*/  F2FP.BF16.F32.PACK_AB R0, RZ, R0 ;  /* 0x00000000ff00723e */ /* 0x001fc800000010ff */
[----:B------:R-:W-:Y:S01]  /*3760*/  PRMT R18, R0, 0x7610, R18 ;  /* 0x0000761000127816 */ /* 0x000fe20000000012 */
[----:B------:R-:W-:Y:S06]  /*3770*/  BRA `(.L_x_30440) ;  /* 0x0000000c00747947 */ /* 0x000fec0003800000 */
.L_x_30442:
        /* <DEDUP_REMOVED lines=9> */
.L_x_30449:
[----:B------:R-:W2:Y:S02]  /*3810*/  LDG.E.U16 R0, desc[UR36][R4.64] ;  /* 0x0000002404007981 */ /* 0x000ea4000c1e1500 */
[----:B--2---:R-:W-:-:S05]  /*3820*/  HADD2.F32 R0, -RZ, R0.H0_H0 ;  /* 0x20000000ff007230 */ /* 0x004fca0000004100 */
[----:B------:R-:W-:-:S04]  /*3830*/  F2FP.BF16.F32.PACK_AB R0, RZ, R0 ;  /* 0x00000000ff00723e */ /* 0x000fc800000010ff */
[----:B------:R-:W-:Y:S01]  /*3840*/  PRMT R18, R0, 0x7610, R18 ;  /* 0x0000761000127816 */ /* 0x000fe20000000012 */
[----:B------:R-:W-:Y:S06]  /*3850*/  BRA `(.L_x_30440) ;  /* 0x0000000c003c7947 */ /* 0x000fec0003800000 */
.L_x_30448:
        /* <DEDUP_REMOVED lines=9> */
.L_x_30451:
[----:B------:R-:W2:Y:S02]  /*38f0*/  LDG.E.U16 R4, desc[UR36][R4.64] ;  /* 0x0000002404047981 */ /* 0x000ea4000c1e1500 */
[----:B--2---:R-:W-:-:S05]  /*3900*/  HADD2.F32 R0, -RZ, R4.H0_H0 ;  /* 0x20000004ff007230 */ /* 0x004fca0000004100 */
[----:B------:R-:W-:-:S04]  /*3910*/  F2FP.BF16.F32.PACK_AB R0, RZ, R0 ;  /* 0x00000000ff00723e */ /* 0x000fc800000010ff */
[----:B------:R-:W-:Y:S01]  /*3920*/  PRMT R18, R0, 0x7610, R18 ;  /* 0x0000761000127816 */ /* 0x000fe20000000012 */
[----:B------:R-:W-:Y:S06]  /*3930*/  BRA `(.L_x_30440) ;  /* 0x0000000c00047947 */ /* 0x000fec0003800000 */
.L_x_30450:
        /* <DEDUP_REMOVED lines=9> */
.L_x_30441:
        /* <DEDUP_REMOVED lines=14> */
.L_x_30454:
        /* <DEDUP_REMOVED lines=9> */
.L_x_30453:
        /* <DEDUP_REMOVED lines=28> */
.L_x_30456:
        /* <DEDUP_REMOVED lines=15> */
.L_x_30455:
[----:B------:R1:W5:Y:S01]  /*3df0*/  LDG.E.U16 R18, desc[UR36][R4.64] ;  /* 0x0000002404127981 */ /* 0x000362000c1e1500 */
[----:B------:R-:W-:Y:S05]  /*3e00*/  BRA `(.L_x_30440) ;  /* 0x0000000400d07947 */ /* 0x000fea0003800000 */
.L_x_30452:
        /* <DEDUP_REMOVED lines=13> */
.L_x_30459:
        /* <DEDUP_REMOVED lines=21> */
.L_x_30463:
[----:B------:R-:W-:Y:S05]  /*4030*/  BSYNC B1 ;  /* 0x0000000000017941 */ /* 0x000fea0003800000 */
.L_x_30462:
[----:B------:R-:W-:Y:S01]  /*4040*/  LEA R5, R0, 0x3b800000, 0x17 ;  /* 0x3b80000000057811 */ /* 0x000fe200078eb8ff */
[----:B------:R-:W-:-:S05]  /*4050*/  IMAD.SHL.U32 R0, R3, 0x100000, RZ ;  /* 0x0010000003007824 */ /* 0x000fca00078e00ff */
[----:B------:R-:W-:-:S07]  /*4060*/  LOP3.LUT R0, R5, R0, R6, 0xfe, !PT ;  /* 0x0000000005007212 */ /* 0x000fce00078efe06 */
.L_x_30461:
[----:B------:R-:W-:Y:S05]  /*4070*/  BSYNC B0 ;  /* 0x0000000000007941 */ /* 0x000fea0003800000 */
.L_x_30460:
[----:B------:R-:W-:-:S04]  /*4080*/  F2FP.BF16.F32.PACK_AB R0, RZ, R0 ;  /* 0x00000000ff00723e */ /* 0x000fc800000010ff */
[----:B------:R-:W-:Y:S01]  /*4090*/  PRMT R18, R0, 0x7610, R18 ;  /* 0x0000761000127816 */ /* 0x000fe20000000012 */
[----:B------:R-:W-:Y:S06]  /*40a0*/  BRA `(.L_x_30440) ;  /* 0x0000000400287947 */ /* 0x000fec0003800000 */
.L_x_30458:
        /* <DEDUP_REMOVED lines=21> */
.L_x_30467:
[----:B------:R-:W-:Y:S05]  /*4200*/  BSYNC B1 ;  /* 0x0000000000017941 */ /* 0x000fea0003800000 */
.L_x_30466:
[----:B------:R-:W-:Y:S01]  /*4210*/  LEA R5, R0, 0x37800000, 0x17 ;  /* 0x3780000000057811 */ /* 0x000fe200078eb8ff */
[----:B------:R-:W-:-:S05]  /*4220*/  IMAD.SHL.U32 R0, R3, 0x200000, RZ ;  /* 0x0020000003007824 */ /* 0x000fca00078e00ff */
[----:B------:R-:W-:-:S07]  /*4230*/  LOP3.LUT R0, R5, R0, R6, 0xfe, !PT ;  /* 0x0000000005007212 */ /* 0x000fce00078efe06 */
.L_x_30465:
[----:B------:R-:W-:Y:S05]  /*4240*/  BSYNC B0 ;  /* 0x0000000000007941 */ /* 0x000fea0003800000 */
.L_x_30464:
[----:B------:R-:W-:-:S04]  /*4250*/  F2FP.BF16.F32.PACK_AB R0, RZ, R0 ;  /* 0x00000000ff00723e */ /* 0x000fc800000010ff */
[----:B------:R-:W-:Y:S01]  /*4260*/  PRMT R18, R0, 0x7610, R18 ;  /* 0x0000761000127816 */ /* 0x000fe20000000012 */
[----:B------:R-:W-:Y:S06]  /*4270*/  BRA `(.L_x_30440) ;  /* 0x0000000000b47947 */ /* 0x000fec0003800000 */
.L_x_30457:
        /* <DEDUP_REMOVED lines=14> */
.L_x_30471:
[----:B------:R-:W-:Y:S05]  /*4360*/  BSYNC B0 ;  /* 0x0000000000007941 */ /* 0x000fea0003800000 */
.L_x_30470:
[----:B------:R-:W-:-:S04]  /*4370*/  F2FP.BF16.F32.PACK_AB R0, RZ, R0 ;  /* 0x00000000ff00723e */ /* 0x000fc800000010ff */
[----:B------:R-:W-:Y:S01]  /*4380*/  PRMT R18, R0, 0x7610, R18 ;  /* 0x0000761000127816 */ /* 0x000fe20000000012 */
[----:B------:R-:W-:Y:S06]  /*4390*/  BRA `(.L_x_30440) ;  /* 0x00000000006c7947 */ /* 0x000fec0003800000 */
.L_x_30445:
        /* <DEDUP_REMOVED lines=16> */
.L_x_30472:
[----:B------:R-:W-:Y:S01]  /*44a0*/  PRMT R18, RZ, 0x7610, R18 ;  /* 0x00007610ff127816 */ /* 0x000fe20000000012 */
[----:B------:R-:W-:Y:S06]  /*44b0*/  BRA `(.L_x_30440) ;  /* 0x0000000000247947 */ /* 0x000fec0003800000 */
.L_x_30469:
[----:B------:R-:W2:Y:S02]  /*44c0*/  LDG.E.64 R4, desc[UR36][R4.64] ;  /* 0x0000002404047981 */ /* 0x000ea4000c1e1b00 */
[----:B--2---:R-:W0:Y:S02]  /*44d0*/  I2F.U64 R0, R4 ;  /* 0x0000000400007312 */ /* 0x004e240000301000 */
[----:B0-----:R-:W-:-:S04]  /*44e0*/  F2FP.BF16.F32.PACK_AB R0, RZ, R0 ;  /* 0x00000000ff00723e */ /* 0x001fc800000010ff */
[----:B------:R-:W-:Y:S01]  /*44f0*/  PRMT R18, R0, 0x7610, R18 ;  /* 0x0000761000127816 */ /* 0x000fe20000000012 */
[----:B------:R-:W-:Y:S06]  /*4500*/  BRA `(.L_x_30440) ;  /* 0x0000000000107947 */ /* 0x000fec0003800000 */
.L_x_30468:
[----:B------:R-:W2:Y:S02]  /*4510*/  LDG.E R4, desc[UR36][R4.64] ;  /* 0x0000002404047981 */ /* 0x000ea4000c1e1900 */
[----:B--2---:R-:W-:-:S04]  /*4520*/  I2FP.F32.U32 R0, R4 ;  /* 0x0000000400007245 */ /* 0x004fc80000201000 */
[----:B------:R-:W-:-:S04]  /*4530*/  F2FP.BF16.F32.PACK_AB R0, RZ, R0 ;  /* 0x00000000ff00723e */ /* 0x000fc800000010ff */
[----:B------:R-:W-:-:S07]  /*4540*/  PRMT R18, R0, 0x7610, R18 ;  /* 0x0000761000127816 */ /* 0x000fce0000000012 */
.L_x_30440:
[----:B------:R-:W-:Y:S05]  /*4550*/  BSYNC B6 ;  /* 0x0000000000067941 */ /* 0x000fea0003800000 */
.L_x_30439:
        /* <DEDUP_REMOVED lines=11> */
[----:B------:R-:W-:Y:S01]  /*4610*/  @!P3 FMUL.FTZ R0, R0, 1.4426950216293334961 ;  /* 0x3fb8aa3b0000b820 */ /* 0x000fe20000410000 */
[----:B------:R-:W-:Y:S02]  /*4620*/  @!P0 IMAD.U32 R4, R17, 0x10000, RZ ;  /* 0x0001000011048824 */ /* 0x000fe400078e00ff */
[----:B------:R-:W-:Y:S01]  /*4630*/  @!P1 FMUL.FTZ R24, R24, 1.4426950216293334961 ;  /* 0x3fb8aa3b18189820 */ /* 0x000fe20000410000 */
[----:B------:R-:W-:Y:S02]  /*4640*/  @!P2 IMAD.U32 R18, R18, 0x10000, RZ ;  /* 0x000100001212a824 */ /* 0x000fe400078e00ff */
[----:B------:R-:W-:Y:S01]  /*4650*/  @!P0 FMUL.FTZ R4, R4, 1.4426950216293334961 ;  /* 0x3fb8aa3b04048820 */ /* 0x000fe20000410000 */
[----:B------:R-:W0:Y:S01]  /*4660*/  @!P3 MUFU.EX2 R0, R0 ;  /* 0x000000000000b308 */ /* 0x000e220000000800 */
[----:B------:R-:W-:-:S02]  /*4670*/  @!P2 FMUL.FTZ R5, R18, 1.4426950216293334961 ;  /* 0x3fb8aa3b1205a820 */ /* 0x000fc40000410000 */
[----:B------:R-:W1:Y:S05]  /*4680*/  LDC.U8 R18, c[0x0][0x234] ;  /* 0x00008d00ff127b82 */ /* 0x000e6a0000000000 */
[----:B------:R-:W2:Y:S08]  /*4690*/  @!P1 MUFU.EX2 R24, R24 ;  /* 0x0000001800189308 */ /* 0x000eb00000000800 */
[----:B------:R-:W3:Y:S08]  /*46a0*/  @!P2 MUFU.EX2 R5, R5 ;  /* 0x000000050005a308 */ /* 0x000ef00000000800 */
[----:B------:R-:W4:Y:S08]  /*46b0*/  @!P0 MUFU.EX2 R4, R4 ;  /* 0x0000000400048308 */ /* 0x000f300000000800 */
        /* <DEDUP_REMOVED lines=28> */
.L_x_30478:
[----:B------:R-:W-:Y:S02]  /*4880*/  IMAD.U32 R5, R3, 0x10000, RZ ;  /* 0x0001000003057824 */ /* 0x000fe400078e00ff */
[----:B------:R-:W-:-:S04]  /*4890*/  IMAD.MOV.U32 R25, RZ, RZ, R23 ;  /* 0x000000ffff197224 */ /* 0x000fc800078e0017 */
[----:B------:R-:W0:Y:S02]  /*48a0*/  F2I.S64.TRUNC R4, R5 ;  /* 0x0000000500047311 */ /* 0x000e24000020d900 */
[----:B0-----:R0:W-:Y:S01]  /*48b0*/  STG.E.U8 desc[UR36][R8.64], R4 ;  /* 0x0000000408007986 */ /* 0x0011e2000c101124 */
[----:B------:R-:W-:Y:S05]  /*48c0*/  BRA `(.L_x_30474) ;  /* 0x0000000c00d47947 */ /* 0x000fea0003800000 */
.L_x_30477:
        /* <DEDUP_REMOVED lines=11> */
.L_x_30481:
[----:B------:R-:W-:Y:S02]  /*4980*/  IMAD.U32 R3, R3, 0x10000, RZ ;  /* 0x0001000003037824 */ /* 0x000fe400078e00ff */
[----:B------:R-:W-:-:S04]  /*4990*/  IMAD.MOV.U32 R25, RZ, RZ, R23 ;  /* 0x000000ffff197224 */ /* 0x000fc800078e0017 */
[----:B------:R-:W0:Y:S02]  /*49a0*/  F2I.FTZ.TRUNC.NTZ R3, R3 ;  /* 0x0000000300037305 */ /* 0x000e24000021f100 */
[----:B0-----:R0:W-:Y:S01]  /*49b0*/  STG.E desc[UR36][R8.64], R3 ;  /* 0x0000000308007986 */ /* 0x0011e2000c101924 */
[----:B------:R-:W-:Y:S05]  /*49c0*/  BRA `(.L_x_30474) ;  /* 0x0000000c00947947 */ /* 0x000fea0003800000 */
.L_x_30480:
[----:B------:R-:W-:Y:S02]  /*49d0*/  IMAD.U32 R3, R3, 0x10000, RZ ;  /* 0x0001000003037824 */ /* 0x000fe400078e00ff */
[----:B------:R-:W-:-:S04]  /*49e0*/  IMAD.MOV.U32 R25, RZ, RZ, R23 ;  /* 0x000000ffff197224 */ /* 0x000fc800078e0017 */
[----:B------:R-:W0:Y:S02]  /*49f0*/  F2I.FTZ.TRUNC.NTZ R3, R3 ;  /* 0x0000000300037305 */ /* 0x000e24000021f100 */
[----:B0-----:R0:W-:Y:S01]  /*4a00*/  STG.E.U16 desc[UR36][R8.64], R3 ;  /* 0x0000000308007986 */ /* 0x0011e2000c101524 */
[----:B------:R-:W-:Y:S05]  /*4a10*/  BRA `(.L_x_30474) ;  /* 0x0000000c00807947 */ /* 0x000fea0003800000 */
.L_x_30476:
        /* <DEDUP_REMOVED lines=10> */
.L_x_30483:
[----:B------:R-:W-:Y:S02]  /*4ac0*/  IMAD.U32 R0, R3, 0x10000, RZ ;  /* 0x0001000003007824 */ /* 0x000fe400078e00ff */
[----:B------:R-:W-:-:S03]  /*4ad0*/  IMAD.MOV.U32 R25, RZ, RZ, R23 ;  /* 0x000000ffff197224 */ /* 0x000fc600078e0017 */
[----:B------:R-:W-:-:S05]  /*4ae0*/  F2FP.F16.F32.PACK_AB R0, RZ, R0 ;  /* 0x00000000ff00723e */ /* 0x000fca00000000ff */
[----:B------:R0:W-:Y:S01]  /*4af0*/  STG.E.U16 desc[UR36][R8.64], R0 ;  /* 0x0000000008007986 */ /* 0x0001e2000c101524 */
[----:B------:R-:W-:Y:S05]  /*4b00*/  BRA `(.L_x_30474) ;  /* 0x0000000c00447947 */ /* 0x000fea0003800000 */
.L_x_30482:
        /* <DEDUP_REMOVED lines=11> */
.L_x_30485:
[----:B------:R-:W-:Y:S02]  /*4bc0*/  IMAD.U32 R3, R3, 0x10000, RZ ;  /* 0x0001000003037824 */ /* 0x000fe400078e00ff */
[----:B------:R-:W-:-:S03]  /*4bd0*/  IMAD.MOV.U32 R25, RZ, RZ, R23 ;  /* 0x000000ffff197224 */ /* 0x000fc600078e0017 */
[----:B------:R-:W-:-:S04]  /*4be0*/  F2FP.F16.F32.PACK_AB R3, RZ, R3 ;  /* 0x00000003ff03723e */ /* 0x000fc800000000ff */
[----:B------:R-:W-:-:S05]  /*4bf0*/  PRMT R3, R3, 0x5410, RZ ;  /* 0x0000541003037816 */ /* 0x000fca00000000ff */
[----:B------:R0:W-:Y:S01]  /*4c00*/  STG.E desc[UR36][R8.64], R3 ;  /* 0x0000000308007986 */ /* 0x0001e2000c101924 */
[----:B------:R-:W-:Y:S05]  /*4c10*/  BRA `(.L_x_30474) ;  /* 0x0000000c00007947 */ /* 0x000fea0003800000 */
.L_x_30484:
[----:B------:R-:W-:Y:S02]  /*4c20*/  IMAD.U32 R4, R3, 0x10000, RZ ;  /* 0x0001000003047824 */ /* 0x000fe400078e00ff */
[----:B------:R-:W-:Y:S02]  /*4c30*/  IMAD.MOV.U32 R25, RZ, RZ, R23 ;  /* 0x000000ffff197224 */ /* 0x000fe400078e0017 */
[----:B------:R-:W-:-:S06]  /*4c40*/  FMUL.FTZ R4, R4, 1 ;  /* 0x3f80000004047820 */ /* 0x000fcc0000410000 */
[----:B------:R-:W0:Y:S02]  /*4c50*/  F2F.F64.F32 R4, R4 ;  /* 0x0000000400047310 */ /* 0x000e240000201800 */
[----:B0-----:R0:W-:Y:S01]  /*4c60*/  STG.E.64 desc[UR36][R8.64], R4 ;  /* 0x0000000408007986 */ /* 0x0011e2000c101b24 */
[----:B------:R-:W-:Y:S05]  /*4c70*/  BRA `(.L_x_30474) ;  /* 0x0000000800e87947 */ /* 0x000fea0003800000 */
.L_x_30475:
        /* <DEDUP_REMOVED lines=14> */
.L_x_30488:
[----:B------:R-:W-:Y:S01]  /*4d60*/  IMAD.U32 R3, R3, 0x10000, RZ ;  /* 0x0001000003037824 */ /* 0x000fe200078e00ff */
[----:B------:R-:W-:Y:S01]  /*4d70*/  CS2R R6, SRZ ;  /* 0x0000000000067805 */ /* 0x000fe2000001ff00 */
[----:B------:R-:W-:Y:S02]  /*4d80*/  IMAD.MOV.U32 R25, RZ, RZ, R23 ;  /* 0x000000ffff197224 */ /* 0x000fe400078e0017 */
[----:B------:R-:W-:-:S04]  /*4d90*/  FMUL.FTZ R3, R3, 1 ;  /* 0x3f80000003037820 */ /* 0x000fc80000410000 */
[----:B------:R-:W0:Y:S02]  /*4da0*/  F2F.F64.F32 R4, R3 ;  /* 0x0000000300047310 */ /* 0x000e240000201800 */
[----:B0-----:R0:W-:Y:S01]  /*4db0*/  STG.E.128 desc[UR36][R8.64], R4 ;  /* 0x0000000408007986 */ /* 0x0011e2000c101d24 */
[----:B------:R-:W-:Y:S05]  /*4dc0*/  BRA `(.L_x_30474) ;  /* 0x0000000800947947 */ /* 0x000fea0003800000 */
.L_x_30487:
        /* <DEDUP_REMOVED lines=21> */
.L_x_30492:
[----:B------:R-:W-:Y:S05]  /*4f20*/  BSYNC B0 ;  /* 0x0000000000007941 */ /* 0x000fea0003800000 */
.L_x_30491:
[----:B------:R-:W-:Y:S01]  /*4f30*/  LOP3.LUT R5, R0, R5, RZ, 0xfc, !PT ;  /* 0x0000000500057212 */ /* 0x000fe200078efcff */
[----:B------:R-:W-:-:S04]  /*4f40*/  IMAD.MOV.U32 R25, RZ, RZ, R23 ;  /* 0x000000ffff197224 */ /* 0x000fc800078e0017 */
[----:B------:R0:W-:Y:S01]  /*4f50*/  STG.E.U8 desc[UR36][R8.64], R5 ;  /* 0x0000000508007986 */ /* 0x0001e2000c101124 */
[----:B------:R-:W-:Y:S05]  /*4f60*/  BRA `(.L_x_30474) ;  /* 0x00000008002c7947 */ /* 0x000fea0003800000 */
.L_x_30490:
        /* <DEDUP_REMOVED lines=13> */
.L_x_30494:
[----:B------:R-:W-:Y:S01]  /*5040*/  IMAD.MOV.U32 R0, RZ, RZ, 0x7f ;  /* 0x0000007fff007424 */ /* 0x000fe200078e00ff */
[----:B------:R-:W-:-:S04]  /*5050*/  ISETP.GT.U32.AND P0, PT, R3, 0x7f800000, PT ;  /* 0x7f8000000300780c */ /* 0x000fc80003f04070 */
[----:B------:R-:W-:-:S09]  /*5060*/  SEL R0, R0, 0x7c, P0 ;  /* 0x0000007c00007807 */ /* 0x000fd20000000000 */
.L_x_30495:
[----:B------:R-:W-:Y:S05]  /*5070*/  BSYNC B0 ;  /* 0x0000000000007941 */ /* 0x000fea0003800000 */
.L_x_30493:
[----:B------:R-:W-:Y:S01]  /*5080*/  LOP3.LUT R3, R5, 0x80000000, RZ, 0xc0, !PT ;  /* 0x8000000005037812 */ /* 0x000fe200078ec0ff */
[----:B------:R-:W-:-:S03]  /*5090*/  IMAD.MOV.U32 R25, RZ, RZ, R23 ;  /* 0x000000ffff197224 */ /* 0x000fc600078e0017 */
[----:B------:R-:W-:-:S04]  /*50a0*/  SHF.R.U32.HI R3, RZ, 0x18, R3 ;  /* 0x00000018ff037819 */ /* 0x000fc80000011603 */
[----:B------:R-:W-:-:S05]  /*50b0*/  LOP3.LUT R3, R0, R3, RZ, 0xfc, !PT ;  /* 0x0000000300037212 */ /* 0x000fca00078efcff */
[----:B------:R0:W-:Y:S01]  /*50c0*/  STG.E.U8 desc[UR36][R8.64], R3 ;  /* 0x0000000308007986 */ /* 0x0001e2000c101124 */
[----:B------:R-:W-:Y:S05]  /*50d0*/  BRA `(.L_x_30474) ;  /* 0x0000000400d07947 */ /* 0x000fea0003800000 */
.L_x_30489:
[----:B------:R0:W-:Y:S01]  /*50e0*/  STG.E.U16 desc[UR36][R8.64], R3 ;  /* 0x0000000308007986 */ /* 0x0001e2000c101524 */
[----:B------:R-:W-:Y:S01]  /*50f0*/  IMAD.MOV.U32 R25, RZ, RZ, R23 ;  /* 0x000000ffff197224 */ /* 0x000fe200078e0017 */
[----:B------:R-:W-:Y:S06]  /*5100*/  BRA `(.L_x_30474) ;  /* 0x0000000400c47947 */ /* 0x000fec0003800000 */
.L_x_30486:
        /* <DEDUP_REMOVED lines=13> */
.L_x_30498:
        /* <DEDUP_REMOVED lines=17> */
.L_x_30501:
[----:B------:R-:W-:-:S04]  /*52f0*/  LOP3.LUT R3, R5, 0x80000000, RZ, 0xc0, !PT ;  /* 0x8000000005037812 */ /* 0x000fc800078ec0ff */
[----:B------:R-:W-:-:S04]  /*5300*/  SHF.R.U32.HI R3, RZ, 0x18, R3 ;  /* 0x00000018ff037819 */ /* 0x000fc80000011603 */
[----:B------:R-:W-:-:S04]  /*5310*/  LOP3.LUT R0, R0, R3, RZ, 0xfc, !PT ;  /* 0x0000000300007212 */ /* 0x000fc800078efcff */
[----:B------:R-:W-:-:S07]  /*5320*/  PRMT R4, R0, 0x7610, R4 ;  /* 0x0000761000047816 */ /* 0x000fce0000000004 */
.L_x_30500:
[----:B------:R-:W-:Y:S05]  /*5330*/  BSYNC B0 ;  /* 0x0000000000007941 */ /* 0x000fea0003800000 */
.L_x_30499:
[----:B------:R0:W-:Y:S01]  /*5340*/  STG.E.U8 desc[UR36][R8.64], R4 ;  /* 0x0000000408007986 */ /* 0x0001e2000c101124 */
[----:B------:R-:W-:Y:S01]  /*5350*/  IMAD.MOV.U32 R25, RZ, RZ, R23 ;  /* 0x000000ffff197224 */ /* 0x000fe200078e0017 */
[----:B------:R-:W-:Y:S06]  /*5360*/  BRA `(.L_x_30474) ;  /* 0x00000004002c7947 */ /* 0x000fec0003800000 */
.L_x_30497:
        /* <DEDUP_REMOVED lines=17> */
.L_x_30504:
[----:B------:R-:W-:-:S04]  /*5480*/  LOP3.LUT R3, R5, 0x80000000, RZ, 0xc0, !PT ;  /* 0x8000000005037812 */ /* 0x000fc800078ec0ff */
[----:B------:R-:W-:-:S04]  /*5490*/  SHF.R.U32.HI R3, RZ, 0x18, R3 ;  /* 0x00000018ff037819 */ /* 0x000fc80000011603 */
[----:B------:R-:W-:-:S04]  /*54a0*/  LOP3.LUT R0, R0, R3, RZ, 0xfc, !PT ;  /* 0x0000000300007212 */ /* 0x000fc800078efcff */
[----:B------:R-:W-:-:S07]  /*54b0*/  PRMT R4, R0, 0x7610, R4 ;  /* 0x0000761000047816 */ /* 0x000fce0000000004 */
.L_x_30503:
[----:B------:R-:W-:Y:S05]  /*54c0*/  BSYNC B0 ;  /* 0x0000000000007941 */ /* 0x000fea0003800000 */
.L_x_30502:
[----:B------:R0:W-:Y:S01]  /*54d0*/  STG.E.U8 desc[UR36][R8.64], R4 ;  /* 0x0000000408007986 */ /* 0x0001e2000c101124 */
[----:B------:R-:W-:Y:S01]  /*54e0*/  IMAD.MOV.U32 R25, RZ, RZ, R23 ;  /* 0x000000ffff197224 */ /* 0x000fe200078e0017 */
[----:B------:R-:W-:Y:S06]  /*54f0*/  BRA `(.L_x_30474) ;  /* 0x0000000000c87947 */ /* 0x000fec0003800000 */
.L_x_30496:
        /* <DEDUP_REMOVED lines=23> */
.L_x_30479:
        /* <DEDUP_REMOVED lines=16> */
.L_x_30507:
[----:B------:R-:W-:Y:S01]  /*5770*/  IMAD.MOV.U32 R25, RZ, RZ, R23 ;  /* 0x000000ffff197224 */ /* 0x000fe200078e0017 */
[----:B------:R-:W-:Y:S06]  /*5780*/  BRA `(.L_x_30474) ;  /* 0x0000000000247947 */ /* 0x000fec0003800000 */
.L_x_30506:
[----:B------:R-:W-:Y:S02]  /*5790*/  IMAD.U32 R4, R3, 0x10000, RZ ;  /* 0x0001000003047824 */ /* 0x000fe400078e00ff */
[----:B------:R-:W-:-:S04]  /*57a0*/  IMAD.MOV.U32 R25, RZ, RZ, R23 ;  /* 0x000000ffff197224 */ /* 0x000fc800078e0017 */
[----:B------:R-:W0:Y:S02]  /*57b0*/  F2I.U64.TRUNC R4, R4 ;  /* 0x0000000400047311 */ /* 0x000e24000020d800 */
[----:B0-----:R0:W-:Y:S01]  /*57c0*/  STG.E.64 desc[UR36][R8.64], R4 ;  /* 0x0000000408007986 */ /* 0x0011e2000c101b24 */
[----:B------:R-:W-:Y:S05]  /*57d0*/  BRA `(.L_x_30474) ;  /* 0x0000000000107947 */ /* 0x000fea0003800000 */
.L_x_30505:
[----:B------:R-:W-:Y:S02]  /*57e0*/  IMAD.U32 R3, R3, 0x10000, RZ ;  /* 0x0001000003037824 */ /* 0x000fe400078e00ff */
[----:B------:R-:W-:-:S04]  /*57f0*/  IMAD.MOV.U32 R25, RZ, RZ, R23 ;  /* 0x000000ffff197224 */ /* 0x000fc800078e0017 */
[----:B------:R-:W0:Y:S02]  /*5800*/  F2I.FTZ.U32.TRUNC.NTZ R3, R3 ;  /* 0x0000000300037305 */ /* 0x000e24000021f000 */
[----:B0-----:R0:W-:Y:S02]  /*5810*/  STG.E desc[UR36][R8.64], R3 ;  /* 0x0000000308007986 */ /* 0x0011e4000c101924 */
.L_x_30474:
[----:B------:R-:W-:Y:S05]  /*5820*/  BSYNC B6 ;  /* 0x0000000000067941 */ /* 0x000fea0003800000 */
.L_x_30473:
        /* <DEDUP_REMOVED lines=25> */
.L_x_30513:
[----:B----4-:R-:W-:-:S06]  /*59c0*/  IMAD.U32 R5, R22, 0x10000, RZ ;  /* 0x0001000016057824 */ /* 0x010fcc00078e00ff */
[----:B------:R-:W0:Y:S02]  /*59d0*/  F2I.S64.TRUNC R4, R5 ;  /* 0x0000000500047311 */ /* 0x000e24000020d900 */
[----:B0-----:R0:W-:Y:S01]  /*59e0*/  STG.E.U8 desc[UR36][R8.64], R4 ;  /* 0x0000000408007986 */ /* 0x0011e2000c101124 */
[----:B------:R-:W-:Y:S05]  /*59f0*/  BRA `(.L_x_30515) ;  /* 0x0000000c00847947 */ /* 0x000fea0003800000 */
.L_x_30512:
        /* <DEDUP_REMOVED lines=10> */
.L_x_30517:
[----:B----4-:R-:W-:-:S04]  /*5aa0*/  IMAD.U32 R22, R22, 0x10000, RZ ;  /* 0x0001000016167824 */ /* 0x010fc800078e00ff */
[----:B------:R-:W0:Y:S02]  /*5ab0*/  F2I.FTZ.TRUNC.NTZ R3, R22 ;  /* 0x0000001600037305 */ /* 0x000e24000021f100 */
[----:B0-----:R0:W-:Y:S01]  /*5ac0*/  STG.E desc[UR36][R8.64], R3 ;  /* 0x0000000308007986 */ /* 0x0011e2000c101924 */
[----:B------:R-:W-:Y:S05]  /*5ad0*/  BRA `(.L_x_30515) ;  /* 0x0000000c004c7947 */ /* 0x000fea0003800000 */
.L_x_30516:
[----:B----4-:R-:W-:-:S04]  /*5ae0*/  IMAD.U32 R22, R22, 0x10000, RZ ;  /* 0x0001000016167824 */ /* 0x010fc800078e00ff */
[----:B------:R-:W0:Y:S02]  /*5af0*/  F2I.FTZ.TRUNC.NTZ R3, R22 ;  /* 0x0000001600037305 */ /* 0x000e24000021f100 */
[----:B0-----:R0:W-:Y:S01]  /*5b00*/  STG.E.U16 desc[UR36][R8.64], R3 ;  /* 0x0000000308007986 */ /* 0x0011e2000c101524 */
[----:B------:R-:W-:Y:S05]  /*5b10*/  BRA `(.L_x_30515) ;  /* 0x0000000c003c7947 */ /* 0x000fea0003800000 */
.L_x_30511:
        /* <DEDUP_REMOVED lines=9> */
.L_x_30519:
[----:B----4-:R-:W-:-:S05]  /*5bb0*/  IMAD.U32 R0, R22, 0x10000, RZ ;  /* 0x0001000016007824 */ /* 0x010fca00078e00ff */
[----:B------:R-:W-:-:S05]  /*5bc0*/  F2FP.F16.F32.PACK_AB R0, RZ, R0 ;  /* 0x00000000ff00723e */ /* 0x000fca00000000ff */
[----:B------:R0:W-:Y:S01]  /*5bd0*/  STG.E.U16 desc[UR36][R8.64], R0 ;  /* 0x0000000008007986 */ /* 0x0001e2000c101524 */
[----:B------:R-:W-:Y:S05]  /*5be0*/  BRA `(.L_x_30515) ;  /* 0x0000000c00087947 */ /* 0x000fea0003800000 */
.L_x_30518:
        /* <DEDUP_REMOVED lines=10> */
.L_x_30521:
[----:B----4-:R-:W-:-:S05]  /*5c90*/  IMAD.U32 R22, R22, 0x10000, RZ ;  /* 0x0001000016167824 */ /* 0x010fca00078e00ff */
[----:B------:R-:W-:-:S04]  /*5ca0*/  F2FP.F16.F32.PACK_AB R3, RZ, R22 ;  /* 0x00000016ff03723e */ /* 0x000fc800000000ff */
[----:B------:R-:W-:-:S05]  /*5cb0*/  PRMT R3, R3, 0x5410, RZ ;  /* 0x0000541003037816 */ /* 0x000fca00000000ff */
[----:B------:R0:W-:Y:S01]  /*5cc0*/  STG.E desc[UR36][R8.64], R3 ;  /* 0x0000000308007986 */ /* 0x0001e2000c101924 */
[----:B------:R-:W-:Y:S05]  /*5cd0*/  BRA `(.L_x_30515) ;  /* 0x0000000800cc7947 */ /* 0x000fea0003800000 */
.L_x_30520:
[----:B----4-:R-:W-:-:S04]  /*5ce0*/  IMAD.U32 R4, R22, 0x10000, RZ ;  /* 0x0001000016047824 */ /* 0x010fc800078e00ff */
[----:B------:R-:W-:-:S06]  /*5cf0*/  FMUL.FTZ R4, R4, 1 ;  /* 0x3f80000004047820 */ /* 0x000fcc0000410000 */
[----:B------:R-:W0:Y:S02]  /*5d00*/  F2F.F64.F32 R4, R4 ;  /* 0x0000000400047310 */ /* 0x000e240000201800 */
[----:B0-----:R0:W-:Y:S01]  /*5d10*/  STG.E.64 desc[UR36][R8.64], R4 ;  /* 0x0000000408007986 */ /* 0x0011e2000c101b24 */
[----:B------:R-:W-:Y:S05]  /*5d20*/  BRA `(.L_x_30515) ;  /* 0x0000000800b87947 */ /* 0x000fea0003800000 */
.L_x_30510:
        /* <DEDUP_REMOVED lines=13> */
.L_x_30524:
[----:B----4-:R-:W-:Y:S01]  /*5e00*/  IMAD.U32 R22, R22, 0x10000, RZ ;  /* 0x0001000016167824 */ /* 0x010fe200078e00ff */
[----:B------:R-:W-:-:S03]  /*5e10*/  CS2R R6, SRZ ;  /* 0x0000000000067805 */ /* 0x000fc6000001ff00 */
[----:B------:R-:W-:-:S06]  /*5e20*/  FMUL.FTZ R4, R22, 1 ;  /* 0x3f80000016047820 */ /* 0x000fcc0000410000 */
[----:B------:R-:W0:Y:S02]  /*5e30*/  F2F.F64.F32 R4, R4 ;  /* 0x0000000400047310 */ /* 0x000e240000201800 */
[----:B0-----:R0:W-:Y:S01]  /*5e40*/  STG.E.128 desc[UR36][R8.64], R4 ;  /* 0x0000000408007986 */ /* 0x0011e2000c101d24 */
[----:B------:R-:W-:Y:S05]  /*5e50*/  BRA `(.L_x_30515) ;  /* 0x00000008006c7947 */ /* 0x000fea0003800000 */
.L_x_30523:
        /* <DEDUP_REMOVED lines=21> */
.L_x_30528:
[----:B------:R-:W-:Y:S05]  /*5fb0*/  BSYNC B0 ;  /* 0x0000000000007941 */ /* 0x000fea0003800000 */
.L_x_30527:
[----:B------:R-:W-:-:S05]  /*5fc0*/  LOP3.LUT R5, R0, R5, RZ, 0xfc, !PT ;  /* 0x0000000500057212 */ /* 0x000fca00078efcff */
[----:B------:R0:W-:Y:S01]  /*5fd0*/  STG.E.U8 desc[UR36][R8.64], R5 ;  /* 0x0000000508007986 */ /* 0x0001e2000c101124 */
[----:B------:R-:W-:Y:S05]  /*5fe0*/  BRA `(.L_x_30515) ;  /* 0x0000000800087947 */ /* 0x000fea0003800000 */
.L_x_30526:
        /* <DEDUP_REMOVED lines=13> */
.L_x_30530:
[----:B------:R-:W-:Y:S01]  /*60c0*/  IMAD.MOV.U32 R0, RZ, RZ, 0x7f ;  /* 0x0000007fff007424 */ /* 0x000fe200078e00ff */
[----:B------:R-:W-:-:S04]  /*60d0*/  ISETP.GT.U32.AND P0, PT, R3, 0x7f800000, PT ;  /* 0x7f8000000300780c */ /* 0x000fc80003f04070 */
[----:B------:R-:W-:-:S09]  /*60e0*/  SEL R0, R0, 0x7c, P0 ;  /* 0x0000007c00007807 */ /* 0x000fd20000000000 */
.L_x_30531:
[----:B------:R-:W-:Y:S05]  /*60f0*/  BSYNC B0 ;  /* 0x0000000000007941 */ /* 0x000fea0003800000 */
.L_x_30529:
[----:B------:R-:W-:-:S04]  /*6100*/  LOP3.LUT R3, R5, 0x80000000, RZ, 0xc0, !PT ;  /* 0x8000000005037812 */ /* 0x000fc800078ec0ff */
[----:B------:R-:W-:-:S04]  /*6110*/  SHF.R.U32.HI R3, RZ, 0x18, R3 ;  /* 0x00000018ff037819 */ /* 0x000fc80000011603 */
[----:B------:R-:W-:-:S05]  /*6120*/  LOP3.LUT R3, R0, R3, RZ, 0xfc, !PT ;  /* 0x0000000300037212 */ /* 0x000fca00078efcff */
[----:B------:R0:W-:Y:S01]  /*6130*/  STG.E.U8 desc[UR36][R8.64], R3 ;  /* 0x0000000308007986 */ /* 0x0001e2000c101124 */
[----:B------:R-:W-:Y:S05]  /*6140*/  BRA `(.L_x_30515) ;  /* 0x0000000400b07947 */ /* 0x000fea0003800000 */
.L_x_30525:
[----:B----4-:R0:W-:Y:S01]  /*6150*/  STG.E.U16 desc[UR36][R8.64], R22 ;  /* 0x0000001608007986 */ /* 0x0101e2000c101524 */
[----:B------:R-:W-:Y:S05]  /*6160*/  BRA `(.L_x_30515) ;  /* 0x0000000400a87947 */ /* 0x000fea0003800000 */
.L_x_30522:
        /* <DEDUP_REMOVED lines=12> */
.L_x_30534:
        /* <DEDUP_REMOVED lines=17> */
.L_x_30537:
[----:B------:R-:W-:-:S04]  /*6340*/  LOP3.LUT R3, R5, 0x80000000, RZ, 0xc0, !PT ;  /* 0x8000000005037812 */ /* 0x000fc800078ec0ff */
[----:B------:R-:W-:-:S04]  /*6350*/  SHF.R.U32.HI R3, RZ, 0x18, R3 ;  /* 0x00000018ff037819 */ /* 0x000fc80000011603 */
[----:B------:R-:W-:-:S04]  /*6360*/  LOP3.LUT R0, R0, R3, RZ, 0xfc, !PT ;  /* 0x0000000300007212 */ /* 0x000fc800078efcff */
[----:B------:R-:W-:-:S07]  /*6370*/  PRMT R4, R0, 0x7610, R4 ;  /* 0x0000761000047816 */ /* 0x000fce0000000004 */
.L_x_30536:
[----:B------:R-:W-:Y:S05]  /*6380*/  BSYNC B0 ;  /* 0x0000000000007941 */ /* 0x000fea0003800000 */
.L_x_30535:
[----:B------:R4:W-:Y:S01]  /*6390*/  STG.E.U8 desc[UR36][R8.64], R4 ;  /* 0x0000000408007986 */ /* 0x0009e2000c101124 */
[----:B------:R-:W-:Y:S05]  /*63a0*/  BRA `(.L_x_30515) ;  /* 0x0000000400187947 */ /* 0x000fea0003800000 */
.L_x_30533:
        /* <DEDUP_REMOVED lines=17> */
.L_x_30540:
[----:B------:R-:W-:-:S04]  /*64c0*/  LOP3.LUT R3, R5, 0x80000000, RZ, 0xc0, !PT ;  /* 0x8000000005037812 */ /* 0x000fc800078ec0ff */
[----:B------:R-:W-:-:S04]  /*64d0*/  SHF.R.U32.HI R3, RZ, 0x18, R3 ;  /* 0x00000018ff037819 */ /* 0x000fc80000011603 */
[----:B------:R-:W-:-:S04]  /*64e0*/  LOP3.LUT R0, R0, R3, RZ, 0xfc, !PT ;  /* 0x0000000300007212 */ /* 0x000fc800078efcff */
[----:B------:R-:W-:-:S07]  /*64f0*/  PRMT R4, R0, 0x7610, R4 ;  /* 0x0000761000047816 */ /* 0x000fce0000000004 */
.L_x_30539:
[----:B------:R-:W-:Y:S05]  /*6500*/  BSYNC B0 ;  /* 0x0000000000007941 */ /* 0x000fea0003800000 */
.L_x_30538:
[----:B------:R0:W-:Y:S01]  /*6510*/  STG.E.U8 desc[UR36][R8.64], R4 ;  /* 0x0000000408007986 */ /* 0x0001e2000c101124 */
[----:B------:R-:W-:Y:S05]  /*6520*/  BRA `(.L_x_30515) ;  /* 0x0000000000b87947 */ /* 0x000fea0003800000 */
.L_x_30532:
        /* <DEDUP_REMOVED lines=22> */
.L_x_30514:
        /* <DEDUP_REMOVED lines=16> */
.L_x_30543:
[----:B------:R-:W-:Y:S05]  /*6790*/  BRA `(.L_x_30515) ;  /* 0x00000000001c7947 */ /* 0x000fea0003800000 */
.L_x_30542:
[----:B----4-:R-:W-:-:S06]  /*67a0*/  IMAD.U32 R4, R22, 0x10000, RZ ;  /* 0x0001000016047824 */ /* 0x010fcc00078e00ff */
[----:B------:R-:W0:Y:S02]  /*67b0*/  F2I.U64.TRUNC R4, R4 ;  /* 0x0000000400047311 */ /* 0x000e24000020d800 */
[----:B0-----:R2:W-:Y:S01]  /*67c0*/  STG.E.64 desc[UR36][R8.64], R4 ;  /* 0x0000000408007986 */ /* 0x0015e2000c101b24 */
[----:B------:R-:W-:Y:S05]  /*67d0*/  BRA `(.L_x_30515) ;  /* 0x00000000000c7947 */ /* 0x000fea0003800000 */
.L_x_30541:
[----:B----4-:R-:W-:-:S04]  /*67e0*/  IMAD.U32 R22, R22, 0x10000, RZ ;  /* 0x0001000016167824 */ /* 0x010fc800078e00ff */
[----:B------:R-:W0:Y:S02]  /*67f0*/  F2I.FTZ.U32.TRUNC.NTZ R3, R22 ;  /* 0x0000001600037305 */ /* 0x000e24000021f000 */
[----:B0-----:R0:W-:Y:S02]  /*6800*/  STG.E desc[UR36][R8.64], R3 ;  /* 0x0000000308007986 */ /* 0x0011e4000c101924 */
.L_x_30515:
        /* <DEDUP_REMOVED lines=25> */
.L_x_30547:
[----:B------:R-:W-:-:S06]  /*69a0*/  IMAD.U32 R5, R17, 0x10000, RZ ;  /* 0x0001000011057824 */ /* 0x000fcc00078e00ff */
[----:B------:R-:W0:Y:S02]  /*69b0*/  F2I.S64.TRUNC R4, R5 ;  /* 0x0000000500047311 */ /* 0x000e24000020d900 */
[----:B0-----:R4:W-:Y:S01]  /*69c0*/  STG.E.U8 desc[UR36][R8.64], R4 ;  /* 0x0000000408007986 */ /* 0x0019e2000c101124 */
[----:B------:R-:W-:Y:S05]  /*69d0*/  BRA `(.L_x_30549) ;  /* 0x0000000c00847947 */ /* 0x000fea0003800000 */
.L_x_30546:
        /* <DEDUP_REMOVED lines=10> */
.L_x_30551:
[----:B------:R-:W-:-:S06]  /*6a80*/  IMAD.U32 R17, R17, 0x10000, RZ ;  /* 0x0001000011117824 */ /* 0x000fcc00078e00ff */
[----:B------:R-:W0:Y:S02]  /*6a90*/  F2I.FTZ.TRUNC.NTZ R17, R17 ;  /* 0x0000001100117305 */ /* 0x000e24000021f100 */
[----:B0-----:R2:W-:Y:S01]  /*6aa0*/  STG.E desc[UR36][R8.64], R17 ;  /* 0x0000001108007986 */ /* 0x0015e2000c101924 */
[----:B------:R-:W-:Y:S05]  /*6ab0*/  BRA `(.L_x_30549) ;  /* 0x0000000c004c7947 */ /* 0x000fea0003800000 */
.L_x_30550:
[----:B------:R-:W-:-:S06]  /*6ac0*/  IMAD.U32 R17, R17, 0x10000, RZ ;  /* 0x0001000011117824 */ /* 0x000fcc00078e00ff */
[----:B------:R-:W0:Y:S02]  /*6ad0*/  F2I.FTZ.TRUNC.NTZ R17, R17 ;  /* 0x0000001100117305 */ /* 0x000e24000021f100 */
[----:B0-----:R0:W-:Y:S01]  /*6ae0*/  STG.E.U16 desc[UR36][R8.64], R17 ;  /* 0x0000001108007986 */ /* 0x0011e2000c101524 */
[----:B------:R-:W-:Y:S05]  /*6af0*/  BRA `(.L_x_30549) ;  /* 0x0000000c003c7947 */ /* 0x000fea0003800000 */
.L_x_30545:
        /* <DEDUP_REMOVED lines=9> */
.L_x_30553:
[----:B------:R-:W-:-:S05]  /*6b90*/  IMAD.U32 R0, R17, 0x10000, RZ ;  /* 0x0001000011007824 */ /* 0x000fca00078e00ff */
[----:B------:R-:W-:-:S05]  /*6ba0*/  F2FP.F16.F32.PACK_AB R0, RZ, R0 ;  /* 0x00000000ff00723e */ /* 0x000fca00000000ff */
[----:B------:R0:W-:Y:S01]  /*6bb0*/  STG.E.U16 desc[UR36][R8.64], R0 ;  /* 0x0000000008007986 */ /* 0x0001e2000c101524 */
[----:B------:R-:W-:Y:S05]  /*6bc0*/  BRA `(.L_x_30549) ;  /* 0x0000000c00087947 */ /* 0x000fea0003800000 */
.L_x_30552:
        /* <DEDUP_REMOVED lines=10> */
.L_x_30555:
[----:B------:R-:W-:-:S05]  /*6c70*/  IMAD.U32 R17, R17, 0x10000, RZ ;  /* 0x0001000011117824 */ /* 0x000fca00078e00ff */
[----:B------:R-:W-:-:S04]  /*6c80*/  F2FP.F16.F32.PACK_AB R3, RZ, R17 ;  /* 0x00000011ff03723e */ /* 0x000fc800000000ff */
[----:B------:R-:W-:-:S05]  /*6c90*/  PRMT R3, R3, 0x5410, RZ ;  /* 0x0000541003037816 */ /* 0x000fca00000000ff */
[----:B------:R0:W-:Y:S01]  /*6ca0*/  STG.E desc[UR36][R8.64], R3 ;  /* 0x0000000308007986 */ /* 0x0001e2000c101924 */
[----:B------:R-:W-:Y:S05]  /*6cb0*/  BRA `(.L_x_30549) ;  /* 0x0000000800cc7947 */ /* 0x000fea0003800000 */
.L_x_30554:
[----:B------:R-:W-:-:S04]  /*6cc0*/  IMAD.U32 R4, R17, 0x10000, RZ ;  /* 0x0001000011047824 */ /* 0x000fc800078e00ff */
[----:B------:R-:W-:-:S06]  /*6cd0*/  FMUL.FTZ R4, R4, 1 ;  /* 0x3f80000004047820 */ /* 0x000fcc0000410000 */
[----:B------:R-:W0:Y:S02]  /*6ce0*/  F2F.F64.F32 R4, R4 ;  /* 0x0000000400047310 */ /* 0x000e240000201800 */
[----:B0-----:R0:W-:Y:S01]  /*6cf0*/  STG.E.64 desc[UR36][R8.64], R4 ;  /* 0x0000000408007986 */ /* 0x0011e2000c101b24 */
[----:B------:R-:W-:Y:S05]  /*6d00*/  BRA `(.L_x_30549) ;  /* 0x0000000800b87947 */ /* 0x000fea0003800000 */
.L_x_30544:
        /* <DEDUP_REMOVED lines=13> */
.L_x_30558:
[----:B------:R-:W-:Y:S01]  /*6de0*/  IMAD.U32 R17, R17, 0x10000, RZ ;  /* 0x0001000011117824 */ /* 0x000fe200078e00ff */
[----:B------:R-:W-:-:S03]  /*6df0*/  CS2R R6, SRZ ;  /* 0x0000000000067805 */ /* 0x000fc6000001ff00 */
[----:B------:R-:W-:-:S06]  /*6e00*/  FMUL.FTZ R4, R17, 1 ;  /* 0x3f80000011047820 */ /* 0x000fcc0000410000 */
[----:B------:R-:W0:Y:S02]  /*6e10*/  F2F.F64.F32 R4, R4 ;  /* 0x0000000400047310 */ /* 0x000e240000201800 */
[----:B0-----:R0:W-:Y:S01]  /*6e20*/  STG.E.128 desc[UR36][R8.64], R4 ;  /* 0x0000000408007986 */ /* 0x0011e2000c101d24 */
[----:B------:R-:W-:Y:S05]  /*6e30*/  BRA `(.L_x_30549) ;  /* 0x00000008006c7947 */ /* 0x000fea0003800000 */
.L_x_30557:
        /* <DEDUP_REMOVED lines=21> */
.L_x_30562:
[----:B------:R-:W-:Y:S05]  /*6f90*/  BSYNC B0 ;  /* 0x0000000000007941 */ /* 0x000fea0003800000 */
.L_x_30561:
[----:B------:R-:W-:-:S05]  /*6fa0*/  LOP3.LUT R5, R0, R5, RZ, 0xfc, !PT ;  /* 0x0000000500057212 */ /* 0x000fca00078efcff */
[----:B------:R0:W-:Y:S01]  /*6fb0*/  STG.E.U8 desc[UR36][R8.64], R5 ;  /* 0x0000000508007986 */ /* 0x0001e2000c101124 */
[----:B------:R-:W-:Y:S05]  /*6fc0*/  BRA `(.L_x_30549) ;  /* 0x0000000800087947 */ /* 0x000fea0003800000 */
.L_x_30560:
        /* <DEDUP_REMOVED lines=13> */
.L_x_30564:
[----:B------:R-:W-:Y:S01]  /*70a0*/  IMAD.MOV.U32 R0, RZ, RZ, 0x7f ;  /* 0x0000007fff007424 */ /* 0x000fe200078e00ff */
[----:B------:R-:W-:-:S04]  /*70b0*/  ISETP.GT.U32.AND P0, PT, R3, 0x7f800000, PT ;  /* 0x7f8000000300780c */ /* 0x000fc80003f04070 */
[----:B------:R-:W-:-:S09]  /*70c0*/  SEL R0, R0, 0x7c, P0 ;  /* 0x0000007c00007807 */ /* 0x000fd20000000000 */
.L_x_30565:
[----:B------:R-:W-:Y:S05]  /*70d0*/  BSYNC B0 ;  /* 0x0000000000007941 */ /* 0x000fea0003800000 */
.L_x_30563:
[----:B------:R-:W-:-:S04]  /*70e0*/  LOP3.LUT R3, R17, 0x80000000, RZ, 0xc0, !PT ;  /* 0x8000000011037812 */ /* 0x000fc800078ec0ff */
[----:B------:R-:W-:-:S04]  /*70f0*/  SHF.R.U32.HI R3, RZ, 0x18, R3 ;  /* 0x00000018ff037819 */ /* 0x000fc80000011603 */
[----:B------:R-:W-:-:S05]  /*7100*/  LOP3.LUT R3, R0, R3, RZ, 0xfc, !PT ;  /* 0x0000000300037212 */ /* 0x000fca00078efcff */
[----:B------:R0:W-:Y:S01]  /*7110*/  STG.E.U8 desc[UR36][R8.64], R3 ;  /* 0x0000000308007986 */ /* 0x0001e2000c101124 */
[----:B------:R-:W-:Y:S05]  /*7120*/  BRA `(.L_x_30549) ;  /* 0x0000000400b07947 */ /* 0x000fea0003800000 */
.L_x_30559:
[----:B------:R0:W-:Y:S01]  /*7130*/  STG.E.U16 desc[UR36][R8.64], R17 ;  /* 0x0000001108007986 */ /* 0x0001e2000c101524 */
[----:B------:R-:W-:Y:S05]  /*7140*/  BRA `(.L_x_30549) ;  /* 0x0000000400a87947 */ /* 0x000fea0003800000 */
.L_x_30556:
        /* <DEDUP_REMOVED lines=12> */
.L_x_30568:
        /* <DEDUP_REMOVED lines=17> */
.L_x_30571:
[----:B------:R-:W-:-:S04]  /*7320*/  LOP3.LUT R3, R17, 0x80000000, RZ, 0xc0, !PT ;  /* 0x8000000011037812 */ /* 0x000fc800078ec0ff */
[----:B------:R-:W-:-:S04]  /*7330*/  SHF.R.U32.HI R3, RZ, 0x18, R3 ;  /* 0x00000018ff037819 */ /* 0x000fc80000011603 */
[----:B------:R-:W-:-:S04]  /*7340*/  LOP3.LUT R0, R0, R3, RZ, 0xfc, !PT ;  /* 0x0000000300007212 */ /* 0x000fc800078efcff */
[----:B------:R-:W-:-:S07]  /*7350*/  PRMT R4, R0, 0x7610, R4 ;  /* 0x0000761000047816 */ /* 0x000fce0000000004 */
.L_x_30570:
[----:B------:R-:W-:Y:S05]  /*7360*/  BSYNC B0 ;  /* 0x0000000000007941 */ /* 0x000fea0003800000 */
.L_x_30569:
[----:B------:R0:W-:Y:S01]  /*7370*/  STG.E.U8 desc[UR36][R8.64], R4 ;  /* 0x0000000408007986 */ /* 0x0001e2000c101124 */
[----:B------:R-:W-:Y:S05]  /*7380*/  BRA `(.L_x_30549) ;  /* 0x0000000400187947 */ /* 0x000fea0003800000 */
.L_x_30567:
        /* <DEDUP_REMOVED lines=17> */
.L_x_30574:
[----:B------:R-:W-:-:S04]  /*74a0*/  LOP3.LUT R3, R17, 0x80000000, RZ, 0xc0, !PT ;  /* 0x8000000011037812 */ /* 0x000fc800078ec0ff */
[----:B------:R-:W-:-:S04]  /*74b0*/  SHF.R.U32.HI R3, RZ, 0x18, R3 ;  /* 0x00000018ff037819 */ /* 0x000fc80000011603 */
[----:B------:R-:W-:-:S04]  /*74c0*/  LOP3.LUT R0, R0, R3, RZ, 0xfc, !PT ;  /* 0x0000000300007212 */ /* 0x000fc800078efcff */
[----:B------:R-:W-:-:S07]  /*74d0*/  PRMT R4, R0, 0x7610, R4 ;  /* 0x0000761000047816 */ /* 0x000fce0000000004 */
.L_x_30573:
[----:B------:R-:W-:Y:S05]  /*74e0*/  BSYNC B0 ;  /* 0x0000000000007941 */ /* 0x000fea0003800000 */
.L_x_30572:
[----:B------:R0:W-:Y:S01]  /*74f0*/  STG.E.U8 desc[UR36][R8.64], R4 ;  /* 0x0000000408007986 */ /* 0x0001e2000c101124 */
[----:B------:R-:W-:Y:S05]  /*7500*/  BRA `(.L_x_30549) ;  /* 0x0000000000b87947 */ /* 0x000fea0003800000 */
.L_x_30566:
        /* <DEDUP_REMOVED lines=22> */
.L_x_30548:
        /* <DEDUP_REMOVED lines=16> */
.L_x_30577:
[----:B------:R-:W-:Y:S05]  /*7770*/  BRA `(.L_x_30549) ;  /* 0x00000000001c7947 */ /* 0x000fea0003800000 */
.L_x_30576:
[----:B------:R-:W-:-:S06]  /*7780*/  IMAD.U32 R4, R17, 0x10000, RZ ;  /* 0x0001000011047824 */ /* 0x000fcc00078e00ff */
[----:B------:R-:W0:Y:S02]  /*7790*/  F2I.U64.TRUNC R4, R4 ;  /* 0x0000000400047311 */ /* 0x000e24000020d800 */
[----:B0-----:R0:W-:Y:S01]  /*77a0*/  STG.E.64 desc[UR36][R8.64], R4 ;  /* 0x0000000408007986 */ /* 0x0011e2000c101b24 */
[----:B------:R-:W-:Y:S05]  /*77b0*/  BRA `(.L_x_30549) ;  /* 0x00000000000c7947 */ /* 0x000fea0003800000 */
.L_x_30575:
[----:B------:R-:W-:-:S06]  /*77c0*/  IMAD.U32 R17, R17, 0x10000, RZ ;  /* 0x0001000011117824 */ /* 0x000fcc00078e00ff */
[----:B------:R-:W0:Y:S02]  /*77d0*/  F2I.FTZ.U32.TRUNC.NTZ R17, R17 ;  /* 0x0000001100117305 */ /* 0x000e24000021f000 */
[----:B0-----:R0:W-:Y:S02]  /*77e0*/  STG.E desc[UR36][R8.64], R17 ;  /* 0x0000001108007986 */ /* 0x0011e4000c101924 */
.L_x_30549:
[----:B------:R-:W-:-:S07]  /*77f0*/  VIADD R25, R25, 0x80 ;  /* 0x0000008019197836 */ /* 0x000fce0000000000 */
.L_x_30509:
[----:B------:R-:W-:Y:S05]  /*7800*/  BSYNC B6 ;  /* 0x0000000000067941 */ /* 0x000fea0003800000 */
.L_x_30508:
        /* <DEDUP_REMOVED lines=23> */
.L_x_30581:
[----:B---3--:R-:W-:-:S06]  /*7980*/  IMAD.U32 R5, R19, 0x10000, RZ ;  /* 0x0001000013057824 */ /* 0x008fcc00078e00ff */
[----:B------:R-:W0:Y:S02]  /*7990*/  F2I.S64.TRUNC R4, R5 ;  /* 0x0000000500047311 */ /* 0x000e24000020d900 */
[----:B0-----:R-:W-:Y:S01]  /*79a0*/  STG.E.U8 desc[UR36][R2.64], R4 ;  /* 0x0000000402007986 */ /* 0x001fe2000c101124 */
[----:B------:R-:W-:Y:S05]  /*79b0*/  EXIT ;  /* 0x000000000000794d */ /* 0x000fea0003800000 */
.L_x_30580:
        /* <DEDUP_REMOVED lines=10> */
.L_x_30584:
[----:B---3--:R-:W-:-:S06]  /*7a60*/  IMAD.U32 R19, R19, 0x10000, RZ ;  /* 0x0001000013137824 */ /* 0x008fcc00078e00ff */
[----:B------:R-:W0:Y:S02]  /*7a70*/  F2I.FTZ.TRUNC.NTZ R19, R19 ;  /* 0x0000001300137305 */ /* 0x000e24000021f100 */
[----:B0-----:R-:W-:Y:S01]  /*7a80*/  STG.E desc[UR36][R2.64], R19 ;  /* 0x0000001302007986 */ /* 0x001fe2000c101924 */
[----:B------:R-:W-:Y:S05]  /*7a90*/  EXIT ;  /* 0x000000000000794d */ /* 0x000fea0003800000 */
.L_x_30583:
[----:B---3--:R-:W-:-:S06]  /*7aa0*/  IMAD.U32 R19, R19, 0x10000, RZ ;  /* 0x0001000013137824 */ /* 0x008fcc00078e00ff */
[----:B------:R-:W0:Y:S02]  /*7ab0*/  F2I.FTZ.TRUNC.NTZ R19, R19 ;  /* 0x0000001300137305 */ /* 0x000e24000021f100 */
[----:B0-----:R-:W-:Y:S01]  /*7ac0*/  STG.E.U16 desc[UR36][R2.64], R19 ;  /* 0x0000001302007986 */ /* 0x001fe2000c101524 */
[----:B------:R-:W-:Y:S05]  /*7ad0*/  EXIT ;  /* 0x000000000000794d */ /* 0x000fea0003800000 */
.L_x_30579:
        /* <DEDUP_REMOVED lines=9> */
.L_x_30586:
[----:B---3--:R-:W-:-:S05]  /*7b70*/  IMAD.U32 R0, R19, 0x10000, RZ ;  /* 0x0001000013007824 */ /* 0x008fca00078e00ff */
[----:B------:R-:W-:-:S05]  /*7b80*/  F2FP.F16.F32.PACK_AB R0, RZ, R0 ;  /* 0x00000000ff00723e */ /* 0x000fca00000000ff */
[----:B------:R-:W-:Y:S01]  /*7b90*/  STG.E.U16 desc[UR36][R2.64], R0 ;  /* 0x0000000002007986 */ /* 0x000fe2000c101524 */
[----:B------:R-:W-:Y:S05]  /*7ba0*/  EXIT ;  /* 0x000000000000794d */ /* 0x000fea0003800000 */
.L_x_30585:
        /* <DEDUP_REMOVED lines=10> */
.L_x_30588:
[----:B---3--:R-:W-:-:S05]  /*7c50*/  IMAD.U32 R19, R19, 0x10000, RZ ;  /* 0x0001000013137824 */ /* 0x008fca00078e00ff */
[----:B------:R-:W-:-:S04]  /*7c60*/  F2FP.F16.F32.PACK_AB R5, RZ, R19 ;  /* 0x00000013ff05723e */ /* 0x000fc800000000ff */
[----:B------:R-:W-:-:S05]  /*7c70*/  PRMT R5, R5, 0x5410, RZ ;  /* 0x0000541005057816 */ /* 0x000fca00000000ff */
[----:B------:R-:W-:Y:S01]  /*7c80*/  STG.E desc[UR36][R2.64], R5 ;  /* 0x0000000502007986 */ /* 0x000fe2000c101924 */
[----:B------:R-:W-:Y:S05]  /*7c90*/  EXIT ;  /* 0x000000000000794d */ /* 0x000fea0003800000 */
.L_x_30587:
[----:B---3--:R-:W-:-:S04]  /*7ca0*/  IMAD.U32 R4, R19, 0x10000, RZ ;  /* 0x0001000013047824 */ /* 0x008fc800078e00ff */
[----:B------:R-:W-:-:S06]  /*7cb0*/  FMUL.FTZ R4, R4, 1 ;  /* 0x3f80000004047820 */ /* 0x000fcc0000410000 */
[----:B------:R-:W0:Y:S02]  /*7cc0*/  F2F.F64.F32 R4, R4 ;  /* 0x0000000400047310 */ /* 0x000e240000201800 */
[----:B0-----:R-:W-:Y:S01]  /*7cd0*/  STG.E.64 desc[UR36][R2.64], R4 ;  /* 0x0000000402007986 */ /* 0x001fe2000c101b24 */
[----:B------:R-:W-:Y:S05]  /*7ce0*/  EXIT ;  /* 0x000000000000794d */ /* 0x000fea0003800000 */
.L_x_30578:
        /* <DEDUP_REMOVED lines=13> */
.L_x_30591:
[----:B---3--:R-:W-:Y:S01]  /*7dc0*/  IMAD.U32 R19, R19, 0x10000, RZ ;  /* 0x0001000013137824 */ /* 0x008fe200078e00ff */
[----:B------:R-:W-:-:S03]  /*7dd0*/  CS2R R6, SRZ ;  /* 0x0000000000067805 */ /* 0x000fc6000001ff00 */
[----:B------:R-:W-:-:S06]  /*7de0*/  FMUL.FTZ R4, R19, 1 ;  /* 0x3f80000013047820 */ /* 0x000fcc0000410000 */
[----:B------:R-:W0:Y:S02]  /*7df0*/  F2F.F64.F32 R4, R4 ;  /* 0x0000000400047310 */ /* 0x000e240000201800 */
[----:B0-----:R-:W-:Y:S01]  /*7e00*/  STG.E.128 desc[UR36][R2.64], R4 ;  /* 0x0000000402007986 */ /* 0x001fe2000c101d24 */
[----:B------:R-:W-:Y:S05]  /*7e10*/  EXIT ;  /* 0x000000000000794d */ /* 0x000fea0003800000 */
.L_x_30590:
        /* <DEDUP_REMOVED lines=21> */
.L_x_30595:
[----:B------:R-:W-:Y:S05]  /*7f70*/  BSYNC B0 ;  /* 0x0000000000007941 */ /* 0x000fea0003800000 */
.L_x_30594:
[----:B------:R-:W-:-:S05]  /*7f80*/  LOP3.LUT R5, R0, R5, RZ, 0xfc, !PT ;  /* 0x0000000500057212 */ /* 0x000fca00078efcff */
[----:B------:R-:W-:Y:S01]  /*7f90*/  STG.E.U8 desc[UR36][R2.64], R5 ;  /* 0x0000000502007986 */ /* 0x000fe2000c101124 */
[----:B------:R-:W-:Y:S05]  /*7fa0*/  EXIT ;  /* 0x000000000000794d */ /* 0x000fea0003800000 */
.L_x_30593:
        /* <DEDUP_REMOVED lines=13> */
.L_x_30597:
[----:B------:R-:W-:Y:S01]  /*8080*/  IMAD.MOV.U32 R0, RZ, RZ, 0x7f ;  /* 0x0000007fff007424 */ /* 0x000fe200078e00ff */
[----:B------:R-:W-:-:S04]  /*8090*/  ISETP.GT.U32.AND P0, PT, R4, 0x7f800000, PT ;  /* 0x7f8000000400780c */ /* 0x000fc80003f04070 */
[----:B------:R-:W-:-:S09]  /*80a0*/  SEL R0, R0, 0x7c, P0 ;  /* 0x0000007c00007807 */ /* 0x000fd20000000000 */
.L_x_30598:
[----:B------:R-:W-:Y:S05]  /*80b0*/  BSYNC B0 ;  /* 0x0000000000007941 */ /* 0x000fea0003800000 */
.L_x_30596:
[----:B------:R-:W-:-:S04]  /*80c0*/  LOP3.LUT R4, R19, 0x80000000, RZ, 0xc0, !PT ;  /* 0x8000000013047812 */ /* 0x000fc800078ec0ff */
[----:B------:R-:W-:-:S04]  /*80d0*/  SHF.R.U32.HI R5, RZ, 0x18, R4 ;  /* 0x00000018ff057819 */ /* 0x000fc80000011604 */
[----:B------:R-:W-:-:S05]  /*80e0*/  LOP3.LUT R5, R0, R5, RZ, 0xfc, !PT ;  /* 0x0000000500057212 */ /* 0x000fca00078efcff */
[----:B------:R-:W-:Y:S01]  /*80f0*/  STG.E.U8 desc[UR36][R2.64], R5 ;  /* 0x0000000502007986 */ /* 0x000fe2000c101124 */
[----:B------:R-:W-:Y:S05]  /*8100*/  EXIT ;  /* 0x000000000000794d */ /* 0x000fea0003800000 */
.L_x_30592:
[----:B---3--:R-:W-:Y:S01]  /*8110*/  STG.E.U16 desc[UR36][R2.64], R19 ;  /* 0x0000001302007986 */ /* 0x008fe2000c101524 */
[----:B------:R-:W-:Y:S05]  /*8120*/  EXIT ;  /* 0x000000000000794d */ /* 0x000fea0003800000 */
.L_x_30589:
        /* <DEDUP_REMOVED lines=12> */
.L_x_30601:
        /* <DEDUP_REMOVED lines=17> */
.L_x_30604:
[----:B------:R-:W-:-:S04]  /*8300*/  LOP3.LUT R0, R19, 0x80000000, RZ, 0xc0, !PT ;  /* 0x8000000013007812 */ /* 0x000fc800078ec0ff */
[----:B------:R-:W-:-:S04]  /*8310*/  SHF.R.U32.HI R5, RZ, 0x18, R0 ;  /* 0x00000018ff057819 */ /* 0x000fc80000011600 */
[----:B------:R-:W-:-:S04]  /*8320*/  LOP3.LUT R4, R4, R5, RZ, 0xfc, !PT ;  /* 0x0000000504047212 */ /* 0x000fc800078efcff */
[----:B------:R-:W-:-:S07]  /*8330*/  PRMT R0, R4, 0x7610, R0 ;  /* 0x0000761004007816 */ /* 0x000fce0000000000 */
.L_x_30603:
[----:B------:R-:W-:Y:S05]  /*8340*/  BSYNC B0 ;  /* 0x0000000000007941 */ /* 0x000fea0003800000 */
.L_x_30602:
[----:B------:R-:W-:Y:S01]  /*8350*/  STG.E.U8 desc[UR36][R2.64], R0 ;  /* 0x0000000002007986 */ /* 0x000fe2000c101124 */
[----:B------:R-:W-:Y:S05]  /*8360*/  EXIT ;  /* 0x000000000000794d */ /* 0x000fea0003800000 */
.L_x_30600:
        /* <DEDUP_REMOVED lines=17> */
.L_x_30607:
[----:B------:R-:W-:-:S04]  /*8480*/  LOP3.LUT R0, R19, 0x80000000, RZ, 0xc0, !PT ;  /* 0x8000000013007812 */ /* 0x000fc800078ec0ff */
[----:B------:R-:W-:-:S04]  /*8490*/  SHF.R.U32.HI R5, RZ, 0x18, R0 ;  /* 0x00000018ff057819 */ /* 0x000fc80000011600 */
[----:B------:R-:W-:-:S04]  /*84a0*/  LOP3.LUT R4, R4, R5, RZ, 0xfc, !PT ;  /* 0x0000000504047212 */ /* 0x000fc800078efcff */
[----:B------:R-:W-:-:S07]  /*84b0*/  PRMT R0, R4, 0x7610, R0 ;  /* 0x0000761004007816 */ /* 0x000fce0000000000 */
.L_x_30606:
[----:B------:R-:W-:Y:S05]  /*84c0*/  BSYNC B0 ;  /* 0x0000000000007941 */ /* 0x000fea0003800000 */
.L_x_30605:
[----:B------:R-:W-:Y:S01]  /*84d0*/  STG.E.U8 desc[UR36][R2.64], R0 ;  /* 0x0000000002007986 */ /* 0x000fe2000c101124 */
[----:B------:R-:W-:Y:S05]  /*84e0*/  EXIT ;  /* 0x000000000000794d */ /* 0x000fea0003800000 */
.L_x_30599:
        /* <DEDUP_REMOVED lines=22> */
.L_x_30582:
        /* <DEDUP_REMOVED lines=16> */
.L_x_30610:
[----:B------:R-:W-:Y:S05]  /*8750*/  EXIT ;  /* 0x000000000000794d */ /* 0x000fea0003800000 */
.L_x_30609:
[----:B---3--:R-:W-:-:S06]  /*8760*/  IMAD.U32 R4, R19, 0x10000, RZ ;  /* 0x0001000013047824 */ /* 0x008fcc00078e00ff */
[----:B------:R-:W0:Y:S02]  /*8770*/  F2I.U64.TRUNC R4, R4 ;  /* 0x0000000400047311 */ /* 0x000e24000020d800 */
[----:B0-----:R-:W-:Y:S01]  /*8780*/  STG.E.64 desc[UR36][R2.64], R4 ;  /* 0x0000000402007986 */ /* 0x001fe2000c101b24 */
[----:B------:R-:W-:Y:S05]  /*8790*/  EXIT ;  /* 0x000000000000794d */ /* 0x000fea0003800000 */
.L_x_30608:
[----:B---3--:R-:W-:-:S06]  /*87a0*/  IMAD.U32 R19, R19, 0x10000, RZ ;  /* 0x0001000013137824 */ /* 0x008fcc00078e00ff */
[----:B------:R-:W0:Y:S02]  /*87b0*/  F2I.FTZ.U32.TRUNC.NTZ R19, R19 ;  /* 0x0000001300137305 */ /* 0x000e24000021f000 */
[----:B0-----:R-:W-:Y:S01]  /*87c0*/  STG.E desc[UR36][R2.64], R19 ;  /* 0x0000001302007986 */ /* 0x001fe2000c101924 */
[----:B------:R-:W-:Y:S05]  /*87d0*/  EXIT ;  /* 0x000000000000794d */ /* 0x000fea0003800000 */
.L_x_30611:
        /* <DEDUP_REMOVED lines=10> */
.L_x_36446:


//--------------------- .text._ZN2at6native18elementwise_kernelILi128ELi4EZNS0_22gpu_kernel_impl_nocastIZZZNS0_15exp_kernel_cudaERNS_18TensorIteratorBaseEENKUlvE0_clEvENKUlvE2_clEvEUlN3c108BFloat16EE_EEvS4_RKT_EUliE_EEviT1_ --------------------------
	.section	.text._ZN2at6native18elementwise_kernelILi128ELi4EZNS0_22gpu_kernel_impl_nocastIZZZNS0_15exp_kernel_cudaERNS_18TensorIteratorBaseEENKUlvE0_clEvENKUlvE2_clEvEUlN3c108BFloat16EE_EEvS4_RKT_EUliE_EEviT1_,"ax",@progbits
	.align	128
        .global         _ZN2at6native18elementwise_kernelILi128ELi4EZNS0_22gpu_kernel_impl_nocastIZZZNS0_15exp_kernel_cudaERNS_18TensorIteratorBaseEENKUlvE0_clEvENKUlvE2_clEvEUlN3c108BFloat16EE_EEvS4_RKT_EUliE_EEviT1_
        .type           _ZN2at6native18elementwise_kernelILi128ELi4EZNS0_22gpu_kernel_impl_nocastIZZZNS0_15exp_kernel_cudaERNS_18TensorIteratorBaseEENKUlvE0_clEvENKUlvE2_clEvEUlN3c108BFloat16EE_EEvS4_RKT_EUliE_EEviT1_,@function
        .size           _ZN2at6native18elementwise_kernelILi128ELi4EZNS0_22gpu_kernel_impl_nocastIZZZNS0_15exp_kernel_cudaERNS_18TensorIteratorBaseEENKUlvE0_clEvENKUlvE2_clEvEUlN3c108BFloat16EE_EEvS4_RKT_EUliE_EEviT1_,(.L_x_36447 - _ZN2at6native18elementwise_kernelILi128ELi4EZNS0_22gpu_kernel_impl_nocastIZZZNS0_15exp_kernel_cudaERNS_18TensorIteratorBaseEENKUlvE0_clEvENKUlvE2_clEvEUlN3c108BFloat16EE_EEvS4_RKT_EUliE_EEviT1_)
        .other          _ZN2at6native18elementwise_kernelILi128ELi4EZNS0_22gpu_kernel_impl_nocastIZZZNS0_15exp_kernel_cudaERNS_18TensorIteratorBaseEENKUlvE0_clEvENKUlvE2_clEvEUlN3c108BFloat16EE_EEvS4_RKT_EUliE_EEviT1_,@"STO_CUDA_ENTRY STV_DEFAULT"
_ZN2at6native18elementwise_kernelILi128ELi4EZNS0_22gpu_kernel_impl_nocastIZZZNS0_15exp_kernel_cudaERNS_18TensorIteratorBaseEENKUlvE0_clEvENKUlvE2_clEvEUlN3c108BFloat16EE_EEvS4_RKT_EUliE_EEviT1_:
.text._ZN2at6native18elementwise_kernelILi128ELi4EZNS0_22gpu_kernel_impl_nocastIZZZNS0_15exp_kernel_cudaERNS_18TensorIteratorBaseEENKUlvE0_clEvENKUlvE2_clEvEUlN3c108BFloat16EE_EEvS4_RKT_EUliE_EEviT1_:
        /* <DEDUP_REMOVED lines=311> */
.L_x_30614:
[----:B------:R-:W-:Y:S02]  /*1370*/  ULDC.64 UR8, c[0x0][0x418] ;  /* 0x0001060000087ab9 */ /* 0x000fe40000000a00 */
[----:B------:R-:W-:-:S04]  /*1380*/  IADD3 R4, P0, R2, UR8, RZ ;  /* 0x0000000802047c10 */ /* 0x000fc8000ff1e0ff */
[----:B------:R-:W-:Y:S01]  /*1390*/  IADD3.X R5, RZ, UR9, RZ, P0, !PT ;  /* 0x00000009ff057c10 */ /* 0x000fe200087fe4ff */
[----:B------:R-:W-:-:S04]  /*13a0*/  ULDC.64 UR8, c[0x0][0x410] ;  /* 0x0001040000087ab9 */ /* 0x000fc80000000a00 */
[----:B------:R-:W2:Y:S01]  /*13b0*/  LDG.E.U16 R4, desc[UR4][R4.64] ;  /* 0x0000000404047981 */ /* 0x000ea2000c1e1500 */
[----:B------:R-:W-:Y:S01]  /*13c0*/  VIADD R0, R0, 0x80 ;  /* 0x0000008000007836 */ /* 0x000fe20000000000 */
[----:B--2---:R-:W-:-:S05]  /*13d0*/  SHF.L.U32 R2, R4, 0x10, RZ ;  /* 0x0000001004027819 */ /* 0x004fca00000006ff */
[----:B------:R-:W-:Y:S01]  /*13e0*/  FMUL.FTZ R6, R2, 1.4426950216293334961 ;  /* 0x3fb8aa3b02067820 */ /* 0x000fe20000410000 */
[----:B------:R-:W-:-:S04]  /*13f0*/  IADD3 R2, P0, R3, UR8, RZ ;  /* 0x0000000803027c10 */ /* 0x000fc8000ff1e0ff */
[----:B------:R-:W-:Y:S01]  /*1400*/  IADD3.X R3, RZ, UR9, RZ, P0, !PT ;  /* 0x00000009ff037c10 */ /* 0x000fe200087fe4ff */
[----:B------:R-:W0:Y:S02]  /*1410*/  MUFU.EX2 R6, R6 ;  /* 0x0000000600067308 */ /* 0x000e240000000800 */
[----:B0-----:R-:W-:-:S05]  /*1420*/  F2FP.BF16.F32.PACK_AB R5, RZ, R6 ;  /* 0x00000006ff05723e */ /* 0x001fca00000010ff */
[----:B------:R0:W-:Y:S02]  /*1430*/  STG.E.U16 desc[UR4][R2.64], R5 ;  /* 0x0000000502007986 */ /* 0x0001e4000c101504 */
.L_x_30613:
[----:B------:R-:W-:Y:S05]  /*1440*/  BSYNC B0 ;  /* 0x0000000000007941 */ /* 0x000fea0003800000 */
.L_x_30612:
        /* <DEDUP_REMOVED lines=305> */
.L_x_30617:
[----:B------:R-:W-:Y:S02]  /*2760*/  ULDC.64 UR8, c[0x0][0x418] ;  /* 0x0001060000087ab9 */ /* 0x000fe40000000a00 */
[----:B------:R-:W-:-:S04]  /*2770*/  IADD3 R4, P0, R2, UR8, RZ ;  /* 0x0000000802047c10 */ /* 0x000fc8000ff1e0ff */
[----:B------:R-:W-:Y:S01]  /*2780*/  IADD3.X R5, RZ, UR9, RZ, P0, !PT ;  /* 0x00000009ff057c10 */ /* 0x000fe200087fe4ff */
[----:B------:R-:W-:-:S04]  /*2790*/  ULDC.64 UR8, c[0x0][0x410] ;  /* 0x0001040000087ab9 */ /* 0x000fc80000000a00 */
[----:B------:R-:W2:Y:S01]  /*27a0*/  LDG.E.U16 R4, desc[UR4][R4.64] ;  /* 0x0000000404047981 */ /* 0x000ea2000c1e1500 */
[----:B------:R-:W-:Y:S02]  /*27b0*/  IADD3 R0, R0, 0x80, RZ ;  /* 0x0000008000007810 */ /* 0x000fe40007ffe0ff */
[----:B--2---:R-:W-:-:S05]  /*27c0*/  SHF.L.U32 R2, R4, 0x10, RZ ;  /* 0x0000001004027819 */ /* 0x004fca00000006ff */
[----:B------:R-:W-:Y:S01]  /*27d0*/  FMUL.FTZ R6, R2, 1.4426950216293334961 ;  /* 0x3fb8aa3b02067820 */ /* 0x000fe20000410000 */
[----:B------:R-:W-:-:S04]  /*27e0*/  IADD3 R2, P0, R3, UR8, RZ ;  /* 0x0000000803027c10 */ /* 0x000fc8000ff1e0ff */
[----:B------:R-:W-:Y:S01]  /*27f0*/  IADD3.X R3, RZ, UR9, RZ, P0, !PT ;  /* 0x00000009ff037c10 */ /* 0x000fe200087fe4ff */
[----:B------:R-:W0:Y:S01]  /*2800*/  MUFU.EX2 R6, R6 ;  /* 0x0000000600067308 */ /* 0x000e220000000800 */
[----:B------:R-:W-:Y:S02]  /*2810*/  ISETP.GE.AND P0, PT, R0, UR6, PT ;  /* 0x0000000600007c0c */ /* 0x000fe4000bf06270 */
[----:B0-----:R-:W-:-:S05]  /*2820*/  F2FP.BF16.F32.PACK_AB R5, RZ, R6 ;  /* 0x00000006ff05723e */ /* 0x001fca00000010ff */
        /* <DEDUP_REMOVED lines=304> */
.L_x_30618:
        /* <DEDUP_REMOVED lines=10> */
[----:B------:R-:W0:Y:S02]  /*3bd0*/  MUFU.EX2 R6, R6 ;  /* 0x0000000600067308 */ /* 0x000e240000000800 */
[----:B0-----:R-:W-:-:S05]  /*3be0*/  F2FP.BF16.F32.PACK_AB R5, RZ, R6 ;  /* 0x00000006ff05723e */ /* 0x001fca00000010ff */
[----:B------:R2:W-:Y:S02]  /*3bf0*/  STG.E.U16 desc[UR4][R2.64], R5 ;  /* 0x0000000502007986 */ /* 0x0005e4000c101504 */
.L_x_30616:
[----:B------:R-:W-:Y:S05]  /*3c00*/  BSYNC B0 ;  /* 0x0000000000007941 */ /* 0x000fea0003800000 */
.L_x_30615:
        /* <DEDUP_REMOVED lines=304> */
.L_x_30619:
[----:B------:R-:W-:Y:S02]  /*4f10*/  ULDC.64 UR6, c[0x0][0x418] ;  /* 0x0001060000067ab9 */ /* 0x000fe40000000a00 */
[----:B------:R-:W-:-:S04]  /*4f20*/  IADD3 R4, P0, R2, UR6, RZ ;  /* 0x0000000602047c10 */ /* 0x000fc8000ff1e0ff */
[----:B------:R-:W-:Y:S01]  /*4f30*/  IADD3.X R5, RZ, UR7, RZ, P0, !PT ;  /* 0x00000007ff057c10 */ /* 0x000fe200087fe4ff */
[----:B------:R-:W-:-:S04]  /*4f40*/  ULDC.64 UR6, c[0x0][0x410] ;  /* 0x0001040000067ab9 */ /* 0x000fc80000000a00 */
[----:B------:R-:W2:Y:S01]  /*4f50*/  LDG.E.U16 R4, desc[UR4][R4.64] ;  /* 0x0000000404047981 */ /* 0x000ea2000c1e1500 */
[----:B------:R-:W-:-:S04]  /*4f60*/  IADD3 R2, P0, R3, UR6, RZ ;  /* 0x0000000603027c10 */ /* 0x000fc8000ff1e0ff */
[----:B------:R-:W-:Y:S02]  /*4f70*/  IADD3.X R3, RZ, UR7, RZ, P0, !PT ;  /* 0x00000007ff037c10 */ /* 0x000fe400087fe4ff */
[----:B--2---:R-:W-:-:S05]  /*4f80*/  SHF.L.U32 R0, R4, 0x10, RZ ;  /* 0x0000001004007819 */ /* 0x004fca00000006ff */
[----:B------:R-:W-:-:S06]  /*4f90*/  FMUL.FTZ R0, R0, 1.4426950216293334961 ;  /* 0x3fb8aa3b00007820 */ /* 0x000fcc0000410000 */
[----:B------:R-:W0:Y:S02]  /*4fa0*/  MUFU.EX2 R0, R0 ;  /* 0x0000000000007308 */ /* 0x000e240000000800 */
[----:B0-----:R-:W-:-:S05]  /*4fb0*/  F2FP.BF16.F32.PACK_AB R5, RZ, R0 ;  /* 0x00000000ff05723e */ /* 0x001fca00000010ff */
[----:B------:R-:W-:Y:S01]  /*4fc0*/  STG.E.U16 desc[UR4][R2.64], R5 ;  /* 0x0000000502007986 */ /* 0x000fe2000c101504 */
[----:B------:R-:W-:Y:S05]  /*4fd0*/  EXIT ;  /* 0x000000000000794d */ /* 0x000fea0003800000 */
.L_x_30620:
        /* <DEDUP_REMOVED lines=10> */
.L_x_36447:


//--------------------- .text._ZN2at6native27unrolled_elementwise_kernelIZZZNS0_15exp_kernel_cudaERNS_18TensorIteratorBaseEENKUlvE0_clEvENKUlvE2_clEvEUlN3c108BFloat16EE_St5arrayIPcLm2EELi4E23TrivialOffsetCalculatorILi1EjESD_NS0_6memory15LoadWithoutCastENSE_16StoreWithoutCastEEEviT_T0_T2_T3_T4_T5_ --------------------------
	.section	.text._ZN2at6native27unrolled_elementwise_kernelIZZZNS0_15exp_kernel_cudaERNS_18TensorIteratorBaseEENKUlvE0_clEvENKUlvE2_clEvEUlN3c108BFloat16EE_St5arrayIPcLm2EELi4E23TrivialOffsetCalculatorILi1EjESD_NS0_6memory15LoadWithoutCastENSE_16StoreWithoutCastEEEviT_T0_T2_T3_T4_T5_,"ax",@progbits
	.align	128
        .global         _ZN2at6native27unrolled_elementwise_kernelIZZZNS0_15exp_kernel_cudaERNS_18TensorIteratorBaseEENKUlvE0_clEvENKUlvE2_clEvEUlN3c108BFloat16EE_St5arrayIPcLm2EELi4E23TrivialOffsetCalculatorILi1EjESD_NS0_6memory15LoadWithoutCastENSE_16StoreWithoutCastEEEviT_T0_T2_T3_T4_T5_
        .type           _ZN2at6native27unrolled_elementwise_kernelIZZZNS0_15exp_kernel_cudaERNS_18TensorIteratorBaseEENKUlvE0_clEvENKUlvE2_clEvEUlN3c108BFloat16EE_St5arrayIPcLm2EELi4E23TrivialOffsetCalculatorILi1EjESD_NS0_6memory15LoadWithoutCastENSE_16StoreWithoutCastEEEviT_T0_T2_T3_T4_T5_,@function
        .size           _ZN2at6native27unrolled_elementwise_kernelIZZZNS0_15exp_kernel_cudaERNS_18TensorIteratorBaseEENKUlvE0_clEvENKUlvE2_clEvEUlN3c108BFloat16EE_St5arrayIPcLm2EELi4E23TrivialOffsetCalculatorILi1EjESD_NS0_6memory15LoadWithoutCastENSE_16StoreWithoutCastEEEviT_T0_T2_T3_T4_T5_,(.L_x_36448 - _ZN2at6native27unrolled_elementwise_kernelIZZZNS0_15exp_kernel_cudaERNS_18TensorIteratorBaseEENKUlvE0_clEvENKUlvE2_clEvEUlN3c108BFloat16EE_St5arrayIPcLm2EELi4E23TrivialOffsetCalculatorILi1EjESD_NS0_6memory15LoadWithoutCastENSE_16StoreWithoutCastEEEviT_T0_T2_T3_T4_T5_)
        .other          _ZN2at6native27unrolled_elementwise_kernelIZZZNS0_15exp_kernel_cudaERNS_18TensorIteratorBaseEENKUlvE0_clEvENKUlvE2_clEvEUlN3c108BFloat16EE_St5arrayIPcLm2EELi4E23TrivialOffsetCalculatorILi1EjESD_NS0_6memory15LoadWithoutCastENSE_16StoreWithoutCastEEEviT_T0_T2_T3_T4_T5_,@"STO_CUDA_ENTRY STV_DEFAULT"
_ZN2at6native27unrolled_elementwise_kernelIZZZNS0_15exp_kernel_cudaERNS_18TensorIteratorBaseEENKUlvE0_clEvENKUlvE2_clEvEUlN3c108BFloat16EE_St5arrayIPcLm2EELi4E23TrivialOffsetCalculatorILi1EjESD_NS0_6memory15LoadWithoutCastENSE_16StoreWithoutCastEEEviT_T0_T2_T3_T4_T5_:
.text._ZN2at6native27unrolled_elementwise_kernelIZZZNS0_15exp_kernel_cudaERNS_18TensorIteratorBaseEENKUlvE0_clEvENKUlvE2_clEvEUlN3c108BFloat16EE_St5arrayIPcLm2EELi4E23TrivialOffsetCalculatorILi1EjESD_NS0_6memory15LoadWithoutCastENSE_16StoreWithoutCastEEEviT_T0_T2_T3_T4_T5_:
        /* <DEDUP_REMOVED lines=17> */
[----:B0-----:R-:W-:-:S05]  /*0110*/  @!P0 IMAD.WIDE.U32 R12, R11, 0x2, R12 ;  /* 0x000000020b0c8825 */ /* 0x001fca00078e000c */
[----:B------:R-:W2:Y:S07]  /*0120*/  @!P0 LDG.E.U16 R10, desc[UR4][R12.64] ;  /* 0x000000040c0a8981 */ /* 0x000eae000c1e1500 */
[----:B------:R-:W0:Y:S01]  /*0130*/  @!P3 LDC.64 R6, c[0x0][0x220] ;  /* 0x00008800ff06bb82 */ /* 0x000e220000000a00 */
[----:B------:R-:W-:Y:S01]  /*0140*/  PRMT R11, RZ, 0x7610, R11 ;  /* 0x00007610ff0b7816 */ /* 0x000fe2000000000b */
[----:B-1----:R-:W-:Y:S01]  /*0150*/  @!P1 IMAD.WIDE.U32 R14, R17, 0x2, R14 ;  /* 0x00000002110e9825 */ /* 0x002fe200078e000e */
[----:B------:R-:W-:-:S02]  /*0160*/  @!P3 LEA R17, R0, R19, 0x9 ;  /* 0x000000130011b211 */ /* 0x000fc400078e48ff */
[----:B------:R-:W-:Y:S02]  /*0170*/  PRMT R18, RZ, 0x7610, R18 ;  /* 0x00007610ff127816 */ /* 0x000fe40000000012 */
[----:B------:R-:W3:Y:S01]  /*0180*/  @!P1 LDG.E.U16 R11, desc[UR4][R14.64] ;  /* 0x000000040e0b9981 */ /* 0x000ee2000c1e1500 */
[----:B0-----:R-:W-:-:S05]  /*0190*/  @!P3 IMAD.WIDE.U32 R6, R17, 0x2, R6 ;  /* 0x000000021106b825 */ /* 0x001fca00078e0006 */
[----:B------:R0:W4:Y:S01]  /*01a0*/  @!P3 LDG.E.U16 R18, desc[UR4][R6.64] ;  /* 0x000000040612b981 */ /* 0x000122000c1e1500 */
[----:B------:R-:W-:-:S05]  /*01b0*/  @!P3 VIADD R19, R19, 0x80 ;  /* 0x000000801313b836 */ /* 0x000fca0000000000 */
[----:B------:R-:W-:Y:S02]  /*01c0*/  ISETP.GE.AND P2, PT, R19, R2, PT ;  /* 0x000000021300720c */ /* 0x000fe40003f46270 */
[----:B------:R-:W-:Y:S01]  /*01d0*/  PRMT R8, RZ, 0x7610, R8 ;  /* 0x00007610ff087816 */ /* 0x000fe20000000008 */
[----:B0-----:R-:W0:Y:S10]  /*01e0*/  @!P0 LDC.64 R6, c[0x0][0x218] ;  /* 0x00008600ff068b82 */ /* 0x001e340000000a00 */
[----:B------:R-:W1:Y:S01]  /*01f0*/  @!P2 LDC.64 R16, c[0x0][0x220] ;  /* 0x00008800ff10ab82 */ /* 0x000e620000000a00 */
[----:B------:R-:W-:-:S02]  /*0200*/  @!P2 IMAD R13, R0, 0x200, R19 ;  /* 0x00000200000da824 */ /* 0x000fc400078e0213 */
[----:B------:R-:W-:-:S05]  /*0210*/  VIADD R15, R9, 0x100 ;  /* 0x00000100090f7836 */ /* 0x000fca0000000000 */
[----:B------:R-:W-:Y:S01]  /*0220*/  ISETP.GE.AND P3, PT, R15, R2, PT ;  /* 0x000000020f00720c */ /* 0x000fe20003f66270 */
[----:B-1----:R-:W-:Y:S01]  /*0230*/  @!P2 IMAD.WIDE.U32 R12, R13, 0x2, R16 ;  /* 0x000000020d0ca825 */ /* 0x002fe200078e0010 */
[----:B------:R-:W-:-:S04]  /*0240*/  IADD3 R17, R9, 0x80, RZ ;  /* 0x0000008009117810 */ /* 0x000fc80007ffe0ff */
[----:B------:R1:W5:Y:S01]  /*0250*/  @!P2 LDG.E.U16 R8, desc[UR4][R12.64] ;  /* 0x000000040c08a981 */ /* 0x000362000c1e1500 */
[----:B------:R-:W-:Y:S01]  /*0260*/  ISETP.GE.AND P2, PT, R17, R2, PT ;  /* 0x000000021100720c */ /* 0x000fe20003f46270 */
[----:B------:R-:W-:-:S04]  /*0270*/  @!P0 IMAD R15, R0, 0x200, R9 ;  /* 0x00000200000f8824 */ /* 0x000fc800078e0209 */
[----:B0-----:R-:W-:Y:S01]  /*0280*/  @!P0 IMAD.WIDE.U32 R6, R15, 0x2, R6 ;  /* 0x000000020f068825 */ /* 0x001fe200078e0006 */
[----:B-1----:R-:W-:Y:S02]  /*0290*/  IADD3 R13, R9, 0x180, RZ ;  /* 0x00000180090d7810 */ /* 0x002fe40007ffe0ff */
[----:B------:R-:W-:-:S04]  /*02a0*/  @!P0 MOV R9, R17 ;  /* 0x0000001100098202 */ /* 0x000fc80000000f00 */
[-C--:B------:R-:W-:Y:S01]  /*02b0*/  ISETP.GE.AND P4, PT, R9, R2.reuse, PT ;  /* 0x000000020900720c */ /* 0x080fe20003f86270 */
[----:B------:R-:W-:Y:S01]  /*02c0*/  BSSY B0, `(.L_x_30621) ;  /* 0x000001b000007945 */ /* 0x000fe20003800000 */
[----:B------:R-:W-:Y:S01]  /*02d0*/  ISETP.GE.AND P1, PT, R13, R2, PT ;  /* 0x000000020d00720c */ /* 0x000fe20003f26270 */
[----:B--2---:R-:W-:-:S04]  /*02e0*/  @!P0 IMAD.U32 R10, R10, 0x10000, RZ ;  /* 0x000100000a0a8824 */ /* 0x004fc800078e00ff */
[----:B------:R-:W-:-:S06]  /*02f0*/  @!P0 FMUL.FTZ R10, R10, 1.4426950216293334961 ;  /* 0x3fb8aa3b0a0a8820 */ /* 0x000fcc0000410000 */
[----:B------:R-:W0:Y:S01]  /*0300*/  @!P0 MUFU.EX2 R10, R10 ;  /* 0x0000000a000a8308 */ /* 0x000e220000000800 */
[----:B---3--:R-:W-:-:S05]  /*0310*/  @!P2 SHF.L.U32 R11, R11, 0x10, RZ ;  /* 0x000000100b0ba819 */ /* 0x008fca00000006ff */
[----:B------:R-:W-:Y:S01]  /*0320*/  @!P2 FMUL.FTZ R11, R11, 1.4426950216293334961 ;  /* 0x3fb8aa3b0b0ba820 */ /* 0x000fe20000410000 */
[----:B0-----:R-:W-:Y:S01]  /*0330*/  @!P0 F2FP.BF16.F32.PACK_AB R5, RZ, R10 ;  /* 0x0000000aff05823e */ /* 0x001fe200000010ff */
[----:B----4-:R-:W-:-:S04]  /*0340*/  @!P3 IMAD.U32 R18, R18, 0x10000, RZ ;  /* 0x000100001212b824 */ /* 0x010fc800078e00ff */
[----:B------:R0:W-:Y:S01]  /*0350*/  @!P0 STG.E.U16 desc[UR4][R6.64], R5 ;  /* 0x0000000506008986 */ /* 0x0001e2000c101504 */
[----:B------:R-:W-:Y:S01]  /*0360*/  @!P3 FMUL.FTZ R18, R18, 1.4426950216293334961 ;  /* 0x3fb8aa3b1212b820 */ /* 0x000fe20000410000 */
[----:B------:R-:W1:Y:S08]  /*0370*/  @!P2 MUFU.EX2 R11, R11 ;  /* 0x0000000b000ba308 */ /* 0x000e700000000800 */
[----:B------:R-:W2:Y:S01]  /*0380*/  @!P3 MUFU.EX2 R18, R18 ;  /* 0x000000120012b308 */ /* 0x000ea20000000800 */
[----:B-1----:R-:W-:-:S02]  /*0390*/  @!P2 F2FP.BF16.F32.PACK_AB R4, RZ, R11 ;  /* 0x0000000bff04a23e */ /* 0x002fc400000010ff */
[----:B--2---:R-:W-:Y:S01]  /*03a0*/  @!P3 F2FP.BF16.F32.PACK_AB R3, RZ, R18 ;  /* 0x00000012ff03b23e */ /* 0x004fe200000010ff */
[----:B0-----:R-:W-:Y:S06]  /*03b0*/  @P4 BRA `(.L_x_30622) ;  /* 0x00000000002c4947 */ /* 0x001fec0003800000 */
[----:B------:R-:W0:Y:S01]  /*03c0*/  LDC.64 R6, c[0x0][0x218] ;  /* 0x00008600ff067b82 */ /* 0x000e220000000a00 */
[----:B------:R-:W-:Y:S01]  /*03d0*/  IMAD R5, R0, 0x200, R9 ;  /* 0x0000020000057824 */ /* 0x000fe200078e0209 */
[----:B------:R-:W-:Y:S02]  /*03e0*/  IADD3 R9, R9, 0x80, RZ ;  /* 0x0000008009097810 */ /* 0x000fe40007ffe0ff */
[----:B------:R-:W-:Y:S02]  /*03f0*/  PRMT R10, R4, 0x7610, R10 ;  /* 0x00007610040a7816 */ /* 0x000fe4000000000a */
[----:B------:R-:W-:-:S13]  /*0400*/  ISETP.GE.AND P0, PT, R9, R2, PT ;  /* 0x000000020900720c */ /* 0x000fda0003f06270 */
[----:B------:R-:W-:Y:S01]  /*0410*/  @!P0 IMAD R11, R0, 0x200, R9 ;  /* 0x00000200000b8824 */ /* 0x000fe200078e0209 */
[----:B------:R-:W-:Y:S01]  /*0420*/  @!P0 IADD3 R9, R9, 0x80, RZ ;  /* 0x0000008009098810 */ /* 0x000fe20007ffe0ff */
[----:B0-----:R-:W-:-:S04]  /*0430*/  IMAD.WIDE.U32 R4, R5, 0x2, R6 ;  /* 0x0000000205047825 */ /* 0x001fc800078e0006 */
[----:B------:R-:W-:Y:S01]  /*0440*/  @!P0 IMAD.WIDE.U32 R6, R11, 0x2, R6 ;  /* 0x000000020b068825 */ /* 0x000fe200078e0006 */
[----:B------:R0:W-:Y:S04]  /*0450*/  STG.E.U16 desc[UR4][R4.64], R10 ;  /* 0x0000000a04007986 */ /* 0x0001e8000c101504 */
[----:B------:R0:W-:Y:S02]  /*0460*/  @!P0 STG.E.U16 desc[UR4][R6.64], R3 ;  /* 0x0000000306008986 */ /* 0x0001e4000c101504 */
.L_x_30622:
[----:B------:R-:W-:Y:S05]  /*0470*/  BSYNC B0 ;  /* 0x0000000000007941 */ /* 0x000fea0003800000 */
.L_x_30621:
[----:B------:R-:W-:Y:S01]  /*0480*/  ISETP.GE.AND P0, PT, R9, R2, PT ;  /* 0x000000020900720c */ /* 0x000fe20003f06270 */
[----:B-----5:R-:W-:-:S04]  /*0490*/  @!P1 IMAD.U32 R8, R8, 0x10000, RZ ;  /* 0x0001000008089824 */ /* 0x020fc800078e00ff */
[----:B------:R-:W-:-:S08]  /*04a0*/  @!P1 FMUL.FTZ R8, R8, 1.4426950216293334961 ;  /* 0x3fb8aa3b08089820 */ /* 0x000fd00000410000 */
[----:B------:R-:W-:Y:S05]  /*04b0*/  @P0 EXIT ;  /* 0x000000000000094d */ /* 0x000fea0003800000 */
[----:B0-----:R-:W0:Y:S01]  /*04c0*/  LDC.64 R2, c[0x0][0x218] ;  /* 0x00008600ff027b82 */ /* 0x001e220000000a00 */
[----:B------:R-:W1:Y:S01]  /*04d0*/  @!P1 MUFU.EX2 R8, R8 ;  /* 0x0000000800089308 */ /* 0x000e620000000800 */
[----:B------:R-:W-:Y:S02]  /*04e0*/  LEA R9, R0, R9, 0x9 ;  /* 0x0000000900097211 */ /* 0x000fe400078e48ff */
[----:B-1----:R-:W-:-:S03]  /*04f0*/  @!P1 F2FP.BF16.F32.PACK_AB R4, RZ, R8 ;  /* 0x00000008ff04923e */ /* 0x002fc600000010ff */
[----:B0-----:R-:W-:-:S05]  /*0500*/  IMAD.WIDE.U32 R2, R9, 0x2, R2 ;  /* 0x0000000209027825 */ /* 0x001fca00078e0002 */
[----:B------:R-:W-:Y:S01]  /*0510*/  STG.E.U16 desc[UR4][R2.64], R4 ;  /* 0x0000000402007986 */ /* 0x000fe2000c101504 */
[----:B------:R-:W-:Y:S05]  /*0520*/  EXIT ;  /* 0x000000000000794d */ /* 0x000fea0003800000 */
.L_x_30623:
        /* <DEDUP_REMOVED lines=13> */
.L_x_36448:


//--------------------- .text._ZN2at6native29vectorized_elementwise_kernelILi2EZZZNS0_15exp_kernel_cudaERNS_18TensorIteratorBaseEENKUlvE0_clEvENKUlvE2_clEvEUlN3c108BFloat16EE_St5arrayIPcLm2EEEEviT0_T1_ --------------------------
	.section	.text._ZN2at6native29vectorized_elementwise_kernelILi2EZZZNS0_15exp_kernel_cudaERNS_18TensorIteratorBaseEENKUlvE0_clEvENKUlvE2_clEvEUlN3c108BFloat16EE_St5arrayIPcLm2EEEEviT0_T1_,"ax",@progbits
	.align	128
        .global         _ZN2at6native29vectorized_elementwise_kernelILi2EZZZNS0_15exp_kernel_cudaERNS_18TensorIteratorBaseEENKUlvE0_clEvENKUlvE2_clEvEUlN3c108BFloat16EE_St5arrayIPcLm2EEEEviT0_T1_
        .type           _ZN2at6native29vectorized_elementwise_kernelILi2EZZZNS0_15exp_kernel_cudaERNS_18TensorIteratorBaseEENKUlvE0_clEvENKUlvE2_clEvEUlN3c108BFloat16EE_St5arrayIPcLm2EEEEviT0_T1_,@function
        .size           _ZN2at6native29vectorized_elementwise_kernelILi2EZZZNS0_15exp_kernel_cudaERNS_18TensorIteratorBaseEENKUlvE0_clEvENKUlvE2_clEvEUlN3c108BFloat16EE_St5arrayIPcLm2EEEEviT0_T1_,(.L_x_36449 - _ZN2at6native29vectorized_elementwise_kernelILi2EZZZNS0_15exp_kernel_cudaERNS_18TensorIteratorBaseEENKUlvE0_clEvENKUlvE2_clEvEUlN3c108BFloat16EE_St5arrayIPcLm2EEEEviT0_T1_)
        .other          _ZN2at6native29vectorized_elementwise_kernelILi2EZZZNS0_15exp_kernel_cudaERNS_18TensorIteratorBaseEENKUlvE0_clEvENKUlvE2_clEvEUlN3c108BFloat16EE_St5arrayIPcLm2EEEEviT0_T1_,@"STO_CUDA_ENTRY STV_DEFAULT"
_ZN2at6native29vectorized_elementwise_kernelILi2EZZZNS0_15exp_kernel_cudaERNS_18TensorIteratorBaseEENKUlvE0_clEvENKUlvE2_clEvEUlN3c108BFloat16EE_St5arrayIPcLm2EEEEviT0_T1_:
.text._ZN2at6native29vectorized_elementwise_kernelILi2EZZZNS0_15exp_kernel_cudaERNS_18TensorIteratorBaseEENKUlvE0_clEvENKUlvE2_clEvEUlN3c108BFloat16EE_St5arrayIPcLm2EEEEviT0_T1_:
        /* <DEDUP_REMOVED lines=16> */
[C---:B--2---:R-:W-:Y:S01]  /*0100*/  PRMT R4, R9.reuse, 0x7632, R4 ;  /* 0x0000763209047816 */ /* 0x044fe20000000004 */
[----:B------:R-:W-:-:S03]  /*0110*/  IMAD.U32 R2, R9, 0x10000, RZ ;  /* 0x0001000009027824 */ /* 0x000fc600078e00ff */
[----:B------:R-:W-:Y:S01]  /*0120*/  SHF.L.U32 R5, R4, 0x10, RZ ;  /* 0x0000001004057819 */ /* 0x000fe200000006ff */
[----:B------:R-:W-:Y:S01]  /*0130*/  FMUL.FTZ R2, R2, 1.4426950216293334961 ;  /* 0x3fb8aa3b02027820 */ /* 0x000fe20000410000 */
[C---:B---3--:R-:W-:Y:S02]  /*0140*/  PRMT R4, R10.reuse, 0x7632, R4 ;  /* 0x000076320a047816 */ /* 0x048fe40000000004 */
[----:B------:R-:W-:Y:S01]  /*0150*/  SHF.L.U32 R6, R10, 0x10, RZ ;  /* 0x000000100a067819 */ /* 0x000fe200000006ff */
[----:B------:R-:W-:Y:S01]  /*0160*/  FMUL.FTZ R11, R5, 1.4426950216293334961 ;  /* 0x3fb8aa3b050b7820 */ /* 0x000fe20000410000 */
[C---:B----4-:R-:W-:Y:S01]  /*0170*/  PRMT R9, R13.reuse, 0x7632, R9 ;  /* 0x000076320d097816 */ /* 0x050fe20000000009 */
[----:B------:R-:W-:Y:S01]  /*0180*/  IMAD.U32 R12, R4, 0x10000, RZ ;  /* 0x00010000040c7824 */ /* 0x000fe200078e00ff */
[----:B-----5:R-:W-:Y:S01]  /*0190*/  PRMT R10, R14, 0x7632, R10 ;  /* 0x000076320e0a7816 */ /* 0x020fe2000000000a */
[----:B------:R-:W0:Y:S01]  /*01a0*/  LDC.64 R4, c[0x0][0x218] ;  /* 0x00008600ff047b82 */ /* 0x000e220000000a00 */
[----:B------:R-:W-:-:S02]  /*01b0*/  IMAD.U32 R7, R13, 0x10000, RZ ;  /* 0x000100000d077824 */ /* 0x000fc400078e00ff */
[----:B------:R-:W-:Y:S01]  /*01c0*/  FMUL.FTZ R6, R6, 1.4426950216293334961 ;  /* 0x3fb8aa3b06067820 */ /* 0x000fe20000410000 */
[----:B------:R-:W-:Y:S01]  /*01d0*/  IMAD.U32 R8, R14, 0x10000, RZ ;  /* 0x000100000e087824 */ /* 0x000fe200078e00ff */
[----:B------:R-:W-:Y:S01]  /*01e0*/  SHF.L.U32 R14, R10, 0x10, RZ ;  /* 0x000000100a0e7819 */ /* 0x000fe200000006ff */
[----:B------:R-:W-:Y:S02]  /*01f0*/  IMAD.U32 R13, R9, 0x10000, RZ ;  /* 0x00010000090d7824 */ /* 0x000fe400078e00ff */
[----:B------:R-:W-:Y:S01]  /*0200*/  FMUL.FTZ R7, R7, 1.4426950216293334961 ;  /* 0x3fb8aa3b07077820 */ /* 0x000fe20000410000 */
[----:B------:R-:W-:Y:S01]  /*0210*/  FMUL.FTZ R8, R8, 1.4426950216293334961 ;  /* 0x3fb8aa3b08087820 */ /* 0x000fe20000410000 */
[----:B------:R-:W-:Y:S01]  /*0220*/  FMUL.FTZ R12, R12, 1.4426950216293334961 ;  /* 0x3fb8aa3b0c0c7820 */ /* 0x000fe20000410000 */
[----:B------:R-:W-:Y:S01]  /*0230*/  FMUL.FTZ R13, R13, 1.4426950216293334961 ;  /* 0x3fb8aa3b0d0d7820 */ /* 0x000fe20000410000 */
[----:B------:R-:W-:Y:S01]  /*0240*/  FMUL.FTZ R14, R14, 1.4426950216293334961 ;  /* 0x3fb8aa3b0e0e7820 */ /* 0x000fe20000410000 */
[----:B------:R-:W-:Y:S08]  /*0250*/  MUFU.EX2 R2, R2 ;  /* 0x0000000200027308 */ /* 0x000ff00000000800 */
[----:B------:R-:W-:Y:S01]  /*0260*/  MUFU.EX2 R6, R6 ;  /* 0x0000000600067308 */ /* 0x000fe20000000800 */
[----:B0-----:R-:W-:-:S07]  /*0270*/  IMAD.WIDE.U32 R4, R3, 0x2, R4 ;  /* 0x0000000203047825 */ /* 0x001fce00078e0004 */
[----:B------:R-:W-:Y:S01]  /*0280*/  MUFU.EX2 R7, R7 ;  /* 0x0000000700077308 */ /* 0x000fe20000000800 */
[----:B------:R-:W-:-:S07]  /*0290*/  IMAD.WIDE R4, R0, 0x4, R4 ;  /* 0x0000000400047825 */ /* 0x000fce00078e0204 */
[----:B------:R-:W-:Y:S08]  /*02a0*/  MUFU.EX2 R8, R8 ;  /* 0x0000000800087308 */ /* 0x000ff00000000800 */
[----:B------:R-:W0:Y:S08]  /*02b0*/  MUFU.EX2 R11, R11 ;  /* 0x0000000b000b7308 */ /* 0x000e300000000800 */
[----:B------:R-:W1:Y:S08]  /*02c0*/  MUFU.EX2 R9, R12 ;  /* 0x0000000c00097308 */ /* 0x000e700000000800 */
[----:B------:R-:W2:Y:S01]  /*02d0*/  MUFU.EX2 R10, R13 ;  /* 0x0000000d000a7308 */ /* 0x000ea20000000800 */
[----:B0-----:R-:W-:-:S05]  /*02e0*/  F2FP.BF16.F32.PACK_AB R11, R11, R2 ;  /* 0x000000020b0b723e */ /* 0x001fca00000010ff */
[----:B------:R-:W-:Y:S02]  /*02f0*/  STG.E desc[UR4][R4.64], R11 ;  /* 0x0000000b04007986 */ /* 0x000fe4000c101904 */
[----:B------:R-:W0:Y:S01]  /*0300*/  MUFU.EX2 R15, R14 ;  /* 0x0000000e000f7308 */ /* 0x000e220000000800 */
[----:B-1----:R-:W-:-:S05]  /*0310*/  F2FP.BF16.F32.PACK_AB R9, R9, R6 ;  /* 0x000000060909723e */ /* 0x002fca00000010ff */
[----:B------:R-:W-:Y:S01]  /*0320*/  STG.E desc[UR4][R4.64+0x200], R9 ;  /* 0x0002000904007986 */ /* 0x000fe2000c101904 */
[----:B--2---:R-:W-:-:S05]  /*0330*/  F2FP.BF16.F32.PACK_AB R7, R10, R7 ;  /* 0x000000070a07723e */ /* 0x004fca00000010ff */
[----:B------:R-:W-:Y:S01]  /*0340*/  STG.E desc[UR4][R4.64+0x400], R7 ;  /* 0x0004000704007986 */ /* 0x000fe2000c101904 */
[----:B0-----:R-:W-:-:S05]  /*0350*/  F2FP.BF16.F32.PACK_AB R15, R15, R8 ;  /* 0x000000080f0f723e */ /* 0x001fca00000010ff */
[----:B------:R-:W-:Y:S01]  /*0360*/  STG.E desc[UR4][R4.64+0x600], R15 ;  /* 0x0006000f04007986 */ /* 0x000fe2000c101904 */
[----:B------:R-:W-:Y:S05]  /*0370*/  EXIT ;  /* 0x000000000000794d */ /* 0x000fea0003800000 */
.L_x_30624:
[----:B------:R-:W0:Y:S01]  /*0380*/  S2R R22, SR_TID.X ;  /* 0x0000000000167919 */ /* 0x000e220000002100 */
[----:B------:R-:W-:Y:S02]  /*0390*/  PRMT R2, RZ, 0x7610, R2 ;  /* 0x00007610ff027816 */ /* 0x000fe40000000002 */
        /* <DEDUP_REMOVED lines=12> */
[----:B------:R-:W-:Y:S02]  /*0460*/  ISETP.GE.AND P1, PT, R0, R5, PT ;  /* 0x000000050000720c */ /* 0x000fe40003f26270 */
[----:B------:R-:W-:Y:S01]  /*0470*/  PRMT R26, RZ, 0x7610, R26 ;  /* 0x00007610ff1a7816 */ /* 0x000fe2000000001a */
[----:B-1----:R-:W-:-:S05]  /*0480*/  @!P5 IMAD.WIDE.U32 R12, R15, 0x2, R12 ;  /* 0x000000020f0cd825 */ /* 0x002fca00078e000c */
[----:B------:R1:W3:Y:S05]  /*0490*/  @!P5 LDG.E.U16 R26, desc[UR4][R12.64] ;  /* 0x000000040c1ad981 */ /* 0x0002ea000c1e1500 */
[----:B------:R-:W-:Y:S01]  /*04a0*/  @!P1 IMAD.IADD R25, R3, 0x1, R0 ;  /* 0x0000000103199824 */ /* 0x000fe200078e0200 */
[----:B------:R-:W4:Y:S01]  /*04b0*/  @!P1 LDC.64 R16, c[0x0][0x220] ;  /* 0x00008800ff109b82 */ /* 0x000f220000000a00 */
[----:B------:R-:W-:-:S05]  /*04c0*/  @!P1 VIADD R0, R0, 0x80 ;  /* 0x0000008000009836 */ /* 0x000fca0000000000 */
[----:B------:R-:W-:Y:S01]  /*04d0*/  ISETP.GE.AND P2, PT, R0, R5, PT ;  /* 0x000000050000720c */ /* 0x000fe20003f46270 */
[----:B--2---:R-:W-:-:S04]  /*04e0*/  @!P6 IMAD.WIDE.U32 R20, R29, 0x2, R20 ;  /* 0x000000021d14e825 */ /* 0x004fc800078e0014 */
[C---:B------:R-:W-:Y:S01]  /*04f0*/  @!P0 IMAD.IADD R29, R3.reuse, 0x1, R22 ;  /* 0x00000001031d8824 */ /* 0x040fe200078e0216 */
[----:B------:R2:W5:Y:S07]  /*0500*/  @!P6 LDG.E.U16 R2, desc[UR4][R20.64] ;  /* 0x000000041402e981 */ /* 0x00056e000c1e1500 */
[----:B------:R-:W-:Y:S01]  /*0510*/  @!P2 IADD3 R23, R3, R0, RZ ;  /* 0x000000000317a210 */ /* 0x000fe20007ffe0ff */
[----:B------:R-:W-:Y:S01]  /*0520*/  @!P2 VIADD R0, R0, 0x80 ;  /* 0x000000800000a836 */ /* 0x000fe20000000000 */
[----:B------:R-:W2:Y:S04]  /*0530*/  @!P2 LDC.64 R14, c[0x0][0x220] ;  /* 0x00008800ff0eab82 */ /* 0x000ea80000000a00 */
[----:B------:R-:W-:-:S13]  /*0540*/  ISETP.GE.AND P3, PT, R0, R5, PT ;  /* 0x000000050000720c */ /* 0x000fda0003f66270 */
[----:B------:R-:W-:Y:S01]  /*0550*/  @!P3 IMAD.IADD R27, R3, 0x1, R0 ;  /* 0x00000001031bb824 */ /* 0x000fe200078e0200 */
[----:B------:R-:W-:Y:S01]  /*0560*/  @!P3 IADD3 R0, R0, 0x80, RZ ;  /* 0x000000800000b810 */ /* 0x000fe20007ffe0ff */
[----:B0-----:R-:W-:Y:S01]  /*0570*/  @!P0 IMAD.WIDE.U32 R18, R29, 0x2, R18 ;  /* 0x000000021d128825 */ /* 0x001fe200078e0012 */
[----:B-1----:R-:W0:Y:S02]  /*0580*/  @!P3 LDC.64 R12, c[0x0][0x220] ;  /* 0x00008800ff0cbb82 */ /* 0x002e240000000a00 */
[----:B------:R-:W-:Y:S01]  /*0590*/  ISETP.GE.AND P4, PT, R0, R5, PT ;  /* 0x000000050000720c */ /* 0x000fe20003f86270 */
[----:B----4-:R-:W-:Y:S01]  /*05a0*/  @!P1 IMAD.WIDE.U32 R16, R25, 0x2, R16 ;  /* 0x0000000219109825 */ /* 0x010fe200078e0010 */
[----:B------:R-:W-:-:S06]  /*05b0*/  PRMT R25, RZ, 0x7610, R25 ;  /* 0x00007610ff197816 */ /* 0x000fcc0000000019 */
[----:B------:R1:W4:Y:S05]  /*05c0*/  @!P1 LDG.E.U16 R25, desc[UR4][R16.64] ;  /* 0x0000000410199981 */ /* 0x00032a000c1e1500 */
[----:B------:R-:W-:Y:S01]  /*05d0*/  @!P4 IMAD.IADD R29, R3, 0x1, R0 ;  /* 0x00000001031dc824 */ /* 0x000fe200078e0200 */
[----:B------:R-:W-:Y:S01]  /*05e0*/  @!P4 IADD3 R0, R0, 0x80, RZ ;  /* 0x000000800000c810 */ /* 0x000fe20007ffe0ff */
[----:B--2---:R-:W2:Y:S03]  /*05f0*/  @!P4 LDC.64 R20, c[0x0][0x220] ;  /* 0x00008800ff14cb82 */ /* 0x004ea60000000a00 */
[----:B------:R-:W-:-:S02]  /*0600*/  ISETP.GE.AND P5, PT, R0, R5, PT ;  /* 0x000000050000720c */ /* 0x000fc40003fa6270 */
[----:B------:R-:W-:-:S06]  /*0610*/  PRMT R28, RZ, 0x7610, R28 ;  /* 0x00007610ff1c7816 */ /* 0x000fcc000000001c */
[----:B------:R0:W4:Y:S05]  /*0620*/  @!P0 LDG.E.U16 R28, desc[UR4][R18.64] ;  /* 0x00000004121c8981 */ /* 0x00012a000c1e1500 */
[----:B-1----:R-:W1:Y:S01]  /*0630*/  @!P5 LDC.64 R16, c[0x0][0x220] ;  /* 0x00008800ff10db82 */ /* 0x002e620000000a00 */
[----:B0-----:R-:W-:-:S04]  /*0640*/  @!P3 IMAD.WIDE.U32 R12, R27, 0x2, R12 ;  /* 0x000000021b0cb825 */ /* 0x001fc800078e000c */
[----:B------:R-:W-:Y:S01]  /*0650*/  @!P5 IMAD.IADD R27, R3, 0x1, R0 ;  /* 0x00000001031bd824 */ /* 0x000fe200078e0200 */
[----:B------:R-:W-:Y:S01]  /*0660*/  PRMT R19, RZ, 0x7610, R19 ;  /* 0x00007610ff137816 */ /* 0x000fe20000000013 */
[----:B------:R-:W-:Y:S01]  /*0670*/  @!P2 IMAD.WIDE.U32 R14, R23, 0x2, R14 ;  /* 0x00000002170ea825 */ /* 0x000fe200078e000e */
[----:B------:R-:W-:Y:S02]  /*0680*/  PRMT R23, RZ, 0x7610, R23 ;  /* 0x00007610ff177816 */ /* 0x000fe40000000017 */
[----:B------:R-:W-:Y:S01]  /*0690*/  PRMT R18, RZ, 0x7610, R18 ;  /* 0x00007610ff127816 */ /* 0x000fe20000000012 */
[----:B--2---:R-:W-:-:S03]  /*06a0*/  @!P4 IMAD.WIDE.U32 R20, R29, 0x2, R20 ;  /* 0x000000021d14c825 */ /* 0x004fc600078e0014 */
[----:B------:R-:W2:Y:S04]  /*06b0*/  @!P2 LDG.E.U16 R23, desc[UR4][R14.64] ;  /* 0x000000040e17a981 */ /* 0x000ea8000c1e1500 */
[----:B------:R-:W2:Y:S04]  /*06c0*/  @!P4 LDG.E.U16 R19, desc[UR4][R20.64] ;  /* 0x000000041413c981 */ /* 0x000ea8000c1e1500 */
[----:B------:R-:W2:Y:S01]  /*06d0*/  @!P3 LDG.E.U16 R18, desc[UR4][R12.64] ;  /* 0x000000040c12b981 */ /* 0x000ea2000c1e1500 */
[----:B-1----:R-:W-:Y:S01]  /*06e0*/  @!P5 IMAD.WIDE.U32 R16, R27, 0x2, R16 ;  /* 0x000000021b10d825 */ /* 0x002fe200078e0010 */
[----:B------:R-:W-:-:S06]  /*06f0*/  PRMT R27, RZ, 0x7610, R27 ;  /* 0x00007610ff1b7816 */ /* 0x000fcc000000001b */
[----:B------:R0:W2:Y:S01]  /*0700*/  @!P5 LDG.E.U16 R27, desc[UR4][R16.64] ;  /* 0x00000004101bd981 */ /* 0x0000a2000c1e1500 */
[----:B------:R-:W-:-:S05]  /*0710*/  VIADD R0, R22, 0x100 ;  /* 0x0000010016007836 */ /* 0x000fca0000000000 */
[-C--:B------:R-:W-:Y:S02]  /*0720*/  ISETP.GE.AND P5, PT, R0, R5.reuse, PT ;  /* 0x000000050000720c */ /* 0x080fe40003fa6270 */
[C---:B0-----:R-:W-:Y:S02]  /*0730*/  IADD3 R16, R22.reuse, 0x280, RZ ;  /* 0x0000028016107810 */ /* 0x041fe40007ffe0ff */
[----:B------:R-:W-:Y:S02]  /*0740*/  IADD3 R20, R22, 0x380, RZ ;  /* 0x0000038016147810 */ /* 0x000fe40007ffe0ff */
[----:B------:R-:W-:Y:S02]  /*0750*/  ISETP.GE.AND P4, PT, R16, R5, PT ;  /* 0x000000051000720c */ /* 0x000fe40003f86270 */
[C---:B------:R-:W-:Y:S02]  /*0760*/  IADD3 R16, R22.reuse, 0x300, RZ ;  /* 0x0000030016107810 */ /* 0x040fe40007ffe0ff */
[----:B------:R-:W-:-:S02]  /*0770*/  IADD3 R0, R22, 0x80, RZ ;  /* 0x0000008016007810 */ /* 0x000fc40007ffe0ff */
[----:B------:R-:W-:Y:S02]  /*0780*/  IADD3 R14, R22, 0x200, RZ ;  /* 0x00000200160e7810 */ /* 0x000fe40007ffe0ff */
[-C--:B------:R-:W-:Y:S02]  /*0790*/  ISETP.GE.AND P6, PT, R16, R5.reuse, PT ;  /* 0x000000051000720c */ /* 0x080fe40003fc6270 */
[-C--:B------:R-:W-:Y:S02]  /*07a0*/  ISETP.GE.AND P1, PT, R0, R5.reuse, PT ;  /* 0x000000050000720c */ /* 0x080fe40003f26270 */
[----:B------:R-:W-:Y:S01]  /*07b0*/  ISETP.GE.AND P3, PT, R14, R5, PT ;  /* 0x000000050e00720c */ /* 0x000fe20003f66270 */
[----:B------:R-:W-:Y:S01]  /*07c0*/  @!P0 IMAD.IADD R21, R3, 0x1, R22 ;  /* 0x0000000103158824 */ /* 0x000fe200078e0216 */
[----:B------:R-:W-:Y:S04]  /*07d0*/  BSSY B0, `(.L_x_30625) ;  /* 0x0000054000007945 */ /* 0x000fe80003800000 */
[----:B------:R-:W-:Y:S01]  /*07e0*/  BSSY B1, `(.L_x_30626) ;  /* 0x000004c000017945 */ /* 0x000fe20003800000 */
[----:B-----5:R-:W-:-:S04]  /*07f0*/  @!P5 IMAD.U32 R2, R2, 0x10000, RZ ;  /* 0x000100000202d824 */ /* 0x020fc800078e00ff */
[----:B------:R-:W-:-:S06]  /*0800*/  @!P5 FMUL.FTZ R12, R2, 1.4426950216293334961 ;  /* 0x3fb8aa3b020cd820 */ /* 0x000fcc0000410000 */
[----:B------:R-:W0:Y:S01]  /*0810*/  @!P5 MUFU.EX2 R12, R12 ;  /* 0x0000000c000cd308 */ /* 0x000e220000000800 */
[----:B------:R-:W-:-:S04]  /*0820*/  IADD3 R2, R22, 0x180, RZ ;  /* 0x0000018016027810 */ /* 0x000fc80007ffe0ff */
[-C--:B------:R-:W-:Y:S02]  /*0830*/  ISETP.GE.AND P2, PT, R2, R5.reuse, PT ;  /* 0x000000050200720c */ /* 0x080fe40003f46270 */
[----:B0-----:R-:W-:Y:S02]  /*0840*/  @!P5 F2FP.BF16.F32.PACK_AB R4, RZ, R12 ;  /* 0x0000000cff04d23e */ /* 0x001fe400000010ff */
[----:B------:R-:W0:Y:S01]  /*0850*/  @!P0 LDC.64 R12, c[0x0][0x218] ;  /* 0x00008600ff0c8b82 */ /* 0x000e220000000a00 */
[----:B------:R-:W-:Y:S01]  /*0860*/  ISETP.GE.AND P5, PT, R20, R5, PT ;  /* 0x000000051400720c */ /* 0x000fe20003fa6270 */
[----:B---3--:R-:W-:Y:S02]  /*0870*/  @!P1 IMAD.U32 R26, R26, 0x10000, RZ ;  /* 0x000100001a1a9824 */ /* 0x008fe400078e00ff */
[----:B----4-:R-:W-:-:S04]  /*0880*/  @!P0 IMAD.U32 R28, R28, 0x10000, RZ ;  /* 0x000100001c1c8824 */ /* 0x010fc800078e00ff */
[----:B------:R-:W-:-:S06]  /*0890*/  @!P0 FMUL.FTZ R2, R28, 1.4426950216293334961 ;  /* 0x3fb8aa3b1c028820 */ /* 0x000fcc0000410000 */
[----:B------:R-:W1:Y:S01]  /*08a0*/  @!P0 MUFU.EX2 R2, R2 ;  /* 0x0000000200028308 */ /* 0x000e620000000800 */
[----:B------:R-:W-:Y:S02]  /*08b0*/  @!P2 IMAD.U32 R25, R25, 0x10000, RZ ;  /* 0x000100001919a824 */ /* 0x000fe400078e00ff */
[----:B------:R-:W-:Y:S01]  /*08c0*/  @!P1 FMUL.FTZ R14, R26, 1.4426950216293334961 ;  /* 0x3fb8aa3b1a0e9820 */ /* 0x000fe20000410000 */
[----:B0-----:R-:W-:-:S04]  /*08d0*/  @!P0 IMAD.WIDE.U32 R12, R21, 0x2, R12 ;  /* 0x00000002150c8825 */ /* 0x001fc800078e000c */
[----:B------:R-:W-:Y:S01]  /*08e0*/  @!P2 FMUL.FTZ R15, R25, 1.4426950216293334961 ;  /* 0x3fb8aa3b190fa820 */ /* 0x000fe20000410000 */
[----:B--2---:R-:W-:Y:S01]  /*08f0*/  @!P3 IMAD.U32 R23, R23, 0x10000, RZ ;  /* 0x000100001717b824 */ /* 0x004fe200078e00ff */
[----:B------:R-:W-:Y:S01]  /*0900*/  @!P6 SHF.L.U32 R19, R19, 0x10, RZ ;  /* 0x000000101313e819 */ /* 0x000fe200000006ff */
[----:B------:R-:W-:Y:S02]  /*0910*/  @!P4 IMAD.U32 R18, R18, 0x10000, RZ ;  /* 0x000100001212c824 */ /* 0x000fe400078e00ff */
[----:B------:R-:W-:Y:S02]  /*0920*/  @!P3 FMUL.FTZ R16, R23, 1.4426950216293334961 ;  /* 0x3fb8aa3b1710b820 */ /* 0x000fe40000410000 */
[----:B------:R-:W-:Y:S01]  /*0930*/  @!P6 FMUL.FTZ R19, R19, 1.4426950216293334961 ;  /* 0x3fb8aa3b1313e820 */ /* 0x000fe20000410000 */
[----:B------:R-:W-:Y:S01]  /*0940*/  @!P4 FMUL.FTZ R17, R18, 1.4426950216293334961 ;  /* 0x3fb8aa3b1211c820 */ /* 0x000fe20000410000 */
[----:B------:R-:W-:Y:S01]  /*0950*/  @!P5 SHF.L.U32 R27, R27, 0x10, RZ ;  /* 0x000000101b1bd819 */ /* 0x000fe200000006ff */
[----:B------:R-:W-:Y:S01]  /*0960*/  @!P0 IMAD.MOV.U32 R22, RZ, RZ, R0 ;  /* 0x000000ffff168224 */ /* 0x000fe200078e0000 */
[----:B-1----:R-:W-:-:S03]  /*0970*/  @!P0 F2FP.BF16.F32.PACK_AB R24, RZ, R2 ;  /* 0x00000002ff18823e */ /* 0x002fc600000010ff */
[----:B------:R-:W-:Y:S01]  /*0980*/  @!P5 FMUL.FTZ R27, R27, 1.4426950216293334961 ;  /* 0x3fb8aa3b1b1bd820 */ /* 0x000fe20000410000 */
[----:B------:R-:W0:Y:S01]  /*0990*/  @!P1 MUFU.EX2 R14, R14 ;  /* 0x0000000e000e9308 */ /* 0x000e220000000800 */
[----:B------:R1:W-:Y:S01]  /*09a0*/  @!P0 STG.E.U16 desc[UR4][R12.64], R24 ;  /* 0x000000180c008986 */ /* 0x0003e2000c101504 */
[----:B------:R-:W-:-:S06]  /*09b0*/  ISETP.GE.AND P0, PT, R22, R5, PT ;  /* 0x000000051600720c */ /* 0x000fcc0003f06270 */
[----:B------:R-:W2:Y:S08]  /*09c0*/  @!P2 MUFU.EX2 R15, R15 ;  /* 0x0000000f000fa308 */ /* 0x000eb00000000800 */
[----:B------:R-:W3:Y:S08]  /*09d0*/  @!P3 MUFU.EX2 R16, R16 ;  /* 0x000000100010b308 */ /* 0x000ef00000000800 */
[----:B------:R-:W4:Y:S08]  /*09e0*/  @!P4 MUFU.EX2 R17, R17 ;  /* 0x000000110011c308 */ /* 0x000f300000000800 */
[----:B------:R-:W5:Y:S08]  /*09f0*/  @!P6 MUFU.EX2 R19, R19 ;  /* 0x000000130013e308 */ /* 0x000f700000000800 */
[----:B------:R-:W1:Y:S01]  /*0a00*/  @!P5 MUFU.EX2 R27, R27 ;  /* 0x0000001b001bd308 */ /* 0x000e620000000800 */
[----:B0-----:R-:W-:-:S02]  /*0a10*/  @!P1 F2FP.BF16.F32.PACK_AB R6, RZ, R14 ;  /* 0x0000000eff06923e */ /* 0x001fc400000010ff */
[----:B--2---:R-:W-:Y:S02]  /*0a20*/  @!P2 F2FP.BF16.F32.PACK_AB R7, RZ, R15 ;  /* 0x0000000fff07a23e */ /* 0x004fe400000010ff */
[----:B---3--:R-:W-:Y:S02]  /*0a30*/  @!P3 F2FP.BF16.F32.PACK_AB R8, RZ, R16 ;  /* 0x00000010ff08b23e */ /* 0x008fe400000010ff */
[----:B----4-:R-:W-:Y:S02]  /*0a40*/  @!P4 F2FP.BF16.F32.PACK_AB R9, RZ, R17 ;  /* 0x00000011ff09c23e */ /* 0x010fe400000010ff */
[----:B-----5:R-:W-:Y:S02]  /*0a50*/  @!P6 F2FP.BF16.F32.PACK_AB R10, RZ, R19 ;  /* 0x00000013ff0ae23e */ /* 0x020fe400000010ff */
[----:B-1----:R-:W-:Y:S01]  /*0a60*/  @!P5 F2FP.BF16.F32.PACK_AB R11, RZ, R27 ;  /* 0x0000001bff0bd23e */ /* 0x002fe200000010ff */
[----:B------:R-:W-:Y:S06]  /*0a70*/  @P0 BRA `(.L_x_30627) ;  /* 0x0000000000300947 */ /* 0x000fec0003800000 */
        /* <DEDUP_REMOVED lines=12> */
.L_x_30627:
[----:B------:R-:W-:-:S13]  /*0b40*/  ISETP.GE.AND P0, PT, R22, R5, PT ;  /* 0x000000051600720c */ /* 0x000fda0003f06270 */
[----:B------:R-:W-:Y:S05]  /*0b50*/  @P0 BRA `(.L_x_30629) ;  /* 0x0000000000300947 */ /* 0x000fea0003800000 */
[----:B0-----:R-:W0:Y:S01]  /*0b60*/  LDC.64 R12, c[0x0][0x218] ;  /* 0x00008600ff0c7b82 */ /* 0x001e220000000a00 */
[----:B------:R-:W-:Y:S01]  /*0b70*/  IADD3 R15, R3, R22, RZ ;  /* 0x00000016030f7210 */ /* 0x000fe20007ffe0ff */
[----:B------:R-:W-:-:S04]  /*0b80*/  VIADD R22, R22, 0x80 ;  /* 0x0000008016167836 */ /* 0x000fc80000000000 */
[----:B0-----:R-:W-:-:S05]  /*0b90*/  IMAD.WIDE.U32 R12, R15, 0x2, R12 ;  /* 0x000000020f0c7825 */ /* 0x001fca00078e000c */
[----:B------:R1:W-:Y:S02]  /*0ba0*/  STG.E.U16 desc[UR4][R12.64], R7 ;  /* 0x000000070c007986 */ /* 0x0003e4000c101504 */
.L_x_30628:
[----:B------:R-:W-:-:S13]  /*0bb0*/  ISETP.GE.AND P0, PT, R22, R5, PT ;  /* 0x000000051600720c */ /* 0x000fda0003f06270 */
[----:B------:R-:W-:Y:S05]  /*0bc0*/  @P0 BRA `(.L_x_30630) ;  /* 0x0000000000340947 */ /* 0x000fea0003800000 */
[----:B01----:R-:W0:Y:S01]  /*0bd0*/  LDC.64 R6, c[0x0][0x218] ;  /* 0x00008600ff067b82 */ /* 0x003e220000000a00 */
[----:B------:R-:W-:Y:S01]  /*0be0*/  IADD3 R13, R3, R22, RZ ;  /* 0x00000016030d7210 */ /* 0x000fe20007ffe0ff */
[----:B------:R-:W-:-:S04]  /*0bf0*/  VIADD R22, R22, 0x80 ;  /* 0x0000008016167836 */ /* 0x000fc80000000000 */
[----:B0-----:R-:W-:-:S05]  /*0c00*/  IMAD.WIDE.U32 R6, R13, 0x2, R6 ;  /* 0x000000020d067825 */ /* 0x001fca00078e0006 */
[----:B------:R1:W-:Y:S02]  /*0c10*/  STG.E.U16 desc[UR4][R6.64], R8 ;  /* 0x0000000806007986 */ /* 0x0003e4000c101504 */
.L_x_30629:
[----:B------:R-:W-:-:S13]  /*0c20*/  ISETP.GE.AND P0, PT, R22, R5, PT ;  /* 0x000000051600720c */ /* 0x000fda0003f06270 */
[----:B------:R-:W-:Y:S05]  /*0c30*/  @P0 BREAK B1 ;  /* 0x0000000000010942 */ /* 0x000fea0003800000 */
[----:B------:R-:W-:Y:S05]  /*0c40*/  @P0 BRA `(.L_x_30631) ;  /* 0x0000000000300947 */ /* 0x000fea0003800000 */
[----:B-1----:R-:W1:Y:S01]  /*0c50*/  LDC.64 R6, c[0x0][0x218] ;  /* 0x00008600ff067b82 */ /* 0x002e620000000a00 */
[----:B0-----:R-:W-:Y:S01]  /*0c60*/  IADD3 R13, R3, R22, RZ ;  /* 0x00000016030d7210 */ /* 0x001fe20007ffe0ff */
[----:B------:R-:W-:-:S04]  /*0c70*/  VIADD R22, R22, 0x80 ;  /* 0x0000008016167836 */ /* 0x000fc80000000000 */
[----:B-1----:R-:W-:-:S05]  /*0c80*/  IMAD.WIDE.U32 R6, R13, 0x2, R6 ;  /* 0x000000020d067825 */ /* 0x002fca00078e0006 */
[----:B------:R2:W-:Y:S02]  /*0c90*/  STG.E.U16 desc[UR4][R6.64], R9 ;  /* 0x0000000906007986 */ /* 0x0005e4000c101504 */
.L_x_30630:
[----:B------:R-:W-:Y:S05]  /*0ca0*/  BSYNC B1 ;  /* 0x0000000000017941 */ /* 0x000fea0003800000 */
.L_x_30626:
[----:B------:R-:W-:-:S13]  /*0cb0*/  ISETP.GE.AND P0, PT, R22, R5, PT ;  /* 0x000000051600720c */ /* 0x000fda0003f06270 */
[----:B012---:R-:W0:Y:S01]  /*0cc0*/  @!P0 LDC.64 R6, c[0x0][0x218] ;  /* 0x00008600ff068b82 */ /* 0x007e220000000a00 */
[----:B------:R-:W-:Y:S01]  /*0cd0*/  @!P0 IADD3 R9, R3, R22, RZ ;  /* 0x0000001603098210 */ /* 0x000fe20007ffe0ff */
[----:B------:R-:W-:-:S04]  /*0ce0*/  @!P0 VIADD R22, R22, 0x80 ;  /* 0x0000008016168836 */ /* 0x000fc80000000000 */
[----:B0-----:R-:W-:-:S05]  /*0cf0*/  @!P0 IMAD.WIDE.U32 R6, R9, 0x2, R6 ;  /* 0x0000000209068825 */ /* 0x001fca00078e0006 */
[----:B------:R2:W-:Y:S02]  /*0d00*/  @!P0 STG.E.U16 desc[UR4][R6.64], R10 ;  /* 0x0000000a06008986 */ /* 0x0005e4000c101504 */
.L_x_30631:
[----:B------:R-:W-:Y:S05]  /*0d10*/  BSYNC B0 ;  /* 0x0000000000007941 */ /* 0x000fea0003800000 */
.L_x_30625:
[----:B------:R-:W-:Y:S05]  /*0d20*/  WARPSYNC.ALL ;  /* 0x0000000000007948 */ /* 0x000fea0003800000 */
[----:B------:R-:W-:-:S13]  /*0d30*/  ISETP.GE.AND P0, PT, R22, R5, PT ;  /* 0x000000051600720c */ /* 0x000fda0003f06270 */
[----:B------:R-:W-:Y:S05]  /*0d40*/  @P0 EXIT ;  /* 0x000000000000094d */ /* 0x000fea0003800000 */
[----:B0-----:R-:W0:Y:S01]  /*0d50*/  LDC.64 R4, c[0x0][0x218] ;  /* 0x00008600ff047b82 */ /* 0x001e220000000a00 */
[----:B------:R-:W-:-:S05]  /*0d60*/  IADD3 R3, R3, R22, RZ ;  /* 0x0000001603037210 */ /* 0x000fca0007ffe0ff */
[----:B0-----:R-:W-:-:S05]  /*0d70*/  IMAD.WIDE.U32 R2, R3, 0x2, R4 ;  /* 0x0000000203027825 */ /* 0x001fca00078e0004 */
[----:B------:R-:W-:Y:S01]  /*0d80*/  STG.E.U16 desc[UR4][R2.64], R11 ;  /* 0x0000000b02007986 */ /* 0x000fe2000c101504 */
[----:B------:R-:W-:Y:S05]  /*0d90*/  EXIT ;  /* 0x000000000000794d */ /* 0x000fea0003800000 */
.L_x_30632:
        /* <DEDUP_REMOVED lines=14> */
.L_x_36449:


//--------------------- .text._ZN2at6native29vectorized_elementwise_kernelILi4EZZZNS0_15exp_kernel_cudaERNS_18TensorIteratorBaseEENKUlvE0_clEvENKUlvE2_clEvEUlN3c108BFloat16EE_St5arrayIPcLm2EEEEviT0_T1_ --------------------------
	.section	.text._ZN2at6native29vectorized_elementwise_kernelILi4EZZZNS0_15exp_kernel_cudaERNS_18TensorIteratorBaseEENKUlvE0_clEvENKUlvE2_clEvEUlN3c108BFloat16EE_St5arrayIPcLm2EEEEviT0_T1_,"ax",@progbits
	.align	128
        .global         _ZN2at6native29vectorized_elementwise_kernelILi4EZZZNS0_15exp_kernel_cudaERNS_18TensorIteratorBaseEENKUlvE0_clEvENKUlvE2_clEvEUlN3c108BFloat16EE_St5arrayIPcLm2EEEEviT0_T1_
        .type           _ZN2at6native29vectorized_elementwise_kernelILi4EZZZNS0_15exp_kernel_cudaERNS_18TensorIteratorBaseEENKUlvE0_clEvENKUlvE2_clEvEUlN3c108BFloat16EE_St5arrayIPcLm2EEEEviT0_T1_,@function
        .size           _ZN2at6native29vectorized_elementwise_kernelILi4EZZZNS0_15exp_kernel_cudaERNS_18TensorIteratorBaseEENKUlvE0_clEvENKUlvE2_clEvEUlN3c108BFloat16EE_St5arrayIPcLm2EEEEviT0_T1_,(.L_x_36450 - _ZN2at6native29vectorized_elementwise_kernelILi4EZZZNS0_15exp_kernel_cudaERNS_18TensorIteratorBaseEENKUlvE0_clEvENKUlvE2_clEvEUlN3c108BFloat16EE_St5arrayIPcLm2EEEEviT0_T1_)
        .other          _ZN2at6native29vectorized_elementwise_kernelILi4EZZZNS0_15exp_kernel_cudaERNS_18TensorIteratorBaseEENKUlvE0_clEvENKUlvE2_clEvEUlN3c108BFloat16EE_St5arrayIPcLm2EEEEviT0_T1_,@"STO_CUDA_ENTRY STV_DEFAULT"
_ZN2at6native29vectorized_elementwise_kernelILi4EZZZNS0_15exp_kernel_cudaERNS_18TensorIteratorBaseEENKUlvE0_clEvENKUlvE2_clEvEUlN3c108BFloat16EE_St5arrayIPcLm2EEEEviT0_T1_:
.text._ZN2at6native29vectorized_elementwise_kernelILi4EZZZNS0_15exp_kernel_cudaERNS_18TensorIteratorBaseEENKUlvE0_clEvENKUlvE2_clEvEUlN3c108BFloat16EE_St5arrayIPcLm2EEEEviT0_T1_:
        /* <DEDUP_REMOVED lines=14> */
[C---:B--2---:R-:W-:Y:S01]  /*00e0*/  IMAD.U32 R2, R6.reuse, 0x10000, RZ ;  /* 0x0001000006027824 */ /* 0x044fe200078e00ff */
[----:B------:R-:W-:Y:S02]  /*00f0*/  PRMT R6, R6, 0x7632, R6 ;  /* 0x0000763206067816 */ /* 0x000fe40000000006 */
[----:B------:R-:W-:Y:S01]  /*0100*/  SHF.L.U32 R8, R7, 0x10, RZ ;  /* 0x0000001007087819 */ /* 0x000fe200000006ff */
[----:B---3--:R-:W-:Y:S01]  /*0110*/  IMAD.U32 R12, R5, 0x10000, RZ ;  /* 0x00010000050c7824 */ /* 0x008fe200078e00ff */
[----:B------:R-:W-:Y:S01]  /*0120*/  SHF.L.U32 R6, R6, 0x10, RZ ;  /* 0x0000001006067819 */ /* 0x000fe200000006ff */
[----:B------:R-:W-:Y:S01]  /*0130*/  IMAD.U32 R9, R4, 0x10000, RZ ;  /* 0x0001000004097824 */ /* 0x000fe200078e00ff */
[----:B------:R-:W-:Y:S01]  /*0140*/  PRMT R7, R7, 0x7632, R7 ;  /* 0x0000763207077816 */ /* 0x000fe20000000007 */
[----:B------:R-:W-:Y:S01]  /*0150*/  FMUL.FTZ R10, R12, 1.4426950216293334961 ;  /* 0x3fb8aa3b0c0a7820 */ /* 0x000fe20000410000 */
[----:B------:R-:W-:Y:S01]  /*0160*/  PRMT R4, R4, 0x7632, R4 ;  /* 0x0000763204047816 */ /* 0x000fe20000000004 */
[----:B------:R-:W-:Y:S01]  /*0170*/  FMUL.FTZ R11, R6, 1.4426950216293334961 ;  /* 0x3fb8aa3b060b7820 */ /* 0x000fe20000410000 */
[----:B------:R-:W-:Y:S01]  /*0180*/  PRMT R5, R5, 0x7632, R5 ;  /* 0x0000763205057816 */ /* 0x000fe20000000005 */
[----:B------:R-:W-:-:S02]  /*0190*/  IMAD.U32 R12, R7, 0x10000, RZ ;  /* 0x00010000070c7824 */ /* 0x000fc400078e00ff */
[----:B------:R-:W-:Y:S01]  /*01a0*/  FMUL.FTZ R8, R8, 1.4426950216293334961 ;  /* 0x3fb8aa3b08087820 */ /* 0x000fe20000410000 */
[----:B------:R-:W0:Y:S01]  /*01b0*/  LDC.64 R6, c[0x0][0x218] ;  /* 0x00008600ff067b82 */ /* 0x000e220000000a00 */
[----:B------:R-:W-:Y:S01]  /*01c0*/  IMAD.U32 R4, R4, 0x10000, RZ ;  /* 0x0001000004047824 */ /* 0x000fe200078e00ff */
[----:B------:R-:W-:Y:S01]  /*01d0*/  SHF.L.U32 R5, R5, 0x10, RZ ;  /* 0x0000001005057819 */ /* 0x000fe200000006ff */
[----:B------:R-:W-:Y:S01]  /*01e0*/  FMUL.FTZ R9, R9, 1.4426950216293334961 ;  /* 0x3fb8aa3b09097820 */ /* 0x000fe20000410000 */
[----:B------:R-:W-:Y:S01]  /*01f0*/  FMUL.FTZ R2, R2, 1.4426950216293334961 ;  /* 0x3fb8aa3b02027820 */ /* 0x000fe20000410000 */
[----:B------:R-:W-:Y:S01]  /*0200*/  FMUL.FTZ R4, R4, 1.4426950216293334961 ;  /* 0x3fb8aa3b04047820 */ /* 0x000fe20000410000 */
[----:B------:R-:W-:Y:S01]  /*0210*/  FMUL.FTZ R12, R12, 1.4426950216293334961 ;  /* 0x3fb8aa3b0c0c7820 */ /* 0x000fe20000410000 */
[----:B------:R-:W-:Y:S01]  /*0220*/  FMUL.FTZ R5, R5, 1.4426950216293334961 ;  /* 0x3fb8aa3b05057820 */ /* 0x000fe20000410000 */
[----:B------:R-:W-:Y:S08]  /*0230*/  MUFU.EX2 R8, R8 ;  /* 0x0000000800087308 */ /* 0x000ff00000000800 */
[----:B------:R-:W1:Y:S08]  /*0240*/  MUFU.EX2 R13, R12 ;  /* 0x0000000c000d7308 */ /* 0x000e700000000800 */
[----:B------:R-:W-:Y:S01]  /*0250*/  MUFU.EX2 R9, R9 ;  /* 0x0000000900097308 */ /* 0x000fe20000000800 */
[----:B0-----:R-:W-:-:S04]  /*0260*/  IMAD.WIDE.U32 R6, R3, 0x2, R6 ;  /* 0x0000000203067825 */ /* 0x001fc800078e0006 */
[----:B------:R-:W-:-:S03]  /*0270*/  IMAD.WIDE R6, R0, 0x8, R6 ;  /* 0x0000000800067825 */ /* 0x000fc600078e0206 */
[----:B------:R-:W0:Y:S01]  /*0280*/  MUFU.EX2 R4, R4 ;  /* 0x0000000400047308 */ /* 0x000e220000000800 */
[----:B-1----:R-:W-:-:S07]  /*0290*/  F2FP.BF16.F32.PACK_AB R3, R13, R8 ;  /* 0x000000080d03723e */ /* 0x002fce00000010ff */
[----:B------:R-:W-:Y:S08]  /*02a0*/  MUFU.EX2 R2, R2 ;  /* 0x0000000200027308 */ /* 0x000ff00000000800 */
[----:B------:R-:W-:Y:S01]  /*02b0*/  MUFU.EX2 R10, R10 ;  /* 0x0000000a000a7308 */ /* 0x000fe20000000800 */
[----:B0-----:R-:W-:-:S07]  /*02c0*/  F2FP.BF16.F32.PACK_AB R8, R4, R9 ;  /* 0x000000090408723e */ /* 0x001fce00000010ff */
[----:B------:R-:W0:Y:S08]  /*02d0*/  MUFU.EX2 R11, R11 ;  /* 0x0000000b000b7308 */ /* 0x000e300000000800 */
[----:B------:R-:W1:Y:S01]  /*02e0*/  MUFU.EX2 R5, R5 ;  /* 0x0000000500057308 */ /* 0x000e620000000800 */
[----:B0-----:R-:W-:-:S05]  /*02f0*/  F2FP.BF16.F32.PACK_AB R2, R11, R2 ;  /* 0x000000020b02723e */ /* 0x001fca00000010ff */
[----:B------:R-:W-:Y:S01]  /*0300*/  STG.E.64 desc[UR4][R6.64], R2 ;  /* 0x0000000206007986 */ /* 0x000fe2000c101b04 */
[----:B-1----:R-:W-:-:S05]  /*0310*/  F2FP.BF16.F32.PACK_AB R9, R5, R10 ;  /* 0x0000000a0509723e */ /* 0x002fca00000010ff */
[----:B------:R-:W-:Y:S01]  /*0320*/  STG.E.64 desc[UR4][R6.64+0x400], R8 ;  /* 0x0004000806007986 */ /* 0x000fe2000c101b04 */
[----:B------:R-:W-:Y:S05]  /*0330*/  EXIT ;  /* 0x000000000000794d */ /* 0x000fea0003800000 */
.L_x_30633:
        /* <DEDUP_REMOVED lines=124> */
.L_x_30636:
[----:B------:R-:W-:-:S13]  /*0b00*/  ISETP.GE.AND P0, PT, R22, R5, PT ;  /* 0x000000051600720c */ /* 0x000fda0003f06270 */
[----:B------:R-:W-:Y:S05]  /*0b10*/  @P0 BRA `(.L_x_30638) ;  /* 0x0000000000300947 */ /* 0x000fea0003800000 */
[----:B0-----:R-:W0:Y:S01]  /*0b20*/  LDC.64 R12, c[0x0][0x218] ;  /* 0x00008600ff0c7b82 */ /* 0x001e220000000a00 */
[----:B------:R-:W-:Y:S01]  /*0b30*/  IADD3 R15, R3, R22, RZ ;  /* 0x00000016030f7210 */ /* 0x000fe20007ffe0ff */
[----:B------:R-:W-:-:S04]  /*0b40*/  VIADD R22, R22, 0x80 ;  /* 0x0000008016167836 */ /* 0x000fc80000000000 */
[----:B0-----:R-:W-:-:S05]  /*0b50*/  IMAD.WIDE.U32 R12, R15, 0x2, R12 ;  /* 0x000000020f0c7825 */ /* 0x001fca00078e000c */
[----:B------:R1:W-:Y:S02]  /*0b60*/  STG.E.U16 desc[UR4][R12.64], R7 ;  /* 0x000000070c007986 */ /* 0x0003e4000c101504 */
.L_x_30637:
[----:B------:R-:W-:-:S13]  /*0b70*/  ISETP.GE.AND P0, PT, R22, R5, PT ;  /* 0x000000051600720c */ /* 0x000fda0003f06270 */
[----:B------:R-:W-:Y:S05]  /*0b80*/  @P0 BRA `(.L_x_30639) ;  /* 0x0000000000340947 */ /* 0x000fea0003800000 */
[----:B01----:R-:W0:Y:S01]  /*0b90*/  LDC.64 R6, c[0x0][0x218] ;  /* 0x00008600ff067b82 */ /* 0x003e220000000a00 */
[----:B------:R-:W-:Y:S01]  /*0ba0*/  IADD3 R13, R3, R22, RZ ;  /* 0x00000016030d7210 */ /* 0x000fe20007ffe0ff */
[----:B------:R-:W-:-:S04]  /*0bb0*/  VIADD R22, R22, 0x80 ;  /* 0x0000008016167836 */ /* 0x000fc80000000000 */
[----:B0-----:R-:W-:-:S05]  /*0bc0*/  IMAD.WIDE.U32 R6, R13, 0x2, R6 ;  /* 0x000000020d067825 */ /* 0x001fca00078e0006 */
[----:B------:R1:W-:Y:S02]  /*0bd0*/  STG.E.U16 desc[UR4][R6.64], R8 ;  /* 0x0000000806007986 */ /* 0x0003e4000c101504 */
.L_x_30638:
        /* <DEDUP_REMOVED lines=8> */
.L_x_30639:
[----:B------:R-:W-:Y:S05]  /*0c60*/  BSYNC B1 ;  /* 0x0000000000017941 */ /* 0x000fea0003800000 */
.L_x_30635:
[----:B------:R-:W-:-:S13]  /*0c70*/  ISETP.GE.AND P0, PT, R22, R5, PT ;  /* 0x000000051600720c */ /* 0x000fda0003f06270 */
[----:B012---:R-:W0:Y:S01]  /*0c80*/  @!P0 LDC.64 R6, c[0x0][0x218] ;  /* 0x00008600ff068b82 */ /* 0x007e220000000a00 */
[----:B------:R-:W-:Y:S01]  /*0c90*/  @!P0 IADD3 R9, R3, R22, RZ ;  /* 0x0000001603098210 */ /* 0x000fe20007ffe0ff */
[----:B------:R-:W-:-:S04]  /*0ca0*/  @!P0 VIADD R22, R22, 0x80 ;  /* 0x0000008016168836 */ /* 0x000fc80000000000 */
[----:B0-----:R-:W-:-:S05]  /*0cb0*/  @!P0 IMAD.WIDE.U32 R6, R9, 0x2, R6 ;  /* 0x0000000209068825 */ /* 0x001fca00078e0006 */
[----:B------:R2:W-:Y:S02]  /*0cc0*/  @!P0 STG.E.U16 desc[UR4][R6.64], R10 ;  /* 0x0000000a06008986 */ /* 0x0005e4000c101504 */
.L_x_30640:
[----:B------:R-:W-:Y:S05]  /*0cd0*/  BSYNC B0 ;  /* 0x0000000000007941 */ /* 0x000fea0003800000 */
.L_x_30634:
        /* <DEDUP_REMOVED lines=8> */
.L_x_30641:
        /* <DEDUP_REMOVED lines=10> */
.L_x_36450:


//--------------------- .text._ZN2at6native29vectorized_elementwise_kernelILi8EZZZNS0_15exp_kernel_cudaERNS_18TensorIteratorBaseEENKUlvE0_clEvENKUlvE2_clEvEUlN3c108BFloat16EE_St5arrayIPcLm2EEEEviT0_T1_ --------------------------
	.section	.text._ZN2at6native29vectorized_elementwise_kernelILi8EZZZNS0_15exp_kernel_cudaERNS_18TensorIteratorBaseEENKUlvE0_clEvENKUlvE2_clEvEUlN3c108BFloat16EE_St5arrayIPcLm2EEEEviT0_T1_,"ax",@progbits
	.align	128
        .global         _ZN2at6native29vectorized_elementwise_kernelILi8EZZZNS0_15exp_kernel_cudaERNS_18TensorIteratorBaseEENKUlvE0_clEvENKUlvE2_clEvEUlN3c108BFloat16EE_St5arrayIPcLm2EEEEviT0_T1_
        .type           _ZN2at6native29vectorized_elementwise_kernelILi8EZZZNS0_15exp_kernel_cudaERNS_18TensorIteratorBaseEENKUlvE0_clEvENKUlvE2_clEvEUlN3c108BFloat16EE_St5arrayIPcLm2EEEEviT0_T1_,@function
        .size           _ZN2at6native29vectorized_elementwise_kernelILi8EZZZNS0_15exp_kernel_cudaERNS_18TensorIteratorBaseEENKUlvE0_clEvENKUlvE2_clEvEUlN3c108BFloat16EE_St5arrayIPcLm2EEEEviT0_T1_,(.L_x_36451 - _ZN2at6native29vectorized_elementwise_kernelILi8EZZZNS0_15exp_kernel_cudaERNS_18TensorIteratorBaseEENKUlvE0_clEvENKUlvE2_clEvEUlN3c108BFloat16EE_St5arrayIPcLm2EEEEviT0_T1_)
        .other          _ZN2at6native29vectorized_elementwise_kernelILi8EZZZNS0_15exp_kernel_cudaERNS_18TensorIteratorBaseEENKUlvE0_clEvENKUlvE2_clEvEUlN3c108BFloat16EE_St5arrayIPcLm2EEEEviT0_T1_,@"STO_CUDA_ENTRY STV_DEFAULT"
_ZN2at6native29vectorized_elementwise_kernelILi8EZZZNS0_15exp_kernel_cudaERNS_18TensorIteratorBaseEENKUlvE0_clEvENKUlvE2_clEvEUlN3c108BFloat16EE_St5arrayIPcLm2EEEEviT0_T1_:
.text._ZN2at6native29vectorized_elementwise_kernelILi8EZZZNS0_15exp_kernel_cudaERNS_18TensorIteratorBaseEENKUlvE0_clEvENKUlvE2_clEvEUlN3c108BFloat16EE_St5arrayIPcLm2EEEEviT0_T1_:
        /* <DEDUP_REMOVED lines=13> */
[C---:B--2---:R-:W-:Y:S01]  /*00d0*/  IMAD.U32 R2, R4.reuse, 0x10000, RZ ;  /* 0x0001000004027824 */ /* 0x044fe200078e00ff */
[----:B------:R-:W-:Y:S01]  /*00e0*/  PRMT R4, R4, 0x7632, R4 ;  /* 0x0000763204047816 */ /* 0x000fe20000000004 */
[----:B------:R-:W-:Y:S01]  /*00f0*/  IMAD.U32 R9, R6, 0x10000, RZ ;  /* 0x0001000006097824 */ /* 0x000fe200078e00ff */
[----:B------:R-:W-:Y:S01]  /*0100*/  SHF.L.U32 R8, R5, 0x10, RZ ;  /* 0x0000001005087819 */ /* 0x000fe200000006ff */
[----:B------:R-:W-:Y:S01]  /*0110*/  IMAD.U32 R10, R7, 0x10000, RZ ;  /* 0x00010000070a7824 */ /* 0x000fe200078e00ff */
[----:B------:R-:W-:Y:S01]  /*0120*/  SHF.L.U32 R4, R4, 0x10, RZ ;  /* 0x0000001004047819 */ /* 0x000fe200000006ff */
[----:B------:R-:W-:Y:S01]  /*0130*/  FMUL.FTZ R2, R2, 1.4426950216293334961 ;  /* 0x3fb8aa3b02027820 */ /* 0x000fe20000410000 */
        /* <DEDUP_REMOVED lines=8> */
[----:B------:R-:W-:Y:S01]  /*01c0*/  SHF.L.U32 R7, R7, 0x10, RZ ;  /* 0x0000001007077819 */ /* 0x000fe200000006ff */
[----:B------:R-:W-:Y:S02]  /*01d0*/  IMAD.U32 R6, R6, 0x10000, RZ ;  /* 0x0001000006067824 */ /* 0x000fe400078e00ff */
[----:B------:R-:W-:Y:S01]  /*01e0*/  FMUL.FTZ R10, R10, 1.4426950216293334961 ;  /* 0x3fb8aa3b0a0a7820 */ /* 0x000fe20000410000 */
[----:B------:R-:W-:Y:S01]  /*01f0*/  FMUL.FTZ R14, R12, 1.4426950216293334961 ;  /* 0x3fb8aa3b0c0e7820 */ /* 0x000fe20000410000 */
[----:B------:R-:W-:Y:S01]  /*0200*/  MUFU.EX2 R2, R2 ;  /* 0x0000000200027308 */ /* 0x000fe20000000800 */
[----:B------:R-:W-:Y:S01]  /*0210*/  FMUL.FTZ R16, R6, 1.4426950216293334961 ;  /* 0x3fb8aa3b06107820 */ /* 0x000fe20000410000 */
[----:B------:R-:W-:-:S06]  /*0220*/  FMUL.FTZ R17, R7, 1.4426950216293334961 ;  /* 0x3fb8aa3b07117820 */ /* 0x000fcc0000410000 */
[----:B------:R-:W-:Y:S08]  /*0230*/  MUFU.EX2 R8, R8 ;  /* 0x0000000800087308 */ /* 0x000ff00000000800 */
[----:B------:R-:W-:Y:S01]  /*0240*/  MUFU.EX2 R9, R9 ;  /* 0x0000000900097308 */ /* 0x000fe20000000800 */
[----:B0-----:R-:W-:-:S07]  /*0250*/  IMAD.WIDE.U32 R4, R3, 0x2, R4 ;  /* 0x0000000203047825 */ /* 0x001fce00078e0004 */
[----:B------:R-:W-:Y:S01]  /*0260*/  MUFU.EX2 R10, R10 ;  /* 0x0000000a000a7308 */ /* 0x000fe20000000800 */
[----:B------:R-:W-:-:S07]  /*0270*/  IMAD.WIDE R12, R0, 0x10, R4 ;  /* 0x00000010000c7825 */ /* 0x000fce00078e0204 */
[----:B------:R-:W0:Y:S08]  /*0280*/  MUFU.EX2 R11, R11 ;  /* 0x0000000b000b7308 */ /* 0x000e300000000800 */
[----:B------:R-:W1:Y:S08]  /*0290*/  MUFU.EX2 R15, R14 ;  /* 0x0000000e000f7308 */ /* 0x000e700000000800 */
[----:B------:R-:W2:Y:S01]  /*02a0*/  MUFU.EX2 R6, R16 ;  /* 0x0000001000067308 */ /* 0x000ea20000000800 */
[----:B0-----:R-:W-:-:S07]  /*02b0*/  F2FP.BF16.F32.PACK_AB R4, R11, R2 ;  /* 0x000000020b04723e */ /* 0x001fce00000010ff */
[----:B------:R-:W0:Y:S01]  /*02c0*/  MUFU.EX2 R7, R17 ;  /* 0x0000001100077308 */ /* 0x000e220000000800 */
[----:B-1----:R-:W-:Y:S02]  /*02d0*/  F2FP.BF16.F32.PACK_AB R5, R15, R8 ;  /* 0x000000080f05723e */ /* 0x002fe400000010ff */
[----:B--2---:R-:W-:Y:S02]  /*02e0*/  F2FP.BF16.F32.PACK_AB R6, R6, R9 ;  /* 0x000000090606723e */ /* 0x004fe400000010ff */
[----:B0-----:R-:W-:-:S05]  /*02f0*/  F2FP.BF16.F32.PACK_AB R7, R7, R10 ;  /* 0x0000000a0707723e */ /* 0x001fca00000010ff */
[----:B------:R-:W-:Y:S01]  /*0300*/  STG.E.128 desc[UR4][R12.64], R4 ;  /* 0x000000040c007986 */ /* 0x000fe2000c101d04 */
[----:B------:R-:W-:Y:S05]  /*0310*/  EXIT ;  /* 0x000000000000794d */ /* 0x000fea0003800000 */
.L_x_30642:
        /* <DEDUP_REMOVED lines=124> */
.L_x_30645:
[----:B------:R-:W-:-:S13]  /*0ae0*/  ISETP.GE.AND P0, PT, R22, R5, PT ;  /* 0x000000051600720c */ /* 0x000fda0003f06270 */
[----:B------:R-:W-:Y:S05]  /*0af0*/  @P0 BRA `(.L_x_30647) ;  /* 0x0000000000300947 */ /* 0x000fea0003800000 */
[----:B0-----:R-:W0:Y:S01]  /*0b00*/  LDC.64 R12, c[0x0][0x218] ;  /* 0x00008600ff0c7b82 */ /* 0x001e220000000a00 */
[----:B------:R-:W-:Y:S01]  /*0b10*/  IADD3 R15, R3, R22, RZ ;  /* 0x00000016030f7210 */ /* 0x000fe20007ffe0ff */
[----:B------:R-:W-:-:S04]  /*0b20*/  VIADD R22, R22, 0x80 ;  /* 0x0000008016167836 */ /* 0x000fc80000000000 */
[----:B0-----:R-:W-:-:S05]  /*0b30*/  IMAD.WIDE.U32 R12, R15, 0x2, R12 ;  /* 0x000000020f0c7825 */ /* 0x001fca00078e000c */
[----:B------:R1:W-:Y:S02]  /*0b40*/  STG.E.U16 desc[UR4][R12.64], R7 ;  /* 0x000000070c007986 */ /* 0x0003e4000c101504 */
.L_x_30646:
[----:B------:R-:W-:-:S13]  /*0b50*/  ISETP.GE.AND P0, PT, R22, R5, PT ;  /* 0x000000051600720c */ /* 0x000fda0003f06270 */
[----:B------:R-:W-:Y:S05]  /*0b60*/  @P0 BRA `(.L_x_30648) ;  /* 0x0000000000340947 */ /* 0x000fea0003800000 */
[----:B01----:R-:W0:Y:S01]  /*0b70*/  LDC.64 R6, c[0x0][0x218] ;  /* 0x00008600ff067b82 */ /* 0x003e220000000a00 */
[----:B------:R-:W-:Y:S01]  /*0b80*/  IADD3 R13, R3, R22, RZ ;  /* 0x00000016030d7210 */ /* 0x000fe20007ffe0ff */
[----:B------:R-:W-:-:S04]  /*0b90*/  VIADD R22, R22, 0x80 ;  /* 0x0000008016167836 */ /* 0x000fc80000000000 */
[----:B0-----:R-:W-:-:S05]  /*0ba0*/  IMAD.WIDE.U32 R6, R13, 0x2, R6 ;  /* 0x000000020d067825 */ /* 0x001fca00078e0006 */
[----:B------:R1:W-:Y:S02]  /*0bb0*/  STG.E.U16 desc[UR4][R6.64], R8 ;  /* 0x0000000806007986 */ /* 0x0003e4000c101504 */
.L_x_30647:
        /* <DEDUP_REMOVED lines=8> */
.L_x_30648:
[----:B------:R-:W-:Y:S05]  /*0c40*/  BSYNC B1 ;  /* 0x0000000000017941 */ /* 0x000fea0003800000 */
.L_x_30644:
[----:B------:R-:W-:-:S13]  /*0c50*/  ISETP.GE.AND P0, PT, R22, R5, PT ;  /* 0x000000051600720c */ /* 0x000fda0003f06270 */
[----:B012---:R-:W0:Y:S01]  /*0c60*/  @!P0 LDC.64 R6, c[0x0][0x218] ;  /* 0x00008600ff068b82 */ /* 0x007e220000000a00 */
[----:B------:R-:W-:Y:S01]  /*0c70*/  @!P0 IADD3 R9, R3, R22, RZ ;  /* 0x0000001603098210 */ /* 0x000fe20007ffe0ff */
[----:B------:R-:W-:-:S04]  /*0c80*/  @!P0 VIADD R22, R22, 0x80 ;  /* 0x0000008016168836 */ /* 0x000fc80000000000 */
[----:B0-----:R-:W-:-:S05]  /*0c90*/  @!P0 IMAD.WIDE.U32 R6, R9, 0x2, R6 ;  /* 0x0000000209068825 */ /* 0x001fca00078e0006 */
[----:B------:R2:W-:Y:S02]  /*0ca0*/  @!P0 STG.E.U16 desc[UR4][R6.64], R10 ;  /* 0x0000000a06008986 */ /* 0x0005e4000c101504 */
.L_x_30649:
[----:B------:R-:W-:Y:S05]  /*0cb0*/  BSYNC B0 ;  /* 0x0000000000007941 */ /* 0x000fea0003800000 */
.L_x_30643:
        /* <DEDUP_REMOVED lines=8> */
.L_x_30650:
        /* <DEDUP_REMOVED lines=12> */
.L_x_36451:


//--------------------- .text._ZN2at6native18elementwise_kernelILi128ELi4EZNS0_15gpu_kernel_implIZZZNS0_15exp_kernel_cudaERNS_18TensorIteratorBaseEENKUlvE0_clEvENKUlvE1_clEvEUlN3c104HalfEE_EEvS4_RKT_EUliE_EEviT1_ --------------------------
	.section	.text._ZN2at6native18elementwise_kernelILi128ELi4EZNS0_15gpu_kernel_implIZZZNS0_15exp_kernel_cudaERNS_18TensorIteratorBaseEENKUlvE0_clEvENKUlvE1_clEvEUlN3c104HalfEE_EEvS4_RKT_EUliE_EEviT1_,"ax",@progbits
	.align	128
        .global         _ZN2at6native18elementwise_kernelILi128ELi4EZNS0_15gpu_kernel_implIZZZNS0_15exp_kernel_cudaERNS_18TensorIteratorBaseEENKUlvE0_clEvENKUlvE1_clEvEUlN3c104HalfEE_EEvS4_RKT_EUliE_EEviT1_
        .type           _ZN2at6native18elementwise_kernelILi128ELi4EZNS0_15gpu_kernel_implIZZZNS0_15exp_kernel_cudaERNS_18TensorIteratorBaseEENKUlvE0_clEvENKUlvE1_clEvEUlN3c104HalfEE_EEvS4_RKT_EUliE_EEviT1_,@function
        .size           _ZN2at6native18elementwise_kernelILi128ELi4EZNS0_15gpu_kernel_implIZZZNS0_15exp_kernel_cudaERNS_18TensorIteratorBaseEENKUlvE0_clEvENKUlvE1_clEvEUlN3c104HalfEE_EEvS4_RKT_EUliE_EEviT1_,(.L_x_36452 - _ZN2at6native18elementwise_kernelILi128ELi4EZNS0_15gpu_kernel_implIZZZNS0_15exp_kernel_cudaERNS_18TensorIteratorBaseEENKUlvE0_clEvENKUlvE1_clEvEUlN3c104HalfEE_EEvS4_RKT_EUliE_EEviT1_)
        .other          _ZN2at6native18elementwise_kernelILi128ELi4EZNS0_15gpu_kernel_implIZZZNS0_15exp_kernel_cudaERNS_18TensorIteratorBaseEENKUlvE0_clEvENKUlvE1_clEvEUlN3c104HalfEE_EEvS4_RKT_EUliE_EEviT1_,@"STO_CUDA_ENTRY STV_DEFAULT"
_ZN2at6native18elementwise_kernelILi128ELi4EZNS0_15gpu_kernel_implIZZZNS0_15exp_kernel_cudaERNS_18TensorIteratorBaseEENKUlvE0_clEvENKUlvE1_clEvEUlN3c104HalfEE_EEvS4_RKT_EUliE_EEviT1_:
.text._ZN2at6native18elementwise_kernelILi128ELi4EZNS0_15gpu_kernel_implIZZZNS0_15exp_kernel_cudaERNS_18TensorIteratorBaseEENKUlvE0_clEvENKUlvE1_clEvEUlN3c104HalfEE_EEvS4_RKT_EUliE_EEviT1_:
        /* <DEDUP_REMOVED lines=313> */
.L_x_30653:
        /* <DEDUP_REMOVED lines=22> */
.L_x_30657:
[----:B------:R-:W2:Y:S02]  /*14f0*/  LDG.E.U8 R2, desc[UR36][R2.64] ;  /* 0x0000002402027981 */ /* 0x000ea4000c1e1100 */
[----:B--2---:R-:W-:-:S04]  /*1500*/  I2FP.F32.U32 R0, R2 ;  /* 0x0000000200007245 */ /* 0x004fc80000201000 */
[----:B------:R-:W-:Y:S01]  /*1510*/  F2FP.F16.F32.PACK_AB R0, RZ, R0 ;  /* 0x00000000ff00723e */ /* 0x000fe200000000ff */
[----:B------:R-:W-:Y:S06]  /*1520*/  BRA `(.L_x_30659) ;  /* 0x0000000c00887947 */ /* 0x000fec0003800000 */
.L_x_30656:
        /* <DEDUP_REMOVED lines=10> */
.L_x_30661:
[----:B------:R-:W2:Y:S02]  /*15d0*/  LDG.E R2, desc[UR36][R2.64] ;  /* 0x0000002402027981 */ /* 0x000ea4000c1e1900 */
[----:B--2---:R-:W-:-:S04]  /*15e0*/  I2FP.F32.S32 R0, R2 ;  /* 0x0000000200007245 */ /* 0x004fc80000201400 */
[----:B------:R-:W-:Y:S01]  /*15f0*/  F2FP.F16.F32.PACK_AB R0, RZ, R0 ;  /* 0x00000000ff00723e */ /* 0x000fe200000000ff */
[----:B------:R-:W-:Y:S06]  /*1600*/  BRA `(.L_x_30659) ;  /* 0x0000000c00507947 */ /* 0x000fec0003800000 */
.L_x_30660:
[----:B------:R-:W2:Y:S02]  /*1610*/  LDG.E.U16 R2, desc[UR36][R2.64] ;  /* 0x0000002402027981 */ /* 0x000ea4000c1e1500 */
[----:B--2---:R-:W0:Y:S02]  /*1620*/  I2F.S16 R0, R2 ;  /* 0x0000000200007306 */ /* 0x004e240000101400 */
[----:B0-----:R-:W-:Y:S01]  /*1630*/  F2FP.F16.F32.PACK_AB R0, RZ, R0 ;  /* 0x00000000ff00723e */ /* 0x001fe200000000ff */
[----:B------:R-:W-:Y:S06]  /*1640*/  BRA `(.L_x_30659) ;  /* 0x0000000c00407947 */ /* 0x000fec0003800000 */
.L_x_30655:
        /* <DEDUP_REMOVED lines=9> */
.L_x_30663:
[----:B------:R0:W5:Y:S01]  /*16e0*/  LDG.E.U16 R0, desc[UR36][R2.64] ;  /* 0x0000002402007981 */ /* 0x000162000c1e1500 */
[----:B------:R-:W-:Y:S05]  /*16f0*/  BRA `(.L_x_30659) ;  /* 0x0000000c00147947 */ /* 0x000fea0003800000 */
.L_x_30662:
        /* <DEDUP_REMOVED lines=9> */
.L_x_30665:
[----:B------:R1:W5:Y:S01]  /*1790*/  LDG.E.U16 R0, desc[UR36][R2.64] ;  /* 0x0000002402007981 */ /* 0x000362000c1e1500 */
[----:B------:R-:W-:Y:S05]  /*17a0*/  BRA `(.L_x_30659) ;  /* 0x0000000800e87947 */ /* 0x000fea0003800000 */
.L_x_30664:
        /* <DEDUP_REMOVED lines=8> */
.L_x_30654:
        /* <DEDUP_REMOVED lines=13> */
.L_x_30668:
        /* <DEDUP_REMOVED lines=8> */
.L_x_30667:
        /* <DEDUP_REMOVED lines=28> */
.L_x_30670:
        /* <DEDUP_REMOVED lines=15> */
.L_x_30669:
[----:B------:R-:W2:Y:S02]  /*1c30*/  LDG.E.U16 R0, desc[UR36][R2.64] ;  /* 0x0000002402007981 */ /* 0x000ea4000c1e1500 */
[----:B--2---:R-:W-:-:S05]  /*1c40*/  IMAD.U32 R0, R0, 0x10000, RZ ;  /* 0x0001000000007824 */ /* 0x004fca00078e00ff */
[----:B------:R-:W-:Y:S01]  /*1c50*/  F2FP.F16.F32.PACK_AB R0, RZ, R0 ;  /* 0x00000000ff00723e */ /* 0x000fe200000000ff */
[----:B------:R-:W-:Y:S06]  /*1c60*/  BRA `(.L_x_30659) ;  /* 0x0000000400b87947 */ /* 0x000fec0003800000 */
.L_x_30666:
        /* <DEDUP_REMOVED lines=12> */
.L_x_30673:
        /* <DEDUP_REMOVED lines=21> */
.L_x_30677:
[----:B------:R-:W-:Y:S05]  /*1e80*/  BSYNC B1 ;  /* 0x0000000000017941 */ /* 0x000fea0003800000 */
.L_x_30676:
[----:B------:R-:W-:Y:S01]  /*1e90*/  LEA R3, R0, 0x3b800000, 0x17 ;  /* 0x3b80000000037811 */ /* 0x000fe200078eb8ff */
[----:B------:R-:W-:-:S05]  /*1ea0*/  IMAD.SHL.U32 R0, R2, 0x100000, RZ ;  /* 0x0010000002007824 */ /* 0x000fca00078e00ff */
[----:B------:R-:W-:-:S07]  /*1eb0*/  LOP3.LUT R0, R3, R0, R4, 0xfe, !PT ;  /* 0x0000000003007212 */ /* 0x000fce00078efe04 */
.L_x_30675:
[----:B------:R-:W-:Y:S05]  /*1ec0*/  BSYNC B0 ;  /* 0x0000000000007941 */ /* 0x000fea0003800000 */
.L_x_30674:
[----:B------:R-:W-:Y:S01]  /*1ed0*/  F2FP.F16.F32.PACK_AB R0, RZ, R0 ;  /* 0x00000000ff00723e */ /* 0x000fe200000000ff */
[----:B------:R-:W-:Y:S06]  /*1ee0*/  BRA `(.L_x_30659) ;  /* 0x0000000400187947 */ /* 0x000fec0003800000 */
.L_x_30672:
        /* <DEDUP_REMOVED lines=21> */
.L_x_30681:
[----:B------:R-:W-:Y:S05]  /*2040*/  BSYNC B1 ;  /* 0x0000000000017941 */ /* 0x000fea0003800000 */
.L_x_30680:
[----:B------:R-:W-:Y:S01]  /*2050*/  LEA R3, R0, 0x37800000, 0x17 ;  /* 0x3780000000037811 */ /* 0x000fe200078eb8ff */
[----:B------:R-:W-:-:S05]  /*2060*/  IMAD.SHL.U32 R0, R2, 0x200000, RZ ;  /* 0x0020000002007824 */ /* 0x000fca00078e00ff */
[----:B------:R-:W-:-:S07]  /*2070*/  LOP3.LUT R0, R3, R0, R4, 0xfe, !PT ;  /* 0x0000000003007212 */ /* 0x000fce00078efe04 */
.L_x_30679:
[----:B------:R-:W-:Y:S05]  /*2080*/  BSYNC B0 ;  /* 0x0000000000007941 */ /* 0x000fea0003800000 */
.L_x_30678:
[----:B------:R-:W-:Y:S01]  /*2090*/  F2FP.F16.F32.PACK_AB R0, RZ, R0 ;  /* 0x00000000ff00723e */ /* 0x000fe200000000ff */
[----:B------:R-:W-:Y:S06]  /*20a0*/  BRA `(.L_x_30659) ;  /* 0x0000000000a87947 */ /* 0x000fec0003800000 */
.L_x_30671:
        /* <DEDUP_REMOVED lines=14> */
.L_x_30685:
[----:B------:R-:W-:Y:S05]  /*2190*/  BSYNC B0 ;  /* 0x0000000000007941 */ /* 0x000fea0003800000 */
.L_x_30684:
[----:B------:R-:W-:Y:S01]  /*21a0*/  F2FP.F16.F32.PACK_AB R0, RZ, R0 ;  /* 0x00000000ff00723e */ /* 0x000fe200000000ff */
[----:B------:R-:W-:Y:S06]  /*21b0*/  BRA `(.L_x_30659) ;  /* 0x0000000000647947 */ /* 0x000fec0003800000 */
.L_x_30658:
        /* <DEDUP_REMOVED lines=16> */
.L_x_30686:
[----:B------:R-:W-:Y:S01]  /*22c0*/  PRMT R0, RZ, 0x7610, R0 ;  /* 0x00007610ff007816 */ /* 0x000fe20000000000 */
[----:B------:R-:W-:Y:S06]  /*22d0*/  BRA `(.L_x_30659) ;  /* 0x00000000001c7947 */ /* 0x000fec0003800000 */
.L_x_30683:
[----:B------:R-:W2:Y:S02]  /*22e0*/  LDG.E.64 R2, desc[UR36][R2.64] ;  /* 0x0000002402027981 */ /* 0x000ea4000c1e1b00 */
[----:B--2---:R-:W0:Y:S02]  /*22f0*/  I2F.U64 R0, R2 ;  /* 0x0000000200007312 */ /* 0x004e240000301000 */
[----:B0-----:R-:W-:Y:S01]  /*2300*/  F2FP.F16.F32.PACK_AB R0, RZ, R0 ;  /* 0x00000000ff00723e */ /* 0x001fe200000000ff */
[----:B------:R-:W-:Y:S06]  /*2310*/  BRA `(.L_x_30659) ;  /* 0x00000000000c7947 */ /* 0x000fec0003800000 */
.L_x_30682:
[----:B------:R-:W2:Y:S02]  /*2320*/  LDG.E R2, desc[UR36][R2.64] ;  /* 0x0000002402027981 */ /* 0x000ea4000c1e1900 */
[----:B--2---:R-:W-:-:S04]  /*2330*/  I2FP.F32.U32 R0, R2 ;  /* 0x0000000200007245 */ /* 0x004fc80000201000 */
[----:B------:R-:W-:-:S07]  /*2340*/  F2FP.F16.F32.PACK_AB R0, RZ, R0 ;  /* 0x00000000ff00723e */ /* 0x000fce00000000ff */
.L_x_30659:
[----:B------:R-:W0:Y:S01]  /*2350*/  LDC.U8 R4, c[0x0][0x421] ;  /* 0x00010840ff047b82 */ /* 0x000e220000000000 */
[----:B-----5:R-:W-:-:S05]  /*2360*/  HADD2.F32 R0, -RZ, R0.H0_H0 ;  /* 0x20000000ff007230 */ /* 0x020fca0000004100 */
[----:B------:R-:W-:-:S06]  /*2370*/  FMUL.FTZ R0, R0, 1.4426950216293334961 ;  /* 0x3fb8aa3b00007820 */ /* 0x000fcc0000410000 */
[----:B------:R-:W2:Y:S01]  /*2380*/  MUFU.EX2 R0, R0 ;  /* 0x0000000000007308 */ /* 0x000ea20000000800 */
[----:B01----:R-:W-:-:S04]  /*2390*/  PRMT R2, R4, 0x9910, RZ ;  /* 0x0000991004027816 */ /* 0x003fc800000000ff */
[----:B------:R-:W-:Y:S02]  /*23a0*/  ISETP.GT.AND P0, PT, R2, 0x9, PT ;  /* 0x000000090200780c */ /* 0x000fe40003f04270 */
[----:B--2---:R-:W-:-:S11]  /*23b0*/  F2FP.F16.F32.PACK_AB R3, RZ, R0 ;  /* 0x00000000ff03723e */ /* 0x004fd600000000ff */
        /* <DEDUP_REMOVED lines=13> */
.L_x_30690:
[----:B------:R-:W-:-:S06]  /*2490*/  HADD2.F32 R3, -RZ, R3.H0_H0 ;  /* 0x20000003ff037230 */ /* 0x000fcc0000004100 */
[----:B------:R-:W0:Y:S02]  /*24a0*/  F2I.S64.TRUNC R2, R3 ;  /* 0x0000000300027311 */ /* 0x000e24000020d900 */
[----:B0-----:R3:W-:Y:S01]  /*24b0*/  STG.E.U8 desc[UR36][R16.64], R2 ;  /* 0x0000000210007986 */ /* 0x0017e2000c101124 */
[----:B------:R-:W-:Y:S05]  /*24c0*/  BRA `(.L_x_30692) ;  /* 0x0000000c00847947 */ /* 0x000fea0003800000 */
.L_x_30689:
        /* <DEDUP_REMOVED lines=10> */
.L_x_30694:
[----:B------:R-:W-:-:S06]  /*2570*/  HADD2.F32 R3, -RZ, R3.H0_H0 ;  /* 0x20000003ff037230 */ /* 0x000fcc0000004100 */
[----:B------:R-:W0:Y:S02]  /*2580*/  F2I.FTZ.TRUNC.NTZ R3, R3 ;  /* 0x0000000300037305 */ /* 0x000e24000021f100 */
[----:B0-----:R1:W-:Y:S01]  /*2590*/  STG.E desc[UR36][R16.64], R3 ;  /* 0x0000000310007986 */ /* 0x0013e2000c101924 */
[----:B------:R-:W-:Y:S05]  /*25a0*/  BRA `(.L_x_30692) ;  /* 0x0000000c004c7947 */ /* 0x000fea0003800000 */
.L_x_30693:
[----:B------:R-:W-:-:S06]  /*25b0*/  HADD2.F32 R3, -RZ, R3.H0_H0 ;  /* 0x20000003ff037230 */ /* 0x000fcc0000004100 */
[----:B------:R-:W0:Y:S02]  /*25c0*/  F2I.FTZ.TRUNC.NTZ R3, R3 ;  /* 0x0000000300037305 */ /* 0x000e24000021f100 */
[----:B0-----:R2:W-:Y:S01]  /*25d0*/  STG.E.U16 desc[UR36][R16.64], R3 ;  /* 0x0000000310007986 */ /* 0x0015e2000c101524 */
[----:B------:R-:W-:Y:S05]  /*25e0*/  BRA `(.L_x_30692) ;  /* 0x0000000c003c7947 */ /* 0x000fea0003800000 */
.L_x_30688:
        /* <DEDUP_REMOVED lines=9> */
.L_x_30696:
[----:B------:R0:W-:Y:S01]  /*2680*/  STG.E.U16 desc[UR36][R16.64], R3 ;  /* 0x0000000310007986 */ /* 0x0001e2000c101524 */
[----:B------:R-:W-:Y:S05]  /*2690*/  BRA `(.L_x_30692) ;  /* 0x0000000c00107947 */ /* 0x000fea0003800000 */
.L_x_30695:
        /* <DEDUP_REMOVED lines=10> */
.L_x_30698:
[----:B------:R-:W-:-:S05]  /*2740*/  HADD2.F32 R0, -RZ, R3.H0_H0 ;  /* 0x20000003ff007230 */ /* 0x000fca0000004100 */
[----:B------:R-:W-:-:S04]  /*2750*/  F2FP.F16.F32.PACK_AB R0, RZ, R0 ;  /* 0x00000000ff00723e */ /* 0x000fc800000000ff */
[----:B------:R-:W-:-:S05]  /*2760*/  PRMT R0, R0, 0x5410, RZ ;  /* 0x0000541000007816 */ /* 0x000fca00000000ff */
[----:B------:R0:W-:Y:S01]  /*2770*/  STG.E desc[UR36][R16.64], R0 ;  /* 0x0000000010007986 */ /* 0x0001e2000c101924 */
[----:B------:R-:W-:Y:S05]  /*2780*/  BRA `(.L_x_30692) ;  /* 0x0000000800d47947 */ /* 0x000fea0003800000 */
.L_x_30697:
[----:B------:R-:W-:-:S05]  /*2790*/  HADD2.F32 R2, -RZ, R3.H0_H0 ;  /* 0x20000003ff027230 */ /* 0x000fca0000004100 */
[----:B------:R-:W-:-:S06]  /*27a0*/  FMUL.FTZ R2, R2, 1 ;  /* 0x3f80000002027820 */ /* 0x000fcc0000410000 */
[----:B------:R-:W0:Y:S02]  /*27b0*/  F2F.F64.F32 R2, R2 ;  /* 0x0000000200027310 */ /* 0x000e240000201800 */
[----:B0-----:R0:W-:Y:S01]  /*27c0*/  STG.E.64 desc[UR36][R16.64], R2 ;  /* 0x0000000210007986 */ /* 0x0011e2000c101b24 */
[----:B------:R-:W-:Y:S05]  /*27d0*/  BRA `(.L_x_30692) ;  /* 0x0000000800c07947 */ /* 0x000fea0003800000 */
.L_x_30687:
        /* <DEDUP_REMOVED lines=13> */
.L_x_30701:
[----:B------:R-:W-:Y:S01]  /*28b0*/  HADD2.F32 R3, -RZ, R3.H0_H0 ;  /* 0x20000003ff037230 */ /* 0x000fe20000004100 */
[----:B------:R-:W-:-:S04]  /*28c0*/  CS2R R6, SRZ ;  /* 0x0000000000067805 */ /* 0x000fc8000001ff00 */
[----:B------:R-:W-:-:S04]  /*28d0*/  FMUL.FTZ R3, R3, 1 ;  /* 0x3f80000003037820 */ /* 0x000fc80000410000 */
[----:B------:R-:W0:Y:S02]  /*28e0*/  F2F.F64.F32 R4, R3 ;  /* 0x0000000300047310 */ /* 0x000e240000201800 */
[----:B0-----:R0:W-:Y:S01]  /*28f0*/  STG.E.128 desc[UR36][R16.64], R4 ;  /* 0x0000000410007986 */ /* 0x0011e2000c101d24 */
[----:B------:R-:W-:Y:S05]  /*2900*/  BRA `(.L_x_30692) ;  /* 0x0000000800747947 */ /* 0x000fea0003800000 */
.L_x_30700:
        /* <DEDUP_REMOVED lines=21> */
.L_x_30705:
[----:B------:R-:W-:Y:S05]  /*2a60*/  BSYNC B0 ;  /* 0x0000000000007941 */ /* 0x000fea0003800000 */
.L_x_30704:
[----:B------:R-:W-:-:S05]  /*2a70*/  LOP3.LUT R3, R0, R3, RZ, 0xfc, !PT ;  /* 0x0000000300037212 */ /* 0x000fca00078efcff */
[----:B------:R0:W-:Y:S01]  /*2a80*/  STG.E.U8 desc[UR36][R16.64], R3 ;  /* 0x0000000310007986 */ /* 0x0001e2000c101124 */
[----:B------:R-:W-:Y:S05]  /*2a90*/  BRA `(.L_x_30692) ;  /* 0x0000000800107947 */ /* 0x000fea0003800000 */
.L_x_30703:
        /* <DEDUP_REMOVED lines=13> */
.L_x_30707:
[----:B------:R-:W-:Y:S01]  /*2b70*/  IMAD.MOV.U32 R0, RZ, RZ, 0x7f ;  /* 0x0000007fff007424 */ /* 0x000fe200078e00ff */
[----:B------:R-:W-:-:S04]  /*2b80*/  ISETP.GT.U32.AND P0, PT, R2, 0x7f800000, PT ;  /* 0x7f8000000200780c */ /* 0x000fc80003f04070 */
[----:B------:R-:W-:-:S09]  /*2b90*/  SEL R0, R0, 0x7c, P0 ;  /* 0x0000007c00007807 */ /* 0x000fd20000000000 */
.L_x_30708:
[----:B------:R-:W-:Y:S05]  /*2ba0*/  BSYNC B0 ;  /* 0x0000000000007941 */ /* 0x000fea0003800000 */
.L_x_30706:
[----:B------:R-:W-:-:S04]  /*2bb0*/  LOP3.LUT R2, R3, 0x80000000, RZ, 0xc0, !PT ;  /* 0x8000000003027812 */ /* 0x000fc800078ec0ff */
[----:B------:R-:W-:-:S04]  /*2bc0*/  SHF.R.U32.HI R3, RZ, 0x18, R2 ;  /* 0x00000018ff037819 */ /* 0x000fc80000011602 */
[----:B------:R-:W-:-:S05]  /*2bd0*/  LOP3.LUT R3, R0, R3, RZ, 0xfc, !PT ;  /* 0x0000000300037212 */ /* 0x000fca00078efcff */
[----:B------:R0:W-:Y:S01]  /*2be0*/  STG.E.U8 desc[UR36][R16.64], R3 ;  /* 0x0000000310007986 */ /* 0x0001e2000c101124 */
[----:B------:R-:W-:Y:S05]  /*2bf0*/  BRA `(.L_x_30692) ;  /* 0x0000000400b87947 */ /* 0x000fea0003800000 */
.L_x_30702:
[----:B------:R-:W-:-:S05]  /*2c00*/  HADD2.F32 R0, -RZ, R3.H0_H0 ;  /* 0x20000003ff007230 */ /* 0x000fca0000004100 */
[----:B------:R-:W-:-:S05]  /*2c10*/  F2FP.BF16.F32.PACK_AB R0, RZ, R0 ;  /* 0x00000000ff00723e */ /* 0x000fca00000010ff */
[----:B------:R0:W-:Y:S01]  /*2c20*/  STG.E.U16 desc[UR36][R16.64], R0 ;  /* 0x0000000010007986 */ /* 0x0001e2000c101524 */
[----:B------:R-:W-:Y:S05]  /*2c30*/  BRA `(.L_x_30692) ;  /* 0x0000000400a87947 */ /* 0x000fea0003800000 */
.L_x_30699:
        /* <DEDUP_REMOVED lines=12> */
.L_x_30711:
        /* <DEDUP_REMOVED lines=17> */
.L_x_30714:
[----:B------:R-:W-:-:S04]  /*2e10*/  LOP3.LUT R2, R3, 0x80000000, RZ, 0xc0, !PT ;  /* 0x8000000003027812 */ /* 0x000fc800078ec0ff */
[----:B------:R-:W-:-:S04]  /*2e20*/  SHF.R.U32.HI R3, RZ, 0x18, R2 ;  /* 0x00000018ff037819 */ /* 0x000fc80000011602 */
[----:B------:R-:W-:-:S04]  /*2e30*/  LOP3.LUT R0, R0, R3, RZ, 0xfc, !PT ;  /* 0x0000000300007212 */ /* 0x000fc800078efcff */
[----:B------:R-:W-:-:S07]  /*2e40*/  PRMT R8, R0, 0x7610, R8 ;  /* 0x0000761000087816 */ /* 0x000fce0000000008 */
.L_x_30713:
[----:B------:R-:W-:Y:S05]  /*2e50*/  BSYNC B0 ;  /* 0x0000000000007941 */ /* 0x000fea0003800000 */
.L_x_30712:
[----:B------:R0:W-:Y:S01]  /*2e60*/  STG.E.U8 desc[UR36][R16.64], R8 ;  /* 0x0000000810007986 */ /* 0x0001e2000c101124 */
[----:B------:R-:W-:Y:S05]  /*2e70*/  BRA `(.L_x_30692) ;  /* 0x0000000400187947 */ /* 0x000fea0003800000 */
.L_x_30710:
        /* <DEDUP_REMOVED lines=17> */
.L_x_30717:
[----:B------:R-:W-:-:S04]  /*2f90*/  LOP3.LUT R2, R3, 0x80000000, RZ, 0xc0, !PT ;  /* 0x8000000003027812 */ /* 0x000fc800078ec0ff */
[----:B------:R-:W-:-:S04]  /*2fa0*/  SHF.R.U32.HI R3, RZ, 0x18, R2 ;  /* 0x00000018ff037819 */ /* 0x000fc80000011602 */
[----:B------:R-:W-:-:S04]  /*2fb0*/  LOP3.LUT R0, R0, R3, RZ, 0xfc, !PT ;  /* 0x0000000300007212 */ /* 0x000fc800078efcff */
[----:B------:R-:W-:-:S07]  /*2fc0*/  PRMT R8, R0, 0x7610, R8 ;  /* 0x0000761000087816 */ /* 0x000fce0000000008 */
.L_x_30716:
[----:B------:R-:W-:Y:S05]  /*2fd0*/  BSYNC B0 ;  /* 0x0000000000007941 */ /* 0x000fea0003800000 */
.L_x_30715:
[----:B------:R0:W-:Y:S01]  /*2fe0*/  STG.E.U8 desc[UR36][R16.64], R8 ;  /* 0x0000000810007986 */ /* 0x0001e2000c101124 */
[----:B------:R-:W-:Y:S05]  /*2ff0*/  BRA `(.L_x_30692) ;  /* 0x0000000000b87947 */ /* 0x000fea0003800000 */
.L_x_30709:
        /* <DEDUP_REMOVED lines=22> */
.L_x_30691:
        /* <DEDUP_REMOVED lines=16> */
.L_x_30720:
[----:B------:R-:W-:Y:S05]  /*3260*/  BRA `(.L_x_30692) ;  /* 0x00000000001c7947 */ /* 0x000fea0003800000 */
.L_x_30719:
[----:B------:R-:W-:-:S06]  /*3270*/  HADD2.F32 R3, -RZ, R3.H0_H0 ;  /* 0x20000003ff037230 */ /* 0x000fcc0000004100 */
[----:B------:R-:W0:Y:S02]  /*3280*/  F2I.U64.TRUNC R2, R3 ;  /* 0x0000000300027311 */ /* 0x000e24000020d800 */
[----:B0-----:R0:W-:Y:S01]  /*3290*/  STG.E.64 desc[UR36][R16.64], R2 ;  /* 0x0000000210007986 */ /* 0x0011e2000c101b24 */
[----:B------:R-:W-:Y:S05]  /*32a0*/  BRA `(.L_x_30692) ;  /* 0x00000000000c7947 */ /* 0x000fea0003800000 */
.L_x_30718:
[----:B------:R-:W-:-:S06]  /*32b0*/  HADD2.F32 R3, -RZ, R3.H0_H0 ;  /* 0x20000003ff037230 */ /* 0x000fcc0000004100 */
[----:B------:R-:W0:Y:S02]  /*32c0*/  F2I.FTZ.U32.TRUNC.NTZ R3, R3 ;  /* 0x0000000300037305 */ /* 0x000e24000021f000 */
[----:B0-----:R0:W-:Y:S02]  /*32d0*/  STG.E desc[UR36][R16.64], R3 ;  /* 0x0000000310007986 */ /* 0x0011e4000c101924 */
.L_x_30692:
[----:B------:R-:W-:-:S04]  /*32e0*/  IMAD R18, R23, 0x200, R18 ;  /* 0x0000020017127824 */ /* 0x000fc800078e0212 */
[----:B------:R-:W-:-:S07]  /*32f0*/  VIADD R19, R18, 0x80 ;  /* 0x0000008012137836 */ /* 0x000fce0000000000 */
.L_x_30652:
[----:B------:R-:W-:Y:S05]  /*3300*/  BSYNC B6 ;  /* 0x0000000000067941 */ /* 0x000fea0003800000 */
.L_x_30651:
        /* <DEDUP_REMOVED lines=307> */
.L_x_30723:
        /* <DEDUP_REMOVED lines=22> */
.L_x_30727:
[----:B------:R-:W2:Y:S02]  /*47a0*/  LDG.E.U8 R2, desc[UR36][R2.64] ;  /* 0x0000002402027981 */ /* 0x000ea4000c1e1100 */
[----:B--2---:R-:W-:-:S04]  /*47b0*/  I2FP.F32.U32 R0, R2 ;  /* 0x0000000200007245 */ /* 0x004fc80000201000 */
[----:B------:R-:W-:Y:S01]  /*47c0*/  F2FP.F16.F32.PACK_AB R0, RZ, R0 ;  /* 0x00000000ff00723e */ /* 0x000fe200000000ff */
[----:B------:R-:W-:Y:S06]  /*47d0*/  BRA `(.L_x_30729) ;  /* 0x0000000c00887947 */ /* 0x000fec0003800000 */
.L_x_30726:
        /* <DEDUP_REMOVED lines=10> */
.L_x_30731:
[----:B------:R-:W2:Y:S02]  /*4880*/  LDG.E R2, desc[UR36][R2.64] ;  /* 0x0000002402027981 */ /* 0x000ea4000c1e1900 */
[----:B--2---:R-:W-:-:S04]  /*4890*/  I2FP.F32.S32 R0, R2 ;  /* 0x0000000200007245 */ /* 0x004fc80000201400 */
[----:B------:R-:W-:Y:S01]  /*48a0*/  F2FP.F16.F32.PACK_AB R0, RZ, R0 ;  /* 0x00000000ff00723e */ /* 0x000fe200000000ff */
[----:B------:R-:W-:Y:S06]  /*48b0*/  BRA `(.L_x_30729) ;  /* 0x0000000c00507947 */ /* 0x000fec0003800000 */
.L_x_30730:
[----:B------:R-:W2:Y:S02]  /*48c0*/  LDG.E.U16 R2, desc[UR36][R2.64] ;  /* 0x0000002402027981 */ /* 0x000ea4000c1e1500 */
[----:B--2---:R-:W0:Y:S02]  /*48d0*/  I2F.S16 R0, R2 ;  /* 0x0000000200007306 */ /* 0x004e240000101400 */
[----:B0-----:R-:W-:Y:S01]  /*48e0*/  F2FP.F16.F32.PACK_AB R0, RZ, R0 ;  /* 0x00000000ff00723e */ /* 0x001fe200000000ff */
[----:B------:R-:W-:Y:S06]  /*48f0*/  BRA `(.L_x_30729) ;  /* 0x0000000c00407947 */ /* 0x000fec0003800000 */
.L_x_30725:
        /* <DEDUP_REMOVED lines=9> */
.L_x_30733:
[----:B------:R0:W5:Y:S01]  /*4990*/  LDG.E.U16 R0, desc[UR36][R2.64] ;  /* 0x0000002402007981 */ /* 0x000162000c1e1500 */
[----:B------:R-:W-:Y:S05]  /*49a0*/  BRA `(.L_x_30729) ;  /* 0x0000000c00147947 */ /* 0x000fea0003800000 */
.L_x_30732:
        /* <DEDUP_REMOVED lines=9> */
.L_x_30735:
[----:B------:R1:W5:Y:S01]  /*4a40*/  LDG.E.U16 R0, desc[UR36][R2.64] ;  /* 0x0000002402007981 */ /* 0x000362000c1e1500 */
[----:B------:R-:W-:Y:S05]  /*4a50*/  BRA `(.L_x_30729) ;  /* 0x0000000800e87947 */ /* 0x000fea0003800000 */
.L_x_30734:
        /* <DEDUP_REMOVED lines=8> */
.L_x_30724:
        /* <DEDUP_REMOVED lines=13> */
.L_x_30738:
        /* <DEDUP_REMOVED lines=8> */
.L_x_30737:
        /* <DEDUP_REMOVED lines=28> */
.L_x_30740:
        /* <DEDUP_REMOVED lines=15> */
.L_x_30739:
[----:B------:R-:W2:Y:S02]  /*4ee0*/  LDG.E.U16 R0, desc[UR36][R2.64] ;  /* 0x0000002402007981 */ /* 0x000ea4000c1e1500 */
[----:B--2---:R-:W-:-:S05]  /*4ef0*/  IMAD.U32 R0, R0, 0x10000, RZ ;  /* 0x0001000000007824 */ /* 0x004fca00078e00ff */
[----:B------:R-:W-:Y:S01]  /*4f00*/  F2FP.F16.F32.PACK_AB R0, RZ, R0 ;  /* 0x00000000ff00723e */ /* 0x000fe200000000ff */
[----:B------:R-:W-:Y:S06]  /*4f10*/  BRA `(.L_x_30729) ;  /* 0x0000000400b87947 */ /* 0x000fec0003800000 */
.L_x_30736:
        /* <DEDUP_REMOVED lines=12> */
.L_x_30743:
        /* <DEDUP_REMOVED lines=21> */
.L_x_30747:
[----:B------:R-:W-:Y:S05]  /*5130*/  BSYNC B1 ;  /* 0x0000000000017941 */ /* 0x000fea0003800000 */
.L_x_30746:
[----:B------:R-:W-:Y:S01]  /*5140*/  LEA R3, R0, 0x3b800000, 0x17 ;  /* 0x3b80000000037811 */ /* 0x000fe200078eb8ff */
[----:B------:R-:W-:-:S05]  /*5150*/  IMAD.SHL.U32 R0, R2, 0x100000, RZ ;  /* 0x0010000002007824 */ /* 0x000fca00078e00ff */
[----:B------:R-:W-:-:S07]  /*5160*/  LOP3.LUT R0, R3, R0, R4, 0xfe, !PT ;  /* 0x0000000003007212 */ /* 0x000fce00078efe04 */
.L_x_30745:
[----:B------:R-:W-:Y:S05]  /*5170*/  BSYNC B0 ;  /* 0x0000000000007941 */ /* 0x000fea0003800000 */
.L_x_30744:
[----:B------:R-:W-:Y:S01]  /*5180*/  F2FP.F16.F32.PACK_AB R0, RZ, R0 ;  /* 0x00000000ff00723e */ /* 0x000fe200000000ff */
[----:B------:R-:W-:Y:S06]  /*5190*/  BRA `(.L_x_30729) ;  /* 0x0000000400187947 */ /* 0x000fec0003800000 */
.L_x_30742:
        /* <DEDUP_REMOVED lines=21> */
.L_x_30751:
[----:B------:R-:W-:Y:S05]  /*52f0*/  BSYNC B1 ;  /* 0x0000000000017941 */ /* 0x000fea0003800000 */
.L_x_30750:
[----:B------:R-:W-:Y:S01]  /*5300*/  LEA R3, R0, 0x37800000, 0x17 ;  /* 0x3780000000037811 */ /* 0x000fe200078eb8ff */
[----:B------:R-:W-:-:S05]  /*5310*/  IMAD.SHL.U32 R0, R2, 0x200000, RZ ;  /* 0x0020000002007824 */ /* 0x000fca00078e00ff */
[----:B------:R-:W-:-:S07]  /*5320*/  LOP3.LUT R0, R3, R0, R4, 0xfe, !PT ;  /* 0x0000000003007212 */ /* 0x000fce00078efe04 */
.L_x_30749:
[----:B------:R-:W-:Y:S05]  /*5330*/  BSYNC B0 ;  /* 0x0000000000007941 */ /* 0x000fea0003800000 */
.L_x_30748:
[----:B------:R-:W-:Y:S01]  /*5340*/  F2FP.F16.F32.PACK_AB R0, RZ, R0 ;  /* 0x00000000ff00723e */ /* 0x000fe200000000ff */
[----:B------:R-:W-:Y:S06]  /*5350*/  BRA `(.L_x_30729) ;  /* 0x0000000000a87947 */ /* 0x000fec0003800000 */
.L_x_30741:
        /* <DEDUP_REMOVED lines=14> */
.L_x_30755:
[----:B------:R-:W-:Y:S05]  /*5440*/  BSYNC B0 ;  /* 0x0000000000007941 */ /* 0x000fea0003800000 */
.L_x_30754:
[----:B------:R-:W-:Y:S01]  /*5450*/  F2FP.F16.F32.PACK_AB R0, RZ, R0 ;  /* 0x00000000ff00723e */ /* 0x000fe200000000ff */
[----:B------:R-:W-:Y:S06]  /*5460*/  BRA `(.L_x_30729) ;  /* 0x0000000000647947 */ /* 0x000fec0003800000 */
.L_x_30728:
        /* <DEDUP_REMOVED lines=16> */
.L_x_30756:
[----:B------:R-:W-:Y:S01]  /*5570*/  PRMT R0, RZ, 0x7610, R0 ;  /* 0x00007610ff007816 */ /* 0x000fe20000000000 */
[----:B------:R-:W-:Y:S06]  /*5580*/  BRA `(.L_x_30729) ;  /* 0x00000000001c7947 */ /* 0x000fec0003800000 */
.L_x_30753:
[----:B------:R-:W2:Y:S02]  /*5590*/  LDG.E.64 R2, desc[UR36][R2.64] ;  /* 0x0000002402027981 */ /* 0x000ea4000c1e1b00 */
[----:B--2---:R-:W0:Y:S02]  /*55a0*/  I2F.U64 R0, R2 ;  /* 0x0000000200007312 */ /* 0x004e240000301000 */
[----:B0-----:R-:W-:Y:S01]  /*55b0*/  F2FP.F16.F32.PACK_AB R0, RZ, R0 ;  /* 0x00000000ff00723e */ /* 0x001fe200000000ff */
[----:B------:R-:W-:Y:S06]  /*55c0*/  BRA `(.L_x_30729) ;  /* 0x00000000000c7947 */ /* 0x000fec0003800000 */
.L_x_30752:
[----:B------:R-:W2:Y:S02]  /*55d0*/  LDG.E R2, desc[UR36][R2.64] ;  /* 0x0000002402027981 */ /* 0x000ea4000c1e1900 */
[----:B--2---:R-:W-:-:S04]  /*55e0*/  I2FP.F32.U32 R0, R2 ;  /* 0x0000000200007245 */ /* 0x004fc80000201000 */
[----:B------:R-:W-:-:S07]  /*55f0*/  F2FP.F16.F32.PACK_AB R0, RZ, R0 ;  /* 0x00000000ff00723e */ /* 0x000fce00000000ff */
.L_x_30729:
        /* <DEDUP_REMOVED lines=20> */
.L_x_30760:
[----:B------:R-:W-:-:S06]  /*5740*/  HADD2.F32 R3, -RZ, R2.H0_H0 ;  /* 0x20000002ff037230 */ /* 0x000fcc0000004100 */
[----:B------:R-:W0:Y:S02]  /*5750*/  F2I.S64.TRUNC R2, R3 ;  /* 0x0000000300027311 */ /* 0x000e24000020d900 */
[----:B0-----:R0:W-:Y:S01]  /*5760*/  STG.E.U8 desc[UR36][R16.64], R2 ;  /* 0x0000000210007986 */ /* 0x0011e2000c101124 */
[----:B------:R-:W-:Y:S05]  /*5770*/  BRA `(.L_x_30762) ;  /* 0x0000000c00847947 */ /* 0x000fea0003800000 */
.L_x_30759:
        /* <DEDUP_REMOVED lines=10> */
.L_x_30764:
[----:B------:R-:W-:-:S04]  /*5820*/  HADD2.F32 R2, -RZ, R2.H0_H0 ;  /* 0x20000002ff027230 */ /* 0x000fc80000004100 */
[----:B------:R-:W0:Y:S02]  /*5830*/  F2I.FTZ.TRUNC.NTZ R3, R2 ;  /* 0x0000000200037305 */ /* 0x000e24000021f100 */
[----:B0-----:R0:W-:Y:S01]  /*5840*/  STG.E desc[UR36][R16.64], R3 ;  /* 0x0000000310007986 */ /* 0x0011e2000c101924 */
[----:B------:R-:W-:Y:S05]  /*5850*/  BRA `(.L_x_30762) ;  /* 0x0000000c004c7947 */ /* 0x000fea0003800000 */
.L_x_30763:
[----:B------:R-:W-:-:S04]  /*5860*/  HADD2.F32 R2, -RZ, R2.H0_H0 ;  /* 0x20000002ff027230 */ /* 0x000fc80000004100 */
[----:B------:R-:W0:Y:S02]  /*5870*/  F2I.FTZ.TRUNC.NTZ R3, R2 ;  /* 0x0000000200037305 */ /* 0x000e24000021f100 */
[----:B0-----:R0:W-:Y:S01]  /*5880*/  STG.E.U16 desc[UR36][R16.64], R3 ;  /* 0x0000000310007986 */ /* 0x0011e2000c101524 */
[----:B------:R-:W-:Y:S05]  /*5890*/  BRA `(.L_x_30762) ;  /* 0x0000000c003c7947 */ /* 0x000fea0003800000 */
.L_x_30758:
        /* <DEDUP_REMOVED lines=9> */
.L_x_30766:
[----:B------:R0:W-:Y:S01]  /*5930*/  STG.E.U16 desc[UR36][R16.64], R2 ;  /* 0x0000000210007986 */ /* 0x0001e2000c101524 */
[----:B------:R-:W-:Y:S05]  /*5940*/  BRA `(.L_x_30762) ;  /* 0x0000000c00107947 */ /* 0x000fea0003800000 */
.L_x_30765:
        /* <DEDUP_REMOVED lines=10> */
.L_x_30768:
[----:B------:R-:W-:-:S05]  /*59f0*/  HADD2.F32 R0, -RZ, R2.H0_H0 ;  /* 0x20000002ff007230 */ /* 0x000fca0000004100 */
[----:B------:R-:W-:-:S04]  /*5a00*/  F2FP.F16.F32.PACK_AB R0, RZ, R0 ;  /* 0x00000000ff00723e */ /* 0x000fc800000000ff */
[----:B------:R-:W-:-:S05]  /*5a10*/  PRMT R0, R0, 0x5410, RZ ;  /* 0x0000541000007816 */ /* 0x000fca00000000ff */
[----:B------:R0:W-:Y:S01]  /*5a20*/  STG.E desc[UR36][R16.64], R0 ;  /* 0x0000000010007986 */ /* 0x0001e2000c101924 */
[----:B------:R-:W-:Y:S05]  /*5a30*/  BRA `(.L_x_30762) ;  /* 0x0000000800d47947 */ /* 0x000fea0003800000 */
.L_x_30767:
[----:B------:R-:W-:-:S05]  /*5a40*/  HADD2.F32 R2, -RZ, R2.H0_H0 ;  /* 0x20000002ff027230 */ /* 0x000fca0000004100 */
[----:B------:R-:W-:-:S06]  /*5a50*/  FMUL.FTZ R2, R2, 1 ;  /* 0x3f80000002027820 */ /* 0x000fcc0000410000 */
[----:B------:R-:W0:Y:S02]  /*5a60*/  F2F.F64.F32 R2, R2 ;  /* 0x0000000200027310 */ /* 0x000e240000201800 */
[----:B0-----:R0:W-:Y:S01]  /*5a70*/  STG.E.64 desc[UR36][R16.64], R2 ;  /* 0x0000000210007986 */ /* 0x0011e2000c101b24 */
[----:B------:R-:W-:Y:S05]  /*5a80*/  BRA `(.L_x_30762) ;  /* 0x0000000800c07947 */ /* 0x000fea0003800000 */
.L_x_30757:
        /* <DEDUP_REMOVED lines=13> */
.L_x_30771:
[----:B------:R-:W-:Y:S01]  /*5b60*/  HADD2.F32 R2, -RZ, R2.H0_H0 ;  /* 0x20000002ff027230 */ /* 0x000fe20000004100 */
[----:B------:R-:W-:-:S04]  /*5b70*/  CS2R R6, SRZ ;  /* 0x0000000000067805 */ /* 0x000fc8000001ff00 */
[----:B------:R-:W-:-:S04]  /*5b80*/  FMUL.FTZ R2, R2, 1 ;  /* 0x3f80000002027820 */ /* 0x000fc80000410000 */
[----:B------:R-:W0:Y:S02]  /*5b90*/  F2F.F64.F32 R4, R2 ;  /* 0x0000000200047310 */ /* 0x000e240000201800 */
[----:B0-----:R0:W-:Y:S01]  /*5ba0*/  STG.E.128 desc[UR36][R16.64], R4 ;  /* 0x0000000410007986 */ /* 0x0011e2000c101d24 */
[----:B------:R-:W-:Y:S05]  /*5bb0*/  BRA `(.L_x_30762) ;  /* 0x0000000800747947 */ /* 0x000fea0003800000 */
.L_x_30770:
        /* <DEDUP_REMOVED lines=21> */
.L_x_30775:
[----:B------:R-:W-:Y:S05]  /*5d10*/  BSYNC B0 ;  /* 0x0000000000007941 */ /* 0x000fea0003800000 */
.L_x_30774:
[----:B------:R-:W-:-:S05]  /*5d20*/  LOP3.LUT R3, R0, R3, RZ, 0xfc, !PT ;  /* 0x0000000300037212 */ /* 0x000fca00078efcff */
[----:B------:R0:W-:Y:S01]  /*5d30*/  STG.E.U8 desc[UR36][R16.64], R3 ;  /* 0x0000000310007986 */ /* 0x0001e2000c101124 */
[----:B------:R-:W-:Y:S05]  /*5d40*/  BRA `(.L_x_30762) ;  /* 0x0000000800107947 */ /* 0x000fea0003800000 */
.L_x_30773:
        /* <DEDUP_REMOVED lines=13> */
.L_x_30777:
[----:B------:R-:W-:Y:S01]  /*5e20*/  IMAD.MOV.U32 R0, RZ, RZ, 0x7f ;  /* 0x0000007fff007424 */ /* 0x000fe200078e00ff */
[----:B------:R-:W-:-:S04]  /*5e30*/  ISETP.GT.U32.AND P0, PT, R2, 0x7f800000, PT ;  /* 0x7f8000000200780c */ /* 0x000fc80003f04070 */
[----:B------:R-:W-:-:S09]  /*5e40*/  SEL R0, R0, 0x7c, P0 ;  /* 0x0000007c00007807 */ /* 0x000fd20000000000 */
.L_x_30778:
[----:B------:R-:W-:Y:S05]  /*5e50*/  BSYNC B0 ;  /* 0x0000000000007941 */ /* 0x000fea0003800000 */
.L_x_30776:
[----:B------:R-:W-:-:S04]  /*5e60*/  LOP3.LUT R2, R3, 0x80000000, RZ, 0xc0, !PT ;  /* 0x8000000003027812 */ /* 0x000fc800078ec0ff */
[----:B------:R-:W-:-:S04]  /*5e70*/  SHF.R.U32.HI R3, RZ, 0x18, R2 ;  /* 0x00000018ff037819 */ /* 0x000fc80000011602 */
[----:B------:R-:W-:-:S05]  /*5e80*/  LOP3.LUT R3, R0, R3, RZ, 0xfc, !PT ;  /* 0x0000000300037212 */ /* 0x000fca00078efcff */
[----:B------:R0:W-:Y:S01]  /*5e90*/  STG.E.U8 desc[UR36][R16.64], R3 ;  /* 0x0000000310007986 */ /* 0x0001e2000c101124 */
[----:B------:R-:W-:Y:S05]  /*5ea0*/  BRA `(.L_x_30762) ;  /* 0x0000000400b87947 */ /* 0x000fea0003800000 */
.L_x_30772:
[----:B------:R-:W-:-:S05]  /*5eb0*/  HADD2.F32 R0, -RZ, R2.H0_H0 ;  /* 0x20000002ff007230 */ /* 0x000fca0000004100 */
[----:B------:R-:W-:-:S05]  /*5ec0*/  F2FP.BF16.F32.PACK_AB R0, RZ, R0 ;  /* 0x00000000ff00723e */ /* 0x000fca00000010ff */
[----:B------:R0:W-:Y:S01]  /*5ed0*/  STG.E.U16 desc[UR36][R16.64], R0 ;  /* 0x0000000010007986 */ /* 0x0001e2000c101524 */
[----:B------:R-:W-:Y:S05]  /*5ee0*/  BRA `(.L_x_30762) ;  /* 0x0000000400a87947 */ /* 0x000fea0003800000 */
.L_x_30769:
        /* <DEDUP_REMOVED lines=12> */
.L_x_30781:
        /* <DEDUP_REMOVED lines=17> */
.L_x_30784:
[----:B------:R-:W-:-:S04]  /*60c0*/  LOP3.LUT R2, R3, 0x80000000, RZ, 0xc0, !PT ;  /* 0x8000000003027812 */ /* 0x000fc800078ec0ff */
[----:B------:R-:W-:-:S04]  /*60d0*/  SHF.R.U32.HI R3, RZ, 0x18, R2 ;  /* 0x00000018ff037819 */ /* 0x000fc80000011602 */
[----:B------:R-:W-:-:S04]  /*60e0*/  LOP3.LUT R0, R0, R3, RZ, 0xfc, !PT ;  /* 0x0000000300007212 */ /* 0x000fc800078efcff */
[----:B------:R-:W-:-:S07]  /*60f0*/  PRMT R8, R0, 0x7610, R8 ;  /* 0x0000761000087816 */ /* 0x000fce0000000008 */
.L_x_30783:
[----:B------:R-:W-:Y:S05]  /*6100*/  BSYNC B0 ;  /* 0x0000000000007941 */ /* 0x000fea0003800000 */
.L_x_30782:
[----:B------:R3:W-:Y:S01]  /*6110*/  STG.E.U8 desc[UR36][R16.64], R8 ;  /* 0x0000000810007986 */ /* 0x0007e2000c101124 */
[----:B------:R-:W-:Y:S05]  /*6120*/  BRA `(.L_x_30762) ;  /* 0x0000000400187947 */ /* 0x000fea0003800000 */
.L_x_30780:
        /* <DEDUP_REMOVED lines=17> */
.L_x_30787:
[----:B------:R-:W-:-:S04]  /*6240*/  LOP3.LUT R2, R3, 0x80000000, RZ, 0xc0, !PT ;  /* 0x8000000003027812 */ /* 0x000fc800078ec0ff */
[----:B------:R-:W-:-:S04]  /*6250*/  SHF.R.U32.HI R3, RZ, 0x18, R2 ;  /* 0x00000018ff037819 */ /* 0x000fc80000011602 */
[----:B------:R-:W-:-:S04]  /*6260*/  LOP3.LUT R0, R0, R3, RZ, 0xfc, !PT ;  /* 0x0000000300007212 */ /* 0x000fc800078efcff */
[----:B------:R-:W-:-:S07]  /*6270*/  PRMT R8, R0, 0x7610, R8 ;  /* 0x0000761000087816 */ /* 0x000fce0000000008 */
.L_x_30786:
[----:B------:R-:W-:Y:S05]  /*6280*/  BSYNC B0 ;  /* 0x0000000000007941 */ /* 0x000fea0003800000 */
.L_x_30785:
[----:B------:R0:W-:Y:S01]  /*6290*/  STG.E.U8 desc[UR36][R16.64], R8 ;  /* 0x0000000810007986 */ /* 0x0001e2000c101124 */
[----:B------:R-:W-:Y:S05]  /*62a0*/  BRA `(.L_x_30762) ;  /* 0x0000000000b87947 */ /* 0x000fea0003800000 */
.L_x_30779:
        /* <DEDUP_REMOVED lines=22> */
.L_x_30761:
        /* <DEDUP_REMOVED lines=16> */
.L_x_30790:
[----:B------:R-:W-:Y:S05]  /*6510*/  BRA `(.L_x_30762) ;  /* 0x00000000001c7947 */ /* 0x000fea0003800000 */
.L_x_30789:
[----:B------:R-:W-:-:S06]  /*6520*/  HADD2.F32 R2, -RZ, R2.H0_H0 ;  /* 0x20000002ff027230 */ /* 0x000fcc0000004100 */
[----:B------:R-:W0:Y:S02]  /*6530*/  F2I.U64.TRUNC R2, R2 ;  /* 0x0000000200027311 */ /* 0x000e24000020d800 */
[----:B0-----:R2:W-:Y:S01]  /*6540*/  STG.E.64 desc[UR36][R16.64], R2 ;  /* 0x0000000210007986 */ /* 0x0015e2000c101b24 */
[----:B------:R-:W-:Y:S05]  /*6550*/  BRA `(.L_x_30762) ;  /* 0x00000000000c7947 */ /* 0x000fea0003800000 */
.L_x_30788:
[----:B------:R-:W-:-:S04]  /*6560*/  HADD2.F32 R2, -RZ, R2.H0_H0 ;  /* 0x20000002ff027230 */ /* 0x000fc80000004100 */
[----:B------:R-:W0:Y:S02]  /*6570*/  F2I.FTZ.U32.TRUNC.NTZ R3, R2 ;  /* 0x0000000200037305 */ /* 0x000e24000021f000 */
[----:B0-----:R0:W-:Y:S02]  /*6580*/  STG.E desc[UR36][R16.64], R3 ;  /* 0x0000000310007986 */ /* 0x0011e4000c101924 */
.L_x_30762:
[----:B------:R-:W-:-:S07]  /*6590*/  VIADD R19, R19, 0x80 ;  /* 0x0000008013137836 */ /* 0x000fce0000000000 */
.L_x_30722:
[----:B------:R-:W-:Y:S05]  /*65a0*/  BSYNC B6 ;  /* 0x0000000000067941 */ /* 0x000fea0003800000 */
.L_x_30721:
        /* <DEDUP_REMOVED lines=307> */
.L_x_30793:
        /* <DEDUP_REMOVED lines=22> */
.L_x_30797:
[----:B------:R-:W2:Y:S02]  /*7a40*/  LDG.E.U8 R2, desc[UR36][R2.64] ;  /* 0x0000002402027981 */ /* 0x000ea4000c1e1100 */
[----:B--2---:R-:W-:-:S04]  /*7a50*/  I2FP.F32.U32 R0, R2 ;  /* 0x0000000200007245 */ /* 0x004fc80000201000 */
[----:B------:R-:W-:Y:S01]  /*7a60*/  F2FP.F16.F32.PACK_AB R0, RZ, R0 ;  /* 0x00000000ff00723e */ /* 0x000fe200000000ff */
[----:B------:R-:W-:Y:S06]  /*7a70*/  BRA `(.L_x_30799) ;  /* 0x0000000c00887947 */ /* 0x000fec0003800000 */
.L_x_30796:
        /* <DEDUP_REMOVED lines=10> */
.L_x_30801:
[----:B------:R-:W2:Y:S02]  /*7b20*/  LDG.E R2, desc[UR36][R2.64] ;  /* 0x0000002402027981 */ /* 0x000ea4000c1e1900 */
[----:B--2---:R-:W-:-:S04]  /*7b30*/  I2FP.F32.S32 R0, R2 ;  /* 0x0000000200007245 */ /* 0x004fc80000201400 */
[----:B------:R-:W-:Y:S01]  /*7b40*/  F2FP.F16.F32.PACK_AB R0, RZ, R0 ;  /* 0x00000000ff00723e */ /* 0x000fe200000000ff */
[----:B------:R-:W-:Y:S06]  /*7b50*/  BRA `(.L_x_30799) ;  /* 0x0000000c00507947 */ /* 0x000fec0003800000 */
.L_x_30800:
[----:B------:R-:W2:Y:S02]  /*7b60*/  LDG.E.U16 R2, desc[UR36][R2.64] ;  /* 0x0000002402027981 */ /* 0x000ea4000c1e1500 */
[----:B--2---:R-:W0:Y:S02]  /*7b70*/  I2F.S16 R0, R2 ;  /* 0x0000000200007306 */ /* 0x004e240000101400 */
[----:B0-----:R-:W-:Y:S01]  /*7b80*/  F2FP.F16.F32.PACK_AB R0, RZ, R0 ;  /* 0x00000000ff00723e */ /* 0x001fe200000000ff */
[----:B------:R-:W-:Y:S06]  /*7b90*/  BRA `(.L_x_30799) ;  /* 0x0000000c00407947 */ /* 0x000fec0003800000 */
.L_x_30795:
        /* <DEDUP_REMOVED lines=9> */
.L_x_30803:
[----:B------:R1:W5:Y:S01]  /*7c30*/  LDG.E.U16 R0, desc[UR36][R2.64] ;  /* 0x0000002402007981 */ /* 0x000362000c1e1500 */
[----:B------:R-:W-:Y:S05]  /*7c40*/  BRA `(.L_x_30799) ;  /* 0x0000000c00147947 */ /* 0x000fea0003800000 */
.L_x_30802:
        /* <DEDUP_REMOVED lines=9> */
.L_x_30805:
[----:B------:R0:W5:Y:S01]  /*7ce0*/  LDG.E.U16 R0, desc[UR36][R2.64] ;  /* 0x0000002402007981 */ /* 0x000162000c1e1500 */
[----:B------:R-:W-:Y:S05]  /*7cf0*/  BRA `(.L_x_30799) ;  /* 0x0000000800e87947 */ /* 0x000fea0003800000 */
.L_x_30804:
        /* <DEDUP_REMOVED lines=8> */
.L_x_30794:
        /* <DEDUP_REMOVED lines=13> */
.L_x_30808:
        /* <DEDUP_REMOVED lines=8> */
.L_x_30807:
        /* <DEDUP_REMOVED lines=28> */
.L_x_30810:
        /* <DEDUP_REMOVED lines=15> */
.L_x_30809:
[----:B------:R-:W2:Y:S02]  /*8180*/  LDG.E.U16 R0, desc[UR36][R2.64] ;  /* 0x0000002402007981 */ /* 0x000ea4000c1e1500 */
[----:B--2---:R-:W-:-:S05]  /*8190*/  IMAD.U32 R0, R0, 0x10000, RZ ;  /* 0x0001000000007824 */ /* 0x004fca00078e00ff */
[----:B------:R-:W-:Y:S01]  /*81a0*/  F2FP.F16.F32.PACK_AB R0, RZ, R0 ;  /* 0x00000000ff00723e */ /* 0x000fe200000000ff */
[----:B------:R-:W-:Y:S06]  /*81b0*/  BRA `(.L_x_30799) ;  /* 0x0000000400b87947 */ /* 0x000fec0003800000 */
.L_x_30806:
        /* <DEDUP_REMOVED lines=12> */
.L_x_30813:
        /* <DEDUP_REMOVED lines=21> */
.L_x_30817:
[----:B------:R-:W-:Y:S05]  /*83d0*/  BSYNC B1 ;  /* 0x0000000000017941 */ /* 0x000fea0003800000 */
.L_x_30816:
[----:B------:R-:W-:Y:S01]  /*83e0*/  LEA R3, R0, 0x3b800000, 0x17 ;  /* 0x3b80000000037811 */ /* 0x000fe200078eb8ff */
[----:B------:R-:W-:-:S05]  /*83f0*/  IMAD.SHL.U32 R0, R2, 0x100000, RZ ;  /* 0x0010000002007824 */ /* 0x000fca00078e00ff */
[----:B------:R-:W-:-:S07]  /*8400*/  LOP3.LUT R0, R3, R0, R4, 0xfe, !PT ;  /* 0x0000000003007212 */ /* 0x000fce00078efe04 */
.L_x_30815:
[----:B------:R-:W-:Y:S05]  /*8410*/  BSYNC B0 ;  /* 0x0000000000007941 */ /* 0x000fea0003800000 */
.L_x_30814:
[----:B------:R-:W-:Y:S01]  /*8420*/  F2FP.F16.F32.PACK_AB R0, RZ, R0 ;  /* 0x00000000ff00723e */ /* 0x000fe200000000ff */
[----:B------:R-:W-:Y:S06]  /*8430*/  BRA `(.L_x_30799) ;  /* 0x0000000400187947 */ /* 0x000fec0003800000 */
.L_x_30812:
        /* <DEDUP_REMOVED lines=21> */
.L_x_30821:
[----:B------:R-:W-:Y:S05]  /*8590*/  BSYNC B1 ;  /* 0x0000000000017941 */ /* 0x000fea0003800000 */
.L_x_30820:
[----:B------:R-:W-:Y:S01]  /*85a0*/  LEA R3, R0, 0x37800000, 0x17 ;  /* 0x3780000000037811 */ /* 0x000fe200078eb8ff */
[----:B------:R-:W-:-:S05]  /*85b0*/  IMAD.SHL.U32 R0, R2, 0x200000, RZ ;  /* 0x0020000002007824 */ /* 0x000fca00078e00ff */
[----:B------:R-:W-:-:S07]  /*85c0*/  LOP3.LUT R0, R3, R0, R4, 0xfe, !PT ;  /* 0x0000000003007212 */ /* 0x000fce00078efe04 */
.L_x_30819:
[----:B------:R-:W-:Y:S05]  /*85d0*/  BSYNC B0 ;  /* 0x0000000000007941 */ /* 0x000fea0003800000 */
.L_x_30818:
[----:B------:R-:W-:Y:S01]  /*85e0*/  F2FP.F16.F32.PACK_AB R0, RZ, R0 ;  /* 0x00000000ff00723e */ /* 0x000fe200000000ff */
[----:B------:R-:W-:Y:S06]  /*85f0*/  BRA `(.L_x_30799) ;  /* 0x0000000000a87947 */ /* 0x000fec0003800000 */
.L_x_30811:
        /* <DEDUP_REMOVED lines=14> */
.L_x_30825:
[----:B------:R-:W-:Y:S05]  /*86e0*/  BSYNC B0 ;  /* 0x0000000000007941 */ /* 0x000fea0003800000 */
.L_x_30824:
[----:B------:R-:W-:Y:S01]  /*86f0*/  F2FP.F16.F32.PACK_AB R0, RZ, R0 ;  /* 0x00000000ff00723e */ /* 0x000fe200000000ff */
[----:B------:R-:W-:Y:S06]  /*8700*/  BRA `(.L_x_30799) ;  /* 0x0000000000647947 */ /* 0x000fec0003800000 */
.L_x_30798:
        /* <DEDUP_REMOVED lines=16> */
.L_x_30826:
[----:B------:R-:W-:Y:S01]  /*8810*/  PRMT R0, RZ, 0x7610, R0 ;  /* 0x00007610ff007816 */ /* 0x000fe20000000000 */
[----:B------:R-:W-:Y:S06]  /*8820*/  BRA `(.L_x_30799) ;  /* 0x00000000001c7947 */ /* 0x000fec0003800000 */
.L_x_30823:
[----:B------:R-:W2:Y:S02]  /*8830*/  LDG.E.64 R2, desc[UR36][R2.64] ;  /* 0x0000002402027981 */ /* 0x000ea4000c1e1b00 */
[----:B--2---:R-:W0:Y:S02]  /*8840*/  I2F.U64 R0, R2 ;  /* 0x0000000200007312 */ /* 0x004e240000301000 */
[----:B0-----:R-:W-:Y:S01]  /*8850*/  F2FP.F16.F32.PACK_AB R0, RZ, R0 ;  /* 0x00000000ff00723e */ /* 0x001fe200000000ff */
[----:B------:R-:W-:Y:S06]  /*8860*/  BRA `(.L_x_30799) ;  /* 0x00000000000c7947 */ /* 0x000fec0003800000 */
.L_x_30822:
[----:B------:R-:W2:Y:S02]  /*8870*/  LDG.E R2, desc[UR36][R2.64] ;  /* 0x0000002402027981 */ /* 0x000ea4000c1e1900 */
[----:B--2---:R-:W-:-:S04]  /*8880*/  I2FP.F32.U32 R0, R2 ;  /* 0x0000000200007245 */ /* 0x004fc80000201000 */
[----:B------:R-:W-:-:S07]  /*8890*/  F2FP.F16.F32.PACK_AB R0, RZ, R0 ;  /* 0x00000000ff00723e */ /* 0x000fce00000000ff */
.L_x_30799:
        /* <DEDUP_REMOVED lines=20> */
.L_x_30830:
[----:B------:R-:W-:-:S06]  /*89e0*/  HADD2.F32 R3, -RZ, R2.H0_H0 ;  /* 0x20000002ff037230 */ /* 0x000fcc0000004100 */
[----:B------:R-:W0:Y:S02]  /*89f0*/  F2I.S64.TRUNC R2, R3 ;  /* 0x0000000300027311 */ /* 0x000e24000020d900 */
[----:B0-----:R3:W-:Y:S01]  /*8a00*/  STG.E.U8 desc[UR36][R16.64], R2 ;  /* 0x0000000210007986 */ /* 0x0017e2000c101124 */
[----:B------:R-:W-:Y:S05]  /*8a10*/  BRA `(.L_x_30832) ;  /* 0x0000000c00847947 */ /* 0x000fea0003800000 */
.L_x_30829:
        /* <DEDUP_REMOVED lines=10> */
.L_x_30834:
[----:B------:R-:W-:-:S04]  /*8ac0*/  HADD2.F32 R2, -RZ, R2.H0_H0 ;  /* 0x20000002ff027230 */ /* 0x000fc80000004100 */
[----:B------:R-:W0:Y:S02]  /*8ad0*/  F2I.FTZ.TRUNC.NTZ R3, R2 ;  /* 0x0000000200037305 */ /* 0x000e24000021f100 */
[----:B0-----:R2:W-:Y:S01]  /*8ae0*/  STG.E desc[UR36][R16.64], R3 ;  /* 0x0000000310007986 */ /* 0x0015e2000c101924 */
[----:B------:R-:W-:Y:S05]  /*8af0*/  BRA `(.L_x_30832) ;  /* 0x0000000c004c7947 */ /* 0x000fea0003800000 */
.L_x_30833:
[----:B------:R-:W-:-:S04]  /*8b00*/  HADD2.F32 R2, -RZ, R2.H0_H0 ;  /* 0x20000002ff027230 */ /* 0x000fc80000004100 */
[----:B------:R-:W0:Y:S02]  /*8b10*/  F2I.FTZ.TRUNC.NTZ R3, R2 ;  /* 0x0000000200037305 */ /* 0x000e24000021f100 */
[----:B0-----:R0:W-:Y:S01]  /*8b20*/  STG.E.U16 desc[UR36][R16.64], R3 ;  /* 0x0000000310007986 */ /* 0x0011e2000c101524 */
[----:B------:R-:W-:Y:S05]  /*8b30*/  BRA `(.L_x_30832) ;  /* 0x0000000c003c7947 */ /* 0x000fea0003800000 */
.L_x_30828:
        /* <DEDUP_REMOVED lines=9> */
.L_x_30836:
[----:B------:R0:W-:Y:S01]  /*8bd0*/  STG.E.U16 desc[UR36][R16.64], R2 ;  /* 0x0000000210007986 */ /* 0x0001e2000c101524 */
[----:B------:R-:W-:Y:S05]  /*8be0*/  BRA `(.L_x_30832) ;  /* 0x0000000c00107947 */ /* 0x000fea0003800000 */
.L_x_30835:
        /* <DEDUP_REMOVED lines=10> */
.L_x_30838:
[----:B------:R-:W-:-:S05]  /*8c90*/  HADD2.F32 R0, -RZ, R2.H0_H0 ;  /* 0x20000002ff007230 */ /* 0x000fca0000004100 */
[----:B------:R-:W-:-:S04]  /*8ca0*/  F2FP.F16.F32.PACK_AB R0, RZ, R0 ;  /* 0x00000000ff00723e */ /* 0x000fc800000000ff */
[----:B------:R-:W-:-:S05]  /*8cb0*/  PRMT R0, R0, 0x5410, RZ ;  /* 0x0000541000007816 */ /* 0x000fca00000000ff */
[----:B------:R0:W-:Y:S01]  /*8cc0*/  STG.E desc[UR36][R16.64], R0 ;  /* 0x0000000010007986 */ /* 0x0001e2000c101924 */
[----:B------:R-:W-:Y:S05]  /*8cd0*/  BRA `(.L_x_30832) ;  /* 0x0000000800d47947 */ /* 0x000fea0003800000 */
.L_x_30837:
[----:B------:R-:W-:-:S05]  /*8ce0*/  HADD2.F32 R2, -RZ, R2.H0_H0 ;  /* 0x20000002ff027230 */ /* 0x000fca0000004100 */
[----:B------:R-:W-:-:S06]  /*8cf0*/  FMUL.FTZ R2, R2, 1 ;  /* 0x3f80000002027820 */ /* 0x000fcc0000410000 */
[----:B------:R-:W0:Y:S02]  /*8d00*/  F2F.F64.F32 R2, R2 ;  /* 0x0000000200027310 */ /* 0x000e240000201800 */
[----:B0-----:R0:W-:Y:S01]  /*8d10*/  STG.E.64 desc[UR36][R16.64], R2 ;  /* 0x0000000210007986 */ /* 0x0011e2000c101b24 */
[----:B------:R-:W-:Y:S05]  /*8d20*/  BRA `(.L_x_30832) ;  /* 0x0000000800c07947 */ /* 0x000fea0003800000 */
.L_x_30827:
        /* <DEDUP_REMOVED lines=13> */
.L_x_30841:
[----:B------:R-:W-:Y:S01]  /*8e00*/  HADD2.F32 R2, -RZ, R2.H0_H0 ;  /* 0x20000002ff027230 */ /* 0x000fe20000004100 */
[----:B------:R-:W-:-:S04]  /*8e10*/  CS2R R6, SRZ ;  /* 0x0000000000067805 */ /* 0x000fc8000001ff00 */
[----:B------:R-:W-:-:S04]  /*8e20*/  FMUL.FTZ R2, R2, 1 ;  /* 0x3f80000002027820 */ /* 0x000fc80000410000 */
[----:B------:R-:W0:Y:S02]  /*8e30*/  F2F.F64.F32 R4, R2 ;  /* 0x0000000200047310 */ /* 0x000e240000201800 */
[----:B0-----:R0:W-:Y:S01]  /*8e40*/  STG.E.128 desc[UR36][R16.64], R4 ;  /* 0x0000000410007986 */ /* 0x0011e2000c101d24 */
[----:B------:R-:W-:Y:S05]  /*8e50*/  BRA `(.L_x_30832) ;  /* 0x0000000800747947 */ /* 0x000fea0003800000 */
.L_x_30840:
        /* <DEDUP_REMOVED lines=21> */
.L_x_30845:
[----:B------:R-:W-:Y:S05]  /*8fb0*/  BSYNC B0 ;  /* 0x0000000000007941 */ /* 0x000fea0003800000 */
.L_x_30844:
[----:B------:R-:W-:-:S05]  /*8fc0*/  LOP3.LUT R3, R0, R3, RZ, 0xfc, !PT ;  /* 0x0000000300037212 */ /* 0x000fca00078efcff */
[----:B------:R0:W-:Y:S01]  /*8fd0*/  STG.E.U8 desc[UR36][R16.64], R3 ;  /* 0x0000000310007986 */ /* 0x0001e2000c101124 */
[----:B------:R-:W-:Y:S05]  /*8fe0*/  BRA `(.L_x_30832) ;  /* 0x0000000800107947 */ /* 0x000fea0003800000 */
.L_x_30843:
        /* <DEDUP_REMOVED lines=13> */
.L_x_30847:
[----:B------:R-:W-:Y:S01]  /*90c0*/  IMAD.MOV.U32 R0, RZ, RZ, 0x7f ;  /* 0x0000007fff007424 */ /* 0x000fe200078e00ff */
[----:B------:R-:W-:-:S04]  /*90d0*/  ISETP.GT.U32.AND P0, PT, R2, 0x7f800000, PT ;  /* 0x7f8000000200780c */ /* 0x000fc80003f04070 */
[----:B------:R-:W-:-:S09]  /*90e0*/  SEL R0, R0, 0x7c, P0 ;  /* 0x0000007c00007807 */ /* 0x000fd20000000000 */
.L_x_30848:
[----:B------:R-:W-:Y:S05]  /*90f0*/  BSYNC B0 ;  /* 0x0000000000007941 */ /* 0x000fea0003800000 */
.L_x_30846:
[----:B------:R-:W-:-:S04]  /*9100*/  LOP3.LUT R2, R3, 0x80000000, RZ, 0xc0, !PT ;  /* 0x8000000003027812 */ /* 0x000fc800078ec0ff */
[----:B------:R-:W-:-:S04]  /*9110*/  SHF.R.U32.HI R3, RZ, 0x18, R2 ;  /* 0x00000018ff037819 */ /* 0x000fc80000011602 */
[----:B------:R-:W-:-:S05]  /*9120*/  LOP3.LUT R3, R0, R3, RZ, 0xfc, !PT ;  /* 0x0000000300037212 */ /* 0x000fca00078efcff */
[----:B------:R0:W-:Y:S01]  /*9130*/  STG.E.U8 desc[UR36][R16.64], R3 ;  /* 0x0000000310007986 */ /* 0x0001e2000c101124 */
[----:B------:R-:W-:Y:S05]  /*9140*/  BRA `(.L_x_30832) ;  /* 0x0000000400b87947 */ /* 0x000fea0003800000 */
.L_x_30842:
[----:B------:R-:W-:-:S05]  /*9150*/  HADD2.F32 R0, -RZ, R2.H0_H0 ;  /* 0x20000002ff007230 */ /* 0x000fca0000004100 */
[----:B------:R-:W-:-:S05]  /*9160*/  F2FP.BF16.F32.PACK_AB R0, RZ, R0 ;  /* 0x00000000ff00723e */ /* 0x000fca00000010ff */
[----:B------:R0:W-:Y:S01]  /*9170*/  STG.E.U16 desc[UR36][R16.64], R0 ;  /* 0x0000000010007986 */ /* 0x0001e2000c101524 */
[----:B------:R-:W-:Y:S05]  /*9180*/  BRA `(.L_x_30832) ;  /* 0x0000000400a87947 */ /* 0x000fea0003800000 */
.L_x_30839:
        /* <DEDUP_REMOVED lines=12> */
.L_x_30851:
        /* <DEDUP_REMOVED lines=17> */
.L_x_30854:
[----:B------:R-:W-:-:S04]  /*9360*/  LOP3.LUT R2, R3, 0x80000000, RZ, 0xc0, !PT ;  /* 0x8000000003027812 */ /* 0x000fc800078ec0ff */
[----:B------:R-:W-:-:S04]  /*9370*/  SHF.R.U32.HI R3, RZ, 0x18, R2 ;  /* 0x00000018ff037819 */ /* 0x000fc80000011602 */
[----:B------:R-:W-:-:S04]  /*9380*/  LOP3.LUT R0, R0, R3, RZ, 0xfc, !PT ;  /* 0x0000000300007212 */ /* 0x000fc800078efcff */
[----:B------:R-:W-:-:S07]  /*9390*/  PRMT R8, R0, 0x7610, R8 ;  /* 0x0000761000087816 */ /* 0x000fce0000000008 */
.L_x_30853:
[----:B------:R-:W-:Y:S05]  /*93a0*/  BSYNC B0 ;  /* 0x0000000000007941 */ /* 0x000fea0003800000 */
.L_x_30852:
[----:B------:R0:W-:Y:S01]  /*93b0*/  STG.E.U8 desc[UR36][R16.64], R8 ;  /* 0x0000000810007986 */ /* 0x0001e2000c101124 */
[----:B------:R-:W-:Y:S05]  /*93c0*/  BRA `(.L_x_30832) ;  /* 0x0000000400187947 */ /* 0x000fea0003800000 */
.L_x_30850:
        /* <DEDUP_REMOVED lines=17> */
.L_x_30857:
[----:B------:R-:W-:-:S04]  /*94e0*/  LOP3.LUT R2, R3, 0x80000000, RZ, 0xc0, !PT ;  /* 0x8000000003027812 */ /* 0x000fc800078ec0ff */
[----:B------:R-:W-:-:S04]  /*94f0*/  SHF.R.U32.HI R3, RZ, 0x18, R2 ;  /* 0x00000018ff037819 */ /* 0x000fc80000011602 */
[----:B------:R-:W-:-:S04]  /*9500*/  LOP3.LUT R0, R0, R3, RZ, 0xfc, !PT ;  /* 0x0000000300007212 */ /* 0x000fc800078efcff */
[----:B------:R-:W-:-:S07]  /*9510*/  PRMT R8, R0, 0x7610, R8 ;  /* 0x0000761000087816 */ /* 0x000fce0000000008 */
.L_x_30856:
[----:B------:R-:W-:Y:S05]  /*9520*/  BSYNC B0 ;  /* 0x0000000000007941 */ /* 0x000fea0003800000 */
.L_x_30855:
[----:B------:R0:W-:Y:S01]  /*9530*/  STG.E.U8 desc[UR36][R16.64], R8 ;  /* 0x0000000810007986 */ /* 0x0001e2000c101124 */
[----:B------:R-:W-:Y:S05]  /*9540*/  BRA `(.L_x_30832) ;  /* 0x0000000000b87947 */ /* 0x000fea0003800000 */
.L_x_30849:
        /* <DEDUP_REMOVED lines=22> */
.L_x_30831:
        /* <DEDUP_REMOVED lines=16> */
.L_x_30860:
[----:B------:R-:W-:Y:S05]  /*97b0*/  BRA `(.L_x_30832) ;  /* 0x00000000001c7947 */ /* 0x000fea0003800000 */
.L_x_30859:
[----:B------:R-:W-:-:S06]  /*97c0*/  HADD2.F32 R2, -RZ, R2.H0_H0 ;  /* 0x20000002ff027230 */ /* 0x000fcc0000004100 */
[----:B------:R-:W0:Y:S02]  /*97d0*/  F2I.U64.TRUNC R2, R2 ;  /* 0x0000000200027311 */ /* 0x000e24000020d800 */
[----:B0-----:R0:W-:Y:S01]  /*97e0*/  STG.E.64 desc[UR36][R16.64], R2 ;  /* 0x0000000210007986 */ /* 0x0011e2000c101b24 */
[----:B------:R-:W-:Y:S05]  /*97f0*/  BRA `(.L_x_30832) ;  /* 0x00000000000c7947 */ /* 0x000fea0003800000 */
.L_x_30858:
[----:B------:R-:W-:-:S04]  /*9800*/  HADD2.F32 R2, -RZ, R2.H0_H0 ;  /* 0x20000002ff027230 */ /* 0x000fc80000004100 */
[----:B------:R-:W0:Y:S02]  /*9810*/  F2I.FTZ.U32.TRUNC.NTZ R3, R2 ;  /* 0x0000000200037305 */ /* 0x000e24000021f000 */
[----:B0-----:R0:W-:Y:S02]  /*9820*/  STG.E desc[UR36][R16.64], R3 ;  /* 0x0000000310007986 */ /* 0x0011e4000c101924 */
.L_x_30832:
[----:B------:R-:W-:-:S07]  /*9830*/  VIADD R19, R19, 0x80 ;  /* 0x0000008013137836 */ /* 0x000fce0000000000 */
.L_x_30792:
[----:B------:R-:W-:Y:S05]  /*9840*/  BSYNC B6 ;  /* 0x0000000000067941 */ /* 0x000fea0003800000 */
.L_x_30791:
        /* <DEDUP_REMOVED lines=306> */
.L_x_30861:
        /* <DEDUP_REMOVED lines=22> */
.L_x_30865:
[----:B------:R-:W2:Y:S02]  /*acd0*/  LDG.E.U8 R2, desc[UR36][R2.64] ;  /* 0x0000002402027981 */ /* 0x000ea4000c1e1100 */
[----:B--2---:R-:W-:-:S04]  /*ace0*/  I2FP.F32.U32 R0, R2 ;  /* 0x0000000200007245 */ /* 0x004fc80000201000 */
[----:B------:R-:W-:Y:S01]  /*acf0*/  F2FP.F16.F32.PACK_AB R0, RZ, R0 ;  /* 0x00000000ff00723e */ /* 0x000fe200000000ff */
[----:B------:R-:W-:Y:S06]  /*ad00*/  BRA `(.L_x_30867) ;  /* 0x0000000c00887947 */ /* 0x000fec0003800000 */
.L_x_30864:
        /* <DEDUP_REMOVED lines=10> */
.L_x_30869:
[----:B------:R-:W2:Y:S02]  /*adb0*/  LDG.E R2, desc[UR36][R2.64] ;  /* 0x0000002402027981 */ /* 0x000ea4000c1e1900 */
[----:B--2---:R-:W-:-:S04]  /*adc0*/  I2FP.F32.S32 R0, R2 ;  /* 0x0000000200007245 */ /* 0x004fc80000201400 */
[----:B------:R-:W-:Y:S01]  /*add0*/  F2FP.F16.F32.PACK_AB R0, RZ, R0 ;  /* 0x00000000ff00723e */ /* 0x000fe200000000ff */
[----:B------:R-:W-:Y:S06]  /*ade0*/  BRA `(.L_x_30867) ;  /* 0x0000000c00507947 */ /* 0x000fec0003800000 */
.L_x_30868:
[----:B------:R-:W2:Y:S02]  /*adf0*/  LDG.E.U16 R2, desc[UR36][R2.64] ;  /* 0x0000002402027981 */ /* 0x000ea4000c1e1500 */
[----:B--2---:R-:W0:Y:S02]  /*ae00*/  I2F.S16 R0, R2 ;  /* 0x0000000200007306 */ /* 0x004e240000101400 */
[----:B0-----:R-:W-:Y:S01]  /*ae10*/  F2FP.F16.F32.PACK_AB R0, RZ, R0 ;  /* 0x00000000ff00723e */ /* 0x001fe200000000ff */
[----:B------:R-:W-:Y:S06]  /*ae20*/  BRA `(.L_x_30867) ;  /* 0x0000000c00407947 */ /* 0x000fec0003800000 */
.L_x_30863:
        /* <DEDUP_REMOVED lines=9> */
.L_x_30871:
[----:B------:R1:W5:Y:S01]  /*aec0*/  LDG.E.U16 R0, desc[UR36][R2.64] ;  /* 0x0000002402007981 */ /* 0x000362000c1e1500 */
[----:B------:R-:W-:Y:S05]  /*aed0*/  BRA `(.L_x_30867) ;  /* 0x0000000c00147947 */ /* 0x000fea0003800000 */
.L_x_30870:
        /* <DEDUP_REMOVED lines=9> */
.L_x_30873:
[----:B------:R0:W5:Y:S01]  /*af70*/  LDG.E.U16 R0, desc[UR36][R2.64] ;  /* 0x0000002402007981 */ /* 0x000162000c1e1500 */
[----:B------:R-:W-:Y:S05]  /*af80*/  BRA `(.L_x_30867) ;  /* 0x0000000800e87947 */ /* 0x000fea0003800000 */
.L_x_30872:
        /* <DEDUP_REMOVED lines=8> */
.L_x_30862:
        /* <DEDUP_REMOVED lines=13> */
.L_x_30876:
        /* <DEDUP_REMOVED lines=8> */
.L_x_30875:
        /* <DEDUP_REMOVED lines=28> */
.L_x_30878:
        /* <DEDUP_REMOVED lines=15> */
.L_x_30877:
[----:B------:R-:W2:Y:S02]  /*b410*/  LDG.E.U16 R0, desc[UR36][R2.64] ;  /* 0x0000002402007981 */ /* 0x000ea4000c1e1500 */
[----:B--2---:R-:W-:-:S05]  /*b420*/  IMAD.U32 R0, R0, 0x10000, RZ ;  /* 0x0001000000007824 */ /* 0x004fca00078e00ff */
[----:B------:R-:W-:Y:S01]  /*b430*/  F2FP.F16.F32.PACK_AB R0, RZ, R0 ;  /* 0x00000000ff00723e */ /* 0x000fe200000000ff */
[----:B------:R-:W-:Y:S06]  /*b440*/  BRA `(.L_x_30867) ;  /* 0x0000000400b87947 */ /* 0x000fec0003800000 */
.L_x_30874:
        /* <DEDUP_REMOVED lines=12> */
.L_x_30881:
        /* <DEDUP_REMOVED lines=21> */
.L_x_30885:
[----:B------:R-:W-:Y:S05]  /*b660*/  BSYNC B1 ;  /* 0x0000000000017941 */ /* 0x000fea0003800000 */
.L_x_30884:
[----:B------:R-:W-:Y:S01]  /*b670*/  LEA R3, R0, 0x3b800000, 0x17 ;  /* 0x3b80000000037811 */ /* 0x000fe200078eb8ff */
[----:B------:R-:W-:-:S05]  /*b680*/  IMAD.SHL.U32 R0, R2, 0x100000, RZ ;  /* 0x0010000002007824 */ /* 0x000fca00078e00ff */
[----:B------:R-:W-:-:S07]  /*b690*/  LOP3.LUT R0, R3, R0, R4, 0xfe, !PT ;  /* 0x0000000003007212 */ /* 0x000fce00078efe04 */
.L_x_30883:
[----:B------:R-:W-:Y:S05]  /*b6a0*/  BSYNC B0 ;  /* 0x0000000000007941 */ /* 0x000fea0003800000 */
.L_x_30882:
[----:B------:R-:W-:Y:S01]  /*b6b0*/  F2FP.F16.F32.PACK_AB R0, RZ, R0 ;  /* 0x00000000ff00723e */ /* 0x000fe200000000ff */
[----:B------:R-:W-:Y:S06]  /*b6c0*/  BRA `(.L_x_30867) ;  /* 0x0000000400187947 */ /* 0x000fec0003800000 */
.L_x_30880:
        /* <DEDUP_REMOVED lines=21> */
.L_x_30889:
[----:B------:R-:W-:Y:S05]  /*b820*/  BSYNC B1 ;  /* 0x0000000000017941 */ /* 0x000fea0003800000 */
.L_x_30888:
[----:B------:R-:W-:Y:S01]  /*b830*/  LEA R3, R0, 0x37800000, 0x17 ;  /* 0x3780000000037811 */ /* 0x000fe200078eb8ff */
[----:B------:R-:W-:-:S05]  /*b840*/  IMAD.SHL.U32 R0, R2, 0x200000, RZ ;  /* 0x0020000002007824 */ /* 0x000fca00078e00ff */
[----:B------:R-:W-:-:S07]  /*b850*/  LOP3.LUT R0, R3, R0, R4, 0xfe, !PT ;  /* 0x0000000003007212 */ /* 0x000fce00078efe04 */
.L_x_30887:
[----:B------:R-:W-:Y:S05]  /*b860*/  BSYNC B0 ;  /* 0x0000000000007941 */ /* 0x000fea0003800000 */
.L_x_30886:
[----:B------:R-:W-:Y:S01]  /*b870*/  F2FP.F16.F32.PACK_AB R0, RZ, R0 ;  /* 0x00000000ff00723e */ /* 0x000fe200000000ff */
[----:B------:R-:W-:Y:S06]  /*b880*/  BRA `(.L_x_30867) ;  /* 0x0000000000a87947 */ /* 0x000fec0003800000 */
.L_x_30879:
        /* <DEDUP_REMOVED lines=14> */
.L_x_30893:
[----:B------:R-:W-:Y:S05]  /*b970*/  BSYNC B0 ;  /* 0x0000000000007941 */ /* 0x000fea0003800000 */
.L_x_30892:
[----:B------:R-:W-:Y:S01]  /*b980*/  F2FP.F16.F32.PACK_AB R0, RZ, R0 ;  /* 0x00000000ff00723e */ /* 0x000fe200000000ff */
[----:B------:R-:W-:Y:S06]  /*b990*/  BRA `(.L_x_30867) ;  /* 0x0000000000647947 */ /* 0x000fec0003800000 */
.L_x_30866:
        /* <DEDUP_REMOVED lines=16> */
.L_x_30894:
[----:B------:R-:W-:Y:S01]  /*baa0*/  PRMT R0, RZ, 0x7610, R0 ;  /* 0x00007610ff007816 */ /* 0x000fe20000000000 */
[----:B------:R-:W-:Y:S06]  /*bab0*/  BRA `(.L_x_30867) ;  /* 0x00000000001c7947 */ /* 0x000fec0003800000 */
.L_x_30891:
[----:B------:R-:W2:Y:S02]  /*bac0*/  LDG.E.64 R2, desc[UR36][R2.64] ;  /* 0x0000002402027981 */ /* 0x000ea4000c1e1b00 */
[----:B--2---:R-:W0:Y:S02]  /*bad0*/  I2F.U64 R0, R2 ;  /* 0x0000000200007312 */ /* 0x004e240000301000 */
[----:B0-----:R-:W-:Y:S01]  /*bae0*/  F2FP.F16.F32.PACK_AB R0, RZ, R0 ;  /* 0x00000000ff00723e */ /* 0x001fe200000000ff */
[----:B------:R-:W-:Y:S06]  /*baf0*/  BRA `(.L_x_30867) ;  /* 0x00000000000c7947 */ /* 0x000fec0003800000 */
.L_x_30890:
[----:B------:R-:W2:Y:S02]  /*bb00*/  LDG.E R2, desc[UR36][R2.64] ;  /* 0x0000002402027981 */ /* 0x000ea4000c1e1900 */
[----:B--2---:R-:W-:-:S04]  /*bb10*/  I2FP.F32.U32 R0, R2 ;  /* 0x0000000200007245 */ /* 0x004fc80000201000 */
[----:B------:R-:W-:-:S07]  /*bb20*/  F2FP.F16.F32.PACK_AB R0, RZ, R0 ;  /* 0x00000000ff00723e */ /* 0x000fce00000000ff */
.L_x_30867:
        /* <DEDUP_REMOVED lines=20> */
.L_x_30898:
[----:B------:R-:W-:-:S06]  /*bc70*/  HADD2.F32 R3, -RZ, R2.H0_H0 ;  /* 0x20000002ff037230 */ /* 0x000fcc0000004100 */
[----:B------:R-:W0:Y:S02]  /*bc80*/  F2I.S64.TRUNC R2, R3 ;  /* 0x0000000300027311 */ /* 0x000e24000020d900 */
[----:B0-----:R-:W-:Y:S01]  /*bc90*/  STG.E.U8 desc[UR36][R16.64], R2 ;  /* 0x0000000210007986 */ /* 0x001fe2000c101124 */
[----:B------:R-:W-:Y:S05]  /*bca0*/  EXIT ;  /* 0x000000000000794d */ /* 0x000fea0003800000 */
.L_x_30897:
        /* <DEDUP_REMOVED lines=10> */
.L_x_30901:
[----:B------:R-:W-:-:S04]  /*bd50*/  HADD2.F32 R2, -RZ, R2.H0_H0 ;  /* 0x20000002ff027230 */ /* 0x000fc80000004100 */
[----:B------:R-:W0:Y:S02]  /*bd60*/  F2I.FTZ.TRUNC.NTZ R3, R2 ;  /* 0x0000000200037305 */ /* 0x000e24000021f100 */
[----:B0-----:R-:W-:Y:S01]  /*bd70*/  STG.E desc[UR36][R16.64], R3 ;  /* 0x0000000310007986 */ /* 0x001fe2000c101924 */
[----:B------:R-:W-:Y:S05]  /*bd80*/  EXIT ;  /* 0x000000000000794d */ /* 0x000fea0003800000 */
.L_x_30900:
[----:B------:R-:W-:-:S04]  /*bd90*/  HADD2.F32 R2, -RZ, R2.H0_H0 ;  /* 0x20000002ff027230 */ /* 0x000fc80000004100 */
[----:B------:R-:W0:Y:S02]  /*bda0*/  F2I.FTZ.TRUNC.NTZ R3, R2 ;  /* 0x0000000200037305 */ /* 0x000e24000021f100 */
[----:B0-----:R-:W-:Y:S01]  /*bdb0*/  STG.E.U16 desc[UR36][R16.64], R3 ;  /* 0x0000000310007986 */ /* 0x001fe2000c101524 */
[----:B------:R-:W-:Y:S05]  /*bdc0*/  EXIT ;  /* 0x000000000000794d */ /* 0x000fea0003800000 */
.L_x_30896:
        /* <DEDUP_REMOVED lines=9> */
.L_x_30903:
[----:B------:R-:W-:Y:S01]  /*be60*/  STG.E.U16 desc[UR36][R16.64], R2 ;  /* 0x0000000210007986 */ /* 0x000fe2000c101524 */
[----:B------:R-:W-:Y:S05]  /*be70*/  EXIT ;  /* 0x000000000000794d */ /* 0x000fea0003800000 */
.L_x_30902:
        /* <DEDUP_REMOVED lines=10> */
.L_x_30905:
[----:B------:R-:W-:-:S05]  /*bf20*/  HADD2.F32 R0, -RZ, R2.H0_H0 ;  /* 0x20000002ff007230 */ /* 0x000fca0000004100 */
[----:B------:R-:W-:-:S04]  /*bf30*/  F2FP.F16.F32.PACK_AB R0, RZ, R0 ;  /* 0x00000000ff00723e */ /* 0x000fc800000000ff */
[----:B------:R-:W-:-:S05]  /*bf40*/  PRMT R0, R0, 0x5410, RZ ;  /* 0x0000541000007816 */ /* 0x000fca00000000ff */
[----:B------:R-:W-:Y:S01]  /*bf50*/  STG.E desc[UR36][R16.64], R0 ;  /* 0x0000000010007986 */ /* 0x000fe2000c101924 */
[----:B------:R-:W-:Y:S05]  /*bf60*/  EXIT ;  /* 0x000000000000794d */ /* 0x000fea0003800000 */
.L_x_30904:
[----:B------:R-:W-:-:S05]  /*bf70*/  HADD2.F32 R2, -RZ, R2.H0_H0 ;  /* 0x20000002ff027230 */ /* 0x000fca0000004100 */
[----:B------:R-:W-:-:S06]  /*bf80*/  FMUL.FTZ R2, R2, 1 ;  /* 0x3f80000002027820 */ /* 0x000fcc0000410000 */
[----:B------:R-:W0:Y:S02]  /*bf90*/  F2F.F64.F32 R2, R2 ;  /* 0x0000000200027310 */ /* 0x000e240000201800 */
[----:B0-----:R-:W-:Y:S01]  /*bfa0*/  STG.E.64 desc[UR36][R16.64], R2 ;  /* 0x0000000210007986 */ /* 0x001fe2000c101b24 */
[----:B------:R-:W-:Y:S05]  /*bfb0*/  EXIT ;  /* 0x000000000000794d */ /* 0x000fea0003800000 */
.L_x_30895:
        /* <DEDUP_REMOVED lines=13> */
.L_x_30908:
[----:B------:R-:W-:Y:S01]  /*c090*/  HADD2.F32 R2, -RZ, R2.H0_H0 ;  /* 0x20000002ff027230 */ /* 0x000fe20000004100 */
[----:B------:R-:W-:-:S04]  /*c0a0*/  CS2R R6, SRZ ;  /* 0x0000000000067805 */ /* 0x000fc8000001ff00 */
[----:B------:R-:W-:-:S04]  /*c0b0*/  FMUL.FTZ R2, R2, 1 ;  /* 0x3f80000002027820 */ /* 0x000fc80000410000 */
[----:B------:R-:W0:Y:S02]  /*c0c0*/  F2F.F64.F32 R4, R2 ;  /* 0x0000000200047310 */ /* 0x000e240000201800 */
[----:B0-----:R-:W-:Y:S01]  /*c0d0*/  STG.E.128 desc[UR36][R16.64], R4 ;  /* 0x0000000410007986 */ /* 0x001fe2000c101d24 */
[----:B------:R-:W-:Y:S05]  /*c0e0*/  EXIT ;  /* 0x000000000000794d */ /* 0x000fea0003800000 */
.L_x_30907:
        /* <DEDUP_REMOVED lines=21> */
.L_x_30912:
[----:B------:R-:W-:Y:S05]  /*c240*/  BSYNC B0 ;  /* 0x0000000000007941 */ /* 0x000fea0003800000 */
.L_x_30911:
[----:B------:R-:W-:-:S05]  /*c250*/  LOP3.LUT R3, R0, R3, RZ, 0xfc, !PT ;  /* 0x0000000300037212 */ /* 0x000fca00078efcff */
[----:B------:R-:W-:Y:S01]  /*c260*/  STG.E.U8 desc[UR36][R16.64], R3 ;  /* 0x0000000310007986 */ /* 0x000fe2000c101124 */
[----:B------:R-:W-:Y:S05]  /*c270*/  EXIT ;  /* 0x000000000000794d */ /* 0x000fea0003800000 */
.L_x_30910:
        /* <DEDUP_REMOVED lines=13> */
.L_x_30914:
[----:B------:R-:W-:Y:S01]  /*c350*/  IMAD.MOV.U32 R0, RZ, RZ, 0x7f ;  /* 0x0000007fff007424 */ /* 0x000fe200078e00ff */
[----:B------:R-:W-:-:S04]  /*c360*/  ISETP.GT.U32.AND P0, PT, R2, 0x7f800000, PT ;  /* 0x7f8000000200780c */ /* 0x000fc80003f04070 */
[----:B------:R-:W-:-:S09]  /*c370*/  SEL R0, R0, 0x7c, P0 ;  /* 0x0000007c00007807 */ /* 0x000fd20000000000 */
.L_x_30915:
[----:B------:R-:W-:Y:S05]  /*c380*/  BSYNC B0 ;  /* 0x0000000000007941 */ /* 0x000fea0003800000 */
.L_x_30913:
[----:B------:R-:W-:-:S04]  /*c390*/  LOP3.LUT R2, R3, 0x80000000, RZ, 0xc0, !PT ;  /* 0x8000000003027812 */ /* 0x000fc800078ec0ff */
[----:B------:R-:W-:-:S04]  /*c3a0*/  SHF.R.U32.HI R3, RZ, 0x18, R2 ;  /* 0x00000018ff037819 */ /* 0x000fc80000011602 */
[----:B------:R-:W-:-:S05]  /*c3b0*/  LOP3.LUT R3, R0, R3, RZ, 0xfc, !PT ;  /* 0x0000000300037212 */ /* 0x000fca00078efcff */
[----:B------:R-:W-:Y:S01]  /*c3c0*/  STG.E.U8 desc[UR36][R16.64], R3 ;  /* 0x0000000310007986 */ /* 0x000fe2000c101124 */
[----:B------:R-:W-:Y:S05]  /*c3d0*/  EXIT ;  /* 0x000000000000794d */ /* 0x000fea0003800000 */
.L_x_30909:
[----:B------:R-:W-:-:S05]  /*c3e0*/  HADD2.F32 R0, -RZ, R2.H0_H0 ;  /* 0x20000002ff007230 */ /* 0x000fca0000004100 */
[----:B------:R-:W-:-:S05]  /*c3f0*/  F2FP.BF16.F32.PACK_AB R0, RZ, R0 ;  /* 0x00000000ff00723e */ /* 0x000fca00000010ff */
[----:B------:R-:W-:Y:S01]  /*c400*/  STG.E.U16 desc[UR36][R16.64], R0 ;  /* 0x0000000010007986 */ /* 0x000fe2000c101524 */
[----:B------:R-:W-:Y:S05]  /*c410*/  EXIT ;  /* 0x000000000000794d */ /* 0x000fea0003800000 */
.L_x_30906:
        /* <DEDUP_REMOVED lines=12> */
.L_x_30918:
        /* <DEDUP_REMOVED lines=17> */
.L_x_30921:
[----:B------:R-:W-:-:S04]  /*c5f0*/  LOP3.LUT R2, R3, 0x80000000, RZ, 0xc0, !PT ;  /* 0x8000000003027812 */ /* 0x000fc800078ec0ff */
[----:B------:R-:W-:-:S04]  /*c600*/  SHF.R.U32.HI R3, RZ, 0x18, R2 ;  /* 0x00000018ff037819 */ /* 0x000fc80000011602 */
[----:B------:R-:W-:-:S04]  /*c610*/  LOP3.LUT R0, R0, R3, RZ, 0xfc, !PT ;  /* 0x0000000300007212 */ /* 0x000fc800078efcff */
[----:B------:R-:W-:-:S07]  /*c620*/  PRMT R8, R0, 0x7610, R8 ;  /* 0x0000761000087816 */ /* 0x000fce0000000008 */
.L_x_30920:
[----:B------:R-:W-:Y:S05]  /*c630*/  BSYNC B0 ;  /* 0x0000000000007941 */ /* 0x000fea0003800000 */
.L_x_30919:
[----:B------:R-:W-:Y:S01]  /*c640*/  STG.E.U8 desc[UR36][R16.64], R8 ;  /* 0x0000000810007986 */ /* 0x000fe2000c101124 */
[----:B------:R-:W-:Y:S05]  /*c650*/  EXIT ;  /* 0x000000000000794d */ /* 0x000fea0003800000 */
.L_x_30917:
        /* <DEDUP_REMOVED lines=17> */
.L_x_30924:
[----:B------:R-:W-:-:S04]  /*c770*/  LOP3.LUT R2, R3, 0x80000000, RZ, 0xc0, !PT ;  /* 0x8000000003027812 */ /* 0x000fc800078ec0ff */
[----:B------:R-:W-:-:S04]  /*c780*/  SHF.R.U32.HI R3, RZ, 0x18, R2 ;  /* 0x00000018ff037819 */ /* 0x000fc80000011602 */
[----:B------:R-:W-:-:S04]  /*c790*/  LOP3.LUT R0, R0, R3, RZ, 0xfc, !PT ;  /* 0x0000000300007212 */ /* 0x000fc800078efcff */
[----:B------:R-:W-:-:S07]  /*c7a0*/  PRMT R8, R0, 0x7610, R8 ;  /* 0x0000761000087816 */ /* 0x000fce0000000008 */
.L_x_30923:
[----:B------:R-:W-:Y:S05]  /*c7b0*/  BSYNC B0 ;  /* 0x0000000000007941 */ /* 0x000fea0003800000 */
.L_x_30922:
[----:B------:R-:W-:Y:S01]  /*c7c0*/  STG.E.U8 desc[UR36][R16.64], R8 ;  /* 0x0000000810007986 */ /* 0x000fe2000c101124 */
[----:B------:R-:W-:Y:S05]  /*c7d0*/  EXIT ;  /* 0x000000000000794d */ /* 0x000fea0003800000 */
.L_x_30916:
        /* <DEDUP_REMOVED lines=22> */
.L_x_30899:
        /* <DEDUP_REMOVED lines=16> */
.L_x_30927:
[----:B------:R-:W-:Y:S05]  /*ca40*/  EXIT ;  /* 0x000000000000794d */ /* 0x000fea0003800000 */
.L_x_30926:
[----:B------:R-:W-:-:S06]  /*ca50*/  HADD2.F32 R2, -RZ, R2.H0_H0 ;  /* 0x20000002ff027230 */ /* 0x000fcc0000004100 */
[----:B------:R-:W0:Y:S02]  /*ca60*/  F2I.U64.TRUNC R2, R2 ;  /* 0x0000000200027311 */ /* 0x000e24000020d800 */
[----:B0-----:R-:W-:Y:S01]  /*ca70*/  STG.E.64 desc[UR36][R16.64], R2 ;  /* 0x0000000210007986 */ /* 0x001fe2000c101b24 */
[----:B------:R-:W-:Y:S05]  /*ca80*/  EXIT ;  /* 0x000000000000794d */ /* 0x000fea0003800000 */
.L_x_30925:
[----:B------:R-:W-:-:S04]  /*ca90*/  HADD2.F32 R2, -RZ, R2.H0_H0 ;  /* 0x20000002ff027230 */ /* 0x000fc80000004100 */
[----:B------:R-:W0:Y:S02]  /*caa0*/  F2I.FTZ.U32.TRUNC.NTZ R3, R2 ;  /* 0x0000000200037305 */ /* 0x000e24000021f000 */
[----:B0-----:R-:W-:Y:S01]  /*cab0*/  STG.E desc[UR36][R16.64], R3 ;  /* 0x0000000310007986 */ /* 0x001fe2000c101924 */
[----:B------:R-:W-:Y:S05]  /*cac0*/  EXIT ;  /* 0x000000000000794d */ /* 0x000fea0003800000 */
.L_x_30928:
        /* <DEDUP_REMOVED lines=11> */
.L_x_36452:


//--------------------- .text._ZN2at6native27unrolled_elementwise_kernelIZZZNS0_15exp_kernel_cudaERNS_18TensorIteratorBaseEENKUlvE0_clEvENKUlvE1_clEvEUlN3c104HalfEE_St5arrayIPcLm2EELi4E23TrivialOffsetCalculatorILi1EjESD_NS0_6memory12LoadWithCastILi1EEENSE_13StoreWithCastILi1EEEEEviT_T0_T2_T3_T4_T5_ --------------------------
	.section	.text._ZN2at6native27unrolled_elementwise_kernelIZZZNS0_15exp_kernel_cudaERNS_18TensorIteratorBaseEENKUlvE0_clEvENKUlvE1_clEvEUlN3c104HalfEE_St5arrayIPcLm2EELi4E23TrivialOffsetCalculatorILi1EjESD_NS0_6memory12LoadWithCastILi1EEENSE_13StoreWithCastILi1EEEEEviT_T0_T2_T3_T4_T5_,"ax",@progbits
	.align	128
        .global         _ZN2at6native27unrolled_elementwise_kernelIZZZNS0_15exp_kernel_cudaERNS_18TensorIteratorBaseEENKUlvE0_clEvENKUlvE1_clEvEUlN3c104HalfEE_St5arrayIPcLm2EELi4E23TrivialOffsetCalculatorILi1EjESD_NS0_6memory12LoadWithCastILi1EEENSE_13StoreWithCastILi1EEEEEviT_T0_T2_T3_T4_T5_
        .type           _ZN2at6native27unrolled_elementwise_kernelIZZZNS0_15exp_kernel_cudaERNS_18TensorIteratorBaseEENKUlvE0_clEvENKUlvE1_clEvEUlN3c104HalfEE_St5arrayIPcLm2EELi4E23TrivialOffsetCalculatorILi1EjESD_NS0_6memory12LoadWithCastILi1EEENSE_13StoreWithCastILi1EEEEEviT_T0_T2_T3_T4_T5_,@function
        .size           _ZN2at6native27unrolled_elementwise_kernelIZZZNS0_15exp_kernel_cudaERNS_18TensorIteratorBaseEENKUlvE0_clEvENKUlvE1_clEvEUlN3c104HalfEE_St5arrayIPcLm2EELi4E23TrivialOffsetCalculatorILi1EjESD_NS0_6memory12LoadWithCastILi1EEENSE_13StoreWithCastILi1EEEEEviT_T0_T2_T3_T4_T5_,(.L_x_36453 - _ZN2at6native27unrolled_elementwise_kernelIZZZNS0_15exp_kernel_cudaERNS_18TensorIteratorBaseEENKUlvE0_clEvENKUlvE1_clEvEUlN3c104HalfEE_St5arrayIPcLm2EELi4E23TrivialOffsetCalculatorILi1EjESD_NS0_6memory12LoadWithCastILi1EEENSE_13StoreWithCastILi1EEEEEviT_T0_T2_T3_T4_T5_)
        .other          _ZN2at6native27unrolled_elementwise_kernelIZZZNS0_15exp_kernel_cudaERNS_18TensorIteratorBaseEENKUlvE0_clEvENKUlvE1_clEvEUlN3c104HalfEE_St5arrayIPcLm2EELi4E23TrivialOffsetCalculatorILi1EjESD_NS0_6memory12LoadWithCastILi1EEENSE_13StoreWithCastILi1EEEEEviT_T0_T2_T3_T4_T5_,@"STO_CUDA_ENTRY STV_DEFAULT"
_ZN2at6native27unrolled_elementwise_kernelIZZZNS0_15exp_kernel_cudaERNS_18TensorIteratorBaseEENKUlvE0_clEvENKUlvE1_clEvEUlN3c104HalfEE_St5arrayIPcLm2EELi4E23TrivialOffsetCalculatorILi1EjESD_NS0_6memory12LoadWithCastILi1EEENSE_13StoreWithCastILi1EEEEEviT_T0_T2_T3_T4_T5_:
.text._ZN2at6native27unrolled_elementwise_kernelIZZZNS0_15exp_kernel_cudaERNS_18TensorIteratorBaseEENKUlvE0_clEvENKUlvE1_clEvEUlN3c104HalfEE_St5arrayIPcLm2EELi4E23TrivialOffsetCalculatorILi1EjESD_NS0_6memory12LoadWithCastILi1EEENSE_13StoreWithCastILi1EEEEEviT_T0_T2_T3_T4_T5_:
        /* <DEDUP_REMOVED lines=34> */
.L_x_30934:
[----:B------:R-:W2:Y:S02]  /*0220*/  LDG.E.U8 R2, desc[UR36][R2.64] ;  /* 0x0000002402027981 */ /* 0x000ea4000c1e1100 */
[----:B--2---:R-:W-:-:S04]  /*0230*/  I2FP.F32.U32 R0, R2 ;  /* 0x0000000200007245 */ /* 0x004fc80000201000 */
[----:B------:R-:W-:-:S04]  /*0240*/  F2FP.F16.F32.PACK_AB R0, RZ, R0 ;  /* 0x00000000ff00723e */ /* 0x000fc800000000ff */
[----:B------:R-:W-:Y:S01]  /*0250*/  PRMT R22, R0, 0x7610, R22 ;  /* 0x0000761000167816 */ /* 0x000fe20000000016 */
[----:B------:R-:W-:Y:S06]  /*0260*/  BRA `(.L_x_30936) ;  /* 0x0000000c00c07947 */ /* 0x000fec0003800000 */
.L_x_30933:
        /* <DEDUP_REMOVED lines=11> */
.L_x_30938:
[----:B------:R-:W2:Y:S02]  /*0320*/  LDG.E R2, desc[UR36][R2.64] ;  /* 0x0000002402027981 */ /* 0x000ea4000c1e1900 */
[----:B--2---:R-:W-:-:S04]  /*0330*/  I2FP.F32.S32 R0, R2 ;  /* 0x0000000200007245 */ /* 0x004fc80000201400 */
[----:B------:R-:W-:-:S04]  /*0340*/  F2FP.F16.F32.PACK_AB R0, RZ, R0 ;  /* 0x00000000ff00723e */ /* 0x000fc800000000ff */
[----:B------:R-:W-:Y:S01]  /*0350*/  PRMT R22, R0, 0x7610, R22 ;  /* 0x0000761000167816 */ /* 0x000fe20000000016 */
[----:B------:R-:W-:Y:S06]  /*0360*/  BRA `(.L_x_30936) ;  /* 0x0000000c00807947 */ /* 0x000fec0003800000 */
.L_x_30937:
[----:B------:R-:W2:Y:S02]  /*0370*/  LDG.E.U16 R2, desc[UR36][R2.64] ;  /* 0x0000002402027981 */ /* 0x000ea4000c1e1500 */
[----:B--2---:R-:W0:Y:S02]  /*0380*/  I2F.S16 R0, R2 ;  /* 0x0000000200007306 */ /* 0x004e240000101400 */
[----:B0-----:R-:W-:-:S04]  /*0390*/  F2FP.F16.F32.PACK_AB R0, RZ, R0 ;  /* 0x00000000ff00723e */ /* 0x001fc800000000ff */
[----:B------:R-:W-:Y:S01]  /*03a0*/  PRMT R22, R0, 0x7610, R22 ;  /* 0x0000761000167816 */ /* 0x000fe20000000016 */
[----:B------:R-:W-:Y:S06]  /*03b0*/  BRA `(.L_x_30936) ;  /* 0x0000000c006c7947 */ /* 0x000fec0003800000 */
.L_x_30932:
        /* <DEDUP_REMOVED lines=9> */
.L_x_30940:
[----:B------:R1:W5:Y:S01]  /*0450*/  LDG.E.U16 R22, desc[UR36][R2.64] ;  /* 0x0000002402167981 */ /* 0x000362000c1e1500 */
[----:B------:R-:W-:Y:S05]  /*0460*/  BRA `(.L_x_30936) ;  /* 0x0000000c00407947 */ /* 0x000fea0003800000 */
.L_x_30939:
        /* <DEDUP_REMOVED lines=9> */
.L_x_30942:
[----:B------:R0:W5:Y:S01]  /*0500*/  LDG.E.U16 R22, desc[UR36][R2.64] ;  /* 0x0000002402167981 */ /* 0x000162000c1e1500 */
[----:B------:R-:W-:Y:S05]  /*0510*/  BRA `(.L_x_30936) ;  /* 0x0000000c00147947 */ /* 0x000fea0003800000 */
.L_x_30941:
        /* <DEDUP_REMOVED lines=9> */
.L_x_30931:
        /* <DEDUP_REMOVED lines=14> */
.L_x_30945:
        /* <DEDUP_REMOVED lines=9> */
.L_x_30944:
        /* <DEDUP_REMOVED lines=28> */
.L_x_30947:
        /* <DEDUP_REMOVED lines=16> */
.L_x_30946:
[----:B------:R-:W2:Y:S02]  /*09e0*/  LDG.E.U16 R0, desc[UR36][R2.64] ;  /* 0x0000002402007981 */ /* 0x000ea4000c1e1500 */
[----:B--2---:R-:W-:-:S05]  /*09f0*/  IMAD.U32 R0, R0, 0x10000, RZ ;  /* 0x0001000000007824 */ /* 0x004fca00078e00ff */
[----:B------:R-:W-:-:S04]  /*0a00*/  F2FP.F16.F32.PACK_AB R0, RZ, R0 ;  /* 0x00000000ff00723e */ /* 0x000fc800000000ff */
[----:B------:R-:W-:Y:S01]  /*0a10*/  PRMT R22, R0, 0x7610, R22 ;  /* 0x0000761000167816 */ /* 0x000fe20000000016 */
[----:B------:R-:W-:Y:S06]  /*0a20*/  BRA `(.L_x_30936) ;  /* 0x0000000400d07947 */ /* 0x000fec0003800000 */
.L_x_30943:
        /* <DEDUP_REMOVED lines=13> */
.L_x_30950:
        /* <DEDUP_REMOVED lines=21> */
.L_x_30954:
[----:B------:R-:W-:Y:S05]  /*0c50*/  BSYNC B1 ;  /* 0x0000000000017941 */ /* 0x000fea0003800000 */
.L_x_30953:
[----:B------:R-:W-:Y:S01]  /*0c60*/  LEA R3, R0, 0x3b800000, 0x17 ;  /* 0x3b80000000037811 */ /* 0x000fe200078eb8ff */
[----:B------:R-:W-:-:S05]  /*0c70*/  IMAD.SHL.U32 R0, R2, 0x100000, RZ ;  /* 0x0010000002007824 */ /* 0x000fca00078e00ff */
[----:B------:R-:W-:-:S07]  /*0c80*/  LOP3.LUT R0, R3, R0, R4, 0xfe, !PT ;  /* 0x0000000003007212 */ /* 0x000fce00078efe04 */
.L_x_30952:
[----:B------:R-:W-:Y:S05]  /*0c90*/  BSYNC B0 ;  /* 0x0000000000007941 */ /* 0x000fea0003800000 */
.L_x_30951:
[----:B------:R-:W-:-:S04]  /*0ca0*/  F2FP.F16.F32.PACK_AB R0, RZ, R0 ;  /* 0x00000000ff00723e */ /* 0x000fc800000000ff */
[----:B------:R-:W-:Y:S01]  /*0cb0*/  PRMT R22, R0, 0x7610, R22 ;  /* 0x0000761000167816 */ /* 0x000fe20000000016 */
[----:B------:R-:W-:Y:S06]  /*0cc0*/  BRA `(.L_x_30936) ;  /* 0x0000000400287947 */ /* 0x000fec0003800000 */
.L_x_30949:
        /* <DEDUP_REMOVED lines=21> */
.L_x_30958:
[----:B------:R-:W-:Y:S05]  /*0e20*/  BSYNC B1 ;  /* 0x0000000000017941 */ /* 0x000fea0003800000 */
.L_x_30957:
[----:B------:R-:W-:Y:S01]  /*0e30*/  LEA R3, R0, 0x37800000, 0x17 ;  /* 0x3780000000037811 */ /* 0x000fe200078eb8ff */
[----:B------:R-:W-:-:S05]  /*0e40*/  IMAD.SHL.U32 R0, R2, 0x200000, RZ ;  /* 0x0020000002007824 */ /* 0x000fca00078e00ff */
[----:B------:R-:W-:-:S07]  /*0e50*/  LOP3.LUT R0, R3, R0, R4, 0xfe, !PT ;  /* 0x0000000003007212 */ /* 0x000fce00078efe04 */
.L_x_30956:
[----:B------:R-:W-:Y:S05]  /*0e60*/  BSYNC B0 ;  /* 0x0000000000007941 */ /* 0x000fea0003800000 */
.L_x_30955:
[----:B------:R-:W-:-:S04]  /*0e70*/  F2FP.F16.F32.PACK_AB R0, RZ, R0 ;  /* 0x00000000ff00723e */ /* 0x000fc800000000ff */
[----:B------:R-:W-:Y:S01]  /*0e80*/  PRMT R22, R0, 0x7610, R22 ;  /* 0x0000761000167816 */ /* 0x000fe20000000016 */
[----:B------:R-:W-:Y:S06]  /*0e90*/  BRA `(.L_x_30936) ;  /* 0x0000000000b47947 */ /* 0x000fec0003800000 */
.L_x_30948:
        /* <DEDUP_REMOVED lines=14> */
.L_x_30962:
[----:B------:R-:W-:Y:S05]  /*0f80*/  BSYNC B0 ;  /* 0x0000000000007941 */ /* 0x000fea0003800000 */
.L_x_30961:
[----:B------:R-:W-:-:S04]  /*0f90*/  F2FP.F16.F32.PACK_AB R0, RZ, R0 ;  /* 0x00000000ff00723e */ /* 0x000fc800000000ff */
[----:B------:R-:W-:Y:S01]  /*0fa0*/  PRMT R22, R0, 0x7610, R22 ;  /* 0x0000761000167816 */ /* 0x000fe20000000016 */
[----:B------:R-:W-:Y:S06]  /*0fb0*/  BRA `(.L_x_30936) ;  /* 0x00000000006c7947 */ /* 0x000fec0003800000 */
.L_x_30935:
        /* <DEDUP_REMOVED lines=16> */
.L_x_30963:
[----:B------:R-:W-:Y:S01]  /*10c0*/  PRMT R22, RZ, 0x7610, R22 ;  /* 0x00007610ff167816 */ /* 0x000fe20000000016 */
[----:B------:R-:W-:Y:S06]  /*10d0*/  BRA `(.L_x_30936) ;  /* 0x0000000000247947 */ /* 0x000fec0003800000 */
.L_x_30960:
[----:B------:R-:W2:Y:S02]  /*10e0*/  LDG.E.64 R2, desc[UR36][R2.64] ;  /* 0x0000002402027981 */ /* 0x000ea4000c1e1b00 */
[----:B--2---:R-:W0:Y:S02]  /*10f0*/  I2F.U64 R0, R2 ;  /* 0x0000000200007312 */ /* 0x004e240000301000 */
[----:B0-----:R-:W-:-:S04]  /*1100*/  F2FP.F16.F32.PACK_AB R0, RZ, R0 ;  /* 0x00000000ff00723e */ /* 0x001fc800000000ff */
[----:B------:R-:W-:Y:S01]  /*1110*/  PRMT R22, R0, 0x7610, R22 ;  /* 0x0000761000167816 */ /* 0x000fe20000000016 */
[----:B------:R-:W-:Y:S06]  /*1120*/  BRA `(.L_x_30936) ;  /* 0x0000000000107947 */ /* 0x000fec0003800000 */
.L_x_30959:
[----:B------:R-:W2:Y:S02]  /*1130*/  LDG.E R2, desc[UR36][R2.64] ;  /* 0x0000002402027981 */ /* 0x000ea4000c1e1900 */
[----:B--2---:R-:W-:-:S04]  /*1140*/  I2FP.F32.U32 R0, R2 ;  /* 0x0000000200007245 */ /* 0x004fc80000201000 */
[----:B------:R-:W-:-:S04]  /*1150*/  F2FP.F16.F32.PACK_AB R0, RZ, R0 ;  /* 0x00000000ff00723e */ /* 0x000fc800000000ff */
[----:B------:R-:W-:-:S07]  /*1160*/  PRMT R22, R0, 0x7610, R22 ;  /* 0x0000761000167816 */ /* 0x000fce0000000016 */
.L_x_30936:
[----:B------:R-:W2:Y:S02]  /*1170*/  S2R R19, SR_TID.X ;  /* 0x0000000000137919 */ /* 0x000ea40000002100 */
[----:B--2---:R-:W-:-:S07]  /*1180*/  VIADD R19, R19, 0x80 ;  /* 0x0000008013137836 */ /* 0x004fce0000000000 */
.L_x_30930:
[----:B------:R-:W-:Y:S05]  /*1190*/  BSYNC B6 ;  /* 0x0000000000067941 */ /* 0x000fea0003800000 */
.L_x_30929:
        /* <DEDUP_REMOVED lines=26> */
.L_x_30969:
[----:B------:R-:W2:Y:S02]  /*1340*/  LDG.E.U8 R2, desc[UR36][R2.64] ;  /* 0x0000002402027981 */ /* 0x000ea4000c1e1100 */
[----:B--2---:R-:W-:-:S04]  /*1350*/  I2FP.F32.U32 R0, R2 ;  /* 0x0000000200007245 */ /* 0x004fc80000201000 */
[----:B------:R-:W-:-:S04]  /*1360*/  F2FP.F16.F32.PACK_AB R0, RZ, R0 ;  /* 0x00000000ff00723e */ /* 0x000fc800000000ff */
[----:B------:R-:W-:Y:S01]  /*1370*/  PRMT R23, R0, 0x7610, R23 ;  /* 0x0000761000177816 */ /* 0x000fe20000000017 */
[----:B------:R-:W-:Y:S06]  /*1380*/  BRA `(.L_x_30971) ;  /* 0x0000000c00bc7947 */ /* 0x000fec0003800000 */
.L_x_30968:
        /* <DEDUP_REMOVED lines=11> */
.L_x_30973:
[----:B------:R-:W2:Y:S02]  /*1440*/  LDG.E R2, desc[UR36][R2.64] ;  /* 0x0000002402027981 */ /* 0x000ea4000c1e1900 */
[----:B--2---:R-:W-:-:S04]  /*1450*/  I2FP.F32.S32 R0, R2 ;  /* 0x0000000200007245 */ /* 0x004fc80000201400 */
[----:B------:R-:W-:-:S04]  /*1460*/  F2FP.F16.F32.PACK_AB R0, RZ, R0 ;  /* 0x00000000ff00723e */ /* 0x000fc800000000ff */
[----:B------:R-:W-:Y:S01]  /*1470*/  PRMT R23, R0, 0x7610, R23 ;  /* 0x0000761000177816 */ /* 0x000fe20000000017 */
[----:B------:R-:W-:Y:S06]  /*1480*/  BRA `(.L_x_30971) ;  /* 0x0000000c007c7947 */ /* 0x000fec0003800000 */
.L_x_30972:
[----:B------:R-:W2:Y:S02]  /*1490*/  LDG.E.U16 R2, desc[UR36][R2.64] ;  /* 0x0000002402027981 */ /* 0x000ea4000c1e1500 */
[----:B--2---:R-:W0:Y:S02]  /*14a0*/  I2F.S16 R0, R2 ;  /* 0x0000000200007306 */ /* 0x004e240000101400 */
[----:B0-----:R-:W-:-:S04]  /*14b0*/  F2FP.F16.F32.PACK_AB R0, RZ, R0 ;  /* 0x00000000ff00723e */ /* 0x001fc800000000ff */
[----:B------:R-:W-:Y:S01]  /*14c0*/  PRMT R23, R0, 0x7610, R23 ;  /* 0x0000761000177816 */ /* 0x000fe20000000017 */
[----:B------:R-:W-:Y:S06]  /*14d0*/  BRA `(.L_x_30971) ;  /* 0x0000000c00687947 */ /* 0x000fec0003800000 */
.L_x_30967:
        /* <DEDUP_REMOVED lines=9> */
.L_x_30975:
[----:B------:R0:W5:Y:S01]  /*1570*/  LDG.E.U16 R23, desc[UR36][R2.64] ;  /* 0x0000002402177981 */ /* 0x000162000c1e1500 */
[----:B------:R-:W-:Y:S05]  /*1580*/  BRA `(.L_x_30971) ;  /* 0x0000000c003c7947 */ /* 0x000fea0003800000 */
.L_x_30974:
        /* <DEDUP_REMOVED lines=9> */
.L_x_30977:
[----:B------:R1:W5:Y:S01]  /*1620*/  LDG.E.U16 R23, desc[UR36][R2.64] ;  /* 0x0000002402177981 */ /* 0x000362000c1e1500 */
[----:B------:R-:W-:Y:S05]  /*1630*/  BRA `(.L_x_30971) ;  /* 0x0000000c00107947 */ /* 0x000fea0003800000 */
.L_x_30976:
        /* <DEDUP_REMOVED lines=9> */
.L_x_30966:
        /* <DEDUP_REMOVED lines=14> */
.L_x_30980:
        /* <DEDUP_REMOVED lines=9> */
.L_x_30979:
        /* <DEDUP_REMOVED lines=28> */
.L_x_30982:
        /* <DEDUP_REMOVED lines=15> */
.L_x_30981:
[----:B------:R-:W2:Y:S02]  /*1af0*/  LDG.E.U16 R0, desc[UR36][R2.64] ;  /* 0x0000002402007981 */ /* 0x000ea4000c1e1500 */
[----:B--2---:R-:W-:-:S05]  /*1b00*/  IMAD.U32 R0, R0, 0x10000, RZ ;  /* 0x0001000000007824 */ /* 0x004fca00078e00ff */
[----:B------:R-:W-:-:S04]  /*1b10*/  F2FP.F16.F32.PACK_AB R0, RZ, R0 ;  /* 0x00000000ff00723e */ /* 0x000fc800000000ff */
[----:B------:R-:W-:Y:S01]  /*1b20*/  PRMT R23, R0, 0x7610, R23 ;  /* 0x0000761000177816 */ /* 0x000fe20000000017 */
[----:B------:R-:W-:Y:S06]  /*1b30*/  BRA `(.L_x_30971) ;  /* 0x0000000400d07947 */ /* 0x000fec0003800000 */
.L_x_30978:
        /* <DEDUP_REMOVED lines=13> */
.L_x_30985:
        /* <DEDUP_REMOVED lines=21> */
.L_x_30989:
[----:B------:R-:W-:Y:S05]  /*1d60*/  BSYNC B1 ;  /* 0x0000000000017941 */ /* 0x000fea0003800000 */
.L_x_30988:
[----:B------:R-:W-:Y:S01]  /*1d70*/  LEA R3, R0, 0x3b800000, 0x17 ;  /* 0x3b80000000037811 */ /* 0x000fe200078eb8ff */
[----:B------:R-:W-:-:S05]  /*1d80*/  IMAD.SHL.U32 R0, R2, 0x100000, RZ ;  /* 0x0010000002007824 */ /* 0x000fca00078e00ff */
[----:B------:R-:W-:-:S07]  /*1d90*/  LOP3.LUT R0, R3, R0, R4, 0xfe, !PT ;  /* 0x0000000003007212 */ /* 0x000fce00078efe04 */
.L_x_30987:
[----:B------:R-:W-:Y:S05]  /*1da0*/  BSYNC B0 ;  /* 0x0000000000007941 */ /* 0x000fea0003800000 */
.L_x_30986:
[----:B------:R-:W-:-:S04]  /*1db0*/  F2FP.F16.F32.PACK_AB R0, RZ, R0 ;  /* 0x00000000ff00723e */ /* 0x000fc800000000ff */
[----:B------:R-:W-:Y:S01]  /*1dc0*/  PRMT R23, R0, 0x7610, R23 ;  /* 0x0000761000177816 */ /* 0x000fe20000000017 */
[----:B------:R-:W-:Y:S06]  /*1dd0*/  BRA `(.L_x_30971) ;  /* 0x0000000400287947 */ /* 0x000fec0003800000 */
.L_x_30984:
        /* <DEDUP_REMOVED lines=21> */
.L_x_30993:
[----:B------:R-:W-:Y:S05]  /*1f30*/  BSYNC B1 ;  /* 0x0000000000017941 */ /* 0x000fea0003800000 */
.L_x_30992:
[----:B------:R-:W-:Y:S01]  /*1f40*/  LEA R3, R0, 0x37800000, 0x17 ;  /* 0x3780000000037811 */ /* 0x000fe200078eb8ff */
[----:B------:R-:W-:-:S05]  /*1f50*/  IMAD.SHL.U32 R0, R2, 0x200000, RZ ;  /* 0x0020000002007824 */ /* 0x000fca00078e00ff */
[----:B------:R-:W-:-:S07]  /*1f60*/  LOP3.LUT R0, R3, R0, R4, 0xfe, !PT ;  /* 0x0000000003007212 */ /* 0x000fce00078efe04 */
.L_x_30991:
[----:B------:R-:W-:Y:S05]  /*1f70*/  BSYNC B0 ;  /* 0x0000000000007941 */ /* 0x000fea0003800000 */
.L_x_30990:
[----:B------:R-:W-:-:S04]  /*1f80*/  F2FP.F16.F32.PACK_AB R0, RZ, R0 ;  /* 0x00000000ff00723e */ /* 0x000fc800000000ff */
[----:B------:R-:W-:Y:S01]  /*1f90*/  PRMT R23, R0, 0x7610, R23 ;  /* 0x0000761000177816 */ /* 0x000fe20000000017 */
[----:B------:R-:W-:Y:S06]  /*1fa0*/  BRA `(.L_x_30971) ;  /* 0x0000000000b47947 */ /* 0x000fec0003800000 */
.L_x_30983:
        /* <DEDUP_REMOVED lines=14> */
.L_x_30997:
[----:B------:R-:W-:Y:S05]  /*2090*/  BSYNC B0 ;  /* 0x0000000000007941 */ /* 0x000fea0003800000 */
.L_x_30996:
[----:B------:R-:W-:-:S04]  /*20a0*/  F2FP.F16.F32.PACK_AB R0, RZ, R0 ;  /* 0x00000000ff00723e */ /* 0x000fc800000000ff */
[----:B------:R-:W-:Y:S01]  /*20b0*/  PRMT R23, R0, 0x7610, R23 ;  /* 0x0000761000177816 */ /* 0x000fe20000000017 */
[----:B------:R-:W-:Y:S06]  /*20c0*/  BRA `(.L_x_30971) ;  /* 0x00000000006c7947 */ /* 0x000fec0003800000 */
.L_x_30970:
        /* <DEDUP_REMOVED lines=16> */
.L_x_30998:
[----:B------:R-:W-:Y:S01]  /*21d0*/  PRMT R23, RZ, 0x7610, R23 ;  /* 0x00007610ff177816 */ /* 0x000fe20000000017 */
[----:B------:R-:W-:Y:S06]  /*21e0*/  BRA `(.L_x_30971) ;  /* 0x0000000000247947 */ /* 0x000fec0003800000 */
.L_x_30995:
[----:B------:R-:W2:Y:S02]  /*21f0*/  LDG.E.64 R2, desc[UR36][R2.64] ;  /* 0x0000002402027981 */ /* 0x000ea4000c1e1b00 */
[----:B--2---:R-:W0:Y:S02]  /*2200*/  I2F.U64 R0, R2 ;  /* 0x0000000200007312 */ /* 0x004e240000301000 */
[----:B0-----:R-:W-:-:S04]  /*2210*/  F2FP.F16.F32.PACK_AB R0, RZ, R0 ;  /* 0x00000000ff00723e */ /* 0x001fc800000000ff */
[----:B------:R-:W-:Y:S01]  /*2220*/  PRMT R23, R0, 0x7610, R23 ;  /* 0x0000761000177816 */ /* 0x000fe20000000017 */
[----:B------:R-:W-:Y:S06]  /*2230*/  BRA `(.L_x_30971) ;  /* 0x0000000000107947 */ /* 0x000fec0003800000 */
.L_x_30994:
[----:B------:R-:W2:Y:S02]  /*2240*/  LDG.E R2, desc[UR36][R2.64] ;  /* 0x0000002402027981 */ /* 0x000ea4000c1e1900 */
[----:B--2---:R-:W-:-:S04]  /*2250*/  I2FP.F32.U32 R0, R2 ;  /* 0x0000000200007245 */ /* 0x004fc80000201000 */
[----:B------:R-:W-:-:S04]  /*2260*/  F2FP.F16.F32.PACK_AB R0, RZ, R0 ;  /* 0x00000000ff00723e */ /* 0x000fc800000000ff */
[----:B------:R-:W-:-:S07]  /*2270*/  PRMT R23, R0, 0x7610, R23 ;  /* 0x0000761000177816 */ /* 0x000fce0000000017 */
.L_x_30971:
[----:B------:R-:W-:-:S07]  /*2280*/  VIADD R19, R19, 0x80 ;  /* 0x0000008013137836 */ /* 0x000fce0000000000 */
.L_x_30965:
[----:B------:R-:W-:Y:S05]  /*2290*/  BSYNC B6 ;  /* 0x0000000000067941 */ /* 0x000fea0003800000 */
.L_x_30964:
        /* <DEDUP_REMOVED lines=28> */
.L_x_31004:
[----:B------:R-:W2:Y:S02]  /*2460*/  LDG.E.U8 R2, desc[UR36][R2.64] ;  /* 0x0000002402027981 */ /* 0x000ea4000c1e1100 */
[----:B--2---:R-:W-:-:S04]  /*2470*/  I2FP.F32.U32 R0, R2 ;  /* 0x0000000200007245 */ /* 0x004fc80000201000 */
[----:B------:R-:W-:-:S04]  /*2480*/  F2FP.F16.F32.PACK_AB R0, RZ, R0 ;  /* 0x00000000ff00723e */ /* 0x000fc800000000ff */
[----:B------:R-:W-:Y:S01]  /*2490*/  PRMT R25, R0, 0x7610, R25 ;  /* 0x0000761000197816 */ /* 0x000fe20000000019 */
[----:B------:R-:W-:Y:S06]  /*24a0*/  BRA `(.L_x_31006) ;  /* 0x0000000c00bc7947 */ /* 0x000fec0003800000 */
.L_x_31003:
        /* <DEDUP_REMOVED lines=11> */
.L_x_31008:
[----:B------:R-:W2:Y:S02]  /*2560*/  LDG.E R2, desc[UR36][R2.64] ;  /* 0x0000002402027981 */ /* 0x000ea4000c1e1900 */
[----:B--2---:R-:W-:-:S04]  /*2570*/  I2FP.F32.S32 R0, R2 ;  /* 0x0000000200007245 */ /* 0x004fc80000201400 */
[----:B------:R-:W-:-:S04]  /*2580*/  F2FP.F16.F32.PACK_AB R0, RZ, R0 ;  /* 0x00000000ff00723e */ /* 0x000fc800000000ff */
[----:B------:R-:W-:Y:S01]  /*2590*/  PRMT R25, R0, 0x7610, R25 ;  /* 0x0000761000197816 */ /* 0x000fe20000000019 */
[----:B------:R-:W-:Y:S06]  /*25a0*/  BRA `(.L_x_31006) ;  /* 0x0000000c007c7947 */ /* 0x000fec0003800000 */
.L_x_31007:
[----:B------:R-:W2:Y:S02]  /*25b0*/  LDG.E.U16 R2, desc[UR36][R2.64] ;  /* 0x0000002402027981 */ /* 0x000ea4000c1e1500 */
[----:B--2---:R-:W0:Y:S02]  /*25c0*/  I2F.S16 R0, R2 ;  /* 0x0000000200007306 */ /* 0x004e240000101400 */
[----:B0-----:R-:W-:-:S04]  /*25d0*/  F2FP.F16.F32.PACK_AB R0, RZ, R0 ;  /* 0x00000000ff00723e */ /* 0x001fc800000000ff */
[----:B------:R-:W-:Y:S01]  /*25e0*/  PRMT R25, R0, 0x7610, R25 ;  /* 0x0000761000197816 */ /* 0x000fe20000000019 */
[----:B------:R-:W-:Y:S06]  /*25f0*/  BRA `(.L_x_31006) ;  /* 0x0000000c00687947 */ /* 0x000fec0003800000 */
.L_x_31002:
        /* <DEDUP_REMOVED lines=9> */
.L_x_31010:
[----:B------:R0:W5:Y:S01]  /*2690*/  LDG.E.U16 R25, desc[UR36][R2.64] ;  /* 0x0000002402197981 */ /* 0x000162000c1e1500 */
[----:B------:R-:W-:Y:S05]  /*26a0*/  BRA `(.L_x_31006) ;  /* 0x0000000c003c7947 */ /* 0x000fea0003800000 */
.L_x_31009:
        /* <DEDUP_REMOVED lines=9> */
.L_x_31012:
[----:B------:R1:W5:Y:S01]  /*2740*/  LDG.E.U16 R25, desc[UR36][R2.64] ;  /* 0x0000002402197981 */ /* 0x000362000c1e1500 */
[----:B------:R-:W-:Y:S05]  /*2750*/  BRA `(.L_x_31006) ;  /* 0x0000000c00107947 */ /* 0x000fea0003800000 */
.L_x_31011:
        /* <DEDUP_REMOVED lines=9> */
.L_x_31001:
        /* <DEDUP_REMOVED lines=14> */
.L_x_31015:
        /* <DEDUP_REMOVED lines=9> */
.L_x_31014:
        /* <DEDUP_REMOVED lines=28> */
.L_x_31017:
        /* <DEDUP_REMOVED lines=15> */
.L_x_31016:
[----:B------:R-:W2:Y:S02]  /*2c10*/  LDG.E.U16 R0, desc[UR36][R2.64] ;  /* 0x0000002402007981 */ /* 0x000ea4000c1e1500 */
[----:B--2---:R-:W-:-:S05]  /*2c20*/  IMAD.U32 R0, R0, 0x10000, RZ ;  /* 0x0001000000007824 */ /* 0x004fca00078e00ff */
[----:B------:R-:W-:-:S04]  /*2c30*/  F2FP.F16.F32.PACK_AB R0, RZ, R0 ;  /* 0x00000000ff00723e */ /* 0x000fc800000000ff */
[----:B------:R-:W-:Y:S01]  /*2c40*/  PRMT R25, R0, 0x7610, R25 ;  /* 0x0000761000197816 */ /* 0x000fe20000000019 */
[----:B------:R-:W-:Y:S06]  /*2c50*/  BRA `(.L_x_31006) ;  /* 0x0000000400d07947 */ /* 0x000fec0003800000 */
.L_x_31013:
        /* <DEDUP_REMOVED lines=13> */
.L_x_31020:
        /* <DEDUP_REMOVED lines=21> */
.L_x_31024:
[----:B------:R-:W-:Y:S05]  /*2e80*/  BSYNC B1 ;  /* 0x0000000000017941 */ /* 0x000fea0003800000 */
.L_x_31023:
[----:B------:R-:W-:Y:S01]  /*2e90*/  LEA R3, R0, 0x3b800000, 0x17 ;  /* 0x3b80000000037811 */ /* 0x000fe200078eb8ff */
[----:B------:R-:W-:-:S05]  /*2ea0*/  IMAD.SHL.U32 R0, R2, 0x100000, RZ ;  /* 0x0010000002007824 */ /* 0x000fca00078e00ff */
[----:B------:R-:W-:-:S07]  /*2eb0*/  LOP3.LUT R0, R3, R0, R4, 0xfe, !PT ;  /* 0x0000000003007212 */ /* 0x000fce00078efe04 */
.L_x_31022:
[----:B------:R-:W-:Y:S05]  /*2ec0*/  BSYNC B0 ;  /* 0x0000000000007941 */ /* 0x000fea0003800000 */
.L_x_31021:
[----:B------:R-:W-:-:S04]  /*2ed0*/  F2FP.F16.F32.PACK_AB R0, RZ, R0 ;  /* 0x00000000ff00723e */ /* 0x000fc800000000ff */
[----:B------:R-:W-:Y:S01]  /*2ee0*/  PRMT R25, R0, 0x7610, R25 ;  /* 0x0000761000197816 */ /* 0x000fe20000000019 */
[----:B------:R-:W-:Y:S06]  /*2ef0*/  BRA `(.L_x_31006) ;  /* 0x0000000400287947 */ /* 0x000fec0003800000 */
.L_x_31019:
        /* <DEDUP_REMOVED lines=21> */
.L_x_31028:
[----:B------:R-:W-:Y:S05]  /*3050*/  BSYNC B1 ;  /* 0x0000000000017941 */ /* 0x000fea0003800000 */
.L_x_31027:
[----:B------:R-:W-:Y:S01]  /*3060*/  LEA R3, R0, 0x37800000, 0x17 ;  /* 0x3780000000037811 */ /* 0x000fe200078eb8ff */
[----:B------:R-:W-:-:S05]  /*3070*/  IMAD.SHL.U32 R0, R2, 0x200000, RZ ;  /* 0x0020000002007824 */ /* 0x000fca00078e00ff */
[----:B------:R-:W-:-:S07]  /*3080*/  LOP3.LUT R0, R3, R0, R4, 0xfe, !PT ;  /* 0x0000000003007212 */ /* 0x000fce00078efe04 */
.L_x_31026:
[----:B------:R-:W-:Y:S05]  /*3090*/  BSYNC B0 ;  /* 0x0000000000007941 */ /* 0x000fea0003800000 */
.L_x_31025:
[----:B------:R-:W-:-:S04]  /*30a0*/  F2FP.F16.F32.PACK_AB R0, RZ, R0 ;  /* 0x00000000ff00723e */ /* 0x000fc800000000ff */
[----:B------:R-:W-:Y:S01]  /*30b0*/  PRMT R25, R0, 0x7610, R25 ;  /* 0x0000761000197816 */ /* 0x000fe20000000019 */
[----:B------:R-:W-:Y:S06]  /*30c0*/  BRA `(.L_x_31006) ;  /* 0x0000000000b47947 */ /* 0x000fec0003800000 */
.L_x_31018:
        /* <DEDUP_REMOVED lines=14> */
.L_x_31032:
[----:B------:R-:W-:Y:S05]  /*31b0*/  BSYNC B0 ;  /* 0x0000000000007941 */ /* 0x000fea0003800000 */
.L_x_31031:
[----:B------:R-:W-:-:S04]  /*31c0*/  F2FP.F16.F32.PACK_AB R0, RZ, R0 ;  /* 0x00000000ff00723e */ /* 0x000fc800000000ff */
[----:B------:R-:W-:Y:S01]  /*31d0*/  PRMT R25, R0, 0x7610, R25 ;  /* 0x0000761000197816 */ /* 0x000fe20000000019 */
[----:B------:R-:W-:Y:S06]  /*31e0*/  BRA `(.L_x_31006) ;  /* 0x00000000006c7947 */ /* 0x000fec0003800000 */
.L_x_31005:
        /* <DEDUP_REMOVED lines=16> */
.L_x_31033:
[----:B------:R-:W-:Y:S01]  /*32f0*/  PRMT R25, RZ, 0x7610, R25 ;  /* 0x00007610ff197816 */ /* 0x000fe20000000019 */
[----:B------:R-:W-:Y:S06]  /*3300*/  BRA `(.L_x_31006) ;  /* 0x0000000000247947 */ /* 0x000fec0003800000 */
.L_x_31030:
[----:B------:R-:W2:Y:S02]  /*3310*/  LDG.E.64 R2, desc[UR36][R2.64] ;  /* 0x0000002402027981 */ /* 0x000ea4000c1e1b00 */
[----:B--2---:R-:W0:Y:S02]  /*3320*/  I2F.U64 R0, R2 ;  /* 0x0000000200007312 */ /* 0x004e240000301000 */
[----:B0-----:R-:W-:-:S04]  /*3330*/  F2FP.F16.F32.PACK_AB R0, RZ, R0 ;  /* 0x00000000ff00723e */ /* 0x001fc800000000ff */
[----:B------:R-:W-:Y:S01]  /*3340*/  PRMT R25, R0, 0x7610, R25 ;  /* 0x0000761000197816 */ /* 0x000fe20000000019 */
[----:B------:R-:W-:Y:S06]  /*3350*/  BRA `(.L_x_31006) ;  /* 0x0000000000107947 */ /* 0x000fec0003800000 */
.L_x_31029:
[----:B------:R-:W2:Y:S02]  /*3360*/  LDG.E R2, desc[UR36][R2.64] ;  /* 0x0000002402027981 */ /* 0x000ea4000c1e1900 */
[----:B--2---:R-:W-:-:S04]  /*3370*/  I2FP.F32.U32 R0, R2 ;  /* 0x0000000200007245 */ /* 0x004fc80000201000 */
[----:B------:R-:W-:-:S04]  /*3380*/  F2FP.F16.F32.PACK_AB R0, RZ, R0 ;  /* 0x00000000ff00723e */ /* 0x000fc800000000ff */
[----:B------:R-:W-:-:S07]  /*3390*/  PRMT R25, R0, 0x7610, R25 ;  /* 0x0000761000197816 */ /* 0x000fce0000000019 */
.L_x_31006:
[----:B------:R-:W-:-:S07]  /*33a0*/  VIADD R19, R19, 0x80 ;  /* 0x0000008013137836 */ /* 0x000fce0000000000 */
.L_x_31000:
[----:B------:R-:W-:Y:S05]  /*33b0*/  BSYNC B6 ;  /* 0x0000000000067941 */ /* 0x000fea0003800000 */
.L_x_30999:
        /* <DEDUP_REMOVED lines=25> */
.L_x_31039:
[----:B------:R-:W2:Y:S02]  /*3550*/  LDG.E.U8 R2, desc[UR36][R2.64] ;  /* 0x0000002402027981 */ /* 0x000ea4000c1e1100 */
[----:B--2---:R-:W-:-:S04]  /*3560*/  I2FP.F32.U32 R0, R2 ;  /* 0x0000000200007245 */ /* 0x004fc80000201000 */
[----:B------:R-:W-:-:S04]  /*3570*/  F2FP.F16.F32.PACK_AB R0, RZ, R0 ;  /* 0x00000000ff00723e */ /* 0x000fc800000000ff */
[----:B------:R-:W-:Y:S01]  /*3580*/  PRMT R24, R0, 0x7610, R24 ;  /* 0x0000761000187816 */ /* 0x000fe20000000018 */
[----:B------:R-:W-:Y:S06]  /*3590*/  BRA `(.L_x_31035) ;  /* 0x0000000c00bc7947 */ /* 0x000fec0003800000 */
.L_x_31038:
        /* <DEDUP_REMOVED lines=11> */
.L_x_31042:
[----:B------:R-:W2:Y:S02]  /*3650*/  LDG.E R2, desc[UR36][R2.64] ;  /* 0x0000002402027981 */ /* 0x000ea4000c1e1900 */
[----:B--2---:R-:W-:-:S04]  /*3660*/  I2FP.F32.S32 R0, R2 ;  /* 0x0000000200007245 */ /* 0x004fc80000201400 */
[----:B------:R-:W-:-:S04]  /*3670*/  F2FP.F16.F32.PACK_AB R0, RZ, R0 ;  /* 0x00000000ff00723e */ /* 0x000fc800000000ff */
[----:B------:R-:W-:Y:S01]  /*3680*/  PRMT R24, R0, 0x7610, R24 ;  /* 0x0000761000187816 */ /* 0x000fe20000000018 */
[----:B------:R-:W-:Y:S06]  /*3690*/  BRA `(.L_x_31035) ;  /* 0x0000000c007c7947 */ /* 0x000fec0003800000 */
.L_x_31041:
[----:B------:R-:W2:Y:S02]  /*36a0*/  LDG.E.U16 R2, desc[UR36][R2.64] ;  /* 0x0000002402027981 */ /* 0x000ea4000c1e1500 */
[----:B--2---:R-:W0:Y:S02]  /*36b0*/  I2F.S16 R0, R2 ;  /* 0x0000000200007306 */ /* 0x004e240000101400 */
[----:B0-----:R-:W-:-:S04]  /*36c0*/  F2FP.F16.F32.PACK_AB R0, RZ, R0 ;  /* 0x00000000ff00723e */ /* 0x001fc800000000ff */
[----:B------:R-:W-:Y:S01]  /*36d0*/  PRMT R24, R0, 0x7610, R24 ;  /* 0x0000761000187816 */ /* 0x000fe20000000018 */
[----:B------:R-:W-:Y:S06]  /*36e0*/  BRA `(.L_x_31035) ;  /* 0x0000000c00687947 */ /* 0x000fec0003800000 */
.L_x_31037:
        /* <DEDUP_REMOVED lines=9> */
.L_x_31044:
[----:B------:R2:W5:Y:S01]  /*3780*/  LDG.E.U16 R24, desc[UR36][R2.64] ;  /* 0x0000002402187981 */ /* 0x000562000c1e1500 */
[----:B------:R-:W-:Y:S05]  /*3790*/  BRA `(.L_x_31035) ;  /* 0x0000000c003c7947 */ /* 0x000fea0003800000 */
.L_x_31043:
        /* <DEDUP_REMOVED lines=9> */
.L_x_31046:
[----:B------:R3:W5:Y:S01]  /*3830*/  LDG.E.U16 R24, desc[UR36][R2.64] ;  /* 0x0000002402187981 */ /* 0x000762000c1e1500 */
[----:B------:R-:W-:Y:S05]  /*3840*/  BRA `(.L_x_31035) ;  /* 0x0000000c00107947 */ /* 0x000fea0003800000 */
.L_x_31045:
        /* <DEDUP_REMOVED lines=9> */
.L_x_31036:
        /* <DEDUP_REMOVED lines=14> */
.L_x_31049:
        /* <DEDUP_REMOVED lines=9> */
.L_x_31048:
        /* <DEDUP_REMOVED lines=28> */
.L_x_31051:
        /* <DEDUP_REMOVED lines=15> */
.L_x_31050:
[----:B------:R-:W2:Y:S02]  /*3d00*/  LDG.E.U16 R0, desc[UR36][R2.64] ;  /* 0x0000002402007981 */ /* 0x000ea4000c1e1500 */
[----:B--2---:R-:W-:-:S05]  /*3d10*/  IMAD.U32 R0, R0, 0x10000, RZ ;  /* 0x0001000000007824 */ /* 0x004fca00078e00ff */
[----:B------:R-:W-:-:S04]  /*3d20*/  F2FP.F16.F32.PACK_AB R0, RZ, R0 ;  /* 0x00000000ff00723e */ /* 0x000fc800000000ff */
[----:B------:R-:W-:Y:S01]  /*3d30*/  PRMT R24, R0, 0x7610, R24 ;  /* 0x0000761000187816 */ /* 0x000fe20000000018 */
[----:B------:R-:W-:Y:S06]  /*3d40*/  BRA `(.L_x_31035) ;  /* 0x0000000400d07947 */ /* 0x000fec0003800000 */
.L_x_31047:
        /* <DEDUP_REMOVED lines=13> */
.L_x_31054:
        /* <DEDUP_REMOVED lines=21> */
.L_x_31058:
[----:B------:R-:W-:Y:S05]  /*3f70*/  BSYNC B1 ;  /* 0x0000000000017941 */ /* 0x000fea0003800000 */
.L_x_31057:
[----:B------:R-:W-:Y:S01]  /*3f80*/  LEA R3, R0, 0x3b800000, 0x17 ;  /* 0x3b80000000037811 */ /* 0x000fe200078eb8ff */
[----:B------:R-:W-:-:S05]  /*3f90*/  IMAD.SHL.U32 R0, R2, 0x100000, RZ ;  /* 0x0010000002007824 */ /* 0x000fca00078e00ff */
[----:B------:R-:W-:-:S07]  /*3fa0*/  LOP3.LUT R0, R3, R0, R4, 0xfe, !PT ;  /* 0x0000000003007212 */ /* 0x000fce00078efe04 */
.L_x_31056:
[----:B------:R-:W-:Y:S05]  /*3fb0*/  BSYNC B0 ;  /* 0x0000000000007941 */ /* 0x000fea0003800000 */
.L_x_31055:
[----:B------:R-:W-:-:S04]  /*3fc0*/  F2FP.F16.F32.PACK_AB R0, RZ, R0 ;  /* 0x00000000ff00723e */ /* 0x000fc800000000ff */
[----:B------:R-:W-:Y:S01]  /*3fd0*/  PRMT R24, R0, 0x7610, R24 ;  /* 0x0000761000187816 */ /* 0x000fe20000000018 */
[----:B------:R-:W-:Y:S06]  /*3fe0*/  BRA `(.L_x_31035) ;  /* 0x0000000400287947 */ /* 0x000fec0003800000 */
.L_x_31053:
        /* <DEDUP_REMOVED lines=21> */
.L_x_31062:
[----:B------:R-:W-:Y:S05]  /*4140*/  BSYNC B1 ;  /* 0x0000000000017941 */ /* 0x000fea0003800000 */
.L_x_31061:
[----:B------:R-:W-:Y:S01]  /*4150*/  LEA R3, R0, 0x37800000, 0x17 ;  /* 0x3780000000037811 */ /* 0x000fe200078eb8ff */
[----:B------:R-:W-:-:S05]  /*4160*/  IMAD.SHL.U32 R0, R2, 0x200000, RZ ;  /* 0x0020000002007824 */ /* 0x000fca00078e00ff */
[----:B------:R-:W-:-:S07]  /*4170*/  LOP3.LUT R0, R3, R0, R4, 0xfe, !PT ;  /* 0x0000000003007212 */ /* 0x000fce00078efe04 */
.L_x_31060:
[----:B------:R-:W-:Y:S05]  /*4180*/  BSYNC B0 ;  /* 0x0000000000007941 */ /* 0x000fea0003800000 */
.L_x_31059:
[----:B------:R-:W-:-:S04]  /*4190*/  F2FP.F16.F32.PACK_AB R0, RZ, R0 ;  /* 0x00000000ff00723e */ /* 0x000fc800000000ff */
[----:B------:R-:W-:Y:S01]  /*41a0*/  PRMT R24, R0, 0x7610, R24 ;  /* 0x0000761000187816 */ /* 0x000fe20000000018 */
[----:B------:R-:W-:Y:S06]  /*41b0*/  BRA `(.L_x_31035) ;  /* 0x0000000000b47947 */ /* 0x000fec0003800000 */
.L_x_31052:
        /* <DEDUP_REMOVED lines=14> */
.L_x_31066:
[----:B------:R-:W-:Y:S05]  /*42a0*/  BSYNC B0 ;  /* 0x0000000000007941 */ /* 0x000fea0003800000 */
.L_x_31065:
[----:B------:R-:W-:-:S04]  /*42b0*/  F2FP.F16.F32.PACK_AB R0, RZ, R0 ;  /* 0x00000000ff00723e */ /* 0x000fc800000000ff */
[----:B------:R-:W-:Y:S01]  /*42c0*/  PRMT R24, R0, 0x7610, R24 ;  /* 0x0000761000187816 */ /* 0x000fe20000000018 */
[----:B------:R-:W-:Y:S06]  /*42d0*/  BRA `(.L_x_31035) ;  /* 0x00000000006c7947 */ /* 0x000fec0003800000 */
.L_x_31040:
        /* <DEDUP_REMOVED lines=16> */
.L_x_31067:
[----:B------:R-:W-:Y:S01]  /*43e0*/  PRMT R24, RZ, 0x7610, R24 ;  /* 0x00007610ff187816 */ /* 0x000fe20000000018 */
[----:B------:R-:W-:Y:S06]  /*43f0*/  BRA `(.L_x_31035) ;  /* 0x0000000000247947 */ /* 0x000fec0003800000 */
.L_x_31064:
[----:B------:R-:W2:Y:S02]  /*4400*/  LDG.E.64 R2, desc[UR36][R2.64] ;  /* 0x0000002402027981 */ /* 0x000ea4000c1e1b00 */
[----:B--2---:R-:W0:Y:S02]  /*4410*/  I2F.U64 R0, R2 ;  /* 0x0000000200007312 */ /* 0x004e240000301000 */
[----:B0-----:R-:W-:-:S04]  /*4420*/  F2FP.F16.F32.PACK_AB R0, RZ, R0 ;  /* 0x00000000ff00723e */ /* 0x001fc800000000ff */
[----:B------:R-:W-:Y:S01]  /*4430*/  PRMT R24, R0, 0x7610, R24 ;  /* 0x0000761000187816 */ /* 0x000fe20000000018 */
[----:B------:R-:W-:Y:S06]  /*4440*/  BRA `(.L_x_31035) ;  /* 0x0000000000107947 */ /* 0x000fec0003800000 */
.L_x_31063:
[----:B------:R-:W2:Y:S02]  /*4450*/  LDG.E R2, desc[UR36][R2.64] ;  /* 0x0000002402027981 */ /* 0x000ea4000c1e1900 */
[----:B--2---:R-:W-:-:S04]  /*4460*/  I2FP.F32.U32 R0, R2 ;  /* 0x0000000200007245 */ /* 0x004fc80000201000 */
[----:B------:R-:W-:-:S04]  /*4470*/  F2FP.F16.F32.PACK_AB R0, RZ, R0 ;  /* 0x00000000ff00723e */ /* 0x000fc800000000ff */
[----:B------:R-:W-:-:S07]  /*4480*/  PRMT R24, R0, 0x7610, R24 ;  /* 0x0000761000187816 */ /* 0x000fce0000000018 */
.L_x_31035:
[----:B------:R-:W-:Y:S05]  /*4490*/  BSYNC B6 ;  /* 0x0000000000067941 */ /* 0x000fea0003800000 */
.L_x_31034:
        /* <DEDUP_REMOVED lines=12> */
[----:B------:R-:W-:Y:S01]  /*4560*/  @!P3 FMUL.FTZ R2, R2, 1.4426950216293334961 ;  /* 0x3fb8aa3b0202b820 */ /* 0x000fe20000410000 */
[----:B------:R-:W-:Y:S02]  /*4570*/  @!P0 HADD2.F32 R3, -RZ, R23.H0_H0 ;  /* 0x20000017ff038230 */ /* 0x000fe40000004100 */
[----:B------:R-:W-:Y:S01]  /*4580*/  @!P1 FMUL.FTZ R25, R25, 1.4426950216293334961 ;  /* 0x3fb8aa3b19199820 */ /* 0x000fe20000410000 */
[----:B------:R-:W-:Y:S02]  /*4590*/  @!P2 HADD2.F32 R4, -RZ, R24.H0_H0 ;  /* 0x20000018ff04a230 */ /* 0x000fe40000004100 */
[----:B------:R-:W-:Y:S01]  /*45a0*/  @!P0 FMUL.FTZ R3, R3, 1.4426950216293334961 ;  /* 0x3fb8aa3b03038820 */ /* 0x000fe20000410000 */
[----:B------:R-:W0:Y:S02]  /*45b0*/  @!P3 MUFU.EX2 R2, R2 ;  /* 0x000000020002b308 */ /* 0x000e240000000800 */
[----:B------:R-:W-:-:S06]  /*45c0*/  @!P2 FMUL.FTZ R4, R4, 1.4426950216293334961 ;  /* 0x3fb8aa3b0404a820 */ /* 0x000fcc0000410000 */
[----:B------:R-:W1:Y:S08]  /*45d0*/  @!P1 MUFU.EX2 R25, R25 ;  /* 0x0000001900199308 */ /* 0x000e700000000800 */
[----:B------:R-:W2:Y:S01]  /*45e0*/  @!P2 MUFU.EX2 R4, R4 ;  /* 0x000000040004a308 */ /* 0x000ea20000000800 */
[----:B0-----:R-:W-:-:S07]  /*45f0*/  @!P3 F2FP.F16.F32.PACK_AB R0, RZ, R2 ;  /* 0x00000002ff00b23e */ /* 0x001fce00000000ff */
[----:B------:R-:W0:Y:S01]  /*4600*/  @!P0 MUFU.EX2 R3, R3 ;  /* 0x0000000300038308 */ /* 0x000e220000000800 */
        /* <DEDUP_REMOVED lines=27> */
.L_x_31073:
[----:B------:R-:W-:Y:S02]  /*47c0*/  HADD2.F32 R5, -RZ, R0.H0_H0 ;  /* 0x20000000ff057230 */ /* 0x000fe40000004100 */
[----:B------:R-:W-:-:S04]  /*47d0*/  IMAD.MOV.U32 R17, RZ, RZ, R27 ;  /* 0x000000ffff117224 */ /* 0x000fc800078e001b */
[----:B------:R-:W0:Y:S02]  /*47e0*/  F2I.S64.TRUNC R4, R5 ;  /* 0x0000000500047311 */ /* 0x000e24000020d900 */
[----:B0-----:R0:W-:Y:S01]  /*47f0*/  STG.E.U8 desc[UR36][R2.64], R4 ;  /* 0x0000000402007986 */ /* 0x0011e2000c101124 */
[----:B------:R-:W-:Y:S05]  /*4800*/  BRA `(.L_x_31069) ;  /* 0x0000000c00d47947 */ /* 0x000fea0003800000 */
.L_x_31072:
        /* <DEDUP_REMOVED lines=11> */
.L_x_31076:
[----:B------:R-:W-:Y:S02]  /*48c0*/  HADD2.F32 R0, -RZ, R0.H0_H0 ;  /* 0x20000000ff007230 */ /* 0x000fe40000004100 */
[----:B------:R-:W-:Y:S02]  /*48d0*/  IMAD.MOV.U32 R17, RZ, RZ, R27 ;  /* 0x000000ffff117224 */ /* 0x000fe400078e001b */
[----:B------:R-:W0:Y:S02]  /*48e0*/  F2I.FTZ.TRUNC.NTZ R5, R0 ;  /* 0x0000000000057305 */ /* 0x000e24000021f100 */
[----:B0-----:R0:W-:Y:S01]  /*48f0*/  STG.E desc[UR36][R2.64], R5 ;  /* 0x0000000502007986 */ /* 0x0011e2000c101924 */
[----:B------:R-:W-:Y:S05]  /*4900*/  BRA `(.L_x_31069) ;  /* 0x0000000c00947947 */ /* 0x000fea0003800000 */
.L_x_31075:
[----:B------:R-:W-:Y:S02]  /*4910*/  HADD2.F32 R0, -RZ, R0.H0_H0 ;  /* 0x20000000ff007230 */ /* 0x000fe40000004100 */
[----:B------:R-:W-:Y:S02]  /*4920*/  IMAD.MOV.U32 R17, RZ, RZ, R27 ;  /* 0x000000ffff117224 */ /* 0x000fe400078e001b */
[----:B------:R-:W0:Y:S02]  /*4930*/  F2I.FTZ.TRUNC.NTZ R5, R0 ;  /* 0x0000000000057305 */ /* 0x000e24000021f100 */
[----:B0-----:R0:W-:Y:S01]  /*4940*/  STG.E.U16 desc[UR36][R2.64], R5 ;  /* 0x0000000502007986 */ /* 0x0011e2000c101524 */
[----:B------:R-:W-:Y:S05]  /*4950*/  BRA `(.L_x_31069) ;  /* 0x0000000c00807947 */ /* 0x000fea0003800000 */
.L_x_31071:
        /* <DEDUP_REMOVED lines=10> */
.L_x_31078:
[----:B------:R0:W-:Y:S01]  /*4a00*/  STG.E.U16 desc[UR36][R2.64], R0 ;  /* 0x0000000002007986 */ /* 0x0001e2000c101524 */
[----:B------:R-:W-:Y:S01]  /*4a10*/  IMAD.MOV.U32 R17, RZ, RZ, R27 ;  /* 0x000000ffff117224 */ /* 0x000fe200078e001b */
[----:B------:R-:W-:Y:S06]  /*4a20*/  BRA `(.L_x_31069) ;  /* 0x0000000c004c7947 */ /* 0x000fec0003800000 */
.L_x_31077:
        /* <DEDUP_REMOVED lines=11> */
.L_x_31080:
[----:B------:R-:W-:Y:S02]  /*4ae0*/  HADD2.F32 R0, -RZ, R0.H0_H0 ;  /* 0x20000000ff007230 */ /* 0x000fe40000004100 */
[----:B------:R-:W-:-:S03]  /*4af0*/  IMAD.MOV.U32 R17, RZ, RZ, R27 ;  /* 0x000000ffff117224 */ /* 0x000fc600078e001b */
[----:B------:R-:W-:-:S04]  /*4b00*/  F2FP.F16.F32.PACK_AB R0, RZ, R0 ;  /* 0x00000000ff00723e */ /* 0x000fc800000000ff */
[----:B------:R-:W-:-:S05]  /*4b10*/  PRMT R0, R0, 0x5410, RZ ;  /* 0x0000541000007816 */ /* 0x000fca00000000ff */
[----:B------:R0:W-:Y:S01]  /*4b20*/  STG.E desc[UR36][R2.64], R0 ;  /* 0x0000000002007986 */ /* 0x0001e2000c101924 */
[----:B------:R-:W-:Y:S05]  /*4b30*/  BRA `(.L_x_31069) ;  /* 0x0000000c00087947 */ /* 0x000fea0003800000 */
.L_x_31079:
[----:B------:R-:W-:Y:S02]  /*4b40*/  HADD2.F32 R4, -RZ, R0.H0_H0 ;  /* 0x20000000ff047230 */ /* 0x000fe40000004100 */
[----:B------:R-:W-:-:S03]  /*4b50*/  IMAD.MOV.U32 R17, RZ, RZ, R27 ;  /* 0x000000ffff117224 */ /* 0x000fc600078e001b */
[----:B------:R-:W-:-:S06]  /*4b60*/  FMUL.FTZ R4, R4, 1 ;  /* 0x3f80000004047820 */ /* 0x000fcc0000410000 */
[----:B------:R-:W0:Y:S02]  /*4b70*/  F2F.F64.F32 R4, R4 ;  /* 0x0000000400047310 */ /* 0x000e240000201800 */
[----:B0-----:R0:W-:Y:S01]  /*4b80*/  STG.E.64 desc[UR36][R2.64], R4 ;  /* 0x0000000402007986 */ /* 0x0011e2000c101b24 */
[----:B------:R-:W-:Y:S05]  /*4b90*/  BRA `(.L_x_31069) ;  /* 0x0000000800f07947 */ /* 0x000fea0003800000 */
.L_x_31070:
        /* <DEDUP_REMOVED lines=14> */
.L_x_31083:
[----:B------:R-:W-:Y:S01]  /*4c80*/  HADD2.F32 R0, -RZ, R0.H0_H0 ;  /* 0x20000000ff007230 */ /* 0x000fe20000004100 */
[----:B------:R-:W-:Y:S01]  /*4c90*/  CS2R R6, SRZ ;  /* 0x0000000000067805 */ /* 0x000fe2000001ff00 */
[----:B------:R-:W-:-:S03]  /*4ca0*/  IMAD.MOV.U32 R17, RZ, RZ, R27 ;  /* 0x000000ffff117224 */ /* 0x000fc600078e001b */
[----:B------:R-:W-:-:S04]  /*4cb0*/  FMUL.FTZ R0, R0, 1 ;  /* 0x3f80000000007820 */ /* 0x000fc80000410000 */
[----:B------:R-:W0:Y:S02]  /*4cc0*/  F2F.F64.F32 R4, R0 ;  /* 0x0000000000047310 */ /* 0x000e240000201800 */
[----:B0-----:R0:W-:Y:S01]  /*4cd0*/  STG.E.128 desc[UR36][R2.64], R4 ;  /* 0x0000000402007986 */ /* 0x0011e2000c101d24 */
[----:B------:R-:W-:Y:S05]  /*4ce0*/  BRA `(.L_x_31069) ;  /* 0x00000008009c7947 */ /* 0x000fea0003800000 */
.L_x_31082:
        /* <DEDUP_REMOVED lines=21> */
.L_x_31087:
[----:B------:R-:W-:Y:S05]  /*4e40*/  BSYNC B0 ;  /* 0x0000000000007941 */ /* 0x000fea0003800000 */
.L_x_31086:
[----:B------:R-:W-:Y:S01]  /*4e50*/  LOP3.LUT R5, R0, R5, RZ, 0xfc, !PT ;  /* 0x0000000500057212 */ /* 0x000fe200078efcff */
[----:B------:R-:W-:-:S04]  /*4e60*/  IMAD.MOV.U32 R17, RZ, RZ, R27 ;  /* 0x000000ffff117224 */ /* 0x000fc800078e001b */
[----:B------:R0:W-:Y:S01]  /*4e70*/  STG.E.U8 desc[UR36][R2.64], R5 ;  /* 0x0000000502007986 */ /* 0x0001e2000c101124 */
[----:B------:R-:W-:Y:S05]  /*4e80*/  BRA `(.L_x_31069) ;  /* 0x0000000800347947 */ /* 0x000fea0003800000 */
.L_x_31085:
        /* <DEDUP_REMOVED lines=13> */
.L_x_31089:
[----:B------:R-:W-:Y:S01]  /*4f60*/  IMAD.MOV.U32 R0, RZ, RZ, 0x7f ;  /* 0x0000007fff007424 */ /* 0x000fe200078e00ff */
[----:B------:R-:W-:-:S04]  /*4f70*/  ISETP.GT.U32.AND P0, PT, R4, 0x7f800000, PT ;  /* 0x7f8000000400780c */ /* 0x000fc80003f04070 */
[----:B------:R-:W-:-:S09]  /*4f80*/  SEL R0, R0, 0x7c, P0 ;  /* 0x0000007c00007807 */ /* 0x000fd20000000000 */
.L_x_31090:
[----:B------:R-:W-:Y:S05]  /*4f90*/  BSYNC B0 ;  /* 0x0000000000007941 */ /* 0x000fea0003800000 */
.L_x_31088:
[----:B------:R-:W-:Y:S01]  /*4fa0*/  LOP3.LUT R4, R5, 0x80000000, RZ, 0xc0, !PT ;  /* 0x8000000005047812 */ /* 0x000fe200078ec0ff */
[----:B------:R-:W-:-:S03]  /*4fb0*/  IMAD.MOV.U32 R17, RZ, RZ, R27 ;  /* 0x000000ffff117224 */ /* 0x000fc600078e001b */
[----:B------:R-:W-:-:S04]  /*4fc0*/  SHF.R.U32.HI R5, RZ, 0x18, R4 ;  /* 0x00000018ff057819 */ /* 0x000fc80000011604 */
[----:B------:R-:W-:-:S05]  /*4fd0*/  LOP3.LUT R5, R0, R5, RZ, 0xfc, !PT ;  /* 0x0000000500057212 */ /* 0x000fca00078efcff */
[----:B------:R0:W-:Y:S01]  /*4fe0*/  STG.E.U8 desc[UR36][R2.64], R5 ;  /* 0x0000000502007986 */ /* 0x0001e2000c101124 */
[----:B------:R-:W-:Y:S05]  /*4ff0*/  BRA `(.L_x_31069) ;  /* 0x0000000400d87947 */ /* 0x000fea0003800000 */
.L_x_31084:
[----:B------:R-:W-:Y:S02]  /*5000*/  HADD2.F32 R0, -RZ, R0.H0_H0 ;  /* 0x20000000ff007230 */ /* 0x000fe40000004100 */
[----:B------:R-:W-:-:S03]  /*5010*/  IMAD.MOV.U32 R17, RZ, RZ, R27 ;  /* 0x000000ffff117224 */ /* 0x000fc600078e001b */
[----:B------:R-:W-:-:S05]  /*5020*/  F2FP.BF16.F32.PACK_AB R0, RZ, R0 ;  /* 0x00000000ff00723e */ /* 0x000fca00000010ff */
[----:B------:R0:W-:Y:S01]  /*5030*/  STG.E.U16 desc[UR36][R2.64], R0 ;  /* 0x0000000002007986 */ /* 0x0001e2000c101524 */
[----:B------:R-:W-:Y:S05]  /*5040*/  BRA `(.L_x_31069) ;  /* 0x0000000400c47947 */ /* 0x000fea0003800000 */
.L_x_31081:
        /* <DEDUP_REMOVED lines=13> */
.L_x_31093:
        /* <DEDUP_REMOVED lines=17> */
.L_x_31096:
[----:B------:R-:W-:-:S04]  /*5230*/  LOP3.LUT R0, R7, 0x80000000, RZ, 0xc0, !PT ;  /* 0x8000000007007812 */ /* 0x000fc800078ec0ff */
[----:B------:R-:W-:-:S04]  /*5240*/  SHF.R.U32.HI R5, RZ, 0x18, R0 ;  /* 0x00000018ff057819 */ /* 0x000fc80000011600 */
[----:B------:R-:W-:-:S04]  /*5250*/  LOP3.LUT R4, R4, R5, RZ, 0xfc, !PT ;  /* 0x0000000504047212 */ /* 0x000fc800078efcff */
[----:B------:R-:W-:-:S07]  /*5260*/  PRMT R0, R4, 0x7610, R0 ;  /* 0x0000761004007816 */ /* 0x000fce0000000000 */
.L_x_31095:
[----:B------:R-:W-:Y:S05]  /*5270*/  BSYNC B0 ;  /* 0x0000000000007941 */ /* 0x000fea0003800000 */
.L_x_31094:
[----:B------:R3:W-:Y:S01]  /*5280*/  STG.E.U8 desc[UR36][R2.64], R0 ;  /* 0x0000000002007986 */ /* 0x0007e2000c101124 */
[----:B------:R-:W-:Y:S01]  /*5290*/  IMAD.MOV.U32 R17, RZ, RZ, R27 ;  /* 0x000000ffff117224 */ /* 0x000fe200078e001b */
[----:B------:R-:W-:Y:S06]  /*52a0*/  BRA `(.L_x_31069) ;  /* 0x00000004002c7947 */ /* 0x000fec0003800000 */
.L_x_31092:
        /* <DEDUP_REMOVED lines=17> */
.L_x_31099:
[----:B------:R-:W-:-:S04]  /*53c0*/  LOP3.LUT R0, R7, 0x80000000, RZ, 0xc0, !PT ;  /* 0x8000000007007812 */ /* 0x000fc800078ec0ff */
[----:B------:R-:W-:-:S04]  /*53d0*/  SHF.R.U32.HI R5, RZ, 0x18, R0 ;  /* 0x00000018ff057819 */ /* 0x000fc80000011600 */
[----:B------:R-:W-:-:S04]  /*53e0*/  LOP3.LUT R4, R4, R5, RZ, 0xfc, !PT ;  /* 0x0000000504047212 */ /* 0x000fc800078efcff */
[----:B------:R-:W-:-:S07]  /*53f0*/  PRMT R0, R4, 0x7610, R0 ;  /* 0x0000761004007816 */ /* 0x000fce0000000000 */
.L_x_31098:
[----:B------:R-:W-:Y:S05]  /*5400*/  BSYNC B0 ;  /* 0x0000000000007941 */ /* 0x000fea0003800000 */
.L_x_31097:
[----:B------:R0:W-:Y:S01]  /*5410*/  STG.E.U8 desc[UR36][R2.64], R0 ;  /* 0x0000000002007986 */ /* 0x0001e2000c101124 */
[----:B------:R-:W-:Y:S01]  /*5420*/  IMAD.MOV.U32 R17, RZ, RZ, R27 ;  /* 0x000000ffff117224 */ /* 0x000fe200078e001b */
[----:B------:R-:W-:Y:S06]  /*5430*/  BRA `(.L_x_31069) ;  /* 0x0000000000c87947 */ /* 0x000fec0003800000 */
.L_x_31091:
        /* <DEDUP_REMOVED lines=23> */
.L_x_31074:
        /* <DEDUP_REMOVED lines=16> */
.L_x_31102:
[----:B------:R-:W-:Y:S01]  /*56b0*/  IMAD.MOV.U32 R17, RZ, RZ, R27 ;  /* 0x000000ffff117224 */ /* 0x000fe200078e001b */
[----:B------:R-:W-:Y:S06]  /*56c0*/  BRA `(.L_x_31069) ;  /* 0x0000000000247947 */ /* 0x000fec0003800000 */
.L_x_31101:
[----:B------:R-:W-:Y:S02]  /*56d0*/  HADD2.F32 R4, -RZ, R0.H0_H0 ;  /* 0x20000000ff047230 */ /* 0x000fe40000004100 */
[----:B------:R-:W-:-:S04]  /*56e0*/  IMAD.MOV.U32 R17, RZ, RZ, R27 ;  /* 0x000000ffff117224 */ /* 0x000fc800078e001b */
[----:B------:R-:W0:Y:S02]  /*56f0*/  F2I.U64.TRUNC R4, R4 ;  /* 0x0000000400047311 */ /* 0x000e24000020d800 */
[----:B0-----:R2:W-:Y:S01]  /*5700*/  STG.E.64 desc[UR36][R2.64], R4 ;  /* 0x0000000402007986 */ /* 0x0015e2000c101b24 */
[----:B------:R-:W-:Y:S05]  /*5710*/  BRA `(.L_x_31069) ;  /* 0x0000000000107947 */ /* 0x000fea0003800000 */
.L_x_31100:
[----:B------:R-:W-:Y:S02]  /*5720*/  HADD2.F32 R0, -RZ, R0.H0_H0 ;  /* 0x20000000ff007230 */ /* 0x000fe40000004100 */
[----:B------:R-:W-:Y:S02]  /*5730*/  IMAD.MOV.U32 R17, RZ, RZ, R27 ;  /* 0x000000ffff117224 */ /* 0x000fe400078e001b */
[----:B------:R-:W0:Y:S02]  /*5740*/  F2I.FTZ.U32.TRUNC.NTZ R5, R0 ;  /* 0x0000000000057305 */ /* 0x000e24000021f000 */
[----:B0-----:R0:W-:Y:S03]  /*5750*/  STG.E desc[UR36][R2.64], R5 ;  /* 0x0000000502007986 */ /* 0x0011e6000c101924 */
.L_x_31069:
[----:B------:R-:W-:Y:S05]  /*5760*/  BSYNC B6 ;  /* 0x0000000000067941 */ /* 0x000fea0003800000 */
.L_x_31068:
        /* <DEDUP_REMOVED lines=25> */
.L_x_31108:
[----:B------:R-:W-:-:S06]  /*5900*/  HADD2.F32 R5, -RZ, R24.H0_H0 ;  /* 0x20000018ff057230 */ /* 0x000fcc0000004100 */
[----:B------:R-:W0:Y:S02]  /*5910*/  F2I.S64.TRUNC R4, R5 ;  /* 0x0000000500047311 */ /* 0x000e24000020d900 */
[----:B0-----:R0:W-:Y:S01]  /*5920*/  STG.E.U8 desc[UR36][R2.64], R4 ;  /* 0x0000000402007986 */ /* 0x0011e2000c101124 */
[----:B------:R-:W-:Y:S05]  /*5930*/  BRA `(.L_x_31110) ;  /* 0x0000000c00847947 */ /* 0x000fea0003800000 */
.L_x_31107:
        /* <DEDUP_REMOVED lines=10> */
.L_x_31112:
[----:B------:R-:W-:-:S04]  /*59e0*/  HADD2.F32 R24, -RZ, R24.H0_H0 ;  /* 0x20000018ff187230 */ /* 0x000fc80000004100 */
[----:B------:R-:W0:Y:S02]  /*59f0*/  F2I.FTZ.TRUNC.NTZ R5, R24 ;  /* 0x0000001800057305 */ /* 0x000e24000021f100 */
[----:B0-----:R0:W-:Y:S01]  /*5a00*/  STG.E desc[UR36][R2.64], R5 ;  /* 0x0000000502007986 */ /* 0x0011e2000c101924 */
[----:B------:R-:W-:Y:S05]  /*5a10*/  BRA `(.L_x_31110) ;  /* 0x0000000c004c7947 */ /* 0x000fea0003800000 */
.L_x_31111:
[----:B------:R-:W-:-:S04]  /*5a20*/  HADD2.F32 R24, -RZ, R24.H0_H0 ;  /* 0x20000018ff187230 */ /* 0x000fc80000004100 */
[----:B------:R-:W0:Y:S02]  /*5a30*/  F2I.FTZ.TRUNC.NTZ R5, R24 ;  /* 0x0000001800057305 */ /* 0x000e24000021f100 */
[----:B0-----:R0:W-:Y:S01]  /*5a40*/  STG.E.U16 desc[UR36][R2.64], R5 ;  /* 0x0000000502007986 */ /* 0x0011e2000c101524 */
[----:B------:R-:W-:Y:S05]  /*5a50*/  BRA `(.L_x_31110) ;  /* 0x0000000c003c7947 */ /* 0x000fea0003800000 */
.L_x_31106:
        /* <DEDUP_REMOVED lines=9> */
.L_x_31114:
[----:B------:R0:W-:Y:S01]  /*5af0*/  STG.E.U16 desc[UR36][R2.64], R24 ;  /* 0x0000001802007986 */ /* 0x0001e2000c101524 */
[----:B------:R-:W-:Y:S05]  /*5b00*/  BRA `(.L_x_31110) ;  /* 0x0000000c00107947 */ /* 0x000fea0003800000 */
.L_x_31113:
        /* <DEDUP_REMOVED lines=10> */
.L_x_31116:
[----:B------:R-:W-:-:S05]  /*5bb0*/  HADD2.F32 R0, -RZ, R24.H0_H0 ;  /* 0x20000018ff007230 */ /* 0x000fca0000004100 */
[----:B------:R-:W-:-:S04]  /*5bc0*/  F2FP.F16.F32.PACK_AB R0, RZ, R0 ;  /* 0x00000000ff00723e */ /* 0x000fc800000000ff */
[----:B------:R-:W-:-:S05]  /*5bd0*/  PRMT R0, R0, 0x5410, RZ ;  /* 0x0000541000007816 */ /* 0x000fca00000000ff */
[----:B------:R0:W-:Y:S01]  /*5be0*/  STG.E desc[UR36][R2.64], R0 ;  /* 0x0000000002007986 */ /* 0x0001e2000c101924 */
[----:B------:R-:W-:Y:S05]  /*5bf0*/  BRA `(.L_x_31110) ;  /* 0x0000000800d47947 */ /* 0x000fea0003800000 */
.L_x_31115:
[----:B------:R-:W-:-:S05]  /*5c00*/  HADD2.F32 R4, -RZ, R24.H0_H0 ;  /* 0x20000018ff047230 */ /* 0x000fca0000004100 */
[----:B------:R-:W-:-:S06]  /*5c10*/  FMUL.FTZ R4, R4, 1 ;  /* 0x3f80000004047820 */ /* 0x000fcc0000410000 */
[----:B------:R-:W0:Y:S02]  /*5c20*/  F2F.F64.F32 R4, R4 ;  /* 0x0000000400047310 */ /* 0x000e240000201800 */
[----:B0-----:R0:W-:Y:S01]  /*5c30*/  STG.E.64 desc[UR36][R2.64], R4 ;  /* 0x0000000402007986 */ /* 0x0011e2000c101b24 */
[----:B------:R-:W-:Y:S05]  /*5c40*/  BRA `(.L_x_31110) ;  /* 0x0000000800c07947 */ /* 0x000fea0003800000 */
.L_x_31105:
        /* <DEDUP_REMOVED lines=13> */
.L_x_31119:
[----:B------:R-:W-:Y:S01]  /*5d20*/  HADD2.F32 R24, -RZ, R24.H0_H0 ;  /* 0x20000018ff187230 */ /* 0x000fe20000004100 */
[----:B------:R-:W-:-:S04]  /*5d30*/  CS2R R6, SRZ ;  /* 0x0000000000067805 */ /* 0x000fc8000001ff00 */
[----:B------:R-:W-:-:S06]  /*5d40*/  FMUL.FTZ R4, R24, 1 ;  /* 0x3f80000018047820 */ /* 0x000fcc0000410000 */
[----:B------:R-:W0:Y:S02]  /*5d50*/  F2F.F64.F32 R4, R4 ;  /* 0x0000000400047310 */ /* 0x000e240000201800 */
[----:B0-----:R0:W-:Y:S01]  /*5d60*/  STG.E.128 desc[UR36][R2.64], R4 ;  /* 0x0000000402007986 */ /* 0x0011e2000c101d24 */
[----:B------:R-:W-:Y:S05]  /*5d70*/  BRA `(.L_x_31110) ;  /* 0x0000000800747947 */ /* 0x000fea0003800000 */
.L_x_31118:
        /* <DEDUP_REMOVED lines=21> */
.L_x_31123:
[----:B------:R-:W-:Y:S05]  /*5ed0*/  BSYNC B0 ;  /* 0x0000000000007941 */ /* 0x000fea0003800000 */
.L_x_31122:
[----:B------:R-:W-:-:S05]  /*5ee0*/  LOP3.LUT R5, R0, R5, RZ, 0xfc, !PT ;  /* 0x0000000500057212 */ /* 0x000fca00078efcff */
[----:B------:R0:W-:Y:S01]  /*5ef0*/  STG.E.U8 desc[UR36][R2.64], R5 ;  /* 0x0000000502007986 */ /* 0x0001e2000c101124 */
[----:B------:R-:W-:Y:S05]  /*5f00*/  BRA `(.L_x_31110) ;  /* 0x0000000800107947 */ /* 0x000fea0003800000 */
.L_x_31121:
        /* <DEDUP_REMOVED lines=13> */
.L_x_31125:
[----:B------:R-:W-:Y:S01]  /*5fe0*/  IMAD.MOV.U32 R0, RZ, RZ, 0x7f ;  /* 0x0000007fff007424 */ /* 0x000fe200078e00ff */
[----:B------:R-:W-:-:S04]  /*5ff0*/  ISETP.GT.U32.AND P0, PT, R4, 0x7f800000, PT ;  /* 0x7f8000000400780c */ /* 0x000fc80003f04070 */
[----:B------:R-:W-:-:S09]  /*6000*/  SEL R0, R0, 0x7c, P0 ;  /* 0x0000007c00007807 */ /* 0x000fd20000000000 */
.L_x_31126:
[----:B------:R-:W-:Y:S05]  /*6010*/  BSYNC B0 ;  /* 0x0000000000007941 */ /* 0x000fea0003800000 */
.L_x_31124:
[----:B------:R-:W-:-:S04]  /*6020*/  LOP3.LUT R4, R5, 0x80000000, RZ, 0xc0, !PT ;  /* 0x8000000005047812 */ /* 0x000fc800078ec0ff */
[----:B------:R-:W-:-:S04]  /*6030*/  SHF.R.U32.HI R5, RZ, 0x18, R4 ;  /* 0x00000018ff057819 */ /* 0x000fc80000011604 */
[----:B------:R-:W-:-:S05]  /*6040*/  LOP3.LUT R5, R0, R5, RZ, 0xfc, !PT ;  /* 0x0000000500057212 */ /* 0x000fca00078efcff */
[----:B------:R0:W-:Y:S01]  /*6050*/  STG.E.U8 desc[UR36][R2.64], R5 ;  /* 0x0000000502007986 */ /* 0x0001e2000c101124 */
[----:B------:R-:W-:Y:S05]  /*6060*/  BRA `(.L_x_31110) ;  /* 0x0000000400b87947 */ /* 0x000fea0003800000 */
.L_x_31120:
[----:B------:R-:W-:-:S05]  /*6070*/  HADD2.F32 R0, -RZ, R24.H0_H0 ;  /* 0x20000018ff007230 */ /* 0x000fca0000004100 */
[----:B------:R-:W-:-:S05]  /*6080*/  F2FP.BF16.F32.PACK_AB R0, RZ, R0 ;  /* 0x00000000ff00723e */ /* 0x000fca00000010ff */
[----:B------:R0:W-:Y:S01]  /*6090*/  STG.E.U16 desc[UR36][R2.64], R0 ;  /* 0x0000000002007986 */ /* 0x0001e2000c101524 */
[----:B------:R-:W-:Y:S05]  /*60a0*/  BRA `(.L_x_31110) ;  /* 0x0000000400a87947 */ /* 0x000fea0003800000 */
.L_x_31117:
        /* <DEDUP_REMOVED lines=12> */
.L_x_31129:
        /* <DEDUP_REMOVED lines=17> */
.L_x_31132:
[----:B------:R-:W-:-:S04]  /*6280*/  LOP3.LUT R0, R7, 0x80000000, RZ, 0xc0, !PT ;  /* 0x8000000007007812 */ /* 0x000fc800078ec0ff */
[----:B------:R-:W-:-:S04]  /*6290*/  SHF.R.U32.HI R5, RZ, 0x18, R0 ;  /* 0x00000018ff057819 */ /* 0x000fc80000011600 */
[----:B------:R-:W-:-:S04]  /*62a0*/  LOP3.LUT R4, R4, R5, RZ, 0xfc, !PT ;  /* 0x0000000504047212 */ /* 0x000fc800078efcff */
[----:B------:R-:W-:-:S07]  /*62b0*/  PRMT R0, R4, 0x7610, R0 ;  /* 0x0000761004007816 */ /* 0x000fce0000000000 */
.L_x_31131:
[----:B------:R-:W-:Y:S05]  /*62c0*/  BSYNC B0 ;  /* 0x0000000000007941 */ /* 0x000fea0003800000 */
.L_x_31130:
[----:B------:R3:W-:Y:S01]  /*62d0*/  STG.E.U8 desc[UR36][R2.64], R0 ;  /* 0x0000000002007986 */ /* 0x0007e2000c101124 */
[----:B------:R-:W-:Y:S05]  /*62e0*/  BRA `(.L_x_31110) ;  /* 0x0000000400187947 */ /* 0x000fea0003800000 */
.L_x_31128:
        /* <DEDUP_REMOVED lines=17> */
.L_x_31135:
[----:B------:R-:W-:-:S04]  /*6400*/  LOP3.LUT R0, R7, 0x80000000, RZ, 0xc0, !PT ;  /* 0x8000000007007812 */ /* 0x000fc800078ec0ff */
[----:B------:R-:W-:-:S04]  /*6410*/  SHF.R.U32.HI R5, RZ, 0x18, R0 ;  /* 0x00000018ff057819 */ /* 0x000fc80000011600 */
[----:B------:R-:W-:-:S04]  /*6420*/  LOP3.LUT R4, R4, R5, RZ, 0xfc, !PT ;  /* 0x0000000504047212 */ /* 0x000fc800078efcff */
[----:B------:R-:W-:-:S07]  /*6430*/  PRMT R0, R4, 0x7610, R0 ;  /* 0x0000761004007816 */ /* 0x000fce0000000000 */
.L_x_31134:
[----:B------:R-:W-:Y:S05]  /*6440*/  BSYNC B0 ;  /* 0x0000000000007941 */ /* 0x000fea0003800000 */
.L_x_31133:
[----:B------:R0:W-:Y:S01]  /*6450*/  STG.E.U8 desc[UR36][R2.64], R0 ;  /* 0x0000000002007986 */ /* 0x0001e2000c101124 */
[----:B------:R-:W-:Y:S05]  /*6460*/  BRA `(.L_x_31110) ;  /* 0x0000000000b87947 */ /* 0x000fea0003800000 */
.L_x_31127:
        /* <DEDUP_REMOVED lines=22> */
.L_x_31109:
        /* <DEDUP_REMOVED lines=16> */
.L_x_31138:
[----:B------:R-:W-:Y:S05]  /*66d0*/  BRA `(.L_x_31110) ;  /* 0x00000000001c7947 */ /* 0x000fea0003800000 */
.L_x_31137:
[----:B------:R-:W-:-:S06]  /*66e0*/  HADD2.F32 R4, -RZ, R24.H0_H0 ;  /* 0x20000018ff047230 */ /* 0x000fcc0000004100 */
[----:B------:R-:W0:Y:S02]  /*66f0*/  F2I.U64.TRUNC R4, R4 ;  /* 0x0000000400047311 */ /* 0x000e24000020d800 */
[----:B0-----:R2:W-:Y:S01]  /*6700*/  STG.E.64 desc[UR36][R2.64], R4 ;  /* 0x0000000402007986 */ /* 0x0015e2000c101b24 */
[----:B------:R-:W-:Y:S05]  /*6710*/  BRA `(.L_x_31110) ;  /* 0x00000000000c7947 */ /* 0x000fea0003800000 */
.L_x_31136:
[----:B------:R-:W-:-:S04]  /*6720*/  HADD2.F32 R24, -RZ, R24.H0_H0 ;  /* 0x20000018ff187230 */ /* 0x000fc80000004100 */
[----:B------:R-:W0:Y:S02]  /*6730*/  F2I.FTZ.U32.TRUNC.NTZ R5, R24 ;  /* 0x0000001800057305 */ /* 0x000e24000021f000 */
[----:B0-----:R0:W-:Y:S02]  /*6740*/  STG.E desc[UR36][R2.64], R5 ;  /* 0x0000000502007986 */ /* 0x0011e4000c101924 */
.L_x_31110:
        /* <DEDUP_REMOVED lines=25> */
.L_x_31142:
[----:B------:R-:W-:-:S06]  /*68e0*/  HADD2.F32 R5, -RZ, R23.H0_H0 ;  /* 0x20000017ff057230 */ /* 0x000fcc0000004100 */
[----:B------:R-:W0:Y:S02]  /*68f0*/  F2I.S64.TRUNC R4, R5 ;  /* 0x0000000500047311 */ /* 0x000e24000020d900 */
[----:B0-----:R3:W-:Y:S01]  /*6900*/  STG.E.U8 desc[UR36][R2.64], R4 ;  /* 0x0000000402007986 */ /* 0x0017e2000c101124 */
[----:B------:R-:W-:Y:S05]  /*6910*/  BRA `(.L_x_31144) ;  /* 0x0000000c00847947 */ /* 0x000fea0003800000 */
.L_x_31141:
        /* <DEDUP_REMOVED lines=10> */
.L_x_31146:
[----:B------:R-:W-:-:S06]  /*69c0*/  HADD2.F32 R23, -RZ, R23.H0_H0 ;  /* 0x20000017ff177230 */ /* 0x000fcc0000004100 */
[----:B------:R-:W0:Y:S02]  /*69d0*/  F2I.FTZ.TRUNC.NTZ R23, R23 ;  /* 0x0000001700177305 */ /* 0x000e24000021f100 */
[----:B0-----:R2:W-:Y:S01]  /*69e0*/  STG.E desc[UR36][R2.64], R23 ;  /* 0x0000001702007986 */ /* 0x0015e2000c101924 */
[----:B------:R-:W-:Y:S05]  /*69f0*/  BRA `(.L_x_31144) ;  /* 0x0000000c004c7947 */ /* 0x000fea0003800000 */
.L_x_31145:
[----:B------:R-:W-:-:S06]  /*6a00*/  HADD2.F32 R23, -RZ, R23.H0_H0 ;  /* 0x20000017ff177230 */ /* 0x000fcc0000004100 */
[----:B------:R-:W0:Y:S02]  /*6a10*/  F2I.FTZ.TRUNC.NTZ R23, R23 ;  /* 0x0000001700177305 */ /* 0x000e24000021f100 */
[----:B0-----:R0:W-:Y:S01]  /*6a20*/  STG.E.U16 desc[UR36][R2.64], R23 ;  /* 0x0000001702007986 */ /* 0x0011e2000c101524 */
[----:B------:R-:W-:Y:S05]  /*6a30*/  BRA `(.L_x_31144) ;  /* 0x0000000c003c7947 */ /* 0x000fea0003800000 */
.L_x_31140:
        /* <DEDUP_REMOVED lines=9> */
.L_x_31148:
[----:B------:R0:W-:Y:S01]  /*6ad0*/  STG.E.U16 desc[UR36][R2.64], R23 ;  /* 0x0000001702007986 */ /* 0x0001e2000c101524 */
[----:B------:R-:W-:Y:S05]  /*6ae0*/  BRA `(.L_x_31144) ;  /* 0x0000000c00107947 */ /* 0x000fea0003800000 */
.L_x_31147:
        /* <DEDUP_REMOVED lines=10> */
.L_x_31150:
[----:B------:R-:W-:-:S05]  /*6b90*/  HADD2.F32 R0, -RZ, R23.H0_H0 ;  /* 0x20000017ff007230 */ /* 0x000fca0000004100 */
[----:B------:R-:W-:-:S04]  /*6ba0*/  F2FP.F16.F32.PACK_AB R0, RZ, R0 ;  /* 0x00000000ff00723e */ /* 0x000fc800000000ff */
[----:B------:R-:W-:-:S05]  /*6bb0*/  PRMT R0, R0, 0x5410, RZ ;  /* 0x0000541000007816 */ /* 0x000fca00000000ff */
[----:B------:R0:W-:Y:S01]  /*6bc0*/  STG.E desc[UR36][R2.64], R0 ;  /* 0x0000000002007986 */ /* 0x0001e2000c101924 */
[----:B------:R-:W-:Y:S05]  /*6bd0*/  BRA `(.L_x_31144) ;  /* 0x0000000800d47947 */ /* 0x000fea0003800000 */
.L_x_31149:
[----:B------:R-:W-:-:S05]  /*6be0*/  HADD2.F32 R4, -RZ, R23.H0_H0 ;  /* 0x20000017ff047230 */ /* 0x000fca0000004100 */
[----:B------:R-:W-:-:S06]  /*6bf0*/  FMUL.FTZ R4, R4, 1 ;  /* 0x3f80000004047820 */ /* 0x000fcc0000410000 */
[----:B------:R-:W0:Y:S02]  /*6c00*/  F2F.F64.F32 R4, R4 ;  /* 0x0000000400047310 */ /* 0x000e240000201800 */
[----:B0-----:R0:W-:Y:S01]  /*6c10*/  STG.E.64 desc[UR36][R2.64], R4 ;  /* 0x0000000402007986 */ /* 0x0011e2000c101b24 */
[----:B------:R-:W-:Y:S05]  /*6c20*/  BRA `(.L_x_31144) ;  /* 0x0000000800c07947 */ /* 0x000fea0003800000 */
.L_x_31139:
        /* <DEDUP_REMOVED lines=13> */
.L_x_31153:
[----:B------:R-:W-:Y:S01]  /*6d00*/  HADD2.F32 R23, -RZ, R23.H0_H0 ;  /* 0x20000017ff177230 */ /* 0x000fe20000004100 */
[----:B------:R-:W-:-:S04]  /*6d10*/  CS2R R6, SRZ ;  /* 0x0000000000067805 */ /* 0x000fc8000001ff00 */
[----:B------:R-:W-:-:S06]  /*6d20*/  FMUL.FTZ R4, R23, 1 ;  /* 0x3f80000017047820 */ /* 0x000fcc0000410000 */
[----:B------:R-:W0:Y:S02]  /*6d30*/  F2F.F64.F32 R4, R4 ;  /* 0x0000000400047310 */ /* 0x000e240000201800 */
[----:B0-----:R0:W-:Y:S01]  /*6d40*/  STG.E.128 desc[UR36][R2.64], R4 ;  /* 0x0000000402007986 */ /* 0x0011e2000c101d24 */
[----:B------:R-:W-:Y:S05]  /*6d50*/  BRA `(.L_x_31144) ;  /* 0x0000000800747947 */ /* 0x000fea0003800000 */
.L_x_31152:
        /* <DEDUP_REMOVED lines=21> */
.L_x_31157:
[----:B------:R-:W-:Y:S05]  /*6eb0*/  BSYNC B0 ;  /* 0x0000000000007941 */ /* 0x000fea0003800000 */
.L_x_31156:
[----:B------:R-:W-:-:S05]  /*6ec0*/  LOP3.LUT R5, R0, R5, RZ, 0xfc, !PT ;  /* 0x0000000500057212 */ /* 0x000fca00078efcff */
[----:B------:R0:W-:Y:S01]  /*6ed0*/  STG.E.U8 desc[UR36][R2.64], R5 ;  /* 0x0000000502007986 */ /* 0x0001e2000c101124 */
[----:B------:R-:W-:Y:S05]  /*6ee0*/  BRA `(.L_x_31144) ;  /* 0x0000000800107947 */ /* 0x000fea0003800000 */
.L_x_31155:
        /* <DEDUP_REMOVED lines=13> */
.L_x_31159:
[----:B------:R-:W-:Y:S01]  /*6fc0*/  IMAD.MOV.U32 R0, RZ, RZ, 0x7f ;  /* 0x0000007fff007424 */ /* 0x000fe200078e00ff */
[----:B------:R-:W-:-:S04]  /*6fd0*/  ISETP.GT.U32.AND P0, PT, R4, 0x7f800000, PT ;  /* 0x7f8000000400780c */ /* 0x000fc80003f04070 */
[----:B------:R-:W-:-:S09]  /*6fe0*/  SEL R0, R0, 0x7c, P0 ;  /* 0x0000007c00007807 */ /* 0x000fd20000000000 */
.L_x_31160:
[----:B------:R-:W-:Y:S05]  /*6ff0*/  BSYNC B0 ;  /* 0x0000000000007941 */ /* 0x000fea0003800000 */
.L_x_31158:
[----:B------:R-:W-:-:S04]  /*7000*/  LOP3.LUT R4, R23, 0x80000000, RZ, 0xc0, !PT ;  /* 0x8000000017047812 */ /* 0x000fc800078ec0ff */
[----:B------:R-:W-:-:S04]  /*7010*/  SHF.R.U32.HI R5, RZ, 0x18, R4 ;  /* 0x00000018ff057819 */ /* 0x000fc80000011604 */
[----:B------:R-:W-:-:S05]  /*7020*/  LOP3.LUT R5, R0, R5, RZ, 0xfc, !PT ;  /* 0x0000000500057212 */ /* 0x000fca00078efcff */
[----:B------:R0:W-:Y:S01]  /*7030*/  STG.E.U8 desc[UR36][R2.64], R5 ;  /* 0x0000000502007986 */ /* 0x0001e2000c101124 */
[----:B------:R-:W-:Y:S05]  /*7040*/  BRA `(.L_x_31144) ;  /* 0x0000000400b87947 */ /* 0x000fea0003800000 */
.L_x_31154:
[----:B------:R-:W-:-:S05]  /*7050*/  HADD2.F32 R0, -RZ, R23.H0_H0 ;  /* 0x20000017ff007230 */ /* 0x000fca0000004100 */
[----:B------:R-:W-:-:S05]  /*7060*/  F2FP.BF16.F32.PACK_AB R0, RZ, R0 ;  /* 0x00000000ff00723e */ /* 0x000fca00000010ff */
[----:B------:R0:W-:Y:S01]  /*7070*/  STG.E.U16 desc[UR36][R2.64], R0 ;  /* 0x0000000002007986 */ /* 0x0001e2000c101524 */
[----:B------:R-:W-:Y:S05]  /*7080*/  BRA `(.L_x_31144) ;  /* 0x0000000400a87947 */ /* 0x000fea0003800000 */
.L_x_31151:
        /* <DEDUP_REMOVED lines=12> */
.L_x_31163:
        /* <DEDUP_REMOVED lines=17> */
.L_x_31166:
[----:B------:R-:W-:-:S04]  /*7260*/  LOP3.LUT R0, R23, 0x80000000, RZ, 0xc0, !PT ;  /* 0x8000000017007812 */ /* 0x000fc800078ec0ff */
[----:B------:R-:W-:-:S04]  /*7270*/  SHF.R.U32.HI R5, RZ, 0x18, R0 ;  /* 0x00000018ff057819 */ /* 0x000fc80000011600 */
[----:B------:R-:W-:-:S04]  /*7280*/  LOP3.LUT R4, R4, R5, RZ, 0xfc, !PT ;  /* 0x0000000504047212 */ /* 0x000fc800078efcff */
[----:B------:R-:W-:-:S07]  /*7290*/  PRMT R0, R4, 0x7610, R0 ;  /* 0x0000761004007816 */ /* 0x000fce0000000000 */
.L_x_31165:
[----:B------:R-:W-:Y:S05]  /*72a0*/  BSYNC B0 ;  /* 0x0000000000007941 */ /* 0x000fea0003800000 */
.L_x_31164:
[----:B------:R0:W-:Y:S01]  /*72b0*/  STG.E.U8 desc[UR36][R2.64], R0 ;  /* 0x0000000002007986 */ /* 0x0001e2000c101124 */
[----:B------:R-:W-:Y:S05]  /*72c0*/  BRA `(.L_x_31144) ;  /* 0x0000000400187947 */ /* 0x000fea0003800000 */
.L_x_31162:
        /* <DEDUP_REMOVED lines=17> */
.L_x_31169:
[----:B------:R-:W-:-:S04]  /*73e0*/  LOP3.LUT R0, R23, 0x80000000, RZ, 0xc0, !PT ;  /* 0x8000000017007812 */ /* 0x000fc800078ec0ff */
[----:B------:R-:W-:-:S04]  /*73f0*/  SHF.R.U32.HI R5, RZ, 0x18, R0 ;  /* 0x00000018ff057819 */ /* 0x000fc80000011600 */
[----:B------:R-:W-:-:S04]  /*7400*/  LOP3.LUT R4, R4, R5, RZ, 0xfc, !PT ;  /* 0x0000000504047212 */ /* 0x000fc800078efcff */
[----:B------:R-:W-:-:S07]  /*7410*/  PRMT R0, R4, 0x7610, R0 ;  /* 0x0000761004007816 */ /* 0x000fce0000000000 */
.L_x_31168:
[----:B------:R-:W-:Y:S05]  /*7420*/  BSYNC B0 ;  /* 0x0000000000007941 */ /* 0x000fea0003800000 */
.L_x_31167:
[----:B------:R0:W-:Y:S01]  /*7430*/  STG.E.U8 desc[UR36][R2.64], R0 ;  /* 0x0000000002007986 */ /* 0x0001e2000c101124 */
[----:B------:R-:W-:Y:S05]  /*7440*/  BRA `(.L_x_31144) ;  /* 0x0000000000b87947 */ /* 0x000fea0003800000 */
.L_x_31161:
        /* <DEDUP_REMOVED lines=22> */
.L_x_31143:
        /* <DEDUP_REMOVED lines=16> */
.L_x_31172:
[----:B------:R-:W-:Y:S05]  /*76b0*/  BRA `(.L_x_31144) ;  /* 0x00000000001c7947 */ /* 0x000fea0003800000 */
.L_x_31171:
[----:B------:R-:W-:-:S06]  /*76c0*/  HADD2.F32 R4, -RZ, R23.H0_H0 ;  /* 0x20000017ff047230 */ /* 0x000fcc0000004100 */
[----:B------:R-:W0:Y:S02]  /*76d0*/  F2I.U64.TRUNC R4, R4 ;  /* 0x0000000400047311 */ /* 0x000e24000020d800 */
[----:B0-----:R0:W-:Y:S01]  /*76e0*/  STG.E.64 desc[UR36][R2.64], R4 ;  /* 0x0000000402007986 */ /* 0x0011e2000c101b24 */
[----:B------:R-:W-:Y:S05]  /*76f0*/  BRA `(.L_x_31144) ;  /* 0x00000000000c7947 */ /* 0x000fea0003800000 */
.L_x_31170:
[----:B------:R-:W-:-:S06]  /*7700*/  HADD2.F32 R23, -RZ, R23.H0_H0 ;  /* 0x20000017ff177230 */ /* 0x000fcc0000004100 */
[----:B------:R-:W0:Y:S02]  /*7710*/  F2I.FTZ.U32.TRUNC.NTZ R23, R23 ;  /* 0x0000001700177305 */ /* 0x000e24000021f000 */
[----:B0-----:R0:W-:Y:S02]  /*7720*/  STG.E desc[UR36][R2.64], R23 ;  /* 0x0000001702007986 */ /* 0x0011e4000c101924 */
.L_x_31144:
[----:B------:R-:W-:-:S07]  /*7730*/  VIADD R17, R17, 0x80 ;  /* 0x0000008011117836 */ /* 0x000fce0000000000 */
.L_x_31104:
[----:B------:R-:W-:Y:S05]  /*7740*/  BSYNC B6 ;  /* 0x0000000000067941 */ /* 0x000fea0003800000 */
.L_x_31103:
        /* <DEDUP_REMOVED lines=23> */
.L_x_31176:
[----:B------:R-:W-:-:S06]  /*78c0*/  HADD2.F32 R5, -RZ, R22.H0_H0 ;  /* 0x20000016ff057230 */ /* 0x000fcc0000004100 */
[----:B------:R-:W0:Y:S02]  /*78d0*/  F2I.S64.TRUNC R4, R5 ;  /* 0x0000000500047311 */ /* 0x000e24000020d900 */
[----:B0-----:R-:W-:Y:S01]  /*78e0*/  STG.E.U8 desc[UR36][R2.64], R4 ;  /* 0x0000000402007986 */ /* 0x001fe2000c101124 */
[----:B------:R-:W-:Y:S05]  /*78f0*/  EXIT ;  /* 0x000000000000794d */ /* 0x000fea0003800000 */
.L_x_31175:
        /* <DEDUP_REMOVED lines=10> */
.L_x_31179:
[----:B------:R-:W-:-:S04]  /*79a0*/  HADD2.F32 R22, -RZ, R22.H0_H0 ;  /* 0x20000016ff167230 */ /* 0x000fc80000004100 */
[----:B------:R-:W0:Y:S02]  /*79b0*/  F2I.FTZ.TRUNC.NTZ R5, R22 ;  /* 0x0000001600057305 */ /* 0x000e24000021f100 */
[----:B0-----:R-:W-:Y:S01]  /*79c0*/  STG.E desc[UR36][R2.64], R5 ;  /* 0x0000000502007986 */ /* 0x001fe2000c101924 */
[----:B------:R-:W-:Y:S05]  /*79d0*/  EXIT ;  /* 0x000000000000794d */ /* 0x000fea0003800000 */
.L_x_31178:
[----:B------:R-:W-:-:S04]  /*79e0*/  HADD2.F32 R22, -RZ, R22.H0_H0 ;  /* 0x20000016ff167230 */ /* 0x000fc80000004100 */
[----:B------:R-:W0:Y:S02]  /*79f0*/  F2I.FTZ.TRUNC.NTZ R5, R22 ;  /* 0x0000001600057305 */ /* 0x000e24000021f100 */
[----:B0-----:R-:W-:Y:S01]  /*7a00*/  STG.E.U16 desc[UR36][R2.64], R5 ;  /* 0x0000000502007986 */ /* 0x001fe2000c101524 */
[----:B------:R-:W-:Y:S05]  /*7a10*/  EXIT ;  /* 0x000000000000794d */ /* 0x000fea0003800000 */
.L_x_31174:
        /* <DEDUP_REMOVED lines=9> */
.L_x_31181:
[----:B------:R-:W-:Y:S01]  /*7ab0*/  STG.E.U16 desc[UR36][R2.64], R22 ;  /* 0x0000001602007986 */ /* 0x000fe2000c101524 */
[----:B------:R-:W-:Y:S05]  /*7ac0*/  EXIT ;  /* 0x000000000000794d */ /* 0x000fea0003800000 */
.L_x_31180:
        /* <DEDUP_REMOVED lines=10> */
.L_x_31183:
[----:B------:R-:W-:-:S05]  /*7b70*/  HADD2.F32 R0, -RZ, R22.H0_H0 ;  /* 0x20000016ff007230 */ /* 0x000fca0000004100 */
[----:B------:R-:W-:-:S04]  /*7b80*/  F2FP.F16.F32.PACK_AB R0, RZ, R0 ;  /* 0x00000000ff00723e */ /* 0x000fc800000000ff */
[----:B------:R-:W-:-:S05]  /*7b90*/  PRMT R0, R0, 0x5410, RZ ;  /* 0x0000541000007816 */ /* 0x000fca00000000ff */
[----:B------:R-:W-:Y:S01]  /*7ba0*/  STG.E desc[UR36][R2.64], R0 ;  /* 0x0000000002007986 */ /* 0x000fe2000c101924 */
[----:B------:R-:W-:Y:S05]  /*7bb0*/  EXIT ;  /* 0x000000000000794d */ /* 0x000fea0003800000 */
.L_x_31182:
[----:B------:R-:W-:-:S05]  /*7bc0*/  HADD2.F32 R4, -RZ, R22.H0_H0 ;  /* 0x20000016ff047230 */ /* 0x000fca0000004100 */
[----:B------:R-:W-:-:S06]  /*7bd0*/  FMUL.FTZ R4, R4, 1 ;  /* 0x3f80000004047820 */ /* 0x000fcc0000410000 */
[----:B------:R-:W0:Y:S02]  /*7be0*/  F2F.F64.F32 R4, R4 ;  /* 0x0000000400047310 */ /* 0x000e240000201800 */
[----:B0-----:R-:W-:Y:S01]  /*7bf0*/  STG.E.64 desc[UR36][R2.64], R4 ;  /* 0x0000000402007986 */ /* 0x001fe2000c101b24 */
[----:B------:R-:W-:Y:S05]  /*7c00*/  EXIT ;  /* 0x000000000000794d */ /* 0x000fea0003800000 */
.L_x_31173:
        /* <DEDUP_REMOVED lines=13> */
.L_x_31186:
[----:B------:R-:W-:Y:S01]  /*7ce0*/  HADD2.F32 R22, -RZ, R22.H0_H0 ;  /* 0x20000016ff167230 */ /* 0x000fe20000004100 */
[----:B------:R-:W-:-:S04]  /*7cf0*/  CS2R R6, SRZ ;  /* 0x0000000000067805 */ /* 0x000fc8000001ff00 */
[----:B------:R-:W-:-:S06]  /*7d00*/  FMUL.FTZ R4, R22, 1 ;  /* 0x3f80000016047820 */ /* 0x000fcc0000410000 */
[----:B------:R-:W0:Y:S02]  /*7d10*/  F2F.F64.F32 R4, R4 ;  /* 0x0000000400047310 */ /* 0x000e240000201800 */
[----:B0-----:R-:W-:Y:S01]  /*7d20*/  STG.E.128 desc[UR36][R2.64], R4 ;  /* 0x0000000402007986 */ /* 0x001fe2000c101d24 */
[----:B------:R-:W-:Y:S05]  /*7d30*/  EXIT ;  /* 0x000000000000794d */ /* 0x000fea0003800000 */
.L_x_31185:
        /* <DEDUP_REMOVED lines=21> */
.L_x_31190:
[----:B------:R-:W-:Y:S05]  /*7e90*/  BSYNC B0 ;  /* 0x0000000000007941 */ /* 0x000fea0003800000 */
.L_x_31189:
[----:B------:R-:W-:-:S05]  /*7ea0*/  LOP3.LUT R5, R0, R5, RZ, 0xfc, !PT ;  /* 0x0000000500057212 */ /* 0x000fca00078efcff */
[----:B------:R-:W-:Y:S01]  /*7eb0*/  STG.E.U8 desc[UR36][R2.64], R5 ;  /* 0x0000000502007986 */ /* 0x000fe2000c101124 */
[----:B------:R-:W-:Y:S05]  /*7ec0*/  EXIT ;  /* 0x000000000000794d */ /* 0x000fea0003800000 */
.L_x_31188:
        /* <DEDUP_REMOVED lines=13> */
.L_x_31192:
[----:B------:R-:W-:Y:S01]  /*7fa0*/  IMAD.MOV.U32 R0, RZ, RZ, 0x7f ;  /* 0x0000007fff007424 */ /* 0x000fe200078e00ff */
[----:B------:R-:W-:-:S04]  /*7fb0*/  ISETP.GT.U32.AND P0, PT, R4, 0x7f800000, PT ;  /* 0x7f8000000400780c */ /* 0x000fc80003f04070 */
[----:B------:R-:W-:-:S09]  /*7fc0*/  SEL R0, R0, 0x7c, P0 ;  /* 0x0000007c00007807 */ /* 0x000fd20000000000 */
.L_x_31193:
[----:B------:R-:W-:Y:S05]  /*7fd0*/  BSYNC B0 ;  /* 0x0000000000007941 */ /* 0x000fea0003800000 */
.L_x_31191:
[----:B------:R-:W-:-:S04]  /*7fe0*/  LOP3.LUT R4, R5, 0x80000000, RZ, 0xc0, !PT ;  /* 0x8000000005047812 */ /* 0x000fc800078ec0ff */
[----:B------:R-:W-:-:S04]  /*7ff0*/  SHF.R.U32.HI R5, RZ, 0x18, R4 ;  /* 0x00000018ff057819 */ /* 0x000fc80000011604 */
[----:B------:R-:W-:-:S05]  /*8000*/  LOP3.LUT R5, R0, R5, RZ, 0xfc, !PT ;  /* 0x0000000500057212 */ /* 0x000fca00078efcff */
[----:B------:R-:W-:Y:S01]  /*8010*/  STG.E.U8 desc[UR36][R2.64], R5 ;  /* 0x0000000502007986 */ /* 0x000fe2000c101124 */
[----:B------:R-:W-:Y:S05]  /*8020*/  EXIT ;  /* 0x000000000000794d */ /* 0x000fea0003800000 */
.L_x_31187:
[----:B------:R-:W-:-:S05]  /*8030*/  HADD2.F32 R0, -RZ, R22.H0_H0 ;  /* 0x20000016ff007230 */ /* 0x000fca0000004100 */
[----:B------:R-:W-:-:S05]  /*8040*/  F2FP.BF16.F32.PACK_AB R0, RZ, R0 ;  /* 0x00000000ff00723e */ /* 0x000fca00000010ff */
[----:B------:R-:W-:Y:S01]  /*8050*/  STG.E.U16 desc[UR36][R2.64], R0 ;  /* 0x0000000002007986 */ /* 0x000fe2000c101524 */
[----:B------:R-:W-:Y:S05]  /*8060*/  EXIT ;  /* 0x000000000000794d */ /* 0x000fea0003800000 */
.L_x_31184:
        /* <DEDUP_REMOVED lines=12> */
.L_x_31196:
        /* <DEDUP_REMOVED lines=17> */
.L_x_31199:
[----:B------:R-:W-:-:S04]  /*8240*/  LOP3.LUT R0, R7, 0x80000000, RZ, 0xc0, !PT ;  /* 0x8000000007007812 */ /* 0x000fc800078ec0ff */
[----:B------:R-:W-:-:S04]  /*8250*/  SHF.R.U32.HI R5, RZ, 0x18, R0 ;  /* 0x00000018ff057819 */ /* 0x000fc80000011600 */
[----:B------:R-:W-:-:S04]  /*8260*/  LOP3.LUT R4, R4, R5, RZ, 0xfc, !PT ;  /* 0x0000000504047212 */ /* 0x000fc800078efcff */
[----:B------:R-:W-:-:S07]  /*8270*/  PRMT R0, R4, 0x7610, R0 ;  /* 0x0000761004007816 */ /* 0x000fce0000000000 */
.L_x_31198:
[----:B------:R-:W-:Y:S05]  /*8280*/  BSYNC B0 ;  /* 0x0000000000007941 */ /* 0x000fea0003800000 */
.L_x_31197:
[----:B------:R-:W-:Y:S01]  /*8290*/  STG.E.U8 desc[UR36][R2.64], R0 ;  /* 0x0000000002007986 */ /* 0x000fe2000c101124 */
[----:B------:R-:W-:Y:S05]  /*82a0*/  EXIT ;  /* 0x000000000000794d */ /* 0x000fea0003800000 */
.L_x_31195:
        /* <DEDUP_REMOVED lines=17> */
.L_x_31202:
[----:B------:R-:W-:-:S04]  /*83c0*/  LOP3.LUT R0, R7, 0x80000000, RZ, 0xc0, !PT ;  /* 0x8000000007007812 */ /* 0x000fc800078ec0ff */
[----:B------:R-:W-:-:S04]  /*83d0*/  SHF.R.U32.HI R5, RZ, 0x18, R0 ;  /* 0x00000018ff057819 */ /* 0x000fc80000011600 */
[----:B------:R-:W-:-:S04]  /*83e0*/  LOP3.LUT R4, R4, R5, RZ, 0xfc, !PT ;  /* 0x0000000504047212 */ /* 0x000fc800078efcff */
[----:B------:R-:W-:-:S07]  /*83f0*/  PRMT R0, R4, 0x7610, R0 ;  /* 0x0000761004007816 */ /* 0x000fce0000000000 */
.L_x_31201:
[----:B------:R-:W-:Y:S05]  /*8400*/  BSYNC B0 ;  /* 0x0000000000007941 */ /* 0x000fea0003800000 */
.L_x_31200:
[----:B------:R-:W-:Y:S01]  /*8410*/  STG.E.U8 desc[UR36][R2.64], R0 ;  /* 0x0000000002007986 */ /* 0x000fe2000c101124 */
[----:B------:R-:W-:Y:S05]  /*8420*/  EXIT ;  /* 0x000000000000794d */ /* 0x000fea0003800000 */
.L_x_31194:
        /* <DEDUP_REMOVED lines=22> */
.L_x_31177:
        /* <DEDUP_REMOVED lines=16> */
.L_x_31205:
[----:B------:R-:W-:Y:S05]  /*8690*/  EXIT ;  /* 0x000000000000794d */ /* 0x000fea0003800000 */
.L_x_31204:
[----:B------:R-:W-:-:S06]  /*86a0*/  HADD2.F32 R4, -RZ, R22.H0_H0 ;  /* 0x20000016ff047230 */ /* 0x000fcc0000004100 */
[----:B------:R-:W0:Y:S02]  /*86b0*/  F2I.U64.TRUNC R4, R4 ;  /* 0x0000000400047311 */ /* 0x000e24000020d800 */
[----:B0-----:R-:W-:Y:S01]  /*86c0*/  STG.E.64 desc[UR36][R2.64], R4 ;  /* 0x0000000402007986 */ /* 0x001fe2000c101b24 */
[----:B------:R-:W-:Y:S05]  /*86d0*/  EXIT ;  /* 0x000000000000794d */ /* 0x000fea0003800000 */
.L_x_31203:
[----:B------:R-:W-:-:S04]  /*86e0*/  HADD2.F32 R22, -RZ, R22.H0_H0 ;  /* 0x20000016ff167230 */ /* 0x000fc80000004100 */
[----:B------:R-:W0:Y:S02]  /*86f0*/  F2I.FTZ.U32.TRUNC.NTZ R5, R22 ;  /* 0x0000001600057305 */ /* 0x000e24000021f000 */
[----:B0-----:R-:W-:Y:S01]  /*8700*/  STG.E desc[UR36][R2.64], R5 ;  /* 0x0000000502007986 */ /* 0x001fe2000c101924 */
[----:B------:R-:W-:Y:S05]  /*8710*/  EXIT ;  /* 0x000000000000794d */ /* 0x000fea0003800000 */
.L_x_31206:
        /* <DEDUP_REMOVED lines=14> */
.L_x_36453:


//--------------------- .text._ZN2at6native18elementwise_kernelILi128ELi4EZNS0_22gpu_kernel_impl_nocastIZZZNS0_15exp_kernel_cudaERNS_18TensorIteratorBaseEENKUlvE0_clEvENKUlvE1_clEvEUlN3c104HalfEE_EEvS4_RKT_EUliE_EEviT1_ --------------------------
	.section	.text._ZN2at6native18elementwise_kernelILi128ELi4EZNS0_22gpu_kernel_impl_nocastIZZZNS0_15exp_kernel_cudaERNS_18TensorIteratorBaseEENKUlvE0_clEvENKUlvE1_clEvEUlN3c104HalfEE_EEvS4_RKT_EUliE_EEviT1_,"ax",@progbits
	.align	128
        .global         _ZN2at6native18elementwise_kernelILi128ELi4EZNS0_22gpu_kernel_impl_nocastIZZZNS0_15exp_kernel_cudaERNS_18TensorIteratorBaseEENKUlvE0_clEvENKUlvE1_clEvEUlN3c104HalfEE_EEvS4_RKT_EUliE_EEviT1_
        .type           _ZN2at6native18elementwise_kernelILi128ELi4EZNS0_22gpu_kernel_impl_nocastIZZZNS0_15exp_kernel_cudaERNS_18TensorIteratorBaseEENKUlvE0_clEvENKUlvE1_clEvEUlN3c104HalfEE_EEvS4_RKT_EUliE_EEviT1_,@function
        .size           _ZN2at6native18elementwise_kernelILi128ELi4EZNS0_22gpu_kernel_impl_nocastIZZZNS0_15exp_kernel_cudaERNS_18TensorIteratorBaseEENKUlvE0_clEvENKUlvE1_clEvEUlN3c104HalfEE_EEvS4_RKT_EUliE_EEviT1_,(.L_x_36454 - _ZN2at6native18elementwise_kernelILi128ELi4EZNS0_22gpu_kernel_impl_nocastIZZZNS0_15exp_kernel_cudaERNS_18TensorIteratorBaseEENKUlvE0_clEvENKUlvE1_clEvEUlN3c104HalfEE_EEvS4_RKT_EUliE_EEviT1_)
        .other          _ZN2at6native18elementwise_kernelILi128ELi4EZNS0_22gpu_kernel_impl_nocastIZZZNS0_15exp_kernel_cudaERNS_18TensorIteratorBaseEENKUlvE0_clEvENKUlvE1_clEvEUlN3c104HalfEE_EEvS4_RKT_EUliE_EEviT1_,@"STO_CUDA_ENTRY STV_DEFAULT"
_ZN2at6native18elementwise_kernelILi128ELi4EZNS0_22gpu_kernel_impl_nocastIZZZNS0_15exp_kernel_cudaERNS_18TensorIteratorBaseEENKUlvE0_clEvENKUlvE1_clEvEUlN3c104HalfEE_EEvS4_RKT_EUliE_EEviT1_:
.text._ZN2at6native18elementwise_kernelILi128ELi4EZNS0_22gpu_kernel_impl_nocastIZZZNS0_15exp_kernel_cudaERNS_18TensorIteratorBaseEENKUlvE0_clEvENKUlvE1_clEvEUlN3c104HalfEE_EEvS4_RKT_EUliE_EEviT1_:
        /* <DEDUP_REMOVED lines=311> */
.L_x_31209:
[----:B------:R-:W-:Y:S02]  /*1370*/  ULDC.64 UR8, c[0x0][0x418] ;  /* 0x0001060000087ab9 */ /* 0x000fe40000000a00 */
[----:B------:R-:W-:-:S04]  /*1380*/  IADD3 R4, P0, R2, UR8, RZ ;  /* 0x0000000802047c10 */ /* 0x000fc8000ff1e0ff */
[----:B------:R-:W-:Y:S01]  /*1390*/  IADD3.X R5, RZ, UR9, RZ, P0, !PT ;  /* 0x00000009ff057c10 */ /* 0x000fe200087fe4ff */
[----:B------:R-:W-:-:S04]  /*13a0*/  ULDC.64 UR8, c[0x0][0x410] ;  /* 0x0001040000087ab9 */ /* 0x000fc80000000a00 */
[----:B------:R-:W2:Y:S01]  /*13b0*/  LDG.E.U16 R4, desc[UR4][R4.64] ;  /* 0x0000000404047981 */ /* 0x000ea2000c1e1500 */
[----:B------:R-:W-:Y:S01]  /*13c0*/  IADD3 R0, R0, 0x80, RZ ;  /* 0x0000008000007810 */ /* 0x000fe20007ffe0ff */
[----:B--2---:R-:W-:-:S05]  /*13d0*/  HADD2.F32 R2, -RZ, R4.H0_H0 ;  /* 0x20000004ff027230 */ /* 0x004fca0000004100 */
[----:B------:R-:W-:Y:S01]  /*13e0*/  FMUL.FTZ R6, R2, 1.4426950216293334961 ;  /* 0x3fb8aa3b02067820 */ /* 0x000fe20000410000 */
[----:B------:R-:W-:-:S04]  /*13f0*/  IADD3 R2, P0, R3, UR8, RZ ;  /* 0x0000000803027c10 */ /* 0x000fc8000ff1e0ff */
[----:B------:R-:W-:Y:S01]  /*1400*/  IADD3.X R3, RZ, UR9, RZ, P0, !PT ;  /* 0x00000009ff037c10 */ /* 0x000fe200087fe4ff */
[----:B------:R-:W0:Y:S02]  /*1410*/  MUFU.EX2 R6, R6 ;  /* 0x0000000600067308 */ /* 0x000e240000000800 */
[----:B0-----:R-:W-:-:S05]  /*1420*/  F2FP.F16.F32.PACK_AB R5, RZ, R6 ;  /* 0x00000006ff05723e */ /* 0x001fca00000000ff */
[----:B------:R0:W-:Y:S02]  /*1430*/  STG.E.U16 desc[UR4][R2.64], R5 ;  /* 0x0000000502007986 */ /* 0x0001e4000c101504 */
.L_x_31208:
[----:B------:R-:W-:Y:S05]  /*1440*/  BSYNC B0 ;  /* 0x0000000000007941 */ /* 0x000fea0003800000 */
.L_x_31207:
        /* <DEDUP_REMOVED lines=8> */
[----:B------:R-:W-:Y:S01]  /*14d0*/  IMAD.MOV.U32 R3, RZ, RZ, R0 ;  /* 0x000000ffff037224 */ /* 0x000fe200078e0000 */
        /* <DEDUP_REMOVED lines=296> */
.L_x_31212:
        /* <DEDUP_REMOVED lines=10> */
[----:B------:R-:W0:Y:S01]  /*2800*/  MUFU.EX2 R6, R6 ;  /* 0x0000000600067308 */ /* 0x000e220000000800 */
[----:B------:R-:W-:Y:S02]  /*2810*/  ISETP.GE.AND P0, PT, R0, UR6, PT ;  /* 0x0000000600007c0c */ /* 0x000fe4000bf06270 */
[----:B0-----:R-:W-:-:S05]  /*2820*/  F2FP.F16.F32.PACK_AB R5, RZ, R6 ;  /* 0x00000006ff05723e */ /* 0x001fca00000000ff */
[----:B------:R1:W-:Y:S06]  /*2830*/  STG.E.U16 desc[UR4][R2.64], R5 ;  /* 0x0000000502007986 */ /* 0x0003ec000c101504 */
[----:B------:R-:W-:Y:S05]  /*2840*/  @P0 BRA `(.L_x_31211) ;  /* 0x0000001000ec0947 */ /* 0x000fea0003800000 */
[----:B------:R-:W0:Y:S01]  /*2850*/  LDC R8, c[0x0][0x218] ;  /* 0x00008600ff087b82 */ /* 0x000e220000000800 */
[----:B-1----:R-:W-:Y:S02]  /*2860*/  CS2R R2, SRZ ;  /* 0x0000000000027805 */ /* 0x002fe4000001ff00 */
        /* <DEDUP_REMOVED lines=300> */
.L_x_31213:
        /* <DEDUP_REMOVED lines=13> */
.L_x_31211:
[----:B------:R-:W-:Y:S05]  /*3c00*/  BSYNC B0 ;  /* 0x0000000000007941 */ /* 0x000fea0003800000 */
.L_x_31210:
        /* <DEDUP_REMOVED lines=304> */
.L_x_31214:
[----:B------:R-:W-:Y:S02]  /*4f10*/  ULDC.64 UR6, c[0x0][0x418] ;  /* 0x0001060000067ab9 */ /* 0x000fe40000000a00 */
[----:B------:R-:W-:-:S04]  /*4f20*/  IADD3 R4, P0, R2, UR6, RZ ;  /* 0x0000000602047c10 */ /* 0x000fc8000ff1e0ff */
[----:B------:R-:W-:Y:S01]  /*4f30*/  IADD3.X R5, RZ, UR7, RZ, P0, !PT ;  /* 0x00000007ff057c10 */ /* 0x000fe200087fe4ff */
[----:B------:R-:W-:-:S04]  /*4f40*/  ULDC.64 UR6, c[0x0][0x410] ;  /* 0x0001040000067ab9 */ /* 0x000fc80000000a00 */
[----:B------:R-:W2:Y:S01]  /*4f50*/  LDG.E.U16 R4, desc[UR4][R4.64] ;  /* 0x0000000404047981 */ /* 0x000ea2000c1e1500 */
[----:B------:R-:W-:-:S04]  /*4f60*/  IADD3 R2, P0, R3, UR6, RZ ;  /* 0x0000000603027c10 */ /* 0x000fc8000ff1e0ff */
[----:B------:R-:W-:Y:S01]  /*4f70*/  IADD3.X R3, RZ, UR7, RZ, P0, !PT ;  /* 0x00000007ff037c10 */ /* 0x000fe200087fe4ff */
[----:B--2---:R-:W-:-:S05]  /*4f80*/  HADD2.F32 R0, -RZ, R4.H0_H0 ;  /* 0x20000004ff007230 */ /* 0x004fca0000004100 */
[----:B------:R-:W-:-:S06]  /*4f90*/  FMUL.FTZ R0, R0, 1.4426950216293334961 ;  /* 0x3fb8aa3b00007820 */ /* 0x000fcc0000410000 */
[----:B------:R-:W0:Y:S02]  /*4fa0*/  MUFU.EX2 R0, R0 ;  /* 0x0000000000007308 */ /* 0x000e240000000800 */
[----:B0-----:R-:W-:-:S05]  /*4fb0*/  F2FP.F16.F32.PACK_AB R5, RZ, R0 ;  /* 0x00000000ff05723e */ /* 0x001fca00000000ff */
[----:B------:R-:W-:Y:S01]  /*4fc0*/  STG.E.U16 desc[UR4][R2.64], R5 ;  /* 0x0000000502007986 */ /* 0x000fe2000c101504 */
[----:B------:R-:W-:Y:S05]  /*4fd0*/  EXIT ;  /* 0x000000000000794d */ /* 0x000fea0003800000 */
.L_x_31215:
        /* <DEDUP_REMOVED lines=10> */
.L_x_36454:


//--------------------- .text._ZN2at6native27unrolled_elementwise_kernelIZZZNS0_15exp_kernel_cudaERNS_18TensorIteratorBaseEENKUlvE0_clEvENKUlvE1_clEvEUlN3c104HalfEE_St5arrayIPcLm2EELi4E23TrivialOffsetCalculatorILi1EjESD_NS0_6memory15LoadWithoutCastENSE_16StoreWithoutCastEEEviT_T0_T2_T3_T4_T5_ --------------------------
	.section	.text._ZN2at6native27unrolled_elementwise_kernelIZZZNS0_15exp_kernel_cudaERNS_18TensorIteratorBaseEENKUlvE0_clEvENKUlvE1_clEvEUlN3c104HalfEE_St5arrayIPcLm2EELi4E23TrivialOffsetCalculatorILi1EjESD_NS0_6memory15LoadWithoutCastENSE_16StoreWithoutCastEEEviT_T0_T2_T3_T4_T5_,"ax",@progbits
	.align	128
        .global         _ZN2at6native27unrolled_elementwise_kernelIZZZNS0_15exp_kernel_cudaERNS_18TensorIteratorBaseEENKUlvE0_clEvENKUlvE1_clEvEUlN3c104HalfEE_St5arrayIPcLm2EELi4E23TrivialOffsetCalculatorILi1EjESD_NS0_6memory15LoadWithoutCastENSE_16StoreWithoutCastEEEviT_T0_T2_T3_T4_T5_
        .type           _ZN2at6native27unrolled_elementwise_kernelIZZZNS0_15exp_kernel_cudaERNS_18TensorIteratorBaseEENKUlvE0_clEvENKUlvE1_clEvEUlN3c104HalfEE_St5arrayIPcLm2EELi4E23TrivialOffsetCalculatorILi1EjESD_NS0_6memory15LoadWithoutCastENSE_16StoreWithoutCastEEEviT_T0_T2_T3_T4_T5_,@function
        .size           _ZN2at6native27unrolled_elementwise_kernelIZZZNS0_15exp_kernel_cudaERNS_18TensorIteratorBaseEENKUlvE0_clEvENKUlvE1_clEvEUlN3c104HalfEE_St5arrayIPcLm2EELi4E23TrivialOffsetCalculatorILi1EjESD_NS0_6memory15LoadWithoutCastENSE_16StoreWithoutCastEEEviT_T0_T2_T3_T4_T5_,(.L_x_36455 - _ZN2at6native27unrolled_elementwise_kernelIZZZNS0_15exp_kernel_cudaERNS_18TensorIteratorBaseEENKUlvE0_clEvENKUlvE1_clEvEUlN3c104HalfEE_St5arrayIPcLm2EELi4E23TrivialOffsetCalculatorILi1EjESD_NS0_6memory15LoadWithoutCastENSE_16StoreWithoutCastEEEviT_T0_T2_T3_T4_T5_)
        .other          _ZN2at6native27unrolled_elementwise_kernelIZZZNS0_15exp_kernel_cudaERNS_18TensorIteratorBaseEENKUlvE0_clEvENKUlvE1_clEvEUlN3c104HalfEE_St5arrayIPcLm2EELi4E23TrivialOffsetCalculatorILi1EjESD_NS0_6memory15LoadWithoutCastENSE_16StoreWithoutCastEEEviT_T0_T2_T3_T4_T5_,@"STO_CUDA_ENTRY STV_DEFAULT"
_ZN2at6native27unrolled_elementwise_kernelIZZZNS0_15exp_kernel_cudaERNS_18TensorIteratorBaseEENKUlvE0_clEvENKUlvE1_clEvEUlN3c104HalfEE_St5arrayIPcLm2EELi4E23TrivialOffsetCalculatorILi1EjESD_NS0_6memory15LoadWithoutCastENSE_16StoreWithoutCastEEEviT_T0_T2_T3_T4_T5_:
.text._ZN2at6native27unrolled_elementwise_kernelIZZZNS0_15exp_kernel_cudaERNS_18TensorIteratorBaseEENKUlvE0_clEvENKUlvE1_clEvEUlN3c104HalfEE_St5arrayIPcLm2EELi4E23TrivialOffsetCalculatorILi1EjESD_NS0_6memory15LoadWithoutCastENSE_16StoreWithoutCastEEEviT_T0_T2_T3_T4_T5_:
        /* <DEDUP_REMOVED lines=11> */
[----:B------:R-:W-:-:S03]  /*00b0*/  @!P0 LEA R11, R0, R9, 0x9 ;  /* 0x00000009000b8211 */ /* 0x000fc600078e48ff */
        /* <DEDUP_REMOVED lines=8> */
[----:B------:R-:W-:Y:S02]  /*0140*/  PRMT R11, RZ, 0x7610, R11 ;  /* 0x00007610ff0b7816 */ /* 0x000fe4000000000b */
[----:B------:R-:W-:Y:S01]  /*0150*/  PRMT R18, RZ, 0x7610, R18 ;  /* 0x00007610ff127816 */ /* 0x000fe20000000012 */
[----:B-1----:R-:W-:-:S04]  /*0160*/  @!P1 IMAD.WIDE.U32 R14, R17, 0x2, R14 ;  /* 0x00000002110e9825 */ /* 0x002fc800078e000e */
[----:B------:R-:W-:Y:S01]  /*0170*/  @!P3 IMAD R17, R0, 0x200, R19 ;  /* 0x000002000011b824 */ /* 0x000fe200078e0213 */
[----:B------:R-:W3:Y:S03]  /*0180*/  @!P1 LDG.E.U16 R11, desc[UR4][R14.64] ;  /* 0x000000040e0b9981 */ /* 0x000ee6000c1e1500 */
[----:B0-----:R-:W-:-:S05]  /*0190*/  @!P3 IMAD.WIDE.U32 R6, R17, 0x2, R6 ;  /* 0x000000021106b825 */ /* 0x001fca00078e0006 */
[----:B------:R0:W4:Y:S01]  /*01a0*/  @!P3 LDG.E.U16 R18, desc[UR4][R6.64] ;  /* 0x000000040612b981 */ /* 0x000122000c1e1500 */
[----:B------:R-:W-:-:S04]  /*01b0*/  @!P3 IADD3 R19, R19, 0x80, RZ ;  /* 0x000000801313b810 */ /* 0x000fc80007ffe0ff */
        /* <DEDUP_REMOVED lines=18> */
[----:B--2---:R-:W-:-:S05]  /*02e0*/  @!P0 HADD2.F32 R10, -RZ, R10.H0_H0 ;  /* 0x2000000aff0a8230 */ /* 0x004fca0000004100 */
[----:B------:R-:W-:-:S06]  /*02f0*/  @!P0 FMUL.FTZ R10, R10, 1.4426950216293334961 ;  /* 0x3fb8aa3b0a0a8820 */ /* 0x000fcc0000410000 */
[----:B------:R-:W0:Y:S01]  /*0300*/  @!P0 MUFU.EX2 R10, R10 ;  /* 0x0000000a000a8308 */ /* 0x000e220000000800 */
[----:B---3--:R-:W-:-:S05]  /*0310*/  @!P2 HADD2.F32 R11, -RZ, R11.H0_H0 ;  /* 0x2000000bff0ba230 */ /* 0x008fca0000004100 */
[----:B------:R-:W-:Y:S01]  /*0320*/  @!P2 FMUL.FTZ R11, R11, 1.4426950216293334961 ;  /* 0x3fb8aa3b0b0ba820 */ /* 0x000fe20000410000 */
[----:B0-----:R-:W-:Y:S01]  /*0330*/  @!P0 F2FP.F16.F32.PACK_AB R5, RZ, R10 ;  /* 0x0000000aff05823e */ /* 0x001fe200000000ff */
[----:B----4-:R-:W-:-:S04]  /*0340*/  @!P3 HADD2.F32 R18, -RZ, R18.H0_H0 ;  /* 0x20000012ff12b230 */ /* 0x010fc80000004100 */
[----:B------:R0:W-:Y:S01]  /*0350*/  @!P0 STG.E.U16 desc[UR4][R6.64], R5 ;  /* 0x0000000506008986 */ /* 0x0001e2000c101504 */
[----:B------:R-:W-:Y:S01]  /*0360*/  @!P3 FMUL.FTZ R18, R18, 1.4426950216293334961 ;  /* 0x3fb8aa3b1212b820 */ /* 0x000fe20000410000 */
[----:B------:R-:W1:Y:S08]  /*0370*/  @!P2 MUFU.EX2 R11, R11 ;  /* 0x0000000b000ba308 */ /* 0x000e700000000800 */
[----:B------:R-:W2:Y:S01]  /*0380*/  @!P3 MUFU.EX2 R18, R18 ;  /* 0x000000120012b308 */ /* 0x000ea20000000800 */
[----:B-1----:R-:W-:-:S02]  /*0390*/  @!P2 F2FP.F16.F32.PACK_AB R4, RZ, R11 ;  /* 0x0000000bff04a23e */ /* 0x002fc400000000ff */
[----:B--2---:R-:W-:Y:S01]  /*03a0*/  @!P3 F2FP.F16.F32.PACK_AB R3, RZ, R18 ;  /* 0x00000012ff03b23e */ /* 0x004fe200000000ff */
        /* <DEDUP_REMOVED lines=12> */
.L_x_31217:
[----:B------:R-:W-:Y:S05]  /*0470*/  BSYNC B0 ;  /* 0x0000000000007941 */ /* 0x000fea0003800000 */
.L_x_31216:
[----:B------:R-:W-:Y:S01]  /*0480*/  ISETP.GE.AND P0, PT, R9, R2, PT ;  /* 0x000000020900720c */ /* 0x000fe20003f06270 */
[----:B-----5:R-:W-:-:S05]  /*0490*/  @!P1 HADD2.F32 R8, -RZ, R8.H0_H0 ;  /* 0x20000008ff089230 */ /* 0x020fca0000004100 */
[----:B------:R-:W-:-:S07]  /*04a0*/  @!P1 FMUL.FTZ R8, R8, 1.4426950216293334961 ;  /* 0x3fb8aa3b08089820 */ /* 0x000fce0000410000 */
[----:B------:R-:W-:Y:S05]  /*04b0*/  @P0 EXIT ;  /* 0x000000000000094d */ /* 0x000fea0003800000 */
[----:B0-----:R-:W0:Y:S01]  /*04c0*/  LDC.64 R2, c[0x0][0x218] ;  /* 0x00008600ff027b82 */ /* 0x001e220000000a00 */
[----:B------:R-:W1:Y:S01]  /*04d0*/  @!P1 MUFU.EX2 R8, R8 ;  /* 0x0000000800089308 */ /* 0x000e620000000800 */
[----:B------:R-:W-:Y:S01]  /*04e0*/  IMAD R9, R0, 0x200, R9 ;  /* 0x0000020000097824 */ /* 0x000fe200078e0209 */
[----:B-1----:R-:W-:-:S03]  /*04f0*/  @!P1 F2FP.F16.F32.PACK_AB R4, RZ, R8 ;  /* 0x00000008ff04923e */ /* 0x002fc600000000ff */
[----:B0-----:R-:W-:-:S05]  /*0500*/  IMAD.WIDE.U32 R2, R9, 0x2, R2 ;  /* 0x0000000209027825 */ /* 0x001fca00078e0002 */
[----:B------:R-:W-:Y:S01]  /*0510*/  STG.E.U16 desc[UR4][R2.64], R4 ;  /* 0x0000000402007986 */ /* 0x000fe2000c101504 */
[----:B------:R-:W-:Y:S05]  /*0520*/  EXIT ;  /* 0x000000000000794d */ /* 0x000fea0003800000 */
.L_x_31218:
        /* <DEDUP_REMOVED lines=13> */
.L_x_36455:


//--------------------- .text._ZN2at6native29vectorized_elementwise_kernelILi2EZZZNS0_15exp_kernel_cudaERNS_18TensorIteratorBaseEENKUlvE0_clEvENKUlvE1_clEvEUlN3c104HalfEE_St5arrayIPcLm2EEEEviT0_T1_ --------------------------
	.section	.text._ZN2at6native29vectorized_elementwise_kernelILi2EZZZNS0_15exp_kernel_cudaERNS_18TensorIteratorBaseEENKUlvE0_clEvENKUlvE1_clEvEUlN3c104HalfEE_St5arrayIPcLm2EEEEviT0_T1_,"ax",@progbits
	.align	128
        .global         _ZN2at6native29vectorized_elementwise_kernelILi2EZZZNS0_15exp_kernel_cudaERNS_18TensorIteratorBaseEENKUlvE0_clEvENKUlvE1_clEvEUlN3c104HalfEE_St5arrayIPcLm2EEEEviT0_T1_
        .type           _ZN2at6native29vectorized_elementwise_kernelILi2EZZZNS0_15exp_kernel_cudaERNS_18TensorIteratorBaseEENKUlvE0_clEvENKUlvE1_clEvEUlN3c104HalfEE_St5arrayIPcLm2EEEEviT0_T1_,@function
        .size           _ZN2at6native29vectorized_elementwise_kernelILi2EZZZNS0_15exp_kernel_cudaERNS_18TensorIteratorBaseEENKUlvE0_clEvENKUlvE1_clEvEUlN3c104HalfEE_St5arrayIPcLm2EEEEviT0_T1_,(.L_x_36456 - _ZN2at6native29vectorized_elementwise_kernelILi2EZZZNS0_15exp_kernel_cudaERNS_18TensorIteratorBaseEENKUlvE0_clEvENKUlvE1_clEvEUlN3c104HalfEE_St5arrayIPcLm2EEEEviT0_T1_)
        .other          _ZN2at6native29vectorized_elementwise_kernelILi2EZZZNS0_15exp_kernel_cudaERNS_18TensorIteratorBaseEENKUlvE0_clEvENKUlvE1_clEvEUlN3c104HalfEE_St5arrayIPcLm2EEEEviT0_T1_,@"STO_CUDA_ENTRY STV_DEFAULT"
_ZN2at6native29vectorized_elementwise_kernelILi2EZZZNS0_15exp_kernel_cudaERNS_18TensorIteratorBaseEENKUlvE0_clEvENKUlvE1_clEvEUlN3c104HalfEE_St5arrayIPcLm2EEEEviT0_T1_:
.text._ZN2at6native29vectorized_elementwise_kernelILi2EZZZNS0_15exp_kernel_cudaERNS_18TensorIteratorBaseEENKUlvE0_clEvENKUlvE1_clEvEUlN3c104HalfEE_St5arrayIPcLm2EEEEviT0_T1_:
        /* <DEDUP_REMOVED lines=18> */
[----:B---3--:R-:W-:-:S03]  /*0120*/  HADD2.F32 R4, -RZ, R11.H0_H0 ;  /* 0x2000000bff047230 */ /* 0x008fc60000004100 */
[----:B------:R-:W-:Y:S02]  /*0130*/  FMUL.FTZ R6, R6, 1.4426950216293334961 ;  /* 0x3fb8aa3b06067820 */ /* 0x000fe40000410000 */
[----:B------:R-:W-:Y:S01]  /*0140*/  FMUL.FTZ R10, R4, 1.4426950216293334961 ;  /* 0x3fb8aa3b040a7820 */ /* 0x000fe20000410000 */
[--C-:B----4-:R-:W-:Y:S01]  /*0150*/  HADD2.F32 R8, -RZ, R9.reuse.H0_H0 ;  /* 0x20000009ff087230 */ /* 0x110fe20000004100 */
[----:B------:R-:W0:Y:S01]  /*0160*/  LDC.64 R4, c[0x0][0x218] ;  /* 0x00008600ff047b82 */ /* 0x000e220000000a00 */
[----:B------:R5:W-:Y:S01]  /*0170*/  MUFU.EX2 R7, R6 ;  /* 0x0000000600077308 */ /* 0x000be20000000800 */
[----:B------:R-:W-:Y:S02]  /*0180*/  HADD2.F32 R9, -RZ, R9.H1_H1 ;  /* 0x30000009ff097230 */ /* 0x000fe40000004100 */
[----:B------:R-:W-:Y:S02]  /*0190*/  HADD2.F32 R11, -RZ, R11.H1_H1 ;  /* 0x3000000bff0b7230 */ /* 0x000fe40000004100 */
[----:B------:R-:W-:Y:S01]  /*01a0*/  FMUL.FTZ R2, R2, 1.4426950216293334961 ;  /* 0x3fb8aa3b02027820 */ /* 0x000fe20000410000 */
[----:B-----5:R-:W-:-:S02]  /*01b0*/  HADD2.F32 R6, -RZ, R12.H0_H0 ;  /* 0x2000000cff067230 */ /* 0x020fc40000004100 */
[----:B------:R-:W-:Y:S02]  /*01c0*/  HADD2.F32 R12, -RZ, R12.H1_H1 ;  /* 0x3000000cff0c7230 */ /* 0x000fe40000004100 */
[----:B------:R-:W-:Y:S01]  /*01d0*/  FMUL.FTZ R8, R8, 1.4426950216293334961 ;  /* 0x3fb8aa3b08087820 */ /* 0x000fe20000410000 */
[----:B------:R-:W-:Y:S01]  /*01e0*/  FMUL.FTZ R9, R9, 1.4426950216293334961 ;  /* 0x3fb8aa3b09097820 */ /* 0x000fe20000410000 */
[----:B------:R-:W-:Y:S01]  /*01f0*/  FMUL.FTZ R11, R11, 1.4426950216293334961 ;  /* 0x3fb8aa3b0b0b7820 */ /* 0x000fe20000410000 */
[----:B------:R-:W-:Y:S01]  /*0200*/  FMUL.FTZ R6, R6, 1.4426950216293334961 ;  /* 0x3fb8aa3b06067820 */ /* 0x000fe20000410000 */
[----:B------:R-:W-:Y:S01]  /*0210*/  FMUL.FTZ R12, R12, 1.4426950216293334961 ;  /* 0x3fb8aa3b0c0c7820 */ /* 0x000fe20000410000 */
[----:B------:R-:W1:Y:S08]  /*0220*/  MUFU.EX2 R2, R2 ;  /* 0x0000000200027308 */ /* 0x000e700000000800 */
[----:B------:R-:W-:Y:S08]  /*0230*/  MUFU.EX2 R8, R8 ;  /* 0x0000000800087308 */ /* 0x000ff00000000800 */
[----:B------:R-:W2:Y:S08]  /*0240*/  MUFU.EX2 R9, R9 ;  /* 0x0000000900097308 */ /* 0x000eb00000000800 */
[----:B------:R-:W-:Y:S08]  /*0250*/  MUFU.EX2 R10, R10 ;  /* 0x0000000a000a7308 */ /* 0x000ff00000000800 */
[----:B------:R-:W3:Y:S08]  /*0260*/  MUFU.EX2 R11, R11 ;  /* 0x0000000b000b7308 */ /* 0x000ef00000000800 */
[----:B------:R-:W-:Y:S08]  /*0270*/  MUFU.EX2 R6, R6 ;  /* 0x0000000600067308 */ /* 0x000ff00000000800 */
[----:B------:R-:W4:Y:S01]  /*0280*/  MUFU.EX2 R13, R12 ;  /* 0x0000000c000d7308 */ /* 0x000f220000000800 */
[----:B0-----:R-:W-:Y:S01]  /*0290*/  IMAD.WIDE.U32 R4, R3, 0x2, R4 ;  /* 0x0000000203047825 */ /* 0x001fe200078e0004 */
[----:B-1----:R-:W-:-:S02]  /*02a0*/  F2FP.F16.F32.PACK_AB R7, R7, R2 ;  /* 0x000000020707723e */ /* 0x002fc400000000ff */
[----:B--2---:R-:W-:Y:S02]  /*02b0*/  F2FP.F16.F32.PACK_AB R9, R9, R8 ;  /* 0x000000080909723e */ /* 0x004fe400000000ff */
[----:B---3--:R-:W-:Y:S01]  /*02c0*/  F2FP.F16.F32.PACK_AB R3, R11, R10 ;  /* 0x0000000a0b03723e */ /* 0x008fe200000000ff */
[----:B------:R-:W-:-:S05]  /*02d0*/  IMAD.WIDE R4, R0, 0x4, R4 ;  /* 0x0000000400047825 */ /* 0x000fca00078e0204 */
[----:B------:R-:W-:Y:S01]  /*02e0*/  STG.E desc[UR4][R4.64], R7 ;  /* 0x0000000704007986 */ /* 0x000fe2000c101904 */
[----:B----4-:R-:W-:-:S03]  /*02f0*/  F2FP.F16.F32.PACK_AB R13, R13, R6 ;  /* 0x000000060d0d723e */ /* 0x010fc600000000ff */
[----:B------:R-:W-:Y:S04]  /*0300*/  STG.E desc[UR4][R4.64+0x200], R9 ;  /* 0x0002000904007986 */ /* 0x000fe8000c101904 */
[----:B------:R-:W-:Y:S04]  /*0310*/  STG.E desc[UR4][R4.64+0x400], R3 ;  /* 0x0004000304007986 */ /* 0x000fe8000c101904 */
[----:B------:R-:W-:Y:S01]  /*0320*/  STG.E desc[UR4][R4.64+0x600], R13 ;  /* 0x0006000d04007986 */ /* 0x000fe2000c101904 */
[----:B------:R-:W-:Y:S05]  /*0330*/  EXIT ;  /* 0x000000000000794d */ /* 0x000fea0003800000 */
.L_x_31219:
[----:B------:R-:W0:Y:S01]  /*0340*/  S2R R22, SR_TID.X ;  /* 0x0000000000167919 */ /* 0x000e220000002100 */
[----:B------:R-:W-:Y:S02]  /*0350*/  PRMT R2, RZ, 0x7610, R2 ;  /* 0x00007610ff027816 */ /* 0x000fe40000000002 */
[----:B0-----:R-:W-:Y:S01]  /*0360*/  ISETP.GE.AND P0, PT, R22, R5, PT ;  /* 0x000000051600720c */ /* 0x001fe20003f06270 */
[----:B------:R-:W-:-:S12]  /*0370*/  IMAD.MOV.U32 R0, RZ, RZ, R22 ;  /* 0x000000ffff007224 */ /* 0x000fd800078e0016 */
[----:B------:R-:W-:Y:S01]  /*0380*/  @!P0 IADD3 R0, R22, 0x80, RZ ;  /* 0x0000008016008810 */ /* 0x000fe20007ffe0ff */
[----:B------:R-:W0:Y:S03]  /*0390*/  @!P0 LDC.64 R18, c[0x0][0x220] ;  /* 0x00008800ff128b82 */ /* 0x000e260000000a00 */
[----:B------:R-:W-:-:S13]  /*03a0*/  ISETP.GE.AND P5, PT, R0, R5, PT ;  /* 0x000000050000720c */ /* 0x000fda0003fa6270 */
[----:B------:R-:W-:Y:S01]  /*03b0*/  @!P5 IMAD.IADD R15, R3, 0x1, R0 ;  /* 0x00000001030fd824 */ /* 0x000fe200078e0200 */
[----:B------:R-:W-:Y:S01]  /*03c0*/  @!P5 IADD3 R0, R0, 0x80, RZ ;  /* 0x000000800000d810 */ /* 0x000fe20007ffe0ff */
[----:B------:R-:W1:Y:S03]  /*03d0*/  @!P5 LDC.64 R12, c[0x0][0x220] ;  /* 0x00008800ff0cdb82 */ /* 0x000e660000000a00 */
        /* <DEDUP_REMOVED lines=9> */
[----:B------:R-:W-:Y:S01]  /*0470*/  @!P1 IADD3 R0, R0, 0x80, RZ ;  /* 0x0000008000009810 */ /* 0x000fe20007ffe0ff */
[----:B------:R-:W4:Y:S03]  /*0480*/  @!P1 LDC.64 R16, c[0x0][0x220] ;  /* 0x00008800ff109b82 */ /* 0x000f260000000a00 */
[----:B------:R-:W-:Y:S01]  /*0490*/  ISETP.GE.AND P2, PT, R0, R5, PT ;  /* 0x000000050000720c */ /* 0x000fe20003f46270 */
[----:B--2---:R-:W-:-:S04]  /*04a0*/  @!P6 IMAD.WIDE.U32 R20, R29, 0x2, R20 ;  /* 0x000000021d14e825 */ /* 0x004fc800078e0014 */
[C---:B------:R-:W-:Y:S01]  /*04b0*/  @!P0 IMAD.IADD R29, R3.reuse, 0x1, R22 ;  /* 0x00000001031d8824 */ /* 0x040fe200078e0216 */
[----:B------:R2:W5:Y:S07]  /*04c0*/  @!P6 LDG.E.U16 R2, desc[UR4][R20.64] ;  /* 0x000000041402e981 */ /* 0x00056e000c1e1500 */
[----:B------:R-:W-:Y:S01]  /*04d0*/  @!P2 IMAD.IADD R23, R3, 0x1, R0 ;  /* 0x000000010317a824 */ /* 0x000fe200078e0200 */
[----:B------:R-:W-:Y:S01]  /*04e0*/  @!P2 IADD3 R0, R0, 0x80, RZ ;  /* 0x000000800000a810 */ /* 0x000fe20007ffe0ff */
[----:B------:R-:W2:Y:S03]  /*04f0*/  @!P2 LDC.64 R14, c[0x0][0x220] ;  /* 0x00008800ff0eab82 */ /* 0x000ea60000000a00 */
[----:B------:R-:W-:-:S13]  /*0500*/  ISETP.GE.AND P3, PT, R0, R5, PT ;  /* 0x000000050000720c */ /* 0x000fda0003f66270 */
[----:B------:R-:W-:Y:S01]  /*0510*/  @!P3 IMAD.IADD R27, R3, 0x1, R0 ;  /* 0x00000001031bb824 */ /* 0x000fe200078e0200 */
[----:B------:R-:W-:Y:S01]  /*0520*/  @!P3 IADD3 R0, R0, 0x80, RZ ;  /* 0x000000800000b810 */ /* 0x000fe20007ffe0ff */
[----:B0-----:R-:W-:Y:S01]  /*0530*/  @!P0 IMAD.WIDE.U32 R18, R29, 0x2, R18 ;  /* 0x000000021d128825 */ /* 0x001fe200078e0012 */
[----:B-1----:R-:W0:Y:S02]  /*0540*/  @!P3 LDC.64 R12, c[0x0][0x220] ;  /* 0x00008800ff0cbb82 */ /* 0x002e240000000a00 */
[----:B------:R-:W-:Y:S01]  /*0550*/  ISETP.GE.AND P4, PT, R0, R5, PT ;  /* 0x000000050000720c */ /* 0x000fe20003f86270 */
[----:B----4-:R-:W-:-:S12]  /*0560*/  @!P1 IMAD.WIDE.U32 R16, R25, 0x2, R16 ;  /* 0x0000000219109825 */ /* 0x010fd800078e0010 */
[----:B------:R-:W-:Y:S01]  /*0570*/  @!P4 IADD3 R29, R3, R0, RZ ;  /* 0x00000000031dc210 */ /* 0x000fe20007ffe0ff */
[----:B------:R-:W-:Y:S01]  /*0580*/  @!P4 VIADD R0, R0, 0x80 ;  /* 0x000000800000c836 */ /* 0x000fe20000000000 */
[----:B--2---:R-:W1:Y:S04]  /*0590*/  @!P4 LDC.64 R20, c[0x0][0x220] ;  /* 0x00008800ff14cb82 */ /* 0x004e680000000a00 */
[----:B------:R-:W-:Y:S02]  /*05a0*/  ISETP.GE.AND P5, PT, R0, R5, PT ;  /* 0x000000050000720c */ /* 0x000fe40003fa6270 */
[----:B------:R-:W-:-:S06]  /*05b0*/  PRMT R25, RZ, 0x7610, R25 ;  /* 0x00007610ff197816 */ /* 0x000fcc0000000019 */
[----:B------:R2:W4:Y:S01]  /*05c0*/  @!P1 LDG.E.U16 R25, desc[UR4][R16.64] ;  /* 0x0000000410199981 */ /* 0x000522000c1e1500 */
[----:B------:R-:W-:-:S06]  /*05d0*/  PRMT R28, RZ, 0x7610, R28 ;  /* 0x00007610ff1c7816 */ /* 0x000fcc000000001c */
[----:B------:R0:W4:Y:S01]  /*05e0*/  @!P0 LDG.E.U16 R28, desc[UR4][R18.64] ;  /* 0x00000004121c8981 */ /* 0x000122000c1e1500 */
[----:B--2---:R-:W2:Y:S01]  /*05f0*/  @!P5 LDC.64 R16, c[0x0][0x220] ;  /* 0x00008800ff10db82 */ /* 0x004ea20000000a00 */
[----:B0-----:R-:W-:Y:S01]  /*0600*/  @!P3 IMAD.WIDE.U32 R12, R27, 0x2, R12 ;  /* 0x000000021b0cb825 */ /* 0x001fe200078e000c */
[----:B------:R-:W-:-:S03]  /*0610*/  @!P5 IADD3 R27, R3, R0, RZ ;  /* 0x00000000031bd210 */ /* 0x000fc60007ffe0ff */
[----:B------:R-:W-:Y:S01]  /*0620*/  @!P2 IMAD.WIDE.U32 R14, R23, 0x2, R14 ;  /* 0x00000002170ea825 */ /* 0x000fe200078e000e */
[----:B------:R-:W-:Y:S02]  /*0630*/  PRMT R23, RZ, 0x7610, R23 ;  /* 0x00007610ff177816 */ /* 0x000fe40000000017 */
[----:B------:R-:W-:Y:S01]  /*0640*/  PRMT R18, RZ, 0x7610, R18 ;  /* 0x00007610ff127816 */ /* 0x000fe20000000012 */
[----:B-1----:R-:W-:Y:S01]  /*0650*/  @!P4 IMAD.WIDE.U32 R20, R29, 0x2, R20 ;  /* 0x000000021d14c825 */ /* 0x002fe200078e0014 */
[----:B------:R-:W-:Y:S02]  /*0660*/  PRMT R19, RZ, 0x7610, R19 ;  /* 0x00007610ff137816 */ /* 0x000fe40000000013 */
[----:B------:R-:W4:Y:S04]  /*0670*/  @!P2 LDG.E.U16 R23, desc[UR4][R14.64] ;  /* 0x000000040e17a981 */ /* 0x000f28000c1e1500 */
[----:B------:R-:W4:Y:S04]  /*0680*/  @!P3 LDG.E.U16 R18, desc[UR4][R12.64] ;  /* 0x000000040c12b981 */ /* 0x000f28000c1e1500 */
[----:B------:R-:W4:Y:S01]  /*0690*/  @!P4 LDG.E.U16 R19, desc[UR4][R20.64] ;  /* 0x000000041413c981 */ /* 0x000f22000c1e1500 */
[----:B--2---:R-:W-:Y:S01]  /*06a0*/  @!P5 IMAD.WIDE.U32 R16, R27, 0x2, R16 ;  /* 0x000000021b10d825 */ /* 0x004fe200078e0010 */
[----:B------:R-:W-:-:S06]  /*06b0*/  PRMT R27, RZ, 0x7610, R27 ;  /* 0x00007610ff1b7816 */ /* 0x000fcc000000001b */
[----:B------:R0:W2:Y:S01]  /*06c0*/  @!P5 LDG.E.U16 R27, desc[UR4][R16.64] ;  /* 0x00000004101bd981 */ /* 0x0000a2000c1e1500 */
[----:B------:R-:W-:-:S04]  /*06d0*/  IADD3 R0, R22, 0x100, RZ ;  /* 0x0000010016007810 */ /* 0x000fc80007ffe0ff */
[-C--:B------:R-:W-:Y:S01]  /*06e0*/  ISETP.GE.AND P5, PT, R0, R5.reuse, PT ;  /* 0x000000050000720c */ /* 0x080fe20003fa6270 */
[C---:B0-----:R-:W-:Y:S01]  /*06f0*/  VIADD R16, R22.reuse, 0x280 ;  /* 0x0000028016107836 */ /* 0x041fe20000000000 */
[C---:B------:R-:W-:Y:S01]  /*0700*/  IADD3 R14, R22.reuse, 0x200, RZ ;  /* 0x00000200160e7810 */ /* 0x040fe20007ffe0ff */
[C---:B------:R-:W-:Y:S01]  /*0710*/  VIADD R0, R22.reuse, 0x80 ;  /* 0x0000008016007836 */ /* 0x040fe20000000000 */
[----:B------:R-:W-:Y:S02]  /*0720*/  IADD3 R20, R22, 0x380, RZ ;  /* 0x0000038016147810 */ /* 0x000fe40007ffe0ff */
[-C--:B------:R-:W-:Y:S02]  /*0730*/  ISETP.GE.AND P4, PT, R16, R5.reuse, PT ;  /* 0x000000051000720c */ /* 0x080fe40003f86270 */
[----:B------:R-:W-:Y:S02]  /*0740*/  IADD3 R16, R22, 0x300, RZ ;  /* 0x0000030016107810 */ /* 0x000fe40007ffe0ff */
[----:B------:R-:W-:-:S02]  /*0750*/  ISETP.GE.AND P1, PT, R0, R5, PT ;  /* 0x000000050000720c */ /* 0x000fc40003f26270 */
[-C--:B------:R-:W-:Y:S02]  /*0760*/  ISETP.GE.AND P3, PT, R14, R5.reuse, PT ;  /* 0x000000050e00720c */ /* 0x080fe40003f66270 */
[----:B------:R-:W-:Y:S01]  /*0770*/  ISETP.GE.AND P6, PT, R16, R5, PT ;  /* 0x000000051000720c */ /* 0x000fe20003fc6270 */
[----:B------:R-:W-:Y:S01]  /*0780*/  @!P0 IMAD.IADD R21, R3, 0x1, R22 ;  /* 0x0000000103158824 */ /* 0x000fe200078e0216 */
[----:B------:R-:W-:Y:S04]  /*0790*/  BSSY B0, `(.L_x_31220) ;  /* 0x0000054000007945 */ /* 0x000fe80003800000 */
[----:B------:R-:W-:Y:S01]  /*07a0*/  BSSY B1, `(.L_x_31221) ;  /* 0x000004c000017945 */ /* 0x000fe20003800000 */
[----:B-----5:R-:W-:-:S05]  /*07b0*/  @!P5 HADD2.F32 R2, -RZ, R2.H0_H0 ;  /* 0x20000002ff02d230 */ /* 0x020fca0000004100 */
[----:B------:R-:W-:-:S06]  /*07c0*/  @!P5 FMUL.FTZ R12, R2, 1.4426950216293334961 ;  /* 0x3fb8aa3b020cd820 */ /* 0x000fcc0000410000 */
[----:B------:R-:W0:Y:S01]  /*07d0*/  @!P5 MUFU.EX2 R12, R12 ;  /* 0x0000000c000cd308 */ /* 0x000e220000000800 */
[----:B------:R-:W-:-:S04]  /*07e0*/  IADD3 R2, R22, 0x180, RZ ;  /* 0x0000018016027810 */ /* 0x000fc80007ffe0ff */
[-C--:B------:R-:W-:Y:S02]  /*07f0*/  ISETP.GE.AND P2, PT, R2, R5.reuse, PT ;  /* 0x000000050200720c */ /* 0x080fe40003f46270 */
[----:B0-----:R-:W-:Y:S02]  /*0800*/  @!P5 F2FP.F16.F32.PACK_AB R4, RZ, R12 ;  /* 0x0000000cff04d23e */ /* 0x001fe400000000ff */
[----:B------:R-:W0:Y:S01]  /*0810*/  @!P0 LDC.64 R12, c[0x0][0x218] ;  /* 0x00008600ff0c8b82 */ /* 0x000e220000000a00 */
[----:B------:R-:W-:Y:S01]  /*0820*/  ISETP.GE.AND P5, PT, R20, R5, PT ;  /* 0x000000051400720c */ /* 0x000fe20003fa6270 */
[----:B---3--:R-:W-:Y:S02]  /*0830*/  @!P1 HADD2.F32 R26, -RZ, R26.H0_H0 ;  /* 0x2000001aff1a9230 */ /* 0x008fe40000004100 */
[----:B----4-:R-:W-:-:S05]  /*0840*/  @!P0 HADD2.F32 R28, -RZ, R28.H0_H0 ;  /* 0x2000001cff1c8230 */ /* 0x010fca0000004100 */
[----:B------:R-:W-:-:S06]  /*0850*/  @!P0 FMUL.FTZ R2, R28, 1.4426950216293334961 ;  /* 0x3fb8aa3b1c028820 */ /* 0x000fcc0000410000 */
[----:B------:R-:W1:Y:S01]  /*0860*/  @!P0 MUFU.EX2 R2, R2 ;  /* 0x0000000200028308 */ /* 0x000e620000000800 */
[----:B------:R-:W-:Y:S02]  /*0870*/  @!P2 HADD2.F32 R25, -RZ, R25.H0_H0 ;  /* 0x20000019ff19a230 */ /* 0x000fe40000004100 */
[----:B------:R-:W-:Y:S02]  /*0880*/  @!P3 HADD2.F32 R23, -RZ, R23.H0_H0 ;  /* 0x20000017ff17b230 */ /* 0x000fe40000004100 */
[----:B------:R-:W-:Y:S02]  /*0890*/  @!P4 HADD2.F32 R18, -RZ, R18.H0_H0 ;  /* 0x20000012ff12c230 */ /* 0x000fe40000004100 */
[----:B------:R-:W-:Y:S02]  /*08a0*/  @!P6 HADD2.F32 R19, -RZ, R19.H0_H0 ;  /* 0x20000013ff13e230 */ /* 0x000fe40000004100 */
[----:B------:R-:W-:Y:S01]  /*08b0*/  @!P1 FMUL.FTZ R14, R26, 1.4426950216293334961 ;  /* 0x3fb8aa3b1a0e9820 */ /* 0x000fe20000410000 */
[----:B------:R-:W-:Y:S01]  /*08c0*/  @!P2 FMUL.FTZ R15, R25, 1.4426950216293334961 ;  /* 0x3fb8aa3b190fa820 */ /* 0x000fe20000410000 */
[----:B------:R-:W-:Y:S01]  /*08d0*/  @!P3 FMUL.FTZ R16, R23, 1.4426950216293334961 ;  /* 0x3fb8aa3b1710b820 */ /* 0x000fe20000410000 */
[----:B------:R-:W-:Y:S01]  /*08e0*/  @!P4 FMUL.FTZ R17, R18, 1.4426950216293334961 ;  /* 0x3fb8aa3b1211c820 */ /* 0x000fe20000410000 */
[----:B------:R-:W-:Y:S01]  /*08f0*/  @!P6 FMUL.FTZ R19, R19, 1.4426950216293334961 ;  /* 0x3fb8aa3b1313e820 */ /* 0x000fe20000410000 */
[----:B--2---:R-:W-:Y:S01]  /*0900*/  @!P5 HADD2.F32 R27, -RZ, R27.H0_H0 ;  /* 0x2000001bff1bd230 */ /* 0x004fe20000004100 */
[----:B-1----:R-:W-:Y:S01]  /*0910*/  @!P0 F2FP.F16.F32.PACK_AB R24, RZ, R2 ;  /* 0x00000002ff18823e */ /* 0x002fe200000000ff */
[----:B0-----:R-:W-:-:S04]  /*0920*/  @!P0 IMAD.WIDE.U32 R12, R21, 0x2, R12 ;  /* 0x00000002150c8825 */ /* 0x001fc800078e000c */
[----:B------:R-:W-:Y:S01]  /*0930*/  @!P5 FMUL.FTZ R27, R27, 1.4426950216293334961 ;  /* 0x3fb8aa3b1b1bd820 */ /* 0x000fe20000410000 */
[----:B------:R-:W-:Y:S01]  /*0940*/  @!P0 MOV R22, R0 ;  /* 0x0000000000168202 */ /* 0x000fe20000000f00 */
[----:B------:R-:W0:Y:S01]  /*0950*/  @!P1 MUFU.EX2 R14, R14 ;  /* 0x0000000e000e9308 */ /* 0x000e220000000800 */
[----:B------:R1:W-:Y:S02]  /*0960*/  @!P0 STG.E.U16 desc[UR4][R12.64], R24 ;  /* 0x000000180c008986 */ /* 0x0003e4000c101504 */
[----:B------:R-:W-:-:S05]  /*0970*/  ISETP.GE.AND P0, PT, R22, R5, PT ;  /* 0x000000051600720c */ /* 0x000fca0003f06270 */
[----:B------:R-:W2:Y:S08]  /*0980*/  @!P2 MUFU.EX2 R15, R15 ;  /* 0x0000000f000fa308 */ /* 0x000eb00000000800 */
[----:B------:R-:W3:Y:S08]  /*0990*/  @!P3 MUFU.EX2 R16, R16 ;  /* 0x000000100010b308 */ /* 0x000ef00000000800 */
[----:B------:R-:W4:Y:S08]  /*09a0*/  @!P4 MUFU.EX2 R17, R17 ;  /* 0x000000110011c308 */ /* 0x000f300000000800 */
[----:B------:R-:W5:Y:S08]  /*09b0*/  @!P6 MUFU.EX2 R19, R19 ;  /* 0x000000130013e308 */ /* 0x000f700000000800 */
[----:B------:R-:W1:Y:S01]  /*09c0*/  @!P5 MUFU.EX2 R27, R27 ;  /* 0x0000001b001bd308 */ /* 0x000e620000000800 */
[----:B0-----:R-:W-:-:S02]  /*09d0*/  @!P1 F2FP.F16.F32.PACK_AB R6, RZ, R14 ;  /* 0x0000000eff06923e */ /* 0x001fc400000000ff */
[----:B--2---:R-:W-:Y:S02]  /*09e0*/  @!P2 F2FP.F16.F32.PACK_AB R7, RZ, R15 ;  /* 0x0000000fff07a23e */ /* 0x004fe400000000ff */
[----:B---3--:R-:W-:Y:S02]  /*09f0*/  @!P3 F2FP.F16.F32.PACK_AB R8, RZ, R16 ;  /* 0x00000010ff08b23e */ /* 0x008fe400000000ff */
[----:B----4-:R-:W-:Y:S02]  /*0a00*/  @!P4 F2FP.F16.F32.PACK_AB R9, RZ, R17 ;  /* 0x00000011ff09c23e */ /* 0x010fe400000000ff */
[----:B-----5:R-:W-:Y:S02]  /*0a10*/  @!P6 F2FP.F16.F32.PACK_AB R10, RZ, R19 ;  /* 0x00000013ff0ae23e */ /* 0x020fe400000000ff */
[----:B-1----:R-:W-:Y:S01]  /*0a20*/  @!P5 F2FP.F16.F32.PACK_AB R11, RZ, R27 ;  /* 0x0000001bff0bd23e */ /* 0x002fe200000000ff */
        /* <DEDUP_REMOVED lines=13> */
.L_x_31222:
[----:B------:R-:W-:-:S13]  /*0b00*/  ISETP.GE.AND P0, PT, R22, R5, PT ;  /* 0x000000051600720c */ /* 0x000fda0003f06270 */
[----:B------:R-:W-:Y:S05]  /*0b10*/  @P0 BRA `(.L_x_31224) ;  /* 0x0000000000300947 */ /* 0x000fea0003800000 */
[----:B0-----:R-:W0:Y:S01]  /*0b20*/  LDC.64 R12, c[0x0][0x218] ;  /* 0x00008600ff0c7b82 */ /* 0x001e220000000a00 */
[----:B------:R-:W-:Y:S01]  /*0b30*/  IMAD.IADD R15, R3, 0x1, R22 ;  /* 0x00000001030f7824 */ /* 0x000fe200078e0216 */
[----:B------:R-:W-:-:S03]  /*0b40*/  IADD3 R22, R22, 0x80, RZ ;  /* 0x0000008016167810 */ /* 0x000fc60007ffe0ff */
[----:B0-----:R-:W-:-:S05]  /*0b50*/  IMAD.WIDE.U32 R12, R15, 0x2, R12 ;  /* 0x000000020f0c7825 */ /* 0x001fca00078e000c */
[----:B------:R1:W-:Y:S02]  /*0b60*/  STG.E.U16 desc[UR4][R12.64], R7 ;  /* 0x000000070c007986 */ /* 0x0003e4000c101504 */
.L_x_31223:
[----:B------:R-:W-:-:S13]  /*0b70*/  ISETP.GE.AND P0, PT, R22, R5, PT ;  /* 0x000000051600720c */ /* 0x000fda0003f06270 */
[----:B------:R-:W-:Y:S05]  /*0b80*/  @P0 BRA `(.L_x_31225) ;  /* 0x0000000000340947 */ /* 0x000fea0003800000 */
[----:B01----:R-:W0:Y:S01]  /*0b90*/  LDC.64 R6, c[0x0][0x218] ;  /* 0x00008600ff067b82 */ /* 0x003e220000000a00 */
[----:B------:R-:W-:Y:S01]  /*0ba0*/  IADD3 R13, R3, R22, RZ ;  /* 0x00000016030d7210 */ /* 0x000fe20007ffe0ff */
[----:B------:R-:W-:-:S04]  /*0bb0*/  VIADD R22, R22, 0x80 ;  /* 0x0000008016167836 */ /* 0x000fc80000000000 */
[----:B0-----:R-:W-:-:S05]  /*0bc0*/  IMAD.WIDE.U32 R6, R13, 0x2, R6 ;  /* 0x000000020d067825 */ /* 0x001fca00078e0006 */
[----:B------:R1:W-:Y:S02]  /*0bd0*/  STG.E.U16 desc[UR4][R6.64], R8 ;  /* 0x0000000806007986 */ /* 0x0003e4000c101504 */
.L_x_31224:
[----:B------:R-:W-:-:S13]  /*0be0*/  ISETP.GE.AND P0, PT, R22, R5, PT ;  /* 0x000000051600720c */ /* 0x000fda0003f06270 */
[----:B------:R-:W-:Y:S05]  /*0bf0*/  @P0 BREAK B1 ;  /* 0x0000000000010942 */ /* 0x000fea0003800000 */
[----:B------:R-:W-:Y:S05]  /*0c00*/  @P0 BRA `(.L_x_31226) ;  /* 0x0000000000300947 */ /* 0x000fea0003800000 */
[----:B-1----:R-:W1:Y:S01]  /*0c10*/  LDC.64 R6, c[0x0][0x218] ;  /* 0x00008600ff067b82 */ /* 0x002e620000000a00 */
[----:B0-----:R-:W-:Y:S02]  /*0c20*/  IADD3 R13, R3, R22, RZ ;  /* 0x00000016030d7210 */ /* 0x001fe40007ffe0ff */
[----:B------:R-:W-:-:S03]  /*0c30*/  IADD3 R22, R22, 0x80, RZ ;  /* 0x0000008016167810 */ /* 0x000fc60007ffe0ff */
[----:B-1----:R-:W-:-:S05]  /*0c40*/  IMAD.WIDE.U32 R6, R13, 0x2, R6 ;  /* 0x000000020d067825 */ /* 0x002fca00078e0006 */
[----:B------:R2:W-:Y:S02]  /*0c50*/  STG.E.U16 desc[UR4][R6.64], R9 ;  /* 0x0000000906007986 */ /* 0x0005e4000c101504 */
.L_x_31225:
[----:B------:R-:W-:Y:S05]  /*0c60*/  BSYNC B1 ;  /* 0x0000000000017941 */ /* 0x000fea0003800000 */
.L_x_31221:
[----:B------:R-:W-:-:S13]  /*0c70*/  ISETP.GE.AND P0, PT, R22, R5, PT ;  /* 0x000000051600720c */ /* 0x000fda0003f06270 */
[----:B012---:R-:W0:Y:S01]  /*0c80*/  @!P0 LDC.64 R6, c[0x0][0x218] ;  /* 0x00008600ff068b82 */ /* 0x007e220000000a00 */
[----:B------:R-:W-:Y:S01]  /*0c90*/  @!P0 IMAD.IADD R9, R3, 0x1, R22 ;  /* 0x0000000103098824 */ /* 0x000fe200078e0216 */
[----:B------:R-:W-:-:S03]  /*0ca0*/  @!P0 IADD3 R22, R22, 0x80, RZ ;  /* 0x0000008016168810 */ /* 0x000fc60007ffe0ff */
[----:B0-----:R-:W-:-:S05]  /*0cb0*/  @!P0 IMAD.WIDE.U32 R6, R9, 0x2, R6 ;  /* 0x0000000209068825 */ /* 0x001fca00078e0006 */
[----:B------:R2:W-:Y:S02]  /*0cc0*/  @!P0 STG.E.U16 desc[UR4][R6.64], R10 ;  /* 0x0000000a06008986 */ /* 0x0005e4000c101504 */
.L_x_31226:
[----:B------:R-:W-:Y:S05]  /*0cd0*/  BSYNC B0 ;  /* 0x0000000000007941 */ /* 0x000fea0003800000 */
.L_x_31220:
        /* <DEDUP_REMOVED lines=8> */
.L_x_31227:
        /* <DEDUP_REMOVED lines=10> */
.L_x_36456:


//--------------------- .text._ZN2at6native29vectorized_elementwise_kernelILi4EZZZNS0_15exp_kernel_cudaERNS_18TensorIteratorBaseEENKUlvE0_clEvENKUlvE1_clEvEUlN3c104HalfEE_St5arrayIPcLm2EEEEviT0_T1_ --------------------------
	.section	.text._ZN2at6native29vectorized_elementwise_kernelILi4EZZZNS0_15exp_kernel_cudaERNS_18TensorIteratorBaseEENKUlvE0_clEvENKUlvE1_clEvEUlN3c104HalfEE_St5arrayIPcLm2EEEEviT0_T1_,"ax",@progbits
	.align	128
        .global         _ZN2at6native29vectorized_elementwise_kernelILi4EZZZNS0_15exp_kernel_cudaERNS_18TensorIteratorBaseEENKUlvE0_clEvENKUlvE1_clEvEUlN3c104HalfEE_St5arrayIPcLm2EEEEviT0_T1_
        .type           _ZN2at6native29vectorized_elementwise_kernelILi4EZZZNS0_15exp_kernel_cudaERNS_18TensorIteratorBaseEENKUlvE0_clEvENKUlvE1_clEvEUlN3c104HalfEE_St5arrayIPcLm2EEEEviT0_T1_,@function
        .size           _ZN2at6native29vectorized_elementwise_kernelILi4EZZZNS0_15exp_kernel_cudaERNS_18TensorIteratorBaseEENKUlvE0_clEvENKUlvE1_clEvEUlN3c104HalfEE_St5arrayIPcLm2EEEEviT0_T1_,(.L_x_36457 - _ZN2at6native29vectorized_elementwise_kernelILi4EZZZNS0_15exp_kernel_cudaERNS_18TensorIteratorBaseEENKUlvE0_clEvENKUlvE1_clEvEUlN3c104HalfEE_St5arrayIPcLm2EEEEviT0_T1_)
        .other          _ZN2at6native29vectorized_elementwise_kernelILi4EZZZNS0_15exp_kernel_cudaERNS_18TensorIteratorBaseEENKUlvE0_clEvENKUlvE1_clEvEUlN3c104HalfEE_St5arrayIPcLm2EEEEviT0_T1_,@"STO_CUDA_ENTRY STV_DEFAULT"
_ZN2at6native29vectorized_elementwise_kernelILi4EZZZNS0_15exp_kernel_cudaERNS_18TensorIteratorBaseEENKUlvE0_clEvENKUlvE1_clEvEUlN3c104HalfEE_St5arrayIPcLm2EEEEviT0_T1_:
.text._ZN2at6native29vectorized_elementwise_kernelILi4EZZZNS0_15exp_kernel_cudaERNS_18TensorIteratorBaseEENKUlvE0_clEvENKUlvE1_clEvEUlN3c104HalfEE_St5arrayIPcLm2EEEEviT0_T1_:
        /* <DEDUP_REMOVED lines=14> */
[--C-:B--2---:R-:W-:Y:S02]  /*00e0*/  HADD2.F32 R8, -RZ, R10.reuse.H1_H1 ;  /* 0x3000000aff087230 */ /* 0x104fe40000004100 */
[----:B------:R-:W-:Y:S02]  /*00f0*/  HADD2.F32 R2, -RZ, R10.H0_H0 ;  /* 0x2000000aff027230 */ /* 0x000fe40000004100 */
[----:B---3--:R-:W-:Y:S02]  /*0100*/  HADD2.F32 R6, -RZ, R4.H0_H0 ;  /* 0x20000004ff067230 */ /* 0x008fe40000004100 */
[----:B------:R-:W-:Y:S01]  /*0110*/  FMUL.FTZ R8, R8, 1.4426950216293334961 ;  /* 0x3fb8aa3b08087820 */ /* 0x000fe20000410000 */
[----:B------:R-:W-:-:S02]  /*0120*/  HADD2.F32 R10, -RZ, R11.H0_H0 ;  /* 0x2000000bff0a7230 */ /* 0x000fc40000004100 */
[----:B------:R-:W-:Y:S01]  /*0130*/  FMUL.FTZ R2, R2, 1.4426950216293334961 ;  /* 0x3fb8aa3b02027820 */ /* 0x000fe20000410000 */
[----:B------:R-:W-:Y:S02]  /*0140*/  HADD2.F32 R11, -RZ, R11.H1_H1 ;  /* 0x3000000bff0b7230 */ /* 0x000fe40000004100 */
[----:B------:R-:W-:Y:S01]  /*0150*/  FMUL.FTZ R12, R6, 1.4426950216293334961 ;  /* 0x3fb8aa3b060c7820 */ /* 0x000fe20000410000 */
[----:B------:R0:W-:Y:S01]  /*0160*/  MUFU.EX2 R9, R8 ;  /* 0x0000000800097308 */ /* 0x0001e20000000800 */
[----:B------:R-:W1:Y:S01]  /*0170*/  LDC.64 R6, c[0x0][0x218] ;  /* 0x00008600ff067b82 */ /* 0x000e620000000a00 */
[----:B------:R-:W-:Y:S02]  /*0180*/  HADD2.F32 R4, -RZ, R4.H1_H1 ;  /* 0x30000004ff047230 */ /* 0x000fe40000004100 */
[----:B------:R-:W-:Y:S01]  /*0190*/  FMUL.FTZ R10, R10, 1.4426950216293334961 ;  /* 0x3fb8aa3b0a0a7820 */ /* 0x000fe20000410000 */
[----:B------:R-:W-:Y:S02]  /*01a0*/  FMUL.FTZ R11, R11, 1.4426950216293334961 ;  /* 0x3fb8aa3b0b0b7820 */ /* 0x000fe40000410000 */
[----:B------:R-:W-:Y:S01]  /*01b0*/  FMUL.FTZ R4, R4, 1.4426950216293334961 ;  /* 0x3fb8aa3b04047820 */ /* 0x000fe20000410000 */
[----:B------:R-:W-:Y:S01]  /*01c0*/  MUFU.EX2 R12, R12 ;  /* 0x0000000c000c7308 */ /* 0x000fe20000000800 */
[----:B0-----:R-:W-:-:S02]  /*01d0*/  HADD2.F32 R8, -RZ, R5.H0_H0 ;  /* 0x20000005ff087230 */ /* 0x001fc40000004100 */
[----:B------:R-:W-:-:S03]  /*01e0*/  HADD2.F32 R5, -RZ, R5.H1_H1 ;  /* 0x30000005ff057230 */ /* 0x000fc60000004100 */
[----:B------:R-:W-:Y:S02]  /*01f0*/  FMUL.FTZ R8, R8, 1.4426950216293334961 ;  /* 0x3fb8aa3b08087820 */ /* 0x000fe40000410000 */
[----:B------:R-:W-:Y:S01]  /*0200*/  FMUL.FTZ R5, R5, 1.4426950216293334961 ;  /* 0x3fb8aa3b05057820 */ /* 0x000fe20000410000 */
[----:B------:R-:W0:Y:S08]  /*0210*/  MUFU.EX2 R13, R4 ;  /* 0x00000004000d7308 */ /* 0x000e300000000800 */
[----:B------:R-:W2:Y:S01]  /*0220*/  MUFU.EX2 R2, R2 ;  /* 0x0000000200027308 */ /* 0x000ea20000000800 */
[----:B-1----:R-:W-:-:S04]  /*0230*/  IMAD.WIDE.U32 R6, R3, 0x2, R6 ;  /* 0x0000000203067825 */ /* 0x002fc800078e0006 */
[----:B------:R-:W-:-:S03]  /*0240*/  IMAD.WIDE R6, R0, 0x8, R6 ;  /* 0x0000000800067825 */ /* 0x000fc600078e0206 */
[----:B------:R-:W-:Y:S01]  /*0250*/  MUFU.EX2 R10, R10 ;  /* 0x0000000a000a7308 */ /* 0x000fe20000000800 */
[----:B0-----:R-:W-:-:S07]  /*0260*/  F2FP.F16.F32.PACK_AB R12, R13, R12 ;  /* 0x0000000c0d0c723e */ /* 0x001fce00000000ff */
[----:B------:R-:W0:Y:S01]  /*0270*/  MUFU.EX2 R11, R11 ;  /* 0x0000000b000b7308 */ /* 0x000e220000000800 */
[----:B--2---:R-:W-:-:S07]  /*0280*/  F2FP.F16.F32.PACK_AB R2, R9, R2 ;  /* 0x000000020902723e */ /* 0x004fce00000000ff */
[----:B------:R-:W-:Y:S08]  /*0290*/  MUFU.EX2 R8, R8 ;  /* 0x0000000800087308 */ /* 0x000ff00000000800 */
[----:B------:R-:W1:Y:S01]  /*02a0*/  MUFU.EX2 R5, R5 ;  /* 0x0000000500057308 */ /* 0x000e620000000800 */
[----:B0-----:R-:W-:-:S05]  /*02b0*/  F2FP.F16.F32.PACK_AB R3, R11, R10 ;  /* 0x0000000a0b03723e */ /* 0x001fca00000000ff */
[----:B------:R-:W-:Y:S01]  /*02c0*/  STG.E.64 desc[UR4][R6.64], R2 ;  /* 0x0000000206007986 */ /* 0x000fe2000c101b04 */
[----:B-1----:R-:W-:-:S05]  /*02d0*/  F2FP.F16.F32.PACK_AB R13, R5, R8 ;  /* 0x00000008050d723e */ /* 0x002fca00000000ff */
[----:B------:R-:W-:Y:S01]  /*02e0*/  STG.E.64 desc[UR4][R6.64+0x400], R12 ;  /* 0x0004000c06007986 */ /* 0x000fe2000c101b04 */
[----:B------:R-:W-:Y:S05]  /*02f0*/  EXIT ;  /* 0x000000000000794d */ /* 0x000fea0003800000 */
.L_x_31228:
        /* <DEDUP_REMOVED lines=124> */
.L_x_31231:
[----:B------:R-:W-:-:S13]  /*0ac0*/  ISETP.GE.AND P0, PT, R22, R5, PT ;  /* 0x000000051600720c */ /* 0x000fda0003f06270 */
[----:B------:R-:W-:Y:S05]  /*0ad0*/  @P0 BRA `(.L_x_31233) ;  /* 0x0000000000300947 */ /* 0x000fea0003800000 */
[----:B0-----:R-:W0:Y:S01]  /*0ae0*/  LDC.64 R12, c[0x0][0x218] ;  /* 0x00008600ff0c7b82 */ /* 0x001e220000000a00 */
[----:B------:R-:W-:Y:S01]  /*0af0*/  IMAD.IADD R15, R3, 0x1, R22 ;  /* 0x00000001030f7824 */ /* 0x000fe200078e0216 */
[----:B------:R-:W-:-:S03]  /*0b00*/  IADD3 R22, R22, 0x80, RZ ;  /* 0x0000008016167810 */ /* 0x000fc60007ffe0ff */
[----:B0-----:R-:W-:-:S05]  /*0b10*/  IMAD.WIDE.U32 R12, R15, 0x2, R12 ;  /* 0x000000020f0c7825 */ /* 0x001fca00078e000c */
[----:B------:R1:W-:Y:S02]  /*0b20*/  STG.E.U16 desc[UR4][R12.64], R7 ;  /* 0x000000070c007986 */ /* 0x0003e4000c101504 */
.L_x_31232:
[----:B------:R-:W-:-:S13]  /*0b30*/  ISETP.GE.AND P0, PT, R22, R5, PT ;  /* 0x000000051600720c */ /* 0x000fda0003f06270 */
[----:B------:R-:W-:Y:S05]  /*0b40*/  @P0 BRA `(.L_x_31234) ;  /* 0x0000000000340947 */ /* 0x000fea0003800000 */
[----:B01----:R-:W0:Y:S01]  /*0b50*/  LDC.64 R6, c[0x0][0x218] ;  /* 0x00008600ff067b82 */ /* 0x003e220000000a00 */
[----:B------:R-:W-:Y:S01]  /*0b60*/  IADD3 R13, R3, R22, RZ ;  /* 0x00000016030d7210 */ /* 0x000fe20007ffe0ff */
[----:B------:R-:W-:-:S04]  /*0b70*/  VIADD R22, R22, 0x80 ;  /* 0x0000008016167836 */ /* 0x000fc80000000000 */
[----:B0-----:R-:W-:-:S05]  /*0b80*/  IMAD.WIDE.U32 R6, R13, 0x2, R6 ;  /* 0x000000020d067825 */ /* 0x001fca00078e0006 */
[----:B------:R1:W-:Y:S02]  /*0b90*/  STG.E.U16 desc[UR4][R6.64], R8 ;  /* 0x0000000806007986 */ /* 0x0003e4000c101504 */
.L_x_31233:
        /* <DEDUP_REMOVED lines=8> */
.L_x_31234:
[----:B------:R-:W-:Y:S05]  /*0c20*/  BSYNC B1 ;  /* 0x0000000000017941 */ /* 0x000fea0003800000 */
.L_x_31230:
[----:B------:R-:W-:-:S13]  /*0c30*/  ISETP.GE.AND P0, PT, R22, R5, PT ;  /* 0x000000051600720c */ /* 0x000fda0003f06270 */
[----:B012---:R-:W0:Y:S01]  /*0c40*/  @!P0 LDC.64 R6, c[0x0][0x218] ;  /* 0x00008600ff068b82 */ /* 0x007e220000000a00 */
[----:B------:R-:W-:Y:S01]  /*0c50*/  @!P0 IMAD.IADD R9, R3, 0x1, R22 ;  /* 0x0000000103098824 */ /* 0x000fe200078e0216 */
[----:B------:R-:W-:-:S03]  /*0c60*/  @!P0 IADD3 R22, R22, 0x80, RZ ;  /* 0x0000008016168810 */ /* 0x000fc60007ffe0ff */
[----:B0-----:R-:W-:-:S05]  /*0c70*/  @!P0 IMAD.WIDE.U32 R6, R9, 0x2, R6 ;  /* 0x0000000209068825 */ /* 0x001fca00078e0006 */
[----:B------:R2:W-:Y:S02]  /*0c80*/  @!P0 STG.E.U16 desc[UR4][R6.64], R10 ;  /* 0x0000000a06008986 */ /* 0x0005e4000c101504 */
.L_x_31235:
[----:B------:R-:W-:Y:S05]  /*0c90*/  BSYNC B0 ;  /* 0x0000000000007941 */ /* 0x000fea0003800000 */
.L_x_31229:
        /* <DEDUP_REMOVED lines=8> */
.L_x_31236:
        /* <DEDUP_REMOVED lines=14> */
.L_x_36457:


//--------------------- .text._ZN2at6native29vectorized_elementwise_kernelILi8EZZZNS0_15exp_kernel_cudaERNS_18TensorIteratorBaseEENKUlvE0_clEvENKUlvE1_clEvEUlN3c104HalfEE_St5arrayIPcLm2EEEEviT0_T1_ --------------------------
	.section	.text._ZN2at6native29vectorized_elementwise_kernelILi8EZZZNS0_15exp_kernel_cudaERNS_18TensorIteratorBaseEENKUlvE0_clEvENKUlvE1_clEvEUlN3c104HalfEE_St5arrayIPcLm2EEEEviT0_T1_,"ax",@progbits
	.align	128
        .global         _ZN2at6native29vectorized_elementwise_kernelILi8EZZZNS0_15exp_kernel_cudaERNS_18TensorIteratorBaseEENKUlvE0_clEvENKUlvE1_clEvEUlN3c104HalfEE_St5arrayIPcLm2EEEEviT0_T1_
        .type           _ZN2at6native29vectorized_elementwise_kernelILi8EZZZNS0_15exp_kernel_cudaERNS_18TensorIteratorBaseEENKUlvE0_clEvENKUlvE1_clEvEUlN3c104HalfEE_St5arrayIPcLm2EEEEviT0_T1_,@function
        .size           _ZN2at6native29vectorized_elementwise_kernelILi8EZZZNS0_15exp_kernel_cudaERNS_18TensorIteratorBaseEENKUlvE0_clEvENKUlvE1_clEvEUlN3c104HalfEE_St5arrayIPcLm2EEEEviT0_T1_,(.L_x_36458 - _ZN2at6native29vectorized_elementwise_kernelILi8EZZZNS0_15exp_kernel_cudaERNS_18TensorIteratorBaseEENKUlvE0_clEvENKUlvE1_clEvEUlN3c104HalfEE_St5arrayIPcLm2EEEEviT0_T1_)
        .other          _ZN2at6native29vectorized_elementwise_kernelILi8EZZZNS0_15exp_kernel_cudaERNS_18TensorIteratorBaseEENKUlvE0_clEvENKUlvE1_clEvEUlN3c104HalfEE_St5arrayIPcLm2EEEEviT0_T1_,@"STO_CUDA_ENTRY STV_DEFAULT"
_ZN2at6native29vectorized_elementwise_kernelILi8EZZZNS0_15exp_kernel_cudaERNS_18TensorIteratorBaseEENKUlvE0_clEvENKUlvE1_clEvEUlN3c104HalfEE_St5arrayIPcLm2EEEEviT0_T1_:
.text._ZN2at6native29vectorized_elementwise_kernelILi8EZZZNS0_15exp_kernel_cudaERNS_18TensorIteratorBaseEENKUlvE0_clEvENKUlvE1_clEvEUlN3c104HalfEE_St5arrayIPcLm2EEEEviT0_T1_:
        /* <DEDUP_REMOVED lines=15> */
[--C-:B------:R-:W-:Y:S02]  /*00f0*/  HADD2.F32 R10, -RZ, R5.reuse.H0_H0 ;  /* 0x20000005ff0a7230 */ /* 0x100fe40000004100 */
[----:B------:R-:W-:Y:S01]  /*0100*/  FMUL.FTZ R2, R2, 1.4426950216293334961 ;  /* 0x3fb8aa3b02027820 */ /* 0x000fe20000410000 */
[----:B------:R-:W-:Y:S02]  /*0110*/  HADD2.F32 R4, -RZ, R6.H0_H0 ;  /* 0x20000006ff047230 */ /* 0x000fe40000004100 */
[----:B------:R-:W-:Y:S01]  /*0120*/  FMUL.FTZ R8, R8, 1.4426950216293334961 ;  /* 0x3fb8aa3b08087820 */ /* 0x000fe20000410000 */
[----:B------:R-:W-:-:S02]  /*0130*/  HADD2.F32 R11, -RZ, R5.H1_H1 ;  /* 0x30000005ff0b7230 */ /* 0x000fc40000004100 */
[----:B------:R-:W-:Y:S01]  /*0140*/  FMUL.FTZ R10, R10, 1.4426950216293334961 ;  /* 0x3fb8aa3b0a0a7820 */ /* 0x000fe20000410000 */
[----:B------:R-:W-:Y:S02]  /*0150*/  HADD2.F32 R15, -RZ, R6.H1_H1 ;  /* 0x30000006ff0f7230 */ /* 0x000fe40000004100 */
[----:B------:R-:W-:Y:S01]  /*0160*/  FMUL.FTZ R14, R4, 1.4426950216293334961 ;  /* 0x3fb8aa3b040e7820 */ /* 0x000fe20000410000 */
[----:B------:R0:W-:Y:S01]  /*0170*/  MUFU.EX2 R9, R8 ;  /* 0x0000000800097308 */ /* 0x0001e20000000800 */
[----:B------:R-:W1:Y:S01]  /*0180*/  LDC.64 R4, c[0x0][0x218] ;  /* 0x00008600ff047b82 */ /* 0x000e620000000a00 */
[----:B------:R-:W-:Y:S01]  /*0190*/  FMUL.FTZ R11, R11, 1.4426950216293334961 ;  /* 0x3fb8aa3b0b0b7820 */ /* 0x000fe20000410000 */
[----:B------:R-:W-:-:S05]  /*01a0*/  FMUL.FTZ R15, R15, 1.4426950216293334961 ;  /* 0x3fb8aa3b0f0f7820 */ /* 0x000fca0000410000 */
[----:B------:R2:W-:Y:S01]  /*01b0*/  MUFU.EX2 R12, R10 ;  /* 0x0000000a000c7308 */ /* 0x0005e20000000800 */
[----:B0-----:R-:W-:-:S05]  /*01c0*/  HADD2.F32 R8, -RZ, R7.H0_H0 ;  /* 0x20000007ff087230 */ /* 0x001fca0000004100 */
[----:B------:R-:W-:Y:S02]  /*01d0*/  FMUL.FTZ R8, R8, 1.4426950216293334961 ;  /* 0x3fb8aa3b08087820 */ /* 0x000fe40000410000 */
[----:B------:R-:W0:Y:S01]  /*01e0*/  MUFU.EX2 R2, R2 ;  /* 0x0000000200027308 */ /* 0x000e220000000800 */
[----:B--2---:R-:W-:-:S05]  /*01f0*/  HADD2.F32 R10, -RZ, R7.H1_H1 ;  /* 0x30000007ff0a7230 */ /* 0x004fca0000004100 */
[----:B------:R-:W-:Y:S02]  /*0200*/  FMUL.FTZ R16, R10, 1.4426950216293334961 ;  /* 0x3fb8aa3b0a107820 */ /* 0x000fe40000410000 */
[----:B------:R2:W3:Y:S01]  /*0210*/  MUFU.EX2 R13, R11 ;  /* 0x0000000b000d7308 */ /* 0x0004e20000000800 */
[----:B-1----:R-:W-:-:S07]  /*0220*/  IMAD.WIDE.U32 R4, R3, 0x2, R4 ;  /* 0x0000000203047825 */ /* 0x002fce00078e0004 */
[----:B------:R-:W-:Y:S01]  /*0230*/  MUFU.EX2 R6, R14 ;  /* 0x0000000e00067308 */ /* 0x000fe20000000800 */
[----:B--2---:R-:W-:Y:S01]  /*0240*/  IMAD.WIDE R10, R0, 0x10, R4 ;  /* 0x00000010000a7825 */ /* 0x004fe200078e0204 */
[----:B0-----:R-:W-:-:S06]  /*0250*/  F2FP.F16.F32.PACK_AB R4, R9, R2 ;  /* 0x000000020904723e */ /* 0x001fcc00000000ff */
[----:B------:R-:W0:Y:S01]  /*0260*/  MUFU.EX2 R15, R15 ;  /* 0x0000000f000f7308 */ /* 0x000e220000000800 */
[----:B---3--:R-:W-:-:S07]  /*0270*/  F2FP.F16.F32.PACK_AB R5, R13, R12 ;  /* 0x0000000c0d05723e */ /* 0x008fce00000000ff */
[----:B------:R-:W-:Y:S08]  /*0280*/  MUFU.EX2 R7, R8 ;  /* 0x0000000800077308 */ /* 0x000ff00000000800 */
[----:B------:R-:W1:Y:S01]  /*0290*/  MUFU.EX2 R16, R16 ;  /* 0x0000001000107308 */ /* 0x000e620000000800 */
[----:B0-----:R-:W-:Y:S02]  /*02a0*/  F2FP.F16.F32.PACK_AB R6, R15, R6 ;  /* 0x000000060f06723e */ /* 0x001fe400000000ff */
[----:B-1----:R-:W-:-:S05]  /*02b0*/  F2FP.F16.F32.PACK_AB R7, R16, R7 ;  /* 0x000000071007723e */ /* 0x002fca00000000ff */
[----:B------:R-:W-:Y:S01]  /*02c0*/  STG.E.128 desc[UR4][R10.64], R4 ;  /* 0x000000040a007986 */ /* 0x000fe2000c101d04 */
[----:B------:R-:W-:Y:S05]  /*02d0*/  EXIT ;  /* 0x000000000000794d */ /* 0x000fea0003800000 */
.L_x_31237:
        /* <DEDUP_REMOVED lines=124> */
.L_x_31240:
[----:B------:R-:W-:-:S13]  /*0aa0*/  ISETP.GE.AND P0, PT, R22, R5, PT ;  /* 0x000000051600720c */ /* 0x000fda0003f06270 */
[----:B------:R-:W-:Y:S05]  /*0ab0*/  @P0 BRA `(.L_x_31242) ;  /* 0x0000000000300947 */ /* 0x000fea0003800000 */
[----:B0-----:R-:W0:Y:S01]  /*0ac0*/  LDC.64 R12, c[0x0][0x218] ;  /* 0x00008600ff0c7b82 */ /* 0x001e220000000a00 */
[----:B------:R-:W-:Y:S01]  /*0ad0*/  IMAD.IADD R15, R3, 0x1, R22 ;  /* 0x00000001030f7824 */ /* 0x000fe200078e0216 */
[----:B------:R-:W-:-:S03]  /*0ae0*/  IADD3 R22, R22, 0x80, RZ ;  /* 0x0000008016167810 */ /* 0x000fc60007ffe0ff */
[----:B0-----:R-:W-:-:S05]  /*0af0*/  IMAD.WIDE.U32 R12, R15, 0x2, R12 ;  /* 0x000000020f0c7825 */ /* 0x001fca00078e000c */
[----:B------:R1:W-:Y:S02]  /*0b00*/  STG.E.U16 desc[UR4][R12.64], R7 ;  /* 0x000000070c007986 */ /* 0x0003e4000c101504 */
.L_x_31241:
[----:B------:R-:W-:-:S13]  /*0b10*/  ISETP.GE.AND P0, PT, R22, R5, PT ;  /* 0x000000051600720c */ /* 0x000fda0003f06270 */
[----:B------:R-:W-:Y:S05]  /*0b20*/  @P0 BRA `(.L_x_31243) ;  /* 0x0000000000340947 */ /* 0x000fea0003800000 */
[----:B01----:R-:W0:Y:S01]  /*0b30*/  LDC.64 R6, c[0x0][0x218] ;  /* 0x00008600ff067b82 */ /* 0x003e220000000a00 */
[----:B------:R-:W-:Y:S01]  /*0b40*/  IADD3 R13, R3, R22, RZ ;  /* 0x00000016030d7210 */ /* 0x000fe20007ffe0ff */
[----:B------:R-:W-:-:S04]  /*0b50*/  VIADD R22, R22, 0x80 ;  /* 0x0000008016167836 */ /* 0x000fc80000000000 */
[----:B0-----:R-:W-:-:S05]  /*0b60*/  IMAD.WIDE.U32 R6, R13, 0x2, R6 ;  /* 0x000000020d067825 */ /* 0x001fca00078e0006 */
[----:B------:R1:W-:Y:S02]  /*0b70*/  STG.E.U16 desc[UR4][R6.64], R8 ;  /* 0x0000000806007986 */ /* 0x0003e4000c101504 */
.L_x_31242:
        /* <DEDUP_REMOVED lines=8> */
.L_x_31243:
[----:B------:R-:W-:Y:S05]  /*0c00*/  BSYNC B1 ;  /* 0x0000000000017941 */ /* 0x000fea0003800000 */
.L_x_31239:
[----:B------:R-:W-:-:S13]  /*0c10*/  ISETP.GE.AND P0, PT, R22, R5, PT ;  /* 0x000000051600720c */ /* 0x000fda0003f06270 */
[----:B012---:R-:W0:Y:S01]  /*0c20*/  @!P0 LDC.64 R6, c[0x0][0x218] ;  /* 0x00008600ff068b82 */ /* 0x007e220000000a00 */
[----:B------:R-:W-:Y:S01]  /*0c30*/  @!P0 IMAD.IADD R9, R3, 0x1, R22 ;  /* 0x0000000103098824 */ /* 0x000fe200078e0216 */
[----:B------:R-:W-:-:S03]  /*0c40*/  @!P0 IADD3 R22, R22, 0x80, RZ ;  /* 0x0000008016168810 */ /* 0x000fc60007ffe0ff */
[----:B0-----:R-:W-:-:S05]  /*0c50*/  @!P0 IMAD.WIDE.U32 R6, R9, 0x2, R6 ;  /* 0x0000000209068825 */ /* 0x001fca00078e0006 */
[----:B------:R2:W-:Y:S02]  /*0c60*/  @!P0 STG.E.U16 desc[UR4][R6.64], R10 ;  /* 0x0000000a06008986 */ /* 0x0005e4000c101504 */
.L_x_31244:
[----:B------:R-:W-:Y:S05]  /*0c70*/  BSYNC B0 ;  /* 0x0000000000007941 */ /* 0x000fea0003800000 */
.L_x_31238:
        /* <DEDUP_REMOVED lines=8> */
.L_x_31245:
        /* <DEDUP_REMOVED lines=16> */
.L_x_36458:


//--------------------- .text._ZN2at6native18elementwise_kernelILi128ELi4EZNS0_15gpu_kernel_implIZZZNS0_15exp_kernel_cudaERNS_18TensorIteratorBaseEENKUlvE0_clEvENKUlvE0_clEvEUlfE_EEvS4_RKT_EUliE_EEviT1_ --------------------------
	.section	.text._ZN2at6native18elementwise_kernelILi128ELi4EZNS0_15gpu_kernel_implIZZZNS0_15exp_kernel_cudaERNS_18TensorIteratorBaseEENKUlvE0_clEvENKUlvE0_clEvEUlfE_EEvS4_RKT_EUliE_EEviT1_,"ax",@progbits
	.align	128
        .global         _ZN2at6native18elementwise_kernelILi128ELi4EZNS0_15gpu_kernel_implIZZZNS0_15exp_kernel_cudaERNS_18TensorIteratorBaseEENKUlvE0_clEvENKUlvE0_clEvEUlfE_EEvS4_RKT_EUliE_EEviT1_
        .type           _ZN2at6native18elementwise_kernelILi128ELi4EZNS0_15gpu_kernel_implIZZZNS0_15exp_kernel_cudaERNS_18TensorIteratorBaseEENKUlvE0_clEvENKUlvE0_clEvEUlfE_EEvS4_RKT_EUliE_EEviT1_,@function
        .size           _ZN2at6native18elementwise_kernelILi128ELi4EZNS0_15gpu_kernel_implIZZZNS0_15exp_kernel_cudaERNS_18TensorIteratorBaseEENKUlvE0_clEvENKUlvE0_clEvEUlfE_EEvS4_RKT_EUliE_EEviT1_,(.L_x_36459 - _ZN2at6native18elementwise_kernelILi128ELi4EZNS0_15gpu_kernel_implIZZZNS0_15exp_kernel_cudaERNS_18TensorIteratorBaseEENKUlvE0_clEvENKUlvE0_clEvEUlfE_EEvS4_RKT_EUliE_EEviT1_)
        .other          _ZN2at6native18elementwise_kernelILi128ELi4EZNS0_15gpu_kernel_implIZZZNS0_15exp_kernel_cudaERNS_18TensorIteratorBaseEENKUlvE0_clEvENKUlvE0_clEvEUlfE_EEvS4_RKT_EUliE_EEviT1_,@"STO_CUDA_ENTRY STV_DEFAULT"
_ZN2at6native18elementwise_kernelILi128ELi4EZNS0_15gpu_kernel_implIZZZNS0_15exp_kernel_cudaERNS_18TensorIteratorBaseEENKUlvE0_clEvENKUlvE0_clEvEUlfE_EEvS4_RKT_EUliE_EEviT1_:
.text._ZN2at6native18elementwise_kernelILi128ELi4EZNS0_15gpu_kernel_implIZZZNS0_15exp_kernel_cudaERNS_18TensorIteratorBaseEENKUlvE0_clEvENKUlvE0_clEvEUlfE_EEvS4_RKT_EUliE_EEviT1_:
        /* <DEDUP_REMOVED lines=313> */
.L_x_31248:
        /* <DEDUP_REMOVED lines=22> */
.L_x_31253:
[----:B------:R-:W2:Y:S02]  /*14f0*/  LDG.E.U8 R0, desc[UR36][R2.64] ;  /* 0x0000002402007981 */ /* 0x000ea4000c1e1100 */
[----:B--2---:R-:W-:Y:S01]  /*1500*/  I2FP.F32.U32 R0, R0 ;  /* 0x0000000000007245 */ /* 0x004fe20000201000 */
[----:B------:R-:W-:Y:S06]  /*1510*/  BRA `(.L_x_31255) ;  /* 0x0000000c002c7947 */ /* 0x000fec0003800000 */
.L_x_31252:
        /* <DEDUP_REMOVED lines=9> */
.L_x_31257:
[----:B------:R-:W2:Y:S02]  /*15b0*/  LDG.E R0, desc[UR36][R2.64] ;  /* 0x0000002402007981 */ /* 0x000ea4000c1e1900 */
[----:B--2---:R-:W-:Y:S01]  /*15c0*/  I2FP.F32.S32 R0, R0 ;  /* 0x0000000000007245 */ /* 0x004fe20000201400 */
[----:B------:R-:W-:Y:S06]  /*15d0*/  BRA `(.L_x_31255) ;  /* 0x0000000800fc7947 */ /* 0x000fec0003800000 */
.L_x_31256:
[----:B------:R-:W2:Y:S02]  /*15e0*/  LDG.E.U16 R0, desc[UR36][R2.64] ;  /* 0x0000002402007981 */ /* 0x000ea4000c1e1500 */
[----:B--2---:R-:W0:Y:S01]  /*15f0*/  I2F.S16 R0, R0 ;  /* 0x0000000000007306 */ /* 0x004e220000101400 */
[----:B------:R-:W-:Y:S05]  /*1600*/  BRA `(.L_x_31255) ;  /* 0x0000000800f07947 */ /* 0x000fea0003800000 */
.L_x_31251:
        /* <DEDUP_REMOVED lines=8> */
.L_x_31259:
[----:B------:R-:W2:Y:S02]  /*1690*/  LDG.E.U16 R0, desc[UR36][R2.64] ;  /* 0x0000002402007981 */ /* 0x000ea4000c1e1500 */
[----:B--2---:R-:W-:Y:S01]  /*16a0*/  HADD2.F32 R0, -RZ, R0.H0_H0 ;  /* 0x20000000ff007230 */ /* 0x004fe20000004100 */
[----:B------:R-:W-:Y:S06]  /*16b0*/  BRA `(.L_x_31255) ;  /* 0x0000000800c47947 */ /* 0x000fec0003800000 */
.L_x_31258:
        /* <DEDUP_REMOVED lines=8> */
.L_x_31261:
[----:B------:R-:W2:Y:S02]  /*1740*/  LDG.E.U16 R0, desc[UR36][R2.64] ;  /* 0x0000002402007981 */ /* 0x000ea4000c1e1500 */
[----:B--2---:R-:W-:Y:S01]  /*1750*/  HADD2.F32 R0, -RZ, R0.H0_H0 ;  /* 0x20000000ff007230 */ /* 0x004fe20000004100 */
[----:B------:R-:W-:Y:S06]  /*1760*/  BRA `(.L_x_31255) ;  /* 0x0000000800987947 */ /* 0x000fec0003800000 */
.L_x_31260:
[----:B------:R-:W2:Y:S01]  /*1770*/  LDG.E.64 R2, desc[UR36][R2.64] ;  /* 0x0000002402027981 */ /* 0x000ea2000c1e1b00 */
[----:B------:R-:W-:Y:S01]  /*1780*/  UMOV UR4, 0xf0000000 ;  /* 0xf000000000047882 */ /* 0x000fe20000000000 */
[----:B------:R-:W-:Y:S01]  /*1790*/  UMOV UR5, 0x380fffff ;  /* 0x380fffff00057882 */ /* 0x000fe20000000000 */
[----:B--2---:R-:W0:Y:S01]  /*17a0*/  F2F.F32.F64 R0, R2 ;  /* 0x0000000200007310 */ /* 0x004e220000301000 */
[----:B------:R-:W-:-:S14]  /*17b0*/  DSETP.GEU.AND P0, PT, |R2|, UR4, PT ;  /* 0x0000000402007e2a */ /* 0x000fdc000bf0e200 */
[----:B0-----:R-:W-:Y:S01]  /*17c0*/  @!P0 FMUL R0, R0, 1.175494350822287508e-38 ;  /* 0x0080000000008820 */ /* 0x001fe20000400000 */
[----:B------:R-:W-:Y:S06]  /*17d0*/  BRA `(.L_x_31255) ;  /* 0x00000008007c7947 */ /* 0x000fec0003800000 */
.L_x_31250:
        /* <DEDUP_REMOVED lines=12> */
.L_x_31264:
[----:B------:R-:W2:Y:S01]  /*18a0*/  LDG.E.64 R2, desc[UR36][R2.64] ;  /* 0x0000002402027981 */ /* 0x000ea2000c1e1b00 */
[----:B------:R-:W-:Y:S01]  /*18b0*/  UMOV UR4, 0xf0000000 ;  /* 0xf000000000047882 */ /* 0x000fe20000000000 */
[----:B------:R-:W-:Y:S01]  /*18c0*/  UMOV UR5, 0x380fffff ;  /* 0x380fffff00057882 */ /* 0x000fe20000000000 */
[----:B--2---:R-:W0:Y:S01]  /*18d0*/  F2F.F32.F64 R0, R2 ;  /* 0x0000000200007310 */ /* 0x004e220000301000 */
[----:B------:R-:W-:-:S14]  /*18e0*/  DSETP.GEU.AND P0, PT, |R2|, UR4, PT ;  /* 0x0000000402007e2a */ /* 0x000fdc000bf0e200 */
[----:B0-----:R-:W-:Y:S01]  /*18f0*/  @!P0 FMUL R0, R0, 1.175494350822287508e-38 ;  /* 0x0080000000008820 */ /* 0x001fe20000400000 */
[----:B------:R-:W-:Y:S06]  /*1900*/  BRA `(.L_x_31255) ;  /* 0x0000000800307947 */ /* 0x000fec0003800000 */
.L_x_31263:
        /* <DEDUP_REMOVED lines=26> */
.L_x_31266:
        /* <DEDUP_REMOVED lines=13> */
.L_x_31265:
[----:B------:R-:W2:Y:S02]  /*1b80*/  LDG.E.U16 R0, desc[UR36][R2.64] ;  /* 0x0000002402007981 */ /* 0x000ea4000c1e1500 */
[----:B--2---:R-:W-:Y:S01]  /*1b90*/  IMAD.U32 R0, R0, 0x10000, RZ ;  /* 0x0001000000007824 */ /* 0x004fe200078e00ff */
[----:B------:R-:W-:Y:S06]  /*1ba0*/  BRA `(.L_x_31255) ;  /* 0x0000000400887947 */ /* 0x000fec0003800000 */
.L_x_31262:
        /* <DEDUP_REMOVED lines=11> */
.L_x_31269:
        /* <DEDUP_REMOVED lines=20> */
.L_x_31271:
[----:B------:R-:W-:Y:S05]  /*1da0*/  BSYNC B0 ;  /* 0x0000000000007941 */ /* 0x000fea0003800000 */
.L_x_31270:
[----:B------:R-:W-:Y:S01]  /*1db0*/  LEA R3, R0, 0x3b800000, 0x17 ;  /* 0x3b80000000037811 */ /* 0x000fe200078eb8ff */
[----:B------:R-:W-:-:S05]  /*1dc0*/  IMAD.SHL.U32 R0, R2, 0x100000, RZ ;  /* 0x0010000002007824 */ /* 0x000fca00078e00ff */
[----:B------:R-:W-:Y:S01]  /*1dd0*/  LOP3.LUT R0, R3, R0, R4, 0xfe, !PT ;  /* 0x0000000003007212 */ /* 0x000fe200078efe04 */
[----:B------:R-:W-:Y:S06]  /*1de0*/  BRA `(.L_x_31255) ;  /* 0x0000000000f87947 */ /* 0x000fec0003800000 */
.L_x_31268:
        /* <DEDUP_REMOVED lines=20> */
.L_x_31273:
[----:B------:R-:W-:Y:S05]  /*1f30*/  BSYNC B0 ;  /* 0x0000000000007941 */ /* 0x000fea0003800000 */
.L_x_31272:
[----:B------:R-:W-:Y:S01]  /*1f40*/  LEA R3, R0, 0x37800000, 0x17 ;  /* 0x3780000000037811 */ /* 0x000fe200078eb8ff */
[----:B------:R-:W-:-:S05]  /*1f50*/  IMAD.SHL.U32 R0, R2, 0x200000, RZ ;  /* 0x0020000002007824 */ /* 0x000fca00078e00ff */
[----:B------:R-:W-:Y:S01]  /*1f60*/  LOP3.LUT R0, R3, R0, R4, 0xfe, !PT ;  /* 0x0000000003007212 */ /* 0x000fe200078efe04 */
[----:B------:R-:W-:Y:S06]  /*1f70*/  BRA `(.L_x_31255) ;  /* 0x0000000000947947 */ /* 0x000fec0003800000 */
.L_x_31267:
        /* <DEDUP_REMOVED lines=14> */
.L_x_31254:
        /* <DEDUP_REMOVED lines=16> */
.L_x_31276:
[----:B------:R-:W-:Y:S01]  /*2160*/  IMAD.MOV.U32 R0, RZ, RZ, RZ ;  /* 0x000000ffff007224 */ /* 0x000fe200078e00ff */
[----:B------:R-:W-:Y:S06]  /*2170*/  BRA `(.L_x_31255) ;  /* 0x0000000000147947 */ /* 0x000fec0003800000 */
.L_x_31275:
[----:B------:R-:W2:Y:S02]  /*2180*/  LDG.E.64 R2, desc[UR36][R2.64] ;  /* 0x0000002402027981 */ /* 0x000ea4000c1e1b00 */
[----:B--2---:R0:W1:Y:S01]  /*2190*/  I2F.U64 R0, R2 ;  /* 0x0000000200007312 */ /* 0x0040620000301000 */
[----:B------:R-:W-:Y:S05]  /*21a0*/  BRA `(.L_x_31255) ;  /* 0x0000000000087947 */ /* 0x000fea0003800000 */
.L_x_31274:
[----:B------:R-:W2:Y:S02]  /*21b0*/  LDG.E R0, desc[UR36][R2.64] ;  /* 0x0000002402007981 */ /* 0x000ea4000c1e1900 */
[----:B--2---:R-:W-:-:S07]  /*21c0*/  I2FP.F32.U32 R0, R0 ;  /* 0x0000000000007245 */ /* 0x004fce0000201000 */
.L_x_31255:
[----:B------:R-:W-:Y:S05]  /*21d0*/  BSYNC B6 ;  /* 0x0000000000067941 */ /* 0x000fea0003800000 */
.L_x_31249:
[----:B0-234-:R-:W0:Y:S01]  /*21e0*/  LDC.U8 R3, c[0x0][0x421] ;  /* 0x00010840ff037b82 */ /* 0x01de220000000000 */
[----:B-1---5:R-:W-:-:S06]  /*21f0*/  FMUL.FTZ R2, R0, 1.4426950216293334961 ;  /* 0x3fb8aa3b00027820 */ /* 0x022fcc0000410000 */
[----:B------:R-:W1:Y:S01]  /*2200*/  MUFU.EX2 R2, R2 ;  /* 0x0000000200027308 */ /* 0x000e620000000800 */
[----:B0-----:R-:W-:-:S04]  /*2210*/  PRMT R0, R3, 0x9910, RZ ;  /* 0x0000991003007816 */ /* 0x001fc800000000ff */
[----:B------:R-:W-:-:S13]  /*2220*/  ISETP.GT.AND P0, PT, R0, 0x9, PT ;  /* 0x000000090000780c */ /* 0x000fda0003f04270 */
[----:B-1----:R-:W-:Y:S05]  /*2230*/  @P0 BRA `(.L_x_31277) ;  /* 0x0000000000e80947 */ /* 0x002fea0003800000 */
        /* <DEDUP_REMOVED lines=11> */
.L_x_31280:
[----:B------:R-:W0:Y:S02]  /*22f0*/  F2I.S64.TRUNC R2, R2 ;  /* 0x0000000200027311 */ /* 0x000e24000020d900 */
[----:B0-----:R-:W-:-:S05]  /*2300*/  IMAD.MOV.U32 R5, RZ, RZ, R2 ;  /* 0x000000ffff057224 */ /* 0x001fca00078e0002 */
[----:B------:R0:W-:Y:S01]  /*2310*/  STG.E.U8 desc[UR36][R16.64], R5 ;  /* 0x0000000510007986 */ /* 0x0001e2000c101124 */
[----:B------:R-:W-:Y:S05]  /*2320*/  BRA `(.L_x_31282) ;  /* 0x0000000c00407947 */ /* 0x000fea0003800000 */
.L_x_31279:
        /* <DEDUP_REMOVED lines=9> */
.L_x_31284:
[----:B------:R-:W0:Y:S02]  /*23c0*/  F2I.FTZ.TRUNC.NTZ R3, R2 ;  /* 0x0000000200037305 */ /* 0x000e24000021f100 */
[----:B0-----:R0:W-:Y:S01]  /*23d0*/  STG.E desc[UR36][R16.64], R3 ;  /* 0x0000000310007986 */ /* 0x0011e2000c101924 */
[----:B------:R-:W-:Y:S05]  /*23e0*/  BRA `(.L_x_31282) ;  /* 0x0000000c00107947 */ /* 0x000fea0003800000 */
.L_x_31283:
[----:B------:R-:W0:Y:S02]  /*23f0*/  F2I.FTZ.TRUNC.NTZ R3, R2 ;  /* 0x0000000200037305 */ /* 0x000e24000021f100 */
[----:B0-----:R0:W-:Y:S01]  /*2400*/  STG.E.U16 desc[UR36][R16.64], R3 ;  /* 0x0000000310007986 */ /* 0x0011e2000c101524 */
[----:B------:R-:W-:Y:S05]  /*2410*/  BRA `(.L_x_31282) ;  /* 0x0000000c00047947 */ /* 0x000fea0003800000 */
.L_x_31278:
        /* <DEDUP_REMOVED lines=8> */
.L_x_31286:
[----:B------:R-:W-:-:S05]  /*24a0*/  F2FP.F16.F32.PACK_AB R2, RZ, R2 ;  /* 0x00000002ff02723e */ /* 0x000fca00000000ff */
[----:B------:R0:W-:Y:S01]  /*24b0*/  STG.E.U16 desc[UR36][R16.64], R2 ;  /* 0x0000000210007986 */ /* 0x0001e2000c101524 */
[----:B------:R-:W-:Y:S05]  /*24c0*/  BRA `(.L_x_31282) ;  /* 0x0000000800d87947 */ /* 0x000fea0003800000 */
.L_x_31285:
        /* <DEDUP_REMOVED lines=9> */
.L_x_31288:
[----:B------:R-:W-:-:S04]  /*2560*/  F2FP.F16.F32.PACK_AB R3, RZ, R2 ;  /* 0x00000002ff03723e */ /* 0x000fc800000000ff */
[----:B------:R-:W-:-:S05]  /*2570*/  PRMT R3, R3, 0x5410, RZ ;  /* 0x0000541003037816 */ /* 0x000fca00000000ff */
[----:B------:R0:W-:Y:S01]  /*2580*/  STG.E desc[UR36][R16.64], R3 ;  /* 0x0000000310007986 */ /* 0x0001e2000c101924 */
[----:B------:R-:W-:Y:S05]  /*2590*/  BRA `(.L_x_31282) ;  /* 0x0000000800a47947 */ /* 0x000fea0003800000 */
.L_x_31287:
[----:B------:R-:W-:-:S06]  /*25a0*/  FMUL.FTZ R2, R2, 1 ;  /* 0x3f80000002027820 */ /* 0x000fcc0000410000 */
[----:B------:R-:W0:Y:S02]  /*25b0*/  F2F.F64.F32 R2, R2 ;  /* 0x0000000200027310 */ /* 0x000e240000201800 */
[----:B0-----:R0:W-:Y:S01]  /*25c0*/  STG.E.64 desc[UR36][R16.64], R2 ;  /* 0x0000000210007986 */ /* 0x0011e2000c101b24 */
[----:B------:R-:W-:Y:S05]  /*25d0*/  BRA `(.L_x_31282) ;  /* 0x0000000800947947 */ /* 0x000fea0003800000 */
.L_x_31277:
        /* <DEDUP_REMOVED lines=12> */
.L_x_31291:
[----:B------:R-:W-:Y:S01]  /*26a0*/  FMUL.FTZ R4, R2, 1 ;  /* 0x3f80000002047820 */ /* 0x000fe20000410000 */
[----:B------:R-:W-:-:S05]  /*26b0*/  CS2R R6, SRZ ;  /* 0x0000000000067805 */ /* 0x000fca000001ff00 */
[----:B------:R-:W0:Y:S02]  /*26c0*/  F2F.F64.F32 R4, R4 ;  /* 0x0000000400047310 */ /* 0x000e240000201800 */
[----:B0-----:R0:W-:Y:S01]  /*26d0*/  STG.E.128 desc[UR36][R16.64], R4 ;  /* 0x0000000410007986 */ /* 0x0011e2000c101d24 */
[----:B------:R-:W-:Y:S05]  /*26e0*/  BRA `(.L_x_31282) ;  /* 0x0000000800507947 */ /* 0x000fea0003800000 */
.L_x_31290:
        /* <DEDUP_REMOVED lines=20> */
.L_x_31295:
[----:B------:R-:W-:Y:S05]  /*2830*/  BSYNC B0 ;  /* 0x0000000000007941 */ /* 0x000fea0003800000 */
.L_x_31294:
[----:B------:R-:W-:-:S05]  /*2840*/  LOP3.LUT R5, R0, R5, RZ, 0xfc, !PT ;  /* 0x0000000500057212 */ /* 0x000fca00078efcff */
[----:B------:R0:W-:Y:S01]  /*2850*/  STG.E.U8 desc[UR36][R16.64], R5 ;  /* 0x0000000510007986 */ /* 0x0001e2000c101124 */
[----:B------:R-:W-:Y:S05]  /*2860*/  BRA `(.L_x_31282) ;  /* 0x0000000400f07947 */ /* 0x000fea0003800000 */
.L_x_31293:
        /* <DEDUP_REMOVED lines=12> */
.L_x_31297:
[----:B------:R-:W-:Y:S01]  /*2930*/  IMAD.MOV.U32 R0, RZ, RZ, 0x7f ;  /* 0x0000007fff007424 */ /* 0x000fe200078e00ff */
[----:B------:R-:W-:-:S04]  /*2940*/  ISETP.GT.U32.AND P0, PT, R4, 0x7f800000, PT ;  /* 0x7f8000000400780c */ /* 0x000fc80003f04070 */
[----:B------:R-:W-:-:S09]  /*2950*/  SEL R0, R0, 0x7c, P0 ;  /* 0x0000007c00007807 */ /* 0x000fd20000000000 */
.L_x_31298:
[----:B------:R-:W-:Y:S05]  /*2960*/  BSYNC B0 ;  /* 0x0000000000007941 */ /* 0x000fea0003800000 */
.L_x_31296:
[----:B------:R-:W-:-:S04]  /*2970*/  LOP3.LUT R2, R2, 0x80000000, RZ, 0xc0, !PT ;  /* 0x8000000002027812 */ /* 0x000fc800078ec0ff */
[----:B------:R-:W-:-:S04]  /*2980*/  SHF.R.U32.HI R3, RZ, 0x18, R2 ;  /* 0x00000018ff037819 */ /* 0x000fc80000011602 */
[----:B------:R-:W-:-:S05]  /*2990*/  LOP3.LUT R3, R0, R3, RZ, 0xfc, !PT ;  /* 0x0000000300037212 */ /* 0x000fca00078efcff */
[----:B------:R0:W-:Y:S01]  /*29a0*/  STG.E.U8 desc[UR36][R16.64], R3 ;  /* 0x0000000310007986 */ /* 0x0001e2000c101124 */
[----:B------:R-:W-:Y:S05]  /*29b0*/  BRA `(.L_x_31282) ;  /* 0x00000004009c7947 */ /* 0x000fea0003800000 */
.L_x_31292:
[----:B------:R-:W-:-:S05]  /*29c0*/  F2FP.BF16.F32.PACK_AB R2, RZ, R2 ;  /* 0x00000002ff02723e */ /* 0x000fca00000010ff */
[----:B------:R0:W-:Y:S01]  /*29d0*/  STG.E.U16 desc[UR36][R16.64], R2 ;  /* 0x0000000210007986 */ /* 0x0001e2000c101524 */
[----:B------:R-:W-:Y:S05]  /*29e0*/  BRA `(.L_x_31282) ;  /* 0x0000000400907947 */ /* 0x000fea0003800000 */
.L_x_31289:
        /* <DEDUP_REMOVED lines=11> */
.L_x_31301:
        /* <DEDUP_REMOVED lines=16> */
.L_x_31304:
[----:B------:R-:W-:-:S04]  /*2ba0*/  LOP3.LUT R2, R2, 0x80000000, RZ, 0xc0, !PT ;  /* 0x8000000002027812 */ /* 0x000fc800078ec0ff */
[----:B------:R-:W-:-:S04]  /*2bb0*/  SHF.R.U32.HI R3, RZ, 0x18, R2 ;  /* 0x00000018ff037819 */ /* 0x000fc80000011602 */
[----:B------:R-:W-:-:S04]  /*2bc0*/  LOP3.LUT R0, R0, R3, RZ, 0xfc, !PT ;  /* 0x0000000300007212 */ /* 0x000fc800078efcff */
[----:B------:R-:W-:-:S07]  /*2bd0*/  PRMT R8, R0, 0x7610, R8 ;  /* 0x0000761000087816 */ /* 0x000fce0000000008 */
.L_x_31303:
[----:B------:R-:W-:Y:S05]  /*2be0*/  BSYNC B0 ;  /* 0x0000000000007941 */ /* 0x000fea0003800000 */
.L_x_31302:
[----:B------:R0:W-:Y:S01]  /*2bf0*/  STG.E.U8 desc[UR36][R16.64], R8 ;  /* 0x0000000810007986 */ /* 0x0001e2000c101124 */
[----:B------:R-:W-:Y:S05]  /*2c00*/  BRA `(.L_x_31282) ;  /* 0x0000000400087947 */ /* 0x000fea0003800000 */
.L_x_31300:
        /* <DEDUP_REMOVED lines=16> */
.L_x_31307:
[----:B------:R-:W-:-:S04]  /*2d10*/  LOP3.LUT R2, R2, 0x80000000, RZ, 0xc0, !PT ;  /* 0x8000000002027812 */ /* 0x000fc800078ec0ff */
[----:B------:R-:W-:-:S04]  /*2d20*/  SHF.R.U32.HI R3, RZ, 0x18, R2 ;  /* 0x00000018ff037819 */ /* 0x000fc80000011602 */
[----:B------:R-:W-:-:S04]  /*2d30*/  LOP3.LUT R0, R0, R3, RZ, 0xfc, !PT ;  /* 0x0000000300007212 */ /* 0x000fc800078efcff */
[----:B------:R-:W-:-:S07]  /*2d40*/  PRMT R8, R0, 0x7610, R8 ;  /* 0x0000761000087816 */ /* 0x000fce0000000008 */
.L_x_31306:
[----:B------:R-:W-:Y:S05]  /*2d50*/  BSYNC B0 ;  /* 0x0000000000007941 */ /* 0x000fea0003800000 */
.L_x_31305:
[----:B------:R3:W-:Y:S01]  /*2d60*/  STG.E.U8 desc[UR36][R16.64], R8 ;  /* 0x0000000810007986 */ /* 0x0007e2000c101124 */
[----:B------:R-:W-:Y:S05]  /*2d70*/  BRA `(.L_x_31282) ;  /* 0x0000000000ac7947 */ /* 0x000fea0003800000 */
.L_x_31299:
        /* <DEDUP_REMOVED lines=21> */
.L_x_31281:
        /* <DEDUP_REMOVED lines=16> */
.L_x_31310:
[----:B------:R-:W-:Y:S05]  /*2fd0*/  BRA `(.L_x_31282) ;  /* 0x0000000000147947 */ /* 0x000fea0003800000 */
.L_x_31309:
[----:B------:R-:W0:Y:S02]  /*2fe0*/  F2I.U64.TRUNC R2, R2 ;  /* 0x0000000200027311 */ /* 0x000e24000020d800 */
[----:B0-----:R2:W-:Y:S01]  /*2ff0*/  STG.E.64 desc[UR36][R16.64], R2 ;  /* 0x0000000210007986 */ /* 0x0015e2000c101b24 */
[----:B------:R-:W-:Y:S05]  /*3000*/  BRA `(.L_x_31282) ;  /* 0x0000000000087947 */ /* 0x000fea0003800000 */
.L_x_31308:
[----:B------:R-:W0:Y:S02]  /*3010*/  F2I.FTZ.U32.TRUNC.NTZ R3, R2 ;  /* 0x0000000200037305 */ /* 0x000e24000021f000 */
[----:B0-----:R0:W-:Y:S02]  /*3020*/  STG.E desc[UR36][R16.64], R3 ;  /* 0x0000000310007986 */ /* 0x0011e4000c101924 */
.L_x_31282:
[----:B------:R-:W-:-:S04]  /*3030*/  IMAD R18, R23, 0x200, R18 ;  /* 0x0000020017127824 */ /* 0x000fc800078e0212 */
[----:B------:R-:W-:-:S07]  /*3040*/  VIADD R19, R18, 0x80 ;  /* 0x0000008012137836 */ /* 0x000fce0000000000 */
.L_x_31247:
[----:B------:R-:W-:Y:S05]  /*3050*/  BSYNC B7 ;  /* 0x0000000000077941 */ /* 0x000fea0003800000 */
.L_x_31246:
        /* <DEDUP_REMOVED lines=307> */
.L_x_31313:
        /* <DEDUP_REMOVED lines=22> */
.L_x_31318:
[----:B------:R-:W2:Y:S02]  /*44f0*/  LDG.E.U8 R0, desc[UR36][R2.64] ;  /* 0x0000002402007981 */ /* 0x000ea4000c1e1100 */
[----:B--2---:R-:W-:Y:S01]  /*4500*/  I2FP.F32.U32 R0, R0 ;  /* 0x0000000000007245 */ /* 0x004fe20000201000 */
[----:B------:R-:W-:Y:S06]  /*4510*/  BRA `(.L_x_31320) ;  /* 0x0000000c002c7947 */ /* 0x000fec0003800000 */
.L_x_31317:
        /* <DEDUP_REMOVED lines=9> */
.L_x_31322:
[----:B------:R-:W2:Y:S02]  /*45b0*/  LDG.E R0, desc[UR36][R2.64] ;  /* 0x0000002402007981 */ /* 0x000ea4000c1e1900 */
[----:B--2---:R-:W-:Y:S01]  /*45c0*/  I2FP.F32.S32 R0, R0 ;  /* 0x0000000000007245 */ /* 0x004fe20000201400 */
[----:B------:R-:W-:Y:S06]  /*45d0*/  BRA `(.L_x_31320) ;  /* 0x0000000800fc7947 */ /* 0x000fec0003800000 */
.L_x_31321:
[----:B------:R-:W2:Y:S02]  /*45e0*/  LDG.E.U16 R0, desc[UR36][R2.64] ;  /* 0x0000002402007981 */ /* 0x000ea4000c1e1500 */
[----:B--2---:R-:W1:Y:S01]  /*45f0*/  I2F.S16 R0, R0 ;  /* 0x0000000000007306 */ /* 0x004e620000101400 */
[----:B------:R-:W-:Y:S05]  /*4600*/  BRA `(.L_x_31320) ;  /* 0x0000000800f07947 */ /* 0x000fea0003800000 */
.L_x_31316:
        /* <DEDUP_REMOVED lines=8> */
.L_x_31324:
[----:B------:R-:W2:Y:S02]  /*4690*/  LDG.E.U16 R0, desc[UR36][R2.64] ;  /* 0x0000002402007981 */ /* 0x000ea4000c1e1500 */
[----:B--2---:R-:W-:Y:S01]  /*46a0*/  HADD2.F32 R0, -RZ, R0.H0_H0 ;  /* 0x20000000ff007230 */ /* 0x004fe20000004100 */
[----:B------:R-:W-:Y:S06]  /*46b0*/  BRA `(.L_x_31320) ;  /* 0x0000000800c47947 */ /* 0x000fec0003800000 */
.L_x_31323:
        /* <DEDUP_REMOVED lines=8> */
.L_x_31326:
[----:B------:R-:W2:Y:S02]  /*4740*/  LDG.E.U16 R0, desc[UR36][R2.64] ;  /* 0x0000002402007981 */ /* 0x000ea4000c1e1500 */
[----:B--2---:R-:W-:Y:S01]  /*4750*/  HADD2.F32 R0, -RZ, R0.H0_H0 ;  /* 0x20000000ff007230 */ /* 0x004fe20000004100 */
[----:B------:R-:W-:Y:S06]  /*4760*/  BRA `(.L_x_31320) ;  /* 0x0000000800987947 */ /* 0x000fec0003800000 */
.L_x_31325:
[----:B------:R-:W2:Y:S01]  /*4770*/  LDG.E.64 R2, desc[UR36][R2.64] ;  /* 0x0000002402027981 */ /* 0x000ea2000c1e1b00 */
[----:B------:R-:W-:Y:S01]  /*4780*/  UMOV UR4, 0xf0000000 ;  /* 0xf000000000047882 */ /* 0x000fe20000000000 */
[----:B------:R-:W-:Y:S01]  /*4790*/  UMOV UR5, 0x380fffff ;  /* 0x380fffff00057882 */ /* 0x000fe20000000000 */
[----:B--2---:R-:W0:Y:S01]  /*47a0*/  F2F.F32.F64 R0, R2 ;  /* 0x0000000200007310 */ /* 0x004e220000301000 */
[----:B------:R-:W-:-:S14]  /*47b0*/  DSETP.GEU.AND P0, PT, |R2|, UR4, PT ;  /* 0x0000000402007e2a */ /* 0x000fdc000bf0e200 */
[----:B0-----:R-:W-:Y:S01]  /*47c0*/  @!P0 FMUL R0, R0, 1.175494350822287508e-38 ;  /* 0x0080000000008820 */ /* 0x001fe20000400000 */
[----:B------:R-:W-:Y:S06]  /*47d0*/  BRA `(.L_x_31320) ;  /* 0x00000008007c7947 */ /* 0x000fec0003800000 */
.L_x_31315:
        /* <DEDUP_REMOVED lines=12> */
.L_x_31329:
[----:B------:R-:W2:Y:S01]  /*48a0*/  LDG.E.64 R2, desc[UR36][R2.64] ;  /* 0x0000002402027981 */ /* 0x000ea2000c1e1b00 */
[----:B------:R-:W-:Y:S01]  /*48b0*/  UMOV UR4, 0xf0000000 ;  /* 0xf000000000047882 */ /* 0x000fe20000000000 */
[----:B------:R-:W-:Y:S01]  /*48c0*/  UMOV UR5, 0x380fffff ;  /* 0x380fffff00057882 */ /* 0x000fe20000000000 */
[----:B--2---:R-:W0:Y:S01]  /*48d0*/  F2F.F32.F64 R0, R2 ;  /* 0x0000000200007310 */ /* 0x004e220000301000 */
[----:B------:R-:W-:-:S14]  /*48e0*/  DSETP.GEU.AND P0, PT, |R2|, UR4, PT ;  /* 0x0000000402007e2a */ /* 0x000fdc000bf0e200 */
[----:B0-----:R-:W-:Y:S01]  /*48f0*/  @!P0 FMUL R0, R0, 1.175494350822287508e-38 ;  /* 0x0080000000008820 */ /* 0x001fe20000400000 */
[----:B------:R-:W-:Y:S06]  /*4900*/  BRA `(.L_x_31320) ;  /* 0x0000000800307947 */ /* 0x000fec0003800000 */
.L_x_31328:
        /* <DEDUP_REMOVED lines=26> */
.L_x_31331:
        /* <DEDUP_REMOVED lines=13> */
.L_x_31330:
[----:B------:R-:W2:Y:S02]  /*4b80*/  LDG.E.U16 R0, desc[UR36][R2.64] ;  /* 0x0000002402007981 */ /* 0x000ea4000c1e1500 */
[----:B--2---:R-:W-:Y:S01]  /*4b90*/  IMAD.U32 R0, R0, 0x10000, RZ ;  /* 0x0001000000007824 */ /* 0x004fe200078e00ff */
[----:B------:R-:W-:Y:S06]  /*4ba0*/  BRA `(.L_x_31320) ;  /* 0x0000000400887947 */ /* 0x000fec0003800000 */
.L_x_31327:
        /* <DEDUP_REMOVED lines=11> */
.L_x_31334:
        /* <DEDUP_REMOVED lines=20> */
.L_x_31336:
[----:B------:R-:W-:Y:S05]  /*4da0*/  BSYNC B0 ;  /* 0x0000000000007941 */ /* 0x000fea0003800000 */
.L_x_31335:
[----:B------:R-:W-:Y:S01]  /*4db0*/  LEA R3, R0, 0x3b800000, 0x17 ;  /* 0x3b80000000037811 */ /* 0x000fe200078eb8ff */
[----:B------:R-:W-:-:S05]  /*4dc0*/  IMAD.SHL.U32 R0, R2, 0x100000, RZ ;  /* 0x0010000002007824 */ /* 0x000fca00078e00ff */
[----:B------:R-:W-:Y:S01]  /*4dd0*/  LOP3.LUT R0, R3, R0, R4, 0xfe, !PT ;  /* 0x0000000003007212 */ /* 0x000fe200078efe04 */
[----:B------:R-:W-:Y:S06]  /*4de0*/  BRA `(.L_x_31320) ;  /* 0x0000000000f87947 */ /* 0x000fec0003800000 */
.L_x_31333:
        /* <DEDUP_REMOVED lines=20> */
.L_x_31338:
[----:B------:R-:W-:Y:S05]  /*4f30*/  BSYNC B0 ;  /* 0x0000000000007941 */ /* 0x000fea0003800000 */
.L_x_31337:
[----:B------:R-:W-:Y:S01]  /*4f40*/  LEA R3, R0, 0x37800000, 0x17 ;  /* 0x3780000000037811 */ /* 0x000fe200078eb8ff */
[----:B------:R-:W-:-:S05]  /*4f50*/  IMAD.SHL.U32 R0, R2, 0x200000, RZ ;  /* 0x0020000002007824 */ /* 0x000fca00078e00ff */
[----:B------:R-:W-:Y:S01]  /*4f60*/  LOP3.LUT R0, R3, R0, R4, 0xfe, !PT ;  /* 0x0000000003007212 */ /* 0x000fe200078efe04 */
[----:B------:R-:W-:Y:S06]  /*4f70*/  BRA `(.L_x_31320) ;  /* 0x0000000000947947 */ /* 0x000fec0003800000 */
.L_x_31332:
        /* <DEDUP_REMOVED lines=14> */
.L_x_31319:
        /* <DEDUP_REMOVED lines=16> */
.L_x_31341:
[----:B------:R-:W-:Y:S01]  /*5160*/  IMAD.MOV.U32 R0, RZ, RZ, RZ ;  /* 0x000000ffff007224 */ /* 0x000fe200078e00ff */
[----:B------:R-:W-:Y:S06]  /*5170*/  BRA `(.L_x_31320) ;  /* 0x0000000000147947 */ /* 0x000fec0003800000 */
.L_x_31340:
[----:B------:R-:W2:Y:S02]  /*5180*/  LDG.E.64 R2, desc[UR36][R2.64] ;  /* 0x0000002402027981 */ /* 0x000ea4000c1e1b00 */
[----:B--2---:R0:W1:Y:S01]  /*5190*/  I2F.U64 R0, R2 ;  /* 0x0000000200007312 */ /* 0x0040620000301000 */
[----:B------:R-:W-:Y:S05]  /*51a0*/  BRA `(.L_x_31320) ;  /* 0x0000000000087947 */ /* 0x000fea0003800000 */
.L_x_31339:
[----:B------:R-:W2:Y:S02]  /*51b0*/  LDG.E R0, desc[UR36][R2.64] ;  /* 0x0000002402007981 */ /* 0x000ea4000c1e1900 */
[----:B--2---:R-:W-:-:S07]  /*51c0*/  I2FP.F32.U32 R0, R0 ;  /* 0x0000000000007245 */ /* 0x004fce0000201000 */
.L_x_31320:
[----:B------:R-:W-:Y:S05]  /*51d0*/  BSYNC B6 ;  /* 0x0000000000067941 */ /* 0x000fea0003800000 */
.L_x_31314:
[----:B0-2-4-:R-:W0:Y:S01]  /*51e0*/  LDC.U8 R3, c[0x0][0x421] ;  /* 0x00010840ff037b82 */ /* 0x015e220000000000 */
[----:B-1-3-5:R-:W-:-:S06]  /*51f0*/  FMUL.FTZ R2, R0, 1.4426950216293334961 ;  /* 0x3fb8aa3b00027820 */ /* 0x02afcc0000410000 */
        /* <DEDUP_REMOVED lines=15> */
.L_x_31345:
[----:B------:R-:W0:Y:S02]  /*52f0*/  F2I.S64.TRUNC R2, R2 ;  /* 0x0000000200027311 */ /* 0x000e24000020d900 */
[----:B0-----:R-:W-:-:S05]  /*5300*/  IMAD.MOV.U32 R5, RZ, RZ, R2 ;  /* 0x000000ffff057224 */ /* 0x001fca00078e0002 */
[----:B------:R4:W-:Y:S01]  /*5310*/  STG.E.U8 desc[UR36][R16.64], R5 ;  /* 0x0000000510007986 */ /* 0x0009e2000c101124 */
[----:B------:R-:W-:Y:S05]  /*5320*/  BRA `(.L_x_31347) ;  /* 0x0000000c00407947 */ /* 0x000fea0003800000 */
.L_x_31344:
        /* <DEDUP_REMOVED lines=9> */
.L_x_31349:
[----:B------:R-:W0:Y:S02]  /*53c0*/  F2I.FTZ.TRUNC.NTZ R3, R2 ;  /* 0x0000000200037305 */ /* 0x000e24000021f100 */
[----:B0-----:R2:W-:Y:S01]  /*53d0*/  STG.E desc[UR36][R16.64], R3 ;  /* 0x0000000310007986 */ /* 0x0015e2000c101924 */
[----:B------:R-:W-:Y:S05]  /*53e0*/  BRA `(.L_x_31347) ;  /* 0x0000000c00107947 */ /* 0x000fea0003800000 */
.L_x_31348:
[----:B------:R-:W0:Y:S02]  /*53f0*/  F2I.FTZ.TRUNC.NTZ R3, R2 ;  /* 0x0000000200037305 */ /* 0x000e24000021f100 */
[----:B0-----:R0:W-:Y:S01]  /*5400*/  STG.E.U16 desc[UR36][R16.64], R3 ;  /* 0x0000000310007986 */ /* 0x0011e2000c101524 */
[----:B------:R-:W-:Y:S05]  /*5410*/  BRA `(.L_x_31347) ;  /* 0x0000000c00047947 */ /* 0x000fea0003800000 */
.L_x_31343:
        /* <DEDUP_REMOVED lines=8> */
.L_x_31351:
[----:B------:R-:W-:-:S05]  /*54a0*/  F2FP.F16.F32.PACK_AB R2, RZ, R2 ;  /* 0x00000002ff02723e */ /* 0x000fca00000000ff */
[----:B------:R0:W-:Y:S01]  /*54b0*/  STG.E.U16 desc[UR36][R16.64], R2 ;  /* 0x0000000210007986 */ /* 0x0001e2000c101524 */
[----:B------:R-:W-:Y:S05]  /*54c0*/  BRA `(.L_x_31347) ;  /* 0x0000000800d87947 */ /* 0x000fea0003800000 */
.L_x_31350:
        /* <DEDUP_REMOVED lines=9> */
.L_x_31353:
[----:B------:R-:W-:-:S04]  /*5560*/  F2FP.F16.F32.PACK_AB R3, RZ, R2 ;  /* 0x00000002ff03723e */ /* 0x000fc800000000ff */
[----:B------:R-:W-:-:S05]  /*5570*/  PRMT R3, R3, 0x5410, RZ ;  /* 0x0000541003037816 */ /* 0x000fca00000000ff */
[----:B------:R0:W-:Y:S01]  /*5580*/  STG.E desc[UR36][R16.64], R3 ;  /* 0x0000000310007986 */ /* 0x0001e2000c101924 */
[----:B------:R-:W-:Y:S05]  /*5590*/  BRA `(.L_x_31347) ;  /* 0x0000000800a47947 */ /* 0x000fea0003800000 */
.L_x_31352:
[----:B------:R-:W-:-:S06]  /*55a0*/  FMUL.FTZ R2, R2, 1 ;  /* 0x3f80000002027820 */ /* 0x000fcc0000410000 */
[----:B------:R-:W0:Y:S02]  /*55b0*/  F2F.F64.F32 R2, R2 ;  /* 0x0000000200027310 */ /* 0x000e240000201800 */
[----:B0-----:R0:W-:Y:S01]  /*55c0*/  STG.E.64 desc[UR36][R16.64], R2 ;  /* 0x0000000210007986 */ /* 0x0011e2000c101b24 */
[----:B------:R-:W-:Y:S05]  /*55d0*/  BRA `(.L_x_31347) ;  /* 0x0000000800947947 */ /* 0x000fea0003800000 */
.L_x_31342:
        /* <DEDUP_REMOVED lines=12> */
.L_x_31356:
[----:B------:R-:W-:Y:S01]  /*56a0*/  FMUL.FTZ R4, R2, 1 ;  /* 0x3f80000002047820 */ /* 0x000fe20000410000 */
[----:B------:R-:W-:-:S05]  /*56b0*/  CS2R R6, SRZ ;  /* 0x0000000000067805 */ /* 0x000fca000001ff00 */
[----:B------:R-:W0:Y:S02]  /*56c0*/  F2F.F64.F32 R4, R4 ;  /* 0x0000000400047310 */ /* 0x000e240000201800 */
[----:B0-----:R0:W-:Y:S01]  /*56d0*/  STG.E.128 desc[UR36][R16.64], R4 ;  /* 0x0000000410007986 */ /* 0x0011e2000c101d24 */
[----:B------:R-:W-:Y:S05]  /*56e0*/  BRA `(.L_x_31347) ;  /* 0x0000000800507947 */ /* 0x000fea0003800000 */
.L_x_31355:
        /* <DEDUP_REMOVED lines=20> */
.L_x_31360:
[----:B------:R-:W-:Y:S05]  /*5830*/  BSYNC B0 ;  /* 0x0000000000007941 */ /* 0x000fea0003800000 */
.L_x_31359:
[----:B------:R-:W-:-:S05]  /*5840*/  LOP3.LUT R5, R0, R5, RZ, 0xfc, !PT ;  /* 0x0000000500057212 */ /* 0x000fca00078efcff */
[----:B------:R0:W-:Y:S01]  /*5850*/  STG.E.U8 desc[UR36][R16.64], R5 ;  /* 0x0000000510007986 */ /* 0x0001e2000c101124 */
[----:B------:R-:W-:Y:S05]  /*5860*/  BRA `(.L_x_31347) ;  /* 0x0000000400f07947 */ /* 0x000fea0003800000 */
.L_x_31358:
        /* <DEDUP_REMOVED lines=12> */
.L_x_31362:
[----:B------:R-:W-:Y:S01]  /*5930*/  IMAD.MOV.U32 R0, RZ, RZ, 0x7f ;  /* 0x0000007fff007424 */ /* 0x000fe200078e00ff */
[----:B------:R-:W-:-:S04]  /*5940*/  ISETP.GT.U32.AND P0, PT, R4, 0x7f800000, PT ;  /* 0x7f8000000400780c */ /* 0x000fc80003f04070 */
[----:B------:R-:W-:-:S09]  /*5950*/  SEL R0, R0, 0x7c, P0 ;  /* 0x0000007c00007807 */ /* 0x000fd20000000000 */
.L_x_31363:
[----:B------:R-:W-:Y:S05]  /*5960*/  BSYNC B0 ;  /* 0x0000000000007941 */ /* 0x000fea0003800000 */
.L_x_31361:
[----:B------:R-:W-:-:S04]  /*5970*/  LOP3.LUT R2, R2, 0x80000000, RZ, 0xc0, !PT ;  /* 0x8000000002027812 */ /* 0x000fc800078ec0ff */
[----:B------:R-:W-:-:S04]  /*5980*/  SHF.R.U32.HI R3, RZ, 0x18, R2 ;  /* 0x00000018ff037819 */ /* 0x000fc80000011602 */
[----:B------:R-:W-:-:S05]  /*5990*/  LOP3.LUT R3, R0, R3, RZ, 0xfc, !PT ;  /* 0x0000000300037212 */ /* 0x000fca00078efcff */
[----:B------:R0:W-:Y:S01]  /*59a0*/  STG.E.U8 desc[UR36][R16.64], R3 ;  /* 0x0000000310007986 */ /* 0x0001e2000c101124 */
[----:B------:R-:W-:Y:S05]  /*59b0*/  BRA `(.L_x_31347) ;  /* 0x00000004009c7947 */ /* 0x000fea0003800000 */
.L_x_31357:
[----:B------:R-:W-:-:S05]  /*59c0*/  F2FP.BF16.F32.PACK_AB R2, RZ, R2 ;  /* 0x00000002ff02723e */ /* 0x000fca00000010ff */
[----:B------:R0:W-:Y:S01]  /*59d0*/  STG.E.U16 desc[UR36][R16.64], R2 ;  /* 0x0000000210007986 */ /* 0x0001e2000c101524 */
[----:B------:R-:W-:Y:S05]  /*59e0*/  BRA `(.L_x_31347) ;  /* 0x0000000400907947 */ /* 0x000fea0003800000 */
.L_x_31354:
        /* <DEDUP_REMOVED lines=11> */
.L_x_31366:
        /* <DEDUP_REMOVED lines=16> */
.L_x_31369:
[----:B------:R-:W-:-:S04]  /*5ba0*/  LOP3.LUT R2, R2, 0x80000000, RZ, 0xc0, !PT ;  /* 0x8000000002027812 */ /* 0x000fc800078ec0ff */
[----:B------:R-:W-:-:S04]  /*5bb0*/  SHF.R.U32.HI R3, RZ, 0x18, R2 ;  /* 0x00000018ff037819 */ /* 0x000fc80000011602 */
[----:B------:R-:W-:-:S04]  /*5bc0*/  LOP3.LUT R0, R0, R3, RZ, 0xfc, !PT ;  /* 0x0000000300007212 */ /* 0x000fc800078efcff */
[----:B------:R-:W-:-:S07]  /*5bd0*/  PRMT R8, R0, 0x7610, R8 ;  /* 0x0000761000087816 */ /* 0x000fce0000000008 */
.L_x_31368:
[----:B------:R-:W-:Y:S05]  /*5be0*/  BSYNC B0 ;  /* 0x0000000000007941 */ /* 0x000fea0003800000 */
.L_x_31367:
[----:B------:R0:W-:Y:S01]  /*5bf0*/  STG.E.U8 desc[UR36][R16.64], R8 ;  /* 0x0000000810007986 */ /* 0x0001e2000c101124 */
[----:B------:R-:W-:Y:S05]  /*5c00*/  BRA `(.L_x_31347) ;  /* 0x0000000400087947 */ /* 0x000fea0003800000 */
.L_x_31365:
        /* <DEDUP_REMOVED lines=16> */
.L_x_31372:
[----:B------:R-:W-:-:S04]  /*5d10*/  LOP3.LUT R2, R2, 0x80000000, RZ, 0xc0, !PT ;  /* 0x8000000002027812 */ /* 0x000fc800078ec0ff */
[----:B------:R-:W-:-:S04]  /*5d20*/  SHF.R.U32.HI R3, RZ, 0x18, R2 ;  /* 0x00000018ff037819 */ /* 0x000fc80000011602 */
[----:B------:R-:W-:-:S04]  /*5d30*/  LOP3.LUT R0, R0, R3, RZ, 0xfc, !PT ;  /* 0x0000000300007212 */ /* 0x000fc800078efcff */
[----:B------:R-:W-:-:S07]  /*5d40*/  PRMT R8, R0, 0x7610, R8 ;  /* 0x0000761000087816 */ /* 0x000fce0000000008 */
.L_x_31371:
[----:B------:R-:W-:Y:S05]  /*5d50*/  BSYNC B0 ;  /* 0x0000000000007941 */ /* 0x000fea0003800000 */
.L_x_31370:
[----:B------:R0:W-:Y:S01]  /*5d60*/  STG.E.U8 desc[UR36][R16.64], R8 ;  /* 0x0000000810007986 */ /* 0x0001e2000c101124 */
[----:B------:R-:W-:Y:S05]  /*5d70*/  BRA `(.L_x_31347) ;  /* 0x0000000000ac7947 */ /* 0x000fea0003800000 */
.L_x_31364:
        /* <DEDUP_REMOVED lines=21> */
.L_x_31346:
        /* <DEDUP_REMOVED lines=16> */
.L_x_31375:
[----:B------:R-:W-:Y:S05]  /*5fd0*/  BRA `(.L_x_31347) ;  /* 0x0000000000147947 */ /* 0x000fea0003800000 */
.L_x_31374:
[----:B------:R-:W0:Y:S02]  /*5fe0*/  F2I.U64.TRUNC R2, R2 ;  /* 0x0000000200027311 */ /* 0x000e24000020d800 */
[----:B0-----:R0:W-:Y:S01]  /*5ff0*/  STG.E.64 desc[UR36][R16.64], R2 ;  /* 0x0000000210007986 */ /* 0x0011e2000c101b24 */
[----:B------:R-:W-:Y:S05]  /*6000*/  BRA `(.L_x_31347) ;  /* 0x0000000000087947 */ /* 0x000fea0003800000 */
.L_x_31373:
[----:B------:R-:W0:Y:S02]  /*6010*/  F2I.FTZ.U32.TRUNC.NTZ R3, R2 ;  /* 0x0000000200037305 */ /* 0x000e24000021f000 */
[----:B0-----:R0:W-:Y:S02]  /*6020*/  STG.E desc[UR36][R16.64], R3 ;  /* 0x0000000310007986 */ /* 0x0011e4000c101924 */
.L_x_31347:
[----:B------:R-:W-:-:S07]  /*6030*/  VIADD R19, R19, 0x80 ;  /* 0x0000008013137836 */ /* 0x000fce0000000000 */
.L_x_31312:
[----:B------:R-:W-:Y:S05]  /*6040*/  BSYNC B7 ;  /* 0x0000000000077941 */ /* 0x000fea0003800000 */
.L_x_31311:
        /* <DEDUP_REMOVED lines=307> */
.L_x_31378:
        /* <DEDUP_REMOVED lines=22> */
.L_x_31383:
[----:B------:R-:W2:Y:S02]  /*74e0*/  LDG.E.U8 R0, desc[UR36][R2.64] ;  /* 0x0000002402007981 */ /* 0x000ea4000c1e1100 */
[----:B--2---:R-:W-:Y:S01]  /*74f0*/  I2FP.F32.U32 R0, R0 ;  /* 0x0000000000007245 */ /* 0x004fe20000201000 */
[----:B------:R-:W-:Y:S06]  /*7500*/  BRA `(.L_x_31385) ;  /* 0x0000000c002c7947 */ /* 0x000fec0003800000 */
.L_x_31382:
        /* <DEDUP_REMOVED lines=9> */
.L_x_31387:
[----:B------:R-:W2:Y:S02]  /*75a0*/  LDG.E R0, desc[UR36][R2.64] ;  /* 0x0000002402007981 */ /* 0x000ea4000c1e1900 */
[----:B--2---:R-:W-:Y:S01]  /*75b0*/  I2FP.F32.S32 R0, R0 ;  /* 0x0000000000007245 */ /* 0x004fe20000201400 */
[----:B------:R-:W-:Y:S06]  /*75c0*/  BRA `(.L_x_31385) ;  /* 0x0000000800fc7947 */ /* 0x000fec0003800000 */
.L_x_31386:
[----:B------:R-:W2:Y:S02]  /*75d0*/  LDG.E.U16 R0, desc[UR36][R2.64] ;  /* 0x0000002402007981 */ /* 0x000ea4000c1e1500 */
[----:B--2---:R-:W0:Y:S01]  /*75e0*/  I2F.S16 R0, R0 ;  /* 0x0000000000007306 */ /* 0x004e220000101400 */
[----:B------:R-:W-:Y:S05]  /*75f0*/  BRA `(.L_x_31385) ;  /* 0x0000000800f07947 */ /* 0x000fea0003800000 */
.L_x_31381:
        /* <DEDUP_REMOVED lines=8> */
.L_x_31389:
[----:B------:R-:W2:Y:S02]  /*7680*/  LDG.E.U16 R0, desc[UR36][R2.64] ;  /* 0x0000002402007981 */ /* 0x000ea4000c1e1500 */
[----:B--2---:R-:W-:Y:S01]  /*7690*/  HADD2.F32 R0, -RZ, R0.H0_H0 ;  /* 0x20000000ff007230 */ /* 0x004fe20000004100 */
[----:B------:R-:W-:Y:S06]  /*76a0*/  BRA `(.L_x_31385) ;  /* 0x0000000800c47947 */ /* 0x000fec0003800000 */
.L_x_31388:
        /* <DEDUP_REMOVED lines=8> */
.L_x_31391:
[----:B------:R-:W2:Y:S02]  /*7730*/  LDG.E.U16 R0, desc[UR36][R2.64] ;  /* 0x0000002402007981 */ /* 0x000ea4000c1e1500 */
[----:B--2---:R-:W-:Y:S01]  /*7740*/  HADD2.F32 R0, -RZ, R0.H0_H0 ;  /* 0x20000000ff007230 */ /* 0x004fe20000004100 */
[----:B------:R-:W-:Y:S06]  /*7750*/  BRA `(.L_x_31385) ;  /* 0x0000000800987947 */ /* 0x000fec0003800000 */
.L_x_31390:
[----:B------:R-:W2:Y:S01]  /*7760*/  LDG.E.64 R2, desc[UR36][R2.64] ;  /* 0x0000002402027981 */ /* 0x000ea2000c1e1b00 */
[----:B------:R-:W-:Y:S01]  /*7770*/  UMOV UR4, 0xf0000000 ;  /* 0xf000000000047882 */ /* 0x000fe20000000000 */
[----:B------:R-:W-:Y:S01]  /*7780*/  UMOV UR5, 0x380fffff ;  /* 0x380fffff00057882 */ /* 0x000fe20000000000 */
[----:B--2---:R-:W0:Y:S01]  /*7790*/  F2F.F32.F64 R0, R2 ;  /* 0x0000000200007310 */ /* 0x004e220000301000 */
[----:B------:R-:W-:-:S14]  /*77a0*/  DSETP.GEU.AND P0, PT, |R2|, UR4, PT ;  /* 0x0000000402007e2a */ /* 0x000fdc000bf0e200 */
[----:B0-----:R-:W-:Y:S01]  /*77b0*/  @!P0 FMUL R0, R0, 1.175494350822287508e-38 ;  /* 0x0080000000008820 */ /* 0x001fe20000400000 */
[----:B------:R-:W-:Y:S06]  /*77c0*/  BRA `(.L_x_31385) ;  /* 0x00000008007c7947 */ /* 0x000fec0003800000 */
.L_x_31380:
        /* <DEDUP_REMOVED lines=12> */
.L_x_31394:
[----:B------:R-:W2:Y:S01]  /*7890*/  LDG.E.64 R2, desc[UR36][R2.64] ;  /* 0x0000002402027981 */ /* 0x000ea2000c1e1b00 */
[----:B------:R-:W-:Y:S01]  /*78a0*/  UMOV UR4, 0xf0000000 ;  /* 0xf000000000047882 */ /* 0x000fe20000000000 */
[----:B------:R-:W-:Y:S01]  /*78b0*/  UMOV UR5, 0x380fffff ;  /* 0x380fffff00057882 */ /* 0x000fe20000000000 */
[----:B--2---:R-:W0:Y:S01]  /*78c0*/  F2F.F32.F64 R0, R2 ;  /* 0x0000000200007310 */ /* 0x004e220000301000 */
[----:B------:R-:W-:-:S14]  /*78d0*/  DSETP.GEU.AND P0, PT, |R2|, UR4, PT ;  /* 0x0000000402007e2a */ /* 0x000fdc000bf0e200 */
[----:B0-----:R-:W-:Y:S01]  /*78e0*/  @!P0 FMUL R0, R0, 1.175494350822287508e-38 ;  /* 0x0080000000008820 */ /* 0x001fe20000400000 */
[----:B------:R-:W-:Y:S06]  /*78f0*/  BRA `(.L_x_31385) ;  /* 0x0000000800307947 */ /* 0x000fec0003800000 */
.L_x_31393:
        /* <DEDUP_REMOVED lines=26> */
.L_x_31396:
        /* <DEDUP_REMOVED lines=13> */
.L_x_31395:
[----:B------:R-:W2:Y:S02]  /*7b70*/  LDG.E.U16 R0, desc[UR36][R2.64] ;  /* 0x0000002402007981 */ /* 0x000ea4000c1e1500 */
[----:B--2---:R-:W-:Y:S01]  /*7b80*/  IMAD.U32 R0, R0, 0x10000, RZ ;  /* 0x0001000000007824 */ /* 0x004fe200078e00ff */
[----:B------:R-:W-:Y:S06]  /*7b90*/  BRA `(.L_x_31385) ;  /* 0x0000000400887947 */ /* 0x000fec0003800000 */
.L_x_31392:
        /* <DEDUP_REMOVED lines=11> */
.L_x_31399:
        /* <DEDUP_REMOVED lines=20> */
.L_x_31401:
[----:B------:R-:W-:Y:S05]  /*7d90*/  BSYNC B0 ;  /* 0x0000000000007941 */ /* 0x000fea0003800000 */
.L_x_31400:
[----:B------:R-:W-:Y:S01]  /*7da0*/  LEA R3, R0, 0x3b800000, 0x17 ;  /* 0x3b80000000037811 */ /* 0x000fe200078eb8ff */
[----:B------:R-:W-:-:S05]  /*7db0*/  IMAD.SHL.U32 R0, R2, 0x100000, RZ ;  /* 0x0010000002007824 */ /* 0x000fca00078e00ff */
[----:B------:R-:W-:Y:S01]  /*7dc0*/  LOP3.LUT R0, R3, R0, R4, 0xfe, !PT ;  /* 0x0000000003007212 */ /* 0x000fe200078efe04 */
[----:B------:R-:W-:Y:S06]  /*7dd0*/  BRA `(.L_x_31385) ;  /* 0x0000000000f87947 */ /* 0x000fec0003800000 */
.L_x_31398:
        /* <DEDUP_REMOVED lines=20> */
.L_x_31403:
[----:B------:R-:W-:Y:S05]  /*7f20*/  BSYNC B0 ;  /* 0x0000000000007941 */ /* 0x000fea0003800000 */
.L_x_31402:
[----:B------:R-:W-:Y:S01]  /*7f30*/  LEA R3, R0, 0x37800000, 0x17 ;  /* 0x3780000000037811 */ /* 0x000fe200078eb8ff */
[----:B------:R-:W-:-:S05]  /*7f40*/  IMAD.SHL.U32 R0, R2, 0x200000, RZ ;  /* 0x0020000002007824 */ /* 0x000fca00078e00ff */
[----:B------:R-:W-:Y:S01]  /*7f50*/  LOP3.LUT R0, R3, R0, R4, 0xfe, !PT ;  /* 0x0000000003007212 */ /* 0x000fe200078efe04 */
[----:B------:R-:W-:Y:S06]  /*7f60*/  BRA `(.L_x_31385) ;  /* 0x0000000000947947 */ /* 0x000fec0003800000 */
.L_x_31397:
        /* <DEDUP_REMOVED lines=14> */
.L_x_31384:
        /* <DEDUP_REMOVED lines=16> */
.L_x_31406:
[----:B------:R-:W-:Y:S01]  /*8150*/  IMAD.MOV.U32 R0, RZ, RZ, RZ ;  /* 0x000000ffff007224 */ /* 0x000fe200078e00ff */
[----:B------:R-:W-:Y:S06]  /*8160*/  BRA `(.L_x_31385) ;  /* 0x0000000000147947 */ /* 0x000fec0003800000 */
.L_x_31405:
[----:B------:R-:W2:Y:S02]  /*8170*/  LDG.E.64 R2, desc[UR36][R2.64] ;  /* 0x0000002402027981 */ /* 0x000ea4000c1e1b00 */
[----:B--2---:R0:W1:Y:S01]  /*8180*/  I2F.U64 R0, R2 ;  /* 0x0000000200007312 */ /* 0x0040620000301000 */
[----:B------:R-:W-:Y:S05]  /*8190*/  BRA `(.L_x_31385) ;  /* 0x0000000000087947 */ /* 0x000fea0003800000 */
.L_x_31404:
[----:B------:R-:W2:Y:S02]  /*81a0*/  LDG.E R0, desc[UR36][R2.64] ;  /* 0x0000002402007981 */ /* 0x000ea4000c1e1900 */
[----:B--2---:R-:W-:-:S07]  /*81b0*/  I2FP.F32.U32 R0, R0 ;  /* 0x0000000000007245 */ /* 0x004fce0000201000 */
.L_x_31385:
[----:B------:R-:W-:Y:S05]  /*81c0*/  BSYNC B6 ;  /* 0x0000000000067941 */ /* 0x000fea0003800000 */
.L_x_31379:
[----:B01--4-:R-:W0:Y:S01]  /*81d0*/  LDC.U8 R3, c[0x0][0x421] ;  /* 0x00010840ff037b82 */ /* 0x013e220000000000 */
[----:B--23-5:R-:W-:-:S06]  /*81e0*/  FMUL.FTZ R2, R0, 1.4426950216293334961 ;  /* 0x3fb8aa3b00027820 */ /* 0x02cfcc0000410000 */
        /* <DEDUP_REMOVED lines=15> */
.L_x_31410:
[----:B------:R-:W0:Y:S02]  /*82e0*/  F2I.S64.TRUNC R2, R2 ;  /* 0x0000000200027311 */ /* 0x000e24000020d900 */
[----:B0-----:R-:W-:-:S05]  /*82f0*/  IMAD.MOV.U32 R5, RZ, RZ, R2 ;  /* 0x000000ffff057224 */ /* 0x001fca00078e0002 */
[----:B------:R0:W-:Y:S01]  /*8300*/  STG.E.U8 desc[UR36][R16.64], R5 ;  /* 0x0000000510007986 */ /* 0x0001e2000c101124 */
[----:B------:R-:W-:Y:S05]  /*8310*/  BRA `(.L_x_31412) ;  /* 0x0000000c00407947 */ /* 0x000fea0003800000 */
.L_x_31409:
        /* <DEDUP_REMOVED lines=9> */
.L_x_31414:
[----:B------:R-:W0:Y:S02]  /*83b0*/  F2I.FTZ.TRUNC.NTZ R3, R2 ;  /* 0x0000000200037305 */ /* 0x000e24000021f100 */
[----:B0-----:R0:W-:Y:S01]  /*83c0*/  STG.E desc[UR36][R16.64], R3 ;  /* 0x0000000310007986 */ /* 0x0011e2000c101924 */
[----:B------:R-:W-:Y:S05]  /*83d0*/  BRA `(.L_x_31412) ;  /* 0x0000000c00107947 */ /* 0x000fea0003800000 */
.L_x_31413:
[----:B------:R-:W0:Y:S02]  /*83e0*/  F2I.FTZ.TRUNC.NTZ R3, R2 ;  /* 0x0000000200037305 */ /* 0x000e24000021f100 */
[----:B0-----:R0:W-:Y:S01]  /*83f0*/  STG.E.U16 desc[UR36][R16.64], R3 ;  /* 0x0000000310007986 */ /* 0x0011e2000c101524 */
[----:B------:R-:W-:Y:S05]  /*8400*/  BRA `(.L_x_31412) ;  /* 0x0000000c00047947 */ /* 0x000fea0003800000 */
.L_x_31408:
        /* <DEDUP_REMOVED lines=8> */
.L_x_31416:
[----:B------:R-:W-:-:S05]  /*8490*/  F2FP.F16.F32.PACK_AB R2, RZ, R2 ;  /* 0x00000002ff02723e */ /* 0x000fca00000000ff */
[----:B------:R0:W-:Y:S01]  /*84a0*/  STG.E.U16 desc[UR36][R16.64], R2 ;  /* 0x0000000210007986 */ /* 0x0001e2000c101524 */
[----:B------:R-:W-:Y:S05]  /*84b0*/  BRA `(.L_x_31412) ;  /* 0x0000000800d87947 */ /* 0x000fea0003800000 */
.L_x_31415:
        /* <DEDUP_REMOVED lines=9> */
.L_x_31418:
[----:B------:R-:W-:-:S04]  /*8550*/  F2FP.F16.F32.PACK_AB R3, RZ, R2 ;  /* 0x00000002ff03723e */ /* 0x000fc800000000ff */
[----:B------:R-:W-:-:S05]  /*8560*/  PRMT R3, R3, 0x5410, RZ ;  /* 0x0000541003037816 */ /* 0x000fca00000000ff */
[----:B------:R0:W-:Y:S01]  /*8570*/  STG.E desc[UR36][R16.64], R3 ;  /* 0x0000000310007986 */ /* 0x0001e2000c101924 */
[----:B------:R-:W-:Y:S05]  /*8580*/  BRA `(.L_x_31412) ;  /* 0x0000000800a47947 */ /* 0x000fea0003800000 */
.L_x_31417:
[----:B------:R-:W-:-:S06]  /*8590*/  FMUL.FTZ R2, R2, 1 ;  /* 0x3f80000002027820 */ /* 0x000fcc0000410000 */
[----:B------:R-:W0:Y:S02]  /*85a0*/  F2F.F64.F32 R2, R2 ;  /* 0x0000000200027310 */ /* 0x000e240000201800 */
[----:B0-----:R0:W-:Y:S01]  /*85b0*/  STG.E.64 desc[UR36][R16.64], R2 ;  /* 0x0000000210007986 */ /* 0x0011e2000c101b24 */
[----:B------:R-:W-:Y:S05]  /*85c0*/  BRA `(.L_x_31412) ;  /* 0x0000000800947947 */ /* 0x000fea0003800000 */
.L_x_31407:
        /* <DEDUP_REMOVED lines=12> */
.L_x_31421:
[----:B------:R-:W-:Y:S01]  /*8690*/  FMUL.FTZ R4, R2, 1 ;  /* 0x3f80000002047820 */ /* 0x000fe20000410000 */
[----:B------:R-:W-:-:S05]  /*86a0*/  CS2R R6, SRZ ;  /* 0x0000000000067805 */ /* 0x000fca000001ff00 */
[----:B------:R-:W0:Y:S02]  /*86b0*/  F2F.F64.F32 R4, R4 ;  /* 0x0000000400047310 */ /* 0x000e240000201800 */
[----:B0-----:R0:W-:Y:S01]  /*86c0*/  STG.E.128 desc[UR36][R16.64], R4 ;  /* 0x0000000410007986 */ /* 0x0011e2000c101d24 */
[----:B------:R-:W-:Y:S05]  /*86d0*/  BRA `(.L_x_31412) ;  /* 0x0000000800507947 */ /* 0x000fea0003800000 */
.L_x_31420:
        /* <DEDUP_REMOVED lines=20> */
.L_x_31425:
[----:B------:R-:W-:Y:S05]  /*8820*/  BSYNC B0 ;  /* 0x0000000000007941 */ /* 0x000fea0003800000 */
.L_x_31424:
[----:B------:R-:W-:-:S05]  /*8830*/  LOP3.LUT R5, R0, R5, RZ, 0xfc, !PT ;  /* 0x0000000500057212 */ /* 0x000fca00078efcff */
[----:B------:R0:W-:Y:S01]  /*8840*/  STG.E.U8 desc[UR36][R16.64], R5 ;  /* 0x0000000510007986 */ /* 0x0001e2000c101124 */
[----:B------:R-:W-:Y:S05]  /*8850*/  BRA `(.L_x_31412) ;  /* 0x0000000400f07947 */ /* 0x000fea0003800000 */
.L_x_31423:
        /* <DEDUP_REMOVED lines=12> */
.L_x_31427:
[----:B------:R-:W-:Y:S01]  /*8920*/  IMAD.MOV.U32 R0, RZ, RZ, 0x7f ;  /* 0x0000007fff007424 */ /* 0x000fe200078e00ff */
[----:B------:R-:W-:-:S04]  /*8930*/  ISETP.GT.U32.AND P0, PT, R4, 0x7f800000, PT ;  /* 0x7f8000000400780c */ /* 0x000fc80003f04070 */
[----:B------:R-:W-:-:S09]  /*8940*/  SEL R0, R0, 0x7c, P0 ;  /* 0x0000007c00007807 */ /* 0x000fd20000000000 */
.L_x_31428:
[----:B------:R-:W-:Y:S05]  /*8950*/  BSYNC B0 ;  /* 0x0000000000007941 */ /* 0x000fea0003800000 */
.L_x_31426:
[----:B------:R-:W-:-:S04]  /*8960*/  LOP3.LUT R2, R2, 0x80000000, RZ, 0xc0, !PT ;  /* 0x8000000002027812 */ /* 0x000fc800078ec0ff */
[----:B------:R-:W-:-:S04]  /*8970*/  SHF.R.U32.HI R3, RZ, 0x18, R2 ;  /* 0x00000018ff037819 */ /* 0x000fc80000011602 */
[----:B------:R-:W-:-:S05]  /*8980*/  LOP3.LUT R3, R0, R3, RZ, 0xfc, !PT ;  /* 0x0000000300037212 */ /* 0x000fca00078efcff */
[----:B------:R0:W-:Y:S01]  /*8990*/  STG.E.U8 desc[UR36][R16.64], R3 ;  /* 0x0000000310007986 */ /* 0x0001e2000c101124 */
[----:B------:R-:W-:Y:S05]  /*89a0*/  BRA `(.L_x_31412) ;  /* 0x00000004009c7947 */ /* 0x000fea0003800000 */
.L_x_31422:
[----:B------:R-:W-:-:S05]  /*89b0*/  F2FP.BF16.F32.PACK_AB R2, RZ, R2 ;  /* 0x00000002ff02723e */ /* 0x000fca00000010ff */
[----:B------:R0:W-:Y:S01]  /*89c0*/  STG.E.U16 desc[UR36][R16.64], R2 ;  /* 0x0000000210007986 */ /* 0x0001e2000c101524 */
[----:B------:R-:W-:Y:S05]  /*89d0*/  BRA `(.L_x_31412) ;  /* 0x0000000400907947 */ /* 0x000fea0003800000 */
.L_x_31419:
        /* <DEDUP_REMOVED lines=11> */
.L_x_31431:
        /* <DEDUP_REMOVED lines=16> */
.L_x_31434:
[----:B------:R-:W-:-:S04]  /*8b90*/  LOP3.LUT R2, R2, 0x80000000, RZ, 0xc0, !PT ;  /* 0x8000000002027812 */ /* 0x000fc800078ec0ff */
[----:B------:R-:W-:-:S04]  /*8ba0*/  SHF.R.U32.HI R3, RZ, 0x18, R2 ;  /* 0x00000018ff037819 */ /* 0x000fc80000011602 */
[----:B------:R-:W-:-:S04]  /*8bb0*/  LOP3.LUT R0, R0, R3, RZ, 0xfc, !PT ;  /* 0x0000000300007212 */ /* 0x000fc800078efcff */
[----:B------:R-:W-:-:S07]  /*8bc0*/  PRMT R8, R0, 0x7610, R8 ;  /* 0x0000761000087816 */ /* 0x000fce0000000008 */
.L_x_31433:
[----:B------:R-:W-:Y:S05]  /*8bd0*/  BSYNC B0 ;  /* 0x0000000000007941 */ /* 0x000fea0003800000 */
.L_x_31432:
[----:B------:R3:W-:Y:S01]  /*8be0*/  STG.E.U8 desc[UR36][R16.64], R8 ;  /* 0x0000000810007986 */ /* 0x0007e2000c101124 */
[----:B------:R-:W-:Y:S05]  /*8bf0*/  BRA `(.L_x_31412) ;  /* 0x0000000400087947 */ /* 0x000fea0003800000 */
.L_x_31430:
        /* <DEDUP_REMOVED lines=16> */
.L_x_31437:
[----:B------:R-:W-:-:S04]  /*8d00*/  LOP3.LUT R2, R2, 0x80000000, RZ, 0xc0, !PT ;  /* 0x8000000002027812 */ /* 0x000fc800078ec0ff */
[----:B------:R-:W-:-:S04]  /*8d10*/  SHF.R.U32.HI R3, RZ, 0x18, R2 ;  /* 0x00000018ff037819 */ /* 0x000fc80000011602 */
[----:B------:R-:W-:-:S04]  /*8d20*/  LOP3.LUT R0, R0, R3, RZ, 0xfc, !PT ;  /* 0x0000000300007212 */ /* 0x000fc800078efcff */
[----:B------:R-:W-:-:S07]  /*8d30*/  PRMT R8, R0, 0x7610, R8 ;  /* 0x0000761000087816 */ /* 0x000fce0000000008 */
.L_x_31436:
[----:B------:R-:W-:Y:S05]  /*8d40*/  BSYNC B0 ;  /* 0x0000000000007941 */ /* 0x000fea0003800000 */
.L_x_31435:
[----:B------:R0:W-:Y:S01]  /*8d50*/  STG.E.U8 desc[UR36][R16.64], R8 ;  /* 0x0000000810007986 */ /* 0x0001e2000c101124 */
[----:B------:R-:W-:Y:S05]  /*8d60*/  BRA `(.L_x_31412) ;  /* 0x0000000000ac7947 */ /* 0x000fea0003800000 */
.L_x_31429:
        /* <DEDUP_REMOVED lines=21> */
.L_x_31411:
        /* <DEDUP_REMOVED lines=16> */
.L_x_31440:
[----:B------:R-:W-:Y:S05]  /*8fc0*/  BRA `(.L_x_31412) ;  /* 0x0000000000147947 */ /* 0x000fea0003800000 */
.L_x_31439:
[----:B------:R-:W0:Y:S02]  /*8fd0*/  F2I.U64.TRUNC R2, R2 ;  /* 0x0000000200027311 */ /* 0x000e24000020d800 */
[----:B0-----:R2:W-:Y:S01]  /*8fe0*/  STG.E.64 desc[UR36][R16.64], R2 ;  /* 0x0000000210007986 */ /* 0x0015e2000c101b24 */
[----:B------:R-:W-:Y:S05]  /*8ff0*/  BRA `(.L_x_31412) ;  /* 0x0000000000087947 */ /* 0x000fea0003800000 */
.L_x_31438:
[----:B------:R-:W0:Y:S02]  /*9000*/  F2I.FTZ.U32.TRUNC.NTZ R3, R2 ;  /* 0x0000000200037305 */ /* 0x000e24000021f000 */
[----:B0-----:R0:W-:Y:S02]  /*9010*/  STG.E desc[UR36][R16.64], R3 ;  /* 0x0000000310007986 */ /* 0x0011e4000c101924 */
.L_x_31412:
[----:B------:R-:W-:-:S07]  /*9020*/  VIADD R19, R19, 0x80 ;  /* 0x0000008013137836 */ /* 0x000fce0000000000 */
.L_x_31377:
[----:B------:R-:W-:Y:S05]  /*9030*/  BSYNC B7 ;  /* 0x0000000000077941 */ /* 0x000fea0003800000 */
.L_x_31376:
        /* <DEDUP_REMOVED lines=306> */
.L_x_31441:
        /* <DEDUP_REMOVED lines=22> */
.L_x_31446:
[----:B------:R-:W2:Y:S02]  /*a4c0*/  LDG.E.U8 R0, desc[UR36][R2.64] ;  /* 0x0000002402007981 */ /* 0x000ea4000c1e1100 */
[----:B--2---:R-:W-:Y:S01]  /*a4d0*/  I2FP.F32.U32 R0, R0 ;  /* 0x0000000000007245 */ /* 0x004fe20000201000 */
[----:B------:R-:W-:Y:S06]  /*a4e0*/  BRA `(.L_x_31448) ;  /* 0x0000000c002c7947 */ /* 0x000fec0003800000 */
.L_x_31445:
        /* <DEDUP_REMOVED lines=9> */
.L_x_31450:
[----:B------:R-:W2:Y:S02]  /*a580*/  LDG.E R0, desc[UR36][R2.64] ;  /* 0x0000002402007981 */ /* 0x000ea4000c1e1900 */
[----:B--2---:R-:W-:Y:S01]  /*a590*/  I2FP.F32.S32 R0, R0 ;  /* 0x0000000000007245 */ /* 0x004fe20000201400 */
[----:B------:R-:W-:Y:S06]  /*a5a0*/  BRA `(.L_x_31448) ;  /* 0x0000000800fc7947 */ /* 0x000fec0003800000 */
.L_x_31449:
[----:B------:R-:W2:Y:S02]  /*a5b0*/  LDG.E.U16 R0, desc[UR36][R2.64] ;  /* 0x0000002402007981 */ /* 0x000ea4000c1e1500 */
[----:B--2---:R-:W0:Y:S01]  /*a5c0*/  I2F.S16 R0, R0 ;  /* 0x0000000000007306 */ /* 0x004e220000101400 */
[----:B------:R-:W-:Y:S05]  /*a5d0*/  BRA `(.L_x_31448) ;  /* 0x0000000800f07947 */ /* 0x000fea0003800000 */
.L_x_31444:
        /* <DEDUP_REMOVED lines=8> */
.L_x_31452:
[----:B------:R-:W2:Y:S02]  /*a660*/  LDG.E.U16 R0, desc[UR36][R2.64] ;  /* 0x0000002402007981 */ /* 0x000ea4000c1e1500 */
[----:B--2---:R-:W-:Y:S01]  /*a670*/  HADD2.F32 R0, -RZ, R0.H0_H0 ;  /* 0x20000000ff007230 */ /* 0x004fe20000004100 */
[----:B------:R-:W-:Y:S06]  /*a680*/  BRA `(.L_x_31448) ;  /* 0x0000000800c47947 */ /* 0x000fec0003800000 */
.L_x_31451:
        /* <DEDUP_REMOVED lines=8> */
.L_x_31454:
[----:B------:R-:W2:Y:S02]  /*a710*/  LDG.E.U16 R0, desc[UR36][R2.64] ;  /* 0x0000002402007981 */ /* 0x000ea4000c1e1500 */
[----:B--2---:R-:W-:Y:S01]  /*a720*/  HADD2.F32 R0, -RZ, R0.H0_H0 ;  /* 0x20000000ff007230 */ /* 0x004fe20000004100 */
[----:B------:R-:W-:Y:S06]  /*a730*/  BRA `(.L_x_31448) ;  /* 0x0000000800987947 */ /* 0x000fec0003800000 */
.L_x_31453:
[----:B------:R-:W2:Y:S01]  /*a740*/  LDG.E.64 R2, desc[UR36][R2.64] ;  /* 0x0000002402027981 */ /* 0x000ea2000c1e1b00 */
[----:B------:R-:W-:Y:S01]  /*a750*/  UMOV UR4, 0xf0000000 ;  /* 0xf000000000047882 */ /* 0x000fe20000000000 */
[----:B------:R-:W-:Y:S01]  /*a760*/  UMOV UR5, 0x380fffff ;  /* 0x380fffff00057882 */ /* 0x000fe20000000000 */
[----:B--2---:R-:W0:Y:S01]  /*a770*/  F2F.F32.F64 R0, R2 ;  /* 0x0000000200007310 */ /* 0x004e220000301000 */
[----:B------:R-:W-:-:S14]  /*a780*/  DSETP.GEU.AND P0, PT, |R2|, UR4, PT ;  /* 0x0000000402007e2a */ /* 0x000fdc000bf0e200 */
[----:B0-----:R-:W-:Y:S01]  /*a790*/  @!P0 FMUL R0, R0, 1.175494350822287508e-38 ;  /* 0x0080000000008820 */ /* 0x001fe20000400000 */
[----:B------:R-:W-:Y:S06]  /*a7a0*/  BRA `(.L_x_31448) ;  /* 0x00000008007c7947 */ /* 0x000fec0003800000 */
.L_x_31443:
        /* <DEDUP_REMOVED lines=12> */
.L_x_31457:
[----:B------:R-:W2:Y:S01]  /*a870*/  LDG.E.64 R2, desc[UR36][R2.64] ;  /* 0x0000002402027981 */ /* 0x000ea2000c1e1b00 */
[----:B------:R-:W-:Y:S01]  /*a880*/  UMOV UR4, 0xf0000000 ;  /* 0xf000000000047882 */ /* 0x000fe20000000000 */
[----:B------:R-:W-:Y:S01]  /*a890*/  UMOV UR5, 0x380fffff ;  /* 0x380fffff00057882 */ /* 0x000fe20000000000 */
[----:B--2---:R-:W0:Y:S01]  /*a8a0*/  F2F.F32.F64 R0, R2 ;  /* 0x0000000200007310 */ /* 0x004e220000301000 */
[----:B------:R-:W-:-:S14]  /*a8b0*/  DSETP.GEU.AND P0, PT, |R2|, UR4, PT ;  /* 0x0000000402007e2a */ /* 0x000fdc000bf0e200 */
[----:B0-----:R-:W-:Y:S01]  /*a8c0*/  @!P0 FMUL R0, R0, 1.175494350822287508e-38 ;  /* 0x0080000000008820 */ /* 0x001fe20000400000 */
[----:B------:R-:W-:Y:S06]  /*a8d0*/  BRA `(.L_x_31448) ;  /* 0x0000000800307947 */ /* 0x000fec0003800000 */
.L_x_31456:
        /* <DEDUP_REMOVED lines=26> */
.L_x_31459:
        /* <DEDUP_REMOVED lines=13> */
.L_x_31458:
[----:B------:R-:W2:Y:S02]  /*ab50*/  LDG.E.U16 R0, desc[UR36][R2.64] ;  /* 0x0000002402007981 */ /* 0x000ea4000c1e1500 */
[----:B--2---:R-:W-:Y:S01]  /*ab60*/  IMAD.U32 R0, R0, 0x10000, RZ ;  /* 0x0001000000007824 */ /* 0x004fe200078e00ff */
[----:B------:R-:W-:Y:S06]  /*ab70*/  BRA `(.L_x_31448) ;  /* 0x0000000400887947 */ /* 0x000fec0003800000 */
.L_x_31455:
        /* <DEDUP_REMOVED lines=11> */
.L_x_31462:
        /* <DEDUP_REMOVED lines=20> */
.L_x_31464:
[----:B------:R-:W-:Y:S05]  /*ad70*/  BSYNC B0 ;  /* 0x0000000000007941 */ /* 0x000fea0003800000 */
.L_x_31463:
[----:B------:R-:W-:Y:S01]  /*ad80*/  LEA R3, R0, 0x3b800000, 0x17 ;  /* 0x3b80000000037811 */ /* 0x000fe200078eb8ff */
[----:B------:R-:W-:-:S05]  /*ad90*/  IMAD.SHL.U32 R0, R2, 0x100000, RZ ;  /* 0x0010000002007824 */ /* 0x000fca00078e00ff */
[----:B------:R-:W-:Y:S01]  /*ada0*/  LOP3.LUT R0, R3, R0, R4, 0xfe, !PT ;  /* 0x0000000003007212 */ /* 0x000fe200078efe04 */
[----:B------:R-:W-:Y:S06]  /*adb0*/  BRA `(.L_x_31448) ;  /* 0x0000000000f87947 */ /* 0x000fec0003800000 */
.L_x_31461:
        /* <DEDUP_REMOVED lines=20> */
.L_x_31466:
[----:B------:R-:W-:Y:S05]  /*af00*/  BSYNC B0 ;  /* 0x0000000000007941 */ /* 0x000fea0003800000 */
.L_x_31465:
[----:B------:R-:W-:Y:S01]  /*af10*/  LEA R3, R0, 0x37800000, 0x17 ;  /* 0x3780000000037811 */ /* 0x000fe200078eb8ff */
[----:B------:R-:W-:-:S05]  /*af20*/  IMAD.SHL.U32 R0, R2, 0x200000, RZ ;  /* 0x0020000002007824 */ /* 0x000fca00078e00ff */
[----:B------:R-:W-:Y:S01]  /*af30*/  LOP3.LUT R0, R3, R0, R4, 0xfe, !PT ;  /* 0x0000000003007212 */ /* 0x000fe200078efe04 */
[----:B------:R-:W-:Y:S06]  /*af40*/  BRA `(.L_x_31448) ;  /* 0x0000000000947947 */ /* 0x000fec0003800000 */
.L_x_31460:
        /* <DEDUP_REMOVED lines=14> */
.L_x_31447:
        /* <DEDUP_REMOVED lines=16> */
.L_x_31469:
[----:B------:R-:W-:Y:S01]  /*b130*/  IMAD.MOV.U32 R0, RZ, RZ, RZ ;  /* 0x000000ffff007224 */ /* 0x000fe200078e00ff */
[----:B------:R-:W-:Y:S06]  /*b140*/  BRA `(.L_x_31448) ;  /* 0x0000000000147947 */ /* 0x000fec0003800000 */
.L_x_31468:
[----:B------:R-:W2:Y:S02]  /*b150*/  LDG.E.64 R2, desc[UR36][R2.64] ;  /* 0x0000002402027981 */ /* 0x000ea4000c1e1b00 */
[----:B--2---:R0:W1:Y:S01]  /*b160*/  I2F.U64 R0, R2 ;  /* 0x0000000200007312 */ /* 0x0040620000301000 */
[----:B------:R-:W-:Y:S05]  /*b170*/  BRA `(.L_x_31448) ;  /* 0x0000000000087947 */ /* 0x000fea0003800000 */
.L_x_31467:
[----:B------:R-:W2:Y:S02]  /*b180*/  LDG.E R0, desc[UR36][R2.64] ;  /* 0x0000002402007981 */ /* 0x000ea4000c1e1900 */
[----:B--2---:R-:W-:-:S07]  /*b190*/  I2FP.F32.U32 R0, R0 ;  /* 0x0000000000007245 */ /* 0x004fce0000201000 */
.L_x_31448:
[----:B------:R-:W-:Y:S05]  /*b1a0*/  BSYNC B6 ;  /* 0x0000000000067941 */ /* 0x000fea0003800000 */
.L_x_31442:
[----:B01-3--:R-:W0:Y:S01]  /*b1b0*/  LDC.U8 R3, c[0x0][0x421] ;  /* 0x00010840ff037b82 */ /* 0x00be220000000000 */
        /* <DEDUP_REMOVED lines=16> */
.L_x_31473:
[----:B------:R-:W0:Y:S02]  /*b2c0*/  F2I.S64.TRUNC R2, R2 ;  /* 0x0000000200027311 */ /* 0x000e24000020d900 */
[----:B0-----:R-:W-:-:S05]  /*b2d0*/  IMAD.MOV.U32 R5, RZ, RZ, R2 ;  /* 0x000000ffff057224 */ /* 0x001fca00078e0002 */
[----:B------:R-:W-:Y:S01]  /*b2e0*/  STG.E.U8 desc[UR36][R16.64], R5 ;  /* 0x0000000510007986 */ /* 0x000fe2000c101124 */
[----:B------:R-:W-:Y:S05]  /*b2f0*/  EXIT ;  /* 0x000000000000794d */ /* 0x000fea0003800000 */
.L_x_31472:
        /* <DEDUP_REMOVED lines=9> */
.L_x_31476:
[----:B------:R-:W0:Y:S02]  /*b390*/  F2I.FTZ.TRUNC.NTZ R3, R2 ;  /* 0x0000000200037305 */ /* 0x000e24000021f100 */
[----:B0-----:R-:W-:Y:S01]  /*b3a0*/  STG.E desc[UR36][R16.64], R3 ;  /* 0x0000000310007986 */ /* 0x001fe2000c101924 */
[----:B------:R-:W-:Y:S05]  /*b3b0*/  EXIT ;  /* 0x000000000000794d */ /* 0x000fea0003800000 */
.L_x_31475:
[----:B------:R-:W0:Y:S02]  /*b3c0*/  F2I.FTZ.TRUNC.NTZ R3, R2 ;  /* 0x0000000200037305 */ /* 0x000e24000021f100 */
[----:B0-----:R-:W-:Y:S01]  /*b3d0*/  STG.E.U16 desc[UR36][R16.64], R3 ;  /* 0x0000000310007986 */ /* 0x001fe2000c101524 */
[----:B------:R-:W-:Y:S05]  /*b3e0*/  EXIT ;  /* 0x000000000000794d */ /* 0x000fea0003800000 */
.L_x_31471:
        /* <DEDUP_REMOVED lines=8> */
.L_x_31478:
[----:B------:R-:W-:-:S05]  /*b470*/  F2FP.F16.F32.PACK_AB R2, RZ, R2 ;  /* 0x00000002ff02723e */ /* 0x000fca00000000ff */
[----:B------:R-:W-:Y:S01]  /*b480*/  STG.E.U16 desc[UR36][R16.64], R2 ;  /* 0x0000000210007986 */ /* 0x000fe2000c101524 */
[----:B------:R-:W-:Y:S05]  /*b490*/  EXIT ;  /* 0x000000000000794d */ /* 0x000fea0003800000 */
.L_x_31477:
        /* <DEDUP_REMOVED lines=9> */
.L_x_31480:
[----:B------:R-:W-:-:S04]  /*b530*/  F2FP.F16.F32.PACK_AB R3, RZ, R2 ;  /* 0x00000002ff03723e */ /* 0x000fc800000000ff */
[----:B------:R-:W-:-:S05]  /*b540*/  PRMT R3, R3, 0x5410, RZ ;  /* 0x0000541003037816 */ /* 0x000fca00000000ff */
[----:B------:R-:W-:Y:S01]  /*b550*/  STG.E desc[UR36][R16.64], R3 ;  /* 0x0000000310007986 */ /* 0x000fe2000c101924 */
[----:B------:R-:W-:Y:S05]  /*b560*/  EXIT ;  /* 0x000000000000794d */ /* 0x000fea0003800000 */
.L_x_31479:
[----:B------:R-:W-:-:S06]  /*b570*/  FMUL.FTZ R2, R2, 1 ;  /* 0x3f80000002027820 */ /* 0x000fcc0000410000 */
[----:B------:R-:W0:Y:S02]  /*b580*/  F2F.F64.F32 R2, R2 ;  /* 0x0000000200027310 */ /* 0x000e240000201800 */
[----:B0-----:R-:W-:Y:S01]  /*b590*/  STG.E.64 desc[UR36][R16.64], R2 ;  /* 0x0000000210007986 */ /* 0x001fe2000c101b24 */
[----:B------:R-:W-:Y:S05]  /*b5a0*/  EXIT ;  /* 0x000000000000794d */ /* 0x000fea0003800000 */
.L_x_31470:
        /* <DEDUP_REMOVED lines=12> */
.L_x_31483:
[----:B------:R-:W-:Y:S01]  /*b670*/  FMUL.FTZ R4, R2, 1 ;  /* 0x3f80000002047820 */ /* 0x000fe20000410000 */
[----:B------:R-:W-:-:S05]  /*b680*/  CS2R R6, SRZ ;  /* 0x0000000000067805 */ /* 0x000fca000001ff00 */
[----:B------:R-:W0:Y:S02]  /*b690*/  F2F.F64.F32 R4, R4 ;  /* 0x0000000400047310 */ /* 0x000e240000201800 */
[----:B0-----:R-:W-:Y:S01]  /*b6a0*/  STG.E.128 desc[UR36][R16.64], R4 ;  /* 0x0000000410007986 */ /* 0x001fe2000c101d24 */
[----:B------:R-:W-:Y:S05]  /*b6b0*/  EXIT ;  /* 0x000000000000794d */ /* 0x000fea0003800000 */
.L_x_31482:
        /* <DEDUP_REMOVED lines=20> */
.L_x_31487:
[----:B------:R-:W-:Y:S05]  /*b800*/  BSYNC B0 ;  /* 0x0000000000007941 */ /* 0x000fea0003800000 */
.L_x_31486:
[----:B------:R-:W-:-:S05]  /*b810*/  LOP3.LUT R5, R0, R5, RZ, 0xfc, !PT ;  /* 0x0000000500057212 */ /* 0x000fca00078efcff */
[----:B------:R-:W-:Y:S01]  /*b820*/  STG.E.U8 desc[UR36][R16.64], R5 ;  /* 0x0000000510007986 */ /* 0x000fe2000c101124 */
[----:B------:R-:W-:Y:S05]  /*b830*/  EXIT ;  /* 0x000000000000794d */ /* 0x000fea0003800000 */
.L_x_31485:
        /* <DEDUP_REMOVED lines=12> */
.L_x_31489:
[----:B------:R-:W-:Y:S01]  /*b900*/  IMAD.MOV.U32 R0, RZ, RZ, 0x7f ;  /* 0x0000007fff007424 */ /* 0x000fe200078e00ff */
[----:B------:R-:W-:-:S04]  /*b910*/  ISETP.GT.U32.AND P0, PT, R4, 0x7f800000, PT ;  /* 0x7f8000000400780c */ /* 0x000fc80003f04070 */
[----:B------:R-:W-:-:S09]  /*b920*/  SEL R0, R0, 0x7c, P0 ;  /* 0x0000007c00007807 */ /* 0x000fd20000000000 */
.L_x_31490:
[----:B------:R-:W-:Y:S05]  /*b930*/  BSYNC B0 ;  /* 0x0000000000007941 */ /* 0x000fea0003800000 */
.L_x_31488:
[----:B------:R-:W-:-:S04]  /*b940*/  LOP3.LUT R2, R2, 0x80000000, RZ, 0xc0, !PT ;  /* 0x8000000002027812 */ /* 0x000fc800078ec0ff */
[----:B------:R-:W-:-:S04]  /*b950*/  SHF.R.U32.HI R3, RZ, 0x18, R2 ;  /* 0x00000018ff037819 */ /* 0x000fc80000011602 */
[----:B------:R-:W-:-:S05]  /*b960*/  LOP3.LUT R3, R0, R3, RZ, 0xfc, !PT ;  /* 0x0000000300037212 */ /* 0x000fca00078efcff */
[----:B------:R-:W-:Y:S01]  /*b970*/  STG.E.U8 desc[UR36][R16.64], R3 ;  /* 0x0000000310007986 */ /* 0x000fe2000c101124 */
[----:B------:R-:W-:Y:S05]  /*b980*/  EXIT ;  /* 0x000000000000794d */ /* 0x000fea0003800000 */
.L_x_31484:
[----:B------:R-:W-:-:S05]  /*b990*/  F2FP.BF16.F32.PACK_AB R2, RZ, R2 ;  /* 0x00000002ff02723e */ /* 0x000fca00000010ff */
[----:B------:R-:W-:Y:S01]  /*b9a0*/  STG.E.U16 desc[UR36][R16.64], R2 ;  /* 0x0000000210007986 */ /* 0x000fe2000c101524 */
[----:B------:R-:W-:Y:S05]  /*b9b0*/  EXIT ;  /* 0x000000000000794d */ /* 0x000fea0003800000 */
.L_x_31481:
        /* <DEDUP_REMOVED lines=11> */
.L_x_31493:
        /* <DEDUP_REMOVED lines=16> */
.L_x_31496:
[----:B------:R-:W-:-:S04]  /*bb70*/  LOP3.LUT R2, R2, 0x80000000, RZ, 0xc0, !PT ;  /* 0x8000000002027812 */ /* 0x000fc800078ec0ff */
[----:B------:R-:W-:-:S04]  /*bb80*/  SHF.R.U32.HI R3, RZ, 0x18, R2 ;  /* 0x00000018ff037819 */ /* 0x000fc80000011602 */
[----:B------:R-:W-:-:S04]  /*bb90*/  LOP3.LUT R0, R0, R3, RZ, 0xfc, !PT ;  /* 0x0000000300007212 */ /* 0x000fc800078efcff */
[----:B------:R-:W-:-:S07]  /*bba0*/  PRMT R8, R0, 0x7610, R8 ;  /* 0x0000761000087816 */ /* 0x000fce0000000008 */
.L_x_31495:
[----:B------:R-:W-:Y:S05]  /*bbb0*/  BSYNC B0 ;  /* 0x0000000000007941 */ /* 0x000fea0003800000 */
.L_x_31494:
[----:B------:R-:W-:Y:S01]  /*bbc0*/  STG.E.U8 desc[UR36][R16.64], R8 ;  /* 0x0000000810007986 */ /* 0x000fe2000c101124 */
[----:B------:R-:W-:Y:S05]  /*bbd0*/  EXIT ;  /* 0x000000000000794d */ /* 0x000fea0003800000 */
.L_x_31492:
        /* <DEDUP_REMOVED lines=16> */
.L_x_31499:
[----:B------:R-:W-:-:S04]  /*bce0*/  LOP3.LUT R2, R2, 0x80000000, RZ, 0xc0, !PT ;  /* 0x8000000002027812 */ /* 0x000fc800078ec0ff */
[----:B------:R-:W-:-:S04]  /*bcf0*/  SHF.R.U32.HI R3, RZ, 0x18, R2 ;  /* 0x00000018ff037819 */ /* 0x000fc80000011602 */
[----:B------:R-:W-:-:S04]  /*bd00*/  LOP3.LUT R0, R0, R3, RZ, 0xfc, !PT ;  /* 0x0000000300007212 */ /* 0x000fc800078efcff */
[----:B------:R-:W-:-:S07]  /*bd10*/  PRMT R8, R0, 0x7610, R8 ;  /* 0x0000761000087816 */ /* 0x000fce0000000008 */
.L_x_31498:
[----:B------:R-:W-:Y:S05]  /*bd20*/  BSYNC B0 ;  /* 0x0000000000007941 */ /* 0x000fea0003800000 */
.L_x_31497:
[----:B------:R-:W-:Y:S01]  /*bd30*/  STG.E.U8 desc[UR36][R16.64], R8 ;  /* 0x0000000810007986 */ /* 0x000fe2000c101124 */
[----:B------:R-:W-:Y:S05]  /*bd40*/  EXIT ;  /* 0x000000000000794d */ /* 0x000fea0003800000 */
.L_x_31491:
        /* <DEDUP_REMOVED lines=21> */
.L_x_31474:
        /* <DEDUP_REMOVED lines=16> */
.L_x_31502:
[----:B------:R-:W-:Y:S05]  /*bfa0*/  EXIT ;  /* 0x000000000000794d */ /* 0x000fea0003800000 */
.L_x_31501:
[----:B------:R-:W0:Y:S02]  /*bfb0*/  F2I.U64.TRUNC R2, R2 ;  /* 0x0000000200027311 */ /* 0x000e24000020d800 */
[----:B0-----:R-:W-:Y:S01]  /*bfc0*/  STG.E.64 desc[UR36][R16.64], R2 ;  /* 0x0000000210007986 */ /* 0x001fe2000c101b24 */
[----:B------:R-:W-:Y:S05]  /*bfd0*/  EXIT ;  /* 0x000000000000794d */ /* 0x000fea0003800000 */
.L_x_31500:
[----:B------:R-:W0:Y:S02]  /*bfe0*/  F2I.FTZ.U32.TRUNC.NTZ R3, R2 ;  /* 0x0000000200037305 */ /* 0x000e24000021f000 */
[----:B0-----:R-:W-:Y:S01]  /*bff0*/  STG.E desc[UR36][R16.64], R3 ;  /* 0x0000000310007986 */ /* 0x001fe2000c101924 */
[----:B------:R-:W-:Y:S05]  /*c000*/  EXIT ;  /* 0x000000000000794d */ /* 0x000fea0003800000 */
.L_x_31503:
        /* <DEDUP_REMOVED lines=15> */
.L_x_36459:


//--------------------- .text._ZN2at6native27unrolled_elementwise_kernelIZZZNS0_15exp_kernel_cudaERNS_18TensorIteratorBaseEENKUlvE0_clEvENKUlvE0_clEvEUlfE_St5arrayIPcLm2EELi4E23TrivialOffsetCalculatorILi1EjESB_NS0_6memory12LoadWithCastILi1EEENSC_13StoreWithCastILi1EEEEEviT_T0_T2_T3_T4_T5_ --------------------------
	.section	.text._ZN2at6native27unrolled_elementwise_kernelIZZZNS0_15exp_kernel_cudaERNS_18TensorIteratorBaseEENKUlvE0_clEvENKUlvE0_clEvEUlfE_St5arrayIPcLm2EELi4E23TrivialOffsetCalculatorILi1EjESB_NS0_6memory12LoadWithCastILi1EEENSC_13StoreWithCastILi1EEEEEviT_T0_T2_T3_T4_T5_,"ax",@progbits
	.align	128
        .global         _ZN2at6native27unrolled_elementwise_kernelIZZZNS0_15exp_kernel_cudaERNS_18TensorIteratorBaseEENKUlvE0_clEvENKUlvE0_clEvEUlfE_St5arrayIPcLm2EELi4E23TrivialOffsetCalculatorILi1EjESB_NS0_6memory12LoadWithCastILi1EEENSC_13StoreWithCastILi1EEEEEviT_T0_T2_T3_T4_T5_
        .type           _ZN2at6native27unrolled_elementwise_kernelIZZZNS0_15exp_kernel_cudaERNS_18TensorIteratorBaseEENKUlvE0_clEvENKUlvE0_clEvEUlfE_St5arrayIPcLm2EELi4E23TrivialOffsetCalculatorILi1EjESB_NS0_6memory12LoadWithCastILi1EEENSC_13StoreWithCastILi1EEEEEviT_T0_T2_T3_T4_T5_,@function
        .size           _ZN2at6native27unrolled_elementwise_kernelIZZZNS0_15exp_kernel_cudaERNS_18TensorIteratorBaseEENKUlvE0_clEvENKUlvE0_clEvEUlfE_St5arrayIPcLm2EELi4E23TrivialOffsetCalculatorILi1EjESB_NS0_6memory12LoadWithCastILi1EEENSC_13StoreWithCastILi1EEEEEviT_T0_T2_T3_T4_T5_,(.L_x_36460 - _ZN2at6native27unrolled_elementwise_kernelIZZZNS0_15exp_kernel_cudaERNS_18TensorIteratorBaseEENKUlvE0_clEvENKUlvE0_clEvEUlfE_St5arrayIPcLm2EELi4E23TrivialOffsetCalculatorILi1EjESB_NS0_6memory12LoadWithCastILi1EEENSC_13StoreWithCastILi1EEEEEviT_T0_T2_T3_T4_T5_)
        .other          _ZN2at6native27unrolled_elementwise_kernelIZZZNS0_15exp_kernel_cudaERNS_18TensorIteratorBaseEENKUlvE0_clEvENKUlvE0_clEvEUlfE_St5arrayIPcLm2EELi4E23TrivialOffsetCalculatorILi1EjESB_NS0_6memory12LoadWithCastILi1EEENSC_13StoreWithCastILi1EEEEEviT_T0_T2_T3_T4_T5_,@"STO_CUDA_ENTRY STV_DEFAULT"
_ZN2at6native27unrolled_elementwise_kernelIZZZNS0_15exp_kernel_cudaERNS_18TensorIteratorBaseEENKUlvE0_clEvENKUlvE0_clEvEUlfE_St5arrayIPcLm2EELi4E23TrivialOffsetCalculatorILi1EjESB_NS0_6memory12LoadWithCastILi1EEENSC_13StoreWithCastILi1EEEEEviT_T0_T2_T3_T4_T5_:
.text._ZN2at6native27unrolled_elementwise_kernelIZZZNS0_15exp_kernel_cudaERNS_18TensorIteratorBaseEENKUlvE0_clEvENKUlvE0_clEvEUlfE_St5arrayIPcLm2EELi4E23TrivialOffsetCalculatorILi1EjESB_NS0_6memory12LoadWithCastILi1EEENSC_13StoreWithCastILi1EEEEEviT_T0_T2_T3_T4_T5_:
        /* <DEDUP_REMOVED lines=32> */
.L_x_31510:
[----:B------:R-:W2:Y:S02]  /*0200*/  LDG.E.U8 R4, desc[UR36][R4.64] ;  /* 0x0000002404047981 */ /* 0x000ea4000c1e1100 */
[----:B--2---:R-:W-:Y:S01]  /*0210*/  I2FP.F32.U32 R19, R4 ;  /* 0x0000000400137245 */ /* 0x004fe20000201000 */
[----:B------:R-:W-:Y:S06]  /*0220*/  BRA `(.L_x_31512) ;  /* 0x0000000c00307947 */ /* 0x000fec0003800000 */
.L_x_31509:
        /* <DEDUP_REMOVED lines=9> */
.L_x_31514:
[----:B------:R-:W2:Y:S02]  /*02c0*/  LDG.E R4, desc[UR36][R4.64] ;  /* 0x0000002404047981 */ /* 0x000ea4000c1e1900 */
[----:B--2---:R-:W-:Y:S01]  /*02d0*/  I2FP.F32.S32 R19, R4 ;  /* 0x0000000400137245 */ /* 0x004fe20000201400 */
[----:B------:R-:W-:Y:S06]  /*02e0*/  BRA `(.L_x_31512) ;  /* 0x0000000c00007947 */ /* 0x000fec0003800000 */
.L_x_31513:
[----:B------:R-:W2:Y:S02]  /*02f0*/  LDG.E.U16 R4, desc[UR36][R4.64] ;  /* 0x0000002404047981 */ /* 0x000ea4000c1e1500 */
[----:B--2---:R2:W3:Y:S01]  /*0300*/  I2F.S16 R19, R4 ;  /* 0x0000000400137306 */ /* 0x0044e20000101400 */
[----:B------:R-:W-:Y:S05]  /*0310*/  BRA `(.L_x_31512) ;  /* 0x0000000800f47947 */ /* 0x000fea0003800000 */
.L_x_31508:
        /* <DEDUP_REMOVED lines=8> */
.L_x_31516:
[----:B------:R-:W2:Y:S02]  /*03a0*/  LDG.E.U16 R4, desc[UR36][R4.64] ;  /* 0x0000002404047981 */ /* 0x000ea4000c1e1500 */
[----:B--2---:R-:W-:Y:S01]  /*03b0*/  HADD2.F32 R19, -RZ, R4.H0_H0 ;  /* 0x20000004ff137230 */ /* 0x004fe20000004100 */
[----:B------:R-:W-:Y:S06]  /*03c0*/  BRA `(.L_x_31512) ;  /* 0x0000000800c87947 */ /* 0x000fec0003800000 */
.L_x_31515:
        /* <DEDUP_REMOVED lines=8> */
.L_x_31518:
[----:B------:R-:W2:Y:S02]  /*0450*/  LDG.E.U16 R4, desc[UR36][R4.64] ;  /* 0x0000002404047981 */ /* 0x000ea4000c1e1500 */
[----:B--2---:R-:W-:Y:S01]  /*0460*/  HADD2.F32 R19, -RZ, R4.H0_H0 ;  /* 0x20000004ff137230 */ /* 0x004fe20000004100 */
[----:B------:R-:W-:Y:S06]  /*0470*/  BRA `(.L_x_31512) ;  /* 0x00000008009c7947 */ /* 0x000fec0003800000 */
.L_x_31517:
[----:B------:R-:W2:Y:S01]  /*0480*/  LDG.E.64 R4, desc[UR36][R4.64] ;  /* 0x0000002404047981 */ /* 0x000ea2000c1e1b00 */
[----:B------:R-:W-:Y:S01]  /*0490*/  UMOV UR4, 0xf0000000 ;  /* 0xf000000000047882 */ /* 0x000fe20000000000 */
[----:B------:R-:W-:Y:S01]  /*04a0*/  UMOV UR5, 0x380fffff ;  /* 0x380fffff00057882 */ /* 0x000fe20000000000 */
[----:B--2---:R-:W0:Y:S01]  /*04b0*/  F2F.F32.F64 R19, R4 ;  /* 0x0000000400137310 */ /* 0x004e220000301000 */
[----:B------:R-:W-:-:S14]  /*04c0*/  DSETP.GEU.AND P0, PT, |R4|, UR4, PT ;  /* 0x0000000404007e2a */ /* 0x000fdc000bf0e200 */
[----:B0-----:R-:W-:Y:S01]  /*04d0*/  @!P0 FMUL R19, R19, 1.175494350822287508e-38 ;  /* 0x0080000013138820 */ /* 0x001fe20000400000 */
[----:B------:R-:W-:Y:S06]  /*04e0*/  BRA `(.L_x_31512) ;  /* 0x0000000800807947 */ /* 0x000fec0003800000 */
.L_x_31507:
        /* <DEDUP_REMOVED lines=12> */
.L_x_31521:
[----:B------:R-:W2:Y:S01]  /*05b0*/  LDG.E.64 R4, desc[UR36][R4.64] ;  /* 0x0000002404047981 */ /* 0x000ea2000c1e1b00 */
[----:B------:R-:W-:Y:S01]  /*05c0*/  UMOV UR4, 0xf0000000 ;  /* 0xf000000000047882 */ /* 0x000fe20000000000 */
[----:B------:R-:W-:Y:S01]  /*05d0*/  UMOV UR5, 0x380fffff ;  /* 0x380fffff00057882 */ /* 0x000fe20000000000 */
[----:B--2---:R-:W0:Y:S01]  /*05e0*/  F2F.F32.F64 R19, R4 ;  /* 0x0000000400137310 */ /* 0x004e220000301000 */
[----:B------:R-:W-:-:S14]  /*05f0*/  DSETP.GEU.AND P0, PT, |R4|, UR4, PT ;  /* 0x0000000404007e2a */ /* 0x000fdc000bf0e200 */
[----:B0-----:R-:W-:Y:S01]  /*0600*/  @!P0 FMUL R19, R19, 1.175494350822287508e-38 ;  /* 0x0080000013138820 */ /* 0x001fe20000400000 */
[----:B------:R-:W-:Y:S06]  /*0610*/  BRA `(.L_x_31512) ;  /* 0x0000000800347947 */ /* 0x000fec0003800000 */
.L_x_31520:
        /* <DEDUP_REMOVED lines=26> */
.L_x_31523:
        /* <DEDUP_REMOVED lines=14> */
.L_x_31522:
[----:B------:R-:W2:Y:S02]  /*08a0*/  LDG.E.U16 R4, desc[UR36][R4.64] ;  /* 0x0000002404047981 */ /* 0x000ea4000c1e1500 */
[----:B--2---:R-:W-:Y:S01]  /*08b0*/  IMAD.U32 R19, R4, 0x10000, RZ ;  /* 0x0001000004137824 */ /* 0x004fe200078e00ff */
[----:B------:R-:W-:Y:S06]  /*08c0*/  BRA `(.L_x_31512) ;  /* 0x0000000400887947 */ /* 0x000fec0003800000 */
.L_x_31519:
        /* <DEDUP_REMOVED lines=11> */
.L_x_31526:
        /* <DEDUP_REMOVED lines=20> */
.L_x_31528:
[----:B------:R-:W-:Y:S05]  /*0ac0*/  BSYNC B0 ;  /* 0x0000000000007941 */ /* 0x000fea0003800000 */
.L_x_31527:
[----:B------:R-:W-:Y:S01]  /*0ad0*/  IMAD.SHL.U32 R3, R3, 0x100000, RZ ;  /* 0x0010000003037824 */ /* 0x000fe200078e00ff */
[----:B------:R-:W-:-:S04]  /*0ae0*/  LEA R0, R0, 0x3b800000, 0x17 ;  /* 0x3b80000000007811 */ /* 0x000fc800078eb8ff */
[----:B------:R-:W-:Y:S01]  /*0af0*/  LOP3.LUT R19, R0, R3, R19, 0xfe, !PT ;  /* 0x0000000300137212 */ /* 0x000fe200078efe13 */
[----:B------:R-:W-:Y:S06]  /*0b00*/  BRA `(.L_x_31512) ;  /* 0x0000000000f87947 */ /* 0x000fec0003800000 */
.L_x_31525:
        /* <DEDUP_REMOVED lines=20> */
.L_x_31530:
[----:B------:R-:W-:Y:S05]  /*0c50*/  BSYNC B0 ;  /* 0x0000000000007941 */ /* 0x000fea0003800000 */
.L_x_31529:
[----:B------:R-:W-:Y:S01]  /*0c60*/  IMAD.SHL.U32 R3, R3, 0x200000, RZ ;  /* 0x0020000003037824 */ /* 0x000fe200078e00ff */
[----:B------:R-:W-:-:S04]  /*0c70*/  LEA R0, R0, 0x37800000, 0x17 ;  /* 0x3780000000007811 */ /* 0x000fc800078eb8ff */
[----:B------:R-:W-:Y:S01]  /*0c80*/  LOP3.LUT R19, R0, R3, R19, 0xfe, !PT ;  /* 0x0000000300137212 */ /* 0x000fe200078efe13 */
[----:B------:R-:W-:Y:S06]  /*0c90*/  BRA `(.L_x_31512) ;  /* 0x0000000000947947 */ /* 0x000fec0003800000 */
.L_x_31524:
        /* <DEDUP_REMOVED lines=14> */
.L_x_31511:
        /* <DEDUP_REMOVED lines=16> */
.L_x_31533:
[----:B------:R-:W-:Y:S01]  /*0e80*/  IMAD.MOV.U32 R19, RZ, RZ, RZ ;  /* 0x000000ffff137224 */ /* 0x000fe200078e00ff */
[----:B------:R-:W-:Y:S06]  /*0e90*/  BRA `(.L_x_31512) ;  /* 0x0000000000147947 */ /* 0x000fec0003800000 */
.L_x_31532:
[----:B------:R-:W2:Y:S02]  /*0ea0*/  LDG.E.64 R4, desc[UR36][R4.64] ;  /* 0x0000002404047981 */ /* 0x000ea4000c1e1b00 */
[----:B--2---:R0:W1:Y:S01]  /*0eb0*/  I2F.U64 R19, R4 ;  /* 0x0000000400137312 */ /* 0x0040620000301000 */
[----:B------:R-:W-:Y:S05]  /*0ec0*/  BRA `(.L_x_31512) ;  /* 0x0000000000087947 */ /* 0x000fea0003800000 */
.L_x_31531:
[----:B------:R-:W2:Y:S02]  /*0ed0*/  LDG.E R4, desc[UR36][R4.64] ;  /* 0x0000002404047981 */ /* 0x000ea4000c1e1900 */
[----:B--2---:R-:W-:-:S07]  /*0ee0*/  I2FP.F32.U32 R19, R4 ;  /* 0x0000000400137245 */ /* 0x004fce0000201000 */
.L_x_31512:
[----:B------:R-:W-:Y:S05]  /*0ef0*/  BSYNC B6 ;  /* 0x0000000000067941 */ /* 0x000fea0003800000 */
.L_x_31506:
[----:B------:R-:W2:Y:S02]  /*0f00*/  S2R R23, SR_TID.X ;  /* 0x0000000000177919 */ /* 0x000ea40000002100 */
[----:B--2---:R-:W-:-:S07]  /*0f10*/  VIADD R23, R23, 0x80 ;  /* 0x0000008017177836 */ /* 0x004fce0000000000 */
.L_x_31505:
[----:B------:R-:W-:Y:S05]  /*0f20*/  BSYNC B7 ;  /* 0x0000000000077941 */ /* 0x000fea0003800000 */
.L_x_31504:
        /* <DEDUP_REMOVED lines=25> */
.L_x_31540:
[----:B------:R-:W2:Y:S02]  /*10c0*/  LDG.E.U8 R4, desc[UR36][R4.64] ;  /* 0x0000002404047981 */ /* 0x000ea4000c1e1100 */
[----:B--2---:R-:W-:Y:S01]  /*10d0*/  I2FP.F32.U32 R18, R4 ;  /* 0x0000000400127245 */ /* 0x004fe20000201000 */
[----:B------:R-:W-:Y:S06]  /*10e0*/  BRA `(.L_x_31542) ;  /* 0x0000000c002c7947 */ /* 0x000fec0003800000 */
.L_x_31539:
        /* <DEDUP_REMOVED lines=9> */
.L_x_31544:
[----:B------:R-:W2:Y:S02]  /*1180*/  LDG.E R4, desc[UR36][R4.64] ;  /* 0x0000002404047981 */ /* 0x000ea4000c1e1900 */
[----:B--2---:R-:W-:Y:S01]  /*1190*/  I2FP.F32.S32 R18, R4 ;  /* 0x0000000400127245 */ /* 0x004fe20000201400 */
[----:B------:R-:W-:Y:S06]  /*11a0*/  BRA `(.L_x_31542) ;  /* 0x0000000800fc7947 */ /* 0x000fec0003800000 */
.L_x_31543:
[----:B------:R-:W2:Y:S02]  /*11b0*/  LDG.E.U16 R4, desc[UR36][R4.64] ;  /* 0x0000002404047981 */ /* 0x000ea4000c1e1500 */
[----:B--2---:R0:W2:Y:S01]  /*11c0*/  I2F.S16 R18, R4 ;  /* 0x0000000400127306 */ /* 0x0040a20000101400 */
[----:B------:R-:W-:Y:S05]  /*11d0*/  BRA `(.L_x_31542) ;  /* 0x0000000800f07947 */ /* 0x000fea0003800000 */
.L_x_31538:
        /* <DEDUP_REMOVED lines=8> */
.L_x_31546:
[----:B------:R-:W2:Y:S02]  /*1260*/  LDG.E.U16 R4, desc[UR36][R4.64] ;  /* 0x0000002404047981 */ /* 0x000ea4000c1e1500 */
[----:B--2---:R-:W-:Y:S01]  /*1270*/  HADD2.F32 R18, -RZ, R4.H0_H0 ;  /* 0x20000004ff127230 */ /* 0x004fe20000004100 */
[----:B------:R-:W-:Y:S06]  /*1280*/  BRA `(.L_x_31542) ;  /* 0x0000000800c47947 */ /* 0x000fec0003800000 */
.L_x_31545:
        /* <DEDUP_REMOVED lines=8> */
.L_x_31548:
[----:B------:R-:W2:Y:S02]  /*1310*/  LDG.E.U16 R4, desc[UR36][R4.64] ;  /* 0x0000002404047981 */ /* 0x000ea4000c1e1500 */
[----:B--2---:R-:W-:Y:S01]  /*1320*/  HADD2.F32 R18, -RZ, R4.H0_H0 ;  /* 0x20000004ff127230 */ /* 0x004fe20000004100 */
[----:B------:R-:W-:Y:S06]  /*1330*/  BRA `(.L_x_31542) ;  /* 0x0000000800987947 */ /* 0x000fec0003800000 */
.L_x_31547:
[----:B------:R-:W2:Y:S01]  /*1340*/  LDG.E.64 R4, desc[UR36][R4.64] ;  /* 0x0000002404047981 */ /* 0x000ea2000c1e1b00 */
[----:B------:R-:W-:Y:S01]  /*1350*/  UMOV UR4, 0xf0000000 ;  /* 0xf000000000047882 */ /* 0x000fe20000000000 */
[----:B------:R-:W-:Y:S01]  /*1360*/  UMOV UR5, 0x380fffff ;  /* 0x380fffff00057882 */ /* 0x000fe20000000000 */
[----:B--2---:R-:W0:Y:S01]  /*1370*/  F2F.F32.F64 R18, R4 ;  /* 0x0000000400127310 */ /* 0x004e220000301000 */
[----:B------:R-:W-:-:S14]  /*1380*/  DSETP.GEU.AND P0, PT, |R4|, UR4, PT ;  /* 0x0000000404007e2a */ /* 0x000fdc000bf0e200 */
[----:B0-----:R-:W-:Y:S01]  /*1390*/  @!P0 FMUL R18, R18, 1.175494350822287508e-38 ;  /* 0x0080000012128820 */ /* 0x001fe20000400000 */
[----:B------:R-:W-:Y:S06]  /*13a0*/  BRA `(.L_x_31542) ;  /* 0x00000008007c7947 */ /* 0x000fec0003800000 */
.L_x_31537:
        /* <DEDUP_REMOVED lines=12> */
.L_x_31551:
[----:B------:R-:W2:Y:S01]  /*1470*/  LDG.E.64 R4, desc[UR36][R4.64] ;  /* 0x0000002404047981 */ /* 0x000ea2000c1e1b00 */
[----:B------:R-:W-:Y:S01]  /*1480*/  UMOV UR4, 0xf0000000 ;  /* 0xf000000000047882 */ /* 0x000fe20000000000 */
[----:B------:R-:W-:Y:S01]  /*1490*/  UMOV UR5, 0x380fffff ;  /* 0x380fffff00057882 */ /* 0x000fe20000000000 */
[----:B--2---:R-:W0:Y:S01]  /*14a0*/  F2F.F32.F64 R18, R4 ;  /* 0x0000000400127310 */ /* 0x004e220000301000 */
[----:B------:R-:W-:-:S14]  /*14b0*/  DSETP.GEU.AND P0, PT, |R4|, UR4, PT ;  /* 0x0000000404007e2a */ /* 0x000fdc000bf0e200 */
[----:B0-----:R-:W-:Y:S01]  /*14c0*/  @!P0 FMUL R18, R18, 1.175494350822287508e-38 ;  /* 0x0080000012128820 */ /* 0x001fe20000400000 */
[----:B------:R-:W-:Y:S06]  /*14d0*/  BRA `(.L_x_31542) ;  /* 0x0000000800307947 */ /* 0x000fec0003800000 */
.L_x_31550:
        /* <DEDUP_REMOVED lines=26> */
.L_x_31553:
        /* <DEDUP_REMOVED lines=13> */
.L_x_31552:
[----:B------:R-:W2:Y:S02]  /*1750*/  LDG.E.U16 R4, desc[UR36][R4.64] ;  /* 0x0000002404047981 */ /* 0x000ea4000c1e1500 */
[----:B--2---:R-:W-:Y:S01]  /*1760*/  IMAD.U32 R18, R4, 0x10000, RZ ;  /* 0x0001000004127824 */ /* 0x004fe200078e00ff */
[----:B------:R-:W-:Y:S06]  /*1770*/  BRA `(.L_x_31542) ;  /* 0x0000000400887947 */ /* 0x000fec0003800000 */
.L_x_31549:
        /* <DEDUP_REMOVED lines=11> */
.L_x_31556:
        /* <DEDUP_REMOVED lines=20> */
.L_x_31558:
[----:B------:R-:W-:Y:S05]  /*1970*/  BSYNC B0 ;  /* 0x0000000000007941 */ /* 0x000fea0003800000 */
.L_x_31557:
[----:B------:R-:W-:Y:S01]  /*1980*/  IMAD.SHL.U32 R3, R3, 0x100000, RZ ;  /* 0x0010000003037824 */ /* 0x000fe200078e00ff */
[----:B------:R-:W-:-:S04]  /*1990*/  LEA R5, R0, 0x3b800000, 0x17 ;  /* 0x3b80000000057811 */ /* 0x000fc800078eb8ff */
[----:B------:R-:W-:Y:S01]  /*19a0*/  LOP3.LUT R18, R5, R3, R18, 0xfe, !PT ;  /* 0x0000000305127212 */ /* 0x000fe200078efe12 */
[----:B------:R-:W-:Y:S06]  /*19b0*/  BRA `(.L_x_31542) ;  /* 0x0000000000f87947 */ /* 0x000fec0003800000 */
.L_x_31555:
        /* <DEDUP_REMOVED lines=20> */
.L_x_31560:
[----:B------:R-:W-:Y:S05]  /*1b00*/  BSYNC B0 ;  /* 0x0000000000007941 */ /* 0x000fea0003800000 */
.L_x_31559:
[----:B------:R-:W-:Y:S01]  /*1b10*/  IMAD.SHL.U32 R3, R3, 0x200000, RZ ;  /* 0x0020000003037824 */ /* 0x000fe200078e00ff */
[----:B------:R-:W-:-:S04]  /*1b20*/  LEA R5, R0, 0x37800000, 0x17 ;  /* 0x3780000000057811 */ /* 0x000fc800078eb8ff */
[----:B------:R-:W-:Y:S01]  /*1b30*/  LOP3.LUT R18, R5, R3, R18, 0xfe, !PT ;  /* 0x0000000305127212 */ /* 0x000fe200078efe12 */
[----:B------:R-:W-:Y:S06]  /*1b40*/  BRA `(.L_x_31542) ;  /* 0x0000000000947947 */ /* 0x000fec0003800000 */
.L_x_31554:
        /* <DEDUP_REMOVED lines=14> */
.L_x_31541:
        /* <DEDUP_REMOVED lines=16> */
.L_x_31563:
[----:B------:R-:W-:Y:S01]  /*1d30*/  IMAD.MOV.U32 R18, RZ, RZ, RZ ;  /* 0x000000ffff127224 */ /* 0x000fe200078e00ff */
[----:B------:R-:W-:Y:S06]  /*1d40*/  BRA `(.L_x_31542) ;  /* 0x0000000000147947 */ /* 0x000fec0003800000 */
.L_x_31562:
[----:B------:R-:W2:Y:S02]  /*1d50*/  LDG.E.64 R4, desc[UR36][R4.64] ;  /* 0x0000002404047981 */ /* 0x000ea4000c1e1b00 */
[----:B--2---:R0:W2:Y:S01]  /*1d60*/  I2F.U64 R18, R4 ;  /* 0x0000000400127312 */ /* 0x0040a20000301000 */
[----:B------:R-:W-:Y:S05]  /*1d70*/  BRA `(.L_x_31542) ;  /* 0x0000000000087947 */ /* 0x000fea0003800000 */
.L_x_31561:
[----:B------:R-:W2:Y:S02]  /*1d80*/  LDG.E R4, desc[UR36][R4.64] ;  /* 0x0000002404047981 */ /* 0x000ea4000c1e1900 */
[----:B--2---:R-:W-:-:S07]  /*1d90*/  I2FP.F32.U32 R18, R4 ;  /* 0x0000000400127245 */ /* 0x004fce0000201000 */
.L_x_31542:
[----:B------:R-:W-:Y:S05]  /*1da0*/  BSYNC B6 ;  /* 0x0000000000067941 */ /* 0x000fea0003800000 */
.L_x_31536:
[----:B------:R-:W-:-:S07]  /*1db0*/  VIADD R23, R23, 0x80 ;  /* 0x0000008017177836 */ /* 0x000fce0000000000 */
.L_x_31535:
[----:B------:R-:W-:Y:S05]  /*1dc0*/  BSYNC B7 ;  /* 0x0000000000077941 */ /* 0x000fea0003800000 */
.L_x_31534:
        /* <DEDUP_REMOVED lines=27> */
.L_x_31570:
[----:B------:R-:W2:Y:S02]  /*1f80*/  LDG.E.U8 R4, desc[UR36][R4.64] ;  /* 0x0000002404047981 */ /* 0x000ea4000c1e1100 */
[----:B--2---:R-:W-:Y:S01]  /*1f90*/  I2FP.F32.U32 R22, R4 ;  /* 0x0000000400167245 */ /* 0x004fe20000201000 */
[----:B------:R-:W-:Y:S06]  /*1fa0*/  BRA `(.L_x_31572) ;  /* 0x0000000c002c7947 */ /* 0x000fec0003800000 */
.L_x_31569:
        /* <DEDUP_REMOVED lines=9> */
.L_x_31574:
[----:B------:R-:W2:Y:S02]  /*2040*/  LDG.E R4, desc[UR36][R4.64] ;  /* 0x0000002404047981 */ /* 0x000ea4000c1e1900 */
[----:B--2---:R-:W-:Y:S01]  /*2050*/  I2FP.F32.S32 R22, R4 ;  /* 0x0000000400167245 */ /* 0x004fe20000201400 */
[----:B------:R-:W-:Y:S06]  /*2060*/  BRA `(.L_x_31572) ;  /* 0x0000000800fc7947 */ /* 0x000fec0003800000 */
.L_x_31573:
[----:B------:R-:W2:Y:S02]  /*2070*/  LDG.E.U16 R4, desc[UR36][R4.64] ;  /* 0x0000002404047981 */ /* 0x000ea4000c1e1500 */
[----:B--2---:R4:W0:Y:S01]  /*2080*/  I2F.S16 R22, R4 ;  /* 0x0000000400167306 */ /* 0x0048220000101400 */
[----:B------:R-:W-:Y:S05]  /*2090*/  BRA `(.L_x_31572) ;  /* 0x0000000800f07947 */ /* 0x000fea0003800000 */
.L_x_31568:
        /* <DEDUP_REMOVED lines=8> */
.L_x_31576:
[----:B------:R-:W2:Y:S02]  /*2120*/  LDG.E.U16 R4, desc[UR36][R4.64] ;  /* 0x0000002404047981 */ /* 0x000ea4000c1e1500 */
[----:B--2---:R-:W-:Y:S01]  /*2130*/  HADD2.F32 R22, -RZ, R4.H0_H0 ;  /* 0x20000004ff167230 */ /* 0x004fe20000004100 */
[----:B------:R-:W-:Y:S06]  /*2140*/  BRA `(.L_x_31572) ;  /* 0x0000000800c47947 */ /* 0x000fec0003800000 */
.L_x_31575:
        /* <DEDUP_REMOVED lines=8> */
.L_x_31578:
[----:B------:R-:W2:Y:S02]  /*21d0*/  LDG.E.U16 R4, desc[UR36][R4.64] ;  /* 0x0000002404047981 */ /* 0x000ea4000c1e1500 */
[----:B--2---:R-:W-:Y:S01]  /*21e0*/  HADD2.F32 R22, -RZ, R4.H0_H0 ;  /* 0x20000004ff167230 */ /* 0x004fe20000004100 */
[----:B------:R-:W-:Y:S06]  /*21f0*/  BRA `(.L_x_31572) ;  /* 0x0000000800987947 */ /* 0x000fec0003800000 */
.L_x_31577:
[----:B------:R-:W2:Y:S01]  /*2200*/  LDG.E.64 R4, desc[UR36][R4.64] ;  /* 0x0000002404047981 */ /* 0x000ea2000c1e1b00 */
[----:B------:R-:W-:Y:S01]  /*2210*/  UMOV UR4, 0xf0000000 ;  /* 0xf000000000047882 */ /* 0x000fe20000000000 */
[----:B------:R-:W-:Y:S01]  /*2220*/  UMOV UR5, 0x380fffff ;  /* 0x380fffff00057882 */ /* 0x000fe20000000000 */
[----:B--2---:R-:W0:Y:S01]  /*2230*/  F2F.F32.F64 R22, R4 ;  /* 0x0000000400167310 */ /* 0x004e220000301000 */
[----:B------:R-:W-:-:S14]  /*2240*/  DSETP.GEU.AND P0, PT, |R4|, UR4, PT ;  /* 0x0000000404007e2a */ /* 0x000fdc000bf0e200 */
[----:B0-----:R-:W-:Y:S01]  /*2250*/  @!P0 FMUL R22, R22, 1.175494350822287508e-38 ;  /* 0x0080000016168820 */ /* 0x001fe20000400000 */
[----:B------:R-:W-:Y:S06]  /*2260*/  BRA `(.L_x_31572) ;  /* 0x00000008007c7947 */ /* 0x000fec0003800000 */
.L_x_31567:
        /* <DEDUP_REMOVED lines=12> */
.L_x_31581:
[----:B------:R-:W2:Y:S01]  /*2330*/  LDG.E.64 R4, desc[UR36][R4.64] ;  /* 0x0000002404047981 */ /* 0x000ea2000c1e1b00 */
[----:B------:R-:W-:Y:S01]  /*2340*/  UMOV UR4, 0xf0000000 ;  /* 0xf000000000047882 */ /* 0x000fe20000000000 */
[----:B------:R-:W-:Y:S01]  /*2350*/  UMOV UR5, 0x380fffff ;  /* 0x380fffff00057882 */ /* 0x000fe20000000000 */
[----:B--2---:R-:W0:Y:S01]  /*2360*/  F2F.F32.F64 R22, R4 ;  /* 0x0000000400167310 */ /* 0x004e220000301000 */
[----:B------:R-:W-:-:S14]  /*2370*/  DSETP.GEU.AND P0, PT, |R4|, UR4, PT ;  /* 0x0000000404007e2a */ /* 0x000fdc000bf0e200 */
[----:B0-----:R-:W-:Y:S01]  /*2380*/  @!P0 FMUL R22, R22, 1.175494350822287508e-38 ;  /* 0x0080000016168820 */ /* 0x001fe20000400000 */
[----:B------:R-:W-:Y:S06]  /*2390*/  BRA `(.L_x_31572) ;  /* 0x0000000800307947 */ /* 0x000fec0003800000 */
.L_x_31580:
        /* <DEDUP_REMOVED lines=26> */
.L_x_31583:
        /* <DEDUP_REMOVED lines=13> */
.L_x_31582:
[----:B------:R-:W2:Y:S02]  /*2610*/  LDG.E.U16 R4, desc[UR36][R4.64] ;  /* 0x0000002404047981 */ /* 0x000ea4000c1e1500 */
[----:B--2---:R-:W-:Y:S01]  /*2620*/  IMAD.U32 R22, R4, 0x10000, RZ ;  /* 0x0001000004167824 */ /* 0x004fe200078e00ff */
[----:B------:R-:W-:Y:S06]  /*2630*/  BRA `(.L_x_31572) ;  /* 0x0000000400887947 */ /* 0x000fec0003800000 */
.L_x_31579:
        /* <DEDUP_REMOVED lines=11> */
.L_x_31586:
        /* <DEDUP_REMOVED lines=20> */
.L_x_31588:
[----:B------:R-:W-:Y:S05]  /*2830*/  BSYNC B0 ;  /* 0x0000000000007941 */ /* 0x000fea0003800000 */
.L_x_31587:
[----:B------:R-:W-:Y:S01]  /*2840*/  IMAD.SHL.U32 R3, R3, 0x100000, RZ ;  /* 0x0010000003037824 */ /* 0x000fe200078e00ff */
[----:B------:R-:W-:-:S04]  /*2850*/  LEA R5, R0, 0x3b800000, 0x17 ;  /* 0x3b80000000057811 */ /* 0x000fc800078eb8ff */
[----:B------:R-:W-:Y:S01]  /*2860*/  LOP3.LUT R22, R5, R3, R22, 0xfe, !PT ;  /* 0x0000000305167212 */ /* 0x000fe200078efe16 */
[----:B------:R-:W-:Y:S06]  /*2870*/  BRA `(.L_x_31572) ;  /* 0x0000000000f87947 */ /* 0x000fec0003800000 */
.L_x_31585:
        /* <DEDUP_REMOVED lines=20> */
.L_x_31590:
[----:B------:R-:W-:Y:S05]  /*29c0*/  BSYNC B0 ;  /* 0x0000000000007941 */ /* 0x000fea0003800000 */
.L_x_31589:
[----:B------:R-:W-:Y:S01]  /*29d0*/  IMAD.SHL.U32 R3, R3, 0x200000, RZ ;  /* 0x0020000003037824 */ /* 0x000fe200078e00ff */
[----:B------:R-:W-:-:S04]  /*29e0*/  LEA R5, R0, 0x37800000, 0x17 ;  /* 0x3780000000057811 */ /* 0x000fc800078eb8ff */
[----:B------:R-:W-:Y:S01]  /*29f0*/  LOP3.LUT R22, R5, R3, R22, 0xfe, !PT ;  /* 0x0000000305167212 */ /* 0x000fe200078efe16 */
[----:B------:R-:W-:Y:S06]  /*2a00*/  BRA `(.L_x_31572) ;  /* 0x0000000000947947 */ /* 0x000fec0003800000 */
.L_x_31584:
        /* <DEDUP_REMOVED lines=14> */
.L_x_31571:
        /* <DEDUP_REMOVED lines=16> */
.L_x_31593:
[----:B------:R-:W-:Y:S01]  /*2bf0*/  IMAD.MOV.U32 R22, RZ, RZ, RZ ;  /* 0x000000ffff167224 */ /* 0x000fe200078e00ff */
[----:B------:R-:W-:Y:S06]  /*2c00*/  BRA `(.L_x_31572) ;  /* 0x0000000000147947 */ /* 0x000fec0003800000 */
.L_x_31592:
[----:B------:R-:W2:Y:S02]  /*2c10*/  LDG.E.64 R4, desc[UR36][R4.64] ;  /* 0x0000002404047981 */ /* 0x000ea4000c1e1b00 */
[----:B--2---:R0:W2:Y:S01]  /*2c20*/  I2F.U64 R22, R4 ;  /* 0x0000000400167312 */ /* 0x0040a20000301000 */
[----:B------:R-:W-:Y:S05]  /*2c30*/  BRA `(.L_x_31572) ;  /* 0x0000000000087947 */ /* 0x000fea0003800000 */
.L_x_31591:
[----:B------:R-:W2:Y:S02]  /*2c40*/  LDG.E R4, desc[UR36][R4.64] ;  /* 0x0000002404047981 */ /* 0x000ea4000c1e1900 */
[----:B--2---:R-:W-:-:S07]  /*2c50*/  I2FP.F32.U32 R22, R4 ;  /* 0x0000000400167245 */ /* 0x004fce0000201000 */
.L_x_31572:
[----:B------:R-:W-:Y:S05]  /*2c60*/  BSYNC B6 ;  /* 0x0000000000067941 */ /* 0x000fea0003800000 */
.L_x_31566:
[----:B------:R-:W-:-:S07]  /*2c70*/  VIADD R23, R23, 0x80 ;  /* 0x0000008017177836 */ /* 0x000fce0000000000 */
.L_x_31565:
[----:B------:R-:W-:Y:S05]  /*2c80*/  BSYNC B7 ;  /* 0x0000000000077941 */ /* 0x000fea0003800000 */
.L_x_31564:
        /* <DEDUP_REMOVED lines=23> */
.L_x_31599:
[----:B------:R-:W2:Y:S02]  /*2e00*/  LDG.E.U8 R4, desc[UR36][R4.64] ;  /* 0x0000002404047981 */ /* 0x000ea4000c1e1100 */
[----:B--2---:R-:W-:Y:S01]  /*2e10*/  I2FP.F32.U32 R16, R4 ;  /* 0x0000000400107245 */ /* 0x004fe20000201000 */
[----:B------:R-:W-:Y:S06]  /*2e20*/  BRA `(.L_x_31595) ;  /* 0x0000000c00207947 */ /* 0x000fec0003800000 */
.L_x_31598:
        /* <DEDUP_REMOVED lines=9> */
.L_x_31602:
[----:B------:R-:W2:Y:S02]  /*2ec0*/  LDG.E R4, desc[UR36][R4.64] ;  /* 0x0000002404047981 */ /* 0x000ea4000c1e1900 */
[----:B--2---:R-:W-:Y:S01]  /*2ed0*/  I2FP.F32.S32 R16, R4 ;  /* 0x0000000400107245 */ /* 0x004fe20000201400 */
[----:B------:R-:W-:Y:S06]  /*2ee0*/  BRA `(.L_x_31595) ;  /* 0x0000000800f07947 */ /* 0x000fec0003800000 */
.L_x_31601:
[----:B------:R-:W2:Y:S02]  /*2ef0*/  LDG.E.U16 R4, desc[UR36][R4.64] ;  /* 0x0000002404047981 */ /* 0x000ea4000c1e1500 */
[----:B--2---:R0:W2:Y:S01]  /*2f00*/  I2F.S16 R16, R4 ;  /* 0x0000000400107306 */ /* 0x0040a20000101400 */
[----:B------:R-:W-:Y:S05]  /*2f10*/  BRA `(.L_x_31595) ;  /* 0x0000000800e47947 */ /* 0x000fea0003800000 */
.L_x_31597:
        /* <DEDUP_REMOVED lines=8> */
.L_x_31604:
[----:B------:R-:W2:Y:S02]  /*2fa0*/  LDG.E.U16 R4, desc[UR36][R4.64] ;  /* 0x0000002404047981 */ /* 0x000ea4000c1e1500 */
[----:B--2---:R-:W-:Y:S01]  /*2fb0*/  HADD2.F32 R16, -RZ, R4.H0_H0 ;  /* 0x20000004ff107230 */ /* 0x004fe20000004100 */
[----:B------:R-:W-:Y:S06]  /*2fc0*/  BRA `(.L_x_31595) ;  /* 0x0000000800b87947 */ /* 0x000fec0003800000 */
.L_x_31603:
        /* <DEDUP_REMOVED lines=8> */
.L_x_31606:
[----:B------:R-:W2:Y:S02]  /*3050*/  LDG.E.U16 R4, desc[UR36][R4.64] ;  /* 0x0000002404047981 */ /* 0x000ea4000c1e1500 */
[----:B--2---:R-:W-:Y:S01]  /*3060*/  HADD2.F32 R16, -RZ, R4.H0_H0 ;  /* 0x20000004ff107230 */ /* 0x004fe20000004100 */
[----:B------:R-:W-:Y:S06]  /*3070*/  BRA `(.L_x_31595) ;  /* 0x00000008008c7947 */ /* 0x000fec0003800000 */
.L_x_31605:
[----:B------:R-:W2:Y:S01]  /*3080*/  LDG.E.64 R4, desc[UR36][R4.64] ;  /* 0x0000002404047981 */ /* 0x000ea2000c1e1b00 */
[----:B------:R-:W-:Y:S01]  /*3090*/  UMOV UR4, 0xf0000000 ;  /* 0xf000000000047882 */ /* 0x000fe20000000000 */
[----:B------:R-:W-:Y:S01]  /*30a0*/  UMOV UR5, 0x380fffff ;  /* 0x380fffff00057882 */ /* 0x000fe20000000000 */
[----:B--2---:R-:W0:Y:S01]  /*30b0*/  F2F.F32.F64 R16, R4 ;  /* 0x0000000400107310 */ /* 0x004e220000301000 */
[----:B------:R-:W-:-:S14]  /*30c0*/  DSETP.GEU.AND P0, PT, |R4|, UR4, PT ;  /* 0x0000000404007e2a */ /* 0x000fdc000bf0e200 */
[----:B0-----:R-:W-:Y:S01]  /*30d0*/  @!P0 FMUL R16, R16, 1.175494350822287508e-38 ;  /* 0x0080000010108820 */ /* 0x001fe20000400000 */
[----:B------:R-:W-:Y:S06]  /*30e0*/  BRA `(.L_x_31595) ;  /* 0x0000000800707947 */ /* 0x000fec0003800000 */
.L_x_31596:
        /* <DEDUP_REMOVED lines=12> */
.L_x_31609:
[----:B------:R-:W2:Y:S01]  /*31b0*/  LDG.E.64 R4, desc[UR36][R4.64] ;  /* 0x0000002404047981 */ /* 0x000ea2000c1e1b00 */
[----:B------:R-:W-:Y:S01]  /*31c0*/  UMOV UR4, 0xf0000000 ;  /* 0xf000000000047882 */ /* 0x000fe20000000000 */
[----:B------:R-:W-:Y:S01]  /*31d0*/  UMOV UR5, 0x380fffff ;  /* 0x380fffff00057882 */ /* 0x000fe20000000000 */
[----:B--2---:R-:W0:Y:S01]  /*31e0*/  F2F.F32.F64 R16, R4 ;  /* 0x0000000400107310 */ /* 0x004e220000301000 */
[----:B------:R-:W-:-:S14]  /*31f0*/  DSETP.GEU.AND P0, PT, |R4|, UR4, PT ;  /* 0x0000000404007e2a */ /* 0x000fdc000bf0e200 */
[----:B0-----:R-:W-:Y:S01]  /*3200*/  @!P0 FMUL R16, R16, 1.175494350822287508e-38 ;  /* 0x0080000010108820 */ /* 0x001fe20000400000 */
[----:B------:R-:W-:Y:S06]  /*3210*/  BRA `(.L_x_31595) ;  /* 0x0000000800247947 */ /* 0x000fec0003800000 */
.L_x_31608:
        /* <DEDUP_REMOVED lines=26> */
.L_x_31611:
        /* <DEDUP_REMOVED lines=13> */
.L_x_31610:
[----:B------:R-:W2:Y:S02]  /*3490*/  LDG.E.U16 R4, desc[UR36][R4.64] ;  /* 0x0000002404047981 */ /* 0x000ea4000c1e1500 */
[----:B--2---:R-:W-:Y:S01]  /*34a0*/  IMAD.U32 R16, R4, 0x10000, RZ ;  /* 0x0001000004107824 */ /* 0x004fe200078e00ff */
[----:B------:R-:W-:Y:S06]  /*34b0*/  BRA `(.L_x_31595) ;  /* 0x00000004007c7947 */ /* 0x000fec0003800000 */
.L_x_31607:
        /* <DEDUP_REMOVED lines=11> */
.L_x_31614:
        /* <DEDUP_REMOVED lines=19> */
.L_x_31616:
[----:B------:R-:W-:Y:S05]  /*36a0*/  BSYNC B0 ;  /* 0x0000000000007941 */ /* 0x000fea0003800000 */
.L_x_31615:
[----:B------:R-:W-:Y:S01]  /*36b0*/  IMAD.SHL.U32 R3, R3, 0x100000, RZ ;  /* 0x0010000003037824 */ /* 0x000fe200078e00ff */
[----:B------:R-:W-:-:S04]  /*36c0*/  LEA R5, R0, 0x3b800000, 0x17 ;  /* 0x3b80000000057811 */ /* 0x000fc800078eb8ff */
[----:B------:R-:W-:Y:S01]  /*36d0*/  LOP3.LUT R16, R5, R3, R16, 0xfe, !PT ;  /* 0x0000000305107212 */ /* 0x000fe200078efe10 */
[----:B------:R-:W-:Y:S06]  /*36e0*/  BRA `(.L_x_31595) ;  /* 0x0000000000f07947 */ /* 0x000fec0003800000 */
.L_x_31613:
        /* <DEDUP_REMOVED lines=19> */
.L_x_31618:
[----:B------:R-:W-:Y:S05]  /*3820*/  BSYNC B0 ;  /* 0x0000000000007941 */ /* 0x000fea0003800000 */
.L_x_31617:
[----:B------:R-:W-:Y:S01]  /*3830*/  IMAD.SHL.U32 R3, R3, 0x200000, RZ ;  /* 0x0020000003037824 */ /* 0x000fe200078e00ff */
[----:B------:R-:W-:-:S04]  /*3840*/  LEA R5, R0, 0x37800000, 0x17 ;  /* 0x3780000000057811 */ /* 0x000fc800078eb8ff */
[----:B------:R-:W-:Y:S01]  /*3850*/  LOP3.LUT R16, R5, R3, R16, 0xfe, !PT ;  /* 0x0000000305107212 */ /* 0x000fe200078efe10 */
[----:B------:R-:W-:Y:S06]  /*3860*/  BRA `(.L_x_31595) ;  /* 0x0000000000907947 */ /* 0x000fec0003800000 */
.L_x_31612:
        /* <DEDUP_REMOVED lines=14> */
.L_x_31600:
        /* <DEDUP_REMOVED lines=16> */
.L_x_31621:
[----:B------:R-:W-:Y:S05]  /*3a50*/  BRA `(.L_x_31595) ;  /* 0x0000000000147947 */ /* 0x000fea0003800000 */
.L_x_31620:
[----:B------:R-:W2:Y:S02]  /*3a60*/  LDG.E.64 R4, desc[UR36][R4.64] ;  /* 0x0000002404047981 */ /* 0x000ea4000c1e1b00 */
[----:B--2---:R0:W2:Y:S01]  /*3a70*/  I2F.U64 R16, R4 ;  /* 0x0000000400107312 */ /* 0x0040a20000301000 */
[----:B------:R-:W-:Y:S05]  /*3a80*/  BRA `(.L_x_31595) ;  /* 0x0000000000087947 */ /* 0x000fea0003800000 */
.L_x_31619:
[----:B------:R-:W2:Y:S02]  /*3a90*/  LDG.E R4, desc[UR36][R4.64] ;  /* 0x0000002404047981 */ /* 0x000ea4000c1e1900 */
[----:B--2---:R-:W-:-:S07]  /*3aa0*/  I2FP.F32.U32 R16, R4 ;  /* 0x0000000400107245 */ /* 0x004fce0000201000 */
.L_x_31595:
[----:B------:R-:W-:Y:S05]  /*3ab0*/  BSYNC B6 ;  /* 0x0000000000067941 */ /* 0x000fea0003800000 */
.L_x_31594:
[----:B------:R-:W0:Y:S01]  /*3ac0*/  S2R R25, SR_TID.X ;  /* 0x0000000000197919 */ /* 0x000e220000002100 */
[----:B------:R-:W-:Y:S01]  /*3ad0*/  BSSY B6, `(.L_x_31622) ;  /* 0x0000111000067945 */ /* 0x000fe20003800000 */
[C---:B0-----:R-:W-:Y:S01]  /*3ae0*/  VIADD R0, R25.reuse, 0x100 ;  /* 0x0000010019007836 */ /* 0x041fe20000000000 */
[C---:B------:R-:W-:Y:S01]  /*3af0*/  ISETP.GE.AND P3, PT, R25.reuse, R17, PT ;  /* 0x000000111900720c */ /* 0x040fe20003f66270 */
[----:B------:R-:W-:-:S03]  /*3b00*/  VIADD R26, R25, 0x80 ;  /* 0x00000080191a7836 */ /* 0x000fc60000000000 */
[-C--:B------:R-:W-:Y:S01]  /*3b10*/  ISETP.GE.AND P1, PT, R0, R17.reuse, PT ;  /* 0x000000110000720c */ /* 0x080fe20003f26270 */
[----:B------:R-:W-:Y:S01]  /*3b20*/  VIADD R0, R25, 0x180 ;  /* 0x0000018019007836 */ /* 0x000fe20000000000 */
[----:B------:R-:W-:-:S04]  /*3b30*/  ISETP.GE.AND P0, PT, R26, R17, PT ;  /* 0x000000111a00720c */ /* 0x000fc80003f06270 */
[----:B------:R-:W-:-:S03]  /*3b40*/  ISETP.GE.AND P2, PT, R0, R17, PT ;  /* 0x000000110000720c */ /* 0x000fc60003f46270 */
[----:B-1-3-5:R-:W-:-:S04]  /*3b50*/  @!P3 FMUL.FTZ R19, R19, 1.4426950216293334961 ;  /* 0x3fb8aa3b1313b820 */ /* 0x02afc80000410000 */
[----:B--2---:R-:W-:Y:S01]  /*3b60*/  @!P1 FMUL.FTZ R3, R22, 1.4426950216293334961 ;  /* 0x3fb8aa3b16039820 */ /* 0x004fe20000410000 */
[----:B----4-:R0:W1:Y:S01]  /*3b70*/  @!P3 MUFU.EX2 R4, R19 ;  /* 0x000000130004b308 */ /* 0x0100620000000800 */
[----:B------:R-:W-:-:S04]  /*3b80*/  @!P0 FMUL.FTZ R0, R18, 1.4426950216293334961 ;  /* 0x3fb8aa3b12008820 */ /* 0x000fc80000410000 */
[----:B------:R-:W-:Y:S02]  /*3b90*/  @!P2 FMUL.FTZ R5, R16, 1.4426950216293334961 ;  /* 0x3fb8aa3b1005a820 */ /* 0x000fe40000410000 */
[----:B------:R-:W2:Y:S01]  /*3ba0*/  LDC.U8 R16, c[0x0][0x234] ;  /* 0x00008d00ff107b82 */ /* 0x000ea20000000000 */
[----:B------:R0:W3:Y:S08]  /*3bb0*/  @!P1 MUFU.EX2 R22, R3 ;  /* 0x0000000300169308 */ /* 0x0000f00000000800 */
[----:B------:R0:W4:Y:S08]  /*3bc0*/  @!P2 MUFU.EX2 R24, R5 ;  /* 0x000000050018a308 */ /* 0x0001300000000800 */
[----:B------:R0:W0:Y:S01]  /*3bd0*/  @!P0 MUFU.EX2 R18, R0 ;  /* 0x0000000000128308 */ /* 0x0000220000000800 */
[----:B-1-3--:R-:W-:Y:S05]  /*3be0*/  @P3 BRA `(.L_x_31623) ;  /* 0x0000000c00fc3947 */ /* 0x00afea0003800000 */
[----:B------:R-:W1:Y:S01]  /*3bf0*/  LDC.64 R8, c[0x0][0x218] ;  /* 0x00008600ff087b82 */ /* 0x000e620000000a00 */
[----:B0-----:R-:W-:Y:S01]  /*3c00*/  IMAD R0, R2, 0x200, R25 ;  /* 0x0000020002007824 */ /* 0x001fe200078e0219 */
[----:B--2---:R-:W-:Y:S01]  /*3c10*/  PRMT R5, R16, 0x9910, RZ ;  /* 0x0000991010057816 */ /* 0x004fe200000000ff */
        /* <DEDUP_REMOVED lines=19> */
.L_x_31627:
[----:B------:R-:W0:Y:S01]  /*3d50*/  F2I.S64.TRUNC R4, R4 ;  /* 0x0000000400047311 */ /* 0x000e22000020d900 */
[----:B------:R-:W-:Y:S02]  /*3d60*/  IMAD.MOV.U32 R25, RZ, RZ, R26 ;  /* 0x000000ffff197224 */ /* 0x000fe400078e001a */
[----:B0-----:R-:W-:-:S05]  /*3d70*/  IMAD.MOV.U32 R3, RZ, RZ, R4 ;  /* 0x000000ffff037224 */ /* 0x001fca00078e0004 */
[----:B------:R0:W-:Y:S01]  /*3d80*/  STG.E.U8 desc[UR36][R8.64], R3 ;  /* 0x0000000308007986 */ /* 0x0001e2000c101124 */
[----:B------:R-:W-:Y:S05]  /*3d90*/  BRA `(.L_x_31623) ;  /* 0x0000000c00907947 */ /* 0x000fea0003800000 */
.L_x_31626:
        /* <DEDUP_REMOVED lines=10> */
.L_x_31630:
[----:B------:R-:W0:Y:S01]  /*3e40*/  F2I.FTZ.TRUNC.NTZ R3, R4 ;  /* 0x0000000400037305 */ /* 0x000e22000021f100 */
[----:B------:R-:W-:Y:S01]  /*3e50*/  IMAD.MOV.U32 R25, RZ, RZ, R26 ;  /* 0x000000ffff197224 */ /* 0x000fe200078e001a */
[----:B0-----:R0:W-:Y:S01]  /*3e60*/  STG.E desc[UR36][R8.64], R3 ;  /* 0x0000000308007986 */ /* 0x0011e2000c101924 */
[----:B------:R-:W-:Y:S05]  /*3e70*/  BRA `(.L_x_31623) ;  /* 0x0000000c00587947 */ /* 0x000fea0003800000 */
.L_x_31629:
[----:B------:R-:W0:Y:S01]  /*3e80*/  F2I.FTZ.TRUNC.NTZ R3, R4 ;  /* 0x0000000400037305 */ /* 0x000e22000021f100 */
[----:B------:R-:W-:Y:S01]  /*3e90*/  IMAD.MOV.U32 R25, RZ, RZ, R26 ;  /* 0x000000ffff197224 */ /* 0x000fe200078e001a */
[----:B0-----:R0:W-:Y:S01]  /*3ea0*/  STG.E.U16 desc[UR36][R8.64], R3 ;  /* 0x0000000308007986 */ /* 0x0011e2000c101524 */
[----:B------:R-:W-:Y:S05]  /*3eb0*/  BRA `(.L_x_31623) ;  /* 0x0000000c00487947 */ /* 0x000fea0003800000 */
.L_x_31625:
        /* <DEDUP_REMOVED lines=9> */
.L_x_31632:
[----:B------:R-:W-:Y:S01]  /*3f50*/  F2FP.F16.F32.PACK_AB R4, RZ, R4 ;  /* 0x00000004ff04723e */ /* 0x000fe200000000ff */
[----:B------:R-:W-:-:S04]  /*3f60*/  IMAD.MOV.U32 R25, RZ, RZ, R26 ;  /* 0x000000ffff197224 */ /* 0x000fc800078e001a */
[----:B------:R0:W-:Y:S01]  /*3f70*/  STG.E.U16 desc[UR36][R8.64], R4 ;  /* 0x0000000408007986 */ /* 0x0001e2000c101524 */
[----:B------:R-:W-:Y:S05]  /*3f80*/  BRA `(.L_x_31623) ;  /* 0x0000000c00147947 */ /* 0x000fea0003800000 */
.L_x_31631:
        /* <DEDUP_REMOVED lines=10> */
.L_x_31634:
[----:B------:R-:W-:Y:S01]  /*4030*/  F2FP.F16.F32.PACK_AB R3, RZ, R4 ;  /* 0x00000004ff03723e */ /* 0x000fe200000000ff */
[----:B------:R-:W-:-:S03]  /*4040*/  IMAD.MOV.U32 R25, RZ, RZ, R26 ;  /* 0x000000ffff197224 */ /* 0x000fc600078e001a */
[----:B------:R-:W-:-:S05]  /*4050*/  PRMT R3, R3, 0x5410, RZ ;  /* 0x0000541003037816 */ /* 0x000fca00000000ff */
[----:B------:R0:W-:Y:S01]  /*4060*/  STG.E desc[UR36][R8.64], R3 ;  /* 0x0000000308007986 */ /* 0x0001e2000c101924 */
[----:B------:R-:W-:Y:S05]  /*4070*/  BRA `(.L_x_31623) ;  /* 0x0000000800d87947 */ /* 0x000fea0003800000 */
.L_x_31633:
[----:B------:R-:W-:Y:S01]  /*4080*/  FMUL.FTZ R4, R4, 1 ;  /* 0x3f80000004047820 */ /* 0x000fe20000410000 */
[----:B------:R-:W-:-:S05]  /*4090*/  IMAD.MOV.U32 R25, RZ, RZ, R26 ;  /* 0x000000ffff197224 */ /* 0x000fca00078e001a */
[----:B------:R-:W0:Y:S02]  /*40a0*/  F2F.F64.F32 R4, R4 ;  /* 0x0000000400047310 */ /* 0x000e240000201800 */
[----:B0-----:R0:W-:Y:S01]  /*40b0*/  STG.E.64 desc[UR36][R8.64], R4 ;  /* 0x0000000408007986 */ /* 0x0011e2000c101b24 */
[----:B------:R-:W-:Y:S05]  /*40c0*/  BRA `(.L_x_31623) ;  /* 0x0000000800c47947 */ /* 0x000fea0003800000 */
.L_x_31624:
        /* <DEDUP_REMOVED lines=13> */
.L_x_31637:
[----:B------:R-:W-:Y:S01]  /*41a0*/  FMUL.FTZ R4, R4, 1 ;  /* 0x3f80000004047820 */ /* 0x000fe20000410000 */
[----:B------:R-:W-:Y:S01]  /*41b0*/  CS2R R6, SRZ ;  /* 0x0000000000067805 */ /* 0x000fe2000001ff00 */
[----:B------:R-:W-:-:S04]  /*41c0*/  IMAD.MOV.U32 R25, RZ, RZ, R26 ;  /* 0x000000ffff197224 */ /* 0x000fc800078e001a */
[----:B------:R-:W0:Y:S02]  /*41d0*/  F2F.F64.F32 R4, R4 ;  /* 0x0000000400047310 */ /* 0x000e240000201800 */
[----:B0-----:R0:W-:Y:S01]  /*41e0*/  STG.E.128 desc[UR36][R8.64], R4 ;  /* 0x0000000408007986 */ /* 0x0011e2000c101d24 */
[----:B------:R-:W-:Y:S05]  /*41f0*/  BRA `(.L_x_31623) ;  /* 0x0000000800787947 */ /* 0x000fea0003800000 */
.L_x_31636:
        /* <DEDUP_REMOVED lines=20> */
.L_x_31641:
[----:B------:R-:W-:Y:S05]  /*4340*/  BSYNC B0 ;  /* 0x0000000000007941 */ /* 0x000fea0003800000 */
.L_x_31640:
[----:B------:R-:W-:Y:S01]  /*4350*/  LOP3.LUT R5, R0, R5, RZ, 0xfc, !PT ;  /* 0x0000000500057212 */ /* 0x000fe200078efcff */
[----:B------:R-:W-:-:S04]  /*4360*/  IMAD.MOV.U32 R25, RZ, RZ, R26 ;  /* 0x000000ffff197224 */ /* 0x000fc800078e001a */
[----:B------:R0:W-:Y:S01]  /*4370*/  STG.E.U8 desc[UR36][R8.64], R5 ;  /* 0x0000000508007986 */ /* 0x0001e2000c101124 */
[----:B------:R-:W-:Y:S05]  /*4380*/  BRA `(.L_x_31623) ;  /* 0x0000000800147947 */ /* 0x000fea0003800000 */
.L_x_31639:
        /* <DEDUP_REMOVED lines=12> */
.L_x_31643:
[----:B------:R-:W-:Y:S01]  /*4450*/  IMAD.MOV.U32 R0, RZ, RZ, 0x7f ;  /* 0x0000007fff007424 */ /* 0x000fe200078e00ff */
[----:B------:R-:W-:-:S04]  /*4460*/  ISETP.GT.U32.AND P0, PT, R5, 0x7f800000, PT ;  /* 0x7f8000000500780c */ /* 0x000fc80003f04070 */
[----:B------:R-:W-:-:S09]  /*4470*/  SEL R0, R0, 0x7c, P0 ;  /* 0x0000007c00007807 */ /* 0x000fd20000000000 */
.L_x_31644:
[----:B------:R-:W-:Y:S05]  /*4480*/  BSYNC B0 ;  /* 0x0000000000007941 */ /* 0x000fea0003800000 */
.L_x_31642:
[----:B------:R-:W-:Y:S01]  /*4490*/  LOP3.LUT R4, R4, 0x80000000, RZ, 0xc0, !PT ;  /* 0x8000000004047812 */ /* 0x000fe200078ec0ff */
[----:B------:R-:W-:-:S03]  /*44a0*/  IMAD.MOV.U32 R25, RZ, RZ, R26 ;  /* 0x000000ffff197224 */ /* 0x000fc600078e001a */
[----:B------:R-:W-:-:S04]  /*44b0*/  SHF.R.U32.HI R3, RZ, 0x18, R4 ;  /* 0x00000018ff037819 */ /* 0x000fc80000011604 */
[----:B------:R-:W-:-:S05]  /*44c0*/  LOP3.LUT R3, R0, R3, RZ, 0xfc, !PT ;  /* 0x0000000300037212 */ /* 0x000fca00078efcff */
[----:B------:R0:W-:Y:S01]  /*44d0*/  STG.E.U8 desc[UR36][R8.64], R3 ;  /* 0x0000000308007986 */ /* 0x0001e2000c101124 */
[----:B------:R-:W-:Y:S05]  /*44e0*/  BRA `(.L_x_31623) ;  /* 0x0000000400bc7947 */ /* 0x000fea0003800000 */
.L_x_31638:
[----:B------:R-:W-:Y:S01]  /*44f0*/  F2FP.BF16.F32.PACK_AB R4, RZ, R4 ;  /* 0x00000004ff04723e */ /* 0x000fe200000010ff */
[----:B------:R-:W-:-:S04]  /*4500*/  IMAD.MOV.U32 R25, RZ, RZ, R26 ;  /* 0x000000ffff197224 */ /* 0x000fc800078e001a */
[----:B------:R0:W-:Y:S01]  /*4510*/  STG.E.U16 desc[UR36][R8.64], R4 ;  /* 0x0000000408007986 */ /* 0x0001e2000c101524 */
[----:B------:R-:W-:Y:S05]  /*4520*/  BRA `(.L_x_31623) ;  /* 0x0000000400ac7947 */ /* 0x000fea0003800000 */
.L_x_31635:
        /* <DEDUP_REMOVED lines=12> */
.L_x_31647:
        /* <DEDUP_REMOVED lines=16> */
.L_x_31650:
[----:B------:R-:W-:-:S04]  /*46f0*/  LOP3.LUT R4, R4, 0x80000000, RZ, 0xc0, !PT ;  /* 0x8000000004047812 */ /* 0x000fc800078ec0ff */
[----:B------:R-:W-:-:S04]  /*4700*/  SHF.R.U32.HI R4, RZ, 0x18, R4 ;  /* 0x00000018ff047819 */ /* 0x000fc80000011604 */
[----:B------:R-:W-:-:S04]  /*4710*/  LOP3.LUT R3, R3, R4, RZ, 0xfc, !PT ;  /* 0x0000000403037212 */ /* 0x000fc800078efcff */
[----:B------:R-:W-:-:S07]  /*4720*/  PRMT R0, R3, 0x7610, R0 ;  /* 0x0000761003007816 */ /* 0x000fce0000000000 */
.L_x_31649:
[----:B------:R-:W-:Y:S05]  /*4730*/  BSYNC B0 ;  /* 0x0000000000007941 */ /* 0x000fea0003800000 */
.L_x_31648:
[----:B------:R0:W-:Y:S01]  /*4740*/  STG.E.U8 desc[UR36][R8.64], R0 ;  /* 0x0000000008007986 */ /* 0x0001e2000c101124 */
[----:B------:R-:W-:Y:S01]  /*4750*/  IMAD.MOV.U32 R25, RZ, RZ, R26 ;  /* 0x000000ffff197224 */ /* 0x000fe200078e001a */
[----:B------:R-:W-:Y:S06]  /*4760*/  BRA `(.L_x_31623) ;  /* 0x00000004001c7947 */ /* 0x000fec0003800000 */
.L_x_31646:
        /* <DEDUP_REMOVED lines=16> */
.L_x_31653:
[----:B------:R-:W-:-:S04]  /*4870*/  LOP3.LUT R4, R4, 0x80000000, RZ, 0xc0, !PT ;  /* 0x8000000004047812 */ /* 0x000fc800078ec0ff */
[----:B------:R-:W-:-:S04]  /*4880*/  SHF.R.U32.HI R4, RZ, 0x18, R4 ;  /* 0x00000018ff047819 */ /* 0x000fc80000011604 */
[----:B------:R-:W-:-:S04]  /*4890*/  LOP3.LUT R3, R3, R4, RZ, 0xfc, !PT ;  /* 0x0000000403037212 */ /* 0x000fc800078efcff */
[----:B------:R-:W-:-:S07]  /*48a0*/  PRMT R0, R3, 0x7610, R0 ;  /* 0x0000761003007816 */ /* 0x000fce0000000000 */
.L_x_31652:
[----:B------:R-:W-:Y:S05]  /*48b0*/  BSYNC B0 ;  /* 0x0000000000007941 */ /* 0x000fea0003800000 */
.L_x_31651:
[----:B------:R0:W-:Y:S01]  /*48c0*/  STG.E.U8 desc[UR36][R8.64], R0 ;  /* 0x0000000008007986 */ /* 0x0001e2000c101124 */
[----:B------:R-:W-:Y:S01]  /*48d0*/  IMAD.MOV.U32 R25, RZ, RZ, R26 ;  /* 0x000000ffff197224 */ /* 0x000fe200078e001a */
[----:B------:R-:W-:Y:S06]  /*48e0*/  BRA `(.L_x_31623) ;  /* 0x0000000000bc7947 */ /* 0x000fec0003800000 */
.L_x_31645:
        /* <DEDUP_REMOVED lines=22> */
.L_x_31628:
        /* <DEDUP_REMOVED lines=16> */
.L_x_31656:
[----:B------:R-:W-:Y:S01]  /*4b50*/  IMAD.MOV.U32 R25, RZ, RZ, R26 ;  /* 0x000000ffff197224 */ /* 0x000fe200078e001a */
[----:B------:R-:W-:Y:S06]  /*4b60*/  BRA `(.L_x_31623) ;  /* 0x00000000001c7947 */ /* 0x000fec0003800000 */
.L_x_31655:
[----:B------:R-:W0:Y:S01]  /*4b70*/  F2I.U64.TRUNC R4, R4 ;  /* 0x0000000400047311 */ /* 0x000e22000020d800 */
[----:B------:R-:W-:Y:S01]  /*4b80*/  IMAD.MOV.U32 R25, RZ, RZ, R26 ;  /* 0x000000ffff197224 */ /* 0x000fe200078e001a */
[----:B0-----:R0:W-:Y:S01]  /*4b90*/  STG.E.64 desc[UR36][R8.64], R4 ;  /* 0x0000000408007986 */ /* 0x0011e2000c101b24 */
[----:B------:R-:W-:Y:S05]  /*4ba0*/  BRA `(.L_x_31623) ;  /* 0x00000000000c7947 */ /* 0x000fea0003800000 */
.L_x_31654:
[----:B------:R-:W0:Y:S01]  /*4bb0*/  F2I.FTZ.U32.TRUNC.NTZ R3, R4 ;  /* 0x0000000400037305 */ /* 0x000e22000021f000 */
[----:B------:R-:W-:Y:S01]  /*4bc0*/  IMAD.MOV.U32 R25, RZ, RZ, R26 ;  /* 0x000000ffff197224 */ /* 0x000fe200078e001a */
[----:B0-----:R1:W-:Y:S06]  /*4bd0*/  STG.E desc[UR36][R8.64], R3 ;  /* 0x0000000308007986 */ /* 0x0013ec000c101924 */
.L_x_31623:
[----:B------:R-:W-:Y:S05]  /*4be0*/  BSYNC B6 ;  /* 0x0000000000067941 */ /* 0x000fea0003800000 */
.L_x_31622:
[----:B------:R-:W-:Y:S01]  /*4bf0*/  ISETP.GE.AND P0, PT, R25, R17, PT ;  /* 0x000000111900720c */ /* 0x000fe20003f06270 */
[----:B------:R-:W-:-:S12]  /*4c00*/  BSSY B6, `(.L_x_31657) ;  /* 0x00001d8000067945 */ /* 0x000fd80003800000 */
[----:B------:R-:W-:Y:S05]  /*4c10*/  @P0 BRA `(.L_x_31658) ;  /* 0x0000001c00580947 */ /* 0x000fea0003800000 */
[----:B01-3--:R-:W0:Y:S01]  /*4c20*/  LDC.64 R8, c[0x0][0x218] ;  /* 0x00008600ff087b82 */ /* 0x00be220000000a00 */
        /* <DEDUP_REMOVED lines=20> */
.L_x_31662:
[----:B------:R-:W0:Y:S02]  /*4d70*/  F2I.S64.TRUNC R18, R18 ;  /* 0x0000001200127311 */ /* 0x000e24000020d900 */
[----:B0-----:R-:W-:-:S05]  /*4d80*/  IMAD.MOV.U32 R3, RZ, RZ, R18 ;  /* 0x000000ffff037224 */ /* 0x001fca00078e0012 */
[----:B------:R0:W-:Y:S01]  /*4d90*/  STG.E.U8 desc[UR36][R8.64], R3 ;  /* 0x0000000308007986 */ /* 0x0001e2000c101124 */
[----:B------:R-:W-:Y:S05]  /*4da0*/  BRA `(.L_x_31664) ;  /* 0x0000000c00407947 */ /* 0x000fea0003800000 */
.L_x_31661:
        /* <DEDUP_REMOVED lines=9> */
.L_x_31666:
[----:B------:R-:W0:Y:S02]  /*4e40*/  F2I.FTZ.TRUNC.NTZ R3, R18 ;  /* 0x0000001200037305 */ /* 0x000e24000021f100 */
[----:B0-----:R0:W-:Y:S01]  /*4e50*/  STG.E desc[UR36][R8.64], R3 ;  /* 0x0000000308007986 */ /* 0x0011e2000c101924 */
[----:B------:R-:W-:Y:S05]  /*4e60*/  BRA `(.L_x_31664) ;  /* 0x0000000c00107947 */ /* 0x000fea0003800000 */
.L_x_31665:
[----:B------:R-:W0:Y:S02]  /*4e70*/  F2I.FTZ.TRUNC.NTZ R3, R18 ;  /* 0x0000001200037305 */ /* 0x000e24000021f100 */
[----:B0-----:R0:W-:Y:S01]  /*4e80*/  STG.E.U16 desc[UR36][R8.64], R3 ;  /* 0x0000000308007986 */ /* 0x0011e2000c101524 */
[----:B------:R-:W-:Y:S05]  /*4e90*/  BRA `(.L_x_31664) ;  /* 0x0000000c00047947 */ /* 0x000fea0003800000 */
.L_x_31660:
        /* <DEDUP_REMOVED lines=8> */
.L_x_31668:
[----:B------:R-:W-:-:S05]  /*4f20*/  F2FP.F16.F32.PACK_AB R18, RZ, R18 ;  /* 0x00000012ff12723e */ /* 0x000fca00000000ff */
[----:B------:R0:W-:Y:S01]  /*4f30*/  STG.E.U16 desc[UR36][R8.64], R18 ;  /* 0x0000001208007986 */ /* 0x0001e2000c101524 */
[----:B------:R-:W-:Y:S05]  /*4f40*/  BRA `(.L_x_31664) ;  /* 0x0000000800d87947 */ /* 0x000fea0003800000 */
.L_x_31667:
        /* <DEDUP_REMOVED lines=9> */
.L_x_31670:
[----:B------:R-:W-:-:S04]  /*4fe0*/  F2FP.F16.F32.PACK_AB R3, RZ, R18 ;  /* 0x00000012ff03723e */ /* 0x000fc800000000ff */
[----:B------:R-:W-:-:S05]  /*4ff0*/  PRMT R3, R3, 0x5410, RZ ;  /* 0x0000541003037816 */ /* 0x000fca00000000ff */
[----:B------:R0:W-:Y:S01]  /*5000*/  STG.E desc[UR36][R8.64], R3 ;  /* 0x0000000308007986 */ /* 0x0001e2000c101924 */
[----:B------:R-:W-:Y:S05]  /*5010*/  BRA `(.L_x_31664) ;  /* 0x0000000800a47947 */ /* 0x000fea0003800000 */
.L_x_31669:
[----:B------:R-:W-:-:S06]  /*5020*/  FMUL.FTZ R4, R18, 1 ;  /* 0x3f80000012047820 */ /* 0x000fcc0000410000 */
[----:B------:R-:W0:Y:S02]  /*5030*/  F2F.F64.F32 R4, R4 ;  /* 0x0000000400047310 */ /* 0x000e240000201800 */
[----:B0-----:R0:W-:Y:S01]  /*5040*/  STG.E.64 desc[UR36][R8.64], R4 ;  /* 0x0000000408007986 */ /* 0x0011e2000c101b24 */
[----:B------:R-:W-:Y:S05]  /*5050*/  BRA `(.L_x_31664) ;  /* 0x0000000800947947 */ /* 0x000fea0003800000 */
.L_x_31659:
        /* <DEDUP_REMOVED lines=12> */
.L_x_31673:
[----:B------:R-:W-:Y:S01]  /*5120*/  FMUL.FTZ R4, R18, 1 ;  /* 0x3f80000012047820 */ /* 0x000fe20000410000 */
[----:B------:R-:W-:-:S05]  /*5130*/  CS2R R6, SRZ ;  /* 0x0000000000067805 */ /* 0x000fca000001ff00 */
[----:B------:R-:W0:Y:S02]  /*5140*/  F2F.F64.F32 R4, R4 ;  /* 0x0000000400047310 */ /* 0x000e240000201800 */
[----:B0-----:R0:W-:Y:S01]  /*5150*/  STG.E.128 desc[UR36][R8.64], R4 ;  /* 0x0000000408007986 */ /* 0x0011e2000c101d24 */
[----:B------:R-:W-:Y:S05]  /*5160*/  BRA `(.L_x_31664) ;  /* 0x0000000800507947 */ /* 0x000fea0003800000 */
.L_x_31672:
        /* <DEDUP_REMOVED lines=20> */
.L_x_31677:
[----:B------:R-:W-:Y:S05]  /*52b0*/  BSYNC B0 ;  /* 0x0000000000007941 */ /* 0x000fea0003800000 */
.L_x_31676:
[----:B------:R-:W-:-:S05]  /*52c0*/  LOP3.LUT R5, R0, R5, RZ, 0xfc, !PT ;  /* 0x0000000500057212 */ /* 0x000fca00078efcff */
[----:B------:R0:W-:Y:S01]  /*52d0*/  STG.E.U8 desc[UR36][R8.64], R5 ;  /* 0x0000000508007986 */ /* 0x0001e2000c101124 */
[----:B------:R-:W-:Y:S05]  /*52e0*/  BRA `(.L_x_31664) ;  /* 0x0000000400f07947 */ /* 0x000fea0003800000 */
.L_x_31675:
        /* <DEDUP_REMOVED lines=12> */
.L_x_31679:
[----:B------:R-:W-:Y:S01]  /*53b0*/  IMAD.MOV.U32 R0, RZ, RZ, 0x7f ;  /* 0x0000007fff007424 */ /* 0x000fe200078e00ff */
[----:B------:R-:W-:-:S04]  /*53c0*/  ISETP.GT.U32.AND P0, PT, R4, 0x7f800000, PT ;  /* 0x7f8000000400780c */ /* 0x000fc80003f04070 */
[----:B------:R-:W-:-:S09]  /*53d0*/  SEL R0, R0, 0x7c, P0 ;  /* 0x0000007c00007807 */ /* 0x000fd20000000000 */
.L_x_31680:
[----:B------:R-:W-:Y:S05]  /*53e0*/  BSYNC B0 ;  /* 0x0000000000007941 */ /* 0x000fea0003800000 */
.L_x_31678:
[----:B------:R-:W-:-:S04]  /*53f0*/  LOP3.LUT R18, R18, 0x80000000, RZ, 0xc0, !PT ;  /* 0x8000000012127812 */ /* 0x000fc800078ec0ff */
[----:B------:R-:W-:-:S04]  /*5400*/  SHF.R.U32.HI R3, RZ, 0x18, R18 ;  /* 0x00000018ff037819 */ /* 0x000fc80000011612 */
[----:B------:R-:W-:-:S05]  /*5410*/  LOP3.LUT R3, R0, R3, RZ, 0xfc, !PT ;  /* 0x0000000300037212 */ /* 0x000fca00078efcff */
[----:B------:R0:W-:Y:S01]  /*5420*/  STG.E.U8 desc[UR36][R8.64], R3 ;  /* 0x0000000308007986 */ /* 0x0001e2000c101124 */
[----:B------:R-:W-:Y:S05]  /*5430*/  BRA `(.L_x_31664) ;  /* 0x00000004009c7947 */ /* 0x000fea0003800000 */
.L_x_31674:
[----:B------:R-:W-:-:S05]  /*5440*/  F2FP.BF16.F32.PACK_AB R18, RZ, R18 ;  /* 0x00000012ff12723e */ /* 0x000fca00000010ff */
[----:B------:R0:W-:Y:S01]  /*5450*/  STG.E.U16 desc[UR36][R8.64], R18 ;  /* 0x0000001208007986 */ /* 0x0001e2000c101524 */
[----:B------:R-:W-:Y:S05]  /*5460*/  BRA `(.L_x_31664) ;  /* 0x0000000400907947 */ /* 0x000fea0003800000 */
.L_x_31671:
        /* <DEDUP_REMOVED lines=11> */
.L_x_31683:
        /* <DEDUP_REMOVED lines=16> */
.L_x_31686:
[----:B------:R-:W-:-:S04]  /*5620*/  LOP3.LUT R18, R18, 0x80000000, RZ, 0xc0, !PT ;  /* 0x8000000012127812 */ /* 0x000fc800078ec0ff */
[----:B------:R-:W-:-:S04]  /*5630*/  SHF.R.U32.HI R3, RZ, 0x18, R18 ;  /* 0x00000018ff037819 */ /* 0x000fc80000011612 */
[----:B------:R-:W-:-:S04]  /*5640*/  LOP3.LUT R0, R0, R3, RZ, 0xfc, !PT ;  /* 0x0000000300007212 */ /* 0x000fc800078efcff */
[----:B------:R-:W-:-:S07]  /*5650*/  PRMT R4, R0, 0x7610, R4 ;  /* 0x0000761000047816 */ /* 0x000fce0000000004 */
.L_x_31685:
[----:B------:R-:W-:Y:S05]  /*5660*/  BSYNC B0 ;  /* 0x0000000000007941 */ /* 0x000fea0003800000 */
.L_x_31684:
[----:B------:R3:W-:Y:S01]  /*5670*/  STG.E.U8 desc[UR36][R8.64], R4 ;  /* 0x0000000408007986 */ /* 0x0007e2000c101124 */
[----:B------:R-:W-:Y:S05]  /*5680*/  BRA `(.L_x_31664) ;  /* 0x0000000400087947 */ /* 0x000fea0003800000 */
.L_x_31682:
        /* <DEDUP_REMOVED lines=16> */
.L_x_31689:
[----:B------:R-:W-:-:S04]  /*5790*/  LOP3.LUT R18, R18, 0x80000000, RZ, 0xc0, !PT ;  /* 0x8000000012127812 */ /* 0x000fc800078ec0ff */
[----:B------:R-:W-:-:S04]  /*57a0*/  SHF.R.U32.HI R3, RZ, 0x18, R18 ;  /* 0x00000018ff037819 */ /* 0x000fc80000011612 */
[----:B------:R-:W-:-:S04]  /*57b0*/  LOP3.LUT R0, R0, R3, RZ, 0xfc, !PT ;  /* 0x0000000300007212 */ /* 0x000fc800078efcff */
[----:B------:R-:W-:-:S07]  /*57c0*/  PRMT R4, R0, 0x7610, R4 ;  /* 0x0000761000047816 */ /* 0x000fce0000000004 */
.L_x_31688:
[----:B------:R-:W-:Y:S05]  /*57d0*/  BSYNC B0 ;  /* 0x0000000000007941 */ /* 0x000fea0003800000 */
.L_x_31687:
[----:B------:R0:W-:Y:S01]  /*57e0*/  STG.E.U8 desc[UR36][R8.64], R4 ;  /* 0x0000000408007986 */ /* 0x0001e2000c101124 */
[----:B------:R-:W-:Y:S05]  /*57f0*/  BRA `(.L_x_31664) ;  /* 0x0000000000ac7947 */ /* 0x000fea0003800000 */
.L_x_31681:
        /* <DEDUP_REMOVED lines=21> */
.L_x_31663:
        /* <DEDUP_REMOVED lines=16> */
.L_x_31692:
[----:B------:R-:W-:Y:S05]  /*5a50*/  BRA `(.L_x_31664) ;  /* 0x0000000000147947 */ /* 0x000fea0003800000 */
.L_x_31691:
[----:B------:R-:W0:Y:S02]  /*5a60*/  F2I.U64.TRUNC R18, R18 ;  /* 0x0000001200127311 */ /* 0x000e24000020d800 */
[----:B0-----:R2:W-:Y:S01]  /*5a70*/  STG.E.64 desc[UR36][R8.64], R18 ;  /* 0x0000001208007986 */ /* 0x0015e2000c101b24 */
[----:B------:R-:W-:Y:S05]  /*5a80*/  BRA `(.L_x_31664) ;  /* 0x0000000000087947 */ /* 0x000fea0003800000 */
.L_x_31690:
[----:B------:R-:W0:Y:S02]  /*5a90*/  F2I.FTZ.U32.TRUNC.NTZ R3, R18 ;  /* 0x0000001200037305 */ /* 0x000e24000021f000 */
[----:B0-----:R0:W-:Y:S02]  /*5aa0*/  STG.E desc[UR36][R8.64], R3 ;  /* 0x0000000308007986 */ /* 0x0011e4000c101924 */
.L_x_31664:
        /* <DEDUP_REMOVED lines=24> */
.L_x_31696:
[----:B------:R-:W0:Y:S02]  /*5c30*/  F2I.S64.TRUNC R22, R22 ;  /* 0x0000001600167311 */ /* 0x000e24000020d900 */
[----:B0-----:R-:W-:-:S05]  /*5c40*/  IMAD.MOV.U32 R3, RZ, RZ, R22 ;  /* 0x000000ffff037224 */ /* 0x001fca00078e0016 */
[----:B------:R0:W-:Y:S01]  /*5c50*/  STG.E.U8 desc[UR36][R8.64], R3 ;  /* 0x0000000308007986 */ /* 0x0001e2000c101124 */
[----:B------:R-:W-:Y:S05]  /*5c60*/  BRA `(.L_x_31698) ;  /* 0x0000000c00407947 */ /* 0x000fea0003800000 */
.L_x_31695:
        /* <DEDUP_REMOVED lines=9> */
.L_x_31700:
[----:B------:R-:W0:Y:S02]  /*5d00*/  F2I.FTZ.TRUNC.NTZ R3, R22 ;  /* 0x0000001600037305 */ /* 0x000e24000021f100 */
[----:B0-----:R3:W-:Y:S01]  /*5d10*/  STG.E desc[UR36][R8.64], R3 ;  /* 0x0000000308007986 */ /* 0x0017e2000c101924 */
[----:B------:R-:W-:Y:S05]  /*5d20*/  BRA `(.L_x_31698) ;  /* 0x0000000c00107947 */ /* 0x000fea0003800000 */
.L_x_31699:
[----:B------:R-:W0:Y:S02]  /*5d30*/  F2I.FTZ.TRUNC.NTZ R3, R22 ;  /* 0x0000001600037305 */ /* 0x000e24000021f100 */
[----:B0-----:R2:W-:Y:S01]  /*5d40*/  STG.E.U16 desc[UR36][R8.64], R3 ;  /* 0x0000000308007986 */ /* 0x0015e2000c101524 */
[----:B------:R-:W-:Y:S05]  /*5d50*/  BRA `(.L_x_31698) ;  /* 0x0000000c00047947 */ /* 0x000fea0003800000 */
.L_x_31694:
        /* <DEDUP_REMOVED lines=8> */
.L_x_31702:
[----:B------:R-:W-:-:S05]  /*5de0*/  F2FP.F16.F32.PACK_AB R22, RZ, R22 ;  /* 0x00000016ff16723e */ /* 0x000fca00000000ff */
[----:B------:R0:W-:Y:S01]  /*5df0*/  STG.E.U16 desc[UR36][R8.64], R22 ;  /* 0x0000001608007986 */ /* 0x0001e2000c101524 */
[----:B------:R-:W-:Y:S05]  /*5e00*/  BRA `(.L_x_31698) ;  /* 0x0000000800d87947 */ /* 0x000fea0003800000 */
.L_x_31701:
        /* <DEDUP_REMOVED lines=9> */
.L_x_31704:
[----:B------:R-:W-:-:S04]  /*5ea0*/  F2FP.F16.F32.PACK_AB R3, RZ, R22 ;  /* 0x00000016ff03723e */ /* 0x000fc800000000ff */
[----:B------:R-:W-:-:S05]  /*5eb0*/  PRMT R3, R3, 0x5410, RZ ;  /* 0x0000541003037816 */ /* 0x000fca00000000ff */
[----:B------:R0:W-:Y:S01]  /*5ec0*/  STG.E desc[UR36][R8.64], R3 ;  /* 0x0000000308007986 */ /* 0x0001e2000c101924 */
[----:B------:R-:W-:Y:S05]  /*5ed0*/  BRA `(.L_x_31698) ;  /* 0x0000000800a47947 */ /* 0x000fea0003800000 */
.L_x_31703:
[----:B------:R-:W-:-:S06]  /*5ee0*/  FMUL.FTZ R4, R22, 1 ;  /* 0x3f80000016047820 */ /* 0x000fcc0000410000 */
[----:B------:R-:W0:Y:S02]  /*5ef0*/  F2F.F64.F32 R4, R4 ;  /* 0x0000000400047310 */ /* 0x000e240000201800 */
[----:B0-----:R0:W-:Y:S01]  /*5f00*/  STG.E.64 desc[UR36][R8.64], R4 ;  /* 0x0000000408007986 */ /* 0x0011e2000c101b24 */
[----:B------:R-:W-:Y:S05]  /*5f10*/  BRA `(.L_x_31698) ;  /* 0x0000000800947947 */ /* 0x000fea0003800000 */
.L_x_31693:
        /* <DEDUP_REMOVED lines=12> */
.L_x_31707:
[----:B------:R-:W-:Y:S01]  /*5fe0*/  FMUL.FTZ R4, R22, 1 ;  /* 0x3f80000016047820 */ /* 0x000fe20000410000 */
[----:B------:R-:W-:-:S05]  /*5ff0*/  CS2R R6, SRZ ;  /* 0x0000000000067805 */ /* 0x000fca000001ff00 */
[----:B------:R-:W0:Y:S02]  /*6000*/  F2F.F64.F32 R4, R4 ;  /* 0x0000000400047310 */ /* 0x000e240000201800 */
[----:B0-----:R0:W-:Y:S01]  /*6010*/  STG.E.128 desc[UR36][R8.64], R4 ;  /* 0x0000000408007986 */ /* 0x0011e2000c101d24 */
[----:B------:R-:W-:Y:S05]  /*6020*/  BRA `(.L_x_31698) ;  /* 0x0000000800507947 */ /* 0x000fea0003800000 */
.L_x_31706:
        /* <DEDUP_REMOVED lines=20> */
.L_x_31711:
[----:B------:R-:W-:Y:S05]  /*6170*/  BSYNC B0 ;  /* 0x0000000000007941 */ /* 0x000fea0003800000 */
.L_x_31710:
[----:B------:R-:W-:-:S05]  /*6180*/  LOP3.LUT R5, R0, R5, RZ, 0xfc, !PT ;  /* 0x0000000500057212 */ /* 0x000fca00078efcff */
[----:B------:R0:W-:Y:S01]  /*6190*/  STG.E.U8 desc[UR36][R8.64], R5 ;  /* 0x0000000508007986 */ /* 0x0001e2000c101124 */
[----:B------:R-:W-:Y:S05]  /*61a0*/  BRA `(.L_x_31698) ;  /* 0x0000000400f07947 */ /* 0x000fea0003800000 */
.L_x_31709:
        /* <DEDUP_REMOVED lines=12> */
.L_x_31713:
[----:B------:R-:W-:Y:S01]  /*6270*/  IMAD.MOV.U32 R0, RZ, RZ, 0x7f ;  /* 0x0000007fff007424 */ /* 0x000fe200078e00ff */
[----:B------:R-:W-:-:S04]  /*6280*/  ISETP.GT.U32.AND P0, PT, R4, 0x7f800000, PT ;  /* 0x7f8000000400780c */ /* 0x000fc80003f04070 */
[----:B------:R-:W-:-:S09]  /*6290*/  SEL R0, R0, 0x7c, P0 ;  /* 0x0000007c00007807 */ /* 0x000fd20000000000 */
.L_x_31714:
[----:B------:R-:W-:Y:S05]  /*62a0*/  BSYNC B0 ;  /* 0x0000000000007941 */ /* 0x000fea0003800000 */
.L_x_31712:
[----:B------:R-:W-:-:S04]  /*62b0*/  LOP3.LUT R22, R22, 0x80000000, RZ, 0xc0, !PT ;  /* 0x8000000016167812 */ /* 0x000fc800078ec0ff */
[----:B------:R-:W-:-:S04]  /*62c0*/  SHF.R.U32.HI R3, RZ, 0x18, R22 ;  /* 0x00000018ff037819 */ /* 0x000fc80000011616 */
[----:B------:R-:W-:-:S05]  /*62d0*/  LOP3.LUT R3, R0, R3, RZ, 0xfc, !PT ;  /* 0x0000000300037212 */ /* 0x000fca00078efcff */
[----:B------:R0:W-:Y:S01]  /*62e0*/  STG.E.U8 desc[UR36][R8.64], R3 ;  /* 0x0000000308007986 */ /* 0x0001e2000c101124 */
[----:B------:R-:W-:Y:S05]  /*62f0*/  BRA `(.L_x_31698) ;  /* 0x00000004009c7947 */ /* 0x000fea0003800000 */
.L_x_31708:
[----:B------:R-:W-:-:S05]  /*6300*/  F2FP.BF16.F32.PACK_AB R22, RZ, R22 ;  /* 0x00000016ff16723e */ /* 0x000fca00000010ff */
[----:B------:R0:W-:Y:S01]  /*6310*/  STG.E.U16 desc[UR36][R8.64], R22 ;  /* 0x0000001608007986 */ /* 0x0001e2000c101524 */
[----:B------:R-:W-:Y:S05]  /*6320*/  BRA `(.L_x_31698) ;  /* 0x0000000400907947 */ /* 0x000fea0003800000 */
.L_x_31705:
        /* <DEDUP_REMOVED lines=11> */
.L_x_31717:
        /* <DEDUP_REMOVED lines=16> */
.L_x_31720:
[----:B------:R-:W-:-:S04]  /*64e0*/  LOP3.LUT R22, R22, 0x80000000, RZ, 0xc0, !PT ;  /* 0x8000000016167812 */ /* 0x000fc800078ec0ff */
[----:B------:R-:W-:-:S04]  /*64f0*/  SHF.R.U32.HI R3, RZ, 0x18, R22 ;  /* 0x00000018ff037819 */ /* 0x000fc80000011616 */
[----:B------:R-:W-:-:S04]  /*6500*/  LOP3.LUT R0, R0, R3, RZ, 0xfc, !PT ;  /* 0x0000000300007212 */ /* 0x000fc800078efcff */
[----:B------:R-:W-:-:S07]  /*6510*/  PRMT R4, R0, 0x7610, R4 ;  /* 0x0000761000047816 */ /* 0x000fce0000000004 */
.L_x_31719:
[----:B------:R-:W-:Y:S05]  /*6520*/  BSYNC B0 ;  /* 0x0000000000007941 */ /* 0x000fea0003800000 */
.L_x_31718:
[----:B------:R0:W-:Y:S01]  /*6530*/  STG.E.U8 desc[UR36][R8.64], R4 ;  /* 0x0000000408007986 */ /* 0x0001e2000c101124 */
[----:B------:R-:W-:Y:S05]  /*6540*/  BRA `(.L_x_31698) ;  /* 0x0000000400087947 */ /* 0x000fea0003800000 */
.L_x_31716:
        /* <DEDUP_REMOVED lines=16> */
.L_x_31723:
[----:B------:R-:W-:-:S04]  /*6650*/  LOP3.LUT R22, R22, 0x80000000, RZ, 0xc0, !PT ;  /* 0x8000000016167812 */ /* 0x000fc800078ec0ff */
[----:B------:R-:W-:-:S04]  /*6660*/  SHF.R.U32.HI R3, RZ, 0x18, R22 ;  /* 0x00000018ff037819 */ /* 0x000fc80000011616 */
[----:B------:R-:W-:-:S04]  /*6670*/  LOP3.LUT R0, R0, R3, RZ, 0xfc, !PT ;  /* 0x0000000300007212 */ /* 0x000fc800078efcff */
[----:B------:R-:W-:-:S07]  /*6680*/  PRMT R4, R0, 0x7610, R4 ;  /* 0x0000761000047816 */ /* 0x000fce0000000004 */
.L_x_31722:
[----:B------:R-:W-:Y:S05]  /*6690*/  BSYNC B0 ;  /* 0x0000000000007941 */ /* 0x000fea0003800000 */
.L_x_31721:
[----:B------:R0:W-:Y:S01]  /*66a0*/  STG.E.U8 desc[UR36][R8.64], R4 ;  /* 0x0000000408007986 */ /* 0x0001e2000c101124 */
[----:B------:R-:W-:Y:S05]  /*66b0*/  BRA `(.L_x_31698) ;  /* 0x0000000000ac7947 */ /* 0x000fea0003800000 */
.L_x_31715:
        /* <DEDUP_REMOVED lines=21> */
.L_x_31697:
        /* <DEDUP_REMOVED lines=16> */
.L_x_31726:
[----:B------:R-:W-:Y:S05]  /*6910*/  BRA `(.L_x_31698) ;  /* 0x0000000000147947 */ /* 0x000fea0003800000 */
.L_x_31725:
[----:B------:R-:W0:Y:S02]  /*6920*/  F2I.U64.TRUNC R22, R22 ;  /* 0x0000001600167311 */ /* 0x000e24000020d800 */
[----:B0-----:R0:W-:Y:S01]  /*6930*/  STG.E.64 desc[UR36][R8.64], R22 ;  /* 0x0000001608007986 */ /* 0x0011e2000c101b24 */
[----:B------:R-:W-:Y:S05]  /*6940*/  BRA `(.L_x_31698) ;  /* 0x0000000000087947 */ /* 0x000fea0003800000 */
.L_x_31724:
[----:B------:R-:W0:Y:S02]  /*6950*/  F2I.FTZ.U32.TRUNC.NTZ R3, R22 ;  /* 0x0000001600037305 */ /* 0x000e24000021f000 */
[----:B0-----:R0:W-:Y:S02]  /*6960*/  STG.E desc[UR36][R8.64], R3 ;  /* 0x0000000308007986 */ /* 0x0011e4000c101924 */
.L_x_31698:
[----:B------:R-:W-:-:S07]  /*6970*/  VIADD R25, R25, 0x80 ;  /* 0x0000008019197836 */ /* 0x000fce0000000000 */
.L_x_31658:
[----:B------:R-:W-:Y:S05]  /*6980*/  BSYNC B6 ;  /* 0x0000000000067941 */ /* 0x000fea0003800000 */
.L_x_31657:
[----:B------:R-:W-:-:S13]  /*6990*/  ISETP.GE.AND P0, PT, R25, R17, PT ;  /* 0x000000111900720c */ /* 0x000fda0003f06270 */
[----:B------:R-:W-:Y:S05]  /*69a0*/  @P0 EXIT ;  /* 0x000000000000094d */ /* 0x000fea0003800000 */
[----:B0--3--:R-:W0:Y:S01]  /*69b0*/  LDC.64 R4, c[0x0][0x218] ;  /* 0x00008600ff047b82 */ /* 0x009e220000000a00 */
[----:B--2---:R-:W-:Y:S01]  /*69c0*/  PRMT R0, R16, 0x9910, RZ ;  /* 0x0000991010007816 */ /* 0x004fe200000000ff */
        /* <DEDUP_REMOVED lines=16> */
[----:B0-----:R-:W-:Y:S01]  /*6ad0*/  STG.E.U8 desc[UR36][R2.64], R5 ;  /* 0x0000000502007986 */ /* 0x001fe2000c101124 */
[----:B------:R-:W-:Y:S05]  /*6ae0*/  EXIT ;  /* 0x000000000000794d */ /* 0x000fea0003800000 */
.L_x_31730:
[----:B----4-:R-:W0:Y:S02]  /*6af0*/  F2I.S64.TRUNC R24, R24 ;  /* 0x0000001800187311 */ /* 0x010e24000020d900 */
[----:B0-----:R-:W-:-:S05]  /*6b00*/  IMAD.MOV.U32 R5, RZ, RZ, R24 ;  /* 0x000000ffff057224 */ /* 0x001fca00078e0018 */
[----:B------:R-:W-:Y:S01]  /*6b10*/  STG.E.U8 desc[UR36][R2.64], R5 ;  /* 0x0000000502007986 */ /* 0x000fe2000c101124 */
[----:B------:R-:W-:Y:S05]  /*6b20*/  EXIT ;  /* 0x000000000000794d */ /* 0x000fea0003800000 */
.L_x_31729:
[----:B------:R-:W-:-:S13]  /*6b30*/  ISETP.NE.AND P0, PT, R0, 0x2, PT ;  /* 0x000000020000780c */ /* 0x000fda0003f05270 */
[----:B------:R-:W-:Y:S05]  /*6b40*/  @!P0 BRA `(.L_x_31732) ;  /* 0x0000000000288947 */ /* 0x000fea0003800000 */
[----:B------:R-:W-:-:S13]  /*6b50*/  ISETP.NE.AND P0, PT, R0, 0x3, PT ;  /* 0x000000030000780c */ /* 0x000fda0003f05270 */
[----:B------:R-:W-:Y:S05]  /*6b60*/  @!P0 BRA `(.L_x_31733) ;  /* 0x0000000000148947 */ /* 0x000fea0003800000 */
[----:B------:R-:W-:-:S13]  /*6b70*/  ISETP.NE.AND P0, PT, R0, 0x4, PT ;  /* 0x000000040000780c */ /* 0x000fda0003f05270 */
[----:B------:R-:W-:Y:S05]  /*6b80*/  @P0 BRA `(.L_x_31731) ;  /* 0x0000000800d00947 */ /* 0x000fea0003800000 */
[----:B----4-:R-:W0:Y:S02]  /*6b90*/  F2I.S64.TRUNC R24, R24 ;  /* 0x0000001800187311 */ /* 0x010e24000020d900 */
[----:B0-----:R-:W-:Y:S01]  /*6ba0*/  STG.E.64 desc[UR36][R2.64], R24 ;  /* 0x0000001802007986 */ /* 0x001fe2000c101b24 */
[----:B------:R-:W-:Y:S05]  /*6bb0*/  EXIT ;  /* 0x000000000000794d */ /* 0x000fea0003800000 */
.L_x_31733:
[----:B----4-:R-:W0:Y:S02]  /*6bc0*/  F2I.FTZ.TRUNC.NTZ R5, R24 ;  /* 0x0000001800057305 */ /* 0x010e24000021f100 */
[----:B0-----:R-:W-:Y:S01]  /*6bd0*/  STG.E desc[UR36][R2.64], R5 ;  /* 0x0000000502007986 */ /* 0x001fe2000c101924 */
[----:B------:R-:W-:Y:S05]  /*6be0*/  EXIT ;  /* 0x000000000000794d */ /* 0x000fea0003800000 */
.L_x_31732:
[----:B----4-:R-:W0:Y:S02]  /*6bf0*/  F2I.FTZ.TRUNC.NTZ R5, R24 ;  /* 0x0000001800057305 */ /* 0x010e24000021f100 */
[----:B0-----:R-:W-:Y:S01]  /*6c00*/  STG.E.U16 desc[UR36][R2.64], R5 ;  /* 0x0000000502007986 */ /* 0x001fe2000c101524 */
[----:B------:R-:W-:Y:S05]  /*6c10*/  EXIT ;  /* 0x000000000000794d */ /* 0x000fea0003800000 */
.L_x_31728:
[----:B------:R-:W-:-:S13]  /*6c20*/  ISETP.GT.AND P0, PT, R0, 0x6, PT ;  /* 0x000000060000780c */ /* 0x000fda0003f04270 */
[----:B------:R-:W-:Y:S05]  /*6c30*/  @P0 BRA `(.L_x_31734) ;  /* 0x0000000000240947 */ /* 0x000fea0003800000 */
[----:B------:R-:W-:-:S13]  /*6c40*/  ISETP.NE.AND P0, PT, R0, 0x5, PT ;  /* 0x000000050000780c */ /* 0x000fda0003f05270 */
[----:B------:R-:W-:Y:S05]  /*6c50*/  @!P0 BRA `(.L_x_31735) ;  /* 0x0000000000108947 */ /* 0x000fea0003800000 */
[----:B------:R-:W-:-:S13]  /*6c60*/  ISETP.NE.AND P0, PT, R0, 0x6, PT ;  /* 0x000000060000780c */ /* 0x000fda0003f05270 */
[----:B------:R-:W-:Y:S05]  /*6c70*/  @P0 BRA `(.L_x_31731) ;  /* 0x0000000800940947 */ /* 0x000fea0003800000 */
[----:B----4-:R-:W-:Y:S01]  /*6c80*/  STG.E desc[UR36][R2.64], R24 ;  /* 0x0000001802007986 */ /* 0x010fe2000c101924 */
[----:B------:R-:W-:Y:S05]  /*6c90*/  EXIT ;  /* 0x000000000000794d */ /* 0x000fea0003800000 */
.L_x_31735:
[----:B----4-:R-:W-:-:S05]  /*6ca0*/  F2FP.F16.F32.PACK_AB R24, RZ, R24 ;  /* 0x00000018ff18723e */ /* 0x010fca00000000ff */
[----:B------:R-:W-:Y:S01]  /*6cb0*/  STG.E.U16 desc[UR36][R2.64], R24 ;  /* 0x0000001802007986 */ /* 0x000fe2000c101524 */
[----:B------:R-:W-:Y:S05]  /*6cc0*/  EXIT ;  /* 0x000000000000794d */ /* 0x000fea0003800000 */
.L_x_31734:
[----:B------:R-:W-:-:S13]  /*6cd0*/  ISETP.NE.AND P0, PT, R0, 0x7, PT ;  /* 0x000000070000780c */ /* 0x000fda0003f05270 */
[----:B------:R-:W-:Y:S05]  /*6ce0*/  @!P0 BRA `(.L_x_31736) ;  /* 0x00000000002c8947 */ /* 0x000fea0003800000 */
[----:B------:R-:W-:-:S13]  /*6cf0*/  ISETP.NE.AND P0, PT, R0, 0x8, PT ;  /* 0x000000080000780c */ /* 0x000fda0003f05270 */
[----:B------:R-:W-:Y:S05]  /*6d00*/  @!P0 BRA `(.L_x_31737) ;  /* 0x0000000000148947 */ /* 0x000fea0003800000 */
[----:B------:R-:W-:-:S13]  /*6d10*/  ISETP.NE.AND P0, PT, R0, 0x9, PT ;  /* 0x000000090000780c */ /* 0x000fda0003f05270 */
[----:B------:R-:W-:Y:S05]  /*6d20*/  @P0 BRA `(.L_x_31731) ;  /* 0x0000000800680947 */ /* 0x000fea0003800000 */
[----:B------:R-:W-:-:S05]  /*6d30*/  IMAD.MOV.U32 R25, RZ, RZ, RZ ;  /* 0x000000ffff197224 */ /* 0x000fca00078e00ff */
[----:B----4-:R-:W-:Y:S01]  /*6d40*/  STG.E.64 desc[UR36][R2.64], R24 ;  /* 0x0000001802007986 */ /* 0x010fe2000c101b24 */
[----:B------:R-:W-:Y:S05]  /*6d50*/  EXIT ;  /* 0x000000000000794d */ /* 0x000fea0003800000 */
.L_x_31737:
[----:B----4-:R-:W-:-:S04]  /*6d60*/  F2FP.F16.F32.PACK_AB R5, RZ, R24 ;  /* 0x00000018ff05723e */ /* 0x010fc800000000ff */
[----:B------:R-:W-:-:S05]  /*6d70*/  PRMT R5, R5, 0x5410, RZ ;  /* 0x0000541005057816 */ /* 0x000fca00000000ff */
[----:B------:R-:W-:Y:S01]  /*6d80*/  STG.E desc[UR36][R2.64], R5 ;  /* 0x0000000502007986 */ /* 0x000fe2000c101924 */
[----:B------:R-:W-:Y:S05]  /*6d90*/  EXIT ;  /* 0x000000000000794d */ /* 0x000fea0003800000 */
.L_x_31736:
[----:B----4-:R-:W-:-:S06]  /*6da0*/  FMUL.FTZ R4, R24, 1 ;  /* 0x3f80000018047820 */ /* 0x010fcc0000410000 */
[----:B------:R-:W0:Y:S02]  /*6db0*/  F2F.F64.F32 R4, R4 ;  /* 0x0000000400047310 */ /* 0x000e240000201800 */
[----:B0-----:R-:W-:Y:S01]  /*6dc0*/  STG.E.64 desc[UR36][R2.64], R4 ;  /* 0x0000000402007986 */ /* 0x001fe2000c101b24 */
[----:B------:R-:W-:Y:S05]  /*6dd0*/  EXIT ;  /* 0x000000000000794d */ /* 0x000fea0003800000 */
.L_x_31727:
        /* <DEDUP_REMOVED lines=10> */
[----:B------:R-:W-:Y:S01]  /*6e80*/  STG.E.U8 desc[UR36][R2.64], R5 ;  /* 0x0000000502007986 */ /* 0x000fe2000c101124 */
[----:B------:R-:W-:Y:S05]  /*6e90*/  EXIT ;  /* 0x000000000000794d */ /* 0x000fea0003800000 */
.L_x_31740:
[----:B----4-:R-:W-:Y:S01]  /*6ea0*/  FMUL.FTZ R4, R24, 1 ;  /* 0x3f80000018047820 */ /* 0x010fe20000410000 */
[----:B------:R-:W-:-:S05]  /*6eb0*/  CS2R R6, SRZ ;  /* 0x0000000000067805 */ /* 0x000fca000001ff00 */
[----:B------:R-:W0:Y:S02]  /*6ec0*/  F2F.F64.F32 R4, R4 ;  /* 0x0000000400047310 */ /* 0x000e240000201800 */
[----:B0-----:R-:W-:Y:S01]  /*6ed0*/  STG.E.128 desc[UR36][R2.64], R4 ;  /* 0x0000000402007986 */ /* 0x001fe2000c101d24 */
[----:B------:R-:W-:Y:S05]  /*6ee0*/  EXIT ;  /* 0x000000000000794d */ /* 0x000fea0003800000 */
.L_x_31739:
        /* <DEDUP_REMOVED lines=20> */
.L_x_31744:
[----:B------:R-:W-:Y:S05]  /*7030*/  BSYNC B0 ;  /* 0x0000000000007941 */ /* 0x000fea0003800000 */
.L_x_31743:
[----:B------:R-:W-:-:S05]  /*7040*/  LOP3.LUT R7, R0, R7, RZ, 0xfc, !PT ;  /* 0x0000000700077212 */ /* 0x000fca00078efcff */
[----:B------:R-:W-:Y:S01]  /*7050*/  STG.E.U8 desc[UR36][R2.64], R7 ;  /* 0x0000000702007986 */ /* 0x000fe2000c101124 */
[----:B------:R-:W-:Y:S05]  /*7060*/  EXIT ;  /* 0x000000000000794d */ /* 0x000fea0003800000 */
.L_x_31742:
[----:B----4-:R-:W-:Y:S01]  /*7070*/  LOP3.LUT R4, R24, 0x7fffffff, RZ, 0xc0, !PT ;  /* 0x7fffffff18047812 */ /* 0x010fe200078ec0ff */
        /* <DEDUP_REMOVED lines=11> */
.L_x_31746:
[----:B------:R-:W-:Y:S01]  /*7130*/  IMAD.MOV.U32 R0, RZ, RZ, 0x7f ;  /* 0x0000007fff007424 */ /* 0x000fe200078e00ff */
[----:B------:R-:W-:-:S04]  /*7140*/  ISETP.GT.U32.AND P0, PT, R4, 0x7f800000, PT ;  /* 0x7f8000000400780c */ /* 0x000fc80003f04070 */
[----:B------:R-:W-:-:S09]  /*7150*/  SEL R0, R0, 0x7c, P0 ;  /* 0x0000007c00007807 */ /* 0x000fd20000000000 */
.L_x_31747:
[----:B------:R-:W-:Y:S05]  /*7160*/  BSYNC B0 ;  /* 0x0000000000007941 */ /* 0x000fea0003800000 */
.L_x_31745:
[----:B------:R-:W-:-:S04]  /*7170*/  LOP3.LUT R24, R24, 0x80000000, RZ, 0xc0, !PT ;  /* 0x8000000018187812 */ /* 0x000fc800078ec0ff */
[----:B------:R-:W-:-:S04]  /*7180*/  SHF.R.U32.HI R5, RZ, 0x18, R24 ;  /* 0x00000018ff057819 */ /* 0x000fc80000011618 */
[----:B------:R-:W-:-:S05]  /*7190*/  LOP3.LUT R5, R0, R5, RZ, 0xfc, !PT ;  /* 0x0000000500057212 */ /* 0x000fca00078efcff */
[----:B------:R-:W-:Y:S01]  /*71a0*/  STG.E.U8 desc[UR36][R2.64], R5 ;  /* 0x0000000502007986 */ /* 0x000fe2000c101124 */
[----:B------:R-:W-:Y:S05]  /*71b0*/  EXIT ;  /* 0x000000000000794d */ /* 0x000fea0003800000 */
.L_x_31741:
[----:B----4-:R-:W-:-:S05]  /*71c0*/  F2FP.BF16.F32.PACK_AB R24, RZ, R24 ;  /* 0x00000018ff18723e */ /* 0x010fca00000010ff */
[----:B------:R-:W-:Y:S01]  /*71d0*/  STG.E.U16 desc[UR36][R2.64], R24 ;  /* 0x0000001802007986 */ /* 0x000fe2000c101524 */
[----:B------:R-:W-:Y:S05]  /*71e0*/  EXIT ;  /* 0x000000000000794d */ /* 0x000fea0003800000 */
.L_x_31738:
        /* <DEDUP_REMOVED lines=9> */
[----:B0-----:R-:W-:Y:S01]  /*7280*/  STG.E.U16 desc[UR36][R2.64], R5 ;  /* 0x0000000502007986 */ /* 0x001fe2000c101524 */
[----:B------:R-:W-:Y:S05]  /*7290*/  EXIT ;  /* 0x000000000000794d */ /* 0x000fea0003800000 */
.L_x_31750:
        /* <DEDUP_REMOVED lines=16> */
.L_x_31753:
[----:B------:R-:W-:-:S04]  /*73a0*/  LOP3.LUT R24, R24, 0x80000000, RZ, 0xc0, !PT ;  /* 0x8000000018187812 */ /* 0x000fc800078ec0ff */
[----:B------:R-:W-:-:S04]  /*73b0*/  SHF.R.U32.HI R5, RZ, 0x18, R24 ;  /* 0x00000018ff057819 */ /* 0x000fc80000011618 */
[----:B------:R-:W-:-:S04]  /*73c0*/  LOP3.LUT R4, R4, R5, RZ, 0xfc, !PT ;  /* 0x0000000504047212 */ /* 0x000fc800078efcff */
[----:B------:R-:W-:-:S07]  /*73d0*/  PRMT R0, R4, 0x7610, R0 ;  /* 0x0000761004007816 */ /* 0x000fce0000000000 */
.L_x_31752:
[----:B------:R-:W-:Y:S05]  /*73e0*/  BSYNC B0 ;  /* 0x0000000000007941 */ /* 0x000fea0003800000 */
.L_x_31751:
[----:B------:R-:W-:Y:S01]  /*73f0*/  STG.E.U8 desc[UR36][R2.64], R0 ;  /* 0x0000000002007986 */ /* 0x000fe2000c101124 */
[----:B------:R-:W-:Y:S05]  /*7400*/  EXIT ;  /* 0x000000000000794d */ /* 0x000fea0003800000 */
.L_x_31749:
        /* <DEDUP_REMOVED lines=16> */
.L_x_31756:
[----:B------:R-:W-:-:S04]  /*7510*/  LOP3.LUT R24, R24, 0x80000000, RZ, 0xc0, !PT ;  /* 0x8000000018187812 */ /* 0x000fc800078ec0ff */
[----:B------:R-:W-:-:S04]  /*7520*/  SHF.R.U32.HI R5, RZ, 0x18, R24 ;  /* 0x00000018ff057819 */ /* 0x000fc80000011618 */
[----:B------:R-:W-:-:S04]  /*7530*/  LOP3.LUT R4, R4, R5, RZ, 0xfc, !PT ;  /* 0x0000000504047212 */ /* 0x000fc800078efcff */
[----:B------:R-:W-:-:S07]  /*7540*/  PRMT R0, R4, 0x7610, R0 ;  /* 0x0000761004007816 */ /* 0x000fce0000000000 */
.L_x_31755:
[----:B------:R-:W-:Y:S05]  /*7550*/  BSYNC B0 ;  /* 0x0000000000007941 */ /* 0x000fea0003800000 */
.L_x_31754:
[----:B------:R-:W-:Y:S01]  /*7560*/  STG.E.U8 desc[UR36][R2.64], R0 ;  /* 0x0000000002007986 */ /* 0x000fe2000c101124 */
[----:B------:R-:W-:Y:S05]  /*7570*/  EXIT ;  /* 0x000000000000794d */ /* 0x000fea0003800000 */
.L_x_31748:
        /* <DEDUP_REMOVED lines=21> */
.L_x_31731:
        /* <DEDUP_REMOVED lines=15> */
[----:B-1--4-:R-:W-:Y:S05]  /*77c0*/  CALL.ABS.NOINC R2 ;  /* 0x0000000002007343 */ /* 0x012fea0003c00000 */
.L_x_31759:
[----:B------:R-:W-:Y:S05]  /*77d0*/  EXIT ;  /* 0x000000000000794d */ /* 0x000fea0003800000 */
.L_x_31758:
[----:B----4-:R-:W0:Y:S02]  /*77e0*/  F2I.U64.TRUNC R24, R24 ;  /* 0x0000001800187311 */ /* 0x010e24000020d800 */
[----:B0-----:R-:W-:Y:S01]  /*77f0*/  STG.E.64 desc[UR36][R2.64], R24 ;  /* 0x0000001802007986 */ /* 0x001fe2000c101b24 */
[----:B------:R-:W-:Y:S05]  /*7800*/  EXIT ;  /* 0x000000000000794d */ /* 0x000fea0003800000 */
.L_x_31757:
[----:B----4-:R-:W0:Y:S02]  /*7810*/  F2I.FTZ.U32.TRUNC.NTZ R5, R24 ;  /* 0x0000001800057305 */ /* 0x010e24000021f000 */
[----:B0-----:R-:W-:Y:S01]  /*7820*/  STG.E desc[UR36][R2.64], R5 ;  /* 0x0000000502007986 */ /* 0x001fe2000c101924 */
[----:B------:R-:W-:Y:S05]  /*7830*/  EXIT ;  /* 0x000000000000794d */ /* 0x000fea0003800000 */
.L_x_31760:
        /* <DEDUP_REMOVED lines=12> */
.L_x_36460:


//--------------------- .text._ZN2at6native18elementwise_kernelILi128ELi2EZNS0_22gpu_kernel_impl_nocastIZZZNS0_15exp_kernel_cudaERNS_18TensorIteratorBaseEENKUlvE0_clEvENKUlvE0_clEvEUlfE_EEvS4_RKT_EUliE_EEviT1_ --------------------------
	.section	.text._ZN2at6native18elementwise_kernelILi128ELi2EZNS0_22gpu_kernel_impl_nocastIZZZNS0_15exp_kernel_cudaERNS_18TensorIteratorBaseEENKUlvE0_clEvENKUlvE0_clEvEUlfE_EEvS4_RKT_EUliE_EEviT1_,"ax",@progbits
	.align	128
        .global         _ZN2at6native18elementwise_kernelILi128ELi2EZNS0_22gpu_kernel_impl_nocastIZZZNS0_15exp_kernel_cudaERNS_18TensorIteratorBaseEENKUlvE0_clEvENKUlvE0_clEvEUlfE_EEvS4_RKT_EUliE_EEviT1_
        .type           _ZN2at6native18elementwise_kernelILi128ELi2EZNS0_22gpu_kernel_impl_nocastIZZZNS0_15exp_kernel_cudaERNS_18TensorIteratorBaseEENKUlvE0_clEvENKUlvE0_clEvEUlfE_EEvS4_RKT_EUliE_EEviT1_,@function
        .size           _ZN2at6native18elementwise_kernelILi128ELi2EZNS0_22gpu_kernel_impl_nocastIZZZNS0_15exp_kernel_cudaERNS_18TensorIteratorBaseEENKUlvE0_clEvENKUlvE0_clEvEUlfE_EEvS4_RKT_EUliE_EEviT1_,(.L_x_36461 - _ZN2at6native18elementwise_kernelILi128ELi2EZNS0_22gpu_kernel_impl_nocastIZZZNS0_15exp_kernel_cudaERNS_18TensorIteratorBaseEENKUlvE0_clEvENKUlvE0_clEvEUlfE_EEvS4_RKT_EUliE_EEviT1_)
        .other          _ZN2at6native18elementwise_kernelILi128ELi2EZNS0_22gpu_kernel_impl_nocastIZZZNS0_15exp_kernel_cudaERNS_18TensorIteratorBaseEENKUlvE0_clEvENKUlvE0_clEvEUlfE_EEvS4_RKT_EUliE_EEviT1_,@"STO_CUDA_ENTRY STV_DEFAULT"
_ZN2at6native18elementwise_kernelILi128ELi2EZNS0_22gpu_kernel_impl_nocastIZZZNS0_15exp_kernel_cudaERNS_18TensorIteratorBaseEENKUlvE0_clEvENKUlvE0_clEvEUlfE_EEvS4_RKT_EUliE_EEviT1_:
.text._ZN2at6native18elementwise_kernelILi128ELi2EZNS0_22gpu_kernel_impl_nocastIZZZNS0_15exp_kernel_cudaERNS_18TensorIteratorBaseEENKUlvE0_clEvENKUlvE0_clEvEUlfE_EEvS4_RKT_EUliE_EEviT1_:
        /* <DEDUP_REMOVED lines=312> */
.L_x_31763:
[----:B------:R-:W-:Y:S02]  /*1380*/  ULDC.64 UR8, c[0x0][0x418] ;  /* 0x0001060000087ab9 */ /* 0x000fe40000000a00 */
[----:B------:R-:W-:-:S04]  /*1390*/  IADD3 R4, P0, R2, UR8, RZ ;  /* 0x0000000802047c10 */ /* 0x000fc8000ff1e0ff */
[----:B------:R-:W-:Y:S01]  /*13a0*/  IADD3.X R5, RZ, UR9, RZ, P0, !PT ;  /* 0x00000009ff057c10 */ /* 0x000fe200087fe4ff */
[----:B------:R-:W-:-:S04]  /*13b0*/  ULDC.64 UR8, c[0x0][0x410] ;  /* 0x0001040000087ab9 */ /* 0x000fc80000000a00 */
[----:B------:R-:W2:Y:S01]  /*13c0*/  LDG.E R4, desc[UR4][R4.64] ;  /* 0x0000000404047981 */ /* 0x000ea2000c1e1900 */
[----:B------:R-:W-:Y:S02]  /*13d0*/  IADD3 R2, P0, R3, UR8, RZ ;  /* 0x0000000803027c10 */ /* 0x000fe4000ff1e0ff */
[----:B------:R-:W-:Y:S02]  /*13e0*/  IADD3 R7, R0, 0x80, RZ ;  /* 0x0000008000077810 */ /* 0x000fe40007ffe0ff */
[----:B------:R-:W-:Y:S01]  /*13f0*/  IADD3.X R3, RZ, UR9, RZ, P0, !PT ;  /* 0x00000009ff037c10 */ /* 0x000fe200087fe4ff */
[----:B--2---:R-:W-:-:S04]  /*1400*/  FMUL.FTZ R6, R4, 1.4426950216293334961 ;  /* 0x3fb8aa3b04067820 */ /* 0x004fc80000410000 */
[----:B------:R-:W0:Y:S02]  /*1410*/  MUFU.EX2 R9, R6 ;  /* 0x0000000600097308 */ /* 0x000e240000000800 */
[----:B0-----:R0:W-:Y:S02]  /*1420*/  STG.E desc[UR4][R2.64], R9 ;  /* 0x0000000902007986 */ /* 0x0011e4000c101904 */
.L_x_31762:
[----:B------:R-:W-:Y:S05]  /*1430*/  BSYNC B0 ;  /* 0x0000000000007941 */ /* 0x000fea0003800000 */
.L_x_31761:
        /* <DEDUP_REMOVED lines=305> */
.L_x_31764:
[----:B------:R-:W-:Y:S02]  /*2750*/  ULDC.64 UR6, c[0x0][0x418] ;  /* 0x0001060000067ab9 */ /* 0x000fe40000000a00 */
[----:B------:R-:W-:-:S04]  /*2760*/  IADD3 R4, P0, R0, UR6, RZ ;  /* 0x0000000600047c10 */ /* 0x000fc8000ff1e0ff */
[----:B------:R-:W-:Y:S01]  /*2770*/  IADD3.X R5, RZ, UR7, RZ, P0, !PT ;  /* 0x00000007ff057c10 */ /* 0x000fe200087fe4ff */
[----:B------:R-:W-:-:S04]  /*2780*/  ULDC.64 UR6, c[0x0][0x410] ;  /* 0x0001040000067ab9 */ /* 0x000fc80000000a00 */
[----:B------:R-:W2:Y:S01]  /*2790*/  LDG.E R4, desc[UR4][R4.64] ;  /* 0x0000000404047981 */ /* 0x000ea2000c1e1900 */
[----:B------:R-:W-:-:S04]  /*27a0*/  IADD3 R2, P0, R3, UR6, RZ ;  /* 0x0000000603027c10 */ /* 0x000fc8000ff1e0ff */
[----:B------:R-:W-:Y:S01]  /*27b0*/  IADD3.X R3, RZ, UR7, RZ, P0, !PT ;  /* 0x00000007ff037c10 */ /* 0x000fe200087fe4ff */
[----:B--2---:R-:W-:-:S04]  /*27c0*/  FMUL.FTZ R0, R4, 1.4426950216293334961 ;  /* 0x3fb8aa3b04007820 */ /* 0x004fc80000410000 */
[----:B------:R-:W0:Y:S02]  /*27d0*/  MUFU.EX2 R7, R0 ;  /* 0x0000000000077308 */ /* 0x000e240000000800 */
[----:B0-----:R-:W-:Y:S01]  /*27e0*/  STG.E desc[UR4][R2.64], R7 ;  /* 0x0000000702007986 */ /* 0x001fe2000c101904 */
[----:B------:R-:W-:Y:S05]  /*27f0*/  EXIT ;  /* 0x000000000000794d */ /* 0x000fea0003800000 */
.L_x_31765:
        /* <DEDUP_REMOVED lines=16> */
.L_x_36461:


//--------------------- .text._ZN2at6native27unrolled_elementwise_kernelIZZZNS0_15exp_kernel_cudaERNS_18TensorIteratorBaseEENKUlvE0_clEvENKUlvE0_clEvEUlfE_St5arrayIPcLm2EELi4E23TrivialOffsetCalculatorILi1EjESB_NS0_6memory15LoadWithoutCastENSC_16StoreWithoutCastEEEviT_T0_T2_T3_T4_T5_ --------------------------
	.section	.text._ZN2at6native27unrolled_elementwise_kernelIZZZNS0_15exp_kernel_cudaERNS_18TensorIteratorBaseEENKUlvE0_clEvENKUlvE0_clEvEUlfE_St5arrayIPcLm2EELi4E23TrivialOffsetCalculatorILi1EjESB_NS0_6memory15LoadWithoutCastENSC_16StoreWithoutCastEEEviT_T0_T2_T3_T4_T5_,"ax",@progbits
	.align	128
        .global         _ZN2at6native27unrolled_elementwise_kernelIZZZNS0_15exp_kernel_cudaERNS_18TensorIteratorBaseEENKUlvE0_clEvENKUlvE0_clEvEUlfE_St5arrayIPcLm2EELi4E23TrivialOffsetCalculatorILi1EjESB_NS0_6memory15LoadWithoutCastENSC_16StoreWithoutCastEEEviT_T0_T2_T3_T4_T5_
        .type           _ZN2at6native27unrolled_elementwise_kernelIZZZNS0_15exp_kernel_cudaERNS_18TensorIteratorBaseEENKUlvE0_clEvENKUlvE0_clEvEUlfE_St5arrayIPcLm2EELi4E23TrivialOffsetCalculatorILi1EjESB_NS0_6memory15LoadWithoutCastENSC_16StoreWithoutCastEEEviT_T0_T2_T3_T4_T5_,@function
        .size           _ZN2at6native27unrolled_elementwise_kernelIZZZNS0_15exp_kernel_cudaERNS_18TensorIteratorBaseEENKUlvE0_clEvENKUlvE0_clEvEUlfE_St5arrayIPcLm2EELi4E23TrivialOffsetCalculatorILi1EjESB_NS0_6memory15LoadWithoutCastENSC_16StoreWithoutCastEEEviT_T0_T2_T3_T4_T5_,(.L_x_36462 - _ZN2at6native27unrolled_elementwise_kernelIZZZNS0_15exp_kernel_cudaERNS_18TensorIteratorBaseEENKUlvE0_clEvENKUlvE0_clEvEUlfE_St5arrayIPcLm2EELi4E23TrivialOffsetCalculatorILi1EjESB_NS0_6memory15LoadWithoutCastENSC_16StoreWithoutCastEEEviT_T0_T2_T3_T4_T5_)
        .other          _ZN2at6native27unrolled_elementwise_kernelIZZZNS0_15exp_kernel_cudaERNS_18TensorIteratorBaseEENKUlvE0_clEvENKUlvE0_clEvEUlfE_St5arrayIPcLm2EELi4E23TrivialOffsetCalculatorILi1EjESB_NS0_6memory15LoadWithoutCastENSC_16StoreWithoutCastEEEviT_T0_T2_T3_T4_T5_,@"STO_CUDA_ENTRY STV_DEFAULT"
_ZN2at6native27unrolled_elementwise_kernelIZZZNS0_15exp_kernel_cudaERNS_18TensorIteratorBaseEENKUlvE0_clEvENKUlvE0_clEvEUlfE_St5arrayIPcLm2EELi4E23TrivialOffsetCalculatorILi1EjESB_NS0_6memory15LoadWithoutCastENSC_16StoreWithoutCastEEEviT_T0_T2_T3_T4_T5_:
.text._ZN2at6native27unrolled_elementwise_kernelIZZZNS0_15exp_kernel_cudaERNS_18TensorIteratorBaseEENKUlvE0_clEvENKUlvE0_clEvEUlfE_St5arrayIPcLm2EELi4E23TrivialOffsetCalculatorILi1EjESB_NS0_6memory15LoadWithoutCastENSC_16StoreWithoutCastEEEviT_T0_T2_T3_T4_T5_:
[----:B------:R-:W-:Y:S01]  /*0000*/  LDC R1, c[0x0][0x28] ;  /* 0x00000a00ff017b82 */ /* 0x000fe20000000800 */
[----:B------:R-:W0:Y:S07]  /*0010*/  S2R R0, SR_CTAID.X ;  /* 0x0000000000007919 */ /* 0x000e2e0000002500 */
[----:B------:R-:W0:Y:S01]  /*0020*/  LDC R9, c[0x0][0x210] ;  /* 0x00008400ff097b82 */ /* 0x000e220000000800 */
[----:B------:R-:W-:Y:S01]  /*0030*/  ULDC.64 UR4, c[0x0][0x208] ;  /* 0x0000820000047ab9 */ /* 0x000fe20000000a00 */
[----:B------:R-:W1:Y:S01]  /*0040*/  S2R R7, SR_TID.X ;  /* 0x0000000000077919 */ /* 0x000e620000002100 */
[----:B0-----:R-:W-:Y:S01]  /*0050*/  IMAD R2, R0, -0x200, R9 ;  /* 0xfffffe0000027824 */ /* 0x001fe200078e0209 */
[----:B-1----:R-:W-:-:S04]  /*0060*/  MOV R19, R7 ;  /* 0x0000000700137202 */ /* 0x002fc80000000f00 */
        /* <DEDUP_REMOVED lines=9> */
[----:B0-----:R-:W-:-:S06]  /*0100*/  @!P1 IMAD.WIDE.U32 R10, R15, 0x4, R10 ;  /* 0x000000040f0a9825 */ /* 0x001fcc00078e000a */
[----:B------:R0:W2:Y:S06]  /*0110*/  @!P1 LDG.E R10, desc[UR4][R10.64] ;  /* 0x000000040a0a9981 */ /* 0x0000ac000c1e1900 */
[----:B------:R-:W3:Y:S01]  /*0120*/  @!P3 LDC.64 R8, c[0x0][0x220] ;  /* 0x00008800ff08bb82 */ /* 0x000ee20000000a00 */
[----:B-1----:R-:W-:-:S04]  /*0130*/  @!P4 IMAD.WIDE.U32 R12, R17, 0x4, R12 ;  /* 0x00000004110cc825 */ /* 0x002fc800078e000c */
[----:B------:R-:W-:Y:S02]  /*0140*/  @!P3 IMAD R17, R0, 0x200, R19 ;  /* 0x000002000011b824 */ /* 0x000fe400078e0213 */
[----:B------:R1:W4:Y:S02]  /*0150*/  @!P4 LDG.E R12, desc[UR4][R12.64] ;  /* 0x000000040c0cc981 */ /* 0x000324000c1e1900 */
[----:B---3--:R-:W-:-:S06]  /*0160*/  @!P3 IMAD.WIDE.U32 R16, R17, 0x4, R8 ;  /* 0x000000041110b825 */ /* 0x008fcc00078e0008 */
[----:B------:R-:W3:Y:S01]  /*0170*/  @!P3 LDG.E R16, desc[UR4][R16.64] ;  /* 0x000000041010b981 */ /* 0x000ee2000c1e1900 */
[----:B------:R-:W-:-:S04]  /*0180*/  @!P3 IADD3 R19, R19, 0x80, RZ ;  /* 0x000000801313b810 */ /* 0x000fc80007ffe0ff */
[----:B------:R-:W-:-:S13]  /*0190*/  ISETP.GE.AND P0, PT, R19, R2, PT ;  /* 0x000000021300720c */ /* 0x000fda0003f06270 */
[----:B------:R-:W1:Y:S01]  /*01a0*/  @!P0 LDC.64 R14, c[0x0][0x220] ;  /* 0x00008800ff0e8b82 */ /* 0x000e620000000a00 */
[----:B------:R-:W-:Y:S02]  /*01b0*/  @!P0 IMAD R9, R0, 0x200, R19 ;  /* 0x0000020000098824 */ /* 0x000fe400078e0213 */
[----:B------:R-:W-:Y:S01]  /*01c0*/  IMAD.MOV.U32 R18, RZ, RZ, RZ ;  /* 0x000000ffff127224 */ /* 0x000fe200078e00ff */
[----:B0-----:R-:W-:Y:S01]  /*01d0*/  MOV R11, R7 ;  /* 0x00000007000b7202 */ /* 0x001fe20000000f00 */
[----:B-1----:R-:W-:-:S03]  /*01e0*/  @!P0 IMAD.WIDE.U32 R14, R9, 0x4, R14 ;  /* 0x00000004090e8825 */ /* 0x002fc600078e000e */
[----:B------:R-:W0:Y:S01]  /*01f0*/  @!P1 LDC.64 R8, c[0x0][0x218] ;  /* 0x00008600ff089b82 */ /* 0x000e220000000a00 */
[----:B------:R-:W-:Y:S02]  /*0200*/  @!P1 LEA R7, R0, R7, 0x9 ;  /* 0x0000000700079211 */ /* 0x000fe400078e48ff */
[C---:B------:R-:W-:Y:S01]  /*0210*/  IADD3 R19, R11.reuse, 0x80, RZ ;  /* 0x000000800b137810 */ /* 0x040fe20007ffe0ff */
[----:B------:R1:W5:Y:S01]  /*0220*/  @!P0 LDG.E R6, desc[UR4][R14.64] ;  /* 0x000000040e068981 */ /* 0x000362000c1e1900 */
[----:B------:R-:W-:Y:S02]  /*0230*/  IADD3 R13, R11, 0x100, RZ ;  /* 0x000001000b0d7810 */ /* 0x000fe40007ffe0ff */
[-C--:B------:R-:W-:Y:S02]  /*0240*/  ISETP.GE.AND P5, PT, R19, R2.reuse, PT ;  /* 0x000000021300720c */ /* 0x080fe40003fa6270 */
[----:B------:R-:W-:Y:S01]  /*0250*/  ISETP.GE.AND P2, PT, R13, R2, PT ;  /* 0x000000020d00720c */ /* 0x000fe20003f46270 */
[----:B-1----:R-:W-:Y:S01]  /*0260*/  VIADD R15, R11, 0x180 ;  /* 0x000001800b0f7836 */ /* 0x002fe20000000000 */
[----:B------:R-:W-:Y:S01]  /*0270*/  @!P1 MOV R11, R19 ;  /* 0x00000013000b9202 */ /* 0x000fe20000000f00 */
[----:B0-----:R-:W-:Y:S01]  /*0280*/  @!P1 IMAD.WIDE.U32 R8, R7, 0x4, R8 ;  /* 0x0000000407089825 */ /* 0x001fe200078e0008 */
[----:B------:R-:W-:Y:S03]  /*0290*/  BSSY B0, `(.L_x_31766) ;  /* 0x0000016000007945 */ /* 0x000fe60003800000 */
[----:B--2---:R-:W-:-:S04]  /*02a0*/  @!P1 FMUL.FTZ R18, R10, 1.4426950216293334961 ;  /* 0x3fb8aa3b0a129820 */ /* 0x004fc80000410000 */
[----:B------:R-:W0:Y:S01]  /*02b0*/  @!P1 MUFU.EX2 R5, R18 ;  /* 0x0000001200059308 */ /* 0x000e220000000800 */
[----:B------:R-:W-:Y:S02]  /*02c0*/  IMAD.MOV.U32 R10, RZ, RZ, RZ ;  /* 0x000000ffff0a7224 */ /* 0x000fe400078e00ff */
[----:B----4-:R-:W-:Y:S01]  /*02d0*/  @!P4 FMUL.FTZ R10, R12, 1.4426950216293334961 ;  /* 0x3fb8aa3b0c0ac820 */ /* 0x010fe20000410000 */
[----:B0-----:R0:W-:Y:S01]  /*02e0*/  @!P1 STG.E desc[UR4][R8.64], R5 ;  /* 0x0000000508009986 */ /* 0x0011e2000c101904 */
[----:B------:R-:W-:Y:S01]  /*02f0*/  IMAD.MOV.U32 R12, RZ, RZ, RZ ;  /* 0x000000ffff0c7224 */ /* 0x000fe200078e00ff */
[----:B------:R-:W-:Y:S02]  /*0300*/  ISETP.GE.AND P4, PT, R11, R2, PT ;  /* 0x000000020b00720c */ /* 0x000fe40003f86270 */
[----:B------:R0:W1:Y:S01]  /*0310*/  @!P5 MUFU.EX2 R3, R10 ;  /* 0x0000000a0003d308 */ /* 0x0000620000000800 */
[----:B---3--:R-:W-:-:S07]  /*0320*/  @!P3 FMUL.FTZ R12, R16, 1.4426950216293334961 ;  /* 0x3fb8aa3b100cb820 */ /* 0x008fce0000410000 */
[----:B------:R0:W2:Y:S03]  /*0330*/  @!P2 MUFU.EX2 R4, R12 ;  /* 0x0000000c0004a308 */ /* 0x0000a60000000800 */
[----:B-1----:R-:W-:Y:S05]  /*0340*/  @P4 BRA `(.L_x_31767) ;  /* 0x0000000000284947 */ /* 0x002fea0003800000 */
[----:B0-----:R-:W0:Y:S01]  /*0350*/  LDC.64 R12, c[0x0][0x218] ;  /* 0x00008600ff0c7b82 */ /* 0x001e220000000a00 */
[----:B------:R-:W-:Y:S01]  /*0360*/  IMAD R9, R0, 0x200, R11 ;  /* 0x0000020000097824 */ /* 0x000fe200078e020b */
[----:B------:R-:W-:-:S04]  /*0370*/  IADD3 R11, R11, 0x80, RZ ;  /* 0x000000800b0b7810 */ /* 0x000fc80007ffe0ff */
[----:B------:R-:W-:-:S13]  /*0380*/  ISETP.GE.AND P1, PT, R11, R2, PT ;  /* 0x000000020b00720c */ /* 0x000fda0003f26270 */
[----:B------:R-:W-:Y:S01]  /*0390*/  @!P1 LEA R5, R0, R11, 0x9 ;  /* 0x0000000b00059211 */ /* 0x000fe200078e48ff */
[----:B------:R-:W-:Y:S02]  /*03a0*/  @!P1 VIADD R11, R11, 0x80 ;  /* 0x000000800b0b9836 */ /* 0x000fe40000000000 */
[----:B0-----:R-:W-:-:S04]  /*03b0*/  IMAD.WIDE.U32 R8, R9, 0x4, R12 ;  /* 0x0000000409087825 */ /* 0x001fc800078e000c */
[----:B------:R-:W-:Y:S01]  /*03c0*/  @!P1 IMAD.WIDE.U32 R12, R5, 0x4, R12 ;  /* 0x00000004050c9825 */ /* 0x000fe200078e000c */
[----:B------:R1:W-:Y:S04]  /*03d0*/  STG.E desc[UR4][R8.64], R3 ;  /* 0x0000000308007986 */ /* 0x0003e8000c101904 */
[----:B--2---:R1:W-:Y:S02]  /*03e0*/  @!P1 STG.E desc[UR4][R12.64], R4 ;  /* 0x000000040c009986 */ /* 0x0043e4000c101904 */
.L_x_31767:
[----:B------:R-:W-:Y:S05]  /*03f0*/  BSYNC B0 ;  /* 0x0000000000007941 */ /* 0x000fea0003800000 */
.L_x_31766:
[-C--:B------:R-:W-:Y:S02]  /*0400*/  ISETP.GE.AND P2, PT, R11, R2.reuse, PT ;  /* 0x000000020b00720c */ /* 0x080fe40003f46270 */
[----:B------:R-:W-:-:S11]  /*0410*/  ISETP.GE.AND P1, PT, R15, R2, PT ;  /* 0x000000020f00720c */ /* 0x000fd60003f26270 */
[----:B------:R-:W-:Y:S05]  /*0420*/  @P2 EXIT ;  /* 0x000000000000294d */ /* 0x000fea0003800000 */
[----:B-1----:R-:W1:Y:S01]  /*0430*/  LDC.64 R2, c[0x0][0x218] ;  /* 0x00008600ff027b82 */ /* 0x002e620000000a00 */
[----:B--2---:R-:W-:Y:S01]  /*0440*/  HFMA2.MMA R4, -RZ, RZ, 0, 0 ;  /* 0x00000000ff047435 */ /* 0x004fe200000001ff */
[----:B------:R-:W-:-:S05]  /*0450*/  LEA R11, R0, R11, 0x9 ;  /* 0x0000000b000b7211 */ /* 0x000fca00078e48ff */
[----:B-----5:R-:W-:-:S04]  /*0460*/  @!P0 FMUL.FTZ R4, R6, 1.4426950216293334961 ;  /* 0x3fb8aa3b06048820 */ /* 0x020fc80000410000 */
[----:B0-----:R-:W0:Y:S01]  /*0470*/  @!P1 MUFU.EX2 R5, R4 ;  /* 0x0000000400059308 */ /* 0x001e220000000800 */
[----:B-1----:R-:W-:-:S05]  /*0480*/  IMAD.WIDE.U32 R2, R11, 0x4, R2 ;  /* 0x000000040b027825 */ /* 0x002fca00078e0002 */
[----:B0-----:R-:W-:Y:S01]  /*0490*/  STG.E desc[UR4][R2.64], R5 ;  /* 0x0000000502007986 */ /* 0x001fe2000c101904 */
[----:B------:R-:W-:Y:S05]  /*04a0*/  EXIT ;  /* 0x000000000000794d */ /* 0x000fea0003800000 */
.L_x_31768:
        /* <DEDUP_REMOVED lines=13> */
.L_x_36462:


//--------------------- .text._ZN2at6native29vectorized_elementwise_kernelILi2EZZZNS0_15exp_kernel_cudaERNS_18TensorIteratorBaseEENKUlvE0_clEvENKUlvE0_clEvEUlfE_St5arrayIPcLm2EEEEviT0_T1_ --------------------------
	.section	.text._ZN2at6native29vectorized_elementwise_kernelILi2EZZZNS0_15exp_kernel_cudaERNS_18TensorIteratorBaseEENKUlvE0_clEvENKUlvE0_clEvEUlfE_St5arrayIPcLm2EEEEviT0_T1_,"ax",@progbits
	.align	128
        .global         _ZN2at6native29vectorized_elementwise_kernelILi2EZZZNS0_15exp_kernel_cudaERNS_18TensorIteratorBaseEENKUlvE0_clEvENKUlvE0_clEvEUlfE_St5arrayIPcLm2EEEEviT0_T1_
        .type           _ZN2at6native29vectorized_elementwise_kernelILi2EZZZNS0_15exp_kernel_cudaERNS_18TensorIteratorBaseEENKUlvE0_clEvENKUlvE0_clEvEUlfE_St5arrayIPcLm2EEEEviT0_T1_,@function
        .size           _ZN2at6native29vectorized_elementwise_kernelILi2EZZZNS0_15exp_kernel_cudaERNS_18TensorIteratorBaseEENKUlvE0_clEvENKUlvE0_clEvEUlfE_St5arrayIPcLm2EEEEviT0_T1_,(.L_x_36463 - _ZN2at6native29vectorized_elementwise_kernelILi2EZZZNS0_15exp_kernel_cudaERNS_18TensorIteratorBaseEENKUlvE0_clEvENKUlvE0_clEvEUlfE_St5arrayIPcLm2EEEEviT0_T1_)
        .other          _ZN2at6native29vectorized_elementwise_kernelILi2EZZZNS0_15exp_kernel_cudaERNS_18TensorIteratorBaseEENKUlvE0_clEvENKUlvE0_clEvEUlfE_St5arrayIPcLm2EEEEviT0_T1_,@"STO_CUDA_ENTRY STV_DEFAULT"
_ZN2at6native29vectorized_elementwise_kernelILi2EZZZNS0_15exp_kernel_cudaERNS_18TensorIteratorBaseEENKUlvE0_clEvENKUlvE0_clEvEUlfE_St5arrayIPcLm2EEEEviT0_T1_:
.text._ZN2at6native29vectorized_elementwise_kernelILi2EZZZNS0_15exp_kernel_cudaERNS_18TensorIteratorBaseEENKUlvE0_clEvENKUlvE0_clEvEUlfE_St5arrayIPcLm2EEEEviT0_T1_:
        /* <DEDUP_REMOVED lines=18> */
[----:B------:R-:W-:-:S04]  /*0120*/  IMAD.WIDE R2, R0, 0x8, R2 ;  /* 0x0000000800027825 */ /* 0x000fc800078e0202 */
[----:B---3--:R-:W-:Y:S01]  /*0130*/  FMUL.FTZ R9, R9, 1.4426950216293334961 ;  /* 0x3fb8aa3b09097820 */ /* 0x008fe20000410000 */
[----:B------:R-:W-:Y:S01]  /*0140*/  FMUL.FTZ R8, R8, 1.4426950216293334961 ;  /* 0x3fb8aa3b08087820 */ /* 0x000fe20000410000 */
[----:B----4-:R-:W-:Y:S01]  /*0150*/  FMUL.FTZ R11, R11, 1.4426950216293334961 ;  /* 0x3fb8aa3b0b0b7820 */ /* 0x010fe20000410000 */
[----:B------:R-:W-:-:S03]  /*0160*/  FMUL.FTZ R10, R10, 1.4426950216293334961 ;  /* 0x3fb8aa3b0a0a7820 */ /* 0x000fc60000410000 */
[----:B------:R-:W-:Y:S01]  /*0170*/  MUFU.EX2 R9, R9 ;  /* 0x0000000900097308 */ /* 0x000fe20000000800 */
[----:B-----5:R-:W-:Y:S01]  /*0180*/  FMUL.FTZ R7, R7, 1.4426950216293334961 ;  /* 0x3fb8aa3b07077820 */ /* 0x020fe20000410000 */
[----:B------:R-:W-:Y:S01]  /*0190*/  FMUL.FTZ R6, R6, 1.4426950216293334961 ;  /* 0x3fb8aa3b06067820 */ /* 0x000fe20000410000 */
[----:B------:R-:W-:Y:S01]  /*01a0*/  FMUL.FTZ R5, R5, 1.4426950216293334961 ;  /* 0x3fb8aa3b05057820 */ /* 0x000fe20000410000 */
[----:B------:R-:W-:-:S04]  /*01b0*/  FMUL.FTZ R4, R4, 1.4426950216293334961 ;  /* 0x3fb8aa3b04047820 */ /* 0x000fc80000410000 */
[----:B------:R-:W0:Y:S08]  /*01c0*/  MUFU.EX2 R8, R8 ;  /* 0x0000000800087308 */ /* 0x000e300000000800 */
[----:B------:R-:W-:Y:S08]  /*01d0*/  MUFU.EX2 R11, R11 ;  /* 0x0000000b000b7308 */ /* 0x000ff00000000800 */
[----:B------:R-:W1:Y:S01]  /*01e0*/  MUFU.EX2 R10, R10 ;  /* 0x0000000a000a7308 */ /* 0x000e620000000800 */
[----:B0-----:R-:W-:Y:S07]  /*01f0*/  STG.E.64 desc[UR4][R2.64], R8 ;  /* 0x0000000802007986 */ /* 0x001fee000c101b04 */
[----:B------:R-:W-:Y:S08]  /*0200*/  MUFU.EX2 R7, R7 ;  /* 0x0000000700077308 */ /* 0x000ff00000000800 */
[----:B------:R-:W0:Y:S01]  /*0210*/  MUFU.EX2 R6, R6 ;  /* 0x0000000600067308 */ /* 0x000e220000000800 */
[----:B-1----:R-:W-:Y:S07]  /*0220*/  STG.E.64 desc[UR4][R2.64+0x400], R10 ;  /* 0x0004000a02007986 */ /* 0x002fee000c101b04 */
[----:B------:R-:W-:Y:S08]  /*0230*/  MUFU.EX2 R5, R5 ;  /* 0x0000000500057308 */ /* 0x000ff00000000800 */
[----:B------:R-:W1:Y:S01]  /*0240*/  MUFU.EX2 R4, R4 ;  /* 0x0000000400047308 */ /* 0x000e620000000800 */
[----:B0-----:R-:W-:Y:S04]  /*0250*/  STG.E.64 desc[UR4][R2.64+0x800], R6 ;  /* 0x0008000602007986 */ /* 0x001fe8000c101b04 */
[----:B-1----:R-:W-:Y:S01]  /*0260*/  STG.E.64 desc[UR4][R2.64+0xc00], R4 ;  /* 0x000c000402007986 */ /* 0x002fe2000c101b04 */
[----:B------:R-:W-:Y:S05]  /*0270*/  EXIT ;  /* 0x000000000000794d */ /* 0x000fea0003800000 */
.L_x_31769:
[----:B------:R-:W0:Y:S02]  /*0280*/  S2R R20, SR_TID.X ;  /* 0x0000000000147919 */ /* 0x000e240000002100 */
[----:B0-----:R-:W-:Y:S01]  /*0290*/  ISETP.GE.AND P0, PT, R20, R5, PT ;  /* 0x000000051400720c */ /* 0x001fe20003f06270 */
[----:B------:R-:W-:-:S12]  /*02a0*/  IMAD.MOV.U32 R0, RZ, RZ, R20 ;  /* 0x000000ffff007224 */ /* 0x000fd800078e0014 */
[----:B------:R-:W-:-:S04]  /*02b0*/  @!P0 IADD3 R0, R20, 0x80, RZ ;  /* 0x0000008014008810 */ /* 0x000fc80007ffe0ff */
[----:B------:R-:W-:-:S13]  /*02c0*/  ISETP.GE.AND P4, PT, R0, R5, PT ;  /* 0x000000050000720c */ /* 0x000fda0003f86270 */
[----:B------:R-:W0:Y:S01]  /*02d0*/  @!P4 LDC.64 R16, c[0x0][0x220] ;  /* 0x00008800ff10cb82 */ /* 0x000e220000000a00 */
[----:B------:R-:W-:-:S04]  /*02e0*/  @!P4 IMAD.IADD R13, R3, 0x1, R0 ;  /* 0x00000001030dc824 */ /* 0x000fc800078e0200 */
[----:B0-----:R-:W-:Y:S01]  /*02f0*/  @!P4 IMAD.WIDE.U32 R16, R13, 0x4, R16 ;  /* 0x000000040d10c825 */ /* 0x001fe200078e0010 */
[----:B------:R-:W-:Y:S02]  /*0300*/  @!P4 IADD3 R0, R0, 0x80, RZ ;  /* 0x000000800000c810 */ /* 0x000fe40007ffe0ff */
[----:B------:R-:W0:Y:S02]  /*0310*/  @!P0 LDC.64 R12, c[0x0][0x220] ;  /* 0x00008800ff0c8b82 */ /* 0x000e240000000a00 */
[----:B------:R1:W2:Y:S01]  /*0320*/  @!P4 LDG.E R14, desc[UR4][R16.64] ;  /* 0x00000004100ec981 */ /* 0x0002a2000c1e1900 */
[----:B------:R-:W-:Y:S02]  /*0330*/  ISETP.GE.AND P5, PT, R0, R5, PT ;  /* 0x000000050000720c */ /* 0x000fe40003fa6270 */
[----:B-1----:R-:W-:-:S11]  /*0340*/  @!P0 IADD3 R17, R3, R20, RZ ;  /* 0x0000001403118210 */ /* 0x002fd60007ffe0ff */
[----:B------:R-:W-:Y:S01]  /*0350*/  @!P5 IMAD.IADD R21, R3, 0x1, R0 ;  /* 0x000000010315d824 */ /* 0x000fe200078e0200 */
[----:B------:R-:W-:Y:S01]  /*0360*/  @!P5 IADD3 R0, R0, 0x80, RZ ;  /* 0x000000800000d810 */ /* 0x000fe20007ffe0ff */
[----:B------:R-:W1:Y:S03]  /*0370*/  @!P5 LDC.64 R22, c[0x0][0x220] ;  /* 0x00008800ff16db82 */ /* 0x000e660000000a00 */
[----:B------:R-:W-:Y:S01]  /*0380*/  ISETP.GE.AND P6, PT, R0, R5, PT ;  /* 0x000000050000720c */ /* 0x000fe20003fc6270 */
[----:B0-----:R-:W-:-:S12]  /*0390*/  @!P0 IMAD.WIDE.U32 R12, R17, 0x4, R12 ;  /* 0x00000004110c8825 */ /* 0x001fd800078e000c */
[----:B------:R-:W-:Y:S01]  /*03a0*/  @!P6 IMAD.IADD R15, R3, 0x1, R0 ;  /* 0x00000001030fe824 */ /* 0x000fe200078e0200 */
[----:B------:R-:W-:Y:S01]  /*03b0*/  @!P6 IADD3 R0, R0, 0x80, RZ ;  /* 0x000000800000e810 */ /* 0x000fe20007ffe0ff */
[----:B------:R-:W0:Y:S03]  /*03c0*/  @!P6 LDC.64 R28, c[0x0][0x220] ;  /* 0x00008800ff1ceb82 */ /* 0x000e260000000a00 */
[----:B------:R-:W-:Y:S01]  /*03d0*/  ISETP.GE.AND P1, PT, R0, R5, PT ;  /* 0x000000050000720c */ /* 0x000fe20003f26270 */
[----:B-1----:R-:W-:Y:S01]  /*03e0*/  @!P5 IMAD.WIDE.U32 R22, R21, 0x4, R22 ;  /* 0x000000041516d825 */ /* 0x002fe200078e0016 */
[----:B------:R-:W-:-:S03]  /*03f0*/  HFMA2.MMA R24, -RZ, RZ, 0, 0 ;  /* 0x00000000ff187435 */ /* 0x000fc600000001ff */
[----:B------:R-:W-:Y:S02]  /*0400*/  IMAD.MOV.U32 R21, RZ, RZ, RZ ;  /* 0x000000ffff157224 */ /* 0x000fe400078e00ff */
[----:B------:R-:W3:Y:S06]  /*0410*/  @!P5 LDG.E R22, desc[UR4][R22.64] ;  /* 0x000000041616d981 */ /* 0x000eec000c1e1900 */
[----:B------:R-:W-:Y:S01]  /*0420*/  @!P1 IMAD.IADD R19, R3, 0x1, R0 ;  /* 0x0000000103139824 */ /* 0x000fe200078e0200 */
[----:B------:R-:W-:Y:S01]  /*0430*/  @!P1 IADD3 R0, R0, 0x80, RZ ;  /* 0x0000008000009810 */ /* 0x000fe20007ffe0ff */
[----:B------:R-:W1:Y:S01]  /*0440*/  @!P1 LDC.64 R16, c[0x0][0x220] ;  /* 0x00008800ff109b82 */ /* 0x000e620000000a00 */
[----:B------:R4:W5:Y:S02]  /*0450*/  @!P0 LDG.E R21, desc[UR4][R12.64] ;  /* 0x000000040c158981 */ /* 0x000964000c1e1900 */
[----:B------:R-:W-:-:S13]  /*0460*/  ISETP.GE.AND P2, PT, R0, R5, PT ;  /* 0x000000050000720c */ /* 0x000fda0003f46270 */
[----:B------:R-:W-:Y:S01]  /*0470*/  @!P2 IMAD.IADD R27, R3, 0x1, R0 ;  /* 0x00000001031ba824 */ /* 0x000fe200078e0200 */
[----:B------:R-:W-:Y:S01]  /*0480*/  @!P2 IADD3 R0, R0, 0x80, RZ ;  /* 0x000000800000a810 */ /* 0x000fe20007ffe0ff */
[----:B0-----:R-:W-:Y:S01]  /*0490*/  @!P6 IMAD.WIDE.U32 R28, R15, 0x4, R28 ;  /* 0x000000040f1ce825 */ /* 0x001fe200078e001c */
[----:B----4-:R-:W0:Y:S02]  /*04a0*/  @!P2 LDC.64 R12, c[0x0][0x220] ;  /* 0x00008800ff0cab82 */ /* 0x010e240000000a00 */
[C---:B------:R-:W-:Y:S02]  /*04b0*/  ISETP.GE.AND P3, PT, R0.reuse, R5, PT ;  /* 0x000000050000720c */ /* 0x040fe40003f66270 */
[----:B------:R-:W4:Y:S11]  /*04c0*/  @!P6 LDG.E R23, desc[UR4][R28.64] ;  /* 0x000000041c17e981 */ /* 0x000f36000c1e1900 */
[----:B------:R-:W-:Y:S01]  /*04d0*/  @!P3 IADD3 R25, R3, R0, RZ ;  /* 0x000000000319b210 */ /* 0x000fe20007ffe0ff */
[----:B------:R-:W-:-:S02]  /*04e0*/  @!P3 VIADD R0, R0, 0x80 ;  /* 0x000000800000b836 */ /* 0x000fc40000000000 */
[----:B-1----:R-:W-:-:S06]  /*04f0*/  @!P1 IMAD.WIDE.U32 R16, R19, 0x4, R16 ;  /* 0x0000000413109825 */ /* 0x002fcc00078e0010 */
[----:B------:R1:W5:Y:S01]  /*0500*/  @!P1 LDG.E R16, desc[UR4][R16.64] ;  /* 0x0000000410109981 */ /* 0x000362000c1e1900 */
[----:B0-----:R-:W-:-:S05]  /*0510*/  @!P2 IMAD.WIDE.U32 R12, R27, 0x4, R12 ;  /* 0x000000041b0ca825 */ /* 0x001fca00078e000c */
[----:B------:R0:W5:Y:S01]  /*0520*/  @!P2 LDG.E R26, desc[UR4][R12.64] ;  /* 0x000000040c1aa981 */ /* 0x000162000c1e1900 */
[----:B--2---:R-:W-:Y:S01]  /*0530*/  @!P4 FMUL.FTZ R24, R14, 1.4426950216293334961 ;  /* 0x3fb8aa3b0e18c820 */ /* 0x004fe20000410000 */
[----:B------:R-:W-:Y:S01]  /*0540*/  ISETP.GE.AND P4, PT, R0, R5, PT ;  /* 0x000000050000720c */ /* 0x000fe20003f86270 */
[----:B------:R-:W2:Y:S01]  /*0550*/  @!P3 LDC.64 R14, c[0x0][0x220] ;  /* 0x00008800ff0ebb82 */ /* 0x000ea20000000a00 */
[----:B-1----:R-:W-:-:S07]  /*0560*/  HFMA2.MMA R17, -RZ, RZ, 0, 0 ;  /* 0x00000000ff117435 */ /* 0x002fce00000001ff */
[----:B0-----:R-:W0:Y:S08]  /*0570*/  @!P0 LDC.64 R12, c[0x0][0x218] ;  /* 0x00008600ff0c8b82 */ /* 0x001e300000000a00 */
[----:B------:R-:W1:Y:S01]  /*0580*/  @!P4 LDC.64 R18, c[0x0][0x220] ;  /* 0x00008800ff12cb82 */ /* 0x000e620000000a00 */
[----:B--2---:R-:W-:Y:S01]  /*0590*/  @!P3 IMAD.WIDE.U32 R14, R25, 0x4, R14 ;  /* 0x00000004190eb825 */ /* 0x004fe200078e000e */
[----:B------:R-:W-:-:S05]  /*05a0*/  @!P4 IADD3 R25, R3, R0, RZ ;  /* 0x000000000319c210 */ /* 0x000fca0007ffe0ff */
[----:B------:R-:W2:Y:S01]  /*05b0*/  @!P3 LDG.E R14, desc[UR4][R14.64] ;  /* 0x000000040e0eb981 */ /* 0x000ea2000c1e1900 */
[----:B-1----:R-:W-:-:S06]  /*05c0*/  @!P4 IMAD.WIDE.U32 R18, R25, 0x4, R18 ;  /* 0x000000041912c825 */ /* 0x002fcc00078e0012 */
[----:B------:R1:W2:Y:S01]  /*05d0*/  @!P4 LDG.E R18, desc[UR4][R18.64] ;  /* 0x000000041212c981 */ /* 0x0002a2000c1e1900 */
[----:B------:R-:W-:Y:S01]  /*05e0*/  VIADD R0, R20, 0x100 ;  /* 0x0000010014007836 */ /* 0x000fe20000000000 */
[----:B------:R-:W-:Y:S01]  /*05f0*/  MOV R25, RZ ;  /* 0x000000ff00197202 */ /* 0x000fe20000000f00 */
[----:B---3--:R-:W-:-:S03]  /*0600*/  @!P5 FMUL.FTZ R25, R22, 1.4426950216293334961 ;  /* 0x3fb8aa3b1619d820 */ /* 0x008fc60000410000 */
[-C--:B------:R-:W-:Y:S02]  /*0610*/  ISETP.GE.AND P5, PT, R0, R5.reuse, PT ;  /* 0x000000050000720c */ /* 0x080fe40003fa6270 */
[C---:B------:R-:W-:Y:S02]  /*0620*/  IADD3 R0, R20.reuse, 0x180, RZ ;  /* 0x0000018014007810 */ /* 0x040fe40007ffe0ff */
[----:B------:R-:W-:Y:S01]  /*0630*/  IADD3 R22, R20, 0x200, RZ ;  /* 0x0000020014167810 */ /* 0x000fe20007ffe0ff */
[----:B----4-:R-:W-:Y:S01]  /*0640*/  @!P6 FMUL.FTZ R17, R23, 1.4426950216293334961 ;  /* 0x3fb8aa3b1711e820 */ /* 0x010fe20000410000 */
[----:B------:R-:W-:Y:S01]  /*0650*/  ISETP.GE.AND P6, PT, R0, R5, PT ;  /* 0x000000050000720c */ /* 0x000fe20003fc6270 */
[----:B------:R-:W-:Y:S01]  /*0660*/  VIADD R0, R20, 0x80 ;  /* 0x0000008014007836 */ /* 0x000fe20000000000 */
[----:B-1----:R-:W-:-:S05]  /*0670*/  MOV R19, RZ ;  /* 0x000000ff00137202 */ /* 0x002fca0000000f00 */
[----:B------:R-:W-:Y:S01]  /*0680*/  @!P5 MUFU.EX2 R2, R25 ;  /* 0x000000190002d308 */ /* 0x000fe20000000800 */
[----:B-----5:R-:W-:Y:S01]  /*0690*/  @!P0 FMUL.FTZ R21, R21, 1.4426950216293334961 ;  /* 0x3fb8aa3b15158820 */ /* 0x020fe20000410000 */
[----:B------:R-:W-:-:S06]  /*06a0*/  ISETP.GE.AND P5, PT, R0, R5, PT ;  /* 0x000000050000720c */ /* 0x000fcc0003fa6270 */
[----:B------:R1:W-:Y:S01]  /*06b0*/  @!P6 MUFU.EX2 R4, R17 ;  /* 0x000000110004e308 */ /* 0x0003e20000000800 */
[----:B------:R-:W-:Y:S01]  /*06c0*/  ISETP.GE.AND P6, PT, R22, R5, PT ;  /* 0x000000051600720c */ /* 0x000fe20003fc6270 */
[----:B------:R-:W-:Y:S02]  /*06d0*/  VIADD R22, R20, 0x280 ;  /* 0x0000028014167836 */ /* 0x000fe40000000000 */
[----:B------:R-:W-:-:S03]  /*06e0*/  @!P1 FMUL.FTZ R19, R16, 1.4426950216293334961 ;  /* 0x3fb8aa3b10139820 */ /* 0x000fc60000410000 */
[-C--:B------:R-:W-:Y:S01]  /*06f0*/  ISETP.GE.AND P1, PT, R22, R5.reuse, PT ;  /* 0x000000051600720c */ /* 0x080fe20003f26270 */
[----:B------:R-:W-:Y:S01]  /*0700*/  HFMA2.MMA R15, -RZ, RZ, 0, 0 ;  /* 0x00000000ff0f7435 */ /* 0x000fe200000001ff */
[----:B------:R-:W3:Y:S01]  /*0710*/  @!P0 MUFU.EX2 R11, R21 ;  /* 0x00000015000b8308 */ /* 0x000ee20000000800 */
[C---:B------:R-:W-:Y:S02]  /*0720*/  IADD3 R16, R20.reuse, 0x300, RZ ;  /* 0x0000030014107810 */ /* 0x040fe40007ffe0ff */
[----:B------:R-:W-:Y:S02]  /*0730*/  IADD3 R22, R20, 0x380, RZ ;  /* 0x0000038014167810 */ /* 0x000fe40007ffe0ff */
[----:B------:R-:W-:Y:S01]  /*0740*/  @!P2 FMUL.FTZ R15, R26, 1.4426950216293334961 ;  /* 0x3fb8aa3b1a0fa820 */ /* 0x000fe20000410000 */
[----:B-1----:R-:W-:Y:S02]  /*0750*/  @!P0 IADD3 R17, R3, R20, RZ ;  /* 0x0000001403118210 */ /* 0x002fe40007ffe0ff */
[----:B------:R1:W4:Y:S01]  /*0760*/  @!P5 MUFU.EX2 R6, R24 ;  /* 0x000000180006d308 */ /* 0x0003220000000800 */
[----:B------:R-:W-:-:S02]  /*0770*/  ISETP.GE.AND P5, PT, R16, R5, PT ;  /* 0x000000051000720c */ /* 0x000fc40003fa6270 */
[----:B0-----:R-:W-:-:S05]  /*0780*/  @!P0 IMAD.WIDE.U32 R12, R17, 0x4, R12 ;  /* 0x00000004110c8825 */ /* 0x001fca00078e000c */
[----:B------:R1:W0:Y:S01]  /*0790*/  @!P1 MUFU.EX2 R8, R15 ;  /* 0x0000000f00089308 */ /* 0x0002220000000800 */
[-C--:B------:R-:W-:Y:S01]  /*07a0*/  ISETP.GE.AND P1, PT, R22, R5.reuse, PT ;  /* 0x000000051600720c */ /* 0x080fe20003f26270 */
[----:B------:R-:W-:Y:S01]  /*07b0*/  IMAD.MOV.U32 R16, RZ, RZ, RZ ;  /* 0x000000ffff107224 */ /* 0x000fe200078e00ff */
[----:B------:R-:W-:Y:S01]  /*07c0*/  @!P0 MOV R20, R0 ;  /* 0x0000000000148202 */ /* 0x000fe20000000f00 */
[----:B---3--:R1:W-:Y:S03]  /*07d0*/  @!P0 STG.E desc[UR4][R12.64], R11 ;  /* 0x0000000b0c008986 */ /* 0x0083e6000c101904 */
[----:B------:R-:W-:Y:S01]  /*07e0*/  ISETP.GE.AND P0, PT, R20, R5, PT ;  /* 0x000000051400720c */ /* 0x000fe20003f06270 */
[----:B------:R1:W3:Y:S01]  /*07f0*/  @!P6 MUFU.EX2 R7, R19 ;  /* 0x000000130007e308 */ /* 0x0002e20000000800 */
[----:B------:R-:W-:Y:S04]  /*0800*/  BSSY B0, `(.L_x_31770) ;  /* 0x0000031000007945 */ /* 0x000fe80003800000 */
[----:B------:R-:W-:Y:S01]  /*0810*/  BSSY B1, `(.L_x_31771) ;  /* 0x0000029000017945 */ /* 0x000fe20003800000 */
[----:B--2---:R-:W-:Y:S01]  /*0820*/  @!P3 FMUL.FTZ R16, R14, 1.4426950216293334961 ;  /* 0x3fb8aa3b0e10b820 */ /* 0x004fe20000410000 */
[----:B------:R-:W-:-:S03]  /*0830*/  IMAD.MOV.U32 R14, RZ, RZ, RZ ;  /* 0x000000ffff0e7224 */ /* 0x000fc600078e00ff */
[----:B------:R1:W2:Y:S01]  /*0840*/  @!P5 MUFU.EX2 R9, R16 ;  /* 0x000000100009d308 */ /* 0x0002a20000000800 */
[----:B------:R-:W-:-:S07]  /*0850*/  @!P4 FMUL.FTZ R14, R18, 1.4426950216293334961 ;  /* 0x3fb8aa3b120ec820 */ /* 0x000fce0000410000 */
[----:B------:R1:W0:Y:S01]  /*0860*/  @!P1 MUFU.EX2 R10, R14 ;  /* 0x0000000e000a9308 */ /* 0x0002220000000800 */
[----:B--234-:R-:W-:Y:S05]  /*0870*/  @P0 BRA `(.L_x_31772) ;  /* 0x0000000000300947 */ /* 0x01cfea0003800000 */
[----:B-1----:R-:W1:Y:S01]  /*0880*/  LDC.64 R12, c[0x0][0x218] ;  /* 0x00008600ff0c7b82 */ /* 0x002e620000000a00 */
[----:B------:R-:W-:Y:S01]  /*0890*/  IADD3 R11, R3, R20, RZ ;  /* 0x00000014030b7210 */ /* 0x000fe20007ffe0ff */
[----:B------:R-:W-:-:S05]  /*08a0*/  VIADD R20, R20, 0x80 ;  /* 0x0000008014147836 */ /* 0x000fca0000000000 */
[----:B------:R-:W-:Y:S01]  /*08b0*/  ISETP.GE.AND P0, PT, R20, R5, PT ;  /* 0x000000051400720c */ /* 0x000fe20003f06270 */
[----:B-1----:R-:W-:-:S05]  /*08c0*/  IMAD.WIDE.U32 R12, R11, 0x4, R12 ;  /* 0x000000040b0c7825 */ /* 0x002fca00078e000c */
[----:B------:R1:W-:Y:S07]  /*08d0*/  STG.E desc[UR4][R12.64], R6 ;  /* 0x000000060c007986 */ /* 0x0003ee000c101904 */
[----:B------:R-:W-:Y:S05]  /*08e0*/  @P0 BRA `(.L_x_31773) ;  /* 0x0000000000300947 */ /* 0x000fea0003800000 */
[----:B-1----:R-:W1:Y:S01]  /*08f0*/  LDC.64 R12, c[0x0][0x218] ;  /* 0x00008600ff0c7b82 */ /* 0x002e620000000a00 */
[----:B------:R-:W-:Y:S02]  /*0900*/  IADD3 R11, R3, R20, RZ ;  /* 0x00000014030b7210 */ /* 0x000fe40007ffe0ff */
[----:B------:R-:W-:-:S03]  /*0910*/  IADD3 R20, R20, 0x80, RZ ;  /* 0x0000008014147810 */ /* 0x000fc60007ffe0ff */
[----:B-1----:R-:W-:-:S05]  /*0920*/  IMAD.WIDE.U32 R12, R11, 0x4, R12 ;  /* 0x000000040b0c7825 */ /* 0x002fca00078e000c */
[----:B------:R2:W-:Y:S02]  /*0930*/  STG.E desc[UR4][R12.64], R2 ;  /* 0x000000020c007986 */ /* 0x0005e4000c101904 */
.L_x_31772:
[----:B------:R-:W-:-:S13]  /*0940*/  ISETP.GE.AND P0, PT, R20, R5, PT ;  /* 0x000000051400720c */ /* 0x000fda0003f06270 */
[----:B------:R-:W-:Y:S05]  /*0950*/  @P0 BRA `(.L_x_31774) ;  /* 0x0000000000300947 */ /* 0x000fea0003800000 */
[----:B-12---:R-:W1:Y:S01]  /*0960*/  LDC.64 R12, c[0x0][0x218] ;  /* 0x00008600ff0c7b82 */ /* 0x006e620000000a00 */
[----:B------:R-:W-:Y:S01]  /*0970*/  IMAD.IADD R11, R3, 0x1, R20 ;  /* 0x00000001030b7824 */ /* 0x000fe200078e0214 */
[----:B------:R-:W-:-:S03]  /*0980*/  IADD3 R20, R20, 0x80, RZ ;  /* 0x0000008014147810 */ /* 0x000fc60007ffe0ff */
[----:B-1----:R-:W-:-:S05]  /*0990*/  IMAD.WIDE.U32 R12, R11, 0x4, R12 ;  /* 0x000000040b0c7825 */ /* 0x002fca00078e000c */
[----:B------:R2:W-:Y:S02]  /*09a0*/  STG.E desc[UR4][R12.64], R4 ;  /* 0x000000040c007986 */ /* 0x0005e4000c101904 */
.L_x_31773:
[----:B------:R-:W-:-:S13]  /*09b0*/  ISETP.GE.AND P0, PT, R20, R5, PT ;  /* 0x000000051400720c */ /* 0x000fda0003f06270 */
[----:B------:R-:W-:Y:S05]  /*09c0*/  @P0 BRA `(.L_x_31775) ;  /* 0x0000000000340947 */ /* 0x000fea0003800000 */
[----:B-12---:R-:W1:Y:S01]  /*09d0*/  LDC.64 R12, c[0x0][0x218] ;  /* 0x00008600ff0c7b82 */ /* 0x006e620000000a00 */
[----:B------:R-:W-:Y:S01]  /*09e0*/  IADD3 R11, R3, R20, RZ ;  /* 0x00000014030b7210 */ /* 0x000fe20007ffe0ff */
[----:B------:R-:W-:-:S04]  /*09f0*/  VIADD R20, R20, 0x80 ;  /* 0x0000008014147836 */ /* 0x000fc80000000000 */
[----:B-1----:R-:W-:-:S05]  /*0a00*/  IMAD.WIDE.U32 R12, R11, 0x4, R12 ;  /* 0x000000040b0c7825 */ /* 0x002fca00078e000c */
[----:B------:R3:W-:Y:S02]  /*0a10*/  STG.E desc[UR4][R12.64], R7 ;  /* 0x000000070c007986 */ /* 0x0007e4000c101904 */
.L_x_31774:
[----:B------:R-:W-:-:S13]  /*0a20*/  ISETP.GE.AND P0, PT, R20, R5, PT ;  /* 0x000000051400720c */ /* 0x000fda0003f06270 */
[----:B------:R-:W-:Y:S05]  /*0a30*/  @P0 BREAK B1 ;  /* 0x0000000000010942 */ /* 0x000fea0003800000 */
[----:B------:R-:W-:Y:S05]  /*0a40*/  @P0 BRA `(.L_x_31776) ;  /* 0x0000000000300947 */ /* 0x000fea0003800000 */
[----:B---3--:R-:W3:Y:S01]  /*0a50*/  LDC.64 R6, c[0x0][0x218] ;  /* 0x00008600ff067b82 */ /* 0x008ee20000000a00 */
[----:B-1----:R-:W-:Y:S02]  /*0a60*/  IADD3 R11, R3, R20, RZ ;  /* 0x00000014030b7210 */ /* 0x002fe40007ffe0ff */
[----:B------:R-:W-:-:S03]  /*0a70*/  IADD3 R20, R20, 0x80, RZ ;  /* 0x0000008014147810 */ /* 0x000fc60007ffe0ff */
[----:B---3--:R-:W-:-:S05]  /*0a80*/  IMAD.WIDE.U32 R6, R11, 0x4, R6 ;  /* 0x000000040b067825 */ /* 0x008fca00078e0006 */
[----:B0-----:R3:W-:Y:S02]  /*0a90*/  STG.E desc[UR4][R6.64], R8 ;  /* 0x0000000806007986 */ /* 0x0017e4000c101904 */
.L_x_31775:
[----:B------:R-:W-:Y:S05]  /*0aa0*/  BSYNC B1 ;  /* 0x0000000000017941 */ /* 0x000fea0003800000 */
.L_x_31771:
[----:B------:R-:W-:-:S13]  /*0ab0*/  ISETP.GE.AND P0, PT, R20, R5, PT ;  /* 0x000000051400720c */ /* 0x000fda0003f06270 */
[----:B-1-3--:R-:W1:Y:S01]  /*0ac0*/  @!P0 LDC.64 R6, c[0x0][0x218] ;  /* 0x00008600ff068b82 */ /* 0x00ae620000000a00 */
[----:B------:R-:W-:Y:S01]  /*0ad0*/  @!P0 IMAD.IADD R11, R3, 0x1, R20 ;  /* 0x00000001030b8824 */ /* 0x000fe200078e0214 */
[----:B------:R-:W-:-:S03]  /*0ae0*/  @!P0 IADD3 R20, R20, 0x80, RZ ;  /* 0x0000008014148810 */ /* 0x000fc60007ffe0ff */
[----:B-1----:R-:W-:-:S05]  /*0af0*/  @!P0 IMAD.WIDE.U32 R6, R11, 0x4, R6 ;  /* 0x000000040b068825 */ /* 0x002fca00078e0006 */
[----:B------:R4:W-:Y:S02]  /*0b00*/  @!P0 STG.E desc[UR4][R6.64], R9 ;  /* 0x0000000906008986 */ /* 0x0009e4000c101904 */
.L_x_31776:
[----:B------:R-:W-:Y:S05]  /*0b10*/  BSYNC B0 ;  /* 0x0000000000007941 */ /* 0x000fea0003800000 */
.L_x_31770:
[----:B------:R-:W-:Y:S05]  /*0b20*/  WARPSYNC.ALL ;  /* 0x0000000000007948 */ /* 0x000fea0003800000 */
[----:B------:R-:W-:-:S13]  /*0b30*/  ISETP.GE.AND P0, PT, R20, R5, PT ;  /* 0x000000051400720c */ /* 0x000fda0003f06270 */
[----:B------:R-:W-:Y:S05]  /*0b40*/  @P0 EXIT ;  /* 0x000000000000094d */ /* 0x000fea0003800000 */
[----:B--2---:R-:W2:Y:S01]  /*0b50*/  LDC.64 R4, c[0x0][0x218] ;  /* 0x00008600ff047b82 */ /* 0x004ea20000000a00 */
[----:B------:R-:W-:-:S05]  /*0b60*/  IADD3 R3, R3, R20, RZ ;  /* 0x0000001403037210 */ /* 0x000fca0007ffe0ff */
[----:B--2---:R-:W-:-:S05]  /*0b70*/  IMAD.WIDE.U32 R2, R3, 0x4, R4 ;  /* 0x0000000403027825 */ /* 0x004fca00078e0004 */
[----:B0-----:R-:W-:Y:S01]  /*0b80*/  STG.E desc[UR4][R2.64], R10 ;  /* 0x0000000a02007986 */ /* 0x001fe2000c101904 */
[----:B------:R-:W-:Y:S05]  /*0b90*/  EXIT ;  /* 0x000000000000794d */ /* 0x000fea0003800000 */
.L_x_31777:
        /* <DEDUP_REMOVED lines=14> */
.L_x_36463:


//--------------------- .text._ZN2at6native29vectorized_elementwise_kernelILi4EZZZNS0_15exp_kernel_cudaERNS_18TensorIteratorBaseEENKUlvE0_clEvENKUlvE0_clEvEUlfE_St5arrayIPcLm2EEEEviT0_T1_ --------------------------
	.section	.text._ZN2at6native29vectorized_elementwise_kernelILi4EZZZNS0_15exp_kernel_cudaERNS_18TensorIteratorBaseEENKUlvE0_clEvENKUlvE0_clEvEUlfE_St5arrayIPcLm2EEEEviT0_T1_,"ax",@progbits
	.align	128
        .global         _ZN2at6native29vectorized_elementwise_kernelILi4EZZZNS0_15exp_kernel_cudaERNS_18TensorIteratorBaseEENKUlvE0_clEvENKUlvE0_clEvEUlfE_St5arrayIPcLm2EEEEviT0_T1_
        .type           _ZN2at6native29vectorized_elementwise_kernelILi4EZZZNS0_15exp_kernel_cudaERNS_18TensorIteratorBaseEENKUlvE0_clEvENKUlvE0_clEvEUlfE_St5arrayIPcLm2EEEEviT0_T1_,@function
        .size           _ZN2at6native29vectorized_elementwise_kernelILi4EZZZNS0_15exp_kernel_cudaERNS_18TensorIteratorBaseEENKUlvE0_clEvENKUlvE0_clEvEUlfE_St5arrayIPcLm2EEEEviT0_T1_,(.L_x_36464 - _ZN2at6native29vectorized_elementwise_kernelILi4EZZZNS0_15exp_kernel_cudaERNS_18TensorIteratorBaseEENKUlvE0_clEvENKUlvE0_clEvEUlfE_St5arrayIPcLm2EEEEviT0_T1_)
        .other          _ZN2at6native29vectorized_elementwise_kernelILi4EZZZNS0_15exp_kernel_cudaERNS_18TensorIteratorBaseEENKUlvE0_clEvENKUlvE0_clEvEUlfE_St5arrayIPcLm2EEEEviT0_T1_,@"STO_CUDA_ENTRY STV_DEFAULT"
_ZN2at6native29vectorized_elementwise_kernelILi4EZZZNS0_15exp_kernel_cudaERNS_18TensorIteratorBaseEENKUlvE0_clEvENKUlvE0_clEvEUlfE_St5arrayIPcLm2EEEEviT0_T1_:
.text._ZN2at6native29vectorized_elementwise_kernelILi4EZZZNS0_15exp_kernel_cudaERNS_18TensorIteratorBaseEENKUlvE0_clEvENKUlvE0_clEvEUlfE_St5arrayIPcLm2EEEEviT0_T1_:
        /* <DEDUP_REMOVED lines=16> */
[----:B------:R-:W-:-:S04]  /*0100*/  IMAD.WIDE R2, R0, 0x10, R2 ;  /* 0x0000001000027825 */ /* 0x000fc800078e0202 */
[----:B---3--:R-:W-:Y:S01]  /*0110*/  FMUL.FTZ R7, R7, 1.4426950216293334961 ;  /* 0x3fb8aa3b07077820 */ /* 0x008fe20000410000 */
[----:B------:R-:W-:Y:S01]  /*0120*/  FMUL.FTZ R6, R6, 1.4426950216293334961 ;  /* 0x3fb8aa3b06067820 */ /* 0x000fe20000410000 */
[----:B------:R-:W-:Y:S01]  /*0130*/  FMUL.FTZ R5, R5, 1.4426950216293334961 ;  /* 0x3fb8aa3b05057820 */ /* 0x000fe20000410000 */
[----:B------:R-:W-:Y:S01]  /*0140*/  FMUL.FTZ R4, R4, 1.4426950216293334961 ;  /* 0x3fb8aa3b04047820 */ /* 0x000fe20000410000 */
[----:B----4-:R-:W-:Y:S01]  /*0150*/  FMUL.FTZ R11, R11, 1.4426950216293334961 ;  /* 0x3fb8aa3b0b0b7820 */ /* 0x010fe20000410000 */
[----:B------:R-:W-:Y:S01]  /*0160*/  FMUL.FTZ R10, R10, 1.4426950216293334961 ;  /* 0x3fb8aa3b0a0a7820 */ /* 0x000fe20000410000 */
[----:B------:R-:W-:Y:S01]  /*0170*/  FMUL.FTZ R9, R9, 1.4426950216293334961 ;  /* 0x3fb8aa3b09097820 */ /* 0x000fe20000410000 */
[----:B------:R-:W-:Y:S01]  /*0180*/  FMUL.FTZ R8, R8, 1.4426950216293334961 ;  /* 0x3fb8aa3b08087820 */ /* 0x000fe20000410000 */
[----:B------:R-:W-:Y:S08]  /*0190*/  MUFU.EX2 R7, R7 ;  /* 0x0000000700077308 */ /* 0x000ff00000000800 */
[----:B------:R-:W-:Y:S08]  /*01a0*/  MUFU.EX2 R6, R6 ;  /* 0x0000000600067308 */ /* 0x000ff00000000800 */
[----:B------:R-:W-:Y:S08]  /*01b0*/  MUFU.EX2 R5, R5 ;  /* 0x0000000500057308 */ /* 0x000ff00000000800 */
[----:B------:R-:W0:Y:S08]  /*01c0*/  MUFU.EX2 R4, R4 ;  /* 0x0000000400047308 */ /* 0x000e300000000800 */
[----:B------:R-:W-:Y:S08]  /*01d0*/  MUFU.EX2 R11, R11 ;  /* 0x0000000b000b7308 */ /* 0x000ff00000000800 */
[----:B------:R-:W-:Y:S01]  /*01e0*/  MUFU.EX2 R10, R10 ;  /* 0x0000000a000a7308 */ /* 0x000fe20000000800 */
[----:B0-----:R-:W-:Y:S07]  /*01f0*/  STG.E.128 desc[UR4][R2.64], R4 ;  /* 0x0000000402007986 */ /* 0x001fee000c101d04 */
[----:B------:R-:W-:Y:S08]  /*0200*/  MUFU.EX2 R9, R9 ;  /* 0x0000000900097308 */ /* 0x000ff00000000800 */
[----:B------:R-:W0:Y:S02]  /*0210*/  MUFU.EX2 R8, R8 ;  /* 0x0000000800087308 */ /* 0x000e240000000800 */
[----:B0-----:R-:W-:Y:S01]  /*0220*/  STG.E.128 desc[UR4][R2.64+0x800], R8 ;  /* 0x0008000802007986 */ /* 0x001fe2000c101d04 */
[----:B------:R-:W-:Y:S05]  /*0230*/  EXIT ;  /* 0x000000000000794d */ /* 0x000fea0003800000 */
.L_x_31778:
        /* <DEDUP_REMOVED lines=108> */
.L_x_31781:
[----:B------:R-:W-:-:S13]  /*0900*/  ISETP.GE.AND P0, PT, R20, R5, PT ;  /* 0x000000051400720c */ /* 0x000fda0003f06270 */
[----:B------:R-:W-:Y:S05]  /*0910*/  @P0 BRA `(.L_x_31783) ;  /* 0x0000000000300947 */ /* 0x000fea0003800000 */
[----:B-12---:R-:W1:Y:S01]  /*0920*/  LDC.64 R12, c[0x0][0x218] ;  /* 0x00008600ff0c7b82 */ /* 0x006e620000000a00 */
[----:B------:R-:W-:Y:S01]  /*0930*/  IMAD.IADD R11, R3, 0x1, R20 ;  /* 0x00000001030b7824 */ /* 0x000fe200078e0214 */
[----:B------:R-:W-:-:S03]  /*0940*/  IADD3 R20, R20, 0x80, RZ ;  /* 0x0000008014147810 */ /* 0x000fc60007ffe0ff */
[----:B-1----:R-:W-:-:S05]  /*0950*/  IMAD.WIDE.U32 R12, R11, 0x4, R12 ;  /* 0x000000040b0c7825 */ /* 0x002fca00078e000c */
[----:B------:R2:W-:Y:S02]  /*0960*/  STG.E desc[UR4][R12.64], R4 ;  /* 0x000000040c007986 */ /* 0x0005e4000c101904 */
.L_x_31782:
[----:B------:R-:W-:-:S13]  /*0970*/  ISETP.GE.AND P0, PT, R20, R5, PT ;  /* 0x000000051400720c */ /* 0x000fda0003f06270 */
[----:B------:R-:W-:Y:S05]  /*0980*/  @P0 BRA `(.L_x_31784) ;  /* 0x0000000000340947 */ /* 0x000fea0003800000 */
[----:B-12---:R-:W1:Y:S01]  /*0990*/  LDC.64 R12, c[0x0][0x218] ;  /* 0x00008600ff0c7b82 */ /* 0x006e620000000a00 */
[----:B------:R-:W-:Y:S01]  /*09a0*/  IADD3 R11, R3, R20, RZ ;  /* 0x00000014030b7210 */ /* 0x000fe20007ffe0ff */
[----:B------:R-:W-:-:S04]  /*09b0*/  VIADD R20, R20, 0x80 ;  /* 0x0000008014147836 */ /* 0x000fc80000000000 */
[----:B-1----:R-:W-:-:S05]  /*09c0*/  IMAD.WIDE.U32 R12, R11, 0x4, R12 ;  /* 0x000000040b0c7825 */ /* 0x002fca00078e000c */
[----:B------:R3:W-:Y:S02]  /*09d0*/  STG.E desc[UR4][R12.64], R7 ;  /* 0x000000070c007986 */ /* 0x0007e4000c101904 */
.L_x_31783:
        /* <DEDUP_REMOVED lines=8> */
.L_x_31784:
[----:B------:R-:W-:Y:S05]  /*0a60*/  BSYNC B1 ;  /* 0x0000000000017941 */ /* 0x000fea0003800000 */
.L_x_31780:
[----:B------:R-:W-:-:S13]  /*0a70*/  ISETP.GE.AND P0, PT, R20, R5, PT ;  /* 0x000000051400720c */ /* 0x000fda0003f06270 */
[----:B-1-3--:R-:W1:Y:S01]  /*0a80*/  @!P0 LDC.64 R6, c[0x0][0x218] ;  /* 0x00008600ff068b82 */ /* 0x00ae620000000a00 */
[----:B------:R-:W-:Y:S01]  /*0a90*/  @!P0 IMAD.IADD R11, R3, 0x1, R20 ;  /* 0x00000001030b8824 */ /* 0x000fe200078e0214 */
[----:B------:R-:W-:-:S03]  /*0aa0*/  @!P0 IADD3 R20, R20, 0x80, RZ ;  /* 0x0000008014148810 */ /* 0x000fc60007ffe0ff */
[----:B-1----:R-:W-:-:S05]  /*0ab0*/  @!P0 IMAD.WIDE.U32 R6, R11, 0x4, R6 ;  /* 0x000000040b068825 */ /* 0x002fca00078e0006 */
[----:B------:R4:W-:Y:S02]  /*0ac0*/  @!P0 STG.E desc[UR4][R6.64], R9 ;  /* 0x0000000906008986 */ /* 0x0009e4000c101904 */
.L_x_31785:
[----:B------:R-:W-:Y:S05]  /*0ad0*/  BSYNC B0 ;  /* 0x0000000000007941 */ /* 0x000fea0003800000 */
.L_x_31779:
        /* <DEDUP_REMOVED lines=8> */
.L_x_31786:
        /* <DEDUP_REMOVED lines=10> */
.L_x_36464:


//--------------------- .text._ZN2at6native29vectorized_elementwise_kernelILi8EZZZNS0_15exp_kernel_cudaERNS_18TensorIteratorBaseEENKUlvE0_clEvENKUlvE0_clEvEUlfE_St5arrayIPcLm2EEEEviT0_T1_ --------------------------
	.section	.text._ZN2at6native29vectorized_elementwise_kernelILi8EZZZNS0_15exp_kernel_cudaERNS_18TensorIteratorBaseEENKUlvE0_clEvENKUlvE0_clEvEUlfE_St5arrayIPcLm2EEEEviT0_T1_,"ax",@progbits
	.align	128
        .global         _ZN2at6native29vectorized_elementwise_kernelILi8EZZZNS0_15exp_kernel_cudaERNS_18TensorIteratorBaseEENKUlvE0_clEvENKUlvE0_clEvEUlfE_St5arrayIPcLm2EEEEviT0_T1_
        .type           _ZN2at6native29vectorized_elementwise_kernelILi8EZZZNS0_15exp_kernel_cudaERNS_18TensorIteratorBaseEENKUlvE0_clEvENKUlvE0_clEvEUlfE_St5arrayIPcLm2EEEEviT0_T1_,@function
        .size           _ZN2at6native29vectorized_elementwise_kernelILi8EZZZNS0_15exp_kernel_cudaERNS_18TensorIteratorBaseEENKUlvE0_clEvENKUlvE0_clEvEUlfE_St5arrayIPcLm2EEEEviT0_T1_,(.L_x_36465 - _ZN2at6native29vectorized_elementwise_kernelILi8EZZZNS0_15exp_kernel_cudaERNS_18TensorIteratorBaseEENKUlvE0_clEvENKUlvE0_clEvEUlfE_St5arrayIPcLm2EEEEviT0_T1_)
        .other          _ZN2at6native29vectorized_elementwise_kernelILi8EZZZNS0_15exp_kernel_cudaERNS_18TensorIteratorBaseEENKUlvE0_clEvENKUlvE0_clEvEUlfE_St5arrayIPcLm2EEEEviT0_T1_,@"STO_CUDA_ENTRY STV_DEFAULT"
_ZN2at6native29vectorized_elementwise_kernelILi8EZZZNS0_15exp_kernel_cudaERNS_18TensorIteratorBaseEENKUlvE0_clEvENKUlvE0_clEvEUlfE_St5arrayIPcLm2EEEEviT0_T1_:
.text._ZN2at6native29vectorized_elementwise_kernelILi8EZZZNS0_15exp_kernel_cudaERNS_18TensorIteratorBaseEENKUlvE0_clEvENKUlvE0_clEvEUlfE_St5arrayIPcLm2EEEEviT0_T1_:
        /* <DEDUP_REMOVED lines=36> */
.L_x_31787:
        /* <DEDUP_REMOVED lines=108> */
.L_x_31790:
[----:B------:R-:W-:-:S13]  /*0900*/  ISETP.GE.AND P0, PT, R20, R5, PT ;  /* 0x000000051400720c */ /* 0x000fda0003f06270 */
[----:B------:R-:W-:Y:S05]  /*0910*/  @P0 BRA `(.L_x_31792) ;  /* 0x0000000000300947 */ /* 0x000fea0003800000 */
[----:B-12---:R-:W1:Y:S01]  /*0920*/  LDC.64 R12, c[0x0][0x218] ;  /* 0x00008600ff0c7b82 */ /* 0x006e620000000a00 */
[----:B------:R-:W-:Y:S01]  /*0930*/  IMAD.IADD R11, R3, 0x1, R20 ;  /* 0x00000001030b7824 */ /* 0x000fe200078e0214 */
[----:B------:R-:W-:-:S03]  /*0940*/  IADD3 R20, R20, 0x80, RZ ;  /* 0x0000008014147810 */ /* 0x000fc60007ffe0ff */
[----:B-1----:R-:W-:-:S05]  /*0950*/  IMAD.WIDE.U32 R12, R11, 0x4, R12 ;  /* 0x000000040b0c7825 */ /* 0x002fca00078e000c */
[----:B------:R2:W-:Y:S02]  /*0960*/  STG.E desc[UR4][R12.64], R4 ;  /* 0x000000040c007986 */ /* 0x0005e4000c101904 */
.L_x_31791:
[----:B------:R-:W-:-:S13]  /*0970*/  ISETP.GE.AND P0, PT, R20, R5, PT ;  /* 0x000000051400720c */ /* 0x000fda0003f06270 */
[----:B------:R-:W-:Y:S05]  /*0980*/  @P0 BRA `(.L_x_31793) ;  /* 0x0000000000340947 */ /* 0x000fea0003800000 */
[----:B-12---:R-:W1:Y:S01]  /*0990*/  LDC.64 R12, c[0x0][0x218] ;  /* 0x00008600ff0c7b82 */ /* 0x006e620000000a00 */
[----:B------:R-:W-:Y:S01]  /*09a0*/  IADD3 R11, R3, R20, RZ ;  /* 0x00000014030b7210 */ /* 0x000fe20007ffe0ff */
[----:B------:R-:W-:-:S04]  /*09b0*/  VIADD R20, R20, 0x80 ;  /* 0x0000008014147836 */ /* 0x000fc80000000000 */
[----:B-1----:R-:W-:-:S05]  /*09c0*/  IMAD.WIDE.U32 R12, R11, 0x4, R12 ;  /* 0x000000040b0c7825 */ /* 0x002fca00078e000c */
[----:B------:R3:W-:Y:S02]  /*09d0*/  STG.E desc[UR4][R12.64], R7 ;  /* 0x000000070c007986 */ /* 0x0007e4000c101904 */
.L_x_31792:
        /* <DEDUP_REMOVED lines=8> */
.L_x_31793:
[----:B------:R-:W-:Y:S05]  /*0a60*/  BSYNC B1 ;  /* 0x0000000000017941 */ /* 0x000fea0003800000 */
.L_x_31789:
[----:B------:R-:W-:-:S13]  /*0a70*/  ISETP.GE.AND P0, PT, R20, R5, PT ;  /* 0x000000051400720c */ /* 0x000fda0003f06270 */
[----:B-1-3--:R-:W1:Y:S01]  /*0a80*/  @!P0 LDC.64 R6, c[0x0][0x218] ;  /* 0x00008600ff068b82 */ /* 0x00ae620000000a00 */
[----:B------:R-:W-:Y:S01]  /*0a90*/  @!P0 IMAD.IADD R11, R3, 0x1, R20 ;  /* 0x00000001030b8824 */ /* 0x000fe200078e0214 */
[----:B------:R-:W-:-:S03]  /*0aa0*/  @!P0 IADD3 R20, R20, 0x80, RZ ;  /* 0x0000008014148810 */ /* 0x000fc60007ffe0ff */
[----:B-1----:R-:W-:-:S05]  /*0ab0*/  @!P0 IMAD.WIDE.U32 R6, R11, 0x4, R6 ;  /* 0x000000040b068825 */ /* 0x002fca00078e0006 */
[----:B------:R4:W-:Y:S02]  /*0ac0*/  @!P0 STG.E desc[UR4][R6.64], R9 ;  /* 0x0000000906008986 */ /* 0x0009e4000c101904 */
.L_x_31794:
[----:B------:R-:W-:Y:S05]  /*0ad0*/  BSYNC B0 ;  /* 0x0000000000007941 */ /* 0x000fea0003800000 */
.L_x_31788:
        /* <DEDUP_REMOVED lines=8> */
.L_x_31795:
        /* <DEDUP_REMOVED lines=10> */
.L_x_36465:


//--------------------- .text._ZN2at6native18elementwise_kernelILi128ELi4EZNS0_15gpu_kernel_implIZZZNS0_15exp_kernel_cudaERNS_18TensorIteratorBaseEENKUlvE0_clEvENKUlvE_clEvEUldE_EEvS4_RKT_EUliE_EEviT1_ --------------------------
	.section	.text._ZN2at6native18elementwise_kernelILi128ELi4EZNS0_15gpu_kernel_implIZZZNS0_15exp_kernel_cudaERNS_18TensorIteratorBaseEENKUlvE0_clEvENKUlvE_clEvEUldE_EEvS4_RKT_EUliE_EEviT1_,"ax",@progbits
	.align	128
        .global         _ZN2at6native18elementwise_kernelILi128ELi4EZNS0_15gpu_kernel_implIZZZNS0_15exp_kernel_cudaERNS_18TensorIteratorBaseEENKUlvE0_clEvENKUlvE_clEvEUldE_EEvS4_RKT_EUliE_EEviT1_
        .type           _ZN2at6native18elementwise_kernelILi128ELi4EZNS0_15gpu_kernel_implIZZZNS0_15exp_kernel_cudaERNS_18TensorIteratorBaseEENKUlvE0_clEvENKUlvE_clEvEUldE_EEvS4_RKT_EUliE_EEviT1_,@function
        .size           _ZN2at6native18elementwise_kernelILi128ELi4EZNS0_15gpu_kernel_implIZZZNS0_15exp_kernel_cudaERNS_18TensorIteratorBaseEENKUlvE0_clEvENKUlvE_clEvEUldE_EEvS4_RKT_EUliE_EEviT1_,(.L_x_36466 - _ZN2at6native18elementwise_kernelILi128ELi4EZNS0_15gpu_kernel_implIZZZNS0_15exp_kernel_cudaERNS_18TensorIteratorBaseEENKUlvE0_clEvENKUlvE_clEvEUldE_EEvS4_RKT_EUliE_EEviT1_)
        .other          _ZN2at6native18elementwise_kernelILi128ELi4EZNS0_15gpu_kernel_implIZZZNS0_15exp_kernel_cudaERNS_18TensorIteratorBaseEENKUlvE0_clEvENKUlvE_clEvEUldE_EEvS4_RKT_EUliE_EEviT1_,@"STO_CUDA_ENTRY STV_DEFAULT"
_ZN2at6native18elementwise_kernelILi128ELi4EZNS0_15gpu_kernel_implIZZZNS0_15exp_kernel_cudaERNS_18TensorIteratorBaseEENKUlvE0_clEvENKUlvE_clEvEUldE_EEvS4_RKT_EUliE_EEviT1_:
.text._ZN2at6native18elementwise_kernelILi128ELi4EZNS0_15gpu_kernel_implIZZZNS0_15exp_kernel_cudaERNS_18TensorIteratorBaseEENKUlvE0_clEvENKUlvE_clEvEUldE_EEvS4_RKT_EUliE_EEviT1_:
        /* <DEDUP_REMOVED lines=313> */
.L_x_31798:
        /* <DEDUP_REMOVED lines=21> */
.L_x_31802:
[----:B------:R-:W2:Y:S02]  /*14e0*/  LDG.E.U8 R2, desc[UR36][R4.64] ;  /* 0x0000002404027981 */ /* 0x000ea4000c1e1100 */
[----:B--2---:R-:W0:Y:S01]  /*14f0*/  I2F.F64.U16 R2, R2 ;  /* 0x0000000200027312 */ /* 0x004e220000101800 */
[----:B------:R-:W-:Y:S05]  /*1500*/  BRA `(.L_x_31804) ;  /* 0x0000000c00707947 */ /* 0x000fea0003800000 */
.L_x_31801:
        /* <DEDUP_REMOVED lines=9> */
.L_x_31806:
[----:B------:R-:W2:Y:S02]  /*15a0*/  LDG.E R2, desc[UR36][R4.64] ;  /* 0x0000002404027981 */ /* 0x000ea4000c1e1900 */
[----:B--2---:R-:W0:Y:S01]  /*15b0*/  I2F.F64 R2, R2 ;  /* 0x0000000200027312 */ /* 0x004e220000201c00 */
[----:B------:R-:W-:Y:S05]  /*15c0*/  BRA `(.L_x_31804) ;  /* 0x0000000c00407947 */ /* 0x000fea0003800000 */
.L_x_31805:
[----:B------:R-:W2:Y:S02]  /*15d0*/  LDG.E.U16 R2, desc[UR36][R4.64] ;  /* 0x0000002404027981 */ /* 0x000ea4000c1e1500 */
[----:B--2---:R-:W0:Y:S01]  /*15e0*/  I2F.F64.S16 R2, R2 ;  /* 0x0000000200027312 */ /* 0x004e220000101c00 */
[----:B------:R-:W-:Y:S05]  /*15f0*/  BRA `(.L_x_31804) ;  /* 0x0000000c00347947 */ /* 0x000fea0003800000 */
.L_x_31800:
        /* <DEDUP_REMOVED lines=10> */
.L_x_31808:
[----:B------:R-:W2:Y:S02]  /*16a0*/  LDG.E.U16 R0, desc[UR36][R4.64] ;  /* 0x0000002404007981 */ /* 0x000ea4000c1e1500 */
[----:B--2---:R-:W-:-:S05]  /*16b0*/  HADD2.F32 R0, -RZ, R0.H0_H0 ;  /* 0x20000000ff007230 */ /* 0x004fca0000004100 */
[----:B------:R-:W-:-:S04]  /*16c0*/  FMUL.FTZ R0, R0, 1 ;  /* 0x3f80000000007820 */ /* 0x000fc80000410000 */
[----:B------:R0:W1:Y:S01]  /*16d0*/  F2F.F64.F32 R2, R0 ;  /* 0x0000000000027310 */ /* 0x0000620000201800 */
[----:B------:R-:W-:Y:S05]  /*16e0*/  BRA `(.L_x_31804) ;  /* 0x0000000800f87947 */ /* 0x000fea0003800000 */
.L_x_31807:
        /* <DEDUP_REMOVED lines=10> */
.L_x_31810:
[----:B------:R-:W2:Y:S02]  /*1790*/  LDG.E.U16 R4, desc[UR36][R4.64] ;  /* 0x0000002404047981 */ /* 0x000ea4000c1e1500 */
[----:B--2---:R-:W-:-:S05]  /*17a0*/  HADD2.F32 R0, -RZ, R4.H0_H0 ;  /* 0x20000004ff007230 */ /* 0x004fca0000004100 */
[----:B------:R-:W-:-:S04]  /*17b0*/  FMUL.FTZ R0, R0, 1 ;  /* 0x3f80000000007820 */ /* 0x000fc80000410000 */
[----:B------:R0:W1:Y:S01]  /*17c0*/  F2F.F64.F32 R2, R0 ;  /* 0x0000000000027310 */ /* 0x0000620000201800 */
[----:B------:R-:W-:Y:S05]  /*17d0*/  BRA `(.L_x_31804) ;  /* 0x0000000800bc7947 */ /* 0x000fea0003800000 */
.L_x_31809:
[----:B------:R0:W5:Y:S01]  /*17e0*/  LDG.E.64 R2, desc[UR36][R4.64] ;  /* 0x0000002404027981 */ /* 0x000162000c1e1b00 */
[----:B------:R-:W-:Y:S05]  /*17f0*/  BRA `(.L_x_31804) ;  /* 0x0000000800b47947 */ /* 0x000fea0003800000 */
.L_x_31799:
        /* <DEDUP_REMOVED lines=13> */
.L_x_31813:
[----:B------:R0:W5:Y:S01]  /*18d0*/  LDG.E.64 R2, desc[UR36][R4.64] ;  /* 0x0000002404027981 */ /* 0x000162000c1e1b00 */
[----:B------:R-:W-:Y:S05]  /*18e0*/  BRA `(.L_x_31804) ;  /* 0x0000000800787947 */ /* 0x000fea0003800000 */
.L_x_31812:
        /* <DEDUP_REMOVED lines=28> */
.L_x_31815:
        /* <DEDUP_REMOVED lines=15> */
.L_x_31814:
[----:B------:R-:W2:Y:S02]  /*1ba0*/  LDG.E.U16 R0, desc[UR36][R4.64] ;  /* 0x0000002404007981 */ /* 0x000ea4000c1e1500 */
[----:B--2---:R-:W-:-:S04]  /*1bb0*/  IMAD.U32 R0, R0, 0x10000, RZ ;  /* 0x0001000000007824 */ /* 0x004fc800078e00ff */
[----:B------:R-:W-:-:S04]  /*1bc0*/  FMUL.FTZ R0, R0, 1 ;  /* 0x3f80000000007820 */ /* 0x000fc80000410000 */
[----:B------:R0:W1:Y:S01]  /*1bd0*/  F2F.F64.F32 R2, R0 ;  /* 0x0000000000027310 */ /* 0x0000620000201800 */
[----:B------:R-:W-:Y:S05]  /*1be0*/  BRA `(.L_x_31804) ;  /* 0x0000000400b87947 */ /* 0x000fea0003800000 */
.L_x_31811:
        /* <DEDUP_REMOVED lines=11> */
.L_x_31818:
        /* <DEDUP_REMOVED lines=21> */
.L_x_31822:
[----:B------:R-:W-:Y:S05]  /*1df0*/  BSYNC B1 ;  /* 0x0000000000017941 */ /* 0x000fea0003800000 */
.L_x_31821:
[----:B------:R-:W-:Y:S01]  /*1e00*/  LEA R3, R0, 0x3b800000, 0x17 ;  /* 0x3b80000000037811 */ /* 0x000fe200078eb8ff */
[----:B------:R-:W-:-:S05]  /*1e10*/  IMAD.SHL.U32 R0, R2, 0x100000, RZ ;  /* 0x0010000002007824 */ /* 0x000fca00078e00ff */
[----:B------:R-:W-:-:S07]  /*1e20*/  LOP3.LUT R0, R3, R0, R4, 0xfe, !PT ;  /* 0x0000000003007212 */ /* 0x000fce00078efe04 */
.L_x_31820:
[----:B------:R-:W-:Y:S05]  /*1e30*/  BSYNC B0 ;  /* 0x0000000000007941 */ /* 0x000fea0003800000 */
.L_x_31819:
[----:B------:R-:W-:-:S04]  /*1e40*/  FMUL.FTZ R0, R0, 1 ;  /* 0x3f80000000007820 */ /* 0x000fc80000410000 */
[----:B------:R1:W2:Y:S01]  /*1e50*/  F2F.F64.F32 R2, R0 ;  /* 0x0000000000027310 */ /* 0x0002a20000201800 */
[----:B------:R-:W-:Y:S05]  /*1e60*/  BRA `(.L_x_31804) ;  /* 0x0000000400187947 */ /* 0x000fea0003800000 */
.L_x_31817:
        /* <DEDUP_REMOVED lines=21> */
.L_x_31826:
[----:B------:R-:W-:Y:S05]  /*1fc0*/  BSYNC B1 ;  /* 0x0000000000017941 */ /* 0x000fea0003800000 */
.L_x_31825:
[----:B------:R-:W-:Y:S01]  /*1fd0*/  LEA R3, R0, 0x37800000, 0x17 ;  /* 0x3780000000037811 */ /* 0x000fe200078eb8ff */
[----:B------:R-:W-:-:S05]  /*1fe0*/  IMAD.SHL.U32 R0, R2, 0x200000, RZ ;  /* 0x0020000002007824 */ /* 0x000fca00078e00ff */
[----:B------:R-:W-:-:S07]  /*1ff0*/  LOP3.LUT R0, R3, R0, R4, 0xfe, !PT ;  /* 0x0000000003007212 */ /* 0x000fce00078efe04 */
.L_x_31824:
[----:B------:R-:W-:Y:S05]  /*2000*/  BSYNC B0 ;  /* 0x0000000000007941 */ /* 0x000fea0003800000 */
.L_x_31823:
[----:B------:R-:W-:-:S04]  /*2010*/  FMUL.FTZ R0, R0, 1 ;  /* 0x3f80000000007820 */ /* 0x000fc80000410000 */
[----:B------:R3:W4:Y:S01]  /*2020*/  F2F.F64.F32 R2, R0 ;  /* 0x0000000000027310 */ /* 0x0007220000201800 */
[----:B------:R-:W-:Y:S05]  /*2030*/  BRA `(.L_x_31804) ;  /* 0x0000000000a47947 */ /* 0x000fea0003800000 */
.L_x_31816:
        /* <DEDUP_REMOVED lines=14> */
.L_x_31830:
[----:B------:R-:W-:Y:S05]  /*2120*/  BSYNC B0 ;  /* 0x0000000000007941 */ /* 0x000fea0003800000 */
.L_x_31829:
[----:B------:R-:W-:-:S04]  /*2130*/  FMUL.FTZ R0, R0, 1 ;  /* 0x3f80000000007820 */ /* 0x000fc80000410000 */
[----:B------:R0:W1:Y:S01]  /*2140*/  F2F.F64.F32 R2, R0 ;  /* 0x0000000000027310 */ /* 0x0000620000201800 */
[----:B------:R-:W-:Y:S05]  /*2150*/  BRA `(.L_x_31804) ;  /* 0x00000000005c7947 */ /* 0x000fea0003800000 */
.L_x_31803:
        /* <DEDUP_REMOVED lines=16> */
.L_x_31831:
[----:B------:R-:W-:Y:S01]  /*2260*/  CS2R R2, SRZ ;  /* 0x0000000000027805 */ /* 0x000fe2000001ff00 */
[----:B------:R-:W-:Y:S06]  /*2270*/  BRA `(.L_x_31804) ;  /* 0x0000000000147947 */ /* 0x000fec0003800000 */
.L_x_31828:
[----:B------:R-:W2:Y:S02]  /*2280*/  LDG.E.64 R2, desc[UR36][R4.64] ;  /* 0x0000002404027981 */ /* 0x000ea4000c1e1b00 */
[----:B--2---:R-:W0:Y:S01]  /*2290*/  I2F.F64.U64 R2, R2 ;  /* 0x0000000200027312 */ /* 0x004e220000301800 */
[----:B------:R-:W-:Y:S05]  /*22a0*/  BRA `(.L_x_31804) ;  /* 0x0000000000087947 */ /* 0x000fea0003800000 */
.L_x_31827:
[----:B------:R-:W2:Y:S02]  /*22b0*/  LDG.E R2, desc[UR36][R4.64] ;  /* 0x0000002404027981 */ /* 0x000ea4000c1e1900 */
[----:B--2---:R-:W0:Y:S02]  /*22c0*/  I2F.F64.U32 R2, R2 ;  /* 0x0000000200027312 */ /* 0x004e240000201800 */
.L_x_31804:
[----:B------:R-:W-:Y:S01]  /*22d0*/  HFMA2.MMA R6, -RZ, RZ, 1323, -4.565715789794921875e-05 ;  /* 0x652b82feff067435 */ /* 0x000fe200000001ff */
[----:B------:R-:W-:Y:S01]  /*22e0*/  IMAD.MOV.U32 R7, RZ, RZ, 0x3ff71547 ;  /* 0x3ff71547ff077424 */ /* 0x000fe200078e00ff */
[----:B------:R-:W-:Y:S01]  /*22f0*/  UMOV UR4, 0xfefa39ef ;  /* 0xfefa39ef00047882 */ /* 0x000fe20000000000 */
[----:B------:R-:W-:Y:S01]  /*2300*/  UMOV UR5, 0x3fe62e42 ;  /* 0x3fe62e4200057882 */ /* 0x000fe20000000000 */
[----:B01-3--:R-:W0:Y:S01]  /*2310*/  LDC.U8 R0, c[0x0][0x421] ;  /* 0x00010840ff007b82 */ /* 0x00be220000000000 */
[----:B--2-45:R-:W-:Y:S01]  /*2320*/  FSETP.GEU.FTZ.AND P1, PT, |R3|, 4.1917929649353027344, PT ;  /* 0x4086232b0300780b */ /* 0x034fe20003f3e200 */
[----:B------:R-:W-:Y:S02]  /*2330*/  BSSY B0, `(.L_x_31832) ;  /* 0x0000037000007945 */ /* 0x000fe40003800000 */
[----:B------:R-:W-:-:S08]  /*2340*/  DFMA R6, R2, R6, 6.75539944105574400000e+15 ;  /* 0x433800000206742b */ /* 0x000fd00000000006 */
[----:B------:R-:W-:-:S08]  /*2350*/  DADD R4, R6, -6.75539944105574400000e+15 ;  /* 0xc338000006047429 */ /* 0x000fd00000000000 */
[----:B------:R-:W-:Y:S01]  /*2360*/  DFMA R8, R4, -UR4, R2 ;  /* 0x8000000404087c2b */ /* 0x000fe20008000002 */
[----:B------:R-:W-:Y:S01]  /*2370*/  UMOV UR4, 0x3b39803f ;  /* 0x3b39803f00047882 */ /* 0x000fe20000000000 */
[----:B------:R-:W-:Y:S01]  /*2380*/  UMOV UR5, 0x3c7abc9e ;  /* 0x3c7abc9e00057882 */ /* 0x000fe20000000000 */
[----:B0-----:R-:W-:-:S05]  /*2390*/  PRMT R10, R0, 0x9910, RZ ;  /* 0x00009910000a7816 */ /* 0x001fca00000000ff */
[----:B------:R-:W-:Y:S01]  /*23a0*/  DFMA R4, R4, -UR4, R8 ;  /* 0x8000000404047c2b */ /* 0x000fe20008000008 */
[----:B------:R-:W-:Y:S01]  /*23b0*/  UMOV UR4, 0x69ce2bdf ;  /* 0x69ce2bdf00047882 */ /* 0x000fe20000000000 */
[----:B------:R-:W-:Y:S01]  /*23c0*/  IMAD.MOV.U32 R8, RZ, RZ, -0x35dec16 ;  /* 0xfca213eaff087424 */ /* 0x000fe200078e00ff */
[----:B------:R-:W-:Y:S01]  /*23d0*/  UMOV UR5, 0x3e5ade15 ;  /* 0x3e5ade1500057882 */ /* 0x000fe20000000000 */
[----:B------:R-:W-:Y:S01]  /*23e0*/  IMAD.MOV.U32 R9, RZ, RZ, 0x3e928af3 ;  /* 0x3e928af3ff097424 */ /* 0x000fe200078e00ff */
[----:B------:R-:W-:-:S05]  /*23f0*/  ISETP.GT.AND P0, PT, R10, 0x9, PT ;  /* 0x000000090a00780c */ /* 0x000fca0003f04270 */
        /* <DEDUP_REMOVED lines=42> */
.L_x_31833:
[----:B------:R-:W-:Y:S05]  /*26a0*/  BSYNC B0 ;  /* 0x0000000000007941 */ /* 0x000fea0003800000 */
.L_x_31832:
        /* <DEDUP_REMOVED lines=12> */
.L_x_31837:
[----:B------:R-:W0:Y:S02]  /*2770*/  F2I.S64.F64.TRUNC R4, R4 ;  /* 0x0000000400047311 */ /* 0x000e24000030d900 */
[----:B0-----:R-:W-:-:S05]  /*2780*/  IMAD.MOV.U32 R3, RZ, RZ, R4 ;  /* 0x000000ffff037224 */ /* 0x001fca00078e0004 */
[----:B------:R0:W-:Y:S01]  /*2790*/  STG.E.U8 desc[UR36][R16.64], R3 ;  /* 0x0000000310007986 */ /* 0x0001e2000c101124 */
[----:B------:R-:W-:Y:S05]  /*27a0*/  BRA `(.L_x_31839) ;  /* 0x0000000c00f87947 */ /* 0x000fea0003800000 */
.L_x_31836:
        /* <DEDUP_REMOVED lines=9> */
.L_x_31841:
[----:B------:R-:W0:Y:S02]  /*2840*/  F2I.F64.TRUNC R5, R4 ;  /* 0x0000000400057311 */ /* 0x000e24000030d100 */
[----:B0-----:R0:W-:Y:S01]  /*2850*/  STG.E desc[UR36][R16.64], R5 ;  /* 0x0000000510007986 */ /* 0x0011e2000c101924 */
[----:B------:R-:W-:Y:S05]  /*2860*/  BRA `(.L_x_31839) ;  /* 0x0000000c00c87947 */ /* 0x000fea0003800000 */
.L_x_31840:
[----:B------:R-:W0:Y:S02]  /*2870*/  F2I.F64.TRUNC R5, R4 ;  /* 0x0000000400057311 */ /* 0x000e24000030d100 */
[----:B0-----:R0:W-:Y:S01]  /*2880*/  STG.E.U16 desc[UR36][R16.64], R5 ;  /* 0x0000000510007986 */ /* 0x0011e2000c101524 */
[----:B------:R-:W-:Y:S05]  /*2890*/  BRA `(.L_x_31839) ;  /* 0x0000000c00bc7947 */ /* 0x000fea0003800000 */
.L_x_31835:
        /* <DEDUP_REMOVED lines=13> */
.L_x_31843:
        /* <DEDUP_REMOVED lines=8> */
.L_x_31842:
        /* <DEDUP_REMOVED lines=14> */
.L_x_31845:
        /* <DEDUP_REMOVED lines=9> */
.L_x_31844:
[----:B------:R0:W-:Y:S01]  /*2b60*/  STG.E.64 desc[UR36][R16.64], R4 ;  /* 0x0000000410007986 */ /* 0x0001e2000c101b24 */
[----:B------:R-:W-:Y:S05]  /*2b70*/  BRA `(.L_x_31839) ;  /* 0x0000000c00047947 */ /* 0x000fea0003800000 */
.L_x_31834:
        /* <DEDUP_REMOVED lines=12> */
.L_x_31848:
[----:B------:R-:W-:-:S05]  /*2c40*/  CS2R R6, SRZ ;  /* 0x0000000000067805 */ /* 0x000fca000001ff00 */
[----:B------:R0:W-:Y:S01]  /*2c50*/  STG.E.128 desc[UR36][R16.64], R4 ;  /* 0x0000000410007986 */ /* 0x0001e2000c101d24 */
[----:B------:R-:W-:Y:S05]  /*2c60*/  BRA `(.L_x_31839) ;  /* 0x0000000800c87947 */ /* 0x000fea0003800000 */
.L_x_31847:
        /* <DEDUP_REMOVED lines=25> */
.L_x_31852:
[----:B------:R-:W-:Y:S05]  /*2e00*/  BSYNC B0 ;  /* 0x0000000000007941 */ /* 0x000fea0003800000 */
.L_x_31851:
[----:B------:R-:W-:-:S05]  /*2e10*/  LOP3.LUT R3, R0, R3, RZ, 0xfc, !PT ;  /* 0x0000000300037212 */ /* 0x000fca00078efcff */
[----:B------:R0:W-:Y:S01]  /*2e20*/  STG.E.U8 desc[UR36][R16.64], R3 ;  /* 0x0000000310007986 */ /* 0x0001e2000c101124 */
[----:B------:R-:W-:Y:S05]  /*2e30*/  BRA `(.L_x_31839) ;  /* 0x0000000800547947 */ /* 0x000fea0003800000 */
.L_x_31850:
        /* <DEDUP_REMOVED lines=17> */
.L_x_31854:
[----:B------:R-:W-:Y:S01]  /*2f50*/  IMAD.MOV.U32 R0, RZ, RZ, 0x7f ;  /* 0x0000007fff007424 */ /* 0x000fe200078e00ff */
[----:B------:R-:W-:-:S04]  /*2f60*/  ISETP.GT.U32.AND P0, PT, R2, 0x7f800000, PT ;  /* 0x7f8000000200780c */ /* 0x000fc80003f04070 */
[----:B------:R-:W-:-:S09]  /*2f70*/  SEL R0, R0, 0x7c, P0 ;  /* 0x0000007c00007807 */ /* 0x000fd20000000000 */
.L_x_31855:
[----:B------:R-:W-:Y:S05]  /*2f80*/  BSYNC B0 ;  /* 0x0000000000007941 */ /* 0x000fea0003800000 */
.L_x_31853:
[----:B------:R-:W-:-:S04]  /*2f90*/  LOP3.LUT R2, R3, 0x80000000, RZ, 0xc0, !PT ;  /* 0x8000000003027812 */ /* 0x000fc800078ec0ff */
[----:B------:R-:W-:-:S04]  /*2fa0*/  SHF.R.U32.HI R3, RZ, 0x18, R2 ;  /* 0x00000018ff037819 */ /* 0x000fc80000011602 */
[----:B------:R-:W-:-:S05]  /*2fb0*/  LOP3.LUT R3, R0, R3, RZ, 0xfc, !PT ;  /* 0x0000000300037212 */ /* 0x000fca00078efcff */
[----:B------:R0:W-:Y:S01]  /*2fc0*/  STG.E.U8 desc[UR36][R16.64], R3 ;  /* 0x0000000310007986 */ /* 0x0001e2000c101124 */
[----:B------:R-:W-:Y:S05]  /*2fd0*/  BRA `(.L_x_31839) ;  /* 0x0000000400ec7947 */ /* 0x000fea0003800000 */
.L_x_31849:
        /* <DEDUP_REMOVED lines=8> */
.L_x_31846:
        /* <DEDUP_REMOVED lines=11> */
.L_x_31858:
        /* <DEDUP_REMOVED lines=21> */
.L_x_31861:
[----:B------:R-:W-:-:S04]  /*3260*/  LOP3.LUT R2, R3, 0x80000000, RZ, 0xc0, !PT ;  /* 0x8000000003027812 */ /* 0x000fc800078ec0ff */
[----:B------:R-:W-:-:S04]  /*3270*/  SHF.R.U32.HI R3, RZ, 0x18, R2 ;  /* 0x00000018ff037819 */ /* 0x000fc80000011602 */
[----:B------:R-:W-:-:S04]  /*3280*/  LOP3.LUT R0, R0, R3, RZ, 0xfc, !PT ;  /* 0x0000000300007212 */ /* 0x000fc800078efcff */
[----:B------:R-:W-:-:S07]  /*3290*/  PRMT R8, R0, 0x7610, R8 ;  /* 0x0000761000087816 */ /* 0x000fce0000000008 */
.L_x_31860:
[----:B------:R-:W-:Y:S05]  /*32a0*/  BSYNC B0 ;  /* 0x0000000000007941 */ /* 0x000fea0003800000 */
.L_x_31859:
[----:B------:R0:W-:Y:S01]  /*32b0*/  STG.E.U8 desc[UR36][R16.64], R8 ;  /* 0x0000000810007986 */ /* 0x0001e2000c101124 */
[----:B------:R-:W-:Y:S05]  /*32c0*/  BRA `(.L_x_31839) ;  /* 0x0000000400307947 */ /* 0x000fea0003800000 */
.L_x_31857:
        /* <DEDUP_REMOVED lines=21> */
.L_x_31864:
[----:B------:R-:W-:-:S04]  /*3420*/  LOP3.LUT R2, R3, 0x80000000, RZ, 0xc0, !PT ;  /* 0x8000000003027812 */ /* 0x000fc800078ec0ff */
[----:B------:R-:W-:-:S04]  /*3430*/  SHF.R.U32.HI R3, RZ, 0x18, R2 ;  /* 0x00000018ff037819 */ /* 0x000fc80000011602 */
[----:B------:R-:W-:-:S04]  /*3440*/  LOP3.LUT R0, R0, R3, RZ, 0xfc, !PT ;  /* 0x0000000300007212 */ /* 0x000fc800078efcff */
[----:B------:R-:W-:-:S07]  /*3450*/  PRMT R8, R0, 0x7610, R8 ;  /* 0x0000761000087816 */ /* 0x000fce0000000008 */
.L_x_31863:
[----:B------:R-:W-:Y:S05]  /*3460*/  BSYNC B0 ;  /* 0x0000000000007941 */ /* 0x000fea0003800000 */
.L_x_31862:
[----:B------:R3:W-:Y:S01]  /*3470*/  STG.E.U8 desc[UR36][R16.64], R8 ;  /* 0x0000000810007986 */ /* 0x0007e2000c101124 */
[----:B------:R-:W-:Y:S05]  /*3480*/  BRA `(.L_x_31839) ;  /* 0x0000000000c07947 */ /* 0x000fea0003800000 */
.L_x_31856:
        /* <DEDUP_REMOVED lines=26> */
.L_x_31838:
        /* <DEDUP_REMOVED lines=16> */
.L_x_31867:
[----:B------:R-:W-:Y:S05]  /*3730*/  BRA `(.L_x_31839) ;  /* 0x0000000000147947 */ /* 0x000fea0003800000 */
.L_x_31866:
[----:B------:R-:W0:Y:S02]  /*3740*/  F2I.U64.F64.TRUNC R4, R4 ;  /* 0x0000000400047311 */ /* 0x000e24000030d800 */
[----:B0-----:R2:W-:Y:S01]  /*3750*/  STG.E.64 desc[UR36][R16.64], R4 ;  /* 0x0000000410007986 */ /* 0x0015e2000c101b24 */
[----:B------:R-:W-:Y:S05]  /*3760*/  BRA `(.L_x_31839) ;  /* 0x0000000000087947 */ /* 0x000fea0003800000 */
.L_x_31865:
[----:B------:R-:W0:Y:S02]  /*3770*/  F2I.U32.F64.TRUNC R5, R4 ;  /* 0x0000000400057311 */ /* 0x000e24000030d000 */
[----:B0-----:R0:W-:Y:S02]  /*3780*/  STG.E desc[UR36][R16.64], R5 ;  /* 0x0000000510007986 */ /* 0x0011e4000c101924 */
.L_x_31839:
[----:B------:R-:W-:-:S05]  /*3790*/  LEA R18, R18, R23, 0x9 ;  /* 0x0000001712127211 */ /* 0x000fca00078e48ff */
[----:B------:R-:W-:-:S07]  /*37a0*/  VIADD R19, R18, 0x80 ;  /* 0x0000008012137836 */ /* 0x000fce0000000000 */
.L_x_31797:
[----:B------:R-:W-:Y:S05]  /*37b0*/  BSYNC B6 ;  /* 0x0000000000067941 */ /* 0x000fea0003800000 */
.L_x_31796:
        /* <DEDUP_REMOVED lines=307> */
.L_x_31870:
        /* <DEDUP_REMOVED lines=21> */
.L_x_31874:
[----:B------:R-:W2:Y:S02]  /*4c40*/  LDG.E.U8 R2, desc[UR36][R4.64] ;  /* 0x0000002404027981 */ /* 0x000ea4000c1e1100 */
[----:B--2---:R-:W1:Y:S01]  /*4c50*/  I2F.F64.U16 R2, R2 ;  /* 0x0000000200027312 */ /* 0x004e620000101800 */
[----:B------:R-:W-:Y:S05]  /*4c60*/  BRA `(.L_x_31876) ;  /* 0x0000000c00707947 */ /* 0x000fea0003800000 */
.L_x_31873:
[----:B------:R-:W-:-:S13]  /*4c70*/  ISETP.NE.AND P0, PT, R2, 0x2, PT ;  /* 0x000000020200780c */ /* 0x000fda0003f05270 */
[----:B------:R-:W-:Y:S05]  /*4c80*/  @!P0 BRA `(.L_x_31877) ;  /* 0x0000000000288947 */ /* 0x000fea0003800000 */
[----:B------:R-:W-:-:S13]  /*4c90*/  ISETP.NE.AND P0, PT, R2, 0x3, PT ;  /* 0x000000030200780c */ /* 0x000fda0003f05270 */
[----:B------:R-:W-:Y:S05]  /*4ca0*/  @!P0 BRA `(.L_x_31878) ;  /* 0x0000000000148947 */ /* 0x000fea0003800000 */
[----:B------:R-:W-:-:S13]  /*4cb0*/  ISETP.NE.AND P0, PT, R2, 0x4, PT ;  /* 0x000000040200780c */ /* 0x000fda0003f05270 */
[----:B------:R-:W-:Y:S05]  /*4cc0*/  @P0 BRA `(.L_x_31875) ;  /* 0x0000000800fc0947 */ /* 0x000fea0003800000 */
[----:B------:R-:W2:Y:S02]  /*4cd0*/  LDG.E.64 R2, desc[UR36][R4.64] ;  /* 0x0000002404027981 */ /* 0x000ea4000c1e1b00 */
[----:B--2---:R-:W4:Y:S01]  /*4ce0*/  I2F.F64.S64 R2, R2 ;  /* 0x0000000200027312 */ /* 0x004f220000301c00 */
[----:B------:R-:W-:Y:S05]  /*4cf0*/  BRA `(.L_x_31876) ;  /* 0x0000000c004c7947 */ /* 0x000fea0003800000 */
.L_x_31878:
[----:B------:R-:W2:Y:S02]  /*4d00*/  LDG.E R2, desc[UR36][R4.64] ;  /* 0x0000002404027981 */ /* 0x000ea4000c1e1900 */
[----:B--2---:R-:W3:Y:S01]  /*4d10*/  I2F.F64 R2, R2 ;  /* 0x0000000200027312 */ /* 0x004ee20000201c00 */
[----:B------:R-:W-:Y:S05]  /*4d20*/  BRA `(.L_x_31876) ;  /* 0x0000000c00407947 */ /* 0x000fea0003800000 */
.L_x_31877:
[----:B------:R-:W2:Y:S02]  /*4d30*/  LDG.E.U16 R2, desc[UR36][R4.64] ;  /* 0x0000002404027981 */ /* 0x000ea4000c1e1500 */
[----:B--2---:R-:W2:Y:S01]  /*4d40*/  I2F.F64.S16 R2, R2 ;  /* 0x0000000200027312 */ /* 0x004ea20000101c00 */
[----:B------:R-:W-:Y:S05]  /*4d50*/  BRA `(.L_x_31876) ;  /* 0x0000000c00347947 */ /* 0x000fea0003800000 */
.L_x_31872:
        /* <DEDUP_REMOVED lines=10> */
.L_x_31880:
[----:B------:R-:W2:Y:S02]  /*4e00*/  LDG.E.U16 R0, desc[UR36][R4.64] ;  /* 0x0000002404007981 */ /* 0x000ea4000c1e1500 */
[----:B--2---:R-:W-:-:S05]  /*4e10*/  HADD2.F32 R0, -RZ, R0.H0_H0 ;  /* 0x20000000ff007230 */ /* 0x004fca0000004100 */
[----:B------:R-:W-:-:S04]  /*4e20*/  FMUL.FTZ R0, R0, 1 ;  /* 0x3f80000000007820 */ /* 0x000fc80000410000 */
[----:B------:R0:W1:Y:S01]  /*4e30*/  F2F.F64.F32 R2, R0 ;  /* 0x0000000000027310 */ /* 0x0000620000201800 */
[----:B------:R-:W-:Y:S05]  /*4e40*/  BRA `(.L_x_31876) ;  /* 0x0000000800f87947 */ /* 0x000fea0003800000 */
.L_x_31879:
        /* <DEDUP_REMOVED lines=10> */
.L_x_31882:
[----:B------:R-:W2:Y:S02]  /*4ef0*/  LDG.E.U16 R4, desc[UR36][R4.64] ;  /* 0x0000002404047981 */ /* 0x000ea4000c1e1500 */
[----:B--2---:R-:W-:-:S05]  /*4f00*/  HADD2.F32 R0, -RZ, R4.H0_H0 ;  /* 0x20000004ff007230 */ /* 0x004fca0000004100 */
[----:B------:R-:W-:-:S04]  /*4f10*/  FMUL.FTZ R0, R0, 1 ;  /* 0x3f80000000007820 */ /* 0x000fc80000410000 */
[----:B------:R0:W1:Y:S01]  /*4f20*/  F2F.F64.F32 R2, R0 ;  /* 0x0000000000027310 */ /* 0x0000620000201800 */
[----:B------:R-:W-:Y:S05]  /*4f30*/  BRA `(.L_x_31876) ;  /* 0x0000000800bc7947 */ /* 0x000fea0003800000 */
.L_x_31881:
[----:B------:R0:W5:Y:S01]  /*4f40*/  LDG.E.64 R2, desc[UR36][R4.64] ;  /* 0x0000002404027981 */ /* 0x000162000c1e1b00 */
[----:B------:R-:W-:Y:S05]  /*4f50*/  BRA `(.L_x_31876) ;  /* 0x0000000800b47947 */ /* 0x000fea0003800000 */
.L_x_31871:
        /* <DEDUP_REMOVED lines=13> */
.L_x_31885:
[----:B------:R0:W5:Y:S01]  /*5030*/  LDG.E.64 R2, desc[UR36][R4.64] ;  /* 0x0000002404027981 */ /* 0x000162000c1e1b00 */
[----:B------:R-:W-:Y:S05]  /*5040*/  BRA `(.L_x_31876) ;  /* 0x0000000800787947 */ /* 0x000fea0003800000 */
.L_x_31884:
        /* <DEDUP_REMOVED lines=28> */
.L_x_31887:
        /* <DEDUP_REMOVED lines=15> */
.L_x_31886:
[----:B------:R-:W2:Y:S02]  /*5300*/  LDG.E.U16 R0, desc[UR36][R4.64] ;  /* 0x0000002404007981 */ /* 0x000ea4000c1e1500 */
[----:B--2---:R-:W-:-:S04]  /*5310*/  IMAD.U32 R0, R0, 0x10000, RZ ;  /* 0x0001000000007824 */ /* 0x004fc800078e00ff */
[----:B------:R-:W-:-:S04]  /*5320*/  FMUL.FTZ R0, R0, 1 ;  /* 0x3f80000000007820 */ /* 0x000fc80000410000 */
[----:B------:R0:W1:Y:S01]  /*5330*/  F2F.F64.F32 R2, R0 ;  /* 0x0000000000027310 */ /* 0x0000620000201800 */
[----:B------:R-:W-:Y:S05]  /*5340*/  BRA `(.L_x_31876) ;  /* 0x0000000400b87947 */ /* 0x000fea0003800000 */
.L_x_31883:
        /* <DEDUP_REMOVED lines=11> */
.L_x_31890:
        /* <DEDUP_REMOVED lines=21> */
.L_x_31894:
[----:B------:R-:W-:Y:S05]  /*5550*/  BSYNC B1 ;  /* 0x0000000000017941 */ /* 0x000fea0003800000 */
.L_x_31893:
[----:B------:R-:W-:Y:S01]  /*5560*/  LEA R3, R0, 0x3b800000, 0x17 ;  /* 0x3b80000000037811 */ /* 0x000fe200078eb8ff */
[----:B------:R-:W-:-:S05]  /*5570*/  IMAD.SHL.U32 R0, R2, 0x100000, RZ ;  /* 0x0010000002007824 */ /* 0x000fca00078e00ff */
[----:B------:R-:W-:-:S07]  /*5580*/  LOP3.LUT R0, R3, R0, R4, 0xfe, !PT ;  /* 0x0000000003007212 */ /* 0x000fce00078efe04 */
.L_x_31892:
[----:B------:R-:W-:Y:S05]  /*5590*/  BSYNC B0 ;  /* 0x0000000000007941 */ /* 0x000fea0003800000 */
.L_x_31891:
[----:B------:R-:W-:-:S04]  /*55a0*/  FMUL.FTZ R0, R0, 1 ;  /* 0x3f80000000007820 */ /* 0x000fc80000410000 */
[----:B------:R0:W1:Y:S01]  /*55b0*/  F2F.F64.F32 R2, R0 ;  /* 0x0000000000027310 */ /* 0x0000620000201800 */
[----:B------:R-:W-:Y:S05]  /*55c0*/  BRA `(.L_x_31876) ;  /* 0x0000000400187947 */ /* 0x000fea0003800000 */
.L_x_31889:
        /* <DEDUP_REMOVED lines=21> */
.L_x_31898:
[----:B------:R-:W-:Y:S05]  /*5720*/  BSYNC B1 ;  /* 0x0000000000017941 */ /* 0x000fea0003800000 */
.L_x_31897:
[----:B------:R-:W-:Y:S01]  /*5730*/  LEA R3, R0, 0x37800000, 0x17 ;  /* 0x3780000000037811 */ /* 0x000fe200078eb8ff */
[----:B------:R-:W-:-:S05]  /*5740*/  IMAD.SHL.U32 R0, R2, 0x200000, RZ ;  /* 0x0020000002007824 */ /* 0x000fca00078e00ff */
[----:B------:R-:W-:-:S07]  /*5750*/  LOP3.LUT R0, R3, R0, R4, 0xfe, !PT ;  /* 0x0000000003007212 */ /* 0x000fce00078efe04 */
.L_x_31896:
[----:B------:R-:W-:Y:S05]  /*5760*/  BSYNC B0 ;  /* 0x0000000000007941 */ /* 0x000fea0003800000 */
.L_x_31895:
[----:B------:R-:W-:-:S04]  /*5770*/  FMUL.FTZ R0, R0, 1 ;  /* 0x3f80000000007820 */ /* 0x000fc80000410000 */
[----:B------:R0:W1:Y:S01]  /*5780*/  F2F.F64.F32 R2, R0 ;  /* 0x0000000000027310 */ /* 0x0000620000201800 */
[----:B------:R-:W-:Y:S05]  /*5790*/  BRA `(.L_x_31876) ;  /* 0x0000000000a47947 */ /* 0x000fea0003800000 */
.L_x_31888:
        /* <DEDUP_REMOVED lines=14> */
.L_x_31902:
[----:B------:R-:W-:Y:S05]  /*5880*/  BSYNC B0 ;  /* 0x0000000000007941 */ /* 0x000fea0003800000 */
.L_x_31901:
[----:B------:R-:W-:-:S04]  /*5890*/  FMUL.FTZ R0, R0, 1 ;  /* 0x3f80000000007820 */ /* 0x000fc80000410000 */
[----:B------:R0:W1:Y:S01]  /*58a0*/  F2F.F64.F32 R2, R0 ;  /* 0x0000000000027310 */ /* 0x0000620000201800 */
[----:B------:R-:W-:Y:S05]  /*58b0*/  BRA `(.L_x_31876) ;  /* 0x00000000005c7947 */ /* 0x000fea0003800000 */
.L_x_31875:
        /* <DEDUP_REMOVED lines=16> */
.L_x_31903:
[----:B------:R-:W-:Y:S01]  /*59c0*/  CS2R R2, SRZ ;  /* 0x0000000000027805 */ /* 0x000fe2000001ff00 */
[----:B------:R-:W-:Y:S06]  /*59d0*/  BRA `(.L_x_31876) ;  /* 0x0000000000147947 */ /* 0x000fec0003800000 */
.L_x_31900:
[----:B------:R-:W2:Y:S02]  /*59e0*/  LDG.E.64 R2, desc[UR36][R4.64] ;  /* 0x0000002404027981 */ /* 0x000ea4000c1e1b00 */
[----:B--2---:R-:W0:Y:S01]  /*59f0*/  I2F.F64.U64 R2, R2 ;  /* 0x0000000200027312 */ /* 0x004e220000301800 */
[----:B------:R-:W-:Y:S05]  /*5a00*/  BRA `(.L_x_31876) ;  /* 0x0000000000087947 */ /* 0x000fea0003800000 */
.L_x_31899:
[----:B------:R-:W2:Y:S02]  /*5a10*/  LDG.E R2, desc[UR36][R4.64] ;  /* 0x0000002404027981 */ /* 0x000ea4000c1e1900 */
[----:B--2---:R-:W0:Y:S02]  /*5a20*/  I2F.F64.U32 R2, R2 ;  /* 0x0000000200027312 */ /* 0x004e240000201800 */
.L_x_31876:
[----:B0-----:R-:W-:Y:S01]  /*5a30*/  HFMA2.MMA R5, -RZ, RZ, 1.9912109375, 0.00128841400146484375 ;  /* 0x3ff71547ff057435 */ /* 0x001fe200000001ff */
[----:B------:R-:W-:Y:S01]  /*5a40*/  IMAD.MOV.U32 R4, RZ, RZ, 0x652b82fe ;  /* 0x652b82feff047424 */ /* 0x000fe200078e00ff */
[----:B------:R-:W-:Y:S01]  /*5a50*/  UMOV UR4, 0xfefa39ef ;  /* 0xfefa39ef00047882 */ /* 0x000fe20000000000 */
[----:B------:R-:W-:Y:S01]  /*5a60*/  UMOV UR5, 0x3fe62e42 ;  /* 0x3fe62e4200057882 */ /* 0x000fe20000000000 */
[----:B------:R-:W0:Y:S01]  /*5a70*/  LDC.U8 R0, c[0x0][0x421] ;  /* 0x00010840ff007b82 */ /* 0x000e220000000000 */
[----:B-12345:R-:W-:Y:S01]  /*5a80*/  FSETP.GEU.FTZ.AND P1, PT, |R3|, 4.1917929649353027344, PT ;  /* 0x4086232b0300780b */ /* 0x03efe20003f3e200 */
        /* <DEDUP_REMOVED lines=55> */
.L_x_31905:
[----:B------:R-:W-:Y:S05]  /*5e00*/  BSYNC B0 ;  /* 0x0000000000007941 */ /* 0x000fea0003800000 */
.L_x_31904:
        /* <DEDUP_REMOVED lines=12> */
.L_x_31909:
[----:B------:R-:W0:Y:S02]  /*5ed0*/  F2I.S64.F64.TRUNC R8, R8 ;  /* 0x0000000800087311 */ /* 0x000e24000030d900 */
[----:B0-----:R-:W-:-:S05]  /*5ee0*/  IMAD.MOV.U32 R3, RZ, RZ, R8 ;  /* 0x000000ffff037224 */ /* 0x001fca00078e0008 */
[----:B------:R4:W-:Y:S01]  /*5ef0*/  STG.E.U8 desc[UR36][R16.64], R3 ;  /* 0x0000000310007986 */ /* 0x0009e2000c101124 */
[----:B------:R-:W-:Y:S05]  /*5f00*/  BRA `(.L_x_31911) ;  /* 0x0000000c00f87947 */ /* 0x000fea0003800000 */
.L_x_31908:
        /* <DEDUP_REMOVED lines=9> */
.L_x_31913:
[----:B------:R-:W0:Y:S02]  /*5fa0*/  F2I.F64.TRUNC R9, R8 ;  /* 0x0000000800097311 */ /* 0x000e24000030d100 */
[----:B0-----:R2:W-:Y:S01]  /*5fb0*/  STG.E desc[UR36][R16.64], R9 ;  /* 0x0000000910007986 */ /* 0x0015e2000c101924 */
[----:B------:R-:W-:Y:S05]  /*5fc0*/  BRA `(.L_x_31911) ;  /* 0x0000000c00c87947 */ /* 0x000fea0003800000 */
.L_x_31912:
[----:B------:R-:W0:Y:S02]  /*5fd0*/  F2I.F64.TRUNC R9, R8 ;  /* 0x0000000800097311 */ /* 0x000e24000030d100 */
[----:B0-----:R0:W-:Y:S01]  /*5fe0*/  STG.E.U16 desc[UR36][R16.64], R9 ;  /* 0x0000000910007986 */ /* 0x0011e2000c101524 */
[----:B------:R-:W-:Y:S05]  /*5ff0*/  BRA `(.L_x_31911) ;  /* 0x0000000c00bc7947 */ /* 0x000fea0003800000 */
.L_x_31907:
        /* <DEDUP_REMOVED lines=13> */
.L_x_31915:
        /* <DEDUP_REMOVED lines=8> */
.L_x_31914:
        /* <DEDUP_REMOVED lines=14> */
.L_x_31917:
        /* <DEDUP_REMOVED lines=9> */
.L_x_31916:
[----:B------:R0:W-:Y:S01]  /*62c0*/  STG.E.64 desc[UR36][R16.64], R8 ;  /* 0x0000000810007986 */ /* 0x0001e2000c101b24 */
[----:B------:R-:W-:Y:S05]  /*62d0*/  BRA `(.L_x_31911) ;  /* 0x0000000c00047947 */ /* 0x000fea0003800000 */
.L_x_31906:
        /* <DEDUP_REMOVED lines=12> */
.L_x_31920:
[----:B------:R-:W-:-:S05]  /*63a0*/  CS2R R10, SRZ ;  /* 0x00000000000a7805 */ /* 0x000fca000001ff00 */
[----:B------:R0:W-:Y:S01]  /*63b0*/  STG.E.128 desc[UR36][R16.64], R8 ;  /* 0x0000000810007986 */ /* 0x0001e2000c101d24 */
[----:B------:R-:W-:Y:S05]  /*63c0*/  BRA `(.L_x_31911) ;  /* 0x0000000800c87947 */ /* 0x000fea0003800000 */
.L_x_31919:
        /* <DEDUP_REMOVED lines=25> */
.L_x_31924:
[----:B------:R-:W-:Y:S05]  /*6560*/  BSYNC B0 ;  /* 0x0000000000007941 */ /* 0x000fea0003800000 */
.L_x_31923:
[----:B------:R-:W-:-:S05]  /*6570*/  LOP3.LUT R3, R0, R3, RZ, 0xfc, !PT ;  /* 0x0000000300037212 */ /* 0x000fca00078efcff */
[----:B------:R0:W-:Y:S01]  /*6580*/  STG.E.U8 desc[UR36][R16.64], R3 ;  /* 0x0000000310007986 */ /* 0x0001e2000c101124 */
[----:B------:R-:W-:Y:S05]  /*6590*/  BRA `(.L_x_31911) ;  /* 0x0000000800547947 */ /* 0x000fea0003800000 */
.L_x_31922:
        /* <DEDUP_REMOVED lines=17> */
.L_x_31926:
[----:B------:R-:W-:Y:S01]  /*66b0*/  IMAD.MOV.U32 R0, RZ, RZ, 0x7f ;  /* 0x0000007fff007424 */ /* 0x000fe200078e00ff */
[----:B------:R-:W-:-:S04]  /*66c0*/  ISETP.GT.U32.AND P0, PT, R2, 0x7f800000, PT ;  /* 0x7f8000000200780c */ /* 0x000fc80003f04070 */
[----:B------:R-:W-:-:S09]  /*66d0*/  SEL R0, R0, 0x7c, P0 ;  /* 0x0000007c00007807 */ /* 0x000fd20000000000 */
.L_x_31927:
[----:B------:R-:W-:Y:S05]  /*66e0*/  BSYNC B0 ;  /* 0x0000000000007941 */ /* 0x000fea0003800000 */
.L_x_31925:
[----:B------:R-:W-:-:S04]  /*66f0*/  LOP3.LUT R2, R3, 0x80000000, RZ, 0xc0, !PT ;  /* 0x8000000003027812 */ /* 0x000fc800078ec0ff */
[----:B------:R-:W-:-:S04]  /*6700*/  SHF.R.U32.HI R3, RZ, 0x18, R2 ;  /* 0x00000018ff037819 */ /* 0x000fc80000011602 */
[----:B------:R-:W-:-:S05]  /*6710*/  LOP3.LUT R3, R0, R3, RZ, 0xfc, !PT ;  /* 0x0000000300037212 */ /* 0x000fca00078efcff */
[----:B------:R0:W-:Y:S01]  /*6720*/  STG.E.U8 desc[UR36][R16.64], R3 ;  /* 0x0000000310007986 */ /* 0x0001e2000c101124 */
[----:B------:R-:W-:Y:S05]  /*6730*/  BRA `(.L_x_31911) ;  /* 0x0000000400ec7947 */ /* 0x000fea0003800000 */
.L_x_31921:
        /* <DEDUP_REMOVED lines=8> */
.L_x_31918:
        /* <DEDUP_REMOVED lines=11> */
.L_x_31930:
        /* <DEDUP_REMOVED lines=21> */
.L_x_31933:
[----:B------:R-:W-:-:S04]  /*69c0*/  LOP3.LUT R0, R5, 0x80000000, RZ, 0xc0, !PT ;  /* 0x8000000005007812 */ /* 0x000fc800078ec0ff */
[----:B------:R-:W-:-:S04]  /*69d0*/  SHF.R.U32.HI R3, RZ, 0x18, R0 ;  /* 0x00000018ff037819 */ /* 0x000fc80000011600 */
[----:B------:R-:W-:-:S04]  /*69e0*/  LOP3.LUT R2, R2, R3, RZ, 0xfc, !PT ;  /* 0x0000000302027212 */ /* 0x000fc800078efcff */
[----:B------:R-:W-:-:S07]  /*69f0*/  PRMT R0, R2, 0x7610, R0 ;  /* 0x0000761002007816 */ /* 0x000fce0000000000 */
.L_x_31932:
[----:B------:R-:W-:Y:S05]  /*6a00*/  BSYNC B0 ;  /* 0x0000000000007941 */ /* 0x000fea0003800000 */
.L_x_31931:
[----:B------:R0:W-:Y:S01]  /*6a10*/  STG.E.U8 desc[UR36][R16.64], R0 ;  /* 0x0000000010007986 */ /* 0x0001e2000c101124 */
[----:B------:R-:W-:Y:S05]  /*6a20*/  BRA `(.L_x_31911) ;  /* 0x0000000400307947 */ /* 0x000fea0003800000 */
.L_x_31929:
        /* <DEDUP_REMOVED lines=21> */
.L_x_31936:
[----:B------:R-:W-:-:S04]  /*6b80*/  LOP3.LUT R0, R5, 0x80000000, RZ, 0xc0, !PT ;  /* 0x8000000005007812 */ /* 0x000fc800078ec0ff */
[----:B------:R-:W-:-:S04]  /*6b90*/  SHF.R.U32.HI R3, RZ, 0x18, R0 ;  /* 0x00000018ff037819 */ /* 0x000fc80000011600 */
[----:B------:R-:W-:-:S04]  /*6ba0*/  LOP3.LUT R2, R2, R3, RZ, 0xfc, !PT ;  /* 0x0000000302027212 */ /* 0x000fc800078efcff */
[----:B------:R-:W-:-:S07]  /*6bb0*/  PRMT R0, R2, 0x7610, R0 ;  /* 0x0000761002007816 */ /* 0x000fce0000000000 */
.L_x_31935:
[----:B------:R-:W-:Y:S05]  /*6bc0*/  BSYNC B0 ;  /* 0x0000000000007941 */ /* 0x000fea0003800000 */
.L_x_31934:
[----:B------:R0:W-:Y:S01]  /*6bd0*/  STG.E.U8 desc[UR36][R16.64], R0 ;  /* 0x0000000010007986 */ /* 0x0001e2000c101124 */
[----:B------:R-:W-:Y:S05]  /*6be0*/  BRA `(.L_x_31911) ;  /* 0x0000000000c07947 */ /* 0x000fea0003800000 */
.L_x_31928:
        /* <DEDUP_REMOVED lines=26> */
.L_x_31910:
        /* <DEDUP_REMOVED lines=16> */
.L_x_31939:
[----:B------:R-:W-:Y:S05]  /*6e90*/  BRA `(.L_x_31911) ;  /* 0x0000000000147947 */ /* 0x000fea0003800000 */
.L_x_31938:
[----:B------:R-:W0:Y:S02]  /*6ea0*/  F2I.U64.F64.TRUNC R8, R8 ;  /* 0x0000000800087311 */ /* 0x000e24000030d800 */
[----:B0-----:R0:W-:Y:S01]  /*6eb0*/  STG.E.64 desc[UR36][R16.64], R8 ;  /* 0x0000000810007986 */ /* 0x0011e2000c101b24 */
[----:B------:R-:W-:Y:S05]  /*6ec0*/  BRA `(.L_x_31911) ;  /* 0x0000000000087947 */ /* 0x000fea0003800000 */
.L_x_31937:
[----:B------:R-:W0:Y:S02]  /*6ed0*/  F2I.U32.F64.TRUNC R9, R8 ;  /* 0x0000000800097311 */ /* 0x000e24000030d000 */
[----:B0-----:R0:W-:Y:S02]  /*6ee0*/  STG.E desc[UR36][R16.64], R9 ;  /* 0x0000000910007986 */ /* 0x0011e4000c101924 */
.L_x_31911:
[----:B------:R-:W-:-:S07]  /*6ef0*/  VIADD R19, R19, 0x80 ;  /* 0x0000008013137836 */ /* 0x000fce0000000000 */
.L_x_31869:
[----:B------:R-:W-:Y:S05]  /*6f00*/  BSYNC B6 ;  /* 0x0000000000067941 */ /* 0x000fea0003800000 */
.L_x_31868:
        /* <DEDUP_REMOVED lines=307> */
.L_x_31942:
        /* <DEDUP_REMOVED lines=19> */
[----:B--2---:R-:W4:Y:S01]  /*8370*/  I2F.F64.S16 R2, R2 ;  /* 0x0000000200027312 */ /* 0x004f220000101c00 */
[----:B------:R-:W-:Y:S05]  /*8380*/  BRA `(.L_x_31948) ;  /* 0x0000000c007c7947 */ /* 0x000fea0003800000 */
.L_x_31946:
[----:B------:R-:W2:Y:S02]  /*8390*/  LDG.E.U8 R2, desc[UR36][R4.64] ;  /* 0x0000002404027981 */ /* 0x000ea4000c1e1100 */
[----:B--2---:R-:W3:Y:S01]  /*83a0*/  I2F.F64.U16 R2, R2 ;  /* 0x0000000200027312 */ /* 0x004ee20000101800 */
[----:B------:R-:W-:Y:S05]  /*83b0*/  BRA `(.L_x_31948) ;  /* 0x0000000c00707947 */ /* 0x000fea0003800000 */
.L_x_31945:
        /* <DEDUP_REMOVED lines=9> */
.L_x_31950:
[----:B------:R-:W2:Y:S02]  /*8450*/  LDG.E R2, desc[UR36][R4.64] ;  /* 0x0000002404027981 */ /* 0x000ea4000c1e1900 */
[----:B--2---:R-:W2:Y:S01]  /*8460*/  I2F.F64 R2, R2 ;  /* 0x0000000200027312 */ /* 0x004ea20000201c00 */
[----:B------:R-:W-:Y:S05]  /*8470*/  BRA `(.L_x_31948) ;  /* 0x0000000c00407947 */ /* 0x000fea0003800000 */
.L_x_31949:
[----:B------:R-:W2:Y:S02]  /*8480*/  LDG.E.U16 R2, desc[UR36][R4.64] ;  /* 0x0000002404027981 */ /* 0x000ea4000c1e1500 */
[----:B--2---:R-:W0:Y:S01]  /*8490*/  I2F.F64.S16 R2, R2 ;  /* 0x0000000200027312 */ /* 0x004e220000101c00 */
[----:B------:R-:W-:Y:S05]  /*84a0*/  BRA `(.L_x_31948) ;  /* 0x0000000c00347947 */ /* 0x000fea0003800000 */
.L_x_31944:
        /* <DEDUP_REMOVED lines=10> */
.L_x_31952:
[----:B------:R-:W2:Y:S02]  /*8550*/  LDG.E.U16 R0, desc[UR36][R4.64] ;  /* 0x0000002404007981 */ /* 0x000ea4000c1e1500 */
[----:B--2---:R-:W-:-:S05]  /*8560*/  HADD2.F32 R0, -RZ, R0.H0_H0 ;  /* 0x20000000ff007230 */ /* 0x004fca0000004100 */
[----:B------:R-:W-:-:S04]  /*8570*/  FMUL.FTZ R0, R0, 1 ;  /* 0x3f80000000007820 */ /* 0x000fc80000410000 */
[----:B------:R0:W1:Y:S01]  /*8580*/  F2F.F64.F32 R2, R0 ;  /* 0x0000000000027310 */ /* 0x0000620000201800 */
[----:B------:R-:W-:Y:S05]  /*8590*/  BRA `(.L_x_31948) ;  /* 0x0000000800f87947 */ /* 0x000fea0003800000 */
.L_x_31951:
        /* <DEDUP_REMOVED lines=10> */
.L_x_31954:
[----:B------:R-:W2:Y:S02]  /*8640*/  LDG.E.U16 R4, desc[UR36][R4.64] ;  /* 0x0000002404047981 */ /* 0x000ea4000c1e1500 */
[----:B--2---:R-:W-:-:S05]  /*8650*/  HADD2.F32 R0, -RZ, R4.H0_H0 ;  /* 0x20000004ff007230 */ /* 0x004fca0000004100 */
[----:B------:R-:W-:-:S04]  /*8660*/  FMUL.FTZ R0, R0, 1 ;  /* 0x3f80000000007820 */ /* 0x000fc80000410000 */
[----:B------:R0:W1:Y:S01]  /*8670*/  F2F.F64.F32 R2, R0 ;  /* 0x0000000000027310 */ /* 0x0000620000201800 */
[----:B------:R-:W-:Y:S05]  /*8680*/  BRA `(.L_x_31948) ;  /* 0x0000000800bc7947 */ /* 0x000fea0003800000 */
.L_x_31953:
[----:B------:R0:W5:Y:S01]  /*8690*/  LDG.E.64 R2, desc[UR36][R4.64] ;  /* 0x0000002404027981 */ /* 0x000162000c1e1b00 */
[----:B------:R-:W-:Y:S05]  /*86a0*/  BRA `(.L_x_31948) ;  /* 0x0000000800b47947 */ /* 0x000fea0003800000 */
.L_x_31943:
        /* <DEDUP_REMOVED lines=9> */
[----:B------:R-:W-:Y:S01]  /*8740*/  HFMA2.MMA R2, -RZ, RZ, 0, 0 ;  /* 0x00000000ff027435 */ /* 0x000fe200000001ff */
[----:B--2---:R-:W-:-:S04]  /*8750*/  ISETP.NE.AND P0, PT, R4, RZ, PT ;  /* 0x000000ff0400720c */ /* 0x004fc80003f05270 */
[----:B------:R-:W-:Y:S01]  /*8760*/  FSEL R3, RZ, 1.875, !P0 ;  /* 0x3ff00000ff037808 */ /* 0x000fe20004000000 */
[----:B------:R-:W-:Y:S08]  /*8770*/  BRA `(.L_x_31948) ;  /* 0x0000000800807947 */ /* 0x000ff00003800000 */
.L_x_31957:
[----:B------:R0:W5:Y:S01]  /*8780*/  LDG.E.64 R2, desc[UR36][R4.64] ;  /* 0x0000002404027981 */ /* 0x000162000c1e1b00 */
[----:B------:R-:W-:Y:S05]  /*8790*/  BRA `(.L_x_31948) ;  /* 0x0000000800787947 */ /* 0x000fea0003800000 */
.L_x_31956:
        /* <DEDUP_REMOVED lines=28> */
.L_x_31959:
        /* <DEDUP_REMOVED lines=15> */
.L_x_31958:
[----:B------:R-:W2:Y:S02]  /*8a50*/  LDG.E.U16 R0, desc[UR36][R4.64] ;  /* 0x0000002404007981 */ /* 0x000ea4000c1e1500 */
[----:B--2---:R-:W-:-:S04]  /*8a60*/  IMAD.U32 R0, R0, 0x10000, RZ ;  /* 0x0001000000007824 */ /* 0x004fc800078e00ff */
[----:B------:R-:W-:-:S04]  /*8a70*/  FMUL.FTZ R0, R0, 1 ;  /* 0x3f80000000007820 */ /* 0x000fc80000410000 */
[----:B------:R0:W1:Y:S01]  /*8a80*/  F2F.F64.F32 R2, R0 ;  /* 0x0000000000027310 */ /* 0x0000620000201800 */
[----:B------:R-:W-:Y:S05]  /*8a90*/  BRA `(.L_x_31948) ;  /* 0x0000000400b87947 */ /* 0x000fea0003800000 */
.L_x_31955:
        /* <DEDUP_REMOVED lines=11> */
.L_x_31962:
        /* <DEDUP_REMOVED lines=21> */
.L_x_31966:
[----:B------:R-:W-:Y:S05]  /*8ca0*/  BSYNC B1 ;  /* 0x0000000000017941 */ /* 0x000fea0003800000 */
.L_x_31965:
[----:B------:R-:W-:Y:S01]  /*8cb0*/  LEA R3, R0, 0x3b800000, 0x17 ;  /* 0x3b80000000037811 */ /* 0x000fe200078eb8ff */
[----:B------:R-:W-:-:S05]  /*8cc0*/  IMAD.SHL.U32 R0, R2, 0x100000, RZ ;  /* 0x0010000002007824 */ /* 0x000fca00078e00ff */
[----:B------:R-:W-:-:S07]  /*8cd0*/  LOP3.LUT R0, R3, R0, R4, 0xfe, !PT ;  /* 0x0000000003007212 */ /* 0x000fce00078efe04 */
.L_x_31964:
[----:B------:R-:W-:Y:S05]  /*8ce0*/  BSYNC B0 ;  /* 0x0000000000007941 */ /* 0x000fea0003800000 */
.L_x_31963:
[----:B------:R-:W-:-:S04]  /*8cf0*/  FMUL.FTZ R0, R0, 1 ;  /* 0x3f80000000007820 */ /* 0x000fc80000410000 */
[----:B------:R0:W1:Y:S01]  /*8d00*/  F2F.F64.F32 R2, R0 ;  /* 0x0000000000027310 */ /* 0x0000620000201800 */
[----:B------:R-:W-:Y:S05]  /*8d10*/  BRA `(.L_x_31948) ;  /* 0x0000000400187947 */ /* 0x000fea0003800000 */
.L_x_31961:
        /* <DEDUP_REMOVED lines=21> */
.L_x_31970:
[----:B------:R-:W-:Y:S05]  /*8e70*/  BSYNC B1 ;  /* 0x0000000000017941 */ /* 0x000fea0003800000 */
.L_x_31969:
[----:B------:R-:W-:Y:S01]  /*8e80*/  LEA R3, R0, 0x37800000, 0x17 ;  /* 0x3780000000037811 */ /* 0x000fe200078eb8ff */
[----:B------:R-:W-:-:S05]  /*8e90*/  IMAD.SHL.U32 R0, R2, 0x200000, RZ ;  /* 0x0020000002007824 */ /* 0x000fca00078e00ff */
[----:B------:R-:W-:-:S07]  /*8ea0*/  LOP3.LUT R0, R3, R0, R4, 0xfe, !PT ;  /* 0x0000000003007212 */ /* 0x000fce00078efe04 */
.L_x_31968:
[----:B------:R-:W-:Y:S05]  /*8eb0*/  BSYNC B0 ;  /* 0x0000000000007941 */ /* 0x000fea0003800000 */
.L_x_31967:
[----:B------:R-:W-:-:S04]  /*8ec0*/  FMUL.FTZ R0, R0, 1 ;  /* 0x3f80000000007820 */ /* 0x000fc80000410000 */
[----:B------:R0:W1:Y:S01]  /*8ed0*/  F2F.F64.F32 R2, R0 ;  /* 0x0000000000027310 */ /* 0x0000620000201800 */
[----:B------:R-:W-:Y:S05]  /*8ee0*/  BRA `(.L_x_31948) ;  /* 0x0000000000a47947 */ /* 0x000fea0003800000 */
.L_x_31960:
        /* <DEDUP_REMOVED lines=14> */
.L_x_31974:
[----:B------:R-:W-:Y:S05]  /*8fd0*/  BSYNC B0 ;  /* 0x0000000000007941 */ /* 0x000fea0003800000 */
.L_x_31973:
[----:B------:R-:W-:-:S04]  /*8fe0*/  FMUL.FTZ R0, R0, 1 ;  /* 0x3f80000000007820 */ /* 0x000fc80000410000 */
[----:B------:R0:W1:Y:S01]  /*8ff0*/  F2F.F64.F32 R2, R0 ;  /* 0x0000000000027310 */ /* 0x0000620000201800 */
[----:B------:R-:W-:Y:S05]  /*9000*/  BRA `(.L_x_31948) ;  /* 0x00000000005c7947 */ /* 0x000fea0003800000 */
.L_x_31947:
        /* <DEDUP_REMOVED lines=16> */
.L_x_31975:
[----:B------:R-:W-:Y:S01]  /*9110*/  CS2R R2, SRZ ;  /* 0x0000000000027805 */ /* 0x000fe2000001ff00 */
[----:B------:R-:W-:Y:S06]  /*9120*/  BRA `(.L_x_31948) ;  /* 0x0000000000147947 */ /* 0x000fec0003800000 */
.L_x_31972:
[----:B------:R-:W2:Y:S02]  /*9130*/  LDG.E.64 R2, desc[UR36][R4.64] ;  /* 0x0000002404027981 */ /* 0x000ea4000c1e1b00 */
[----:B--2---:R-:W0:Y:S01]  /*9140*/  I2F.F64.U64 R2, R2 ;  /* 0x0000000200027312 */ /* 0x004e220000301800 */
[----:B------:R-:W-:Y:S05]  /*9150*/  BRA `(.L_x_31948) ;  /* 0x0000000000087947 */ /* 0x000fea0003800000 */
.L_x_31971:
[----:B------:R-:W2:Y:S02]  /*9160*/  LDG.E R2, desc[UR36][R4.64] ;  /* 0x0000002404027981 */ /* 0x000ea4000c1e1900 */
[----:B--2---:R-:W0:Y:S02]  /*9170*/  I2F.F64.U32 R2, R2 ;  /* 0x0000000200027312 */ /* 0x004e240000201800 */
.L_x_31948:
[----:B0-----:R-:W-:Y:S01]  /*9180*/  IMAD.MOV.U32 R4, RZ, RZ, 0x652b82fe ;  /* 0x652b82feff047424 */ /* 0x001fe200078e00ff */
[----:B------:R-:W-:Y:S01]  /*9190*/  UMOV UR4, 0xfefa39ef ;  /* 0xfefa39ef00047882 */ /* 0x000fe20000000000 */
[----:B------:R-:W-:Y:S01]  /*91a0*/  IMAD.MOV.U32 R5, RZ, RZ, 0x3ff71547 ;  /* 0x3ff71547ff057424 */ /* 0x000fe200078e00ff */
        /* <DEDUP_REMOVED lines=58> */
.L_x_31977:
[----:B------:R-:W-:Y:S05]  /*9550*/  BSYNC B0 ;  /* 0x0000000000007941 */ /* 0x000fea0003800000 */
.L_x_31976:
        /* <DEDUP_REMOVED lines=12> */
.L_x_31981:
[----:B------:R-:W0:Y:S02]  /*9620*/  F2I.S64.F64.TRUNC R8, R8 ;  /* 0x0000000800087311 */ /* 0x000e24000030d900 */
[----:B0-----:R-:W-:-:S05]  /*9630*/  MOV R3, R8 ;  /* 0x0000000800037202 */ /* 0x001fca0000000f00 */
[----:B------:R0:W-:Y:S01]  /*9640*/  STG.E.U8 desc[UR36][R16.64], R3 ;  /* 0x0000000310007986 */ /* 0x0001e2000c101124 */
[----:B------:R-:W-:Y:S05]  /*9650*/  BRA `(.L_x_31983) ;  /* 0x0000000c00f87947 */ /* 0x000fea0003800000 */
.L_x_31980:
        /* <DEDUP_REMOVED lines=9> */
.L_x_31985:
[----:B------:R-:W0:Y:S02]  /*96f0*/  F2I.F64.TRUNC R9, R8 ;  /* 0x0000000800097311 */ /* 0x000e24000030d100 */
[----:B0-----:R0:W-:Y:S01]  /*9700*/  STG.E desc[UR36][R16.64], R9 ;  /* 0x0000000910007986 */ /* 0x0011e2000c101924 */
[----:B------:R-:W-:Y:S05]  /*9710*/  BRA `(.L_x_31983) ;  /* 0x0000000c00c87947 */ /* 0x000fea0003800000 */
.L_x_31984:
[----:B------:R-:W0:Y:S02]  /*9720*/  F2I.F64.TRUNC R9, R8 ;  /* 0x0000000800097311 */ /* 0x000e24000030d100 */
[----:B0-----:R0:W-:Y:S01]  /*9730*/  STG.E.U16 desc[UR36][R16.64], R9 ;  /* 0x0000000910007986 */ /* 0x0011e2000c101524 */
[----:B------:R-:W-:Y:S05]  /*9740*/  BRA `(.L_x_31983) ;  /* 0x0000000c00bc7947 */ /* 0x000fea0003800000 */
.L_x_31979:
        /* <DEDUP_REMOVED lines=13> */
.L_x_31987:
        /* <DEDUP_REMOVED lines=8> */
.L_x_31986:
        /* <DEDUP_REMOVED lines=14> */
.L_x_31989:
        /* <DEDUP_REMOVED lines=9> */
.L_x_31988:
[----:B------:R0:W-:Y:S01]  /*9a10*/  STG.E.64 desc[UR36][R16.64], R8 ;  /* 0x0000000810007986 */ /* 0x0001e2000c101b24 */
[----:B------:R-:W-:Y:S05]  /*9a20*/  BRA `(.L_x_31983) ;  /* 0x0000000c00047947 */ /* 0x000fea0003800000 */
.L_x_31978:
        /* <DEDUP_REMOVED lines=12> */
.L_x_31992:
[----:B------:R-:W-:-:S05]  /*9af0*/  CS2R R10, SRZ ;  /* 0x00000000000a7805 */ /* 0x000fca000001ff00 */
[----:B------:R0:W-:Y:S01]  /*9b00*/  STG.E.128 desc[UR36][R16.64], R8 ;  /* 0x0000000810007986 */ /* 0x0001e2000c101d24 */
[----:B------:R-:W-:Y:S05]  /*9b10*/  BRA `(.L_x_31983) ;  /* 0x0000000800c87947 */ /* 0x000fea0003800000 */
.L_x_31991:
        /* <DEDUP_REMOVED lines=25> */
.L_x_31996:
[----:B------:R-:W-:Y:S05]  /*9cb0*/  BSYNC B0 ;  /* 0x0000000000007941 */ /* 0x000fea0003800000 */
.L_x_31995:
[----:B------:R-:W-:-:S05]  /*9cc0*/  LOP3.LUT R3, R0, R3, RZ, 0xfc, !PT ;  /* 0x0000000300037212 */ /* 0x000fca00078efcff */
[----:B------:R0:W-:Y:S01]  /*9cd0*/  STG.E.U8 desc[UR36][R16.64], R3 ;  /* 0x0000000310007986 */ /* 0x0001e2000c101124 */
[----:B------:R-:W-:Y:S05]  /*9ce0*/  BRA `(.L_x_31983) ;  /* 0x0000000800547947 */ /* 0x000fea0003800000 */
.L_x_31994:
        /* <DEDUP_REMOVED lines=17> */
.L_x_31998:
[----:B------:R-:W-:Y:S01]  /*9e00*/  IMAD.MOV.U32 R0, RZ, RZ, 0x7f ;  /* 0x0000007fff007424 */ /* 0x000fe200078e00ff */
[----:B------:R-:W-:-:S04]  /*9e10*/  ISETP.GT.U32.AND P0, PT, R2, 0x7f800000, PT ;  /* 0x7f8000000200780c */ /* 0x000fc80003f04070 */
[----:B------:R-:W-:-:S09]  /*9e20*/  SEL R0, R0, 0x7c, P0 ;  /* 0x0000007c00007807 */ /* 0x000fd20000000000 */
.L_x_31999:
[----:B------:R-:W-:Y:S05]  /*9e30*/  BSYNC B0 ;  /* 0x0000000000007941 */ /* 0x000fea0003800000 */
.L_x_31997:
[----:B------:R-:W-:-:S04]  /*9e40*/  LOP3.LUT R2, R3, 0x80000000, RZ, 0xc0, !PT ;  /* 0x8000000003027812 */ /* 0x000fc800078ec0ff */
[----:B------:R-:W-:-:S04]  /*9e50*/  SHF.R.U32.HI R3, RZ, 0x18, R2 ;  /* 0x00000018ff037819 */ /* 0x000fc80000011602 */
[----:B------:R-:W-:-:S05]  /*9e60*/  LOP3.LUT R3, R0, R3, RZ, 0xfc, !PT ;  /* 0x0000000300037212 */ /* 0x000fca00078efcff */
[----:B------:R0:W-:Y:S01]  /*9e70*/  STG.E.U8 desc[UR36][R16.64], R3 ;  /* 0x0000000310007986 */ /* 0x0001e2000c101124 */
[----:B------:R-:W-:Y:S05]  /*9e80*/  BRA `(.L_x_31983) ;  /* 0x0000000400ec7947 */ /* 0x000fea0003800000 */
.L_x_31993:
        /* <DEDUP_REMOVED lines=8> */
.L_x_31990:
        /* <DEDUP_REMOVED lines=11> */
.L_x_32002:
        /* <DEDUP_REMOVED lines=21> */
.L_x_32005:
[----:B------:R-:W-:-:S04]  /*a110*/  LOP3.LUT R0, R5, 0x80000000, RZ, 0xc0, !PT ;  /* 0x8000000005007812 */ /* 0x000fc800078ec0ff */
[----:B------:R-:W-:-:S04]  /*a120*/  SHF.R.U32.HI R3, RZ, 0x18, R0 ;  /* 0x00000018ff037819 */ /* 0x000fc80000011600 */
[----:B------:R-:W-:-:S04]  /*a130*/  LOP3.LUT R2, R2, R3, RZ, 0xfc, !PT ;  /* 0x0000000302027212 */ /* 0x000fc800078efcff */
[----:B------:R-:W-:-:S07]  /*a140*/  PRMT R0, R2, 0x7610, R0 ;  /* 0x0000761002007816 */ /* 0x000fce0000000000 */
.L_x_32004:
[----:B------:R-:W-:Y:S05]  /*a150*/  BSYNC B0 ;  /* 0x0000000000007941 */ /* 0x000fea0003800000 */
.L_x_32003:
[----:B------:R3:W-:Y:S01]  /*a160*/  STG.E.U8 desc[UR36][R16.64], R0 ;  /* 0x0000000010007986 */ /* 0x0007e2000c101124 */
[----:B------:R-:W-:Y:S05]  /*a170*/  BRA `(.L_x_31983) ;  /* 0x0000000400307947 */ /* 0x000fea0003800000 */
.L_x_32001:
        /* <DEDUP_REMOVED lines=21> */
.L_x_32008:
[----:B------:R-:W-:-:S04]  /*a2d0*/  LOP3.LUT R0, R5, 0x80000000, RZ, 0xc0, !PT ;  /* 0x8000000005007812 */ /* 0x000fc800078ec0ff */
[----:B------:R-:W-:-:S04]  /*a2e0*/  SHF.R.U32.HI R3, RZ, 0x18, R0 ;  /* 0x00000018ff037819 */ /* 0x000fc80000011600 */
[----:B------:R-:W-:-:S04]  /*a2f0*/  LOP3.LUT R2, R2, R3, RZ, 0xfc, !PT ;  /* 0x0000000302027212 */ /* 0x000fc800078efcff */
[----:B------:R-:W-:-:S07]  /*a300*/  PRMT R0, R2, 0x7610, R0 ;  /* 0x0000761002007816 */ /* 0x000fce0000000000 */
.L_x_32007:
[----:B------:R-:W-:Y:S05]  /*a310*/  BSYNC B0 ;  /* 0x0000000000007941 */ /* 0x000fea0003800000 */
.L_x_32006:
[----:B------:R0:W-:Y:S01]  /*a320*/  STG.E.U8 desc[UR36][R16.64], R0 ;  /* 0x0000000010007986 */ /* 0x0001e2000c101124 */
[----:B------:R-:W-:Y:S05]  /*a330*/  BRA `(.L_x_31983) ;  /* 0x0000000000c07947 */ /* 0x000fea0003800000 */
.L_x_32000:
        /* <DEDUP_REMOVED lines=26> */
.L_x_31982:
        /* <DEDUP_REMOVED lines=16> */
.L_x_32011:
[----:B------:R-:W-:Y:S05]  /*a5e0*/  BRA `(.L_x_31983) ;  /* 0x0000000000147947 */ /* 0x000fea0003800000 */
.L_x_32010:
[----:B------:R-:W0:Y:S02]  /*a5f0*/  F2I.U64.F64.TRUNC R8, R8 ;  /* 0x0000000800087311 */ /* 0x000e24000030d800 */
[----:B0-----:R0:W-:Y:S01]  /*a600*/  STG.E.64 desc[UR36][R16.64], R8 ;  /* 0x0000000810007986 */ /* 0x0011e2000c101b24 */
[----:B------:R-:W-:Y:S05]  /*a610*/  BRA `(.L_x_31983) ;  /* 0x0000000000087947 */ /* 0x000fea0003800000 */
.L_x_32009:
[----:B------:R-:W0:Y:S02]  /*a620*/  F2I.U32.F64.TRUNC R9, R8 ;  /* 0x0000000800097311 */ /* 0x000e24000030d000 */
[----:B0-----:R2:W-:Y:S02]  /*a630*/  STG.E desc[UR36][R16.64], R9 ;  /* 0x0000000910007986 */ /* 0x0015e4000c101924 */
.L_x_31983:
[----:B------:R-:W-:-:S07]  /*a640*/  VIADD R19, R19, 0x80 ;  /* 0x0000008013137836 */ /* 0x000fce0000000000 */
.L_x_31941:
[----:B------:R-:W-:Y:S05]  /*a650*/  BSYNC B6 ;  /* 0x0000000000067941 */ /* 0x000fea0003800000 */
.L_x_31940:
[----:B------:R-:W-:Y:S02]  /*a660*/  ULDC UR4, c[0x0][0x210] ;  /* 0x0000840000047ab9 */ /* 0x000fe40000000800 */
[----:B------:R-:W-:-:S13]  /*a670*/  ISETP.GE.AND P0, PT, R19, UR4, PT ;  /* 0x0000000413007c0c */ /* 0x000fda000bf06270 */
[----:B------:R-:W-:Y:S05]  /*a680*/  @P0 EXIT ;  /* 0x000000000000094d */ /* 0x000fea0003800000 */
[----:B0-----:R-:W0:Y:S01]  /*a690*/  LDC R6, c[0x0][0x218] ;  /* 0x00008600ff067b82 */ /* 0x001e220000000800 */
[----:B---3--:R-:W-:Y:S02]  /*a6a0*/  IMAD.MOV.U32 R0, RZ, RZ, RZ ;  /* 0x000000ffff007224 */ /* 0x008fe400078e00ff */
[----:B-12-4-:R-:W-:Y:S01]  /*a6b0*/  IMAD.MOV.U32 R16, RZ, RZ, RZ ;  /* 0x000000ffff107224 */ /* 0x016fe200078e00ff */
        /* <DEDUP_REMOVED lines=300> */
.L_x_32012:
        /* <DEDUP_REMOVED lines=21> */
.L_x_32016:
[----:B------:R-:W2:Y:S02]  /*bad0*/  LDG.E.U8 R2, desc[UR36][R4.64] ;  /* 0x0000002404027981 */ /* 0x000ea4000c1e1100 */
[----:B--2---:R-:W0:Y:S01]  /*bae0*/  I2F.F64.U16 R2, R2 ;  /* 0x0000000200027312 */ /* 0x004e220000101800 */
[----:B------:R-:W-:Y:S05]  /*baf0*/  BRA `(.L_x_32018) ;  /* 0x0000000c00707947 */ /* 0x000fea0003800000 */
.L_x_32015:
        /* <DEDUP_REMOVED lines=9> */
.L_x_32020:
[----:B------:R-:W2:Y:S02]  /*bb90*/  LDG.E R2, desc[UR36][R4.64] ;  /* 0x0000002404027981 */ /* 0x000ea4000c1e1900 */
[----:B--2---:R-:W0:Y:S01]  /*bba0*/  I2F.F64 R2, R2 ;  /* 0x0000000200027312 */ /* 0x004e220000201c00 */
[----:B------:R-:W-:Y:S05]  /*bbb0*/  BRA `(.L_x_32018) ;  /* 0x0000000c00407947 */ /* 0x000fea0003800000 */
.L_x_32019:
[----:B------:R-:W2:Y:S02]  /*bbc0*/  LDG.E.U16 R2, desc[UR36][R4.64] ;  /* 0x0000002404027981 */ /* 0x000ea4000c1e1500 */
[----:B--2---:R-:W0:Y:S01]  /*bbd0*/  I2F.F64.S16 R2, R2 ;  /* 0x0000000200027312 */ /* 0x004e220000101c00 */
[----:B------:R-:W-:Y:S05]  /*bbe0*/  BRA `(.L_x_32018) ;  /* 0x0000000c00347947 */ /* 0x000fea0003800000 */
.L_x_32014:
        /* <DEDUP_REMOVED lines=8> */
[----:B------:R-:W2:Y:S01]  /*bc70*/  F2F.F64.F32 R2, R2 ;  /* 0x0000000200027310 */ /* 0x000ea20000201800 */
[----:B------:R-:W-:Y:S05]  /*bc80*/  BRA `(.L_x_32018) ;  /* 0x0000000c000c7947 */ /* 0x000fea0003800000 */
.L_x_32022:
[----:B------:R-:W2:Y:S02]  /*bc90*/  LDG.E.U16 R0, desc[UR36][R4.64] ;  /* 0x0000002404007981 */ /* 0x000ea4000c1e1500 */
[----:B--2---:R-:W-:-:S05]  /*bca0*/  HADD2.F32 R0, -RZ, R0.H0_H0 ;  /* 0x20000000ff007230 */ /* 0x004fca0000004100 */
[----:B------:R-:W-:-:S04]  /*bcb0*/  FMUL.FTZ R0, R0, 1 ;  /* 0x3f80000000007820 */ /* 0x000fc80000410000 */
[----:B------:R0:W1:Y:S01]  /*bcc0*/  F2F.F64.F32 R2, R0 ;  /* 0x0000000000027310 */ /* 0x0000620000201800 */
[----:B------:R-:W-:Y:S05]  /*bcd0*/  BRA `(.L_x_32018) ;  /* 0x0000000800f87947 */ /* 0x000fea0003800000 */
.L_x_32021:
        /* <DEDUP_REMOVED lines=10> */
.L_x_32024:
[----:B------:R-:W2:Y:S02]  /*bd80*/  LDG.E.U16 R4, desc[UR36][R4.64] ;  /* 0x0000002404047981 */ /* 0x000ea4000c1e1500 */
[----:B--2---:R-:W-:-:S05]  /*bd90*/  HADD2.F32 R0, -RZ, R4.H0_H0 ;  /* 0x20000004ff007230 */ /* 0x004fca0000004100 */
[----:B------:R-:W-:-:S04]  /*bda0*/  FMUL.FTZ R0, R0, 1 ;  /* 0x3f80000000007820 */ /* 0x000fc80000410000 */
[----:B------:R3:W4:Y:S01]  /*bdb0*/  F2F.F64.F32 R2, R0 ;  /* 0x0000000000027310 */ /* 0x0007220000201800 */
[----:B------:R-:W-:Y:S05]  /*bdc0*/  BRA `(.L_x_32018) ;  /* 0x0000000800bc7947 */ /* 0x000fea0003800000 */
.L_x_32023:
[----:B------:R0:W5:Y:S01]  /*bdd0*/  LDG.E.64 R2, desc[UR36][R4.64] ;  /* 0x0000002404027981 */ /* 0x000162000c1e1b00 */
[----:B------:R-:W-:Y:S05]  /*bde0*/  BRA `(.L_x_32018) ;  /* 0x0000000800b47947 */ /* 0x000fea0003800000 */
.L_x_32013:
        /* <DEDUP_REMOVED lines=13> */
.L_x_32027:
[----:B------:R0:W5:Y:S01]  /*bec0*/  LDG.E.64 R2, desc[UR36][R4.64] ;  /* 0x0000002404027981 */ /* 0x000162000c1e1b00 */
[----:B------:R-:W-:Y:S05]  /*bed0*/  BRA `(.L_x_32018) ;  /* 0x0000000800787947 */ /* 0x000fea0003800000 */
.L_x_32026:
        /* <DEDUP_REMOVED lines=28> */
.L_x_32029:
        /* <DEDUP_REMOVED lines=15> */
.L_x_32028:
[----:B------:R-:W2:Y:S02]  /*c190*/  LDG.E.U16 R0, desc[UR36][R4.64] ;  /* 0x0000002404007981 */ /* 0x000ea4000c1e1500 */
[----:B--2---:R-:W-:-:S04]  /*c1a0*/  IMAD.U32 R0, R0, 0x10000, RZ ;  /* 0x0001000000007824 */ /* 0x004fc800078e00ff */
[----:B------:R-:W-:-:S04]  /*c1b0*/  FMUL.FTZ R0, R0, 1 ;  /* 0x3f80000000007820 */ /* 0x000fc80000410000 */
[----:B------:R0:W1:Y:S01]  /*c1c0*/  F2F.F64.F32 R2, R0 ;  /* 0x0000000000027310 */ /* 0x0000620000201800 */
[----:B------:R-:W-:Y:S05]  /*c1d0*/  BRA `(.L_x_32018) ;  /* 0x0000000400b87947 */ /* 0x000fea0003800000 */
.L_x_32025:
        /* <DEDUP_REMOVED lines=11> */
.L_x_32032:
        /* <DEDUP_REMOVED lines=21> */
.L_x_32036:
[----:B------:R-:W-:Y:S05]  /*c3e0*/  BSYNC B1 ;  /* 0x0000000000017941 */ /* 0x000fea0003800000 */
.L_x_32035:
[----:B------:R-:W-:Y:S01]  /*c3f0*/  LEA R3, R0, 0x3b800000, 0x17 ;  /* 0x3b80000000037811 */ /* 0x000fe200078eb8ff */
[----:B------:R-:W-:-:S05]  /*c400*/  IMAD.SHL.U32 R0, R2, 0x100000, RZ ;  /* 0x0010000002007824 */ /* 0x000fca00078e00ff */
[----:B------:R-:W-:-:S07]  /*c410*/  LOP3.LUT R0, R3, R0, R4, 0xfe, !PT ;  /* 0x0000000003007212 */ /* 0x000fce00078efe04 */
.L_x_32034:
[----:B------:R-:W-:Y:S05]  /*c420*/  BSYNC B0 ;  /* 0x0000000000007941 */ /* 0x000fea0003800000 */
.L_x_32033:
[----:B------:R-:W-:-:S04]  /*c430*/  FMUL.FTZ R0, R0, 1 ;  /* 0x3f80000000007820 */ /* 0x000fc80000410000 */
[----:B------:R0:W1:Y:S01]  /*c440*/  F2F.F64.F32 R2, R0 ;  /* 0x0000000000027310 */ /* 0x0000620000201800 */
[----:B------:R-:W-:Y:S05]  /*c450*/  BRA `(.L_x_32018) ;  /* 0x0000000400187947 */ /* 0x000fea0003800000 */
.L_x_32031:
        /* <DEDUP_REMOVED lines=21> */
.L_x_32040:
[----:B------:R-:W-:Y:S05]  /*c5b0*/  BSYNC B1 ;  /* 0x0000000000017941 */ /* 0x000fea0003800000 */
.L_x_32039:
[----:B------:R-:W-:Y:S01]  /*c5c0*/  LEA R3, R0, 0x37800000, 0x17 ;  /* 0x3780000000037811 */ /* 0x000fe200078eb8ff */
[----:B------:R-:W-:-:S05]  /*c5d0*/  IMAD.SHL.U32 R0, R2, 0x200000, RZ ;  /* 0x0020000002007824 */ /* 0x000fca00078e00ff */
[----:B------:R-:W-:-:S07]  /*c5e0*/  LOP3.LUT R0, R3, R0, R4, 0xfe, !PT ;  /* 0x0000000003007212 */ /* 0x000fce00078efe04 */
.L_x_32038:
[----:B------:R-:W-:Y:S05]  /*c5f0*/  BSYNC B0 ;  /* 0x0000000000007941 */ /* 0x000fea0003800000 */
.L_x_32037:
[----:B------:R-:W-:-:S04]  /*c600*/  FMUL.FTZ R0, R0, 1 ;  /* 0x3f80000000007820 */ /* 0x000fc80000410000 */
[----:B------:R0:W1:Y:S01]  /*c610*/  F2F.F64.F32 R2, R0 ;  /* 0x0000000000027310 */ /* 0x0000620000201800 */
[----:B------:R-:W-:Y:S05]  /*c620*/  BRA `(.L_x_32018) ;  /* 0x0000000000a47947 */ /* 0x000fea0003800000 */
.L_x_32030:
        /* <DEDUP_REMOVED lines=12> */
[----:B------:R-:W-:Y:S01]  /*c6f0*/  @!P0 MOV R0, 0x7f800001 ;  /* 0x7f80000100008802 */ /* 0x000fe20000000f00 */
[----:B------:R-:W-:-:S07]  /*c700*/  @P0 IMAD.SHL.U32 R0, R4, 0x800000, RZ ;  /* 0x0080000004000824 */ /* 0x000fce00078e00ff */
.L_x_32044:
[----:B------:R-:W-:Y:S05]  /*c710*/  BSYNC B0 ;  /* 0x0000000000007941 */ /* 0x000fea0003800000 */
.L_x_32043:
[----:B------:R-:W-:-:S04]  /*c720*/  FMUL.FTZ R0, R0, 1 ;  /* 0x3f80000000007820 */ /* 0x000fc80000410000 */
[----:B------:R0:W1:Y:S01]  /*c730*/  F2F.F64.F32 R2, R0 ;  /* 0x0000000000027310 */ /* 0x0000620000201800 */
[----:B------:R-:W-:Y:S05]  /*c740*/  BRA `(.L_x_32018) ;  /* 0x00000000005c7947 */ /* 0x000fea0003800000 */
.L_x_32017:
        /* <DEDUP_REMOVED lines=16> */
.L_x_32045:
[----:B------:R-:W-:Y:S01]  /*c850*/  CS2R R2, SRZ ;  /* 0x0000000000027805 */ /* 0x000fe2000001ff00 */
[----:B------:R-:W-:Y:S06]  /*c860*/  BRA `(.L_x_32018) ;  /* 0x0000000000147947 */ /* 0x000fec0003800000 */
.L_x_32042:
[----:B------:R-:W2:Y:S02]  /*c870*/  LDG.E.64 R2, desc[UR36][R4.64] ;  /* 0x0000002404027981 */ /* 0x000ea4000c1e1b00 */
[----:B--2---:R-:W0:Y:S01]  /*c880*/  I2F.F64.U64 R2, R2 ;  /* 0x0000000200027312 */ /* 0x004e220000301800 */
[----:B------:R-:W-:Y:S05]  /*c890*/  BRA `(.L_x_32018) ;  /* 0x0000000000087947 */ /* 0x000fea0003800000 */
.L_x_32041:
[----:B------:R-:W2:Y:S02]  /*c8a0*/  LDG.E R2, desc[UR36][R4.64] ;  /* 0x0000002404027981 */ /* 0x000ea4000c1e1900 */
[----:B--2---:R-:W0:Y:S02]  /*c8b0*/  I2F.F64.U32 R2, R2 ;  /* 0x0000000200027312 */ /* 0x004e240000201800 */
.L_x_32018:
[----:B0-----:R-:W-:Y:S01]  /*c8c0*/  IMAD.MOV.U32 R4, RZ, RZ, 0x652b82fe ;  /* 0x652b82feff047424 */ /* 0x001fe200078e00ff */
[----:B------:R-:W-:Y:S01]  /*c8d0*/  UMOV UR4, 0xfefa39ef ;  /* 0xfefa39ef00047882 */ /* 0x000fe20000000000 */
[----:B------:R-:W-:Y:S01]  /*c8e0*/  IMAD.MOV.U32 R5, RZ, RZ, 0x3ff71547 ;  /* 0x3ff71547ff057424 */ /* 0x000fe200078e00ff */
[----:B------:R-:W-:Y:S01]  /*c8f0*/  UMOV UR5, 0x3fe62e42 ;  /* 0x3fe62e4200057882 */ /* 0x000fe20000000000 */
[----:B------:R-:W0:Y:S01]  /*c900*/  LDC.U8 R10, c[0x0][0x421] ;  /* 0x00010840ff0a7b82 */ /* 0x000e220000000000 */
[----:B-12-45:R-:W-:Y:S01]  /*c910*/  FSETP.GEU.FTZ.AND P1, PT, |R3|, 4.1917929649353027344, PT ;  /* 0x4086232b0300780b */ /* 0x036fe20003f3e200 */
        /* <DEDUP_REMOVED lines=10> */
[----:B------:R-:W-:Y:S01]  /*c9c0*/  MOV R9, 0x3e928af3 ;  /* 0x3e928af300097802 */ /* 0x000fe20000000f00 */
[----:B------:R-:W-:Y:S01]  /*c9d0*/  UMOV UR5, 0x3e5ade15 ;  /* 0x3e5ade1500057882 */ /* 0x000fe20000000000 */
[----:B------:R-:W-:-:S04]  /*c9e0*/  ISETP.GT.AND P0, PT, R11, 0x9, PT ;  /* 0x000000090b00780c */ /* 0x000fc80003f04270 */
        /* <DEDUP_REMOVED lines=34> */
[----:B---3--:R-:W-:Y:S02]  /*cc10*/  @!P1 LEA.HI R0, R4, R4, RZ, 0x1 ;  /* 0x0000000404009211 */ /* 0x008fe400078f08ff */
[----:B------:R-:W-:Y:S02]  /*cc20*/  FSEL R9, R9, RZ, P2 ;  /* 0x000000ff09097208 */ /* 0x000fe40001000000 */
[----:B------:R-:W-:-:S05]  /*cc30*/  @!P1 SHF.R.S32.HI R3, RZ, 0x1, R0 ;  /* 0x00000001ff039819 */ /* 0x000fca0000011400 */
[----:B------:R-:W-:Y:S02]  /*cc40*/  @!P1 IMAD.IADD R2, R4, 0x1, -R3 ;  /* 0x0000000104029824 */ /* 0x000fe400078e0a03 */
[----:B------:R-:W-:-:S03]  /*cc50*/  @!P1 IMAD R7, R3, 0x100000, R7 ;  /* 0x0010000003079824 */ /* 0x000fc600078e0207 */
[----:B------:R-:W-:Y:S01]  /*cc60*/  @!P1 LEA R3, R2, 0x3ff00000, 0x14 ;  /* 0x3ff0000002039811 */ /* 0x000fe200078ea0ff */
[----:B------:R-:W-:-:S06]  /*cc70*/  @!P1 IMAD.MOV.U32 R2, RZ, RZ, RZ ;  /* 0x000000ffff029224 */ /* 0x000fcc00078e00ff */
[----:B------:R-:W-:-:S11]  /*cc80*/  @!P1 DMUL R8, R6, R2 ;  /* 0x0000000206089228 */ /* 0x000fd60000000000 */
.L_x_32047:
[----:B------:R-:W-:Y:S05]  /*cc90*/  BSYNC B0 ;  /* 0x0000000000007941 */ /* 0x000fea0003800000 */
.L_x_32046:
        /* <DEDUP_REMOVED lines=12> */
.L_x_32051:
[----:B------:R-:W0:Y:S02]  /*cd60*/  F2I.S64.F64.TRUNC R8, R8 ;  /* 0x0000000800087311 */ /* 0x000e24000030d900 */
[----:B0-----:R-:W-:-:S05]  /*cd70*/  IMAD.MOV.U32 R3, RZ, RZ, R8 ;  /* 0x000000ffff037224 */ /* 0x001fca00078e0008 */
[----:B------:R-:W-:Y:S01]  /*cd80*/  STG.E.U8 desc[UR36][R16.64], R3 ;  /* 0x0000000310007986 */ /* 0x000fe2000c101124 */
[----:B------:R-:W-:Y:S05]  /*cd90*/  EXIT ;  /* 0x000000000000794d */ /* 0x000fea0003800000 */
.L_x_32050:
        /* <DEDUP_REMOVED lines=9> */
.L_x_32054:
[----:B------:R-:W0:Y:S02]  /*ce30*/  F2I.F64.TRUNC R9, R8 ;  /* 0x0000000800097311 */ /* 0x000e24000030d100 */
[----:B0-----:R-:W-:Y:S01]  /*ce40*/  STG.E desc[UR36][R16.64], R9 ;  /* 0x0000000910007986 */ /* 0x001fe2000c101924 */
[----:B------:R-:W-:Y:S05]  /*ce50*/  EXIT ;  /* 0x000000000000794d */ /* 0x000fea0003800000 */
.L_x_32053:
[----:B------:R-:W0:Y:S02]  /*ce60*/  F2I.F64.TRUNC R9, R8 ;  /* 0x0000000800097311 */ /* 0x000e24000030d100 */
[----:B0-----:R-:W-:Y:S01]  /*ce70*/  STG.E.U16 desc[UR36][R16.64], R9 ;  /* 0x0000000910007986 */ /* 0x001fe2000c101524 */
[----:B------:R-:W-:Y:S05]  /*ce80*/  EXIT ;  /* 0x000000000000794d */ /* 0x000fea0003800000 */
.L_x_32049:
        /* <DEDUP_REMOVED lines=13> */
.L_x_32056:
[----:B------:R-:W-:Y:S01]  /*cf60*/  UMOV UR4, 0xf0000000 ;  /* 0xf000000000047882 */ /* 0x000fe20000000000 */
[----:B------:R-:W-:Y:S01]  /*cf70*/  UMOV UR5, 0x380fffff ;  /* 0x380fffff00057882 */ /* 0x000fe20000000000 */
[----:B---3--:R-:W0:Y:S01]  /*cf80*/  F2F.F32.F64 R0, R8 ;  /* 0x0000000800007310 */ /* 0x008e220000301000 */
[----:B------:R-:W-:-:S14]  /*cf90*/  DSETP.GEU.AND P0, PT, |R8|, UR4, PT ;  /* 0x0000000408007e2a */ /* 0x000fdc000bf0e200 */
[----:B0-----:R-:W-:-:S05]  /*cfa0*/  @!P0 FMUL R0, R0, 1.175494350822287508e-38 ;  /* 0x0080000000008820 */ /* 0x001fca0000400000 */
[----:B------:R-:W-:-:S05]  /*cfb0*/  F2FP.F16.F32.PACK_AB R0, RZ, R0 ;  /* 0x00000000ff00723e */ /* 0x000fca00000000ff */
[----:B------:R-:W-:Y:S01]  /*cfc0*/  STG.E.U16 desc[UR36][R16.64], R0 ;  /* 0x0000000010007986 */ /* 0x000fe2000c101524 */
[----:B------:R-:W-:Y:S05]  /*cfd0*/  EXIT ;  /* 0x000000000000794d */ /* 0x000fea0003800000 */
.L_x_32055:
        /* <DEDUP_REMOVED lines=14> */
.L_x_32058:
[----:B------:R-:W-:Y:S01]  /*d0c0*/  UMOV UR4, 0xf0000000 ;  /* 0xf000000000047882 */ /* 0x000fe20000000000 */
[----:B------:R-:W-:Y:S01]  /*d0d0*/  UMOV UR5, 0x380fffff ;  /* 0x380fffff00057882 */ /* 0x000fe20000000000 */
[----:B---3--:R-:W0:Y:S01]  /*d0e0*/  F2F.F32.F64 R0, R8 ;  /* 0x0000000800007310 */ /* 0x008e220000301000 */
[----:B------:R-:W-:-:S14]  /*d0f0*/  DSETP.GEU.AND P0, PT, |R8|, UR4, PT ;  /* 0x0000000408007e2a */ /* 0x000fdc000bf0e200 */
[----:B0-----:R-:W-:-:S05]  /*d100*/  @!P0 FMUL R0, R0, 1.175494350822287508e-38 ;  /* 0x0080000000008820 */ /* 0x001fca0000400000 */
[----:B------:R-:W-:-:S04]  /*d110*/  F2FP.F16.F32.PACK_AB R3, RZ, R0 ;  /* 0x00000000ff03723e */ /* 0x000fc800000000ff */
[----:B------:R-:W-:-:S05]  /*d120*/  PRMT R3, R3, 0x5410, RZ ;  /* 0x0000541003037816 */ /* 0x000fca00000000ff */
[----:B------:R-:W-:Y:S01]  /*d130*/  STG.E desc[UR36][R16.64], R3 ;  /* 0x0000000310007986 */ /* 0x000fe2000c101924 */
[----:B------:R-:W-:Y:S05]  /*d140*/  EXIT ;  /* 0x000000000000794d */ /* 0x000fea0003800000 */
.L_x_32057:
[----:B------:R-:W-:Y:S01]  /*d150*/  STG.E.64 desc[UR36][R16.64], R8 ;  /* 0x0000000810007986 */ /* 0x000fe2000c101b24 */
[----:B------:R-:W-:Y:S05]  /*d160*/  EXIT ;  /* 0x000000000000794d */ /* 0x000fea0003800000 */
.L_x_32048:
        /* <DEDUP_REMOVED lines=12> */
.L_x_32061:
[----:B------:R-:W-:-:S05]  /*d230*/  CS2R R10, SRZ ;  /* 0x00000000000a7805 */ /* 0x000fca000001ff00 */
[----:B------:R-:W-:Y:S01]  /*d240*/  STG.E.128 desc[UR36][R16.64], R8 ;  /* 0x0000000810007986 */ /* 0x000fe2000c101d24 */
[----:B------:R-:W-:Y:S05]  /*d250*/  EXIT ;  /* 0x000000000000794d */ /* 0x000fea0003800000 */
.L_x_32060:
        /* <DEDUP_REMOVED lines=13> */
[----:B---3--:R-:W-:Y:S02]  /*d330*/  LOP3.LUT R0, R5, 0x80000000, RZ, 0xc0, !PT ;  /* 0x8000000005007812 */ /* 0x008fe400078ec0ff */
        /* <DEDUP_REMOVED lines=11> */
.L_x_32065:
[----:B------:R-:W-:Y:S05]  /*d3f0*/  BSYNC B0 ;  /* 0x0000000000007941 */ /* 0x000fea0003800000 */
.L_x_32064:
[----:B------:R-:W-:-:S05]  /*d400*/  LOP3.LUT R3, R0, R3, RZ, 0xfc, !PT ;  /* 0x0000000300037212 */ /* 0x000fca00078efcff */
[----:B------:R-:W-:Y:S01]  /*d410*/  STG.E.U8 desc[UR36][R16.64], R3 ;  /* 0x0000000310007986 */ /* 0x000fe2000c101124 */
[----:B------:R-:W-:Y:S05]  /*d420*/  EXIT ;  /* 0x000000000000794d */ /* 0x000fea0003800000 */
.L_x_32063:
        /* <DEDUP_REMOVED lines=10> */
[----:B---3--:R-:W-:Y:S01]  /*d4d0*/  @P0 SHF.R.U32.HI R0, RZ, 0x15, R3 ;  /* 0x00000015ff000819 */ /* 0x008fe20000011603 */
[----:B------:R-:W-:-:S03]  /*d4e0*/  @!P0 FADD.FTZ R2, R2, 128 ;  /* 0x4300000002028421 */ /* 0x000fc60000010000 */
[----:B------:R-:W-:-:S04]  /*d4f0*/  @P0 LOP3.LUT R0, R0, 0x1, RZ, 0xc0, !PT ;  /* 0x0000000100000812 */ /* 0x000fc800078ec0ff */
[----:B------:R-:W-:-:S04]  /*d500*/  @P0 IADD3 R0, R3, 0x80fffff, R0 ;  /* 0x080fffff03000810 */ /* 0x000fc80007ffe000 */
[----:B------:R-:W-:Y:S01]  /*d510*/  @P0 SHF.R.U32.HI R0, RZ, 0x15, R0 ;  /* 0x00000015ff000819 */ /* 0x000fe20000011600 */
[----:B------:R-:W-:Y:S01]  /*d520*/  @!P0 VIADD R0, R2, 0xbd000000 ;  /* 0xbd00000002008836 */ /* 0x000fe20000000000 */
[----:B------:R-:W-:Y:S06]  /*d530*/  BRA `(.L_x_32068) ;  /* 0x00000000000c7947 */ /* 0x000fec0003800000 */
.L_x_32067:
[----:B---3--:R-:W-:Y:S01]  /*d540*/  IMAD.MOV.U32 R0, RZ, RZ, 0x7f ;  /* 0x0000007fff007424 */ /* 0x008fe200078e00ff */
[----:B------:R-:W-:-:S04]  /*d550*/  ISETP.GT.U32.AND P0, PT, R2, 0x7f800000, PT ;  /* 0x7f8000000200780c */ /* 0x000fc80003f04070 */
[----:B------:R-:W-:-:S09]  /*d560*/  SEL R0, R0, 0x7c, P0 ;  /* 0x0000007c00007807 */ /* 0x000fd20000000000 */
.L_x_32068:
[----:B------:R-:W-:Y:S05]  /*d570*/  BSYNC B0 ;  /* 0x0000000000007941 */ /* 0x000fea0003800000 */
.L_x_32066:
[----:B------:R-:W-:-:S04]  /*d580*/  LOP3.LUT R2, R3, 0x80000000, RZ, 0xc0, !PT ;  /* 0x8000000003027812 */ /* 0x000fc800078ec0ff */
[----:B------:R-:W-:-:S04]  /*d590*/  SHF.R.U32.HI R3, RZ, 0x18, R2 ;  /* 0x00000018ff037819 */ /* 0x000fc80000011602 */
[----:B------:R-:W-:-:S05]  /*d5a0*/  LOP3.LUT R3, R0, R3, RZ, 0xfc, !PT ;  /* 0x0000000300037212 */ /* 0x000fca00078efcff */
[----:B------:R-:W-:Y:S01]  /*d5b0*/  STG.E.U8 desc[UR36][R16.64], R3 ;  /* 0x0000000310007986 */ /* 0x000fe2000c101124 */
[----:B------:R-:W-:Y:S05]  /*d5c0*/  EXIT ;  /* 0x000000000000794d */ /* 0x000fea0003800000 */
.L_x_32062:
[----:B------:R-:W-:Y:S01]  /*d5d0*/  UMOV UR4, 0xf0000000 ;  /* 0xf000000000047882 */ /* 0x000fe20000000000 */
[----:B------:R-:W-:Y:S01]  /*d5e0*/  UMOV UR5, 0x380fffff ;  /* 0x380fffff00057882 */ /* 0x000fe20000000000 */
[----:B---3--:R-:W0:Y:S01]  /*d5f0*/  F2F.F32.F64 R0, R8 ;  /* 0x0000000800007310 */ /* 0x008e220000301000 */
[----:B------:R-:W-:-:S14]  /*d600*/  DSETP.GEU.AND P0, PT, |R8|, UR4, PT ;  /* 0x0000000408007e2a */ /* 0x000fdc000bf0e200 */
[----:B0-----:R-:W-:-:S05]  /*d610*/  @!P0 FMUL R0, R0, 1.175494350822287508e-38 ;  /* 0x0080000000008820 */ /* 0x001fca0000400000 */
[----:B------:R-:W-:-:S05]  /*d620*/  F2FP.BF16.F32.PACK_AB R0, RZ, R0 ;  /* 0x00000000ff00723e */ /* 0x000fca00000010ff */
[----:B------:R-:W-:Y:S01]  /*d630*/  STG.E.U16 desc[UR36][R16.64], R0 ;  /* 0x0000000010007986 */ /* 0x000fe2000c101524 */
[----:B------:R-:W-:Y:S05]  /*d640*/  EXIT ;  /* 0x000000000000794d */ /* 0x000fea0003800000 */
.L_x_32059:
        /* <DEDUP_REMOVED lines=11> */
.L_x_32071:
[----:B------:R-:W-:Y:S01]  /*d700*/  UMOV UR4, 0xf0000000 ;  /* 0xf000000000047882 */ /* 0x000fe20000000000 */
[----:B------:R-:W-:Y:S01]  /*d710*/  UMOV UR5, 0x380fffff ;  /* 0x380fffff00057882 */ /* 0x000fe20000000000 */
[----:B------:R-:W0:Y:S01]  /*d720*/  F2F.F32.F64 R5, R8 ;  /* 0x0000000800057310 */ /* 0x000e220000301000 */
[----:B------:R-:W-:Y:S01]  /*d730*/  DSETP.GEU.AND P0, PT, |R8|, UR4, PT ;  /* 0x0000000408007e2a */ /* 0x000fe2000bf0e200 */
[----:B------:R-:W-:Y:S01]  /*d740*/  BSSY B0, `(.L_x_32072) ;  /* 0x0000015000007945 */ /* 0x000fe20003800000 */
[----:B---3--:R-:W-:-:S12]  /*d750*/  IMAD.MOV.U32 R0, RZ, RZ, 0x80 ;  /* 0x00000080ff007424 */ /* 0x008fd800078e00ff */
        /* <DEDUP_REMOVED lines=15> */
.L_x_32074:
[----:B------:R-:W-:-:S04]  /*d850*/  LOP3.LUT R0, R5, 0x80000000, RZ, 0xc0, !PT ;  /* 0x8000000005007812 */ /* 0x000fc800078ec0ff */
[----:B------:R-:W-:-:S04]  /*d860*/  SHF.R.U32.HI R3, RZ, 0x18, R0 ;  /* 0x00000018ff037819 */ /* 0x000fc80000011600 */
[----:B------:R-:W-:-:S04]  /*d870*/  LOP3.LUT R2, R2, R3, RZ, 0xfc, !PT ;  /* 0x0000000302027212 */ /* 0x000fc800078efcff */
[----:B------:R-:W-:-:S07]  /*d880*/  PRMT R0, R2, 0x7610, R0 ;  /* 0x0000761002007816 */ /* 0x000fce0000000000 */
.L_x_32073:
[----:B------:R-:W-:Y:S05]  /*d890*/  BSYNC B0 ;  /* 0x0000000000007941 */ /* 0x000fea0003800000 */
.L_x_32072:
[----:B------:R-:W-:Y:S01]  /*d8a0*/  STG.E.U8 desc[UR36][R16.64], R0 ;  /* 0x0000000010007986 */ /* 0x000fe2000c101124 */
[----:B------:R-:W-:Y:S05]  /*d8b0*/  EXIT ;  /* 0x000000000000794d */ /* 0x000fea0003800000 */
.L_x_32070:
        /* <DEDUP_REMOVED lines=21> */
.L_x_32077:
[----:B------:R-:W-:-:S04]  /*da10*/  LOP3.LUT R0, R5, 0x80000000, RZ, 0xc0, !PT ;  /* 0x8000000005007812 */ /* 0x000fc800078ec0ff */
[----:B------:R-:W-:-:S04]  /*da20*/  SHF.R.U32.HI R3, RZ, 0x18, R0 ;  /* 0x00000018ff037819 */ /* 0x000fc80000011600 */
[----:B------:R-:W-:-:S04]  /*da30*/  LOP3.LUT R2, R2, R3, RZ, 0xfc, !PT ;  /* 0x0000000302027212 */ /* 0x000fc800078efcff */
[----:B------:R-:W-:-:S07]  /*da40*/  PRMT R0, R2, 0x7610, R0 ;  /* 0x0000761002007816 */ /* 0x000fce0000000000 */
.L_x_32076:
[----:B------:R-:W-:Y:S05]  /*da50*/  BSYNC B0 ;  /* 0x0000000000007941 */ /* 0x000fea0003800000 */
.L_x_32075:
[----:B------:R-:W-:Y:S01]  /*da60*/  STG.E.U8 desc[UR36][R16.64], R0 ;  /* 0x0000000010007986 */ /* 0x000fe2000c101124 */
[----:B------:R-:W-:Y:S05]  /*da70*/  EXIT ;  /* 0x000000000000794d */ /* 0x000fea0003800000 */
.L_x_32069:
        /* <DEDUP_REMOVED lines=14> */
[--C-:B---3--:R-:W-:Y:S02]  /*db60*/  @P1 SHF.R.U32.HI R0, RZ, 0x16, R4.reuse ;  /* 0x00000016ff001819 */ /* 0x108fe40000011604 */
        /* <DEDUP_REMOVED lines=11> */
.L_x_32052:
[----:B---3--:R-:W-:Y:S01]  /*dc20*/  MOV R0, 0x1c0 ;  /* 0x000001c000007802 */ /* 0x008fe20000000f00 */
        /* <DEDUP_REMOVED lines=15> */
.L_x_32080:
[----:B------:R-:W-:Y:S05]  /*dd20*/  EXIT ;  /* 0x000000000000794d */ /* 0x000fea0003800000 */
.L_x_32079:
[----:B------:R-:W0:Y:S02]  /*dd30*/  F2I.U64.F64.TRUNC R8, R8 ;  /* 0x0000000800087311 */ /* 0x000e24000030d800 */
[----:B0-----:R-:W-:Y:S01]  /*dd40*/  STG.E.64 desc[UR36][R16.64], R8 ;  /* 0x0000000810007986 */ /* 0x001fe2000c101b24 */
[----:B------:R-:W-:Y:S05]  /*dd50*/  EXIT ;  /* 0x000000000000794d */ /* 0x000fea0003800000 */
.L_x_32078:
[----:B------:R-:W0:Y:S02]  /*dd60*/  F2I.U32.F64.TRUNC R9, R8 ;  /* 0x0000000800097311 */ /* 0x000e24000030d000 */
[----:B0-----:R-:W-:Y:S01]  /*dd70*/  STG.E desc[UR36][R16.64], R9 ;  /* 0x0000000910007986 */ /* 0x001fe2000c101924 */
[----:B------:R-:W-:Y:S05]  /*dd80*/  EXIT ;  /* 0x000000000000794d */ /* 0x000fea0003800000 */
.L_x_32081:
        /* <DEDUP_REMOVED lines=15> */
.L_x_36466:


//--------------------- .text._ZN2at6native27unrolled_elementwise_kernelIZZZNS0_15exp_kernel_cudaERNS_18TensorIteratorBaseEENKUlvE0_clEvENKUlvE_clEvEUldE_St5arrayIPcLm2EELi4E23TrivialOffsetCalculatorILi1EjESB_NS0_6memory12LoadWithCastILi1EEENSC_13StoreWithCastILi1EEEEEviT_T0_T2_T3_T4_T5_ --------------------------
	.section	.text._ZN2at6native27unrolled_elementwise_kernelIZZZNS0_15exp_kernel_cudaERNS_18TensorIteratorBaseEENKUlvE0_clEvENKUlvE_clEvEUldE_St5arrayIPcLm2EELi4E23TrivialOffsetCalculatorILi1EjESB_NS0_6memory12LoadWithCastILi1EEENSC_13StoreWithCastILi1EEEEEviT_T0_T2_T3_T4_T5_,"ax",@progbits
	.align	128
        .global         _ZN2at6native27unrolled_elementwise_kernelIZZZNS0_15exp_kernel_cudaERNS_18TensorIteratorBaseEENKUlvE0_clEvENKUlvE_clEvEUldE_St5arrayIPcLm2EELi4E23TrivialOffsetCalculatorILi1EjESB_NS0_6memory12LoadWithCastILi1EEENSC_13StoreWithCastILi1EEEEEviT_T0_T2_T3_T4_T5_
        .type           _ZN2at6native27unrolled_elementwise_kernelIZZZNS0_15exp_kernel_cudaERNS_18TensorIteratorBaseEENKUlvE0_clEvENKUlvE_clEvEUldE_St5arrayIPcLm2EELi4E23TrivialOffsetCalculatorILi1EjESB_NS0_6memory12LoadWithCastILi1EEENSC_13StoreWithCastILi1EEEEEviT_T0_T2_T3_T4_T5_,@function
        .size           _ZN2at6native27unrolled_elementwise_kernelIZZZNS0_15exp_kernel_cudaERNS_18TensorIteratorBaseEENKUlvE0_clEvENKUlvE_clEvEUldE_St5arrayIPcLm2EELi4E23TrivialOffsetCalculatorILi1EjESB_NS0_6memory12LoadWithCastILi1EEENSC_13StoreWithCastILi1EEEEEviT_T0_T2_T3_T4_T5_,(.L_x_36467 - _ZN2at6native27unrolled_elementwise_kernelIZZZNS0_15exp_kernel_cudaERNS_18TensorIteratorBaseEENKUlvE0_clEvENKUlvE_clEvEUldE_St5arrayIPcLm2EELi4E23TrivialOffsetCalculatorILi1EjESB_NS0_6memory12LoadWithCastILi1EEENSC_13StoreWithCastILi1EEEEEviT_T0_T2_T3_T4_T5_)
        .other          _ZN2at6native27unrolled_elementwise_kernelIZZZNS0_15exp_kernel_cudaERNS_18TensorIteratorBaseEENKUlvE0_clEvENKUlvE_clEvEUldE_St5arrayIPcLm2EELi4E23TrivialOffsetCalculatorILi1EjESB_NS0_6memory12LoadWithCastILi1EEENSC_13StoreWithCastILi1EEEEEviT_T0_T2_T3_T4_T5_,@"STO_CUDA_ENTRY STV_DEFAULT"
_ZN2at6native27unrolled_elementwise_kernelIZZZNS0_15exp_kernel_cudaERNS_18TensorIteratorBaseEENKUlvE0_clEvENKUlvE_clEvEUldE_St5arrayIPcLm2EELi4E23TrivialOffsetCalculatorILi1EjESB_NS0_6memory12LoadWithCastILi1EEENSC_13StoreWithCastILi1EEEEEviT_T0_T2_T3_T4_T5_:
.text._ZN2at6native27unrolled_elementwise_kernelIZZZNS0_15exp_kernel_cudaERNS_18TensorIteratorBaseEENKUlvE0_clEvENKUlvE_clEvEUldE_St5arrayIPcLm2EELi4E23TrivialOffsetCalculatorILi1EjESB_NS0_6memory12LoadWithCastILi1EEENSC_13StoreWithCastILi1EEEEEviT_T0_T2_T3_T4_T5_:
        /* <DEDUP_REMOVED lines=32> */
.L_x_32087:
[----:B------:R-:W2:Y:S02]  /*0200*/  LDG.E.U8 R4, desc[UR36][R4.64] ;  /* 0x0000002404047981 */ /* 0x000ea4000c1e1100 */
[----:B--2---:R0:W1:Y:S01]  /*0210*/  I2F.F64.U16 R28, R4 ;  /* 0x00000004001c7312 */ /* 0x0040620000101800 */
[----:B------:R-:W-:Y:S05]  /*0220*/  BRA `(.L_x_32089) ;  /* 0x0000000c00747947 */ /* 0x000fea0003800000 */
.L_x_32086:
        /* <DEDUP_REMOVED lines=9> */
.L_x_32091:
[----:B------:R-:W2:Y:S02]  /*02c0*/  LDG.E R4, desc[UR36][R4.64] ;  /* 0x0000002404047981 */ /* 0x000ea4000c1e1900 */
[----:B--2---:R1:W2:Y:S01]  /*02d0*/  I2F.F64 R28, R4 ;  /* 0x00000004001c7312 */ /* 0x0042a20000201c00 */
[----:B------:R-:W-:Y:S05]  /*02e0*/  BRA `(.L_x_32089) ;  /* 0x0000000c00447947 */ /* 0x000fea0003800000 */
.L_x_32090:
[----:B------:R-:W2:Y:S02]  /*02f0*/  LDG.E.U16 R4, desc[UR36][R4.64] ;  /* 0x0000002404047981 */ /* 0x000ea4000c1e1500 */
[----:B--2---:R3:W4:Y:S01]  /*0300*/  I2F.F64.S16 R28, R4 ;  /* 0x00000004001c7312 */ /* 0x0047220000101c00 */
[----:B------:R-:W-:Y:S05]  /*0310*/  BRA `(.L_x_32089) ;  /* 0x0000000c00387947 */ /* 0x000fea0003800000 */
.L_x_32085:
        /* <DEDUP_REMOVED lines=10> */
.L_x_32093:
[----:B------:R-:W2:Y:S02]  /*03c0*/  LDG.E.U16 R0, desc[UR36][R4.64] ;  /* 0x0000002404007981 */ /* 0x000ea4000c1e1500 */
[----:B--2---:R-:W-:-:S05]  /*03d0*/  HADD2.F32 R0, -RZ, R0.H0_H0 ;  /* 0x20000000ff007230 */ /* 0x004fca0000004100 */
[----:B------:R-:W-:-:S04]  /*03e0*/  FMUL.FTZ R0, R0, 1 ;  /* 0x3f80000000007820 */ /* 0x000fc80000410000 */
[----:B------:R0:W1:Y:S01]  /*03f0*/  F2F.F64.F32 R28, R0 ;  /* 0x00000000001c7310 */ /* 0x0000620000201800 */
[----:B------:R-:W-:Y:S05]  /*0400*/  BRA `(.L_x_32089) ;  /* 0x0000000800fc7947 */ /* 0x000fea0003800000 */
.L_x_32092:
        /* <DEDUP_REMOVED lines=10> */
.L_x_32095:
[----:B------:R-:W2:Y:S02]  /*04b0*/  LDG.E.U16 R4, desc[UR36][R4.64] ;  /* 0x0000002404047981 */ /* 0x000ea4000c1e1500 */
[----:B--2---:R-:W-:-:S05]  /*04c0*/  HADD2.F32 R0, -RZ, R4.H0_H0 ;  /* 0x20000004ff007230 */ /* 0x004fca0000004100 */
[----:B------:R-:W-:-:S04]  /*04d0*/  FMUL.FTZ R0, R0, 1 ;  /* 0x3f80000000007820 */ /* 0x000fc80000410000 */
[----:B------:R0:W1:Y:S01]  /*04e0*/  F2F.F64.F32 R28, R0 ;  /* 0x00000000001c7310 */ /* 0x0000620000201800 */
[----:B------:R-:W-:Y:S05]  /*04f0*/  BRA `(.L_x_32089) ;  /* 0x0000000800c07947 */ /* 0x000fea0003800000 */
.L_x_32094:
[----:B------:R0:W5:Y:S01]  /*0500*/  LDG.E.64 R28, desc[UR36][R4.64] ;  /* 0x00000024041c7981 */ /* 0x000162000c1e1b00 */
[----:B------:R-:W-:Y:S05]  /*0510*/  BRA `(.L_x_32089) ;  /* 0x0000000800b87947 */ /* 0x000fea0003800000 */
.L_x_32084:
        /* <DEDUP_REMOVED lines=13> */
.L_x_32098:
[----:B------:R0:W5:Y:S01]  /*05f0*/  LDG.E.64 R28, desc[UR36][R4.64] ;  /* 0x00000024041c7981 */ /* 0x000162000c1e1b00 */
[----:B------:R-:W-:Y:S05]  /*0600*/  BRA `(.L_x_32089) ;  /* 0x00000008007c7947 */ /* 0x000fea0003800000 */
.L_x_32097:
        /* <DEDUP_REMOVED lines=28> */
.L_x_32100:
        /* <DEDUP_REMOVED lines=16> */
.L_x_32099:
[----:B------:R-:W2:Y:S02]  /*08d0*/  LDG.E.U16 R0, desc[UR36][R4.64] ;  /* 0x0000002404007981 */ /* 0x000ea4000c1e1500 */
[----:B--2---:R-:W-:-:S04]  /*08e0*/  IMAD.U32 R0, R0, 0x10000, RZ ;  /* 0x0001000000007824 */ /* 0x004fc800078e00ff */
[----:B------:R-:W-:-:S04]  /*08f0*/  FMUL.FTZ R0, R0, 1 ;  /* 0x3f80000000007820 */ /* 0x000fc80000410000 */
[----:B------:R0:W1:Y:S01]  /*0900*/  F2F.F64.F32 R28, R0 ;  /* 0x00000000001c7310 */ /* 0x0000620000201800 */
[----:B------:R-:W-:Y:S05]  /*0910*/  BRA `(.L_x_32089) ;  /* 0x0000000400b87947 */ /* 0x000fea0003800000 */
.L_x_32096:
        /* <DEDUP_REMOVED lines=11> */
.L_x_32103:
        /* <DEDUP_REMOVED lines=21> */
.L_x_32107:
[----:B------:R-:W-:Y:S05]  /*0b20*/  BSYNC B1 ;  /* 0x0000000000017941 */ /* 0x000fea0003800000 */
.L_x_32106:
[----:B------:R-:W-:Y:S01]  /*0b30*/  LEA R5, R0, 0x3b800000, 0x17 ;  /* 0x3b80000000057811 */ /* 0x000fe200078eb8ff */
[----:B------:R-:W-:-:S05]  /*0b40*/  IMAD.SHL.U32 R0, R3, 0x100000, RZ ;  /* 0x0010000003007824 */ /* 0x000fca00078e00ff */
[----:B------:R-:W-:-:S07]  /*0b50*/  LOP3.LUT R0, R5, R0, R6, 0xfe, !PT ;  /* 0x0000000005007212 */ /* 0x000fce00078efe06 */
.L_x_32105:
[----:B------:R-:W-:Y:S05]  /*0b60*/  BSYNC B0 ;  /* 0x0000000000007941 */ /* 0x000fea0003800000 */
.L_x_32104:
[----:B------:R-:W-:-:S04]  /*0b70*/  FMUL.FTZ R0, R0, 1 ;  /* 0x3f80000000007820 */ /* 0x000fc80000410000 */
[----:B------:R0:W1:Y:S01]  /*0b80*/  F2F.F64.F32 R28, R0 ;  /* 0x00000000001c7310 */ /* 0x0000620000201800 */
[----:B------:R-:W-:Y:S05]  /*0b90*/  BRA `(.L_x_32089) ;  /* 0x0000000400187947 */ /* 0x000fea0003800000 */
.L_x_32102:
        /* <DEDUP_REMOVED lines=21> */
.L_x_32111:
[----:B------:R-:W-:Y:S05]  /*0cf0*/  BSYNC B1 ;  /* 0x0000000000017941 */ /* 0x000fea0003800000 */
.L_x_32110:
[----:B------:R-:W-:Y:S01]  /*0d00*/  LEA R5, R0, 0x37800000, 0x17 ;  /* 0x3780000000057811 */ /* 0x000fe200078eb8ff */
[----:B------:R-:W-:-:S05]  /*0d10*/  IMAD.SHL.U32 R0, R3, 0x200000, RZ ;  /* 0x0020000003007824 */ /* 0x000fca00078e00ff */
[----:B------:R-:W-:-:S07]  /*0d20*/  LOP3.LUT R0, R5, R0, R6, 0xfe, !PT ;  /* 0x0000000005007212 */ /* 0x000fce00078efe06 */
.L_x_32109:
[----:B------:R-:W-:Y:S05]  /*0d30*/  BSYNC B0 ;  /* 0x0000000000007941 */ /* 0x000fea0003800000 */
.L_x_32108:
[----:B------:R-:W-:-:S04]  /*0d40*/  FMUL.FTZ R0, R0, 1 ;  /* 0x3f80000000007820 */ /* 0x000fc80000410000 */
[----:B------:R0:W1:Y:S01]  /*0d50*/  F2F.F64.F32 R28, R0 ;  /* 0x00000000001c7310 */ /* 0x0000620000201800 */
[----:B------:R-:W-:Y:S05]  /*0d60*/  BRA `(.L_x_32089) ;  /* 0x0000000000a47947 */ /* 0x000fea0003800000 */
.L_x_32101:
        /* <DEDUP_REMOVED lines=14> */
.L_x_32115:
[----:B------:R-:W-:Y:S05]  /*0e50*/  BSYNC B0 ;  /* 0x0000000000007941 */ /* 0x000fea0003800000 */
.L_x_32114:
[----:B------:R-:W-:-:S04]  /*0e60*/  FMUL.FTZ R0, R0, 1 ;  /* 0x3f80000000007820 */ /* 0x000fc80000410000 */
[----:B------:R0:W1:Y:S01]  /*0e70*/  F2F.F64.F32 R28, R0 ;  /* 0x00000000001c7310 */ /* 0x0000620000201800 */
[----:B------:R-:W-:Y:S05]  /*0e80*/  BRA `(.L_x_32089) ;  /* 0x00000000005c7947 */ /* 0x000fea0003800000 */
.L_x_32088:
        /* <DEDUP_REMOVED lines=16> */
.L_x_32116:
[----:B------:R-:W-:Y:S01]  /*0f90*/  CS2R R28, SRZ ;  /* 0x00000000001c7805 */ /* 0x000fe2000001ff00 */
[----:B------:R-:W-:Y:S06]  /*0fa0*/  BRA `(.L_x_32089) ;  /* 0x0000000000147947 */ /* 0x000fec0003800000 */
.L_x_32113:
[----:B------:R-:W2:Y:S02]  /*0fb0*/  LDG.E.64 R28, desc[UR36][R4.64] ;  /* 0x00000024041c7981 */ /* 0x000ea4000c1e1b00 */
[----:B--2---:R-:W0:Y:S01]  /*0fc0*/  I2F.F64.U64 R28, R28 ;  /* 0x0000001c001c7312 */ /* 0x004e220000301800 */
[----:B------:R-:W-:Y:S05]  /*0fd0*/  BRA `(.L_x_32089) ;  /* 0x0000000000087947 */ /* 0x000fea0003800000 */
.L_x_32112:
[----:B------:R-:W2:Y:S02]  /*0fe0*/  LDG.E R4, desc[UR36][R4.64] ;  /* 0x0000002404047981 */ /* 0x000ea4000c1e1900 */
[----:B--2---:R0:W1:Y:S02]  /*0ff0*/  I2F.F64.U32 R28, R4 ;  /* 0x00000004001c7312 */ /* 0x0040640000201800 */
.L_x_32089:
[----:B------:R-:W3:Y:S02]  /*1000*/  S2R R22, SR_TID.X ;  /* 0x0000000000167919 */ /* 0x000ee40000002100 */
[----:B---3--:R-:W-:-:S07]  /*1010*/  VIADD R22, R22, 0x80 ;  /* 0x0000008016167836 */ /* 0x008fce0000000000 */
.L_x_32083:
[----:B------:R-:W-:Y:S05]  /*1020*/  BSYNC B6 ;  /* 0x0000000000067941 */ /* 0x000fea0003800000 */
.L_x_32082:
        /* <DEDUP_REMOVED lines=24> */
.L_x_32122:
[----:B------:R-:W3:Y:S02]  /*11b0*/  LDG.E.U8 R4, desc[UR36][R4.64] ;  /* 0x0000002404047981 */ /* 0x000ee4000c1e1100 */
[----:B---3--:R0:W1:Y:S01]  /*11c0*/  I2F.F64.U16 R24, R4 ;  /* 0x0000000400187312 */ /* 0x0080620000101800 */
[----:B------:R-:W-:Y:S05]  /*11d0*/  BRA `(.L_x_32124) ;  /* 0x0000000c00707947 */ /* 0x000fea0003800000 */
.L_x_32121:
        /* <DEDUP_REMOVED lines=9> */
.L_x_32126:
[----:B------:R-:W3:Y:S02]  /*1270*/  LDG.E R4, desc[UR36][R4.64] ;  /* 0x0000002404047981 */ /* 0x000ee4000c1e1900 */
[----:B---3--:R0:W1:Y:S01]  /*1280*/  I2F.F64 R24, R4 ;  /* 0x0000000400187312 */ /* 0x0080620000201c00 */
[----:B------:R-:W-:Y:S05]  /*1290*/  BRA `(.L_x_32124) ;  /* 0x0000000c00407947 */ /* 0x000fea0003800000 */
.L_x_32125:
[----:B------:R-:W3:Y:S02]  /*12a0*/  LDG.E.U16 R4, desc[UR36][R4.64] ;  /* 0x0000002404047981 */ /* 0x000ee4000c1e1500 */
[----:B---3--:R0:W1:Y:S01]  /*12b0*/  I2F.F64.S16 R24, R4 ;  /* 0x0000000400187312 */ /* 0x0080620000101c00 */
[----:B------:R-:W-:Y:S05]  /*12c0*/  BRA `(.L_x_32124) ;  /* 0x0000000c00347947 */ /* 0x000fea0003800000 */
.L_x_32120:
        /* <DEDUP_REMOVED lines=10> */
.L_x_32128:
[----:B------:R-:W3:Y:S02]  /*1370*/  LDG.E.U16 R0, desc[UR36][R4.64] ;  /* 0x0000002404007981 */ /* 0x000ee4000c1e1500 */
[----:B---3--:R-:W-:-:S05]  /*1380*/  HADD2.F32 R0, -RZ, R0.H0_H0 ;  /* 0x20000000ff007230 */ /* 0x008fca0000004100 */
[----:B------:R-:W-:-:S04]  /*1390*/  FMUL.FTZ R0, R0, 1 ;  /* 0x3f80000000007820 */ /* 0x000fc80000410000 */
[----:B------:R0:W1:Y:S01]  /*13a0*/  F2F.F64.F32 R24, R0 ;  /* 0x0000000000187310 */ /* 0x0000620000201800 */
[----:B------:R-:W-:Y:S05]  /*13b0*/  BRA `(.L_x_32124) ;  /* 0x0000000800f87947 */ /* 0x000fea0003800000 */
.L_x_32127:
        /* <DEDUP_REMOVED lines=10> */
.L_x_32130:
[----:B------:R-:W3:Y:S02]  /*1460*/  LDG.E.U16 R4, desc[UR36][R4.64] ;  /* 0x0000002404047981 */ /* 0x000ee4000c1e1500 */
[----:B---3--:R-:W-:-:S05]  /*1470*/  HADD2.F32 R0, -RZ, R4.H0_H0 ;  /* 0x20000004ff007230 */ /* 0x008fca0000004100 */
[----:B------:R-:W-:-:S04]  /*1480*/  FMUL.FTZ R0, R0, 1 ;  /* 0x3f80000000007820 */ /* 0x000fc80000410000 */
[----:B------:R0:W1:Y:S01]  /*1490*/  F2F.F64.F32 R24, R0 ;  /* 0x0000000000187310 */ /* 0x0000620000201800 */
[----:B------:R-:W-:Y:S05]  /*14a0*/  BRA `(.L_x_32124) ;  /* 0x0000000800bc7947 */ /* 0x000fea0003800000 */
.L_x_32129:
[----:B------:R0:W5:Y:S01]  /*14b0*/  LDG.E.64 R24, desc[UR36][R4.64] ;  /* 0x0000002404187981 */ /* 0x000162000c1e1b00 */
[----:B------:R-:W-:Y:S05]  /*14c0*/  BRA `(.L_x_32124) ;  /* 0x0000000800b47947 */ /* 0x000fea0003800000 */
.L_x_32119:
        /* <DEDUP_REMOVED lines=13> */
.L_x_32133:
[----:B------:R0:W5:Y:S01]  /*15a0*/  LDG.E.64 R24, desc[UR36][R4.64] ;  /* 0x0000002404187981 */ /* 0x000162000c1e1b00 */
[----:B------:R-:W-:Y:S05]  /*15b0*/  BRA `(.L_x_32124) ;  /* 0x0000000800787947 */ /* 0x000fea0003800000 */
.L_x_32132:
        /* <DEDUP_REMOVED lines=28> */
.L_x_32135:
        /* <DEDUP_REMOVED lines=15> */
.L_x_32134:
[----:B------:R-:W3:Y:S02]  /*1870*/  LDG.E.U16 R0, desc[UR36][R4.64] ;  /* 0x0000002404007981 */ /* 0x000ee4000c1e1500 */
[----:B---3--:R-:W-:-:S04]  /*1880*/  IMAD.U32 R0, R0, 0x10000, RZ ;  /* 0x0001000000007824 */ /* 0x008fc800078e00ff */
[----:B------:R-:W-:-:S04]  /*1890*/  FMUL.FTZ R0, R0, 1 ;  /* 0x3f80000000007820 */ /* 0x000fc80000410000 */
[----:B------:R0:W1:Y:S01]  /*18a0*/  F2F.F64.F32 R24, R0 ;  /* 0x0000000000187310 */ /* 0x0000620000201800 */
[----:B------:R-:W-:Y:S05]  /*18b0*/  BRA `(.L_x_32124) ;  /* 0x0000000400b87947 */ /* 0x000fea0003800000 */
.L_x_32131:
        /* <DEDUP_REMOVED lines=11> */
.L_x_32138:
        /* <DEDUP_REMOVED lines=21> */
.L_x_32142:
[----:B------:R-:W-:Y:S05]  /*1ac0*/  BSYNC B1 ;  /* 0x0000000000017941 */ /* 0x000fea0003800000 */
.L_x_32141:
[----:B------:R-:W-:Y:S01]  /*1ad0*/  LEA R5, R0, 0x3b800000, 0x17 ;  /* 0x3b80000000057811 */ /* 0x000fe200078eb8ff */
[----:B------:R-:W-:-:S05]  /*1ae0*/  IMAD.SHL.U32 R0, R3, 0x100000, RZ ;  /* 0x0010000003007824 */ /* 0x000fca00078e00ff */
[----:B------:R-:W-:-:S07]  /*1af0*/  LOP3.LUT R0, R5, R0, R6, 0xfe, !PT ;  /* 0x0000000005007212 */ /* 0x000fce00078efe06 */
.L_x_32140:
[----:B------:R-:W-:Y:S05]  /*1b00*/  BSYNC B0 ;  /* 0x0000000000007941 */ /* 0x000fea0003800000 */
.L_x_32139:
[----:B------:R-:W-:-:S04]  /*1b10*/  FMUL.FTZ R0, R0, 1 ;  /* 0x3f80000000007820 */ /* 0x000fc80000410000 */
[----:B------:R0:W1:Y:S01]  /*1b20*/  F2F.F64.F32 R24, R0 ;  /* 0x0000000000187310 */ /* 0x0000620000201800 */
[----:B------:R-:W-:Y:S05]  /*1b30*/  BRA `(.L_x_32124) ;  /* 0x0000000400187947 */ /* 0x000fea0003800000 */
.L_x_32137:
        /* <DEDUP_REMOVED lines=21> */
.L_x_32146:
[----:B------:R-:W-:Y:S05]  /*1c90*/  BSYNC B1 ;  /* 0x0000000000017941 */ /* 0x000fea0003800000 */
.L_x_32145:
[----:B------:R-:W-:Y:S01]  /*1ca0*/  LEA R5, R0, 0x37800000, 0x17 ;  /* 0x3780000000057811 */ /* 0x000fe200078eb8ff */
[----:B------:R-:W-:-:S05]  /*1cb0*/  IMAD.SHL.U32 R0, R3, 0x200000, RZ ;  /* 0x0020000003007824 */ /* 0x000fca00078e00ff */
[----:B------:R-:W-:-:S07]  /*1cc0*/  LOP3.LUT R0, R5, R0, R6, 0xfe, !PT ;  /* 0x0000000005007212 */ /* 0x000fce00078efe06 */
.L_x_32144:
[----:B------:R-:W-:Y:S05]  /*1cd0*/  BSYNC B0 ;  /* 0x0000000000007941 */ /* 0x000fea0003800000 */
.L_x_32143:
[----:B------:R-:W-:-:S04]  /*1ce0*/  FMUL.FTZ R0, R0, 1 ;  /* 0x3f80000000007820 */ /* 0x000fc80000410000 */
[----:B------:R0:W1:Y:S01]  /*1cf0*/  F2F.F64.F32 R24, R0 ;  /* 0x0000000000187310 */ /* 0x0000620000201800 */
[----:B------:R-:W-:Y:S05]  /*1d00*/  BRA `(.L_x_32124) ;  /* 0x0000000000a47947 */ /* 0x000fea0003800000 */
.L_x_32136:
        /* <DEDUP_REMOVED lines=14> */
.L_x_32150:
[----:B------:R-:W-:Y:S05]  /*1df0*/  BSYNC B0 ;  /* 0x0000000000007941 */ /* 0x000fea0003800000 */
.L_x_32149:
[----:B------:R-:W-:-:S04]  /*1e00*/  FMUL.FTZ R0, R0, 1 ;  /* 0x3f80000000007820 */ /* 0x000fc80000410000 */
[----:B------:R0:W1:Y:S01]  /*1e10*/  F2F.F64.F32 R24, R0 ;  /* 0x0000000000187310 */ /* 0x0000620000201800 */
[----:B------:R-:W-:Y:S05]  /*1e20*/  BRA `(.L_x_32124) ;  /* 0x00000000005c7947 */ /* 0x000fea0003800000 */
.L_x_32123:
        /* <DEDUP_REMOVED lines=16> */
.L_x_32151:
[----:B------:R-:W-:Y:S01]  /*1f30*/  CS2R R24, SRZ ;  /* 0x0000000000187805 */ /* 0x000fe2000001ff00 */
[----:B------:R-:W-:Y:S06]  /*1f40*/  BRA `(.L_x_32124) ;  /* 0x0000000000147947 */ /* 0x000fec0003800000 */
.L_x_32148:
[----:B------:R-:W3:Y:S02]  /*1f50*/  LDG.E.64 R24, desc[UR36][R4.64] ;  /* 0x0000002404187981 */ /* 0x000ee4000c1e1b00 */
[----:B---3--:R-:W0:Y:S01]  /*1f60*/  I2F.F64.U64 R24, R24 ;  /* 0x0000001800187312 */ /* 0x008e220000301800 */
[----:B------:R-:W-:Y:S05]  /*1f70*/  BRA `(.L_x_32124) ;  /* 0x0000000000087947 */ /* 0x000fea0003800000 */
.L_x_32147:
[----:B------:R-:W3:Y:S02]  /*1f80*/  LDG.E R4, desc[UR36][R4.64] ;  /* 0x0000002404047981 */ /* 0x000ee4000c1e1900 */
[----:B---3--:R0:W1:Y:S02]  /*1f90*/  I2F.F64.U32 R24, R4 ;  /* 0x0000000400187312 */ /* 0x0080640000201800 */
.L_x_32124:
[----:B------:R-:W-:-:S07]  /*1fa0*/  VIADD R22, R22, 0x80 ;  /* 0x0000008016167836 */ /* 0x000fce0000000000 */
.L_x_32118:
[----:B------:R-:W-:Y:S05]  /*1fb0*/  BSYNC B6 ;  /* 0x0000000000067941 */ /* 0x000fea0003800000 */
.L_x_32117:
        /* <DEDUP_REMOVED lines=26> */
.L_x_32157:
[----:B------:R-:W3:Y:S02]  /*2160*/  LDG.E.U8 R4, desc[UR36][R4.64] ;  /* 0x0000002404047981 */ /* 0x000ee4000c1e1100 */
[----:B---3--:R0:W1:Y:S01]  /*2170*/  I2F.F64.U16 R16, R4 ;  /* 0x0000000400107312 */ /* 0x0080620000101800 */
[----:B------:R-:W-:Y:S05]  /*2180*/  BRA `(.L_x_32159) ;  /* 0x0000000c00707947 */ /* 0x000fea0003800000 */
.L_x_32156:
        /* <DEDUP_REMOVED lines=9> */
.L_x_32161:
[----:B------:R-:W3:Y:S02]  /*2220*/  LDG.E R4, desc[UR36][R4.64] ;  /* 0x0000002404047981 */ /* 0x000ee4000c1e1900 */
[----:B---3--:R0:W1:Y:S01]  /*2230*/  I2F.F64 R16, R4 ;  /* 0x0000000400107312 */ /* 0x0080620000201c00 */
[----:B------:R-:W-:Y:S05]  /*2240*/  BRA `(.L_x_32159) ;  /* 0x0000000c00407947 */ /* 0x000fea0003800000 */
.L_x_32160:
[----:B------:R-:W3:Y:S02]  /*2250*/  LDG.E.U16 R4, desc[UR36][R4.64] ;  /* 0x0000002404047981 */ /* 0x000ee4000c1e1500 */
[----:B---3--:R0:W1:Y:S01]  /*2260*/  I2F.F64.S16 R16, R4 ;  /* 0x0000000400107312 */ /* 0x0080620000101c00 */
[----:B------:R-:W-:Y:S05]  /*2270*/  BRA `(.L_x_32159) ;  /* 0x0000000c00347947 */ /* 0x000fea0003800000 */
.L_x_32155:
        /* <DEDUP_REMOVED lines=10> */
.L_x_32163:
[----:B------:R-:W3:Y:S02]  /*2320*/  LDG.E.U16 R0, desc[UR36][R4.64] ;  /* 0x0000002404007981 */ /* 0x000ee4000c1e1500 */
[----:B---3--:R-:W-:-:S05]  /*2330*/  HADD2.F32 R0, -RZ, R0.H0_H0 ;  /* 0x20000000ff007230 */ /* 0x008fca0000004100 */
[----:B------:R-:W-:-:S04]  /*2340*/  FMUL.FTZ R0, R0, 1 ;  /* 0x3f80000000007820 */ /* 0x000fc80000410000 */
[----:B------:R0:W1:Y:S01]  /*2350*/  F2F.F64.F32 R16, R0 ;  /* 0x0000000000107310 */ /* 0x0000620000201800 */
[----:B------:R-:W-:Y:S05]  /*2360*/  BRA `(.L_x_32159) ;  /* 0x0000000800f87947 */ /* 0x000fea0003800000 */
.L_x_32162:
        /* <DEDUP_REMOVED lines=10> */
.L_x_32165:
[----:B------:R-:W3:Y:S02]  /*2410*/  LDG.E.U16 R4, desc[UR36][R4.64] ;  /* 0x0000002404047981 */ /* 0x000ee4000c1e1500 */
[----:B---3--:R-:W-:-:S05]  /*2420*/  HADD2.F32 R0, -RZ, R4.H0_H0 ;  /* 0x20000004ff007230 */ /* 0x008fca0000004100 */
[----:B------:R-:W-:-:S04]  /*2430*/  FMUL.FTZ R0, R0, 1 ;  /* 0x3f80000000007820 */ /* 0x000fc80000410000 */
[----:B------:R0:W1:Y:S01]  /*2440*/  F2F.F64.F32 R16, R0 ;  /* 0x0000000000107310 */ /* 0x0000620000201800 */
[----:B------:R-:W-:Y:S05]  /*2450*/  BRA `(.L_x_32159) ;  /* 0x0000000800bc7947 */ /* 0x000fea0003800000 */
.L_x_32164:
[----:B------:R0:W5:Y:S01]  /*2460*/  LDG.E.64 R16, desc[UR36][R4.64] ;  /* 0x0000002404107981 */ /* 0x000162000c1e1b00 */
[----:B------:R-:W-:Y:S05]  /*2470*/  BRA `(.L_x_32159) ;  /* 0x0000000800b47947 */ /* 0x000fea0003800000 */
.L_x_32154:
        /* <DEDUP_REMOVED lines=13> */
.L_x_32168:
[----:B------:R0:W5:Y:S01]  /*2550*/  LDG.E.64 R16, desc[UR36][R4.64] ;  /* 0x0000002404107981 */ /* 0x000162000c1e1b00 */
[----:B------:R-:W-:Y:S05]  /*2560*/  BRA `(.L_x_32159) ;  /* 0x0000000800787947 */ /* 0x000fea0003800000 */
.L_x_32167:
        /* <DEDUP_REMOVED lines=28> */
.L_x_32170:
        /* <DEDUP_REMOVED lines=15> */
.L_x_32169:
[----:B------:R-:W3:Y:S02]  /*2820*/  LDG.E.U16 R0, desc[UR36][R4.64] ;  /* 0x0000002404007981 */ /* 0x000ee4000c1e1500 */
[----:B---3--:R-:W-:-:S04]  /*2830*/  IMAD.U32 R0, R0, 0x10000, RZ ;  /* 0x0001000000007824 */ /* 0x008fc800078e00ff */
[----:B------:R-:W-:-:S04]  /*2840*/  FMUL.FTZ R0, R0, 1 ;  /* 0x3f80000000007820 */ /* 0x000fc80000410000 */
[----:B------:R0:W1:Y:S01]  /*2850*/  F2F.F64.F32 R16, R0 ;  /* 0x0000000000107310 */ /* 0x0000620000201800 */
[----:B------:R-:W-:Y:S05]  /*2860*/  BRA `(.L_x_32159) ;  /* 0x0000000400b87947 */ /* 0x000fea0003800000 */
.L_x_32166:
        /* <DEDUP_REMOVED lines=11> */
.L_x_32173:
        /* <DEDUP_REMOVED lines=21> */
.L_x_32177:
[----:B------:R-:W-:Y:S05]  /*2a70*/  BSYNC B1 ;  /* 0x0000000000017941 */ /* 0x000fea0003800000 */
.L_x_32176:
[----:B------:R-:W-:Y:S01]  /*2a80*/  LEA R5, R0, 0x3b800000, 0x17 ;  /* 0x3b80000000057811 */ /* 0x000fe200078eb8ff */
[----:B------:R-:W-:-:S05]  /*2a90*/  IMAD.SHL.U32 R0, R3, 0x100000, RZ ;  /* 0x0010000003007824 */ /* 0x000fca00078e00ff */
[----:B------:R-:W-:-:S07]  /*2aa0*/  LOP3.LUT R0, R5, R0, R6, 0xfe, !PT ;  /* 0x0000000005007212 */ /* 0x000fce00078efe06 */
.L_x_32175:
[----:B------:R-:W-:Y:S05]  /*2ab0*/  BSYNC B0 ;  /* 0x0000000000007941 */ /* 0x000fea0003800000 */
.L_x_32174:
[----:B------:R-:W-:-:S04]  /*2ac0*/  FMUL.FTZ R0, R0, 1 ;  /* 0x3f80000000007820 */ /* 0x000fc80000410000 */
[----:B------:R3:W0:Y:S01]  /*2ad0*/  F2F.F64.F32 R16, R0 ;  /* 0x0000000000107310 */ /* 0x0006220000201800 */
[----:B------:R-:W-:Y:S05]  /*2ae0*/  BRA `(.L_x_32159) ;  /* 0x0000000400187947 */ /* 0x000fea0003800000 */
.L_x_32172:
        /* <DEDUP_REMOVED lines=21> */
.L_x_32181:
[----:B------:R-:W-:Y:S05]  /*2c40*/  BSYNC B1 ;  /* 0x0000000000017941 */ /* 0x000fea0003800000 */
.L_x_32180:
[----:B------:R-:W-:Y:S01]  /*2c50*/  LEA R5, R0, 0x37800000, 0x17 ;  /* 0x3780000000057811 */ /* 0x000fe200078eb8ff */
[----:B------:R-:W-:-:S05]  /*2c60*/  IMAD.SHL.U32 R0, R3, 0x200000, RZ ;  /* 0x0020000003007824 */ /* 0x000fca00078e00ff */
[----:B------:R-:W-:-:S07]  /*2c70*/  LOP3.LUT R0, R5, R0, R6, 0xfe, !PT ;  /* 0x0000000005007212 */ /* 0x000fce00078efe06 */
.L_x_32179:
[----:B------:R-:W-:Y:S05]  /*2c80*/  BSYNC B0 ;  /* 0x0000000000007941 */ /* 0x000fea0003800000 */
.L_x_32178:
[----:B------:R-:W-:-:S04]  /*2c90*/  FMUL.FTZ R0, R0, 1 ;  /* 0x3f80000000007820 */ /* 0x000fc80000410000 */
[----:B------:R0:W1:Y:S01]  /*2ca0*/  F2F.F64.F32 R16, R0 ;  /* 0x0000000000107310 */ /* 0x0000620000201800 */
[----:B------:R-:W-:Y:S05]  /*2cb0*/  BRA `(.L_x_32159) ;  /* 0x0000000000a47947 */ /* 0x000fea0003800000 */
.L_x_32171:
        /* <DEDUP_REMOVED lines=14> */
.L_x_32185:
[----:B------:R-:W-:Y:S05]  /*2da0*/  BSYNC B0 ;  /* 0x0000000000007941 */ /* 0x000fea0003800000 */
.L_x_32184:
[----:B------:R-:W-:-:S04]  /*2db0*/  FMUL.FTZ R0, R0, 1 ;  /* 0x3f80000000007820 */ /* 0x000fc80000410000 */
[----:B------:R0:W1:Y:S01]  /*2dc0*/  F2F.F64.F32 R16, R0 ;  /* 0x0000000000107310 */ /* 0x0000620000201800 */
[----:B------:R-:W-:Y:S05]  /*2dd0*/  BRA `(.L_x_32159) ;  /* 0x00000000005c7947 */ /* 0x000fea0003800000 */
.L_x_32158:
        /* <DEDUP_REMOVED lines=16> */
.L_x_32186:
[----:B------:R-:W-:Y:S01]  /*2ee0*/  CS2R R16, SRZ ;  /* 0x0000000000107805 */ /* 0x000fe2000001ff00 */
[----:B------:R-:W-:Y:S06]  /*2ef0*/  BRA `(.L_x_32159) ;  /* 0x0000000000147947 */ /* 0x000fec0003800000 */
.L_x_32183:
[----:B------:R-:W3:Y:S02]  /*2f00*/  LDG.E.64 R16, desc[UR36][R4.64] ;  /* 0x0000002404107981 */ /* 0x000ee4000c1e1b00 */
[----:B---3--:R-:W0:Y:S01]  /*2f10*/  I2F.F64.U64 R16, R16 ;  /* 0x0000001000107312 */ /* 0x008e220000301800 */
[----:B------:R-:W-:Y:S05]  /*2f20*/  BRA `(.L_x_32159) ;  /* 0x0000000000087947 */ /* 0x000fea0003800000 */
.L_x_32182:
[----:B------:R-:W3:Y:S02]  /*2f30*/  LDG.E R4, desc[UR36][R4.64] ;  /* 0x0000002404047981 */ /* 0x000ee4000c1e1900 */
[----:B---3--:R0:W1:Y:S02]  /*2f40*/  I2F.F64.U32 R16, R4 ;  /* 0x0000000400107312 */ /* 0x0080640000201800 */
.L_x_32159:
[----:B------:R-:W-:-:S07]  /*2f50*/  VIADD R22, R22, 0x80 ;  /* 0x0000008016167836 */ /* 0x000fce0000000000 */
.L_x_32153:
[----:B------:R-:W-:Y:S05]  /*2f60*/  BSYNC B6 ;  /* 0x0000000000067941 */ /* 0x000fea0003800000 */
.L_x_32152:
        /* <DEDUP_REMOVED lines=23> */
.L_x_32192:
[----:B------:R-:W3:Y:S02]  /*30e0*/  LDG.E.U8 R4, desc[UR36][R4.64] ;  /* 0x0000002404047981 */ /* 0x000ee4000c1e1100 */
[----:B---3--:R0:W1:Y:S01]  /*30f0*/  I2F.F64.U16 R30, R4 ;  /* 0x00000004001e7312 */ /* 0x0080620000101800 */
[----:B------:R-:W-:Y:S05]  /*3100*/  BRA `(.L_x_32188) ;  /* 0x0000000c006c7947 */ /* 0x000fea0003800000 */
.L_x_32191:
        /* <DEDUP_REMOVED lines=9> */
.L_x_32195:
[----:B------:R-:W3:Y:S02]  /*31a0*/  LDG.E R4, desc[UR36][R4.64] ;  /* 0x0000002404047981 */ /* 0x000ee4000c1e1900 */
[----:B---3--:R0:W1:Y:S01]  /*31b0*/  I2F.F64 R30, R4 ;  /* 0x00000004001e7312 */ /* 0x0080620000201c00 */
[----:B------:R-:W-:Y:S05]  /*31c0*/  BRA `(.L_x_32188) ;  /* 0x0000000c003c7947 */ /* 0x000fea0003800000 */
.L_x_32194:
[----:B------:R-:W3:Y:S02]  /*31d0*/  LDG.E.U16 R4, desc[UR36][R4.64] ;  /* 0x0000002404047981 */ /* 0x000ee4000c1e1500 */
[----:B---3--:R0:W1:Y:S01]  /*31e0*/  I2F.F64.S16 R30, R4 ;  /* 0x00000004001e7312 */ /* 0x0080620000101c00 */
[----:B------:R-:W-:Y:S05]  /*31f0*/  BRA `(.L_x_32188) ;  /* 0x0000000c00307947 */ /* 0x000fea0003800000 */
.L_x_32190:
        /* <DEDUP_REMOVED lines=10> */
.L_x_32197:
[----:B------:R-:W3:Y:S02]  /*32a0*/  LDG.E.U16 R0, desc[UR36][R4.64] ;  /* 0x0000002404007981 */ /* 0x000ee4000c1e1500 */
[----:B---3--:R-:W-:-:S05]  /*32b0*/  HADD2.F32 R0, -RZ, R0.H0_H0 ;  /* 0x20000000ff007230 */ /* 0x008fca0000004100 */
[----:B------:R-:W-:-:S04]  /*32c0*/  FMUL.FTZ R0, R0, 1 ;  /* 0x3f80000000007820 */ /* 0x000fc80000410000 */
[----:B------:R0:W1:Y:S01]  /*32d0*/  F2F.F64.F32 R30, R0 ;  /* 0x00000000001e7310 */ /* 0x0000620000201800 */
[----:B------:R-:W-:Y:S05]  /*32e0*/  BRA `(.L_x_32188) ;  /* 0x0000000800f47947 */ /* 0x000fea0003800000 */
.L_x_32196:
        /* <DEDUP_REMOVED lines=10> */
.L_x_32199:
[----:B------:R-:W3:Y:S02]  /*3390*/  LDG.E.U16 R4, desc[UR36][R4.64] ;  /* 0x0000002404047981 */ /* 0x000ee4000c1e1500 */
[----:B---3--:R-:W-:-:S05]  /*33a0*/  HADD2.F32 R0, -RZ, R4.H0_H0 ;  /* 0x20000004ff007230 */ /* 0x008fca0000004100 */
[----:B------:R-:W-:-:S04]  /*33b0*/  FMUL.FTZ R0, R0, 1 ;  /* 0x3f80000000007820 */ /* 0x000fc80000410000 */
[----:B------:R0:W1:Y:S01]  /*33c0*/  F2F.F64.F32 R30, R0 ;  /* 0x00000000001e7310 */ /* 0x0000620000201800 */
[----:B------:R-:W-:Y:S05]  /*33d0*/  BRA `(.L_x_32188) ;  /* 0x0000000800b87947 */ /* 0x000fea0003800000 */
.L_x_32198:
[----:B------:R0:W5:Y:S01]  /*33e0*/  LDG.E.64 R30, desc[UR36][R4.64] ;  /* 0x00000024041e7981 */ /* 0x000162000c1e1b00 */
[----:B------:R-:W-:Y:S05]  /*33f0*/  BRA `(.L_x_32188) ;  /* 0x0000000800b07947 */ /* 0x000fea0003800000 */
.L_x_32189:
        /* <DEDUP_REMOVED lines=13> */
.L_x_32202:
[----:B------:R0:W5:Y:S01]  /*34d0*/  LDG.E.64 R30, desc[UR36][R4.64] ;  /* 0x00000024041e7981 */ /* 0x000162000c1e1b00 */
[----:B------:R-:W-:Y:S05]  /*34e0*/  BRA `(.L_x_32188) ;  /* 0x0000000800747947 */ /* 0x000fea0003800000 */
.L_x_32201:
        /* <DEDUP_REMOVED lines=28> */
.L_x_32204:
        /* <DEDUP_REMOVED lines=15> */
.L_x_32203:
[----:B------:R-:W3:Y:S02]  /*37a0*/  LDG.E.U16 R0, desc[UR36][R4.64] ;  /* 0x0000002404007981 */ /* 0x000ee4000c1e1500 */
[----:B---3--:R-:W-:-:S04]  /*37b0*/  IMAD.U32 R0, R0, 0x10000, RZ ;  /* 0x0001000000007824 */ /* 0x008fc800078e00ff */
[----:B------:R-:W-:-:S04]  /*37c0*/  FMUL.FTZ R0, R0, 1 ;  /* 0x3f80000000007820 */ /* 0x000fc80000410000 */
[----:B------:R0:W1:Y:S01]  /*37d0*/  F2F.F64.F32 R30, R0 ;  /* 0x00000000001e7310 */ /* 0x0000620000201800 */
[----:B------:R-:W-:Y:S05]  /*37e0*/  BRA `(.L_x_32188) ;  /* 0x0000000400b47947 */ /* 0x000fea0003800000 */
.L_x_32200:
        /* <DEDUP_REMOVED lines=11> */
.L_x_32207:
        /* <DEDUP_REMOVED lines=21> */
.L_x_32211:
[----:B------:R-:W-:Y:S05]  /*39f0*/  BSYNC B1 ;  /* 0x0000000000017941 */ /* 0x000fea0003800000 */
.L_x_32210:
[----:B------:R-:W-:Y:S01]  /*3a00*/  LEA R3, R0, 0x3b800000, 0x17 ;  /* 0x3b80000000037811 */ /* 0x000fe200078eb8ff */
[----:B------:R-:W-:-:S05]  /*3a10*/  IMAD.SHL.U32 R0, R2, 0x100000, RZ ;  /* 0x0010000002007824 */ /* 0x000fca00078e00ff */
[----:B------:R-:W-:-:S07]  /*3a20*/  LOP3.LUT R0, R3, R0, R4, 0xfe, !PT ;  /* 0x0000000003007212 */ /* 0x000fce00078efe04 */
.L_x_32209:
[----:B------:R-:W-:Y:S05]  /*3a30*/  BSYNC B0 ;  /* 0x0000000000007941 */ /* 0x000fea0003800000 */
.L_x_32208:
[----:B------:R-:W-:-:S04]  /*3a40*/  FMUL.FTZ R0, R0, 1 ;  /* 0x3f80000000007820 */ /* 0x000fc80000410000 */
[----:B------:R0:W1:Y:S01]  /*3a50*/  F2F.F64.F32 R30, R0 ;  /* 0x00000000001e7310 */ /* 0x0000620000201800 */
[----:B------:R-:W-:Y:S05]  /*3a60*/  BRA `(.L_x_32188) ;  /* 0x0000000400147947 */ /* 0x000fea0003800000 */
.L_x_32206:
        /* <DEDUP_REMOVED lines=21> */
.L_x_32215:
[----:B------:R-:W-:Y:S05]  /*3bc0*/  BSYNC B1 ;  /* 0x0000000000017941 */ /* 0x000fea0003800000 */
.L_x_32214:
[----:B------:R-:W-:Y:S01]  /*3bd0*/  LEA R3, R0, 0x37800000, 0x17 ;  /* 0x3780000000037811 */ /* 0x000fe200078eb8ff */
[----:B------:R-:W-:-:S05]  /*3be0*/  IMAD.SHL.U32 R0, R2, 0x200000, RZ ;  /* 0x0020000002007824 */ /* 0x000fca00078e00ff */
[----:B------:R-:W-:-:S07]  /*3bf0*/  LOP3.LUT R0, R3, R0, R4, 0xfe, !PT ;  /* 0x0000000003007212 */ /* 0x000fce00078efe04 */
.L_x_32213:
[----:B------:R-:W-:Y:S05]  /*3c00*/  BSYNC B0 ;  /* 0x0000000000007941 */ /* 0x000fea0003800000 */
.L_x_32212:
[----:B------:R-:W-:-:S04]  /*3c10*/  FMUL.FTZ R0, R0, 1 ;  /* 0x3f80000000007820 */ /* 0x000fc80000410000 */
[----:B------:R0:W1:Y:S01]  /*3c20*/  F2F.F64.F32 R30, R0 ;  /* 0x00000000001e7310 */ /* 0x0000620000201800 */
[----:B------:R-:W-:Y:S05]  /*3c30*/  BRA `(.L_x_32188) ;  /* 0x0000000000a07947 */ /* 0x000fea0003800000 */
.L_x_32205:
        /* <DEDUP_REMOVED lines=14> */
.L_x_32219:
[----:B------:R-:W-:Y:S05]  /*3d20*/  BSYNC B0 ;  /* 0x0000000000007941 */ /* 0x000fea0003800000 */
.L_x_32218:
[----:B------:R-:W-:-:S04]  /*3d30*/  FMUL.FTZ R0, R0, 1 ;  /* 0x3f80000000007820 */ /* 0x000fc80000410000 */
[----:B------:R0:W1:Y:S01]  /*3d40*/  F2F.F64.F32 R30, R0 ;  /* 0x00000000001e7310 */ /* 0x0000620000201800 */
[----:B------:R-:W-:Y:S05]  /*3d50*/  BRA `(.L_x_32188) ;  /* 0x0000000000587947 */ /* 0x000fea0003800000 */
.L_x_32193:
        /* <DEDUP_REMOVED lines=16> */
.L_x_32220:
[----:B------:R-:W-:Y:S05]  /*3e60*/  BRA `(.L_x_32188) ;  /* 0x0000000000147947 */ /* 0x000fea0003800000 */
.L_x_32217:
[----:B------:R-:W3:Y:S02]  /*3e70*/  LDG.E.64 R30, desc[UR36][R4.64] ;  /* 0x00000024041e7981 */ /* 0x000ee4000c1e1b00 */
[----:B---3--:R-:W0:Y:S01]  /*3e80*/  I2F.F64.U64 R30, R30 ;  /* 0x0000001e001e7312 */ /* 0x008e220000301800 */
[----:B------:R-:W-:Y:S05]  /*3e90*/  BRA `(.L_x_32188) ;  /* 0x0000000000087947 */ /* 0x000fea0003800000 */
.L_x_32216:
[----:B------:R-:W3:Y:S02]  /*3ea0*/  LDG.E R4, desc[UR36][R4.64] ;  /* 0x0000002404047981 */ /* 0x000ee4000c1e1900 */
[----:B---3--:R0:W1:Y:S02]  /*3eb0*/  I2F.F64.U32 R30, R4 ;  /* 0x00000004001e7312 */ /* 0x0080640000201800 */
.L_x_32188:
[----:B------:R-:W-:Y:S05]  /*3ec0*/  BSYNC B6 ;  /* 0x0000000000067941 */ /* 0x000fea0003800000 */
.L_x_32187:
        /* <DEDUP_REMOVED lines=11> */
[----:B------:R-:W-:Y:S01]  /*3f80*/  IMAD.MOV.U32 R6, RZ, RZ, 0x652b82fe ;  /* 0x652b82feff067424 */ /* 0x000fe200078e00ff */
[----:B------:R-:W-:Y:S01]  /*3f90*/  UMOV UR4, 0xfefa39ef ;  /* 0xfefa39ef00047882 */ /* 0x000fe20000000000 */
[----:B------:R-:W-:Y:S01]  /*3fa0*/  IMAD.MOV.U32 R7, RZ, RZ, 0x3ff71547 ;  /* 0x3ff71547ff077424 */ /* 0x000fe200078e00ff */
[----:B------:R-:W-:Y:S01]  /*3fb0*/  UMOV UR5, 0x3fe62e42 ;  /* 0x3fe62e4200057882 */ /* 0x000fe20000000000 */
[----:B----45:R-:W-:-:S04]  /*3fc0*/  FSETP.GEU.FTZ.AND P4, PT, |R29|, 4.1917929649353027344, PT ;  /* 0x4086232b1d00780b */ /* 0x030fc80003f9e200 */
[----:B------:R-:W-:-:S08]  /*3fd0*/  DFMA R6, R28, R6, 6.75539944105574400000e+15 ;  /* 0x433800001c06742b */ /* 0x000fd00000000006 */
        /* <DEDUP_REMOVED lines=40> */
[C---:B------:R-:W-:Y:S02]  /*4260*/  DSETP.GEU.AND P5, PT, R28.reuse, RZ, PT ;  /* 0x000000ff1c00722a */ /* 0x040fe40003fae000 */
[----:B------:R-:W-:-:S10]  /*4270*/  DADD R28, R28, +INF ;  /* 0x7ff000001c1c7429 */ /* 0x000fd40000000000 */
[----:B------:R-:W-:Y:S02]  /*4280*/  @!P4 LEA.HI R0, R6, R6, RZ, 0x1 ;  /* 0x000000060600c211 */ /* 0x000fe400078f08ff */
[----:B------:R-:W-:Y:S02]  /*4290*/  FSEL R4, R28, RZ, P5 ;  /* 0x000000ff1c047208 */ /* 0x000fe40002800000 */
[----:B------:R-:W-:Y:S02]  /*42a0*/  @!P4 SHF.R.S32.HI R3, RZ, 0x1, R0 ;  /* 0x00000001ff03c819 */ /* 0x000fe40000011400 */
[----:B------:R-:W-:-:S03]  /*42b0*/  FSEL R5, R29, RZ, P5 ;  /* 0x000000ff1d057208 */ /* 0x000fc60002800000 */
[----:B------:R-:W-:Y:S02]  /*42c0*/  @!P4 IMAD.IADD R6, R6, 0x1, -R3 ;  /* 0x000000010606c824 */ /* 0x000fe400078e0a03 */
[----:B------:R-:W-:-:S03]  /*42d0*/  @!P4 IMAD R9, R3, 0x100000, R9 ;  /* 0x001000000309c824 */ /* 0x000fc600078e0209 */
[----:B------:R-:W-:Y:S01]  /*42e0*/  @!P4 LEA R7, R6, 0x3ff00000, 0x14 ;  /* 0x3ff000000607c811 */ /* 0x000fe200078ea0ff */
[----:B------:R-:W-:-:S06]  /*42f0*/  @!P4 IMAD.MOV.U32 R6, RZ, RZ, RZ ;  /* 0x000000ffff06c224 */ /* 0x000fcc00078e00ff */
[----:B------:R-:W-:-:S11]  /*4300*/  @!P4 DMUL R4, R8, R6 ;  /* 0x000000060804c228 */ /* 0x000fd60000000000 */
.L_x_32222:
[----:B------:R-:W-:Y:S05]  /*4310*/  BSYNC B0 ;  /* 0x0000000000007941 */ /* 0x000fea0003800000 */
.L_x_32221:
[----:B------:R-:W-:Y:S04]  /*4320*/  BSSY B0, `(.L_x_32223) ;  /* 0x000003b000007945 */ /* 0x000fe80003800000 */
[----:B------:R-:W-:Y:S05]  /*4330*/  @P3 BRA `(.L_x_32224) ;  /* 0x0000000000e43947 */ /* 0x000fea0003800000 */
[----:B------:R-:W-:Y:S01]  /*4340*/  IMAD.MOV.U32 R6, RZ, RZ, 0x652b82fe ;  /* 0x652b82feff067424 */ /* 0x000fe200078e00ff */
[----:B------:R-:W-:Y:S01]  /*4350*/  UMOV UR4, 0xfefa39ef ;  /* 0xfefa39ef00047882 */ /* 0x000fe20000000000 */
[----:B------:R-:W-:Y:S01]  /*4360*/  IMAD.MOV.U32 R7, RZ, RZ, 0x3ff71547 ;  /* 0x3ff71547ff077424 */ /* 0x000fe200078e00ff */
[----:B------:R-:W-:Y:S01]  /*4370*/  UMOV UR5, 0x3fe62e42 ;  /* 0x3fe62e4200057882 */ /* 0x000fe20000000000 */
[----:B-----5:R-:W-:-:S04]  /*4380*/  FSETP.GEU.FTZ.AND P3, PT, |R25|, 4.1917929649353027344, PT ;  /* 0x4086232b1900780b */ /* 0x020fc80003f7e200 */
        /* <DEDUP_REMOVED lines=37> */
[----:B----4-:R-:W-:Y:S02]  /*45e0*/  IMAD R29, R6, 0x100000, R9 ;  /* 0x00100000061d7824 */ /* 0x010fe400078e0209 */
        /* <DEDUP_REMOVED lines=14> */
.L_x_32224:
[----:B------:R-:W-:Y:S05]  /*46d0*/  BSYNC B0 ;  /* 0x0000000000007941 */ /* 0x000fea0003800000 */
.L_x_32223:
        /* <DEDUP_REMOVED lines=59> */
.L_x_32226:
[----:B------:R-:W-:Y:S05]  /*4a90*/  BSYNC B0 ;  /* 0x0000000000007941 */ /* 0x000fea0003800000 */
.L_x_32225:
        /* <DEDUP_REMOVED lines=59> */
.L_x_32228:
[----:B------:R-:W-:Y:S05]  /*4e50*/  BSYNC B0 ;  /* 0x0000000000007941 */ /* 0x000fea0003800000 */
.L_x_32227:
        /* <DEDUP_REMOVED lines=23> */
.L_x_32234:
[----:B------:R-:W0:Y:S01]  /*4fd0*/  F2I.S64.F64.TRUNC R4, R4 ;  /* 0x0000000400047311 */ /* 0x000e22000030d900 */
[----:B------:R-:W-:Y:S02]  /*4fe0*/  IMAD.MOV.U32 R22, RZ, RZ, R26 ;  /* 0x000000ffff167224 */ /* 0x000fe400078e001a */
[----:B0-----:R-:W-:-:S05]  /*4ff0*/  IMAD.MOV.U32 R3, RZ, RZ, R4 ;  /* 0x000000ffff037224 */ /* 0x001fca00078e0004 */
[----:B------:R0:W-:Y:S01]  /*5000*/  STG.E.U8 desc[UR36][R8.64], R3 ;  /* 0x0000000308007986 */ /* 0x0001e2000c101124 */
[----:B------:R-:W-:Y:S05]  /*5010*/  BRA `(.L_x_32230) ;  /* 0x0000001000407947 */ /* 0x000fea0003800000 */
.L_x_32233:
        /* <DEDUP_REMOVED lines=10> */
.L_x_32237:
[----:B------:R-:W0:Y:S01]  /*50c0*/  F2I.F64.TRUNC R5, R4 ;  /* 0x0000000400057311 */ /* 0x000e22000030d100 */
[----:B------:R-:W-:Y:S01]  /*50d0*/  IMAD.MOV.U32 R22, RZ, RZ, R26 ;  /* 0x000000ffff167224 */ /* 0x000fe200078e001a */
[----:B0-----:R0:W-:Y:S01]  /*50e0*/  STG.E desc[UR36][R8.64], R5 ;  /* 0x0000000508007986 */ /* 0x0011e2000c101924 */
[----:B------:R-:W-:Y:S05]  /*50f0*/  BRA `(.L_x_32230) ;  /* 0x0000001000087947 */ /* 0x000fea0003800000 */
.L_x_32236:
[----:B------:R-:W0:Y:S01]  /*5100*/  F2I.F64.TRUNC R5, R4 ;  /* 0x0000000400057311 */ /* 0x000e22000030d100 */
[----:B------:R-:W-:Y:S01]  /*5110*/  IMAD.MOV.U32 R22, RZ, RZ, R26 ;  /* 0x000000ffff167224 */ /* 0x000fe200078e001a */
[----:B0-----:R0:W-:Y:S01]  /*5120*/  STG.E.U16 desc[UR36][R8.64], R5 ;  /* 0x0000000508007986 */ /* 0x0011e2000c101524 */
[----:B------:R-:W-:Y:S05]  /*5130*/  BRA `(.L_x_32230) ;  /* 0x0000000c00f87947 */ /* 0x000fea0003800000 */
.L_x_32232:
        /* <DEDUP_REMOVED lines=14> */
.L_x_32239:
        /* <DEDUP_REMOVED lines=9> */
.L_x_32238:
        /* <DEDUP_REMOVED lines=15> */
.L_x_32241:
        /* <DEDUP_REMOVED lines=10> */
.L_x_32240:
[----:B------:R0:W-:Y:S01]  /*5440*/  STG.E.64 desc[UR36][R8.64], R4 ;  /* 0x0000000408007986 */ /* 0x0001e2000c101b24 */
[----:B------:R-:W-:Y:S01]  /*5450*/  IMAD.MOV.U32 R22, RZ, RZ, R26 ;  /* 0x000000ffff167224 */ /* 0x000fe200078e001a */
[----:B------:R-:W-:Y:S06]  /*5460*/  BRA `(.L_x_32230) ;  /* 0x0000000c002c7947 */ /* 0x000fec0003800000 */
.L_x_32231:
        /* <DEDUP_REMOVED lines=13> */
.L_x_32244:
[----:B------:R-:W-:Y:S01]  /*5540*/  CS2R R6, SRZ ;  /* 0x0000000000067805 */ /* 0x000fe2000001ff00 */
[----:B------:R-:W-:-:S04]  /*5550*/  IMAD.MOV.U32 R22, RZ, RZ, R26 ;  /* 0x000000ffff167224 */ /* 0x000fc800078e001a */
[----:B------:R0:W-:Y:S01]  /*5560*/  STG.E.128 desc[UR36][R8.64], R4 ;  /* 0x0000000408007986 */ /* 0x0001e2000c101d24 */
[----:B------:R-:W-:Y:S05]  /*5570*/  BRA `(.L_x_32230) ;  /* 0x0000000800e87947 */ /* 0x000fea0003800000 */
.L_x_32243:
        /* <DEDUP_REMOVED lines=25> */
.L_x_32248:
[----:B------:R-:W-:Y:S05]  /*5710*/  BSYNC B0 ;  /* 0x0000000000007941 */ /* 0x000fea0003800000 */
.L_x_32247:
[----:B------:R-:W-:Y:S01]  /*5720*/  LOP3.LUT R7, R0, R7, RZ, 0xfc, !PT ;  /* 0x0000000700077212 */ /* 0x000fe200078efcff */
[----:B------:R-:W-:-:S04]  /*5730*/  IMAD.MOV.U32 R22, RZ, RZ, R26 ;  /* 0x000000ffff167224 */ /* 0x000fc800078e001a */
[----:B------:R0:W-:Y:S01]  /*5740*/  STG.E.U8 desc[UR36][R8.64], R7 ;  /* 0x0000000708007986 */ /* 0x0001e2000c101124 */
[----:B------:R-:W-:Y:S05]  /*5750*/  BRA `(.L_x_32230) ;  /* 0x0000000800707947 */ /* 0x000fea0003800000 */
.L_x_32246:
        /* <DEDUP_REMOVED lines=17> */
.L_x_32250:
[----:B------:R-:W-:Y:S01]  /*5870*/  IMAD.MOV.U32 R0, RZ, RZ, 0x7f ;  /* 0x0000007fff007424 */ /* 0x000fe200078e00ff */
[----:B------:R-:W-:-:S04]  /*5880*/  ISETP.GT.U32.AND P0, PT, R3, 0x7f800000, PT ;  /* 0x7f8000000300780c */ /* 0x000fc80003f04070 */
[----:B------:R-:W-:-:S09]  /*5890*/  SEL R0, R0, 0x7c, P0 ;  /* 0x0000007c00007807 */ /* 0x000fd20000000000 */
.L_x_32251:
[----:B------:R-:W-:Y:S05]  /*58a0*/  BSYNC B0 ;  /* 0x0000000000007941 */ /* 0x000fea0003800000 */
.L_x_32249:
[----:B------:R-:W-:Y:S01]  /*58b0*/  LOP3.LUT R3, R7, 0x80000000, RZ, 0xc0, !PT ;  /* 0x8000000007037812 */ /* 0x000fe200078ec0ff */
[----:B------:R-:W-:-:S03]  /*58c0*/  IMAD.MOV.U32 R22, RZ, RZ, R26 ;  /* 0x000000ffff167224 */ /* 0x000fc600078e001a */
[----:B------:R-:W-:-:S04]  /*58d0*/  SHF.R.U32.HI R3, RZ, 0x18, R3 ;  /* 0x00000018ff037819 */ /* 0x000fc80000011603 */
[----:B------:R-:W-:-:S05]  /*58e0*/  LOP3.LUT R3, R0, R3, RZ, 0xfc, !PT ;  /* 0x0000000300037212 */ /* 0x000fca00078efcff */
[----:B------:R0:W-:Y:S01]  /*58f0*/  STG.E.U8 desc[UR36][R8.64], R3 ;  /* 0x0000000308007986 */ /* 0x0001e2000c101124 */
[----:B------:R-:W-:Y:S05]  /*5900*/  BRA `(.L_x_32230) ;  /* 0x0000000800047947 */ /* 0x000fea0003800000 */
.L_x_32245:
        /* <DEDUP_REMOVED lines=9> */
.L_x_32242:
        /* <DEDUP_REMOVED lines=12> */
.L_x_32254:
        /* <DEDUP_REMOVED lines=21> */
.L_x_32257:
[----:B------:R-:W-:-:S04]  /*5bb0*/  LOP3.LUT R0, R7, 0x80000000, RZ, 0xc0, !PT ;  /* 0x8000000007007812 */ /* 0x000fc800078ec0ff */
[----:B------:R-:W-:-:S04]  /*5bc0*/  SHF.R.U32.HI R0, RZ, 0x18, R0 ;  /* 0x00000018ff007819 */ /* 0x000fc80000011600 */
[----:B------:R-:W-:-:S07]  /*5bd0*/  LOP3.LUT R0, R3, R0, RZ, 0xfc, !PT ;  /* 0x0000000003007212 */ /* 0x000fce00078efcff */
.L_x_32256:
[----:B------:R-:W-:Y:S05]  /*5be0*/  BSYNC B0 ;  /* 0x0000000000007941 */ /* 0x000fea0003800000 */
.L_x_32255:
[----:B------:R0:W-:Y:S01]  /*5bf0*/  STG.E.U8 desc[UR36][R8.64], R0 ;  /* 0x0000000008007986 */ /* 0x0001e2000c101124 */
[----:B------:R-:W-:Y:S01]  /*5c00*/  IMAD.MOV.U32 R22, RZ, RZ, R26 ;  /* 0x000000ffff167224 */ /* 0x000fe200078e001a */
[----:B------:R-:W-:Y:S06]  /*5c10*/  BRA `(.L_x_32230) ;  /* 0x0000000400407947 */ /* 0x000fec0003800000 */
.L_x_32253:
        /* <DEDUP_REMOVED lines=21> */
.L_x_32260:
[----:B------:R-:W-:-:S04]  /*5d70*/  LOP3.LUT R0, R7, 0x80000000, RZ, 0xc0, !PT ;  /* 0x8000000007007812 */ /* 0x000fc800078ec0ff */
[----:B------:R-:W-:-:S04]  /*5d80*/  SHF.R.U32.HI R0, RZ, 0x18, R0 ;  /* 0x00000018ff007819 */ /* 0x000fc80000011600 */
[----:B------:R-:W-:-:S07]  /*5d90*/  LOP3.LUT R0, R3, R0, RZ, 0xfc, !PT ;  /* 0x0000000003007212 */ /* 0x000fce00078efcff */
.L_x_32259:
[----:B------:R-:W-:Y:S05]  /*5da0*/  BSYNC B0 ;  /* 0x0000000000007941 */ /* 0x000fea0003800000 */
.L_x_32258:
[----:B------:R0:W-:Y:S01]  /*5db0*/  STG.E.U8 desc[UR36][R8.64], R0 ;  /* 0x0000000008007986 */ /* 0x0001e2000c101124 */
[----:B------:R-:W-:Y:S01]  /*5dc0*/  IMAD.MOV.U32 R22, RZ, RZ, R26 ;  /* 0x000000ffff167224 */ /* 0x000fe200078e001a */
[----:B------:R-:W-:Y:S06]  /*5dd0*/  BRA `(.L_x_32230) ;  /* 0x0000000000d07947 */ /* 0x000fec0003800000 */
.L_x_32252:
        /* <DEDUP_REMOVED lines=27> */
.L_x_32235:
        /* <DEDUP_REMOVED lines=16> */
.L_x_32263:
[----:B------:R-:W-:Y:S01]  /*6090*/  IMAD.MOV.U32 R22, RZ, RZ, R26 ;  /* 0x000000ffff167224 */ /* 0x000fe200078e001a */
[----:B------:R-:W-:Y:S06]  /*60a0*/  BRA `(.L_x_32230) ;  /* 0x00000000001c7947 */ /* 0x000fec0003800000 */
.L_x_32262:
[----:B------:R-:W0:Y:S01]  /*60b0*/  F2I.U64.F64.TRUNC R4, R4 ;  /* 0x0000000400047311 */ /* 0x000e22000030d800 */
[----:B------:R-:W-:Y:S01]  /*60c0*/  IMAD.MOV.U32 R22, RZ, RZ, R26 ;  /* 0x000000ffff167224 */ /* 0x000fe200078e001a */
[----:B0-----:R3:W-:Y:S01]  /*60d0*/  STG.E.64 desc[UR36][R8.64], R4 ;  /* 0x0000000408007986 */ /* 0x0017e2000c101b24 */
[----:B------:R-:W-:Y:S05]  /*60e0*/  BRA `(.L_x_32230) ;  /* 0x00000000000c7947 */ /* 0x000fea0003800000 */
.L_x_32261:
[----:B------:R-:W0:Y:S01]  /*60f0*/  F2I.U32.F64.TRUNC R5, R4 ;  /* 0x0000000400057311 */ /* 0x000e22000030d000 */
[----:B------:R-:W-:Y:S01]  /*6100*/  IMAD.MOV.U32 R22, RZ, RZ, R26 ;  /* 0x000000ffff167224 */ /* 0x000fe200078e001a */
[----:B0-----:R1:W-:Y:S06]  /*6110*/  STG.E desc[UR36][R8.64], R5 ;  /* 0x0000000508007986 */ /* 0x0013ec000c101924 */
.L_x_32230:
[----:B------:R-:W-:Y:S05]  /*6120*/  BSYNC B6 ;  /* 0x0000000000067941 */ /* 0x000fea0003800000 */
.L_x_32229:
[----:B------:R-:W-:Y:S01]  /*6130*/  ISETP.GE.AND P0, PT, R22, R19, PT ;  /* 0x000000131600720c */ /* 0x000fe20003f06270 */
[----:B------:R-:W-:-:S12]  /*6140*/  BSSY B6, `(.L_x_32264) ;  /* 0x0000230000067945 */ /* 0x000fd80003800000 */
[----:B------:R-:W-:Y:S05]  /*6150*/  @P0 BRA `(.L_x_32265) ;  /* 0x0000002000b80947 */ /* 0x000fea0003800000 */
[----:B01-3--:R-:W0:Y:S01]  /*6160*/  LDC.64 R4, c[0x0][0x218] ;  /* 0x00008600ff047b82 */ /* 0x00be220000000a00 */
[----:B------:R-:W-:Y:S01]  /*6170*/  IMAD R0, R18, 0x200, R22 ;  /* 0x0000020012007824 */ /* 0x000fe200078e0216 */
        /* <DEDUP_REMOVED lines=16> */
[----:B----45:R-:W0:Y:S02]  /*6280*/  F2I.F64.TRUNC R29, R28 ;  /* 0x0000001c001d7311 */ /* 0x030e24000030d100 */
[----:B0-----:R0:W-:Y:S01]  /*6290*/  STG.E.U8 desc[UR36][R4.64], R29 ;  /* 0x0000001d04007986 */ /* 0x0011e2000c101124 */
[----:B------:R-:W-:Y:S05]  /*62a0*/  BRA `(.L_x_32271) ;  /* 0x0000001000007947 */ /* 0x000fea0003800000 */
.L_x_32269:
[----:B----45:R-:W0:Y:S02]  /*62b0*/  F2I.S64.F64.TRUNC R28, R28 ;  /* 0x0000001c001c7311 */ /* 0x030e24000030d900 */
[----:B0-----:R-:W-:-:S05]  /*62c0*/  IMAD.MOV.U32 R3, RZ, RZ, R28 ;  /* 0x000000ffff037224 */ /* 0x001fca00078e001c */
[----:B------:R0:W-:Y:S01]  /*62d0*/  STG.E.U8 desc[UR36][R4.64], R3 ;  /* 0x0000000304007986 */ /* 0x0001e2000c101124 */
[----:B------:R-:W-:Y:S05]  /*62e0*/  BRA `(.L_x_32271) ;  /* 0x0000000c00f07947 */ /* 0x000fea0003800000 */
.L_x_32268:
[----:B------:R-:W-:-:S13]  /*62f0*/  ISETP.NE.AND P0, PT, R0, 0x2, PT ;  /* 0x000000020000780c */ /* 0x000fda0003f05270 */
[----:B------:R-:W-:Y:S05]  /*6300*/  @!P0 BRA `(.L_x_32272) ;  /* 0x0000000000288947 */ /* 0x000fea0003800000 */
[----:B------:R-:W-:-:S13]  /*6310*/  ISETP.NE.AND P0, PT, R0, 0x3, PT ;  /* 0x000000030000780c */ /* 0x000fda0003f05270 */
[----:B------:R-:W-:Y:S05]  /*6320*/  @!P0 BRA `(.L_x_32273) ;  /* 0x0000000000148947 */ /* 0x000fea0003800000 */
[----:B------:R-:W-:-:S13]  /*6330*/  ISETP.NE.AND P0, PT, R0, 0x4, PT ;  /* 0x000000040000780c */ /* 0x000fda0003f05270 */
[----:B------:R-:W-:Y:S05]  /*6340*/  @P0 BRA `(.L_x_32270) ;  /* 0x0000000c00800947 */ /* 0x000fea0003800000 */
[----:B----45:R-:W0:Y:S02]  /*6350*/  F2I.S64.F64.TRUNC R28, R28 ;  /* 0x0000001c001c7311 */ /* 0x030e24000030d900 */
[----:B0-----:R0:W-:Y:S01]  /*6360*/  STG.E.64 desc[UR36][R4.64], R28 ;  /* 0x0000001c04007986 */ /* 0x0011e2000c101b24 */
[----:B------:R-:W-:Y:S05]  /*6370*/  BRA `(.L_x_32271) ;  /* 0x0000000c00cc7947 */ /* 0x000fea0003800000 */
.L_x_32273:
[----:B----45:R-:W0:Y:S02]  /*6380*/  F2I.F64.TRUNC R29, R28 ;  /* 0x0000001c001d7311 */ /* 0x030e24000030d100 */
[----:B0-----:R0:W-:Y:S01]  /*6390*/  STG.E desc[UR36][R4.64], R29 ;  /* 0x0000001d04007986 */ /* 0x0011e2000c101924 */
[----:B------:R-:W-:Y:S05]  /*63a0*/  BRA `(.L_x_32271) ;  /* 0x0000000c00c07947 */ /* 0x000fea0003800000 */
.L_x_32272:
[----:B----45:R-:W0:Y:S02]  /*63b0*/  F2I.F64.TRUNC R29, R28 ;  /* 0x0000001c001d7311 */ /* 0x030e24000030d100 */
[----:B0-----:R0:W-:Y:S01]  /*63c0*/  STG.E.U16 desc[UR36][R4.64], R29 ;  /* 0x0000001d04007986 */ /* 0x0011e2000c101524 */
[----:B------:R-:W-:Y:S05]  /*63d0*/  BRA `(.L_x_32271) ;  /* 0x0000000c00b47947 */ /* 0x000fea0003800000 */
.L_x_32267:
        /* <DEDUP_REMOVED lines=8> */
[----:B----45:R-:W0:Y:S01]  /*6460*/  F2F.F32.F64 R3, R28 ;  /* 0x0000001c00037310 */ /* 0x030e220000301000 */
[----:B------:R-:W-:-:S14]  /*6470*/  DSETP.GEU.AND P0, PT, |R28|, UR4, PT ;  /* 0x000000041c007e2a */ /* 0x000fdc000bf0e200 */
[----:B0-----:R-:W-:-:S05]  /*6480*/  @!P0 FMUL R3, R3, 1.175494350822287508e-38 ;  /* 0x0080000003038820 */ /* 0x001fca0000400000 */
[----:B------:R0:W-:Y:S01]  /*6490*/  STG.E desc[UR36][R4.64], R3 ;  /* 0x0000000304007986 */ /* 0x0001e2000c101924 */
[----:B------:R-:W-:Y:S05]  /*64a0*/  BRA `(.L_x_32271) ;  /* 0x0000000c00807947 */ /* 0x000fea0003800000 */
.L_x_32275:
[----:B------:R-:W-:Y:S01]  /*64b0*/  UMOV UR4, 0xf0000000 ;  /* 0xf000000000047882 */ /* 0x000fe20000000000 */
[----:B------:R-:W-:Y:S01]  /*64c0*/  UMOV UR5, 0x380fffff ;  /* 0x380fffff00057882 */ /* 0x000fe20000000000 */
[----:B----45:R-:W0:Y:S01]  /*64d0*/  F2F.F32.F64 R0, R28 ;  /* 0x0000001c00007310 */ /* 0x030e220000301000 */
[----:B------:R-:W-:-:S14]  /*64e0*/  DSETP.GEU.AND P0, PT, |R28|, UR4, PT ;  /* 0x000000041c007e2a */ /* 0x000fdc000bf0e200 */
[----:B0-----:R-:W-:-:S05]  /*64f0*/  @!P0 FMUL R0, R0, 1.175494350822287508e-38 ;  /* 0x0080000000008820 */ /* 0x001fca0000400000 */
[----:B------:R-:W-:-:S05]  /*6500*/  F2FP.F16.F32.PACK_AB R0, RZ, R0 ;  /* 0x00000000ff00723e */ /* 0x000fca00000000ff */
[----:B------:R0:W-:Y:S01]  /*6510*/  STG.E.U16 desc[UR36][R4.64], R0 ;  /* 0x0000000004007986 */ /* 0x0001e2000c101524 */
[----:B------:R-:W-:Y:S05]  /*6520*/  BRA `(.L_x_32271) ;  /* 0x0000000c00607947 */ /* 0x000fea0003800000 */
.L_x_32274:
        /* <DEDUP_REMOVED lines=8> */
[----:B----45:R-:W0:Y:S01]  /*65b0*/  F2F.F32.F64 R6, R28 ;  /* 0x0000001c00067310 */ /* 0x030e220000301000 */
[----:B------:R-:W-:Y:S01]  /*65c0*/  DSETP.GEU.AND P0, PT, |R28|, UR4, PT ;  /* 0x000000041c007e2a */ /* 0x000fe2000bf0e200 */
[----:B------:R-:W-:-:S13]  /*65d0*/  IMAD.MOV.U32 R7, RZ, RZ, RZ ;  /* 0x000000ffff077224 */ /* 0x000fda00078e00ff */
[----:B0-----:R-:W-:-:S05]  /*65e0*/  @!P0 FMUL R6, R6, 1.175494350822287508e-38 ;  /* 0x0080000006068820 */ /* 0x001fca0000400000 */
[----:B------:R0:W-:Y:S01]  /*65f0*/  STG.E.64 desc[UR36][R4.64], R6 ;  /* 0x0000000604007986 */ /* 0x0001e2000c101b24 */
[----:B------:R-:W-:Y:S05]  /*6600*/  BRA `(.L_x_32271) ;  /* 0x0000000c00287947 */ /* 0x000fea0003800000 */
.L_x_32277:
[----:B------:R-:W-:Y:S01]  /*6610*/  UMOV UR4, 0xf0000000 ;  /* 0xf000000000047882 */ /* 0x000fe20000000000 */
[----:B------:R-:W-:Y:S01]  /*6620*/  UMOV UR5, 0x380fffff ;  /* 0x380fffff00057882 */ /* 0x000fe20000000000 */
[----:B----45:R-:W0:Y:S01]  /*6630*/  F2F.F32.F64 R0, R28 ;  /* 0x0000001c00007310 */ /* 0x030e220000301000 */
[----:B------:R-:W-:-:S14]  /*6640*/  DSETP.GEU.AND P0, PT, |R28|, UR4, PT ;  /* 0x000000041c007e2a */ /* 0x000fdc000bf0e200 */
[----:B0-----:R-:W-:-:S05]  /*6650*/  @!P0 FMUL R0, R0, 1.175494350822287508e-38 ;  /* 0x0080000000008820 */ /* 0x001fca0000400000 */
[----:B------:R-:W-:-:S04]  /*6660*/  F2FP.F16.F32.PACK_AB R3, RZ, R0 ;  /* 0x00000000ff03723e */ /* 0x000fc800000000ff */
[----:B------:R-:W-:-:S05]  /*6670*/  PRMT R3, R3, 0x5410, RZ ;  /* 0x0000541003037816 */ /* 0x000fca00000000ff */
[----:B------:R0:W-:Y:S01]  /*6680*/  STG.E desc[UR36][R4.64], R3 ;  /* 0x0000000304007986 */ /* 0x0001e2000c101924 */
[----:B------:R-:W-:Y:S05]  /*6690*/  BRA `(.L_x_32271) ;  /* 0x0000000c00047947 */ /* 0x000fea0003800000 */
.L_x_32276:
[----:B----45:R0:W-:Y:S01]  /*66a0*/  STG.E.64 desc[UR36][R4.64], R28 ;  /* 0x0000001c04007986 */ /* 0x0301e2000c101b24 */
[----:B------:R-:W-:Y:S05]  /*66b0*/  BRA `(.L_x_32271) ;  /* 0x0000000800fc7947 */ /* 0x000fea0003800000 */
.L_x_32266:
        /* <DEDUP_REMOVED lines=8> */
[----:B----45:R-:W-:-:S06]  /*6740*/  DSETP.NEU.AND P0, PT, R28, RZ, PT ;  /* 0x000000ff1c00722a */ /* 0x030fcc0003f0d000 */
[----:B------:R-:W-:-:S05]  /*6750*/  SEL R3, RZ, 0x1, !P0 ;  /* 0x00000001ff037807 */ /* 0x000fca0004000000 */
[----:B------:R0:W-:Y:S01]  /*6760*/  STG.E.U8 desc[UR36][R4.64], R3 ;  /* 0x0000000304007986 */ /* 0x0001e2000c101124 */
[----:B------:R-:W-:Y:S05]  /*6770*/  BRA `(.L_x_32271) ;  /* 0x0000000800cc7947 */ /* 0x000fea0003800000 */
.L_x_32280:
[----:B-----5:R-:W-:-:S05]  /*6780*/  CS2R R30, SRZ ;  /* 0x00000000001e7805 */ /* 0x020fca000001ff00 */
[----:B----4-:R0:W-:Y:S01]  /*6790*/  STG.E.128 desc[UR36][R4.64], R28 ;  /* 0x0000001c04007986 */ /* 0x0101e2000c101d24 */
[----:B------:R-:W-:Y:S05]  /*67a0*/  BRA `(.L_x_32271) ;  /* 0x0000000800c07947 */ /* 0x000fea0003800000 */
.L_x_32279:
        /* <DEDUP_REMOVED lines=25> */
.L_x_32284:
[----:B------:R-:W-:Y:S05]  /*6940*/  BSYNC B0 ;  /* 0x0000000000007941 */ /* 0x000fea0003800000 */
.L_x_32283:
[----:B------:R-:W-:-:S05]  /*6950*/  LOP3.LUT R7, R0, R7, RZ, 0xfc, !PT ;  /* 0x0000000700077212 */ /* 0x000fca00078efcff */
[----:B------:R0:W-:Y:S01]  /*6960*/  STG.E.U8 desc[UR36][R4.64], R7 ;  /* 0x0000000704007986 */ /* 0x0001e2000c101124 */
[----:B------:R-:W-:Y:S05]  /*6970*/  BRA `(.L_x_32271) ;  /* 0x00000008004c7947 */ /* 0x000fea0003800000 */
.L_x_32282:
[----:B------:R-:W-:Y:S01]  /*6980*/  UMOV UR4, 0xf0000000 ;  /* 0xf000000000047882 */ /* 0x000fe20000000000 */
[----:B------:R-:W-:Y:S01]  /*6990*/  UMOV UR5, 0x380fffff ;  /* 0x380fffff00057882 */ /* 0x000fe20000000000 */
[----:B----45:R-:W0:Y:S01]  /*69a0*/  F2F.F32.F64 R7, R28 ;  /* 0x0000001c00077310 */ /* 0x030e220000301000 */
        /* <DEDUP_REMOVED lines=14> */
.L_x_32286:
[----:B------:R-:W-:Y:S01]  /*6a90*/  IMAD.MOV.U32 R0, RZ, RZ, 0x7f ;  /* 0x0000007fff007424 */ /* 0x000fe200078e00ff */
[----:B------:R-:W-:-:S04]  /*6aa0*/  ISETP.GT.U32.AND P0, PT, R3, 0x7f800000, PT ;  /* 0x7f8000000300780c */ /* 0x000fc80003f04070 */
[----:B------:R-:W-:-:S09]  /*6ab0*/  SEL R0, R0, 0x7c, P0 ;  /* 0x0000007c00007807 */ /* 0x000fd20000000000 */
.L_x_32287:
[----:B------:R-:W-:Y:S05]  /*6ac0*/  BSYNC B0 ;  /* 0x0000000000007941 */ /* 0x000fea0003800000 */
.L_x_32285:
[----:B------:R-:W-:-:S04]  /*6ad0*/  LOP3.LUT R3, R7, 0x80000000, RZ, 0xc0, !PT ;  /* 0x8000000007037812 */ /* 0x000fc800078ec0ff */
[----:B------:R-:W-:-:S04]  /*6ae0*/  SHF.R.U32.HI R3, RZ, 0x18, R3 ;  /* 0x00000018ff037819 */ /* 0x000fc80000011603 */
[----:B------:R-:W-:-:S05]  /*6af0*/  LOP3.LUT R3, R0, R3, RZ, 0xfc, !PT ;  /* 0x0000000300037212 */ /* 0x000fca00078efcff */
[----:B------:R0:W-:Y:S01]  /*6b00*/  STG.E.U8 desc[UR36][R4.64], R3 ;  /* 0x0000000304007986 */ /* 0x0001e2000c101124 */
[----:B------:R-:W-:Y:S05]  /*6b10*/  BRA `(.L_x_32271) ;  /* 0x0000000400e47947 */ /* 0x000fea0003800000 */
.L_x_32281:
[----:B------:R-:W-:Y:S01]  /*6b20*/  UMOV UR4, 0xf0000000 ;  /* 0xf000000000047882 */ /* 0x000fe20000000000 */
[----:B------:R-:W-:Y:S01]  /*6b30*/  UMOV UR5, 0x380fffff ;  /* 0x380fffff00057882 */ /* 0x000fe20000000000 */
[----:B----45:R-:W0:Y:S01]  /*6b40*/  F2F.F32.F64 R0, R28 ;  /* 0x0000001c00007310 */ /* 0x030e220000301000 */
[----:B------:R-:W-:-:S14]  /*6b50*/  DSETP.GEU.AND P0, PT, |R28|, UR4, PT ;  /* 0x000000041c007e2a */ /* 0x000fdc000bf0e200 */
[----:B0-----:R-:W-:-:S05]  /*6b60*/  @!P0 FMUL R0, R0, 1.175494350822287508e-38 ;  /* 0x0080000000008820 */ /* 0x001fca0000400000 */
[----:B------:R-:W-:-:S05]  /*6b70*/  F2FP.BF16.F32.PACK_AB R0, RZ, R0 ;  /* 0x00000000ff00723e */ /* 0x000fca00000010ff */
[----:B------:R0:W-:Y:S01]  /*6b80*/  STG.E.U16 desc[UR36][R4.64], R0 ;  /* 0x0000000004007986 */ /* 0x0001e2000c101524 */
[----:B------:R-:W-:Y:S05]  /*6b90*/  BRA `(.L_x_32271) ;  /* 0x0000000400c47947 */ /* 0x000fea0003800000 */
.L_x_32278:
        /* <DEDUP_REMOVED lines=8> */
[----:B----45:R-:W0:Y:S02]  /*6c20*/  F2I.U32.F64.TRUNC R29, R28 ;  /* 0x0000001c001d7311 */ /* 0x030e24000030d000 */
[----:B0-----:R4:W-:Y:S01]  /*6c30*/  STG.E.U16 desc[UR36][R4.64], R29 ;  /* 0x0000001d04007986 */ /* 0x0019e2000c101524 */
[----:B------:R-:W-:Y:S05]  /*6c40*/  BRA `(.L_x_32271) ;  /* 0x0000000400987947 */ /* 0x000fea0003800000 */
.L_x_32290:
[----:B------:R-:W-:Y:S01]  /*6c50*/  UMOV UR4, 0xf0000000 ;  /* 0xf000000000047882 */ /* 0x000fe20000000000 */
[----:B------:R-:W-:Y:S01]  /*6c60*/  UMOV UR5, 0x380fffff ;  /* 0x380fffff00057882 */ /* 0x000fe20000000000 */
[----:B----45:R-:W0:Y:S01]  /*6c70*/  F2F.F32.F64 R7, R28 ;  /* 0x0000001c00077310 */ /* 0x030e220000301000 */
        /* <DEDUP_REMOVED lines=18> */
.L_x_32293:
[----:B------:R-:W-:-:S04]  /*6da0*/  LOP3.LUT R0, R7, 0x80000000, RZ, 0xc0, !PT ;  /* 0x8000000007007812 */ /* 0x000fc800078ec0ff */
[----:B------:R-:W-:-:S04]  /*6db0*/  SHF.R.U32.HI R0, RZ, 0x18, R0 ;  /* 0x00000018ff007819 */ /* 0x000fc80000011600 */
[----:B------:R-:W-:-:S07]  /*6dc0*/  LOP3.LUT R0, R3, R0, RZ, 0xfc, !PT ;  /* 0x0000000003007212 */ /* 0x000fce00078efcff */
.L_x_32292:
[----:B------:R-:W-:Y:S05]  /*6dd0*/  BSYNC B0 ;  /* 0x0000000000007941 */ /* 0x000fea0003800000 */
.L_x_32291:
[----:B------:R3:W-:Y:S01]  /*6de0*/  STG.E.U8 desc[UR36][R4.64], R0 ;  /* 0x0000000004007986 */ /* 0x0007e2000c101124 */
[----:B------:R-:W-:Y:S05]  /*6df0*/  BRA `(.L_x_32271) ;  /* 0x00000004002c7947 */ /* 0x000fea0003800000 */
.L_x_32289:
        /* <DEDUP_REMOVED lines=21> */
.L_x_32296:
[----:B------:R-:W-:-:S04]  /*6f50*/  LOP3.LUT R0, R7, 0x80000000, RZ, 0xc0, !PT ;  /* 0x8000000007007812 */ /* 0x000fc800078ec0ff */
[----:B------:R-:W-:-:S04]  /*6f60*/  SHF.R.U32.HI R0, RZ, 0x18, R0 ;  /* 0x00000018ff007819 */ /* 0x000fc80000011600 */
[----:B------:R-:W-:-:S07]  /*6f70*/  LOP3.LUT R0, R3, R0, RZ, 0xfc, !PT ;  /* 0x0000000003007212 */ /* 0x000fce00078efcff */
.L_x_32295:
[----:B------:R-:W-:Y:S05]  /*6f80*/  BSYNC B0 ;  /* 0x0000000000007941 */ /* 0x000fea0003800000 */
.L_x_32294:
[----:B------:R0:W-:Y:S01]  /*6f90*/  STG.E.U8 desc[UR36][R4.64], R0 ;  /* 0x0000000004007986 */ /* 0x0001e2000c101124 */
[----:B------:R-:W-:Y:S05]  /*6fa0*/  BRA `(.L_x_32271) ;  /* 0x0000000000c07947 */ /* 0x000fea0003800000 */
.L_x_32288:
        /* <DEDUP_REMOVED lines=26> */
.L_x_32270:
        /* <DEDUP_REMOVED lines=16> */
.L_x_32299:
[----:B------:R-:W-:Y:S05]  /*7250*/  BRA `(.L_x_32271) ;  /* 0x0000000000147947 */ /* 0x000fea0003800000 */
.L_x_32298:
[----:B----45:R-:W0:Y:S02]  /*7260*/  F2I.U64.F64.TRUNC R28, R28 ;  /* 0x0000001c001c7311 */ /* 0x030e24000030d800 */
[----:B0-----:R2:W-:Y:S01]  /*7270*/  STG.E.64 desc[UR36][R4.64], R28 ;  /* 0x0000001c04007986 */ /* 0x0015e2000c101b24 */
[----:B------:R-:W-:Y:S05]  /*7280*/  BRA `(.L_x_32271) ;  /* 0x0000000000087947 */ /* 0x000fea0003800000 */
.L_x_32297:
[----:B----45:R-:W0:Y:S02]  /*7290*/  F2I.U32.F64.TRUNC R29, R28 ;  /* 0x0000001c001d7311 */ /* 0x030e24000030d000 */
[----:B0-----:R0:W-:Y:S02]  /*72a0*/  STG.E desc[UR36][R4.64], R29 ;  /* 0x0000001d04007986 */ /* 0x0011e4000c101924 */
.L_x_32271:
        /* <DEDUP_REMOVED lines=24> */
.L_x_32303:
[----:B------:R-:W0:Y:S02]  /*7430*/  F2I.S64.F64.TRUNC R24, R24 ;  /* 0x0000001800187311 */ /* 0x000e24000030d900 */
[----:B0-----:R-:W-:-:S05]  /*7440*/  IMAD.MOV.U32 R3, RZ, RZ, R24 ;  /* 0x000000ffff037224 */ /* 0x001fca00078e0018 */
[----:B------:R3:W-:Y:S01]  /*7450*/  STG.E.U8 desc[UR36][R4.64], R3 ;  /* 0x0000000304007986 */ /* 0x0007e2000c101124 */
[----:B------:R-:W-:Y:S05]  /*7460*/  BRA `(.L_x_32305) ;  /* 0x0000000c00f07947 */ /* 0x000fea0003800000 */
.L_x_32302:
        /* <DEDUP_REMOVED lines=9> */
.L_x_32307:
[----:B------:R-:W0:Y:S02]  /*7500*/  F2I.F64.TRUNC R25, R24 ;  /* 0x0000001800197311 */ /* 0x000e24000030d100 */
[----:B0-----:R2:W-:Y:S01]  /*7510*/  STG.E desc[UR36][R4.64], R25 ;  /* 0x0000001904007986 */ /* 0x0015e2000c101924 */
[----:B------:R-:W-:Y:S05]  /*7520*/  BRA `(.L_x_32305) ;  /* 0x0000000c00c07947 */ /* 0x000fea0003800000 */
.L_x_32306:
[----:B------:R-:W0:Y:S02]  /*7530*/  F2I.F64.TRUNC R25, R24 ;  /* 0x0000001800197311 */ /* 0x000e24000030d100 */
[----:B0-----:R0:W-:Y:S01]  /*7540*/  STG.E.U16 desc[UR36][R4.64], R25 ;  /* 0x0000001904007986 */ /* 0x0011e2000c101524 */
[----:B------:R-:W-:Y:S05]  /*7550*/  BRA `(.L_x_32305) ;  /* 0x0000000c00b47947 */ /* 0x000fea0003800000 */
.L_x_32301:
        /* <DEDUP_REMOVED lines=13> */
.L_x_32309:
        /* <DEDUP_REMOVED lines=8> */
.L_x_32308:
        /* <DEDUP_REMOVED lines=14> */
.L_x_32311:
        /* <DEDUP_REMOVED lines=9> */
.L_x_32310:
[----:B------:R0:W-:Y:S01]  /*7820*/  STG.E.64 desc[UR36][R4.64], R24 ;  /* 0x0000001804007986 */ /* 0x0001e2000c101b24 */
[----:B------:R-:W-:Y:S05]  /*7830*/  BRA `(.L_x_32305) ;  /* 0x0000000800fc7947 */ /* 0x000fea0003800000 */
.L_x_32300:
        /* <DEDUP_REMOVED lines=12> */
.L_x_32314:
[----:B------:R-:W-:-:S05]  /*7900*/  CS2R R26, SRZ ;  /* 0x00000000001a7805 */ /* 0x000fca000001ff00 */
[----:B------:R0:W-:Y:S01]  /*7910*/  STG.E.128 desc[UR36][R4.64], R24 ;  /* 0x0000001804007986 */ /* 0x0001e2000c101d24 */
[----:B------:R-:W-:Y:S05]  /*7920*/  BRA `(.L_x_32305) ;  /* 0x0000000800c07947 */ /* 0x000fea0003800000 */
.L_x_32313:
        /* <DEDUP_REMOVED lines=25> */
.L_x_32318:
[----:B------:R-:W-:Y:S05]  /*7ac0*/  BSYNC B0 ;  /* 0x0000000000007941 */ /* 0x000fea0003800000 */
.L_x_32317:
[----:B------:R-:W-:-:S05]  /*7ad0*/  LOP3.LUT R7, R0, R7, RZ, 0xfc, !PT ;  /* 0x0000000700077212 */ /* 0x000fca00078efcff */
[----:B------:R0:W-:Y:S01]  /*7ae0*/  STG.E.U8 desc[UR36][R4.64], R7 ;  /* 0x0000000704007986 */ /* 0x0001e2000c101124 */
[----:B------:R-:W-:Y:S05]  /*7af0*/  BRA `(.L_x_32305) ;  /* 0x00000008004c7947 */ /* 0x000fea0003800000 */
.L_x_32316:
        /* <DEDUP_REMOVED lines=17> */
.L_x_32320:
[----:B------:R-:W-:Y:S01]  /*7c10*/  IMAD.MOV.U32 R0, RZ, RZ, 0x7f ;  /* 0x0000007fff007424 */ /* 0x000fe200078e00ff */
[----:B------:R-:W-:-:S04]  /*7c20*/  ISETP.GT.U32.AND P0, PT, R3, 0x7f800000, PT ;  /* 0x7f8000000300780c */ /* 0x000fc80003f04070 */
[----:B------:R-:W-:-:S09]  /*7c30*/  SEL R0, R0, 0x7c, P0 ;  /* 0x0000007c00007807 */ /* 0x000fd20000000000 */
.L_x_32321:
[----:B------:R-:W-:Y:S05]  /*7c40*/  BSYNC B0 ;  /* 0x0000000000007941 */ /* 0x000fea0003800000 */
.L_x_32319:
[----:B------:R-:W-:-:S04]  /*7c50*/  LOP3.LUT R3, R7, 0x80000000, RZ, 0xc0, !PT ;  /* 0x8000000007037812 */ /* 0x000fc800078ec0ff */
[----:B------:R-:W-:-:S04]  /*7c60*/  SHF.R.U32.HI R3, RZ, 0x18, R3 ;  /* 0x00000018ff037819 */ /* 0x000fc80000011603 */
[----:B------:R-:W-:-:S05]  /*7c70*/  LOP3.LUT R3, R0, R3, RZ, 0xfc, !PT ;  /* 0x0000000300037212 */ /* 0x000fca00078efcff */
[----:B------:R0:W-:Y:S01]  /*7c80*/  STG.E.U8 desc[UR36][R4.64], R3 ;  /* 0x0000000304007986 */ /* 0x0001e2000c101124 */
[----:B------:R-:W-:Y:S05]  /*7c90*/  BRA `(.L_x_32305) ;  /* 0x0000000400e47947 */ /* 0x000fea0003800000 */
.L_x_32315:
        /* <DEDUP_REMOVED lines=8> */
.L_x_32312:
        /* <DEDUP_REMOVED lines=11> */
.L_x_32324:
        /* <DEDUP_REMOVED lines=21> */
.L_x_32327:
[----:B------:R-:W-:-:S04]  /*7f20*/  LOP3.LUT R0, R7, 0x80000000, RZ, 0xc0, !PT ;  /* 0x8000000007007812 */ /* 0x000fc800078ec0ff */
[----:B------:R-:W-:-:S04]  /*7f30*/  SHF.R.U32.HI R0, RZ, 0x18, R0 ;  /* 0x00000018ff007819 */ /* 0x000fc80000011600 */
[----:B------:R-:W-:-:S07]  /*7f40*/  LOP3.LUT R0, R3, R0, RZ, 0xfc, !PT ;  /* 0x0000000003007212 */ /* 0x000fce00078efcff */
.L_x_32326:
[----:B------:R-:W-:Y:S05]  /*7f50*/  BSYNC B0 ;  /* 0x0000000000007941 */ /* 0x000fea0003800000 */
.L_x_32325:
[----:B------:R0:W-:Y:S01]  /*7f60*/  STG.E.U8 desc[UR36][R4.64], R0 ;  /* 0x0000000004007986 */ /* 0x0001e2000c101124 */
[----:B------:R-:W-:Y:S05]  /*7f70*/  BRA `(.L_x_32305) ;  /* 0x00000004002c7947 */ /* 0x000fea0003800000 */
.L_x_32323:
        /* <DEDUP_REMOVED lines=21> */
.L_x_32330:
[----:B------:R-:W-:-:S04]  /*80d0*/  LOP3.LUT R0, R7, 0x80000000, RZ, 0xc0, !PT ;  /* 0x8000000007007812 */ /* 0x000fc800078ec0ff */
[----:B------:R-:W-:-:S04]  /*80e0*/  SHF.R.U32.HI R0, RZ, 0x18, R0 ;  /* 0x00000018ff007819 */ /* 0x000fc80000011600 */
[----:B------:R-:W-:-:S07]  /*80f0*/  LOP3.LUT R0, R3, R0, RZ, 0xfc, !PT ;  /* 0x0000000003007212 */ /* 0x000fce00078efcff */
.L_x_32329:
[----:B------:R-:W-:Y:S05]  /*8100*/  BSYNC B0 ;  /* 0x0000000000007941 */ /* 0x000fea0003800000 */
.L_x_32328:
[----:B------:R0:W-:Y:S01]  /*8110*/  STG.E.U8 desc[UR36][R4.64], R0 ;  /* 0x0000000004007986 */ /* 0x0001e2000c101124 */
[----:B------:R-:W-:Y:S05]  /*8120*/  BRA `(.L_x_32305) ;  /* 0x0000000000c07947 */ /* 0x000fea0003800000 */
.L_x_32322:
        /* <DEDUP_REMOVED lines=26> */
.L_x_32304:
        /* <DEDUP_REMOVED lines=16> */
.L_x_32333:
[----:B------:R-:W-:Y:S05]  /*83d0*/  BRA `(.L_x_32305) ;  /* 0x0000000000147947 */ /* 0x000fea0003800000 */
.L_x_32332:
[----:B------:R-:W0:Y:S02]  /*83e0*/  F2I.U64.F64.TRUNC R24, R24 ;  /* 0x0000001800187311 */ /* 0x000e24000030d800 */
[----:B0-----:R0:W-:Y:S01]  /*83f0*/  STG.E.64 desc[UR36][R4.64], R24 ;  /* 0x0000001804007986 */ /* 0x0011e2000c101b24 */
[----:B------:R-:W-:Y:S05]  /*8400*/  BRA `(.L_x_32305) ;  /* 0x0000000000087947 */ /* 0x000fea0003800000 */
.L_x_32331:
[----:B------:R-:W0:Y:S02]  /*8410*/  F2I.U32.F64.TRUNC R25, R24 ;  /* 0x0000001800197311 */ /* 0x000e24000030d000 */
[----:B0-----:R0:W-:Y:S02]  /*8420*/  STG.E desc[UR36][R4.64], R25 ;  /* 0x0000001904007986 */ /* 0x0011e4000c101924 */
.L_x_32305:
[----:B------:R-:W-:-:S07]  /*8430*/  VIADD R22, R22, 0x80 ;  /* 0x0000008016167836 */ /* 0x000fce0000000000 */
.L_x_32265:
[----:B------:R-:W-:Y:S05]  /*8440*/  BSYNC B6 ;  /* 0x0000000000067941 */ /* 0x000fea0003800000 */
.L_x_32264:
        /* <DEDUP_REMOVED lines=22> */
.L_x_32337:
[----:B-----5:R-:W0:Y:S02]  /*85b0*/  F2I.S64.F64.TRUNC R16, R16 ;  /* 0x0000001000107311 */ /* 0x020e24000030d900 */
[----:B0-----:R-:W-:-:S05]  /*85c0*/  IMAD.MOV.U32 R3, RZ, RZ, R16 ;  /* 0x000000ffff037224 */ /* 0x001fca00078e0010 */
[----:B------:R-:W-:Y:S01]  /*85d0*/  STG.E.U8 desc[UR36][R4.64], R3 ;  /* 0x0000000304007986 */ /* 0x000fe2000c101124 */
[----:B------:R-:W-:Y:S05]  /*85e0*/  EXIT ;  /* 0x000000000000794d */ /* 0x000fea0003800000 */
.L_x_32336:
        /* <DEDUP_REMOVED lines=9> */
.L_x_32340:
[----:B-----5:R-:W0:Y:S02]  /*8680*/  F2I.F64.TRUNC R17, R16 ;  /* 0x0000001000117311 */ /* 0x020e24000030d100 */
[----:B0-----:R-:W-:Y:S01]  /*8690*/  STG.E desc[UR36][R4.64], R17 ;  /* 0x0000001104007986 */ /* 0x001fe2000c101924 */
[----:B------:R-:W-:Y:S05]  /*86a0*/  EXIT ;  /* 0x000000000000794d */ /* 0x000fea0003800000 */
.L_x_32339:
[----:B-----5:R-:W0:Y:S02]  /*86b0*/  F2I.F64.TRUNC R17, R16 ;  /* 0x0000001000117311 */ /* 0x020e24000030d100 */
[----:B0-----:R-:W-:Y:S01]  /*86c0*/  STG.E.U16 desc[UR36][R4.64], R17 ;  /* 0x0000001104007986 */ /* 0x001fe2000c101524 */
[----:B------:R-:W-:Y:S05]  /*86d0*/  EXIT ;  /* 0x000000000000794d */ /* 0x000fea0003800000 */
.L_x_32335:
        /* <DEDUP_REMOVED lines=13> */
.L_x_32342:
        /* <DEDUP_REMOVED lines=8> */
.L_x_32341:
        /* <DEDUP_REMOVED lines=14> */
.L_x_32344:
        /* <DEDUP_REMOVED lines=9> */
.L_x_32343:
[----:B-----5:R-:W-:Y:S01]  /*89a0*/  STG.E.64 desc[UR36][R4.64], R16 ;  /* 0x0000001004007986 */ /* 0x020fe2000c101b24 */
[----:B------:R-:W-:Y:S05]  /*89b0*/  EXIT ;  /* 0x000000000000794d */ /* 0x000fea0003800000 */
.L_x_32334:
        /* <DEDUP_REMOVED lines=12> */
.L_x_32347:
[----:B------:R-:W-:-:S05]  /*8a80*/  CS2R R18, SRZ ;  /* 0x0000000000127805 */ /* 0x000fca000001ff00 */
[----:B-----5:R-:W-:Y:S01]  /*8a90*/  STG.E.128 desc[UR36][R4.64], R16 ;  /* 0x0000001004007986 */ /* 0x020fe2000c101d24 */
[----:B------:R-:W-:Y:S05]  /*8aa0*/  EXIT ;  /* 0x000000000000794d */ /* 0x000fea0003800000 */
.L_x_32346:
        /* <DEDUP_REMOVED lines=25> */
.L_x_32351:
[----:B------:R-:W-:Y:S05]  /*8c40*/  BSYNC B0 ;  /* 0x0000000000007941 */ /* 0x000fea0003800000 */
.L_x_32350:
[----:B------:R-:W-:-:S05]  /*8c50*/  LOP3.LUT R3, R0, R3, RZ, 0xfc, !PT ;  /* 0x0000000300037212 */ /* 0x000fca00078efcff */
[----:B------:R-:W-:Y:S01]  /*8c60*/  STG.E.U8 desc[UR36][R4.64], R3 ;  /* 0x0000000304007986 */ /* 0x000fe2000c101124 */
[----:B------:R-:W-:Y:S05]  /*8c70*/  EXIT ;  /* 0x000000000000794d */ /* 0x000fea0003800000 */
.L_x_32349:
        /* <DEDUP_REMOVED lines=17> */
.L_x_32353:
[----:B------:R-:W-:Y:S01]  /*8d90*/  IMAD.MOV.U32 R0, RZ, RZ, 0x7f ;  /* 0x0000007fff007424 */ /* 0x000fe200078e00ff */
[----:B------:R-:W-:-:S04]  /*8da0*/  ISETP.GT.U32.AND P0, PT, R2, 0x7f800000, PT ;  /* 0x7f8000000200780c */ /* 0x000fc80003f04070 */
[----:B------:R-:W-:-:S09]  /*8db0*/  SEL R0, R0, 0x7c, P0 ;  /* 0x0000007c00007807 */ /* 0x000fd20000000000 */
.L_x_32354:
[----:B------:R-:W-:Y:S05]  /*8dc0*/  BSYNC B0 ;  /* 0x0000000000007941 */ /* 0x000fea0003800000 */
.L_x_32352:
[----:B------:R-:W-:-:S04]  /*8dd0*/  LOP3.LUT R2, R3, 0x80000000, RZ, 0xc0, !PT ;  /* 0x8000000003027812 */ /* 0x000fc800078ec0ff */
[----:B------:R-:W-:-:S04]  /*8de0*/  SHF.R.U32.HI R3, RZ, 0x18, R2 ;  /* 0x00000018ff037819 */ /* 0x000fc80000011602 */
[----:B------:R-:W-:-:S05]  /*8df0*/  LOP3.LUT R3, R0, R3, RZ, 0xfc, !PT ;  /* 0x0000000300037212 */ /* 0x000fca00078efcff */
[----:B------:R-:W-:Y:S01]  /*8e00*/  STG.E.U8 desc[UR36][R4.64], R3 ;  /* 0x0000000304007986 */ /* 0x000fe2000c101124 */
[----:B------:R-:W-:Y:S05]  /*8e10*/  EXIT ;  /* 0x000000000000794d */ /* 0x000fea0003800000 */
.L_x_32348:
        /* <DEDUP_REMOVED lines=8> */
.L_x_32345:
        /* <DEDUP_REMOVED lines=11> */
.L_x_32357:
        /* <DEDUP_REMOVED lines=21> */
.L_x_32360:
[----:B------:R-:W-:-:S04]  /*90a0*/  LOP3.LUT R2, R7, 0x80000000, RZ, 0xc0, !PT ;  /* 0x8000000007027812 */ /* 0x000fc800078ec0ff */
[----:B------:R-:W-:-:S04]  /*90b0*/  SHF.R.U32.HI R3, RZ, 0x18, R2 ;  /* 0x00000018ff037819 */ /* 0x000fc80000011602 */
[----:B------:R-:W-:-:S04]  /*90c0*/  LOP3.LUT R0, R0, R3, RZ, 0xfc, !PT ;  /* 0x0000000300007212 */ /* 0x000fc800078efcff */
[----:B------:R-:W-:-:S07]  /*90d0*/  PRMT R2, R0, 0x7610, R2 ;  /* 0x0000761000027816 */ /* 0x000fce0000000002 */
.L_x_32359:
[----:B------:R-:W-:Y:S05]  /*90e0*/  BSYNC B0 ;  /* 0x0000000000007941 */ /* 0x000fea0003800000 */
.L_x_32358:
[----:B------:R-:W-:Y:S01]  /*90f0*/  STG.E.U8 desc[UR36][R4.64], R2 ;  /* 0x0000000204007986 */ /* 0x000fe2000c101124 */
[----:B------:R-:W-:Y:S05]  /*9100*/  EXIT ;  /* 0x000000000000794d */ /* 0x000fea0003800000 */
.L_x_32356:
        /* <DEDUP_REMOVED lines=21> */
.L_x_32363:
[----:B------:R-:W-:-:S04]  /*9260*/  LOP3.LUT R2, R7, 0x80000000, RZ, 0xc0, !PT ;  /* 0x8000000007027812 */ /* 0x000fc800078ec0ff */
[----:B------:R-:W-:-:S04]  /*9270*/  SHF.R.U32.HI R3, RZ, 0x18, R2 ;  /* 0x00000018ff037819 */ /* 0x000fc80000011602 */
[----:B------:R-:W-:-:S04]  /*9280*/  LOP3.LUT R0, R0, R3, RZ, 0xfc, !PT ;  /* 0x0000000300007212 */ /* 0x000fc800078efcff */
[----:B------:R-:W-:-:S07]  /*9290*/  PRMT R2, R0, 0x7610, R2 ;  /* 0x0000761000027816 */ /* 0x000fce0000000002 */
.L_x_32362:
[----:B------:R-:W-:Y:S05]  /*92a0*/  BSYNC B0 ;  /* 0x0000000000007941 */ /* 0x000fea0003800000 */
.L_x_32361:
[----:B------:R-:W-:Y:S01]  /*92b0*/  STG.E.U8 desc[UR36][R4.64], R2 ;  /* 0x0000000204007986 */ /* 0x000fe2000c101124 */
[----:B------:R-:W-:Y:S05]  /*92c0*/  EXIT ;  /* 0x000000000000794d */ /* 0x000fea0003800000 */
.L_x_32355:
        /* <DEDUP_REMOVED lines=26> */
.L_x_32338:
        /* <DEDUP_REMOVED lines=16> */
.L_x_32366:
[----:B------:R-:W-:Y:S05]  /*9570*/  EXIT ;  /* 0x000000000000794d */ /* 0x000fea0003800000 */
.L_x_32365:
[----:B-----5:R-:W0:Y:S02]  /*9580*/  F2I.U64.F64.TRUNC R16, R16 ;  /* 0x0000001000107311 */ /* 0x020e24000030d800 */
[----:B0-----:R-:W-:Y:S01]  /*9590*/  STG.E.64 desc[UR36][R4.64], R16 ;  /* 0x0000001004007986 */ /* 0x001fe2000c101b24 */
[----:B------:R-:W-:Y:S05]  /*95a0*/  EXIT ;  /* 0x000000000000794d */ /* 0x000fea0003800000 */
.L_x_32364:
[----:B-----5:R-:W0:Y:S02]  /*95b0*/  F2I.U32.F64.TRUNC R17, R16 ;  /* 0x0000001000117311 */ /* 0x020e24000030d000 */
[----:B0-----:R-:W-:Y:S01]  /*95c0*/  STG.E desc[UR36][R4.64], R17 ;  /* 0x0000001104007986 */ /* 0x001fe2000c101924 */
[----:B------:R-:W-:Y:S05]  /*95d0*/  EXIT ;  /* 0x000000000000794d */ /* 0x000fea0003800000 */
.L_x_32367:
        /* <DEDUP_REMOVED lines=10> */
.L_x_36467:


//--------------------- .text._ZN2at6native18elementwise_kernelILi128ELi2EZNS0_22gpu_kernel_impl_nocastIZZZNS0_15exp_kernel_cudaERNS_18TensorIteratorBaseEENKUlvE0_clEvENKUlvE_clEvEUldE_EEvS4_RKT_EUliE_EEviT1_ --------------------------
	.section	.text._ZN2at6native18elementwise_kernelILi128ELi2EZNS0_22gpu_kernel_impl_nocastIZZZNS0_15exp_kernel_cudaERNS_18TensorIteratorBaseEENKUlvE0_clEvENKUlvE_clEvEUldE_EEvS4_RKT_EUliE_EEviT1_,"ax",@progbits
	.align	128
        .global         _ZN2at6native18elementwise_kernelILi128ELi2EZNS0_22gpu_kernel_impl_nocastIZZZNS0_15exp_kernel_cudaERNS_18TensorIteratorBaseEENKUlvE0_clEvENKUlvE_clEvEUldE_EEvS4_RKT_EUliE_EEviT1_
        .type           _ZN2at6native18elementwise_kernelILi128ELi2EZNS0_22gpu_kernel_impl_nocastIZZZNS0_15exp_kernel_cudaERNS_18TensorIteratorBaseEENKUlvE0_clEvENKUlvE_clEvEUldE_EEvS4_RKT_EUliE_EEviT1_,@function
        .size           _ZN2at6native18elementwise_kernelILi128ELi2EZNS0_22gpu_kernel_impl_nocastIZZZNS0_15exp_kernel_cudaERNS_18TensorIteratorBaseEENKUlvE0_clEvENKUlvE_clEvEUldE_EEvS4_RKT_EUliE_EEviT1_,(.L_x_36468 - _ZN2at6native18elementwise_kernelILi128ELi2EZNS0_22gpu_kernel_impl_nocastIZZZNS0_15exp_kernel_cudaERNS_18TensorIteratorBaseEENKUlvE0_clEvENKUlvE_clEvEUldE_EEvS4_RKT_EUliE_EEviT1_)
        .other          _ZN2at6native18elementwise_kernelILi128ELi2EZNS0_22gpu_kernel_impl_nocastIZZZNS0_15exp_kernel_cudaERNS_18TensorIteratorBaseEENKUlvE0_clEvENKUlvE_clEvEUldE_EEvS4_RKT_EUliE_EEviT1_,@"STO_CUDA_ENTRY STV_DEFAULT"
_ZN2at6native18elementwise_kernelILi128ELi2EZNS0_22gpu_kernel_impl_nocastIZZZNS0_15exp_kernel_cudaERNS_18TensorIteratorBaseEENKUlvE0_clEvENKUlvE_clEvEUldE_EEvS4_RKT_EUliE_EEviT1_:
.text._ZN2at6native18elementwise_kernelILi128ELi2EZNS0_22gpu_kernel_impl_nocastIZZZNS0_15exp_kernel_cudaERNS_18TensorIteratorBaseEENKUlvE0_clEvENKUlvE_clEvEUldE_EEvS4_RKT_EUliE_EEviT1_:
        /* <DEDUP_REMOVED lines=298> */
[----:B------:R-:W-:-:S03]  /*12a0*/  @P0 MOV R8, RZ ;  /* 0x000000ff00080202 */ /* 0x000fc60000000f00 */
[----:B------:R-:W-:-:S04]  /*12b0*/  IMAD.MOV R11, RZ, RZ, -R9 ;  /* 0x000000ffff0b7224 */ /* 0x000fc800078e0a09 */
        /* <DEDUP_REMOVED lines=12> */
.L_x_32370:
[----:B------:R-:W-:Y:S02]  /*1380*/  ULDC.64 UR8, c[0x0][0x418] ;  /* 0x0001060000087ab9 */ /* 0x000fe40000000a00 */
[----:B------:R-:W-:-:S04]  /*1390*/  IADD3 R4, P0, R2, UR8, RZ ;  /* 0x0000000802047c10 */ /* 0x000fc8000ff1e0ff */
[----:B------:R-:W-:-:S06]  /*13a0*/  IADD3.X R5, RZ, UR9, RZ, P0, !PT ;  /* 0x00000009ff057c10 */ /* 0x000fcc00087fe4ff */
[----:B------:R-:W2:Y:S01]  /*13b0*/  LDG.E.64 R4, desc[UR4][R4.64] ;  /* 0x0000000404047981 */ /* 0x000ea2000c1e1b00 */
[----:B------:R-:W-:Y:S01]  /*13c0*/  MOV R6, 0x652b82fe ;  /* 0x652b82fe00067802 */ /* 0x000fe20000000f00 */
[----:B------:R-:W-:Y:S01]  /*13d0*/  UMOV UR8, 0xfefa39ef ;  /* 0xfefa39ef00087882 */ /* 0x000fe20000000000 */
[----:B------:R-:W-:Y:S01]  /*13e0*/  MOV R7, 0x3ff71547 ;  /* 0x3ff7154700077802 */ /* 0x000fe20000000f00 */
[----:B------:R-:W-:Y:S01]  /*13f0*/  UMOV UR9, 0x3fe62e42 ;  /* 0x3fe62e4200097882 */ /* 0x000fe20000000000 */
[----:B------:R-:W-:Y:S04]  /*1400*/  BSSY B1, `(.L_x_32371) ;  /* 0x000003a000017945 */ /* 0x000fe80003800000 */
[----:B--2---:R-:W-:Y:S01]  /*1410*/  DFMA R6, R4, R6, 6.75539944105574400000e+15 ;  /* 0x433800000406742b */ /* 0x004fe20000000006 */
[----:B------:R-:W-:-:S07]  /*1420*/  FSETP.GEU.FTZ.AND P0, PT, |R5|, 4.1917929649353027344, PT ;  /* 0x4086232b0500780b */ /* 0x000fce0003f1e200 */
[----:B------:R-:W-:-:S08]  /*1430*/  DADD R8, R6, -6.75539944105574400000e+15 ;  /* 0xc338000006087429 */ /* 0x000fd00000000000 */
[----:B------:R-:W-:Y:S01]  /*1440*/  DFMA R10, R8, -UR8, R4 ;  /* 0x80000008080a7c2b */ /* 0x000fe20008000004 */
[----:B------:R-:W-:Y:S01]  /*1450*/  UMOV UR8, 0x3b39803f ;  /* 0x3b39803f00087882 */ /* 0x000fe20000000000 */
[----:B------:R-:W-:-:S06]  /*1460*/  UMOV UR9, 0x3c7abc9e ;  /* 0x3c7abc9e00097882 */ /* 0x000fcc0000000000 */
[----:B------:R-:W-:Y:S01]  /*1470*/  DFMA R8, R8, -UR8, R10 ;  /* 0x8000000808087c2b */ /* 0x000fe2000800000a */
[----:B------:R-:W-:Y:S01]  /*1480*/  UMOV UR8, 0x69ce2bdf ;  /* 0x69ce2bdf00087882 */ /* 0x000fe20000000000 */
[----:B------:R-:W-:Y:S01]  /*1490*/  IMAD.MOV.U32 R10, RZ, RZ, -0x35dec16 ;  /* 0xfca213eaff0a7424 */ /* 0x000fe200078e00ff */
[----:B------:R-:W-:Y:S01]  /*14a0*/  MOV R11, 0x3e928af3 ;  /* 0x3e928af3000b7802 */ /* 0x000fe20000000f00 */
[----:B------:R-:W-:-:S05]  /*14b0*/  UMOV UR9, 0x3e5ade15 ;  /* 0x3e5ade1500097882 */ /* 0x000fca0000000000 */
        /* <DEDUP_REMOVED lines=25> */
[----:B------:R-:W-:-:S07]  /*1650*/  ULDC.64 UR8, c[0x0][0x410] ;  /* 0x0001040000087ab9 */ /* 0x000fce0000000a00 */
[----:B------:R-:W-:-:S08]  /*1660*/  DFMA R10, R8, R10, 1 ;  /* 0x3ff00000080a742b */ /* 0x000fd0000000000a */
[----:B------:R-:W-:Y:S01]  /*1670*/  DFMA R10, R8, R10, 1 ;  /* 0x3ff00000080a742b */ /* 0x000fe2000000000a */
[----:B------:R-:W-:-:S04]  /*1680*/  IADD3 R8, P1, R3, UR8, RZ ;  /* 0x0000000803087c10 */ /* 0x000fc8000ff3e0ff */
[----:B------:R-:W-:-:S05]  /*1690*/  IADD3.X R9, RZ, UR9, RZ, P1, !PT ;  /* 0x00000009ff097c10 */ /* 0x000fca0008ffe4ff */
[----:B------:R-:W-:Y:S02]  /*16a0*/  LEA R3, R6, R11, 0x14 ;  /* 0x0000000b06037211 */ /* 0x000fe400078ea0ff */
[----:B------:R-:W-:Y:S01]  /*16b0*/  MOV R2, R10 ;  /* 0x0000000a00027202 */ /* 0x000fe20000000f00 */
[----:B------:R-:W-:Y:S06]  /*16c0*/  @!P0 BRA `(.L_x_32372) ;  /* 0x0000000000348947 */ /* 0x000fec0003800000 */
[----:B------:R-:W-:Y:S01]  /*16d0*/  FSETP.GEU.FTZ.AND P0, PT, |R5|, 4.2275390625, PT ;  /* 0x408748000500780b */ /* 0x000fe20003f1e200 */
[C---:B------:R-:W-:Y:S02]  /*16e0*/  DADD R12, R4.reuse, +INF ;  /* 0x7ff00000040c7429 */ /* 0x040fe40000000000 */
[----:B------:R-:W-:-:S08]  /*16f0*/  DSETP.GEU.AND P1, PT, R4, RZ, PT ;  /* 0x000000ff0400722a */ /* 0x000fd00003f2e000 */
[----:B------:R-:W-:Y:S02]  /*1700*/  FSEL R3, R13, RZ, P1 ;  /* 0x000000ff0d037208 */ /* 0x000fe40000800000 */
[----:B------:R-:W-:Y:S02]  /*1710*/  @!P0 LEA.HI R2, R6, R6, RZ, 0x1 ;  /* 0x0000000606028211 */ /* 0x000fe400078f08ff */
[----:B------:R-:W-:Y:S02]  /*1720*/  @!P0 MOV R4, R10 ;  /* 0x0000000a00048202 */ /* 0x000fe40000000f00 */
[----:B------:R-:W-:Y:S02]  /*1730*/  @!P0 SHF.R.S32.HI R5, RZ, 0x1, R2 ;  /* 0x00000001ff058819 */ /* 0x000fe40000011402 */
[----:B------:R-:W-:-:S03]  /*1740*/  FSEL R2, R12, RZ, P1 ;  /* 0x000000ff0c027208 */ /* 0x000fc60000800000 */
[----:B------:R-:W-:Y:S01]  /*1750*/  @!P0 IMAD.IADD R6, R6, 0x1, -R5 ;  /* 0x0000000106068824 */ /* 0x000fe200078e0a05 */
[----:B------:R-:W-:-:S04]  /*1760*/  @!P0 LEA R5, R5, R11, 0x14 ;  /* 0x0000000b05058211 */ /* 0x000fc800078ea0ff */
[----:B------:R-:W-:Y:S02]  /*1770*/  @!P0 LEA R7, R6, 0x3ff00000, 0x14 ;  /* 0x3ff0000006078811 */ /* 0x000fe400078ea0ff */
[----:B------:R-:W-:-:S06]  /*1780*/  @!P0 MOV R6, RZ ;  /* 0x000000ff00068202 */ /* 0x000fcc0000000f00 */
[----:B------:R-:W-:-:S11]  /*1790*/  @!P0 DMUL R2, R4, R6 ;  /* 0x0000000604028228 */ /* 0x000fd60000000000 */
.L_x_32372:
[----:B------:R-:W-:Y:S05]  /*17a0*/  BSYNC B1 ;  /* 0x0000000000017941 */ /* 0x000fea0003800000 */
.L_x_32371:
[----:B------:R0:W-:Y:S01]  /*17b0*/  STG.E.64 desc[UR4][R8.64], R2 ;  /* 0x0000000208007986 */ /* 0x0001e2000c101b04 */
[----:B------:R-:W-:-:S07]  /*17c0*/  IADD3 R7, R0, 0x80, RZ ;  /* 0x0000008000077810 */ /* 0x000fce0007ffe0ff */
.L_x_32369:
[----:B------:R-:W-:Y:S05]  /*17d0*/  BSYNC B0 ;  /* 0x0000000000007941 */ /* 0x000fea0003800000 */
.L_x_32368:
        /* <DEDUP_REMOVED lines=305> */
.L_x_32373:
[----:B------:R-:W-:Y:S02]  /*2af0*/  ULDC.64 UR6, c[0x0][0x418] ;  /* 0x0001060000067ab9 */ /* 0x000fe40000000a00 */
[----:B------:R-:W-:-:S04]  /*2b00*/  IADD3 R4, P0, R0, UR6, RZ ;  /* 0x0000000600047c10 */ /* 0x000fc8000ff1e0ff */
[----:B------:R-:W-:-:S06]  /*2b10*/  IADD3.X R5, RZ, UR7, RZ, P0, !PT ;  /* 0x00000007ff057c10 */ /* 0x000fcc00087fe4ff */
[----:B------:R-:W2:Y:S01]  /*2b20*/  LDG.E.64 R4, desc[UR4][R4.64] ;  /* 0x0000000404047981 */ /* 0x000ea2000c1e1b00 */
[----:B------:R-:W-:Y:S01]  /*2b30*/  MOV R6, 0x652b82fe ;  /* 0x652b82fe00067802 */ /* 0x000fe20000000f00 */
[----:B------:R-:W-:Y:S01]  /*2b40*/  IMAD.MOV.U32 R7, RZ, RZ, 0x3ff71547 ;  /* 0x3ff71547ff077424 */ /* 0x000fe200078e00ff */
[----:B------:R-:W-:Y:S01]  /*2b50*/  UMOV UR6, 0xfefa39ef ;  /* 0xfefa39ef00067882 */ /* 0x000fe20000000000 */
[----:B------:R-:W-:Y:S01]  /*2b60*/  UMOV UR7, 0x3fe62e42 ;  /* 0x3fe62e4200077882 */ /* 0x000fe20000000000 */
[----:B------:R-:W-:Y:S03]  /*2b70*/  BSSY B0, `(.L_x_32374) ;  /* 0x000003a000007945 */ /* 0x000fe60003800000 */
        /* <DEDUP_REMOVED lines=8> */
[----:B------:R-:W-:Y:S01]  /*2c00*/  MOV R10, 0xfca213ea ;  /* 0xfca213ea000a7802 */ /* 0x000fe20000000f00 */
[----:B------:R-:W-:Y:S01]  /*2c10*/  UMOV UR7, 0x3e5ade15 ;  /* 0x3e5ade1500077882 */ /* 0x000fe20000000000 */
[----:B------:R-:W-:-:S06]  /*2c20*/  MOV R11, 0x3e928af3 ;  /* 0x3e928af3000b7802 */ /* 0x000fcc0000000f00 */
        /* <DEDUP_REMOVED lines=30> */
[----:B------:R-:W-:Y:S01]  /*2e10*/  LEA R3, R6, R11, 0x14 ;  /* 0x0000000b06037211 */ /* 0x000fe200078ea0ff */
[----:B------:R-:W-:Y:S01]  /*2e20*/  IMAD.MOV.U32 R2, RZ, RZ, R10 ;  /* 0x000000ffff027224 */ /* 0x000fe200078e000a */
[----:B------:R-:W-:Y:S06]  /*2e30*/  @!P0 BRA `(.L_x_32375) ;  /* 0x0000000000348947 */ /* 0x000fec0003800000 */
[----:B------:R-:W-:Y:S01]  /*2e40*/  FSETP.GEU.FTZ.AND P0, PT, |R5|, 4.2275390625, PT ;  /* 0x408748000500780b */ /* 0x000fe20003f1e200 */
[C---:B------:R-:W-:Y:S02]  /*2e50*/  DADD R2, R4.reuse, +INF ;  /* 0x7ff0000004027429 */ /* 0x040fe40000000000 */
[----:B------:R-:W-:-:S08]  /*2e60*/  DSETP.GEU.AND P1, PT, R4, RZ, PT ;  /* 0x000000ff0400722a */ /* 0x000fd00003f2e000 */
[----:B------:R-:W-:Y:S02]  /*2e70*/  FSEL R2, R2, RZ, P1 ;  /* 0x000000ff02027208 */ /* 0x000fe40000800000 */
[C---:B------:R-:W-:Y:S02]  /*2e80*/  @!P0 LEA.HI R0, R6.reuse, R6, RZ, 0x1 ;  /* 0x0000000606008211 */ /* 0x040fe400078f08ff */
[----:B------:R-:W-:Y:S02]  /*2e90*/  @!P0 MOV R4, R10 ;  /* 0x0000000a00048202 */ /* 0x000fe40000000f00 */
[----:B------:R-:W-:Y:S02]  /*2ea0*/  @!P0 SHF.R.S32.HI R5, RZ, 0x1, R0 ;  /* 0x00000001ff058819 */ /* 0x000fe40000011400 */
[----:B------:R-:W-:Y:S02]  /*2eb0*/  FSEL R3, R3, RZ, P1 ;  /* 0x000000ff03037208 */ /* 0x000fe40000800000 */
[----:B------:R-:W-:-:S02]  /*2ec0*/  @!P0 IADD3 R6, R6, -R5, RZ ;  /* 0x8000000506068210 */ /* 0x000fc40007ffe0ff */
[----:B------:R-:W-:Y:S02]  /*2ed0*/  @!P0 LEA R5, R5, R11, 0x14 ;  /* 0x0000000b05058211 */ /* 0x000fe400078ea0ff */
[----:B------:R-:W-:Y:S02]  /*2ee0*/  @!P0 LEA R7, R6, 0x3ff00000, 0x14 ;  /* 0x3ff0000006078811 */ /* 0x000fe400078ea0ff */
[----:B------:R-:W-:-:S06]  /*2ef0*/  @!P0 MOV R6, RZ ;  /* 0x000000ff00068202 */ /* 0x000fcc0000000f00 */
[----:B------:R-:W-:-:S11]  /*2f00*/  @!P0 DMUL R2, R4, R6 ;  /* 0x0000000604028228 */ /* 0x000fd60000000000 */
.L_x_32375:
[----:B------:R-:W-:Y:S05]  /*2f10*/  BSYNC B0 ;  /* 0x0000000000007941 */ /* 0x000fea0003800000 */
.L_x_32374:
[----:B------:R-:W-:Y:S01]  /*2f20*/  STG.E.64 desc[UR4][R8.64], R2 ;  /* 0x0000000208007986 */ /* 0x000fe2000c101b04 */
[----:B------:R-:W-:Y:S05]  /*2f30*/  EXIT ;  /* 0x000000000000794d */ /* 0x000fea0003800000 */
.L_x_32376:
        /* <DEDUP_REMOVED lines=12> */
.L_x_36468:


//--------------------- .text._ZN2at6native27unrolled_elementwise_kernelIZZZNS0_15exp_kernel_cudaERNS_18TensorIteratorBaseEENKUlvE0_clEvENKUlvE_clEvEUldE_St5arrayIPcLm2EELi4E23TrivialOffsetCalculatorILi1EjESB_NS0_6memory15LoadWithoutCastENSC_16StoreWithoutCastEEEviT_T0_T2_T3_T4_T5_ --------------------------
	.section	.text._ZN2at6native27unrolled_elementwise_kernelIZZZNS0_15exp_kernel_cudaERNS_18TensorIteratorBaseEENKUlvE0_clEvENKUlvE_clEvEUldE_St5arrayIPcLm2EELi4E23TrivialOffsetCalculatorILi1EjESB_NS0_6memory15LoadWithoutCastENSC_16StoreWithoutCastEEEviT_T0_T2_T3_T4_T5_,"ax",@progbits
	.align	128
        .global         _ZN2at6native27unrolled_elementwise_kernelIZZZNS0_15exp_kernel_cudaERNS_18TensorIteratorBaseEENKUlvE0_clEvENKUlvE_clEvEUldE_St5arrayIPcLm2EELi4E23TrivialOffsetCalculatorILi1EjESB_NS0_6memory15LoadWithoutCastENSC_16StoreWithoutCastEEEviT_T0_T2_T3_T4_T5_
        .type           _ZN2at6native27unrolled_elementwise_kernelIZZZNS0_15exp_kernel_cudaERNS_18TensorIteratorBaseEENKUlvE0_clEvENKUlvE_clEvEUldE_St5arrayIPcLm2EELi4E23TrivialOffsetCalculatorILi1EjESB_NS0_6memory15LoadWithoutCastENSC_16StoreWithoutCastEEEviT_T0_T2_T3_T4_T5_,@function
        .size           _ZN2at6native27unrolled_elementwise_kernelIZZZNS0_15exp_kernel_cudaERNS_18TensorIteratorBaseEENKUlvE0_clEvENKUlvE_clEvEUldE_St5arrayIPcLm2EELi4E23TrivialOffsetCalculatorILi1EjESB_NS0_6memory15LoadWithoutCastENSC_16StoreWithoutCastEEEviT_T0_T2_T3_T4_T5_,(.L_x_36469 - _ZN2at6native27unrolled_elementwise_kernelIZZZNS0_15exp_kernel_cudaERNS_18TensorIteratorBaseEENKUlvE0_clEvENKUlvE_clEvEUldE_St5arrayIPcLm2EELi4E23TrivialOffsetCalculatorILi1EjESB_NS0_6memory15LoadWithoutCastENSC_16StoreWithoutCastEEEviT_T0_T2_T3_T4_T5_)
        .other          _ZN2at6native27unrolled_elementwise_kernelIZZZNS0_15exp_kernel_cudaERNS_18TensorIteratorBaseEENKUlvE0_clEvENKUlvE_clEvEUldE_St5arrayIPcLm2EELi4E23TrivialOffsetCalculatorILi1EjESB_NS0_6memory15LoadWithoutCastENSC_16StoreWithoutCastEEEviT_T0_T2_T3_T4_T5_,@"STO_CUDA_ENTRY STV_DEFAULT"
_ZN2at6native27unrolled_elementwise_kernelIZZZNS0_15exp_kernel_cudaERNS_18TensorIteratorBaseEENKUlvE0_clEvENKUlvE_clEvEUldE_St5arrayIPcLm2EELi4E23TrivialOffsetCalculatorILi1EjESB_NS0_6memory15LoadWithoutCastENSC_16StoreWithoutCastEEEviT_T0_T2_T3_T4_T5_:
.text._ZN2at6native27unrolled_elementwise_kernelIZZZNS0_15exp_kernel_cudaERNS_18TensorIteratorBaseEENKUlvE0_clEvENKUlvE_clEvEUldE_St5arrayIPcLm2EELi4E23TrivialOffsetCalculatorILi1EjESB_NS0_6memory15LoadWithoutCastENSC_16StoreWithoutCastEEEviT_T0_T2_T3_T4_T5_:
        /* <DEDUP_REMOVED lines=12> */
[----:B------:R-:W-:Y:S02]  /*00c0*/  @!P0 IADD3 R7, R7, 0x80, RZ ;  /* 0x0000008007078810 */ /* 0x000fe40007ffe0ff */
[----:B------:R-:W-:Y:S01]  /*00d0*/  CS2R R14, SRZ ;  /* 0x00000000000e7805 */ /* 0x000fe2000001ff00 */
[----:B------:R-:W0:Y:S01]  /*00e0*/  @!P0 LDC.64 R2, c[0x0][0x220] ;  /* 0x00008800ff028b82 */ /* 0x000e220000000a00 */
[----:B------:R-:W-:-:S13]  /*00f0*/  ISETP.GE.AND P2, PT, R7, R10, PT ;  /* 0x0000000a0700720c */ /* 0x000fda0003f46270 */
[----:B------:R-:W-:Y:S01]  /*0100*/  @!P2 IMAD R21, R0, 0x200, R7 ;  /* 0x000002000015a824 */ /* 0x000fe200078e0207 */
[----:B------:R-:W1:Y:S01]  /*0110*/  @!P2 LDC.64 R4, c[0x0][0x220] ;  /* 0x00008800ff04ab82 */ /* 0x000e620000000a00 */
[----:B------:R-:W-:-:S05]  /*0120*/  @!P2 VIADD R7, R7, 0x80 ;  /* 0x000000800707a836 */ /* 0x000fca0000000000 */
[----:B------:R-:W-:Y:S01]  /*0130*/  ISETP.GE.AND P1, PT, R7, R10, PT ;  /* 0x0000000a0700720c */ /* 0x000fe20003f26270 */
[----:B0-----:R-:W-:Y:S01]  /*0140*/  @!P0 IMAD.WIDE.U32 R18, R19, 0x8, R2 ;  /* 0x0000000813128825 */ /* 0x001fe200078e0002 */
[----:B------:R-:W-:-:S11]  /*0150*/  CS2R R2, SRZ ;  /* 0x0000000000027805 */ /* 0x000fd6000001ff00 */
[----:B------:R-:W0:Y:S01]  /*0160*/  @!P1 LDC.64 R16, c[0x0][0x220] ;  /* 0x00008800ff109b82 */ /* 0x000e220000000a00 */
[----:B------:R-:W-:Y:S01]  /*0170*/  @!P1 IMAD R9, R0, 0x200, R7 ;  /* 0x0000020000099824 */ /* 0x000fe200078e0207 */
[----:B------:R-:W-:Y:S01]  /*0180*/  CS2R R6, SRZ ;  /* 0x0000000000067805 */ /* 0x000fe2000001ff00 */
[----:B-1----:R-:W-:Y:S01]  /*0190*/  @!P2 IMAD.WIDE.U32 R20, R21, 0x8, R4 ;  /* 0x000000081514a825 */ /* 0x002fe200078e0004 */
[----:B------:R-:W-:Y:S02]  /*01a0*/  CS2R R4, SRZ ;  /* 0x0000000000047805 */ /* 0x000fe4000001ff00 */
[C---:B------:R-:W-:Y:S01]  /*01b0*/  IADD3 R25, R11.reuse, 0x180, RZ ;  /* 0x000001800b197810 */ /* 0x040fe20007ffe0ff */
[----:B------:R-:W-:Y:S01]  /*01c0*/  BSSY B0, `(.L_x_32377) ;  /* 0x0000048000007945 */ /* 0x000fe20003800000 */
[----:B------:R-:W-:Y:S01]  /*01d0*/  VIADD R23, R11, 0x100 ;  /* 0x000001000b177836 */ /* 0x000fe20000000000 */
[----:B------:R1:W5:Y:S04]  /*01e0*/  @!P0 LDG.E.64 R6, desc[UR4][R18.64] ;  /* 0x0000000412068981 */ /* 0x000368000c1e1b00 */
[----:B------:R1:W5:Y:S01]  /*01f0*/  @!P2 LDG.E.64 R4, desc[UR4][R20.64] ;  /* 0x000000041404a981 */ /* 0x000362000c1e1b00 */
[----:B0-----:R-:W-:-:S02]  /*0200*/  @!P1 IMAD.WIDE.U32 R16, R9, 0x8, R16 ;  /* 0x0000000809109825 */ /* 0x001fc400078e0010 */
[----:B------:R-:W0:Y:S01]  /*0210*/  @!P3 LDC.64 R8, c[0x0][0x220] ;  /* 0x00008800ff08bb82 */ /* 0x000e220000000a00 */
[----:B------:R-:W-:Y:S02]  /*0220*/  ISETP.GE.AND P0, PT, R23, R10, PT ;  /* 0x0000000a1700720c */ /* 0x000fe40003f06270 */
[----:B------:R1:W5:Y:S01]  /*0230*/  @!P1 LDG.E.64 R2, desc[UR4][R16.64] ;  /* 0x0000000410029981 */ /* 0x000362000c1e1b00 */
[----:B0-----:R-:W-:-:S05]  /*0240*/  @!P3 IMAD.WIDE.U32 R8, R13, 0x8, R8 ;  /* 0x000000080d08b825 */ /* 0x001fca00078e0008 */
[----:B------:R1:W5:Y:S01]  /*0250*/  @!P3 LDG.E.64 R14, desc[UR4][R8.64] ;  /* 0x00000004080eb981 */ /* 0x000362000c1e1b00 */
[----:B------:R-:W-:Y:S01]  /*0260*/  VIADD R13, R11, 0x80 ;  /* 0x000000800b0d7836 */ /* 0x000fe20000000000 */
[-C--:B------:R-:W-:Y:S02]  /*0270*/  ISETP.GE.AND P1, PT, R25, R10.reuse, PT ;  /* 0x0000000a1900720c */ /* 0x080fe40003f26270 */
[-C--:B------:R-:W-:Y:S02]  /*0280*/  ISETP.GE.AND P2, PT, R11, R10.reuse, PT ;  /* 0x0000000a0b00720c */ /* 0x080fe40003f46270 */
[----:B------:R-:W-:Y:S01]  /*0290*/  ISETP.GE.AND P4, PT, R13, R10, PT ;  /* 0x0000000a0d00720c */ /* 0x000fe20003f86270 */
[----:B------:R-:W-:-:S12]  /*02a0*/  @P3 BRA `(.L_x_32378) ;  /* 0x0000000000e43947 */ /* 0x000fd80003800000 */
[----:B-1----:R-:W-:Y:S01]  /*02b0*/  IMAD.MOV.U32 R16, RZ, RZ, 0x652b82fe ;  /* 0x652b82feff107424 */ /* 0x002fe200078e00ff */
        /* <DEDUP_REMOVED lines=50> */
[----:B------:R-:W-:Y:S02]  /*05e0*/  FSEL R8, R14, RZ, P5 ;  /* 0x000000ff0e087208 */ /* 0x000fe40002800000 */
[----:B------:R-:W-:Y:S01]  /*05f0*/  @!P3 MOV R14, RZ ;  /* 0x000000ff000eb202 */ /* 0x000fe20000000f00 */
[----:B------:R-:W-:Y:S02]  /*0600*/  @!P3 IMAD.IADD R16, R16, 0x1, -R17 ;  /* 0x000000011010b824 */ /* 0x000fe400078e0a11 */
[----:B------:R-:W-:-:S03]  /*0610*/  @!P3 IMAD R19, R17, 0x100000, R19 ;  /* 0x001000001113b824 */ /* 0x000fc600078e0213 */
[----:B------:R-:W-:-:S06]  /*0620*/  @!P3 LEA R15, R16, 0x3ff00000, 0x14 ;  /* 0x3ff00000100fb811 */ /* 0x000fcc00078ea0ff */
[----:B------:R-:W-:-:S11]  /*0630*/  @!P3 DMUL R8, R18, R14 ;  /* 0x0000000e1208b228 */ /* 0x000fd60000000000 */
.L_x_32378:
[----:B------:R-:W-:Y:S05]  /*0640*/  BSYNC B0 ;  /* 0x0000000000007941 */ /* 0x000fea0003800000 */
.L_x_32377:
[----:B------:R-:W-:Y:S04]  /*0650*/  BSSY B0, `(.L_x_32379) ;  /* 0x000003b000007945 */ /* 0x000fe80003800000 */
[----:B------:R-:W-:Y:S05]  /*0660*/  @P4 BRA `(.L_x_32380) ;  /* 0x0000000000e44947 */ /* 0x000fea0003800000 */
        /* <DEDUP_REMOVED lines=57> */
.L_x_32380:
[----:B------:R-:W-:Y:S05]  /*0a00*/  BSYNC B0 ;  /* 0x0000000000007941 */ /* 0x000fea0003800000 */
.L_x_32379:
[----:B------:R-:W-:Y:S04]  /*0a10*/  BSSY B0, `(.L_x_32381) ;  /* 0x000003b000007945 */ /* 0x000fe80003800000 */
[----:B------:R-:W-:Y:S05]  /*0a20*/  @P0 BRA `(.L_x_32382) ;  /* 0x0000000000e40947 */ /* 0x000fea0003800000 */
[----:B-1----:R-:W-:Y:S01]  /*0a30*/  MOV R16, 0x652b82fe ;  /* 0x652b82fe00107802 */ /* 0x002fe20000000f00 */
[----:B------:R-:W-:Y:S01]  /*0a40*/  IMAD.MOV.U32 R17, RZ, RZ, 0x3ff71547 ;  /* 0x3ff71547ff117424 */ /* 0x000fe200078e00ff */
[----:B------:R-:W-:Y:S01]  /*0a50*/  UMOV UR6, 0xfefa39ef ;  /* 0xfefa39ef00067882 */ /* 0x000fe20000000000 */
[----:B------:R-:W-:Y:S01]  /*0a60*/  UMOV UR7, 0x3fe62e42 ;  /* 0x3fe62e4200077882 */ /* 0x000fe20000000000 */
[----:B-----5:R-:W-:-:S03]  /*0a70*/  FSETP.GEU.FTZ.AND P0, PT, |R5|, 4.1917929649353027344, PT ;  /* 0x4086232b0500780b */ /* 0x020fc60003f1e200 */
        /* <DEDUP_REMOVED lines=44> */
[----:B------:R-:W-:-:S04]  /*0d40*/  @!P0 LEA.HI R6, R16, R16, RZ, 0x1 ;  /* 0x0000001010068211 */ /* 0x000fc800078f08ff */
[----:B------:R-:W-:Y:S02]  /*0d50*/  @!P0 SHF.R.S32.HI R5, RZ, 0x1, R6 ;  /* 0x00000001ff058819 */ /* 0x000fe40000011406 */
[----:B------:R-:W-:-:S03]  /*0d60*/  FSEL R6, R20, RZ, P3 ;  /* 0x000000ff14067208 */ /* 0x000fc60001800000 */
[----:B------:R-:W-:Y:S02]  /*0d70*/  @!P0 IMAD.IADD R4, R16, 0x1, -R5 ;  /* 0x0000000110048824 */ /* 0x000fe400078e0a05 */
[----:B------:R-:W-:-:S03]  /*0d80*/  @!P0 IMAD R19, R5, 0x100000, R19 ;  /* 0x0010000005138824 */ /* 0x000fc600078e0213 */
[----:B------:R-:W-:Y:S01]  /*0d90*/  @!P0 LEA R5, R4, 0x3ff00000, 0x14 ;  /* 0x3ff0000004058811 */ /* 0x000fe200078ea0ff */
[----:B------:R-:W-:-:S06]  /*0da0*/  @!P0 IMAD.MOV.U32 R4, RZ, RZ, RZ ;  /* 0x000000ffff048224 */ /* 0x000fcc00078e00ff */
[----:B------:R-:W-:-:S11]  /*0db0*/  @!P0 DMUL R6, R18, R4 ;  /* 0x0000000412068228 */ /* 0x000fd60000000000 */
.L_x_32382:
[----:B------:R-:W-:Y:S05]  /*0dc0*/  BSYNC B0 ;  /* 0x0000000000007941 */ /* 0x000fea0003800000 */
.L_x_32381:
[----:B------:R-:W-:Y:S04]  /*0dd0*/  BSSY B0, `(.L_x_32383) ;  /* 0x000003b000007945 */ /* 0x000fe80003800000 */
[----:B------:R-:W-:Y:S05]  /*0de0*/  @P1 BRA `(.L_x_32384) ;  /* 0x0000000000e41947 */ /* 0x000fea0003800000 */
[----:B-----5:R-:W-:Y:S01]  /*0df0*/  IMAD.MOV.U32 R4, RZ, RZ, 0x652b82fe ;  /* 0x652b82feff047424 */ /* 0x020fe200078e00ff */
[----:B------:R-:W-:Y:S01]  /*0e00*/  MOV R5, 0x3ff71547 ;  /* 0x3ff7154700057802 */ /* 0x000fe20000000f00 */
[----:B------:R-:W-:Y:S01]  /*0e10*/  UMOV UR6, 0xfefa39ef ;  /* 0xfefa39ef00067882 */ /* 0x000fe20000000000 */
[----:B------:R-:W-:Y:S01]  /*0e20*/  UMOV UR7, 0x3fe62e42 ;  /* 0x3fe62e4200077882 */ /* 0x000fe20000000000 */
[----:B------:R-:W-:-:S03]  /*0e30*/  FSETP.GEU.FTZ.AND P0, PT, |R3|, 4.1917929649353027344, PT ;  /* 0x4086232b0300780b */ /* 0x000fc60003f1e200 */
[----:B------:R-:W-:-:S08]  /*0e40*/  DFMA R4, R2, R4, 6.75539944105574400000e+15 ;  /* 0x433800000204742b */ /* 0x000fd00000000004 */
[----:B-1----:R-:W-:-:S08]  /*0e50*/  DADD R16, R4, -6.75539944105574400000e+15 ;  /* 0xc338000004107429 */ /* 0x002fd00000000000 */
        /* <DEDUP_REMOVED lines=50> */
.L_x_32384:
[----:B------:R-:W-:Y:S05]  /*1180*/  BSYNC B0 ;  /* 0x0000000000007941 */ /* 0x000fea0003800000 */
.L_x_32383:
[----:B------:R-:W-:Y:S04]  /*1190*/  BSSY B0, `(.L_x_32385) ;  /* 0x0000017000007945 */ /* 0x000fe80003800000 */
[----:B------:R-:W-:Y:S04]  /*11a0*/  BSSY B1, `(.L_x_32386) ;  /* 0x000000f000017945 */ /* 0x000fe80003800000 */
[----:B------:R-:W-:Y:S05]  /*11b0*/  @P2 BRA `(.L_x_32387) ;  /* 0x0000000000342947 */ /* 0x000fea0003800000 */
[----:B-----5:R-:W0:Y:S01]  /*11c0*/  LDC.64 R2, c[0x0][0x218] ;  /* 0x00008600ff027b82 */ /* 0x020e220000000a00 */
[----:B------:R-:W-:-:S05]  /*11d0*/  LEA R11, R0, R11, 0x9 ;  /* 0x0000000b000b7211 */ /* 0x000fca00078e48ff */
        /* <DEDUP_REMOVED lines=11> */
.L_x_32387:
[----:B------:R-:W-:Y:S05]  /*1290*/  BSYNC B1 ;  /* 0x0000000000017941 */ /* 0x000fea0003800000 */
.L_x_32386:
[----:B------:R-:W-:-:S13]  /*12a0*/  ISETP.GE.AND P0, PT, R11, R10, PT ;  /* 0x0000000a0b00720c */ /* 0x000fda0003f06270 */
[----:B0----5:R-:W0:Y:S01]  /*12b0*/  @!P0 LDC.64 R2, c[0x0][0x218] ;  /* 0x00008600ff028b82 */ /* 0x021e220000000a00 */
[----:B------:R-:W-:Y:S01]  /*12c0*/  @!P0 LEA R5, R0, R11, 0x9 ;  /* 0x0000000b00058211 */ /* 0x000fe200078e48ff */
[----:B------:R-:W-:-:S04]  /*12d0*/  @!P0 VIADD R11, R11, 0x80 ;  /* 0x000000800b0b8836 */ /* 0x000fc80000000000 */
[----:B0-----:R-:W-:-:S05]  /*12e0*/  @!P0 IMAD.WIDE.U32 R2, R5, 0x8, R2 ;  /* 0x0000000805028825 */ /* 0x001fca00078e0002 */
[----:B------:R0:W-:Y:S02]  /*12f0*/  @!P0 STG.E.64 desc[UR4][R2.64], R6 ;  /* 0x0000000602008986 */ /* 0x0001e4000c101b04 */
.L_x_32388:
[----:B------:R-:W-:Y:S05]  /*1300*/  BSYNC B0 ;  /* 0x0000000000007941 */ /* 0x000fea0003800000 */
.L_x_32385:
        /* <DEDUP_REMOVED lines=8> */
.L_x_32389:
        /* <DEDUP_REMOVED lines=15> */
.L_x_36469:


//--------------------- .text._ZN2at6native29vectorized_elementwise_kernelILi2EZZZNS0_15exp_kernel_cudaERNS_18TensorIteratorBaseEENKUlvE0_clEvENKUlvE_clEvEUldE_St5arrayIPcLm2EEEEviT0_T1_ --------------------------
	.section	.text._ZN2at6native29vectorized_elementwise_kernelILi2EZZZNS0_15exp_kernel_cudaERNS_18TensorIteratorBaseEENKUlvE0_clEvENKUlvE_clEvEUldE_St5arrayIPcLm2EEEEviT0_T1_,"ax",@progbits
	.align	128
        .global         _ZN2at6native29vectorized_elementwise_kernelILi2EZZZNS0_15exp_kernel_cudaERNS_18TensorIteratorBaseEENKUlvE0_clEvENKUlvE_clEvEUldE_St5arrayIPcLm2EEEEviT0_T1_
        .type           _ZN2at6native29vectorized_elementwise_kernelILi2EZZZNS0_15exp_kernel_cudaERNS_18TensorIteratorBaseEENKUlvE0_clEvENKUlvE_clEvEUldE_St5arrayIPcLm2EEEEviT0_T1_,@function
        .size           _ZN2at6native29vectorized_elementwise_kernelILi2EZZZNS0_15exp_kernel_cudaERNS_18TensorIteratorBaseEENKUlvE0_clEvENKUlvE_clEvEUldE_St5arrayIPcLm2EEEEviT0_T1_,(.L_x_36470 - _ZN2at6native29vectorized_elementwise_kernelILi2EZZZNS0_15exp_kernel_cudaERNS_18TensorIteratorBaseEENKUlvE0_clEvENKUlvE_clEvEUldE_St5arrayIPcLm2EEEEviT0_T1_)
        .other          _ZN2at6native29vectorized_elementwise_kernelILi2EZZZNS0_15exp_kernel_cudaERNS_18TensorIteratorBaseEENKUlvE0_clEvENKUlvE_clEvEUldE_St5arrayIPcLm2EEEEviT0_T1_,@"STO_CUDA_ENTRY STV_DEFAULT"
_ZN2at6native29vectorized_elementwise_kernelILi2EZZZNS0_15exp_kernel_cudaERNS_18TensorIteratorBaseEENKUlvE0_clEvENKUlvE_clEvEUldE_St5arrayIPcLm2EEEEviT0_T1_:
.text._ZN2at6native29vectorized_elementwise_kernelILi2EZZZNS0_15exp_kernel_cudaERNS_18TensorIteratorBaseEENKUlvE0_clEvENKUlvE_clEvEUldE_St5arrayIPcLm2EEEEviT0_T1_:
        /* <DEDUP_REMOVED lines=12> */
[----:B------:R-:W2:Y:S01]  /*00c0*/  LDG.E.128 R4, desc[UR4][R24.64] ;  /* 0x0000000418047981 */ /* 0x000ea2000c1e1d00 */
[----:B------:R-:W-:Y:S02]  /*00d0*/  IMAD.MOV.U32 R10, RZ, RZ, 0x652b82fe ;  /* 0x652b82feff0a7424 */ /* 0x000fe400078e00ff */
[----:B------:R-:W-:Y:S01]  /*00e0*/  IMAD.MOV.U32 R11, RZ, RZ, 0x3ff71547 ;  /* 0x3ff71547ff0b7424 */ /* 0x000fe200078e00ff */
[----:B------:R-:W-:Y:S01]  /*00f0*/  UMOV UR6, 0xfefa39ef ;  /* 0xfefa39ef00067882 */ /* 0x000fe20000000000 */
        /* <DEDUP_REMOVED lines=21> */
[----:B------:R-:W5:Y:S04]  /*0250*/  LDG.E.128 R20, desc[UR4][R24.64+0x800] ;  /* 0x0008000418147981 */ /* 0x000f68000c1e1d00 */
[----:B------:R-:W5:Y:S04]  /*0260*/  LDG.E.128 R16, desc[UR4][R24.64+0x1000] ;  /* 0x0010000418107981 */ /* 0x000f68000c1e1d00 */
[----:B------:R0:W5:Y:S01]  /*0270*/  LDG.E.128 R12, desc[UR4][R24.64+0x1800] ;  /* 0x00180004180c7981 */ /* 0x000162000c1e1d00 */
[----:B------:R-:W-:Y:S01]  /*0280*/  BSSY B0, `(.L_x_32391) ;  /* 0x0000023000007945 */ /* 0x000fe20003800000 */
[----:B--2---:R-:W-:Y:S01]  /*0290*/  DFMA R10, R4, R10, 6.75539944105574400000e+15 ;  /* 0x43380000040a742b */ /* 0x004fe2000000000a */
[----:B------:R-:W-:-:S07]  /*02a0*/  FSETP.GEU.FTZ.AND P0, PT, |R5|, 4.1917929649353027344, PT ;  /* 0x4086232b0500780b */ /* 0x000fce0003f1e200 */
[----:B------:R-:W-:-:S08]  /*02b0*/  DADD R8, R10, -6.75539944105574400000e+15 ;  /* 0xc33800000a087429 */ /* 0x000fd00000000000 */
[----:B------:R-:W-:-:S08]  /*02c0*/  DFMA R2, R8, -UR6, R4 ;  /* 0x8000000608027c2b */ /* 0x000fd00008000004 */
[----:B------:R-:W-:Y:S01]  /*02d0*/  DFMA R8, R8, -UR8, R2 ;  /* 0x8000000808087c2b */ /* 0x000fe20008000002 */
[----:B------:R-:W-:Y:S02]  /*02e0*/  IMAD.MOV.U32 R2, RZ, RZ, -0x35dec16 ;  /* 0xfca213eaff027424 */ /* 0x000fe400078e00ff */
[----:B------:R-:W-:-:S06]  /*02f0*/  IMAD.MOV.U32 R3, RZ, RZ, 0x3e928af3 ;  /* 0x3e928af3ff037424 */ /* 0x000fcc00078e00ff */
[----:B------:R-:W-:-:S08]  /*0300*/  DFMA R26, R8, UR10, R2 ;  /* 0x0000000a081a7c2b */ /* 0x000fd00008000002 */
[----:B------:R-:W-:-:S08]  /*0310*/  DFMA R26, R8, R26, UR12 ;  /* 0x0000000c081a7e2b */ /* 0x000fd0000800001a */
[----:B------:R-:W-:-:S08]  /*0320*/  DFMA R26, R8, R26, UR14 ;  /* 0x0000000e081a7e2b */ /* 0x000fd0000800001a */
[----:B------:R-:W-:-:S08]  /*0330*/  DFMA R26, R8, R26, UR16 ;  /* 0x00000010081a7e2b */ /* 0x000fd0000800001a */
[----:B------:R-:W-:-:S08]  /*0340*/  DFMA R26, R8, R26, UR18 ;  /* 0x00000012081a7e2b */ /* 0x000fd0000800001a */
[----:B------:R-:W-:-:S08]  /*0350*/  DFMA R26, R8, R26, UR20 ;  /* 0x00000014081a7e2b */ /* 0x000fd0000800001a */
[----:B------:R-:W-:-:S08]  /*0360*/  DFMA R26, R8, R26, UR22 ;  /* 0x00000016081a7e2b */ /* 0x000fd0000800001a */
[----:B------:R-:W-:-:S08]  /*0370*/  DFMA R26, R8, R26, UR24 ;  /* 0x00000018081a7e2b */ /* 0x000fd0000800001a */
[----:B------:R-:W-:-:S08]  /*0380*/  DFMA R26, R8, R26, UR26 ;  /* 0x0000001a081a7e2b */ /* 0x000fd0000800001a */
[----:B0-----:R-:W-:-:S08]  /*0390*/  DFMA R24, R8, R26, 1 ;  /* 0x3ff000000818742b */ /* 0x001fd0000000001a */
[----:B------:R-:W-:-:S10]  /*03a0*/  DFMA R24, R8, R24, 1 ;  /* 0x3ff000000818742b */ /* 0x000fd40000000018 */
[----:B------:R-:W-:Y:S01]  /*03b0*/  IMAD R9, R10, 0x100000, R25 ;  /* 0x001000000a097824 */ /* 0x000fe200078e0219 */
[----:B------:R-:W-:Y:S01]  /*03c0*/  MOV R8, R24 ;  /* 0x0000001800087202 */ /* 0x000fe20000000f00 */
[----:B------:R-:W-:Y:S06]  /*03d0*/  @!P0 BRA `(.L_x_32392) ;  /* 0x0000000000348947 */ /* 0x000fec0003800000 */
[----:B------:R-:W-:Y:S01]  /*03e0*/  FSETP.GEU.FTZ.AND P0, PT, |R5|, 4.2275390625, PT ;  /* 0x408748000500780b */ /* 0x000fe20003f1e200 */
[C---:B------:R-:W-:Y:S02]  /*03f0*/  DSETP.GEU.AND P1, PT, R4.reuse, RZ, PT ;  /* 0x000000ff0400722a */ /* 0x040fe40003f2e000 */
[----:B------:R-:W-:-:S10]  /*0400*/  DADD R4, R4, +INF ;  /* 0x7ff0000004047429 */ /* 0x000fd40000000000 */
[----:B------:R-:W-:Y:S02]  /*0410*/  @!P0 LEA.HI R8, R10, R10, RZ, 0x1 ;  /* 0x0000000a0a088211 */ /* 0x000fe400078f08ff */
[----:B------:R-:W-:Y:S02]  /*0420*/  FSEL R11, R5, RZ, P1 ;  /* 0x000000ff050b7208 */ /* 0x000fe40000800000 */
[----:B------:R-:W-:Y:S02]  /*0430*/  @!P0 SHF.R.S32.HI R9, RZ, 0x1, R8 ;  /* 0x00000001ff098819 */ /* 0x000fe40000011408 */
[----:B------:R-:W-:Y:S01]  /*0440*/  FSEL R8, R4, RZ, P1 ;  /* 0x000000ff04087208 */ /* 0x000fe20000800000 */
[----:B------:R-:W-:Y:S02]  /*0450*/  @!P0 IMAD.MOV.U32 R4, RZ, RZ, RZ ;  /* 0x000000ffff048224 */ /* 0x000fe400078e00ff */
[----:B------:R-:W-:Y:S02]  /*0460*/  @!P0 IMAD.IADD R10, R10, 0x1, -R9 ;  /* 0x000000010a0a8824 */ /* 0x000fe400078e0a09 */
[----:B------:R-:W-:-:S02]  /*0470*/  @!P0 IMAD R25, R9, 0x100000, R25 ;  /* 0x0010000009198824 */ /* 0x000fc400078e0219 */
[----:B------:R-:W-:Y:S01]  /*0480*/  IMAD.MOV.U32 R9, RZ, RZ, R11 ;  /* 0x000000ffff097224 */ /* 0x000fe200078e000b */
[----:B------:R-:W-:-:S06]  /*0490*/  @!P0 LEA R5, R10, 0x3ff00000, 0x14 ;  /* 0x3ff000000a058811 */ /* 0x000fcc00078ea0ff */
[----:B------:R-:W-:-:S11]  /*04a0*/  @!P0 DMUL R8, R24, R4 ;  /* 0x0000000418088228 */ /* 0x000fd60000000000 */
.L_x_32392:
[----:B------:R-:W-:Y:S05]  /*04b0*/  BSYNC B0 ;  /* 0x0000000000007941 */ /* 0x000fea0003800000 */
.L_x_32391:
[----:B------:R-:W-:Y:S01]  /*04c0*/  IMAD.MOV.U32 R4, RZ, RZ, 0x652b82fe ;  /* 0x652b82feff047424 */ /* 0x000fe200078e00ff */
[----:B------:R-:W-:Y:S01]  /*04d0*/  FSETP.GEU.FTZ.AND P0, PT, |R7|, 4.1917929649353027344, PT ;  /* 0x4086232b0700780b */ /* 0x000fe20003f1e200 */
[----:B------:R-:W-:Y:S01]  /*04e0*/  IMAD.MOV.U32 R5, RZ, RZ, 0x3ff71547 ;  /* 0x3ff71547ff057424 */ /* 0x000fe200078e00ff */
[----:B------:R-:W-:Y:S05]  /*04f0*/  BSSY B0, `(.L_x_32393) ;  /* 0x000001f000007945 */ /* 0x000fea0003800000 */
[----:B------:R-:W-:-:S08]  /*0500*/  DFMA R4, R6, R4, 6.75539944105574400000e+15 ;  /* 0x433800000604742b */ /* 0x000fd00000000004 */
[----:B------:R-:W-:-:S08]  /*0510*/  DADD R10, R4, -6.75539944105574400000e+15 ;  /* 0xc3380000040a7429 */ /* 0x000fd00000000000 */
[----:B------:R-:W-:-:S08]  /*0520*/  DFMA R24, R10, -UR6, R6 ;  /* 0x800000060a187c2b */ /* 0x000fd00008000006 */
[----:B------:R-:W-:-:S08]  /*0530*/  DFMA R10, R10, -UR8, R24 ;  /* 0x800000080a0a7c2b */ /* 0x000fd00008000018 */
        /* <DEDUP_REMOVED lines=9> */
[----:B------:R-:W-:-:S08]  /*05d0*/  DFMA R24, R10, R24, 1 ;  /* 0x3ff000000a18742b */ /* 0x000fd00000000018 */
[----:B------:R-:W-:-:S10]  /*05e0*/  DFMA R24, R10, R24, 1 ;  /* 0x3ff000000a18742b */ /* 0x000fd40000000018 */
[----:B------:R-:W-:Y:S01]  /*05f0*/  LEA R11, R4, R25, 0x14 ;  /* 0x00000019040b7211 */ /* 0x000fe200078ea0ff */
        /* <DEDUP_REMOVED lines=14> */
.L_x_32394:
[----:B------:R-:W-:Y:S05]  /*06e0*/  BSYNC B0 ;  /* 0x0000000000007941 */ /* 0x000fea0003800000 */
.L_x_32393:
[----:B------:R-:W-:Y:S01]  /*06f0*/  IMAD.MOV.U32 R6, RZ, RZ, 0x652b82fe ;  /* 0x652b82feff067424 */ /* 0x000fe200078e00ff */
[----:B-----5:R-:W-:Y:S01]  /*0700*/  FSETP.GEU.FTZ.AND P0, PT, |R21|, 4.1917929649353027344, PT ;  /* 0x4086232b1500780b */ /* 0x020fe20003f1e200 */
        /* <DEDUP_REMOVED lines=28> */
[----:B------:R-:W-:Y:S02]  /*08d0*/  @!P0 IMAD R25, R5, 0x100000, R25 ;  /* 0x0010000005198824 */ /* 0x000fe400078e0219 */
[----:B------:R-:W-:Y:S01]  /*08e0*/  IMAD.MOV.U32 R5, RZ, RZ, R21 ;  /* 0x000000ffff057224 */ /* 0x000fe200078e0015 */
[----:B------:R-:W-:Y:S01]  /*08f0*/  @!P0 LEA R7, R6, 0x3ff00000, 0x14 ;  /* 0x3ff0000006078811 */ /* 0x000fe200078ea0ff */
[----:B------:R-:W-:-:S06]  /*0900*/  @!P0 IMAD.MOV.U32 R6, RZ, RZ, RZ ;  /* 0x000000ffff068224 */ /* 0x000fcc00078e00ff */
[----:B------:R-:W-:-:S11]  /*0910*/  @!P0 DMUL R4, R24, R6 ;  /* 0x0000000618048228 */ /* 0x000fd60000000000 */
.L_x_32396:
[----:B------:R-:W-:Y:S05]  /*0920*/  BSYNC B0 ;  /* 0x0000000000007941 */ /* 0x000fea0003800000 */
.L_x_32395:
[----:B------:R-:W-:Y:S01]  /*0930*/  IMAD.MOV.U32 R20, RZ, RZ, 0x652b82fe ;  /* 0x652b82feff147424 */ /* 0x000fe200078e00ff */
[----:B------:R-:W-:Y:S01]  /*0940*/  MOV R21, 0x3ff71547 ;  /* 0x3ff7154700157802 */ /* 0x000fe20000000f00 */
[----:B------:R-:W-:Y:S01]  /*0950*/  BSSY B0, `(.L_x_32397) ;  /* 0x0000021000007945 */ /* 0x000fe20003800000 */
[----:B------:R-:W-:-:S04]  /*0960*/  FSETP.GEU.FTZ.AND P0, PT, |R23|, 4.1917929649353027344, PT ;  /* 0x4086232b1700780b */ /* 0x000fc80003f1e200 */
        /* <DEDUP_REMOVED lines=31> */
.L_x_32398:
[----:B------:R-:W-:Y:S05]  /*0b60*/  BSYNC B0 ;  /* 0x0000000000007941 */ /* 0x000fea0003800000 */
.L_x_32397:
[----:B------:R-:W-:Y:S01]  /*0b70*/  MOV R22, 0x652b82fe ;  /* 0x652b82fe00167802 */ /* 0x000fe20000000f00 */
[----:B------:R-:W-:Y:S01]  /*0b80*/  IMAD.MOV.U32 R23, RZ, RZ, 0x3ff71547 ;  /* 0x3ff71547ff177424 */ /* 0x000fe200078e00ff */
[----:B------:R-:W-:Y:S01]  /*0b90*/  FSETP.GEU.FTZ.AND P0, PT, |R17|, 4.1917929649353027344, PT ;  /* 0x4086232b1100780b */ /* 0x000fe20003f1e200 */
[----:B------:R-:W-:Y:S04]  /*0ba0*/  BSSY B0, `(.L_x_32399) ;  /* 0x0000020000007945 */ /* 0x000fe80003800000 */
        /* <DEDUP_REMOVED lines=27> */
[----:B------:R-:W-:-:S02]  /*0d60*/  @!P0 IMAD R25, R21, 0x100000, R25 ;  /* 0x0010000015198824 */ /* 0x000fc400078e0219 */
[----:B------:R-:W-:Y:S01]  /*0d70*/  IMAD.MOV.U32 R21, RZ, RZ, R23 ;  /* 0x000000ffff157224 */ /* 0x000fe200078e0017 */
[----:B------:R-:W-:-:S06]  /*0d80*/  @!P0 LEA R17, R22, 0x3ff00000, 0x14 ;  /* 0x3ff0000016118811 */ /* 0x000fcc00078ea0ff */
[----:B------:R-:W-:-:S11]  /*0d90*/  @!P0 DMUL R20, R24, R16 ;  /* 0x0000001018148228 */ /* 0x000fd60000000000 */
.L_x_32400:
[----:B------:R-:W-:Y:S05]  /*0da0*/  BSYNC B0 ;  /* 0x0000000000007941 */ /* 0x000fea0003800000 */
.L_x_32399:
        /* <DEDUP_REMOVED lines=31> */
[----:B------:R-:W-:Y:S02]  /*0fa0*/  @!P0 LEA R17, R16, 0x3ff00000, 0x14 ;  /* 0x3ff0000010118811 */ /* 0x000fe400078ea0ff */
[----:B------:R-:W-:-:S06]  /*0fb0*/  @!P0 MOV R16, RZ ;  /* 0x000000ff00108202 */ /* 0x000fcc0000000f00 */
[----:B------:R-:W-:-:S11]  /*0fc0*/  @!P0 DMUL R22, R26, R16 ;  /* 0x000000101a168228 */ /* 0x000fd60000000000 */
.L_x_32402:
[----:B------:R-:W-:Y:S05]  /*0fd0*/  BSYNC B0 ;  /* 0x0000000000007941 */ /* 0x000fea0003800000 */
.L_x_32401:
[----:B------:R-:W-:Y:S01]  /*0fe0*/  DFMA R18, R12, R24, 6.75539944105574400000e+15 ;  /* 0x433800000c12742b */ /* 0x000fe20000000018 */
[----:B------:R-:W-:Y:S01]  /*0ff0*/  FSETP.GEU.FTZ.AND P0, PT, |R13|, 4.1917929649353027344, PT ;  /* 0x4086232b0d00780b */ /* 0x000fe20003f1e200 */
[----:B------:R-:W-:Y:S06]  /*1000*/  BSSY B0, `(.L_x_32403) ;  /* 0x000001f000007945 */ /* 0x000fec0003800000 */
        /* <DEDUP_REMOVED lines=30> */
.L_x_32404:
[----:B------:R-:W-:Y:S05]  /*11f0*/  BSYNC B0 ;  /* 0x0000000000007941 */ /* 0x000fea0003800000 */
.L_x_32403:
[----:B------:R-:W-:Y:S01]  /*1200*/  DFMA R24, R14, R24, 6.75539944105574400000e+15 ;  /* 0x433800000e18742b */ /* 0x000fe20000000018 */
[----:B------:R-:W0:Y:S01]  /*1210*/  LDC.64 R26, c[0x0][0x218] ;  /* 0x00008600ff1a7b82 */ /* 0x000e220000000a00 */
[----:B------:R-:W-:Y:S01]  /*1220*/  FSETP.GEU.FTZ.AND P0, PT, |R15|, 4.1917929649353027344, PT ;  /* 0x4086232b0f00780b */ /* 0x000fe20003f1e200 */
[----:B------:R-:W-:Y:S05]  /*1230*/  BSSY B0, `(.L_x_32405) ;  /* 0x0000021000007945 */ /* 0x000fea0003800000 */
[----:B------:R-:W-:-:S08]  /*1240*/  DADD R12, R24, -6.75539944105574400000e+15 ;  /* 0xc3380000180c7429 */ /* 0x000fd00000000000 */
[----:B------:R-:W-:-:S08]  /*1250*/  DFMA R18, R12, -UR6, R14 ;  /* 0x800000060c127c2b */ /* 0x000fd0000800000e */
[----:B------:R-:W-:Y:S02]  /*1260*/  DFMA R12, R12, -UR8, R18 ;  /* 0x800000080c0c7c2b */ /* 0x000fe40008000012 */
[----:B------:R-:W1:Y:S06]  /*1270*/  S2R R18, SR_TID.X ;  /* 0x0000000000127919 */ /* 0x000e6c0000002100 */
        /* <DEDUP_REMOVED lines=10> */
[----:B------:R-:W-:Y:S01]  /*1320*/  DFMA R2, R12, R2, 1 ;  /* 0x3ff000000c02742b */ /* 0x000fe20000000002 */
[----:B0-----:R-:W-:-:S04]  /*1330*/  IMAD.WIDE.U32 R12, R0, 0x8, R26 ;  /* 0x00000008000c7825 */ /* 0x001fc800078e001a */
[----:B-1----:R-:W-:-:S05]  /*1340*/  IMAD.WIDE R12, R18, 0x10, R12 ;  /* 0x00000010120c7825 */ /* 0x002fca00078e020c */
        /* <DEDUP_REMOVED lines=15> */
.L_x_32406:
[----:B------:R-:W-:Y:S05]  /*1440*/  BSYNC B0 ;  /* 0x0000000000007941 */ /* 0x000fea0003800000 */
.L_x_32405:
[----:B------:R-:W-:Y:S04]  /*1450*/  STG.E.128 desc[UR4][R12.64], R8 ;  /* 0x000000080c007986 */ /* 0x000fe8000c101d04 */
[----:B------:R-:W-:Y:S04]  /*1460*/  STG.E.128 desc[UR4][R12.64+0x800], R4 ;  /* 0x000800040c007986 */ /* 0x000fe8000c101d04 */
[----:B------:R-:W-:Y:S04]  /*1470*/  STG.E.128 desc[UR4][R12.64+0x1000], R20 ;  /* 0x001000140c007986 */ /* 0x000fe8000c101d04 */
[----:B------:R-:W-:Y:S01]  /*1480*/  STG.E.128 desc[UR4][R12.64+0x1800], R16 ;  /* 0x001800100c007986 */ /* 0x000fe2000c101d04 */
[----:B------:R-:W-:Y:S05]  /*1490*/  EXIT ;  /* 0x000000000000794d */ /* 0x000fea0003800000 */
.L_x_32390:
[----:B------:R-:W0:Y:S01]  /*14a0*/  S2R R3, SR_TID.X ;  /* 0x0000000000037919 */ /* 0x000e220000002100 */
[----:B------:R-:W-:Y:S02]  /*14b0*/  CS2R R14, SRZ ;  /* 0x00000000000e7805 */ /* 0x000fe4000001ff00 */
[----:B0-----:R-:W-:Y:S01]  /*14c0*/  ISETP.GE.AND P0, PT, R3, R2, PT ;  /* 0x000000020300720c */ /* 0x001fe20003f06270 */
[----:B------:R-:W-:-:S12]  /*14d0*/  IMAD.MOV.U32 R5, RZ, RZ, R3 ;  /* 0x000000ffff057224 */ /* 0x000fd800078e0003 */
[----:B------:R-:W-:Y:S01]  /*14e0*/  @!P0 IMAD.IADD R4, R0, 0x1, R5 ;  /* 0x0000000100048824 */ /* 0x000fe200078e0205 */
[----:B------:R-:W-:-:S04]  /*14f0*/  @!P0 IADD3 R5, R5, 0x80, RZ ;  /* 0x0000008005058810 */ /* 0x000fc80007ffe0ff */
[----:B------:R-:W-:-:S13]  /*1500*/  ISETP.GE.AND P1, PT, R5, R2, PT ;  /* 0x000000020500720c */ /* 0x000fda0003f26270 */
[----:B------:R-:W0:Y:S01]  /*1510*/  @!P1 LDC.64 R6, c[0x0][0x220] ;  /* 0x00008800ff069b82 */ /* 0x000e220000000a00 */
[----:B------:R-:W-:Y:S02]  /*1520*/  @!P1 IMAD.IADD R9, R0, 0x1, R5 ;  /* 0x0000000100099824 */ /* 0x000fe400078e0205 */
[----:B------:R-:W-:-:S05]  /*1530*/  @!P1 VIADD R5, R5, 0x80 ;  /* 0x0000008005059836 */ /* 0x000fca0000000000 */
[----:B------:R-:W-:Y:S01]  /*1540*/  ISETP.GE.AND P2, PT, R5, R2, PT ;  /* 0x000000020500720c */ /* 0x000fe20003f46270 */
[----:B0-----:R-:W-:-:S12]  /*1550*/  @!P1 IMAD.WIDE.U32 R6, R9, 0x8, R6 ;  /* 0x0000000809069825 */ /* 0x001fd800078e0006 */
[----:B------:R-:W0:Y:S01]  /*1560*/  @!P2 LDC.64 R8, c[0x0][0x220] ;  /* 0x00008800ff08ab82 */ /* 0x000e220000000a00 */
[----:B------:R-:W-:Y:S01]  /*1570*/  @!P2 IMAD.IADD R11, R0, 0x1, R5 ;  /* 0x00000001000ba824 */ /* 0x000fe200078e0205 */
[----:B------:R1:W5:Y:S01]  /*1580*/  @!P1 LDG.E.64 R14, desc[UR4][R6.64] ;  /* 0x00000004060e9981 */ /* 0x000362000c1e1b00 */
[----:B------:R-:W-:Y:S01]  /*1590*/  @!P2 VIADD R5, R5, 0x80 ;  /* 0x000000800505a836 */ /* 0x000fe20000000000 */
[----:B------:R-:W-:-:S04]  /*15a0*/  CS2R R16, SRZ ;  /* 0x0000000000107805 */ /* 0x000fc8000001ff00 */
[----:B------:R-:W-:Y:S01]  /*15b0*/  ISETP.GE.AND P1, PT, R5, R2, PT ;  /* 0x000000020500720c */ /* 0x000fe20003f26270 */
[----:B0-----:R-:W-:-:S12]  /*15c0*/  @!P2 IMAD.WIDE.U32 R8, R11, 0x8, R8 ;  /* 0x000000080b08a825 */ /* 0x001fd800078e0008 */
[----:B------:R-:W0:Y:S01]  /*15d0*/  @!P1 LDC.64 R10, c[0x0][0x220] ;  /* 0x00008800ff0a9b82 */ /* 0x000e220000000a00 */
[----:B------:R-:W-:Y:S01]  /*15e0*/  @!P1 IMAD.IADD R13, R0, 0x1, R5 ;  /* 0x00000001000d9824 */ /* 0x000fe200078e0205 */
[----:B------:R-:W-:Y:S01]  /*15f0*/  CS2R R18, SRZ ;  /* 0x0000000000127805 */ /* 0x000fe2000001ff00 */
[----:B------:R-:W-:Y:S01]  /*1600*/  @!P1 VIADD R5, R5, 0x80 ;  /* 0x0000008005059836 */ /* 0x000fe20000000000 */
[----:B------:R2:W5:Y:S01]  /*1610*/  @!P2 LDG.E.64 R16, desc[UR4][R8.64] ;  /* 0x000000040810a981 */ /* 0x000562000c1e1b00 */
[----:B0-----:R-:W-:-:S05]  /*1620*/  @!P1 IMAD.WIDE.U32 R10, R13, 0x8, R10 ;  /* 0x000000080d0a9825 */ /* 0x001fca00078e000a */
[----:B------:R-:W5:Y:S01]  /*1630*/  @!P1 LDG.E.64 R18, desc[UR4][R10.64] ;  /* 0x000000040a129981 */ /* 0x000f62000c1e1b00 */
[----:B------:R-:W-:Y:S02]  /*1640*/  ISETP.GE.AND P1, PT, R5, R2, PT ;  /* 0x000000020500720c */ /* 0x000fe40003f26270 */
[----:B------:R-:W-:-:S11]  /*1650*/  CS2R R20, SRZ ;  /* 0x0000000000147805 */ /* 0x000fd6000001ff00 */
[----:B-1----:R-:W0:Y:S01]  /*1660*/  @!P1 LDC.64 R6, c[0x0][0x220] ;  /* 0x00008800ff069b82 */ /* 0x002e220000000a00 */
[----:B--2---:R-:W-:Y:S01]  /*1670*/  @!P1 IADD3 R9, R0, R5, RZ ;  /* 0x0000000500099210 */ /* 0x004fe20007ffe0ff */
[----:B------:R-:W-:-:S04]  /*1680*/  @!P1 VIADD R5, R5, 0x80 ;  /* 0x0000008005059836 */ /* 0x000fc80000000000 */
[----:B0-----:R-:W-:-:S05]  /*1690*/  @!P1 IMAD.WIDE.U32 R6, R9, 0x8, R6 ;  /* 0x0000000809069825 */ /* 0x001fca00078e0006 */
[----:B------:R-:W5:Y:S01]  /*16a0*/  @!P1 LDG.E.64 R20, desc[UR4][R6.64] ;  /* 0x0000000406149981 */ /* 0x000f62000c1e1b00 */
[----:B------:R-:W-:Y:S02]  /*16b0*/  ISETP.GE.AND P1, PT, R5, R2, PT ;  /* 0x000000020500720c */ /* 0x000fe40003f26270 */
[----:B------:R-:W-:-:S11]  /*16c0*/  CS2R R22, SRZ ;  /* 0x0000000000167805 */ /* 0x000fd6000001ff00 */
        /* <DEDUP_REMOVED lines=13> */
[----:B------:R-:W-:Y:S02]  /*17a0*/  ISETP.GE.AND P1, PT, R5, R2, PT ;  /* 0x000000020500720c */ /* 0x000fe40003f26270 */
[----:B------:R-:W-:-:S11]  /*17b0*/  CS2R R6, SRZ ;  /* 0x0000000000067805 */ /* 0x000fd6000001ff00 */
[----:B------:R-:W2:Y:S01]  /*17c0*/  @!P1 LDC.64 R10, c[0x0][0x220] ;  /* 0x00008800ff0a9b82 */ /* 0x000ea20000000a00 */
[----:B------:R-:W-:-:S04]  /*17d0*/  @!P1 IMAD.IADD R5, R0, 0x1, R5 ;  /* 0x0000000100059824 */ /* 0x000fc800078e0205 */
[----:B--2---:R-:W-:-:S04]  /*17e0*/  @!P1 IMAD.WIDE.U32 R10, R5, 0x8, R10 ;  /* 0x00000008050a9825 */ /* 0x004fc800078e000a */
[----:B0-----:R-:W-:Y:S01]  /*17f0*/  @!P0 IMAD.WIDE.U32 R4, R4, 0x8, R8 ;  /* 0x0000000804048825 */ /* 0x001fe200078e0008 */
[----:B------:R-:W-:Y:S01]  /*1800*/  CS2R R8, SRZ ;  /* 0x0000000000087805 */ /* 0x000fe2000001ff00 */
[----:B------:R1:W5:Y:S05]  /*1810*/  @!P1 LDG.E.64 R6, desc[UR4][R10.64] ;  /* 0x000000040a069981 */ /* 0x00036a000c1e1b00 */
[----:B------:R1:W5:Y:S01]  /*1820*/  @!P0 LDG.E.64 R8, desc[UR4][R4.64] ;  /* 0x0000000404088981 */ /* 0x000362000c1e1b00 */
        /* <DEDUP_REMOVED lines=54> */
[----:B------:R-:W-:Y:S01]  /*1b90*/  @!P0 IMAD.MOV.U32 R8, RZ, RZ, RZ ;  /* 0x000000ffff088224 */ /* 0x000fe200078e00ff */
[----:B------:R-:W-:Y:S01]  /*1ba0*/  @!P0 LEA R13, R11, R13, 0x14 ;  /* 0x0000000d0b0d8211 */ /* 0x000fe200078ea0ff */
[----:B------:R-:W-:-:S05]  /*1bb0*/  @!P0 IMAD.IADD R10, R10, 0x1, -R11 ;  /* 0x000000010a0a8824 */ /* 0x000fca00078e0a0b */
[----:B------:R-:W-:-:S06]  /*1bc0*/  @!P0 LEA R9, R10, 0x3ff00000, 0x14 ;  /* 0x3ff000000a098811 */ /* 0x000fcc00078ea0ff */
[----:B------:R-:W-:-:S11]  /*1bd0*/  @!P0 DMUL R4, R12, R8 ;  /* 0x000000080c048228 */ /* 0x000fd60000000000 */
.L_x_32408:
[----:B------:R-:W-:Y:S05]  /*1be0*/  BSYNC B0 ;  /* 0x0000000000007941 */ /* 0x000fea0003800000 */
.L_x_32407:
[----:B------:R-:W-:Y:S01]  /*1bf0*/  VIADD R27, R3, 0x80 ;  /* 0x00000080031b7836 */ /* 0x000fe20000000000 */
[----:B------:R-:W-:Y:S04]  /*1c00*/  BSSY B0, `(.L_x_32409) ;  /* 0x000003c000007945 */ /* 0x000fe80003800000 */
[----:B------:R-:W-:-:S13]  /*1c10*/  ISETP.GE.AND P0, PT, R27, R2, PT ;  /* 0x000000021b00720c */ /* 0x000fda0003f06270 */
[----:B------:R-:W-:Y:S05]  /*1c20*/  @P0 BRA `(.L_x_32410) ;  /* 0x0000000000e40947 */ /* 0x000fea0003800000 */
[----:B-1----:R-:W-:Y:S01]  /*1c30*/  IMAD.MOV.U32 R10, RZ, RZ, 0x652b82fe ;  /* 0x652b82feff0a7424 */ /* 0x002fe200078e00ff */
[----:B------:R-:W-:Y:S01]  /*1c40*/  UMOV UR6, 0xfefa39ef ;  /* 0xfefa39ef00067882 */ /* 0x000fe20000000000 */
[----:B------:R-:W-:Y:S01]  /*1c50*/  IMAD.MOV.U32 R11, RZ, RZ, 0x3ff71547 ;  /* 0x3ff71547ff0b7424 */ /* 0x000fe200078e00ff */
[----:B------:R-:W-:Y:S01]  /*1c60*/  UMOV UR7, 0x3fe62e42 ;  /* 0x3fe62e4200077882 */ /* 0x000fe20000000000 */
[----:B------:R-:W-:Y:S01]  /*1c70*/  UMOV UR8, 0x3b39803f ;  /* 0x3b39803f00087882 */ /* 0x000fe20000000000 */
[----:B------:R-:W-:Y:S01]  /*1c80*/  UMOV UR9, 0x3c7abc9e ;  /* 0x3c7abc9e00097882 */ /* 0x000fe20000000000 */
[----:B------:R-:W-:Y:S01]  /*1c90*/  UMOV UR10, 0x7c89eb71 ;  /* 0x7c89eb71000a7882 */ /* 0x000fe20000000000 */
[----:B------:R-:W-:Y:S01]  /*1ca0*/  UMOV UR11, 0x3efa0199 ;  /* 0x3efa0199000b7882 */ /* 0x000fe20000000000 */
[----:B-----5:R-:W-:Y:S01]  /*1cb0*/  DFMA R10, R14, R10, 6.75539944105574400000e+15 ;  /* 0x433800000e0a742b */ /* 0x020fe2000000000a */
[----:B------:R-:W-:Y:S01]  /*1cc0*/  UMOV UR12, 0x14761f65 ;  /* 0x14761f65000c7882 */ /* 0x000fe20000000000 */
[----:B------:R-:W-:Y:S01]  /*1cd0*/  UMOV UR13, 0x3f2a01a0 ;  /* 0x3f2a01a0000d7882 */ /* 0x000fe20000000000 */
[----:B------:R-:W-:Y:S01]  /*1ce0*/  UMOV UR14, 0x1852b7af ;  /* 0x1852b7af000e7882 */ /* 0x000fe20000000000 */
[----:B------:R-:W-:Y:S01]  /*1cf0*/  UMOV UR15, 0x3f56c16c ;  /* 0x3f56c16c000f7882 */ /* 0x000fe20000000000 */
[----:B------:R-:W-:Y:S01]  /*1d00*/  UMOV UR16, 0x11122322 ;  /* 0x1112232200107882 */ /* 0x000fe20000000000 */
[----:B------:R-:W-:Y:S01]  /*1d10*/  UMOV UR17, 0x3f811111 ;  /* 0x3f81111100117882 */ /* 0x000fe20000000000 */
[----:B------:R-:W-:Y:S01]  /*1d20*/  UMOV UR18, 0x555502a1 ;  /* 0x555502a100127882 */ /* 0x000fe20000000000 */
[----:B------:R-:W-:Y:S01]  /*1d30*/  DADD R8, R10, -6.75539944105574400000e+15 ;  /* 0xc33800000a087429 */ /* 0x000fe20000000000 */
[----:B------:R-:W-:Y:S01]  /*1d40*/  UMOV UR19, 0x3fa55555 ;  /* 0x3fa5555500137882 */ /* 0x000fe20000000000 */
[----:B------:R-:W-:Y:S01]  /*1d50*/  UMOV UR20, 0x55555511 ;  /* 0x5555551100147882 */ /* 0x000fe20000000000 */
[----:B------:R-:W-:Y:S01]  /*1d60*/  UMOV UR21, 0x3fc55555 ;  /* 0x3fc5555500157882 */ /* 0x000fe20000000000 */
[----:B------:R-:W-:Y:S01]  /*1d70*/  UMOV UR22, 0xb ;  /* 0x0000000b00167882 */ /* 0x000fe20000000000 */
[----:B------:R-:W-:Y:S01]  /*1d80*/  UMOV UR23, 0x3fe00000 ;  /* 0x3fe0000000177882 */ /* 0x000fe20000000000 */
[----:B------:R-:W-:-:S02]  /*1d90*/  FSETP.GEU.FTZ.AND P0, PT, |R15|, 4.1917929649353027344, PT ;  /* 0x4086232b0f00780b */ /* 0x000fc40003f1e200 */
        /* <DEDUP_REMOVED lines=25> */
[----:B------:R-:W-:-:S04]  /*1f30*/  @!P0 LEA.HI R8, R10, R10, RZ, 0x1 ;  /* 0x0000000a0a088211 */ /* 0x000fc800078f08ff */
[----:B------:R-:W-:Y:S02]  /*1f40*/  @!P0 SHF.R.S32.HI R9, RZ, 0x1, R8 ;  /* 0x00000001ff098819 */ /* 0x000fe40000011408 */
[----:B------:R-:W-:-:S03]  /*1f50*/  FSEL R8, R14, RZ, P1 ;  /* 0x000000ff0e087208 */ /* 0x000fc60000800000 */
[----:B------:R-:W-:Y:S02]  /*1f60*/  @!P0 IMAD.IADD R10, R10, 0x1, -R9 ;  /* 0x000000010a0a8824 */ /* 0x000fe400078e0a09 */
[----:B------:R-:W-:Y:S01]  /*1f70*/  @!P0 IMAD R13, R9, 0x100000, R13 ;  /* 0x00100000090d8824 */ /* 0x000fe200078e020d */
[----:B------:R-:W-:Y:S02]  /*1f80*/  FSEL R9, R15, RZ, P1 ;  /* 0x000000ff0f097208 */ /* 0x000fe40000800000 */
[----:B------:R-:W-:Y:S01]  /*1f90*/  @!P0 LEA R11, R10, 0x3ff00000, 0x14 ;  /* 0x3ff000000a0b8811 */ /* 0x000fe200078ea0ff */
[----:B------:R-:W-:-:S06]  /*1fa0*/  @!P0 IMAD.MOV.U32 R10, RZ, RZ, RZ ;  /* 0x000000ffff0a8224 */ /* 0x000fcc00078e00ff */
[----:B------:R-:W-:-:S11]  /*1fb0*/  @!P0 DMUL R8, R12, R10 ;  /* 0x0000000a0c088228 */ /* 0x000fd60000000000 */
.L_x_32410:
[----:B------:R-:W-:Y:S05]  /*1fc0*/  BSYNC B0 ;  /* 0x0000000000007941 */ /* 0x000fea0003800000 */
.L_x_32409:
[----:B-1----:R-:W-:Y:S01]  /*1fd0*/  VIADD R11, R3, 0x100 ;  /* 0x00000100030b7836 */ /* 0x002fe20000000000 */
[----:B------:R-:W-:Y:S04]  /*1fe0*/  BSSY B0, `(.L_x_32411) ;  /* 0x000003d000007945 */ /* 0x000fe80003800000 */
[----:B------:R-:W-:-:S13]  /*1ff0*/  ISETP.GE.AND P0, PT, R11, R2, PT ;  /* 0x000000020b00720c */ /* 0x000fda0003f06270 */
[----:B------:R-:W-:Y:S05]  /*2000*/  @P0 BRA `(.L_x_32412) ;  /* 0x0000000000e80947 */ /* 0x000fea0003800000 */
[----:B-----5:R-:W-:Y:S01]  /*2010*/  IMAD.MOV.U32 R14, RZ, RZ, 0x652b82fe ;  /* 0x652b82feff0e7424 */ /* 0x020fe200078e00ff */
[----:B------:R-:W-:Y:S01]  /*2020*/  MOV R15, 0x3ff71547 ;  /* 0x3ff71547000f7802 */ /* 0x000fe20000000f00 */
[----:B------:R-:W-:Y:S01]  /*2030*/  UMOV UR6, 0xfefa39ef ;  /* 0xfefa39ef00067882 */ /* 0x000fe20000000000 */
[----:B------:R-:W-:Y:S01]  /*2040*/  UMOV UR7, 0x3fe62e42 ;  /* 0x3fe62e4200077882 */ /* 0x000fe20000000000 */
[----:B------:R-:W-:-:S03]  /*2050*/  FSETP.GEU.FTZ.AND P0, PT, |R17|, 4.1917929649353027344, PT ;  /* 0x4086232b1100780b */ /* 0x000fc60003f1e200 */
        /* <DEDUP_REMOVED lines=50> */
[----:B------:R-:W-:Y:S01]  /*2380*/  @!P0 MOV R14, R12 ;  /* 0x0000000c000e8202 */ /* 0x000fe20000000f00 */
[----:B------:R-:W-:-:S06]  /*2390*/  @!P0 IMAD.MOV.U32 R12, RZ, RZ, RZ ;  /* 0x000000ffff0c8224 */ /* 0x000fcc00078e00ff */
[----:B------:R-:W-:-:S11]  /*23a0*/  @!P0 DMUL R10, R14, R12 ;  /* 0x0000000c0e0a8228 */ /* 0x000fd60000000000 */
.L_x_32412:
[----:B------:R-:W-:Y:S05]  /*23b0*/  BSYNC B0 ;  /* 0x0000000000007941 */ /* 0x000fea0003800000 */
.L_x_32411:
[----:B------:R-:W-:Y:S01]  /*23c0*/  VIADD R13, R3, 0x180 ;  /* 0x00000180030d7836 */ /* 0x000fe20000000000 */
[----:B------:R-:W-:Y:S04]  /*23d0*/  BSSY B0, `(.L_x_32413) ;  /* 0x000003d000007945 */ /* 0x000fe80003800000 */
[----:B------:R-:W-:-:S13]  /*23e0*/  ISETP.GE.AND P0, PT, R13, R2, PT ;  /* 0x000000020d00720c */ /* 0x000fda0003f06270 */
[----:B------:R-:W-:Y:S05]  /*23f0*/  @P0 BRA `(.L_x_32414) ;  /* 0x0000000000e80947 */ /* 0x000fea0003800000 */
[----:B-----5:R-:W-:Y:S01]  /*2400*/  IMAD.MOV.U32 R16, RZ, RZ, 0x652b82fe ;  /* 0x652b82feff107424 */ /* 0x020fe200078e00ff */
[----:B------:R-:W-:Y:S01]  /*2410*/  UMOV UR6, 0xfefa39ef ;  /* 0xfefa39ef00067882 */ /* 0x000fe20000000000 */
[----:B------:R-:W-:Y:S01]  /*2420*/  IMAD.MOV.U32 R17, RZ, RZ, 0x3ff71547 ;  /* 0x3ff71547ff117424 */ /* 0x000fe200078e00ff */
[----:B------:R-:W-:Y:S01]  /*2430*/  UMOV UR7, 0x3fe62e42 ;  /* 0x3fe62e4200077882 */ /* 0x000fe20000000000 */
[----:B------:R-:W-:-:S04]  /*2440*/  FSETP.GEU.FTZ.AND P0, PT, |R19|, 4.1917929649353027344, PT ;  /* 0x4086232b1300780b */ /* 0x000fc80003f1e200 */
        /* <DEDUP_REMOVED lines=50> */
[----:B------:R-:W-:Y:S01]  /*2770*/  @!P0 IMAD.MOV.U32 R16, RZ, RZ, R14 ;  /* 0x000000ffff108224 */ /* 0x000fe200078e000e */
[----:B------:R-:W-:-:S06]  /*2780*/  @!P0 MOV R14, RZ ;  /* 0x000000ff000e8202 */ /* 0x000fcc0000000f00 */
[----:B------:R-:W-:-:S11]  /*2790*/  @!P0 DMUL R12, R16, R14 ;  /* 0x0000000e100c8228 */ /* 0x000fd60000000000 */
.L_x_32414:
[----:B------:R-:W-:Y:S05]  /*27a0*/  BSYNC B0 ;  /* 0x0000000000007941 */ /* 0x000fea0003800000 */
.L_x_32413:
[----:B-----5:R-:W-:Y:S01]  /*27b0*/  VIADD R15, R3, 0x200 ;  /* 0x00000200030f7836 */ /* 0x020fe20000000000 */
[----:B------:R-:W-:Y:S04]  /*27c0*/  BSSY B0, `(.L_x_32415) ;  /* 0x000003d000007945 */ /* 0x000fe80003800000 */
[----:B------:R-:W-:-:S13]  /*27d0*/  ISETP.GE.AND P0, PT, R15, R2, PT ;  /* 0x000000020f00720c */ /* 0x000fda0003f06270 */
[----:B------:R-:W-:Y:S05]  /*27e0*/  @P0 BRA `(.L_x_32416) ;  /* 0x0000000000e80947 */ /* 0x000fea0003800000 */
[----:B------:R-:W-:Y:S01]  /*27f0*/  IMAD.MOV.U32 R18, RZ, RZ, 0x652b82fe ;  /* 0x652b82feff127424 */ /* 0x000fe200078e00ff */
        /* <DEDUP_REMOVED lines=54> */
[----:B------:R-:W-:Y:S02]  /*2b60*/  @!P0 IMAD.MOV.U32 R18, RZ, RZ, R16 ;  /* 0x000000ffff128224 */ /* 0x000fe400078e0010 */
[----:B------:R-:W-:-:S06]  /*2b70*/  @!P0 IMAD.MOV.U32 R16, RZ, RZ, RZ ;  /* 0x000000ffff108224 */ /* 0x000fcc00078e00ff */
[----:B------:R-:W-:-:S11]  /*2b80*/  @!P0 DMUL R14, R18, R16 ;  /* 0x00000010120e8228 */ /* 0x000fd60000000000 */
.L_x_32416:
[----:B------:R-:W-:Y:S05]  /*2b90*/  BSYNC B0 ;  /* 0x0000000000007941 */ /* 0x000fea0003800000 */
.L_x_32415:
[----:B------:R-:W-:Y:S01]  /*2ba0*/  IADD3 R17, R3, 0x280, RZ ;  /* 0x0000028003117810 */ /* 0x000fe20007ffe0ff */
[----:B------:R-:W-:Y:S03]  /*2bb0*/  BSSY B0, `(.L_x_32417) ;  /* 0x000003d000007945 */ /* 0x000fe60003800000 */
        /* <DEDUP_REMOVED lines=60> */
.L_x_32418:
[----:B------:R-:W-:Y:S05]  /*2f80*/  BSYNC B0 ;  /* 0x0000000000007941 */ /* 0x000fea0003800000 */
.L_x_32417:
[----:B------:R-:W-:Y:S01]  /*2f90*/  VIADD R19, R3, 0x300 ;  /* 0x0000030003137836 */ /* 0x000fe20000000000 */
[----:B------:R-:W-:Y:S04]  /*2fa0*/  BSSY B0, `(.L_x_32419) ;  /* 0x000003d000007945 */ /* 0x000fe80003800000 */
[----:B------:R-:W-:-:S13]  /*2fb0*/  ISETP.GE.AND P0, PT, R19, R2, PT ;  /* 0x000000021300720c */ /* 0x000fda0003f06270 */
[----:B------:R-:W-:Y:S05]  /*2fc0*/  @P0 BRA `(.L_x_32420) ;  /* 0x0000000000e80947 */ /* 0x000fea0003800000 */
[----:B------:R-:W-:Y:S01]  /*2fd0*/  MOV R22, 0x652b82fe ;  /* 0x652b82fe00167802 */ /* 0x000fe20000000f00 */
[----:B------:R-:W-:Y:S01]  /*2fe0*/  IMAD.MOV.U32 R23, RZ, RZ, 0x3ff71547 ;  /* 0x3ff71547ff177424 */ /* 0x000fe200078e00ff */
        /* <DEDUP_REMOVED lines=50> */
[----:B------:R-:W-:Y:S01]  /*3310*/  @!P0 IADD3 R22, R22, -R23, RZ ;  /* 0x8000001716168210 */ /* 0x000fe20007ffe0ff */
[----:B------:R-:W-:-:S03]  /*3320*/  @!P0 IMAD R23, R23, 0x100000, R21 ;  /* 0x0010000017178824 */ /* 0x000fc600078e0215 */
[----:B------:R-:W-:Y:S01]  /*3330*/  @!P0 LEA R21, R22, 0x3ff00000, 0x14 ;  /* 0x3ff0000016158811 */ /* 0x000fe200078ea0ff */
[----:B------:R-:W-:Y:S02]  /*3340*/  @!P0 IMAD.MOV.U32 R22, RZ, RZ, R20 ;  /* 0x000000ffff168224 */ /* 0x000fe400078e0014 */
[----:B------:R-:W-:-:S06]  /*3350*/  @!P0 IMAD.MOV.U32 R20, RZ, RZ, RZ ;  /* 0x000000ffff148224 */ /* 0x000fcc00078e00ff */
[----:B------:R-:W-:-:S11]  /*3360*/  @!P0 DMUL R18, R22, R20 ;  /* 0x0000001416128228 */ /* 0x000fd60000000000 */
.L_x_32420:
[----:B------:R-:W-:Y:S05]  /*3370*/  BSYNC B0 ;  /* 0x0000000000007941 */ /* 0x000fea0003800000 */
.L_x_32419:
[C---:B------:R-:W-:Y:S01]  /*3380*/  VIADD R21, R3.reuse, 0x380 ;  /* 0x0000038003157836 */ /* 0x040fe20000000000 */
[----:B------:R-:W-:Y:S01]  /*3390*/  BSSY B0, `(.L_x_32421) ;  /* 0x000003d000007945 */ /* 0x000fe20003800000 */
[----:B------:R-:W-:-:S03]  /*33a0*/  ISETP.GE.AND P0, PT, R3, R2, PT ;  /* 0x000000020300720c */ /* 0x000fc60003f06270 */
[----:B------:R-:W-:-:S13]  /*33b0*/  ISETP.GE.AND P1, PT, R21, R2, PT ;  /* 0x000000021500720c */ /* 0x000fda0003f26270 */
[----:B------:R-:W-:Y:S05]  /*33c0*/  @P1 BRA `(.L_x_32422) ;  /* 0x0000000000e41947 */ /* 0x000fea0003800000 */
[----:B------:R-:W-:Y:S01]  /*33d0*/  IMAD.MOV.U32 R20, RZ, RZ, 0x652b82fe ;  /* 0x652b82feff147424 */ /* 0x000fe200078e00ff */
        /* <DEDUP_REMOVED lines=48> */
[----:B------:R-:W-:Y:S01]  /*36e0*/  FSEL R24, R6, RZ, P2 ;  /* 0x000000ff06187208 */ /* 0x000fe20001000000 */
[----:B------:R-:W-:Y:S01]  /*36f0*/  @!P1 IMAD.MOV.U32 R6, RZ, RZ, RZ ;  /* 0x000000ffff069224 */ /* 0x000fe200078e00ff */
[----:B------:R-:W-:Y:S02]  /*3700*/  @!P1 SHF.R.S32.HI R21, RZ, 0x1, R21 ;  /* 0x00000001ff159819 */ /* 0x000fe40000011415 */
[----:B------:R-:W-:Y:S02]  /*3710*/  FSEL R25, R7, RZ, P2 ;  /* 0x000000ff07197208 */ /* 0x000fe40001000000 */
[----:B------:R-:W-:Y:S01]  /*3720*/  @!P1 LEA R23, R21, R23, 0x14 ;  /* 0x0000001715179211 */ /* 0x000fe200078ea0ff */
[----:B------:R-:W-:-:S05]  /*3730*/  @!P1 IMAD.IADD R20, R20, 0x1, -R21 ;  /* 0x0000000114149824 */ /* 0x000fca00078e0a15 */
[----:B------:R-:W-:-:S06]  /*3740*/  @!P1 LEA R7, R20, 0x3ff00000, 0x14 ;  /* 0x3ff0000014079811 */ /* 0x000fcc00078ea0ff */
[----:B------:R-:W-:-:S11]  /*3750*/  @!P1 DMUL R24, R22, R6 ;  /* 0x0000000616189228 */ /* 0x000fd60000000000 */
.L_x_32422:
[----:B------:R-:W-:Y:S05]  /*3760*/  BSYNC B0 ;  /* 0x0000000000007941 */ /* 0x000fea0003800000 */
.L_x_32421:
        /* <DEDUP_REMOVED lines=15> */
.L_x_32425:
[----:B------:R-:W-:-:S13]  /*3860*/  ISETP.GE.AND P0, PT, R3, R2, PT ;  /* 0x000000020300720c */ /* 0x000fda0003f06270 */
[----:B------:R-:W-:Y:S05]  /*3870*/  @P0 BRA `(.L_x_32427) ;  /* 0x0000000000300947 */ /* 0x000fea0003800000 */
[----:B0-----:R-:W0:Y:S01]  /*3880*/  LDC.64 R4, c[0x0][0x218] ;  /* 0x00008600ff047b82 */ /* 0x001e220000000a00 */
[----:B------:R-:W-:Y:S01]  /*3890*/  IADD3 R7, R0, R3, RZ ;  /* 0x0000000300077210 */ /* 0x000fe20007ffe0ff */
[----:B------:R-:W-:-:S04]  /*38a0*/  VIADD R3, R3, 0x80 ;  /* 0x0000008003037836 */ /* 0x000fc80000000000 */
[----:B0-----:R-:W-:-:S05]  /*38b0*/  IMAD.WIDE.U32 R4, R7, 0x8, R4 ;  /* 0x0000000807047825 */ /* 0x001fca00078e0004 */
[----:B------:R0:W-:Y:S02]  /*38c0*/  STG.E.64 desc[UR4][R4.64], R10 ;  /* 0x0000000a04007986 */ /* 0x0001e4000c101b04 */
.L_x_32426:
[----:B------:R-:W-:-:S13]  /*38d0*/  ISETP.GE.AND P0, PT, R3, R2, PT ;  /* 0x000000020300720c */ /* 0x000fda0003f06270 */
[----:B------:R-:W-:Y:S05]  /*38e0*/  @P0 BRA `(.L_x_32428) ;  /* 0x0000000000300947 */ /* 0x000fea0003800000 */
[----:B0-----:R-:W0:Y:S01]  /*38f0*/  LDC.64 R4, c[0x0][0x218] ;  /* 0x00008600ff047b82 */ /* 0x001e220000000a00 */
[----:B------:R-:W-:Y:S02]  /*3900*/  IMAD.IADD R7, R0, 0x1, R3 ;  /* 0x0000000100077824 */ /* 0x000fe400078e0203 */
[----:B------:R-:W-:Y:S02]  /*3910*/  VIADD R3, R3, 0x80 ;  /* 0x0000008003037836 */ /* 0x000fe40000000000 */
[----:B0-----:R-:W-:-:S05]  /*3920*/  IMAD.WIDE.U32 R4, R7, 0x8, R4 ;  /* 0x0000000807047825 */ /* 0x001fca00078e0004 */
[----:B------:R1:W-:Y:S02]  /*3930*/  STG.E.64 desc[UR4][R4.64], R12 ;  /* 0x0000000c04007986 */ /* 0x0003e4000c101b04 */
.L_x_32427:
[----:B------:R-:W-:-:S13]  /*3940*/  ISETP.GE.AND P0, PT, R3, R2, PT ;  /* 0x000000020300720c */ /* 0x000fda0003f06270 */
[----:B------:R-:W-:Y:S05]  /*3950*/  @P0 BRA `(.L_x_32429) ;  /* 0x0000000000340947 */ /* 0x000fea0003800000 */
[----:B01----:R-:W0:Y:S01]  /*3960*/  LDC.64 R4, c[0x0][0x218] ;  /* 0x00008600ff047b82 */ /* 0x003e220000000a00 */
[----:B------:R-:W-:Y:S02]  /*3970*/  IMAD.IADD R7, R0, 0x1, R3 ;  /* 0x0000000100077824 */ /* 0x000fe400078e0203 */
[----:B------:R-:W-:Y:S02]  /*3980*/  VIADD R3, R3, 0x80 ;  /* 0x0000008003037836 */ /* 0x000fe40000000000 */
[----:B0-----:R-:W-:-:S05]  /*3990*/  IMAD.WIDE.U32 R4, R7, 0x8, R4 ;  /* 0x0000000807047825 */ /* 0x001fca00078e0004 */
[----:B------:R1:W-:Y:S02]  /*39a0*/  STG.E.64 desc[UR4][R4.64], R14 ;  /* 0x0000000e04007986 */ /* 0x0003e4000c101b04 */
.L_x_32428:
[----:B------:R-:W-:-:S13]  /*39b0*/  ISETP.GE.AND P0, PT, R3, R2, PT ;  /* 0x000000020300720c */ /* 0x000fda0003f06270 */
[----:B------:R-:W-:Y:S05]  /*39c0*/  @P0 BREAK B1 ;  /* 0x0000000000010942 */ /* 0x000fea0003800000 */
[----:B------:R-:W-:Y:S05]  /*39d0*/  @P0 BRA `(.L_x_32430) ;  /* 0x0000000000300947 */ /* 0x000fea0003800000 */
[----:B01----:R-:W0:Y:S01]  /*39e0*/  LDC.64 R4, c[0x0][0x218] ;  /* 0x00008600ff047b82 */ /* 0x003e220000000a00 */
[----:B------:R-:W-:Y:S01]  /*39f0*/  IADD3 R7, R0, R3, RZ ;  /* 0x0000000300077210 */ /* 0x000fe20007ffe0ff */
[----:B------:R-:W-:-:S04]  /*3a00*/  VIADD R3, R3, 0x80 ;  /* 0x0000008003037836 */ /* 0x000fc80000000000 */
[----:B0-----:R-:W-:-:S05]  /*3a10*/  IMAD.WIDE.U32 R4, R7, 0x8, R4 ;  /* 0x0000000807047825 */ /* 0x001fca00078e0004 */
[----:B------:R2:W-:Y:S02]  /*3a20*/  STG.E.64 desc[UR4][R4.64], R16 ;  /* 0x0000001004007986 */ /* 0x0005e4000c101b04 */
.L_x_32429:
[----:B------:R-:W-:Y:S05]  /*3a30*/  BSYNC B1 ;  /* 0x0000000000017941 */ /* 0x000fea0003800000 */
.L_x_32424:
[----:B------:R-:W-:-:S13]  /*3a40*/  ISETP.GE.AND P0, PT, R3, R2, PT ;  /* 0x000000020300720c */ /* 0x000fda0003f06270 */
[----:B012---:R-:W0:Y:S01]  /*3a50*/  @!P0 LDC.64 R4, c[0x0][0x218] ;  /* 0x00008600ff048b82 */ /* 0x007e220000000a00 */
[----:B------:R-:W-:Y:S02]  /*3a60*/  @!P0 IMAD.IADD R7, R0, 0x1, R3 ;  /* 0x0000000100078824 */ /* 0x000fe400078e0203 */
[----:B------:R-:W-:Y:S02]  /*3a70*/  @!P0 VIADD R3, R3, 0x80 ;  /* 0x0000008003038836 */ /* 0x000fe40000000000 */
[----:B0-----:R-:W-:-:S05]  /*3a80*/  @!P0 IMAD.WIDE.U32 R4, R7, 0x8, R4 ;  /* 0x0000000807048825 */ /* 0x001fca00078e0004 */
[----:B------:R2:W-:Y:S02]  /*3a90*/  @!P0 STG.E.64 desc[UR4][R4.64], R18 ;  /* 0x0000001204008986 */ /* 0x0005e4000c101b04 */
.L_x_32430:
[----:B------:R-:W-:Y:S05]  /*3aa0*/  BSYNC B0 ;  /* 0x0000000000007941 */ /* 0x000fea0003800000 */
.L_x_32423:
        /* <DEDUP_REMOVED lines=8> */
.L_x_32431:
        /* <DEDUP_REMOVED lines=13> */
.L_x_36470:


//--------------------- .text._ZN2at6native29vectorized_elementwise_kernelILi4EZZZNS0_15exp_kernel_cudaERNS_18TensorIteratorBaseEENKUlvE0_clEvENKUlvE_clEvEUldE_St5arrayIPcLm2EEEEviT0_T1_ --------------------------
	.section	.text._ZN2at6native29vectorized_elementwise_kernelILi4EZZZNS0_15exp_kernel_cudaERNS_18TensorIteratorBaseEENKUlvE0_clEvENKUlvE_clEvEUldE_St5arrayIPcLm2EEEEviT0_T1_,"ax",@progbits
	.align	128
        .global         _ZN2at6native29vectorized_elementwise_kernelILi4EZZZNS0_15exp_kernel_cudaERNS_18TensorIteratorBaseEENKUlvE0_clEvENKUlvE_clEvEUldE_St5arrayIPcLm2EEEEviT0_T1_
        .type           _ZN2at6native29vectorized_elementwise_kernelILi4EZZZNS0_15exp_kernel_cudaERNS_18TensorIteratorBaseEENKUlvE0_clEvENKUlvE_clEvEUldE_St5arrayIPcLm2EEEEviT0_T1_,@function
        .size           _ZN2at6native29vectorized_elementwise_kernelILi4EZZZNS0_15exp_kernel_cudaERNS_18TensorIteratorBaseEENKUlvE0_clEvENKUlvE_clEvEUldE_St5arrayIPcLm2EEEEviT0_T1_,(.L_x_36471 - _ZN2at6native29vectorized_elementwise_kernelILi4EZZZNS0_15exp_kernel_cudaERNS_18TensorIteratorBaseEENKUlvE0_clEvENKUlvE_clEvEUldE_St5arrayIPcLm2EEEEviT0_T1_)
        .other          _ZN2at6native29vectorized_elementwise_kernelILi4EZZZNS0_15exp_kernel_cudaERNS_18TensorIteratorBaseEENKUlvE0_clEvENKUlvE_clEvEUldE_St5arrayIPcLm2EEEEviT0_T1_,@"STO_CUDA_ENTRY STV_DEFAULT"
_ZN2at6native29vectorized_elementwise_kernelILi4EZZZNS0_15exp_kernel_cudaERNS_18TensorIteratorBaseEENKUlvE0_clEvENKUlvE_clEvEUldE_St5arrayIPcLm2EEEEviT0_T1_:
.text._ZN2at6native29vectorized_elementwise_kernelILi4EZZZNS0_15exp_kernel_cudaERNS_18TensorIteratorBaseEENKUlvE0_clEvENKUlvE_clEvEUldE_St5arrayIPcLm2EEEEviT0_T1_:
        /* <DEDUP_REMOVED lines=75> */
.L_x_32434:
[----:B------:R-:W-:Y:S05]  /*04b0*/  BSYNC B0 ;  /* 0x0000000000007941 */ /* 0x000fea0003800000 */
.L_x_32433:
        /* <DEDUP_REMOVED lines=34> */
.L_x_32436:
[----:B------:R-:W-:Y:S05]  /*06e0*/  BSYNC B0 ;  /* 0x0000000000007941 */ /* 0x000fea0003800000 */
.L_x_32435:
        /* <DEDUP_REMOVED lines=35> */
.L_x_32438:
[----:B------:R-:W-:Y:S05]  /*0920*/  BSYNC B0 ;  /* 0x0000000000007941 */ /* 0x000fea0003800000 */
.L_x_32437:
        /* <DEDUP_REMOVED lines=35> */
.L_x_32440:
[----:B------:R-:W-:Y:S05]  /*0b60*/  BSYNC B0 ;  /* 0x0000000000007941 */ /* 0x000fea0003800000 */
.L_x_32439:
        /* <DEDUP_REMOVED lines=35> */
.L_x_32442:
[----:B------:R-:W-:Y:S05]  /*0da0*/  BSYNC B0 ;  /* 0x0000000000007941 */ /* 0x000fea0003800000 */
.L_x_32441:
        /* <DEDUP_REMOVED lines=34> */
.L_x_32444:
[----:B------:R-:W-:Y:S05]  /*0fd0*/  BSYNC B0 ;  /* 0x0000000000007941 */ /* 0x000fea0003800000 */
.L_x_32443:
        /* <DEDUP_REMOVED lines=33> */
.L_x_32446:
[----:B------:R-:W-:Y:S05]  /*11f0*/  BSYNC B0 ;  /* 0x0000000000007941 */ /* 0x000fea0003800000 */
.L_x_32445:
        /* <DEDUP_REMOVED lines=36> */
.L_x_32448:
[----:B------:R-:W-:Y:S05]  /*1440*/  BSYNC B0 ;  /* 0x0000000000007941 */ /* 0x000fea0003800000 */
.L_x_32447:
[----:B------:R-:W-:Y:S04]  /*1450*/  STG.E.128 desc[UR4][R12.64], R8 ;  /* 0x000000080c007986 */ /* 0x000fe8000c101d04 */
[----:B------:R-:W-:Y:S04]  /*1460*/  STG.E.128 desc[UR4][R12.64+0x10], R4 ;  /* 0x000010040c007986 */ /* 0x000fe8000c101d04 */
[----:B------:R-:W-:Y:S04]  /*1470*/  STG.E.128 desc[UR4][R12.64+0x1000], R20 ;  /* 0x001000140c007986 */ /* 0x000fe8000c101d04 */
[----:B------:R-:W-:Y:S01]  /*1480*/  STG.E.128 desc[UR4][R12.64+0x1010], R16 ;  /* 0x001010100c007986 */ /* 0x000fe2000c101d04 */
[----:B------:R-:W-:Y:S05]  /*1490*/  EXIT ;  /* 0x000000000000794d */ /* 0x000fea0003800000 */
.L_x_32432:
        /* <DEDUP_REMOVED lines=116> */
.L_x_32450:
[----:B------:R-:W-:Y:S05]  /*1be0*/  BSYNC B0 ;  /* 0x0000000000007941 */ /* 0x000fea0003800000 */
.L_x_32449:
        /* <DEDUP_REMOVED lines=61> */
.L_x_32452:
[----:B------:R-:W-:Y:S05]  /*1fc0*/  BSYNC B0 ;  /* 0x0000000000007941 */ /* 0x000fea0003800000 */
.L_x_32451:
        /* <DEDUP_REMOVED lines=62> */
.L_x_32454:
[----:B------:R-:W-:Y:S05]  /*23b0*/  BSYNC B0 ;  /* 0x0000000000007941 */ /* 0x000fea0003800000 */
.L_x_32453:
        /* <DEDUP_REMOVED lines=62> */
.L_x_32456:
[----:B------:R-:W-:Y:S05]  /*27a0*/  BSYNC B0 ;  /* 0x0000000000007941 */ /* 0x000fea0003800000 */
.L_x_32455:
        /* <DEDUP_REMOVED lines=62> */
.L_x_32458:
[----:B------:R-:W-:Y:S05]  /*2b90*/  BSYNC B0 ;  /* 0x0000000000007941 */ /* 0x000fea0003800000 */
.L_x_32457:
        /* <DEDUP_REMOVED lines=62> */
.L_x_32460:
[----:B------:R-:W-:Y:S05]  /*2f80*/  BSYNC B0 ;  /* 0x0000000000007941 */ /* 0x000fea0003800000 */
.L_x_32459:
        /* <DEDUP_REMOVED lines=62> */
.L_x_32462:
[----:B------:R-:W-:Y:S05]  /*3370*/  BSYNC B0 ;  /* 0x0000000000007941 */ /* 0x000fea0003800000 */
.L_x_32461:
        /* <DEDUP_REMOVED lines=62> */
.L_x_32464:
[----:B------:R-:W-:Y:S05]  /*3760*/  BSYNC B0 ;  /* 0x0000000000007941 */ /* 0x000fea0003800000 */
.L_x_32463:
        /* <DEDUP_REMOVED lines=15> */
.L_x_32467:
[----:B------:R-:W-:-:S13]  /*3860*/  ISETP.GE.AND P0, PT, R3, R2, PT ;  /* 0x000000020300720c */ /* 0x000fda0003f06270 */
[----:B------:R-:W-:Y:S05]  /*3870*/  @P0 BRA `(.L_x_32469) ;  /* 0x0000000000300947 */ /* 0x000fea0003800000 */
[----:B0-----:R-:W0:Y:S01]  /*3880*/  LDC.64 R4, c[0x0][0x218] ;  /* 0x00008600ff047b82 */ /* 0x001e220000000a00 */
[----:B------:R-:W-:Y:S01]  /*3890*/  IADD3 R7, R0, R3, RZ ;  /* 0x0000000300077210 */ /* 0x000fe20007ffe0ff */
[----:B------:R-:W-:-:S04]  /*38a0*/  VIADD R3, R3, 0x80 ;  /* 0x0000008003037836 */ /* 0x000fc80000000000 */
[----:B0-----:R-:W-:-:S05]  /*38b0*/  IMAD.WIDE.U32 R4, R7, 0x8, R4 ;  /* 0x0000000807047825 */ /* 0x001fca00078e0004 */
[----:B------:R0:W-:Y:S02]  /*38c0*/  STG.E.64 desc[UR4][R4.64], R10 ;  /* 0x0000000a04007986 */ /* 0x0001e4000c101b04 */
.L_x_32468:
[----:B------:R-:W-:-:S13]  /*38d0*/  ISETP.GE.AND P0, PT, R3, R2, PT ;  /* 0x000000020300720c */ /* 0x000fda0003f06270 */
[----:B------:R-:W-:Y:S05]  /*38e0*/  @P0 BRA `(.L_x_32470) ;  /* 0x0000000000300947 */ /* 0x000fea0003800000 */
[----:B0-----:R-:W0:Y:S01]  /*38f0*/  LDC.64 R4, c[0x0][0x218] ;  /* 0x00008600ff047b82 */ /* 0x001e220000000a00 */
[----:B------:R-:W-:Y:S02]  /*3900*/  IMAD.IADD R7, R0, 0x1, R3 ;  /* 0x0000000100077824 */ /* 0x000fe400078e0203 */
[----:B------:R-:W-:Y:S02]  /*3910*/  VIADD R3, R3, 0x80 ;  /* 0x0000008003037836 */ /* 0x000fe40000000000 */
[----:B0-----:R-:W-:-:S05]  /*3920*/  IMAD.WIDE.U32 R4, R7, 0x8, R4 ;  /* 0x0000000807047825 */ /* 0x001fca00078e0004 */
[----:B------:R1:W-:Y:S02]  /*3930*/  STG.E.64 desc[UR4][R4.64], R12 ;  /* 0x0000000c04007986 */ /* 0x0003e4000c101b04 */
.L_x_32469:
[----:B------:R-:W-:-:S13]  /*3940*/  ISETP.GE.AND P0, PT, R3, R2, PT ;  /* 0x000000020300720c */ /* 0x000fda0003f06270 */
[----:B------:R-:W-:Y:S05]  /*3950*/  @P0 BRA `(.L_x_32471) ;  /* 0x0000000000340947 */ /* 0x000fea0003800000 */
[----:B01----:R-:W0:Y:S01]  /*3960*/  LDC.64 R4, c[0x0][0x218] ;  /* 0x00008600ff047b82 */ /* 0x003e220000000a00 */
[----:B------:R-:W-:Y:S02]  /*3970*/  IMAD.IADD R7, R0, 0x1, R3 ;  /* 0x0000000100077824 */ /* 0x000fe400078e0203 */
[----:B------:R-:W-:Y:S02]  /*3980*/  VIADD R3, R3, 0x80 ;  /* 0x0000008003037836 */ /* 0x000fe40000000000 */
[----:B0-----:R-:W-:-:S05]  /*3990*/  IMAD.WIDE.U32 R4, R7, 0x8, R4 ;  /* 0x0000000807047825 */ /* 0x001fca00078e0004 */
[----:B------:R1:W-:Y:S02]  /*39a0*/  STG.E.64 desc[UR4][R4.64], R14 ;  /* 0x0000000e04007986 */ /* 0x0003e4000c101b04 */
.L_x_32470:
        /* <DEDUP_REMOVED lines=8> */
.L_x_32471:
[----:B------:R-:W-:Y:S05]  /*3a30*/  BSYNC B1 ;  /* 0x0000000000017941 */ /* 0x000fea0003800000 */
.L_x_32466:
[----:B------:R-:W-:-:S13]  /*3a40*/  ISETP.GE.AND P0, PT, R3, R2, PT ;  /* 0x000000020300720c */ /* 0x000fda0003f06270 */
[----:B012---:R-:W0:Y:S01]  /*3a50*/  @!P0 LDC.64 R4, c[0x0][0x218] ;  /* 0x00008600ff048b82 */ /* 0x007e220000000a00 */
[----:B------:R-:W-:Y:S02]  /*3a60*/  @!P0 IMAD.IADD R7, R0, 0x1, R3 ;  /* 0x0000000100078824 */ /* 0x000fe400078e0203 */
[----:B------:R-:W-:Y:S02]  /*3a70*/  @!P0 VIADD R3, R3, 0x80 ;  /* 0x0000008003038836 */ /* 0x000fe40000000000 */
[----:B0-----:R-:W-:-:S05]  /*3a80*/  @!P0 IMAD.WIDE.U32 R4, R7, 0x8, R4 ;  /* 0x0000000807048825 */ /* 0x001fca00078e0004 */
[----:B------:R2:W-:Y:S02]  /*3a90*/  @!P0 STG.E.64 desc[UR4][R4.64], R18 ;  /* 0x0000001204008986 */ /* 0x0005e4000c101b04 */
.L_x_32472:
[----:B------:R-:W-:Y:S05]  /*3aa0*/  BSYNC B0 ;  /* 0x0000000000007941 */ /* 0x000fea0003800000 */
.L_x_32465:
        /* <DEDUP_REMOVED lines=8> */
.L_x_32473:
        /* <DEDUP_REMOVED lines=13> */
.L_x_36471:


//--------------------- .text._ZN2at6native29vectorized_elementwise_kernelILi8EZZZNS0_15exp_kernel_cudaERNS_18TensorIteratorBaseEENKUlvE0_clEvENKUlvE_clEvEUldE_St5arrayIPcLm2EEEEviT0_T1_ --------------------------
	.section	.text._ZN2at6native29vectorized_elementwise_kernelILi8EZZZNS0_15exp_kernel_cudaERNS_18TensorIteratorBaseEENKUlvE0_clEvENKUlvE_clEvEUldE_St5arrayIPcLm2EEEEviT0_T1_,"ax",@progbits
	.align	128
        .global         _ZN2at6native29vectorized_elementwise_kernelILi8EZZZNS0_15exp_kernel_cudaERNS_18TensorIteratorBaseEENKUlvE0_clEvENKUlvE_clEvEUldE_St5arrayIPcLm2EEEEviT0_T1_
        .type           _ZN2at6native29vectorized_elementwise_kernelILi8EZZZNS0_15exp_kernel_cudaERNS_18TensorIteratorBaseEENKUlvE0_clEvENKUlvE_clEvEUldE_St5arrayIPcLm2EEEEviT0_T1_,@function
        .size           _ZN2at6native29vectorized_elementwise_kernelILi8EZZZNS0_15exp_kernel_cudaERNS_18TensorIteratorBaseEENKUlvE0_clEvENKUlvE_clEvEUldE_St5arrayIPcLm2EEEEviT0_T1_,(.L_x_36472 - _ZN2at6native29vectorized_elementwise_kernelILi8EZZZNS0_15exp_kernel_cudaERNS_18TensorIteratorBaseEENKUlvE0_clEvENKUlvE_clEvEUldE_St5arrayIPcLm2EEEEviT0_T1_)
        .other          _ZN2at6native29vectorized_elementwise_kernelILi8EZZZNS0_15exp_kernel_cudaERNS_18TensorIteratorBaseEENKUlvE0_clEvENKUlvE_clEvEUldE_St5arrayIPcLm2EEEEviT0_T1_,@"STO_CUDA_ENTRY STV_DEFAULT"
_ZN2at6native29vectorized_elementwise_kernelILi8EZZZNS0_15exp_kernel_cudaERNS_18TensorIteratorBaseEENKUlvE0_clEvENKUlvE_clEvEUldE_St5arrayIPcLm2EEEEviT0_T1_:
.text._ZN2at6native29vectorized_elementwise_kernelILi8EZZZNS0_15exp_kernel_cudaERNS_18TensorIteratorBaseEENKUlvE0_clEvENKUlvE_clEvEUldE_St5arrayIPcLm2EEEEviT0_T1_:
        /* <DEDUP_REMOVED lines=75> */
.L_x_32476:
[----:B------:R-:W-:Y:S05]  /*04b0*/  BSYNC B0 ;  /* 0x0000000000007941 */ /* 0x000fea0003800000 */
.L_x_32475:
        /* <DEDUP_REMOVED lines=34> */
.L_x_32478:
[----:B------:R-:W-:Y:S05]  /*06e0*/  BSYNC B0 ;  /* 0x0000000000007941 */ /* 0x000fea0003800000 */
.L_x_32477:
        /* <DEDUP_REMOVED lines=35> */
.L_x_32480:
[----:B------:R-:W-:Y:S05]  /*0920*/  BSYNC B0 ;  /* 0x0000000000007941 */ /* 0x000fea0003800000 */
.L_x_32479:
        /* <DEDUP_REMOVED lines=35> */
.L_x_32482:
[----:B------:R-:W-:Y:S05]  /*0b60*/  BSYNC B0 ;  /* 0x0000000000007941 */ /* 0x000fea0003800000 */
.L_x_32481:
        /* <DEDUP_REMOVED lines=35> */
.L_x_32484:
[----:B------:R-:W-:Y:S05]  /*0da0*/  BSYNC B0 ;  /* 0x0000000000007941 */ /* 0x000fea0003800000 */
.L_x_32483:
        /* <DEDUP_REMOVED lines=34> */
.L_x_32486:
[----:B------:R-:W-:Y:S05]  /*0fd0*/  BSYNC B0 ;  /* 0x0000000000007941 */ /* 0x000fea0003800000 */
.L_x_32485:
        /* <DEDUP_REMOVED lines=33> */
.L_x_32488:
[----:B------:R-:W-:Y:S05]  /*11f0*/  BSYNC B0 ;  /* 0x0000000000007941 */ /* 0x000fea0003800000 */
.L_x_32487:
        /* <DEDUP_REMOVED lines=36> */
.L_x_32490:
[----:B------:R-:W-:Y:S05]  /*1440*/  BSYNC B0 ;  /* 0x0000000000007941 */ /* 0x000fea0003800000 */
.L_x_32489:
[----:B------:R-:W-:Y:S04]  /*1450*/  STG.E.128 desc[UR4][R12.64], R8 ;  /* 0x000000080c007986 */ /* 0x000fe8000c101d04 */
[----:B------:R-:W-:Y:S04]  /*1460*/  STG.E.128 desc[UR4][R12.64+0x10], R4 ;  /* 0x000010040c007986 */ /* 0x000fe8000c101d04 */
[----:B------:R-:W-:Y:S04]  /*1470*/  STG.E.128 desc[UR4][R12.64+0x20], R20 ;  /* 0x000020140c007986 */ /* 0x000fe8000c101d04 */
[----:B------:R-:W-:Y:S01]  /*1480*/  STG.E.128 desc[UR4][R12.64+0x30], R16 ;  /* 0x000030100c007986 */ /* 0x000fe2000c101d04 */
[----:B------:R-:W-:Y:S05]  /*1490*/  EXIT ;  /* 0x000000000000794d */ /* 0x000fea0003800000 */
.L_x_32474:
        /* <DEDUP_REMOVED lines=116> */
.L_x_32492:
[----:B------:R-:W-:Y:S05]  /*1be0*/  BSYNC B0 ;  /* 0x0000000000007941 */ /* 0x000fea0003800000 */
.L_x_32491:
        /* <DEDUP_REMOVED lines=61> */
.L_x_32494:
[----:B------:R-:W-:Y:S05]  /*1fc0*/  BSYNC B0 ;  /* 0x0000000000007941 */ /* 0x000fea0003800000 */
.L_x_32493:
        /* <DEDUP_REMOVED lines=62> */
.L_x_32496:
[----:B------:R-:W-:Y:S05]  /*23b0*/  BSYNC B0 ;  /* 0x0000000000007941 */ /* 0x000fea0003800000 */
.L_x_32495:
        /* <DEDUP_REMOVED lines=62> */
.L_x_32498:
[----:B------:R-:W-:Y:S05]  /*27a0*/  BSYNC B0 ;  /* 0x0000000000007941 */ /* 0x000fea0003800000 */
.L_x_32497:
        /* <DEDUP_REMOVED lines=62> */
.L_x_32500:
[----:B------:R-:W-:Y:S05]  /*2b90*/  BSYNC B0 ;  /* 0x0000000000007941 */ /* 0x000fea0003800000 */
.L_x_32499:
        /* <DEDUP_REMOVED lines=62> */
.L_x_32502:
[----:B------:R-:W-:Y:S05]  /*2f80*/  BSYNC B0 ;  /* 0x0000000000007941 */ /* 0x000fea0003800000 */
.L_x_32501:
        /* <DEDUP_REMOVED lines=62> */
.L_x_32504:
[----:B------:R-:W-:Y:S05]  /*3370*/  BSYNC B0 ;  /* 0x0000000000007941 */ /* 0x000fea0003800000 */
.L_x_32503:
        /* <DEDUP_REMOVED lines=62> */
.L_x_32506:
[----:B------:R-:W-:Y:S05]  /*3760*/  BSYNC B0 ;  /* 0x0000000000007941 */ /* 0x000fea0003800000 */
.L_x_32505:
        /* <DEDUP_REMOVED lines=15> */
.L_x_32509:
[----:B------:R-:W-:-:S13]  /*3860*/  ISETP.GE.AND P0, PT, R3, R2, PT ;  /* 0x000000020300720c */ /* 0x000fda0003f06270 */
[----:B------:R-:W-:Y:S05]  /*3870*/  @P0 BRA `(.L_x_32511) ;  /* 0x0000000000300947 */ /* 0x000fea0003800000 */
[----:B0-----:R-:W0:Y:S01]  /*3880*/  LDC.64 R4, c[0x0][0x218] ;  /* 0x00008600ff047b82 */ /* 0x001e220000000a00 */
[----:B------:R-:W-:Y:S01]  /*3890*/  IADD3 R7, R0, R3, RZ ;  /* 0x0000000300077210 */ /* 0x000fe20007ffe0ff */
[----:B------:R-:W-:-:S04]  /*38a0*/  VIADD R3, R3, 0x80 ;  /* 0x0000008003037836 */ /* 0x000fc80000000000 */
[----:B0-----:R-:W-:-:S05]  /*38b0*/  IMAD.WIDE.U32 R4, R7, 0x8, R4 ;  /* 0x0000000807047825 */ /* 0x001fca00078e0004 */
[----:B------:R0:W-:Y:S02]  /*38c0*/  STG.E.64 desc[UR4][R4.64], R10 ;  /* 0x0000000a04007986 */ /* 0x0001e4000c101b04 */
.L_x_32510:
[----:B------:R-:W-:-:S13]  /*38d0*/  ISETP.GE.AND P0, PT, R3, R2, PT ;  /* 0x000000020300720c */ /* 0x000fda0003f06270 */
[----:B------:R-:W-:Y:S05]  /*38e0*/  @P0 BRA `(.L_x_32512) ;  /* 0x0000000000300947 */ /* 0x000fea0003800000 */
[----:B0-----:R-:W0:Y:S01]  /*38f0*/  LDC.64 R4, c[0x0][0x218] ;  /* 0x00008600ff047b82 */ /* 0x001e220000000a00 */
[----:B------:R-:W-:Y:S02]  /*3900*/  IMAD.IADD R7, R0, 0x1, R3 ;  /* 0x0000000100077824 */ /* 0x000fe400078e0203 */
[----:B------:R-:W-:Y:S02]  /*3910*/  VIADD R3, R3, 0x80 ;  /* 0x0000008003037836 */ /* 0x000fe40000000000 */
[----:B0-----:R-:W-:-:S05]  /*3920*/  IMAD.WIDE.U32 R4, R7, 0x8, R4 ;  /* 0x0000000807047825 */ /* 0x001fca00078e0004 */
[----:B------:R1:W-:Y:S02]  /*3930*/  STG.E.64 desc[UR4][R4.64], R12 ;  /* 0x0000000c04007986 */ /* 0x0003e4000c101b04 */
.L_x_32511:
[----:B------:R-:W-:-:S13]  /*3940*/  ISETP.GE.AND P0, PT, R3, R2, PT ;  /* 0x000000020300720c */ /* 0x000fda0003f06270 */
[----:B------:R-:W-:Y:S05]  /*3950*/  @P0 BRA `(.L_x_32513) ;  /* 0x0000000000340947 */ /* 0x000fea0003800000 */
[----:B01----:R-:W0:Y:S01]  /*3960*/  LDC.64 R4, c[0x0][0x218] ;  /* 0x00008600ff047b82 */ /* 0x003e220000000a00 */
[----:B------:R-:W-:Y:S02]  /*3970*/  IMAD.IADD R7, R0, 0x1, R3 ;  /* 0x0000000100077824 */ /* 0x000fe400078e0203 */
[----:B------:R-:W-:Y:S02]  /*3980*/  VIADD R3, R3, 0x80 ;  /* 0x0000008003037836 */ /* 0x000fe40000000000 */
[----:B0-----:R-:W-:-:S05]  /*3990*/  IMAD.WIDE.U32 R4, R7, 0x8, R4 ;  /* 0x0000000807047825 */ /* 0x001fca00078e0004 */
[----:B------:R1:W-:Y:S02]  /*39a0*/  STG.E.64 desc[UR4][R4.64], R14 ;  /* 0x0000000e04007986 */ /* 0x0003e4000c101b04 */
.L_x_32512:
        /* <DEDUP_REMOVED lines=8> */
.L_x_32513:
[----:B------:R-:W-:Y:S05]  /*3a30*/  BSYNC B1 ;  /* 0x0000000000017941 */ /* 0x000fea0003800000 */
.L_x_32508:
[----:B------:R-:W-:-:S13]  /*3a40*/  ISETP.GE.AND P0, PT, R3, R2, PT ;  /* 0x000000020300720c */ /* 0x000fda0003f06270 */
[----:B012---:R-:W0:Y:S01]  /*3a50*/  @!P0 LDC.64 R4, c[0x0][0x218] ;  /* 0x00008600ff048b82 */ /* 0x007e220000000a00 */
[----:B------:R-:W-:Y:S02]  /*3a60*/  @!P0 IMAD.IADD R7, R0, 0x1, R3 ;  /* 0x0000000100078824 */ /* 0x000fe400078e0203 */
[----:B------:R-:W-:Y:S02]  /*3a70*/  @!P0 VIADD R3, R3, 0x80 ;  /* 0x0000008003038836 */ /* 0x000fe40000000000 */
[----:B0-----:R-:W-:-:S05]  /*3a80*/  @!P0 IMAD.WIDE.U32 R4, R7, 0x8, R4 ;  /* 0x0000000807048825 */ /* 0x001fca00078e0004 */
[----:B------:R2:W-:Y:S02]  /*3a90*/  @!P0 STG.E.64 desc[UR4][R4.64], R18 ;  /* 0x0000001204008986 */ /* 0x0005e4000c101b04 */
.L_x_32514:
[----:B------:R-:W-:Y:S05]  /*3aa0*/  BSYNC B0 ;  /* 0x0000000000007941 */ /* 0x000fea0003800000 */
.L_x_32507:
        /* <DEDUP_REMOVED lines=8> */
.L_x_32515:
        /* <DEDUP_REMOVED lines=13> */
.L_x_36472:


//--------------------- .text._ZN2at6native18elementwise_kernelILi128ELi4EZNS0_15gpu_kernel_implIZZZNS0_23bitwise_not_kernel_cudaERNS_18TensorIteratorBaseEENKUlvE_clEvENKUlvE3_clEvEUlsE_EEvS4_RKT_EUliE_EEviT1_ --------------------------
	.section	.text._ZN2at6native18elementwise_kernelILi128ELi4EZNS0_15gpu_kernel_implIZZZNS0_23bitwise_not_kernel_cudaERNS_18TensorIteratorBaseEENKUlvE_clEvENKUlvE3_clEvEUlsE_EEvS4_RKT_EUliE_EEviT1_,"ax",@progbits
	.align	128
        .global         _ZN2at6native18elementwise_kernelILi128ELi4EZNS0_15gpu_kernel_implIZZZNS0_23bitwise_not_kernel_cudaERNS_18TensorIteratorBaseEENKUlvE_clEvENKUlvE3_clEvEUlsE_EEvS4_RKT_EUliE_EEviT1_
        .type           _ZN2at6native18elementwise_kernelILi128ELi4EZNS0_15gpu_kernel_implIZZZNS0_23bitwise_not_kernel_cudaERNS_18TensorIteratorBaseEENKUlvE_clEvENKUlvE3_clEvEUlsE_EEvS4_RKT_EUliE_EEviT1_,@function
        .size           _ZN2at6native18elementwise_kernelILi128ELi4EZNS0_15gpu_kernel_implIZZZNS0_23bitwise_not_kernel_cudaERNS_18TensorIteratorBaseEENKUlvE_clEvENKUlvE3_clEvEUlsE_EEvS4_RKT_EUliE_EEviT1_,(.L_x_36473 - _ZN2at6native18elementwise_kernelILi128ELi4EZNS0_15gpu_kernel_implIZZZNS0_23bitwise_not_kernel_cudaERNS_18TensorIteratorBaseEENKUlvE_clEvENKUlvE3_clEvEUlsE_EEvS4_RKT_EUliE_EEviT1_)
        .other          _ZN2at6native18elementwise_kernelILi128ELi4EZNS0_15gpu_kernel_implIZZZNS0_23bitwise_not_kernel_cudaERNS_18TensorIteratorBaseEENKUlvE_clEvENKUlvE3_clEvEUlsE_EEvS4_RKT_EUliE_EEviT1_,@"STO_CUDA_ENTRY STV_DEFAULT"
_ZN2at6native18elementwise_kernelILi128ELi4EZNS0_15gpu_kernel_implIZZZNS0_23bitwise_not_kernel_cudaERNS_18TensorIteratorBaseEENKUlvE_clEvENKUlvE3_clEvEUlsE_EEvS4_RKT_EUliE_EEviT1_:
.text._ZN2at6native18elementwise_kernelILi128ELi4EZNS0_15gpu_kernel_implIZZZNS0_23bitwise_not_kernel_cudaERNS_18TensorIteratorBaseEENKUlvE_clEvENKUlvE3_clEvEUlsE_EEvS4_RKT_EUliE_EEviT1_:
        /* <DEDUP_REMOVED lines=313> */
.L_x_32518:
        /* <DEDUP_REMOVED lines=20> */
.L_x_32522:
[----:B------:R0:W5:Y:S01]  /*14d0*/  LDG.E.U8 R0, desc[UR36][R2.64] ;  /* 0x0000002402007981 */ /* 0x000162000c1e1100 */
[----:B------:R-:W-:Y:S05]  /*14e0*/  BRA `(.L_x_32524) ;  /* 0x0000000c00547947 */ /* 0x000fea0003800000 */
.L_x_32521:
        /* <DEDUP_REMOVED lines=8> */
.L_x_32526:
[----:B------:R0:W5:Y:S01]  /*1570*/  LDG.E.U16 R0, desc[UR36][R2.64] ;  /* 0x0000002402007981 */ /* 0x000162000c1e1500 */
[----:B------:R-:W-:Y:S05]  /*1580*/  BRA `(.L_x_32524) ;  /* 0x0000000c002c7947 */ /* 0x000fea0003800000 */
.L_x_32525:
[----:B------:R0:W5:Y:S01]  /*1590*/  LDG.E.U16 R0, desc[UR36][R2.64] ;  /* 0x0000002402007981 */ /* 0x000162000c1e1500 */
[----:B------:R-:W-:Y:S05]  /*15a0*/  BRA `(.L_x_32524) ;  /* 0x0000000c00247947 */ /* 0x000fea0003800000 */
.L_x_32520:
        /* <DEDUP_REMOVED lines=9> */
.L_x_32528:
[----:B------:R-:W2:Y:S02]  /*1640*/  LDG.E.U16 R4, desc[UR36][R2.64] ;  /* 0x0000002402047981 */ /* 0x000ea4000c1e1500 */
[----:B--2---:R-:W-:-:S06]  /*1650*/  HADD2.F32 R4, -RZ, R4.H0_H0 ;  /* 0x20000004ff047230 */ /* 0x004fcc0000004100 */
[----:B------:R-:W0:Y:S02]  /*1660*/  F2I.FTZ.TRUNC.NTZ R4, R4 ;  /* 0x0000000400047305 */ /* 0x000e24000021f100 */
[----:B0-----:R-:W-:Y:S01]  /*1670*/  PRMT R0, R4, 0x7610, R0 ;  /* 0x0000761004007816 */ /* 0x001fe20000000000 */
[----:B------:R-:W-:Y:S06]  /*1680*/  BRA `(.L_x_32524) ;  /* 0x0000000800ec7947 */ /* 0x000fec0003800000 */
.L_x_32527:
        /* <DEDUP_REMOVED lines=9> */
.L_x_32530:
[----:B------:R-:W2:Y:S02]  /*1720*/  LDG.E.U16 R2, desc[UR36][R2.64] ;  /* 0x0000002402027981 */ /* 0x000ea4000c1e1500 */
[----:B--2---:R-:W-:-:S06]  /*1730*/  HADD2.F32 R4, -RZ, R2.H0_H0 ;  /* 0x20000002ff047230 */ /* 0x004fcc0000004100 */
[----:B------:R-:W0:Y:S02]  /*1740*/  F2I.FTZ.TRUNC.NTZ R4, R4 ;  /* 0x0000000400047305 */ /* 0x000e24000021f100 */
[----:B0-----:R-:W-:Y:S01]  /*1750*/  PRMT R0, R4, 0x7610, R0 ;  /* 0x0000761004007816 */ /* 0x001fe20000000000 */
[----:B------:R-:W-:Y:S06]  /*1760*/  BRA `(.L_x_32524) ;  /* 0x0000000800b47947 */ /* 0x000fec0003800000 */
.L_x_32529:
[----:B------:R-:W2:Y:S02]  /*1770*/  LDG.E.64 R2, desc[UR36][R2.64] ;  /* 0x0000002402027981 */ /* 0x000ea4000c1e1b00 */
[----:B--2---:R0:W1:Y:S01]  /*1780*/  F2I.F64.TRUNC R0, R2 ;  /* 0x0000000200007311 */ /* 0x004062000030d100 */
[----:B------:R-:W-:Y:S05]  /*1790*/  BRA `(.L_x_32524) ;  /* 0x0000000800a87947 */ /* 0x000fea0003800000 */
.L_x_32519:
        /* <DEDUP_REMOVED lines=12> */
.L_x_32533:
[----:B------:R-:W2:Y:S02]  /*1860*/  LDG.E.64 R2, desc[UR36][R2.64] ;  /* 0x0000002402027981 */ /* 0x000ea4000c1e1b00 */
[----:B--2---:R3:W4:Y:S01]  /*1870*/  F2I.F64.TRUNC R0, R2 ;  /* 0x0000000200007311 */ /* 0x004722000030d100 */
[----:B------:R-:W-:Y:S05]  /*1880*/  BRA `(.L_x_32524) ;  /* 0x00000008006c7947 */ /* 0x000fea0003800000 */
.L_x_32532:
        /* <DEDUP_REMOVED lines=28> */
.L_x_32535:
        /* <DEDUP_REMOVED lines=15> */
.L_x_32534:
[----:B------:R-:W2:Y:S02]  /*1b40*/  LDG.E.U16 R4, desc[UR36][R2.64] ;  /* 0x0000002402047981 */ /* 0x000ea4000c1e1500 */
[----:B--2---:R-:W-:-:S06]  /*1b50*/  IMAD.U32 R4, R4, 0x10000, RZ ;  /* 0x0001000004047824 */ /* 0x004fcc00078e00ff */
[----:B------:R-:W0:Y:S02]  /*1b60*/  F2I.FTZ.TRUNC.NTZ R4, R4 ;  /* 0x0000000400047305 */ /* 0x000e24000021f100 */
[----:B0-----:R-:W-:Y:S01]  /*1b70*/  PRMT R0, R4, 0x7610, R0 ;  /* 0x0000761004007816 */ /* 0x001fe20000000000 */
[----:B------:R-:W-:Y:S06]  /*1b80*/  BRA `(.L_x_32524) ;  /* 0x0000000400ac7947 */ /* 0x000fec0003800000 */
.L_x_32531:
        /* <DEDUP_REMOVED lines=10> */
.L_x_32538:
        /* <DEDUP_REMOVED lines=21> */
.L_x_32542:
[----:B------:R-:W-:Y:S05]  /*1d80*/  BSYNC B1 ;  /* 0x0000000000017941 */ /* 0x000fea0003800000 */
.L_x_32541:
[----:B------:R-:W-:Y:S01]  /*1d90*/  IMAD.SHL.U32 R2, R2, 0x100000, RZ ;  /* 0x0010000002027824 */ /* 0x000fe200078e00ff */
[----:B------:R-:W-:-:S04]  /*1da0*/  LEA R3, R0, 0x3b800000, 0x17 ;  /* 0x3b80000000037811 */ /* 0x000fc800078eb8ff */
[----:B------:R-:W-:-:S07]  /*1db0*/  LOP3.LUT R4, R3, R2, R4, 0xfe, !PT ;  /* 0x0000000203047212 */ /* 0x000fce00078efe04 */
.L_x_32540:
[----:B------:R-:W-:Y:S05]  /*1dc0*/  BSYNC B0 ;  /* 0x0000000000007941 */ /* 0x000fea0003800000 */
.L_x_32539:
[----:B------:R-:W0:Y:S02]  /*1dd0*/  F2I.FTZ.TRUNC.NTZ R4, R4 ;  /* 0x0000000400047305 */ /* 0x000e24000021f100 */
[----:B0-----:R-:W-:Y:S01]  /*1de0*/  PRMT R0, R4, 0x7610, R0 ;  /* 0x0000761004007816 */ /* 0x001fe20000000000 */
[----:B------:R-:W-:Y:S06]  /*1df0*/  BRA `(.L_x_32524) ;  /* 0x0000000400107947 */ /* 0x000fec0003800000 */
.L_x_32537:
        /* <DEDUP_REMOVED lines=21> */
.L_x_32546:
[----:B------:R-:W-:Y:S05]  /*1f50*/  BSYNC B1 ;  /* 0x0000000000017941 */ /* 0x000fea0003800000 */
.L_x_32545:
[----:B------:R-:W-:Y:S01]  /*1f60*/  IMAD.SHL.U32 R2, R2, 0x200000, RZ ;  /* 0x0020000002027824 */ /* 0x000fe200078e00ff */
[----:B------:R-:W-:-:S04]  /*1f70*/  LEA R3, R0, 0x37800000, 0x17 ;  /* 0x3780000000037811 */ /* 0x000fc800078eb8ff */
[----:B------:R-:W-:-:S07]  /*1f80*/  LOP3.LUT R4, R3, R2, R4, 0xfe, !PT ;  /* 0x0000000203047212 */ /* 0x000fce00078efe04 */
.L_x_32544:
[----:B------:R-:W-:Y:S05]  /*1f90*/  BSYNC B0 ;  /* 0x0000000000007941 */ /* 0x000fea0003800000 */
.L_x_32543:
[----:B------:R-:W0:Y:S02]  /*1fa0*/  F2I.FTZ.TRUNC.NTZ R4, R4 ;  /* 0x0000000400047305 */ /* 0x000e24000021f100 */
[----:B0-----:R-:W-:Y:S01]  /*1fb0*/  PRMT R0, R4, 0x7610, R0 ;  /* 0x0000761004007816 */ /* 0x001fe20000000000 */
[----:B------:R-:W-:Y:S06]  /*1fc0*/  BRA `(.L_x_32524) ;  /* 0x00000000009c7947 */ /* 0x000fec0003800000 */
.L_x_32536:
        /* <DEDUP_REMOVED lines=14> */
.L_x_32550:
[----:B------:R-:W-:Y:S05]  /*20b0*/  BSYNC B0 ;  /* 0x0000000000007941 */ /* 0x000fea0003800000 */
.L_x_32549:
[----:B------:R-:W0:Y:S02]  /*20c0*/  F2I.FTZ.TRUNC.NTZ R4, R4 ;  /* 0x0000000400047305 */ /* 0x000e24000021f100 */
[----:B0-----:R-:W-:Y:S01]  /*20d0*/  PRMT R0, R4, 0x7610, R0 ;  /* 0x0000761004007816 */ /* 0x001fe20000000000 */
[----:B------:R-:W-:Y:S06]  /*20e0*/  BRA `(.L_x_32524) ;  /* 0x0000000000547947 */ /* 0x000fec0003800000 */
.L_x_32523:
        /* <DEDUP_REMOVED lines=16> */
.L_x_32551:
[----:B------:R-:W-:Y:S01]  /*21f0*/  PRMT R0, RZ, 0x7610, R0 ;  /* 0x00007610ff007816 */ /* 0x000fe20000000000 */
[----:B------:R-:W-:Y:S06]  /*2200*/  BRA `(.L_x_32524) ;  /* 0x00000000000c7947 */ /* 0x000fec0003800000 */
.L_x_32548:
[----:B------:R2:W5:Y:S01]  /*2210*/  LDG.E.U16 R0, desc[UR36][R2.64] ;  /* 0x0000002402007981 */ /* 0x000562000c1e1500 */
[----:B------:R-:W-:Y:S05]  /*2220*/  BRA `(.L_x_32524) ;  /* 0x0000000000047947 */ /* 0x000fea0003800000 */
.L_x_32547:
[----:B------:R1:W5:Y:S02]  /*2230*/  LDG.E.U16 R0, desc[UR36][R2.64] ;  /* 0x0000002402007981 */ /* 0x000364000c1e1500 */
.L_x_32524:
[----:B0123--:R-:W0:Y:S01]  /*2240*/  LDC.U8 R3, c[0x0][0x421] ;  /* 0x00010840ff037b82 */ /* 0x00fe220000000000 */
[----:B----45:R-:W-:Y:S02]  /*2250*/  LOP3.LUT R5, RZ, R0, RZ, 0x33, !PT ;  /* 0x00000000ff057212 */ /* 0x030fe400078e33ff */
        /* <DEDUP_REMOVED lines=13> */
.L_x_32555:
[----:B------:R3:W-:Y:S01]  /*2330*/  STG.E.U8 desc[UR36][R16.64], R5 ;  /* 0x0000000510007986 */ /* 0x0007e2000c101124 */
[----:B------:R-:W-:Y:S05]  /*2340*/  BRA `(.L_x_32557) ;  /* 0x0000000c00647947 */ /* 0x000fea0003800000 */
.L_x_32554:
        /* <DEDUP_REMOVED lines=10> */
.L_x_32559:
[----:B------:R-:W-:-:S05]  /*23f0*/  PRMT R3, R5, 0x9910, RZ ;  /* 0x0000991005037816 */ /* 0x000fca00000000ff */
[----:B------:R1:W-:Y:S01]  /*2400*/  STG.E desc[UR36][R16.64], R3 ;  /* 0x0000000310007986 */ /* 0x0003e2000c101924 */
[----:B------:R-:W-:Y:S05]  /*2410*/  BRA `(.L_x_32557) ;  /* 0x0000000c00307947 */ /* 0x000fea0003800000 */
.L_x_32558:
[----:B------:R2:W-:Y:S01]  /*2420*/  STG.E.U16 desc[UR36][R16.64], R5 ;  /* 0x0000000510007986 */ /* 0x0005e2000c101524 */
[----:B------:R-:W-:Y:S05]  /*2430*/  BRA `(.L_x_32557) ;  /* 0x0000000c00287947 */ /* 0x000fea0003800000 */
.L_x_32553:
        /* <DEDUP_REMOVED lines=9> */
.L_x_32561:
[----:B------:R-:W0:Y:S02]  /*24d0*/  I2F.S16 R0, R5 ;  /* 0x0000000500007306 */ /* 0x000e240000101400 */
[----:B0-----:R-:W-:-:S05]  /*24e0*/  F2FP.F16.F32.PACK_AB R0, RZ, R0 ;  /* 0x00000000ff00723e */ /* 0x001fca00000000ff */
[----:B------:R0:W-:Y:S01]  /*24f0*/  STG.E.U16 desc[UR36][R16.64], R0 ;  /* 0x0000000010007986 */ /* 0x0001e2000c101524 */
[----:B------:R-:W-:Y:S05]  /*2500*/  BRA `(.L_x_32557) ;  /* 0x0000000800f47947 */ /* 0x000fea0003800000 */
.L_x_32560:
        /* <DEDUP_REMOVED lines=10> */
.L_x_32563:
[----:B------:R-:W0:Y:S02]  /*25b0*/  I2F.S16 R5, R5 ;  /* 0x0000000500057306 */ /* 0x000e240000101400 */
[----:B0-----:R-:W-:-:S04]  /*25c0*/  F2FP.F16.F32.PACK_AB R3, RZ, R5 ;  /* 0x00000005ff03723e */ /* 0x001fc800000000ff */
[----:B------:R-:W-:-:S05]  /*25d0*/  PRMT R3, R3, 0x5410, RZ ;  /* 0x0000541003037816 */ /* 0x000fca00000000ff */
[----:B------:R0:W-:Y:S01]  /*25e0*/  STG.E desc[UR36][R16.64], R3 ;  /* 0x0000000310007986 */ /* 0x0001e2000c101924 */
[----:B------:R-:W-:Y:S05]  /*25f0*/  BRA `(.L_x_32557) ;  /* 0x0000000800b87947 */ /* 0x000fea0003800000 */
.L_x_32562:
[----:B------:R-:W0:Y:S02]  /*2600*/  I2F.F64.S16 R2, R5 ;  /* 0x0000000500027312 */ /* 0x000e240000101c00 */
[----:B0-----:R0:W-:Y:S01]  /*2610*/  STG.E.64 desc[UR36][R16.64], R2 ;  /* 0x0000000210007986 */ /* 0x0011e2000c101b24 */
[----:B------:R-:W-:Y:S05]  /*2620*/  BRA `(.L_x_32557) ;  /* 0x0000000800ac7947 */ /* 0x000fea0003800000 */
.L_x_32552:
        /* <DEDUP_REMOVED lines=9> */
[----:B------:R-:W-:-:S04]  /*26c0*/  ISETP.NE.AND P0, PT, R0, -0x1, PT ;  /* 0xffffffff0000780c */ /* 0x000fc80003f05270 */
[----:B------:R-:W-:-:S05]  /*26d0*/  SEL R3, RZ, 0x1, !P0 ;  /* 0x00000001ff037807 */ /* 0x000fca0004000000 */
[----:B------:R0:W-:Y:S01]  /*26e0*/  STG.E.U8 desc[UR36][R16.64], R3 ;  /* 0x0000000310007986 */ /* 0x0001e2000c101124 */
[----:B------:R-:W-:Y:S05]  /*26f0*/  BRA `(.L_x_32557) ;  /* 0x0000000800787947 */ /* 0x000fea0003800000 */
.L_x_32566:
[----:B------:R-:W0:Y:S01]  /*2700*/  I2F.F64.S16 R4, R5 ;  /* 0x0000000500047312 */ /* 0x000e220000101c00 */
[----:B------:R-:W-:-:S05]  /*2710*/  CS2R R6, SRZ ;  /* 0x0000000000067805 */ /* 0x000fca000001ff00 */
[----:B0-----:R0:W-:Y:S01]  /*2720*/  STG.E.128 desc[UR36][R16.64], R4 ;  /* 0x0000000410007986 */ /* 0x0011e2000c101d24 */
[----:B------:R-:W-:Y:S05]  /*2730*/  BRA `(.L_x_32557) ;  /* 0x0000000800687947 */ /* 0x000fea0003800000 */
.L_x_32565:
        /* <DEDUP_REMOVED lines=21> */
.L_x_32570:
[----:B------:R-:W-:Y:S05]  /*2890*/  BSYNC B0 ;  /* 0x0000000000007941 */ /* 0x000fea0003800000 */
.L_x_32569:
[----:B------:R-:W-:-:S05]  /*28a0*/  LOP3.LUT R3, R0, R3, RZ, 0xfc, !PT ;  /* 0x0000000300037212 */ /* 0x000fca00078efcff */
[----:B------:R0:W-:Y:S01]  /*28b0*/  STG.E.U8 desc[UR36][R16.64], R3 ;  /* 0x0000000310007986 */ /* 0x0001e2000c101124 */
[----:B------:R-:W-:Y:S05]  /*28c0*/  BRA `(.L_x_32557) ;  /* 0x0000000800047947 */ /* 0x000fea0003800000 */
.L_x_32568:
        /* <DEDUP_REMOVED lines=13> */
.L_x_32572:
[----:B------:R-:W-:Y:S01]  /*29a0*/  IMAD.MOV.U32 R0, RZ, RZ, 0x7f ;  /* 0x0000007fff007424 */ /* 0x000fe200078e00ff */
[----:B------:R-:W-:-:S04]  /*29b0*/  ISETP.GT.U32.AND P0, PT, R2, 0x7f800000, PT ;  /* 0x7f8000000200780c */ /* 0x000fc80003f04070 */
[----:B------:R-:W-:-:S09]  /*29c0*/  SEL R0, R0, 0x7c, P0 ;  /* 0x0000007c00007807 */ /* 0x000fd20000000000 */
.L_x_32573:
[----:B------:R-:W-:Y:S05]  /*29d0*/  BSYNC B0 ;  /* 0x0000000000007941 */ /* 0x000fea0003800000 */
.L_x_32571:
[----:B------:R-:W-:-:S04]  /*29e0*/  LOP3.LUT R2, R5, 0x80000000, RZ, 0xc0, !PT ;  /* 0x8000000005027812 */ /* 0x000fc800078ec0ff */
[----:B------:R-:W-:-:S04]  /*29f0*/  SHF.R.U32.HI R3, RZ, 0x18, R2 ;  /* 0x00000018ff037819 */ /* 0x000fc80000011602 */
[----:B------:R-:W-:-:S05]  /*2a00*/  LOP3.LUT R3, R0, R3, RZ, 0xfc, !PT ;  /* 0x0000000300037212 */ /* 0x000fca00078efcff */
[----:B------:R0:W-:Y:S01]  /*2a10*/  STG.E.U8 desc[UR36][R16.64], R3 ;  /* 0x0000000310007986 */ /* 0x0001e2000c101124 */
[----:B------:R-:W-:Y:S05]  /*2a20*/  BRA `(.L_x_32557) ;  /* 0x0000000400ac7947 */ /* 0x000fea0003800000 */
.L_x_32567:
[----:B------:R-:W0:Y:S02]  /*2a30*/  I2F.S16 R0, R5 ;  /* 0x0000000500007306 */ /* 0x000e240000101400 */
[----:B0-----:R-:W-:-:S05]  /*2a40*/  F2FP.BF16.F32.PACK_AB R0, RZ, R0 ;  /* 0x00000000ff00723e */ /* 0x001fca00000010ff */
[----:B------:R0:W-:Y:S01]  /*2a50*/  STG.E.U16 desc[UR36][R16.64], R0 ;  /* 0x0000000010007986 */ /* 0x0001e2000c101524 */
[----:B------:R-:W-:Y:S05]  /*2a60*/  BRA `(.L_x_32557) ;  /* 0x00000004009c7947 */ /* 0x000fea0003800000 */
.L_x_32564:
        /* <DEDUP_REMOVED lines=10> */
.L_x_32576:
        /* <DEDUP_REMOVED lines=17> */
.L_x_32579:
[----:B------:R-:W-:-:S04]  /*2c20*/  LOP3.LUT R2, R5, 0x80000000, RZ, 0xc0, !PT ;  /* 0x8000000005027812 */ /* 0x000fc800078ec0ff */
[----:B------:R-:W-:-:S04]  /*2c30*/  SHF.R.U32.HI R3, RZ, 0x18, R2 ;  /* 0x00000018ff037819 */ /* 0x000fc80000011602 */
[----:B------:R-:W-:-:S04]  /*2c40*/  LOP3.LUT R0, R0, R3, RZ, 0xfc, !PT ;  /* 0x0000000300007212 */ /* 0x000fc800078efcff */
[----:B------:R-:W-:-:S07]  /*2c50*/  PRMT R8, R0, 0x7610, R8 ;  /* 0x0000761000087816 */ /* 0x000fce0000000008 */
.L_x_32578:
[----:B------:R-:W-:Y:S05]  /*2c60*/  BSYNC B0 ;  /* 0x0000000000007941 */ /* 0x000fea0003800000 */
.L_x_32577:
[----:B------:R0:W-:Y:S01]  /*2c70*/  STG.E.U8 desc[UR36][R16.64], R8 ;  /* 0x0000000810007986 */ /* 0x0001e2000c101124 */
[----:B------:R-:W-:Y:S05]  /*2c80*/  BRA `(.L_x_32557) ;  /* 0x0000000400147947 */ /* 0x000fea0003800000 */
.L_x_32575:
        /* <DEDUP_REMOVED lines=17> */
.L_x_32582:
[----:B------:R-:W-:-:S04]  /*2da0*/  LOP3.LUT R2, R5, 0x80000000, RZ, 0xc0, !PT ;  /* 0x8000000005027812 */ /* 0x000fc800078ec0ff */
[----:B------:R-:W-:-:S04]  /*2db0*/  SHF.R.U32.HI R3, RZ, 0x18, R2 ;  /* 0x00000018ff037819 */ /* 0x000fc80000011602 */
[----:B------:R-:W-:-:S04]  /*2dc0*/  LOP3.LUT R0, R0, R3, RZ, 0xfc, !PT ;  /* 0x0000000300007212 */ /* 0x000fc800078efcff */
[----:B------:R-:W-:-:S07]  /*2dd0*/  PRMT R8, R0, 0x7610, R8 ;  /* 0x0000761000087816 */ /* 0x000fce0000000008 */
.L_x_32581:
[----:B------:R-:W-:Y:S05]  /*2de0*/  BSYNC B0 ;  /* 0x0000000000007941 */ /* 0x000fea0003800000 */
.L_x_32580:
[----:B------:R0:W-:Y:S01]  /*2df0*/  STG.E.U8 desc[UR36][R16.64], R8 ;  /* 0x0000000810007986 */ /* 0x0001e2000c101124 */
[----:B------:R-:W-:Y:S05]  /*2e00*/  BRA `(.L_x_32557) ;  /* 0x0000000000b47947 */ /* 0x000fea0003800000 */
.L_x_32574:
        /* <DEDUP_REMOVED lines=22> */
.L_x_32556:
        /* <DEDUP_REMOVED lines=16> */
.L_x_32585:
[----:B------:R-:W-:Y:S05]  /*3070*/  BRA `(.L_x_32557) ;  /* 0x0000000000187947 */ /* 0x000fea0003800000 */
.L_x_32584:
[----:B------:R-:W-:-:S04]  /*3080*/  PRMT R2, R5, 0x9910, RZ ;  /* 0x0000991005027816 */ /* 0x000fc800000000ff */
[----:B------:R-:W-:-:S05]  /*3090*/  SHF.R.S32.HI R3, RZ, 0x1f, R2 ;  /* 0x0000001fff037819 */ /* 0x000fca0000011402 */
[----:B------:R0:W-:Y:S01]  /*30a0*/  STG.E.64 desc[UR36][R16.64], R2 ;  /* 0x0000000210007986 */ /* 0x0001e2000c101b24 */
[----:B------:R-:W-:Y:S05]  /*30b0*/  BRA `(.L_x_32557) ;  /* 0x0000000000087947 */ /* 0x000fea0003800000 */
.L_x_32583:
[----:B------:R-:W-:-:S05]  /*30c0*/  PRMT R3, R5, 0x9910, RZ ;  /* 0x0000991005037816 */ /* 0x000fca00000000ff */
[----:B------:R0:W-:Y:S02]  /*30d0*/  STG.E desc[UR36][R16.64], R3 ;  /* 0x0000000310007986 */ /* 0x0001e4000c101924 */
.L_x_32557:
[----:B------:R-:W-:-:S04]  /*30e0*/  IMAD R18, R23, 0x200, R18 ;  /* 0x0000020017127824 */ /* 0x000fc800078e0212 */
[----:B------:R-:W-:-:S07]  /*30f0*/  VIADD R19, R18, 0x80 ;  /* 0x0000008012137836 */ /* 0x000fce0000000000 */
.L_x_32517:
[----:B------:R-:W-:Y:S05]  /*3100*/  BSYNC B6 ;  /* 0x0000000000067941 */ /* 0x000fea0003800000 */
.L_x_32516:
        /* <DEDUP_REMOVED lines=307> */
.L_x_32588:
        /* <DEDUP_REMOVED lines=20> */
.L_x_32592:
[----:B------:R0:W5:Y:S01]  /*4580*/  LDG.E.U8 R0, desc[UR36][R2.64] ;  /* 0x0000002402007981 */ /* 0x000162000c1e1100 */
[----:B------:R-:W-:Y:S05]  /*4590*/  BRA `(.L_x_32594) ;  /* 0x0000000c00547947 */ /* 0x000fea0003800000 */
.L_x_32591:
        /* <DEDUP_REMOVED lines=8> */
.L_x_32596:
[----:B------:R0:W5:Y:S01]  /*4620*/  LDG.E.U16 R0, desc[UR36][R2.64] ;  /* 0x0000002402007981 */ /* 0x000162000c1e1500 */
[----:B------:R-:W-:Y:S05]  /*4630*/  BRA `(.L_x_32594) ;  /* 0x0000000c002c7947 */ /* 0x000fea0003800000 */
.L_x_32595:
[----:B------:R0:W5:Y:S01]  /*4640*/  LDG.E.U16 R0, desc[UR36][R2.64] ;  /* 0x0000002402007981 */ /* 0x000162000c1e1500 */
[----:B------:R-:W-:Y:S05]  /*4650*/  BRA `(.L_x_32594) ;  /* 0x0000000c00247947 */ /* 0x000fea0003800000 */
.L_x_32590:
        /* <DEDUP_REMOVED lines=9> */
.L_x_32598:
[----:B------:R-:W2:Y:S02]  /*46f0*/  LDG.E.U16 R4, desc[UR36][R2.64] ;  /* 0x0000002402047981 */ /* 0x000ea4000c1e1500 */
[----:B--2---:R-:W-:-:S06]  /*4700*/  HADD2.F32 R4, -RZ, R4.H0_H0 ;  /* 0x20000004ff047230 */ /* 0x004fcc0000004100 */
[----:B------:R-:W0:Y:S02]  /*4710*/  F2I.FTZ.TRUNC.NTZ R4, R4 ;  /* 0x0000000400047305 */ /* 0x000e24000021f100 */
[----:B0-----:R-:W-:Y:S01]  /*4720*/  PRMT R0, R4, 0x7610, R0 ;  /* 0x0000761004007816 */ /* 0x001fe20000000000 */
[----:B------:R-:W-:Y:S06]  /*4730*/  BRA `(.L_x_32594) ;  /* 0x0000000800ec7947 */ /* 0x000fec0003800000 */
.L_x_32597:
        /* <DEDUP_REMOVED lines=9> */
.L_x_32600:
[----:B------:R-:W2:Y:S02]  /*47d0*/  LDG.E.U16 R2, desc[UR36][R2.64] ;  /* 0x0000002402027981 */ /* 0x000ea4000c1e1500 */
[----:B--2---:R-:W-:-:S06]  /*47e0*/  HADD2.F32 R4, -RZ, R2.H0_H0 ;  /* 0x20000002ff047230 */ /* 0x004fcc0000004100 */
[----:B------:R-:W0:Y:S02]  /*47f0*/  F2I.FTZ.TRUNC.NTZ R4, R4 ;  /* 0x0000000400047305 */ /* 0x000e24000021f100 */
[----:B0-----:R-:W-:Y:S01]  /*4800*/  PRMT R0, R4, 0x7610, R0 ;  /* 0x0000761004007816 */ /* 0x001fe20000000000 */
[----:B------:R-:W-:Y:S06]  /*4810*/  BRA `(.L_x_32594) ;  /* 0x0000000800b47947 */ /* 0x000fec0003800000 */
.L_x_32599:
[----:B------:R-:W2:Y:S02]  /*4820*/  LDG.E.64 R2, desc[UR36][R2.64] ;  /* 0x0000002402027981 */ /* 0x000ea4000c1e1b00 */
[----:B--2---:R0:W1:Y:S01]  /*4830*/  F2I.F64.TRUNC R0, R2 ;  /* 0x0000000200007311 */ /* 0x004062000030d100 */
[----:B------:R-:W-:Y:S05]  /*4840*/  BRA `(.L_x_32594) ;  /* 0x0000000800a87947 */ /* 0x000fea0003800000 */
.L_x_32589:
        /* <DEDUP_REMOVED lines=12> */
.L_x_32603:
[----:B------:R-:W2:Y:S02]  /*4910*/  LDG.E.64 R2, desc[UR36][R2.64] ;  /* 0x0000002402027981 */ /* 0x000ea4000c1e1b00 */
[----:B--2---:R3:W4:Y:S01]  /*4920*/  F2I.F64.TRUNC R0, R2 ;  /* 0x0000000200007311 */ /* 0x004722000030d100 */
[----:B------:R-:W-:Y:S05]  /*4930*/  BRA `(.L_x_32594) ;  /* 0x00000008006c7947 */ /* 0x000fea0003800000 */
.L_x_32602:
        /* <DEDUP_REMOVED lines=28> */
.L_x_32605:
        /* <DEDUP_REMOVED lines=15> */
.L_x_32604:
[----:B------:R-:W2:Y:S02]  /*4bf0*/  LDG.E.U16 R4, desc[UR36][R2.64] ;  /* 0x0000002402047981 */ /* 0x000ea4000c1e1500 */
[----:B--2---:R-:W-:-:S06]  /*4c00*/  IMAD.U32 R4, R4, 0x10000, RZ ;  /* 0x0001000004047824 */ /* 0x004fcc00078e00ff */
[----:B------:R-:W0:Y:S02]  /*4c10*/  F2I.FTZ.TRUNC.NTZ R4, R4 ;  /* 0x0000000400047305 */ /* 0x000e24000021f100 */
[----:B0-----:R-:W-:Y:S01]  /*4c20*/  PRMT R0, R4, 0x7610, R0 ;  /* 0x0000761004007816 */ /* 0x001fe20000000000 */
[----:B------:R-:W-:Y:S06]  /*4c30*/  BRA `(.L_x_32594) ;  /* 0x0000000400ac7947 */ /* 0x000fec0003800000 */
.L_x_32601:
        /* <DEDUP_REMOVED lines=10> */
.L_x_32608:
        /* <DEDUP_REMOVED lines=21> */
.L_x_32612:
[----:B------:R-:W-:Y:S05]  /*4e30*/  BSYNC B1 ;  /* 0x0000000000017941 */ /* 0x000fea0003800000 */
.L_x_32611:
[----:B------:R-:W-:Y:S01]  /*4e40*/  IMAD.SHL.U32 R2, R2, 0x100000, RZ ;  /* 0x0010000002027824 */ /* 0x000fe200078e00ff */
[----:B------:R-:W-:-:S04]  /*4e50*/  LEA R3, R0, 0x3b800000, 0x17 ;  /* 0x3b80000000037811 */ /* 0x000fc800078eb8ff */
[----:B------:R-:W-:-:S07]  /*4e60*/  LOP3.LUT R4, R3, R2, R4, 0xfe, !PT ;  /* 0x0000000203047212 */ /* 0x000fce00078efe04 */
.L_x_32610:
[----:B------:R-:W-:Y:S05]  /*4e70*/  BSYNC B0 ;  /* 0x0000000000007941 */ /* 0x000fea0003800000 */
.L_x_32609:
[----:B------:R-:W0:Y:S02]  /*4e80*/  F2I.FTZ.TRUNC.NTZ R4, R4 ;  /* 0x0000000400047305 */ /* 0x000e24000021f100 */
[----:B0-----:R-:W-:Y:S01]  /*4e90*/  PRMT R0, R4, 0x7610, R0 ;  /* 0x0000761004007816 */ /* 0x001fe20000000000 */
[----:B------:R-:W-:Y:S06]  /*4ea0*/  BRA `(.L_x_32594) ;  /* 0x0000000400107947 */ /* 0x000fec0003800000 */
.L_x_32607:
        /* <DEDUP_REMOVED lines=21> */
.L_x_32616:
[----:B------:R-:W-:Y:S05]  /*5000*/  BSYNC B1 ;  /* 0x0000000000017941 */ /* 0x000fea0003800000 */
.L_x_32615:
[----:B------:R-:W-:Y:S01]  /*5010*/  IMAD.SHL.U32 R2, R2, 0x200000, RZ ;  /* 0x0020000002027824 */ /* 0x000fe200078e00ff */
[----:B------:R-:W-:-:S04]  /*5020*/  LEA R3, R0, 0x37800000, 0x17 ;  /* 0x3780000000037811 */ /* 0x000fc800078eb8ff */
[----:B------:R-:W-:-:S07]  /*5030*/  LOP3.LUT R4, R3, R2, R4, 0xfe, !PT ;  /* 0x0000000203047212 */ /* 0x000fce00078efe04 */
.L_x_32614:
[----:B------:R-:W-:Y:S05]  /*5040*/  BSYNC B0 ;  /* 0x0000000000007941 */ /* 0x000fea0003800000 */
.L_x_32613:
[----:B------:R-:W0:Y:S02]  /*5050*/  F2I.FTZ.TRUNC.NTZ R4, R4 ;  /* 0x0000000400047305 */ /* 0x000e24000021f100 */
[----:B0-----:R-:W-:Y:S01]  /*5060*/  PRMT R0, R4, 0x7610, R0 ;  /* 0x0000761004007816 */ /* 0x001fe20000000000 */
[----:B------:R-:W-:Y:S06]  /*5070*/  BRA `(.L_x_32594) ;  /* 0x00000000009c7947 */ /* 0x000fec0003800000 */
.L_x_32606:
        /* <DEDUP_REMOVED lines=14> */
.L_x_32620:
[----:B------:R-:W-:Y:S05]  /*5160*/  BSYNC B0 ;  /* 0x0000000000007941 */ /* 0x000fea0003800000 */
.L_x_32619:
[----:B------:R-:W0:Y:S02]  /*5170*/  F2I.FTZ.TRUNC.NTZ R4, R4 ;  /* 0x0000000400047305 */ /* 0x000e24000021f100 */
[----:B0-----:R-:W-:Y:S01]  /*5180*/  PRMT R0, R4, 0x7610, R0 ;  /* 0x0000761004007816 */ /* 0x001fe20000000000 */
[----:B------:R-:W-:Y:S06]  /*5190*/  BRA `(.L_x_32594) ;  /* 0x0000000000547947 */ /* 0x000fec0003800000 */
.L_x_32593:
        /* <DEDUP_REMOVED lines=16> */
.L_x_32621:
[----:B------:R-:W-:Y:S01]  /*52a0*/  PRMT R0, RZ, 0x7610, R0 ;  /* 0x00007610ff007816 */ /* 0x000fe20000000000 */
[----:B------:R-:W-:Y:S06]  /*52b0*/  BRA `(.L_x_32594) ;  /* 0x00000000000c7947 */ /* 0x000fec0003800000 */
.L_x_32618:
[----:B------:R2:W5:Y:S01]  /*52c0*/  LDG.E.U16 R0, desc[UR36][R2.64] ;  /* 0x0000002402007981 */ /* 0x000562000c1e1500 */
[----:B------:R-:W-:Y:S05]  /*52d0*/  BRA `(.L_x_32594) ;  /* 0x0000000000047947 */ /* 0x000fea0003800000 */
.L_x_32617:
[----:B------:R1:W5:Y:S02]  /*52e0*/  LDG.E.U16 R0, desc[UR36][R2.64] ;  /* 0x0000002402007981 */ /* 0x000364000c1e1500 */
.L_x_32594:
        /* <DEDUP_REMOVED lines=15> */
.L_x_32625:
[----:B------:R0:W-:Y:S01]  /*53e0*/  STG.E.U8 desc[UR36][R16.64], R5 ;  /* 0x0000000510007986 */ /* 0x0001e2000c101124 */
[----:B------:R-:W-:Y:S05]  /*53f0*/  BRA `(.L_x_32627) ;  /* 0x0000000c00647947 */ /* 0x000fea0003800000 */
.L_x_32624:
        /* <DEDUP_REMOVED lines=10> */
.L_x_32629:
[----:B------:R-:W-:-:S05]  /*54a0*/  PRMT R3, R5, 0x9910, RZ ;  /* 0x0000991005037816 */ /* 0x000fca00000000ff */
[----:B------:R0:W-:Y:S01]  /*54b0*/  STG.E desc[UR36][R16.64], R3 ;  /* 0x0000000310007986 */ /* 0x0001e2000c101924 */
[----:B------:R-:W-:Y:S05]  /*54c0*/  BRA `(.L_x_32627) ;  /* 0x0000000c00307947 */ /* 0x000fea0003800000 */
.L_x_32628:
[----:B------:R0:W-:Y:S01]  /*54d0*/  STG.E.U16 desc[UR36][R16.64], R5 ;  /* 0x0000000510007986 */ /* 0x0001e2000c101524 */
[----:B------:R-:W-:Y:S05]  /*54e0*/  BRA `(.L_x_32627) ;  /* 0x0000000c00287947 */ /* 0x000fea0003800000 */
.L_x_32623:
        /* <DEDUP_REMOVED lines=9> */
.L_x_32631:
[----:B------:R-:W0:Y:S02]  /*5580*/  I2F.S16 R0, R5 ;  /* 0x0000000500007306 */ /* 0x000e240000101400 */
[----:B0-----:R-:W-:-:S05]  /*5590*/  F2FP.F16.F32.PACK_AB R0, RZ, R0 ;  /* 0x00000000ff00723e */ /* 0x001fca00000000ff */
[----:B------:R0:W-:Y:S01]  /*55a0*/  STG.E.U16 desc[UR36][R16.64], R0 ;  /* 0x0000000010007986 */ /* 0x0001e2000c101524 */
[----:B------:R-:W-:Y:S05]  /*55b0*/  BRA `(.L_x_32627) ;  /* 0x0000000800f47947 */ /* 0x000fea0003800000 */
.L_x_32630:
        /* <DEDUP_REMOVED lines=10> */
.L_x_32633:
[----:B------:R-:W0:Y:S02]  /*5660*/  I2F.S16 R5, R5 ;  /* 0x0000000500057306 */ /* 0x000e240000101400 */
[----:B0-----:R-:W-:-:S04]  /*5670*/  F2FP.F16.F32.PACK_AB R3, RZ, R5 ;  /* 0x00000005ff03723e */ /* 0x001fc800000000ff */
[----:B------:R-:W-:-:S05]  /*5680*/  PRMT R3, R3, 0x5410, RZ ;  /* 0x0000541003037816 */ /* 0x000fca00000000ff */
[----:B------:R0:W-:Y:S01]  /*5690*/  STG.E desc[UR36][R16.64], R3 ;  /* 0x0000000310007986 */ /* 0x0001e2000c101924 */
[----:B------:R-:W-:Y:S05]  /*56a0*/  BRA `(.L_x_32627) ;  /* 0x0000000800b87947 */ /* 0x000fea0003800000 */
.L_x_32632:
[----:B------:R-:W0:Y:S02]  /*56b0*/  I2F.F64.S16 R2, R5 ;  /* 0x0000000500027312 */ /* 0x000e240000101c00 */
[----:B0-----:R0:W-:Y:S01]  /*56c0*/  STG.E.64 desc[UR36][R16.64], R2 ;  /* 0x0000000210007986 */ /* 0x0011e2000c101b24 */
[----:B------:R-:W-:Y:S05]  /*56d0*/  BRA `(.L_x_32627) ;  /* 0x0000000800ac7947 */ /* 0x000fea0003800000 */
.L_x_32622:
        /* <DEDUP_REMOVED lines=13> */
.L_x_32636:
[----:B------:R-:W0:Y:S01]  /*57b0*/  I2F.F64.S16 R4, R5 ;  /* 0x0000000500047312 */ /* 0x000e220000101c00 */
[----:B------:R-:W-:-:S05]  /*57c0*/  CS2R R6, SRZ ;  /* 0x0000000000067805 */ /* 0x000fca000001ff00 */
[----:B0-----:R0:W-:Y:S01]  /*57d0*/  STG.E.128 desc[UR36][R16.64], R4 ;  /* 0x0000000410007986 */ /* 0x0011e2000c101d24 */
[----:B------:R-:W-:Y:S05]  /*57e0*/  BRA `(.L_x_32627) ;  /* 0x0000000800687947 */ /* 0x000fea0003800000 */
.L_x_32635:
        /* <DEDUP_REMOVED lines=21> */
.L_x_32640:
[----:B------:R-:W-:Y:S05]  /*5940*/  BSYNC B0 ;  /* 0x0000000000007941 */ /* 0x000fea0003800000 */
.L_x_32639:
[----:B------:R-:W-:-:S05]  /*5950*/  LOP3.LUT R3, R0, R3, RZ, 0xfc, !PT ;  /* 0x0000000300037212 */ /* 0x000fca00078efcff */
[----:B------:R0:W-:Y:S01]  /*5960*/  STG.E.U8 desc[UR36][R16.64], R3 ;  /* 0x0000000310007986 */ /* 0x0001e2000c101124 */
[----:B------:R-:W-:Y:S05]  /*5970*/  BRA `(.L_x_32627) ;  /* 0x0000000800047947 */ /* 0x000fea0003800000 */
.L_x_32638:
        /* <DEDUP_REMOVED lines=13> */
.L_x_32642:
[----:B------:R-:W-:Y:S01]  /*5a50*/  IMAD.MOV.U32 R0, RZ, RZ, 0x7f ;  /* 0x0000007fff007424 */ /* 0x000fe200078e00ff */
[----:B------:R-:W-:-:S04]  /*5a60*/  ISETP.GT.U32.AND P0, PT, R2, 0x7f800000, PT ;  /* 0x7f8000000200780c */ /* 0x000fc80003f04070 */
[----:B------:R-:W-:-:S09]  /*5a70*/  SEL R0, R0, 0x7c, P0 ;  /* 0x0000007c00007807 */ /* 0x000fd20000000000 */
.L_x_32643:
[----:B------:R-:W-:Y:S05]  /*5a80*/  BSYNC B0 ;  /* 0x0000000000007941 */ /* 0x000fea0003800000 */
.L_x_32641:
[----:B------:R-:W-:-:S04]  /*5a90*/  LOP3.LUT R2, R5, 0x80000000, RZ, 0xc0, !PT ;  /* 0x8000000005027812 */ /* 0x000fc800078ec0ff */
[----:B------:R-:W-:-:S04]  /*5aa0*/  SHF.R.U32.HI R3, RZ, 0x18, R2 ;  /* 0x00000018ff037819 */ /* 0x000fc80000011602 */
[----:B------:R-:W-:-:S05]  /*5ab0*/  LOP3.LUT R3, R0, R3, RZ, 0xfc, !PT ;  /* 0x0000000300037212 */ /* 0x000fca00078efcff */
[----:B------:R0:W-:Y:S01]  /*5ac0*/  STG.E.U8 desc[UR36][R16.64], R3 ;  /* 0x0000000310007986 */ /* 0x0001e2000c101124 */
[----:B------:R-:W-:Y:S05]  /*5ad0*/  BRA `(.L_x_32627) ;  /* 0x0000000400ac7947 */ /* 0x000fea0003800000 */
.L_x_32637:
[----:B------:R-:W0:Y:S02]  /*5ae0*/  I2F.S16 R0, R5 ;  /* 0x0000000500007306 */ /* 0x000e240000101400 */
[----:B0-----:R-:W-:-:S05]  /*5af0*/  F2FP.BF16.F32.PACK_AB R0, RZ, R0 ;  /* 0x00000000ff00723e */ /* 0x001fca00000010ff */
[----:B------:R0:W-:Y:S01]  /*5b00*/  STG.E.U16 desc[UR36][R16.64], R0 ;  /* 0x0000000010007986 */ /* 0x0001e2000c101524 */
[----:B------:R-:W-:Y:S05]  /*5b10*/  BRA `(.L_x_32627) ;  /* 0x00000004009c7947 */ /* 0x000fea0003800000 */
.L_x_32634:
        /* <DEDUP_REMOVED lines=10> */
.L_x_32646:
        /* <DEDUP_REMOVED lines=17> */
.L_x_32649:
[----:B------:R-:W-:-:S04]  /*5cd0*/  LOP3.LUT R2, R5, 0x80000000, RZ, 0xc0, !PT ;  /* 0x8000000005027812 */ /* 0x000fc800078ec0ff */
[----:B------:R-:W-:-:S04]  /*5ce0*/  SHF.R.U32.HI R3, RZ, 0x18, R2 ;  /* 0x00000018ff037819 */ /* 0x000fc80000011602 */
[----:B------:R-:W-:-:S04]  /*5cf0*/  LOP3.LUT R0, R0, R3, RZ, 0xfc, !PT ;  /* 0x0000000300007212 */ /* 0x000fc800078efcff */
[----:B------:R-:W-:-:S07]  /*5d00*/  PRMT R8, R0, 0x7610, R8 ;  /* 0x0000761000087816 */ /* 0x000fce0000000008 */
.L_x_32648:
[----:B------:R-:W-:Y:S05]  /*5d10*/  BSYNC B0 ;  /* 0x0000000000007941 */ /* 0x000fea0003800000 */
.L_x_32647:
[----:B------:R3:W-:Y:S01]  /*5d20*/  STG.E.U8 desc[UR36][R16.64], R8 ;  /* 0x0000000810007986 */ /* 0x0007e2000c101124 */
[----:B------:R-:W-:Y:S05]  /*5d30*/  BRA `(.L_x_32627) ;  /* 0x0000000400147947 */ /* 0x000fea0003800000 */
.L_x_32645:
        /* <DEDUP_REMOVED lines=17> */
.L_x_32652:
[----:B------:R-:W-:-:S04]  /*5e50*/  LOP3.LUT R2, R5, 0x80000000, RZ, 0xc0, !PT ;  /* 0x8000000005027812 */ /* 0x000fc800078ec0ff */
[----:B------:R-:W-:-:S04]  /*5e60*/  SHF.R.U32.HI R3, RZ, 0x18, R2 ;  /* 0x00000018ff037819 */ /* 0x000fc80000011602 */
[----:B------:R-:W-:-:S04]  /*5e70*/  LOP3.LUT R0, R0, R3, RZ, 0xfc, !PT ;  /* 0x0000000300007212 */ /* 0x000fc800078efcff */
[----:B------:R-:W-:-:S07]  /*5e80*/  PRMT R8, R0, 0x7610, R8 ;  /* 0x0000761000087816 */ /* 0x000fce0000000008 */
.L_x_32651:
[----:B------:R-:W-:Y:S05]  /*5e90*/  BSYNC B0 ;  /* 0x0000000000007941 */ /* 0x000fea0003800000 */
.L_x_32650:
[----:B------:R0:W-:Y:S01]  /*5ea0*/  STG.E.U8 desc[UR36][R16.64], R8 ;  /* 0x0000000810007986 */ /* 0x0001e2000c101124 */
[----:B------:R-:W-:Y:S05]  /*5eb0*/  BRA `(.L_x_32627) ;  /* 0x0000000000b47947 */ /* 0x000fea0003800000 */
.L_x_32644:
        /* <DEDUP_REMOVED lines=22> */
.L_x_32626:
        /* <DEDUP_REMOVED lines=16> */
.L_x_32655:
[----:B------:R-:W-:Y:S05]  /*6120*/  BRA `(.L_x_32627) ;  /* 0x0000000000187947 */ /* 0x000fea0003800000 */
.L_x_32654:
[----:B------:R-:W-:-:S04]  /*6130*/  PRMT R2, R5, 0x9910, RZ ;  /* 0x0000991005027816 */ /* 0x000fc800000000ff */
[----:B------:R-:W-:-:S05]  /*6140*/  SHF.R.S32.HI R3, RZ, 0x1f, R2 ;  /* 0x0000001fff037819 */ /* 0x000fca0000011402 */
[----:B------:R2:W-:Y:S01]  /*6150*/  STG.E.64 desc[UR36][R16.64], R2 ;  /* 0x0000000210007986 */ /* 0x0005e2000c101b24 */
[----:B------:R-:W-:Y:S05]  /*6160*/  BRA `(.L_x_32627) ;  /* 0x0000000000087947 */ /* 0x000fea0003800000 */
.L_x_32653:
[----:B------:R-:W-:-:S05]  /*6170*/  PRMT R3, R5, 0x9910, RZ ;  /* 0x0000991005037816 */ /* 0x000fca00000000ff */
[----:B------:R0:W-:Y:S02]  /*6180*/  STG.E desc[UR36][R16.64], R3 ;  /* 0x0000000310007986 */ /* 0x0001e4000c101924 */
.L_x_32627:
[----:B------:R-:W-:-:S07]  /*6190*/  VIADD R19, R19, 0x80 ;  /* 0x0000008013137836 */ /* 0x000fce0000000000 */
.L_x_32587:
[----:B------:R-:W-:Y:S05]  /*61a0*/  BSYNC B6 ;  /* 0x0000000000067941 */ /* 0x000fea0003800000 */
.L_x_32586:
        /* <DEDUP_REMOVED lines=307> */
.L_x_32658:
        /* <DEDUP_REMOVED lines=20> */
.L_x_32662:
[----:B------:R0:W5:Y:S01]  /*7620*/  LDG.E.U8 R0, desc[UR36][R2.64] ;  /* 0x0000002402007981 */ /* 0x000162000c1e1100 */
[----:B------:R-:W-:Y:S05]  /*7630*/  BRA `(.L_x_32664) ;  /* 0x0000000c00547947 */ /* 0x000fea0003800000 */
.L_x_32661:
        /* <DEDUP_REMOVED lines=8> */
.L_x_32666:
[----:B------:R0:W5:Y:S01]  /*76c0*/  LDG.E.U16 R0, desc[UR36][R2.64] ;  /* 0x0000002402007981 */ /* 0x000162000c1e1500 */
[----:B------:R-:W-:Y:S05]  /*76d0*/  BRA `(.L_x_32664) ;  /* 0x0000000c002c7947 */ /* 0x000fea0003800000 */
.L_x_32665:
[----:B------:R0:W5:Y:S01]  /*76e0*/  LDG.E.U16 R0, desc[UR36][R2.64] ;  /* 0x0000002402007981 */ /* 0x000162000c1e1500 */
[----:B------:R-:W-:Y:S05]  /*76f0*/  BRA `(.L_x_32664) ;  /* 0x0000000c00247947 */ /* 0x000fea0003800000 */
.L_x_32660:
        /* <DEDUP_REMOVED lines=9> */
.L_x_32668:
[----:B------:R-:W2:Y:S02]  /*7790*/  LDG.E.U16 R4, desc[UR36][R2.64] ;  /* 0x0000002402047981 */ /* 0x000ea4000c1e1500 */
[----:B--2---:R-:W-:-:S06]  /*77a0*/  HADD2.F32 R4, -RZ, R4.H0_H0 ;  /* 0x20000004ff047230 */ /* 0x004fcc0000004100 */
[----:B------:R-:W0:Y:S02]  /*77b0*/  F2I.FTZ.TRUNC.NTZ R4, R4 ;  /* 0x0000000400047305 */ /* 0x000e24000021f100 */
[----:B0-----:R-:W-:Y:S01]  /*77c0*/  PRMT R0, R4, 0x7610, R0 ;  /* 0x0000761004007816 */ /* 0x001fe20000000000 */
[----:B------:R-:W-:Y:S06]  /*77d0*/  BRA `(.L_x_32664) ;  /* 0x0000000800ec7947 */ /* 0x000fec0003800000 */
.L_x_32667:
        /* <DEDUP_REMOVED lines=9> */
.L_x_32670:
[----:B------:R-:W2:Y:S02]  /*7870*/  LDG.E.U16 R2, desc[UR36][R2.64] ;  /* 0x0000002402027981 */ /* 0x000ea4000c1e1500 */
[----:B--2---:R-:W-:-:S06]  /*7880*/  HADD2.F32 R4, -RZ, R2.H0_H0 ;  /* 0x20000002ff047230 */ /* 0x004fcc0000004100 */
[----:B------:R-:W0:Y:S02]  /*7890*/  F2I.FTZ.TRUNC.NTZ R4, R4 ;  /* 0x0000000400047305 */ /* 0x000e24000021f100 */
[----:B0-----:R-:W-:Y:S01]  /*78a0*/  PRMT R0, R4, 0x7610, R0 ;  /* 0x0000761004007816 */ /* 0x001fe20000000000 */
[----:B------:R-:W-:Y:S06]  /*78b0*/  BRA `(.L_x_32664) ;  /* 0x0000000800b47947 */ /* 0x000fec0003800000 */
.L_x_32669:
[----:B------:R-:W2:Y:S02]  /*78c0*/  LDG.E.64 R2, desc[UR36][R2.64] ;  /* 0x0000002402027981 */ /* 0x000ea4000c1e1b00 */
[----:B--2---:R0:W1:Y:S01]  /*78d0*/  F2I.F64.TRUNC R0, R2 ;  /* 0x0000000200007311 */ /* 0x004062000030d100 */
[----:B------:R-:W-:Y:S05]  /*78e0*/  BRA `(.L_x_32664) ;  /* 0x0000000800a87947 */ /* 0x000fea0003800000 */
.L_x_32659:
        /* <DEDUP_REMOVED lines=12> */
.L_x_32673:
[----:B------:R-:W2:Y:S02]  /*79b0*/  LDG.E.64 R2, desc[UR36][R2.64] ;  /* 0x0000002402027981 */ /* 0x000ea4000c1e1b00 */
[----:B--2---:R3:W4:Y:S01]  /*79c0*/  F2I.F64.TRUNC R0, R2 ;  /* 0x0000000200007311 */ /* 0x004722000030d100 */
[----:B------:R-:W-:Y:S05]  /*79d0*/  BRA `(.L_x_32664) ;  /* 0x00000008006c7947 */ /* 0x000fea0003800000 */
.L_x_32672:
        /* <DEDUP_REMOVED lines=28> */
.L_x_32675:
        /* <DEDUP_REMOVED lines=15> */
.L_x_32674:
[----:B------:R-:W2:Y:S02]  /*7c90*/  LDG.E.U16 R4, desc[UR36][R2.64] ;  /* 0x0000002402047981 */ /* 0x000ea4000c1e1500 */
[----:B--2---:R-:W-:-:S06]  /*7ca0*/  IMAD.U32 R4, R4, 0x10000, RZ ;  /* 0x0001000004047824 */ /* 0x004fcc00078e00ff */
[----:B------:R-:W0:Y:S02]  /*7cb0*/  F2I.FTZ.TRUNC.NTZ R4, R4 ;  /* 0x0000000400047305 */ /* 0x000e24000021f100 */
[----:B0-----:R-:W-:Y:S01]  /*7cc0*/  PRMT R0, R4, 0x7610, R0 ;  /* 0x0000761004007816 */ /* 0x001fe20000000000 */
[----:B------:R-:W-:Y:S06]  /*7cd0*/  BRA `(.L_x_32664) ;  /* 0x0000000400ac7947 */ /* 0x000fec0003800000 */
.L_x_32671:
        /* <DEDUP_REMOVED lines=10> */
.L_x_32678:
        /* <DEDUP_REMOVED lines=21> */
.L_x_32682:
[----:B------:R-:W-:Y:S05]  /*7ed0*/  BSYNC B1 ;  /* 0x0000000000017941 */ /* 0x000fea0003800000 */
.L_x_32681:
[----:B------:R-:W-:Y:S01]  /*7ee0*/  IMAD.SHL.U32 R2, R2, 0x100000, RZ ;  /* 0x0010000002027824 */ /* 0x000fe200078e00ff */
[----:B------:R-:W-:-:S04]  /*7ef0*/  LEA R3, R0, 0x3b800000, 0x17 ;  /* 0x3b80000000037811 */ /* 0x000fc800078eb8ff */
[----:B------:R-:W-:-:S07]  /*7f00*/  LOP3.LUT R4, R3, R2, R4, 0xfe, !PT ;  /* 0x0000000203047212 */ /* 0x000fce00078efe04 */
.L_x_32680:
[----:B------:R-:W-:Y:S05]  /*7f10*/  BSYNC B0 ;  /* 0x0000000000007941 */ /* 0x000fea0003800000 */
.L_x_32679:
[----:B------:R-:W0:Y:S02]  /*7f20*/  F2I.FTZ.TRUNC.NTZ R4, R4 ;  /* 0x0000000400047305 */ /* 0x000e24000021f100 */
[----:B0-----:R-:W-:Y:S01]  /*7f30*/  PRMT R0, R4, 0x7610, R0 ;  /* 0x0000761004007816 */ /* 0x001fe20000000000 */
[----:B------:R-:W-:Y:S06]  /*7f40*/  BRA `(.L_x_32664) ;  /* 0x0000000400107947 */ /* 0x000fec0003800000 */
.L_x_32677:
        /* <DEDUP_REMOVED lines=21> */
.L_x_32686:
[----:B------:R-:W-:Y:S05]  /*80a0*/  BSYNC B1 ;  /* 0x0000000000017941 */ /* 0x000fea0003800000 */
.L_x_32685:
[----:B------:R-:W-:Y:S01]  /*80b0*/  IMAD.SHL.U32 R2, R2, 0x200000, RZ ;  /* 0x0020000002027824 */ /* 0x000fe200078e00ff */
[----:B------:R-:W-:-:S04]  /*80c0*/  LEA R3, R0, 0x37800000, 0x17 ;  /* 0x3780000000037811 */ /* 0x000fc800078eb8ff */
[----:B------:R-:W-:-:S07]  /*80d0*/  LOP3.LUT R4, R3, R2, R4, 0xfe, !PT ;  /* 0x0000000203047212 */ /* 0x000fce00078efe04 */
.L_x_32684:
[----:B------:R-:W-:Y:S05]  /*80e0*/  BSYNC B0 ;  /* 0x0000000000007941 */ /* 0x000fea0003800000 */
.L_x_32683:
[----:B------:R-:W0:Y:S02]  /*80f0*/  F2I.FTZ.TRUNC.NTZ R4, R4 ;  /* 0x0000000400047305 */ /* 0x000e24000021f100 */
[----:B0-----:R-:W-:Y:S01]  /*8100*/  PRMT R0, R4, 0x7610, R0 ;  /* 0x0000761004007816 */ /* 0x001fe20000000000 */
[----:B------:R-:W-:Y:S06]  /*8110*/  BRA `(.L_x_32664) ;  /* 0x00000000009c7947 */ /* 0x000fec0003800000 */
.L_x_32676:
        /* <DEDUP_REMOVED lines=14> */
.L_x_32690:
[----:B------:R-:W-:Y:S05]  /*8200*/  BSYNC B0 ;  /* 0x0000000000007941 */ /* 0x000fea0003800000 */
.L_x_32689:
[----:B------:R-:W0:Y:S02]  /*8210*/  F2I.FTZ.TRUNC.NTZ R4, R4 ;  /* 0x0000000400047305 */ /* 0x000e24000021f100 */
[----:B0-----:R-:W-:Y:S01]  /*8220*/  PRMT R0, R4, 0x7610, R0 ;  /* 0x0000761004007816 */ /* 0x001fe20000000000 */
[----:B------:R-:W-:Y:S06]  /*8230*/  BRA `(.L_x_32664) ;  /* 0x0000000000547947 */ /* 0x000fec0003800000 */
.L_x_32663:
        /* <DEDUP_REMOVED lines=16> */
.L_x_32691:
[----:B------:R-:W-:Y:S01]  /*8340*/  PRMT R0, RZ, 0x7610, R0 ;  /* 0x00007610ff007816 */ /* 0x000fe20000000000 */
[----:B------:R-:W-:Y:S06]  /*8350*/  BRA `(.L_x_32664) ;  /* 0x00000000000c7947 */ /* 0x000fec0003800000 */
.L_x_32688:
[----:B------:R1:W5:Y:S01]  /*8360*/  LDG.E.U16 R0, desc[UR36][R2.64] ;  /* 0x0000002402007981 */ /* 0x000362000c1e1500 */
[----:B------:R-:W-:Y:S05]  /*8370*/  BRA `(.L_x_32664) ;  /* 0x0000000000047947 */ /* 0x000fea0003800000 */
.L_x_32687:
[----:B------:R2:W5:Y:S02]  /*8380*/  LDG.E.U16 R0, desc[UR36][R2.64] ;  /* 0x0000002402007981 */ /* 0x000564000c1e1500 */
.L_x_32664:
        /* <DEDUP_REMOVED lines=15> */
.L_x_32695:
[----:B------:R3:W-:Y:S01]  /*8480*/  STG.E.U8 desc[UR36][R16.64], R5 ;  /* 0x0000000510007986 */ /* 0x0007e2000c101124 */
[----:B------:R-:W-:Y:S05]  /*8490*/  BRA `(.L_x_32697) ;  /* 0x0000000c00647947 */ /* 0x000fea0003800000 */
.L_x_32694:
        /* <DEDUP_REMOVED lines=10> */
.L_x_32699:
[----:B------:R-:W-:-:S05]  /*8540*/  PRMT R3, R5, 0x9910, RZ ;  /* 0x0000991005037816 */ /* 0x000fca00000000ff */
[----:B------:R2:W-:Y:S01]  /*8550*/  STG.E desc[UR36][R16.64], R3 ;  /* 0x0000000310007986 */ /* 0x0005e2000c101924 */
[----:B------:R-:W-:Y:S05]  /*8560*/  BRA `(.L_x_32697) ;  /* 0x0000000c00307947 */ /* 0x000fea0003800000 */
.L_x_32698:
[----:B------:R0:W-:Y:S01]  /*8570*/  STG.E.U16 desc[UR36][R16.64], R5 ;  /* 0x0000000510007986 */ /* 0x0001e2000c101524 */
[----:B------:R-:W-:Y:S05]  /*8580*/  BRA `(.L_x_32697) ;  /* 0x0000000c00287947 */ /* 0x000fea0003800000 */
.L_x_32693:
        /* <DEDUP_REMOVED lines=9> */
.L_x_32701:
[----:B------:R-:W0:Y:S02]  /*8620*/  I2F.S16 R0, R5 ;  /* 0x0000000500007306 */ /* 0x000e240000101400 */
[----:B0-----:R-:W-:-:S05]  /*8630*/  F2FP.F16.F32.PACK_AB R0, RZ, R0 ;  /* 0x00000000ff00723e */ /* 0x001fca00000000ff */
[----:B------:R0:W-:Y:S01]  /*8640*/  STG.E.U16 desc[UR36][R16.64], R0 ;  /* 0x0000000010007986 */ /* 0x0001e2000c101524 */
[----:B------:R-:W-:Y:S05]  /*8650*/  BRA `(.L_x_32697) ;  /* 0x0000000800f47947 */ /* 0x000fea0003800000 */
.L_x_32700:
        /* <DEDUP_REMOVED lines=10> */
.L_x_32703:
[----:B------:R-:W0:Y:S02]  /*8700*/  I2F.S16 R5, R5 ;  /* 0x0000000500057306 */ /* 0x000e240000101400 */
[----:B0-----:R-:W-:-:S04]  /*8710*/  F2FP.F16.F32.PACK_AB R3, RZ, R5 ;  /* 0x00000005ff03723e */ /* 0x001fc800000000ff */
[----:B------:R-:W-:-:S05]  /*8720*/  PRMT R3, R3, 0x5410, RZ ;  /* 0x0000541003037816 */ /* 0x000fca00000000ff */
[----:B------:R0:W-:Y:S01]  /*8730*/  STG.E desc[UR36][R16.64], R3 ;  /* 0x0000000310007986 */ /* 0x0001e2000c101924 */
[----:B------:R-:W-:Y:S05]  /*8740*/  BRA `(.L_x_32697) ;  /* 0x0000000800b87947 */ /* 0x000fea0003800000 */
.L_x_32702:
[----:B------:R-:W0:Y:S02]  /*8750*/  I2F.F64.S16 R2, R5 ;  /* 0x0000000500027312 */ /* 0x000e240000101c00 */
[----:B0-----:R0:W-:Y:S01]  /*8760*/  STG.E.64 desc[UR36][R16.64], R2 ;  /* 0x0000000210007986 */ /* 0x0011e2000c101b24 */
[----:B------:R-:W-:Y:S05]  /*8770*/  BRA `(.L_x_32697) ;  /* 0x0000000800ac7947 */ /* 0x000fea0003800000 */
.L_x_32692:
        /* <DEDUP_REMOVED lines=13> */
.L_x_32706:
[----:B------:R-:W0:Y:S01]  /*8850*/  I2F.F64.S16 R4, R5 ;  /* 0x0000000500047312 */ /* 0x000e220000101c00 */
[----:B------:R-:W-:-:S05]  /*8860*/  CS2R R6, SRZ ;  /* 0x0000000000067805 */ /* 0x000fca000001ff00 */
[----:B0-----:R0:W-:Y:S01]  /*8870*/  STG.E.128 desc[UR36][R16.64], R4 ;  /* 0x0000000410007986 */ /* 0x0011e2000c101d24 */
[----:B------:R-:W-:Y:S05]  /*8880*/  BRA `(.L_x_32697) ;  /* 0x0000000800687947 */ /* 0x000fea0003800000 */
.L_x_32705:
        /* <DEDUP_REMOVED lines=21> */
.L_x_32710:
[----:B------:R-:W-:Y:S05]  /*89e0*/  BSYNC B0 ;  /* 0x0000000000007941 */ /* 0x000fea0003800000 */
.L_x_32709:
[----:B------:R-:W-:-:S05]  /*89f0*/  LOP3.LUT R3, R0, R3, RZ, 0xfc, !PT ;  /* 0x0000000300037212 */ /* 0x000fca00078efcff */
[----:B------:R0:W-:Y:S01]  /*8a00*/  STG.E.U8 desc[UR36][R16.64], R3 ;  /* 0x0000000310007986 */ /* 0x0001e2000c101124 */
[----:B------:R-:W-:Y:S05]  /*8a10*/  BRA `(.L_x_32697) ;  /* 0x0000000800047947 */ /* 0x000fea0003800000 */
.L_x_32708:
        /* <DEDUP_REMOVED lines=13> */
.L_x_32712:
[----:B------:R-:W-:Y:S01]  /*8af0*/  IMAD.MOV.U32 R0, RZ, RZ, 0x7f ;  /* 0x0000007fff007424 */ /* 0x000fe200078e00ff */
[----:B------:R-:W-:-:S04]  /*8b00*/  ISETP.GT.U32.AND P0, PT, R2, 0x7f800000, PT ;  /* 0x7f8000000200780c */ /* 0x000fc80003f04070 */
[----:B------:R-:W-:-:S09]  /*8b10*/  SEL R0, R0, 0x7c, P0 ;  /* 0x0000007c00007807 */ /* 0x000fd20000000000 */
.L_x_32713:
[----:B------:R-:W-:Y:S05]  /*8b20*/  BSYNC B0 ;  /* 0x0000000000007941 */ /* 0x000fea0003800000 */
.L_x_32711:
[----:B------:R-:W-:-:S04]  /*8b30*/  LOP3.LUT R2, R5, 0x80000000, RZ, 0xc0, !PT ;  /* 0x8000000005027812 */ /* 0x000fc800078ec0ff */
[----:B------:R-:W-:-:S04]  /*8b40*/  SHF.R.U32.HI R3, RZ, 0x18, R2 ;  /* 0x00000018ff037819 */ /* 0x000fc80000011602 */
[----:B------:R-:W-:-:S05]  /*8b50*/  LOP3.LUT R3, R0, R3, RZ, 0xfc, !PT ;  /* 0x0000000300037212 */ /* 0x000fca00078efcff */
[----:B------:R0:W-:Y:S01]  /*8b60*/  STG.E.U8 desc[UR36][R16.64], R3 ;  /* 0x0000000310007986 */ /* 0x0001e2000c101124 */
[----:B------:R-:W-:Y:S05]  /*8b70*/  BRA `(.L_x_32697) ;  /* 0x0000000400ac7947 */ /* 0x000fea0003800000 */
.L_x_32707:
[----:B------:R-:W0:Y:S02]  /*8b80*/  I2F.S16 R0, R5 ;  /* 0x0000000500007306 */ /* 0x000e240000101400 */
[----:B0-----:R-:W-:-:S05]  /*8b90*/  F2FP.BF16.F32.PACK_AB R0, RZ, R0 ;  /* 0x00000000ff00723e */ /* 0x001fca00000010ff */
[----:B------:R0:W-:Y:S01]  /*8ba0*/  STG.E.U16 desc[UR36][R16.64], R0 ;  /* 0x0000000010007986 */ /* 0x0001e2000c101524 */
[----:B------:R-:W-:Y:S05]  /*8bb0*/  BRA `(.L_x_32697) ;  /* 0x00000004009c7947 */ /* 0x000fea0003800000 */
.L_x_32704:
        /* <DEDUP_REMOVED lines=10> */
.L_x_32716:
        /* <DEDUP_REMOVED lines=17> */
.L_x_32719:
[----:B------:R-:W-:-:S04]  /*8d70*/  LOP3.LUT R2, R5, 0x80000000, RZ, 0xc0, !PT ;  /* 0x8000000005027812 */ /* 0x000fc800078ec0ff */
[----:B------:R-:W-:-:S04]  /*8d80*/  SHF.R.U32.HI R3, RZ, 0x18, R2 ;  /* 0x00000018ff037819 */ /* 0x000fc80000011602 */
[----:B------:R-:W-:-:S04]  /*8d90*/  LOP3.LUT R0, R0, R3, RZ, 0xfc, !PT ;  /* 0x0000000300007212 */ /* 0x000fc800078efcff */
[----:B------:R-:W-:-:S07]  /*8da0*/  PRMT R8, R0, 0x7610, R8 ;  /* 0x0000761000087816 */ /* 0x000fce0000000008 */
.L_x_32718:
[----:B------:R-:W-:Y:S05]  /*8db0*/  BSYNC B0 ;  /* 0x0000000000007941 */ /* 0x000fea0003800000 */
.L_x_32717:
[----:B------:R0:W-:Y:S01]  /*8dc0*/  STG.E.U8 desc[UR36][R16.64], R8 ;  /* 0x0000000810007986 */ /* 0x0001e2000c101124 */
[----:B------:R-:W-:Y:S05]  /*8dd0*/  BRA `(.L_x_32697) ;  /* 0x0000000400147947 */ /* 0x000fea0003800000 */
.L_x_32715:
        /* <DEDUP_REMOVED lines=17> */
.L_x_32722:
[----:B------:R-:W-:-:S04]  /*8ef0*/  LOP3.LUT R2, R5, 0x80000000, RZ, 0xc0, !PT ;  /* 0x8000000005027812 */ /* 0x000fc800078ec0ff */
[----:B------:R-:W-:-:S04]  /*8f00*/  SHF.R.U32.HI R3, RZ, 0x18, R2 ;  /* 0x00000018ff037819 */ /* 0x000fc80000011602 */
[----:B------:R-:W-:-:S04]  /*8f10*/  LOP3.LUT R0, R0, R3, RZ, 0xfc, !PT ;  /* 0x0000000300007212 */ /* 0x000fc800078efcff */
[----:B------:R-:W-:-:S07]  /*8f20*/  PRMT R8, R0, 0x7610, R8 ;  /* 0x0000761000087816 */ /* 0x000fce0000000008 */
.L_x_32721:
[----:B------:R-:W-:Y:S05]  /*8f30*/  BSYNC B0 ;  /* 0x0000000000007941 */ /* 0x000fea0003800000 */
.L_x_32720:
[----:B------:R0:W-:Y:S01]  /*8f40*/  STG.E.U8 desc[UR36][R16.64], R8 ;  /* 0x0000000810007986 */ /* 0x0001e2000c101124 */
[----:B------:R-:W-:Y:S05]  /*8f50*/  BRA `(.L_x_32697) ;  /* 0x0000000000b47947 */ /* 0x000fea0003800000 */
.L_x_32714:
        /* <DEDUP_REMOVED lines=22> */
.L_x_32696:
        /* <DEDUP_REMOVED lines=16> */
.L_x_32725:
[----:B------:R-:W-:Y:S05]  /*91c0*/  BRA `(.L_x_32697) ;  /* 0x0000000000187947 */ /* 0x000fea0003800000 */
.L_x_32724:
[----:B------:R-:W-:-:S04]  /*91d0*/  PRMT R2, R5, 0x9910, RZ ;  /* 0x0000991005027816 */ /* 0x000fc800000000ff */
[----:B------:R-:W-:-:S05]  /*91e0*/  SHF.R.S32.HI R3, RZ, 0x1f, R2 ;  /* 0x0000001fff037819 */ /* 0x000fca0000011402 */
[----:B------:R0:W-:Y:S01]  /*91f0*/  STG.E.64 desc[UR36][R16.64], R2 ;  /* 0x0000000210007986 */ /* 0x0001e2000c101b24 */
[----:B------:R-:W-:Y:S05]  /*9200*/  BRA `(.L_x_32697) ;  /* 0x0000000000087947 */ /* 0x000fea0003800000 */
.L_x_32723:
[----:B------:R-:W-:-:S05]  /*9210*/  PRMT R3, R5, 0x9910, RZ ;  /* 0x0000991005037816 */ /* 0x000fca00000000ff */
[----:B------:R0:W-:Y:S02]  /*9220*/  STG.E desc[UR36][R16.64], R3 ;  /* 0x0000000310007986 */ /* 0x0001e4000c101924 */
.L_x_32697:
[----:B------:R-:W-:-:S07]  /*9230*/  VIADD R19, R19, 0x80 ;  /* 0x0000008013137836 */ /* 0x000fce0000000000 */
.L_x_32657:
[----:B------:R-:W-:Y:S05]  /*9240*/  BSYNC B6 ;  /* 0x0000000000067941 */ /* 0x000fea0003800000 */
.L_x_32656:
        /* <DEDUP_REMOVED lines=306> */
.L_x_32726:
        /* <DEDUP_REMOVED lines=20> */
.L_x_32730:
[----:B------:R4:W5:Y:S01]  /*a6b0*/  LDG.E.U8 R0, desc[UR36][R2.64] ;  /* 0x0000002402007981 */ /* 0x000962000c1e1100 */
[----:B------:R-:W-:Y:S05]  /*a6c0*/  BRA `(.L_x_32732) ;  /* 0x0000000c00547947 */ /* 0x000fea0003800000 */
.L_x_32729:
        /* <DEDUP_REMOVED lines=8> */
.L_x_32734:
[----:B------:R2:W5:Y:S01]  /*a750*/  LDG.E.U16 R0, desc[UR36][R2.64] ;  /* 0x0000002402007981 */ /* 0x000562000c1e1500 */
[----:B------:R-:W-:Y:S05]  /*a760*/  BRA `(.L_x_32732) ;  /* 0x0000000c002c7947 */ /* 0x000fea0003800000 */
.L_x_32733:
[----:B------:R0:W5:Y:S01]  /*a770*/  LDG.E.U16 R0, desc[UR36][R2.64] ;  /* 0x0000002402007981 */ /* 0x000162000c1e1500 */
[----:B------:R-:W-:Y:S05]  /*a780*/  BRA `(.L_x_32732) ;  /* 0x0000000c00247947 */ /* 0x000fea0003800000 */
.L_x_32728:
        /* <DEDUP_REMOVED lines=9> */
.L_x_32736:
[----:B------:R-:W2:Y:S02]  /*a820*/  LDG.E.U16 R4, desc[UR36][R2.64] ;  /* 0x0000002402047981 */ /* 0x000ea4000c1e1500 */
[----:B--2---:R-:W-:-:S06]  /*a830*/  HADD2.F32 R4, -RZ, R4.H0_H0 ;  /* 0x20000004ff047230 */ /* 0x004fcc0000004100 */
[----:B------:R-:W0:Y:S02]  /*a840*/  F2I.FTZ.TRUNC.NTZ R4, R4 ;  /* 0x0000000400047305 */ /* 0x000e24000021f100 */
[----:B0-----:R-:W-:Y:S01]  /*a850*/  PRMT R0, R4, 0x7610, R0 ;  /* 0x0000761004007816 */ /* 0x001fe20000000000 */
[----:B------:R-:W-:Y:S06]  /*a860*/  BRA `(.L_x_32732) ;  /* 0x0000000800ec7947 */ /* 0x000fec0003800000 */
.L_x_32735:
        /* <DEDUP_REMOVED lines=9> */
.L_x_32738:
[----:B------:R-:W2:Y:S02]  /*a900*/  LDG.E.U16 R2, desc[UR36][R2.64] ;  /* 0x0000002402027981 */ /* 0x000ea4000c1e1500 */
[----:B--2---:R-:W-:-:S06]  /*a910*/  HADD2.F32 R4, -RZ, R2.H0_H0 ;  /* 0x20000002ff047230 */ /* 0x004fcc0000004100 */
[----:B------:R-:W0:Y:S02]  /*a920*/  F2I.FTZ.TRUNC.NTZ R4, R4 ;  /* 0x0000000400047305 */ /* 0x000e24000021f100 */
[----:B0-----:R-:W-:Y:S01]  /*a930*/  PRMT R0, R4, 0x7610, R0 ;  /* 0x0000761004007816 */ /* 0x001fe20000000000 */
[----:B------:R-:W-:Y:S06]  /*a940*/  BRA `(.L_x_32732) ;  /* 0x0000000800b47947 */ /* 0x000fec0003800000 */
.L_x_32737:
[----:B------:R-:W2:Y:S02]  /*a950*/  LDG.E.64 R2, desc[UR36][R2.64] ;  /* 0x0000002402027981 */ /* 0x000ea4000c1e1b00 */
[----:B--2---:R0:W1:Y:S01]  /*a960*/  F2I.F64.TRUNC R0, R2 ;  /* 0x0000000200007311 */ /* 0x004062000030d100 */
[----:B------:R-:W-:Y:S05]  /*a970*/  BRA `(.L_x_32732) ;  /* 0x0000000800a87947 */ /* 0x000fea0003800000 */
.L_x_32727:
        /* <DEDUP_REMOVED lines=12> */
.L_x_32741:
[----:B------:R-:W2:Y:S02]  /*aa40*/  LDG.E.64 R2, desc[UR36][R2.64] ;  /* 0x0000002402027981 */ /* 0x000ea4000c1e1b00 */
[----:B--2---:R0:W1:Y:S01]  /*aa50*/  F2I.F64.TRUNC R0, R2 ;  /* 0x0000000200007311 */ /* 0x004062000030d100 */
[----:B------:R-:W-:Y:S05]  /*aa60*/  BRA `(.L_x_32732) ;  /* 0x00000008006c7947 */ /* 0x000fea0003800000 */
.L_x_32740:
        /* <DEDUP_REMOVED lines=28> */
.L_x_32743:
        /* <DEDUP_REMOVED lines=15> */
.L_x_32742:
[----:B------:R-:W2:Y:S02]  /*ad20*/  LDG.E.U16 R4, desc[UR36][R2.64] ;  /* 0x0000002402047981 */ /* 0x000ea4000c1e1500 */
[----:B--2---:R-:W-:-:S06]  /*ad30*/  IMAD.U32 R4, R4, 0x10000, RZ ;  /* 0x0001000004047824 */ /* 0x004fcc00078e00ff */
[----:B------:R-:W0:Y:S02]  /*ad40*/  F2I.FTZ.TRUNC.NTZ R4, R4 ;  /* 0x0000000400047305 */ /* 0x000e24000021f100 */
[----:B0-----:R-:W-:Y:S01]  /*ad50*/  PRMT R0, R4, 0x7610, R0 ;  /* 0x0000761004007816 */ /* 0x001fe20000000000 */
[----:B------:R-:W-:Y:S06]  /*ad60*/  BRA `(.L_x_32732) ;  /* 0x0000000400ac7947 */ /* 0x000fec0003800000 */
.L_x_32739:
        /* <DEDUP_REMOVED lines=10> */
.L_x_32746:
        /* <DEDUP_REMOVED lines=21> */
.L_x_32750:
[----:B------:R-:W-:Y:S05]  /*af60*/  BSYNC B1 ;  /* 0x0000000000017941 */ /* 0x000fea0003800000 */
.L_x_32749:
[----:B------:R-:W-:Y:S01]  /*af70*/  IMAD.SHL.U32 R2, R2, 0x100000, RZ ;  /* 0x0010000002027824 */ /* 0x000fe200078e00ff */
[----:B------:R-:W-:-:S04]  /*af80*/  LEA R3, R0, 0x3b800000, 0x17 ;  /* 0x3b80000000037811 */ /* 0x000fc800078eb8ff */
[----:B------:R-:W-:-:S07]  /*af90*/  LOP3.LUT R4, R3, R2, R4, 0xfe, !PT ;  /* 0x0000000203047212 */ /* 0x000fce00078efe04 */
.L_x_32748:
[----:B------:R-:W-:Y:S05]  /*afa0*/  BSYNC B0 ;  /* 0x0000000000007941 */ /* 0x000fea0003800000 */
.L_x_32747:
[----:B------:R-:W0:Y:S02]  /*afb0*/  F2I.FTZ.TRUNC.NTZ R4, R4 ;  /* 0x0000000400047305 */ /* 0x000e24000021f100 */
[----:B0-----:R-:W-:Y:S01]  /*afc0*/  PRMT R0, R4, 0x7610, R0 ;  /* 0x0000761004007816 */ /* 0x001fe20000000000 */
[----:B------:R-:W-:Y:S06]  /*afd0*/  BRA `(.L_x_32732) ;  /* 0x0000000400107947 */ /* 0x000fec0003800000 */
.L_x_32745:
        /* <DEDUP_REMOVED lines=21> */
.L_x_32754:
[----:B------:R-:W-:Y:S05]  /*b130*/  BSYNC B1 ;  /* 0x0000000000017941 */ /* 0x000fea0003800000 */
.L_x_32753:
[----:B------:R-:W-:Y:S01]  /*b140*/  IMAD.SHL.U32 R2, R2, 0x200000, RZ ;  /* 0x0020000002027824 */ /* 0x000fe200078e00ff */
[----:B------:R-:W-:-:S04]  /*b150*/  LEA R3, R0, 0x37800000, 0x17 ;  /* 0x3780000000037811 */ /* 0x000fc800078eb8ff */
[----:B------:R-:W-:-:S07]  /*b160*/  LOP3.LUT R4, R3, R2, R4, 0xfe, !PT ;  /* 0x0000000203047212 */ /* 0x000fce00078efe04 */
.L_x_32752:
[----:B------:R-:W-:Y:S05]  /*b170*/  BSYNC B0 ;  /* 0x0000000000007941 */ /* 0x000fea0003800000 */
.L_x_32751:
[----:B------:R-:W0:Y:S02]  /*b180*/  F2I.FTZ.TRUNC.NTZ R4, R4 ;  /* 0x0000000400047305 */ /* 0x000e24000021f100 */
[----:B0-----:R-:W-:Y:S01]  /*b190*/  PRMT R0, R4, 0x7610, R0 ;  /* 0x0000761004007816 */ /* 0x001fe20000000000 */
[----:B------:R-:W-:Y:S06]  /*b1a0*/  BRA `(.L_x_32732) ;  /* 0x00000000009c7947 */ /* 0x000fec0003800000 */
.L_x_32744:
        /* <DEDUP_REMOVED lines=14> */
.L_x_32758:
[----:B------:R-:W-:Y:S05]  /*b290*/  BSYNC B0 ;  /* 0x0000000000007941 */ /* 0x000fea0003800000 */
.L_x_32757:
[----:B------:R-:W0:Y:S02]  /*b2a0*/  F2I.FTZ.TRUNC.NTZ R4, R4 ;  /* 0x0000000400047305 */ /* 0x000e24000021f100 */
[----:B0-----:R-:W-:Y:S01]  /*b2b0*/  PRMT R0, R4, 0x7610, R0 ;  /* 0x0000761004007816 */ /* 0x001fe20000000000 */
[----:B------:R-:W-:Y:S06]  /*b2c0*/  BRA `(.L_x_32732) ;  /* 0x0000000000547947 */ /* 0x000fec0003800000 */
.L_x_32731:
        /* <DEDUP_REMOVED lines=16> */
.L_x_32759:
[----:B------:R-:W-:Y:S01]  /*b3d0*/  PRMT R0, RZ, 0x7610, R0 ;  /* 0x00007610ff007816 */ /* 0x000fe20000000000 */
[----:B------:R-:W-:Y:S06]  /*b3e0*/  BRA `(.L_x_32732) ;  /* 0x00000000000c7947 */ /* 0x000fec0003800000 */
.L_x_32756:
[----:B------:R0:W5:Y:S01]  /*b3f0*/  LDG.E.U16 R0, desc[UR36][R2.64] ;  /* 0x0000002402007981 */ /* 0x000162000c1e1500 */
[----:B------:R-:W-:Y:S05]  /*b400*/  BRA `(.L_x_32732) ;  /* 0x0000000000047947 */ /* 0x000fea0003800000 */
.L_x_32755:
[----:B------:R0:W5:Y:S02]  /*b410*/  LDG.E.U16 R0, desc[UR36][R2.64] ;  /* 0x0000002402007981 */ /* 0x000164000c1e1500 */
.L_x_32732:
[----:B01234-:R-:W0:Y:S01]  /*b420*/  LDC.U8 R3, c[0x0][0x421] ;  /* 0x00010840ff037b82 */ /* 0x01fe220000000000 */
[----:B-----5:R-:W-:Y:S02]  /*b430*/  LOP3.LUT R5, RZ, R0, RZ, 0x33, !PT ;  /* 0x00000000ff057212 */ /* 0x020fe400078e33ff */
        /* <DEDUP_REMOVED lines=13> */
.L_x_32763:
[----:B------:R-:W-:Y:S01]  /*b510*/  STG.E.U8 desc[UR36][R16.64], R5 ;  /* 0x0000000510007986 */ /* 0x000fe2000c101124 */
[----:B------:R-:W-:Y:S05]  /*b520*/  EXIT ;  /* 0x000000000000794d */ /* 0x000fea0003800000 */
.L_x_32762:
        /* <DEDUP_REMOVED lines=10> */
.L_x_32766:
[----:B------:R-:W-:-:S05]  /*b5d0*/  PRMT R3, R5, 0x9910, RZ ;  /* 0x0000991005037816 */ /* 0x000fca00000000ff */
[----:B------:R-:W-:Y:S01]  /*b5e0*/  STG.E desc[UR36][R16.64], R3 ;  /* 0x0000000310007986 */ /* 0x000fe2000c101924 */
[----:B------:R-:W-:Y:S05]  /*b5f0*/  EXIT ;  /* 0x000000000000794d */ /* 0x000fea0003800000 */
.L_x_32765:
[----:B------:R-:W-:Y:S01]  /*b600*/  STG.E.U16 desc[UR36][R16.64], R5 ;  /* 0x0000000510007986 */ /* 0x000fe2000c101524 */
[----:B------:R-:W-:Y:S05]  /*b610*/  EXIT ;  /* 0x000000000000794d */ /* 0x000fea0003800000 */
.L_x_32761:
        /* <DEDUP_REMOVED lines=9> */
.L_x_32768:
[----:B------:R-:W0:Y:S02]  /*b6b0*/  I2F.S16 R0, R5 ;  /* 0x0000000500007306 */ /* 0x000e240000101400 */
[----:B0-----:R-:W-:-:S05]  /*b6c0*/  F2FP.F16.F32.PACK_AB R0, RZ, R0 ;  /* 0x00000000ff00723e */ /* 0x001fca00000000ff */
[----:B------:R-:W-:Y:S01]  /*b6d0*/  STG.E.U16 desc[UR36][R16.64], R0 ;  /* 0x0000000010007986 */ /* 0x000fe2000c101524 */
[----:B------:R-:W-:Y:S05]  /*b6e0*/  EXIT ;  /* 0x000000000000794d */ /* 0x000fea0003800000 */
.L_x_32767:
        /* <DEDUP_REMOVED lines=10> */
.L_x_32770:
[----:B------:R-:W0:Y:S02]  /*b790*/  I2F.S16 R5, R5 ;  /* 0x0000000500057306 */ /* 0x000e240000101400 */
[----:B0-----:R-:W-:-:S04]  /*b7a0*/  F2FP.F16.F32.PACK_AB R3, RZ, R5 ;  /* 0x00000005ff03723e */ /* 0x001fc800000000ff */
[----:B------:R-:W-:-:S05]  /*b7b0*/  PRMT R3, R3, 0x5410, RZ ;  /* 0x0000541003037816 */ /* 0x000fca00000000ff */
[----:B------:R-:W-:Y:S01]  /*b7c0*/  STG.E desc[UR36][R16.64], R3 ;  /* 0x0000000310007986 */ /* 0x000fe2000c101924 */
[----:B------:R-:W-:Y:S05]  /*b7d0*/  EXIT ;  /* 0x000000000000794d */ /* 0x000fea0003800000 */
.L_x_32769:
[----:B------:R-:W0:Y:S02]  /*b7e0*/  I2F.F64.S16 R2, R5 ;  /* 0x0000000500027312 */ /* 0x000e240000101c00 */
[----:B0-----:R-:W-:Y:S01]  /*b7f0*/  STG.E.64 desc[UR36][R16.64], R2 ;  /* 0x0000000210007986 */ /* 0x001fe2000c101b24 */
[----:B------:R-:W-:Y:S05]  /*b800*/  EXIT ;  /* 0x000000000000794d */ /* 0x000fea0003800000 */
.L_x_32760:
        /* <DEDUP_REMOVED lines=11> */
[----:B------:R-:W-:Y:S01]  /*b8c0*/  STG.E.U8 desc[UR36][R16.64], R3 ;  /* 0x0000000310007986 */ /* 0x000fe2000c101124 */
[----:B------:R-:W-:Y:S05]  /*b8d0*/  EXIT ;  /* 0x000000000000794d */ /* 0x000fea0003800000 */
.L_x_32773:
[----:B------:R-:W0:Y:S01]  /*b8e0*/  I2F.F64.S16 R4, R5 ;  /* 0x0000000500047312 */ /* 0x000e220000101c00 */
[----:B------:R-:W-:-:S05]  /*b8f0*/  CS2R R6, SRZ ;  /* 0x0000000000067805 */ /* 0x000fca000001ff00 */
[----:B0-----:R-:W-:Y:S01]  /*b900*/  STG.E.128 desc[UR36][R16.64], R4 ;  /* 0x0000000410007986 */ /* 0x001fe2000c101d24 */
[----:B------:R-:W-:Y:S05]  /*b910*/  EXIT ;  /* 0x000000000000794d */ /* 0x000fea0003800000 */
.L_x_32772:
        /* <DEDUP_REMOVED lines=21> */
.L_x_32777:
[----:B------:R-:W-:Y:S05]  /*ba70*/  BSYNC B0 ;  /* 0x0000000000007941 */ /* 0x000fea0003800000 */
.L_x_32776:
[----:B------:R-:W-:-:S05]  /*ba80*/  LOP3.LUT R3, R0, R3, RZ, 0xfc, !PT ;  /* 0x0000000300037212 */ /* 0x000fca00078efcff */
[----:B------:R-:W-:Y:S01]  /*ba90*/  STG.E.U8 desc[UR36][R16.64], R3 ;  /* 0x0000000310007986 */ /* 0x000fe2000c101124 */
[----:B------:R-:W-:Y:S05]  /*baa0*/  EXIT ;  /* 0x000000000000794d */ /* 0x000fea0003800000 */
.L_x_32775:
        /* <DEDUP_REMOVED lines=13> */
.L_x_32779:
[----:B------:R-:W-:Y:S01]  /*bb80*/  IMAD.MOV.U32 R0, RZ, RZ, 0x7f ;  /* 0x0000007fff007424 */ /* 0x000fe200078e00ff */
[----:B------:R-:W-:-:S04]  /*bb90*/  ISETP.GT.U32.AND P0, PT, R2, 0x7f800000, PT ;  /* 0x7f8000000200780c */ /* 0x000fc80003f04070 */
[----:B------:R-:W-:-:S09]  /*bba0*/  SEL R0, R0, 0x7c, P0 ;  /* 0x0000007c00007807 */ /* 0x000fd20000000000 */
.L_x_32780:
[----:B------:R-:W-:Y:S05]  /*bbb0*/  BSYNC B0 ;  /* 0x0000000000007941 */ /* 0x000fea0003800000 */
.L_x_32778:
[----:B------:R-:W-:-:S04]  /*bbc0*/  LOP3.LUT R2, R5, 0x80000000, RZ, 0xc0, !PT ;  /* 0x8000000005027812 */ /* 0x000fc800078ec0ff */
[----:B------:R-:W-:-:S04]  /*bbd0*/  SHF.R.U32.HI R3, RZ, 0x18, R2 ;  /* 0x00000018ff037819 */ /* 0x000fc80000011602 */
[----:B------:R-:W-:-:S05]  /*bbe0*/  LOP3.LUT R3, R0, R3, RZ, 0xfc, !PT ;  /* 0x0000000300037212 */ /* 0x000fca00078efcff */
[----:B------:R-:W-:Y:S01]  /*bbf0*/  STG.E.U8 desc[UR36][R16.64], R3 ;  /* 0x0000000310007986 */ /* 0x000fe2000c101124 */
[----:B------:R-:W-:Y:S05]  /*bc00*/  EXIT ;  /* 0x000000000000794d */ /* 0x000fea0003800000 */
.L_x_32774:
[----:B------:R-:W0:Y:S02]  /*bc10*/  I2F.S16 R0, R5 ;  /* 0x0000000500007306 */ /* 0x000e240000101400 */
[----:B0-----:R-:W-:-:S05]  /*bc20*/  F2FP.BF16.F32.PACK_AB R0, RZ, R0 ;  /* 0x00000000ff00723e */ /* 0x001fca00000010ff */
[----:B------:R-:W-:Y:S01]  /*bc30*/  STG.E.U16 desc[UR36][R16.64], R0 ;  /* 0x0000000010007986 */ /* 0x000fe2000c101524 */
[----:B------:R-:W-:Y:S05]  /*bc40*/  EXIT ;  /* 0x000000000000794d */ /* 0x000fea0003800000 */
.L_x_32771:
        /* <DEDUP_REMOVED lines=10> */
.L_x_32783:
        /* <DEDUP_REMOVED lines=17> */
.L_x_32786:
[----:B------:R-:W-:-:S04]  /*be00*/  LOP3.LUT R2, R5, 0x80000000, RZ, 0xc0, !PT ;  /* 0x8000000005027812 */ /* 0x000fc800078ec0ff */
[----:B------:R-:W-:-:S04]  /*be10*/  SHF.R.U32.HI R3, RZ, 0x18, R2 ;  /* 0x00000018ff037819 */ /* 0x000fc80000011602 */
[----:B------:R-:W-:-:S04]  /*be20*/  LOP3.LUT R0, R0, R3, RZ, 0xfc, !PT ;  /* 0x0000000300007212 */ /* 0x000fc800078efcff */
[----:B------:R-:W-:-:S07]  /*be30*/  PRMT R8, R0, 0x7610, R8 ;  /* 0x0000761000087816 */ /* 0x000fce0000000008 */
.L_x_32785:
[----:B------:R-:W-:Y:S05]  /*be40*/  BSYNC B0 ;  /* 0x0000000000007941 */ /* 0x000fea0003800000 */
.L_x_32784:
[----:B------:R-:W-:Y:S01]  /*be50*/  STG.E.U8 desc[UR36][R16.64], R8 ;  /* 0x0000000810007986 */ /* 0x000fe2000c101124 */
[----:B------:R-:W-:Y:S05]  /*be60*/  EXIT ;  /* 0x000000000000794d */ /* 0x000fea0003800000 */
.L_x_32782:
        /* <DEDUP_REMOVED lines=17> */
.L_x_32789:
[----:B------:R-:W-:-:S04]  /*bf80*/  LOP3.LUT R2, R5, 0x80000000, RZ, 0xc0, !PT ;  /* 0x8000000005027812 */ /* 0x000fc800078ec0ff */
[----:B------:R-:W-:-:S04]  /*bf90*/  SHF.R.U32.HI R3, RZ, 0x18, R2 ;  /* 0x00000018ff037819 */ /* 0x000fc80000011602 */
[----:B------:R-:W-:-:S04]  /*bfa0*/  LOP3.LUT R0, R0, R3, RZ, 0xfc, !PT ;  /* 0x0000000300007212 */ /* 0x000fc800078efcff */
[----:B------:R-:W-:-:S07]  /*bfb0*/  PRMT R8, R0, 0x7610, R8 ;  /* 0x0000761000087816 */ /* 0x000fce0000000008 */
.L_x_32788:
[----:B------:R-:W-:Y:S05]  /*bfc0*/  BSYNC B0 ;  /* 0x0000000000007941 */ /* 0x000fea0003800000 */
.L_x_32787:
[----:B------:R-:W-:Y:S01]  /*bfd0*/  STG.E.U8 desc[UR36][R16.64], R8 ;  /* 0x0000000810007986 */ /* 0x000fe2000c101124 */
[----:B------:R-:W-:Y:S05]  /*bfe0*/  EXIT ;  /* 0x000000000000794d */ /* 0x000fea0003800000 */
.L_x_32781:
        /* <DEDUP_REMOVED lines=22> */
.L_x_32764:
        /* <DEDUP_REMOVED lines=16> */
.L_x_32792:
[----:B------:R-:W-:Y:S05]  /*c250*/  EXIT ;  /* 0x000000000000794d */ /* 0x000fea0003800000 */
.L_x_32791:
[----:B------:R-:W-:-:S04]  /*c260*/  PRMT R2, R5, 0x9910, RZ ;  /* 0x0000991005027816 */ /* 0x000fc800000000ff */
[----:B------:R-:W-:-:S05]  /*c270*/  SHF.R.S32.HI R3, RZ, 0x1f, R2 ;  /* 0x0000001fff037819 */ /* 0x000fca0000011402 */
[----:B------:R-:W-:Y:S01]  /*c280*/  STG.E.64 desc[UR36][R16.64], R2 ;  /* 0x0000000210007986 */ /* 0x000fe2000c101b24 */
[----:B------:R-:W-:Y:S05]  /*c290*/  EXIT ;  /* 0x000000000000794d */ /* 0x000fea0003800000 */
.L_x_32790:
[----:B------:R-:W-:-:S05]  /*c2a0*/  PRMT R3, R5, 0x9910, RZ ;  /* 0x0000991005037816 */ /* 0x000fca00000000ff */
[----:B------:R-:W-:Y:S01]  /*c2b0*/  STG.E desc[UR36][R16.64], R3 ;  /* 0x0000000310007986 */ /* 0x000fe2000c101924 */
[----:B------:R-:W-:Y:S05]  /*c2c0*/  EXIT ;  /* 0x000000000000794d */ /* 0x000fea0003800000 */
.L_x_32793:
        /* <DEDUP_REMOVED lines=11> */
.L_x_36473:


//--------------------- .text._ZN2at6native27unrolled_elementwise_kernelIZZZNS0_23bitwise_not_kernel_cudaERNS_18TensorIteratorBaseEENKUlvE_clEvENKUlvE3_clEvEUlsE_St5arrayIPcLm2EELi4E23TrivialOffsetCalculatorILi1EjESB_NS0_6memory12LoadWithCastILi1EEENSC_13StoreWithCastILi1EEEEEviT_T0_T2_T3_T4_T5_ --------------------------
	.section	.text._ZN2at6native27unrolled_elementwise_kernelIZZZNS0_23bitwise_not_kernel_cudaERNS_18TensorIteratorBaseEENKUlvE_clEvENKUlvE3_clEvEUlsE_St5arrayIPcLm2EELi4E23TrivialOffsetCalculatorILi1EjESB_NS0_6memory12LoadWithCastILi1EEENSC_13StoreWithCastILi1EEEEEviT_T0_T2_T3_T4_T5_,"ax",@progbits
	.align	128
        .global         _ZN2at6native27unrolled_elementwise_kernelIZZZNS0_23bitwise_not_kernel_cudaERNS_18TensorIteratorBaseEENKUlvE_clEvENKUlvE3_clEvEUlsE_St5arrayIPcLm2EELi4E23TrivialOffsetCalculatorILi1EjESB_NS0_6memory12LoadWithCastILi1EEENSC_13StoreWithCastILi1EEEEEviT_T0_T2_T3_T4_T5_
        .type           _ZN2at6native27unrolled_elementwise_kernelIZZZNS0_23bitwise_not_kernel_cudaERNS_18TensorIteratorBaseEENKUlvE_clEvENKUlvE3_clEvEUlsE_St5arrayIPcLm2EELi4E23TrivialOffsetCalculatorILi1EjESB_NS0_6memory12LoadWithCastILi1EEENSC_13StoreWithCastILi1EEEEEviT_T0_T2_T3_T4_T5_,@function
        .size           _ZN2at6native27unrolled_elementwise_kernelIZZZNS0_23bitwise_not_kernel_cudaERNS_18TensorIteratorBaseEENKUlvE_clEvENKUlvE3_clEvEUlsE_St5arrayIPcLm2EELi4E23TrivialOffsetCalculatorILi1EjESB_NS0_6memory12LoadWithCastILi1EEENSC_13StoreWithCastILi1EEEEEviT_T0_T2_T3_T4_T5_,(.L_x_36474 - _ZN2at6native27unrolled_elementwise_kernelIZZZNS0_23bitwise_not_kernel_cudaERNS_18TensorIteratorBaseEENKUlvE_clEvENKUlvE3_clEvEUlsE_St5arrayIPcLm2EELi4E23TrivialOffsetCalculatorILi1EjESB_NS0_6memory12LoadWithCastILi1EEENSC_13StoreWithCastILi1EEEEEviT_T0_T2_T3_T4_T5_)
        .other          _ZN2at6native27unrolled_elementwise_kernelIZZZNS0_23bitwise_not_kernel_cudaERNS_18TensorIteratorBaseEENKUlvE_clEvENKUlvE3_clEvEUlsE_St5arrayIPcLm2EELi4E23TrivialOffsetCalculatorILi1EjESB_NS0_6memory12LoadWithCastILi1EEENSC_13StoreWithCastILi1EEEEEviT_T0_T2_T3_T4_T5_,@"STO_CUDA_ENTRY STV_DEFAULT"
_ZN2at6native27unrolled_elementwise_kernelIZZZNS0_23bitwise_not_kernel_cudaERNS_18TensorIteratorBaseEENKUlvE_clEvENKUlvE3_clEvEUlsE_St5arrayIPcLm2EELi4E23TrivialOffsetCalculatorILi1EjESB_NS0_6memory12LoadWithCastILi1EEENSC_13StoreWithCastILi1EEEEEviT_T0_T2_T3_T4_T5_:
.text._ZN2at6native27unrolled_elementwise_kernelIZZZNS0_23bitwise_not_kernel_cudaERNS_18TensorIteratorBaseEENKUlvE_clEvENKUlvE3_clEvEUlsE_St5arrayIPcLm2EELi4E23TrivialOffsetCalculatorILi1EjESB_NS0_6memory12LoadWithCastILi1EEENSC_13StoreWithCastILi1EEEEEviT_T0_T2_T3_T4_T5_:
        /* <DEDUP_REMOVED lines=31> */
.L_x_32799:
[----:B------:R3:W5:Y:S01]  /*01f0*/  LDG.E.U8 R24, desc[UR36][R2.64] ;  /* 0x0000002402187981 */ /* 0x000762000c1e1100 */
[----:B------:R-:W-:Y:S05]  /*0200*/  BRA `(.L_x_32801) ;  /* 0x0000000c00587947 */ /* 0x000fea0003800000 */
.L_x_32798:
        /* <DEDUP_REMOVED lines=8> */
.L_x_32803:
[----:B------:R1:W5:Y:S01]  /*0290*/  LDG.E.U16 R24, desc[UR36][R2.64] ;  /* 0x0000002402187981 */ /* 0x000362000c1e1500 */
[----:B------:R-:W-:Y:S05]  /*02a0*/  BRA `(.L_x_32801) ;  /* 0x0000000c00307947 */ /* 0x000fea0003800000 */
.L_x_32802:
[----:B------:R2:W5:Y:S01]  /*02b0*/  LDG.E.U16 R24, desc[UR36][R2.64] ;  /* 0x0000002402187981 */ /* 0x000562000c1e1500 */
[----:B------:R-:W-:Y:S05]  /*02c0*/  BRA `(.L_x_32801) ;  /* 0x0000000c00287947 */ /* 0x000fea0003800000 */
.L_x_32797:
        /* <DEDUP_REMOVED lines=9> */
.L_x_32805:
[----:B------:R-:W2:Y:S02]  /*0360*/  LDG.E.U16 R0, desc[UR36][R2.64] ;  /* 0x0000002402007981 */ /* 0x000ea4000c1e1500 */
[----:B--2---:R-:W-:-:S06]  /*0370*/  HADD2.F32 R0, -RZ, R0.H0_H0 ;  /* 0x20000000ff007230 */ /* 0x004fcc0000004100 */
[----:B------:R-:W0:Y:S02]  /*0380*/  F2I.FTZ.TRUNC.NTZ R0, R0 ;  /* 0x0000000000007305 */ /* 0x000e24000021f100 */
[----:B0-----:R-:W-:Y:S01]  /*0390*/  PRMT R24, R0, 0x7610, R24 ;  /* 0x0000761000187816 */ /* 0x001fe20000000018 */
[----:B------:R-:W-:Y:S06]  /*03a0*/  BRA `(.L_x_32801) ;  /* 0x0000000800f07947 */ /* 0x000fec0003800000 */
.L_x_32804:
        /* <DEDUP_REMOVED lines=9> */
.L_x_32807:
[----:B------:R-:W2:Y:S02]  /*0440*/  LDG.E.U16 R2, desc[UR36][R2.64] ;  /* 0x0000002402027981 */ /* 0x000ea4000c1e1500 */
[----:B--2---:R-:W-:-:S06]  /*0450*/  HADD2.F32 R0, -RZ, R2.H0_H0 ;  /* 0x20000002ff007230 */ /* 0x004fcc0000004100 */
[----:B------:R-:W0:Y:S02]  /*0460*/  F2I.FTZ.TRUNC.NTZ R0, R0 ;  /* 0x0000000000007305 */ /* 0x000e24000021f100 */
[----:B0-----:R-:W-:Y:S01]  /*0470*/  PRMT R24, R0, 0x7610, R24 ;  /* 0x0000761000187816 */ /* 0x001fe20000000018 */
[----:B------:R-:W-:Y:S06]  /*0480*/  BRA `(.L_x_32801) ;  /* 0x0000000800b87947 */ /* 0x000fec0003800000 */
.L_x_32806:
[----:B------:R-:W2:Y:S02]  /*0490*/  LDG.E.64 R2, desc[UR36][R2.64] ;  /* 0x0000002402027981 */ /* 0x000ea4000c1e1b00 */
[----:B--2---:R0:W1:Y:S01]  /*04a0*/  F2I.F64.TRUNC R24, R2 ;  /* 0x0000000200187311 */ /* 0x004062000030d100 */
[----:B------:R-:W-:Y:S05]  /*04b0*/  BRA `(.L_x_32801) ;  /* 0x0000000800ac7947 */ /* 0x000fea0003800000 */
.L_x_32796:
        /* <DEDUP_REMOVED lines=12> */
.L_x_32810:
[----:B------:R-:W2:Y:S02]  /*0580*/  LDG.E.64 R2, desc[UR36][R2.64] ;  /* 0x0000002402027981 */ /* 0x000ea4000c1e1b00 */
[----:B--2---:R0:W1:Y:S01]  /*0590*/  F2I.F64.TRUNC R24, R2 ;  /* 0x0000000200187311 */ /* 0x004062000030d100 */
[----:B------:R-:W-:Y:S05]  /*05a0*/  BRA `(.L_x_32801) ;  /* 0x0000000800707947 */ /* 0x000fea0003800000 */
.L_x_32809:
        /* <DEDUP_REMOVED lines=28> */
.L_x_32812:
        /* <DEDUP_REMOVED lines=16> */
.L_x_32811:
[----:B------:R-:W2:Y:S02]  /*0870*/  LDG.E.U16 R0, desc[UR36][R2.64] ;  /* 0x0000002402007981 */ /* 0x000ea4000c1e1500 */
[----:B--2---:R-:W-:-:S06]  /*0880*/  IMAD.U32 R0, R0, 0x10000, RZ ;  /* 0x0001000000007824 */ /* 0x004fcc00078e00ff */
[----:B------:R-:W0:Y:S02]  /*0890*/  F2I.FTZ.TRUNC.NTZ R0, R0 ;  /* 0x0000000000007305 */ /* 0x000e24000021f100 */
[----:B0-----:R-:W-:Y:S01]  /*08a0*/  PRMT R24, R0, 0x7610, R24 ;  /* 0x0000761000187816 */ /* 0x001fe20000000018 */
[----:B------:R-:W-:Y:S06]  /*08b0*/  BRA `(.L_x_32801) ;  /* 0x0000000400ac7947 */ /* 0x000fec0003800000 */
.L_x_32808:
        /* <DEDUP_REMOVED lines=10> */
.L_x_32815:
        /* <DEDUP_REMOVED lines=21> */
.L_x_32819:
[----:B------:R-:W-:Y:S05]  /*0ab0*/  BSYNC B1 ;  /* 0x0000000000017941 */ /* 0x000fea0003800000 */
.L_x_32818:
[----:B------:R-:W-:Y:S01]  /*0ac0*/  LEA R3, R0, 0x3b800000, 0x17 ;  /* 0x3b80000000037811 */ /* 0x000fe200078eb8ff */
[----:B------:R-:W-:-:S05]  /*0ad0*/  IMAD.SHL.U32 R0, R2, 0x100000, RZ ;  /* 0x0010000002007824 */ /* 0x000fca00078e00ff */
[----:B------:R-:W-:-:S07]  /*0ae0*/  LOP3.LUT R0, R3, R0, R4, 0xfe, !PT ;  /* 0x0000000003007212 */ /* 0x000fce00078efe04 */
.L_x_32817:
[----:B------:R-:W-:Y:S05]  /*0af0*/  BSYNC B0 ;  /* 0x0000000000007941 */ /* 0x000fea0003800000 */
.L_x_32816:
[----:B------:R-:W0:Y:S02]  /*0b00*/  F2I.FTZ.TRUNC.NTZ R0, R0 ;  /* 0x0000000000007305 */ /* 0x000e24000021f100 */
[----:B0-----:R-:W-:Y:S01]  /*0b10*/  PRMT R24, R0, 0x7610, R24 ;  /* 0x0000761000187816 */ /* 0x001fe20000000018 */
[----:B------:R-:W-:Y:S06]  /*0b20*/  BRA `(.L_x_32801) ;  /* 0x0000000400107947 */ /* 0x000fec0003800000 */
.L_x_32814:
        /* <DEDUP_REMOVED lines=21> */
.L_x_32823:
[----:B------:R-:W-:Y:S05]  /*0c80*/  BSYNC B1 ;  /* 0x0000000000017941 */ /* 0x000fea0003800000 */
.L_x_32822:
[----:B------:R-:W-:Y:S01]  /*0c90*/  LEA R3, R0, 0x37800000, 0x17 ;  /* 0x3780000000037811 */ /* 0x000fe200078eb8ff */
[----:B------:R-:W-:-:S05]  /*0ca0*/  IMAD.SHL.U32 R0, R2, 0x200000, RZ ;  /* 0x0020000002007824 */ /* 0x000fca00078e00ff */
[----:B------:R-:W-:-:S07]  /*0cb0*/  LOP3.LUT R0, R3, R0, R4, 0xfe, !PT ;  /* 0x0000000003007212 */ /* 0x000fce00078efe04 */
.L_x_32821:
[----:B------:R-:W-:Y:S05]  /*0cc0*/  BSYNC B0 ;  /* 0x0000000000007941 */ /* 0x000fea0003800000 */
.L_x_32820:
[----:B------:R-:W0:Y:S02]  /*0cd0*/  F2I.FTZ.TRUNC.NTZ R0, R0 ;  /* 0x0000000000007305 */ /* 0x000e24000021f100 */
[----:B0-----:R-:W-:Y:S01]  /*0ce0*/  PRMT R24, R0, 0x7610, R24 ;  /* 0x0000761000187816 */ /* 0x001fe20000000018 */
[----:B------:R-:W-:Y:S06]  /*0cf0*/  BRA `(.L_x_32801) ;  /* 0x00000000009c7947 */ /* 0x000fec0003800000 */
.L_x_32813:
        /* <DEDUP_REMOVED lines=14> */
.L_x_32827:
[----:B------:R-:W-:Y:S05]  /*0de0*/  BSYNC B0 ;  /* 0x0000000000007941 */ /* 0x000fea0003800000 */
.L_x_32826:
[----:B------:R-:W0:Y:S02]  /*0df0*/  F2I.FTZ.TRUNC.NTZ R0, R0 ;  /* 0x0000000000007305 */ /* 0x000e24000021f100 */
[----:B0-----:R-:W-:Y:S01]  /*0e00*/  PRMT R24, R0, 0x7610, R24 ;  /* 0x0000761000187816 */ /* 0x001fe20000000018 */
[----:B------:R-:W-:Y:S06]  /*0e10*/  BRA `(.L_x_32801) ;  /* 0x0000000000547947 */ /* 0x000fec0003800000 */
.L_x_32800:
        /* <DEDUP_REMOVED lines=16> */
.L_x_32828:
[----:B------:R-:W-:Y:S01]  /*0f20*/  PRMT R24, RZ, 0x7610, R24 ;  /* 0x00007610ff187816 */ /* 0x000fe20000000018 */
[----:B------:R-:W-:Y:S06]  /*0f30*/  BRA `(.L_x_32801) ;  /* 0x00000000000c7947 */ /* 0x000fec0003800000 */
.L_x_32825:
[----:B------:R0:W5:Y:S01]  /*0f40*/  LDG.E.U16 R24, desc[UR36][R2.64] ;  /* 0x0000002402187981 */ /* 0x000162000c1e1500 */
[----:B------:R-:W-:Y:S05]  /*0f50*/  BRA `(.L_x_32801) ;  /* 0x0000000000047947 */ /* 0x000fea0003800000 */
.L_x_32824:
[----:B------:R0:W5:Y:S02]  /*0f60*/  LDG.E.U16 R24, desc[UR36][R2.64] ;  /* 0x0000002402187981 */ /* 0x000164000c1e1500 */
.L_x_32801:
[----:B------:R-:W2:Y:S02]  /*0f70*/  S2R R19, SR_TID.X ;  /* 0x0000000000137919 */ /* 0x000ea40000002100 */
[----:B--2---:R-:W-:-:S07]  /*0f80*/  VIADD R19, R19, 0x80 ;  /* 0x0000008013137836 */ /* 0x004fce0000000000 */
.L_x_32795:
[----:B------:R-:W-:Y:S05]  /*0f90*/  BSYNC B6 ;  /* 0x0000000000067941 */ /* 0x000fea0003800000 */
.L_x_32794:
        /* <DEDUP_REMOVED lines=23> */
.L_x_32834:
[----:B------:R0:W5:Y:S01]  /*1110*/  LDG.E.U8 R18, desc[UR36][R2.64] ;  /* 0x0000002402127981 */ /* 0x000162000c1e1100 */
[----:B------:R-:W-:Y:S05]  /*1120*/  BRA `(.L_x_32836) ;  /* 0x0000000c00547947 */ /* 0x000fea0003800000 */
.L_x_32833:
        /* <DEDUP_REMOVED lines=8> */
.L_x_32838:
[----:B------:R0:W5:Y:S01]  /*11b0*/  LDG.E.U16 R18, desc[UR36][R2.64] ;  /* 0x0000002402127981 */ /* 0x000162000c1e1500 */
[----:B------:R-:W-:Y:S05]  /*11c0*/  BRA `(.L_x_32836) ;  /* 0x0000000c002c7947 */ /* 0x000fea0003800000 */
.L_x_32837:
[----:B------:R0:W5:Y:S01]  /*11d0*/  LDG.E.U16 R18, desc[UR36][R2.64] ;  /* 0x0000002402127981 */ /* 0x000162000c1e1500 */
[----:B------:R-:W-:Y:S05]  /*11e0*/  BRA `(.L_x_32836) ;  /* 0x0000000c00247947 */ /* 0x000fea0003800000 */
.L_x_32832:
        /* <DEDUP_REMOVED lines=9> */
.L_x_32840:
[----:B------:R-:W2:Y:S02]  /*1280*/  LDG.E.U16 R0, desc[UR36][R2.64] ;  /* 0x0000002402007981 */ /* 0x000ea4000c1e1500 */
[----:B--2---:R-:W-:-:S06]  /*1290*/  HADD2.F32 R0, -RZ, R0.H0_H0 ;  /* 0x20000000ff007230 */ /* 0x004fcc0000004100 */
[----:B------:R-:W0:Y:S02]  /*12a0*/  F2I.FTZ.TRUNC.NTZ R0, R0 ;  /* 0x0000000000007305 */ /* 0x000e24000021f100 */
[----:B0-----:R-:W-:Y:S01]  /*12b0*/  PRMT R18, R0, 0x7610, R18 ;  /* 0x0000761000127816 */ /* 0x001fe20000000012 */
[----:B------:R-:W-:Y:S06]  /*12c0*/  BRA `(.L_x_32836) ;  /* 0x0000000800ec7947 */ /* 0x000fec0003800000 */
.L_x_32839:
        /* <DEDUP_REMOVED lines=9> */
.L_x_32842:
[----:B------:R-:W2:Y:S02]  /*1360*/  LDG.E.U16 R2, desc[UR36][R2.64] ;  /* 0x0000002402027981 */ /* 0x000ea4000c1e1500 */
[----:B--2---:R-:W-:-:S06]  /*1370*/  HADD2.F32 R0, -RZ, R2.H0_H0 ;  /* 0x20000002ff007230 */ /* 0x004fcc0000004100 */
[----:B------:R-:W0:Y:S02]  /*1380*/  F2I.FTZ.TRUNC.NTZ R0, R0 ;  /* 0x0000000000007305 */ /* 0x000e24000021f100 */
[----:B0-----:R-:W-:Y:S01]  /*1390*/  PRMT R18, R0, 0x7610, R18 ;  /* 0x0000761000127816 */ /* 0x001fe20000000012 */
[----:B------:R-:W-:Y:S06]  /*13a0*/  BRA `(.L_x_32836) ;  /* 0x0000000800b47947 */ /* 0x000fec0003800000 */
.L_x_32841:
[----:B------:R-:W2:Y:S02]  /*13b0*/  LDG.E.64 R2, desc[UR36][R2.64] ;  /* 0x0000002402027981 */ /* 0x000ea4000c1e1b00 */
[----:B--2---:R0:W1:Y:S01]  /*13c0*/  F2I.F64.TRUNC R18, R2 ;  /* 0x0000000200127311 */ /* 0x004062000030d100 */
[----:B------:R-:W-:Y:S05]  /*13d0*/  BRA `(.L_x_32836) ;  /* 0x0000000800a87947 */ /* 0x000fea0003800000 */
.L_x_32831:
        /* <DEDUP_REMOVED lines=12> */
.L_x_32845:
[----:B------:R-:W2:Y:S02]  /*14a0*/  LDG.E.64 R2, desc[UR36][R2.64] ;  /* 0x0000002402027981 */ /* 0x000ea4000c1e1b00 */
[----:B--2---:R0:W1:Y:S01]  /*14b0*/  F2I.F64.TRUNC R18, R2 ;  /* 0x0000000200127311 */ /* 0x004062000030d100 */
[----:B------:R-:W-:Y:S05]  /*14c0*/  BRA `(.L_x_32836) ;  /* 0x00000008006c7947 */ /* 0x000fea0003800000 */
.L_x_32844:
        /* <DEDUP_REMOVED lines=28> */
.L_x_32847:
        /* <DEDUP_REMOVED lines=15> */
.L_x_32846:
[----:B------:R-:W2:Y:S02]  /*1780*/  LDG.E.U16 R0, desc[UR36][R2.64] ;  /* 0x0000002402007981 */ /* 0x000ea4000c1e1500 */
[----:B--2---:R-:W-:-:S06]  /*1790*/  IMAD.U32 R0, R0, 0x10000, RZ ;  /* 0x0001000000007824 */ /* 0x004fcc00078e00ff */
[----:B------:R-:W0:Y:S02]  /*17a0*/  F2I.FTZ.TRUNC.NTZ R0, R0 ;  /* 0x0000000000007305 */ /* 0x000e24000021f100 */
[----:B0-----:R-:W-:Y:S01]  /*17b0*/  PRMT R18, R0, 0x7610, R18 ;  /* 0x0000761000127816 */ /* 0x001fe20000000012 */
[----:B------:R-:W-:Y:S06]  /*17c0*/  BRA `(.L_x_32836) ;  /* 0x0000000400ac7947 */ /* 0x000fec0003800000 */
.L_x_32843:
        /* <DEDUP_REMOVED lines=10> */
.L_x_32850:
        /* <DEDUP_REMOVED lines=21> */
.L_x_32854:
[----:B------:R-:W-:Y:S05]  /*19c0*/  BSYNC B1 ;  /* 0x0000000000017941 */ /* 0x000fea0003800000 */
.L_x_32853:
[----:B------:R-:W-:Y:S01]  /*19d0*/  LEA R3, R0, 0x3b800000, 0x17 ;  /* 0x3b80000000037811 */ /* 0x000fe200078eb8ff */
[----:B------:R-:W-:-:S05]  /*19e0*/  IMAD.SHL.U32 R0, R2, 0x100000, RZ ;  /* 0x0010000002007824 */ /* 0x000fca00078e00ff */
[----:B------:R-:W-:-:S07]  /*19f0*/  LOP3.LUT R0, R3, R0, R4, 0xfe, !PT ;  /* 0x0000000003007212 */ /* 0x000fce00078efe04 */
.L_x_32852:
[----:B------:R-:W-:Y:S05]  /*1a00*/  BSYNC B0 ;  /* 0x0000000000007941 */ /* 0x000fea0003800000 */
.L_x_32851:
[----:B------:R-:W0:Y:S02]  /*1a10*/  F2I.FTZ.TRUNC.NTZ R0, R0 ;  /* 0x0000000000007305 */ /* 0x000e24000021f100 */
[----:B0-----:R-:W-:Y:S01]  /*1a20*/  PRMT R18, R0, 0x7610, R18 ;  /* 0x0000761000127816 */ /* 0x001fe20000000012 */
[----:B------:R-:W-:Y:S06]  /*1a30*/  BRA `(.L_x_32836) ;  /* 0x0000000400107947 */ /* 0x000fec0003800000 */
.L_x_32849:
        /* <DEDUP_REMOVED lines=21> */
.L_x_32858:
[----:B------:R-:W-:Y:S05]  /*1b90*/  BSYNC B1 ;  /* 0x0000000000017941 */ /* 0x000fea0003800000 */
.L_x_32857:
[----:B------:R-:W-:Y:S01]  /*1ba0*/  LEA R3, R0, 0x37800000, 0x17 ;  /* 0x3780000000037811 */ /* 0x000fe200078eb8ff */
[----:B------:R-:W-:-:S05]  /*1bb0*/  IMAD.SHL.U32 R0, R2, 0x200000, RZ ;  /* 0x0020000002007824 */ /* 0x000fca00078e00ff */
[----:B------:R-:W-:-:S07]  /*1bc0*/  LOP3.LUT R0, R3, R0, R4, 0xfe, !PT ;  /* 0x0000000003007212 */ /* 0x000fce00078efe04 */
.L_x_32856:
[----:B------:R-:W-:Y:S05]  /*1bd0*/  BSYNC B0 ;  /* 0x0000000000007941 */ /* 0x000fea0003800000 */
.L_x_32855:
[----:B------:R-:W0:Y:S02]  /*1be0*/  F2I.FTZ.TRUNC.NTZ R0, R0 ;  /* 0x0000000000007305 */ /* 0x000e24000021f100 */
[----:B0-----:R-:W-:Y:S01]  /*1bf0*/  PRMT R18, R0, 0x7610, R18 ;  /* 0x0000761000127816 */ /* 0x001fe20000000012 */
[----:B------:R-:W-:Y:S06]  /*1c00*/  BRA `(.L_x_32836) ;  /* 0x00000000009c7947 */ /* 0x000fec0003800000 */
.L_x_32848:
        /* <DEDUP_REMOVED lines=14> */
.L_x_32862:
[----:B------:R-:W-:Y:S05]  /*1cf0*/  BSYNC B0 ;  /* 0x0000000000007941 */ /* 0x000fea0003800000 */
.L_x_32861:
[----:B------:R-:W0:Y:S02]  /*1d00*/  F2I.FTZ.TRUNC.NTZ R0, R0 ;  /* 0x0000000000007305 */ /* 0x000e24000021f100 */
[----:B0-----:R-:W-:Y:S01]  /*1d10*/  PRMT R18, R0, 0x7610, R18 ;  /* 0x0000761000127816 */ /* 0x001fe20000000012 */
[----:B------:R-:W-:Y:S06]  /*1d20*/  BRA `(.L_x_32836) ;  /* 0x0000000000547947 */ /* 0x000fec0003800000 */
.L_x_32835:
        /* <DEDUP_REMOVED lines=16> */
.L_x_32863:
[----:B------:R-:W-:Y:S01]  /*1e30*/  PRMT R18, RZ, 0x7610, R18 ;  /* 0x00007610ff127816 */ /* 0x000fe20000000012 */
[----:B------:R-:W-:Y:S06]  /*1e40*/  BRA `(.L_x_32836) ;  /* 0x00000000000c7947 */ /* 0x000fec0003800000 */
.L_x_32860:
[----:B------:R3:W5:Y:S01]  /*1e50*/  LDG.E.U16 R18, desc[UR36][R2.64] ;  /* 0x0000002402127981 */ /* 0x000762000c1e1500 */
[----:B------:R-:W-:Y:S05]  /*1e60*/  BRA `(.L_x_32836) ;  /* 0x0000000000047947 */ /* 0x000fea0003800000 */
.L_x_32859:
[----:B------:R2:W5:Y:S02]  /*1e70*/  LDG.E.U16 R18, desc[UR36][R2.64] ;  /* 0x0000002402127981 */ /* 0x000564000c1e1500 */
.L_x_32836:
[----:B------:R-:W-:-:S07]  /*1e80*/  VIADD R19, R19, 0x80 ;  /* 0x0000008013137836 */ /* 0x000fce0000000000 */
.L_x_32830:
[----:B------:R-:W-:Y:S05]  /*1e90*/  BSYNC B6 ;  /* 0x0000000000067941 */ /* 0x000fea0003800000 */
.L_x_32829:
        /* <DEDUP_REMOVED lines=25> */
.L_x_32869:
[----:B------:R0:W5:Y:S01]  /*2030*/  LDG.E.U8 R17, desc[UR36][R2.64] ;  /* 0x0000002402117981 */ /* 0x000162000c1e1100 */
[----:B------:R-:W-:Y:S05]  /*2040*/  BRA `(.L_x_32871) ;  /* 0x0000000c00547947 */ /* 0x000fea0003800000 */
.L_x_32868:
        /* <DEDUP_REMOVED lines=8> */
.L_x_32873:
[----:B------:R0:W5:Y:S01]  /*20d0*/  LDG.E.U16 R17, desc[UR36][R2.64] ;  /* 0x0000002402117981 */ /* 0x000162000c1e1500 */
[----:B------:R-:W-:Y:S05]  /*20e0*/  BRA `(.L_x_32871) ;  /* 0x0000000c002c7947 */ /* 0x000fea0003800000 */
.L_x_32872:
[----:B------:R0:W5:Y:S01]  /*20f0*/  LDG.E.U16 R17, desc[UR36][R2.64] ;  /* 0x0000002402117981 */ /* 0x000162000c1e1500 */
[----:B------:R-:W-:Y:S05]  /*2100*/  BRA `(.L_x_32871) ;  /* 0x0000000c00247947 */ /* 0x000fea0003800000 */
.L_x_32867:
        /* <DEDUP_REMOVED lines=9> */
.L_x_32875:
[----:B------:R-:W2:Y:S02]  /*21a0*/  LDG.E.U16 R0, desc[UR36][R2.64] ;  /* 0x0000002402007981 */ /* 0x000ea4000c1e1500 */
[----:B--2---:R-:W-:-:S06]  /*21b0*/  HADD2.F32 R0, -RZ, R0.H0_H0 ;  /* 0x20000000ff007230 */ /* 0x004fcc0000004100 */
[----:B------:R-:W0:Y:S02]  /*21c0*/  F2I.FTZ.TRUNC.NTZ R0, R0 ;  /* 0x0000000000007305 */ /* 0x000e24000021f100 */
[----:B0-----:R-:W-:Y:S01]  /*21d0*/  PRMT R17, R0, 0x7610, R17 ;  /* 0x0000761000117816 */ /* 0x001fe20000000011 */
[----:B------:R-:W-:Y:S06]  /*21e0*/  BRA `(.L_x_32871) ;  /* 0x0000000800ec7947 */ /* 0x000fec0003800000 */
.L_x_32874:
        /* <DEDUP_REMOVED lines=9> */
.L_x_32877:
[----:B------:R-:W2:Y:S02]  /*2280*/  LDG.E.U16 R2, desc[UR36][R2.64] ;  /* 0x0000002402027981 */ /* 0x000ea4000c1e1500 */
[----:B--2---:R-:W-:-:S06]  /*2290*/  HADD2.F32 R0, -RZ, R2.H0_H0 ;  /* 0x20000002ff007230 */ /* 0x004fcc0000004100 */
[----:B------:R-:W0:Y:S02]  /*22a0*/  F2I.FTZ.TRUNC.NTZ R0, R0 ;  /* 0x0000000000007305 */ /* 0x000e24000021f100 */
[----:B0-----:R-:W-:Y:S01]  /*22b0*/  PRMT R17, R0, 0x7610, R17 ;  /* 0x0000761000117816 */ /* 0x001fe20000000011 */
[----:B------:R-:W-:Y:S06]  /*22c0*/  BRA `(.L_x_32871) ;  /* 0x0000000800b47947 */ /* 0x000fec0003800000 */
.L_x_32876:
[----:B------:R-:W2:Y:S02]  /*22d0*/  LDG.E.64 R2, desc[UR36][R2.64] ;  /* 0x0000002402027981 */ /* 0x000ea4000c1e1b00 */
[----:B--2---:R0:W1:Y:S01]  /*22e0*/  F2I.F64.TRUNC R17, R2 ;  /* 0x0000000200117311 */ /* 0x004062000030d100 */
[----:B------:R-:W-:Y:S05]  /*22f0*/  BRA `(.L_x_32871) ;  /* 0x0000000800a87947 */ /* 0x000fea0003800000 */
.L_x_32866:
        /* <DEDUP_REMOVED lines=12> */
.L_x_32880:
[----:B------:R-:W2:Y:S02]  /*23c0*/  LDG.E.64 R2, desc[UR36][R2.64] ;  /* 0x0000002402027981 */ /* 0x000ea4000c1e1b00 */
[----:B--2---:R3:W4:Y:S01]  /*23d0*/  F2I.F64.TRUNC R17, R2 ;  /* 0x0000000200117311 */ /* 0x004722000030d100 */
[----:B------:R-:W-:Y:S05]  /*23e0*/  BRA `(.L_x_32871) ;  /* 0x00000008006c7947 */ /* 0x000fea0003800000 */
.L_x_32879:
        /* <DEDUP_REMOVED lines=28> */
.L_x_32882:
        /* <DEDUP_REMOVED lines=15> */
.L_x_32881:
[----:B------:R-:W2:Y:S02]  /*26a0*/  LDG.E.U16 R0, desc[UR36][R2.64] ;  /* 0x0000002402007981 */ /* 0x000ea4000c1e1500 */
[----:B--2---:R-:W-:-:S06]  /*26b0*/  IMAD.U32 R0, R0, 0x10000, RZ ;  /* 0x0001000000007824 */ /* 0x004fcc00078e00ff */
[----:B------:R-:W0:Y:S02]  /*26c0*/  F2I.FTZ.TRUNC.NTZ R0, R0 ;  /* 0x0000000000007305 */ /* 0x000e24000021f100 */
[----:B0-----:R-:W-:Y:S01]  /*26d0*/  PRMT R17, R0, 0x7610, R17 ;  /* 0x0000761000117816 */ /* 0x001fe20000000011 */
[----:B------:R-:W-:Y:S06]  /*26e0*/  BRA `(.L_x_32871) ;  /* 0x0000000400ac7947 */ /* 0x000fec0003800000 */
.L_x_32878:
        /* <DEDUP_REMOVED lines=10> */
.L_x_32885:
        /* <DEDUP_REMOVED lines=21> */
.L_x_32889:
[----:B------:R-:W-:Y:S05]  /*28e0*/  BSYNC B1 ;  /* 0x0000000000017941 */ /* 0x000fea0003800000 */
.L_x_32888:
[----:B------:R-:W-:Y:S01]  /*28f0*/  LEA R3, R0, 0x3b800000, 0x17 ;  /* 0x3b80000000037811 */ /* 0x000fe200078eb8ff */
[----:B------:R-:W-:-:S05]  /*2900*/  IMAD.SHL.U32 R0, R2, 0x100000, RZ ;  /* 0x0010000002007824 */ /* 0x000fca00078e00ff */
[----:B------:R-:W-:-:S07]  /*2910*/  LOP3.LUT R0, R3, R0, R4, 0xfe, !PT ;  /* 0x0000000003007212 */ /* 0x000fce00078efe04 */
.L_x_32887:
[----:B------:R-:W-:Y:S05]  /*2920*/  BSYNC B0 ;  /* 0x0000000000007941 */ /* 0x000fea0003800000 */
.L_x_32886:
[----:B------:R-:W0:Y:S02]  /*2930*/  F2I.FTZ.TRUNC.NTZ R0, R0 ;  /* 0x0000000000007305 */ /* 0x000e24000021f100 */
[----:B0-----:R-:W-:Y:S01]  /*2940*/  PRMT R17, R0, 0x7610, R17 ;  /* 0x0000761000117816 */ /* 0x001fe20000000011 */
[----:B------:R-:W-:Y:S06]  /*2950*/  BRA `(.L_x_32871) ;  /* 0x0000000400107947 */ /* 0x000fec0003800000 */
.L_x_32884:
        /* <DEDUP_REMOVED lines=21> */
.L_x_32893:
[----:B------:R-:W-:Y:S05]  /*2ab0*/  BSYNC B1 ;  /* 0x0000000000017941 */ /* 0x000fea0003800000 */
.L_x_32892:
[----:B------:R-:W-:Y:S01]  /*2ac0*/  LEA R3, R0, 0x37800000, 0x17 ;  /* 0x3780000000037811 */ /* 0x000fe200078eb8ff */
[----:B------:R-:W-:-:S05]  /*2ad0*/  IMAD.SHL.U32 R0, R2, 0x200000, RZ ;  /* 0x0020000002007824 */ /* 0x000fca00078e00ff */
[----:B------:R-:W-:-:S07]  /*2ae0*/  LOP3.LUT R0, R3, R0, R4, 0xfe, !PT ;  /* 0x0000000003007212 */ /* 0x000fce00078efe04 */
.L_x_32891:
[----:B------:R-:W-:Y:S05]  /*2af0*/  BSYNC B0 ;  /* 0x0000000000007941 */ /* 0x000fea0003800000 */
.L_x_32890:
[----:B------:R-:W0:Y:S02]  /*2b00*/  F2I.FTZ.TRUNC.NTZ R0, R0 ;  /* 0x0000000000007305 */ /* 0x000e24000021f100 */
[----:B0-----:R-:W-:Y:S01]  /*2b10*/  PRMT R17, R0, 0x7610, R17 ;  /* 0x0000761000117816 */ /* 0x001fe20000000011 */
[----:B------:R-:W-:Y:S06]  /*2b20*/  BRA `(.L_x_32871) ;  /* 0x00000000009c7947 */ /* 0x000fec0003800000 */
.L_x_32883:
        /* <DEDUP_REMOVED lines=14> */
.L_x_32897:
[----:B------:R-:W-:Y:S05]  /*2c10*/  BSYNC B0 ;  /* 0x0000000000007941 */ /* 0x000fea0003800000 */
.L_x_32896:
[----:B------:R-:W0:Y:S02]  /*2c20*/  F2I.FTZ.TRUNC.NTZ R0, R0 ;  /* 0x0000000000007305 */ /* 0x000e24000021f100 */
[----:B0-----:R-:W-:Y:S01]  /*2c30*/  PRMT R17, R0, 0x7610, R17 ;  /* 0x0000761000117816 */ /* 0x001fe20000000011 */
[----:B------:R-:W-:Y:S06]  /*2c40*/  BRA `(.L_x_32871) ;  /* 0x0000000000547947 */ /* 0x000fec0003800000 */
.L_x_32870:
        /* <DEDUP_REMOVED lines=16> */
.L_x_32898:
[----:B------:R-:W-:Y:S01]  /*2d50*/  PRMT R17, RZ, 0x7610, R17 ;  /* 0x00007610ff117816 */ /* 0x000fe20000000011 */
[----:B------:R-:W-:Y:S06]  /*2d60*/  BRA `(.L_x_32871) ;  /* 0x00000000000c7947 */ /* 0x000fec0003800000 */
.L_x_32895:
[----:B------:R2:W5:Y:S01]  /*2d70*/  LDG.E.U16 R17, desc[UR36][R2.64] ;  /* 0x0000002402117981 */ /* 0x000562000c1e1500 */
[----:B------:R-:W-:Y:S05]  /*2d80*/  BRA `(.L_x_32871) ;  /* 0x0000000000047947 */ /* 0x000fea0003800000 */
.L_x_32894:
[----:B------:R1:W5:Y:S02]  /*2d90*/  LDG.E.U16 R17, desc[UR36][R2.64] ;  /* 0x0000002402117981 */ /* 0x000364000c1e1500 */
.L_x_32871:
[----:B------:R-:W-:-:S07]  /*2da0*/  VIADD R19, R19, 0x80 ;  /* 0x0000008013137836 */ /* 0x000fce0000000000 */
.L_x_32865:
[----:B------:R-:W-:Y:S05]  /*2db0*/  BSYNC B6 ;  /* 0x0000000000067941 */ /* 0x000fea0003800000 */
.L_x_32864:
        /* <DEDUP_REMOVED lines=22> */
.L_x_32904:
[----:B------:R0:W5:Y:S01]  /*2f20*/  LDG.E.U8 R16, desc[UR36][R2.64] ;  /* 0x0000002402107981 */ /* 0x000162000c1e1100 */
[----:B------:R-:W-:Y:S05]  /*2f30*/  BRA `(.L_x_32900) ;  /* 0x0000000c00507947 */ /* 0x000fea0003800000 */
.L_x_32903:
        /* <DEDUP_REMOVED lines=8> */
.L_x_32907:
[----:B------:R0:W5:Y:S01]  /*2fc0*/  LDG.E.U16 R16, desc[UR36][R2.64] ;  /* 0x0000002402107981 */ /* 0x000162000c1e1500 */
[----:B------:R-:W-:Y:S05]  /*2fd0*/  BRA `(.L_x_32900) ;  /* 0x0000000c00287947 */ /* 0x000fea0003800000 */
.L_x_32906:
[----:B------:R0:W5:Y:S01]  /*2fe0*/  LDG.E.U16 R16, desc[UR36][R2.64] ;  /* 0x0000002402107981 */ /* 0x000162000c1e1500 */
[----:B------:R-:W-:Y:S05]  /*2ff0*/  BRA `(.L_x_32900) ;  /* 0x0000000c00207947 */ /* 0x000fea0003800000 */
.L_x_32902:
        /* <DEDUP_REMOVED lines=9> */
.L_x_32909:
[----:B------:R-:W2:Y:S02]  /*3090*/  LDG.E.U16 R0, desc[UR36][R2.64] ;  /* 0x0000002402007981 */ /* 0x000ea4000c1e1500 */
[----:B--2---:R-:W-:-:S06]  /*30a0*/  HADD2.F32 R0, -RZ, R0.H0_H0 ;  /* 0x20000000ff007230 */ /* 0x004fcc0000004100 */
[----:B------:R-:W0:Y:S02]  /*30b0*/  F2I.FTZ.TRUNC.NTZ R0, R0 ;  /* 0x0000000000007305 */ /* 0x000e24000021f100 */
[----:B0-----:R-:W-:Y:S01]  /*30c0*/  PRMT R16, R0, 0x7610, R16 ;  /* 0x0000761000107816 */ /* 0x001fe20000000010 */
[----:B------:R-:W-:Y:S06]  /*30d0*/  BRA `(.L_x_32900) ;  /* 0x0000000800e87947 */ /* 0x000fec0003800000 */
.L_x_32908:
        /* <DEDUP_REMOVED lines=9> */
.L_x_32911:
[----:B------:R-:W2:Y:S02]  /*3170*/  LDG.E.U16 R2, desc[UR36][R2.64] ;  /* 0x0000002402027981 */ /* 0x000ea4000c1e1500 */
[----:B--2---:R-:W-:-:S06]  /*3180*/  HADD2.F32 R0, -RZ, R2.H0_H0 ;  /* 0x20000002ff007230 */ /* 0x004fcc0000004100 */
[----:B------:R-:W0:Y:S02]  /*3190*/  F2I.FTZ.TRUNC.NTZ R0, R0 ;  /* 0x0000000000007305 */ /* 0x000e24000021f100 */
[----:B0-----:R-:W-:Y:S01]  /*31a0*/  PRMT R16, R0, 0x7610, R16 ;  /* 0x0000761000107816 */ /* 0x001fe20000000010 */
[----:B------:R-:W-:Y:S06]  /*31b0*/  BRA `(.L_x_32900) ;  /* 0x0000000800b07947 */ /* 0x000fec0003800000 */
.L_x_32910:
[----:B------:R-:W2:Y:S02]  /*31c0*/  LDG.E.64 R2, desc[UR36][R2.64] ;  /* 0x0000002402027981 */ /* 0x000ea4000c1e1b00 */
[----:B--2---:R0:W1:Y:S01]  /*31d0*/  F2I.F64.TRUNC R16, R2 ;  /* 0x0000000200107311 */ /* 0x004062000030d100 */
[----:B------:R-:W-:Y:S05]  /*31e0*/  BRA `(.L_x_32900) ;  /* 0x0000000800a47947 */ /* 0x000fea0003800000 */
.L_x_32901:
        /* <DEDUP_REMOVED lines=12> */
.L_x_32914:
[----:B------:R-:W2:Y:S02]  /*32b0*/  LDG.E.64 R2, desc[UR36][R2.64] ;  /* 0x0000002402027981 */ /* 0x000ea4000c1e1b00 */
[----:B--2---:R0:W1:Y:S01]  /*32c0*/  F2I.F64.TRUNC R16, R2 ;  /* 0x0000000200107311 */ /* 0x004062000030d100 */
[----:B------:R-:W-:Y:S05]  /*32d0*/  BRA `(.L_x_32900) ;  /* 0x0000000800687947 */ /* 0x000fea0003800000 */
.L_x_32913:
        /* <DEDUP_REMOVED lines=28> */
.L_x_32916:
        /* <DEDUP_REMOVED lines=15> */
.L_x_32915:
[----:B------:R-:W2:Y:S02]  /*3590*/  LDG.E.U16 R0, desc[UR36][R2.64] ;  /* 0x0000002402007981 */ /* 0x000ea4000c1e1500 */
[----:B--2---:R-:W-:-:S06]  /*35a0*/  IMAD.U32 R0, R0, 0x10000, RZ ;  /* 0x0001000000007824 */ /* 0x004fcc00078e00ff */
[----:B------:R-:W0:Y:S02]  /*35b0*/  F2I.FTZ.TRUNC.NTZ R0, R0 ;  /* 0x0000000000007305 */ /* 0x000e24000021f100 */
[----:B0-----:R-:W-:Y:S01]  /*35c0*/  PRMT R16, R0, 0x7610, R16 ;  /* 0x0000761000107816 */ /* 0x001fe20000000010 */
[----:B------:R-:W-:Y:S06]  /*35d0*/  BRA `(.L_x_32900) ;  /* 0x0000000400a87947 */ /* 0x000fec0003800000 */
.L_x_32912:
        /* <DEDUP_REMOVED lines=10> */
.L_x_32919:
        /* <DEDUP_REMOVED lines=21> */
.L_x_32923:
[----:B------:R-:W-:Y:S05]  /*37d0*/  BSYNC B1 ;  /* 0x0000000000017941 */ /* 0x000fea0003800000 */
.L_x_32922:
[----:B------:R-:W-:Y:S01]  /*37e0*/  LEA R3, R0, 0x3b800000, 0x17 ;  /* 0x3b80000000037811 */ /* 0x000fe200078eb8ff */
[----:B------:R-:W-:-:S05]  /*37f0*/  IMAD.SHL.U32 R0, R2, 0x100000, RZ ;  /* 0x0010000002007824 */ /* 0x000fca00078e00ff */
[----:B------:R-:W-:-:S07]  /*3800*/  LOP3.LUT R0, R3, R0, R4, 0xfe, !PT ;  /* 0x0000000003007212 */ /* 0x000fce00078efe04 */
.L_x_32921:
[----:B------:R-:W-:Y:S05]  /*3810*/  BSYNC B0 ;  /* 0x0000000000007941 */ /* 0x000fea0003800000 */
.L_x_32920:
[----:B------:R-:W0:Y:S02]  /*3820*/  F2I.FTZ.TRUNC.NTZ R0, R0 ;  /* 0x0000000000007305 */ /* 0x000e24000021f100 */
[----:B0-----:R-:W-:Y:S01]  /*3830*/  PRMT R16, R0, 0x7610, R16 ;  /* 0x0000761000107816 */ /* 0x001fe20000000010 */
[----:B------:R-:W-:Y:S06]  /*3840*/  BRA `(.L_x_32900) ;  /* 0x00000004000c7947 */ /* 0x000fec0003800000 */
.L_x_32918:
        /* <DEDUP_REMOVED lines=21> */
.L_x_32927:
[----:B------:R-:W-:Y:S05]  /*39a0*/  BSYNC B1 ;  /* 0x0000000000017941 */ /* 0x000fea0003800000 */
.L_x_32926:
[----:B------:R-:W-:Y:S01]  /*39b0*/  LEA R3, R0, 0x37800000, 0x17 ;  /* 0x3780000000037811 */ /* 0x000fe200078eb8ff */
[----:B------:R-:W-:-:S05]  /*39c0*/  IMAD.SHL.U32 R0, R2, 0x200000, RZ ;  /* 0x0020000002007824 */ /* 0x000fca00078e00ff */
[----:B------:R-:W-:-:S07]  /*39d0*/  LOP3.LUT R0, R3, R0, R4, 0xfe, !PT ;  /* 0x0000000003007212 */ /* 0x000fce00078efe04 */
.L_x_32925:
[----:B------:R-:W-:Y:S05]  /*39e0*/  BSYNC B0 ;  /* 0x0000000000007941 */ /* 0x000fea0003800000 */
.L_x_32924:
[----:B------:R-:W0:Y:S02]  /*39f0*/  F2I.FTZ.TRUNC.NTZ R0, R0 ;  /* 0x0000000000007305 */ /* 0x000e24000021f100 */
[----:B0-----:R-:W-:Y:S01]  /*3a00*/  PRMT R16, R0, 0x7610, R16 ;  /* 0x0000761000107816 */ /* 0x001fe20000000010 */
[----:B------:R-:W-:Y:S06]  /*3a10*/  BRA `(.L_x_32900) ;  /* 0x0000000000987947 */ /* 0x000fec0003800000 */
.L_x_32917:
        /* <DEDUP_REMOVED lines=14> */
.L_x_32931:
[----:B------:R-:W-:Y:S05]  /*3b00*/  BSYNC B0 ;  /* 0x0000000000007941 */ /* 0x000fea0003800000 */
.L_x_32930:
[----:B------:R-:W0:Y:S02]  /*3b10*/  F2I.FTZ.TRUNC.NTZ R0, R0 ;  /* 0x0000000000007305 */ /* 0x000e24000021f100 */
[----:B0-----:R-:W-:Y:S01]  /*3b20*/  PRMT R16, R0, 0x7610, R16 ;  /* 0x0000761000107816 */ /* 0x001fe20000000010 */
[----:B------:R-:W-:Y:S06]  /*3b30*/  BRA `(.L_x_32900) ;  /* 0x0000000000507947 */ /* 0x000fec0003800000 */
.L_x_32905:
        /* <DEDUP_REMOVED lines=16> */
.L_x_32932:
[----:B------:R-:W-:Y:S05]  /*3c40*/  BRA `(.L_x_32900) ;  /* 0x00000000000c7947 */ /* 0x000fea0003800000 */
.L_x_32929:
[----:B------:R0:W5:Y:S01]  /*3c50*/  LDG.E.U16 R16, desc[UR36][R2.64] ;  /* 0x0000002402107981 */ /* 0x000162000c1e1500 */
[----:B------:R-:W-:Y:S05]  /*3c60*/  BRA `(.L_x_32900) ;  /* 0x0000000000047947 */ /* 0x000fea0003800000 */
.L_x_32928:
[----:B------:R0:W5:Y:S02]  /*3c70*/  LDG.E.U16 R16, desc[UR36][R2.64] ;  /* 0x0000002402107981 */ /* 0x000164000c1e1500 */
.L_x_32900:
[----:B------:R-:W-:Y:S05]  /*3c80*/  BSYNC B6 ;  /* 0x0000000000067941 */ /* 0x000fea0003800000 */
.L_x_32899:
[----:B01234-:R-:W0:Y:S01]  /*3c90*/  S2R R2, SR_TID.X ;  /* 0x0000000000027919 */ /* 0x01fe220000002100 */
[----:B------:R-:W1:Y:S01]  /*3ca0*/  LDC.U8 R19, c[0x0][0x234] ;  /* 0x00008d00ff137b82 */ /* 0x000e620000000000 */
[----:B------:R-:W-:Y:S01]  /*3cb0*/  BSSY B6, `(.L_x_32933) ;  /* 0x00000fa000067945 */ /* 0x000fe20003800000 */
[----:B-----5:R-:W-:Y:S02]  /*3cc0*/  LOP3.LUT R18, RZ, R18, RZ, 0x33, !PT ;  /* 0x00000012ff127212 */ /* 0x020fe400078e33ff */
[----:B------:R-:W-:Y:S02]  /*3cd0*/  LOP3.LUT R17, RZ, R17, RZ, 0x33, !PT ;  /* 0x00000011ff117212 */ /* 0x000fe400078e33ff */
[----:B------:R-:W-:Y:S02]  /*3ce0*/  LOP3.LUT R16, RZ, R16, RZ, 0x33, !PT ;  /* 0x00000010ff107212 */ /* 0x000fe400078e33ff */
        /* <DEDUP_REMOVED lines=10> */
[----:B0-----:R-:W-:Y:S02]  /*3d90*/  IADD3 R8, P1, R3, R8, RZ ;  /* 0x0000000803087210 */ /* 0x001fe40007f3e0ff */
[----:B------:R-:W-:-:S03]  /*3da0*/  LOP3.LUT R3, RZ, R24, RZ, 0x33, !PT ;  /* 0x00000018ff037212 */ /* 0x000fc600078e33ff */
        /* <DEDUP_REMOVED lines=12> */
.L_x_32938:
[----:B------:R0:W-:Y:S01]  /*3e70*/  STG.E.U8 desc[UR36][R8.64], R3 ;  /* 0x0000000308007986 */ /* 0x0001e2000c101124 */
[----:B------:R-:W-:Y:S05]  /*3e80*/  BRA `(.L_x_32934) ;  /* 0x0000000c00707947 */ /* 0x000fea0003800000 */
.L_x_32937:
        /* <DEDUP_REMOVED lines=11> */
.L_x_32941:
[----:B------:R-:W-:-:S05]  /*3f40*/  PRMT R3, R3, 0x9910, RZ ;  /* 0x0000991003037816 */ /* 0x000fca00000000ff */
[----:B------:R0:W-:Y:S01]  /*3f50*/  STG.E desc[UR36][R8.64], R3 ;  /* 0x0000000308007986 */ /* 0x0001e2000c101924 */
[----:B------:R-:W-:Y:S05]  /*3f60*/  BRA `(.L_x_32934) ;  /* 0x0000000c00387947 */ /* 0x000fea0003800000 */
.L_x_32940:
[----:B------:R0:W-:Y:S01]  /*3f70*/  STG.E.U16 desc[UR36][R8.64], R3 ;  /* 0x0000000308007986 */ /* 0x0001e2000c101524 */
[----:B------:R-:W-:Y:S05]  /*3f80*/  BRA `(.L_x_32934) ;  /* 0x0000000c00307947 */ /* 0x000fea0003800000 */
.L_x_32936:
        /* <DEDUP_REMOVED lines=9> */
.L_x_32943:
[----:B------:R-:W0:Y:S02]  /*4020*/  I2F.S16 R0, R3 ;  /* 0x0000000300007306 */ /* 0x000e240000101400 */
[----:B0-----:R-:W-:-:S05]  /*4030*/  F2FP.F16.F32.PACK_AB R0, RZ, R0 ;  /* 0x00000000ff00723e */ /* 0x001fca00000000ff */
[----:B------:R0:W-:Y:S01]  /*4040*/  STG.E.U16 desc[UR36][R8.64], R0 ;  /* 0x0000000008007986 */ /* 0x0001e2000c101524 */
[----:B------:R-:W-:Y:S05]  /*4050*/  BRA `(.L_x_32934) ;  /* 0x0000000800fc7947 */ /* 0x000fea0003800000 */
.L_x_32942:
        /* <DEDUP_REMOVED lines=10> */
.L_x_32945:
[----:B------:R-:W0:Y:S02]  /*4100*/  I2F.S16 R3, R3 ;  /* 0x0000000300037306 */ /* 0x000e240000101400 */
[----:B0-----:R-:W-:-:S04]  /*4110*/  F2FP.F16.F32.PACK_AB R3, RZ, R3 ;  /* 0x00000003ff03723e */ /* 0x001fc800000000ff */
[----:B------:R-:W-:-:S05]  /*4120*/  PRMT R3, R3, 0x5410, RZ ;  /* 0x0000541003037816 */ /* 0x000fca00000000ff */
[----:B------:R0:W-:Y:S01]  /*4130*/  STG.E desc[UR36][R8.64], R3 ;  /* 0x0000000308007986 */ /* 0x0001e2000c101924 */
[----:B------:R-:W-:Y:S05]  /*4140*/  BRA `(.L_x_32934) ;  /* 0x0000000800c07947 */ /* 0x000fea0003800000 */
.L_x_32944:
[----:B------:R-:W0:Y:S02]  /*4150*/  I2F.F64.S16 R4, R3 ;  /* 0x0000000300047312 */ /* 0x000e240000101c00 */
[----:B0-----:R0:W-:Y:S01]  /*4160*/  STG.E.64 desc[UR36][R8.64], R4 ;  /* 0x0000000408007986 */ /* 0x0011e2000c101b24 */
[----:B------:R-:W-:Y:S05]  /*4170*/  BRA `(.L_x_32934) ;  /* 0x0000000800b47947 */ /* 0x000fea0003800000 */
.L_x_32935:
        /* <DEDUP_REMOVED lines=13> */
.L_x_32948:
[----:B------:R-:W0:Y:S01]  /*4250*/  I2F.F64.S16 R4, R3 ;  /* 0x0000000300047312 */ /* 0x000e220000101c00 */
[----:B------:R-:W-:-:S05]  /*4260*/  CS2R R6, SRZ ;  /* 0x0000000000067805 */ /* 0x000fca000001ff00 */
[----:B0-----:R0:W-:Y:S01]  /*4270*/  STG.E.128 desc[UR36][R8.64], R4 ;  /* 0x0000000408007986 */ /* 0x0011e2000c101d24 */
[----:B------:R-:W-:Y:S05]  /*4280*/  BRA `(.L_x_32934) ;  /* 0x0000000800707947 */ /* 0x000fea0003800000 */
.L_x_32947:
        /* <DEDUP_REMOVED lines=21> */
.L_x_32952:
[----:B------:R-:W-:Y:S05]  /*43e0*/  BSYNC B0 ;  /* 0x0000000000007941 */ /* 0x000fea0003800000 */
.L_x_32951:
[----:B------:R-:W-:-:S05]  /*43f0*/  LOP3.LUT R5, R0, R5, RZ, 0xfc, !PT ;  /* 0x0000000500057212 */ /* 0x000fca00078efcff */
[----:B------:R0:W-:Y:S01]  /*4400*/  STG.E.U8 desc[UR36][R8.64], R5 ;  /* 0x0000000508007986 */ /* 0x0001e2000c101124 */
[----:B------:R-:W-:Y:S05]  /*4410*/  BRA `(.L_x_32934) ;  /* 0x00000008000c7947 */ /* 0x000fea0003800000 */
.L_x_32950:
        /* <DEDUP_REMOVED lines=13> */
.L_x_32954:
[----:B------:R-:W-:Y:S01]  /*44f0*/  IMAD.MOV.U32 R0, RZ, RZ, 0x7f ;  /* 0x0000007fff007424 */ /* 0x000fe200078e00ff */
[----:B------:R-:W-:-:S04]  /*4500*/  ISETP.GT.U32.AND P0, PT, R4, 0x7f800000, PT ;  /* 0x7f8000000400780c */ /* 0x000fc80003f04070 */
[----:B------:R-:W-:-:S09]  /*4510*/  SEL R0, R0, 0x7c, P0 ;  /* 0x0000007c00007807 */ /* 0x000fd20000000000 */
.L_x_32955:
[----:B------:R-:W-:Y:S05]  /*4520*/  BSYNC B0 ;  /* 0x0000000000007941 */ /* 0x000fea0003800000 */
.L_x_32953:
[----:B------:R-:W-:-:S04]  /*4530*/  LOP3.LUT R3, R5, 0x80000000, RZ, 0xc0, !PT ;  /* 0x8000000005037812 */ /* 0x000fc800078ec0ff */
[----:B------:R-:W-:-:S04]  /*4540*/  SHF.R.U32.HI R3, RZ, 0x18, R3 ;  /* 0x00000018ff037819 */ /* 0x000fc80000011603 */
[----:B------:R-:W-:-:S05]  /*4550*/  LOP3.LUT R3, R0, R3, RZ, 0xfc, !PT ;  /* 0x0000000300037212 */ /* 0x000fca00078efcff */
[----:B------:R0:W-:Y:S01]  /*4560*/  STG.E.U8 desc[UR36][R8.64], R3 ;  /* 0x0000000308007986 */ /* 0x0001e2000c101124 */
[----:B------:R-:W-:Y:S05]  /*4570*/  BRA `(.L_x_32934) ;  /* 0x0000000400b47947 */ /* 0x000fea0003800000 */
.L_x_32949:
[----:B------:R-:W0:Y:S02]  /*4580*/  I2F.S16 R0, R3 ;  /* 0x0000000300007306 */ /* 0x000e240000101400 */
[----:B0-----:R-:W-:-:S05]  /*4590*/  F2FP.BF16.F32.PACK_AB R0, RZ, R0 ;  /* 0x00000000ff00723e */ /* 0x001fca00000010ff */
[----:B------:R0:W-:Y:S01]  /*45a0*/  STG.E.U16 desc[UR36][R8.64], R0 ;  /* 0x0000000008007986 */ /* 0x0001e2000c101524 */
[----:B------:R-:W-:Y:S05]  /*45b0*/  BRA `(.L_x_32934) ;  /* 0x0000000400a47947 */ /* 0x000fea0003800000 */
.L_x_32946:
        /* <DEDUP_REMOVED lines=10> */
.L_x_32958:
        /* <DEDUP_REMOVED lines=17> */
.L_x_32961:
[----:B------:R-:W-:-:S04]  /*4770*/  LOP3.LUT R3, R3, 0x80000000, RZ, 0xc0, !PT ;  /* 0x8000000003037812 */ /* 0x000fc800078ec0ff */
[----:B------:R-:W-:-:S04]  /*4780*/  SHF.R.U32.HI R3, RZ, 0x18, R3 ;  /* 0x00000018ff037819 */ /* 0x000fc80000011603 */
[----:B------:R-:W-:-:S04]  /*4790*/  LOP3.LUT R0, R0, R3, RZ, 0xfc, !PT ;  /* 0x0000000300007212 */ /* 0x000fc800078efcff */
[----:B------:R-:W-:-:S07]  /*47a0*/  PRMT R4, R0, 0x7610, R4 ;  /* 0x0000761000047816 */ /* 0x000fce0000000004 */
.L_x_32960:
[----:B------:R-:W-:Y:S05]  /*47b0*/  BSYNC B0 ;  /* 0x0000000000007941 */ /* 0x000fea0003800000 */
.L_x_32959:
[----:B------:R4:W-:Y:S01]  /*47c0*/  STG.E.U8 desc[UR36][R8.64], R4 ;  /* 0x0000000408007986 */ /* 0x0009e2000c101124 */
[----:B------:R-:W-:Y:S05]  /*47d0*/  BRA `(.L_x_32934) ;  /* 0x00000004001c7947 */ /* 0x000fea0003800000 */
.L_x_32957:
        /* <DEDUP_REMOVED lines=17> */
.L_x_32964:
[----:B------:R-:W-:-:S04]  /*48f0*/  LOP3.LUT R3, R3, 0x80000000, RZ, 0xc0, !PT ;  /* 0x8000000003037812 */ /* 0x000fc800078ec0ff */
[----:B------:R-:W-:-:S04]  /*4900*/  SHF.R.U32.HI R3, RZ, 0x18, R3 ;  /* 0x00000018ff037819 */ /* 0x000fc80000011603 */
[----:B------:R-:W-:-:S04]  /*4910*/  LOP3.LUT R0, R0, R3, RZ, 0xfc, !PT ;  /* 0x0000000300007212 */ /* 0x000fc800078efcff */
[----:B------:R-:W-:-:S07]  /*4920*/  PRMT R4, R0, 0x7610, R4 ;  /* 0x0000761000047816 */ /* 0x000fce0000000004 */
.L_x_32963:
[----:B------:R-:W-:Y:S05]  /*4930*/  BSYNC B0 ;  /* 0x0000000000007941 */ /* 0x000fea0003800000 */
.L_x_32962:
[----:B------:R0:W-:Y:S01]  /*4940*/  STG.E.U8 desc[UR36][R8.64], R4 ;  /* 0x0000000408007986 */ /* 0x0001e2000c101124 */
[----:B------:R-:W-:Y:S05]  /*4950*/  BRA `(.L_x_32934) ;  /* 0x0000000000bc7947 */ /* 0x000fea0003800000 */
.L_x_32956:
        /* <DEDUP_REMOVED lines=23> */
.L_x_32939:
        /* <DEDUP_REMOVED lines=16> */
.L_x_32967:
[----:B------:R-:W-:Y:S05]  /*4bd0*/  BRA `(.L_x_32934) ;  /* 0x00000000001c7947 */ /* 0x000fea0003800000 */
.L_x_32966:
[----:B------:R-:W-:-:S05]  /*4be0*/  PRMT R3, R3, 0x9910, RZ ;  /* 0x0000991003037816 */ /* 0x000fca00000000ff */
[----:B------:R-:W-:-:S05]  /*4bf0*/  IMAD.MOV.U32 R4, RZ, RZ, R3 ;  /* 0x000000ffff047224 */ /* 0x000fca00078e0003 */
[----:B------:R-:W-:-:S05]  /*4c00*/  SHF.R.S32.HI R5, RZ, 0x1f, R4 ;  /* 0x0000001fff057819 */ /* 0x000fca0000011404 */
[----:B------:R3:W-:Y:S01]  /*4c10*/  STG.E.64 desc[UR36][R8.64], R4 ;  /* 0x0000000408007986 */ /* 0x0007e2000c101b24 */
[----:B------:R-:W-:Y:S05]  /*4c20*/  BRA `(.L_x_32934) ;  /* 0x0000000000087947 */ /* 0x000fea0003800000 */
.L_x_32965:
[----:B------:R-:W-:-:S05]  /*4c30*/  PRMT R3, R3, 0x9910, RZ ;  /* 0x0000991003037816 */ /* 0x000fca00000000ff */
[----:B------:R0:W-:Y:S02]  /*4c40*/  STG.E desc[UR36][R8.64], R3 ;  /* 0x0000000308007986 */ /* 0x0001e4000c101924 */
.L_x_32934:
[----:B------:R-:W-:Y:S05]  /*4c50*/  BSYNC B6 ;  /* 0x0000000000067941 */ /* 0x000fea0003800000 */
.L_x_32933:
        /* <DEDUP_REMOVED lines=23> */
.L_x_32973:
[----:B------:R0:W-:Y:S01]  /*4dd0*/  STG.E.U8 desc[UR36][R8.64], R18 ;  /* 0x0000001208007986 */ /* 0x0001e2000c101124 */
[----:B------:R-:W-:Y:S05]  /*4de0*/  BRA `(.L_x_32975) ;  /* 0x0000000c00647947 */ /* 0x000fea0003800000 */
.L_x_32972:
        /* <DEDUP_REMOVED lines=10> */
.L_x_32977:
[----:B------:R-:W-:-:S05]  /*4e90*/  PRMT R3, R18, 0x9910, RZ ;  /* 0x0000991012037816 */ /* 0x000fca00000000ff */
[----:B------:R0:W-:Y:S01]  /*4ea0*/  STG.E desc[UR36][R8.64], R3 ;  /* 0x0000000308007986 */ /* 0x0001e2000c101924 */
[----:B------:R-:W-:Y:S05]  /*4eb0*/  BRA `(.L_x_32975) ;  /* 0x0000000c00307947 */ /* 0x000fea0003800000 */
.L_x_32976:
[----:B------:R0:W-:Y:S01]  /*4ec0*/  STG.E.U16 desc[UR36][R8.64], R18 ;  /* 0x0000001208007986 */ /* 0x0001e2000c101524 */
[----:B------:R-:W-:Y:S05]  /*4ed0*/  BRA `(.L_x_32975) ;  /* 0x0000000c00287947 */ /* 0x000fea0003800000 */
.L_x_32971:
        /* <DEDUP_REMOVED lines=9> */
.L_x_32979:
[----:B------:R-:W0:Y:S02]  /*4f70*/  I2F.S16 R0, R18 ;  /* 0x0000001200007306 */ /* 0x000e240000101400 */
[----:B0-----:R-:W-:-:S05]  /*4f80*/  F2FP.F16.F32.PACK_AB R0, RZ, R0 ;  /* 0x00000000ff00723e */ /* 0x001fca00000000ff */
[----:B------:R0:W-:Y:S01]  /*4f90*/  STG.E.U16 desc[UR36][R8.64], R0 ;  /* 0x0000000008007986 */ /* 0x0001e2000c101524 */
[----:B------:R-:W-:Y:S05]  /*4fa0*/  BRA `(.L_x_32975) ;  /* 0x0000000800f47947 */ /* 0x000fea0003800000 */
.L_x_32978:
        /* <DEDUP_REMOVED lines=10> */
.L_x_32981:
[----:B------:R-:W0:Y:S02]  /*5050*/  I2F.S16 R18, R18 ;  /* 0x0000001200127306 */ /* 0x000e240000101400 */
[----:B0-----:R-:W-:-:S04]  /*5060*/  F2FP.F16.F32.PACK_AB R3, RZ, R18 ;  /* 0x00000012ff03723e */ /* 0x001fc800000000ff */
[----:B------:R-:W-:-:S05]  /*5070*/  PRMT R3, R3, 0x5410, RZ ;  /* 0x0000541003037816 */ /* 0x000fca00000000ff */
[----:B------:R0:W-:Y:S01]  /*5080*/  STG.E desc[UR36][R8.64], R3 ;  /* 0x0000000308007986 */ /* 0x0001e2000c101924 */
[----:B------:R-:W-:Y:S05]  /*5090*/  BRA `(.L_x_32975) ;  /* 0x0000000800b87947 */ /* 0x000fea0003800000 */
.L_x_32980:
[----:B------:R-:W0:Y:S02]  /*50a0*/  I2F.F64.S16 R4, R18 ;  /* 0x0000001200047312 */ /* 0x000e240000101c00 */
[----:B0-----:R0:W-:Y:S01]  /*50b0*/  STG.E.64 desc[UR36][R8.64], R4 ;  /* 0x0000000408007986 */ /* 0x0011e2000c101b24 */
[----:B------:R-:W-:Y:S05]  /*50c0*/  BRA `(.L_x_32975) ;  /* 0x0000000800ac7947 */ /* 0x000fea0003800000 */
.L_x_32970:
        /* <DEDUP_REMOVED lines=13> */
.L_x_32984:
[----:B------:R-:W0:Y:S01]  /*51a0*/  I2F.F64.S16 R4, R18 ;  /* 0x0000001200047312 */ /* 0x000e220000101c00 */
[----:B------:R-:W-:-:S05]  /*51b0*/  CS2R R6, SRZ ;  /* 0x0000000000067805 */ /* 0x000fca000001ff00 */
[----:B0-----:R0:W-:Y:S01]  /*51c0*/  STG.E.128 desc[UR36][R8.64], R4 ;  /* 0x0000000408007986 */ /* 0x0011e2000c101d24 */
[----:B------:R-:W-:Y:S05]  /*51d0*/  BRA `(.L_x_32975) ;  /* 0x0000000800687947 */ /* 0x000fea0003800000 */
.L_x_32983:
        /* <DEDUP_REMOVED lines=21> */
.L_x_32988:
[----:B------:R-:W-:Y:S05]  /*5330*/  BSYNC B0 ;  /* 0x0000000000007941 */ /* 0x000fea0003800000 */
.L_x_32987:
[----:B------:R-:W-:-:S05]  /*5340*/  LOP3.LUT R5, R0, R5, RZ, 0xfc, !PT ;  /* 0x0000000500057212 */ /* 0x000fca00078efcff */
[----:B------:R0:W-:Y:S01]  /*5350*/  STG.E.U8 desc[UR36][R8.64], R5 ;  /* 0x0000000508007986 */ /* 0x0001e2000c101124 */
[----:B------:R-:W-:Y:S05]  /*5360*/  BRA `(.L_x_32975) ;  /* 0x0000000800047947 */ /* 0x000fea0003800000 */
.L_x_32986:
        /* <DEDUP_REMOVED lines=13> */
.L_x_32990:
[----:B------:R-:W-:Y:S01]  /*5440*/  IMAD.MOV.U32 R0, RZ, RZ, 0x7f ;  /* 0x0000007fff007424 */ /* 0x000fe200078e00ff */
[----:B------:R-:W-:-:S04]  /*5450*/  ISETP.GT.U32.AND P0, PT, R3, 0x7f800000, PT ;  /* 0x7f8000000300780c */ /* 0x000fc80003f04070 */
[----:B------:R-:W-:-:S09]  /*5460*/  SEL R0, R0, 0x7c, P0 ;  /* 0x0000007c00007807 */ /* 0x000fd20000000000 */
.L_x_32991:
[----:B------:R-:W-:Y:S05]  /*5470*/  BSYNC B0 ;  /* 0x0000000000007941 */ /* 0x000fea0003800000 */
.L_x_32989:
[----:B------:R-:W-:-:S04]  /*5480*/  LOP3.LUT R3, R5, 0x80000000, RZ, 0xc0, !PT ;  /* 0x8000000005037812 */ /* 0x000fc800078ec0ff */
[----:B------:R-:W-:-:S04]  /*5490*/  SHF.R.U32.HI R3, RZ, 0x18, R3 ;  /* 0x00000018ff037819 */ /* 0x000fc80000011603 */
[----:B------:R-:W-:-:S05]  /*54a0*/  LOP3.LUT R3, R0, R3, RZ, 0xfc, !PT ;  /* 0x0000000300037212 */ /* 0x000fca00078efcff */
[----:B------:R0:W-:Y:S01]  /*54b0*/  STG.E.U8 desc[UR36][R8.64], R3 ;  /* 0x0000000308007986 */ /* 0x0001e2000c101124 */
[----:B------:R-:W-:Y:S05]  /*54c0*/  BRA `(.L_x_32975) ;  /* 0x0000000400ac7947 */ /* 0x000fea0003800000 */
.L_x_32985:
[----:B------:R-:W0:Y:S02]  /*54d0*/  I2F.S16 R0, R18 ;  /* 0x0000001200007306 */ /* 0x000e240000101400 */
[----:B0-----:R-:W-:-:S05]  /*54e0*/  F2FP.BF16.F32.PACK_AB R0, RZ, R0 ;  /* 0x00000000ff00723e */ /* 0x001fca00000010ff */
[----:B------:R0:W-:Y:S01]  /*54f0*/  STG.E.U16 desc[UR36][R8.64], R0 ;  /* 0x0000000008007986 */ /* 0x0001e2000c101524 */
[----:B------:R-:W-:Y:S05]  /*5500*/  BRA `(.L_x_32975) ;  /* 0x00000004009c7947 */ /* 0x000fea0003800000 */
.L_x_32982:
        /* <DEDUP_REMOVED lines=10> */
.L_x_32994:
        /* <DEDUP_REMOVED lines=17> */
.L_x_32997:
[----:B------:R-:W-:-:S04]  /*56c0*/  LOP3.LUT R3, R5, 0x80000000, RZ, 0xc0, !PT ;  /* 0x8000000005037812 */ /* 0x000fc800078ec0ff */
[----:B------:R-:W-:-:S04]  /*56d0*/  SHF.R.U32.HI R3, RZ, 0x18, R3 ;  /* 0x00000018ff037819 */ /* 0x000fc80000011603 */
[----:B------:R-:W-:-:S04]  /*56e0*/  LOP3.LUT R0, R0, R3, RZ, 0xfc, !PT ;  /* 0x0000000300007212 */ /* 0x000fc800078efcff */
[----:B------:R-:W-:-:S07]  /*56f0*/  PRMT R4, R0, 0x7610, R4 ;  /* 0x0000761000047816 */ /* 0x000fce0000000004 */
.L_x_32996:
[----:B------:R-:W-:Y:S05]  /*5700*/  BSYNC B0 ;  /* 0x0000000000007941 */ /* 0x000fea0003800000 */
.L_x_32995:
[----:B------:R3:W-:Y:S01]  /*5710*/  STG.E.U8 desc[UR36][R8.64], R4 ;  /* 0x0000000408007986 */ /* 0x0007e2000c101124 */
[----:B------:R-:W-:Y:S05]  /*5720*/  BRA `(.L_x_32975) ;  /* 0x0000000400147947 */ /* 0x000fea0003800000 */
.L_x_32993:
        /* <DEDUP_REMOVED lines=17> */
.L_x_33000:
[----:B------:R-:W-:-:S04]  /*5840*/  LOP3.LUT R3, R5, 0x80000000, RZ, 0xc0, !PT ;  /* 0x8000000005037812 */ /* 0x000fc800078ec0ff */
[----:B------:R-:W-:-:S04]  /*5850*/  SHF.R.U32.HI R3, RZ, 0x18, R3 ;  /* 0x00000018ff037819 */ /* 0x000fc80000011603 */
[----:B------:R-:W-:-:S04]  /*5860*/  LOP3.LUT R0, R0, R3, RZ, 0xfc, !PT ;  /* 0x0000000300007212 */ /* 0x000fc800078efcff */
[----:B------:R-:W-:-:S07]  /*5870*/  PRMT R4, R0, 0x7610, R4 ;  /* 0x0000761000047816 */ /* 0x000fce0000000004 */
.L_x_32999:
[----:B------:R-:W-:Y:S05]  /*5880*/  BSYNC B0 ;  /* 0x0000000000007941 */ /* 0x000fea0003800000 */
.L_x_32998:
[----:B------:R0:W-:Y:S01]  /*5890*/  STG.E.U8 desc[UR36][R8.64], R4 ;  /* 0x0000000408007986 */ /* 0x0001e2000c101124 */
[----:B------:R-:W-:Y:S05]  /*58a0*/  BRA `(.L_x_32975) ;  /* 0x0000000000b47947 */ /* 0x000fea0003800000 */
.L_x_32992:
        /* <DEDUP_REMOVED lines=22> */
.L_x_32974:
        /* <DEDUP_REMOVED lines=16> */
.L_x_33003:
[----:B------:R-:W-:Y:S05]  /*5b10*/  BRA `(.L_x_32975) ;  /* 0x0000000000187947 */ /* 0x000fea0003800000 */
.L_x_33002:
[----:B------:R-:W-:-:S04]  /*5b20*/  PRMT R4, R18, 0x9910, RZ ;  /* 0x0000991012047816 */ /* 0x000fc800000000ff */
[----:B------:R-:W-:-:S05]  /*5b30*/  SHF.R.S32.HI R5, RZ, 0x1f, R4 ;  /* 0x0000001fff057819 */ /* 0x000fca0000011404 */
[----:B------:R2:W-:Y:S01]  /*5b40*/  STG.E.64 desc[UR36][R8.64], R4 ;  /* 0x0000000408007986 */ /* 0x0005e2000c101b24 */
[----:B------:R-:W-:Y:S05]  /*5b50*/  BRA `(.L_x_32975) ;  /* 0x0000000000087947 */ /* 0x000fea0003800000 */
.L_x_33001:
[----:B------:R-:W-:-:S05]  /*5b60*/  PRMT R3, R18, 0x9910, RZ ;  /* 0x0000991012037816 */ /* 0x000fca00000000ff */
[----:B------:R0:W-:Y:S02]  /*5b70*/  STG.E desc[UR36][R8.64], R3 ;  /* 0x0000000308007986 */ /* 0x0001e4000c101924 */
.L_x_32975:
        /* <DEDUP_REMOVED lines=23> */
.L_x_33007:
[----:B------:R3:W-:Y:S01]  /*5cf0*/  STG.E.U8 desc[UR36][R8.64], R17 ;  /* 0x0000001108007986 */ /* 0x0007e2000c101124 */
[----:B------:R-:W-:Y:S05]  /*5d00*/  BRA `(.L_x_33009) ;  /* 0x0000000c00647947 */ /* 0x000fea0003800000 */
.L_x_33006:
        /* <DEDUP_REMOVED lines=10> */
.L_x_33011:
[----:B------:R-:W-:-:S05]  /*5db0*/  PRMT R3, R17, 0x9910, RZ ;  /* 0x0000991011037816 */ /* 0x000fca00000000ff */
[----:B------:R2:W-:Y:S01]  /*5dc0*/  STG.E desc[UR36][R8.64], R3 ;  /* 0x0000000308007986 */ /* 0x0005e2000c101924 */
[----:B------:R-:W-:Y:S05]  /*5dd0*/  BRA `(.L_x_33009) ;  /* 0x0000000c00307947 */ /* 0x000fea0003800000 */
.L_x_33010:
[----:B------:R0:W-:Y:S01]  /*5de0*/  STG.E.U16 desc[UR36][R8.64], R17 ;  /* 0x0000001108007986 */ /* 0x0001e2000c101524 */
[----:B------:R-:W-:Y:S05]  /*5df0*/  BRA `(.L_x_33009) ;  /* 0x0000000c00287947 */ /* 0x000fea0003800000 */
.L_x_33005:
        /* <DEDUP_REMOVED lines=9> */
.L_x_33013:
[----:B------:R-:W0:Y:S02]  /*5e90*/  I2F.S16 R0, R17 ;  /* 0x0000001100007306 */ /* 0x000e240000101400 */
[----:B0-----:R-:W-:-:S05]  /*5ea0*/  F2FP.F16.F32.PACK_AB R0, RZ, R0 ;  /* 0x00000000ff00723e */ /* 0x001fca00000000ff */
[----:B------:R0:W-:Y:S01]  /*5eb0*/  STG.E.U16 desc[UR36][R8.64], R0 ;  /* 0x0000000008007986 */ /* 0x0001e2000c101524 */
[----:B------:R-:W-:Y:S05]  /*5ec0*/  BRA `(.L_x_33009) ;  /* 0x0000000800f47947 */ /* 0x000fea0003800000 */
.L_x_33012:
        /* <DEDUP_REMOVED lines=10> */
.L_x_33015:
[----:B------:R-:W0:Y:S02]  /*5f70*/  I2F.S16 R17, R17 ;  /* 0x0000001100117306 */ /* 0x000e240000101400 */
[----:B0-----:R-:W-:-:S04]  /*5f80*/  F2FP.F16.F32.PACK_AB R3, RZ, R17 ;  /* 0x00000011ff03723e */ /* 0x001fc800000000ff */
[----:B------:R-:W-:-:S05]  /*5f90*/  PRMT R3, R3, 0x5410, RZ ;  /* 0x0000541003037816 */ /* 0x000fca00000000ff */
[----:B------:R0:W-:Y:S01]  /*5fa0*/  STG.E desc[UR36][R8.64], R3 ;  /* 0x0000000308007986 */ /* 0x0001e2000c101924 */
[----:B------:R-:W-:Y:S05]  /*5fb0*/  BRA `(.L_x_33009) ;  /* 0x0000000800b87947 */ /* 0x000fea0003800000 */
.L_x_33014:
[----:B------:R-:W0:Y:S02]  /*5fc0*/  I2F.F64.S16 R4, R17 ;  /* 0x0000001100047312 */ /* 0x000e240000101c00 */
[----:B0-----:R0:W-:Y:S01]  /*5fd0*/  STG.E.64 desc[UR36][R8.64], R4 ;  /* 0x0000000408007986 */ /* 0x0011e2000c101b24 */
[----:B------:R-:W-:Y:S05]  /*5fe0*/  BRA `(.L_x_33009) ;  /* 0x0000000800ac7947 */ /* 0x000fea0003800000 */
.L_x_33004:
        /* <DEDUP_REMOVED lines=13> */
.L_x_33018:
[----:B------:R-:W0:Y:S01]  /*60c0*/  I2F.F64.S16 R4, R17 ;  /* 0x0000001100047312 */ /* 0x000e220000101c00 */
[----:B------:R-:W-:-:S05]  /*60d0*/  CS2R R6, SRZ ;  /* 0x0000000000067805 */ /* 0x000fca000001ff00 */
[----:B0-----:R0:W-:Y:S01]  /*60e0*/  STG.E.128 desc[UR36][R8.64], R4 ;  /* 0x0000000408007986 */ /* 0x0011e2000c101d24 */
[----:B------:R-:W-:Y:S05]  /*60f0*/  BRA `(.L_x_33009) ;  /* 0x0000000800687947 */ /* 0x000fea0003800000 */
.L_x_33017:
        /* <DEDUP_REMOVED lines=21> */
.L_x_33022:
[----:B------:R-:W-:Y:S05]  /*6250*/  BSYNC B0 ;  /* 0x0000000000007941 */ /* 0x000fea0003800000 */
.L_x_33021:
[----:B------:R-:W-:-:S05]  /*6260*/  LOP3.LUT R5, R0, R5, RZ, 0xfc, !PT ;  /* 0x0000000500057212 */ /* 0x000fca00078efcff */
[----:B------:R0:W-:Y:S01]  /*6270*/  STG.E.U8 desc[UR36][R8.64], R5 ;  /* 0x0000000508007986 */ /* 0x0001e2000c101124 */
[----:B------:R-:W-:Y:S05]  /*6280*/  BRA `(.L_x_33009) ;  /* 0x0000000800047947 */ /* 0x000fea0003800000 */
.L_x_33020:
        /* <DEDUP_REMOVED lines=13> */
.L_x_33024:
[----:B------:R-:W-:Y:S01]  /*6360*/  IMAD.MOV.U32 R0, RZ, RZ, 0x7f ;  /* 0x0000007fff007424 */ /* 0x000fe200078e00ff */
[----:B------:R-:W-:-:S04]  /*6370*/  ISETP.GT.U32.AND P0, PT, R3, 0x7f800000, PT ;  /* 0x7f8000000300780c */ /* 0x000fc80003f04070 */
[----:B------:R-:W-:-:S09]  /*6380*/  SEL R0, R0, 0x7c, P0 ;  /* 0x0000007c00007807 */ /* 0x000fd20000000000 */
.L_x_33025:
[----:B------:R-:W-:Y:S05]  /*6390*/  BSYNC B0 ;  /* 0x0000000000007941 */ /* 0x000fea0003800000 */
.L_x_33023:
[----:B------:R-:W-:-:S04]  /*63a0*/  LOP3.LUT R3, R17, 0x80000000, RZ, 0xc0, !PT ;  /* 0x8000000011037812 */ /* 0x000fc800078ec0ff */
[----:B------:R-:W-:-:S04]  /*63b0*/  SHF.R.U32.HI R3, RZ, 0x18, R3 ;  /* 0x00000018ff037819 */ /* 0x000fc80000011603 */
[----:B------:R-:W-:-:S05]  /*63c0*/  LOP3.LUT R3, R0, R3, RZ, 0xfc, !PT ;  /* 0x0000000300037212 */ /* 0x000fca00078efcff */
[----:B------:R0:W-:Y:S01]  /*63d0*/  STG.E.U8 desc[UR36][R8.64], R3 ;  /* 0x0000000308007986 */ /* 0x0001e2000c101124 */
[----:B------:R-:W-:Y:S05]  /*63e0*/  BRA `(.L_x_33009) ;  /* 0x0000000400ac7947 */ /* 0x000fea0003800000 */
.L_x_33019:
[----:B------:R-:W0:Y:S02]  /*63f0*/  I2F.S16 R0, R17 ;  /* 0x0000001100007306 */ /* 0x000e240000101400 */
[----:B0-----:R-:W-:-:S05]  /*6400*/  F2FP.BF16.F32.PACK_AB R0, RZ, R0 ;  /* 0x00000000ff00723e */ /* 0x001fca00000010ff */
[----:B------:R0:W-:Y:S01]  /*6410*/  STG.E.U16 desc[UR36][R8.64], R0 ;  /* 0x0000000008007986 */ /* 0x0001e2000c101524 */
[----:B------:R-:W-:Y:S05]  /*6420*/  BRA `(.L_x_33009) ;  /* 0x00000004009c7947 */ /* 0x000fea0003800000 */
.L_x_33016:
        /* <DEDUP_REMOVED lines=10> */
.L_x_33028:
        /* <DEDUP_REMOVED lines=17> */
.L_x_33031:
[----:B------:R-:W-:-:S04]  /*65e0*/  LOP3.LUT R3, R17, 0x80000000, RZ, 0xc0, !PT ;  /* 0x8000000011037812 */ /* 0x000fc800078ec0ff */
[----:B------:R-:W-:-:S04]  /*65f0*/  SHF.R.U32.HI R3, RZ, 0x18, R3 ;  /* 0x00000018ff037819 */ /* 0x000fc80000011603 */
[----:B------:R-:W-:-:S04]  /*6600*/  LOP3.LUT R0, R0, R3, RZ, 0xfc, !PT ;  /* 0x0000000300007212 */ /* 0x000fc800078efcff */
[----:B------:R-:W-:-:S07]  /*6610*/  PRMT R4, R0, 0x7610, R4 ;  /* 0x0000761000047816 */ /* 0x000fce0000000004 */
.L_x_33030:
[----:B------:R-:W-:Y:S05]  /*6620*/  BSYNC B0 ;  /* 0x0000000000007941 */ /* 0x000fea0003800000 */
.L_x_33029:
[----:B------:R0:W-:Y:S01]  /*6630*/  STG.E.U8 desc[UR36][R8.64], R4 ;  /* 0x0000000408007986 */ /* 0x0001e2000c101124 */
[----:B------:R-:W-:Y:S05]  /*6640*/  BRA `(.L_x_33009) ;  /* 0x0000000400147947 */ /* 0x000fea0003800000 */
.L_x_33027:
        /* <DEDUP_REMOVED lines=17> */
.L_x_33034:
[----:B------:R-:W-:-:S04]  /*6760*/  LOP3.LUT R3, R17, 0x80000000, RZ, 0xc0, !PT ;  /* 0x8000000011037812 */ /* 0x000fc800078ec0ff */
[----:B------:R-:W-:-:S04]  /*6770*/  SHF.R.U32.HI R3, RZ, 0x18, R3 ;  /* 0x00000018ff037819 */ /* 0x000fc80000011603 */
[----:B------:R-:W-:-:S04]  /*6780*/  LOP3.LUT R0, R0, R3, RZ, 0xfc, !PT ;  /* 0x0000000300007212 */ /* 0x000fc800078efcff */
[----:B------:R-:W-:-:S07]  /*6790*/  PRMT R4, R0, 0x7610, R4 ;  /* 0x0000761000047816 */ /* 0x000fce0000000004 */
.L_x_33033:
[----:B------:R-:W-:Y:S05]  /*67a0*/  BSYNC B0 ;  /* 0x0000000000007941 */ /* 0x000fea0003800000 */
.L_x_33032:
[----:B------:R0:W-:Y:S01]  /*67b0*/  STG.E.U8 desc[UR36][R8.64], R4 ;  /* 0x0000000408007986 */ /* 0x0001e2000c101124 */
[----:B------:R-:W-:Y:S05]  /*67c0*/  BRA `(.L_x_33009) ;  /* 0x0000000000b47947 */ /* 0x000fea0003800000 */
.L_x_33026:
        /* <DEDUP_REMOVED lines=22> */
.L_x_33008:
        /* <DEDUP_REMOVED lines=16> */
.L_x_33037:
[----:B------:R-:W-:Y:S05]  /*6a30*/  BRA `(.L_x_33009) ;  /* 0x0000000000187947 */ /* 0x000fea0003800000 */
.L_x_33036:
[----:B------:R-:W-:-:S04]  /*6a40*/  PRMT R4, R17, 0x9910, RZ ;  /* 0x0000991011047816 */ /* 0x000fc800000000ff */
[----:B------:R-:W-:-:S05]  /*6a50*/  SHF.R.S32.HI R5, RZ, 0x1f, R4 ;  /* 0x0000001fff057819 */ /* 0x000fca0000011404 */
[----:B------:R0:W-:Y:S01]  /*6a60*/  STG.E.64 desc[UR36][R8.64], R4 ;  /* 0x0000000408007986 */ /* 0x0001e2000c101b24 */
[----:B------:R-:W-:Y:S05]  /*6a70*/  BRA `(.L_x_33009) ;  /* 0x0000000000087947 */ /* 0x000fea0003800000 */
.L_x_33035:
[----:B------:R-:W-:-:S05]  /*6a80*/  PRMT R3, R17, 0x9910, RZ ;  /* 0x0000991011037816 */ /* 0x000fca00000000ff */
[----:B------:R0:W-:Y:S02]  /*6a90*/  STG.E desc[UR36][R8.64], R3 ;  /* 0x0000000308007986 */ /* 0x0001e4000c101924 */
.L_x_33009:
[----:B------:R-:W-:-:S07]  /*6aa0*/  VIADD R2, R2, 0x80 ;  /* 0x0000008002027836 */ /* 0x000fce0000000000 */
.L_x_32969:
[----:B------:R-:W-:Y:S05]  /*6ab0*/  BSYNC B6 ;  /* 0x0000000000067941 */ /* 0x000fea0003800000 */
.L_x_32968:
        /* <DEDUP_REMOVED lines=21> */
.L_x_33041:
[----:B------:R-:W-:Y:S01]  /*6c10*/  STG.E.U8 desc[UR36][R2.64], R16 ;  /* 0x0000001002007986 */ /* 0x000fe2000c101124 */
[----:B------:R-:W-:Y:S05]  /*6c20*/  EXIT ;  /* 0x000000000000794d */ /* 0x000fea0003800000 */
.L_x_33040:
        /* <DEDUP_REMOVED lines=10> */
.L_x_33044:
[----:B------:R-:W-:-:S05]  /*6cd0*/  PRMT R5, R16, 0x9910, RZ ;  /* 0x0000991010057816 */ /* 0x000fca00000000ff */
[----:B------:R-:W-:Y:S01]  /*6ce0*/  STG.E desc[UR36][R2.64], R5 ;  /* 0x0000000502007986 */ /* 0x000fe2000c101924 */
[----:B------:R-:W-:Y:S05]  /*6cf0*/  EXIT ;  /* 0x000000000000794d */ /* 0x000fea0003800000 */
.L_x_33043:
[----:B------:R-:W-:Y:S01]  /*6d00*/  STG.E.U16 desc[UR36][R2.64], R16 ;  /* 0x0000001002007986 */ /* 0x000fe2000c101524 */
[----:B------:R-:W-:Y:S05]  /*6d10*/  EXIT ;  /* 0x000000000000794d */ /* 0x000fea0003800000 */
.L_x_33039:
        /* <DEDUP_REMOVED lines=9> */
.L_x_33046:
[----:B------:R-:W0:Y:S02]  /*6db0*/  I2F.S16 R0, R16 ;  /* 0x0000001000007306 */ /* 0x000e240000101400 */
[----:B0-----:R-:W-:-:S05]  /*6dc0*/  F2FP.F16.F32.PACK_AB R0, RZ, R0 ;  /* 0x00000000ff00723e */ /* 0x001fca00000000ff */
[----:B------:R-:W-:Y:S01]  /*6dd0*/  STG.E.U16 desc[UR36][R2.64], R0 ;  /* 0x0000000002007986 */ /* 0x000fe2000c101524 */
[----:B------:R-:W-:Y:S05]  /*6de0*/  EXIT ;  /* 0x000000000000794d */ /* 0x000fea0003800000 */
.L_x_33045:
        /* <DEDUP_REMOVED lines=10> */
.L_x_33048:
[----:B------:R-:W0:Y:S02]  /*6e90*/  I2F.S16 R16, R16 ;  /* 0x0000001000107306 */ /* 0x000e240000101400 */
[----:B0-----:R-:W-:-:S04]  /*6ea0*/  F2FP.F16.F32.PACK_AB R5, RZ, R16 ;  /* 0x00000010ff05723e */ /* 0x001fc800000000ff */
[----:B------:R-:W-:-:S05]  /*6eb0*/  PRMT R5, R5, 0x5410, RZ ;  /* 0x0000541005057816 */ /* 0x000fca00000000ff */
[----:B------:R-:W-:Y:S01]  /*6ec0*/  STG.E desc[UR36][R2.64], R5 ;  /* 0x0000000502007986 */ /* 0x000fe2000c101924 */
[----:B------:R-:W-:Y:S05]  /*6ed0*/  EXIT ;  /* 0x000000000000794d */ /* 0x000fea0003800000 */
.L_x_33047:
[----:B------:R-:W0:Y:S02]  /*6ee0*/  I2F.F64.S16 R16, R16 ;  /* 0x0000001000107312 */ /* 0x000e240000101c00 */
[----:B0-----:R-:W-:Y:S01]  /*6ef0*/  STG.E.64 desc[UR36][R2.64], R16 ;  /* 0x0000001002007986 */ /* 0x001fe2000c101b24 */
[----:B------:R-:W-:Y:S05]  /*6f00*/  EXIT ;  /* 0x000000000000794d */ /* 0x000fea0003800000 */
.L_x_33038:
        /* <DEDUP_REMOVED lines=13> */
.L_x_33051:
[----:B------:R-:W0:Y:S01]  /*6fe0*/  I2F.F64.S16 R16, R16 ;  /* 0x0000001000107312 */ /* 0x000e220000101c00 */
[----:B------:R-:W-:-:S05]  /*6ff0*/  CS2R R18, SRZ ;  /* 0x0000000000127805 */ /* 0x000fca000001ff00 */
[----:B0-----:R-:W-:Y:S01]  /*7000*/  STG.E.128 desc[UR36][R2.64], R16 ;  /* 0x0000001002007986 */ /* 0x001fe2000c101d24 */
[----:B------:R-:W-:Y:S05]  /*7010*/  EXIT ;  /* 0x000000000000794d */ /* 0x000fea0003800000 */
.L_x_33050:
        /* <DEDUP_REMOVED lines=21> */
.L_x_33055:
[----:B------:R-:W-:Y:S05]  /*7170*/  BSYNC B0 ;  /* 0x0000000000007941 */ /* 0x000fea0003800000 */
.L_x_33054:
[----:B------:R-:W-:-:S05]  /*7180*/  LOP3.LUT R5, R0, R5, RZ, 0xfc, !PT ;  /* 0x0000000500057212 */ /* 0x000fca00078efcff */
[----:B------:R-:W-:Y:S01]  /*7190*/  STG.E.U8 desc[UR36][R2.64], R5 ;  /* 0x0000000502007986 */ /* 0x000fe2000c101124 */
[----:B------:R-:W-:Y:S05]  /*71a0*/  EXIT ;  /* 0x000000000000794d */ /* 0x000fea0003800000 */
.L_x_33053:
        /* <DEDUP_REMOVED lines=13> */
.L_x_33057:
[----:B------:R-:W-:Y:S01]  /*7280*/  IMAD.MOV.U32 R0, RZ, RZ, 0x7f ;  /* 0x0000007fff007424 */ /* 0x000fe200078e00ff */
[----:B------:R-:W-:-:S04]  /*7290*/  ISETP.GT.U32.AND P0, PT, R4, 0x7f800000, PT ;  /* 0x7f8000000400780c */ /* 0x000fc80003f04070 */
[----:B------:R-:W-:-:S09]  /*72a0*/  SEL R0, R0, 0x7c, P0 ;  /* 0x0000007c00007807 */ /* 0x000fd20000000000 */
.L_x_33058:
[----:B------:R-:W-:Y:S05]  /*72b0*/  BSYNC B0 ;  /* 0x0000000000007941 */ /* 0x000fea0003800000 */
.L_x_33056:
[----:B------:R-:W-:-:S04]  /*72c0*/  LOP3.LUT R4, R5, 0x80000000, RZ, 0xc0, !PT ;  /* 0x8000000005047812 */ /* 0x000fc800078ec0ff */
[----:B------:R-:W-:-:S04]  /*72d0*/  SHF.R.U32.HI R5, RZ, 0x18, R4 ;  /* 0x00000018ff057819 */ /* 0x000fc80000011604 */
[----:B------:R-:W-:-:S05]  /*72e0*/  LOP3.LUT R5, R0, R5, RZ, 0xfc, !PT ;  /* 0x0000000500057212 */ /* 0x000fca00078efcff */
[----:B------:R-:W-:Y:S01]  /*72f0*/  STG.E.U8 desc[UR36][R2.64], R5 ;  /* 0x0000000502007986 */ /* 0x000fe2000c101124 */
[----:B------:R-:W-:Y:S05]  /*7300*/  EXIT ;  /* 0x000000000000794d */ /* 0x000fea0003800000 */
.L_x_33052:
[----:B------:R-:W0:Y:S02]  /*7310*/  I2F.S16 R0, R16 ;  /* 0x0000001000007306 */ /* 0x000e240000101400 */
[----:B0-----:R-:W-:-:S05]  /*7320*/  F2FP.BF16.F32.PACK_AB R0, RZ, R0 ;  /* 0x00000000ff00723e */ /* 0x001fca00000010ff */
[----:B------:R-:W-:Y:S01]  /*7330*/  STG.E.U16 desc[UR36][R2.64], R0 ;  /* 0x0000000002007986 */ /* 0x000fe2000c101524 */
[----:B------:R-:W-:Y:S05]  /*7340*/  EXIT ;  /* 0x000000000000794d */ /* 0x000fea0003800000 */
.L_x_33049:
        /* <DEDUP_REMOVED lines=10> */
.L_x_33061:
        /* <DEDUP_REMOVED lines=17> */
.L_x_33064:
[----:B------:R-:W-:-:S04]  /*7500*/  LOP3.LUT R0, R7, 0x80000000, RZ, 0xc0, !PT ;  /* 0x8000000007007812 */ /* 0x000fc800078ec0ff */
[----:B------:R-:W-:-:S04]  /*7510*/  SHF.R.U32.HI R5, RZ, 0x18, R0 ;  /* 0x00000018ff057819 */ /* 0x000fc80000011600 */
[----:B------:R-:W-:-:S04]  /*7520*/  LOP3.LUT R4, R4, R5, RZ, 0xfc, !PT ;  /* 0x0000000504047212 */ /* 0x000fc800078efcff */
[----:B------:R-:W-:-:S07]  /*7530*/  PRMT R0, R4, 0x7610, R0 ;  /* 0x0000761004007816 */ /* 0x000fce0000000000 */
.L_x_33063:
[----:B------:R-:W-:Y:S05]  /*7540*/  BSYNC B0 ;  /* 0x0000000000007941 */ /* 0x000fea0003800000 */
.L_x_33062:
[----:B------:R-:W-:Y:S01]  /*7550*/  STG.E.U8 desc[UR36][R2.64], R0 ;  /* 0x0000000002007986 */ /* 0x000fe2000c101124 */
[----:B------:R-:W-:Y:S05]  /*7560*/  EXIT ;  /* 0x000000000000794d */ /* 0x000fea0003800000 */
.L_x_33060:
        /* <DEDUP_REMOVED lines=17> */
.L_x_33067:
[----:B------:R-:W-:-:S04]  /*7680*/  LOP3.LUT R0, R7, 0x80000000, RZ, 0xc0, !PT ;  /* 0x8000000007007812 */ /* 0x000fc800078ec0ff */
[----:B------:R-:W-:-:S04]  /*7690*/  SHF.R.U32.HI R5, RZ, 0x18, R0 ;  /* 0x00000018ff057819 */ /* 0x000fc80000011600 */
[----:B------:R-:W-:-:S04]  /*76a0*/  LOP3.LUT R4, R4, R5, RZ, 0xfc, !PT ;  /* 0x0000000504047212 */ /* 0x000fc800078efcff */
[----:B------:R-:W-:-:S07]  /*76b0*/  PRMT R0, R4, 0x7610, R0 ;  /* 0x0000761004007816 */ /* 0x000fce0000000000 */
.L_x_33066:
[----:B------:R-:W-:Y:S05]  /*76c0*/  BSYNC B0 ;  /* 0x0000000000007941 */ /* 0x000fea0003800000 */
.L_x_33065:
[----:B------:R-:W-:Y:S01]  /*76d0*/  STG.E.U8 desc[UR36][R2.64], R0 ;  /* 0x0000000002007986 */ /* 0x000fe2000c101124 */
[----:B------:R-:W-:Y:S05]  /*76e0*/  EXIT ;  /* 0x000000000000794d */ /* 0x000fea0003800000 */
.L_x_33059:
        /* <DEDUP_REMOVED lines=22> */
.L_x_33042:
        /* <DEDUP_REMOVED lines=16> */
.L_x_33070:
[----:B------:R-:W-:Y:S05]  /*7950*/  EXIT ;  /* 0x000000000000794d */ /* 0x000fea0003800000 */
.L_x_33069:
[----:B------:R-:W-:-:S04]  /*7960*/  PRMT R4, R16, 0x9910, RZ ;  /* 0x0000991010047816 */ /* 0x000fc800000000ff */
[----:B------:R-:W-:-:S05]  /*7970*/  SHF.R.S32.HI R5, RZ, 0x1f, R4 ;  /* 0x0000001fff057819 */ /* 0x000fca0000011404 */
[----:B------:R-:W-:Y:S01]  /*7980*/  STG.E.64 desc[UR36][R2.64], R4 ;  /* 0x0000000402007986 */ /* 0x000fe2000c101b24 */
[----:B------:R-:W-:Y:S05]  /*7990*/  EXIT ;  /* 0x000000000000794d */ /* 0x000fea0003800000 */
.L_x_33068:
[----:B------:R-:W-:-:S05]  /*79a0*/  PRMT R5, R16, 0x9910, RZ ;  /* 0x0000991010057816 */ /* 0x000fca00000000ff */
[----:B------:R-:W-:Y:S01]  /*79b0*/  STG.E desc[UR36][R2.64], R5 ;  /* 0x0000000502007986 */ /* 0x000fe2000c101924 */
[----:B------:R-:W-:Y:S05]  /*79c0*/  EXIT ;  /* 0x000000000000794d */ /* 0x000fea0003800000 */
.L_x_33071:
        /* <DEDUP_REMOVED lines=11> */
.L_x_36474:


//--------------------- .text._ZN2at6native18elementwise_kernelILi128ELi4EZNS0_22gpu_kernel_impl_nocastIZZZNS0_23bitwise_not_kernel_cudaERNS_18TensorIteratorBaseEENKUlvE_clEvENKUlvE3_clEvEUlsE_EEvS4_RKT_EUliE_EEviT1_ --------------------------
	.section	.text._ZN2at6native18elementwise_kernelILi128ELi4EZNS0_22gpu_kernel_impl_nocastIZZZNS0_23bitwise_not_kernel_cudaERNS_18TensorIteratorBaseEENKUlvE_clEvENKUlvE3_clEvEUlsE_EEvS4_RKT_EUliE_EEviT1_,"ax",@progbits
	.align	128
        .global         _ZN2at6native18elementwise_kernelILi128ELi4EZNS0_22gpu_kernel_impl_nocastIZZZNS0_23bitwise_not_kernel_cudaERNS_18TensorIteratorBaseEENKUlvE_clEvENKUlvE3_clEvEUlsE_EEvS4_RKT_EUliE_EEviT1_
        .type           _ZN2at6native18elementwise_kernelILi128ELi4EZNS0_22gpu_kernel_impl_nocastIZZZNS0_23bitwise_not_kernel_cudaERNS_18TensorIteratorBaseEENKUlvE_clEvENKUlvE3_clEvEUlsE_EEvS4_RKT_EUliE_EEviT1_,@function
        .size           _ZN2at6native18elementwise_kernelILi128ELi4EZNS0_22gpu_kernel_impl_nocastIZZZNS0_23bitwise_not_kernel_cudaERNS_18TensorIteratorBaseEENKUlvE_clEvENKUlvE3_clEvEUlsE_EEvS4_RKT_EUliE_EEviT1_,(.L_x_36475 - _ZN2at6native18elementwise_kernelILi128ELi4EZNS0_22gpu_kernel_impl_nocastIZZZNS0_23bitwise_not_kernel_cudaERNS_18TensorIteratorBaseEENKUlvE_clEvENKUlvE3_clEvEUlsE_EEvS4_RKT_EUliE_EEviT1_)
        .other          _ZN2at6native18elementwise_kernelILi128ELi4EZNS0_22gpu_kernel_impl_nocastIZZZNS0_23bitwise_not_kernel_cudaERNS_18TensorIteratorBaseEENKUlvE_clEvENKUlvE3_clEvEUlsE_EEvS4_RKT_EUliE_EEviT1_,@"STO_CUDA_ENTRY STV_DEFAULT"
_ZN2at6native18elementwise_kernelILi128ELi4EZNS0_22gpu_kernel_impl_nocastIZZZNS0_23bitwise_not_kernel_cudaERNS_18TensorIteratorBaseEENKUlvE_clEvENKUlvE3_clEvEUlsE_EEvS4_RKT_EUliE_EEviT1_:
.text._ZN2at6native18elementwise_kernelILi128ELi4EZNS0_22gpu_kernel_impl_nocastIZZZNS0_23bitwise_not_kernel_cudaERNS_18TensorIteratorBaseEENKUlvE_clEvENKUlvE3_clEvEUlsE_EEvS4_RKT_EUliE_EEviT1_:
        /* <DEDUP_REMOVED lines=311> */
.L_x_33074:
        /* <DEDUP_REMOVED lines=8> */
[----:B--2---:R-:W-:-:S05]  /*13f0*/  LOP3.LUT R7, RZ, R4, RZ, 0x33, !PT ;  /* 0x00000004ff077212 */ /* 0x004fca00078e33ff */
[----:B------:R0:W-:Y:S02]  /*1400*/  STG.E.U16 desc[UR4][R2.64], R7 ;  /* 0x0000000702007986 */ /* 0x0001e4000c101504 */
.L_x_33073:
[----:B------:R-:W-:Y:S05]  /*1410*/  BSYNC B0 ;  /* 0x0000000000007941 */ /* 0x000fea0003800000 */
.L_x_33072:
        /* <DEDUP_REMOVED lines=305> */
.L_x_33077:
        /* <DEDUP_REMOVED lines=8> */
[----:B------:R-:W-:Y:S02]  /*27b0*/  ISETP.GE.AND P0, PT, R0, UR6, PT ;  /* 0x0000000600007c0c */ /* 0x000fe4000bf06270 */
[----:B--2---:R-:W-:-:S05]  /*27c0*/  LOP3.LUT R7, RZ, R4, RZ, 0x33, !PT ;  /* 0x00000004ff077212 */ /* 0x004fca00078e33ff */
        /* <DEDUP_REMOVED lines=304> */
.L_x_33078:
        /* <DEDUP_REMOVED lines=10> */
.L_x_33076:
[----:B------:R-:W-:Y:S05]  /*3b70*/  BSYNC B0 ;  /* 0x0000000000007941 */ /* 0x000fea0003800000 */
.L_x_33075:
        /* <DEDUP_REMOVED lines=304> */
.L_x_33079:
[----:B------:R-:W-:Y:S02]  /*4e80*/  ULDC.64 UR6, c[0x0][0x418] ;  /* 0x0001060000067ab9 */ /* 0x000fe40000000a00 */
[----:B------:R-:W-:-:S04]  /*4e90*/  IADD3 R4, P0, R2, UR6, RZ ;  /* 0x0000000602047c10 */ /* 0x000fc8000ff1e0ff */
[----:B------:R-:W-:Y:S01]  /*4ea0*/  IADD3.X R5, RZ, UR7, RZ, P0, !PT ;  /* 0x00000007ff057c10 */ /* 0x000fe200087fe4ff */
[----:B------:R-:W-:-:S04]  /*4eb0*/  ULDC.64 UR6, c[0x0][0x410] ;  /* 0x0001040000067ab9 */ /* 0x000fc80000000a00 */
[----:B------:R-:W2:Y:S01]  /*4ec0*/  LDG.E.U16 R4, desc[UR4][R4.64] ;  /* 0x0000000404047981 */ /* 0x000ea2000c1e1500 */
[----:B------:R-:W-:-:S04]  /*4ed0*/  IADD3 R2, P0, R3, UR6, RZ ;  /* 0x0000000603027c10 */ /* 0x000fc8000ff1e0ff */
[----:B------:R-:W-:Y:S02]  /*4ee0*/  IADD3.X R3, RZ, UR7, RZ, P0, !PT ;  /* 0x00000007ff037c10 */ /* 0x000fe400087fe4ff */
[----:B--2---:R-:W-:-:S05]  /*4ef0*/  LOP3.LUT R7, RZ, R4, RZ, 0x33, !PT ;  /* 0x00000004ff077212 */ /* 0x004fca00078e33ff */
[----:B------:R-:W-:Y:S01]  /*4f00*/  STG.E.U16 desc[UR4][R2.64], R7 ;  /* 0x0000000702007986 */ /* 0x000fe2000c101504 */
[----:B------:R-:W-:Y:S05]  /*4f10*/  EXIT ;  /* 0x000000000000794d */ /* 0x000fea0003800000 */
.L_x_33080:
        /* <DEDUP_REMOVED lines=14> */
.L_x_36475:


//--------------------- .text._ZN2at6native27unrolled_elementwise_kernelIZZZNS0_23bitwise_not_kernel_cudaERNS_18TensorIteratorBaseEENKUlvE_clEvENKUlvE3_clEvEUlsE_St5arrayIPcLm2EELi4E23TrivialOffsetCalculatorILi1EjESB_NS0_6memory15LoadWithoutCastENSC_16StoreWithoutCastEEEviT_T0_T2_T3_T4_T5_ --------------------------
	.section	.text._ZN2at6native27unrolled_elementwise_kernelIZZZNS0_23bitwise_not_kernel_cudaERNS_18TensorIteratorBaseEENKUlvE_clEvENKUlvE3_clEvEUlsE_St5arrayIPcLm2EELi4E23TrivialOffsetCalculatorILi1EjESB_NS0_6memory15LoadWithoutCastENSC_16StoreWithoutCastEEEviT_T0_T2_T3_T4_T5_,"ax",@progbits
	.align	128
        .global         _ZN2at6native27unrolled_elementwise_kernelIZZZNS0_23bitwise_not_kernel_cudaERNS_18TensorIteratorBaseEENKUlvE_clEvENKUlvE3_clEvEUlsE_St5arrayIPcLm2EELi4E23TrivialOffsetCalculatorILi1EjESB_NS0_6memory15LoadWithoutCastENSC_16StoreWithoutCastEEEviT_T0_T2_T3_T4_T5_
        .type           _ZN2at6native27unrolled_elementwise_kernelIZZZNS0_23bitwise_not_kernel_cudaERNS_18TensorIteratorBaseEENKUlvE_clEvENKUlvE3_clEvEUlsE_St5arrayIPcLm2EELi4E23TrivialOffsetCalculatorILi1EjESB_NS0_6memory15LoadWithoutCastENSC_16StoreWithoutCastEEEviT_T0_T2_T3_T4_T5_,@function
        .size           _ZN2at6native27unrolled_elementwise_kernelIZZZNS0_23bitwise_not_kernel_cudaERNS_18TensorIteratorBaseEENKUlvE_clEvENKUlvE3_clEvEUlsE_St5arrayIPcLm2EELi4E23TrivialOffsetCalculatorILi1EjESB_NS0_6memory15LoadWithoutCastENSC_16StoreWithoutCastEEEviT_T0_T2_T3_T4_T5_,(.L_x_36476 - _ZN2at6native27unrolled_elementwise_kernelIZZZNS0_23bitwise_not_kernel_cudaERNS_18TensorIteratorBaseEENKUlvE_clEvENKUlvE3_clEvEUlsE_St5arrayIPcLm2EELi4E23TrivialOffsetCalculatorILi1EjESB_NS0_6memory15LoadWithoutCastENSC_16StoreWithoutCastEEEviT_T0_T2_T3_T4_T5_)
        .other          _ZN2at6native27unrolled_elementwise_kernelIZZZNS0_23bitwise_not_kernel_cudaERNS_18TensorIteratorBaseEENKUlvE_clEvENKUlvE3_clEvEUlsE_St5arrayIPcLm2EELi4E23TrivialOffsetCalculatorILi1EjESB_NS0_6memory15LoadWithoutCastENSC_16StoreWithoutCastEEEviT_T0_T2_T3_T4_T5_,@"STO_CUDA_ENTRY STV_DEFAULT"
_ZN2at6native27unrolled_elementwise_kernelIZZZNS0_23bitwise_not_kernel_cudaERNS_18TensorIteratorBaseEENKUlvE_clEvENKUlvE3_clEvEUlsE_St5arrayIPcLm2EELi4E23TrivialOffsetCalculatorILi1EjESB_NS0_6memory15LoadWithoutCastENSC_16StoreWithoutCastEEEviT_T0_T2_T3_T4_T5_:
.text._ZN2at6native27unrolled_elementwise_kernelIZZZNS0_23bitwise_not_kernel_cudaERNS_18TensorIteratorBaseEENKUlvE_clEvENKUlvE3_clEvEUlsE_St5arrayIPcLm2EELi4E23TrivialOffsetCalculatorILi1EjESB_NS0_6memory15LoadWithoutCastENSC_16StoreWithoutCastEEEviT_T0_T2_T3_T4_T5_:
        /* <DEDUP_REMOVED lines=17> */
[----:B------:R0:W2:Y:S07]  /*0110*/  @!P1 LDG.E.U16 R12, desc[UR4][R6.64] ;  /* 0x00000004060c9981 */ /* 0x0000ae000c1e1500 */
[----:B------:R-:W3:Y:S01]  /*0120*/  @!P4 LDC.64 R4, c[0x0][0x220] ;  /* 0x00008800ff04cb82 */ /* 0x000ee20000000a00 */
[----:B------:R-:W-:Y:S01]  /*0130*/  @!P4 LEA R11, R0, R13, 0x9 ;  /* 0x0000000d000bc211 */ /* 0x000fe200078e48ff */
[----:B-1----:R-:W-:-:S06]  /*0140*/  @!P2 IMAD.WIDE.U32 R8, R15, 0x2, R8 ;  /* 0x000000020f08a825 */ /* 0x002fcc00078e0008 */
[----:B0-----:R-:W0:Y:S01]  /*0150*/  @!P1 LDC.64 R6, c[0x0][0x218] ;  /* 0x00008600ff069b82 */ /* 0x001e220000000a00 */
[----:B------:R1:W4:Y:S01]  /*0160*/  @!P2 LDG.E.U16 R8, desc[UR4][R8.64] ;  /* 0x000000040808a981 */ /* 0x000322000c1e1500 */
[----:B---3--:R-:W-:-:S06]  /*0170*/  @!P4 IMAD.WIDE.U32 R10, R11, 0x2, R4 ;  /* 0x000000020b0ac825 */ /* 0x008fcc00078e0004 */
[----:B------:R3:W4:Y:S01]  /*0180*/  @!P4 LDG.E.U16 R11, desc[UR4][R10.64] ;  /* 0x000000040a0bc981 */ /* 0x000722000c1e1500 */
[----:B------:R-:W-:-:S05]  /*0190*/  @!P4 VIADD R13, R13, 0x80 ;  /* 0x000000800d0dc836 */ /* 0x000fca0000000000 */
[----:B------:R-:W-:-:S13]  /*01a0*/  ISETP.GE.AND P0, PT, R13, R2, PT ;  /* 0x000000020d00720c */ /* 0x000fda0003f06270 */
[----:B------:R-:W3:Y:S01]  /*01b0*/  @!P0 LDC.64 R4, c[0x0][0x220] ;  /* 0x00008800ff048b82 */ /* 0x000ee20000000a00 */
[C---:B------:R-:W-:Y:S02]  /*01c0*/  @!P0 IMAD R13, R0.reuse, 0x200, R13 ;  /* 0x00000200000d8824 */ /* 0x040fe400078e020d */
[----:B-1----:R-:W-:-:S04]  /*01d0*/  @!P1 IMAD R9, R0, 0x200, R3 ;  /* 0x0000020000099824 */ /* 0x002fc800078e0203 */
[----:B0-----:R-:W-:-:S04]  /*01e0*/  @!P1 IMAD.WIDE.U32 R6, R9, 0x2, R6 ;  /* 0x0000000209069825 */ /* 0x001fc800078e0006 */
[----:B------:R-:W-:Y:S02]  /*01f0*/  @!P1 VIADD R3, R3, 0x80 ;  /* 0x0000008003039836 */ /* 0x000fe40000000000 */
[----:B---3--:R-:W-:Y:S01]  /*0200*/  @!P0 IMAD.WIDE.U32 R4, R13, 0x2, R4 ;  /* 0x000000020d048825 */ /* 0x008fe200078e0004 */
[----:B------:R-:W-:-:S05]  /*0210*/  MOV R13, 0xffff ;  /* 0x0000ffff000d7802 */ /* 0x000fca0000000f00 */
[----:B------:R0:W5:Y:S01]  /*0220*/  @!P0 LDG.E.U16 R4, desc[UR4][R4.64] ;  /* 0x0000000404048981 */ /* 0x000162000c1e1500 */
[----:B------:R-:W-:Y:S02]  /*0230*/  ISETP.GE.AND P3, PT, R3, R2, PT ;  /* 0x000000020300720c */ /* 0x000fe40003f66270 */
[----:B------:R-:W-:Y:S01]  /*0240*/  MOV R10, 0xffff ;  /* 0x0000ffff000a7802 */ /* 0x000fe20000000f00 */
[----:B------:R-:W-:Y:S03]  /*0250*/  BSSY B0, `(.L_x_33081) ;  /* 0x0000015000007945 */ /* 0x000fe60003800000 */
[----:B0-----:R-:W-:Y:S02]  /*0260*/  PRMT R5, R10, 0x7610, R5 ;  /* 0x000076100a057816 */ /* 0x001fe40000000005 */
[----:B--2---:R-:W-:-:S05]  /*0270*/  @!P1 LOP3.LUT R13, RZ, R12, RZ, 0x33, !PT ;  /* 0x0000000cff0d9212 */ /* 0x004fca00078e33ff */
[----:B------:R0:W-:Y:S01]  /*0280*/  @!P1 STG.E.U16 desc[UR4][R6.64], R13 ;  /* 0x0000000d06009986 */ /* 0x0001e2000c101504 */
[----:B------:R-:W-:-:S05]  /*0290*/  IMAD.MOV.U32 R12, RZ, RZ, 0xffff ;  /* 0x0000ffffff0c7424 */ /* 0x000fca00078e00ff */
[----:B------:R-:W-:Y:S02]  /*02a0*/  PRMT R10, R12, 0x7610, R10 ;  /* 0x000076100c0a7816 */ /* 0x000fe4000000000a */
[----:B----4-:R-:W-:-:S04]  /*02b0*/  @!P2 LOP3.LUT R8, RZ, R8, RZ, 0x33, !PT ;  /* 0x00000008ff08a212 */ /* 0x010fc800078e33ff */
[----:B------:R-:W-:Y:S02]  /*02c0*/  @!P2 PRMT R5, R8, 0x7610, R5 ;  /* 0x000076100805a816 */ /* 0x000fe40000000005 */
[----:B------:R-:W-:-:S04]  /*02d0*/  @!P4 LOP3.LUT R11, RZ, R11, RZ, 0x33, !PT ;  /* 0x0000000bff0bc212 */ /* 0x000fc800078e33ff */
[----:B------:R-:W-:Y:S01]  /*02e0*/  @!P4 PRMT R10, R11, 0x7610, R10 ;  /* 0x000076100b0ac816 */ /* 0x000fe2000000000a */
[----:B0-----:R-:W-:Y:S06]  /*02f0*/  @P3 BRA `(.L_x_33082) ;  /* 0x0000000000283947 */ /* 0x001fec0003800000 */
[----:B------:R-:W0:Y:S01]  /*0300*/  LDC.64 R6, c[0x0][0x218] ;  /* 0x00008600ff067b82 */ /* 0x000e220000000a00 */
[----:B------:R-:W-:Y:S01]  /*0310*/  IMAD R9, R0, 0x200, R3 ;  /* 0x0000020000097824 */ /* 0x000fe200078e0203 */
[----:B------:R-:W-:-:S04]  /*0320*/  IADD3 R3, R3, 0x80, RZ ;  /* 0x0000008003037810 */ /* 0x000fc80007ffe0ff */
[----:B------:R-:W-:-:S13]  /*0330*/  ISETP.GE.AND P1, PT, R3, R2, PT ;  /* 0x000000020300720c */ /* 0x000fda0003f26270 */
[----:B------:R-:W-:Y:S01]  /*0340*/  @!P1 IMAD R11, R0, 0x200, R3 ;  /* 0x00000200000b9824 */ /* 0x000fe200078e0203 */
[----:B------:R-:W-:Y:S01]  /*0350*/  @!P1 IADD3 R3, R3, 0x80, RZ ;  /* 0x0000008003039810 */ /* 0x000fe20007ffe0ff */
[----:B0-----:R-:W-:-:S04]  /*0360*/  IMAD.WIDE.U32 R8, R9, 0x2, R6 ;  /* 0x0000000209087825 */ /* 0x001fc800078e0006 */
[----:B------:R-:W-:Y:S01]  /*0370*/  @!P1 IMAD.WIDE.U32 R6, R11, 0x2, R6 ;  /* 0x000000020b069825 */ /* 0x000fe200078e0006 */
[----:B------:R0:W-:Y:S04]  /*0380*/  STG.E.U16 desc[UR4][R8.64], R5 ;  /* 0x0000000508007986 */ /* 0x0001e8000c101504 */
[----:B------:R0:W-:Y:S02]  /*0390*/  @!P1 STG.E.U16 desc[UR4][R6.64], R10 ;  /* 0x0000000a06009986 */ /* 0x0001e4000c101504 */
.L_x_33082:
[----:B------:R-:W-:Y:S05]  /*03a0*/  BSYNC B0 ;  /* 0x0000000000007941 */ /* 0x000fea0003800000 */
.L_x_33081:
[----:B------:R-:W-:-:S13]  /*03b0*/  ISETP.GE.AND P1, PT, R3, R2, PT ;  /* 0x000000020300720c */ /* 0x000fda0003f26270 */
[----:B------:R-:W-:Y:S05]  /*03c0*/  @P1 EXIT ;  /* 0x000000000000194d */ /* 0x000fea0003800000 */
[----:B0-----:R-:W0:Y:S01]  /*03d0*/  LDC.64 R6, c[0x0][0x218] ;  /* 0x00008600ff067b82 */ /* 0x001e220000000a00 */
[----:B------:R-:W-:Y:S01]  /*03e0*/  IMAD.MOV.U32 R5, RZ, RZ, 0xffff ;  /* 0x0000ffffff057424 */ /* 0x000fe200078e00ff */
[----:B------:R-:W-:Y:S02]  /*03f0*/  LEA R3, R0, R3, 0x9 ;  /* 0x0000000300037211 */ /* 0x000fe400078e48ff */
[----:B-----5:R-:W-:-:S04]  /*0400*/  @!P0 LOP3.LUT R4, RZ, R4, RZ, 0x33, !PT ;  /* 0x00000004ff048212 */ /* 0x020fc800078e33ff */
[----:B------:R-:W-:Y:S01]  /*0410*/  @!P0 PRMT R5, R4, 0x7610, R5 ;  /* 0x0000761004058816 */ /* 0x000fe20000000005 */
[----:B0-----:R-:W-:-:S05]  /*0420*/  IMAD.WIDE.U32 R2, R3, 0x2, R6 ;  /* 0x0000000203027825 */ /* 0x001fca00078e0006 */
[----:B------:R-:W-:Y:S01]  /*0430*/  STG.E.U16 desc[UR4][R2.64], R5 ;  /* 0x0000000502007986 */ /* 0x000fe2000c101504 */
[----:B------:R-:W-:Y:S05]  /*0440*/  EXIT ;  /* 0x000000000000794d */ /* 0x000fea0003800000 */
.L_x_33083:
        /* <DEDUP_REMOVED lines=11> */
.L_x_36476:


//--------------------- .text._ZN2at6native29vectorized_elementwise_kernelILi2EZZZNS0_23bitwise_not_kernel_cudaERNS_18TensorIteratorBaseEENKUlvE_clEvENKUlvE3_clEvEUlsE_St5arrayIPcLm2EEEEviT0_T1_ --------------------------
	.section	.text._ZN2at6native29vectorized_elementwise_kernelILi2EZZZNS0_23bitwise_not_kernel_cudaERNS_18TensorIteratorBaseEENKUlvE_clEvENKUlvE3_clEvEUlsE_St5arrayIPcLm2EEEEviT0_T1_,"ax",@progbits
	.align	128
        .global         _ZN2at6native29vectorized_elementwise_kernelILi2EZZZNS0_23bitwise_not_kernel_cudaERNS_18TensorIteratorBaseEENKUlvE_clEvENKUlvE3_clEvEUlsE_St5arrayIPcLm2EEEEviT0_T1_
        .type           _ZN2at6native29vectorized_elementwise_kernelILi2EZZZNS0_23bitwise_not_kernel_cudaERNS_18TensorIteratorBaseEENKUlvE_clEvENKUlvE3_clEvEUlsE_St5arrayIPcLm2EEEEviT0_T1_,@function
        .size           _ZN2at6native29vectorized_elementwise_kernelILi2EZZZNS0_23bitwise_not_kernel_cudaERNS_18TensorIteratorBaseEENKUlvE_clEvENKUlvE3_clEvEUlsE_St5arrayIPcLm2EEEEviT0_T1_,(.L_x_36477 - _ZN2at6native29vectorized_elementwise_kernelILi2EZZZNS0_23bitwise_not_kernel_cudaERNS_18TensorIteratorBaseEENKUlvE_clEvENKUlvE3_clEvEUlsE_St5arrayIPcLm2EEEEviT0_T1_)
        .other          _ZN2at6native29vectorized_elementwise_kernelILi2EZZZNS0_23bitwise_not_kernel_cudaERNS_18TensorIteratorBaseEENKUlvE_clEvENKUlvE3_clEvEUlsE_St5arrayIPcLm2EEEEviT0_T1_,@"STO_CUDA_ENTRY STV_DEFAULT"
_ZN2at6native29vectorized_elementwise_kernelILi2EZZZNS0_23bitwise_not_kernel_cudaERNS_18TensorIteratorBaseEENKUlvE_clEvENKUlvE3_clEvEUlsE_St5arrayIPcLm2EEEEviT0_T1_:
.text._ZN2at6native29vectorized_elementwise_kernelILi2EZZZNS0_23bitwise_not_kernel_cudaERNS_18TensorIteratorBaseEENKUlvE_clEvENKUlvE3_clEvEUlsE_St5arrayIPcLm2EEEEviT0_T1_:
        /* <DEDUP_REMOVED lines=13> */
[----:B------:R-:W2:Y:S04]  /*00d0*/  LDG.E R9, desc[UR4][R4.64] ;  /* 0x0000000404097981 */ /* 0x000ea8000c1e1900 */
[----:B------:R-:W3:Y:S04]  /*00e0*/  LDG.E R11, desc[UR4][R4.64+0x200] ;  /* 0x00020004040b7981 */ /* 0x000ee8000c1e1900 */
[----:B------:R-:W4:Y:S04]  /*00f0*/  LDG.E R10, desc[UR4][R4.64+0x400] ;  /* 0x00040004040a7981 */ /* 0x000f28000c1e1900 */
[----:B------:R-:W5:Y:S01]  /*0100*/  LDG.E R13, desc[UR4][R4.64+0x600] ;  /* 0x00060004040d7981 */ /* 0x000f62000c1e1900 */
[----:B0-----:R-:W-:-:S04]  /*0110*/  IMAD.WIDE.U32 R2, R0, 0x2, R2 ;  /* 0x0000000200027825 */ /* 0x001fc800078e0002 */
[----:B------:R-:W-:Y:S01]  /*0120*/  IMAD.WIDE R2, R15, 0x4, R2 ;  /* 0x000000040f027825 */ /* 0x000fe200078e0202 */
[----:B--2---:R-:W-:Y:S02]  /*0130*/  PRMT R0, R9, 0x7632, R0 ;  /* 0x0000763209007816 */ /* 0x004fe40000000000 */
[----:B------:R-:W-:Y:S02]  /*0140*/  LOP3.LUT R9, RZ, R9, RZ, 0x33, !PT ;  /* 0x00000009ff097212 */ /* 0x000fe400078e33ff */
[----:B---3--:R-:W-:Y:S02]  /*0150*/  PRMT R6, R11, 0x7632, R6 ;  /* 0x000076320b067816 */ /* 0x008fe40000000006 */
[----:B------:R-:W-:Y:S02]  /*0160*/  LOP3.LUT R11, RZ, R11, RZ, 0x33, !PT ;  /* 0x0000000bff0b7212 */ /* 0x000fe400078e33ff */
[----:B----4-:R-:W-:Y:S02]  /*0170*/  PRMT R7, R10, 0x7632, R7 ;  /* 0x000076320a077816 */ /* 0x010fe40000000007 */
[----:B------:R-:W-:-:S02]  /*0180*/  LOP3.LUT R10, RZ, R10, RZ, 0x33, !PT ;  /* 0x0000000aff0a7212 */ /* 0x000fc400078e33ff */
[----:B-----5:R-:W-:Y:S02]  /*0190*/  PRMT R8, R13, 0x7632, R8 ;  /* 0x000076320d087816 */ /* 0x020fe40000000008 */
[----:B------:R-:W-:Y:S02]  /*01a0*/  LOP3.LUT R13, RZ, R13, RZ, 0x33, !PT ;  /* 0x0000000dff0d7212 */ /* 0x000fe400078e33ff */
[----:B------:R-:W-:Y:S02]  /*01b0*/  LOP3.LUT R0, RZ, R0, RZ, 0x33, !PT ;  /* 0x00000000ff007212 */ /* 0x000fe400078e33ff */
[----:B------:R-:W-:Y:S02]  /*01c0*/  LOP3.LUT R6, RZ, R6, RZ, 0x33, !PT ;  /* 0x00000006ff067212 */ /* 0x000fe400078e33ff */
[----:B------:R-:W-:Y:S02]  /*01d0*/  LOP3.LUT R7, RZ, R7, RZ, 0x33, !PT ;  /* 0x00000007ff077212 */ /* 0x000fe400078e33ff */
[----:B------:R-:W-:-:S02]  /*01e0*/  LOP3.LUT R8, RZ, R8, RZ, 0x33, !PT ;  /* 0x00000008ff087212 */ /* 0x000fc400078e33ff */
        /* <DEDUP_REMOVED lines=9> */
.L_x_33084:
[----:B------:R-:W0:Y:S02]  /*0280*/  S2R R17, SR_TID.X ;  /* 0x0000000000117919 */ /* 0x000e240000002100 */
[----:B0-----:R-:W-:Y:S01]  /*0290*/  ISETP.GE.AND P0, PT, R17, R16, PT ;  /* 0x000000101100720c */ /* 0x001fe20003f06270 */
[----:B------:R-:W-:-:S12]  /*02a0*/  IMAD.MOV.U32 R25, RZ, RZ, R17 ;  /* 0x000000ffff197224 */ /* 0x000fd800078e0011 */
[----:B------:R-:W-:Y:S01]  /*02b0*/  @!P0 VIADD R25, R17, 0x80 ;  /* 0x0000008011198836 */ /* 0x000fe20000000000 */
[----:B------:R-:W0:Y:S04]  /*02c0*/  @!P0 LDC.64 R14, c[0x0][0x220] ;  /* 0x00008800ff0e8b82 */ /* 0x000e280000000a00 */
[----:B------:R-:W-:-:S13]  /*02d0*/  ISETP.GE.AND P6, PT, R25, R16, PT ;  /* 0x000000101900720c */ /* 0x000fda0003fc6270 */
[----:B------:R-:W1:Y:S01]  /*02e0*/  @!P6 LDC.64 R2, c[0x0][0x220] ;  /* 0x00008800ff02eb82 */ /* 0x000e620000000a00 */
[----:B------:R-:W-:-:S04]  /*02f0*/  @!P6 IMAD.IADD R5, R0, 0x1, R25 ;  /* 0x000000010005e824 */ /* 0x000fc800078e0219 */
[----:B-1----:R-:W-:-:S06]  /*0300*/  @!P6 IMAD.WIDE.U32 R2, R5, 0x2, R2 ;  /* 0x000000020502e825 */ /* 0x002fcc00078e0002 */
[----:B------:R1:W2:Y:S01]  /*0310*/  @!P6 LDG.E.U16 R2, desc[UR4][R2.64] ;  /* 0x000000040202e981 */ /* 0x0002a2000c1e1500 */
[----:B------:R-:W-:Y:S02]  /*0320*/  @!P6 VIADD R25, R25, 0x80 ;  /* 0x000000801919e836 */ /* 0x000fe40000000000 */
[----:B------:R-:W-:-:S03]  /*0330*/  IMAD.MOV.U32 R18, RZ, RZ, 0xffff ;  /* 0x0000ffffff127424 */ /* 0x000fc600078e00ff */
[----:B------:R-:W-:Y:S01]  /*0340*/  ISETP.GE.AND P1, PT, R25, R16, PT ;  /* 0x000000101900720c */ /* 0x000fe20003f26270 */
[----:B-1----:R-:W-:-:S04]  /*0350*/  @!P0 IMAD.IADD R3, R0, 0x1, R17 ;  /* 0x0000000100038824 */ /* 0x002fc800078e0211 */
[----:B0-----:R-:W-:-:S08]  /*0360*/  @!P0 IMAD.WIDE.U32 R14, R3, 0x2, R14 ;  /* 0x00000002030e8825 */ /* 0x001fd000078e000e */
[----:B------:R-:W-:Y:S01]  /*0370*/  @!P1 IMAD.IADD R29, R0, 0x1, R25 ;  /* 0x00000001001d9824 */ /* 0x000fe200078e0219 */
[----:B------:R-:W-:Y:S01]  /*0380*/  @!P1 IADD3 R25, R25, 0x80, RZ ;  /* 0x0000008019199810 */ /* 0x000fe20007ffe0ff */
[----:B------:R-:W0:Y:S01]  /*0390*/  @!P1 LDC.64 R12, c[0x0][0x220] ;  /* 0x00008800ff0c9b82 */ /* 0x000e220000000a00 */
[----:B------:R-:W3:Y:S02]  /*03a0*/  @!P0 LDG.E.U16 R14, desc[UR4][R14.64] ;  /* 0x000000040e0e8981 */ /* 0x000ee4000c1e1500 */
[----:B------:R-:W-:-:S13]  /*03b0*/  ISETP.GE.AND P2, PT, R25, R16, PT ;  /* 0x000000101900720c */ /* 0x000fda0003f46270 */
[----:B------:R-:W-:Y:S01]  /*03c0*/  @!P2 IMAD.IADD R27, R0, 0x1, R25 ;  /* 0x00000001001ba824 */ /* 0x000fe200078e0219 */
[----:B------:R-:W1:Y:S01]  /*03d0*/  @!P2 LDC.64 R10, c[0x0][0x220] ;  /* 0x00008800ff0aab82 */ /* 0x000e620000000a00 */
[----:B------:R-:W-:-:S05]  /*03e0*/  @!P2 VIADD R25, R25, 0x80 ;  /* 0x000000801919a836 */ /* 0x000fca0000000000 */
[----:B------:R-:W-:-:S13]  /*03f0*/  ISETP.GE.AND P3, PT, R25, R16, PT ;  /* 0x000000101900720c */ /* 0x000fda0003f66270 */
[----:B------:R-:W-:Y:S02]  /*0400*/  @!P3 IMAD.IADD R23, R0, 0x1, R25 ;  /* 0x000000010017b824 */ /* 0x000fe400078e0219 */
[----:B------:R-:W-:-:S05]  /*0410*/  @!P3 VIADD R25, R25, 0x80 ;  /* 0x000000801919b836 */ /* 0x000fca0000000000 */
[----:B------:R-:W-:-:S13]  /*0420*/  ISETP.GE.AND P4, PT, R25, R16, PT ;  /* 0x000000101900720c */ /* 0x000fda0003f86270 */
[----:B------:R-:W-:Y:S01]  /*0430*/  @!P4 IMAD.IADD R21, R0, 0x1, R25 ;  /* 0x000000010015c824 */ /* 0x000fe200078e0219 */
[----:B------:R-:W-:Y:S01]  /*0440*/  @!P4 IADD3 R25, R25, 0x80, RZ ;  /* 0x000000801919c810 */ /* 0x000fe20007ffe0ff */
[----:B------:R-:W4:Y:S03]  /*0450*/  @!P4 LDC.64 R4, c[0x0][0x220] ;  /* 0x00008800ff04cb82 */ /* 0x000f260000000a00 */
[----:B------:R-:W-:-:S13]  /*0460*/  ISETP.GE.AND P5, PT, R25, R16, PT ;  /* 0x000000101900720c */ /* 0x000fda0003fa6270 */
[----:B------:R-:W-:Y:S01]  /*0470*/  @!P5 IMAD.IADD R19, R0, 0x1, R25 ;  /* 0x000000010013d824 */ /* 0x000fe200078e0219 */
[----:B------:R-:W5:Y:S01]  /*0480*/  @!P5 LDC.64 R6, c[0x0][0x220] ;  /* 0x00008800ff06db82 */ /* 0x000f620000000a00 */
[----:B------:R-:W-:Y:S02]  /*0490*/  @!P5 VIADD R25, R25, 0x80 ;  /* 0x000000801919d836 */ /* 0x000fe40000000000 */
[----:B0-----:R-:W-:-:S04]  /*04a0*/  @!P1 IMAD.WIDE.U32 R12, R29, 0x2, R12 ;  /* 0x000000021d0c9825 */ /* 0x001fc800078e000c */
[----:B-1----:R-:W-:Y:S02]  /*04b0*/  @!P2 IMAD.WIDE.U32 R10, R27, 0x2, R10 ;  /* 0x000000021b0aa825 */ /* 0x002fe400078e000a */
[----:B------:R0:W3:Y:S02]  /*04c0*/  @!P1 LDG.E.U16 R12, desc[UR4][R12.64] ;  /* 0x000000040c0c9981 */ /* 0x0000e4000c1e1500 */
[----:B----4-:R-:W-:Y:S02]  /*04d0*/  @!P4 IMAD.WIDE.U32 R4, R21, 0x2, R4 ;  /* 0x000000021504c825 */ /* 0x010fe400078e0004 */
[----:B------:R1:W4:Y:S01]  /*04e0*/  @!P2 LDG.E.U16 R10, desc[UR4][R10.64] ;  /* 0x000000040a0aa981 */ /* 0x000322000c1e1500 */
[----:B------:R-:W3:Y:S01]  /*04f0*/  @!P0 LDC.64 R20, c[0x0][0x218] ;  /* 0x00008600ff148b82 */ /* 0x000ee20000000a00 */
[----:B-----5:R-:W-:-:S05]  /*0500*/  @!P5 IMAD.WIDE.U32 R6, R19, 0x2, R6 ;  /* 0x000000021306d825 */ /* 0x020fca00078e0006 */
[----:B------:R-:W5:Y:S01]  /*0510*/  @!P5 LDG.E.U16 R15, desc[UR4][R6.64] ;  /* 0x00000004060fd981 */ /* 0x000f62000c1e1500 */
[----:B--2---:R-:W-:-:S04]  /*0520*/  @!P6 LOP3.LUT R2, RZ, R2, RZ, 0x33, !PT ;  /* 0x00000002ff02e212 */ /* 0x004fc800078e33ff */
[----:B------:R-:W-:Y:S02]  /*0530*/  @!P6 PRMT R18, R2, 0x7610, R18 ;  /* 0x000076100212e816 */ /* 0x000fe40000000012 */
[----:B------:R-:W-:Y:S01]  /*0540*/  ISETP.GE.AND P6, PT, R25, R16, PT ;  /* 0x000000101900720c */ /* 0x000fe20003fc6270 */
[----:B------:R-:W2:-:S12]  /*0550*/  @!P3 LDC.64 R2, c[0x0][0x220] ;  /* 0x00008800ff02bb82 */ /* 0x000e980000000a00 */
[----:B------:R-:W0:Y:S01]  /*0560*/  @!P6 LDC.64 R8, c[0x0][0x220] ;  /* 0x00008800ff08eb82 */ /* 0x000e220000000a00 */
[----:B------:R-:W-:Y:S02]  /*0570*/  @!P6 IMAD.IADD R25, R0, 0x1, R25 ;  /* 0x000000010019e824 */ /* 0x000fe400078e0219 */
[----:B--2---:R-:W-:-:S04]  /*0580*/  @!P3 IMAD.WIDE.U32 R2, R23, 0x2, R2 ;  /* 0x000000021702b825 */ /* 0x004fc800078e0002 */
[----:B0-----:R-:W-:Y:S02]  /*0590*/  @!P6 IMAD.WIDE.U32 R22, R25, 0x2, R8 ;  /* 0x000000021916e825 */ /* 0x001fe400078e0008 */
[----:B------:R-:W2:Y:S04]  /*05a0*/  @!P3 LDG.E.U16 R8, desc[UR4][R2.64] ;  /* 0x000000040208b981 */ /* 0x000ea8000c1e1500 */
[----:B------:R0:W2:Y:S04]  /*05b0*/  @!P4 LDG.E.U16 R9, desc[UR4][R4.64] ;  /* 0x000000040409c981 */ /* 0x0000a8000c1e1500 */
[----:B------:R-:W2:Y:S01]  /*05c0*/  @!P6 LDG.E.U16 R19, desc[UR4][R22.64] ;  /* 0x000000041613e981 */ /* 0x000ea2000c1e1500 */
[----:B------:R-:W-:-:S04]  /*05d0*/  MOV R13, 0xffff ;  /* 0x0000ffff000d7802 */ /* 0x000fc80000000f00 */
[----:B-1----:R-:W-:Y:S01]  /*05e0*/  PRMT R11, R13, 0x7610, R11 ;  /* 0x000076100d0b7816 */ /* 0x002fe2000000000b */
[----:B------:R-:W-:Y:S01]  /*05f0*/  @!P0 IMAD.IADD R13, R0, 0x1, R17 ;  /* 0x00000001000d8824 */ /* 0x000fe200078e0211 */
[----:B---3--:R-:W-:Y:S01]  /*0600*/  @!P0 LOP3.LUT R11, RZ, R14, RZ, 0x33, !PT ;  /* 0x0000000eff0b8212 */ /* 0x008fe200078e33ff */
[----:B------:R-:W-:Y:S02]  /*0610*/  @!P0 VIADD R17, R17, 0x80 ;  /* 0x0000008011118836 */ /* 0x000fe40000000000 */
[----:B------:R-:W-:-:S05]  /*0620*/  @!P0 IMAD.WIDE.U32 R20, R13, 0x2, R20 ;  /* 0x000000020d148825 */ /* 0x000fca00078e0014 */
[----:B------:R1:W-:Y:S01]  /*0630*/  @!P0 STG.E.U16 desc[UR4][R20.64], R11 ;  /* 0x0000000b14008986 */ /* 0x0003e2000c101504 */
[----:B------:R-:W-:Y:S01]  /*0640*/  ISETP.GE.AND P0, PT, R17, R16, PT ;  /* 0x000000101100720c */ /* 0x000fe20003f06270 */
[----:B------:R-:W-:Y:S01]  /*0650*/  IMAD.MOV.U32 R13, RZ, RZ, 0xffff ;  /* 0x0000ffffff0d7424 */ /* 0x000fe200078e00ff */
[----:B0-----:R-:W-:Y:S01]  /*0660*/  MOV R4, 0xffff ;  /* 0x0000ffff00047802 */ /* 0x001fe20000000f00 */
[----:B------:R-:W-:Y:S01]  /*0670*/  IMAD.MOV.U32 R6, RZ, RZ, 0xffff ;  /* 0x0000ffffff067424 */ /* 0x000fe200078e00ff */
[----:B------:R-:W-:Y:S01]  /*0680*/  BSSY B0, `(.L_x_33085) ;  /* 0x000003c000007945 */ /* 0x000fe20003800000 */
[----:B------:R-:W-:Y:S01]  /*0690*/  IMAD.MOV.U32 R5, RZ, RZ, 0xffff ;  /* 0x0000ffffff057424 */ /* 0x000fe200078e00ff */
[----:B------:R-:W-:Y:S01]  /*06a0*/  PRMT R7, R13, 0x7610, R7 ;  /* 0x000076100d077816 */ /* 0x000fe20000000007 */
[----:B------:R-:W-:Y:S02]  /*06b0*/  IMAD.MOV.U32 R3, RZ, RZ, 0xffff ;  /* 0x0000ffffff037424 */ /* 0x000fe400078e00ff */
[----:B------:R-:W-:Y:S01]  /*06c0*/  IMAD.MOV.U32 R2, RZ, RZ, 0xffff ;  /* 0x0000ffffff027424 */ /* 0x000fe200078e00ff */
[----:B------:R-:W-:Y:S01]  /*06d0*/  BSSY B1, `(.L_x_33086) ;  /* 0x0000030000017945 */ /* 0x000fe20003800000 */
[----:B------:R-:W-:-:S02]  /*06e0*/  @!P1 LOP3.LUT R12, RZ, R12, RZ, 0x33, !PT ;  /* 0x0000000cff0c9212 */ /* 0x000fc400078e33ff */
[----:B----4-:R-:W-:Y:S02]  /*06f0*/  @!P2 LOP3.LUT R10, RZ, R10, RZ, 0x33, !PT ;  /* 0x0000000aff0aa212 */ /* 0x010fe400078e33ff */
[----:B------:R-:W-:Y:S02]  /*0700*/  @!P1 PRMT R7, R12, 0x7610, R7 ;  /* 0x000076100c079816 */ /* 0x000fe40000000007 */
[----:B------:R-:W-:Y:S02]  /*0710*/  @!P2 PRMT R6, R10, 0x7610, R6 ;  /* 0x000076100a06a816 */ /* 0x000fe40000000006 */
[----:B-----5:R-:W-:-:S04]  /*0720*/  @!P5 LOP3.LUT R15, RZ, R15, RZ, 0x33, !PT ;  /* 0x0000000fff0fd212 */ /* 0x020fc800078e33ff */
[----:B------:R-:W-:Y:S02]  /*0730*/  @!P5 PRMT R4, R15, 0x7610, R4 ;  /* 0x000076100f04d816 */ /* 0x000fe40000000004 */
[----:B--2---:R-:W-:Y:S02]  /*0740*/  @!P3 LOP3.LUT R8, RZ, R8, RZ, 0x33, !PT ;  /* 0x00000008ff08b212 */ /* 0x004fe400078e33ff */
[----:B------:R-:W-:Y:S02]  /*0750*/  @!P4 LOP3.LUT R9, RZ, R9, RZ, 0x33, !PT ;  /* 0x00000009ff09c212 */ /* 0x000fe400078e33ff */
[----:B------:R-:W-:Y:S02]  /*0760*/  @!P6 LOP3.LUT R19, RZ, R19, RZ, 0x33, !PT ;  /* 0x00000013ff13e212 */ /* 0x000fe400078e33ff */
[----:B------:R-:W-:Y:S02]  /*0770*/  @!P3 PRMT R5, R8, 0x7610, R5 ;  /* 0x000076100805b816 */ /* 0x000fe40000000005 */
[----:B------:R-:W-:-:S02]  /*0780*/  @!P4 PRMT R3, R9, 0x7610, R3 ;  /* 0x000076100903c816 */ /* 0x000fc40000000003 */
        /* <DEDUP_REMOVED lines=14> */
.L_x_33087:
[----:B------:R-:W-:-:S13]  /*0870*/  ISETP.GE.AND P0, PT, R17, R16, PT ;  /* 0x000000101100720c */ /* 0x000fda0003f06270 */
[----:B------:R-:W-:Y:S05]  /*0880*/  @P0 BRA `(.L_x_33089) ;  /* 0x0000000000300947 */ /* 0x000fea0003800000 */
[----:B0-----:R-:W0:Y:S01]  /*0890*/  LDC.64 R8, c[0x0][0x218] ;  /* 0x00008600ff087b82 */ /* 0x001e220000000a00 */
[----:B------:R-:W-:Y:S02]  /*08a0*/  IMAD.IADD R7, R0, 0x1, R17 ;  /* 0x0000000100077824 */ /* 0x000fe400078e0211 */
[----:B------:R-:W-:Y:S02]  /*08b0*/  VIADD R17, R17, 0x80 ;  /* 0x0000008011117836 */ /* 0x000fe40000000000 */
[----:B0-----:R-:W-:-:S05]  /*08c0*/  IMAD.WIDE.U32 R8, R7, 0x2, R8 ;  /* 0x0000000207087825 */ /* 0x001fca00078e0008 */
[----:B------:R1:W-:Y:S02]  /*08d0*/  STG.E.U16 desc[UR4][R8.64], R6 ;  /* 0x0000000608007986 */ /* 0x0003e4000c101504 */
.L_x_33088:
[----:B------:R-:W-:-:S13]  /*08e0*/  ISETP.GE.AND P0, PT, R17, R16, PT ;  /* 0x000000101100720c */ /* 0x000fda0003f06270 */
[----:B------:R-:W-:Y:S05]  /*08f0*/  @P0 BRA `(.L_x_33090) ;  /* 0x0000000000340947 */ /* 0x000fea0003800000 */
[----:B-1----:R-:W1:Y:S01]  /*0900*/  LDC.64 R6, c[0x0][0x218] ;  /* 0x00008600ff067b82 */ /* 0x002e620000000a00 */
[----:B0-----:R-:W-:Y:S02]  /*0910*/  IMAD.IADD R9, R0, 0x1, R17 ;  /* 0x0000000100097824 */ /* 0x001fe400078e0211 */
[----:B------:R-:W-:Y:S02]  /*0920*/  VIADD R17, R17, 0x80 ;  /* 0x0000008011117836 */ /* 0x000fe40000000000 */
[----:B-1----:R-:W-:-:S05]  /*0930*/  IMAD.WIDE.U32 R6, R9, 0x2, R6 ;  /* 0x0000000209067825 */ /* 0x002fca00078e0006 */
[----:B------:R1:W-:Y:S02]  /*0940*/  STG.E.U16 desc[UR4][R6.64], R5 ;  /* 0x0000000506007986 */ /* 0x0003e4000c101504 */
.L_x_33089:
[----:B------:R-:W-:-:S13]  /*0950*/  ISETP.GE.AND P0, PT, R17, R16, PT ;  /* 0x000000101100720c */ /* 0x000fda0003f06270 */
[----:B------:R-:W-:Y:S05]  /*0960*/  @P0 BREAK B1 ;  /* 0x0000000000010942 */ /* 0x000fea0003800000 */
[----:B------:R-:W-:Y:S05]  /*0970*/  @P0 BRA `(.L_x_33091) ;  /* 0x0000000000300947 */ /* 0x000fea0003800000 */
[----:B01----:R-:W0:Y:S01]  /*0980*/  LDC.64 R6, c[0x0][0x218] ;  /* 0x00008600ff067b82 */ /* 0x003e220000000a00 */
[----:B------:R-:W-:Y:S01]  /*0990*/  IMAD.IADD R5, R0, 0x1, R17 ;  /* 0x0000000100057824 */ /* 0x000fe200078e0211 */
[----:B------:R-:W-:-:S03]  /*09a0*/  IADD3 R17, R17, 0x80, RZ ;  /* 0x0000008011117810 */ /* 0x000fc60007ffe0ff */
[----:B0-----:R-:W-:-:S05]  /*09b0*/  IMAD.WIDE.U32 R6, R5, 0x2, R6 ;  /* 0x0000000205067825 */ /* 0x001fca00078e0006 */
[----:B------:R2:W-:Y:S02]  /*09c0*/  STG.E.U16 desc[UR4][R6.64], R3 ;  /* 0x0000000306007986 */ /* 0x0005e4000c101504 */
.L_x_33090:
[----:B------:R-:W-:Y:S05]  /*09d0*/  BSYNC B1 ;  /* 0x0000000000017941 */ /* 0x000fea0003800000 */
.L_x_33086:
[----:B------:R-:W-:-:S13]  /*09e0*/  ISETP.GE.AND P0, PT, R17, R16, PT ;  /* 0x000000101100720c */ /* 0x000fda0003f06270 */
[----:B-12---:R-:W1:Y:S01]  /*09f0*/  @!P0 LDC.64 R6, c[0x0][0x218] ;  /* 0x00008600ff068b82 */ /* 0x006e620000000a00 */
[----:B------:R-:W-:Y:S02]  /*0a00*/  @!P0 IMAD.IADD R3, R0, 0x1, R17 ;  /* 0x0000000100038824 */ /* 0x000fe400078e0211 */
[----:B------:R-:W-:Y:S02]  /*0a10*/  @!P0 VIADD R17, R17, 0x80 ;  /* 0x0000008011118836 */ /* 0x000fe40000000000 */
[----:B-1----:R-:W-:-:S05]  /*0a20*/  @!P0 IMAD.WIDE.U32 R6, R3, 0x2, R6 ;  /* 0x0000000203068825 */ /* 0x002fca00078e0006 */
[----:B------:R2:W-:Y:S02]  /*0a30*/  @!P0 STG.E.U16 desc[UR4][R6.64], R4 ;  /* 0x0000000406008986 */ /* 0x0005e4000c101504 */
.L_x_33091:
[----:B------:R-:W-:Y:S05]  /*0a40*/  BSYNC B0 ;  /* 0x0000000000007941 */ /* 0x000fea0003800000 */
.L_x_33085:
[----:B------:R-:W-:Y:S05]  /*0a50*/  WARPSYNC.ALL ;  /* 0x0000000000007948 */ /* 0x000fea0003800000 */
[----:B------:R-:W-:-:S13]  /*0a60*/  ISETP.GE.AND P0, PT, R17, R16, PT ;  /* 0x000000101100720c */ /* 0x000fda0003f06270 */
[----:B------:R-:W-:Y:S05]  /*0a70*/  @P0 EXIT ;  /* 0x000000000000094d */ /* 0x000fea0003800000 */
[----:B-12---:R-:W1:Y:S01]  /*0a80*/  LDC.64 R4, c[0x0][0x218] ;  /* 0x00008600ff047b82 */ /* 0x006e620000000a00 */
[----:B------:R-:W-:-:S04]  /*0a90*/  IMAD.IADD R17, R0, 0x1, R17 ;  /* 0x0000000100117824 */ /* 0x000fc800078e0211 */
[----:B-1----:R-:W-:-:S05]  /*0aa0*/  IMAD.WIDE.U32 R4, R17, 0x2, R4 ;  /* 0x0000000211047825 */ /* 0x002fca00078e0004 */
[----:B------:R-:W-:Y:S01]  /*0ab0*/  STG.E.U16 desc[UR4][R4.64], R2 ;  /* 0x0000000204007986 */ /* 0x000fe2000c101504 */
[----:B------:R-:W-:Y:S05]  /*0ac0*/  EXIT ;  /* 0x000000000000794d */ /* 0x000fea0003800000 */
.L_x_33092:
        /* <DEDUP_REMOVED lines=11> */
.L_x_36477:


//--------------------- .text._ZN2at6native29vectorized_elementwise_kernelILi4EZZZNS0_23bitwise_not_kernel_cudaERNS_18TensorIteratorBaseEENKUlvE_clEvENKUlvE3_clEvEUlsE_St5arrayIPcLm2EEEEviT0_T1_ --------------------------
	.section	.text._ZN2at6native29vectorized_elementwise_kernelILi4EZZZNS0_23bitwise_not_kernel_cudaERNS_18TensorIteratorBaseEENKUlvE_clEvENKUlvE3_clEvEUlsE_St5arrayIPcLm2EEEEviT0_T1_,"ax",@progbits
	.align	128
        .global         _ZN2at6native29vectorized_elementwise_kernelILi4EZZZNS0_23bitwise_not_kernel_cudaERNS_18TensorIteratorBaseEENKUlvE_clEvENKUlvE3_clEvEUlsE_St5arrayIPcLm2EEEEviT0_T1_
        .type           _ZN2at6native29vectorized_elementwise_kernelILi4EZZZNS0_23bitwise_not_kernel_cudaERNS_18TensorIteratorBaseEENKUlvE_clEvENKUlvE3_clEvEUlsE_St5arrayIPcLm2EEEEviT0_T1_,@function
        .size           _ZN2at6native29vectorized_elementwise_kernelILi4EZZZNS0_23bitwise_not_kernel_cudaERNS_18TensorIteratorBaseEENKUlvE_clEvENKUlvE3_clEvEUlsE_St5arrayIPcLm2EEEEviT0_T1_,(.L_x_36478 - _ZN2at6native29vectorized_elementwise_kernelILi4EZZZNS0_23bitwise_not_kernel_cudaERNS_18TensorIteratorBaseEENKUlvE_clEvENKUlvE3_clEvEUlsE_St5arrayIPcLm2EEEEviT0_T1_)
        .other          _ZN2at6native29vectorized_elementwise_kernelILi4EZZZNS0_23bitwise_not_kernel_cudaERNS_18TensorIteratorBaseEENKUlvE_clEvENKUlvE3_clEvEUlsE_St5arrayIPcLm2EEEEviT0_T1_,@"STO_CUDA_ENTRY STV_DEFAULT"
_ZN2at6native29vectorized_elementwise_kernelILi4EZZZNS0_23bitwise_not_kernel_cudaERNS_18TensorIteratorBaseEENKUlvE_clEvENKUlvE3_clEvEUlsE_St5arrayIPcLm2EEEEviT0_T1_:
.text._ZN2at6native29vectorized_elementwise_kernelILi4EZZZNS0_23bitwise_not_kernel_cudaERNS_18TensorIteratorBaseEENKUlvE_clEvENKUlvE3_clEvEUlsE_St5arrayIPcLm2EEEEviT0_T1_:
        /* <DEDUP_REMOVED lines=13> */
[----:B------:R-:W2:Y:S04]  /*00d0*/  LDG.E.64 R8, desc[UR4][R4.64] ;  /* 0x0000000404087981 */ /* 0x000ea8000c1e1b00 */
[----:B------:R-:W3:Y:S01]  /*00e0*/  LDG.E.64 R12, desc[UR4][R4.64+0x400] ;  /* 0x00040004040c7981 */ /* 0x000ee2000c1e1b00 */
[----:B0-----:R-:W-:-:S04]  /*00f0*/  IMAD.WIDE.U32 R2, R0, 0x2, R2 ;  /* 0x0000000200027825 */ /* 0x001fc800078e0002 */
[----:B------:R-:W-:Y:S01]  /*0100*/  IMAD.WIDE R2, R15, 0x8, R2 ;  /* 0x000000080f027825 */ /* 0x000fe200078e0202 */
[----:B--2---:R-:W-:Y:S02]  /*0110*/  PRMT R0, R8, 0x7632, R0 ;  /* 0x0000763208007816 */ /* 0x004fe40000000000 */
[----:B------:R-:W-:Y:S02]  /*0120*/  LOP3.LUT R11, RZ, R8, RZ, 0x33, !PT ;  /* 0x00000008ff0b7212 */ /* 0x000fe400078e33ff */
[----:B------:R-:W-:Y:S02]  /*0130*/  PRMT R6, R9, 0x7632, R6 ;  /* 0x0000763209067816 */ /* 0x000fe40000000006 */
[----:B---3--:R-:W-:Y:S02]  /*0140*/  PRMT R8, R13, 0x7632, R8 ;  /* 0x000076320d087816 */ /* 0x008fe40000000008 */
[----:B------:R-:W-:Y:S02]  /*0150*/  PRMT R7, R12, 0x7632, R7 ;  /* 0x000076320c077816 */ /* 0x000fe40000000007 */
[----:B------:R-:W-:-:S02]  /*0160*/  LOP3.LUT R0, RZ, R0, RZ, 0x33, !PT ;  /* 0x00000000ff007212 */ /* 0x000fc400078e33ff */
[----:B------:R-:W-:Y:S02]  /*0170*/  LOP3.LUT R9, RZ, R9, RZ, 0x33, !PT ;  /* 0x00000009ff097212 */ /* 0x000fe400078e33ff */
[----:B------:R-:W-:Y:S02]  /*0180*/  LOP3.LUT R13, RZ, R13, RZ, 0x33, !PT ;  /* 0x0000000dff0d7212 */ /* 0x000fe400078e33ff */
[----:B------:R-:W-:Y:S02]  /*0190*/  LOP3.LUT R10, RZ, R12, RZ, 0x33, !PT ;  /* 0x0000000cff0a7212 */ /* 0x000fe400078e33ff */
[----:B------:R-:W-:Y:S02]  /*01a0*/  LOP3.LUT R6, RZ, R6, RZ, 0x33, !PT ;  /* 0x00000006ff067212 */ /* 0x000fe400078e33ff */
[----:B------:R-:W-:Y:S02]  /*01b0*/  LOP3.LUT R8, RZ, R8, RZ, 0x33, !PT ;  /* 0x00000008ff087212 */ /* 0x000fe400078e33ff */
[----:B------:R-:W-:-:S02]  /*01c0*/  LOP3.LUT R7, RZ, R7, RZ, 0x33, !PT ;  /* 0x00000007ff077212 */ /* 0x000fc400078e33ff */
[----:B------:R-:W-:Y:S02]  /*01d0*/  PRMT R4, R11, 0x5410, R0 ;  /* 0x000054100b047816 */ /* 0x000fe40000000000 */
[----:B------:R-:W-:Y:S02]  /*01e0*/  PRMT R5, R9, 0x5410, R6 ;  /* 0x0000541009057816 */ /* 0x000fe40000000006 */
[----:B------:R-:W-:Y:S02]  /*01f0*/  PRMT R11, R13, 0x5410, R8 ;  /* 0x000054100d0b7816 */ /* 0x000fe40000000008 */
[----:B------:R-:W-:Y:S01]  /*0200*/  PRMT R10, R10, 0x5410, R7 ;  /* 0x000054100a0a7816 */ /* 0x000fe20000000007 */
[----:B------:R-:W-:Y:S04]  /*0210*/  STG.E.64 desc[UR4][R2.64], R4 ;  /* 0x0000000402007986 */ /* 0x000fe8000c101b04 */
[----:B------:R-:W-:Y:S01]  /*0220*/  STG.E.64 desc[UR4][R2.64+0x400], R10 ;  /* 0x0004000a02007986 */ /* 0x000fe2000c101b04 */
[----:B------:R-:W-:Y:S05]  /*0230*/  EXIT ;  /* 0x000000000000794d */ /* 0x000fea0003800000 */
.L_x_33093:
        /* <DEDUP_REMOVED lines=95> */
.L_x_33096:
[----:B------:R-:W-:-:S13]  /*0830*/  ISETP.GE.AND P0, PT, R17, R16, PT ;  /* 0x000000101100720c */ /* 0x000fda0003f06270 */
[----:B------:R-:W-:Y:S05]  /*0840*/  @P0 BRA `(.L_x_33098) ;  /* 0x0000000000300947 */ /* 0x000fea0003800000 */
[----:B0-----:R-:W0:Y:S01]  /*0850*/  LDC.64 R8, c[0x0][0x218] ;  /* 0x00008600ff087b82 */ /* 0x001e220000000a00 */
[----:B------:R-:W-:Y:S02]  /*0860*/  IMAD.IADD R7, R0, 0x1, R17 ;  /* 0x0000000100077824 */ /* 0x000fe400078e0211 */
[----:B------:R-:W-:Y:S02]  /*0870*/  VIADD R17, R17, 0x80 ;  /* 0x0000008011117836 */ /* 0x000fe40000000000 */
[----:B0-----:R-:W-:-:S05]  /*0880*/  IMAD.WIDE.U32 R8, R7, 0x2, R8 ;  /* 0x0000000207087825 */ /* 0x001fca00078e0008 */
[----:B------:R1:W-:Y:S02]  /*0890*/  STG.E.U16 desc[UR4][R8.64], R6 ;  /* 0x0000000608007986 */ /* 0x0003e4000c101504 */
.L_x_33097:
[----:B------:R-:W-:-:S13]  /*08a0*/  ISETP.GE.AND P0, PT, R17, R16, PT ;  /* 0x000000101100720c */ /* 0x000fda0003f06270 */
[----:B------:R-:W-:Y:S05]  /*08b0*/  @P0 BRA `(.L_x_33099) ;  /* 0x0000000000340947 */ /* 0x000fea0003800000 */
[----:B-1----:R-:W1:Y:S01]  /*08c0*/  LDC.64 R6, c[0x0][0x218] ;  /* 0x00008600ff067b82 */ /* 0x002e620000000a00 */
[----:B0-----:R-:W-:Y:S02]  /*08d0*/  IMAD.IADD R9, R0, 0x1, R17 ;  /* 0x0000000100097824 */ /* 0x001fe400078e0211 */
[----:B------:R-:W-:Y:S02]  /*08e0*/  VIADD R17, R17, 0x80 ;  /* 0x0000008011117836 */ /* 0x000fe40000000000 */
[----:B-1----:R-:W-:-:S05]  /*08f0*/  IMAD.WIDE.U32 R6, R9, 0x2, R6 ;  /* 0x0000000209067825 */ /* 0x002fca00078e0006 */
[----:B------:R1:W-:Y:S02]  /*0900*/  STG.E.U16 desc[UR4][R6.64], R5 ;  /* 0x0000000506007986 */ /* 0x0003e4000c101504 */
.L_x_33098:
        /* <DEDUP_REMOVED lines=8> */
.L_x_33099:
[----:B------:R-:W-:Y:S05]  /*0990*/  BSYNC B1 ;  /* 0x0000000000017941 */ /* 0x000fea0003800000 */
.L_x_33095:
[----:B------:R-:W-:-:S13]  /*09a0*/  ISETP.GE.AND P0, PT, R17, R16, PT ;  /* 0x000000101100720c */ /* 0x000fda0003f06270 */
[----:B-12---:R-:W1:Y:S01]  /*09b0*/  @!P0 LDC.64 R6, c[0x0][0x218] ;  /* 0x00008600ff068b82 */ /* 0x006e620000000a00 */
[----:B------:R-:W-:Y:S02]  /*09c0*/  @!P0 IMAD.IADD R3, R0, 0x1, R17 ;  /* 0x0000000100038824 */ /* 0x000fe400078e0211 */
[----:B------:R-:W-:Y:S02]  /*09d0*/  @!P0 VIADD R17, R17, 0x80 ;  /* 0x0000008011118836 */ /* 0x000fe40000000000 */
[----:B-1----:R-:W-:-:S05]  /*09e0*/  @!P0 IMAD.WIDE.U32 R6, R3, 0x2, R6 ;  /* 0x0000000203068825 */ /* 0x002fca00078e0006 */
[----:B------:R2:W-:Y:S02]  /*09f0*/  @!P0 STG.E.U16 desc[UR4][R6.64], R4 ;  /* 0x0000000406008986 */ /* 0x0005e4000c101504 */
.L_x_33100:
[----:B------:R-:W-:Y:S05]  /*0a00*/  BSYNC B0 ;  /* 0x0000000000007941 */ /* 0x000fea0003800000 */
.L_x_33094:
        /* <DEDUP_REMOVED lines=8> */
.L_x_33101:
        /* <DEDUP_REMOVED lines=15> */
.L_x_36478:


//--------------------- .text._ZN2at6native29vectorized_elementwise_kernelILi8EZZZNS0_23bitwise_not_kernel_cudaERNS_18TensorIteratorBaseEENKUlvE_clEvENKUlvE3_clEvEUlsE_St5arrayIPcLm2EEEEviT0_T1_ --------------------------
	.section	.text._ZN2at6native29vectorized_elementwise_kernelILi8EZZZNS0_23bitwise_not_kernel_cudaERNS_18TensorIteratorBaseEENKUlvE_clEvENKUlvE3_clEvEUlsE_St5arrayIPcLm2EEEEviT0_T1_,"ax",@progbits
	.align	128
        .global         _ZN2at6native29vectorized_elementwise_kernelILi8EZZZNS0_23bitwise_not_kernel_cudaERNS_18TensorIteratorBaseEENKUlvE_clEvENKUlvE3_clEvEUlsE_St5arrayIPcLm2EEEEviT0_T1_
        .type           _ZN2at6native29vectorized_elementwise_kernelILi8EZZZNS0_23bitwise_not_kernel_cudaERNS_18TensorIteratorBaseEENKUlvE_clEvENKUlvE3_clEvEUlsE_St5arrayIPcLm2EEEEviT0_T1_,@function
        .size           _ZN2at6native29vectorized_elementwise_kernelILi8EZZZNS0_23bitwise_not_kernel_cudaERNS_18TensorIteratorBaseEENKUlvE_clEvENKUlvE3_clEvEUlsE_St5arrayIPcLm2EEEEviT0_T1_,(.L_x_36479 - _ZN2at6native29vectorized_elementwise_kernelILi8EZZZNS0_23bitwise_not_kernel_cudaERNS_18TensorIteratorBaseEENKUlvE_clEvENKUlvE3_clEvEUlsE_St5arrayIPcLm2EEEEviT0_T1_)
        .other          _ZN2at6native29vectorized_elementwise_kernelILi8EZZZNS0_23bitwise_not_kernel_cudaERNS_18TensorIteratorBaseEENKUlvE_clEvENKUlvE3_clEvEUlsE_St5arrayIPcLm2EEEEviT0_T1_,@"STO_CUDA_ENTRY STV_DEFAULT"
_ZN2at6native29vectorized_elementwise_kernelILi8EZZZNS0_23bitwise_not_kernel_cudaERNS_18TensorIteratorBaseEENKUlvE_clEvENKUlvE3_clEvEUlsE_St5arrayIPcLm2EEEEviT0_T1_:
.text._ZN2at6native29vectorized_elementwise_kernelILi8EZZZNS0_23bitwise_not_kernel_cudaERNS_18TensorIteratorBaseEENKUlvE_clEvENKUlvE3_clEvEUlsE_St5arrayIPcLm2EEEEviT0_T1_:
        /* <DEDUP_REMOVED lines=12> */
[----:B------:R-:W0:Y:S04]  /*00c0*/  LDC.64 R2, c[0x0][0x218] ;  /* 0x00008600ff027b82 */ /* 0x000e280000000a00 */
[----:B------:R-:W2:Y:S01]  /*00d0*/  LDG.E.128 R4, desc[UR4][R4.64] ;  /* 0x0000000404047981 */ /* 0x000ea2000c1e1d00 */
[----:B0-----:R-:W-:-:S04]  /*00e0*/  IMAD.WIDE.U32 R2, R0, 0x2, R2 ;  /* 0x0000000200027825 */ /* 0x001fc800078e0002 */
[----:B------:R-:W-:Y:S01]  /*00f0*/  IMAD.WIDE R2, R13, 0x10, R2 ;  /* 0x000000100d027825 */ /* 0x000fe200078e0202 */
[----:B--2---:R-:W-:Y:S02]  /*0100*/  PRMT R9, R6, 0x7632, R9 ;  /* 0x0000763206097816 */ /* 0x004fe40000000009 */
[----:B------:R-:W-:Y:S02]  /*0110*/  LOP3.LUT R12, RZ, R6, RZ, 0x33, !PT ;  /* 0x00000006ff0c7212 */ /* 0x000fe400078e33ff */
[----:B------:R-:W-:Y:S02]  /*0120*/  PRMT R0, R4, 0x7632, R0 ;  /* 0x0000763204007816 */ /* 0x000fe40000000000 */
[----:B------:R-:W-:Y:S02]  /*0130*/  PRMT R8, R5, 0x7632, R8 ;  /* 0x0000763205087816 */ /* 0x000fe40000000008 */
        /* <DEDUP_REMOVED lines=11> */
[----:B------:R-:W-:-:S05]  /*01f0*/  PRMT R7, R14, 0x5410, R7 ;  /* 0x000054100e077816 */ /* 0x000fca0000000007 */
[----:B------:R-:W-:Y:S01]  /*0200*/  STG.E.128 desc[UR4][R2.64], R4 ;  /* 0x0000000402007986 */ /* 0x000fe2000c101d04 */
[----:B------:R-:W-:Y:S05]  /*0210*/  EXIT ;  /* 0x000000000000794d */ /* 0x000fea0003800000 */
.L_x_33102:
        /* <DEDUP_REMOVED lines=95> */
.L_x_33105:
[----:B------:R-:W-:-:S13]  /*0810*/  ISETP.GE.AND P0, PT, R17, R16, PT ;  /* 0x000000101100720c */ /* 0x000fda0003f06270 */
[----:B------:R-:W-:Y:S05]  /*0820*/  @P0 BRA `(.L_x_33107) ;  /* 0x0000000000300947 */ /* 0x000fea0003800000 */
[----:B0-----:R-:W0:Y:S01]  /*0830*/  LDC.64 R8, c[0x0][0x218] ;  /* 0x00008600ff087b82 */ /* 0x001e220000000a00 */
[----:B------:R-:W-:Y:S02]  /*0840*/  IMAD.IADD R7, R0, 0x1, R17 ;  /* 0x0000000100077824 */ /* 0x000fe400078e0211 */
[----:B------:R-:W-:Y:S02]  /*0850*/  VIADD R17, R17, 0x80 ;  /* 0x0000008011117836 */ /* 0x000fe40000000000 */
[----:B0-----:R-:W-:-:S05]  /*0860*/  IMAD.WIDE.U32 R8, R7, 0x2, R8 ;  /* 0x0000000207087825 */ /* 0x001fca00078e0008 */
[----:B------:R1:W-:Y:S02]  /*0870*/  STG.E.U16 desc[UR4][R8.64], R6 ;  /* 0x0000000608007986 */ /* 0x0003e4000c101504 */
.L_x_33106:
[----:B------:R-:W-:-:S13]  /*0880*/  ISETP.GE.AND P0, PT, R17, R16, PT ;  /* 0x000000101100720c */ /* 0x000fda0003f06270 */
[----:B------:R-:W-:Y:S05]  /*0890*/  @P0 BRA `(.L_x_33108) ;  /* 0x0000000000340947 */ /* 0x000fea0003800000 */
[----:B-1----:R-:W1:Y:S01]  /*08a0*/  LDC.64 R6, c[0x0][0x218] ;  /* 0x00008600ff067b82 */ /* 0x002e620000000a00 */
[----:B0-----:R-:W-:Y:S02]  /*08b0*/  IMAD.IADD R9, R0, 0x1, R17 ;  /* 0x0000000100097824 */ /* 0x001fe400078e0211 */
[----:B------:R-:W-:Y:S02]  /*08c0*/  VIADD R17, R17, 0x80 ;  /* 0x0000008011117836 */ /* 0x000fe40000000000 */
[----:B-1----:R-:W-:-:S05]  /*08d0*/  IMAD.WIDE.U32 R6, R9, 0x2, R6 ;  /* 0x0000000209067825 */ /* 0x002fca00078e0006 */
[----:B------:R1:W-:Y:S02]  /*08e0*/  STG.E.U16 desc[UR4][R6.64], R5 ;  /* 0x0000000506007986 */ /* 0x0003e4000c101504 */
.L_x_33107:
        /* <DEDUP_REMOVED lines=8> */
.L_x_33108:
[----:B------:R-:W-:Y:S05]  /*0970*/  BSYNC B1 ;  /* 0x0000000000017941 */ /* 0x000fea0003800000 */
.L_x_33104:
[----:B------:R-:W-:-:S13]  /*0980*/  ISETP.GE.AND P0, PT, R17, R16, PT ;  /* 0x000000101100720c */ /* 0x000fda0003f06270 */
[----:B-12---:R-:W1:Y:S01]  /*0990*/  @!P0 LDC.64 R6, c[0x0][0x218] ;  /* 0x00008600ff068b82 */ /* 0x006e620000000a00 */
[----:B------:R-:W-:Y:S02]  /*09a0*/  @!P0 IMAD.IADD R3, R0, 0x1, R17 ;  /* 0x0000000100038824 */ /* 0x000fe400078e0211 */
[----:B------:R-:W-:Y:S02]  /*09b0*/  @!P0 VIADD R17, R17, 0x80 ;  /* 0x0000008011118836 */ /* 0x000fe40000000000 */
[----:B-1----:R-:W-:-:S05]  /*09c0*/  @!P0 IMAD.WIDE.U32 R6, R3, 0x2, R6 ;  /* 0x0000000203068825 */ /* 0x002fca00078e0006 */
[----:B------:R2:W-:Y:S02]  /*09d0*/  @!P0 STG.E.U16 desc[UR4][R6.64], R4 ;  /* 0x0000000406008986 */ /* 0x0005e4000c101504 */
.L_x_33109:
[----:B------:R-:W-:Y:S05]  /*09e0*/  BSYNC B0 ;  /* 0x0000000000007941 */ /* 0x000fea0003800000 */
.L_x_33103:
        /* <DEDUP_REMOVED lines=8> */
.L_x_33110:
        /* <DEDUP_REMOVED lines=9> */
.L_x_36479:


//--------------------- .text._ZN2at6native18elementwise_kernelILi128ELi4EZNS0_15gpu_kernel_implIZZZNS0_23bitwise_not_kernel_cudaERNS_18TensorIteratorBaseEENKUlvE_clEvENKUlvE2_clEvEUllE_EEvS4_RKT_EUliE_EEviT1_ --------------------------
	.section	.text._ZN2at6native18elementwise_kernelILi128ELi4EZNS0_15gpu_kernel_implIZZZNS0_23bitwise_not_kernel_cudaERNS_18TensorIteratorBaseEENKUlvE_clEvENKUlvE2_clEvEUllE_EEvS4_RKT_EUliE_EEviT1_,"ax",@progbits
	.align	128
        .global         _ZN2at6native18elementwise_kernelILi128ELi4EZNS0_15gpu_kernel_implIZZZNS0_23bitwise_not_kernel_cudaERNS_18TensorIteratorBaseEENKUlvE_clEvENKUlvE2_clEvEUllE_EEvS4_RKT_EUliE_EEviT1_
        .type           _ZN2at6native18elementwise_kernelILi128ELi4EZNS0_15gpu_kernel_implIZZZNS0_23bitwise_not_kernel_cudaERNS_18TensorIteratorBaseEENKUlvE_clEvENKUlvE2_clEvEUllE_EEvS4_RKT_EUliE_EEviT1_,@function
        .size           _ZN2at6native18elementwise_kernelILi128ELi4EZNS0_15gpu_kernel_implIZZZNS0_23bitwise_not_kernel_cudaERNS_18TensorIteratorBaseEENKUlvE_clEvENKUlvE2_clEvEUllE_EEvS4_RKT_EUliE_EEviT1_,(.L_x_36480 - _ZN2at6native18elementwise_kernelILi128ELi4EZNS0_15gpu_kernel_implIZZZNS0_23bitwise_not_kernel_cudaERNS_18TensorIteratorBaseEENKUlvE_clEvENKUlvE2_clEvEUllE_EEvS4_RKT_EUliE_EEviT1_)
        .other          _ZN2at6native18elementwise_kernelILi128ELi4EZNS0_15gpu_kernel_implIZZZNS0_23bitwise_not_kernel_cudaERNS_18TensorIteratorBaseEENKUlvE_clEvENKUlvE2_clEvEUllE_EEvS4_RKT_EUliE_EEviT1_,@"STO_CUDA_ENTRY STV_DEFAULT"
_ZN2at6native18elementwise_kernelILi128ELi4EZNS0_15gpu_kernel_implIZZZNS0_23bitwise_not_kernel_cudaERNS_18TensorIteratorBaseEENKUlvE_clEvENKUlvE2_clEvEUllE_EEvS4_RKT_EUliE_EEviT1_:
.text._ZN2at6native18elementwise_kernelILi128ELi4EZNS0_15gpu_kernel_implIZZZNS0_23bitwise_not_kernel_cudaERNS_18TensorIteratorBaseEENKUlvE_clEvENKUlvE2_clEvEUllE_EEvS4_RKT_EUliE_EEviT1_:
        /* <DEDUP_REMOVED lines=313> */
.L_x_33113:
        /* <DEDUP_REMOVED lines=21> */
.L_x_33117:
[----:B------:R0:W5:Y:S01]  /*14e0*/  LDG.E.U8 R2, desc[UR36][R4.64] ;  /* 0x0000002404027981 */ /* 0x000162000c1e1100 */
[----:B------:R-:W-:Y:S01]  /*14f0*/  IMAD.MOV.U32 R3, RZ, RZ, RZ ;  /* 0x000000ffff037224 */ /* 0x000fe200078e00ff */
[----:B------:R-:W-:Y:S06]  /*1500*/  BRA `(.L_x_33119) ;  /* 0x0000000c00487947 */ /* 0x000fec0003800000 */
.L_x_33116:
        /* <DEDUP_REMOVED lines=8> */
.L_x_33121:
[----:B------:R-:W2:Y:S02]  /*1590*/  LDG.E R2, desc[UR36][R4.64] ;  /* 0x0000002404027981 */ /* 0x000ea4000c1e1900 */
[----:B--2---:R-:W-:Y:S01]  /*15a0*/  SHF.R.S32.HI R3, RZ, 0x1f, R2 ;  /* 0x0000001fff037819 */ /* 0x004fe20000011402 */
[----:B------:R-:W-:Y:S06]  /*15b0*/  BRA `(.L_x_33119) ;  /* 0x0000000c001c7947 */ /* 0x000fec0003800000 */
.L_x_33120:
[----:B------:R-:W2:Y:S02]  /*15c0*/  LDG.E.S16 R2, desc[UR36][R4.64] ;  /* 0x0000002404027981 */ /* 0x000ea4000c1e1700 */
[----:B--2---:R-:W-:Y:S01]  /*15d0*/  SHF.R.S32.HI R3, RZ, 0x1f, R2 ;  /* 0x0000001fff037819 */ /* 0x004fe20000011402 */
[----:B------:R-:W-:Y:S06]  /*15e0*/  BRA `(.L_x_33119) ;  /* 0x0000000c00107947 */ /* 0x000fec0003800000 */
.L_x_33115:
        /* <DEDUP_REMOVED lines=9> */
.L_x_33123:
[----:B------:R-:W2:Y:S02]  /*1680*/  LDG.E.U16 R4, desc[UR36][R4.64] ;  /* 0x0000002404047981 */ /* 0x000ea4000c1e1500 */
[----:B--2---:R-:W-:-:S06]  /*1690*/  HADD2.F32 R2, -RZ, R4.H0_H0 ;  /* 0x20000004ff027230 */ /* 0x004fcc0000004100 */
[----:B------:R-:W0:Y:S01]  /*16a0*/  F2I.S64.TRUNC R2, R2 ;  /* 0x0000000200027311 */ /* 0x000e22000020d900 */
[----:B------:R-:W-:Y:S05]  /*16b0*/  BRA `(.L_x_33119) ;  /* 0x0000000800dc7947 */ /* 0x000fea0003800000 */
.L_x_33122:
        /* <DEDUP_REMOVED lines=9> */
.L_x_33125:
[----:B------:R-:W2:Y:S02]  /*1750*/  LDG.E.U16 R4, desc[UR36][R4.64] ;  /* 0x0000002404047981 */ /* 0x000ea4000c1e1500 */
[----:B--2---:R-:W-:-:S06]  /*1760*/  HADD2.F32 R2, -RZ, R4.H0_H0 ;  /* 0x20000004ff027230 */ /* 0x004fcc0000004100 */
[----:B------:R-:W0:Y:S01]  /*1770*/  F2I.S64.TRUNC R2, R2 ;  /* 0x0000000200027311 */ /* 0x000e22000020d900 */
[----:B------:R-:W-:Y:S05]  /*1780*/  BRA `(.L_x_33119) ;  /* 0x0000000800a87947 */ /* 0x000fea0003800000 */
.L_x_33124:
[----:B------:R-:W2:Y:S02]  /*1790*/  LDG.E.64 R2, desc[UR36][R4.64] ;  /* 0x0000002404027981 */ /* 0x000ea4000c1e1b00 */
[----:B--2---:R-:W0:Y:S01]  /*17a0*/  F2I.S64.F64.TRUNC R2, R2 ;  /* 0x0000000200027311 */ /* 0x004e22000030d900 */
[----:B------:R-:W-:Y:S05]  /*17b0*/  BRA `(.L_x_33119) ;  /* 0x00000008009c7947 */ /* 0x000fea0003800000 */
.L_x_33114:
        /* <DEDUP_REMOVED lines=13> */
.L_x_33128:
[----:B------:R-:W2:Y:S02]  /*1890*/  LDG.E.64 R2, desc[UR36][R4.64] ;  /* 0x0000002404027981 */ /* 0x000ea4000c1e1b00 */
[----:B--2---:R-:W0:Y:S01]  /*18a0*/  F2I.S64.F64.TRUNC R2, R2 ;  /* 0x0000000200027311 */ /* 0x004e22000030d900 */
[----:B------:R-:W-:Y:S05]  /*18b0*/  BRA `(.L_x_33119) ;  /* 0x00000008005c7947 */ /* 0x000fea0003800000 */
.L_x_33127:
        /* <DEDUP_REMOVED lines=27> */
.L_x_33130:
        /* <DEDUP_REMOVED lines=14> */
.L_x_33129:
[----:B------:R-:W2:Y:S02]  /*1b50*/  LDG.E.U16 R2, desc[UR36][R4.64] ;  /* 0x0000002404027981 */ /* 0x000ea4000c1e1500 */
[----:B--2---:R-:W-:-:S06]  /*1b60*/  IMAD.U32 R2, R2, 0x10000, RZ ;  /* 0x0001000002027824 */ /* 0x004fcc00078e00ff */
[----:B------:R-:W0:Y:S01]  /*1b70*/  F2I.S64.TRUNC R2, R2 ;  /* 0x0000000200027311 */ /* 0x000e22000020d900 */
[----:B------:R-:W-:Y:S05]  /*1b80*/  BRA `(.L_x_33119) ;  /* 0x0000000400a87947 */ /* 0x000fea0003800000 */
.L_x_33126:
        /* <DEDUP_REMOVED lines=11> */
.L_x_33133:
        /* <DEDUP_REMOVED lines=21> */
.L_x_33137:
[----:B------:R-:W-:Y:S05]  /*1d90*/  BSYNC B1 ;  /* 0x0000000000017941 */ /* 0x000fea0003800000 */
.L_x_33136:
[----:B------:R-:W-:Y:S01]  /*1da0*/  IMAD.SHL.U32 R2, R2, 0x100000, RZ ;  /* 0x0010000002027824 */ /* 0x000fe200078e00ff */
[----:B------:R-:W-:-:S04]  /*1db0*/  LEA R3, R0, 0x3b800000, 0x17 ;  /* 0x3b80000000037811 */ /* 0x000fc800078eb8ff */
[----:B------:R-:W-:-:S07]  /*1dc0*/  LOP3.LUT R2, R3, R2, R4, 0xfe, !PT ;  /* 0x0000000203027212 */ /* 0x000fce00078efe04 */
.L_x_33135:
[----:B------:R-:W-:Y:S05]  /*1dd0*/  BSYNC B0 ;  /* 0x0000000000007941 */ /* 0x000fea0003800000 */
.L_x_33134:
[----:B------:R-:W1:Y:S01]  /*1de0*/  F2I.S64.TRUNC R2, R2 ;  /* 0x0000000200027311 */ /* 0x000e62000020d900 */
[----:B------:R-:W-:Y:S05]  /*1df0*/  BRA `(.L_x_33119) ;  /* 0x00000004000c7947 */ /* 0x000fea0003800000 */
.L_x_33132:
        /* <DEDUP_REMOVED lines=21> */
.L_x_33141:
[----:B------:R-:W-:Y:S05]  /*1f50*/  BSYNC B1 ;  /* 0x0000000000017941 */ /* 0x000fea0003800000 */
.L_x_33140:
[----:B------:R-:W-:Y:S01]  /*1f60*/  IMAD.SHL.U32 R2, R2, 0x200000, RZ ;  /* 0x0020000002027824 */ /* 0x000fe200078e00ff */
[----:B------:R-:W-:-:S04]  /*1f70*/  LEA R3, R0, 0x37800000, 0x17 ;  /* 0x3780000000037811 */ /* 0x000fc800078eb8ff */
[----:B------:R-:W-:-:S07]  /*1f80*/  LOP3.LUT R2, R3, R2, R4, 0xfe, !PT ;  /* 0x0000000203027212 */ /* 0x000fce00078efe04 */
.L_x_33139:
[----:B------:R-:W-:Y:S05]  /*1f90*/  BSYNC B0 ;  /* 0x0000000000007941 */ /* 0x000fea0003800000 */
.L_x_33138:
[----:B------:R-:W2:Y:S01]  /*1fa0*/  F2I.S64.TRUNC R2, R2 ;  /* 0x0000000200027311 */ /* 0x000ea2000020d900 */
[----:B------:R-:W-:Y:S05]  /*1fb0*/  BRA `(.L_x_33119) ;  /* 0x00000000009c7947 */ /* 0x000fea0003800000 */
.L_x_33131:
        /* <DEDUP_REMOVED lines=14> */
.L_x_33145:
[----:B------:R-:W-:Y:S05]  /*20a0*/  BSYNC B0 ;  /* 0x0000000000007941 */ /* 0x000fea0003800000 */
.L_x_33144:
[----:B------:R-:W4:Y:S01]  /*20b0*/  F2I.S64.TRUNC R2, R2 ;  /* 0x0000000200027311 */ /* 0x000f22000020d900 */
[----:B------:R-:W-:Y:S05]  /*20c0*/  BRA `(.L_x_33119) ;  /* 0x0000000000587947 */ /* 0x000fea0003800000 */
.L_x_33118:
        /* <DEDUP_REMOVED lines=16> */
.L_x_33146:
[----:B------:R-:W-:Y:S01]  /*21d0*/  CS2R R2, SRZ ;  /* 0x0000000000027805 */ /* 0x000fe2000001ff00 */
[----:B------:R-:W-:Y:S06]  /*21e0*/  BRA `(.L_x_33119) ;  /* 0x0000000000107947 */ /* 0x000fec0003800000 */
.L_x_33143:
[----:B------:R0:W5:Y:S01]  /*21f0*/  LDG.E.64 R2, desc[UR36][R4.64] ;  /* 0x0000002404027981 */ /* 0x000162000c1e1b00 */
[----:B------:R-:W-:Y:S05]  /*2200*/  BRA `(.L_x_33119) ;  /* 0x0000000000087947 */ /* 0x000fea0003800000 */
.L_x_33142:
[----:B------:R3:W5:Y:S01]  /*2210*/  LDG.E R2, desc[UR36][R4.64] ;  /* 0x0000002404027981 */ /* 0x000762000c1e1900 */
[----:B------:R-:W-:-:S07]  /*2220*/  IMAD.MOV.U32 R3, RZ, RZ, RZ ;  /* 0x000000ffff037224 */ /* 0x000fce00078e00ff */
.L_x_33119:
[----:B------:R-:W3:Y:S01]  /*2230*/  LDC.U8 R6, c[0x0][0x421] ;  /* 0x00010840ff067b82 */ /* 0x000ee20000000000 */
[----:B012-45:R-:W-:Y:S02]  /*2240*/  LOP3.LUT R7, RZ, R2, RZ, 0x33, !PT ;  /* 0x00000002ff077212 */ /* 0x037fe400078e33ff */
[----:B---3--:R-:W-:-:S03]  /*2250*/  LOP3.LUT R5, RZ, R3, RZ, 0x33, !PT ;  /* 0x00000003ff057212 */ /* 0x008fc600078e33ff */
[----:B------:R-:W-:Y:S01]  /*2260*/  IMAD.MOV.U32 R4, RZ, RZ, R7 ;  /* 0x000000ffff047224 */ /* 0x000fe200078e0007 */
        /* <DEDUP_REMOVED lines=13> */
.L_x_33150:
[----:B------:R3:W-:Y:S01]  /*2340*/  STG.E.U8 desc[UR36][R16.64], R7 ;  /* 0x0000000710007986 */ /* 0x0007e2000c101124 */
[----:B------:R-:W-:Y:S05]  /*2350*/  BRA `(.L_x_33152) ;  /* 0x0000000c004c7947 */ /* 0x000fea0003800000 */
.L_x_33149:
        /* <DEDUP_REMOVED lines=8> */
.L_x_33154:
[----:B------:R1:W-:Y:S01]  /*23e0*/  STG.E desc[UR36][R16.64], R7 ;  /* 0x0000000710007986 */ /* 0x0003e2000c101924 */
[----:B------:R-:W-:Y:S05]  /*23f0*/  BRA `(.L_x_33152) ;  /* 0x0000000c00247947 */ /* 0x000fea0003800000 */
.L_x_33153:
[----:B------:R2:W-:Y:S01]  /*2400*/  STG.E.U16 desc[UR36][R16.64], R7 ;  /* 0x0000000710007986 */ /* 0x0005e2000c101524 */
[----:B------:R-:W-:Y:S05]  /*2410*/  BRA `(.L_x_33152) ;  /* 0x0000000c001c7947 */ /* 0x000fea0003800000 */
.L_x_33148:
        /* <DEDUP_REMOVED lines=9> */
.L_x_33156:
[----:B------:R-:W0:Y:S02]  /*24b0*/  I2F.S64 R0, R4 ;  /* 0x0000000400007312 */ /* 0x000e240000301400 */
[----:B0-----:R-:W-:-:S05]  /*24c0*/  F2FP.F16.F32.PACK_AB R0, RZ, R0 ;  /* 0x00000000ff00723e */ /* 0x001fca00000000ff */
[----:B------:R0:W-:Y:S01]  /*24d0*/  STG.E.U16 desc[UR36][R16.64], R0 ;  /* 0x0000000010007986 */ /* 0x0001e2000c101524 */
[----:B------:R-:W-:Y:S05]  /*24e0*/  BRA `(.L_x_33152) ;  /* 0x0000000800e87947 */ /* 0x000fea0003800000 */
.L_x_33155:
        /* <DEDUP_REMOVED lines=10> */
.L_x_33158:
[----:B------:R-:W0:Y:S02]  /*2590*/  I2F.S64 R4, R4 ;  /* 0x0000000400047312 */ /* 0x000e240000301400 */
[----:B0-----:R-:W-:-:S04]  /*25a0*/  F2FP.F16.F32.PACK_AB R3, RZ, R4 ;  /* 0x00000004ff03723e */ /* 0x001fc800000000ff */
[----:B------:R-:W-:-:S05]  /*25b0*/  PRMT R3, R3, 0x5410, RZ ;  /* 0x0000541003037816 */ /* 0x000fca00000000ff */
[----:B------:R0:W-:Y:S01]  /*25c0*/  STG.E desc[UR36][R16.64], R3 ;  /* 0x0000000310007986 */ /* 0x0001e2000c101924 */
[----:B------:R-:W-:Y:S05]  /*25d0*/  BRA `(.L_x_33152) ;  /* 0x0000000800ac7947 */ /* 0x000fea0003800000 */
.L_x_33157:
[----:B------:R-:W0:Y:S02]  /*25e0*/  I2F.F64.S64 R2, R4 ;  /* 0x0000000400027312 */ /* 0x000e240000301c00 */
[----:B0-----:R0:W-:Y:S01]  /*25f0*/  STG.E.64 desc[UR36][R16.64], R2 ;  /* 0x0000000210007986 */ /* 0x0011e2000c101b24 */
[----:B------:R-:W-:Y:S05]  /*2600*/  BRA `(.L_x_33152) ;  /* 0x0000000800a07947 */ /* 0x000fea0003800000 */
.L_x_33147:
        /* <DEDUP_REMOVED lines=8> */
[----:B------:R-:W-:-:S04]  /*2690*/  ISETP.NE.U32.AND P0, PT, R2, -0x1, PT ;  /* 0xffffffff0200780c */ /* 0x000fc80003f05070 */
[----:B------:R-:W-:-:S04]  /*26a0*/  ISETP.NE.AND.EX P0, PT, R3, -0x1, PT, P0 ;  /* 0xffffffff0300780c */ /* 0x000fc80003f05300 */
[----:B------:R-:W-:-:S05]  /*26b0*/  SEL R3, RZ, 0x1, !P0 ;  /* 0x00000001ff037807 */ /* 0x000fca0004000000 */
[----:B------:R0:W-:Y:S01]  /*26c0*/  STG.E.U8 desc[UR36][R16.64], R3 ;  /* 0x0000000310007986 */ /* 0x0001e2000c101124 */
[----:B------:R-:W-:Y:S05]  /*26d0*/  BRA `(.L_x_33152) ;  /* 0x00000008006c7947 */ /* 0x000fea0003800000 */
.L_x_33161:
[----:B------:R-:W0:Y:S01]  /*26e0*/  I2F.F64.S64 R4, R4 ;  /* 0x0000000400047312 */ /* 0x000e220000301c00 */
[----:B------:R-:W-:-:S05]  /*26f0*/  CS2R R6, SRZ ;  /* 0x0000000000067805 */ /* 0x000fca000001ff00 */
[----:B0-----:R0:W-:Y:S01]  /*2700*/  STG.E.128 desc[UR36][R16.64], R4 ;  /* 0x0000000410007986 */ /* 0x0011e2000c101d24 */
[----:B------:R-:W-:Y:S05]  /*2710*/  BRA `(.L_x_33152) ;  /* 0x00000008005c7947 */ /* 0x000fea0003800000 */
.L_x_33160:
        /* <DEDUP_REMOVED lines=21> */
.L_x_33165:
[----:B------:R-:W-:Y:S05]  /*2870*/  BSYNC B0 ;  /* 0x0000000000007941 */ /* 0x000fea0003800000 */
.L_x_33164:
[----:B------:R-:W-:-:S05]  /*2880*/  LOP3.LUT R3, R0, R3, RZ, 0xfc, !PT ;  /* 0x0000000300037212 */ /* 0x000fca00078efcff */
[----:B------:R0:W-:Y:S01]  /*2890*/  STG.E.U8 desc[UR36][R16.64], R3 ;  /* 0x0000000310007986 */ /* 0x0001e2000c101124 */
[----:B------:R-:W-:Y:S05]  /*28a0*/  BRA `(.L_x_33152) ;  /* 0x0000000400f87947 */ /* 0x000fea0003800000 */
.L_x_33163:
        /* <DEDUP_REMOVED lines=13> */
.L_x_33167:
[----:B------:R-:W-:Y:S01]  /*2980*/  IMAD.MOV.U32 R0, RZ, RZ, 0x7f ;  /* 0x0000007fff007424 */ /* 0x000fe200078e00ff */
[----:B------:R-:W-:-:S04]  /*2990*/  ISETP.GT.U32.AND P0, PT, R2, 0x7f800000, PT ;  /* 0x7f8000000200780c */ /* 0x000fc80003f04070 */
[----:B------:R-:W-:-:S09]  /*29a0*/  SEL R0, R0, 0x7c, P0 ;  /* 0x0000007c00007807 */ /* 0x000fd20000000000 */
.L_x_33168:
[----:B------:R-:W-:Y:S05]  /*29b0*/  BSYNC B0 ;  /* 0x0000000000007941 */ /* 0x000fea0003800000 */
.L_x_33166:
[----:B------:R-:W-:-:S04]  /*29c0*/  LOP3.LUT R2, R5, 0x80000000, RZ, 0xc0, !PT ;  /* 0x8000000005027812 */ /* 0x000fc800078ec0ff */
[----:B------:R-:W-:-:S04]  /*29d0*/  SHF.R.U32.HI R3, RZ, 0x18, R2 ;  /* 0x00000018ff037819 */ /* 0x000fc80000011602 */
[----:B------:R-:W-:-:S05]  /*29e0*/  LOP3.LUT R3, R0, R3, RZ, 0xfc, !PT ;  /* 0x0000000300037212 */ /* 0x000fca00078efcff */
[----:B------:R0:W-:Y:S01]  /*29f0*/  STG.E.U8 desc[UR36][R16.64], R3 ;  /* 0x0000000310007986 */ /* 0x0001e2000c101124 */
[----:B------:R-:W-:Y:S05]  /*2a00*/  BRA `(.L_x_33152) ;  /* 0x0000000400a07947 */ /* 0x000fea0003800000 */
.L_x_33162:
[----:B------:R-:W0:Y:S02]  /*2a10*/  I2F.S64 R0, R4 ;  /* 0x0000000400007312 */ /* 0x000e240000301400 */
[----:B0-----:R-:W-:-:S05]  /*2a20*/  F2FP.BF16.F32.PACK_AB R0, RZ, R0 ;  /* 0x00000000ff00723e */ /* 0x001fca00000010ff */
[----:B------:R0:W-:Y:S01]  /*2a30*/  STG.E.U16 desc[UR36][R16.64], R0 ;  /* 0x0000000010007986 */ /* 0x0001e2000c101524 */
[----:B------:R-:W-:Y:S05]  /*2a40*/  BRA `(.L_x_33152) ;  /* 0x0000000400907947 */ /* 0x000fea0003800000 */
.L_x_33159:
        /* <DEDUP_REMOVED lines=10> */
.L_x_33171:
        /* <DEDUP_REMOVED lines=17> */
.L_x_33174:
[----:B------:R-:W-:-:S04]  /*2c00*/  LOP3.LUT R2, R5, 0x80000000, RZ, 0xc0, !PT ;  /* 0x8000000005027812 */ /* 0x000fc800078ec0ff */
[----:B------:R-:W-:-:S04]  /*2c10*/  SHF.R.U32.HI R3, RZ, 0x18, R2 ;  /* 0x00000018ff037819 */ /* 0x000fc80000011602 */
[----:B------:R-:W-:-:S04]  /*2c20*/  LOP3.LUT R0, R0, R3, RZ, 0xfc, !PT ;  /* 0x0000000300007212 */ /* 0x000fc800078efcff */
[----:B------:R-:W-:-:S07]  /*2c30*/  PRMT R8, R0, 0x7610, R8 ;  /* 0x0000761000087816 */ /* 0x000fce0000000008 */
.L_x_33173:
[----:B------:R-:W-:Y:S05]  /*2c40*/  BSYNC B0 ;  /* 0x0000000000007941 */ /* 0x000fea0003800000 */
.L_x_33172:
[----:B------:R0:W-:Y:S01]  /*2c50*/  STG.E.U8 desc[UR36][R16.64], R8 ;  /* 0x0000000810007986 */ /* 0x0001e2000c101124 */
[----:B------:R-:W-:Y:S05]  /*2c60*/  BRA `(.L_x_33152) ;  /* 0x0000000400087947 */ /* 0x000fea0003800000 */
.L_x_33170:
        /* <DEDUP_REMOVED lines=17> */
.L_x_33177:
[----:B------:R-:W-:-:S04]  /*2d80*/  LOP3.LUT R2, R5, 0x80000000, RZ, 0xc0, !PT ;  /* 0x8000000005027812 */ /* 0x000fc800078ec0ff */
[----:B------:R-:W-:-:S04]  /*2d90*/  SHF.R.U32.HI R3, RZ, 0x18, R2 ;  /* 0x00000018ff037819 */ /* 0x000fc80000011602 */
[----:B------:R-:W-:-:S04]  /*2da0*/  LOP3.LUT R0, R0, R3, RZ, 0xfc, !PT ;  /* 0x0000000300007212 */ /* 0x000fc800078efcff */
[----:B------:R-:W-:-:S07]  /*2db0*/  PRMT R8, R0, 0x7610, R8 ;  /* 0x0000761000087816 */ /* 0x000fce0000000008 */
.L_x_33176:
[----:B------:R-:W-:Y:S05]  /*2dc0*/  BSYNC B0 ;  /* 0x0000000000007941 */ /* 0x000fea0003800000 */
.L_x_33175:
[----:B------:R0:W-:Y:S01]  /*2dd0*/  STG.E.U8 desc[UR36][R16.64], R8 ;  /* 0x0000000810007986 */ /* 0x0001e2000c101124 */
[----:B------:R-:W-:Y:S05]  /*2de0*/  BRA `(.L_x_33152) ;  /* 0x0000000000a87947 */ /* 0x000fea0003800000 */
.L_x_33169:
        /* <DEDUP_REMOVED lines=22> */
.L_x_33151:
        /* <DEDUP_REMOVED lines=16> */
.L_x_33180:
[----:B------:R-:W-:Y:S05]  /*3050*/  BRA `(.L_x_33152) ;  /* 0x00000000000c7947 */ /* 0x000fea0003800000 */
.L_x_33179:
[----:B------:R0:W-:Y:S01]  /*3060*/  STG.E.64 desc[UR36][R16.64], R4 ;  /* 0x0000000410007986 */ /* 0x0001e2000c101b24 */
[----:B------:R-:W-:Y:S05]  /*3070*/  BRA `(.L_x_33152) ;  /* 0x0000000000047947 */ /* 0x000fea0003800000 */
.L_x_33178:
[----:B------:R0:W-:Y:S02]  /*3080*/  STG.E desc[UR36][R16.64], R7 ;  /* 0x0000000710007986 */ /* 0x0001e4000c101924 */
.L_x_33152:
[----:B------:R-:W-:-:S04]  /*3090*/  IMAD R18, R23, 0x200, R18 ;  /* 0x0000020017127824 */ /* 0x000fc800078e0212 */
[----:B------:R-:W-:-:S07]  /*30a0*/  VIADD R19, R18, 0x80 ;  /* 0x0000008012137836 */ /* 0x000fce0000000000 */
.L_x_33112:
[----:B------:R-:W-:Y:S05]  /*30b0*/  BSYNC B6 ;  /* 0x0000000000067941 */ /* 0x000fea0003800000 */
.L_x_33111:
        /* <DEDUP_REMOVED lines=307> */
.L_x_33183:
        /* <DEDUP_REMOVED lines=21> */
.L_x_33187:
[----:B------:R0:W5:Y:S01]  /*4540*/  LDG.E.U8 R2, desc[UR36][R4.64] ;  /* 0x0000002404027981 */ /* 0x000162000c1e1100 */
[----:B------:R-:W-:Y:S01]  /*4550*/  IMAD.MOV.U32 R3, RZ, RZ, RZ ;  /* 0x000000ffff037224 */ /* 0x000fe200078e00ff */
[----:B------:R-:W-:Y:S06]  /*4560*/  BRA `(.L_x_33189) ;  /* 0x0000000c00487947 */ /* 0x000fec0003800000 */
.L_x_33186:
        /* <DEDUP_REMOVED lines=8> */
.L_x_33191:
[----:B------:R-:W2:Y:S02]  /*45f0*/  LDG.E R2, desc[UR36][R4.64] ;  /* 0x0000002404027981 */ /* 0x000ea4000c1e1900 */
[----:B--2---:R-:W-:Y:S01]  /*4600*/  SHF.R.S32.HI R3, RZ, 0x1f, R2 ;  /* 0x0000001fff037819 */ /* 0x004fe20000011402 */
[----:B------:R-:W-:Y:S06]  /*4610*/  BRA `(.L_x_33189) ;  /* 0x0000000c001c7947 */ /* 0x000fec0003800000 */
.L_x_33190:
[----:B------:R-:W2:Y:S02]  /*4620*/  LDG.E.S16 R2, desc[UR36][R4.64] ;  /* 0x0000002404027981 */ /* 0x000ea4000c1e1700 */
[----:B--2---:R-:W-:Y:S01]  /*4630*/  SHF.R.S32.HI R3, RZ, 0x1f, R2 ;  /* 0x0000001fff037819 */ /* 0x004fe20000011402 */
[----:B------:R-:W-:Y:S06]  /*4640*/  BRA `(.L_x_33189) ;  /* 0x0000000c00107947 */ /* 0x000fec0003800000 */
.L_x_33185:
        /* <DEDUP_REMOVED lines=9> */
.L_x_33193:
[----:B------:R-:W2:Y:S02]  /*46e0*/  LDG.E.U16 R4, desc[UR36][R4.64] ;  /* 0x0000002404047981 */ /* 0x000ea4000c1e1500 */
[----:B--2---:R-:W-:-:S06]  /*46f0*/  HADD2.F32 R2, -RZ, R4.H0_H0 ;  /* 0x20000004ff027230 */ /* 0x004fcc0000004100 */
[----:B------:R-:W0:Y:S01]  /*4700*/  F2I.S64.TRUNC R2, R2 ;  /* 0x0000000200027311 */ /* 0x000e22000020d900 */
[----:B------:R-:W-:Y:S05]  /*4710*/  BRA `(.L_x_33189) ;  /* 0x0000000800dc7947 */ /* 0x000fea0003800000 */
.L_x_33192:
        /* <DEDUP_REMOVED lines=9> */
.L_x_33195:
[----:B------:R-:W2:Y:S02]  /*47b0*/  LDG.E.U16 R4, desc[UR36][R4.64] ;  /* 0x0000002404047981 */ /* 0x000ea4000c1e1500 */
[----:B--2---:R-:W-:-:S06]  /*47c0*/  HADD2.F32 R2, -RZ, R4.H0_H0 ;  /* 0x20000004ff027230 */ /* 0x004fcc0000004100 */
[----:B------:R-:W0:Y:S01]  /*47d0*/  F2I.S64.TRUNC R2, R2 ;  /* 0x0000000200027311 */ /* 0x000e22000020d900 */
[----:B------:R-:W-:Y:S05]  /*47e0*/  BRA `(.L_x_33189) ;  /* 0x0000000800a87947 */ /* 0x000fea0003800000 */
.L_x_33194:
[----:B------:R-:W2:Y:S02]  /*47f0*/  LDG.E.64 R2, desc[UR36][R4.64] ;  /* 0x0000002404027981 */ /* 0x000ea4000c1e1b00 */
[----:B--2---:R-:W0:Y:S01]  /*4800*/  F2I.S64.F64.TRUNC R2, R2 ;  /* 0x0000000200027311 */ /* 0x004e22000030d900 */
[----:B------:R-:W-:Y:S05]  /*4810*/  BRA `(.L_x_33189) ;  /* 0x00000008009c7947 */ /* 0x000fea0003800000 */
.L_x_33184:
        /* <DEDUP_REMOVED lines=13> */
.L_x_33198:
[----:B------:R-:W2:Y:S02]  /*48f0*/  LDG.E.64 R2, desc[UR36][R4.64] ;  /* 0x0000002404027981 */ /* 0x000ea4000c1e1b00 */
[----:B--2---:R-:W0:Y:S01]  /*4900*/  F2I.S64.F64.TRUNC R2, R2 ;  /* 0x0000000200027311 */ /* 0x004e22000030d900 */
[----:B------:R-:W-:Y:S05]  /*4910*/  BRA `(.L_x_33189) ;  /* 0x00000008005c7947 */ /* 0x000fea0003800000 */
.L_x_33197:
        /* <DEDUP_REMOVED lines=27> */
.L_x_33200:
        /* <DEDUP_REMOVED lines=14> */
.L_x_33199:
[----:B------:R-:W2:Y:S02]  /*4bb0*/  LDG.E.U16 R2, desc[UR36][R4.64] ;  /* 0x0000002404027981 */ /* 0x000ea4000c1e1500 */
[----:B--2---:R-:W-:-:S06]  /*4bc0*/  IMAD.U32 R2, R2, 0x10000, RZ ;  /* 0x0001000002027824 */ /* 0x004fcc00078e00ff */
[----:B------:R-:W0:Y:S01]  /*4bd0*/  F2I.S64.TRUNC R2, R2 ;  /* 0x0000000200027311 */ /* 0x000e22000020d900 */
[----:B------:R-:W-:Y:S05]  /*4be0*/  BRA `(.L_x_33189) ;  /* 0x0000000400a87947 */ /* 0x000fea0003800000 */
.L_x_33196:
        /* <DEDUP_REMOVED lines=11> */
.L_x_33203:
        /* <DEDUP_REMOVED lines=21> */
.L_x_33207:
[----:B------:R-:W-:Y:S05]  /*4df0*/  BSYNC B1 ;  /* 0x0000000000017941 */ /* 0x000fea0003800000 */
.L_x_33206:
[----:B------:R-:W-:Y:S01]  /*4e00*/  IMAD.SHL.U32 R2, R2, 0x100000, RZ ;  /* 0x0010000002027824 */ /* 0x000fe200078e00ff */
[----:B------:R-:W-:-:S04]  /*4e10*/  LEA R3, R0, 0x3b800000, 0x17 ;  /* 0x3b80000000037811 */ /* 0x000fc800078eb8ff */
[----:B------:R-:W-:-:S07]  /*4e20*/  LOP3.LUT R2, R3, R2, R4, 0xfe, !PT ;  /* 0x0000000203027212 */ /* 0x000fce00078efe04 */
.L_x_33205:
[----:B------:R-:W-:Y:S05]  /*4e30*/  BSYNC B0 ;  /* 0x0000000000007941 */ /* 0x000fea0003800000 */
.L_x_33204:
[----:B------:R-:W1:Y:S01]  /*4e40*/  F2I.S64.TRUNC R2, R2 ;  /* 0x0000000200027311 */ /* 0x000e62000020d900 */
[----:B------:R-:W-:Y:S05]  /*4e50*/  BRA `(.L_x_33189) ;  /* 0x00000004000c7947 */ /* 0x000fea0003800000 */
.L_x_33202:
        /* <DEDUP_REMOVED lines=21> */
.L_x_33211:
[----:B------:R-:W-:Y:S05]  /*4fb0*/  BSYNC B1 ;  /* 0x0000000000017941 */ /* 0x000fea0003800000 */
.L_x_33210:
[----:B------:R-:W-:Y:S01]  /*4fc0*/  IMAD.SHL.U32 R2, R2, 0x200000, RZ ;  /* 0x0020000002027824 */ /* 0x000fe200078e00ff */
[----:B------:R-:W-:-:S04]  /*4fd0*/  LEA R3, R0, 0x37800000, 0x17 ;  /* 0x3780000000037811 */ /* 0x000fc800078eb8ff */
[----:B------:R-:W-:-:S07]  /*4fe0*/  LOP3.LUT R2, R3, R2, R4, 0xfe, !PT ;  /* 0x0000000203027212 */ /* 0x000fce00078efe04 */
.L_x_33209:
[----:B------:R-:W-:Y:S05]  /*4ff0*/  BSYNC B0 ;  /* 0x0000000000007941 */ /* 0x000fea0003800000 */
.L_x_33208:
[----:B------:R-:W2:Y:S01]  /*5000*/  F2I.S64.TRUNC R2, R2 ;  /* 0x0000000200027311 */ /* 0x000ea2000020d900 */
[----:B------:R-:W-:Y:S05]  /*5010*/  BRA `(.L_x_33189) ;  /* 0x00000000009c7947 */ /* 0x000fea0003800000 */
.L_x_33201:
        /* <DEDUP_REMOVED lines=14> */
.L_x_33215:
[----:B------:R-:W-:Y:S05]  /*5100*/  BSYNC B0 ;  /* 0x0000000000007941 */ /* 0x000fea0003800000 */
.L_x_33214:
[----:B------:R-:W0:Y:S01]  /*5110*/  F2I.S64.TRUNC R2, R2 ;  /* 0x0000000200027311 */ /* 0x000e22000020d900 */
[----:B------:R-:W-:Y:S05]  /*5120*/  BRA `(.L_x_33189) ;  /* 0x0000000000587947 */ /* 0x000fea0003800000 */
.L_x_33188:
        /* <DEDUP_REMOVED lines=16> */
.L_x_33216:
[----:B------:R-:W-:Y:S01]  /*5230*/  CS2R R2, SRZ ;  /* 0x0000000000027805 */ /* 0x000fe2000001ff00 */
[----:B------:R-:W-:Y:S06]  /*5240*/  BRA `(.L_x_33189) ;  /* 0x0000000000107947 */ /* 0x000fec0003800000 */
.L_x_33213:
[----:B------:R4:W5:Y:S01]  /*5250*/  LDG.E.64 R2, desc[UR36][R4.64] ;  /* 0x0000002404027981 */ /* 0x000962000c1e1b00 */
[----:B------:R-:W-:Y:S05]  /*5260*/  BRA `(.L_x_33189) ;  /* 0x0000000000087947 */ /* 0x000fea0003800000 */
.L_x_33212:
[----:B------:R3:W5:Y:S01]  /*5270*/  LDG.E R2, desc[UR36][R4.64] ;  /* 0x0000002404027981 */ /* 0x000762000c1e1900 */
[----:B------:R-:W-:-:S07]  /*5280*/  IMAD.MOV.U32 R3, RZ, RZ, RZ ;  /* 0x000000ffff037224 */ /* 0x000fce00078e00ff */
.L_x_33189:
[----:B------:R-:W3:Y:S01]  /*5290*/  LDC.U8 R6, c[0x0][0x421] ;  /* 0x00010840ff067b82 */ /* 0x000ee20000000000 */
[----:B012--5:R-:W-:Y:S02]  /*52a0*/  LOP3.LUT R7, RZ, R2, RZ, 0x33, !PT ;  /* 0x00000002ff077212 */ /* 0x027fe400078e33ff */
[----:B---34-:R-:W-:-:S03]  /*52b0*/  LOP3.LUT R5, RZ, R3, RZ, 0x33, !PT ;  /* 0x00000003ff057212 */ /* 0x018fc600078e33ff */
        /* <DEDUP_REMOVED lines=14> */
.L_x_33220:
[----:B------:R0:W-:Y:S01]  /*53a0*/  STG.E.U8 desc[UR36][R16.64], R7 ;  /* 0x0000000710007986 */ /* 0x0001e2000c101124 */
[----:B------:R-:W-:Y:S05]  /*53b0*/  BRA `(.L_x_33222) ;  /* 0x0000000c004c7947 */ /* 0x000fea0003800000 */
.L_x_33219:
        /* <DEDUP_REMOVED lines=8> */
.L_x_33224:
[----:B------:R0:W-:Y:S01]  /*5440*/  STG.E desc[UR36][R16.64], R7 ;  /* 0x0000000710007986 */ /* 0x0001e2000c101924 */
[----:B------:R-:W-:Y:S05]  /*5450*/  BRA `(.L_x_33222) ;  /* 0x0000000c00247947 */ /* 0x000fea0003800000 */
.L_x_33223:
[----:B------:R0:W-:Y:S01]  /*5460*/  STG.E.U16 desc[UR36][R16.64], R7 ;  /* 0x0000000710007986 */ /* 0x0001e2000c101524 */
[----:B------:R-:W-:Y:S05]  /*5470*/  BRA `(.L_x_33222) ;  /* 0x0000000c001c7947 */ /* 0x000fea0003800000 */
.L_x_33218:
        /* <DEDUP_REMOVED lines=9> */
.L_x_33226:
[----:B------:R-:W0:Y:S02]  /*5510*/  I2F.S64 R0, R4 ;  /* 0x0000000400007312 */ /* 0x000e240000301400 */
[----:B0-----:R-:W-:-:S05]  /*5520*/  F2FP.F16.F32.PACK_AB R0, RZ, R0 ;  /* 0x00000000ff00723e */ /* 0x001fca00000000ff */
[----:B------:R0:W-:Y:S01]  /*5530*/  STG.E.U16 desc[UR36][R16.64], R0 ;  /* 0x0000000010007986 */ /* 0x0001e2000c101524 */
[----:B------:R-:W-:Y:S05]  /*5540*/  BRA `(.L_x_33222) ;  /* 0x0000000800e87947 */ /* 0x000fea0003800000 */
.L_x_33225:
        /* <DEDUP_REMOVED lines=10> */
.L_x_33228:
[----:B------:R-:W0:Y:S02]  /*55f0*/  I2F.S64 R4, R4 ;  /* 0x0000000400047312 */ /* 0x000e240000301400 */
[----:B0-----:R-:W-:-:S04]  /*5600*/  F2FP.F16.F32.PACK_AB R3, RZ, R4 ;  /* 0x00000004ff03723e */ /* 0x001fc800000000ff */
[----:B------:R-:W-:-:S05]  /*5610*/  PRMT R3, R3, 0x5410, RZ ;  /* 0x0000541003037816 */ /* 0x000fca00000000ff */
[----:B------:R0:W-:Y:S01]  /*5620*/  STG.E desc[UR36][R16.64], R3 ;  /* 0x0000000310007986 */ /* 0x0001e2000c101924 */
[----:B------:R-:W-:Y:S05]  /*5630*/  BRA `(.L_x_33222) ;  /* 0x0000000800ac7947 */ /* 0x000fea0003800000 */
.L_x_33227:
[----:B------:R-:W0:Y:S02]  /*5640*/  I2F.F64.S64 R2, R4 ;  /* 0x0000000400027312 */ /* 0x000e240000301c00 */
[----:B0-----:R0:W-:Y:S01]  /*5650*/  STG.E.64 desc[UR36][R16.64], R2 ;  /* 0x0000000210007986 */ /* 0x0011e2000c101b24 */
[----:B------:R-:W-:Y:S05]  /*5660*/  BRA `(.L_x_33222) ;  /* 0x0000000800a07947 */ /* 0x000fea0003800000 */
.L_x_33217:
        /* <DEDUP_REMOVED lines=13> */
.L_x_33231:
[----:B------:R-:W0:Y:S01]  /*5740*/  I2F.F64.S64 R4, R4 ;  /* 0x0000000400047312 */ /* 0x000e220000301c00 */
[----:B------:R-:W-:-:S05]  /*5750*/  CS2R R6, SRZ ;  /* 0x0000000000067805 */ /* 0x000fca000001ff00 */
[----:B0-----:R0:W-:Y:S01]  /*5760*/  STG.E.128 desc[UR36][R16.64], R4 ;  /* 0x0000000410007986 */ /* 0x0011e2000c101d24 */
[----:B------:R-:W-:Y:S05]  /*5770*/  BRA `(.L_x_33222) ;  /* 0x00000008005c7947 */ /* 0x000fea0003800000 */
.L_x_33230:
        /* <DEDUP_REMOVED lines=21> */
.L_x_33235:
[----:B------:R-:W-:Y:S05]  /*58d0*/  BSYNC B0 ;  /* 0x0000000000007941 */ /* 0x000fea0003800000 */
.L_x_33234:
[----:B------:R-:W-:-:S05]  /*58e0*/  LOP3.LUT R3, R0, R3, RZ, 0xfc, !PT ;  /* 0x0000000300037212 */ /* 0x000fca00078efcff */
[----:B------:R0:W-:Y:S01]  /*58f0*/  STG.E.U8 desc[UR36][R16.64], R3 ;  /* 0x0000000310007986 */ /* 0x0001e2000c101124 */
[----:B------:R-:W-:Y:S05]  /*5900*/  BRA `(.L_x_33222) ;  /* 0x0000000400f87947 */ /* 0x000fea0003800000 */
.L_x_33233:
        /* <DEDUP_REMOVED lines=13> */
.L_x_33237:
[----:B------:R-:W-:Y:S01]  /*59e0*/  IMAD.MOV.U32 R0, RZ, RZ, 0x7f ;  /* 0x0000007fff007424 */ /* 0x000fe200078e00ff */
[----:B------:R-:W-:-:S04]  /*59f0*/  ISETP.GT.U32.AND P0, PT, R2, 0x7f800000, PT ;  /* 0x7f8000000200780c */ /* 0x000fc80003f04070 */
[----:B------:R-:W-:-:S09]  /*5a00*/  SEL R0, R0, 0x7c, P0 ;  /* 0x0000007c00007807 */ /* 0x000fd20000000000 */
.L_x_33238:
[----:B------:R-:W-:Y:S05]  /*5a10*/  BSYNC B0 ;  /* 0x0000000000007941 */ /* 0x000fea0003800000 */
.L_x_33236:
[----:B------:R-:W-:-:S04]  /*5a20*/  LOP3.LUT R2, R5, 0x80000000, RZ, 0xc0, !PT ;  /* 0x8000000005027812 */ /* 0x000fc800078ec0ff */
[----:B------:R-:W-:-:S04]  /*5a30*/  SHF.R.U32.HI R3, RZ, 0x18, R2 ;  /* 0x00000018ff037819 */ /* 0x000fc80000011602 */
[----:B------:R-:W-:-:S05]  /*5a40*/  LOP3.LUT R3, R0, R3, RZ, 0xfc, !PT ;  /* 0x0000000300037212 */ /* 0x000fca00078efcff */
[----:B------:R0:W-:Y:S01]  /*5a50*/  STG.E.U8 desc[UR36][R16.64], R3 ;  /* 0x0000000310007986 */ /* 0x0001e2000c101124 */
[----:B------:R-:W-:Y:S05]  /*5a60*/  BRA `(.L_x_33222) ;  /* 0x0000000400a07947 */ /* 0x000fea0003800000 */
.L_x_33232:
[----:B------:R-:W0:Y:S02]  /*5a70*/  I2F.S64 R0, R4 ;  /* 0x0000000400007312 */ /* 0x000e240000301400 */
[----:B0-----:R-:W-:-:S05]  /*5a80*/  F2FP.BF16.F32.PACK_AB R0, RZ, R0 ;  /* 0x00000000ff00723e */ /* 0x001fca00000010ff */
[----:B------:R0:W-:Y:S01]  /*5a90*/  STG.E.U16 desc[UR36][R16.64], R0 ;  /* 0x0000000010007986 */ /* 0x0001e2000c101524 */
[----:B------:R-:W-:Y:S05]  /*5aa0*/  BRA `(.L_x_33222) ;  /* 0x0000000400907947 */ /* 0x000fea0003800000 */
.L_x_33229:
        /* <DEDUP_REMOVED lines=10> */
.L_x_33241:
        /* <DEDUP_REMOVED lines=17> */
.L_x_33244:
[----:B------:R-:W-:-:S04]  /*5c60*/  LOP3.LUT R2, R5, 0x80000000, RZ, 0xc0, !PT ;  /* 0x8000000005027812 */ /* 0x000fc800078ec0ff */
[----:B------:R-:W-:-:S04]  /*5c70*/  SHF.R.U32.HI R3, RZ, 0x18, R2 ;  /* 0x00000018ff037819 */ /* 0x000fc80000011602 */
[----:B------:R-:W-:-:S04]  /*5c80*/  LOP3.LUT R0, R0, R3, RZ, 0xfc, !PT ;  /* 0x0000000300007212 */ /* 0x000fc800078efcff */
[----:B------:R-:W-:-:S07]  /*5c90*/  PRMT R8, R0, 0x7610, R8 ;  /* 0x0000761000087816 */ /* 0x000fce0000000008 */
.L_x_33243:
[----:B------:R-:W-:Y:S05]  /*5ca0*/  BSYNC B0 ;  /* 0x0000000000007941 */ /* 0x000fea0003800000 */
.L_x_33242:
[----:B------:R3:W-:Y:S01]  /*5cb0*/  STG.E.U8 desc[UR36][R16.64], R8 ;  /* 0x0000000810007986 */ /* 0x0007e2000c101124 */
[----:B------:R-:W-:Y:S05]  /*5cc0*/  BRA `(.L_x_33222) ;  /* 0x0000000400087947 */ /* 0x000fea0003800000 */
.L_x_33240:
        /* <DEDUP_REMOVED lines=17> */
.L_x_33247:
[----:B------:R-:W-:-:S04]  /*5de0*/  LOP3.LUT R2, R5, 0x80000000, RZ, 0xc0, !PT ;  /* 0x8000000005027812 */ /* 0x000fc800078ec0ff */
[----:B------:R-:W-:-:S04]  /*5df0*/  SHF.R.U32.HI R3, RZ, 0x18, R2 ;  /* 0x00000018ff037819 */ /* 0x000fc80000011602 */
[----:B------:R-:W-:-:S04]  /*5e00*/  LOP3.LUT R0, R0, R3, RZ, 0xfc, !PT ;  /* 0x0000000300007212 */ /* 0x000fc800078efcff */
[----:B------:R-:W-:-:S07]  /*5e10*/  PRMT R8, R0, 0x7610, R8 ;  /* 0x0000761000087816 */ /* 0x000fce0000000008 */
.L_x_33246:
[----:B------:R-:W-:Y:S05]  /*5e20*/  BSYNC B0 ;  /* 0x0000000000007941 */ /* 0x000fea0003800000 */
.L_x_33245:
[----:B------:R0:W-:Y:S01]  /*5e30*/  STG.E.U8 desc[UR36][R16.64], R8 ;  /* 0x0000000810007986 */ /* 0x0001e2000c101124 */
[----:B------:R-:W-:Y:S05]  /*5e40*/  BRA `(.L_x_33222) ;  /* 0x0000000000a87947 */ /* 0x000fea0003800000 */
.L_x_33239:
        /* <DEDUP_REMOVED lines=22> */
.L_x_33221:
        /* <DEDUP_REMOVED lines=16> */
.L_x_33250:
[----:B------:R-:W-:Y:S05]  /*60b0*/  BRA `(.L_x_33222) ;  /* 0x00000000000c7947 */ /* 0x000fea0003800000 */
.L_x_33249:
[----:B------:R2:W-:Y:S01]  /*60c0*/  STG.E.64 desc[UR36][R16.64], R4 ;  /* 0x0000000410007986 */ /* 0x0005e2000c101b24 */
[----:B------:R-:W-:Y:S05]  /*60d0*/  BRA `(.L_x_33222) ;  /* 0x0000000000047947 */ /* 0x000fea0003800000 */
.L_x_33248:
[----:B------:R0:W-:Y:S02]  /*60e0*/  STG.E desc[UR36][R16.64], R7 ;  /* 0x0000000710007986 */ /* 0x0001e4000c101924 */
.L_x_33222:
[----:B------:R-:W-:-:S07]  /*60f0*/  VIADD R19, R19, 0x80 ;  /* 0x0000008013137836 */ /* 0x000fce0000000000 */
.L_x_33182:
[----:B------:R-:W-:Y:S05]  /*6100*/  BSYNC B6 ;  /* 0x0000000000067941 */ /* 0x000fea0003800000 */
.L_x_33181:
        /* <DEDUP_REMOVED lines=307> */
.L_x_33253:
        /* <DEDUP_REMOVED lines=21> */
.L_x_33257:
[----:B------:R0:W5:Y:S01]  /*7590*/  LDG.E.U8 R2, desc[UR36][R4.64] ;  /* 0x0000002404027981 */ /* 0x000162000c1e1100 */
[----:B------:R-:W-:Y:S01]  /*75a0*/  IMAD.MOV.U32 R3, RZ, RZ, RZ ;  /* 0x000000ffff037224 */ /* 0x000fe200078e00ff */
[----:B------:R-:W-:Y:S06]  /*75b0*/  BRA `(.L_x_33259) ;  /* 0x0000000c00487947 */ /* 0x000fec0003800000 */
.L_x_33256:
        /* <DEDUP_REMOVED lines=8> */
.L_x_33261:
[----:B------:R-:W2:Y:S02]  /*7640*/  LDG.E R2, desc[UR36][R4.64] ;  /* 0x0000002404027981 */ /* 0x000ea4000c1e1900 */
[----:B--2---:R-:W-:Y:S01]  /*7650*/  SHF.R.S32.HI R3, RZ, 0x1f, R2 ;  /* 0x0000001fff037819 */ /* 0x004fe20000011402 */
[----:B------:R-:W-:Y:S06]  /*7660*/  BRA `(.L_x_33259) ;  /* 0x0000000c001c7947 */ /* 0x000fec0003800000 */
.L_x_33260:
[----:B------:R-:W2:Y:S02]  /*7670*/  LDG.E.S16 R2, desc[UR36][R4.64] ;  /* 0x0000002404027981 */ /* 0x000ea4000c1e1700 */
[----:B--2---:R-:W-:Y:S01]  /*7680*/  SHF.R.S32.HI R3, RZ, 0x1f, R2 ;  /* 0x0000001fff037819 */ /* 0x004fe20000011402 */
[----:B------:R-:W-:Y:S06]  /*7690*/  BRA `(.L_x_33259) ;  /* 0x0000000c00107947 */ /* 0x000fec0003800000 */
.L_x_33255:
        /* <DEDUP_REMOVED lines=9> */
.L_x_33263:
[----:B------:R-:W2:Y:S02]  /*7730*/  LDG.E.U16 R4, desc[UR36][R4.64] ;  /* 0x0000002404047981 */ /* 0x000ea4000c1e1500 */
[----:B--2---:R-:W-:-:S06]  /*7740*/  HADD2.F32 R2, -RZ, R4.H0_H0 ;  /* 0x20000004ff027230 */ /* 0x004fcc0000004100 */
[----:B------:R-:W0:Y:S01]  /*7750*/  F2I.S64.TRUNC R2, R2 ;  /* 0x0000000200027311 */ /* 0x000e22000020d900 */
[----:B------:R-:W-:Y:S05]  /*7760*/  BRA `(.L_x_33259) ;  /* 0x0000000800dc7947 */ /* 0x000fea0003800000 */
.L_x_33262:
        /* <DEDUP_REMOVED lines=9> */
.L_x_33265:
[----:B------:R-:W2:Y:S02]  /*7800*/  LDG.E.U16 R4, desc[UR36][R4.64] ;  /* 0x0000002404047981 */ /* 0x000ea4000c1e1500 */
[----:B--2---:R-:W-:-:S06]  /*7810*/  HADD2.F32 R2, -RZ, R4.H0_H0 ;  /* 0x20000004ff027230 */ /* 0x004fcc0000004100 */
[----:B------:R-:W0:Y:S01]  /*7820*/  F2I.S64.TRUNC R2, R2 ;  /* 0x0000000200027311 */ /* 0x000e22000020d900 */
[----:B------:R-:W-:Y:S05]  /*7830*/  BRA `(.L_x_33259) ;  /* 0x0000000800a87947 */ /* 0x000fea0003800000 */
.L_x_33264:
[----:B------:R-:W2:Y:S02]  /*7840*/  LDG.E.64 R2, desc[UR36][R4.64] ;  /* 0x0000002404027981 */ /* 0x000ea4000c1e1b00 */
[----:B--2---:R-:W0:Y:S01]  /*7850*/  F2I.S64.F64.TRUNC R2, R2 ;  /* 0x0000000200027311 */ /* 0x004e22000030d900 */
[----:B------:R-:W-:Y:S05]  /*7860*/  BRA `(.L_x_33259) ;  /* 0x00000008009c7947 */ /* 0x000fea0003800000 */
.L_x_33254:
        /* <DEDUP_REMOVED lines=13> */
.L_x_33268:
[----:B------:R-:W2:Y:S02]  /*7940*/  LDG.E.64 R2, desc[UR36][R4.64] ;  /* 0x0000002404027981 */ /* 0x000ea4000c1e1b00 */
[----:B--2---:R-:W0:Y:S01]  /*7950*/  F2I.S64.F64.TRUNC R2, R2 ;  /* 0x0000000200027311 */ /* 0x004e22000030d900 */
[----:B------:R-:W-:Y:S05]  /*7960*/  BRA `(.L_x_33259) ;  /* 0x00000008005c7947 */ /* 0x000fea0003800000 */
.L_x_33267:
        /* <DEDUP_REMOVED lines=27> */
.L_x_33270:
        /* <DEDUP_REMOVED lines=14> */
.L_x_33269:
[----:B------:R-:W2:Y:S02]  /*7c00*/  LDG.E.U16 R2, desc[UR36][R4.64] ;  /* 0x0000002404027981 */ /* 0x000ea4000c1e1500 */
[----:B--2---:R-:W-:-:S06]  /*7c10*/  IMAD.U32 R2, R2, 0x10000, RZ ;  /* 0x0001000002027824 */ /* 0x004fcc00078e00ff */
[----:B------:R-:W0:Y:S01]  /*7c20*/  F2I.S64.TRUNC R2, R2 ;  /* 0x0000000200027311 */ /* 0x000e22000020d900 */
[----:B------:R-:W-:Y:S05]  /*7c30*/  BRA `(.L_x_33259) ;  /* 0x0000000400a87947 */ /* 0x000fea0003800000 */
.L_x_33266:
        /* <DEDUP_REMOVED lines=11> */
.L_x_33273:
        /* <DEDUP_REMOVED lines=21> */
.L_x_33277:
[----:B------:R-:W-:Y:S05]  /*7e40*/  BSYNC B1 ;  /* 0x0000000000017941 */ /* 0x000fea0003800000 */
.L_x_33276:
[----:B------:R-:W-:Y:S01]  /*7e50*/  IMAD.SHL.U32 R2, R2, 0x100000, RZ ;  /* 0x0010000002027824 */ /* 0x000fe200078e00ff */
[----:B------:R-:W-:-:S04]  /*7e60*/  LEA R3, R0, 0x3b800000, 0x17 ;  /* 0x3b80000000037811 */ /* 0x000fc800078eb8ff */
[----:B------:R-:W-:-:S07]  /*7e70*/  LOP3.LUT R2, R3, R2, R4, 0xfe, !PT ;  /* 0x0000000203027212 */ /* 0x000fce00078efe04 */
.L_x_33275:
[----:B------:R-:W-:Y:S05]  /*7e80*/  BSYNC B0 ;  /* 0x0000000000007941 */ /* 0x000fea0003800000 */
.L_x_33274:
[----:B------:R-:W1:Y:S01]  /*7e90*/  F2I.S64.TRUNC R2, R2 ;  /* 0x0000000200027311 */ /* 0x000e62000020d900 */
[----:B------:R-:W-:Y:S05]  /*7ea0*/  BRA `(.L_x_33259) ;  /* 0x00000004000c7947 */ /* 0x000fea0003800000 */
.L_x_33272:
        /* <DEDUP_REMOVED lines=21> */
.L_x_33281:
[----:B------:R-:W-:Y:S05]  /*8000*/  BSYNC B1 ;  /* 0x0000000000017941 */ /* 0x000fea0003800000 */
.L_x_33280:
[----:B------:R-:W-:Y:S01]  /*8010*/  IMAD.SHL.U32 R2, R2, 0x200000, RZ ;  /* 0x0020000002027824 */ /* 0x000fe200078e00ff */
[----:B------:R-:W-:-:S04]  /*8020*/  LEA R3, R0, 0x37800000, 0x17 ;  /* 0x3780000000037811 */ /* 0x000fc800078eb8ff */
[----:B------:R-:W-:-:S07]  /*8030*/  LOP3.LUT R2, R3, R2, R4, 0xfe, !PT ;  /* 0x0000000203027212 */ /* 0x000fce00078efe04 */
.L_x_33279:
[----:B------:R-:W-:Y:S05]  /*8040*/  BSYNC B0 ;  /* 0x0000000000007941 */ /* 0x000fea0003800000 */
.L_x_33278:
[----:B------:R-:W2:Y:S01]  /*8050*/  F2I.S64.TRUNC R2, R2 ;  /* 0x0000000200027311 */ /* 0x000ea2000020d900 */
[----:B------:R-:W-:Y:S05]  /*8060*/  BRA `(.L_x_33259) ;  /* 0x00000000009c7947 */ /* 0x000fea0003800000 */
.L_x_33271:
        /* <DEDUP_REMOVED lines=14> */
.L_x_33285:
[----:B------:R-:W-:Y:S05]  /*8150*/  BSYNC B0 ;  /* 0x0000000000007941 */ /* 0x000fea0003800000 */
.L_x_33284:
[----:B------:R-:W4:Y:S01]  /*8160*/  F2I.S64.TRUNC R2, R2 ;  /* 0x0000000200027311 */ /* 0x000f22000020d900 */
[----:B------:R-:W-:Y:S05]  /*8170*/  BRA `(.L_x_33259) ;  /* 0x0000000000587947 */ /* 0x000fea0003800000 */
.L_x_33258:
        /* <DEDUP_REMOVED lines=16> */
.L_x_33286:
[----:B------:R-:W-:Y:S01]  /*8280*/  CS2R R2, SRZ ;  /* 0x0000000000027805 */ /* 0x000fe2000001ff00 */
[----:B------:R-:W-:Y:S06]  /*8290*/  BRA `(.L_x_33259) ;  /* 0x0000000000107947 */ /* 0x000fec0003800000 */
.L_x_33283:
[----:B------:R3:W5:Y:S01]  /*82a0*/  LDG.E.64 R2, desc[UR36][R4.64] ;  /* 0x0000002404027981 */ /* 0x000762000c1e1b00 */
[----:B------:R-:W-:Y:S05]  /*82b0*/  BRA `(.L_x_33259) ;  /* 0x0000000000087947 */ /* 0x000fea0003800000 */
.L_x_33282:
[----:B------:R0:W5:Y:S01]  /*82c0*/  LDG.E R2, desc[UR36][R4.64] ;  /* 0x0000002404027981 */ /* 0x000162000c1e1900 */
[----:B------:R-:W-:-:S07]  /*82d0*/  IMAD.MOV.U32 R3, RZ, RZ, RZ ;  /* 0x000000ffff037224 */ /* 0x000fce00078e00ff */
.L_x_33259:
        /* <DEDUP_REMOVED lines=17> */
.L_x_33290:
[----:B------:R3:W-:Y:S01]  /*83f0*/  STG.E.U8 desc[UR36][R16.64], R7 ;  /* 0x0000000710007986 */ /* 0x0007e2000c101124 */
[----:B------:R-:W-:Y:S05]  /*8400*/  BRA `(.L_x_33292) ;  /* 0x0000000c004c7947 */ /* 0x000fea0003800000 */
.L_x_33289:
        /* <DEDUP_REMOVED lines=8> */
.L_x_33294:
[----:B------:R2:W-:Y:S01]  /*8490*/  STG.E desc[UR36][R16.64], R7 ;  /* 0x0000000710007986 */ /* 0x0005e2000c101924 */
[----:B------:R-:W-:Y:S05]  /*84a0*/  BRA `(.L_x_33292) ;  /* 0x0000000c00247947 */ /* 0x000fea0003800000 */
.L_x_33293:
[----:B------:R0:W-:Y:S01]  /*84b0*/  STG.E.U16 desc[UR36][R16.64], R7 ;  /* 0x0000000710007986 */ /* 0x0001e2000c101524 */
[----:B------:R-:W-:Y:S05]  /*84c0*/  BRA `(.L_x_33292) ;  /* 0x0000000c001c7947 */ /* 0x000fea0003800000 */
.L_x_33288:
        /* <DEDUP_REMOVED lines=9> */
.L_x_33296:
[----:B------:R-:W0:Y:S02]  /*8560*/  I2F.S64 R0, R4 ;  /* 0x0000000400007312 */ /* 0x000e240000301400 */
[----:B0-----:R-:W-:-:S05]  /*8570*/  F2FP.F16.F32.PACK_AB R0, RZ, R0 ;  /* 0x00000000ff00723e */ /* 0x001fca00000000ff */
[----:B------:R0:W-:Y:S01]  /*8580*/  STG.E.U16 desc[UR36][R16.64], R0 ;  /* 0x0000000010007986 */ /* 0x0001e2000c101524 */
[----:B------:R-:W-:Y:S05]  /*8590*/  BRA `(.L_x_33292) ;  /* 0x0000000800e87947 */ /* 0x000fea0003800000 */
.L_x_33295:
        /* <DEDUP_REMOVED lines=10> */
.L_x_33298:
[----:B------:R-:W0:Y:S02]  /*8640*/  I2F.S64 R4, R4 ;  /* 0x0000000400047312 */ /* 0x000e240000301400 */
[----:B0-----:R-:W-:-:S04]  /*8650*/  F2FP.F16.F32.PACK_AB R3, RZ, R4 ;  /* 0x00000004ff03723e */ /* 0x001fc800000000ff */
[----:B------:R-:W-:-:S05]  /*8660*/  PRMT R3, R3, 0x5410, RZ ;  /* 0x0000541003037816 */ /* 0x000fca00000000ff */
[----:B------:R0:W-:Y:S01]  /*8670*/  STG.E desc[UR36][R16.64], R3 ;  /* 0x0000000310007986 */ /* 0x0001e2000c101924 */
[----:B------:R-:W-:Y:S05]  /*8680*/  BRA `(.L_x_33292) ;  /* 0x0000000800ac7947 */ /* 0x000fea0003800000 */
.L_x_33297:
[----:B------:R-:W0:Y:S02]  /*8690*/  I2F.F64.S64 R2, R4 ;  /* 0x0000000400027312 */ /* 0x000e240000301c00 */
[----:B0-----:R0:W-:Y:S01]  /*86a0*/  STG.E.64 desc[UR36][R16.64], R2 ;  /* 0x0000000210007986 */ /* 0x0011e2000c101b24 */
[----:B------:R-:W-:Y:S05]  /*86b0*/  BRA `(.L_x_33292) ;  /* 0x0000000800a07947 */ /* 0x000fea0003800000 */
.L_x_33287:
        /* <DEDUP_REMOVED lines=13> */
.L_x_33301:
[----:B------:R-:W0:Y:S01]  /*8790*/  I2F.F64.S64 R4, R4 ;  /* 0x0000000400047312 */ /* 0x000e220000301c00 */
[----:B------:R-:W-:-:S05]  /*87a0*/  CS2R R6, SRZ ;  /* 0x0000000000067805 */ /* 0x000fca000001ff00 */
[----:B0-----:R0:W-:Y:S01]  /*87b0*/  STG.E.128 desc[UR36][R16.64], R4 ;  /* 0x0000000410007986 */ /* 0x0011e2000c101d24 */
[----:B------:R-:W-:Y:S05]  /*87c0*/  BRA `(.L_x_33292) ;  /* 0x00000008005c7947 */ /* 0x000fea0003800000 */
.L_x_33300:
        /* <DEDUP_REMOVED lines=21> */
.L_x_33305:
[----:B------:R-:W-:Y:S05]  /*8920*/  BSYNC B0 ;  /* 0x0000000000007941 */ /* 0x000fea0003800000 */
.L_x_33304:
[----:B------:R-:W-:-:S05]  /*8930*/  LOP3.LUT R3, R0, R3, RZ, 0xfc, !PT ;  /* 0x0000000300037212 */ /* 0x000fca00078efcff */
[----:B------:R0:W-:Y:S01]  /*8940*/  STG.E.U8 desc[UR36][R16.64], R3 ;  /* 0x0000000310007986 */ /* 0x0001e2000c101124 */
[----:B------:R-:W-:Y:S05]  /*8950*/  BRA `(.L_x_33292) ;  /* 0x0000000400f87947 */ /* 0x000fea0003800000 */
.L_x_33303:
        /* <DEDUP_REMOVED lines=13> */
.L_x_33307:
[----:B------:R-:W-:Y:S01]  /*8a30*/  IMAD.MOV.U32 R0, RZ, RZ, 0x7f ;  /* 0x0000007fff007424 */ /* 0x000fe200078e00ff */
[----:B------:R-:W-:-:S04]  /*8a40*/  ISETP.GT.U32.AND P0, PT, R2, 0x7f800000, PT ;  /* 0x7f8000000200780c */ /* 0x000fc80003f04070 */
[----:B------:R-:W-:-:S09]  /*8a50*/  SEL R0, R0, 0x7c, P0 ;  /* 0x0000007c00007807 */ /* 0x000fd20000000000 */
.L_x_33308:
[----:B------:R-:W-:Y:S05]  /*8a60*/  BSYNC B0 ;  /* 0x0000000000007941 */ /* 0x000fea0003800000 */
.L_x_33306:
[----:B------:R-:W-:-:S04]  /*8a70*/  LOP3.LUT R2, R5, 0x80000000, RZ, 0xc0, !PT ;  /* 0x8000000005027812 */ /* 0x000fc800078ec0ff */
[----:B------:R-:W-:-:S04]  /*8a80*/  SHF.R.U32.HI R3, RZ, 0x18, R2 ;  /* 0x00000018ff037819 */ /* 0x000fc80000011602 */
[----:B------:R-:W-:-:S05]  /*8a90*/  LOP3.LUT R3, R0, R3, RZ, 0xfc, !PT ;  /* 0x0000000300037212 */ /* 0x000fca00078efcff */
[----:B------:R0:W-:Y:S01]  /*8aa0*/  STG.E.U8 desc[UR36][R16.64], R3 ;  /* 0x0000000310007986 */ /* 0x0001e2000c101124 */
[----:B------:R-:W-:Y:S05]  /*8ab0*/  BRA `(.L_x_33292) ;  /* 0x0000000400a07947 */ /* 0x000fea0003800000 */
.L_x_33302:
[----:B------:R-:W0:Y:S02]  /*8ac0*/  I2F.S64 R0, R4 ;  /* 0x0000000400007312 */ /* 0x000e240000301400 */
[----:B0-----:R-:W-:-:S05]  /*8ad0*/  F2FP.BF16.F32.PACK_AB R0, RZ, R0 ;  /* 0x00000000ff00723e */ /* 0x001fca00000010ff */
[----:B------:R0:W-:Y:S01]  /*8ae0*/  STG.E.U16 desc[UR36][R16.64], R0 ;  /* 0x0000000010007986 */ /* 0x0001e2000c101524 */
[----:B------:R-:W-:Y:S05]  /*8af0*/  BRA `(.L_x_33292) ;  /* 0x0000000400907947 */ /* 0x000fea0003800000 */
.L_x_33299:
        /* <DEDUP_REMOVED lines=10> */
.L_x_33311:
        /* <DEDUP_REMOVED lines=17> */
.L_x_33314:
[----:B------:R-:W-:-:S04]  /*8cb0*/  LOP3.LUT R2, R5, 0x80000000, RZ, 0xc0, !PT ;  /* 0x8000000005027812 */ /* 0x000fc800078ec0ff */
[----:B------:R-:W-:-:S04]  /*8cc0*/  SHF.R.U32.HI R3, RZ, 0x18, R2 ;  /* 0x00000018ff037819 */ /* 0x000fc80000011602 */
[----:B------:R-:W-:-:S04]  /*8cd0*/  LOP3.LUT R0, R0, R3, RZ, 0xfc, !PT ;  /* 0x0000000300007212 */ /* 0x000fc800078efcff */
[----:B------:R-:W-:-:S07]  /*8ce0*/  PRMT R8, R0, 0x7610, R8 ;  /* 0x0000761000087816 */ /* 0x000fce0000000008 */
.L_x_33313:
[----:B------:R-:W-:Y:S05]  /*8cf0*/  BSYNC B0 ;  /* 0x0000000000007941 */ /* 0x000fea0003800000 */
.L_x_33312:
[----:B------:R0:W-:Y:S01]  /*8d00*/  STG.E.U8 desc[UR36][R16.64], R8 ;  /* 0x0000000810007986 */ /* 0x0001e2000c101124 */
[----:B------:R-:W-:Y:S05]  /*8d10*/  BRA `(.L_x_33292) ;  /* 0x0000000400087947 */ /* 0x000fea0003800000 */
.L_x_33310:
        /* <DEDUP_REMOVED lines=17> */
.L_x_33317:
[----:B------:R-:W-:-:S04]  /*8e30*/  LOP3.LUT R2, R5, 0x80000000, RZ, 0xc0, !PT ;  /* 0x8000000005027812 */ /* 0x000fc800078ec0ff */
[----:B------:R-:W-:-:S04]  /*8e40*/  SHF.R.U32.HI R3, RZ, 0x18, R2 ;  /* 0x00000018ff037819 */ /* 0x000fc80000011602 */
[----:B------:R-:W-:-:S04]  /*8e50*/  LOP3.LUT R0, R0, R3, RZ, 0xfc, !PT ;  /* 0x0000000300007212 */ /* 0x000fc800078efcff */
[----:B------:R-:W-:-:S07]  /*8e60*/  PRMT R8, R0, 0x7610, R8 ;  /* 0x0000761000087816 */ /* 0x000fce0000000008 */
.L_x_33316:
[----:B------:R-:W-:Y:S05]  /*8e70*/  BSYNC B0 ;  /* 0x0000000000007941 */ /* 0x000fea0003800000 */
.L_x_33315:
[----:B------:R0:W-:Y:S01]  /*8e80*/  STG.E.U8 desc[UR36][R16.64], R8 ;  /* 0x0000000810007986 */ /* 0x0001e2000c101124 */
[----:B------:R-:W-:Y:S05]  /*8e90*/  BRA `(.L_x_33292) ;  /* 0x0000000000a87947 */ /* 0x000fea0003800000 */
.L_x_33309:
        /* <DEDUP_REMOVED lines=22> */
.L_x_33291:
        /* <DEDUP_REMOVED lines=16> */
.L_x_33320:
[----:B------:R-:W-:Y:S05]  /*9100*/  BRA `(.L_x_33292) ;  /* 0x00000000000c7947 */ /* 0x000fea0003800000 */
.L_x_33319:
[----:B------:R0:W-:Y:S01]  /*9110*/  STG.E.64 desc[UR36][R16.64], R4 ;  /* 0x0000000410007986 */ /* 0x0001e2000c101b24 */
[----:B------:R-:W-:Y:S05]  /*9120*/  BRA `(.L_x_33292) ;  /* 0x0000000000047947 */ /* 0x000fea0003800000 */
.L_x_33318:
[----:B------:R0:W-:Y:S02]  /*9130*/  STG.E desc[UR36][R16.64], R7 ;  /* 0x0000000710007986 */ /* 0x0001e4000c101924 */
.L_x_33292:
[----:B------:R-:W-:-:S07]  /*9140*/  VIADD R19, R19, 0x80 ;  /* 0x0000008013137836 */ /* 0x000fce0000000000 */
.L_x_33252:
[----:B------:R-:W-:Y:S05]  /*9150*/  BSYNC B6 ;  /* 0x0000000000067941 */ /* 0x000fea0003800000 */
.L_x_33251:
        /* <DEDUP_REMOVED lines=306> */
.L_x_33321:
        /* <DEDUP_REMOVED lines=21> */
.L_x_33325:
[----:B------:R1:W5:Y:S01]  /*a5d0*/  LDG.E.U8 R2, desc[UR36][R4.64] ;  /* 0x0000002404027981 */ /* 0x000362000c1e1100 */
[----:B------:R-:W-:Y:S01]  /*a5e0*/  IMAD.MOV.U32 R3, RZ, RZ, RZ ;  /* 0x000000ffff037224 */ /* 0x000fe200078e00ff */
[----:B------:R-:W-:Y:S06]  /*a5f0*/  BRA `(.L_x_33327) ;  /* 0x0000000c00487947 */ /* 0x000fec0003800000 */
.L_x_33324:
        /* <DEDUP_REMOVED lines=8> */
.L_x_33329:
[----:B------:R-:W2:Y:S02]  /*a680*/  LDG.E R2, desc[UR36][R4.64] ;  /* 0x0000002404027981 */ /* 0x000ea4000c1e1900 */
[----:B--2---:R-:W-:Y:S01]  /*a690*/  SHF.R.S32.HI R3, RZ, 0x1f, R2 ;  /* 0x0000001fff037819 */ /* 0x004fe20000011402 */
[----:B------:R-:W-:Y:S06]  /*a6a0*/  BRA `(.L_x_33327) ;  /* 0x0000000c001c7947 */ /* 0x000fec0003800000 */
.L_x_33328:
[----:B------:R-:W2:Y:S02]  /*a6b0*/  LDG.E.S16 R2, desc[UR36][R4.64] ;  /* 0x0000002404027981 */ /* 0x000ea4000c1e1700 */
[----:B--2---:R-:W-:Y:S01]  /*a6c0*/  SHF.R.S32.HI R3, RZ, 0x1f, R2 ;  /* 0x0000001fff037819 */ /* 0x004fe20000011402 */
[----:B------:R-:W-:Y:S06]  /*a6d0*/  BRA `(.L_x_33327) ;  /* 0x0000000c00107947 */ /* 0x000fec0003800000 */
.L_x_33323:
        /* <DEDUP_REMOVED lines=9> */
.L_x_33331:
[----:B------:R-:W2:Y:S02]  /*a770*/  LDG.E.U16 R4, desc[UR36][R4.64] ;  /* 0x0000002404047981 */ /* 0x000ea4000c1e1500 */
[----:B--2---:R-:W-:-:S06]  /*a780*/  HADD2.F32 R2, -RZ, R4.H0_H0 ;  /* 0x20000004ff027230 */ /* 0x004fcc0000004100 */
[----:B------:R-:W0:Y:S01]  /*a790*/  F2I.S64.TRUNC R2, R2 ;  /* 0x0000000200027311 */ /* 0x000e22000020d900 */
[----:B------:R-:W-:Y:S05]  /*a7a0*/  BRA `(.L_x_33327) ;  /* 0x0000000800dc7947 */ /* 0x000fea0003800000 */
.L_x_33330:
        /* <DEDUP_REMOVED lines=9> */
.L_x_33333:
[----:B------:R-:W2:Y:S02]  /*a840*/  LDG.E.U16 R4, desc[UR36][R4.64] ;  /* 0x0000002404047981 */ /* 0x000ea4000c1e1500 */
[----:B--2---:R-:W-:-:S06]  /*a850*/  HADD2.F32 R2, -RZ, R4.H0_H0 ;  /* 0x20000004ff027230 */ /* 0x004fcc0000004100 */
[----:B------:R-:W4:Y:S01]  /*a860*/  F2I.S64.TRUNC R2, R2 ;  /* 0x0000000200027311 */ /* 0x000f22000020d900 */
[----:B------:R-:W-:Y:S05]  /*a870*/  BRA `(.L_x_33327) ;  /* 0x0000000800a87947 */ /* 0x000fea0003800000 */
.L_x_33332:
[----:B------:R-:W2:Y:S02]  /*a880*/  LDG.E.64 R2, desc[UR36][R4.64] ;  /* 0x0000002404027981 */ /* 0x000ea4000c1e1b00 */
[----:B--2---:R-:W2:Y:S01]  /*a890*/  F2I.S64.F64.TRUNC R2, R2 ;  /* 0x0000000200027311 */ /* 0x004ea2000030d900 */
[----:B------:R-:W-:Y:S05]  /*a8a0*/  BRA `(.L_x_33327) ;  /* 0x00000008009c7947 */ /* 0x000fea0003800000 */
.L_x_33322:
        /* <DEDUP_REMOVED lines=13> */
.L_x_33336:
[----:B------:R-:W2:Y:S02]  /*a980*/  LDG.E.64 R2, desc[UR36][R4.64] ;  /* 0x0000002404027981 */ /* 0x000ea4000c1e1b00 */
[----:B--2---:R-:W0:Y:S01]  /*a990*/  F2I.S64.F64.TRUNC R2, R2 ;  /* 0x0000000200027311 */ /* 0x004e22000030d900 */
[----:B------:R-:W-:Y:S05]  /*a9a0*/  BRA `(.L_x_33327) ;  /* 0x00000008005c7947 */ /* 0x000fea0003800000 */
.L_x_33335:
        /* <DEDUP_REMOVED lines=27> */
.L_x_33338:
        /* <DEDUP_REMOVED lines=14> */
.L_x_33337:
[----:B------:R-:W2:Y:S02]  /*ac40*/  LDG.E.U16 R2, desc[UR36][R4.64] ;  /* 0x0000002404027981 */ /* 0x000ea4000c1e1500 */
[----:B--2---:R-:W-:-:S06]  /*ac50*/  IMAD.U32 R2, R2, 0x10000, RZ ;  /* 0x0001000002027824 */ /* 0x004fcc00078e00ff */
[----:B------:R-:W0:Y:S01]  /*ac60*/  F2I.S64.TRUNC R2, R2 ;  /* 0x0000000200027311 */ /* 0x000e22000020d900 */
[----:B------:R-:W-:Y:S05]  /*ac70*/  BRA `(.L_x_33327) ;  /* 0x0000000400a87947 */ /* 0x000fea0003800000 */
.L_x_33334:
        /* <DEDUP_REMOVED lines=11> */
.L_x_33341:
        /* <DEDUP_REMOVED lines=21> */
.L_x_33345:
[----:B------:R-:W-:Y:S05]  /*ae80*/  BSYNC B1 ;  /* 0x0000000000017941 */ /* 0x000fea0003800000 */
.L_x_33344:
[----:B------:R-:W-:Y:S01]  /*ae90*/  IMAD.SHL.U32 R2, R2, 0x100000, RZ ;  /* 0x0010000002027824 */ /* 0x000fe200078e00ff */
[----:B------:R-:W-:-:S04]  /*aea0*/  LEA R3, R0, 0x3b800000, 0x17 ;  /* 0x3b80000000037811 */ /* 0x000fc800078eb8ff */
[----:B------:R-:W-:-:S07]  /*aeb0*/  LOP3.LUT R2, R3, R2, R4, 0xfe, !PT ;  /* 0x0000000203027212 */ /* 0x000fce00078efe04 */
.L_x_33343:
[----:B------:R-:W-:Y:S05]  /*aec0*/  BSYNC B0 ;  /* 0x0000000000007941 */ /* 0x000fea0003800000 */
.L_x_33342:
[----:B------:R-:W0:Y:S01]  /*aed0*/  F2I.S64.TRUNC R2, R2 ;  /* 0x0000000200027311 */ /* 0x000e22000020d900 */
[----:B------:R-:W-:Y:S05]  /*aee0*/  BRA `(.L_x_33327) ;  /* 0x00000004000c7947 */ /* 0x000fea0003800000 */
.L_x_33340:
        /* <DEDUP_REMOVED lines=21> */
.L_x_33349:
[----:B------:R-:W-:Y:S05]  /*b040*/  BSYNC B1 ;  /* 0x0000000000017941 */ /* 0x000fea0003800000 */
.L_x_33348:
[----:B------:R-:W-:Y:S01]  /*b050*/  IMAD.SHL.U32 R2, R2, 0x200000, RZ ;  /* 0x0020000002027824 */ /* 0x000fe200078e00ff */
[----:B------:R-:W-:-:S04]  /*b060*/  LEA R3, R0, 0x37800000, 0x17 ;  /* 0x3780000000037811 */ /* 0x000fc800078eb8ff */
[----:B------:R-:W-:-:S07]  /*b070*/  LOP3.LUT R2, R3, R2, R4, 0xfe, !PT ;  /* 0x0000000203027212 */ /* 0x000fce00078efe04 */
.L_x_33347:
[----:B------:R-:W-:Y:S05]  /*b080*/  BSYNC B0 ;  /* 0x0000000000007941 */ /* 0x000fea0003800000 */
.L_x_33346:
[----:B------:R-:W0:Y:S01]  /*b090*/  F2I.S64.TRUNC R2, R2 ;  /* 0x0000000200027311 */ /* 0x000e22000020d900 */
[----:B------:R-:W-:Y:S05]  /*b0a0*/  BRA `(.L_x_33327) ;  /* 0x00000000009c7947 */ /* 0x000fea0003800000 */
.L_x_33339:
        /* <DEDUP_REMOVED lines=14> */
.L_x_33353:
[----:B------:R-:W-:Y:S05]  /*b190*/  BSYNC B0 ;  /* 0x0000000000007941 */ /* 0x000fea0003800000 */
.L_x_33352:
[----:B------:R-:W0:Y:S01]  /*b1a0*/  F2I.S64.TRUNC R2, R2 ;  /* 0x0000000200027311 */ /* 0x000e22000020d900 */
[----:B------:R-:W-:Y:S05]  /*b1b0*/  BRA `(.L_x_33327) ;  /* 0x0000000000587947 */ /* 0x000fea0003800000 */
.L_x_33326:
        /* <DEDUP_REMOVED lines=16> */
.L_x_33354:
[----:B------:R-:W-:Y:S01]  /*b2c0*/  CS2R R2, SRZ ;  /* 0x0000000000027805 */ /* 0x000fe2000001ff00 */
[----:B------:R-:W-:Y:S06]  /*b2d0*/  BRA `(.L_x_33327) ;  /* 0x0000000000107947 */ /* 0x000fec0003800000 */
.L_x_33351:
[----:B------:R0:W5:Y:S01]  /*b2e0*/  LDG.E.64 R2, desc[UR36][R4.64] ;  /* 0x0000002404027981 */ /* 0x000162000c1e1b00 */
[----:B------:R-:W-:Y:S05]  /*b2f0*/  BRA `(.L_x_33327) ;  /* 0x0000000000087947 */ /* 0x000fea0003800000 */
.L_x_33350:
[----:B------:R0:W5:Y:S01]  /*b300*/  LDG.E R2, desc[UR36][R4.64] ;  /* 0x0000002404027981 */ /* 0x000162000c1e1900 */
[----:B------:R-:W-:-:S07]  /*b310*/  IMAD.MOV.U32 R3, RZ, RZ, RZ ;  /* 0x000000ffff037224 */ /* 0x000fce00078e00ff */
.L_x_33327:
[----:B------:R-:W1:Y:S01]  /*b320*/  LDC.U8 R6, c[0x0][0x421] ;  /* 0x00010840ff067b82 */ /* 0x000e620000000000 */
[----:B0-2345:R-:W-:Y:S02]  /*b330*/  LOP3.LUT R7, RZ, R2, RZ, 0x33, !PT ;  /* 0x00000002ff077212 */ /* 0x03dfe400078e33ff */
[----:B-1----:R-:W-:-:S03]  /*b340*/  LOP3.LUT R5, RZ, R3, RZ, 0x33, !PT ;  /* 0x00000003ff057212 */ /* 0x002fc600078e33ff */
        /* <DEDUP_REMOVED lines=14> */
.L_x_33358:
[----:B------:R-:W-:Y:S01]  /*b430*/  STG.E.U8 desc[UR36][R16.64], R7 ;  /* 0x0000000710007986 */ /* 0x000fe2000c101124 */
[----:B------:R-:W-:Y:S05]  /*b440*/  EXIT ;  /* 0x000000000000794d */ /* 0x000fea0003800000 */
.L_x_33357:
        /* <DEDUP_REMOVED lines=8> */
.L_x_33361:
[----:B------:R-:W-:Y:S01]  /*b4d0*/  STG.E desc[UR36][R16.64], R7 ;  /* 0x0000000710007986 */ /* 0x000fe2000c101924 */
[----:B------:R-:W-:Y:S05]  /*b4e0*/  EXIT ;  /* 0x000000000000794d */ /* 0x000fea0003800000 */
.L_x_33360:
[----:B------:R-:W-:Y:S01]  /*b4f0*/  STG.E.U16 desc[UR36][R16.64], R7 ;  /* 0x0000000710007986 */ /* 0x000fe2000c101524 */
[----:B------:R-:W-:Y:S05]  /*b500*/  EXIT ;  /* 0x000000000000794d */ /* 0x000fea0003800000 */
.L_x_33356:
        /* <DEDUP_REMOVED lines=9> */
.L_x_33363:
[----:B------:R-:W0:Y:S02]  /*b5a0*/  I2F.S64 R0, R4 ;  /* 0x0000000400007312 */ /* 0x000e240000301400 */
[----:B0-----:R-:W-:-:S05]  /*b5b0*/  F2FP.F16.F32.PACK_AB R0, RZ, R0 ;  /* 0x00000000ff00723e */ /* 0x001fca00000000ff */
[----:B------:R-:W-:Y:S01]  /*b5c0*/  STG.E.U16 desc[UR36][R16.64], R0 ;  /* 0x0000000010007986 */ /* 0x000fe2000c101524 */
[----:B------:R-:W-:Y:S05]  /*b5d0*/  EXIT ;  /* 0x000000000000794d */ /* 0x000fea0003800000 */
.L_x_33362:
        /* <DEDUP_REMOVED lines=10> */
.L_x_33365:
[----:B------:R-:W0:Y:S02]  /*b680*/  I2F.S64 R4, R4 ;  /* 0x0000000400047312 */ /* 0x000e240000301400 */
[----:B0-----:R-:W-:-:S04]  /*b690*/  F2FP.F16.F32.PACK_AB R3, RZ, R4 ;  /* 0x00000004ff03723e */ /* 0x001fc800000000ff */
[----:B------:R-:W-:-:S05]  /*b6a0*/  PRMT R3, R3, 0x5410, RZ ;  /* 0x0000541003037816 */ /* 0x000fca00000000ff */
[----:B------:R-:W-:Y:S01]  /*b6b0*/  STG.E desc[UR36][R16.64], R3 ;  /* 0x0000000310007986 */ /* 0x000fe2000c101924 */
[----:B------:R-:W-:Y:S05]  /*b6c0*/  EXIT ;  /* 0x000000000000794d */ /* 0x000fea0003800000 */
.L_x_33364:
[----:B------:R-:W0:Y:S02]  /*b6d0*/  I2F.F64.S64 R2, R4 ;  /* 0x0000000400027312 */ /* 0x000e240000301c00 */
[----:B0-----:R-:W-:Y:S01]  /*b6e0*/  STG.E.64 desc[UR36][R16.64], R2 ;  /* 0x0000000210007986 */ /* 0x001fe2000c101b24 */
[----:B------:R-:W-:Y:S05]  /*b6f0*/  EXIT ;  /* 0x000000000000794d */ /* 0x000fea0003800000 */
.L_x_33355:
        /* <DEDUP_REMOVED lines=11> */
[----:B------:R-:W-:Y:S01]  /*b7b0*/  STG.E.U8 desc[UR36][R16.64], R3 ;  /* 0x0000000310007986 */ /* 0x000fe2000c101124 */
[----:B------:R-:W-:Y:S05]  /*b7c0*/  EXIT ;  /* 0x000000000000794d */ /* 0x000fea0003800000 */
.L_x_33368:
[----:B------:R-:W0:Y:S01]  /*b7d0*/  I2F.F64.S64 R4, R4 ;  /* 0x0000000400047312 */ /* 0x000e220000301c00 */
[----:B------:R-:W-:-:S05]  /*b7e0*/  CS2R R6, SRZ ;  /* 0x0000000000067805 */ /* 0x000fca000001ff00 */
[----:B0-----:R-:W-:Y:S01]  /*b7f0*/  STG.E.128 desc[UR36][R16.64], R4 ;  /* 0x0000000410007986 */ /* 0x001fe2000c101d24 */
[----:B------:R-:W-:Y:S05]  /*b800*/  EXIT ;  /* 0x000000000000794d */ /* 0x000fea0003800000 */
.L_x_33367:
        /* <DEDUP_REMOVED lines=21> */
.L_x_33372:
[----:B------:R-:W-:Y:S05]  /*b960*/  BSYNC B0 ;  /* 0x0000000000007941 */ /* 0x000fea0003800000 */
.L_x_33371:
[----:B------:R-:W-:-:S05]  /*b970*/  LOP3.LUT R3, R0, R3, RZ, 0xfc, !PT ;  /* 0x0000000300037212 */ /* 0x000fca00078efcff */
[----:B------:R-:W-:Y:S01]  /*b980*/  STG.E.U8 desc[UR36][R16.64], R3 ;  /* 0x0000000310007986 */ /* 0x000fe2000c101124 */
[----:B------:R-:W-:Y:S05]  /*b990*/  EXIT ;  /* 0x000000000000794d */ /* 0x000fea0003800000 */
.L_x_33370:
        /* <DEDUP_REMOVED lines=13> */
.L_x_33374:
[----:B------:R-:W-:Y:S01]  /*ba70*/  IMAD.MOV.U32 R0, RZ, RZ, 0x7f ;  /* 0x0000007fff007424 */ /* 0x000fe200078e00ff */
[----:B------:R-:W-:-:S04]  /*ba80*/  ISETP.GT.U32.AND P0, PT, R2, 0x7f800000, PT ;  /* 0x7f8000000200780c */ /* 0x000fc80003f04070 */
[----:B------:R-:W-:-:S09]  /*ba90*/  SEL R0, R0, 0x7c, P0 ;  /* 0x0000007c00007807 */ /* 0x000fd20000000000 */
.L_x_33375:
[----:B------:R-:W-:Y:S05]  /*baa0*/  BSYNC B0 ;  /* 0x0000000000007941 */ /* 0x000fea0003800000 */
.L_x_33373:
[----:B------:R-:W-:-:S04]  /*bab0*/  LOP3.LUT R2, R5, 0x80000000, RZ, 0xc0, !PT ;  /* 0x8000000005027812 */ /* 0x000fc800078ec0ff */
[----:B------:R-:W-:-:S04]  /*bac0*/  SHF.R.U32.HI R3, RZ, 0x18, R2 ;  /* 0x00000018ff037819 */ /* 0x000fc80000011602 */
[----:B------:R-:W-:-:S05]  /*bad0*/  LOP3.LUT R3, R0, R3, RZ, 0xfc, !PT ;  /* 0x0000000300037212 */ /* 0x000fca00078efcff */
[----:B------:R-:W-:Y:S01]  /*bae0*/  STG.E.U8 desc[UR36][R16.64], R3 ;  /* 0x0000000310007986 */ /* 0x000fe2000c101124 */
[----:B------:R-:W-:Y:S05]  /*baf0*/  EXIT ;  /* 0x000000000000794d */ /* 0x000fea0003800000 */
.L_x_33369:
[----:B------:R-:W0:Y:S02]  /*bb00*/  I2F.S64 R0, R4 ;  /* 0x0000000400007312 */ /* 0x000e240000301400 */
[----:B0-----:R-:W-:-:S05]  /*bb10*/  F2FP.BF16.F32.PACK_AB R0, RZ, R0 ;  /* 0x00000000ff00723e */ /* 0x001fca00000010ff */
[----:B------:R-:W-:Y:S01]  /*bb20*/  STG.E.U16 desc[UR36][R16.64], R0 ;  /* 0x0000000010007986 */ /* 0x000fe2000c101524 */
[----:B------:R-:W-:Y:S05]  /*bb30*/  EXIT ;  /* 0x000000000000794d */ /* 0x000fea0003800000 */
.L_x_33366:
        /* <DEDUP_REMOVED lines=10> */
.L_x_33378:
        /* <DEDUP_REMOVED lines=17> */
.L_x_33381:
[----:B------:R-:W-:-:S04]  /*bcf0*/  LOP3.LUT R2, R5, 0x80000000, RZ, 0xc0, !PT ;  /* 0x8000000005027812 */ /* 0x000fc800078ec0ff */
[----:B------:R-:W-:-:S04]  /*bd00*/  SHF.R.U32.HI R3, RZ, 0x18, R2 ;  /* 0x00000018ff037819 */ /* 0x000fc80000011602 */
[----:B------:R-:W-:-:S04]  /*bd10*/  LOP3.LUT R0, R0, R3, RZ, 0xfc, !PT ;  /* 0x0000000300007212 */ /* 0x000fc800078efcff */
[----:B------:R-:W-:-:S07]  /*bd20*/  PRMT R8, R0, 0x7610, R8 ;  /* 0x0000761000087816 */ /* 0x000fce0000000008 */
.L_x_33380:
[----:B------:R-:W-:Y:S05]  /*bd30*/  BSYNC B0 ;  /* 0x0000000000007941 */ /* 0x000fea0003800000 */
.L_x_33379:
[----:B------:R-:W-:Y:S01]  /*bd40*/  STG.E.U8 desc[UR36][R16.64], R8 ;  /* 0x0000000810007986 */ /* 0x000fe2000c101124 */
[----:B------:R-:W-:Y:S05]  /*bd50*/  EXIT ;  /* 0x000000000000794d */ /* 0x000fea0003800000 */
.L_x_33377:
        /* <DEDUP_REMOVED lines=17> */
.L_x_33384:
[----:B------:R-:W-:-:S04]  /*be70*/  LOP3.LUT R2, R5, 0x80000000, RZ, 0xc0, !PT ;  /* 0x8000000005027812 */ /* 0x000fc800078ec0ff */
[----:B------:R-:W-:-:S04]  /*be80*/  SHF.R.U32.HI R3, RZ, 0x18, R2 ;  /* 0x00000018ff037819 */ /* 0x000fc80000011602 */
[----:B------:R-:W-:-:S04]  /*be90*/  LOP3.LUT R0, R0, R3, RZ, 0xfc, !PT ;  /* 0x0000000300007212 */ /* 0x000fc800078efcff */
[----:B------:R-:W-:-:S07]  /*bea0*/  PRMT R8, R0, 0x7610, R8 ;  /* 0x0000761000087816 */ /* 0x000fce0000000008 */
.L_x_33383:
[----:B------:R-:W-:Y:S05]  /*beb0*/  BSYNC B0 ;  /* 0x0000000000007941 */ /* 0x000fea0003800000 */
.L_x_33382:
[----:B------:R-:W-:Y:S01]  /*bec0*/  STG.E.U8 desc[UR36][R16.64], R8 ;  /* 0x0000000810007986 */ /* 0x000fe2000c101124 */
[----:B------:R-:W-:Y:S05]  /*bed0*/  EXIT ;  /* 0x000000000000794d */ /* 0x000fea0003800000 */
.L_x_33376:
        /* <DEDUP_REMOVED lines=22> */
.L_x_33359:
        /* <DEDUP_REMOVED lines=16> */
.L_x_33387:
[----:B------:R-:W-:Y:S05]  /*c140*/  EXIT ;  /* 0x000000000000794d */ /* 0x000fea0003800000 */
.L_x_33386:
[----:B------:R-:W-:Y:S01]  /*c150*/  STG.E.64 desc[UR36][R16.64], R4 ;  /* 0x0000000410007986 */ /* 0x000fe2000c101b24 */
[----:B------:R-:W-:Y:S05]  /*c160*/  EXIT ;  /* 0x000000000000794d */ /* 0x000fea0003800000 */
.L_x_33385:
[----:B------:R-:W-:Y:S01]  /*c170*/  STG.E desc[UR36][R16.64], R7 ;  /* 0x0000000710007986 */ /* 0x000fe2000c101924 */
[----:B------:R-:W-:Y:S05]  /*c180*/  EXIT ;  /* 0x000000000000794d */ /* 0x000fea0003800000 */
.L_x_33388:
        /* <DEDUP_REMOVED lines=15> */
.L_x_36480:


//--------------------- .text._ZN2at6native27unrolled_elementwise_kernelIZZZNS0_23bitwise_not_kernel_cudaERNS_18TensorIteratorBaseEENKUlvE_clEvENKUlvE2_clEvEUllE_St5arrayIPcLm2EELi4E23TrivialOffsetCalculatorILi1EjESB_NS0_6memory12LoadWithCastILi1EEENSC_13StoreWithCastILi1EEEEEviT_T0_T2_T3_T4_T5_ --------------------------
	.section	.text._ZN2at6native27unrolled_elementwise_kernelIZZZNS0_23bitwise_not_kernel_cudaERNS_18TensorIteratorBaseEENKUlvE_clEvENKUlvE2_clEvEUllE_St5arrayIPcLm2EELi4E23TrivialOffsetCalculatorILi1EjESB_NS0_6memory12LoadWithCastILi1EEENSC_13StoreWithCastILi1EEEEEviT_T0_T2_T3_T4_T5_,"ax",@progbits
	.align	128
        .global         _ZN2at6native27unrolled_elementwise_kernelIZZZNS0_23bitwise_not_kernel_cudaERNS_18TensorIteratorBaseEENKUlvE_clEvENKUlvE2_clEvEUllE_St5arrayIPcLm2EELi4E23TrivialOffsetCalculatorILi1EjESB_NS0_6memory12LoadWithCastILi1EEENSC_13StoreWithCastILi1EEEEEviT_T0_T2_T3_T4_T5_
        .type           _ZN2at6native27unrolled_elementwise_kernelIZZZNS0_23bitwise_not_kernel_cudaERNS_18TensorIteratorBaseEENKUlvE_clEvENKUlvE2_clEvEUllE_St5arrayIPcLm2EELi4E23TrivialOffsetCalculatorILi1EjESB_NS0_6memory12LoadWithCastILi1EEENSC_13StoreWithCastILi1EEEEEviT_T0_T2_T3_T4_T5_,@function
        .size           _ZN2at6native27unrolled_elementwise_kernelIZZZNS0_23bitwise_not_kernel_cudaERNS_18TensorIteratorBaseEENKUlvE_clEvENKUlvE2_clEvEUllE_St5arrayIPcLm2EELi4E23TrivialOffsetCalculatorILi1EjESB_NS0_6memory12LoadWithCastILi1EEENSC_13StoreWithCastILi1EEEEEviT_T0_T2_T3_T4_T5_,(.L_x_36481 - _ZN2at6native27unrolled_elementwise_kernelIZZZNS0_23bitwise_not_kernel_cudaERNS_18TensorIteratorBaseEENKUlvE_clEvENKUlvE2_clEvEUllE_St5arrayIPcLm2EELi4E23TrivialOffsetCalculatorILi1EjESB_NS0_6memory12LoadWithCastILi1EEENSC_13StoreWithCastILi1EEEEEviT_T0_T2_T3_T4_T5_)
        .other          _ZN2at6native27unrolled_elementwise_kernelIZZZNS0_23bitwise_not_kernel_cudaERNS_18TensorIteratorBaseEENKUlvE_clEvENKUlvE2_clEvEUllE_St5arrayIPcLm2EELi4E23TrivialOffsetCalculatorILi1EjESB_NS0_6memory12LoadWithCastILi1EEENSC_13StoreWithCastILi1EEEEEviT_T0_T2_T3_T4_T5_,@"STO_CUDA_ENTRY STV_DEFAULT"
_ZN2at6native27unrolled_elementwise_kernelIZZZNS0_23bitwise_not_kernel_cudaERNS_18TensorIteratorBaseEENKUlvE_clEvENKUlvE2_clEvEUllE_St5arrayIPcLm2EELi4E23TrivialOffsetCalculatorILi1EjESB_NS0_6memory12LoadWithCastILi1EEENSC_13StoreWithCastILi1EEEEEviT_T0_T2_T3_T4_T5_:
.text._ZN2at6native27unrolled_elementwise_kernelIZZZNS0_23bitwise_not_kernel_cudaERNS_18TensorIteratorBaseEENKUlvE_clEvENKUlvE2_clEvEUllE_St5arrayIPcLm2EELi4E23TrivialOffsetCalculatorILi1EjESB_NS0_6memory12LoadWithCastILi1EEENSC_13StoreWithCastILi1EEEEEviT_T0_T2_T3_T4_T5_:
        /* <DEDUP_REMOVED lines=32> */
.L_x_33394:
[----:B------:R1:W5:Y:S01]  /*0200*/  LDG.E.U8 R28, desc[UR36][R4.64] ;  /* 0x00000024041c7981 */ /* 0x000362000c1e1100 */
[----:B------:R-:W-:Y:S01]  /*0210*/  IMAD.MOV.U32 R29, RZ, RZ, RZ ;  /* 0x000000ffff1d7224 */ /* 0x000fe200078e00ff */
[----:B------:R-:W-:Y:S06]  /*0220*/  BRA `(.L_x_33396) ;  /* 0x0000000c004c7947 */ /* 0x000fec0003800000 */
.L_x_33393:
        /* <DEDUP_REMOVED lines=8> */
.L_x_33398:
[----:B------:R-:W2:Y:S02]  /*02b0*/  LDG.E R28, desc[UR36][R4.64] ;  /* 0x00000024041c7981 */ /* 0x000ea4000c1e1900 */
[----:B--2---:R-:W-:Y:S01]  /*02c0*/  SHF.R.S32.HI R29, RZ, 0x1f, R28 ;  /* 0x0000001fff1d7819 */ /* 0x004fe2000001141c */
[----:B------:R-:W-:Y:S06]  /*02d0*/  BRA `(.L_x_33396) ;  /* 0x0000000c00207947 */ /* 0x000fec0003800000 */
.L_x_33397:
[----:B------:R-:W2:Y:S02]  /*02e0*/  LDG.E.S16 R28, desc[UR36][R4.64] ;  /* 0x00000024041c7981 */ /* 0x000ea4000c1e1700 */
[----:B--2---:R-:W-:Y:S01]  /*02f0*/  SHF.R.S32.HI R29, RZ, 0x1f, R28 ;  /* 0x0000001fff1d7819 */ /* 0x004fe2000001141c */
[----:B------:R-:W-:Y:S06]  /*0300*/  BRA `(.L_x_33396) ;  /* 0x0000000c00147947 */ /* 0x000fec0003800000 */
.L_x_33392:
        /* <DEDUP_REMOVED lines=9> */
.L_x_33400:
[----:B------:R-:W2:Y:S02]  /*03a0*/  LDG.E.U16 R4, desc[UR36][R4.64] ;  /* 0x0000002404047981 */ /* 0x000ea4000c1e1500 */
[----:B--2---:R-:W-:-:S06]  /*03b0*/  HADD2.F32 R28, -RZ, R4.H0_H0 ;  /* 0x20000004ff1c7230 */ /* 0x004fcc0000004100 */
[----:B------:R-:W0:Y:S01]  /*03c0*/  F2I.S64.TRUNC R28, R28 ;  /* 0x0000001c001c7311 */ /* 0x000e22000020d900 */
[----:B------:R-:W-:Y:S05]  /*03d0*/  BRA `(.L_x_33396) ;  /* 0x0000000800e07947 */ /* 0x000fea0003800000 */
.L_x_33399:
        /* <DEDUP_REMOVED lines=9> */
.L_x_33402:
[----:B------:R-:W2:Y:S02]  /*0470*/  LDG.E.U16 R4, desc[UR36][R4.64] ;  /* 0x0000002404047981 */ /* 0x000ea4000c1e1500 */
[----:B--2---:R-:W-:-:S06]  /*0480*/  HADD2.F32 R28, -RZ, R4.H0_H0 ;  /* 0x20000004ff1c7230 */ /* 0x004fcc0000004100 */
[----:B------:R-:W4:Y:S01]  /*0490*/  F2I.S64.TRUNC R28, R28 ;  /* 0x0000001c001c7311 */ /* 0x000f22000020d900 */
[----:B------:R-:W-:Y:S05]  /*04a0*/  BRA `(.L_x_33396) ;  /* 0x0000000800ac7947 */ /* 0x000fea0003800000 */
.L_x_33401:
[----:B------:R-:W2:Y:S02]  /*04b0*/  LDG.E.64 R4, desc[UR36][R4.64] ;  /* 0x0000002404047981 */ /* 0x000ea4000c1e1b00 */
[----:B--2---:R2:W3:Y:S01]  /*04c0*/  F2I.S64.F64.TRUNC R28, R4 ;  /* 0x00000004001c7311 */ /* 0x0044e2000030d900 */
[----:B------:R-:W-:Y:S05]  /*04d0*/  BRA `(.L_x_33396) ;  /* 0x0000000800a07947 */ /* 0x000fea0003800000 */
.L_x_33391:
        /* <DEDUP_REMOVED lines=13> */
.L_x_33405:
[----:B------:R-:W2:Y:S02]  /*05b0*/  LDG.E.64 R4, desc[UR36][R4.64] ;  /* 0x0000002404047981 */ /* 0x000ea4000c1e1b00 */
[----:B--2---:R0:W1:Y:S01]  /*05c0*/  F2I.S64.F64.TRUNC R28, R4 ;  /* 0x00000004001c7311 */ /* 0x004062000030d900 */
[----:B------:R-:W-:Y:S05]  /*05d0*/  BRA `(.L_x_33396) ;  /* 0x0000000800607947 */ /* 0x000fea0003800000 */
.L_x_33404:
        /* <DEDUP_REMOVED lines=27> */
.L_x_33407:
        /* <DEDUP_REMOVED lines=15> */
.L_x_33406:
[----:B------:R-:W2:Y:S02]  /*0880*/  LDG.E.U16 R28, desc[UR36][R4.64] ;  /* 0x00000024041c7981 */ /* 0x000ea4000c1e1500 */
[----:B--2---:R-:W-:-:S06]  /*0890*/  IMAD.U32 R28, R28, 0x10000, RZ ;  /* 0x000100001c1c7824 */ /* 0x004fcc00078e00ff */
[----:B------:R-:W0:Y:S01]  /*08a0*/  F2I.S64.TRUNC R28, R28 ;  /* 0x0000001c001c7311 */ /* 0x000e22000020d900 */
[----:B------:R-:W-:Y:S05]  /*08b0*/  BRA `(.L_x_33396) ;  /* 0x0000000400a87947 */ /* 0x000fea0003800000 */
.L_x_33403:
        /* <DEDUP_REMOVED lines=11> */
.L_x_33410:
        /* <DEDUP_REMOVED lines=21> */
.L_x_33414:
[----:B------:R-:W-:Y:S05]  /*0ac0*/  BSYNC B1 ;  /* 0x0000000000017941 */ /* 0x000fea0003800000 */
.L_x_33413:
[----:B------:R-:W-:Y:S01]  /*0ad0*/  IMAD.SHL.U32 R3, R3, 0x100000, RZ ;  /* 0x0010000003037824 */ /* 0x000fe200078e00ff */
[----:B------:R-:W-:-:S04]  /*0ae0*/  LEA R5, R0, 0x3b800000, 0x17 ;  /* 0x3b80000000057811 */ /* 0x000fc800078eb8ff */
[----:B------:R-:W-:-:S07]  /*0af0*/  LOP3.LUT R28, R5, R3, R28, 0xfe, !PT ;  /* 0x00000003051c7212 */ /* 0x000fce00078efe1c */
.L_x_33412:
[----:B------:R-:W-:Y:S05]  /*0b00*/  BSYNC B0 ;  /* 0x0000000000007941 */ /* 0x000fea0003800000 */
.L_x_33411:
[----:B------:R-:W0:Y:S01]  /*0b10*/  F2I.S64.TRUNC R28, R28 ;  /* 0x0000001c001c7311 */ /* 0x000e22000020d900 */
[----:B------:R-:W-:Y:S05]  /*0b20*/  BRA `(.L_x_33396) ;  /* 0x00000004000c7947 */ /* 0x000fea0003800000 */
.L_x_33409:
        /* <DEDUP_REMOVED lines=21> */
.L_x_33418:
[----:B------:R-:W-:Y:S05]  /*0c80*/  BSYNC B1 ;  /* 0x0000000000017941 */ /* 0x000fea0003800000 */
.L_x_33417:
[----:B------:R-:W-:Y:S01]  /*0c90*/  IMAD.SHL.U32 R3, R3, 0x200000, RZ ;  /* 0x0020000003037824 */ /* 0x000fe200078e00ff */
[----:B------:R-:W-:-:S04]  /*0ca0*/  LEA R5, R0, 0x37800000, 0x17 ;  /* 0x3780000000057811 */ /* 0x000fc800078eb8ff */
[----:B------:R-:W-:-:S07]  /*0cb0*/  LOP3.LUT R28, R5, R3, R28, 0xfe, !PT ;  /* 0x00000003051c7212 */ /* 0x000fce00078efe1c */
.L_x_33416:
[----:B------:R-:W-:Y:S05]  /*0cc0*/  BSYNC B0 ;  /* 0x0000000000007941 */ /* 0x000fea0003800000 */
.L_x_33415:
[----:B------:R-:W0:Y:S01]  /*0cd0*/  F2I.S64.TRUNC R28, R28 ;  /* 0x0000001c001c7311 */ /* 0x000e22000020d900 */
[----:B------:R-:W-:Y:S05]  /*0ce0*/  BRA `(.L_x_33396) ;  /* 0x00000000009c7947 */ /* 0x000fea0003800000 */
.L_x_33408:
        /* <DEDUP_REMOVED lines=14> */
.L_x_33422:
[----:B------:R-:W-:Y:S05]  /*0dd0*/  BSYNC B0 ;  /* 0x0000000000007941 */ /* 0x000fea0003800000 */
.L_x_33421:
[----:B------:R-:W0:Y:S01]  /*0de0*/  F2I.S64.TRUNC R28, R28 ;  /* 0x0000001c001c7311 */ /* 0x000e22000020d900 */
[----:B------:R-:W-:Y:S05]  /*0df0*/  BRA `(.L_x_33396) ;  /* 0x0000000000587947 */ /* 0x000fea0003800000 */
.L_x_33395:
        /* <DEDUP_REMOVED lines=16> */
.L_x_33423:
[----:B------:R-:W-:Y:S01]  /*0f00*/  CS2R R28, SRZ ;  /* 0x00000000001c7805 */ /* 0x000fe2000001ff00 */
[----:B------:R-:W-:Y:S06]  /*0f10*/  BRA `(.L_x_33396) ;  /* 0x0000000000107947 */ /* 0x000fec0003800000 */
.L_x_33420:
[----:B------:R0:W5:Y:S01]  /*0f20*/  LDG.E.64 R28, desc[UR36][R4.64] ;  /* 0x00000024041c7981 */ /* 0x000162000c1e1b00 */
[----:B------:R-:W-:Y:S05]  /*0f30*/  BRA `(.L_x_33396) ;  /* 0x0000000000087947 */ /* 0x000fea0003800000 */
.L_x_33419:
[----:B------:R0:W5:Y:S01]  /*0f40*/  LDG.E R28, desc[UR36][R4.64] ;  /* 0x00000024041c7981 */ /* 0x000162000c1e1900 */
[----:B------:R-:W-:-:S07]  /*0f50*/  IMAD.MOV.U32 R29, RZ, RZ, RZ ;  /* 0x000000ffff1d7224 */ /* 0x000fce00078e00ff */
.L_x_33396:
[----:B------:R-:W2:Y:S02]  /*0f60*/  S2R R19, SR_TID.X ;  /* 0x0000000000137919 */ /* 0x000ea40000002100 */
[----:B--2---:R-:W-:-:S07]  /*0f70*/  VIADD R19, R19, 0x80 ;  /* 0x0000008013137836 */ /* 0x004fce0000000000 */
.L_x_33390:
[----:B------:R-:W-:Y:S05]  /*0f80*/  BSYNC B6 ;  /* 0x0000000000067941 */ /* 0x000fea0003800000 */
.L_x_33389:
        /* <DEDUP_REMOVED lines=24> */
.L_x_33429:
[----:B------:R0:W5:Y:S01]  /*1110*/  LDG.E.U8 R24, desc[UR36][R4.64] ;  /* 0x0000002404187981 */ /* 0x000162000c1e1100 */
[----:B------:R-:W-:Y:S01]  /*1120*/  IMAD.MOV.U32 R25, RZ, RZ, RZ ;  /* 0x000000ffff197224 */ /* 0x000fe200078e00ff */
[----:B------:R-:W-:Y:S06]  /*1130*/  BRA `(.L_x_33431) ;  /* 0x0000000c00487947 */ /* 0x000fec0003800000 */
.L_x_33428:
        /* <DEDUP_REMOVED lines=8> */
.L_x_33433:
[----:B------:R-:W2:Y:S02]  /*11c0*/  LDG.E R24, desc[UR36][R4.64] ;  /* 0x0000002404187981 */ /* 0x000ea4000c1e1900 */
[----:B--2---:R-:W-:Y:S01]  /*11d0*/  SHF.R.S32.HI R25, RZ, 0x1f, R24 ;  /* 0x0000001fff197819 */ /* 0x004fe20000011418 */
[----:B------:R-:W-:Y:S06]  /*11e0*/  BRA `(.L_x_33431) ;  /* 0x0000000c001c7947 */ /* 0x000fec0003800000 */
.L_x_33432:
[----:B------:R-:W2:Y:S02]  /*11f0*/  LDG.E.S16 R24, desc[UR36][R4.64] ;  /* 0x0000002404187981 */ /* 0x000ea4000c1e1700 */
[----:B--2---:R-:W-:Y:S01]  /*1200*/  SHF.R.S32.HI R25, RZ, 0x1f, R24 ;  /* 0x0000001fff197819 */ /* 0x004fe20000011418 */
[----:B------:R-:W-:Y:S06]  /*1210*/  BRA `(.L_x_33431) ;  /* 0x0000000c00107947 */ /* 0x000fec0003800000 */
.L_x_33427:
        /* <DEDUP_REMOVED lines=9> */
.L_x_33435:
[----:B------:R-:W2:Y:S02]  /*12b0*/  LDG.E.U16 R4, desc[UR36][R4.64] ;  /* 0x0000002404047981 */ /* 0x000ea4000c1e1500 */
[----:B--2---:R-:W-:-:S06]  /*12c0*/  HADD2.F32 R24, -RZ, R4.H0_H0 ;  /* 0x20000004ff187230 */ /* 0x004fcc0000004100 */
[----:B------:R-:W0:Y:S01]  /*12d0*/  F2I.S64.TRUNC R24, R24 ;  /* 0x0000001800187311 */ /* 0x000e22000020d900 */
[----:B------:R-:W-:Y:S05]  /*12e0*/  BRA `(.L_x_33431) ;  /* 0x0000000800dc7947 */ /* 0x000fea0003800000 */
.L_x_33434:
        /* <DEDUP_REMOVED lines=9> */
.L_x_33437:
[----:B------:R-:W2:Y:S02]  /*1380*/  LDG.E.U16 R4, desc[UR36][R4.64] ;  /* 0x0000002404047981 */ /* 0x000ea4000c1e1500 */
[----:B--2---:R-:W-:-:S06]  /*1390*/  HADD2.F32 R24, -RZ, R4.H0_H0 ;  /* 0x20000004ff187230 */ /* 0x004fcc0000004100 */
[----:B------:R-:W0:Y:S01]  /*13a0*/  F2I.S64.TRUNC R24, R24 ;  /* 0x0000001800187311 */ /* 0x000e22000020d900 */
[----:B------:R-:W-:Y:S05]  /*13b0*/  BRA `(.L_x_33431) ;  /* 0x0000000800a87947 */ /* 0x000fea0003800000 */
.L_x_33436:
[----:B------:R-:W2:Y:S02]  /*13c0*/  LDG.E.64 R4, desc[UR36][R4.64] ;  /* 0x0000002404047981 */ /* 0x000ea4000c1e1b00 */
[----:B--2---:R0:W1:Y:S01]  /*13d0*/  F2I.S64.F64.TRUNC R24, R4 ;  /* 0x0000000400187311 */ /* 0x004062000030d900 */
[----:B------:R-:W-:Y:S05]  /*13e0*/  BRA `(.L_x_33431) ;  /* 0x00000008009c7947 */ /* 0x000fea0003800000 */
.L_x_33426:
        /* <DEDUP_REMOVED lines=13> */
.L_x_33440:
[----:B------:R-:W2:Y:S02]  /*14c0*/  LDG.E.64 R4, desc[UR36][R4.64] ;  /* 0x0000002404047981 */ /* 0x000ea4000c1e1b00 */
[----:B--2---:R0:W1:Y:S01]  /*14d0*/  F2I.S64.F64.TRUNC R24, R4 ;  /* 0x0000000400187311 */ /* 0x004062000030d900 */
[----:B------:R-:W-:Y:S05]  /*14e0*/  BRA `(.L_x_33431) ;  /* 0x00000008005c7947 */ /* 0x000fea0003800000 */
.L_x_33439:
        /* <DEDUP_REMOVED lines=27> */
.L_x_33442:
        /* <DEDUP_REMOVED lines=14> */
.L_x_33441:
[----:B------:R-:W2:Y:S02]  /*1780*/  LDG.E.U16 R24, desc[UR36][R4.64] ;  /* 0x0000002404187981 */ /* 0x000ea4000c1e1500 */
[----:B--2---:R-:W-:-:S06]  /*1790*/  IMAD.U32 R24, R24, 0x10000, RZ ;  /* 0x0001000018187824 */ /* 0x004fcc00078e00ff */
[----:B------:R-:W0:Y:S01]  /*17a0*/  F2I.S64.TRUNC R24, R24 ;  /* 0x0000001800187311 */ /* 0x000e22000020d900 */
[----:B------:R-:W-:Y:S05]  /*17b0*/  BRA `(.L_x_33431) ;  /* 0x0000000400a87947 */ /* 0x000fea0003800000 */
.L_x_33438:
        /* <DEDUP_REMOVED lines=11> */
.L_x_33445:
        /* <DEDUP_REMOVED lines=21> */
.L_x_33449:
[----:B------:R-:W-:Y:S05]  /*19c0*/  BSYNC B1 ;  /* 0x0000000000017941 */ /* 0x000fea0003800000 */
.L_x_33448:
[----:B------:R-:W-:Y:S01]  /*19d0*/  IMAD.SHL.U32 R3, R3, 0x100000, RZ ;  /* 0x0010000003037824 */ /* 0x000fe200078e00ff */
[----:B------:R-:W-:-:S04]  /*19e0*/  LEA R5, R0, 0x3b800000, 0x17 ;  /* 0x3b80000000057811 */ /* 0x000fc800078eb8ff */
[----:B------:R-:W-:-:S07]  /*19f0*/  LOP3.LUT R24, R5, R3, R24, 0xfe, !PT ;  /* 0x0000000305187212 */ /* 0x000fce00078efe18 */
.L_x_33447:
[----:B------:R-:W-:Y:S05]  /*1a00*/  BSYNC B0 ;  /* 0x0000000000007941 */ /* 0x000fea0003800000 */
.L_x_33446:
[----:B------:R-:W0:Y:S01]  /*1a10*/  F2I.S64.TRUNC R24, R24 ;  /* 0x0000001800187311 */ /* 0x000e22000020d900 */
[----:B------:R-:W-:Y:S05]  /*1a20*/  BRA `(.L_x_33431) ;  /* 0x00000004000c7947 */ /* 0x000fea0003800000 */
.L_x_33444:
        /* <DEDUP_REMOVED lines=21> */
.L_x_33453:
[----:B------:R-:W-:Y:S05]  /*1b80*/  BSYNC B1 ;  /* 0x0000000000017941 */ /* 0x000fea0003800000 */
.L_x_33452:
[----:B------:R-:W-:Y:S01]  /*1b90*/  IMAD.SHL.U32 R3, R3, 0x200000, RZ ;  /* 0x0020000003037824 */ /* 0x000fe200078e00ff */
[----:B------:R-:W-:-:S04]  /*1ba0*/  LEA R5, R0, 0x37800000, 0x17 ;  /* 0x3780000000057811 */ /* 0x000fc800078eb8ff */
[----:B------:R-:W-:-:S07]  /*1bb0*/  LOP3.LUT R24, R5, R3, R24, 0xfe, !PT ;  /* 0x0000000305187212 */ /* 0x000fce00078efe18 */
.L_x_33451:
[----:B------:R-:W-:Y:S05]  /*1bc0*/  BSYNC B0 ;  /* 0x0000000000007941 */ /* 0x000fea0003800000 */
.L_x_33450:
[----:B------:R-:W0:Y:S01]  /*1bd0*/  F2I.S64.TRUNC R24, R24 ;  /* 0x0000001800187311 */ /* 0x000e22000020d900 */
[----:B------:R-:W-:Y:S05]  /*1be0*/  BRA `(.L_x_33431) ;  /* 0x00000000009c7947 */ /* 0x000fea0003800000 */
.L_x_33443:
        /* <DEDUP_REMOVED lines=14> */
.L_x_33457:
[----:B------:R-:W-:Y:S05]  /*1cd0*/  BSYNC B0 ;  /* 0x0000000000007941 */ /* 0x000fea0003800000 */
.L_x_33456:
[----:B------:R-:W0:Y:S01]  /*1ce0*/  F2I.S64.TRUNC R24, R24 ;  /* 0x0000001800187311 */ /* 0x000e22000020d900 */
[----:B------:R-:W-:Y:S05]  /*1cf0*/  BRA `(.L_x_33431) ;  /* 0x0000000000587947 */ /* 0x000fea0003800000 */
.L_x_33430:
        /* <DEDUP_REMOVED lines=16> */
.L_x_33458:
[----:B------:R-:W-:Y:S01]  /*1e00*/  CS2R R24, SRZ ;  /* 0x0000000000187805 */ /* 0x000fe2000001ff00 */
[----:B------:R-:W-:Y:S06]  /*1e10*/  BRA `(.L_x_33431) ;  /* 0x0000000000107947 */ /* 0x000fec0003800000 */
.L_x_33455:
[----:B------:R0:W5:Y:S01]  /*1e20*/  LDG.E.64 R24, desc[UR36][R4.64] ;  /* 0x0000002404187981 */ /* 0x000162000c1e1b00 */
[----:B------:R-:W-:Y:S05]  /*1e30*/  BRA `(.L_x_33431) ;  /* 0x0000000000087947 */ /* 0x000fea0003800000 */
.L_x_33454:
[----:B------:R0:W5:Y:S01]  /*1e40*/  LDG.E R24, desc[UR36][R4.64] ;  /* 0x0000002404187981 */ /* 0x000162000c1e1900 */
[----:B------:R-:W-:-:S07]  /*1e50*/  IMAD.MOV.U32 R25, RZ, RZ, RZ ;  /* 0x000000ffff197224 */ /* 0x000fce00078e00ff */
.L_x_33431:
[----:B------:R-:W-:-:S07]  /*1e60*/  VIADD R19, R19, 0x80 ;  /* 0x0000008013137836 */ /* 0x000fce0000000000 */
.L_x_33425:
[----:B------:R-:W-:Y:S05]  /*1e70*/  BSYNC B6 ;  /* 0x0000000000067941 */ /* 0x000fea0003800000 */
.L_x_33424:
        /* <DEDUP_REMOVED lines=26> */
.L_x_33464:
[----:B------:R0:W5:Y:S01]  /*2020*/  LDG.E.U8 R26, desc[UR36][R4.64] ;  /* 0x00000024041a7981 */ /* 0x000162000c1e1100 */
[----:B------:R-:W-:Y:S01]  /*2030*/  IMAD.MOV.U32 R27, RZ, RZ, RZ ;  /* 0x000000ffff1b7224 */ /* 0x000fe200078e00ff */
[----:B------:R-:W-:Y:S06]  /*2040*/  BRA `(.L_x_33466) ;  /* 0x0000000c00487947 */ /* 0x000fec0003800000 */
.L_x_33463:
        /* <DEDUP_REMOVED lines=8> */
.L_x_33468:
[----:B------:R-:W2:Y:S02]  /*20d0*/  LDG.E R26, desc[UR36][R4.64] ;  /* 0x00000024041a7981 */ /* 0x000ea4000c1e1900 */
[----:B--2---:R-:W-:Y:S01]  /*20e0*/  SHF.R.S32.HI R27, RZ, 0x1f, R26 ;  /* 0x0000001fff1b7819 */ /* 0x004fe2000001141a */
[----:B------:R-:W-:Y:S06]  /*20f0*/  BRA `(.L_x_33466) ;  /* 0x0000000c001c7947 */ /* 0x000fec0003800000 */
.L_x_33467:
[----:B------:R-:W2:Y:S02]  /*2100*/  LDG.E.S16 R26, desc[UR36][R4.64] ;  /* 0x00000024041a7981 */ /* 0x000ea4000c1e1700 */
[----:B--2---:R-:W-:Y:S01]  /*2110*/  SHF.R.S32.HI R27, RZ, 0x1f, R26 ;  /* 0x0000001fff1b7819 */ /* 0x004fe2000001141a */
[----:B------:R-:W-:Y:S06]  /*2120*/  BRA `(.L_x_33466) ;  /* 0x0000000c00107947 */ /* 0x000fec0003800000 */
.L_x_33462:
        /* <DEDUP_REMOVED lines=9> */
.L_x_33470:
[----:B------:R-:W2:Y:S02]  /*21c0*/  LDG.E.U16 R4, desc[UR36][R4.64] ;  /* 0x0000002404047981 */ /* 0x000ea4000c1e1500 */
[----:B--2---:R-:W-:-:S06]  /*21d0*/  HADD2.F32 R26, -RZ, R4.H0_H0 ;  /* 0x20000004ff1a7230 */ /* 0x004fcc0000004100 */
[----:B------:R-:W0:Y:S01]  /*21e0*/  F2I.S64.TRUNC R26, R26 ;  /* 0x0000001a001a7311 */ /* 0x000e22000020d900 */
[----:B------:R-:W-:Y:S05]  /*21f0*/  BRA `(.L_x_33466) ;  /* 0x0000000800dc7947 */ /* 0x000fea0003800000 */
.L_x_33469:
        /* <DEDUP_REMOVED lines=9> */
.L_x_33472:
[----:B------:R-:W2:Y:S02]  /*2290*/  LDG.E.U16 R4, desc[UR36][R4.64] ;  /* 0x0000002404047981 */ /* 0x000ea4000c1e1500 */
[----:B--2---:R-:W-:-:S06]  /*22a0*/  HADD2.F32 R26, -RZ, R4.H0_H0 ;  /* 0x20000004ff1a7230 */ /* 0x004fcc0000004100 */
[----:B------:R-:W0:Y:S01]  /*22b0*/  F2I.S64.TRUNC R26, R26 ;  /* 0x0000001a001a7311 */ /* 0x000e22000020d900 */
[----:B------:R-:W-:Y:S05]  /*22c0*/  BRA `(.L_x_33466) ;  /* 0x0000000800a87947 */ /* 0x000fea0003800000 */
.L_x_33471:
[----:B------:R-:W2:Y:S02]  /*22d0*/  LDG.E.64 R4, desc[UR36][R4.64] ;  /* 0x0000002404047981 */ /* 0x000ea4000c1e1b00 */
[----:B--2---:R0:W1:Y:S01]  /*22e0*/  F2I.S64.F64.TRUNC R26, R4 ;  /* 0x00000004001a7311 */ /* 0x004062000030d900 */
[----:B------:R-:W-:Y:S05]  /*22f0*/  BRA `(.L_x_33466) ;  /* 0x00000008009c7947 */ /* 0x000fea0003800000 */
.L_x_33461:
        /* <DEDUP_REMOVED lines=13> */
.L_x_33475:
[----:B------:R-:W2:Y:S02]  /*23d0*/  LDG.E.64 R4, desc[UR36][R4.64] ;  /* 0x0000002404047981 */ /* 0x000ea4000c1e1b00 */
[----:B--2---:R0:W1:Y:S01]  /*23e0*/  F2I.S64.F64.TRUNC R26, R4 ;  /* 0x00000004001a7311 */ /* 0x004062000030d900 */
[----:B------:R-:W-:Y:S05]  /*23f0*/  BRA `(.L_x_33466) ;  /* 0x00000008005c7947 */ /* 0x000fea0003800000 */
.L_x_33474:
        /* <DEDUP_REMOVED lines=27> */
.L_x_33477:
        /* <DEDUP_REMOVED lines=14> */
.L_x_33476:
[----:B------:R-:W2:Y:S02]  /*2690*/  LDG.E.U16 R26, desc[UR36][R4.64] ;  /* 0x00000024041a7981 */ /* 0x000ea4000c1e1500 */
[----:B--2---:R-:W-:-:S06]  /*26a0*/  IMAD.U32 R26, R26, 0x10000, RZ ;  /* 0x000100001a1a7824 */ /* 0x004fcc00078e00ff */
[----:B------:R-:W0:Y:S01]  /*26b0*/  F2I.S64.TRUNC R26, R26 ;  /* 0x0000001a001a7311 */ /* 0x000e22000020d900 */
[----:B------:R-:W-:Y:S05]  /*26c0*/  BRA `(.L_x_33466) ;  /* 0x0000000400a87947 */ /* 0x000fea0003800000 */
.L_x_33473:
        /* <DEDUP_REMOVED lines=11> */
.L_x_33480:
        /* <DEDUP_REMOVED lines=21> */
.L_x_33484:
[----:B------:R-:W-:Y:S05]  /*28d0*/  BSYNC B1 ;  /* 0x0000000000017941 */ /* 0x000fea0003800000 */
.L_x_33483:
[----:B------:R-:W-:Y:S01]  /*28e0*/  IMAD.SHL.U32 R3, R3, 0x100000, RZ ;  /* 0x0010000003037824 */ /* 0x000fe200078e00ff */
[----:B------:R-:W-:-:S04]  /*28f0*/  LEA R5, R0, 0x3b800000, 0x17 ;  /* 0x3b80000000057811 */ /* 0x000fc800078eb8ff */
[----:B------:R-:W-:-:S07]  /*2900*/  LOP3.LUT R26, R5, R3, R26, 0xfe, !PT ;  /* 0x00000003051a7212 */ /* 0x000fce00078efe1a */
.L_x_33482:
[----:B------:R-:W-:Y:S05]  /*2910*/  BSYNC B0 ;  /* 0x0000000000007941 */ /* 0x000fea0003800000 */
.L_x_33481:
[----:B------:R-:W1:Y:S01]  /*2920*/  F2I.S64.TRUNC R26, R26 ;  /* 0x0000001a001a7311 */ /* 0x000e62000020d900 */
[----:B------:R-:W-:Y:S05]  /*2930*/  BRA `(.L_x_33466) ;  /* 0x00000004000c7947 */ /* 0x000fea0003800000 */
.L_x_33479:
        /* <DEDUP_REMOVED lines=21> */
.L_x_33488:
[----:B------:R-:W-:Y:S05]  /*2a90*/  BSYNC B1 ;  /* 0x0000000000017941 */ /* 0x000fea0003800000 */
.L_x_33487:
[----:B------:R-:W-:Y:S01]  /*2aa0*/  IMAD.SHL.U32 R3, R3, 0x200000, RZ ;  /* 0x0020000003037824 */ /* 0x000fe200078e00ff */
[----:B------:R-:W-:-:S04]  /*2ab0*/  LEA R5, R0, 0x37800000, 0x17 ;  /* 0x3780000000057811 */ /* 0x000fc800078eb8ff */
[----:B------:R-:W-:-:S07]  /*2ac0*/  LOP3.LUT R26, R5, R3, R26, 0xfe, !PT ;  /* 0x00000003051a7212 */ /* 0x000fce00078efe1a */
.L_x_33486:
[----:B------:R-:W-:Y:S05]  /*2ad0*/  BSYNC B0 ;  /* 0x0000000000007941 */ /* 0x000fea0003800000 */
.L_x_33485:
[----:B------:R-:W2:Y:S01]  /*2ae0*/  F2I.S64.TRUNC R26, R26 ;  /* 0x0000001a001a7311 */ /* 0x000ea2000020d900 */
[----:B------:R-:W-:Y:S05]  /*2af0*/  BRA `(.L_x_33466) ;  /* 0x00000000009c7947 */ /* 0x000fea0003800000 */
.L_x_33478:
        /* <DEDUP_REMOVED lines=14> */
.L_x_33492:
[----:B------:R-:W-:Y:S05]  /*2be0*/  BSYNC B0 ;  /* 0x0000000000007941 */ /* 0x000fea0003800000 */
.L_x_33491:
[----:B------:R-:W0:Y:S01]  /*2bf0*/  F2I.S64.TRUNC R26, R26 ;  /* 0x0000001a001a7311 */ /* 0x000e22000020d900 */
[----:B------:R-:W-:Y:S05]  /*2c00*/  BRA `(.L_x_33466) ;  /* 0x0000000000587947 */ /* 0x000fea0003800000 */
.L_x_33465:
        /* <DEDUP_REMOVED lines=16> */
.L_x_33493:
[----:B------:R-:W-:Y:S01]  /*2d10*/  CS2R R26, SRZ ;  /* 0x00000000001a7805 */ /* 0x000fe2000001ff00 */
[----:B------:R-:W-:Y:S06]  /*2d20*/  BRA `(.L_x_33466) ;  /* 0x0000000000107947 */ /* 0x000fec0003800000 */
.L_x_33490:
[----:B------:R0:W5:Y:S01]  /*2d30*/  LDG.E.64 R26, desc[UR36][R4.64] ;  /* 0x00000024041a7981 */ /* 0x000162000c1e1b00 */
[----:B------:R-:W-:Y:S05]  /*2d40*/  BRA `(.L_x_33466) ;  /* 0x0000000000087947 */ /* 0x000fea0003800000 */
.L_x_33489:
[----:B------:R0:W5:Y:S01]  /*2d50*/  LDG.E R26, desc[UR36][R4.64] ;  /* 0x00000024041a7981 */ /* 0x000162000c1e1900 */
[----:B------:R-:W-:-:S07]  /*2d60*/  IMAD.MOV.U32 R27, RZ, RZ, RZ ;  /* 0x000000ffff1b7224 */ /* 0x000fce00078e00ff */
.L_x_33466:
[----:B------:R-:W-:-:S07]  /*2d70*/  VIADD R19, R19, 0x80 ;  /* 0x0000008013137836 */ /* 0x000fce0000000000 */
.L_x_33460:
[----:B------:R-:W-:Y:S05]  /*2d80*/  BSYNC B6 ;  /* 0x0000000000067941 */ /* 0x000fea0003800000 */
.L_x_33459:
        /* <DEDUP_REMOVED lines=23> */
.L_x_33499:
[----:B------:R0:W5:Y:S01]  /*2f00*/  LDG.E.U8 R22, desc[UR36][R4.64] ;  /* 0x0000002404167981 */ /* 0x000162000c1e1100 */
[----:B------:R-:W-:Y:S01]  /*2f10*/  IMAD.MOV.U32 R23, RZ, RZ, RZ ;  /* 0x000000ffff177224 */ /* 0x000fe200078e00ff */
[----:B------:R-:W-:Y:S06]  /*2f20*/  BRA `(.L_x_33495) ;  /* 0x0000000c00447947 */ /* 0x000fec0003800000 */
.L_x_33498:
        /* <DEDUP_REMOVED lines=8> */
.L_x_33502:
[----:B------:R-:W2:Y:S02]  /*2fb0*/  LDG.E R22, desc[UR36][R4.64] ;  /* 0x0000002404167981 */ /* 0x000ea4000c1e1900 */
[----:B--2---:R-:W-:Y:S01]  /*2fc0*/  SHF.R.S32.HI R23, RZ, 0x1f, R22 ;  /* 0x0000001fff177819 */ /* 0x004fe20000011416 */
[----:B------:R-:W-:Y:S06]  /*2fd0*/  BRA `(.L_x_33495) ;  /* 0x0000000c00187947 */ /* 0x000fec0003800000 */
.L_x_33501:
[----:B------:R-:W2:Y:S02]  /*2fe0*/  LDG.E.S16 R22, desc[UR36][R4.64] ;  /* 0x0000002404167981 */ /* 0x000ea4000c1e1700 */
[----:B--2---:R-:W-:Y:S01]  /*2ff0*/  SHF.R.S32.HI R23, RZ, 0x1f, R22 ;  /* 0x0000001fff177819 */ /* 0x004fe20000011416 */
[----:B------:R-:W-:Y:S06]  /*3000*/  BRA `(.L_x_33495) ;  /* 0x0000000c000c7947 */ /* 0x000fec0003800000 */
.L_x_33497:
        /* <DEDUP_REMOVED lines=9> */
.L_x_33504:
[----:B------:R-:W2:Y:S02]  /*30a0*/  LDG.E.U16 R4, desc[UR36][R4.64] ;  /* 0x0000002404047981 */ /* 0x000ea4000c1e1500 */
[----:B--2---:R-:W-:-:S06]  /*30b0*/  HADD2.F32 R22, -RZ, R4.H0_H0 ;  /* 0x20000004ff167230 */ /* 0x004fcc0000004100 */
[----:B------:R-:W0:Y:S01]  /*30c0*/  F2I.S64.TRUNC R22, R22 ;  /* 0x0000001600167311 */ /* 0x000e22000020d900 */
[----:B------:R-:W-:Y:S05]  /*30d0*/  BRA `(.L_x_33495) ;  /* 0x0000000800d87947 */ /* 0x000fea0003800000 */
.L_x_33503:
        /* <DEDUP_REMOVED lines=9> */
.L_x_33506:
[----:B------:R-:W2:Y:S02]  /*3170*/  LDG.E.U16 R4, desc[UR36][R4.64] ;  /* 0x0000002404047981 */ /* 0x000ea4000c1e1500 */
[----:B--2---:R-:W-:-:S06]  /*3180*/  HADD2.F32 R22, -RZ, R4.H0_H0 ;  /* 0x20000004ff167230 */ /* 0x004fcc0000004100 */
[----:B------:R-:W0:Y:S01]  /*3190*/  F2I.S64.TRUNC R22, R22 ;  /* 0x0000001600167311 */ /* 0x000e22000020d900 */
[----:B------:R-:W-:Y:S05]  /*31a0*/  BRA `(.L_x_33495) ;  /* 0x0000000800a47947 */ /* 0x000fea0003800000 */
.L_x_33505:
[----:B------:R-:W2:Y:S02]  /*31b0*/  LDG.E.64 R4, desc[UR36][R4.64] ;  /* 0x0000002404047981 */ /* 0x000ea4000c1e1b00 */
[----:B--2---:R0:W1:Y:S01]  /*31c0*/  F2I.S64.F64.TRUNC R22, R4 ;  /* 0x0000000400167311 */ /* 0x004062000030d900 */
[----:B------:R-:W-:Y:S05]  /*31d0*/  BRA `(.L_x_33495) ;  /* 0x0000000800987947 */ /* 0x000fea0003800000 */
.L_x_33496:
        /* <DEDUP_REMOVED lines=13> */
.L_x_33509:
[----:B------:R-:W2:Y:S02]  /*32b0*/  LDG.E.64 R4, desc[UR36][R4.64] ;  /* 0x0000002404047981 */ /* 0x000ea4000c1e1b00 */
[----:B--2---:R0:W1:Y:S01]  /*32c0*/  F2I.S64.F64.TRUNC R22, R4 ;  /* 0x0000000400167311 */ /* 0x004062000030d900 */
[----:B------:R-:W-:Y:S05]  /*32d0*/  BRA `(.L_x_33495) ;  /* 0x0000000800587947 */ /* 0x000fea0003800000 */
.L_x_33508:
        /* <DEDUP_REMOVED lines=27> */
.L_x_33511:
        /* <DEDUP_REMOVED lines=14> */
.L_x_33510:
[----:B------:R-:W2:Y:S02]  /*3570*/  LDG.E.U16 R22, desc[UR36][R4.64] ;  /* 0x0000002404167981 */ /* 0x000ea4000c1e1500 */
[----:B--2---:R-:W-:-:S06]  /*3580*/  IMAD.U32 R22, R22, 0x10000, RZ ;  /* 0x0001000016167824 */ /* 0x004fcc00078e00ff */
[----:B------:R-:W0:Y:S01]  /*3590*/  F2I.S64.TRUNC R22, R22 ;  /* 0x0000001600167311 */ /* 0x000e22000020d900 */
[----:B------:R-:W-:Y:S05]  /*35a0*/  BRA `(.L_x_33495) ;  /* 0x0000000400a47947 */ /* 0x000fea0003800000 */
.L_x_33507:
        /* <DEDUP_REMOVED lines=11> */
.L_x_33514:
        /* <DEDUP_REMOVED lines=21> */
.L_x_33518:
[----:B------:R-:W-:Y:S05]  /*37b0*/  BSYNC B1 ;  /* 0x0000000000017941 */ /* 0x000fea0003800000 */
.L_x_33517:
[----:B------:R-:W-:Y:S01]  /*37c0*/  IMAD.SHL.U32 R3, R3, 0x100000, RZ ;  /* 0x0010000003037824 */ /* 0x000fe200078e00ff */
[----:B------:R-:W-:-:S04]  /*37d0*/  LEA R5, R0, 0x3b800000, 0x17 ;  /* 0x3b80000000057811 */ /* 0x000fc800078eb8ff */
[----:B------:R-:W-:-:S07]  /*37e0*/  LOP3.LUT R22, R5, R3, R22, 0xfe, !PT ;  /* 0x0000000305167212 */ /* 0x000fce00078efe16 */
.L_x_33516:
[----:B------:R-:W-:Y:S05]  /*37f0*/  BSYNC B0 ;  /* 0x0000000000007941 */ /* 0x000fea0003800000 */
.L_x_33515:
[----:B------:R-:W0:Y:S01]  /*3800*/  F2I.S64.TRUNC R22, R22 ;  /* 0x0000001600167311 */ /* 0x000e22000020d900 */
[----:B------:R-:W-:Y:S05]  /*3810*/  BRA `(.L_x_33495) ;  /* 0x0000000400087947 */ /* 0x000fea0003800000 */
.L_x_33513:
        /* <DEDUP_REMOVED lines=21> */
.L_x_33522:
[----:B------:R-:W-:Y:S05]  /*3970*/  BSYNC B1 ;  /* 0x0000000000017941 */ /* 0x000fea0003800000 */
.L_x_33521:
[----:B------:R-:W-:Y:S01]  /*3980*/  IMAD.SHL.U32 R3, R3, 0x200000, RZ ;  /* 0x0020000003037824 */ /* 0x000fe200078e00ff */
[----:B------:R-:W-:-:S04]  /*3990*/  LEA R5, R0, 0x37800000, 0x17 ;  /* 0x3780000000057811 */ /* 0x000fc800078eb8ff */
[----:B------:R-:W-:-:S07]  /*39a0*/  LOP3.LUT R22, R5, R3, R22, 0xfe, !PT ;  /* 0x0000000305167212 */ /* 0x000fce00078efe16 */
.L_x_33520:
[----:B------:R-:W-:Y:S05]  /*39b0*/  BSYNC B0 ;  /* 0x0000000000007941 */ /* 0x000fea0003800000 */
.L_x_33519:
[----:B------:R-:W0:Y:S01]  /*39c0*/  F2I.S64.TRUNC R22, R22 ;  /* 0x0000001600167311 */ /* 0x000e22000020d900 */
[----:B------:R-:W-:Y:S05]  /*39d0*/  BRA `(.L_x_33495) ;  /* 0x0000000000987947 */ /* 0x000fea0003800000 */
.L_x_33512:
        /* <DEDUP_REMOVED lines=14> */
.L_x_33526:
[----:B------:R-:W-:Y:S05]  /*3ac0*/  BSYNC B0 ;  /* 0x0000000000007941 */ /* 0x000fea0003800000 */
.L_x_33525:
[----:B------:R-:W0:Y:S01]  /*3ad0*/  F2I.S64.TRUNC R22, R22 ;  /* 0x0000001600167311 */ /* 0x000e22000020d900 */
[----:B------:R-:W-:Y:S05]  /*3ae0*/  BRA `(.L_x_33495) ;  /* 0x0000000000547947 */ /* 0x000fea0003800000 */
.L_x_33500:
        /* <DEDUP_REMOVED lines=16> */
.L_x_33527:
[----:B------:R-:W-:Y:S05]  /*3bf0*/  BRA `(.L_x_33495) ;  /* 0x0000000000107947 */ /* 0x000fea0003800000 */
.L_x_33524:
[----:B------:R0:W5:Y:S01]  /*3c00*/  LDG.E.64 R22, desc[UR36][R4.64] ;  /* 0x0000002404167981 */ /* 0x000162000c1e1b00 */
[----:B------:R-:W-:Y:S05]  /*3c10*/  BRA `(.L_x_33495) ;  /* 0x0000000000087947 */ /* 0x000fea0003800000 */
.L_x_33523:
[----:B------:R0:W5:Y:S01]  /*3c20*/  LDG.E R22, desc[UR36][R4.64] ;  /* 0x0000002404167981 */ /* 0x000162000c1e1900 */
[----:B------:R-:W-:-:S07]  /*3c30*/  IMAD.MOV.U32 R23, RZ, RZ, RZ ;  /* 0x000000ffff177224 */ /* 0x000fce00078e00ff */
.L_x_33495:
[----:B------:R-:W-:Y:S05]  /*3c40*/  BSYNC B6 ;  /* 0x0000000000067941 */ /* 0x000fea0003800000 */
.L_x_33494:
[----:B------:R-:W3:Y:S01]  /*3c50*/  S2R R19, SR_TID.X ;  /* 0x0000000000137919 */ /* 0x000ee20000002100 */
[----:B------:R-:W4:Y:S01]  /*3c60*/  LDC.U8 R17, c[0x0][0x234] ;  /* 0x00008d00ff117b82 */ /* 0x000f220000000000 */
[----:B012--5:R-:W-:Y:S01]  /*3c70*/  LOP3.LUT R18, RZ, R26, RZ, 0x33, !PT ;  /* 0x0000001aff127212 */ /* 0x027fe200078e33ff */
[----:B------:R-:W-:Y:S01]  /*3c80*/  BSSY B6, `(.L_x_33528) ;  /* 0x00000f4000067945 */ /* 0x000fe20003800000 */
[----:B------:R-:W-:Y:S02]  /*3c90*/  LOP3.LUT R24, RZ, R24, RZ, 0x33, !PT ;  /* 0x00000018ff187212 */ /* 0x000fe400078e33ff */
[----:B------:R-:W-:Y:S01]  /*3ca0*/  LOP3.LUT R25, RZ, R25, RZ, 0x33, !PT ;  /* 0x00000019ff197212 */ /* 0x000fe200078e33ff */
[----:B------:R-:W-:Y:S01]  /*3cb0*/  IMAD.MOV.U32 R26, RZ, RZ, R18 ;  /* 0x000000ffff1a7224 */ /* 0x000fe200078e0012 */
[----:B------:R-:W-:Y:S02]  /*3cc0*/  LOP3.LUT R27, RZ, R27, RZ, 0x33, !PT ;  /* 0x0000001bff1b7212 */ /* 0x000fe400078e33ff */
[----:B------:R-:W-:-:S02]  /*3cd0*/  LOP3.LUT R22, RZ, R22, RZ, 0x33, !PT ;  /* 0x00000016ff167212 */ /* 0x000fc400078e33ff */
[----:B------:R-:W-:Y:S02]  /*3ce0*/  LOP3.LUT R23, RZ, R23, RZ, 0x33, !PT ;  /* 0x00000017ff177212 */ /* 0x000fe400078e33ff */
[----:B---3--:R-:W-:-:S13]  /*3cf0*/  ISETP.GE.AND P0, PT, R19, R16, PT ;  /* 0x000000101300720c */ /* 0x008fda0003f06270 */
[----:B------:R-:W-:Y:S05]  /*3d00*/  @P0 BRA `(.L_x_33529) ;  /* 0x0000000c00ac0947 */ /* 0x000fea0003800000 */
[----:B------:R-:W0:Y:S01]  /*3d10*/  LDC.64 R8, c[0x0][0x218] ;  /* 0x00008600ff087b82 */ /* 0x000e220000000a00 */
[----:B------:R-:W-:Y:S01]  /*3d20*/  IMAD R0, R2, 0x200, R19 ;  /* 0x0000020002007824 */ /* 0x000fe200078e0213 */
[----:B----4-:R-:W-:Y:S01]  /*3d30*/  PRMT R4, R17, 0x9910, RZ ;  /* 0x0000991011047816 */ /* 0x010fe200000000ff */
[----:B------:R-:W-:Y:S01]  /*3d40*/  ULDC UR4, c[0x0][0x238] ;  /* 0x00008e0000047ab9 */ /* 0x000fe20000000800 */
[----:B------:R-:W-:Y:S01]  /*3d50*/  LOP3.LUT R5, RZ, R29, RZ, 0x33, !PT ;  /* 0x0000001dff057212 */ /* 0x000fe200078e33ff */
[----:B------:R-:W-:Y:S02]  /*3d60*/  IMAD R3, R0, UR4, RZ ;  /* 0x0000000400037c24 */ /* 0x000fe4000f8e02ff */
[----:B------:R-:W-:Y:S02]  /*3d70*/  IMAD.MOV.U32 R0, RZ, RZ, R4 ;  /* 0x000000ffff007224 */ /* 0x000fe400078e0004 */
[----:B------:R-:W-:-:S03]  /*3d80*/  VIADD R19, R19, 0x80 ;  /* 0x0000008013137836 */ /* 0x000fc60000000000 */
[----:B------:R-:W-:Y:S02]  /*3d90*/  ISETP.GT.AND P0, PT, R0, 0x9, PT ;  /* 0x000000090000780c */ /* 0x000fe40003f04270 */
[----:B0-----:R-:W-:Y:S02]  /*3da0*/  IADD3 R8, P1, R3, R8, RZ ;  /* 0x0000000803087210 */ /* 0x001fe40007f3e0ff */
[----:B------:R-:W-:-:S03]  /*3db0*/  LOP3.LUT R3, RZ, R28, RZ, 0x33, !PT ;  /* 0x0000001cff037212 */ /* 0x000fc600078e33ff */
[----:B------:R-:W-:Y:S02]  /*3dc0*/  IMAD.X R9, RZ, RZ, R9, P1 ;  /* 0x000000ffff097224 */ /* 0x000fe400008e0609 */
[----:B------:R-:W-:-:S04]  /*3dd0*/  IMAD.MOV.U32 R4, RZ, RZ, R3 ;  /* 0x000000ffff047224 */ /* 0x000fc800078e0003 */
        /* <DEDUP_REMOVED lines=11> */
.L_x_33533:
[----:B------:R0:W-:Y:S01]  /*3e90*/  STG.E.U8 desc[UR36][R8.64], R3 ;  /* 0x0000000308007986 */ /* 0x0001e2000c101124 */
[----:B------:R-:W-:Y:S05]  /*3ea0*/  BRA `(.L_x_33529) ;  /* 0x0000000c00447947 */ /* 0x000fea0003800000 */
.L_x_33532:
        /* <DEDUP_REMOVED lines=8> */
.L_x_33536:
[----:B------:R0:W-:Y:S01]  /*3f30*/  STG.E desc[UR36][R8.64], R3 ;  /* 0x0000000308007986 */ /* 0x0001e2000c101924 */
[----:B------:R-:W-:Y:S05]  /*3f40*/  BRA `(.L_x_33529) ;  /* 0x0000000c001c7947 */ /* 0x000fea0003800000 */
.L_x_33535:
[----:B------:R0:W-:Y:S01]  /*3f50*/  STG.E.U16 desc[UR36][R8.64], R3 ;  /* 0x0000000308007986 */ /* 0x0001e2000c101524 */
[----:B------:R-:W-:Y:S05]  /*3f60*/  BRA `(.L_x_33529) ;  /* 0x0000000c00147947 */ /* 0x000fea0003800000 */
.L_x_33531:
        /* <DEDUP_REMOVED lines=9> */
.L_x_33538:
[----:B------:R-:W0:Y:S02]  /*4000*/  I2F.S64 R0, R4 ;  /* 0x0000000400007312 */ /* 0x000e240000301400 */
[----:B0-----:R-:W-:-:S05]  /*4010*/  F2FP.F16.F32.PACK_AB R0, RZ, R0 ;  /* 0x00000000ff00723e */ /* 0x001fca00000000ff */
[----:B------:R0:W-:Y:S01]  /*4020*/  STG.E.U16 desc[UR36][R8.64], R0 ;  /* 0x0000000008007986 */ /* 0x0001e2000c101524 */
[----:B------:R-:W-:Y:S05]  /*4030*/  BRA `(.L_x_33529) ;  /* 0x0000000800e07947 */ /* 0x000fea0003800000 */
.L_x_33537:
        /* <DEDUP_REMOVED lines=10> */
.L_x_33540:
[----:B------:R-:W0:Y:S02]  /*40e0*/  I2F.S64 R4, R4 ;  /* 0x0000000400047312 */ /* 0x000e240000301400 */
[----:B0-----:R-:W-:-:S04]  /*40f0*/  F2FP.F16.F32.PACK_AB R3, RZ, R4 ;  /* 0x00000004ff03723e */ /* 0x001fc800000000ff */
[----:B------:R-:W-:-:S05]  /*4100*/  PRMT R3, R3, 0x5410, RZ ;  /* 0x0000541003037816 */ /* 0x000fca00000000ff */
[----:B------:R0:W-:Y:S01]  /*4110*/  STG.E desc[UR36][R8.64], R3 ;  /* 0x0000000308007986 */ /* 0x0001e2000c101924 */
[----:B------:R-:W-:Y:S05]  /*4120*/  BRA `(.L_x_33529) ;  /* 0x0000000800a47947 */ /* 0x000fea0003800000 */
.L_x_33539:
[----:B------:R-:W0:Y:S02]  /*4130*/  I2F.F64.S64 R4, R4 ;  /* 0x0000000400047312 */ /* 0x000e240000301c00 */
[----:B0-----:R0:W-:Y:S01]  /*4140*/  STG.E.64 desc[UR36][R8.64], R4 ;  /* 0x0000000408007986 */ /* 0x0011e2000c101b24 */
[----:B------:R-:W-:Y:S05]  /*4150*/  BRA `(.L_x_33529) ;  /* 0x0000000800987947 */ /* 0x000fea0003800000 */
.L_x_33530:
        /* <DEDUP_REMOVED lines=13> */
.L_x_33543:
[----:B------:R-:W0:Y:S01]  /*4230*/  I2F.F64.S64 R4, R4 ;  /* 0x0000000400047312 */ /* 0x000e220000301c00 */
[----:B------:R-:W-:-:S05]  /*4240*/  CS2R R6, SRZ ;  /* 0x0000000000067805 */ /* 0x000fca000001ff00 */
[----:B0-----:R0:W-:Y:S01]  /*4250*/  STG.E.128 desc[UR36][R8.64], R4 ;  /* 0x0000000408007986 */ /* 0x0011e2000c101d24 */
[----:B------:R-:W-:Y:S05]  /*4260*/  BRA `(.L_x_33529) ;  /* 0x0000000800547947 */ /* 0x000fea0003800000 */
.L_x_33542:
        /* <DEDUP_REMOVED lines=21> */
.L_x_33547:
[----:B------:R-:W-:Y:S05]  /*43c0*/  BSYNC B0 ;  /* 0x0000000000007941 */ /* 0x000fea0003800000 */
.L_x_33546:
[----:B------:R-:W-:-:S05]  /*43d0*/  LOP3.LUT R7, R0, R7, RZ, 0xfc, !PT ;  /* 0x0000000700077212 */ /* 0x000fca00078efcff */
[----:B------:R0:W-:Y:S01]  /*43e0*/  STG.E.U8 desc[UR36][R8.64], R7 ;  /* 0x0000000708007986 */ /* 0x0001e2000c101124 */
[----:B------:R-:W-:Y:S05]  /*43f0*/  BRA `(.L_x_33529) ;  /* 0x0000000400f07947 */ /* 0x000fea0003800000 */
.L_x_33545:
        /* <DEDUP_REMOVED lines=13> */
.L_x_33549:
[----:B------:R-:W-:Y:S01]  /*44d0*/  IMAD.MOV.U32 R0, RZ, RZ, 0x7f ;  /* 0x0000007fff007424 */ /* 0x000fe200078e00ff */
[----:B------:R-:W-:-:S04]  /*44e0*/  ISETP.GT.U32.AND P0, PT, R3, 0x7f800000, PT ;  /* 0x7f8000000300780c */ /* 0x000fc80003f04070 */
[----:B------:R-:W-:-:S09]  /*44f0*/  SEL R0, R0, 0x7c, P0 ;  /* 0x0000007c00007807 */ /* 0x000fd20000000000 */
.L_x_33550:
[----:B------:R-:W-:Y:S05]  /*4500*/  BSYNC B0 ;  /* 0x0000000000007941 */ /* 0x000fea0003800000 */
.L_x_33548:
[----:B------:R-:W-:-:S04]  /*4510*/  LOP3.LUT R3, R5, 0x80000000, RZ, 0xc0, !PT ;  /* 0x8000000005037812 */ /* 0x000fc800078ec0ff */
[----:B------:R-:W-:-:S04]  /*4520*/  SHF.R.U32.HI R3, RZ, 0x18, R3 ;  /* 0x00000018ff037819 */ /* 0x000fc80000011603 */
[----:B------:R-:W-:-:S05]  /*4530*/  LOP3.LUT R3, R0, R3, RZ, 0xfc, !PT ;  /* 0x0000000300037212 */ /* 0x000fca00078efcff */
[----:B------:R0:W-:Y:S01]  /*4540*/  STG.E.U8 desc[UR36][R8.64], R3 ;  /* 0x0000000308007986 */ /* 0x0001e2000c101124 */
[----:B------:R-:W-:Y:S05]  /*4550*/  BRA `(.L_x_33529) ;  /* 0x0000000400987947 */ /* 0x000fea0003800000 */
.L_x_33544:
[----:B------:R-:W0:Y:S02]  /*4560*/  I2F.S64 R0, R4 ;  /* 0x0000000400007312 */ /* 0x000e240000301400 */
[----:B0-----:R-:W-:-:S05]  /*4570*/  F2FP.BF16.F32.PACK_AB R0, RZ, R0 ;  /* 0x00000000ff00723e */ /* 0x001fca00000010ff */
[----:B------:R0:W-:Y:S01]  /*4580*/  STG.E.U16 desc[UR36][R8.64], R0 ;  /* 0x0000000008007986 */ /* 0x0001e2000c101524 */
[----:B------:R-:W-:Y:S05]  /*4590*/  BRA `(.L_x_33529) ;  /* 0x0000000400887947 */ /* 0x000fea0003800000 */
.L_x_33541:
        /* <DEDUP_REMOVED lines=10> */
.L_x_33553:
        /* <DEDUP_REMOVED lines=17> */
.L_x_33556:
[----:B------:R-:W-:-:S04]  /*4750*/  LOP3.LUT R0, R5, 0x80000000, RZ, 0xc0, !PT ;  /* 0x8000000005007812 */ /* 0x000fc800078ec0ff */
[----:B------:R-:W-:-:S04]  /*4760*/  SHF.R.U32.HI R0, RZ, 0x18, R0 ;  /* 0x00000018ff007819 */ /* 0x000fc80000011600 */
[----:B------:R-:W-:-:S07]  /*4770*/  LOP3.LUT R0, R3, R0, RZ, 0xfc, !PT ;  /* 0x0000000003007212 */ /* 0x000fce00078efcff */
.L_x_33555:
[----:B------:R-:W-:Y:S05]  /*4780*/  BSYNC B0 ;  /* 0x0000000000007941 */ /* 0x000fea0003800000 */
.L_x_33554:
[----:B------:R3:W-:Y:S01]  /*4790*/  STG.E.U8 desc[UR36][R8.64], R0 ;  /* 0x0000000008007986 */ /* 0x0007e2000c101124 */
[----:B------:R-:W-:Y:S05]  /*47a0*/  BRA `(.L_x_33529) ;  /* 0x0000000400047947 */ /* 0x000fea0003800000 */
.L_x_33552:
        /* <DEDUP_REMOVED lines=17> */
.L_x_33559:
[----:B------:R-:W-:-:S04]  /*48c0*/  LOP3.LUT R0, R5, 0x80000000, RZ, 0xc0, !PT ;  /* 0x8000000005007812 */ /* 0x000fc800078ec0ff */
[----:B------:R-:W-:-:S04]  /*48d0*/  SHF.R.U32.HI R0, RZ, 0x18, R0 ;  /* 0x00000018ff007819 */ /* 0x000fc80000011600 */
[----:B------:R-:W-:-:S07]  /*48e0*/  LOP3.LUT R0, R3, R0, RZ, 0xfc, !PT ;  /* 0x0000000003007212 */ /* 0x000fce00078efcff */
.L_x_33558:
[----:B------:R-:W-:Y:S05]  /*48f0*/  BSYNC B0 ;  /* 0x0000000000007941 */ /* 0x000fea0003800000 */
.L_x_33557:
[----:B------:R0:W-:Y:S01]  /*4900*/  STG.E.U8 desc[UR36][R8.64], R0 ;  /* 0x0000000008007986 */ /* 0x0001e2000c101124 */
[----:B------:R-:W-:Y:S05]  /*4910*/  BRA `(.L_x_33529) ;  /* 0x0000000000a87947 */ /* 0x000fea0003800000 */
.L_x_33551:
        /* <DEDUP_REMOVED lines=22> */
.L_x_33534:
        /* <DEDUP_REMOVED lines=16> */
.L_x_33562:
[----:B------:R-:W-:Y:S05]  /*4b80*/  BRA `(.L_x_33529) ;  /* 0x00000000000c7947 */ /* 0x000fea0003800000 */
.L_x_33561:
[----:B------:R2:W-:Y:S01]  /*4b90*/  STG.E.64 desc[UR36][R8.64], R4 ;  /* 0x0000000408007986 */ /* 0x0005e2000c101b24 */
[----:B------:R-:W-:Y:S05]  /*4ba0*/  BRA `(.L_x_33529) ;  /* 0x0000000000047947 */ /* 0x000fea0003800000 */
.L_x_33560:
[----:B------:R0:W-:Y:S02]  /*4bb0*/  STG.E desc[UR36][R8.64], R3 ;  /* 0x0000000308007986 */ /* 0x0001e4000c101924 */
.L_x_33529:
[----:B------:R-:W-:Y:S05]  /*4bc0*/  BSYNC B6 ;  /* 0x0000000000067941 */ /* 0x000fea0003800000 */
.L_x_33528:
[----:B------:R-:W-:Y:S01]  /*4bd0*/  ISETP.GE.AND P0, PT, R19, R16, PT ;  /* 0x000000101300720c */ /* 0x000fe20003f06270 */
[----:B------:R-:W-:-:S12]  /*4be0*/  BSSY B6, `(.L_x_33563) ;  /* 0x00001d8000067945 */ /* 0x000fd80003800000 */
[----:B------:R-:W-:Y:S05]  /*4bf0*/  @P0 BRA `(.L_x_33564) ;  /* 0x0000001c00580947 */ /* 0x000fea0003800000 */
[----:B0123--:R-:W0:Y:S01]  /*4c00*/  LDC.64 R8, c[0x0][0x218] ;  /* 0x00008600ff087b82 */ /* 0x00fe220000000a00 */
[----:B------:R-:W-:Y:S01]  /*4c10*/  IMAD R0, R2, 0x200, R19 ;  /* 0x0000020002007824 */ /* 0x000fe200078e0213 */
[----:B----4-:R-:W-:Y:S01]  /*4c20*/  PRMT R4, R17, 0x9910, RZ ;  /* 0x0000991011047816 */ /* 0x010fe200000000ff */
        /* <DEDUP_REMOVED lines=17> */
.L_x_33568:
[----:B------:R0:W-:Y:S01]  /*4d40*/  STG.E.U8 desc[UR36][R8.64], R24 ;  /* 0x0000001808007986 */ /* 0x0001e2000c101124 */
[----:B------:R-:W-:Y:S05]  /*4d50*/  BRA `(.L_x_33570) ;  /* 0x0000000c004c7947 */ /* 0x000fea0003800000 */
.L_x_33567:
        /* <DEDUP_REMOVED lines=8> */
.L_x_33572:
[----:B------:R0:W-:Y:S01]  /*4de0*/  STG.E desc[UR36][R8.64], R24 ;  /* 0x0000001808007986 */ /* 0x0001e2000c101924 */
[----:B------:R-:W-:Y:S05]  /*4df0*/  BRA `(.L_x_33570) ;  /* 0x0000000c00247947 */ /* 0x000fea0003800000 */
.L_x_33571:
[----:B------:R0:W-:Y:S01]  /*4e00*/  STG.E.U16 desc[UR36][R8.64], R24 ;  /* 0x0000001808007986 */ /* 0x0001e2000c101524 */
[----:B------:R-:W-:Y:S05]  /*4e10*/  BRA `(.L_x_33570) ;  /* 0x0000000c001c7947 */ /* 0x000fea0003800000 */
.L_x_33566:
        /* <DEDUP_REMOVED lines=9> */
.L_x_33574:
[----:B------:R-:W0:Y:S02]  /*4eb0*/  I2F.S64 R0, R24 ;  /* 0x0000001800007312 */ /* 0x000e240000301400 */
[----:B0-----:R-:W-:-:S05]  /*4ec0*/  F2FP.F16.F32.PACK_AB R0, RZ, R0 ;  /* 0x00000000ff00723e */ /* 0x001fca00000000ff */
[----:B------:R0:W-:Y:S01]  /*4ed0*/  STG.E.U16 desc[UR36][R8.64], R0 ;  /* 0x0000000008007986 */ /* 0x0001e2000c101524 */
[----:B------:R-:W-:Y:S05]  /*4ee0*/  BRA `(.L_x_33570) ;  /* 0x0000000800e87947 */ /* 0x000fea0003800000 */
.L_x_33573:
        /* <DEDUP_REMOVED lines=10> */
.L_x_33576:
[----:B------:R-:W0:Y:S02]  /*4f90*/  I2F.S64 R24, R24 ;  /* 0x0000001800187312 */ /* 0x000e240000301400 */
[----:B0-----:R-:W-:-:S04]  /*4fa0*/  F2FP.F16.F32.PACK_AB R3, RZ, R24 ;  /* 0x00000018ff03723e */ /* 0x001fc800000000ff */
[----:B------:R-:W-:-:S05]  /*4fb0*/  PRMT R3, R3, 0x5410, RZ ;  /* 0x0000541003037816 */ /* 0x000fca00000000ff */
[----:B------:R0:W-:Y:S01]  /*4fc0*/  STG.E desc[UR36][R8.64], R3 ;  /* 0x0000000308007986 */ /* 0x0001e2000c101924 */
[----:B------:R-:W-:Y:S05]  /*4fd0*/  BRA `(.L_x_33570) ;  /* 0x0000000800ac7947 */ /* 0x000fea0003800000 */
.L_x_33575:
[----:B------:R-:W0:Y:S02]  /*4fe0*/  I2F.F64.S64 R24, R24 ;  /* 0x0000001800187312 */ /* 0x000e240000301c00 */
[----:B0-----:R0:W-:Y:S01]  /*4ff0*/  STG.E.64 desc[UR36][R8.64], R24 ;  /* 0x0000001808007986 */ /* 0x0011e2000c101b24 */
[----:B------:R-:W-:Y:S05]  /*5000*/  BRA `(.L_x_33570) ;  /* 0x0000000800a07947 */ /* 0x000fea0003800000 */
.L_x_33565:
        /* <DEDUP_REMOVED lines=13> */
.L_x_33579:
[----:B------:R-:W0:Y:S01]  /*50e0*/  I2F.F64.S64 R4, R24 ;  /* 0x0000001800047312 */ /* 0x000e220000301c00 */
[----:B------:R-:W-:-:S05]  /*50f0*/  CS2R R6, SRZ ;  /* 0x0000000000067805 */ /* 0x000fca000001ff00 */
[----:B0-----:R0:W-:Y:S01]  /*5100*/  STG.E.128 desc[UR36][R8.64], R4 ;  /* 0x0000000408007986 */ /* 0x0011e2000c101d24 */
[----:B------:R-:W-:Y:S05]  /*5110*/  BRA `(.L_x_33570) ;  /* 0x00000008005c7947 */ /* 0x000fea0003800000 */
.L_x_33578:
        /* <DEDUP_REMOVED lines=21> */
.L_x_33583:
[----:B------:R-:W-:Y:S05]  /*5270*/  BSYNC B0 ;  /* 0x0000000000007941 */ /* 0x000fea0003800000 */
.L_x_33582:
[----:B------:R-:W-:-:S05]  /*5280*/  LOP3.LUT R5, R0, R5, RZ, 0xfc, !PT ;  /* 0x0000000500057212 */ /* 0x000fca00078efcff */
[----:B------:R0:W-:Y:S01]  /*5290*/  STG.E.U8 desc[UR36][R8.64], R5 ;  /* 0x0000000508007986 */ /* 0x0001e2000c101124 */
[----:B------:R-:W-:Y:S05]  /*52a0*/  BRA `(.L_x_33570) ;  /* 0x0000000400f87947 */ /* 0x000fea0003800000 */
.L_x_33581:
        /* <DEDUP_REMOVED lines=13> */
.L_x_33585:
[----:B------:R-:W-:Y:S01]  /*5380*/  IMAD.MOV.U32 R0, RZ, RZ, 0x7f ;  /* 0x0000007fff007424 */ /* 0x000fe200078e00ff */
[----:B------:R-:W-:-:S04]  /*5390*/  ISETP.GT.U32.AND P0, PT, R3, 0x7f800000, PT ;  /* 0x7f8000000300780c */ /* 0x000fc80003f04070 */
[----:B------:R-:W-:-:S09]  /*53a0*/  SEL R0, R0, 0x7c, P0 ;  /* 0x0000007c00007807 */ /* 0x000fd20000000000 */
.L_x_33586:
[----:B------:R-:W-:Y:S05]  /*53b0*/  BSYNC B0 ;  /* 0x0000000000007941 */ /* 0x000fea0003800000 */
.L_x_33584:
[----:B------:R-:W-:-:S04]  /*53c0*/  LOP3.LUT R3, R25, 0x80000000, RZ, 0xc0, !PT ;  /* 0x8000000019037812 */ /* 0x000fc800078ec0ff */
[----:B------:R-:W-:-:S04]  /*53d0*/  SHF.R.U32.HI R3, RZ, 0x18, R3 ;  /* 0x00000018ff037819 */ /* 0x000fc80000011603 */
[----:B------:R-:W-:-:S05]  /*53e0*/  LOP3.LUT R3, R0, R3, RZ, 0xfc, !PT ;  /* 0x0000000300037212 */ /* 0x000fca00078efcff */
[----:B------:R0:W-:Y:S01]  /*53f0*/  STG.E.U8 desc[UR36][R8.64], R3 ;  /* 0x0000000308007986 */ /* 0x0001e2000c101124 */
[----:B------:R-:W-:Y:S05]  /*5400*/  BRA `(.L_x_33570) ;  /* 0x0000000400a07947 */ /* 0x000fea0003800000 */
.L_x_33580:
[----:B------:R-:W0:Y:S02]  /*5410*/  I2F.S64 R0, R24 ;  /* 0x0000001800007312 */ /* 0x000e240000301400 */
[----:B0-----:R-:W-:-:S05]  /*5420*/  F2FP.BF16.F32.PACK_AB R0, RZ, R0 ;  /* 0x00000000ff00723e */ /* 0x001fca00000010ff */
[----:B------:R0:W-:Y:S01]  /*5430*/  STG.E.U16 desc[UR36][R8.64], R0 ;  /* 0x0000000008007986 */ /* 0x0001e2000c101524 */
[----:B------:R-:W-:Y:S05]  /*5440*/  BRA `(.L_x_33570) ;  /* 0x0000000400907947 */ /* 0x000fea0003800000 */
.L_x_33577:
        /* <DEDUP_REMOVED lines=10> */
.L_x_33589:
        /* <DEDUP_REMOVED lines=17> */
.L_x_33592:
[----:B------:R-:W-:-:S04]  /*5600*/  LOP3.LUT R3, R25, 0x80000000, RZ, 0xc0, !PT ;  /* 0x8000000019037812 */ /* 0x000fc800078ec0ff */
[----:B------:R-:W-:-:S04]  /*5610*/  SHF.R.U32.HI R3, RZ, 0x18, R3 ;  /* 0x00000018ff037819 */ /* 0x000fc80000011603 */
[----:B------:R-:W-:-:S04]  /*5620*/  LOP3.LUT R0, R0, R3, RZ, 0xfc, !PT ;  /* 0x0000000300007212 */ /* 0x000fc800078efcff */
[----:B------:R-:W-:-:S07]  /*5630*/  PRMT R4, R0, 0x7610, R4 ;  /* 0x0000761000047816 */ /* 0x000fce0000000004 */
.L_x_33591:
[----:B------:R-:W-:Y:S05]  /*5640*/  BSYNC B0 ;  /* 0x0000000000007941 */ /* 0x000fea0003800000 */
.L_x_33590:
[----:B------:R3:W-:Y:S01]  /*5650*/  STG.E.U8 desc[UR36][R8.64], R4 ;  /* 0x0000000408007986 */ /* 0x0007e2000c101124 */
[----:B------:R-:W-:Y:S05]  /*5660*/  BRA `(.L_x_33570) ;  /* 0x0000000400087947 */ /* 0x000fea0003800000 */
.L_x_33588:
        /* <DEDUP_REMOVED lines=17> */
.L_x_33595:
[----:B------:R-:W-:-:S04]  /*5780*/  LOP3.LUT R3, R25, 0x80000000, RZ, 0xc0, !PT ;  /* 0x8000000019037812 */ /* 0x000fc800078ec0ff */
[----:B------:R-:W-:-:S04]  /*5790*/  SHF.R.U32.HI R3, RZ, 0x18, R3 ;  /* 0x00000018ff037819 */ /* 0x000fc80000011603 */
[----:B------:R-:W-:-:S04]  /*57a0*/  LOP3.LUT R0, R0, R3, RZ, 0xfc, !PT ;  /* 0x0000000300007212 */ /* 0x000fc800078efcff */
[----:B------:R-:W-:-:S07]  /*57b0*/  PRMT R4, R0, 0x7610, R4 ;  /* 0x0000761000047816 */ /* 0x000fce0000000004 */
.L_x_33594:
[----:B------:R-:W-:Y:S05]  /*57c0*/  BSYNC B0 ;  /* 0x0000000000007941 */ /* 0x000fea0003800000 */
.L_x_33593:
[----:B------:R0:W-:Y:S01]  /*57d0*/  STG.E.U8 desc[UR36][R8.64], R4 ;  /* 0x0000000408007986 */ /* 0x0001e2000c101124 */
[----:B------:R-:W-:Y:S05]  /*57e0*/  BRA `(.L_x_33570) ;  /* 0x0000000000a87947 */ /* 0x000fea0003800000 */
.L_x_33587:
        /* <DEDUP_REMOVED lines=22> */
.L_x_33569:
        /* <DEDUP_REMOVED lines=16> */
.L_x_33598:
[----:B------:R-:W-:Y:S05]  /*5a50*/  BRA `(.L_x_33570) ;  /* 0x00000000000c7947 */ /* 0x000fea0003800000 */
.L_x_33597:
[----:B------:R2:W-:Y:S01]  /*5a60*/  STG.E.64 desc[UR36][R8.64], R24 ;  /* 0x0000001808007986 */ /* 0x0005e2000c101b24 */
[----:B------:R-:W-:Y:S05]  /*5a70*/  BRA `(.L_x_33570) ;  /* 0x0000000000047947 */ /* 0x000fea0003800000 */
.L_x_33596:
[----:B------:R0:W-:Y:S02]  /*5a80*/  STG.E desc[UR36][R8.64], R24 ;  /* 0x0000001808007986 */ /* 0x0001e4000c101924 */
.L_x_33570:
        /* <DEDUP_REMOVED lines=23> */
.L_x_33602:
[----:B------:R3:W-:Y:S01]  /*5c00*/  STG.E.U8 desc[UR36][R8.64], R18 ;  /* 0x0000001208007986 */ /* 0x0007e2000c101124 */
[----:B------:R-:W-:Y:S05]  /*5c10*/  BRA `(.L_x_33604) ;  /* 0x0000000c004c7947 */ /* 0x000fea0003800000 */
.L_x_33601:
        /* <DEDUP_REMOVED lines=8> */
.L_x_33606:
[----:B------:R2:W-:Y:S01]  /*5ca0*/  STG.E desc[UR36][R8.64], R18 ;  /* 0x0000001208007986 */ /* 0x0005e2000c101924 */
[----:B------:R-:W-:Y:S05]  /*5cb0*/  BRA `(.L_x_33604) ;  /* 0x0000000c00247947 */ /* 0x000fea0003800000 */
.L_x_33605:
[----:B------:R0:W-:Y:S01]  /*5cc0*/  STG.E.U16 desc[UR36][R8.64], R18 ;  /* 0x0000001208007986 */ /* 0x0001e2000c101524 */
[----:B------:R-:W-:Y:S05]  /*5cd0*/  BRA `(.L_x_33604) ;  /* 0x0000000c001c7947 */ /* 0x000fea0003800000 */
.L_x_33600:
        /* <DEDUP_REMOVED lines=9> */
.L_x_33608:
[----:B------:R-:W0:Y:S02]  /*5d70*/  I2F.S64 R0, R26 ;  /* 0x0000001a00007312 */ /* 0x000e240000301400 */
[----:B0-----:R-:W-:-:S05]  /*5d80*/  F2FP.F16.F32.PACK_AB R0, RZ, R0 ;  /* 0x00000000ff00723e */ /* 0x001fca00000000ff */
[----:B------:R0:W-:Y:S01]  /*5d90*/  STG.E.U16 desc[UR36][R8.64], R0 ;  /* 0x0000000008007986 */ /* 0x0001e2000c101524 */
[----:B------:R-:W-:Y:S05]  /*5da0*/  BRA `(.L_x_33604) ;  /* 0x0000000800e87947 */ /* 0x000fea0003800000 */
.L_x_33607:
        /* <DEDUP_REMOVED lines=10> */
.L_x_33610:
[----:B------:R-:W0:Y:S02]  /*5e50*/  I2F.S64 R26, R26 ;  /* 0x0000001a001a7312 */ /* 0x000e240000301400 */
[----:B0-----:R-:W-:-:S04]  /*5e60*/  F2FP.F16.F32.PACK_AB R3, RZ, R26 ;  /* 0x0000001aff03723e */ /* 0x001fc800000000ff */
[----:B------:R-:W-:-:S05]  /*5e70*/  PRMT R3, R3, 0x5410, RZ ;  /* 0x0000541003037816 */ /* 0x000fca00000000ff */
[----:B------:R0:W-:Y:S01]  /*5e80*/  STG.E desc[UR36][R8.64], R3 ;  /* 0x0000000308007986 */ /* 0x0001e2000c101924 */
[----:B------:R-:W-:Y:S05]  /*5e90*/  BRA `(.L_x_33604) ;  /* 0x0000000800ac7947 */ /* 0x000fea0003800000 */
.L_x_33609:
[----:B------:R-:W0:Y:S02]  /*5ea0*/  I2F.F64.S64 R26, R26 ;  /* 0x0000001a001a7312 */ /* 0x000e240000301c00 */
[----:B0-----:R0:W-:Y:S01]  /*5eb0*/  STG.E.64 desc[UR36][R8.64], R26 ;  /* 0x0000001a08007986 */ /* 0x0011e2000c101b24 */
[----:B------:R-:W-:Y:S05]  /*5ec0*/  BRA `(.L_x_33604) ;  /* 0x0000000800a07947 */ /* 0x000fea0003800000 */
.L_x_33599:
        /* <DEDUP_REMOVED lines=13> */
.L_x_33613:
[----:B------:R-:W0:Y:S01]  /*5fa0*/  I2F.F64.S64 R4, R26 ;  /* 0x0000001a00047312 */ /* 0x000e220000301c00 */
[----:B------:R-:W-:-:S05]  /*5fb0*/  CS2R R6, SRZ ;  /* 0x0000000000067805 */ /* 0x000fca000001ff00 */
[----:B0-----:R0:W-:Y:S01]  /*5fc0*/  STG.E.128 desc[UR36][R8.64], R4 ;  /* 0x0000000408007986 */ /* 0x0011e2000c101d24 */
[----:B------:R-:W-:Y:S05]  /*5fd0*/  BRA `(.L_x_33604) ;  /* 0x00000008005c7947 */ /* 0x000fea0003800000 */
.L_x_33612:
        /* <DEDUP_REMOVED lines=21> */
.L_x_33617:
[----:B------:R-:W-:Y:S05]  /*6130*/  BSYNC B0 ;  /* 0x0000000000007941 */ /* 0x000fea0003800000 */
.L_x_33616:
[----:B------:R-:W-:-:S05]  /*6140*/  LOP3.LUT R5, R0, R5, RZ, 0xfc, !PT ;  /* 0x0000000500057212 */ /* 0x000fca00078efcff */
[----:B------:R0:W-:Y:S01]  /*6150*/  STG.E.U8 desc[UR36][R8.64], R5 ;  /* 0x0000000508007986 */ /* 0x0001e2000c101124 */
[----:B------:R-:W-:Y:S05]  /*6160*/  BRA `(.L_x_33604) ;  /* 0x0000000400f87947 */ /* 0x000fea0003800000 */
.L_x_33615:
        /* <DEDUP_REMOVED lines=13> */
.L_x_33619:
[----:B------:R-:W-:Y:S01]  /*6240*/  IMAD.MOV.U32 R0, RZ, RZ, 0x7f ;  /* 0x0000007fff007424 */ /* 0x000fe200078e00ff */
[----:B------:R-:W-:-:S04]  /*6250*/  ISETP.GT.U32.AND P0, PT, R3, 0x7f800000, PT ;  /* 0x7f8000000300780c */ /* 0x000fc80003f04070 */
[----:B------:R-:W-:-:S09]  /*6260*/  SEL R0, R0, 0x7c, P0 ;  /* 0x0000007c00007807 */ /* 0x000fd20000000000 */
.L_x_33620:
[----:B------:R-:W-:Y:S05]  /*6270*/  BSYNC B0 ;  /* 0x0000000000007941 */ /* 0x000fea0003800000 */
.L_x_33618:
[----:B------:R-:W-:-:S04]  /*6280*/  LOP3.LUT R3, R27, 0x80000000, RZ, 0xc0, !PT ;  /* 0x800000001b037812 */ /* 0x000fc800078ec0ff */
[----:B------:R-:W-:-:S04]  /*6290*/  SHF.R.U32.HI R3, RZ, 0x18, R3 ;  /* 0x00000018ff037819 */ /* 0x000fc80000011603 */
[----:B------:R-:W-:-:S05]  /*62a0*/  LOP3.LUT R3, R0, R3, RZ, 0xfc, !PT ;  /* 0x0000000300037212 */ /* 0x000fca00078efcff */
[----:B------:R0:W-:Y:S01]  /*62b0*/  STG.E.U8 desc[UR36][R8.64], R3 ;  /* 0x0000000308007986 */ /* 0x0001e2000c101124 */
[----:B------:R-:W-:Y:S05]  /*62c0*/  BRA `(.L_x_33604) ;  /* 0x0000000400a07947 */ /* 0x000fea0003800000 */
.L_x_33614:
[----:B------:R-:W0:Y:S02]  /*62d0*/  I2F.S64 R0, R26 ;  /* 0x0000001a00007312 */ /* 0x000e240000301400 */
[----:B0-----:R-:W-:-:S05]  /*62e0*/  F2FP.BF16.F32.PACK_AB R0, RZ, R0 ;  /* 0x00000000ff00723e */ /* 0x001fca00000010ff */
[----:B------:R0:W-:Y:S01]  /*62f0*/  STG.E.U16 desc[UR36][R8.64], R0 ;  /* 0x0000000008007986 */ /* 0x0001e2000c101524 */
[----:B------:R-:W-:Y:S05]  /*6300*/  BRA `(.L_x_33604) ;  /* 0x0000000400907947 */ /* 0x000fea0003800000 */
.L_x_33611:
        /* <DEDUP_REMOVED lines=10> */
.L_x_33623:
        /* <DEDUP_REMOVED lines=17> */
.L_x_33626:
[----:B------:R-:W-:-:S04]  /*64c0*/  LOP3.LUT R3, R27, 0x80000000, RZ, 0xc0, !PT ;  /* 0x800000001b037812 */ /* 0x000fc800078ec0ff */
[----:B------:R-:W-:-:S04]  /*64d0*/  SHF.R.U32.HI R3, RZ, 0x18, R3 ;  /* 0x00000018ff037819 */ /* 0x000fc80000011603 */
[----:B------:R-:W-:-:S04]  /*64e0*/  LOP3.LUT R0, R0, R3, RZ, 0xfc, !PT ;  /* 0x0000000300007212 */ /* 0x000fc800078efcff */
[----:B------:R-:W-:-:S07]  /*64f0*/  PRMT R4, R0, 0x7610, R4 ;  /* 0x0000761000047816 */ /* 0x000fce0000000004 */
.L_x_33625:
[----:B------:R-:W-:Y:S05]  /*6500*/  BSYNC B0 ;  /* 0x0000000000007941 */ /* 0x000fea0003800000 */
.L_x_33624:
[----:B------:R0:W-:Y:S01]  /*6510*/  STG.E.U8 desc[UR36][R8.64], R4 ;  /* 0x0000000408007986 */ /* 0x0001e2000c101124 */
[----:B------:R-:W-:Y:S05]  /*6520*/  BRA `(.L_x_33604) ;  /* 0x0000000400087947 */ /* 0x000fea0003800000 */
.L_x_33622:
        /* <DEDUP_REMOVED lines=17> */
.L_x_33629:
[----:B------:R-:W-:-:S04]  /*6640*/  LOP3.LUT R3, R27, 0x80000000, RZ, 0xc0, !PT ;  /* 0x800000001b037812 */ /* 0x000fc800078ec0ff */
[----:B------:R-:W-:-:S04]  /*6650*/  SHF.R.U32.HI R3, RZ, 0x18, R3 ;  /* 0x00000018ff037819 */ /* 0x000fc80000011603 */
[----:B------:R-:W-:-:S04]  /*6660*/  LOP3.LUT R0, R0, R3, RZ, 0xfc, !PT ;  /* 0x0000000300007212 */ /* 0x000fc800078efcff */
[----:B------:R-:W-:-:S07]  /*6670*/  PRMT R4, R0, 0x7610, R4 ;  /* 0x0000761000047816 */ /* 0x000fce0000000004 */
.L_x_33628:
[----:B------:R-:W-:Y:S05]  /*6680*/  BSYNC B0 ;  /* 0x0000000000007941 */ /* 0x000fea0003800000 */
.L_x_33627:
[----:B------:R0:W-:Y:S01]  /*6690*/  STG.E.U8 desc[UR36][R8.64], R4 ;  /* 0x0000000408007986 */ /* 0x0001e2000c101124 */
[----:B------:R-:W-:Y:S05]  /*66a0*/  BRA `(.L_x_33604) ;  /* 0x0000000000a87947 */ /* 0x000fea0003800000 */
.L_x_33621:
        /* <DEDUP_REMOVED lines=22> */
.L_x_33603:
        /* <DEDUP_REMOVED lines=16> */
.L_x_33632:
[----:B------:R-:W-:Y:S05]  /*6910*/  BRA `(.L_x_33604) ;  /* 0x00000000000c7947 */ /* 0x000fea0003800000 */
.L_x_33631:
[----:B------:R0:W-:Y:S01]  /*6920*/  STG.E.64 desc[UR36][R8.64], R26 ;  /* 0x0000001a08007986 */ /* 0x0001e2000c101b24 */
[----:B------:R-:W-:Y:S05]  /*6930*/  BRA `(.L_x_33604) ;  /* 0x0000000000047947 */ /* 0x000fea0003800000 */
.L_x_33630:
[----:B------:R0:W-:Y:S02]  /*6940*/  STG.E desc[UR36][R8.64], R18 ;  /* 0x0000001208007986 */ /* 0x0001e4000c101924 */
.L_x_33604:
[----:B------:R-:W-:-:S07]  /*6950*/  VIADD R19, R19, 0x80 ;  /* 0x0000008013137836 */ /* 0x000fce0000000000 */
.L_x_33564:
[----:B------:R-:W-:Y:S05]  /*6960*/  BSYNC B6 ;  /* 0x0000000000067941 */ /* 0x000fea0003800000 */
.L_x_33563:
[----:B------:R-:W-:-:S13]  /*6970*/  ISETP.GE.AND P0, PT, R19, R16, PT ;  /* 0x000000101300720c */ /* 0x000fda0003f06270 */
[----:B------:R-:W-:Y:S05]  /*6980*/  @P0 EXIT ;  /* 0x000000000000094d */ /* 0x000fea0003800000 */
[----:B0-23--:R-:W0:Y:S01]  /*6990*/  LDC.64 R4, c[0x0][0x218] ;  /* 0x00008600ff047b82 */ /* 0x00de220000000a00 */
[----:B----4-:R-:W-:Y:S01]  /*69a0*/  PRMT R0, R17, 0x9910, RZ ;  /* 0x0000991011007816 */ /* 0x010fe200000000ff */
        /* <DEDUP_REMOVED lines=17> */
.L_x_33636:
[----:B------:R-:W-:Y:S01]  /*6ac0*/  STG.E.U8 desc[UR36][R2.64], R22 ;  /* 0x0000001602007986 */ /* 0x000fe2000c101124 */
[----:B------:R-:W-:Y:S05]  /*6ad0*/  EXIT ;  /* 0x000000000000794d */ /* 0x000fea0003800000 */
.L_x_33635:
        /* <DEDUP_REMOVED lines=8> */
.L_x_33639:
[----:B------:R-:W-:Y:S01]  /*6b60*/  STG.E desc[UR36][R2.64], R22 ;  /* 0x0000001602007986 */ /* 0x000fe2000c101924 */
[----:B------:R-:W-:Y:S05]  /*6b70*/  EXIT ;  /* 0x000000000000794d */ /* 0x000fea0003800000 */
.L_x_33638:
[----:B------:R-:W-:Y:S01]  /*6b80*/  STG.E.U16 desc[UR36][R2.64], R22 ;  /* 0x0000001602007986 */ /* 0x000fe2000c101524 */
[----:B------:R-:W-:Y:S05]  /*6b90*/  EXIT ;  /* 0x000000000000794d */ /* 0x000fea0003800000 */
.L_x_33634:
        /* <DEDUP_REMOVED lines=9> */
.L_x_33641:
[----:B------:R-:W0:Y:S02]  /*6c30*/  I2F.S64 R0, R22 ;  /* 0x0000001600007312 */ /* 0x000e240000301400 */
[----:B0-----:R-:W-:-:S05]  /*6c40*/  F2FP.F16.F32.PACK_AB R0, RZ, R0 ;  /* 0x00000000ff00723e */ /* 0x001fca00000000ff */
[----:B------:R-:W-:Y:S01]  /*6c50*/  STG.E.U16 desc[UR36][R2.64], R0 ;  /* 0x0000000002007986 */ /* 0x000fe2000c101524 */
[----:B------:R-:W-:Y:S05]  /*6c60*/  EXIT ;  /* 0x000000000000794d */ /* 0x000fea0003800000 */
.L_x_33640:
        /* <DEDUP_REMOVED lines=10> */
.L_x_33643:
[----:B------:R-:W0:Y:S02]  /*6d10*/  I2F.S64 R22, R22 ;  /* 0x0000001600167312 */ /* 0x000e240000301400 */
[----:B0-----:R-:W-:-:S04]  /*6d20*/  F2FP.F16.F32.PACK_AB R5, RZ, R22 ;  /* 0x00000016ff05723e */ /* 0x001fc800000000ff */
[----:B------:R-:W-:-:S05]  /*6d30*/  PRMT R5, R5, 0x5410, RZ ;  /* 0x0000541005057816 */ /* 0x000fca00000000ff */
[----:B------:R-:W-:Y:S01]  /*6d40*/  STG.E desc[UR36][R2.64], R5 ;  /* 0x0000000502007986 */ /* 0x000fe2000c101924 */
[----:B------:R-:W-:Y:S05]  /*6d50*/  EXIT ;  /* 0x000000000000794d */ /* 0x000fea0003800000 */
.L_x_33642:
[----:B------:R-:W0:Y:S02]  /*6d60*/  I2F.F64.S64 R22, R22 ;  /* 0x0000001600167312 */ /* 0x000e240000301c00 */
[----:B0-----:R-:W-:Y:S01]  /*6d70*/  STG.E.64 desc[UR36][R2.64], R22 ;  /* 0x0000001602007986 */ /* 0x001fe2000c101b24 */
[----:B------:R-:W-:Y:S05]  /*6d80*/  EXIT ;  /* 0x000000000000794d */ /* 0x000fea0003800000 */
.L_x_33633:
        /* <DEDUP_REMOVED lines=13> */
.L_x_33646:
[----:B------:R-:W0:Y:S01]  /*6e60*/  I2F.F64.S64 R4, R22 ;  /* 0x0000001600047312 */ /* 0x000e220000301c00 */
[----:B------:R-:W-:-:S05]  /*6e70*/  CS2R R6, SRZ ;  /* 0x0000000000067805 */ /* 0x000fca000001ff00 */
[----:B0-----:R-:W-:Y:S01]  /*6e80*/  STG.E.128 desc[UR36][R2.64], R4 ;  /* 0x0000000402007986 */ /* 0x001fe2000c101d24 */
[----:B------:R-:W-:Y:S05]  /*6e90*/  EXIT ;  /* 0x000000000000794d */ /* 0x000fea0003800000 */
.L_x_33645:
        /* <DEDUP_REMOVED lines=21> */
.L_x_33650:
[----:B------:R-:W-:Y:S05]  /*6ff0*/  BSYNC B0 ;  /* 0x0000000000007941 */ /* 0x000fea0003800000 */
.L_x_33649:
[----:B------:R-:W-:-:S05]  /*7000*/  LOP3.LUT R5, R0, R5, RZ, 0xfc, !PT ;  /* 0x0000000500057212 */ /* 0x000fca00078efcff */
[----:B------:R-:W-:Y:S01]  /*7010*/  STG.E.U8 desc[UR36][R2.64], R5 ;  /* 0x0000000502007986 */ /* 0x000fe2000c101124 */
[----:B------:R-:W-:Y:S05]  /*7020*/  EXIT ;  /* 0x000000000000794d */ /* 0x000fea0003800000 */
.L_x_33648:
        /* <DEDUP_REMOVED lines=13> */
.L_x_33652:
[----:B------:R-:W-:Y:S01]  /*7100*/  IMAD.MOV.U32 R0, RZ, RZ, 0x7f ;  /* 0x0000007fff007424 */ /* 0x000fe200078e00ff */
[----:B------:R-:W-:-:S04]  /*7110*/  ISETP.GT.U32.AND P0, PT, R4, 0x7f800000, PT ;  /* 0x7f8000000400780c */ /* 0x000fc80003f04070 */
[----:B------:R-:W-:-:S09]  /*7120*/  SEL R0, R0, 0x7c, P0 ;  /* 0x0000007c00007807 */ /* 0x000fd20000000000 */
.L_x_33653:
[----:B------:R-:W-:Y:S05]  /*7130*/  BSYNC B0 ;  /* 0x0000000000007941 */ /* 0x000fea0003800000 */
.L_x_33651:
[----:B------:R-:W-:-:S04]  /*7140*/  LOP3.LUT R4, R23, 0x80000000, RZ, 0xc0, !PT ;  /* 0x8000000017047812 */ /* 0x000fc800078ec0ff */
[----:B------:R-:W-:-:S04]  /*7150*/  SHF.R.U32.HI R5, RZ, 0x18, R4 ;  /* 0x00000018ff057819 */ /* 0x000fc80000011604 */
[----:B------:R-:W-:-:S05]  /*7160*/  LOP3.LUT R5, R0, R5, RZ, 0xfc, !PT ;  /* 0x0000000500057212 */ /* 0x000fca00078efcff */
[----:B------:R-:W-:Y:S01]  /*7170*/  STG.E.U8 desc[UR36][R2.64], R5 ;  /* 0x0000000502007986 */ /* 0x000fe2000c101124 */
[----:B------:R-:W-:Y:S05]  /*7180*/  EXIT ;  /* 0x000000000000794d */ /* 0x000fea0003800000 */
.L_x_33647:
[----:B------:R-:W0:Y:S02]  /*7190*/  I2F.S64 R0, R22 ;  /* 0x0000001600007312 */ /* 0x000e240000301400 */
[----:B0-----:R-:W-:-:S05]  /*71a0*/  F2FP.BF16.F32.PACK_AB R0, RZ, R0 ;  /* 0x00000000ff00723e */ /* 0x001fca00000010ff */
[----:B------:R-:W-:Y:S01]  /*71b0*/  STG.E.U16 desc[UR36][R2.64], R0 ;  /* 0x0000000002007986 */ /* 0x000fe2000c101524 */
[----:B------:R-:W-:Y:S05]  /*71c0*/  EXIT ;  /* 0x000000000000794d */ /* 0x000fea0003800000 */
.L_x_33644:
        /* <DEDUP_REMOVED lines=10> */
.L_x_33656:
        /* <DEDUP_REMOVED lines=17> */
.L_x_33659:
[----:B------:R-:W-:-:S04]  /*7380*/  LOP3.LUT R0, R23, 0x80000000, RZ, 0xc0, !PT ;  /* 0x8000000017007812 */ /* 0x000fc800078ec0ff */
[----:B------:R-:W-:-:S04]  /*7390*/  SHF.R.U32.HI R5, RZ, 0x18, R0 ;  /* 0x00000018ff057819 */ /* 0x000fc80000011600 */
[----:B------:R-:W-:-:S04]  /*73a0*/  LOP3.LUT R4, R4, R5, RZ, 0xfc, !PT ;  /* 0x0000000504047212 */ /* 0x000fc800078efcff */
[----:B------:R-:W-:-:S07]  /*73b0*/  PRMT R0, R4, 0x7610, R0 ;  /* 0x0000761004007816 */ /* 0x000fce0000000000 */
.L_x_33658:
[----:B------:R-:W-:Y:S05]  /*73c0*/  BSYNC B0 ;  /* 0x0000000000007941 */ /* 0x000fea0003800000 */
.L_x_33657:
[----:B------:R-:W-:Y:S01]  /*73d0*/  STG.E.U8 desc[UR36][R2.64], R0 ;  /* 0x0000000002007986 */ /* 0x000fe2000c101124 */
[----:B------:R-:W-:Y:S05]  /*73e0*/  EXIT ;  /* 0x000000000000794d */ /* 0x000fea0003800000 */
.L_x_33655:
        /* <DEDUP_REMOVED lines=17> */
.L_x_33662:
[----:B------:R-:W-:-:S04]  /*7500*/  LOP3.LUT R0, R23, 0x80000000, RZ, 0xc0, !PT ;  /* 0x8000000017007812 */ /* 0x000fc800078ec0ff */
[----:B------:R-:W-:-:S04]  /*7510*/  SHF.R.U32.HI R5, RZ, 0x18, R0 ;  /* 0x00000018ff057819 */ /* 0x000fc80000011600 */
[----:B------:R-:W-:-:S04]  /*7520*/  LOP3.LUT R4, R4, R5, RZ, 0xfc, !PT ;  /* 0x0000000504047212 */ /* 0x000fc800078efcff */
[----:B------:R-:W-:-:S07]  /*7530*/  PRMT R0, R4, 0x7610, R0 ;  /* 0x0000761004007816 */ /* 0x000fce0000000000 */
.L_x_33661:
[----:B------:R-:W-:Y:S05]  /*7540*/  BSYNC B0 ;  /* 0x0000000000007941 */ /* 0x000fea0003800000 */
.L_x_33660:
[----:B------:R-:W-:Y:S01]  /*7550*/  STG.E.U8 desc[UR36][R2.64], R0 ;  /* 0x0000000002007986 */ /* 0x000fe2000c101124 */
[----:B------:R-:W-:Y:S05]  /*7560*/  EXIT ;  /* 0x000000000000794d */ /* 0x000fea0003800000 */
.L_x_33654:
        /* <DEDUP_REMOVED lines=22> */
.L_x_33637:
        /* <DEDUP_REMOVED lines=16> */
.L_x_33665:
[----:B------:R-:W-:Y:S05]  /*77d0*/  EXIT ;  /* 0x000000000000794d */ /* 0x000fea0003800000 */
.L_x_33664:
[----:B------:R-:W-:Y:S01]  /*77e0*/  STG.E.64 desc[UR36][R2.64], R22 ;  /* 0x0000001602007986 */ /* 0x000fe2000c101b24 */
[----:B------:R-:W-:Y:S05]  /*77f0*/  EXIT ;  /* 0x000000000000794d */ /* 0x000fea0003800000 */
.L_x_33663:
[----:B------:R-:W-:Y:S01]  /*7800*/  STG.E desc[UR36][R2.64], R22 ;  /* 0x0000001602007986 */ /* 0x000fe2000c101924 */
[----:B------:R-:W-:Y:S05]  /*7810*/  EXIT ;  /* 0x000000000000794d */ /* 0x000fea0003800000 */
.L_x_33666:
        /* <DEDUP_REMOVED lines=14> */
.L_x_36481:


//--------------------- .text._ZN2at6native18elementwise_kernelILi128ELi2EZNS0_22gpu_kernel_impl_nocastIZZZNS0_23bitwise_not_kernel_cudaERNS_18TensorIteratorBaseEENKUlvE_clEvENKUlvE2_clEvEUllE_EEvS4_RKT_EUliE_EEviT1_ --------------------------
	.section	.text._ZN2at6native18elementwise_kernelILi128ELi2EZNS0_22gpu_kernel_impl_nocastIZZZNS0_23bitwise_not_kernel_cudaERNS_18TensorIteratorBaseEENKUlvE_clEvENKUlvE2_clEvEUllE_EEvS4_RKT_EUliE_EEviT1_,"ax",@progbits
	.align	128
        .global         _ZN2at6native18elementwise_kernelILi128ELi2EZNS0_22gpu_kernel_impl_nocastIZZZNS0_23bitwise_not_kernel_cudaERNS_18TensorIteratorBaseEENKUlvE_clEvENKUlvE2_clEvEUllE_EEvS4_RKT_EUliE_EEviT1_
        .type           _ZN2at6native18elementwise_kernelILi128ELi2EZNS0_22gpu_kernel_impl_nocastIZZZNS0_23bitwise_not_kernel_cudaERNS_18TensorIteratorBaseEENKUlvE_clEvENKUlvE2_clEvEUllE_EEvS4_RKT_EUliE_EEviT1_,@function
        .size           _ZN2at6native18elementwise_kernelILi128ELi2EZNS0_22gpu_kernel_impl_nocastIZZZNS0_23bitwise_not_kernel_cudaERNS_18TensorIteratorBaseEENKUlvE_clEvENKUlvE2_clEvEUllE_EEvS4_RKT_EUliE_EEviT1_,(.L_x_36482 - _ZN2at6native18elementwise_kernelILi128ELi2EZNS0_22gpu_kernel_impl_nocastIZZZNS0_23bitwise_not_kernel_cudaERNS_18TensorIteratorBaseEENKUlvE_clEvENKUlvE2_clEvEUllE_EEvS4_RKT_EUliE_EEviT1_)
        .other          _ZN2at6native18elementwise_kernelILi128ELi2EZNS0_22gpu_kernel_impl_nocastIZZZNS0_23bitwise_not_kernel_cudaERNS_18TensorIteratorBaseEENKUlvE_clEvENKUlvE2_clEvEUllE_EEvS4_RKT_EUliE_EEviT1_,@"STO_CUDA_ENTRY STV_DEFAULT"
_ZN2at6native18elementwise_kernelILi128ELi2EZNS0_22gpu_kernel_impl_nocastIZZZNS0_23bitwise_not_kernel_cudaERNS_18TensorIteratorBaseEENKUlvE_clEvENKUlvE2_clEvEUllE_EEvS4_RKT_EUliE_EEviT1_:
.text._ZN2at6native18elementwise_kernelILi128ELi2EZNS0_22gpu_kernel_impl_nocastIZZZNS0_23bitwise_not_kernel_cudaERNS_18TensorIteratorBaseEENKUlvE_clEvENKUlvE2_clEvEUllE_EEvS4_RKT_EUliE_EEviT1_:
        /* <DEDUP_REMOVED lines=312> */
.L_x_33669:
[----:B------:R-:W-:Y:S02]  /*1380*/  ULDC.64 UR8, c[0x0][0x418] ;  /* 0x0001060000087ab9 */ /* 0x000fe40000000a00 */
[----:B------:R-:W-:-:S04]  /*1390*/  IADD3 R4, P0, R2, UR8, RZ ;  /* 0x0000000802047c10 */ /* 0x000fc8000ff1e0ff */
[----:B------:R-:W-:Y:S01]  /*13a0*/  IADD3.X R5, RZ, UR9, RZ, P0, !PT ;  /* 0x00000009ff057c10 */ /* 0x000fe200087fe4ff */
[----:B------:R-:W-:-:S05]  /*13b0*/  ULDC.64 UR8, c[0x0][0x410] ;  /* 0x0001040000087ab9 */ /* 0x000fca0000000a00 */
[----:B------:R-:W2:Y:S01]  /*13c0*/  LDG.E.64 R4, desc[UR4][R4.64] ;  /* 0x0000000404047981 */ /* 0x000ea2000c1e1b00 */
[----:B------:R-:W-:Y:S02]  /*13d0*/  IADD3 R6, P0, R3, UR8, RZ ;  /* 0x0000000803067c10 */ /* 0x000fe4000ff1e0ff */
[----:B------:R-:W-:-:S03]  /*13e0*/  IADD3 R9, R0, 0x80, RZ ;  /* 0x0000008000097810 */ /* 0x000fc60007ffe0ff */
[----:B------:R-:W-:Y:S01]  /*13f0*/  IMAD.X R7, RZ, RZ, UR9, P0 ;  /* 0x00000009ff077e24 */ /* 0x000fe200080e06ff */
[----:B--2---:R-:W-:Y:S02]  /*1400*/  LOP3.LUT R2, RZ, R4, RZ, 0x33, !PT ;  /* 0x00000004ff027212 */ /* 0x004fe400078e33ff */
[----:B------:R-:W-:-:S05]  /*1410*/  LOP3.LUT R3, RZ, R5, RZ, 0x33, !PT ;  /* 0x00000005ff037212 */ /* 0x000fca00078e33ff */
[----:B------:R0:W-:Y:S02]  /*1420*/  STG.E.64 desc[UR4][R6.64], R2 ;  /* 0x0000000206007986 */ /* 0x0001e4000c101b04 */
.L_x_33668:
[----:B------:R-:W-:Y:S05]  /*1430*/  BSYNC B0 ;  /* 0x0000000000007941 */ /* 0x000fea0003800000 */
.L_x_33667:
        /* <DEDUP_REMOVED lines=305> */
.L_x_33670:
[----:B------:R-:W-:Y:S02]  /*2750*/  ULDC.64 UR6, c[0x0][0x418] ;  /* 0x0001060000067ab9 */ /* 0x000fe40000000a00 */
[----:B------:R-:W-:-:S04]  /*2760*/  IADD3 R4, P0, R0, UR6, RZ ;  /* 0x0000000600047c10 */ /* 0x000fc8000ff1e0ff */
[----:B------:R-:W-:Y:S01]  /*2770*/  IADD3.X R5, RZ, UR7, RZ, P0, !PT ;  /* 0x00000007ff057c10 */ /* 0x000fe200087fe4ff */
[----:B------:R-:W-:-:S05]  /*2780*/  ULDC.64 UR6, c[0x0][0x410] ;  /* 0x0001040000067ab9 */ /* 0x000fca0000000a00 */
[----:B------:R-:W2:Y:S01]  /*2790*/  LDG.E.64 R4, desc[UR4][R4.64] ;  /* 0x0000000404047981 */ /* 0x000ea2000c1e1b00 */
[----:B------:R-:W-:-:S04]  /*27a0*/  IADD3 R6, P0, R3, UR6, RZ ;  /* 0x0000000603067c10 */ /* 0x000fc8000ff1e0ff */
[----:B------:R-:W-:Y:S02]  /*27b0*/  IADD3.X R7, RZ, UR7, RZ, P0, !PT ;  /* 0x00000007ff077c10 */ /* 0x000fe400087fe4ff */
[----:B--2---:R-:W-:Y:S02]  /*27c0*/  LOP3.LUT R2, RZ, R4, RZ, 0x33, !PT ;  /* 0x00000004ff027212 */ /* 0x004fe400078e33ff */
[----:B------:R-:W-:-:S05]  /*27d0*/  LOP3.LUT R3, RZ, R5, RZ, 0x33, !PT ;  /* 0x00000005ff037212 */ /* 0x000fca00078e33ff */
[----:B------:R-:W-:Y:S01]  /*27e0*/  STG.E.64 desc[UR4][R6.64], R2 ;  /* 0x0000000206007986 */ /* 0x000fe2000c101b04 */
[----:B------:R-:W-:Y:S05]  /*27f0*/  EXIT ;  /* 0x000000000000794d */ /* 0x000fea0003800000 */
.L_x_33671:
        /* <DEDUP_REMOVED lines=16> */
.L_x_36482:


//--------------------- .text._ZN2at6native27unrolled_elementwise_kernelIZZZNS0_23bitwise_not_kernel_cudaERNS_18TensorIteratorBaseEENKUlvE_clEvENKUlvE2_clEvEUllE_St5arrayIPcLm2EELi4E23TrivialOffsetCalculatorILi1EjESB_NS0_6memory15LoadWithoutCastENSC_16StoreWithoutCastEEEviT_T0_T2_T3_T4_T5_ --------------------------
	.section	.text._ZN2at6native27unrolled_elementwise_kernelIZZZNS0_23bitwise_not_kernel_cudaERNS_18TensorIteratorBaseEENKUlvE_clEvENKUlvE2_clEvEUllE_St5arrayIPcLm2EELi4E23TrivialOffsetCalculatorILi1EjESB_NS0_6memory15LoadWithoutCastENSC_16StoreWithoutCastEEEviT_T0_T2_T3_T4_T5_,"ax",@progbits
	.align	128
        .global         _ZN2at6native27unrolled_elementwise_kernelIZZZNS0_23bitwise_not_kernel_cudaERNS_18TensorIteratorBaseEENKUlvE_clEvENKUlvE2_clEvEUllE_St5arrayIPcLm2EELi4E23TrivialOffsetCalculatorILi1EjESB_NS0_6memory15LoadWithoutCastENSC_16StoreWithoutCastEEEviT_T0_T2_T3_T4_T5_
        .type           _ZN2at6native27unrolled_elementwise_kernelIZZZNS0_23bitwise_not_kernel_cudaERNS_18TensorIteratorBaseEENKUlvE_clEvENKUlvE2_clEvEUllE_St5arrayIPcLm2EELi4E23TrivialOffsetCalculatorILi1EjESB_NS0_6memory15LoadWithoutCastENSC_16StoreWithoutCastEEEviT_T0_T2_T3_T4_T5_,@function
        .size           _ZN2at6native27unrolled_elementwise_kernelIZZZNS0_23bitwise_not_kernel_cudaERNS_18TensorIteratorBaseEENKUlvE_clEvENKUlvE2_clEvEUllE_St5arrayIPcLm2EELi4E23TrivialOffsetCalculatorILi1EjESB_NS0_6memory15LoadWithoutCastENSC_16StoreWithoutCastEEEviT_T0_T2_T3_T4_T5_,(.L_x_36483 - _ZN2at6native27unrolled_elementwise_kernelIZZZNS0_23bitwise_not_kernel_cudaERNS_18TensorIteratorBaseEENKUlvE_clEvENKUlvE2_clEvEUllE_St5arrayIPcLm2EELi4E23TrivialOffsetCalculatorILi1EjESB_NS0_6memory15LoadWithoutCastENSC_16StoreWithoutCastEEEviT_T0_T2_T3_T4_T5_)
        .other          _ZN2at6native27unrolled_elementwise_kernelIZZZNS0_23bitwise_not_kernel_cudaERNS_18TensorIteratorBaseEENKUlvE_clEvENKUlvE2_clEvEUllE_St5arrayIPcLm2EELi4E23TrivialOffsetCalculatorILi1EjESB_NS0_6memory15LoadWithoutCastENSC_16StoreWithoutCastEEEviT_T0_T2_T3_T4_T5_,@"STO_CUDA_ENTRY STV_DEFAULT"
_ZN2at6native27unrolled_elementwise_kernelIZZZNS0_23bitwise_not_kernel_cudaERNS_18TensorIteratorBaseEENKUlvE_clEvENKUlvE2_clEvEUllE_St5arrayIPcLm2EELi4E23TrivialOffsetCalculatorILi1EjESB_NS0_6memory15LoadWithoutCastENSC_16StoreWithoutCastEEEviT_T0_T2_T3_T4_T5_:
.text._ZN2at6native27unrolled_elementwise_kernelIZZZNS0_23bitwise_not_kernel_cudaERNS_18TensorIteratorBaseEENKUlvE_clEvENKUlvE2_clEvEUllE_St5arrayIPcLm2EELi4E23TrivialOffsetCalculatorILi1EjESB_NS0_6memory15LoadWithoutCastENSC_16StoreWithoutCastEEEviT_T0_T2_T3_T4_T5_:
        /* <DEDUP_REMOVED lines=16> */
[----:B0-----:R-:W-:-:S06]  /*0100*/  @!P1 IMAD.WIDE.U32 R6, R11, 0x8, R6 ;  /* 0x000000080b069825 */ /* 0x001fcc00078e0006 */
[----:B------:R-:W2:Y:S06]  /*0110*/  @!P1 LDG.E.64 R6, desc[UR4][R6.64] ;  /* 0x0000000406069981 */ /* 0x000eac000c1e1b00 */
[----:B------:R-:W0:Y:S01]  /*0120*/  @!P2 LDC.64 R4, c[0x0][0x220] ;  /* 0x00008800ff04ab82 */ /* 0x000e220000000a00 */
[----:B-1----:R-:W-:Y:S01]  /*0130*/  @!P3 IMAD.WIDE.U32 R8, R15, 0x8, R8 ;  /* 0x000000080f08b825 */ /* 0x002fe200078e0008 */
[----:B------:R-:W-:-:S05]  /*0140*/  @!P2 LEA R11, R0, R13, 0x9 ;  /* 0x0000000d000ba211 */ /* 0x000fca00078e48ff */
[----:B------:R-:W3:Y:S01]  /*0150*/  @!P3 LDG.E.64 R8, desc[UR4][R8.64] ;  /* 0x000000040808b981 */ /* 0x000ee2000c1e1b00 */
[----:B0-----:R-:W-:-:S06]  /*0160*/  @!P2 IMAD.WIDE.U32 R10, R11, 0x8, R4 ;  /* 0x000000080b0aa825 */ /* 0x001fcc00078e0004 */
[----:B------:R-:W4:Y:S01]  /*0170*/  @!P2 LDG.E.64 R10, desc[UR4][R10.64] ;  /* 0x000000040a0aa981 */ /* 0x000f22000c1e1b00 */
[----:B------:R-:W-:-:S05]  /*0180*/  @!P2 VIADD R13, R13, 0x80 ;  /* 0x000000800d0da836 */ /* 0x000fca0000000000 */
[----:B------:R-:W-:-:S13]  /*0190*/  ISETP.GE.AND P0, PT, R13, R2, PT ;  /* 0x000000020d00720c */ /* 0x000fda0003f06270 */
[----:B------:R-:W0:Y:S01]  /*01a0*/  @!P0 LDC.64 R4, c[0x0][0x220] ;  /* 0x00008800ff048b82 */ /* 0x000e220000000a00 */
[----:B------:R-:W-:Y:S02]  /*01b0*/  @!P0 IMAD R13, R0, 0x200, R13 ;  /* 0x00000200000d8824 */ /* 0x000fe400078e020d */
[----:B------:R-:W-:Y:S01]  /*01c0*/  IMAD.MOV.U32 R15, RZ, RZ, -0x1 ;  /* 0xffffffffff0f7424 */ /* 0x000fe200078e00ff */
[----:B------:R-:W-:Y:S01]  /*01d0*/  MOV R16, 0xffffffff ;  /* 0xffffffff00107802 */ /* 0x000fe20000000f00 */
[----:B------:R-:W-:Y:S02]  /*01e0*/  IMAD.MOV.U32 R17, RZ, RZ, -0x1 ;  /* 0xffffffffff117424 */ /* 0x000fe400078e00ff */
[----:B0-----:R-:W-:Y:S02]  /*01f0*/  @!P0 IMAD.WIDE.U32 R4, R13, 0x8, R4 ;  /* 0x000000080d048825 */ /* 0x001fe400078e0004 */
[----:B------:R-:W0:Y:S01]  /*0200*/  @!P1 LDC.64 R12, c[0x0][0x218] ;  /* 0x00008600ff0c9b82 */ /* 0x000e220000000a00 */
[----:B------:R-:W-:Y:S01]  /*0210*/  MOV R14, 0xffffffff ;  /* 0xffffffff000e7802 */ /* 0x000fe20000000f00 */
[----:B------:R-:W-:Y:S02]  /*0220*/  BSSY B0, `(.L_x_33672) ;  /* 0x000001e000007945 */ /* 0x000fe40003800000 */
[----:B------:R-:W5:Y:S01]  /*0230*/  @!P0 LDG.E.64 R4, desc[UR4][R4.64] ;  /* 0x0000000404048981 */ /* 0x000f62000c1e1b00 */
[----:B--2---:R-:W-:-:S02]  /*0240*/  @!P1 LOP3.LUT R15, RZ, R7, RZ, 0x33, !PT ;  /* 0x00000007ff0f9212 */ /* 0x004fc400078e33ff */
[----:B------:R-:W-:Y:S01]  /*0250*/  @!P1 LEA R7, R0, R3, 0x9 ;  /* 0x0000000300079211 */ /* 0x000fe200078e48ff */
[----:B------:R-:W-:Y:S01]  /*0260*/  @!P1 VIADD R3, R3, 0x80 ;  /* 0x0000008003039836 */ /* 0x000fe20000000000 */
[----:B------:R-:W-:-:S03]  /*0270*/  @!P1 LOP3.LUT R14, RZ, R6, RZ, 0x33, !PT ;  /* 0x00000006ff0e9212 */ /* 0x000fc600078e33ff */
[----:B0-----:R-:W-:Y:S01]  /*0280*/  @!P1 IMAD.WIDE.U32 R12, R7, 0x8, R12 ;  /* 0x00000008070c9825 */ /* 0x001fe200078e000c */
[----:B------:R-:W-:Y:S02]  /*0290*/  MOV R6, R14 ;  /* 0x0000000e00067202 */ /* 0x000fe40000000f00 */
[----:B---3--:R-:W-:Y:S02]  /*02a0*/  @!P3 LOP3.LUT R16, RZ, R8, RZ, 0x33, !PT ;  /* 0x00000008ff10b212 */ /* 0x008fe400078e33ff */
[----:B------:R-:W-:Y:S02]  /*02b0*/  @!P3 LOP3.LUT R17, RZ, R9, RZ, 0x33, !PT ;  /* 0x00000009ff11b212 */ /* 0x000fe400078e33ff */
[----:B------:R-:W-:Y:S01]  /*02c0*/  ISETP.GE.AND P3, PT, R3, R2, PT ;  /* 0x000000020300720c */ /* 0x000fe20003f66270 */
[----:B------:R-:W-:Y:S01]  /*02d0*/  IMAD.MOV.U32 R7, RZ, RZ, R15 ;  /* 0x000000ffff077224 */ /* 0x000fe200078e000f */
[----:B------:R-:W-:Y:S01]  /*02e0*/  MOV R8, 0xffffffff ;  /* 0xffffffff00087802 */ /* 0x000fe20000000f00 */
[----:B------:R-:W-:-:S03]  /*02f0*/  IMAD.MOV.U32 R9, RZ, RZ, -0x1 ;  /* 0xffffffffff097424 */ /* 0x000fc600078e00ff */
[----:B------:R0:W-:Y:S01]  /*0300*/  @!P1 STG.E.64 desc[UR4][R12.64], R6 ;  /* 0x000000060c009986 */ /* 0x0001e2000c101b04 */
[----:B----4-:R-:W-:Y:S02]  /*0310*/  @!P2 LOP3.LUT R8, RZ, R10, RZ, 0x33, !PT ;  /* 0x0000000aff08a212 */ /* 0x010fe400078e33ff */
[----:B------:R-:W-:Y:S02]  /*0320*/  @!P2 LOP3.LUT R9, RZ, R11, RZ, 0x33, !PT ;  /* 0x0000000bff09a212 */ /* 0x000fe400078e33ff */
[----:B0-----:R-:W-:Y:S01]  /*0330*/  MOV R6, R16 ;  /* 0x0000001000067202 */ /* 0x001fe20000000f00 */
[----:B------:R-:W-:Y:S01]  /*0340*/  IMAD.MOV.U32 R7, RZ, RZ, R17 ;  /* 0x000000ffff077224 */ /* 0x000fe200078e0011 */
[----:B------:R-:W-:Y:S06]  /*0350*/  @P3 BRA `(.L_x_33673) ;  /* 0x0000000000283947 */ /* 0x000fec0003800000 */
        /* <DEDUP_REMOVED lines=10> */
.L_x_33673:
[----:B------:R-:W-:Y:S05]  /*0400*/  BSYNC B0 ;  /* 0x0000000000007941 */ /* 0x000fea0003800000 */
.L_x_33672:
[----:B------:R-:W-:-:S13]  /*0410*/  ISETP.GE.AND P1, PT, R3, R2, PT ;  /* 0x000000020300720c */ /* 0x000fda0003f26270 */
[----:B------:R-:W-:Y:S05]  /*0420*/  @P1 EXIT ;  /* 0x000000000000194d */ /* 0x000fea0003800000 */
[----:B0-----:R-:W0:Y:S01]  /*0430*/  LDC.64 R6, c[0x0][0x218] ;  /* 0x00008600ff067b82 */ /* 0x001e220000000a00 */
[----:B------:R-:W-:Y:S01]  /*0440*/  MOV R8, 0xffffffff ;  /* 0xffffffff00087802 */ /* 0x000fe20000000f00 */
[----:B------:R-:W-:Y:S01]  /*0450*/  IMAD R3, R0, 0x200, R3 ;  /* 0x0000020000037824 */ /* 0x000fe200078e0203 */
[----:B------:R-:W-:Y:S02]  /*0460*/  MOV R9, 0xffffffff ;  /* 0xffffffff00097802 */ /* 0x000fe40000000f00 */
[----:B-----5:R-:W-:Y:S02]  /*0470*/  @!P0 LOP3.LUT R8, RZ, R4, RZ, 0x33, !PT ;  /* 0x00000004ff088212 */ /* 0x020fe400078e33ff */
[----:B------:R-:W-:-:S03]  /*0480*/  @!P0 LOP3.LUT R9, RZ, R5, RZ, 0x33, !PT ;  /* 0x00000005ff098212 */ /* 0x000fc600078e33ff */
[----:B------:R-:W-:Y:S01]  /*0490*/  IMAD.MOV.U32 R4, RZ, RZ, R8 ;  /* 0x000000ffff047224 */ /* 0x000fe200078e0008 */
[----:B------:R-:W-:Y:S01]  /*04a0*/  MOV R5, R9 ;  /* 0x0000000900057202 */ /* 0x000fe20000000f00 */
[----:B0-----:R-:W-:-:S05]  /*04b0*/  IMAD.WIDE.U32 R2, R3, 0x8, R6 ;  /* 0x0000000803027825 */ /* 0x001fca00078e0006 */
[----:B------:R-:W-:Y:S01]  /*04c0*/  STG.E.64 desc[UR4][R2.64], R4 ;  /* 0x0000000402007986 */ /* 0x000fe2000c101b04 */
[----:B------:R-:W-:Y:S05]  /*04d0*/  EXIT ;  /* 0x000000000000794d */ /* 0x000fea0003800000 */
.L_x_33674:
        /* <DEDUP_REMOVED lines=10> */
.L_x_36483:


//--------------------- .text._ZN2at6native29vectorized_elementwise_kernelILi2EZZZNS0_23bitwise_not_kernel_cudaERNS_18TensorIteratorBaseEENKUlvE_clEvENKUlvE2_clEvEUllE_St5arrayIPcLm2EEEEviT0_T1_ --------------------------
	.section	.text._ZN2at6native29vectorized_elementwise_kernelILi2EZZZNS0_23bitwise_not_kernel_cudaERNS_18TensorIteratorBaseEENKUlvE_clEvENKUlvE2_clEvEUllE_St5arrayIPcLm2EEEEviT0_T1_,"ax",@progbits
	.align	128
        .global         _ZN2at6native29vectorized_elementwise_kernelILi2EZZZNS0_23bitwise_not_kernel_cudaERNS_18TensorIteratorBaseEENKUlvE_clEvENKUlvE2_clEvEUllE_St5arrayIPcLm2EEEEviT0_T1_
        .type           _ZN2at6native29vectorized_elementwise_kernelILi2EZZZNS0_23bitwise_not_kernel_cudaERNS_18TensorIteratorBaseEENKUlvE_clEvENKUlvE2_clEvEUllE_St5arrayIPcLm2EEEEviT0_T1_,@function
        .size           _ZN2at6native29vectorized_elementwise_kernelILi2EZZZNS0_23bitwise_not_kernel_cudaERNS_18TensorIteratorBaseEENKUlvE_clEvENKUlvE2_clEvEUllE_St5arrayIPcLm2EEEEviT0_T1_,(.L_x_36484 - _ZN2at6native29vectorized_elementwise_kernelILi2EZZZNS0_23bitwise_not_kernel_cudaERNS_18TensorIteratorBaseEENKUlvE_clEvENKUlvE2_clEvEUllE_St5arrayIPcLm2EEEEviT0_T1_)
        .other          _ZN2at6native29vectorized_elementwise_kernelILi2EZZZNS0_23bitwise_not_kernel_cudaERNS_18TensorIteratorBaseEENKUlvE_clEvENKUlvE2_clEvEUllE_St5arrayIPcLm2EEEEviT0_T1_,@"STO_CUDA_ENTRY STV_DEFAULT"
_ZN2at6native29vectorized_elementwise_kernelILi2EZZZNS0_23bitwise_not_kernel_cudaERNS_18TensorIteratorBaseEENKUlvE_clEvENKUlvE2_clEvEUllE_St5arrayIPcLm2EEEEviT0_T1_:
.text._ZN2at6native29vectorized_elementwise_kernelILi2EZZZNS0_23bitwise_not_kernel_cudaERNS_18TensorIteratorBaseEENKUlvE_clEvENKUlvE2_clEvEUllE_St5arrayIPcLm2EEEEviT0_T1_:
        /* <DEDUP_REMOVED lines=14> */
[----:B------:R-:W4:Y:S04]  /*00e0*/  LDG.E.128 R4, desc[UR4][R20.64+0x1800] ;  /* 0x0018000414047981 */ /* 0x000f28000c1e1d00 */
[----:B------:R-:W5:Y:S04]  /*00f0*/  LDG.E.128 R16, desc[UR4][R20.64+0x800] ;  /* 0x0008000414107981 */ /* 0x000f68000c1e1d00 */
[----:B------:R4:W5:Y:S01]  /*0100*/  LDG.E.128 R12, desc[UR4][R20.64+0x1000] ;  /* 0x00100004140c7981 */ /* 0x000962000c1e1d00 */
[----:B--2---:R-:W-:-:S04]  /*0110*/  IMAD.WIDE.U32 R24, R0, 0x8, R24 ;  /* 0x0000000800187825 */ /* 0x004fc800078e0018 */
[----:B------:R-:W-:Y:S01]  /*0120*/  IMAD.WIDE R24, R23, 0x10, R24 ;  /* 0x0000001017187825 */ /* 0x000fe200078e0218 */
[----:B---3--:R-:W-:Y:S02]  /*0130*/  LOP3.LUT R2, RZ, R10, RZ, 0x33, !PT ;  /* 0x0000000aff027212 */ /* 0x008fe400078e33ff */
[----:B------:R-:W-:Y:S02]  /*0140*/  LOP3.LUT R3, RZ, R11, RZ, 0x33, !PT ;  /* 0x0000000bff037212 */ /* 0x000fe400078e33ff */
[----:B------:R-:W-:Y:S02]  /*0150*/  LOP3.LUT R9, RZ, R9, RZ, 0x33, !PT ;  /* 0x00000009ff097212 */ /* 0x000fe400078e33ff */
[----:B------:R-:W-:Y:S02]  /*0160*/  LOP3.LUT R0, RZ, R8, RZ, 0x33, !PT ;  /* 0x00000008ff007212 */ /* 0x000fe400078e33ff */
[----:B----4-:R-:W-:Y:S01]  /*0170*/  LOP3.LUT R20, RZ, R6, RZ, 0x33, !PT ;  /* 0x00000006ff147212 */ /* 0x010fe200078e33ff */
[----:B------:R-:W-:Y:S01]  /*0180*/  IMAD.MOV.U32 R6, RZ, RZ, R2 ;  /* 0x000000ffff067224 */ /* 0x000fe200078e0002 */
[----:B------:R-:W-:Y:S01]  /*0190*/  LOP3.LUT R21, RZ, R7, RZ, 0x33, !PT ;  /* 0x00000007ff157212 */ /* 0x000fe200078e33ff */
[----:B------:R-:W-:Y:S01]  /*01a0*/  IMAD.MOV.U32 R7, RZ, RZ, R3 ;  /* 0x000000ffff077224 */ /* 0x000fe200078e0003 */
[----:B------:R-:W-:-:S02]  /*01b0*/  LOP3.LUT R22, RZ, R4, RZ, 0x33, !PT ;  /* 0x00000004ff167212 */ /* 0x000fc400078e33ff */
[----:B------:R-:W-:Y:S01]  /*01c0*/  LOP3.LUT R23, RZ, R5, RZ, 0x33, !PT ;  /* 0x00000005ff177212 */ /* 0x000fe200078e33ff */
[----:B------:R-:W-:Y:S01]  /*01d0*/  IMAD.MOV.U32 R5, RZ, RZ, R9 ;  /* 0x000000ffff057224 */ /* 0x000fe200078e0009 */
[----:B------:R-:W-:Y:S02]  /*01e0*/  MOV R4, R0 ;  /* 0x0000000000047202 */ /* 0x000fe40000000f00 */
[----:B-----5:R-:W-:Y:S02]  /*01f0*/  LOP3.LUT R8, RZ, R18, RZ, 0x33, !PT ;  /* 0x00000012ff087212 */ /* 0x020fe400078e33ff */
[----:B------:R-:W-:Y:S02]  /*0200*/  LOP3.LUT R10, RZ, R16, RZ, 0x33, !PT ;  /* 0x00000010ff0a7212 */ /* 0x000fe400078e33ff */
[----:B------:R-:W-:Y:S01]  /*0210*/  LOP3.LUT R11, RZ, R17, RZ, 0x33, !PT ;  /* 0x00000011ff0b7212 */ /* 0x000fe200078e33ff */
[----:B------:R0:W-:Y:S01]  /*0220*/  STG.E.128 desc[UR4][R24.64], R4 ;  /* 0x0000000418007986 */ /* 0x0001e2000c101d04 */
[----:B------:R-:W-:Y:S01]  /*0230*/  LOP3.LUT R19, RZ, R19, RZ, 0x33, !PT ;  /* 0x00000013ff137212 */ /* 0x000fe200078e33ff */
[----:B------:R-:W-:Y:S01]  /*0240*/  IMAD.MOV.U32 R18, RZ, RZ, R8 ;  /* 0x000000ffff127224 */ /* 0x000fe200078e0008 */
[----:B------:R-:W-:Y:S01]  /*0250*/  LOP3.LUT R14, RZ, R14, RZ, 0x33, !PT ;  /* 0x0000000eff0e7212 */ /* 0x000fe200078e33ff */
[----:B------:R-:W-:Y:S01]  /*0260*/  IMAD.MOV.U32 R16, RZ, RZ, R10 ;  /* 0x000000ffff107224 */ /* 0x000fe200078e000a */
[----:B------:R-:W-:-:S02]  /*0270*/  LOP3.LUT R15, RZ, R15, RZ, 0x33, !PT ;  /* 0x0000000fff0f7212 */ /* 0x000fc400078e33ff */
[----:B------:R-:W-:Y:S02]  /*0280*/  LOP3.LUT R12, RZ, R12, RZ, 0x33, !PT ;  /* 0x0000000cff0c7212 */ /* 0x000fe400078e33ff */
[----:B------:R-:W-:Y:S02]  /*0290*/  LOP3.LUT R13, RZ, R13, RZ, 0x33, !PT ;  /* 0x0000000dff0d7212 */ /* 0x000fe400078e33ff */
[----:B------:R-:W-:Y:S01]  /*02a0*/  MOV R17, R11 ;  /* 0x0000000b00117202 */ /* 0x000fe20000000f00 */
[----:B0-----:R-:W-:Y:S01]  /*02b0*/  IMAD.MOV.U32 R6, RZ, RZ, R20 ;  /* 0x000000ffff067224 */ /* 0x001fe200078e0014 */
[----:B------:R-:W-:Y:S01]  /*02c0*/  MOV R5, R23 ;  /* 0x0000001700057202 */ /* 0x000fe20000000f00 */
[----:B------:R-:W-:Y:S02]  /*02d0*/  IMAD.MOV.U32 R7, RZ, RZ, R21 ;  /* 0x000000ffff077224 */ /* 0x000fe400078e0015 */
[----:B------:R-:W-:Y:S01]  /*02e0*/  IMAD.MOV.U32 R4, RZ, RZ, R22 ;  /* 0x000000ffff047224 */ /* 0x000fe200078e0016 */
[----:B------:R-:W-:Y:S04]  /*02f0*/  STG.E.128 desc[UR4][R24.64+0x800], R16 ;  /* 0x0008001018007986 */ /* 0x000fe8000c101d04 */
[----:B------:R-:W-:Y:S04]  /*0300*/  STG.E.128 desc[UR4][R24.64+0x1000], R12 ;  /* 0x0010000c18007986 */ /* 0x000fe8000c101d04 */
[----:B------:R-:W-:Y:S01]  /*0310*/  STG.E.128 desc[UR4][R24.64+0x1800], R4 ;  /* 0x0018000418007986 */ /* 0x000fe2000c101d04 */
[----:B------:R-:W-:Y:S05]  /*0320*/  EXIT ;  /* 0x000000000000794d */ /* 0x000fea0003800000 */
.L_x_33675:
        /* <DEDUP_REMOVED lines=9> */
[----:B------:R-:W2:Y:S01]  /*03c0*/  @!P6 LDG.E.64 R10, desc[UR4][R10.64] ;  /* 0x000000040a0ae981 */ /* 0x000ea2000c1e1b00 */
[----:B------:R-:W-:Y:S01]  /*03d0*/  @!P6 IADD3 R7, R7, 0x80, RZ ;  /* 0x000000800707e810 */ /* 0x000fe20007ffe0ff */
[----:B------:R-:W-:Y:S02]  /*03e0*/  IMAD.MOV.U32 R4, RZ, RZ, -0x1 ;  /* 0xffffffffff047424 */ /* 0x000fe400078e00ff */
[----:B------:R-:W-:Y:S01]  /*03f0*/  IMAD.MOV.U32 R5, RZ, RZ, -0x1 ;  /* 0xffffffffff057424 */ /* 0x000fe200078e00ff */
[----:B------:R-:W-:Y:S01]  /*0400*/  ISETP.GE.AND P1, PT, R7, R2, PT ;  /* 0x000000020700720c */ /* 0x000fe20003f26270 */
[----:B------:R-:W-:-:S04]  /*0410*/  @!P0 IMAD.IADD R13, R0, 0x1, R3 ;  /* 0x00000001000d8824 */ /* 0x000fc800078e0203 */
[----:B0-----:R-:W-:-:S06]  /*0420*/  @!P0 IMAD.WIDE.U32 R14, R13, 0x8, R14 ;  /* 0x000000080d0e8825 */ /* 0x001fcc00078e000e */
[----:B------:R-:W3:Y:S02]  /*0430*/  @!P0 LDG.E.64 R14, desc[UR4][R14.64] ;  /* 0x000000040e0e8981 */ /* 0x000ee4000c1e1b00 */
[----:B------:R-:W-:Y:S01]  /*0440*/  @!P1 IMAD.IADD R17, R0, 0x1, R7 ;  /* 0x0000000100119824 */ /* 0x000fe200078e0207 */
[----:B------:R-:W0:Y:S01]  /*0450*/  @!P1 LDC.64 R18, c[0x0][0x220] ;  /* 0x00008800ff129b82 */ /* 0x000e220000000a00 */
[----:B------:R-:W-:-:S05]  /*0460*/  @!P1 VIADD R7, R7, 0x80 ;  /* 0x0000008007079836 */ /* 0x000fca0000000000 */
[----:B------:R-:W-:-:S13]  /*0470*/  ISETP.GE.AND P2, PT, R7, R2, PT ;  /* 0x000000020700720c */ /* 0x000fda0003f46270 */
[----:B------:R-:W-:Y:S01]  /*0480*/  @!P2 IMAD.IADD R27, R0, 0x1, R7 ;  /* 0x00000001001ba824 */ /* 0x000fe200078e0207 */
[----:B------:R-:W-:Y:S01]  /*0490*/  @!P2 IADD3 R7, R7, 0x80, RZ ;  /* 0x000000800707a810 */ /* 0x000fe20007ffe0ff */
[----:B------:R-:W1:Y:S03]  /*04a0*/  @!P2 LDC.64 R20, c[0x0][0x220] ;  /* 0x00008800ff14ab82 */ /* 0x000e660000000a00 */
[----:B------:R-:W-:Y:S01]  /*04b0*/  ISETP.GE.AND P3, PT, R7, R2, PT ;  /* 0x000000020700720c */ /* 0x000fe20003f66270 */
[----:B0-----:R-:W-:-:S06]  /*04c0*/  @!P1 IMAD.WIDE.U32 R18, R17, 0x8, R18 ;  /* 0x0000000811129825 */ /* 0x001fcc00078e0012 */
[----:B------:R-:W4:Y:S06]  /*04d0*/  @!P1 LDG.E.64 R18, desc[UR4][R18.64] ;  /* 0x0000000412129981 */ /* 0x000f2c000c1e1b00 */
[----:B------:R-:W-:Y:S01]  /*04e0*/  @!P3 IMAD.IADD R25, R0, 0x1, R7 ;  /* 0x000000010019b824 */ /* 0x000fe200078e0207 */
[----:B------:R-:W0:Y:S01]  /*04f0*/  @!P3 LDC.64 R8, c[0x0][0x220] ;  /* 0x00008800ff08bb82 */ /* 0x000e220000000a00 */
[----:B------:R-:W-:-:S05]  /*0500*/  @!P3 VIADD R7, R7, 0x80 ;  /* 0x000000800707b836 */ /* 0x000fca0000000000 */
[----:B------:R-:W-:-:S13]  /*0510*/  ISETP.GE.AND P4, PT, R7, R2, PT ;  /* 0x000000020700720c */ /* 0x000fda0003f86270 */
[----:B------:R-:W-:Y:S01]  /*0520*/  @!P4 IMAD.IADD R23, R0, 0x1, R7 ;  /* 0x000000010017c824 */ /* 0x000fe200078e0207 */
[----:B------:R-:W-:-:S04]  /*0530*/  @!P4 IADD3 R7, R7, 0x80, RZ ;  /* 0x000000800707c810 */ /* 0x000fc80007ffe0ff */
[----:B------:R-:W-:-:S13]  /*0540*/  ISETP.GE.AND P5, PT, R7, R2, PT ;  /* 0x000000020700720c */ /* 0x000fda0003fa6270 */
[----:B------:R-:W-:Y:S01]  /*0550*/  @!P5 IMAD.IADD R6, R0, 0x1, R7 ;  /* 0x000000010006d824 */ /* 0x000fe200078e0207 */
[----:B------:R-:W-:Y:S01]  /*0560*/  @!P5 IADD3 R7, R7, 0x80, RZ ;  /* 0x000000800707d810 */ /* 0x000fe20007ffe0ff */
[----:B------:R-:W5:Y:S01]  /*0570*/  @!P5 LDC.64 R12, c[0x0][0x220] ;  /* 0x00008800ff0cdb82 */ /* 0x000f620000000a00 */
[----:B0-----:R-:W-:-:S04]  /*0580*/  @!P3 IMAD.WIDE.U32 R8, R25, 0x8, R8 ;  /* 0x000000081908b825 */ /* 0x001fc800078e0008 */
[----:B-1----:R-:W-:Y:S02]  /*0590*/  @!P2 IMAD.WIDE.U32 R20, R27, 0x8, R20 ;  /* 0x000000081b14a825 */ /* 0x002fe400078e0014 */
[----:B------:R-:W4:Y:S04]  /*05a0*/  @!P3 LDG.E.64 R8, desc[UR4][R8.64] ;  /* 0x000000040808b981 */ /* 0x000f28000c1e1b00 */
[----:B------:R-:W4:Y:S01]  /*05b0*/  @!P2 LDG.E.64 R20, desc[UR4][R20.64] ;  /* 0x000000041414a981 */ /* 0x000f22000c1e1b00 */
[----:B--2---:R-:W-:Y:S02]  /*05c0*/  @!P6 LOP3.LUT R4, RZ, R10, RZ, 0x33, !PT ;  /* 0x0000000aff04e212 */ /* 0x004fe400078e33ff */
[----:B------:R-:W-:Y:S02]  /*05d0*/  @!P6 LOP3.LUT R5, RZ, R11, RZ, 0x33, !PT ;  /* 0x0000000bff05e212 */ /* 0x000fe400078e33ff */
[----:B------:R-:W-:Y:S01]  /*05e0*/  ISETP.GE.AND P6, PT, R7, R2, PT ;  /* 0x000000020700720c */ /* 0x000fe20003fc6270 */
[----:B------:R-:W0:-:S12]  /*05f0*/  @!P4 LDC.64 R10, c[0x0][0x220] ;  /* 0x00008800ff0acb82 */ /* 0x000e180000000a00 */
[----:B------:R-:W1:Y:S01]  /*0600*/  @!P6 LDC.64 R16, c[0x0][0x220] ;  /* 0x00008800ff10eb82 */ /* 0x000e620000000a00 */
[----:B0-----:R-:W-:-:S04]  /*0610*/  @!P4 IMAD.WIDE.U32 R10, R23, 0x8, R10 ;  /* 0x00000008170ac825 */ /* 0x001fc800078e000a */
[----:B------:R-:W-:Y:S02]  /*0620*/  @!P6 IMAD.IADD R23, R0, 0x1, R7 ;  /* 0x000000010017e824 */ /* 0x000fe400078e0207 */
[----:B-----5:R-:W-:Y:S01]  /*0630*/  @!P5 IMAD.WIDE.U32 R6, R6, 0x8, R12 ;  /* 0x000000080606d825 */ /* 0x020fe200078e000c */
[----:B------:R-:W2:Y:S03]  /*0640*/  @!P4 LDG.E.64 R10, desc[UR4][R10.64] ;  /* 0x000000040a0ac981 */ /* 0x000ea6000c1e1b00 */
[----:B-1----:R-:W-:Y:S02]  /*0650*/  @!P6 IMAD.WIDE.U32 R12, R23, 0x8, R16 ;  /* 0x00000008170ce825 */ /* 0x002fe400078e0010 */
[----:B------:R-:W5:Y:S01]  /*0660*/  @!P5 LDG.E.64 R6, desc[UR4][R6.64] ;  /* 0x000000040606d981 */ /* 0x000f62000c1e1b00 */
[----:B------:R-:W0:Y:S03]  /*0670*/  @!P0 LDC.64 R16, c[0x0][0x218] ;  /* 0x00008600ff108b82 */ /* 0x000e260000000a00 */
[----:B------:R-:W5:Y:S01]  /*0680*/  @!P6 LDG.E.64 R12, desc[UR4][R12.64] ;  /* 0x000000040c0ce981 */ /* 0x000f62000c1e1b00 */
[----:B------:R-:W-:Y:S01]  /*0690*/  @!P0 IMAD.IADD R27, R0, 0x1, R3 ;  /* 0x00000001001b8824 */ /* 0x000fe200078e0203 */
[----:B------:R-:W-:Y:S01]  /*06a0*/  MOV R25, 0xffffffff ;  /* 0xffffffff00197802 */ /* 0x000fe20000000f00 */
[----:B------:R-:W-:Y:S01]  /*06b0*/  IMAD.MOV.U32 R24, RZ, RZ, -0x1 ;  /* 0xffffffffff187424 */ /* 0x000fe200078e00ff */
[----:B---3--:R-:W-:Y:S01]  /*06c0*/  @!P0 LOP3.LUT R24, RZ, R14, RZ, 0x33, !PT ;  /* 0x0000000eff188212 */ /* 0x008fe200078e33ff */
[----:B------:R-:W-:Y:S01]  /*06d0*/  @!P0 VIADD R3, R3, 0x80 ;  /* 0x0000008003038836 */ /* 0x000fe20000000000 */
[----:B------:R-:W-:Y:S01]  /*06e0*/  @!P0 LOP3.LUT R25, RZ, R15, RZ, 0x33, !PT ;  /* 0x0000000fff198212 */ /* 0x000fe200078e33ff */
[----:B0-----:R-:W-:-:S05]  /*06f0*/  @!P0 IMAD.WIDE.U32 R16, R27, 0x8, R16 ;  /* 0x000000081b108825 */ /* 0x001fca00078e0010 */
[----:B------:R0:W-:Y:S01]  /*0700*/  @!P0 STG.E.64 desc[UR4][R16.64], R24 ;  /* 0x0000001810008986 */ /* 0x0001e2000c101b04 */
[----:B------:R-:W-:Y:S01]  /*0710*/  ISETP.GE.AND P0, PT, R3, R2, PT ;  /* 0x000000020300720c */ /* 0x000fe20003f06270 */
[----:B------:R-:W-:Y:S01]  /*0720*/  IMAD.MOV.U32 R22, RZ, RZ, -0x1 ;  /* 0xffffffffff167424 */ /* 0x000fe200078e00ff */
[----:B----4-:R-:W-:Y:S01]  /*0730*/  @!P1 LOP3.LUT R22, RZ, R18, RZ, 0x33, !PT ;  /* 0x00000012ff169212 */ /* 0x010fe200078e33ff */
[----:B------:R-:W-:Y:S01]  /*0740*/  IMAD.MOV.U32 R23, RZ, RZ, -0x1 ;  /* 0xffffffffff177424 */ /* 0x000fe200078e00ff */
[----:B------:R-:W-:Y:S01]  /*0750*/  @!P1 LOP3.LUT R23, RZ, R19, RZ, 0x33, !PT ;  /* 0x00000013ff179212 */ /* 0x000fe200078e33ff */
[----:B------:R-:W-:Y:S01]  /*0760*/  IMAD.MOV.U32 R18, RZ, RZ, -0x1 ;  /* 0xffffffffff127424 */ /* 0x000fe200078e00ff */
[----:B------:R-:W-:Y:S01]  /*0770*/  BSSY B0, `(.L_x_33676) ;  /* 0x000003f000007945 */ /* 0x000fe20003800000 */
[----:B------:R-:W-:Y:S01]  /*0780*/  IMAD.MOV.U32 R19, RZ, RZ, -0x1 ;  /* 0xffffffffff137424 */ /* 0x000fe200078e00ff */
[----:B------:R-:W-:Y:S01]  /*0790*/  MOV R15, 0xffffffff ;  /* 0xffffffff000f7802 */ /* 0x000fe20000000f00 */
[----:B------:R-:W-:Y:S01]  /*07a0*/  IMAD.MOV.U32 R14, RZ, RZ, -0x1 ;  /* 0xffffffffff0e7424 */ /* 0x000fe200078e00ff */
[----:B------:R-:W-:Y:S01]  /*07b0*/  BSSY B1, `(.L_x_33677) ;  /* 0x0000034000017945 */ /* 0x000fe20003800000 */
[----:B------:R-:W-:-:S02]  /*07c0*/  @!P3 LOP3.LUT R18, RZ, R8, RZ, 0x33, !PT ;  /* 0x00000008ff12b212 */ /* 0x000fc400078e33ff */
[----:B------:R-:W-:Y:S01]  /*07d0*/  @!P3 LOP3.LUT R19, RZ, R9, RZ, 0x33, !PT ;  /* 0x00000009ff13b212 */ /* 0x000fe200078e33ff */
[----:B------:R-:W-:Y:S01]  /*07e0*/  IMAD.MOV.U32 R9, RZ, RZ, -0x1 ;  /* 0xffffffffff097424 */ /* 0x000fe200078e00ff */
[----:B------:R-:W-:Y:S02]  /*07f0*/  MOV R8, 0xffffffff ;  /* 0xffffffff00087802 */ /* 0x000fe40000000f00 */
[----:B------:R-:W-:Y:S01]  /*0800*/  @!P2 LOP3.LUT R14, RZ, R20, RZ, 0x33, !PT ;  /* 0x00000014ff0ea212 */ /* 0x000fe200078e33ff */
[----:B------:R-:W-:Y:S01]  /*0810*/  IMAD.MOV.U32 R20, RZ, RZ, -0x1 ;  /* 0xffffffffff147424 */ /* 0x000fe200078e00ff */
[----:B------:R-:W-:Y:S02]  /*0820*/  @!P2 LOP3.LUT R15, RZ, R21, RZ, 0x33, !PT ;  /* 0x00000015ff0fa212 */ /* 0x000fe400078e33ff */
[----:B------:R-:W-:Y:S02]  /*0830*/  MOV R21, 0xffffffff ;  /* 0xffffffff00157802 */ /* 0x000fe40000000f00 */
[----:B--2---:R-:W-:Y:S01]  /*0840*/  @!P4 LOP3.LUT R8, RZ, R10, RZ, 0x33, !PT ;  /* 0x0000000aff08c212 */ /* 0x004fe200078e33ff */
[----:B------:R-:W-:Y:S01]  /*0850*/  IMAD.MOV.U32 R10, RZ, RZ, -0x1 ;  /* 0xffffffffff0a7424 */ /* 0x000fe200078e00ff */
[----:B------:R-:W-:-:S02]  /*0860*/  @!P4 LOP3.LUT R9, RZ, R11, RZ, 0x33, !PT ;  /* 0x0000000bff09c212 */ /* 0x000fc400078e33ff */
[----:B------:R-:W-:Y:S02]  /*0870*/  MOV R11, 0xffffffff ;  /* 0xffffffff000b7802 */ /* 0x000fe40000000f00 */
[----:B-----5:R-:W-:Y:S02]  /*0880*/  @!P5 LOP3.LUT R10, RZ, R6, RZ, 0x33, !PT ;  /* 0x00000006ff0ad212 */ /* 0x020fe400078e33ff */
[----:B------:R-:W-:Y:S02]  /*0890*/  @!P5 LOP3.LUT R11, RZ, R7, RZ, 0x33, !PT ;  /* 0x00000007ff0bd212 */ /* 0x000fe400078e33ff */
[----:B------:R-:W-:Y:S02]  /*08a0*/  @!P6 LOP3.LUT R20, RZ, R12, RZ, 0x33, !PT ;  /* 0x0000000cff14e212 */ /* 0x000fe400078e33ff */
[----:B------:R-:W-:Y:S01]  /*08b0*/  @!P6 LOP3.LUT R21, RZ, R13, RZ, 0x33, !PT ;  /* 0x0000000dff15e212 */ /* 0x000fe200078e33ff */
[----:B0-----:R-:W-:Y:S06]  /*08c0*/  @P0 BRA `(.L_x_33678) ;  /* 0x0000000000300947 */ /* 0x001fec0003800000 */
        /* <DEDUP_REMOVED lines=8> */
[----:B------:R-:W-:Y:S01]  /*0950*/  IADD3 R7, R0, R3, RZ ;  /* 0x0000000300077210 */ /* 0x000fe20007ffe0ff */
[----:B------:R-:W-:-:S04]  /*0960*/  VIADD R3, R3, 0x80 ;  /* 0x0000008003037836 */ /* 0x000fc80000000000 */
[----:B0-----:R-:W-:-:S05]  /*0970*/  IMAD.WIDE.U32 R4, R7, 0x8, R4 ;  /* 0x0000000807047825 */ /* 0x001fca00078e0004 */
[----:B------:R0:W-:Y:S02]  /*0980*/  STG.E.64 desc[UR4][R4.64], R22 ;  /* 0x0000001604007986 */ /* 0x0001e4000c101b04 */
.L_x_33678:
[----:B------:R-:W-:-:S13]  /*0990*/  ISETP.GE.AND P0, PT, R3, R2, PT ;  /* 0x000000020300720c */ /* 0x000fda0003f06270 */
[----:B------:R-:W-:Y:S05]  /*09a0*/  @P0 BRA `(.L_x_33680) ;  /* 0x0000000000300947 */ /* 0x000fea0003800000 */
[----:B0-----:R-:W0:Y:S01]  /*09b0*/  LDC.64 R4, c[0x0][0x218] ;  /* 0x00008600ff047b82 */ /* 0x001e220000000a00 */
[----:B------:R-:W-:Y:S01]  /*09c0*/  IMAD.IADD R7, R0, 0x1, R3 ;  /* 0x0000000100077824 */ /* 0x000fe200078e0203 */
[----:B------:R-:W-:-:S03]  /*09d0*/  IADD3 R3, R3, 0x80, RZ ;  /* 0x0000008003037810 */ /* 0x000fc60007ffe0ff */
[----:B0-----:R-:W-:-:S05]  /*09e0*/  IMAD.WIDE.U32 R4, R7, 0x8, R4 ;  /* 0x0000000807047825 */ /* 0x001fca00078e0004 */
[----:B------:R1:W-:Y:S02]  /*09f0*/  STG.E.64 desc[UR4][R4.64], R14 ;  /* 0x0000000e04007986 */ /* 0x0003e4000c101b04 */
.L_x_33679:
[----:B------:R-:W-:-:S13]  /*0a00*/  ISETP.GE.AND P0, PT, R3, R2, PT ;  /* 0x000000020300720c */ /* 0x000fda0003f06270 */
[----:B------:R-:W-:Y:S05]  /*0a10*/  @P0 BRA `(.L_x_33681) ;  /* 0x0000000000340947 */ /* 0x000fea0003800000 */
[----:B01----:R-:W0:Y:S01]  /*0a20*/  LDC.64 R4, c[0x0][0x218] ;  /* 0x00008600ff047b82 */ /* 0x003e220000000a00 */
[----:B------:R-:W-:Y:S02]  /*0a30*/  IMAD.IADD R7, R0, 0x1, R3 ;  /* 0x0000000100077824 */ /* 0x000fe400078e0203 */
[----:B------:R-:W-:Y:S02]  /*0a40*/  VIADD R3, R3, 0x80 ;  /* 0x0000008003037836 */ /* 0x000fe40000000000 */
[----:B0-----:R-:W-:-:S05]  /*0a50*/  IMAD.WIDE.U32 R4, R7, 0x8, R4 ;  /* 0x0000000807047825 */ /* 0x001fca00078e0004 */
[----:B------:R1:W-:Y:S02]  /*0a60*/  STG.E.64 desc[UR4][R4.64], R18 ;  /* 0x0000001204007986 */ /* 0x0003e4000c101b04 */
.L_x_33680:
        /* <DEDUP_REMOVED lines=8> */
.L_x_33681:
[----:B------:R-:W-:Y:S05]  /*0af0*/  BSYNC B1 ;  /* 0x0000000000017941 */ /* 0x000fea0003800000 */
.L_x_33677:
[----:B------:R-:W-:-:S13]  /*0b00*/  ISETP.GE.AND P0, PT, R3, R2, PT ;  /* 0x000000020300720c */ /* 0x000fda0003f06270 */
[----:B012---:R-:W0:Y:S01]  /*0b10*/  @!P0 LDC.64 R4, c[0x0][0x218] ;  /* 0x00008600ff048b82 */ /* 0x007e220000000a00 */
[----:B------:R-:W-:Y:S01]  /*0b20*/  @!P0 IMAD.IADD R7, R0, 0x1, R3 ;  /* 0x0000000100078824 */ /* 0x000fe200078e0203 */
[----:B------:R-:W-:-:S03]  /*0b30*/  @!P0 IADD3 R3, R3, 0x80, RZ ;  /* 0x0000008003038810 */ /* 0x000fc60007ffe0ff */
[----:B0-----:R-:W-:-:S05]  /*0b40*/  @!P0 IMAD.WIDE.U32 R4, R7, 0x8, R4 ;  /* 0x0000000807048825 */ /* 0x001fca00078e0004 */
[----:B------:R2:W-:Y:S02]  /*0b50*/  @!P0 STG.E.64 desc[UR4][R4.64], R10 ;  /* 0x0000000a04008986 */ /* 0x0005e4000c101b04 */
.L_x_33682:
[----:B------:R-:W-:Y:S05]  /*0b60*/  BSYNC B0 ;  /* 0x0000000000007941 */ /* 0x000fea0003800000 */
.L_x_33676:
        /* <DEDUP_REMOVED lines=8> */
.L_x_33683:
        /* <DEDUP_REMOVED lines=9> */
.L_x_36484:


//--------------------- .text._ZN2at6native29vectorized_elementwise_kernelILi4EZZZNS0_23bitwise_not_kernel_cudaERNS_18TensorIteratorBaseEENKUlvE_clEvENKUlvE2_clEvEUllE_St5arrayIPcLm2EEEEviT0_T1_ --------------------------
	.section	.text._ZN2at6native29vectorized_elementwise_kernelILi4EZZZNS0_23bitwise_not_kernel_cudaERNS_18TensorIteratorBaseEENKUlvE_clEvENKUlvE2_clEvEUllE_St5arrayIPcLm2EEEEviT0_T1_,"ax",@progbits
	.align	128
        .global         _ZN2at6native29vectorized_elementwise_kernelILi4EZZZNS0_23bitwise_not_kernel_cudaERNS_18TensorIteratorBaseEENKUlvE_clEvENKUlvE2_clEvEUllE_St5arrayIPcLm2EEEEviT0_T1_
        .type           _ZN2at6native29vectorized_elementwise_kernelILi4EZZZNS0_23bitwise_not_kernel_cudaERNS_18TensorIteratorBaseEENKUlvE_clEvENKUlvE2_clEvEUllE_St5arrayIPcLm2EEEEviT0_T1_,@function
        .size           _ZN2at6native29vectorized_elementwise_kernelILi4EZZZNS0_23bitwise_not_kernel_cudaERNS_18TensorIteratorBaseEENKUlvE_clEvENKUlvE2_clEvEUllE_St5arrayIPcLm2EEEEviT0_T1_,(.L_x_36485 - _ZN2at6native29vectorized_elementwise_kernelILi4EZZZNS0_23bitwise_not_kernel_cudaERNS_18TensorIteratorBaseEENKUlvE_clEvENKUlvE2_clEvEUllE_St5arrayIPcLm2EEEEviT0_T1_)
        .other          _ZN2at6native29vectorized_elementwise_kernelILi4EZZZNS0_23bitwise_not_kernel_cudaERNS_18TensorIteratorBaseEENKUlvE_clEvENKUlvE2_clEvEUllE_St5arrayIPcLm2EEEEviT0_T1_,@"STO_CUDA_ENTRY STV_DEFAULT"
_ZN2at6native29vectorized_elementwise_kernelILi4EZZZNS0_23bitwise_not_kernel_cudaERNS_18TensorIteratorBaseEENKUlvE_clEvENKUlvE2_clEvEUllE_St5arrayIPcLm2EEEEviT0_T1_:
.text._ZN2at6native29vectorized_elementwise_kernelILi4EZZZNS0_23bitwise_not_kernel_cudaERNS_18TensorIteratorBaseEENKUlvE_clEvENKUlvE2_clEvEUllE_St5arrayIPcLm2EEEEviT0_T1_:
        /* <DEDUP_REMOVED lines=51> */
.L_x_33684:
        /* <DEDUP_REMOVED lines=102> */
.L_x_33687:
[----:B------:R-:W-:-:S13]  /*0990*/  ISETP.GE.AND P0, PT, R3, R2, PT ;  /* 0x000000020300720c */ /* 0x000fda0003f06270 */
[----:B------:R-:W-:Y:S05]  /*09a0*/  @P0 BRA `(.L_x_33689) ;  /* 0x0000000000300947 */ /* 0x000fea0003800000 */
[----:B0-----:R-:W0:Y:S01]  /*09b0*/  LDC.64 R4, c[0x0][0x218] ;  /* 0x00008600ff047b82 */ /* 0x001e220000000a00 */
[----:B------:R-:W-:Y:S01]  /*09c0*/  IMAD.IADD R7, R0, 0x1, R3 ;  /* 0x0000000100077824 */ /* 0x000fe200078e0203 */
[----:B------:R-:W-:-:S03]  /*09d0*/  IADD3 R3, R3, 0x80, RZ ;  /* 0x0000008003037810 */ /* 0x000fc60007ffe0ff */
[----:B0-----:R-:W-:-:S05]  /*09e0*/  IMAD.WIDE.U32 R4, R7, 0x8, R4 ;  /* 0x0000000807047825 */ /* 0x001fca00078e0004 */
[----:B------:R1:W-:Y:S02]  /*09f0*/  STG.E.64 desc[UR4][R4.64], R14 ;  /* 0x0000000e04007986 */ /* 0x0003e4000c101b04 */
.L_x_33688:
[----:B------:R-:W-:-:S13]  /*0a00*/  ISETP.GE.AND P0, PT, R3, R2, PT ;  /* 0x000000020300720c */ /* 0x000fda0003f06270 */
[----:B------:R-:W-:Y:S05]  /*0a10*/  @P0 BRA `(.L_x_33690) ;  /* 0x0000000000340947 */ /* 0x000fea0003800000 */
[----:B01----:R-:W0:Y:S01]  /*0a20*/  LDC.64 R4, c[0x0][0x218] ;  /* 0x00008600ff047b82 */ /* 0x003e220000000a00 */
[----:B------:R-:W-:Y:S02]  /*0a30*/  IMAD.IADD R7, R0, 0x1, R3 ;  /* 0x0000000100077824 */ /* 0x000fe400078e0203 */
[----:B------:R-:W-:Y:S02]  /*0a40*/  VIADD R3, R3, 0x80 ;  /* 0x0000008003037836 */ /* 0x000fe40000000000 */
[----:B0-----:R-:W-:-:S05]  /*0a50*/  IMAD.WIDE.U32 R4, R7, 0x8, R4 ;  /* 0x0000000807047825 */ /* 0x001fca00078e0004 */
[----:B------:R1:W-:Y:S02]  /*0a60*/  STG.E.64 desc[UR4][R4.64], R18 ;  /* 0x0000001204007986 */ /* 0x0003e4000c101b04 */
.L_x_33689:
        /* <DEDUP_REMOVED lines=8> */
.L_x_33690:
[----:B------:R-:W-:Y:S05]  /*0af0*/  BSYNC B1 ;  /* 0x0000000000017941 */ /* 0x000fea0003800000 */
.L_x_33686:
[----:B------:R-:W-:-:S13]  /*0b00*/  ISETP.GE.AND P0, PT, R3, R2, PT ;  /* 0x000000020300720c */ /* 0x000fda0003f06270 */
[----:B012---:R-:W0:Y:S01]  /*0b10*/  @!P0 LDC.64 R4, c[0x0][0x218] ;  /* 0x00008600ff048b82 */ /* 0x007e220000000a00 */
[----:B------:R-:W-:Y:S01]  /*0b20*/  @!P0 IMAD.IADD R7, R0, 0x1, R3 ;  /* 0x0000000100078824 */ /* 0x000fe200078e0203 */
[----:B------:R-:W-:-:S03]  /*0b30*/  @!P0 IADD3 R3, R3, 0x80, RZ ;  /* 0x0000008003038810 */ /* 0x000fc60007ffe0ff */
[----:B0-----:R-:W-:-:S05]  /*0b40*/  @!P0 IMAD.WIDE.U32 R4, R7, 0x8, R4 ;  /* 0x0000000807048825 */ /* 0x001fca00078e0004 */
[----:B------:R2:W-:Y:S02]  /*0b50*/  @!P0 STG.E.64 desc[UR4][R4.64], R10 ;  /* 0x0000000a04008986 */ /* 0x0005e4000c101b04 */
.L_x_33691:
[----:B------:R-:W-:Y:S05]  /*0b60*/  BSYNC B0 ;  /* 0x0000000000007941 */ /* 0x000fea0003800000 */
.L_x_33685:
        /* <DEDUP_REMOVED lines=8> */
.L_x_33692:
        /* <DEDUP_REMOVED lines=9> */
.L_x_36485:


//--------------------- .text._ZN2at6native29vectorized_elementwise_kernelILi8EZZZNS0_23bitwise_not_kernel_cudaERNS_18TensorIteratorBaseEENKUlvE_clEvENKUlvE2_clEvEUllE_St5arrayIPcLm2EEEEviT0_T1_ --------------------------
	.section	.text._ZN2at6native29vectorized_elementwise_kernelILi8EZZZNS0_23bitwise_not_kernel_cudaERNS_18TensorIteratorBaseEENKUlvE_clEvENKUlvE2_clEvEUllE_St5arrayIPcLm2EEEEviT0_T1_,"ax",@progbits
	.align	128
        .global         _ZN2at6native29vectorized_elementwise_kernelILi8EZZZNS0_23bitwise_not_kernel_cudaERNS_18TensorIteratorBaseEENKUlvE_clEvENKUlvE2_clEvEUllE_St5arrayIPcLm2EEEEviT0_T1_
        .type           _ZN2at6native29vectorized_elementwise_kernelILi8EZZZNS0_23bitwise_not_kernel_cudaERNS_18TensorIteratorBaseEENKUlvE_clEvENKUlvE2_clEvEUllE_St5arrayIPcLm2EEEEviT0_T1_,@function
        .size           _ZN2at6native29vectorized_elementwise_kernelILi8EZZZNS0_23bitwise_not_kernel_cudaERNS_18TensorIteratorBaseEENKUlvE_clEvENKUlvE2_clEvEUllE_St5arrayIPcLm2EEEEviT0_T1_,(.L_x_36486 - _ZN2at6native29vectorized_elementwise_kernelILi8EZZZNS0_23bitwise_not_kernel_cudaERNS_18TensorIteratorBaseEENKUlvE_clEvENKUlvE2_clEvEUllE_St5arrayIPcLm2EEEEviT0_T1_)
        .other          _ZN2at6native29vectorized_elementwise_kernelILi8EZZZNS0_23bitwise_not_kernel_cudaERNS_18TensorIteratorBaseEENKUlvE_clEvENKUlvE2_clEvEUllE_St5arrayIPcLm2EEEEviT0_T1_,@"STO_CUDA_ENTRY STV_DEFAULT"
_ZN2at6native29vectorized_elementwise_kernelILi8EZZZNS0_23bitwise_not_kernel_cudaERNS_18TensorIteratorBaseEENKUlvE_clEvENKUlvE2_clEvEUllE_St5arrayIPcLm2EEEEviT0_T1_:
.text._ZN2at6native29vectorized_elementwise_kernelILi8EZZZNS0_23bitwise_not_kernel_cudaERNS_18TensorIteratorBaseEENKUlvE_clEvENKUlvE2_clEvEUllE_St5arrayIPcLm2EEEEviT0_T1_:
        /* <DEDUP_REMOVED lines=51> */
.L_x_33693:
        /* <DEDUP_REMOVED lines=102> */
.L_x_33696:
[----:B------:R-:W-:-:S13]  /*0990*/  ISETP.GE.AND P0, PT, R3, R2, PT ;  /* 0x000000020300720c */ /* 0x000fda0003f06270 */
[----:B------:R-:W-:Y:S05]  /*09a0*/  @P0 BRA `(.L_x_33698) ;  /* 0x0000000000300947 */ /* 0x000fea0003800000 */
[----:B0-----:R-:W0:Y:S01]  /*09b0*/  LDC.64 R4, c[0x0][0x218] ;  /* 0x00008600ff047b82 */ /* 0x001e220000000a00 */
[----:B------:R-:W-:Y:S01]  /*09c0*/  IMAD.IADD R7, R0, 0x1, R3 ;  /* 0x0000000100077824 */ /* 0x000fe200078e0203 */
[----:B------:R-:W-:-:S03]  /*09d0*/  IADD3 R3, R3, 0x80, RZ ;  /* 0x0000008003037810 */ /* 0x000fc60007ffe0ff */
[----:B0-----:R-:W-:-:S05]  /*09e0*/  IMAD.WIDE.U32 R4, R7, 0x8, R4 ;  /* 0x0000000807047825 */ /* 0x001fca00078e0004 */
[----:B------:R1:W-:Y:S02]  /*09f0*/  STG.E.64 desc[UR4][R4.64], R14 ;  /* 0x0000000e04007986 */ /* 0x0003e4000c101b04 */
.L_x_33697:
[----:B------:R-:W-:-:S13]  /*0a00*/  ISETP.GE.AND P0, PT, R3, R2, PT ;  /* 0x000000020300720c */ /* 0x000fda0003f06270 */
[----:B------:R-:W-:Y:S05]  /*0a10*/  @P0 BRA `(.L_x_33699) ;  /* 0x0000000000340947 */ /* 0x000fea0003800000 */
[----:B01----:R-:W0:Y:S01]  /*0a20*/  LDC.64 R4, c[0x0][0x218] ;  /* 0x00008600ff047b82 */ /* 0x003e220000000a00 */
[----:B------:R-:W-:Y:S02]  /*0a30*/  IMAD.IADD R7, R0, 0x1, R3 ;  /* 0x0000000100077824 */ /* 0x000fe400078e0203 */
[----:B------:R-:W-:Y:S02]  /*0a40*/  VIADD R3, R3, 0x80 ;  /* 0x0000008003037836 */ /* 0x000fe40000000000 */
[----:B0-----:R-:W-:-:S05]  /*0a50*/  IMAD.WIDE.U32 R4, R7, 0x8, R4 ;  /* 0x0000000807047825 */ /* 0x001fca00078e0004 */
[----:B------:R1:W-:Y:S02]  /*0a60*/  STG.E.64 desc[UR4][R4.64], R18 ;  /* 0x0000001204007986 */ /* 0x0003e4000c101b04 */
.L_x_33698:
        /* <DEDUP_REMOVED lines=8> */
.L_x_33699:
[----:B------:R-:W-:Y:S05]  /*0af0*/  BSYNC B1 ;  /* 0x0000000000017941 */ /* 0x000fea0003800000 */
.L_x_33695:
[----:B------:R-:W-:-:S13]  /*0b00*/  ISETP.GE.AND P0, PT, R3, R2, PT ;  /* 0x000000020300720c */ /* 0x000fda0003f06270 */
[----:B012---:R-:W0:Y:S01]  /*0b10*/  @!P0 LDC.64 R4, c[0x0][0x218] ;  /* 0x00008600ff048b82 */ /* 0x007e220000000a00 */
[----:B------:R-:W-:Y:S01]  /*0b20*/  @!P0 IMAD.IADD R7, R0, 0x1, R3 ;  /* 0x0000000100078824 */ /* 0x000fe200078e0203 */
[----:B------:R-:W-:-:S03]  /*0b30*/  @!P0 IADD3 R3, R3, 0x80, RZ ;  /* 0x0000008003038810 */ /* 0x000fc60007ffe0ff */
[----:B0-----:R-:W-:-:S05]  /*0b40*/  @!P0 IMAD.WIDE.U32 R4, R7, 0x8, R4 ;  /* 0x0000000807048825 */ /* 0x001fca00078e0004 */
[----:B------:R2:W-:Y:S02]  /*0b50*/  @!P0 STG.E.64 desc[UR4][R4.64], R10 ;  /* 0x0000000a04008986 */ /* 0x0005e4000c101b04 */
.L_x_33700:
[----:B------:R-:W-:Y:S05]  /*0b60*/  BSYNC B0 ;  /* 0x0000000000007941 */ /* 0x000fea0003800000 */
.L_x_33694:
        /* <DEDUP_REMOVED lines=8> */
.L_x_33701:
        /* <DEDUP_REMOVED lines=9> */
.L_x_36486:


//--------------------- .text._ZN2at6native18elementwise_kernelILi128ELi4EZNS0_15gpu_kernel_implIZZZNS0_23bitwise_not_kernel_cudaERNS_18TensorIteratorBaseEENKUlvE_clEvENKUlvE1_clEvEUliE_EEvS4_RKT_EUliE_EEviT1_ --------------------------
	.section	.text._ZN2at6native18elementwise_kernelILi128ELi4EZNS0_15gpu_kernel_implIZZZNS0_23bitwise_not_kernel_cudaERNS_18TensorIteratorBaseEENKUlvE_clEvENKUlvE1_clEvEUliE_EEvS4_RKT_EUliE_EEviT1_,"ax",@progbits
	.align	128
        .global         _ZN2at6native18elementwise_kernelILi128ELi4EZNS0_15gpu_kernel_implIZZZNS0_23bitwise_not_kernel_cudaERNS_18TensorIteratorBaseEENKUlvE_clEvENKUlvE1_clEvEUliE_EEvS4_RKT_EUliE_EEviT1_
        .type           _ZN2at6native18elementwise_kernelILi128ELi4EZNS0_15gpu_kernel_implIZZZNS0_23bitwise_not_kernel_cudaERNS_18TensorIteratorBaseEENKUlvE_clEvENKUlvE1_clEvEUliE_EEvS4_RKT_EUliE_EEviT1_,@function
        .size           _ZN2at6native18elementwise_kernelILi128ELi4EZNS0_15gpu_kernel_implIZZZNS0_23bitwise_not_kernel_cudaERNS_18TensorIteratorBaseEENKUlvE_clEvENKUlvE1_clEvEUliE_EEvS4_RKT_EUliE_EEviT1_,(.L_x_36487 - _ZN2at6native18elementwise_kernelILi128ELi4EZNS0_15gpu_kernel_implIZZZNS0_23bitwise_not_kernel_cudaERNS_18TensorIteratorBaseEENKUlvE_clEvENKUlvE1_clEvEUliE_EEvS4_RKT_EUliE_EEviT1_)
        .other          _ZN2at6native18elementwise_kernelILi128ELi4EZNS0_15gpu_kernel_implIZZZNS0_23bitwise_not_kernel_cudaERNS_18TensorIteratorBaseEENKUlvE_clEvENKUlvE1_clEvEUliE_EEvS4_RKT_EUliE_EEviT1_,@"STO_CUDA_ENTRY STV_DEFAULT"
_ZN2at6native18elementwise_kernelILi128ELi4EZNS0_15gpu_kernel_implIZZZNS0_23bitwise_not_kernel_cudaERNS_18TensorIteratorBaseEENKUlvE_clEvENKUlvE1_clEvEUliE_EEvS4_RKT_EUliE_EEviT1_:
.text._ZN2at6native18elementwise_kernelILi128ELi4EZNS0_15gpu_kernel_implIZZZNS0_23bitwise_not_kernel_cudaERNS_18TensorIteratorBaseEENKUlvE_clEvENKUlvE1_clEvEUliE_EEvS4_RKT_EUliE_EEviT1_:
        /* <DEDUP_REMOVED lines=313> */
.L_x_33704:
        /* <DEDUP_REMOVED lines=20> */
.L_x_33708:
[----:B------:R0:W5:Y:S01]  /*14d0*/  LDG.E.U8 R19, desc[UR36][R2.64] ;  /* 0x0000002402137981 */ /* 0x000162000c1e1100 */
[----:B------:R-:W-:Y:S05]  /*14e0*/  BRA `(.L_x_33710) ;  /* 0x0000000c00347947 */ /* 0x000fea0003800000 */
.L_x_33707:
        /* <DEDUP_REMOVED lines=8> */
.L_x_33712:
[----:B------:R0:W5:Y:S01]  /*1570*/  LDG.E R19, desc[UR36][R2.64] ;  /* 0x0000002402137981 */ /* 0x000162000c1e1900 */
[----:B------:R-:W-:Y:S05]  /*1580*/  BRA `(.L_x_33710) ;  /* 0x0000000c000c7947 */ /* 0x000fea0003800000 */
.L_x_33711:
[----:B------:R0:W5:Y:S01]  /*1590*/  LDG.E.S16 R19, desc[UR36][R2.64] ;  /* 0x0000002402137981 */ /* 0x000162000c1e1700 */
[----:B------:R-:W-:Y:S05]  /*15a0*/  BRA `(.L_x_33710) ;  /* 0x0000000c00047947 */ /* 0x000fea0003800000 */
.L_x_33706:
        /* <DEDUP_REMOVED lines=9> */
.L_x_33714:
[----:B------:R-:W2:Y:S02]  /*1640*/  LDG.E.U16 R2, desc[UR36][R2.64] ;  /* 0x0000002402027981 */ /* 0x000ea4000c1e1500 */
[----:B--2---:R-:W-:-:S06]  /*1650*/  HADD2.F32 R19, -RZ, R2.H0_H0 ;  /* 0x20000002ff137230 */ /* 0x004fcc0000004100 */
[----:B------:R-:W0:Y:S01]  /*1660*/  F2I.FTZ.TRUNC.NTZ R19, R19 ;  /* 0x0000001300137305 */ /* 0x000e22000021f100 */
[----:B------:R-:W-:Y:S05]  /*1670*/  BRA `(.L_x_33710) ;  /* 0x0000000800d07947 */ /* 0x000fea0003800000 */
.L_x_33713:
        /* <DEDUP_REMOVED lines=9> */
.L_x_33716:
[----:B------:R-:W2:Y:S02]  /*1710*/  LDG.E.U16 R2, desc[UR36][R2.64] ;  /* 0x0000002402027981 */ /* 0x000ea4000c1e1500 */
[----:B--2---:R-:W-:-:S06]  /*1720*/  HADD2.F32 R19, -RZ, R2.H0_H0 ;  /* 0x20000002ff137230 */ /* 0x004fcc0000004100 */
[----:B------:R-:W0:Y:S01]  /*1730*/  F2I.FTZ.TRUNC.NTZ R19, R19 ;  /* 0x0000001300137305 */ /* 0x000e22000021f100 */
[----:B------:R-:W-:Y:S05]  /*1740*/  BRA `(.L_x_33710) ;  /* 0x00000008009c7947 */ /* 0x000fea0003800000 */
.L_x_33715:
[----:B------:R-:W2:Y:S02]  /*1750*/  LDG.E.64 R2, desc[UR36][R2.64] ;  /* 0x0000002402027981 */ /* 0x000ea4000c1e1b00 */
[----:B--2---:R0:W1:Y:S01]  /*1760*/  F2I.F64.TRUNC R19, R2 ;  /* 0x0000000200137311 */ /* 0x004062000030d100 */
[----:B------:R-:W-:Y:S05]  /*1770*/  BRA `(.L_x_33710) ;  /* 0x0000000800907947 */ /* 0x000fea0003800000 */
.L_x_33705:
        /* <DEDUP_REMOVED lines=12> */
.L_x_33719:
[----:B------:R-:W2:Y:S02]  /*1840*/  LDG.E.64 R2, desc[UR36][R2.64] ;  /* 0x0000002402027981 */ /* 0x000ea4000c1e1b00 */
[----:B--2---:R0:W1:Y:S01]  /*1850*/  F2I.F64.TRUNC R19, R2 ;  /* 0x0000000200137311 */ /* 0x004062000030d100 */
[----:B------:R-:W-:Y:S05]  /*1860*/  BRA `(.L_x_33710) ;  /* 0x0000000800547947 */ /* 0x000fea0003800000 */
.L_x_33718:
        /* <DEDUP_REMOVED lines=27> */
.L_x_33721:
        /* <DEDUP_REMOVED lines=14> */
.L_x_33720:
[----:B------:R-:W2:Y:S02]  /*1b00*/  LDG.E.U16 R19, desc[UR36][R2.64] ;  /* 0x0000002402137981 */ /* 0x000ea4000c1e1500 */
[----:B--2---:R-:W-:-:S06]  /*1b10*/  IMAD.U32 R19, R19, 0x10000, RZ ;  /* 0x0001000013137824 */ /* 0x004fcc00078e00ff */
[----:B------:R-:W0:Y:S01]  /*1b20*/  F2I.FTZ.TRUNC.NTZ R19, R19 ;  /* 0x0000001300137305 */ /* 0x000e22000021f100 */
[----:B------:R-:W-:Y:S05]  /*1b30*/  BRA `(.L_x_33710) ;  /* 0x0000000400a07947 */ /* 0x000fea0003800000 */
.L_x_33717:
        /* <DEDUP_REMOVED lines=10> */
.L_x_33724:
        /* <DEDUP_REMOVED lines=21> */
.L_x_33728:
[----:B------:R-:W-:Y:S05]  /*1d30*/  BSYNC B1 ;  /* 0x0000000000017941 */ /* 0x000fea0003800000 */
.L_x_33727:
[----:B------:R-:W-:Y:S01]  /*1d40*/  IMAD.SHL.U32 R2, R2, 0x100000, RZ ;  /* 0x0010000002027824 */ /* 0x000fe200078e00ff */
[----:B------:R-:W-:-:S04]  /*1d50*/  LEA R0, R0, 0x3b800000, 0x17 ;  /* 0x3b80000000007811 */ /* 0x000fc800078eb8ff */
[----:B------:R-:W-:-:S07]  /*1d60*/  LOP3.LUT R19, R0, R2, R19, 0xfe, !PT ;  /* 0x0000000200137212 */ /* 0x000fce00078efe13 */
.L_x_33726:
[----:B------:R-:W-:Y:S05]  /*1d70*/  BSYNC B0 ;  /* 0x0000000000007941 */ /* 0x000fea0003800000 */
.L_x_33725:
[----:B------:R-:W1:Y:S01]  /*1d80*/  F2I.FTZ.TRUNC.NTZ R19, R19 ;  /* 0x0000001300137305 */ /* 0x000e62000021f100 */
[----:B------:R-:W-:Y:S05]  /*1d90*/  BRA `(.L_x_33710) ;  /* 0x0000000400087947 */ /* 0x000fea0003800000 */
.L_x_33723:
        /* <DEDUP_REMOVED lines=21> */
.L_x_33732:
[----:B------:R-:W-:Y:S05]  /*1ef0*/  BSYNC B1 ;  /* 0x0000000000017941 */ /* 0x000fea0003800000 */
.L_x_33731:
[----:B------:R-:W-:Y:S01]  /*1f00*/  IMAD.SHL.U32 R2, R2, 0x200000, RZ ;  /* 0x0020000002027824 */ /* 0x000fe200078e00ff */
[----:B------:R-:W-:-:S04]  /*1f10*/  LEA R0, R0, 0x37800000, 0x17 ;  /* 0x3780000000007811 */ /* 0x000fc800078eb8ff */
[----:B------:R-:W-:-:S07]  /*1f20*/  LOP3.LUT R19, R0, R2, R19, 0xfe, !PT ;  /* 0x0000000200137212 */ /* 0x000fce00078efe13 */
.L_x_33730:
[----:B------:R-:W-:Y:S05]  /*1f30*/  BSYNC B0 ;  /* 0x0000000000007941 */ /* 0x000fea0003800000 */
.L_x_33729:
[----:B------:R-:W2:Y:S01]  /*1f40*/  F2I.FTZ.TRUNC.NTZ R19, R19 ;  /* 0x0000001300137305 */ /* 0x000ea2000021f100 */
[----:B------:R-:W-:Y:S05]  /*1f50*/  BRA `(.L_x_33710) ;  /* 0x0000000000987947 */ /* 0x000fea0003800000 */
.L_x_33722:
        /* <DEDUP_REMOVED lines=14> */
.L_x_33736:
[----:B------:R-:W-:Y:S05]  /*2040*/  BSYNC B0 ;  /* 0x0000000000007941 */ /* 0x000fea0003800000 */
.L_x_33735:
[----:B------:R-:W4:Y:S01]  /*2050*/  F2I.FTZ.TRUNC.NTZ R19, R19 ;  /* 0x0000001300137305 */ /* 0x000f22000021f100 */
[----:B------:R-:W-:Y:S05]  /*2060*/  BRA `(.L_x_33710) ;  /* 0x0000000000547947 */ /* 0x000fea0003800000 */
.L_x_33709:
        /* <DEDUP_REMOVED lines=17> */
.L_x_33737:
[----:B------:R-:W-:Y:S05]  /*2180*/  BRA `(.L_x_33710) ;  /* 0x00000000000c7947 */ /* 0x000fea0003800000 */
.L_x_33734:
[----:B------:R0:W5:Y:S01]  /*2190*/  LDG.E R19, desc[UR36][R2.64] ;  /* 0x0000002402137981 */ /* 0x000162000c1e1900 */
[----:B------:R-:W-:Y:S05]  /*21a0*/  BRA `(.L_x_33710) ;  /* 0x0000000000047947 */ /* 0x000fea0003800000 */
.L_x_33733:
[----:B------:R3:W5:Y:S02]  /*21b0*/  LDG.E R19, desc[UR36][R2.64] ;  /* 0x0000002402137981 */ /* 0x000764000c1e1900 */
.L_x_33710:
[----:B0--3--:R-:W0:Y:S01]  /*21c0*/  LDC.U8 R3, c[0x0][0x421] ;  /* 0x00010840ff037b82 */ /* 0x009e220000000000 */
[----:B-12-45:R-:W-:Y:S02]  /*21d0*/  LOP3.LUT R2, RZ, R19, RZ, 0x33, !PT ;  /* 0x00000013ff027212 */ /* 0x036fe400078e33ff */
        /* <DEDUP_REMOVED lines=13> */
.L_x_33741:
[----:B------:R3:W-:Y:S01]  /*22b0*/  STG.E.U8 desc[UR36][R16.64], R2 ;  /* 0x0000000210007986 */ /* 0x0007e2000c101124 */
[----:B------:R-:W-:Y:S05]  /*22c0*/  BRA `(.L_x_33743) ;  /* 0x0000000c00507947 */ /* 0x000fea0003800000 */
.L_x_33740:
        /* <DEDUP_REMOVED lines=9> */
.L_x_33745:
[----:B------:R1:W-:Y:S01]  /*2360*/  STG.E desc[UR36][R16.64], R2 ;  /* 0x0000000210007986 */ /* 0x0003e2000c101924 */
[----:B------:R-:W-:Y:S05]  /*2370*/  BRA `(.L_x_33743) ;  /* 0x0000000c00247947 */ /* 0x000fea0003800000 */
.L_x_33744:
[----:B------:R2:W-:Y:S01]  /*2380*/  STG.E.U16 desc[UR36][R16.64], R2 ;  /* 0x0000000210007986 */ /* 0x0005e2000c101524 */
[----:B------:R-:W-:Y:S05]  /*2390*/  BRA `(.L_x_33743) ;  /* 0x0000000c001c7947 */ /* 0x000fea0003800000 */
.L_x_33739:
        /* <DEDUP_REMOVED lines=9> */
.L_x_33747:
[----:B------:R-:W-:-:S04]  /*2430*/  I2FP.F32.S32 R0, R2 ;  /* 0x0000000200007245 */ /* 0x000fc80000201400 */
[----:B------:R-:W-:-:S05]  /*2440*/  F2FP.F16.F32.PACK_AB R0, RZ, R0 ;  /* 0x00000000ff00723e */ /* 0x000fca00000000ff */
[----:B------:R0:W-:Y:S01]  /*2450*/  STG.E.U16 desc[UR36][R16.64], R0 ;  /* 0x0000000010007986 */ /* 0x0001e2000c101524 */
[----:B------:R-:W-:Y:S05]  /*2460*/  BRA `(.L_x_33743) ;  /* 0x0000000800e87947 */ /* 0x000fea0003800000 */
.L_x_33746:
        /* <DEDUP_REMOVED lines=10> */
.L_x_33749:
[----:B------:R-:W-:-:S04]  /*2510*/  I2FP.F32.S32 R2, R2 ;  /* 0x0000000200027245 */ /* 0x000fc80000201400 */
[----:B------:R-:W-:-:S04]  /*2520*/  F2FP.F16.F32.PACK_AB R3, RZ, R2 ;  /* 0x00000002ff03723e */ /* 0x000fc800000000ff */
[----:B------:R-:W-:-:S05]  /*2530*/  PRMT R3, R3, 0x5410, RZ ;  /* 0x0000541003037816 */ /* 0x000fca00000000ff */
[----:B------:R0:W-:Y:S01]  /*2540*/  STG.E desc[UR36][R16.64], R3 ;  /* 0x0000000310007986 */ /* 0x0001e2000c101924 */
[----:B------:R-:W-:Y:S05]  /*2550*/  BRA `(.L_x_33743) ;  /* 0x0000000800ac7947 */ /* 0x000fea0003800000 */
.L_x_33748:
[----:B------:R-:W0:Y:S02]  /*2560*/  I2F.F64 R2, R2 ;  /* 0x0000000200027312 */ /* 0x000e240000201c00 */
[----:B0-----:R0:W-:Y:S01]  /*2570*/  STG.E.64 desc[UR36][R16.64], R2 ;  /* 0x0000000210007986 */ /* 0x0011e2000c101b24 */
[----:B------:R-:W-:Y:S05]  /*2580*/  BRA `(.L_x_33743) ;  /* 0x0000000800a07947 */ /* 0x000fea0003800000 */
.L_x_33738:
        /* <DEDUP_REMOVED lines=8> */
[----:B------:R-:W-:-:S04]  /*2610*/  ISETP.NE.AND P0, PT, R19, -0x1, PT ;  /* 0xffffffff1300780c */ /* 0x000fc80003f05270 */
[----:B------:R-:W-:-:S05]  /*2620*/  SEL R3, RZ, 0x1, !P0 ;  /* 0x00000001ff037807 */ /* 0x000fca0004000000 */
[----:B------:R0:W-:Y:S01]  /*2630*/  STG.E.U8 desc[UR36][R16.64], R3 ;  /* 0x0000000310007986 */ /* 0x0001e2000c101124 */
[----:B------:R-:W-:Y:S05]  /*2640*/  BRA `(.L_x_33743) ;  /* 0x0000000800707947 */ /* 0x000fea0003800000 */
.L_x_33752:
[----:B------:R-:W0:Y:S01]  /*2650*/  I2F.F64 R4, R2 ;  /* 0x0000000200047312 */ /* 0x000e220000201c00 */
[----:B------:R-:W-:-:S05]  /*2660*/  CS2R R6, SRZ ;  /* 0x0000000000067805 */ /* 0x000fca000001ff00 */
[----:B0-----:R0:W-:Y:S01]  /*2670*/  STG.E.128 desc[UR36][R16.64], R4 ;  /* 0x0000000410007986 */ /* 0x0011e2000c101d24 */
[----:B------:R-:W-:Y:S05]  /*2680*/  BRA `(.L_x_33743) ;  /* 0x0000000800607947 */ /* 0x000fea0003800000 */
.L_x_33751:
        /* <DEDUP_REMOVED lines=21> */
.L_x_33756:
[----:B------:R-:W-:Y:S05]  /*27e0*/  BSYNC B0 ;  /* 0x0000000000007941 */ /* 0x000fea0003800000 */
.L_x_33755:
[----:B------:R-:W-:-:S05]  /*27f0*/  LOP3.LUT R3, R0, R3, RZ, 0xfc, !PT ;  /* 0x0000000300037212 */ /* 0x000fca00078efcff */
[----:B------:R0:W-:Y:S01]  /*2800*/  STG.E.U8 desc[UR36][R16.64], R3 ;  /* 0x0000000310007986 */ /* 0x0001e2000c101124 */
[----:B------:R-:W-:Y:S05]  /*2810*/  BRA `(.L_x_33743) ;  /* 0x0000000400fc7947 */ /* 0x000fea0003800000 */
.L_x_33754:
        /* <DEDUP_REMOVED lines=13> */
.L_x_33758:
[----:B------:R-:W-:Y:S01]  /*28f0*/  IMAD.MOV.U32 R0, RZ, RZ, 0x7f ;  /* 0x0000007fff007424 */ /* 0x000fe200078e00ff */
[----:B------:R-:W-:-:S04]  /*2900*/  ISETP.GT.U32.AND P0, PT, R2, 0x7f800000, PT ;  /* 0x7f8000000200780c */ /* 0x000fc80003f04070 */
[----:B------:R-:W-:-:S09]  /*2910*/  SEL R0, R0, 0x7c, P0 ;  /* 0x0000007c00007807 */ /* 0x000fd20000000000 */
.L_x_33759:
[----:B------:R-:W-:Y:S05]  /*2920*/  BSYNC B0 ;  /* 0x0000000000007941 */ /* 0x000fea0003800000 */
.L_x_33757:
[----:B------:R-:W-:-:S04]  /*2930*/  LOP3.LUT R2, R3, 0x80000000, RZ, 0xc0, !PT ;  /* 0x8000000003027812 */ /* 0x000fc800078ec0ff */
[----:B------:R-:W-:-:S04]  /*2940*/  SHF.R.U32.HI R3, RZ, 0x18, R2 ;  /* 0x00000018ff037819 */ /* 0x000fc80000011602 */
[----:B------:R-:W-:-:S05]  /*2950*/  LOP3.LUT R3, R0, R3, RZ, 0xfc, !PT ;  /* 0x0000000300037212 */ /* 0x000fca00078efcff */
[----:B------:R0:W-:Y:S01]  /*2960*/  STG.E.U8 desc[UR36][R16.64], R3 ;  /* 0x0000000310007986 */ /* 0x0001e2000c101124 */
[----:B------:R-:W-:Y:S05]  /*2970*/  BRA `(.L_x_33743) ;  /* 0x0000000400a47947 */ /* 0x000fea0003800000 */
.L_x_33753:
[----:B------:R-:W-:-:S04]  /*2980*/  I2FP.F32.S32 R0, R2 ;  /* 0x0000000200007245 */ /* 0x000fc80000201400 */
[----:B------:R-:W-:-:S05]  /*2990*/  F2FP.BF16.F32.PACK_AB R0, RZ, R0 ;  /* 0x00000000ff00723e */ /* 0x000fca00000010ff */
[----:B------:R0:W-:Y:S01]  /*29a0*/  STG.E.U16 desc[UR36][R16.64], R0 ;  /* 0x0000000010007986 */ /* 0x0001e2000c101524 */
[----:B------:R-:W-:Y:S05]  /*29b0*/  BRA `(.L_x_33743) ;  /* 0x0000000400947947 */ /* 0x000fea0003800000 */
.L_x_33750:
        /* <DEDUP_REMOVED lines=10> */
.L_x_33762:
        /* <DEDUP_REMOVED lines=17> */
.L_x_33765:
[----:B------:R-:W-:-:S04]  /*2b70*/  LOP3.LUT R2, R3, 0x80000000, RZ, 0xc0, !PT ;  /* 0x8000000003027812 */ /* 0x000fc800078ec0ff */
[----:B------:R-:W-:-:S04]  /*2b80*/  SHF.R.U32.HI R3, RZ, 0x18, R2 ;  /* 0x00000018ff037819 */ /* 0x000fc80000011602 */
[----:B------:R-:W-:-:S04]  /*2b90*/  LOP3.LUT R0, R0, R3, RZ, 0xfc, !PT ;  /* 0x0000000300007212 */ /* 0x000fc800078efcff */
[----:B------:R-:W-:-:S07]  /*2ba0*/  PRMT R8, R0, 0x7610, R8 ;  /* 0x0000761000087816 */ /* 0x000fce0000000008 */
.L_x_33764:
[----:B------:R-:W-:Y:S05]  /*2bb0*/  BSYNC B0 ;  /* 0x0000000000007941 */ /* 0x000fea0003800000 */
.L_x_33763:
[----:B------:R0:W-:Y:S01]  /*2bc0*/  STG.E.U8 desc[UR36][R16.64], R8 ;  /* 0x0000000810007986 */ /* 0x0001e2000c101124 */
[----:B------:R-:W-:Y:S05]  /*2bd0*/  BRA `(.L_x_33743) ;  /* 0x00000004000c7947 */ /* 0x000fea0003800000 */
.L_x_33761:
        /* <DEDUP_REMOVED lines=17> */
.L_x_33768:
[----:B------:R-:W-:-:S04]  /*2cf0*/  LOP3.LUT R2, R3, 0x80000000, RZ, 0xc0, !PT ;  /* 0x8000000003027812 */ /* 0x000fc800078ec0ff */
[----:B------:R-:W-:-:S04]  /*2d00*/  SHF.R.U32.HI R3, RZ, 0x18, R2 ;  /* 0x00000018ff037819 */ /* 0x000fc80000011602 */
[----:B------:R-:W-:-:S04]  /*2d10*/  LOP3.LUT R0, R0, R3, RZ, 0xfc, !PT ;  /* 0x0000000300007212 */ /* 0x000fc800078efcff */
[----:B------:R-:W-:-:S07]  /*2d20*/  PRMT R8, R0, 0x7610, R8 ;  /* 0x0000761000087816 */ /* 0x000fce0000000008 */
.L_x_33767:
[----:B------:R-:W-:Y:S05]  /*2d30*/  BSYNC B0 ;  /* 0x0000000000007941 */ /* 0x000fea0003800000 */
.L_x_33766:
[----:B------:R0:W-:Y:S01]  /*2d40*/  STG.E.U8 desc[UR36][R16.64], R8 ;  /* 0x0000000810007986 */ /* 0x0001e2000c101124 */
[----:B------:R-:W-:Y:S05]  /*2d50*/  BRA `(.L_x_33743) ;  /* 0x0000000000ac7947 */ /* 0x000fea0003800000 */
.L_x_33760:
        /* <DEDUP_REMOVED lines=22> */
.L_x_33742:
        /* <DEDUP_REMOVED lines=16> */
.L_x_33771:
[----:B------:R-:W-:Y:S05]  /*2fc0*/  BRA `(.L_x_33743) ;  /* 0x0000000000107947 */ /* 0x000fea0003800000 */
.L_x_33770:
[----:B------:R-:W-:-:S05]  /*2fd0*/  SHF.R.S32.HI R3, RZ, 0x1f, R2 ;  /* 0x0000001fff037819 */ /* 0x000fca0000011402 */
[----:B------:R0:W-:Y:S01]  /*2fe0*/  STG.E.64 desc[UR36][R16.64], R2 ;  /* 0x0000000210007986 */ /* 0x0001e2000c101b24 */
[----:B------:R-:W-:Y:S05]  /*2ff0*/  BRA `(.L_x_33743) ;  /* 0x0000000000047947 */ /* 0x000fea0003800000 */
.L_x_33769:
[----:B------:R0:W-:Y:S02]  /*3000*/  STG.E desc[UR36][R16.64], R2 ;  /* 0x0000000210007986 */ /* 0x0001e4000c101924 */
.L_x_33743:
[----:B------:R-:W-:-:S04]  /*3010*/  IMAD R18, R23, 0x200, R18 ;  /* 0x0000020017127824 */ /* 0x000fc800078e0212 */
[----:B------:R-:W-:-:S07]  /*3020*/  VIADD R19, R18, 0x80 ;  /* 0x0000008012137836 */ /* 0x000fce0000000000 */
.L_x_33703:
[----:B------:R-:W-:Y:S05]  /*3030*/  BSYNC B6 ;  /* 0x0000000000067941 */ /* 0x000fea0003800000 */
.L_x_33702:
        /* <DEDUP_REMOVED lines=307> */
.L_x_33774:
        /* <DEDUP_REMOVED lines=20> */
.L_x_33778:
[----:B------:R0:W5:Y:S01]  /*44b0*/  LDG.E.U8 R18, desc[UR36][R2.64] ;  /* 0x0000002402127981 */ /* 0x000162000c1e1100 */
[----:B------:R-:W-:Y:S05]  /*44c0*/  BRA `(.L_x_33780) ;  /* 0x0000000c00347947 */ /* 0x000fea0003800000 */
.L_x_33777:
        /* <DEDUP_REMOVED lines=8> */
.L_x_33782:
[----:B------:R0:W5:Y:S01]  /*4550*/  LDG.E R18, desc[UR36][R2.64] ;  /* 0x0000002402127981 */ /* 0x000162000c1e1900 */
[----:B------:R-:W-:Y:S05]  /*4560*/  BRA `(.L_x_33780) ;  /* 0x0000000c000c7947 */ /* 0x000fea0003800000 */
.L_x_33781:
[----:B------:R0:W5:Y:S01]  /*4570*/  LDG.E.S16 R18, desc[UR36][R2.64] ;  /* 0x0000002402127981 */ /* 0x000162000c1e1700 */
[----:B------:R-:W-:Y:S05]  /*4580*/  BRA `(.L_x_33780) ;  /* 0x0000000c00047947 */ /* 0x000fea0003800000 */
.L_x_33776:
        /* <DEDUP_REMOVED lines=9> */
.L_x_33784:
[----:B------:R-:W2:Y:S02]  /*4620*/  LDG.E.U16 R2, desc[UR36][R2.64] ;  /* 0x0000002402027981 */ /* 0x000ea4000c1e1500 */
[----:B--2---:R-:W-:-:S06]  /*4630*/  HADD2.F32 R18, -RZ, R2.H0_H0 ;  /* 0x20000002ff127230 */ /* 0x004fcc0000004100 */
[----:B------:R-:W0:Y:S01]  /*4640*/  F2I.FTZ.TRUNC.NTZ R18, R18 ;  /* 0x0000001200127305 */ /* 0x000e22000021f100 */
[----:B------:R-:W-:Y:S05]  /*4650*/  BRA `(.L_x_33780) ;  /* 0x0000000800d07947 */ /* 0x000fea0003800000 */
.L_x_33783:
        /* <DEDUP_REMOVED lines=9> */
.L_x_33786:
[----:B------:R-:W2:Y:S02]  /*46f0*/  LDG.E.U16 R2, desc[UR36][R2.64] ;  /* 0x0000002402027981 */ /* 0x000ea4000c1e1500 */
[----:B--2---:R-:W-:-:S06]  /*4700*/  HADD2.F32 R18, -RZ, R2.H0_H0 ;  /* 0x20000002ff127230 */ /* 0x004fcc0000004100 */
[----:B------:R-:W0:Y:S01]  /*4710*/  F2I.FTZ.TRUNC.NTZ R18, R18 ;  /* 0x0000001200127305 */ /* 0x000e22000021f100 */
[----:B------:R-:W-:Y:S05]  /*4720*/  BRA `(.L_x_33780) ;  /* 0x00000008009c7947 */ /* 0x000fea0003800000 */
.L_x_33785:
[----:B------:R-:W2:Y:S02]  /*4730*/  LDG.E.64 R2, desc[UR36][R2.64] ;  /* 0x0000002402027981 */ /* 0x000ea4000c1e1b00 */
[----:B--2---:R0:W1:Y:S01]  /*4740*/  F2I.F64.TRUNC R18, R2 ;  /* 0x0000000200127311 */ /* 0x004062000030d100 */
[----:B------:R-:W-:Y:S05]  /*4750*/  BRA `(.L_x_33780) ;  /* 0x0000000800907947 */ /* 0x000fea0003800000 */
.L_x_33775:
        /* <DEDUP_REMOVED lines=12> */
.L_x_33789:
[----:B------:R-:W2:Y:S02]  /*4820*/  LDG.E.64 R2, desc[UR36][R2.64] ;  /* 0x0000002402027981 */ /* 0x000ea4000c1e1b00 */
[----:B--2---:R0:W1:Y:S01]  /*4830*/  F2I.F64.TRUNC R18, R2 ;  /* 0x0000000200127311 */ /* 0x004062000030d100 */
[----:B------:R-:W-:Y:S05]  /*4840*/  BRA `(.L_x_33780) ;  /* 0x0000000800547947 */ /* 0x000fea0003800000 */
.L_x_33788:
        /* <DEDUP_REMOVED lines=27> */
.L_x_33791:
        /* <DEDUP_REMOVED lines=14> */
.L_x_33790:
[----:B------:R-:W2:Y:S02]  /*4ae0*/  LDG.E.U16 R18, desc[UR36][R2.64] ;  /* 0x0000002402127981 */ /* 0x000ea4000c1e1500 */
[----:B--2---:R-:W-:-:S06]  /*4af0*/  IMAD.U32 R18, R18, 0x10000, RZ ;  /* 0x0001000012127824 */ /* 0x004fcc00078e00ff */
[----:B------:R-:W0:Y:S01]  /*4b00*/  F2I.FTZ.TRUNC.NTZ R18, R18 ;  /* 0x0000001200127305 */ /* 0x000e22000021f100 */
[----:B------:R-:W-:Y:S05]  /*4b10*/  BRA `(.L_x_33780) ;  /* 0x0000000400a07947 */ /* 0x000fea0003800000 */
.L_x_33787:
        /* <DEDUP_REMOVED lines=10> */
.L_x_33794:
        /* <DEDUP_REMOVED lines=21> */
.L_x_33798:
[----:B------:R-:W-:Y:S05]  /*4d10*/  BSYNC B1 ;  /* 0x0000000000017941 */ /* 0x000fea0003800000 */
.L_x_33797:
[----:B------:R-:W-:Y:S01]  /*4d20*/  IMAD.SHL.U32 R2, R2, 0x100000, RZ ;  /* 0x0010000002027824 */ /* 0x000fe200078e00ff */
[----:B------:R-:W-:-:S04]  /*4d30*/  LEA R3, R0, 0x3b800000, 0x17 ;  /* 0x3b80000000037811 */ /* 0x000fc800078eb8ff */
[----:B------:R-:W-:-:S07]  /*4d40*/  LOP3.LUT R18, R3, R2, R18, 0xfe, !PT ;  /* 0x0000000203127212 */ /* 0x000fce00078efe12 */
.L_x_33796:
[----:B------:R-:W-:Y:S05]  /*4d50*/  BSYNC B0 ;  /* 0x0000000000007941 */ /* 0x000fea0003800000 */
.L_x_33795:
[----:B------:R-:W1:Y:S01]  /*4d60*/  F2I.FTZ.TRUNC.NTZ R18, R18 ;  /* 0x0000001200127305 */ /* 0x000e62000021f100 */
[----:B------:R-:W-:Y:S05]  /*4d70*/  BRA `(.L_x_33780) ;  /* 0x0000000400087947 */ /* 0x000fea0003800000 */
.L_x_33793:
        /* <DEDUP_REMOVED lines=21> */
.L_x_33802:
[----:B------:R-:W-:Y:S05]  /*4ed0*/  BSYNC B1 ;  /* 0x0000000000017941 */ /* 0x000fea0003800000 */
.L_x_33801:
[----:B------:R-:W-:Y:S01]  /*4ee0*/  IMAD.SHL.U32 R2, R2, 0x200000, RZ ;  /* 0x0020000002027824 */ /* 0x000fe200078e00ff */
[----:B------:R-:W-:-:S04]  /*4ef0*/  LEA R3, R0, 0x37800000, 0x17 ;  /* 0x3780000000037811 */ /* 0x000fc800078eb8ff */
[----:B------:R-:W-:-:S07]  /*4f00*/  LOP3.LUT R18, R3, R2, R18, 0xfe, !PT ;  /* 0x0000000203127212 */ /* 0x000fce00078efe12 */
.L_x_33800:
[----:B------:R-:W-:Y:S05]  /*4f10*/  BSYNC B0 ;  /* 0x0000000000007941 */ /* 0x000fea0003800000 */
.L_x_33799:
[----:B------:R-:W2:Y:S01]  /*4f20*/  F2I.FTZ.TRUNC.NTZ R18, R18 ;  /* 0x0000001200127305 */ /* 0x000ea2000021f100 */
[----:B------:R-:W-:Y:S05]  /*4f30*/  BRA `(.L_x_33780) ;  /* 0x0000000000987947 */ /* 0x000fea0003800000 */
.L_x_33792:
        /* <DEDUP_REMOVED lines=14> */
.L_x_33806:
[----:B------:R-:W-:Y:S05]  /*5020*/  BSYNC B0 ;  /* 0x0000000000007941 */ /* 0x000fea0003800000 */
.L_x_33805:
[----:B------:R-:W0:Y:S01]  /*5030*/  F2I.FTZ.TRUNC.NTZ R18, R18 ;  /* 0x0000001200127305 */ /* 0x000e22000021f100 */
[----:B------:R-:W-:Y:S05]  /*5040*/  BRA `(.L_x_33780) ;  /* 0x0000000000547947 */ /* 0x000fea0003800000 */
.L_x_33779:
        /* <DEDUP_REMOVED lines=17> */
.L_x_33807:
[----:B------:R-:W-:Y:S05]  /*5160*/  BRA `(.L_x_33780) ;  /* 0x00000000000c7947 */ /* 0x000fea0003800000 */
.L_x_33804:
[----:B------:R4:W5:Y:S01]  /*5170*/  LDG.E R18, desc[UR36][R2.64] ;  /* 0x0000002402127981 */ /* 0x000962000c1e1900 */
[----:B------:R-:W-:Y:S05]  /*5180*/  BRA `(.L_x_33780) ;  /* 0x0000000000047947 */ /* 0x000fea0003800000 */
.L_x_33803:
[----:B------:R3:W5:Y:S02]  /*5190*/  LDG.E R18, desc[UR36][R2.64] ;  /* 0x0000002402127981 */ /* 0x000764000c1e1900 */
.L_x_33780:
[----:B0--34-:R-:W0:Y:S01]  /*51a0*/  LDC.U8 R3, c[0x0][0x421] ;  /* 0x00010840ff037b82 */ /* 0x019e220000000000 */
[----:B-12--5:R-:W-:Y:S02]  /*51b0*/  LOP3.LUT R2, RZ, R18, RZ, 0x33, !PT ;  /* 0x00000012ff027212 */ /* 0x026fe400078e33ff */
        /* <DEDUP_REMOVED lines=13> */
.L_x_33811:
[----:B------:R0:W-:Y:S01]  /*5290*/  STG.E.U8 desc[UR36][R16.64], R2 ;  /* 0x0000000210007986 */ /* 0x0001e2000c101124 */
[----:B------:R-:W-:Y:S05]  /*52a0*/  BRA `(.L_x_33813) ;  /* 0x0000000c00507947 */ /* 0x000fea0003800000 */
.L_x_33810:
        /* <DEDUP_REMOVED lines=9> */
.L_x_33815:
[----:B------:R0:W-:Y:S01]  /*5340*/  STG.E desc[UR36][R16.64], R2 ;  /* 0x0000000210007986 */ /* 0x0001e2000c101924 */
[----:B------:R-:W-:Y:S05]  /*5350*/  BRA `(.L_x_33813) ;  /* 0x0000000c00247947 */ /* 0x000fea0003800000 */
.L_x_33814:
[----:B------:R0:W-:Y:S01]  /*5360*/  STG.E.U16 desc[UR36][R16.64], R2 ;  /* 0x0000000210007986 */ /* 0x0001e2000c101524 */
[----:B------:R-:W-:Y:S05]  /*5370*/  BRA `(.L_x_33813) ;  /* 0x0000000c001c7947 */ /* 0x000fea0003800000 */
.L_x_33809:
        /* <DEDUP_REMOVED lines=9> */
.L_x_33817:
[----:B------:R-:W-:-:S04]  /*5410*/  I2FP.F32.S32 R0, R2 ;  /* 0x0000000200007245 */ /* 0x000fc80000201400 */
[----:B------:R-:W-:-:S05]  /*5420*/  F2FP.F16.F32.PACK_AB R0, RZ, R0 ;  /* 0x00000000ff00723e */ /* 0x000fca00000000ff */
[----:B------:R0:W-:Y:S01]  /*5430*/  STG.E.U16 desc[UR36][R16.64], R0 ;  /* 0x0000000010007986 */ /* 0x0001e2000c101524 */
[----:B------:R-:W-:Y:S05]  /*5440*/  BRA `(.L_x_33813) ;  /* 0x0000000800e87947 */ /* 0x000fea0003800000 */
.L_x_33816:
        /* <DEDUP_REMOVED lines=10> */
.L_x_33819:
[----:B------:R-:W-:-:S04]  /*54f0*/  I2FP.F32.S32 R2, R2 ;  /* 0x0000000200027245 */ /* 0x000fc80000201400 */
[----:B------:R-:W-:-:S04]  /*5500*/  F2FP.F16.F32.PACK_AB R3, RZ, R2 ;  /* 0x00000002ff03723e */ /* 0x000fc800000000ff */
[----:B------:R-:W-:-:S05]  /*5510*/  PRMT R3, R3, 0x5410, RZ ;  /* 0x0000541003037816 */ /* 0x000fca00000000ff */
[----:B------:R0:W-:Y:S01]  /*5520*/  STG.E desc[UR36][R16.64], R3 ;  /* 0x0000000310007986 */ /* 0x0001e2000c101924 */
[----:B------:R-:W-:Y:S05]  /*5530*/  BRA `(.L_x_33813) ;  /* 0x0000000800ac7947 */ /* 0x000fea0003800000 */
.L_x_33818:
[----:B------:R-:W0:Y:S02]  /*5540*/  I2F.F64 R2, R2 ;  /* 0x0000000200027312 */ /* 0x000e240000201c00 */
[----:B0-----:R0:W-:Y:S01]  /*5550*/  STG.E.64 desc[UR36][R16.64], R2 ;  /* 0x0000000210007986 */ /* 0x0011e2000c101b24 */
[----:B------:R-:W-:Y:S05]  /*5560*/  BRA `(.L_x_33813) ;  /* 0x0000000800a07947 */ /* 0x000fea0003800000 */
.L_x_33808:
        /* <DEDUP_REMOVED lines=12> */
.L_x_33822:
[----:B------:R-:W0:Y:S01]  /*5630*/  I2F.F64 R4, R2 ;  /* 0x0000000200047312 */ /* 0x000e220000201c00 */
[----:B------:R-:W-:-:S05]  /*5640*/  CS2R R6, SRZ ;  /* 0x0000000000067805 */ /* 0x000fca000001ff00 */
[----:B0-----:R0:W-:Y:S01]  /*5650*/  STG.E.128 desc[UR36][R16.64], R4 ;  /* 0x0000000410007986 */ /* 0x0011e2000c101d24 */
[----:B------:R-:W-:Y:S05]  /*5660*/  BRA `(.L_x_33813) ;  /* 0x0000000800607947 */ /* 0x000fea0003800000 */
.L_x_33821:
        /* <DEDUP_REMOVED lines=21> */
.L_x_33826:
[----:B------:R-:W-:Y:S05]  /*57c0*/  BSYNC B0 ;  /* 0x0000000000007941 */ /* 0x000fea0003800000 */
.L_x_33825:
[----:B------:R-:W-:-:S05]  /*57d0*/  LOP3.LUT R3, R0, R3, RZ, 0xfc, !PT ;  /* 0x0000000300037212 */ /* 0x000fca00078efcff */
[----:B------:R0:W-:Y:S01]  /*57e0*/  STG.E.U8 desc[UR36][R16.64], R3 ;  /* 0x0000000310007986 */ /* 0x0001e2000c101124 */
[----:B------:R-:W-:Y:S05]  /*57f0*/  BRA `(.L_x_33813) ;  /* 0x0000000400fc7947 */ /* 0x000fea0003800000 */
.L_x_33824:
        /* <DEDUP_REMOVED lines=13> */
.L_x_33828:
[----:B------:R-:W-:Y:S01]  /*58d0*/  IMAD.MOV.U32 R0, RZ, RZ, 0x7f ;  /* 0x0000007fff007424 */ /* 0x000fe200078e00ff */
[----:B------:R-:W-:-:S04]  /*58e0*/  ISETP.GT.U32.AND P0, PT, R2, 0x7f800000, PT ;  /* 0x7f8000000200780c */ /* 0x000fc80003f04070 */
[----:B------:R-:W-:-:S09]  /*58f0*/  SEL R0, R0, 0x7c, P0 ;  /* 0x0000007c00007807 */ /* 0x000fd20000000000 */
.L_x_33829:
[----:B------:R-:W-:Y:S05]  /*5900*/  BSYNC B0 ;  /* 0x0000000000007941 */ /* 0x000fea0003800000 */
.L_x_33827:
[----:B------:R-:W-:-:S04]  /*5910*/  LOP3.LUT R2, R3, 0x80000000, RZ, 0xc0, !PT ;  /* 0x8000000003027812 */ /* 0x000fc800078ec0ff */
[----:B------:R-:W-:-:S04]  /*5920*/  SHF.R.U32.HI R3, RZ, 0x18, R2 ;  /* 0x00000018ff037819 */ /* 0x000fc80000011602 */
[----:B------:R-:W-:-:S05]  /*5930*/  LOP3.LUT R3, R0, R3, RZ, 0xfc, !PT ;  /* 0x0000000300037212 */ /* 0x000fca00078efcff */
[----:B------:R0:W-:Y:S01]  /*5940*/  STG.E.U8 desc[UR36][R16.64], R3 ;  /* 0x0000000310007986 */ /* 0x0001e2000c101124 */
[----:B------:R-:W-:Y:S05]  /*5950*/  BRA `(.L_x_33813) ;  /* 0x0000000400a47947 */ /* 0x000fea0003800000 */
.L_x_33823:
[----:B------:R-:W-:-:S04]  /*5960*/  I2FP.F32.S32 R0, R2 ;  /* 0x0000000200007245 */ /* 0x000fc80000201400 */
[----:B------:R-:W-:-:S05]  /*5970*/  F2FP.BF16.F32.PACK_AB R0, RZ, R0 ;  /* 0x00000000ff00723e */ /* 0x000fca00000010ff */
[----:B------:R0:W-:Y:S01]  /*5980*/  STG.E.U16 desc[UR36][R16.64], R0 ;  /* 0x0000000010007986 */ /* 0x0001e2000c101524 */
[----:B------:R-:W-:Y:S05]  /*5990*/  BRA `(.L_x_33813) ;  /* 0x0000000400947947 */ /* 0x000fea0003800000 */
.L_x_33820:
        /* <DEDUP_REMOVED lines=10> */
.L_x_33832:
        /* <DEDUP_REMOVED lines=17> */
.L_x_33835:
[----:B------:R-:W-:-:S04]  /*5b50*/  LOP3.LUT R2, R3, 0x80000000, RZ, 0xc0, !PT ;  /* 0x8000000003027812 */ /* 0x000fc800078ec0ff */
[----:B------:R-:W-:-:S04]  /*5b60*/  SHF.R.U32.HI R3, RZ, 0x18, R2 ;  /* 0x00000018ff037819 */ /* 0x000fc80000011602 */
[----:B------:R-:W-:-:S04]  /*5b70*/  LOP3.LUT R0, R0, R3, RZ, 0xfc, !PT ;  /* 0x0000000300007212 */ /* 0x000fc800078efcff */
[----:B------:R-:W-:-:S07]  /*5b80*/  PRMT R8, R0, 0x7610, R8 ;  /* 0x0000761000087816 */ /* 0x000fce0000000008 */
.L_x_33834:
[----:B------:R-:W-:Y:S05]  /*5b90*/  BSYNC B0 ;  /* 0x0000000000007941 */ /* 0x000fea0003800000 */
.L_x_33833:
[----:B------:R3:W-:Y:S01]  /*5ba0*/  STG.E.U8 desc[UR36][R16.64], R8 ;  /* 0x0000000810007986 */ /* 0x0007e2000c101124 */
[----:B------:R-:W-:Y:S05]  /*5bb0*/  BRA `(.L_x_33813) ;  /* 0x00000004000c7947 */ /* 0x000fea0003800000 */
.L_x_33831:
        /* <DEDUP_REMOVED lines=17> */
.L_x_33838:
[----:B------:R-:W-:-:S04]  /*5cd0*/  LOP3.LUT R2, R3, 0x80000000, RZ, 0xc0, !PT ;  /* 0x8000000003027812 */ /* 0x000fc800078ec0ff */
[----:B------:R-:W-:-:S04]  /*5ce0*/  SHF.R.U32.HI R3, RZ, 0x18, R2 ;  /* 0x00000018ff037819 */ /* 0x000fc80000011602 */
[----:B------:R-:W-:-:S04]  /*5cf0*/  LOP3.LUT R0, R0, R3, RZ, 0xfc, !PT ;  /* 0x0000000300007212 */ /* 0x000fc800078efcff */
[----:B------:R-:W-:-:S07]  /*5d00*/  PRMT R8, R0, 0x7610, R8 ;  /* 0x0000761000087816 */ /* 0x000fce0000000008 */
.L_x_33837:
[----:B------:R-:W-:Y:S05]  /*5d10*/  BSYNC B0 ;  /* 0x0000000000007941 */ /* 0x000fea0003800000 */
.L_x_33836:
[----:B------:R0:W-:Y:S01]  /*5d20*/  STG.E.U8 desc[UR36][R16.64], R8 ;  /* 0x0000000810007986 */ /* 0x0001e2000c101124 */
[----:B------:R-:W-:Y:S05]  /*5d30*/  BRA `(.L_x_33813) ;  /* 0x0000000000ac7947 */ /* 0x000fea0003800000 */
.L_x_33830:
        /* <DEDUP_REMOVED lines=22> */
.L_x_33812:
        /* <DEDUP_REMOVED lines=16> */
.L_x_33841:
[----:B------:R-:W-:Y:S05]  /*5fa0*/  BRA `(.L_x_33813) ;  /* 0x0000000000107947 */ /* 0x000fea0003800000 */
.L_x_33840:
[----:B------:R-:W-:-:S05]  /*5fb0*/  SHF.R.S32.HI R3, RZ, 0x1f, R2 ;  /* 0x0000001fff037819 */ /* 0x000fca0000011402 */
[----:B------:R2:W-:Y:S01]  /*5fc0*/  STG.E.64 desc[UR36][R16.64], R2 ;  /* 0x0000000210007986 */ /* 0x0005e2000c101b24 */
[----:B------:R-:W-:Y:S05]  /*5fd0*/  BRA `(.L_x_33813) ;  /* 0x0000000000047947 */ /* 0x000fea0003800000 */
.L_x_33839:
[----:B------:R0:W-:Y:S02]  /*5fe0*/  STG.E desc[UR36][R16.64], R2 ;  /* 0x0000000210007986 */ /* 0x0001e4000c101924 */
.L_x_33813:
[----:B------:R-:W-:-:S07]  /*5ff0*/  VIADD R19, R19, 0x80 ;  /* 0x0000008013137836 */ /* 0x000fce0000000000 */
.L_x_33773:
[----:B------:R-:W-:Y:S05]  /*6000*/  BSYNC B6 ;  /* 0x0000000000067941 */ /* 0x000fea0003800000 */
.L_x_33772:
        /* <DEDUP_REMOVED lines=307> */
.L_x_33844:
        /* <DEDUP_REMOVED lines=20> */
.L_x_33848:
[----:B------:R0:W5:Y:S01]  /*7480*/  LDG.E.U8 R18, desc[UR36][R2.64] ;  /* 0x0000002402127981 */ /* 0x000162000c1e1100 */
[----:B------:R-:W-:Y:S05]  /*7490*/  BRA `(.L_x_33850) ;  /* 0x0000000c00347947 */ /* 0x000fea0003800000 */
.L_x_33847:
        /* <DEDUP_REMOVED lines=8> */
.L_x_33852:
[----:B------:R0:W5:Y:S01]  /*7520*/  LDG.E R18, desc[UR36][R2.64] ;  /* 0x0000002402127981 */ /* 0x000162000c1e1900 */
[----:B------:R-:W-:Y:S05]  /*7530*/  BRA `(.L_x_33850) ;  /* 0x0000000c000c7947 */ /* 0x000fea0003800000 */
.L_x_33851:
[----:B------:R0:W5:Y:S01]  /*7540*/  LDG.E.S16 R18, desc[UR36][R2.64] ;  /* 0x0000002402127981 */ /* 0x000162000c1e1700 */
[----:B------:R-:W-:Y:S05]  /*7550*/  BRA `(.L_x_33850) ;  /* 0x0000000c00047947 */ /* 0x000fea0003800000 */
.L_x_33846:
        /* <DEDUP_REMOVED lines=9> */
.L_x_33854:
[----:B------:R-:W2:Y:S02]  /*75f0*/  LDG.E.U16 R2, desc[UR36][R2.64] ;  /* 0x0000002402027981 */ /* 0x000ea4000c1e1500 */
[----:B--2---:R-:W-:-:S06]  /*7600*/  HADD2.F32 R18, -RZ, R2.H0_H0 ;  /* 0x20000002ff127230 */ /* 0x004fcc0000004100 */
[----:B------:R-:W0:Y:S01]  /*7610*/  F2I.FTZ.TRUNC.NTZ R18, R18 ;  /* 0x0000001200127305 */ /* 0x000e22000021f100 */
[----:B------:R-:W-:Y:S05]  /*7620*/  BRA `(.L_x_33850) ;  /* 0x0000000800d07947 */ /* 0x000fea0003800000 */
.L_x_33853:
        /* <DEDUP_REMOVED lines=9> */
.L_x_33856:
[----:B------:R-:W2:Y:S02]  /*76c0*/  LDG.E.U16 R2, desc[UR36][R2.64] ;  /* 0x0000002402027981 */ /* 0x000ea4000c1e1500 */
[----:B--2---:R-:W-:-:S06]  /*76d0*/  HADD2.F32 R18, -RZ, R2.H0_H0 ;  /* 0x20000002ff127230 */ /* 0x004fcc0000004100 */
[----:B------:R-:W0:Y:S01]  /*76e0*/  F2I.FTZ.TRUNC.NTZ R18, R18 ;  /* 0x0000001200127305 */ /* 0x000e22000021f100 */
[----:B------:R-:W-:Y:S05]  /*76f0*/  BRA `(.L_x_33850) ;  /* 0x00000008009c7947 */ /* 0x000fea0003800000 */
.L_x_33855:
[----:B------:R-:W2:Y:S02]  /*7700*/  LDG.E.64 R2, desc[UR36][R2.64] ;  /* 0x0000002402027981 */ /* 0x000ea4000c1e1b00 */
[----:B--2---:R0:W1:Y:S01]  /*7710*/  F2I.F64.TRUNC R18, R2 ;  /* 0x0000000200127311 */ /* 0x004062000030d100 */
[----:B------:R-:W-:Y:S05]  /*7720*/  BRA `(.L_x_33850) ;  /* 0x0000000800907947 */ /* 0x000fea0003800000 */
.L_x_33845:
        /* <DEDUP_REMOVED lines=12> */
.L_x_33859:
[----:B------:R-:W2:Y:S02]  /*77f0*/  LDG.E.64 R2, desc[UR36][R2.64] ;  /* 0x0000002402027981 */ /* 0x000ea4000c1e1b00 */
[----:B--2---:R0:W1:Y:S01]  /*7800*/  F2I.F64.TRUNC R18, R2 ;  /* 0x0000000200127311 */ /* 0x004062000030d100 */
[----:B------:R-:W-:Y:S05]  /*7810*/  BRA `(.L_x_33850) ;  /* 0x0000000800547947 */ /* 0x000fea0003800000 */
.L_x_33858:
        /* <DEDUP_REMOVED lines=27> */
.L_x_33861:
        /* <DEDUP_REMOVED lines=14> */
.L_x_33860:
[----:B------:R-:W2:Y:S02]  /*7ab0*/  LDG.E.U16 R18, desc[UR36][R2.64] ;  /* 0x0000002402127981 */ /* 0x000ea4000c1e1500 */
[----:B--2---:R-:W-:-:S06]  /*7ac0*/  IMAD.U32 R18, R18, 0x10000, RZ ;  /* 0x0001000012127824 */ /* 0x004fcc00078e00ff */
[----:B------:R-:W0:Y:S01]  /*7ad0*/  F2I.FTZ.TRUNC.NTZ R18, R18 ;  /* 0x0000001200127305 */ /* 0x000e22000021f100 */
[----:B------:R-:W-:Y:S05]  /*7ae0*/  BRA `(.L_x_33850) ;  /* 0x0000000400a07947 */ /* 0x000fea0003800000 */
.L_x_33857:
        /* <DEDUP_REMOVED lines=10> */
.L_x_33864:
        /* <DEDUP_REMOVED lines=21> */
.L_x_33868:
[----:B------:R-:W-:Y:S05]  /*7ce0*/  BSYNC B1 ;  /* 0x0000000000017941 */ /* 0x000fea0003800000 */
.L_x_33867:
[----:B------:R-:W-:Y:S01]  /*7cf0*/  IMAD.SHL.U32 R2, R2, 0x100000, RZ ;  /* 0x0010000002027824 */ /* 0x000fe200078e00ff */
[----:B------:R-:W-:-:S04]  /*7d00*/  LEA R3, R0, 0x3b800000, 0x17 ;  /* 0x3b80000000037811 */ /* 0x000fc800078eb8ff */
[----:B------:R-:W-:-:S07]  /*7d10*/  LOP3.LUT R18, R3, R2, R18, 0xfe, !PT ;  /* 0x0000000203127212 */ /* 0x000fce00078efe12 */
.L_x_33866:
[----:B------:R-:W-:Y:S05]  /*7d20*/  BSYNC B0 ;  /* 0x0000000000007941 */ /* 0x000fea0003800000 */
.L_x_33865:
[----:B------:R-:W1:Y:S01]  /*7d30*/  F2I.FTZ.TRUNC.NTZ R18, R18 ;  /* 0x0000001200127305 */ /* 0x000e62000021f100 */
[----:B------:R-:W-:Y:S05]  /*7d40*/  BRA `(.L_x_33850) ;  /* 0x0000000400087947 */ /* 0x000fea0003800000 */
.L_x_33863:
        /* <DEDUP_REMOVED lines=21> */
.L_x_33872:
[----:B------:R-:W-:Y:S05]  /*7ea0*/  BSYNC B1 ;  /* 0x0000000000017941 */ /* 0x000fea0003800000 */
.L_x_33871:
[----:B------:R-:W-:Y:S01]  /*7eb0*/  IMAD.SHL.U32 R2, R2, 0x200000, RZ ;  /* 0x0020000002027824 */ /* 0x000fe200078e00ff */
[----:B------:R-:W-:-:S04]  /*7ec0*/  LEA R3, R0, 0x37800000, 0x17 ;  /* 0x3780000000037811 */ /* 0x000fc800078eb8ff */
[----:B------:R-:W-:-:S07]  /*7ed0*/  LOP3.LUT R18, R3, R2, R18, 0xfe, !PT ;  /* 0x0000000203127212 */ /* 0x000fce00078efe12 */
.L_x_33870:
[----:B------:R-:W-:Y:S05]  /*7ee0*/  BSYNC B0 ;  /* 0x0000000000007941 */ /* 0x000fea0003800000 */
.L_x_33869:
[----:B------:R-:W2:Y:S01]  /*7ef0*/  F2I.FTZ.TRUNC.NTZ R18, R18 ;  /* 0x0000001200127305 */ /* 0x000ea2000021f100 */
[----:B------:R-:W-:Y:S05]  /*7f00*/  BRA `(.L_x_33850) ;  /* 0x0000000000987947 */ /* 0x000fea0003800000 */
.L_x_33862:
        /* <DEDUP_REMOVED lines=14> */
.L_x_33876:
[----:B------:R-:W-:Y:S05]  /*7ff0*/  BSYNC B0 ;  /* 0x0000000000007941 */ /* 0x000fea0003800000 */
.L_x_33875:
[----:B------:R-:W4:Y:S01]  /*8000*/  F2I.FTZ.TRUNC.NTZ R18, R18 ;  /* 0x0000001200127305 */ /* 0x000f22000021f100 */
[----:B------:R-:W-:Y:S05]  /*8010*/  BRA `(.L_x_33850) ;  /* 0x0000000000547947 */ /* 0x000fea0003800000 */
.L_x_33849:
        /* <DEDUP_REMOVED lines=17> */
.L_x_33877:
[----:B------:R-:W-:Y:S05]  /*8130*/  BRA `(.L_x_33850) ;  /* 0x00000000000c7947 */ /* 0x000fea0003800000 */
.L_x_33874:
[----:B------:R3:W5:Y:S01]  /*8140*/  LDG.E R18, desc[UR36][R2.64] ;  /* 0x0000002402127981 */ /* 0x000762000c1e1900 */
[----:B------:R-:W-:Y:S05]  /*8150*/  BRA `(.L_x_33850) ;  /* 0x0000000000047947 */ /* 0x000fea0003800000 */
.L_x_33873:
[----:B------:R0:W5:Y:S02]  /*8160*/  LDG.E R18, desc[UR36][R2.64] ;  /* 0x0000002402127981 */ /* 0x000164000c1e1900 */
.L_x_33850:
        /* <DEDUP_REMOVED lines=15> */
.L_x_33881:
[----:B------:R3:W-:Y:S01]  /*8260*/  STG.E.U8 desc[UR36][R16.64], R2 ;  /* 0x0000000210007986 */ /* 0x0007e2000c101124 */
[----:B------:R-:W-:Y:S05]  /*8270*/  BRA `(.L_x_33883) ;  /* 0x0000000c00507947 */ /* 0x000fea0003800000 */
.L_x_33880:
        /* <DEDUP_REMOVED lines=9> */
.L_x_33885:
[----:B------:R2:W-:Y:S01]  /*8310*/  STG.E desc[UR36][R16.64], R2 ;  /* 0x0000000210007986 */ /* 0x0005e2000c101924 */
[----:B------:R-:W-:Y:S05]  /*8320*/  BRA `(.L_x_33883) ;  /* 0x0000000c00247947 */ /* 0x000fea0003800000 */
.L_x_33884:
[----:B------:R0:W-:Y:S01]  /*8330*/  STG.E.U16 desc[UR36][R16.64], R2 ;  /* 0x0000000210007986 */ /* 0x0001e2000c101524 */
[----:B------:R-:W-:Y:S05]  /*8340*/  BRA `(.L_x_33883) ;  /* 0x0000000c001c7947 */ /* 0x000fea0003800000 */
.L_x_33879:
        /* <DEDUP_REMOVED lines=9> */
.L_x_33887:
[----:B------:R-:W-:-:S04]  /*83e0*/  I2FP.F32.S32 R0, R2 ;  /* 0x0000000200007245 */ /* 0x000fc80000201400 */
[----:B------:R-:W-:-:S05]  /*83f0*/  F2FP.F16.F32.PACK_AB R0, RZ, R0 ;  /* 0x00000000ff00723e */ /* 0x000fca00000000ff */
[----:B------:R0:W-:Y:S01]  /*8400*/  STG.E.U16 desc[UR36][R16.64], R0 ;  /* 0x0000000010007986 */ /* 0x0001e2000c101524 */
[----:B------:R-:W-:Y:S05]  /*8410*/  BRA `(.L_x_33883) ;  /* 0x0000000800e87947 */ /* 0x000fea0003800000 */
.L_x_33886:
        /* <DEDUP_REMOVED lines=10> */
.L_x_33889:
[----:B------:R-:W-:-:S04]  /*84c0*/  I2FP.F32.S32 R2, R2 ;  /* 0x0000000200027245 */ /* 0x000fc80000201400 */
[----:B------:R-:W-:-:S04]  /*84d0*/  F2FP.F16.F32.PACK_AB R3, RZ, R2 ;  /* 0x00000002ff03723e */ /* 0x000fc800000000ff */
[----:B------:R-:W-:-:S05]  /*84e0*/  PRMT R3, R3, 0x5410, RZ ;  /* 0x0000541003037816 */ /* 0x000fca00000000ff */
[----:B------:R0:W-:Y:S01]  /*84f0*/  STG.E desc[UR36][R16.64], R3 ;  /* 0x0000000310007986 */ /* 0x0001e2000c101924 */
[----:B------:R-:W-:Y:S05]  /*8500*/  BRA `(.L_x_33883) ;  /* 0x0000000800ac7947 */ /* 0x000fea0003800000 */
.L_x_33888:
[----:B------:R-:W0:Y:S02]  /*8510*/  I2F.F64 R2, R2 ;  /* 0x0000000200027312 */ /* 0x000e240000201c00 */
[----:B0-----:R0:W-:Y:S01]  /*8520*/  STG.E.64 desc[UR36][R16.64], R2 ;  /* 0x0000000210007986 */ /* 0x0011e2000c101b24 */
[----:B------:R-:W-:Y:S05]  /*8530*/  BRA `(.L_x_33883) ;  /* 0x0000000800a07947 */ /* 0x000fea0003800000 */
.L_x_33878:
        /* <DEDUP_REMOVED lines=12> */
.L_x_33892:
[----:B------:R-:W0:Y:S01]  /*8600*/  I2F.F64 R4, R2 ;  /* 0x0000000200047312 */ /* 0x000e220000201c00 */
[----:B------:R-:W-:-:S05]  /*8610*/  CS2R R6, SRZ ;  /* 0x0000000000067805 */ /* 0x000fca000001ff00 */
[----:B0-----:R0:W-:Y:S01]  /*8620*/  STG.E.128 desc[UR36][R16.64], R4 ;  /* 0x0000000410007986 */ /* 0x0011e2000c101d24 */
[----:B------:R-:W-:Y:S05]  /*8630*/  BRA `(.L_x_33883) ;  /* 0x0000000800607947 */ /* 0x000fea0003800000 */
.L_x_33891:
        /* <DEDUP_REMOVED lines=21> */
.L_x_33896:
[----:B------:R-:W-:Y:S05]  /*8790*/  BSYNC B0 ;  /* 0x0000000000007941 */ /* 0x000fea0003800000 */
.L_x_33895:
[----:B------:R-:W-:-:S05]  /*87a0*/  LOP3.LUT R3, R0, R3, RZ, 0xfc, !PT ;  /* 0x0000000300037212 */ /* 0x000fca00078efcff */
[----:B------:R0:W-:Y:S01]  /*87b0*/  STG.E.U8 desc[UR36][R16.64], R3 ;  /* 0x0000000310007986 */ /* 0x0001e2000c101124 */
[----:B------:R-:W-:Y:S05]  /*87c0*/  BRA `(.L_x_33883) ;  /* 0x0000000400fc7947 */ /* 0x000fea0003800000 */
.L_x_33894:
        /* <DEDUP_REMOVED lines=13> */
.L_x_33898:
[----:B------:R-:W-:Y:S01]  /*88a0*/  IMAD.MOV.U32 R0, RZ, RZ, 0x7f ;  /* 0x0000007fff007424 */ /* 0x000fe200078e00ff */
[----:B------:R-:W-:-:S04]  /*88b0*/  ISETP.GT.U32.AND P0, PT, R2, 0x7f800000, PT ;  /* 0x7f8000000200780c */ /* 0x000fc80003f04070 */
[----:B------:R-:W-:-:S09]  /*88c0*/  SEL R0, R0, 0x7c, P0 ;  /* 0x0000007c00007807 */ /* 0x000fd20000000000 */
.L_x_33899:
[----:B------:R-:W-:Y:S05]  /*88d0*/  BSYNC B0 ;  /* 0x0000000000007941 */ /* 0x000fea0003800000 */
.L_x_33897:
[----:B------:R-:W-:-:S04]  /*88e0*/  LOP3.LUT R2, R3, 0x80000000, RZ, 0xc0, !PT ;  /* 0x8000000003027812 */ /* 0x000fc800078ec0ff */
[----:B------:R-:W-:-:S04]  /*88f0*/  SHF.R.U32.HI R3, RZ, 0x18, R2 ;  /* 0x00000018ff037819 */ /* 0x000fc80000011602 */
[----:B------:R-:W-:-:S05]  /*8900*/  LOP3.LUT R3, R0, R3, RZ, 0xfc, !PT ;  /* 0x0000000300037212 */ /* 0x000fca00078efcff */
[----:B------:R0:W-:Y:S01]  /*8910*/  STG.E.U8 desc[UR36][R16.64], R3 ;  /* 0x0000000310007986 */ /* 0x0001e2000c101124 */
[----:B------:R-:W-:Y:S05]  /*8920*/  BRA `(.L_x_33883) ;  /* 0x0000000400a47947 */ /* 0x000fea0003800000 */
.L_x_33893:
[----:B------:R-:W-:-:S04]  /*8930*/  I2FP.F32.S32 R0, R2 ;  /* 0x0000000200007245 */ /* 0x000fc80000201400 */
[----:B------:R-:W-:-:S05]  /*8940*/  F2FP.BF16.F32.PACK_AB R0, RZ, R0 ;  /* 0x00000000ff00723e */ /* 0x000fca00000010ff */
[----:B------:R0:W-:Y:S01]  /*8950*/  STG.E.U16 desc[UR36][R16.64], R0 ;  /* 0x0000000010007986 */ /* 0x0001e2000c101524 */
[----:B------:R-:W-:Y:S05]  /*8960*/  BRA `(.L_x_33883) ;  /* 0x0000000400947947 */ /* 0x000fea0003800000 */
.L_x_33890:
        /* <DEDUP_REMOVED lines=10> */
.L_x_33902:
        /* <DEDUP_REMOVED lines=17> */
.L_x_33905:
[----:B------:R-:W-:-:S04]  /*8b20*/  LOP3.LUT R2, R3, 0x80000000, RZ, 0xc0, !PT ;  /* 0x8000000003027812 */ /* 0x000fc800078ec0ff */
[----:B------:R-:W-:-:S04]  /*8b30*/  SHF.R.U32.HI R3, RZ, 0x18, R2 ;  /* 0x00000018ff037819 */ /* 0x000fc80000011602 */
[----:B------:R-:W-:-:S04]  /*8b40*/  LOP3.LUT R0, R0, R3, RZ, 0xfc, !PT ;  /* 0x0000000300007212 */ /* 0x000fc800078efcff */
[----:B------:R-:W-:-:S07]  /*8b50*/  PRMT R8, R0, 0x7610, R8 ;  /* 0x0000761000087816 */ /* 0x000fce0000000008 */
.L_x_33904:
[----:B------:R-:W-:Y:S05]  /*8b60*/  BSYNC B0 ;  /* 0x0000000000007941 */ /* 0x000fea0003800000 */
.L_x_33903:
[----:B------:R0:W-:Y:S01]  /*8b70*/  STG.E.U8 desc[UR36][R16.64], R8 ;  /* 0x0000000810007986 */ /* 0x0001e2000c101124 */
[----:B------:R-:W-:Y:S05]  /*8b80*/  BRA `(.L_x_33883) ;  /* 0x00000004000c7947 */ /* 0x000fea0003800000 */
.L_x_33901:
        /* <DEDUP_REMOVED lines=17> */
.L_x_33908:
[----:B------:R-:W-:-:S04]  /*8ca0*/  LOP3.LUT R2, R3, 0x80000000, RZ, 0xc0, !PT ;  /* 0x8000000003027812 */ /* 0x000fc800078ec0ff */
[----:B------:R-:W-:-:S04]  /*8cb0*/  SHF.R.U32.HI R3, RZ, 0x18, R2 ;  /* 0x00000018ff037819 */ /* 0x000fc80000011602 */
[----:B------:R-:W-:-:S04]  /*8cc0*/  LOP3.LUT R0, R0, R3, RZ, 0xfc, !PT ;  /* 0x0000000300007212 */ /* 0x000fc800078efcff */
[----:B------:R-:W-:-:S07]  /*8cd0*/  PRMT R8, R0, 0x7610, R8 ;  /* 0x0000761000087816 */ /* 0x000fce0000000008 */
.L_x_33907:
[----:B------:R-:W-:Y:S05]  /*8ce0*/  BSYNC B0 ;  /* 0x0000000000007941 */ /* 0x000fea0003800000 */
.L_x_33906:
[----:B------:R0:W-:Y:S01]  /*8cf0*/  STG.E.U8 desc[UR36][R16.64], R8 ;  /* 0x0000000810007986 */ /* 0x0001e2000c101124 */
[----:B------:R-:W-:Y:S05]  /*8d00*/  BRA `(.L_x_33883) ;  /* 0x0000000000ac7947 */ /* 0x000fea0003800000 */
.L_x_33900:
        /* <DEDUP_REMOVED lines=22> */
.L_x_33882:
        /* <DEDUP_REMOVED lines=16> */
.L_x_33911:
[----:B------:R-:W-:Y:S05]  /*8f70*/  BRA `(.L_x_33883) ;  /* 0x0000000000107947 */ /* 0x000fea0003800000 */
.L_x_33910:
[----:B------:R-:W-:-:S05]  /*8f80*/  SHF.R.S32.HI R3, RZ, 0x1f, R2 ;  /* 0x0000001fff037819 */ /* 0x000fca0000011402 */
[----:B------:R0:W-:Y:S01]  /*8f90*/  STG.E.64 desc[UR36][R16.64], R2 ;  /* 0x0000000210007986 */ /* 0x0001e2000c101b24 */
[----:B------:R-:W-:Y:S05]  /*8fa0*/  BRA `(.L_x_33883) ;  /* 0x0000000000047947 */ /* 0x000fea0003800000 */
.L_x_33909:
[----:B------:R0:W-:Y:S02]  /*8fb0*/  STG.E desc[UR36][R16.64], R2 ;  /* 0x0000000210007986 */ /* 0x0001e4000c101924 */
.L_x_33883:
[----:B------:R-:W-:-:S07]  /*8fc0*/  VIADD R19, R19, 0x80 ;  /* 0x0000008013137836 */ /* 0x000fce0000000000 */
.L_x_33843:
[----:B------:R-:W-:Y:S05]  /*8fd0*/  BSYNC B6 ;  /* 0x0000000000067941 */ /* 0x000fea0003800000 */
.L_x_33842:
        /* <DEDUP_REMOVED lines=306> */
.L_x_33912:
        /* <DEDUP_REMOVED lines=20> */
.L_x_33916:
[----:B------:R4:W5:Y:S01]  /*a440*/  LDG.E.U8 R18, desc[UR36][R2.64] ;  /* 0x0000002402127981 */ /* 0x000962000c1e1100 */
[----:B------:R-:W-:Y:S05]  /*a450*/  BRA `(.L_x_33918) ;  /* 0x0000000c00347947 */ /* 0x000fea0003800000 */
.L_x_33915:
        /* <DEDUP_REMOVED lines=8> */
.L_x_33920:
[----:B------:R2:W5:Y:S01]  /*a4e0*/  LDG.E R18, desc[UR36][R2.64] ;  /* 0x0000002402127981 */ /* 0x000562000c1e1900 */
[----:B------:R-:W-:Y:S05]  /*a4f0*/  BRA `(.L_x_33918) ;  /* 0x0000000c000c7947 */ /* 0x000fea0003800000 */
.L_x_33919:
[----:B------:R0:W5:Y:S01]  /*a500*/  LDG.E.S16 R18, desc[UR36][R2.64] ;  /* 0x0000002402127981 */ /* 0x000162000c1e1700 */
[----:B------:R-:W-:Y:S05]  /*a510*/  BRA `(.L_x_33918) ;  /* 0x0000000c00047947 */ /* 0x000fea0003800000 */
.L_x_33914:
        /* <DEDUP_REMOVED lines=9> */
.L_x_33922:
[----:B------:R-:W2:Y:S02]  /*a5b0*/  LDG.E.U16 R2, desc[UR36][R2.64] ;  /* 0x0000002402027981 */ /* 0x000ea4000c1e1500 */
[----:B--2---:R-:W-:-:S06]  /*a5c0*/  HADD2.F32 R18, -RZ, R2.H0_H0 ;  /* 0x20000002ff127230 */ /* 0x004fcc0000004100 */
[----:B------:R-:W0:Y:S01]  /*a5d0*/  F2I.FTZ.TRUNC.NTZ R18, R18 ;  /* 0x0000001200127305 */ /* 0x000e22000021f100 */
[----:B------:R-:W-:Y:S05]  /*a5e0*/  BRA `(.L_x_33918) ;  /* 0x0000000800d07947 */ /* 0x000fea0003800000 */
.L_x_33921:
        /* <DEDUP_REMOVED lines=9> */
.L_x_33924:
[----:B------:R-:W2:Y:S02]  /*a680*/  LDG.E.U16 R2, desc[UR36][R2.64] ;  /* 0x0000002402027981 */ /* 0x000ea4000c1e1500 */
[----:B--2---:R-:W-:-:S06]  /*a690*/  HADD2.F32 R18, -RZ, R2.H0_H0 ;  /* 0x20000002ff127230 */ /* 0x004fcc0000004100 */
[----:B------:R-:W0:Y:S01]  /*a6a0*/  F2I.FTZ.TRUNC.NTZ R18, R18 ;  /* 0x0000001200127305 */ /* 0x000e22000021f100 */
[----:B------:R-:W-:Y:S05]  /*a6b0*/  BRA `(.L_x_33918) ;  /* 0x00000008009c7947 */ /* 0x000fea0003800000 */
.L_x_33923:
[----:B------:R-:W2:Y:S02]  /*a6c0*/  LDG.E.64 R2, desc[UR36][R2.64] ;  /* 0x0000002402027981 */ /* 0x000ea4000c1e1b00 */
[----:B--2---:R0:W1:Y:S01]  /*a6d0*/  F2I.F64.TRUNC R18, R2 ;  /* 0x0000000200127311 */ /* 0x004062000030d100 */
[----:B------:R-:W-:Y:S05]  /*a6e0*/  BRA `(.L_x_33918) ;  /* 0x0000000800907947 */ /* 0x000fea0003800000 */
.L_x_33913:
        /* <DEDUP_REMOVED lines=12> */
.L_x_33927:
[----:B------:R-:W2:Y:S02]  /*a7b0*/  LDG.E.64 R2, desc[UR36][R2.64] ;  /* 0x0000002402027981 */ /* 0x000ea4000c1e1b00 */
[----:B--2---:R0:W1:Y:S01]  /*a7c0*/  F2I.F64.TRUNC R18, R2 ;  /* 0x0000000200127311 */ /* 0x004062000030d100 */
[----:B------:R-:W-:Y:S05]  /*a7d0*/  BRA `(.L_x_33918) ;  /* 0x0000000800547947 */ /* 0x000fea0003800000 */
.L_x_33926:
        /* <DEDUP_REMOVED lines=27> */
.L_x_33929:
        /* <DEDUP_REMOVED lines=14> */
.L_x_33928:
[----:B------:R-:W2:Y:S02]  /*aa70*/  LDG.E.U16 R18, desc[UR36][R2.64] ;  /* 0x0000002402127981 */ /* 0x000ea4000c1e1500 */
[----:B--2---:R-:W-:-:S06]  /*aa80*/  IMAD.U32 R18, R18, 0x10000, RZ ;  /* 0x0001000012127824 */ /* 0x004fcc00078e00ff */
[----:B------:R-:W0:Y:S01]  /*aa90*/  F2I.FTZ.TRUNC.NTZ R18, R18 ;  /* 0x0000001200127305 */ /* 0x000e22000021f100 */
[----:B------:R-:W-:Y:S05]  /*aaa0*/  BRA `(.L_x_33918) ;  /* 0x0000000400a07947 */ /* 0x000fea0003800000 */
.L_x_33925:
        /* <DEDUP_REMOVED lines=10> */
.L_x_33932:
        /* <DEDUP_REMOVED lines=21> */
.L_x_33936:
[----:B------:R-:W-:Y:S05]  /*aca0*/  BSYNC B1 ;  /* 0x0000000000017941 */ /* 0x000fea0003800000 */
.L_x_33935:
[----:B------:R-:W-:Y:S01]  /*acb0*/  IMAD.SHL.U32 R2, R2, 0x100000, RZ ;  /* 0x0010000002027824 */ /* 0x000fe200078e00ff */
[----:B------:R-:W-:-:S04]  /*acc0*/  LEA R3, R0, 0x3b800000, 0x17 ;  /* 0x3b80000000037811 */ /* 0x000fc800078eb8ff */
[----:B------:R-:W-:-:S07]  /*acd0*/  LOP3.LUT R18, R3, R2, R18, 0xfe, !PT ;  /* 0x0000000203127212 */ /* 0x000fce00078efe12 */
.L_x_33934:
[----:B------:R-:W-:Y:S05]  /*ace0*/  BSYNC B0 ;  /* 0x0000000000007941 */ /* 0x000fea0003800000 */
.L_x_33933:
[----:B------:R-:W0:Y:S01]  /*acf0*/  F2I.FTZ.TRUNC.NTZ R18, R18 ;  /* 0x0000001200127305 */ /* 0x000e22000021f100 */
[----:B------:R-:W-:Y:S05]  /*ad00*/  BRA `(.L_x_33918) ;  /* 0x0000000400087947 */ /* 0x000fea0003800000 */
.L_x_33931:
        /* <DEDUP_REMOVED lines=21> */
.L_x_33940:
[----:B------:R-:W-:Y:S05]  /*ae60*/  BSYNC B1 ;  /* 0x0000000000017941 */ /* 0x000fea0003800000 */
.L_x_33939:
[----:B------:R-:W-:Y:S01]  /*ae70*/  IMAD.SHL.U32 R2, R2, 0x200000, RZ ;  /* 0x0020000002027824 */ /* 0x000fe200078e00ff */
[----:B------:R-:W-:-:S04]  /*ae80*/  LEA R3, R0, 0x37800000, 0x17 ;  /* 0x3780000000037811 */ /* 0x000fc800078eb8ff */
[----:B------:R-:W-:-:S07]  /*ae90*/  LOP3.LUT R18, R3, R2, R18, 0xfe, !PT ;  /* 0x0000000203127212 */ /* 0x000fce00078efe12 */
.L_x_33938:
[----:B------:R-:W-:Y:S05]  /*aea0*/  BSYNC B0 ;  /* 0x0000000000007941 */ /* 0x000fea0003800000 */
.L_x_33937:
[----:B------:R-:W0:Y:S01]  /*aeb0*/  F2I.FTZ.TRUNC.NTZ R18, R18 ;  /* 0x0000001200127305 */ /* 0x000e22000021f100 */
[----:B------:R-:W-:Y:S05]  /*aec0*/  BRA `(.L_x_33918) ;  /* 0x0000000000987947 */ /* 0x000fea0003800000 */
.L_x_33930:
        /* <DEDUP_REMOVED lines=14> */
.L_x_33944:
[----:B------:R-:W-:Y:S05]  /*afb0*/  BSYNC B0 ;  /* 0x0000000000007941 */ /* 0x000fea0003800000 */
.L_x_33943:
[----:B------:R-:W0:Y:S01]  /*afc0*/  F2I.FTZ.TRUNC.NTZ R18, R18 ;  /* 0x0000001200127305 */ /* 0x000e22000021f100 */
[----:B------:R-:W-:Y:S05]  /*afd0*/  BRA `(.L_x_33918) ;  /* 0x0000000000547947 */ /* 0x000fea0003800000 */
.L_x_33917:
        /* <DEDUP_REMOVED lines=17> */
.L_x_33945:
[----:B------:R-:W-:Y:S05]  /*b0f0*/  BRA `(.L_x_33918) ;  /* 0x00000000000c7947 */ /* 0x000fea0003800000 */
.L_x_33942:
[----:B------:R0:W5:Y:S01]  /*b100*/  LDG.E R18, desc[UR36][R2.64] ;  /* 0x0000002402127981 */ /* 0x000162000c1e1900 */
[----:B------:R-:W-:Y:S05]  /*b110*/  BRA `(.L_x_33918) ;  /* 0x0000000000047947 */ /* 0x000fea0003800000 */
.L_x_33941:
[----:B------:R0:W5:Y:S02]  /*b120*/  LDG.E R18, desc[UR36][R2.64] ;  /* 0x0000002402127981 */ /* 0x000164000c1e1900 */
.L_x_33918:
        /* <DEDUP_REMOVED lines=15> */
.L_x_33949:
[----:B------:R-:W-:Y:S01]  /*b220*/  STG.E.U8 desc[UR36][R16.64], R2 ;  /* 0x0000000210007986 */ /* 0x000fe2000c101124 */
[----:B------:R-:W-:Y:S05]  /*b230*/  EXIT ;  /* 0x000000000000794d */ /* 0x000fea0003800000 */
.L_x_33948:
        /* <DEDUP_REMOVED lines=9> */
.L_x_33952:
[----:B------:R-:W-:Y:S01]  /*b2d0*/  STG.E desc[UR36][R16.64], R2 ;  /* 0x0000000210007986 */ /* 0x000fe2000c101924 */
[----:B------:R-:W-:Y:S05]  /*b2e0*/  EXIT ;  /* 0x000000000000794d */ /* 0x000fea0003800000 */
.L_x_33951:
[----:B------:R-:W-:Y:S01]  /*b2f0*/  STG.E.U16 desc[UR36][R16.64], R2 ;  /* 0x0000000210007986 */ /* 0x000fe2000c101524 */
[----:B------:R-:W-:Y:S05]  /*b300*/  EXIT ;  /* 0x000000000000794d */ /* 0x000fea0003800000 */
.L_x_33947:
        /* <DEDUP_REMOVED lines=9> */
.L_x_33954:
[----:B------:R-:W-:-:S04]  /*b3a0*/  I2FP.F32.S32 R0, R2 ;  /* 0x0000000200007245 */ /* 0x000fc80000201400 */
[----:B------:R-:W-:-:S05]  /*b3b0*/  F2FP.F16.F32.PACK_AB R0, RZ, R0 ;  /* 0x00000000ff00723e */ /* 0x000fca00000000ff */
[----:B------:R-:W-:Y:S01]  /*b3c0*/  STG.E.U16 desc[UR36][R16.64], R0 ;  /* 0x0000000010007986 */ /* 0x000fe2000c101524 */
[----:B------:R-:W-:Y:S05]  /*b3d0*/  EXIT ;  /* 0x000000000000794d */ /* 0x000fea0003800000 */
.L_x_33953:
        /* <DEDUP_REMOVED lines=10> */
.L_x_33956:
[----:B------:R-:W-:-:S04]  /*b480*/  I2FP.F32.S32 R2, R2 ;  /* 0x0000000200027245 */ /* 0x000fc80000201400 */
[----:B------:R-:W-:-:S04]  /*b490*/  F2FP.F16.F32.PACK_AB R3, RZ, R2 ;  /* 0x00000002ff03723e */ /* 0x000fc800000000ff */
[----:B------:R-:W-:-:S05]  /*b4a0*/  PRMT R3, R3, 0x5410, RZ ;  /* 0x0000541003037816 */ /* 0x000fca00000000ff */
[----:B------:R-:W-:Y:S01]  /*b4b0*/  STG.E desc[UR36][R16.64], R3 ;  /* 0x0000000310007986 */ /* 0x000fe2000c101924 */
[----:B------:R-:W-:Y:S05]  /*b4c0*/  EXIT ;  /* 0x000000000000794d */ /* 0x000fea0003800000 */
.L_x_33955:
[----:B------:R-:W0:Y:S02]  /*b4d0*/  I2F.F64 R2, R2 ;  /* 0x0000000200027312 */ /* 0x000e240000201c00 */
[----:B0-----:R-:W-:Y:S01]  /*b4e0*/  STG.E.64 desc[UR36][R16.64], R2 ;  /* 0x0000000210007986 */ /* 0x001fe2000c101b24 */
[----:B------:R-:W-:Y:S05]  /*b4f0*/  EXIT ;  /* 0x000000000000794d */ /* 0x000fea0003800000 */
.L_x_33946:
        /* <DEDUP_REMOVED lines=10> */
[----:B------:R-:W-:Y:S01]  /*b5a0*/  STG.E.U8 desc[UR36][R16.64], R3 ;  /* 0x0000000310007986 */ /* 0x000fe2000c101124 */
[----:B------:R-:W-:Y:S05]  /*b5b0*/  EXIT ;  /* 0x000000000000794d */ /* 0x000fea0003800000 */
.L_x_33959:
[----:B------:R-:W0:Y:S01]  /*b5c0*/  I2F.F64 R4, R2 ;  /* 0x0000000200047312 */ /* 0x000e220000201c00 */
[----:B------:R-:W-:-:S05]  /*b5d0*/  CS2R R6, SRZ ;  /* 0x0000000000067805 */ /* 0x000fca000001ff00 */
[----:B0-----:R-:W-:Y:S01]  /*b5e0*/  STG.E.128 desc[UR36][R16.64], R4 ;  /* 0x0000000410007986 */ /* 0x001fe2000c101d24 */
[----:B------:R-:W-:Y:S05]  /*b5f0*/  EXIT ;  /* 0x000000000000794d */ /* 0x000fea0003800000 */
.L_x_33958:
        /* <DEDUP_REMOVED lines=21> */
.L_x_33963:
[----:B------:R-:W-:Y:S05]  /*b750*/  BSYNC B0 ;  /* 0x0000000000007941 */ /* 0x000fea0003800000 */
.L_x_33962:
[----:B------:R-:W-:-:S05]  /*b760*/  LOP3.LUT R3, R0, R3, RZ, 0xfc, !PT ;  /* 0x0000000300037212 */ /* 0x000fca00078efcff */
[----:B------:R-:W-:Y:S01]  /*b770*/  STG.E.U8 desc[UR36][R16.64], R3 ;  /* 0x0000000310007986 */ /* 0x000fe2000c101124 */
[----:B------:R-:W-:Y:S05]  /*b780*/  EXIT ;  /* 0x000000000000794d */ /* 0x000fea0003800000 */
.L_x_33961:
        /* <DEDUP_REMOVED lines=13> */
.L_x_33965:
[----:B------:R-:W-:Y:S01]  /*b860*/  IMAD.MOV.U32 R0, RZ, RZ, 0x7f ;  /* 0x0000007fff007424 */ /* 0x000fe200078e00ff */
[----:B------:R-:W-:-:S04]  /*b870*/  ISETP.GT.U32.AND P0, PT, R2, 0x7f800000, PT ;  /* 0x7f8000000200780c */ /* 0x000fc80003f04070 */
[----:B------:R-:W-:-:S09]  /*b880*/  SEL R0, R0, 0x7c, P0 ;  /* 0x0000007c00007807 */ /* 0x000fd20000000000 */
.L_x_33966:
[----:B------:R-:W-:Y:S05]  /*b890*/  BSYNC B0 ;  /* 0x0000000000007941 */ /* 0x000fea0003800000 */
.L_x_33964:
[----:B------:R-:W-:-:S04]  /*b8a0*/  LOP3.LUT R2, R3, 0x80000000, RZ, 0xc0, !PT ;  /* 0x8000000003027812 */ /* 0x000fc800078ec0ff */
[----:B------:R-:W-:-:S04]  /*b8b0*/  SHF.R.U32.HI R3, RZ, 0x18, R2 ;  /* 0x00000018ff037819 */ /* 0x000fc80000011602 */
[----:B------:R-:W-:-:S05]  /*b8c0*/  LOP3.LUT R3, R0, R3, RZ, 0xfc, !PT ;  /* 0x0000000300037212 */ /* 0x000fca00078efcff */
[----:B------:R-:W-:Y:S01]  /*b8d0*/  STG.E.U8 desc[UR36][R16.64], R3 ;  /* 0x0000000310007986 */ /* 0x000fe2000c101124 */
[----:B------:R-:W-:Y:S05]  /*b8e0*/  EXIT ;  /* 0x000000000000794d */ /* 0x000fea0003800000 */
.L_x_33960:
[----:B------:R-:W-:-:S04]  /*b8f0*/  I2FP.F32.S32 R0, R2 ;  /* 0x0000000200007245 */ /* 0x000fc80000201400 */
[----:B------:R-:W-:-:S05]  /*b900*/  F2FP.BF16.F32.PACK_AB R0, RZ, R0 ;  /* 0x00000000ff00723e */ /* 0x000fca00000010ff */
[----:B------:R-:W-:Y:S01]  /*b910*/  STG.E.U16 desc[UR36][R16.64], R0 ;  /* 0x0000000010007986 */ /* 0x000fe2000c101524 */
[----:B------:R-:W-:Y:S05]  /*b920*/  EXIT ;  /* 0x000000000000794d */ /* 0x000fea0003800000 */
.L_x_33957:
        /* <DEDUP_REMOVED lines=10> */
.L_x_33969:
        /* <DEDUP_REMOVED lines=17> */
.L_x_33972:
[----:B------:R-:W-:-:S04]  /*bae0*/  LOP3.LUT R2, R3, 0x80000000, RZ, 0xc0, !PT ;  /* 0x8000000003027812 */ /* 0x000fc800078ec0ff */
[----:B------:R-:W-:-:S04]  /*baf0*/  SHF.R.U32.HI R3, RZ, 0x18, R2 ;  /* 0x00000018ff037819 */ /* 0x000fc80000011602 */
[----:B------:R-:W-:-:S04]  /*bb00*/  LOP3.LUT R0, R0, R3, RZ, 0xfc, !PT ;  /* 0x0000000300007212 */ /* 0x000fc800078efcff */
[----:B------:R-:W-:-:S07]  /*bb10*/  PRMT R8, R0, 0x7610, R8 ;  /* 0x0000761000087816 */ /* 0x000fce0000000008 */
.L_x_33971:
[----:B------:R-:W-:Y:S05]  /*bb20*/  BSYNC B0 ;  /* 0x0000000000007941 */ /* 0x000fea0003800000 */
.L_x_33970:
[----:B------:R-:W-:Y:S01]  /*bb30*/  STG.E.U8 desc[UR36][R16.64], R8 ;  /* 0x0000000810007986 */ /* 0x000fe2000c101124 */
[----:B------:R-:W-:Y:S05]  /*bb40*/  EXIT ;  /* 0x000000000000794d */ /* 0x000fea0003800000 */
.L_x_33968:
        /* <DEDUP_REMOVED lines=17> */
.L_x_33975:
[----:B------:R-:W-:-:S04]  /*bc60*/  LOP3.LUT R2, R3, 0x80000000, RZ, 0xc0, !PT ;  /* 0x8000000003027812 */ /* 0x000fc800078ec0ff */
[----:B------:R-:W-:-:S04]  /*bc70*/  SHF.R.U32.HI R3, RZ, 0x18, R2 ;  /* 0x00000018ff037819 */ /* 0x000fc80000011602 */
[----:B------:R-:W-:-:S04]  /*bc80*/  LOP3.LUT R0, R0, R3, RZ, 0xfc, !PT ;  /* 0x0000000300007212 */ /* 0x000fc800078efcff */
[----:B------:R-:W-:-:S07]  /*bc90*/  PRMT R8, R0, 0x7610, R8 ;  /* 0x0000761000087816 */ /* 0x000fce0000000008 */
.L_x_33974:
[----:B------:R-:W-:Y:S05]  /*bca0*/  BSYNC B0 ;  /* 0x0000000000007941 */ /* 0x000fea0003800000 */
.L_x_33973:
[----:B------:R-:W-:Y:S01]  /*bcb0*/  STG.E.U8 desc[UR36][R16.64], R8 ;  /* 0x0000000810007986 */ /* 0x000fe2000c101124 */
[----:B------:R-:W-:Y:S05]  /*bcc0*/  EXIT ;  /* 0x000000000000794d */ /* 0x000fea0003800000 */
.L_x_33967:
        /* <DEDUP_REMOVED lines=22> */
.L_x_33950:
        /* <DEDUP_REMOVED lines=16> */
.L_x_33978:
[----:B------:R-:W-:Y:S05]  /*bf30*/  EXIT ;  /* 0x000000000000794d */ /* 0x000fea0003800000 */
.L_x_33977:
[----:B------:R-:W-:-:S05]  /*bf40*/  SHF.R.S32.HI R3, RZ, 0x1f, R2 ;  /* 0x0000001fff037819 */ /* 0x000fca0000011402 */
[----:B------:R-:W-:Y:S01]  /*bf50*/  STG.E.64 desc[UR36][R16.64], R2 ;  /* 0x0000000210007986 */ /* 0x000fe2000c101b24 */
[----:B------:R-:W-:Y:S05]  /*bf60*/  EXIT ;  /* 0x000000000000794d */ /* 0x000fea0003800000 */
.L_x_33976:
[----:B------:R-:W-:Y:S01]  /*bf70*/  STG.E desc[UR36][R16.64], R2 ;  /* 0x0000000210007986 */ /* 0x000fe2000c101924 */
[----:B------:R-:W-:Y:S05]  /*bf80*/  EXIT ;  /* 0x000000000000794d */ /* 0x000fea0003800000 */
.L_x_33979:
        /* <DEDUP_REMOVED lines=15> */
.L_x_36487:


//--------------------- .text._ZN2at6native27unrolled_elementwise_kernelIZZZNS0_23bitwise_not_kernel_cudaERNS_18TensorIteratorBaseEENKUlvE_clEvENKUlvE1_clEvEUliE_St5arrayIPcLm2EELi4E23TrivialOffsetCalculatorILi1EjESB_NS0_6memory12LoadWithCastILi1EEENSC_13StoreWithCastILi1EEEEEviT_T0_T2_T3_T4_T5_ --------------------------
	.section	.text._ZN2at6native27unrolled_elementwise_kernelIZZZNS0_23bitwise_not_kernel_cudaERNS_18TensorIteratorBaseEENKUlvE_clEvENKUlvE1_clEvEUliE_St5arrayIPcLm2EELi4E23TrivialOffsetCalculatorILi1EjESB_NS0_6memory12LoadWithCastILi1EEENSC_13StoreWithCastILi1EEEEEviT_T0_T2_T3_T4_T5_,"ax",@progbits
	.align	128
        .global         _ZN2at6native27unrolled_elementwise_kernelIZZZNS0_23bitwise_not_kernel_cudaERNS_18TensorIteratorBaseEENKUlvE_clEvENKUlvE1_clEvEUliE_St5arrayIPcLm2EELi4E23TrivialOffsetCalculatorILi1EjESB_NS0_6memory12LoadWithCastILi1EEENSC_13StoreWithCastILi1EEEEEviT_T0_T2_T3_T4_T5_
        .type           _ZN2at6native27unrolled_elementwise_kernelIZZZNS0_23bitwise_not_kernel_cudaERNS_18TensorIteratorBaseEENKUlvE_clEvENKUlvE1_clEvEUliE_St5arrayIPcLm2EELi4E23TrivialOffsetCalculatorILi1EjESB_NS0_6memory12LoadWithCastILi1EEENSC_13StoreWithCastILi1EEEEEviT_T0_T2_T3_T4_T5_,@function
        .size           _ZN2at6native27unrolled_elementwise_kernelIZZZNS0_23bitwise_not_kernel_cudaERNS_18TensorIteratorBaseEENKUlvE_clEvENKUlvE1_clEvEUliE_St5arrayIPcLm2EELi4E23TrivialOffsetCalculatorILi1EjESB_NS0_6memory12LoadWithCastILi1EEENSC_13StoreWithCastILi1EEEEEviT_T0_T2_T3_T4_T5_,(.L_x_36488 - _ZN2at6native27unrolled_elementwise_kernelIZZZNS0_23bitwise_not_kernel_cudaERNS_18TensorIteratorBaseEENKUlvE_clEvENKUlvE1_clEvEUliE_St5arrayIPcLm2EELi4E23TrivialOffsetCalculatorILi1EjESB_NS0_6memory12LoadWithCastILi1EEENSC_13StoreWithCastILi1EEEEEviT_T0_T2_T3_T4_T5_)
        .other          _ZN2at6native27unrolled_elementwise_kernelIZZZNS0_23bitwise_not_kernel_cudaERNS_18TensorIteratorBaseEENKUlvE_clEvENKUlvE1_clEvEUliE_St5arrayIPcLm2EELi4E23TrivialOffsetCalculatorILi1EjESB_NS0_6memory12LoadWithCastILi1EEENSC_13StoreWithCastILi1EEEEEviT_T0_T2_T3_T4_T5_,@"STO_CUDA_ENTRY STV_DEFAULT"
_ZN2at6native27unrolled_elementwise_kernelIZZZNS0_23bitwise_not_kernel_cudaERNS_18TensorIteratorBaseEENKUlvE_clEvENKUlvE1_clEvEUliE_St5arrayIPcLm2EELi4E23TrivialOffsetCalculatorILi1EjESB_NS0_6memory12LoadWithCastILi1EEENSC_13StoreWithCastILi1EEEEEviT_T0_T2_T3_T4_T5_:
.text._ZN2at6native27unrolled_elementwise_kernelIZZZNS0_23bitwise_not_kernel_cudaERNS_18TensorIteratorBaseEENKUlvE_clEvENKUlvE1_clEvEUliE_St5arrayIPcLm2EELi4E23TrivialOffsetCalculatorILi1EjESB_NS0_6memory12LoadWithCastILi1EEENSC_13StoreWithCastILi1EEEEEviT_T0_T2_T3_T4_T5_:
        /* <DEDUP_REMOVED lines=31> */
.L_x_33985:
[----:B------:R3:W5:Y:S01]  /*01f0*/  LDG.E.U8 R24, desc[UR36][R2.64] ;  /* 0x0000002402187981 */ /* 0x000762000c1e1100 */
[----:B------:R-:W-:Y:S05]  /*0200*/  BRA `(.L_x_33987) ;  /* 0x0000000c00387947 */ /* 0x000fea0003800000 */
.L_x_33984:
        /* <DEDUP_REMOVED lines=8> */
.L_x_33989:
[----:B------:R1:W5:Y:S01]  /*0290*/  LDG.E R24, desc[UR36][R2.64] ;  /* 0x0000002402187981 */ /* 0x000362000c1e1900 */
[----:B------:R-:W-:Y:S05]  /*02a0*/  BRA `(.L_x_33987) ;  /* 0x0000000c00107947 */ /* 0x000fea0003800000 */
.L_x_33988:
[----:B------:R2:W5:Y:S01]  /*02b0*/  LDG.E.S16 R24, desc[UR36][R2.64] ;  /* 0x0000002402187981 */ /* 0x000562000c1e1700 */
[----:B------:R-:W-:Y:S05]  /*02c0*/  BRA `(.L_x_33987) ;  /* 0x0000000c00087947 */ /* 0x000fea0003800000 */
.L_x_33983:
        /* <DEDUP_REMOVED lines=9> */
.L_x_33991:
[----:B------:R-:W2:Y:S02]  /*0360*/  LDG.E.U16 R2, desc[UR36][R2.64] ;  /* 0x0000002402027981 */ /* 0x000ea4000c1e1500 */
[----:B--2---:R-:W-:-:S06]  /*0370*/  HADD2.F32 R24, -RZ, R2.H0_H0 ;  /* 0x20000002ff187230 */ /* 0x004fcc0000004100 */
[----:B------:R-:W0:Y:S01]  /*0380*/  F2I.FTZ.TRUNC.NTZ R24, R24 ;  /* 0x0000001800187305 */ /* 0x000e22000021f100 */
[----:B------:R-:W-:Y:S05]  /*0390*/  BRA `(.L_x_33987) ;  /* 0x0000000800d47947 */ /* 0x000fea0003800000 */
.L_x_33990:
        /* <DEDUP_REMOVED lines=9> */
.L_x_33993:
[----:B------:R-:W2:Y:S02]  /*0430*/  LDG.E.U16 R2, desc[UR36][R2.64] ;  /* 0x0000002402027981 */ /* 0x000ea4000c1e1500 */
[----:B--2---:R-:W-:-:S06]  /*0440*/  HADD2.F32 R24, -RZ, R2.H0_H0 ;  /* 0x20000002ff187230 */ /* 0x004fcc0000004100 */
[----:B------:R-:W0:Y:S01]  /*0450*/  F2I.FTZ.TRUNC.NTZ R24, R24 ;  /* 0x0000001800187305 */ /* 0x000e22000021f100 */
[----:B------:R-:W-:Y:S05]  /*0460*/  BRA `(.L_x_33987) ;  /* 0x0000000800a07947 */ /* 0x000fea0003800000 */
.L_x_33992:
[----:B------:R-:W2:Y:S02]  /*0470*/  LDG.E.64 R24, desc[UR36][R2.64] ;  /* 0x0000002402187981 */ /* 0x000ea4000c1e1b00 */
[----:B--2---:R0:W1:Y:S01]  /*0480*/  F2I.F64.TRUNC R24, R24 ;  /* 0x0000001800187311 */ /* 0x004062000030d100 */
[----:B------:R-:W-:Y:S05]  /*0490*/  BRA `(.L_x_33987) ;  /* 0x0000000800947947 */ /* 0x000fea0003800000 */
.L_x_33982:
        /* <DEDUP_REMOVED lines=12> */
.L_x_33996:
[----:B------:R-:W2:Y:S02]  /*0560*/  LDG.E.64 R2, desc[UR36][R2.64] ;  /* 0x0000002402027981 */ /* 0x000ea4000c1e1b00 */
[----:B--2---:R0:W1:Y:S01]  /*0570*/  F2I.F64.TRUNC R24, R2 ;  /* 0x0000000200187311 */ /* 0x004062000030d100 */
[----:B------:R-:W-:Y:S05]  /*0580*/  BRA `(.L_x_33987) ;  /* 0x0000000800587947 */ /* 0x000fea0003800000 */
.L_x_33995:
        /* <DEDUP_REMOVED lines=27> */
.L_x_33998:
        /* <DEDUP_REMOVED lines=15> */
.L_x_33997:
[----:B------:R-:W2:Y:S02]  /*0830*/  LDG.E.U16 R24, desc[UR36][R2.64] ;  /* 0x0000002402187981 */ /* 0x000ea4000c1e1500 */
[----:B--2---:R-:W-:-:S06]  /*0840*/  IMAD.U32 R24, R24, 0x10000, RZ ;  /* 0x0001000018187824 */ /* 0x004fcc00078e00ff */
[----:B------:R-:W0:Y:S01]  /*0850*/  F2I.FTZ.TRUNC.NTZ R24, R24 ;  /* 0x0000001800187305 */ /* 0x000e22000021f100 */
[----:B------:R-:W-:Y:S05]  /*0860*/  BRA `(.L_x_33987) ;  /* 0x0000000400a07947 */ /* 0x000fea0003800000 */
.L_x_33994:
        /* <DEDUP_REMOVED lines=10> */
.L_x_34001:
        /* <DEDUP_REMOVED lines=21> */
.L_x_34005:
[----:B------:R-:W-:Y:S05]  /*0a60*/  BSYNC B1 ;  /* 0x0000000000017941 */ /* 0x000fea0003800000 */
.L_x_34004:
[----:B------:R-:W-:Y:S01]  /*0a70*/  IMAD.SHL.U32 R2, R2, 0x100000, RZ ;  /* 0x0010000002027824 */ /* 0x000fe200078e00ff */
[----:B------:R-:W-:-:S04]  /*0a80*/  LEA R3, R0, 0x3b800000, 0x17 ;  /* 0x3b80000000037811 */ /* 0x000fc800078eb8ff */
[----:B------:R-:W-:-:S07]  /*0a90*/  LOP3.LUT R24, R3, R2, R24, 0xfe, !PT ;  /* 0x0000000203187212 */ /* 0x000fce00078efe18 */
.L_x_34003:
[----:B------:R-:W-:Y:S05]  /*0aa0*/  BSYNC B0 ;  /* 0x0000000000007941 */ /* 0x000fea0003800000 */
.L_x_34002:
[----:B------:R-:W0:Y:S01]  /*0ab0*/  F2I.FTZ.TRUNC.NTZ R24, R24 ;  /* 0x0000001800187305 */ /* 0x000e22000021f100 */
[----:B------:R-:W-:Y:S05]  /*0ac0*/  BRA `(.L_x_33987) ;  /* 0x0000000400087947 */ /* 0x000fea0003800000 */
.L_x_34000:
        /* <DEDUP_REMOVED lines=21> */
.L_x_34009:
[----:B------:R-:W-:Y:S05]  /*0c20*/  BSYNC B1 ;  /* 0x0000000000017941 */ /* 0x000fea0003800000 */
.L_x_34008:
[----:B------:R-:W-:Y:S01]  /*0c30*/  IMAD.SHL.U32 R2, R2, 0x200000, RZ ;  /* 0x0020000002027824 */ /* 0x000fe200078e00ff */
[----:B------:R-:W-:-:S04]  /*0c40*/  LEA R3, R0, 0x37800000, 0x17 ;  /* 0x3780000000037811 */ /* 0x000fc800078eb8ff */
[----:B------:R-:W-:-:S07]  /*0c50*/  LOP3.LUT R24, R3, R2, R24, 0xfe, !PT ;  /* 0x0000000203187212 */ /* 0x000fce00078efe18 */
.L_x_34007:
[----:B------:R-:W-:Y:S05]  /*0c60*/  BSYNC B0 ;  /* 0x0000000000007941 */ /* 0x000fea0003800000 */
.L_x_34006:
[----:B------:R-:W0:Y:S01]  /*0c70*/  F2I.FTZ.TRUNC.NTZ R24, R24 ;  /* 0x0000001800187305 */ /* 0x000e22000021f100 */
[----:B------:R-:W-:Y:S05]  /*0c80*/  BRA `(.L_x_33987) ;  /* 0x0000000000987947 */ /* 0x000fea0003800000 */
.L_x_33999:
        /* <DEDUP_REMOVED lines=14> */
.L_x_34013:
[----:B------:R-:W-:Y:S05]  /*0d70*/  BSYNC B0 ;  /* 0x0000000000007941 */ /* 0x000fea0003800000 */
.L_x_34012:
[----:B------:R-:W0:Y:S01]  /*0d80*/  F2I.FTZ.TRUNC.NTZ R24, R24 ;  /* 0x0000001800187305 */ /* 0x000e22000021f100 */
[----:B------:R-:W-:Y:S05]  /*0d90*/  BRA `(.L_x_33987) ;  /* 0x0000000000547947 */ /* 0x000fea0003800000 */
.L_x_33986:
        /* <DEDUP_REMOVED lines=17> */
.L_x_34014:
[----:B------:R-:W-:Y:S05]  /*0eb0*/  BRA `(.L_x_33987) ;  /* 0x00000000000c7947 */ /* 0x000fea0003800000 */
.L_x_34011:
[----:B------:R0:W5:Y:S01]  /*0ec0*/  LDG.E R24, desc[UR36][R2.64] ;  /* 0x0000002402187981 */ /* 0x000162000c1e1900 */
[----:B------:R-:W-:Y:S05]  /*0ed0*/  BRA `(.L_x_33987) ;  /* 0x0000000000047947 */ /* 0x000fea0003800000 */
.L_x_34010:
[----:B------:R0:W5:Y:S02]  /*0ee0*/  LDG.E R24, desc[UR36][R2.64] ;  /* 0x0000002402187981 */ /* 0x000164000c1e1900 */
.L_x_33987:
[----:B------:R-:W2:Y:S02]  /*0ef0*/  S2R R26, SR_TID.X ;  /* 0x00000000001a7919 */ /* 0x000ea40000002100 */
[----:B--2---:R-:W-:-:S07]  /*0f00*/  VIADD R26, R26, 0x80 ;  /* 0x000000801a1a7836 */ /* 0x004fce0000000000 */
.L_x_33981:
[----:B------:R-:W-:Y:S05]  /*0f10*/  BSYNC B6 ;  /* 0x0000000000067941 */ /* 0x000fea0003800000 */
.L_x_33980:
        /* <DEDUP_REMOVED lines=23> */
.L_x_34020:
[----:B------:R0:W5:Y:S01]  /*1090*/  LDG.E.U8 R22, desc[UR36][R2.64] ;  /* 0x0000002402167981 */ /* 0x000162000c1e1100 */
[----:B------:R-:W-:Y:S05]  /*10a0*/  BRA `(.L_x_34022) ;  /* 0x0000000c00347947 */ /* 0x000fea0003800000 */
.L_x_34019:
        /* <DEDUP_REMOVED lines=8> */
.L_x_34024:
[----:B------:R0:W5:Y:S01]  /*1130*/  LDG.E R22, desc[UR36][R2.64] ;  /* 0x0000002402167981 */ /* 0x000162000c1e1900 */
[----:B------:R-:W-:Y:S05]  /*1140*/  BRA `(.L_x_34022) ;  /* 0x0000000c000c7947 */ /* 0x000fea0003800000 */
.L_x_34023:
[----:B------:R0:W5:Y:S01]  /*1150*/  LDG.E.S16 R22, desc[UR36][R2.64] ;  /* 0x0000002402167981 */ /* 0x000162000c1e1700 */
[----:B------:R-:W-:Y:S05]  /*1160*/  BRA `(.L_x_34022) ;  /* 0x0000000c00047947 */ /* 0x000fea0003800000 */
.L_x_34018:
        /* <DEDUP_REMOVED lines=9> */
.L_x_34026:
[----:B------:R-:W2:Y:S02]  /*1200*/  LDG.E.U16 R2, desc[UR36][R2.64] ;  /* 0x0000002402027981 */ /* 0x000ea4000c1e1500 */
[----:B--2---:R-:W-:-:S06]  /*1210*/  HADD2.F32 R22, -RZ, R2.H0_H0 ;  /* 0x20000002ff167230 */ /* 0x004fcc0000004100 */
[----:B------:R-:W0:Y:S01]  /*1220*/  F2I.FTZ.TRUNC.NTZ R22, R22 ;  /* 0x0000001600167305 */ /* 0x000e22000021f100 */
[----:B------:R-:W-:Y:S05]  /*1230*/  BRA `(.L_x_34022) ;  /* 0x0000000800d07947 */ /* 0x000fea0003800000 */
.L_x_34025:
        /* <DEDUP_REMOVED lines=9> */
.L_x_34028:
[----:B------:R-:W2:Y:S02]  /*12d0*/  LDG.E.U16 R2, desc[UR36][R2.64] ;  /* 0x0000002402027981 */ /* 0x000ea4000c1e1500 */
[----:B--2---:R-:W-:-:S06]  /*12e0*/  HADD2.F32 R22, -RZ, R2.H0_H0 ;  /* 0x20000002ff167230 */ /* 0x004fcc0000004100 */
[----:B------:R-:W0:Y:S01]  /*12f0*/  F2I.FTZ.TRUNC.NTZ R22, R22 ;  /* 0x0000001600167305 */ /* 0x000e22000021f100 */
[----:B------:R-:W-:Y:S05]  /*1300*/  BRA `(.L_x_34022) ;  /* 0x00000008009c7947 */ /* 0x000fea0003800000 */
.L_x_34027:
[----:B------:R-:W2:Y:S02]  /*1310*/  LDG.E.64 R2, desc[UR36][R2.64] ;  /* 0x0000002402027981 */ /* 0x000ea4000c1e1b00 */
[----:B--2---:R0:W1:Y:S01]  /*1320*/  F2I.F64.TRUNC R22, R2 ;  /* 0x0000000200167311 */ /* 0x004062000030d100 */
[----:B------:R-:W-:Y:S05]  /*1330*/  BRA `(.L_x_34022) ;  /* 0x0000000800907947 */ /* 0x000fea0003800000 */
.L_x_34017:
        /* <DEDUP_REMOVED lines=12> */
.L_x_34031:
[----:B------:R-:W2:Y:S02]  /*1400*/  LDG.E.64 R2, desc[UR36][R2.64] ;  /* 0x0000002402027981 */ /* 0x000ea4000c1e1b00 */
[----:B--2---:R0:W1:Y:S01]  /*1410*/  F2I.F64.TRUNC R22, R2 ;  /* 0x0000000200167311 */ /* 0x004062000030d100 */
[----:B------:R-:W-:Y:S05]  /*1420*/  BRA `(.L_x_34022) ;  /* 0x0000000800547947 */ /* 0x000fea0003800000 */
.L_x_34030:
        /* <DEDUP_REMOVED lines=27> */
.L_x_34033:
        /* <DEDUP_REMOVED lines=14> */
.L_x_34032:
[----:B------:R-:W2:Y:S02]  /*16c0*/  LDG.E.U16 R22, desc[UR36][R2.64] ;  /* 0x0000002402167981 */ /* 0x000ea4000c1e1500 */
[----:B--2---:R-:W-:-:S06]  /*16d0*/  IMAD.U32 R22, R22, 0x10000, RZ ;  /* 0x0001000016167824 */ /* 0x004fcc00078e00ff */
[----:B------:R-:W4:Y:S01]  /*16e0*/  F2I.FTZ.TRUNC.NTZ R22, R22 ;  /* 0x0000001600167305 */ /* 0x000f22000021f100 */
[----:B------:R-:W-:Y:S05]  /*16f0*/  BRA `(.L_x_34022) ;  /* 0x0000000400a07947 */ /* 0x000fea0003800000 */
.L_x_34029:
        /* <DEDUP_REMOVED lines=10> */
.L_x_34036:
        /* <DEDUP_REMOVED lines=21> */
.L_x_34040:
[----:B------:R-:W-:Y:S05]  /*18f0*/  BSYNC B1 ;  /* 0x0000000000017941 */ /* 0x000fea0003800000 */
.L_x_34039:
[----:B------:R-:W-:Y:S01]  /*1900*/  IMAD.SHL.U32 R2, R2, 0x100000, RZ ;  /* 0x0010000002027824 */ /* 0x000fe200078e00ff */
[----:B------:R-:W-:-:S04]  /*1910*/  LEA R3, R0, 0x3b800000, 0x17 ;  /* 0x3b80000000037811 */ /* 0x000fc800078eb8ff */
[----:B------:R-:W-:-:S07]  /*1920*/  LOP3.LUT R22, R3, R2, R22, 0xfe, !PT ;  /* 0x0000000203167212 */ /* 0x000fce00078efe16 */
.L_x_34038:
[----:B------:R-:W-:Y:S05]  /*1930*/  BSYNC B0 ;  /* 0x0000000000007941 */ /* 0x000fea0003800000 */
.L_x_34037:
[----:B------:R-:W0:Y:S01]  /*1940*/  F2I.FTZ.TRUNC.NTZ R22, R22 ;  /* 0x0000001600167305 */ /* 0x000e22000021f100 */
[----:B------:R-:W-:Y:S05]  /*1950*/  BRA `(.L_x_34022) ;  /* 0x0000000400087947 */ /* 0x000fea0003800000 */
.L_x_34035:
        /* <DEDUP_REMOVED lines=21> */
.L_x_34044:
[----:B------:R-:W-:Y:S05]  /*1ab0*/  BSYNC B1 ;  /* 0x0000000000017941 */ /* 0x000fea0003800000 */
.L_x_34043:
[----:B------:R-:W-:Y:S01]  /*1ac0*/  IMAD.SHL.U32 R2, R2, 0x200000, RZ ;  /* 0x0020000002027824 */ /* 0x000fe200078e00ff */
[----:B------:R-:W-:-:S04]  /*1ad0*/  LEA R3, R0, 0x37800000, 0x17 ;  /* 0x3780000000037811 */ /* 0x000fc800078eb8ff */
[----:B------:R-:W-:-:S07]  /*1ae0*/  LOP3.LUT R22, R3, R2, R22, 0xfe, !PT ;  /* 0x0000000203167212 */ /* 0x000fce00078efe16 */
.L_x_34042:
[----:B------:R-:W-:Y:S05]  /*1af0*/  BSYNC B0 ;  /* 0x0000000000007941 */ /* 0x000fea0003800000 */
.L_x_34041:
[----:B------:R-:W0:Y:S01]  /*1b00*/  F2I.FTZ.TRUNC.NTZ R22, R22 ;  /* 0x0000001600167305 */ /* 0x000e22000021f100 */
[----:B------:R-:W-:Y:S05]  /*1b10*/  BRA `(.L_x_34022) ;  /* 0x0000000000987947 */ /* 0x000fea0003800000 */
.L_x_34034:
        /* <DEDUP_REMOVED lines=14> */
.L_x_34048:
[----:B------:R-:W-:Y:S05]  /*1c00*/  BSYNC B0 ;  /* 0x0000000000007941 */ /* 0x000fea0003800000 */
.L_x_34047:
[----:B------:R-:W0:Y:S01]  /*1c10*/  F2I.FTZ.TRUNC.NTZ R22, R22 ;  /* 0x0000001600167305 */ /* 0x000e22000021f100 */
[----:B------:R-:W-:Y:S05]  /*1c20*/  BRA `(.L_x_34022) ;  /* 0x0000000000547947 */ /* 0x000fea0003800000 */
.L_x_34021:
        /* <DEDUP_REMOVED lines=17> */
.L_x_34049:
[----:B------:R-:W-:Y:S05]  /*1d40*/  BRA `(.L_x_34022) ;  /* 0x00000000000c7947 */ /* 0x000fea0003800000 */
.L_x_34046:
[----:B------:R0:W5:Y:S01]  /*1d50*/  LDG.E R22, desc[UR36][R2.64] ;  /* 0x0000002402167981 */ /* 0x000162000c1e1900 */
[----:B------:R-:W-:Y:S05]  /*1d60*/  BRA `(.L_x_34022) ;  /* 0x0000000000047947 */ /* 0x000fea0003800000 */
.L_x_34045:
[----:B------:R0:W5:Y:S02]  /*1d70*/  LDG.E R22, desc[UR36][R2.64] ;  /* 0x0000002402167981 */ /* 0x000164000c1e1900 */
.L_x_34022:
[----:B------:R-:W-:-:S07]  /*1d80*/  VIADD R26, R26, 0x80 ;  /* 0x000000801a1a7836 */ /* 0x000fce0000000000 */
.L_x_34016:
[----:B------:R-:W-:Y:S05]  /*1d90*/  BSYNC B6 ;  /* 0x0000000000067941 */ /* 0x000fea0003800000 */
.L_x_34015:
        /* <DEDUP_REMOVED lines=25> */
.L_x_34055:
[----:B------:R0:W5:Y:S01]  /*1f30*/  LDG.E.U8 R18, desc[UR36][R2.64] ;  /* 0x0000002402127981 */ /* 0x000162000c1e1100 */
[----:B------:R-:W-:Y:S05]  /*1f40*/  BRA `(.L_x_34057) ;  /* 0x0000000c00347947 */ /* 0x000fea0003800000 */
.L_x_34054:
        /* <DEDUP_REMOVED lines=8> */
.L_x_34059:
[----:B------:R0:W5:Y:S01]  /*1fd0*/  LDG.E R18, desc[UR36][R2.64] ;  /* 0x0000002402127981 */ /* 0x000162000c1e1900 */
[----:B------:R-:W-:Y:S05]  /*1fe0*/  BRA `(.L_x_34057) ;  /* 0x0000000c000c7947 */ /* 0x000fea0003800000 */
.L_x_34058:
[----:B------:R0:W5:Y:S01]  /*1ff0*/  LDG.E.S16 R18, desc[UR36][R2.64] ;  /* 0x0000002402127981 */ /* 0x000162000c1e1700 */
[----:B------:R-:W-:Y:S05]  /*2000*/  BRA `(.L_x_34057) ;  /* 0x0000000c00047947 */ /* 0x000fea0003800000 */
.L_x_34053:
        /* <DEDUP_REMOVED lines=9> */
.L_x_34061:
[----:B------:R-:W2:Y:S02]  /*20a0*/  LDG.E.U16 R2, desc[UR36][R2.64] ;  /* 0x0000002402027981 */ /* 0x000ea4000c1e1500 */
[----:B--2---:R-:W-:-:S06]  /*20b0*/  HADD2.F32 R18, -RZ, R2.H0_H0 ;  /* 0x20000002ff127230 */ /* 0x004fcc0000004100 */
[----:B------:R-:W0:Y:S01]  /*20c0*/  F2I.FTZ.TRUNC.NTZ R18, R18 ;  /* 0x0000001200127305 */ /* 0x000e22000021f100 */
[----:B------:R-:W-:Y:S05]  /*20d0*/  BRA `(.L_x_34057) ;  /* 0x0000000800d07947 */ /* 0x000fea0003800000 */
.L_x_34060:
        /* <DEDUP_REMOVED lines=9> */
.L_x_34063:
[----:B------:R-:W2:Y:S02]  /*2170*/  LDG.E.U16 R2, desc[UR36][R2.64] ;  /* 0x0000002402027981 */ /* 0x000ea4000c1e1500 */
[----:B--2---:R-:W-:-:S06]  /*2180*/  HADD2.F32 R18, -RZ, R2.H0_H0 ;  /* 0x20000002ff127230 */ /* 0x004fcc0000004100 */
[----:B------:R-:W0:Y:S01]  /*2190*/  F2I.FTZ.TRUNC.NTZ R18, R18 ;  /* 0x0000001200127305 */ /* 0x000e22000021f100 */
[----:B------:R-:W-:Y:S05]  /*21a0*/  BRA `(.L_x_34057) ;  /* 0x00000008009c7947 */ /* 0x000fea0003800000 */
.L_x_34062:
[----:B------:R-:W2:Y:S02]  /*21b0*/  LDG.E.64 R2, desc[UR36][R2.64] ;  /* 0x0000002402027981 */ /* 0x000ea4000c1e1b00 */
[----:B--2---:R0:W1:Y:S01]  /*21c0*/  F2I.F64.TRUNC R18, R2 ;  /* 0x0000000200127311 */ /* 0x004062000030d100 */
[----:B------:R-:W-:Y:S05]  /*21d0*/  BRA `(.L_x_34057) ;  /* 0x0000000800907947 */ /* 0x000fea0003800000 */
.L_x_34052:
        /* <DEDUP_REMOVED lines=12> */
.L_x_34066:
[----:B------:R-:W2:Y:S02]  /*22a0*/  LDG.E.64 R2, desc[UR36][R2.64] ;  /* 0x0000002402027981 */ /* 0x000ea4000c1e1b00 */
[----:B--2---:R0:W1:Y:S01]  /*22b0*/  F2I.F64.TRUNC R18, R2 ;  /* 0x0000000200127311 */ /* 0x004062000030d100 */
[----:B------:R-:W-:Y:S05]  /*22c0*/  BRA `(.L_x_34057) ;  /* 0x0000000800547947 */ /* 0x000fea0003800000 */
.L_x_34065:
        /* <DEDUP_REMOVED lines=27> */
.L_x_34068:
        /* <DEDUP_REMOVED lines=14> */
.L_x_34067:
[----:B------:R-:W2:Y:S02]  /*2560*/  LDG.E.U16 R18, desc[UR36][R2.64] ;  /* 0x0000002402127981 */ /* 0x000ea4000c1e1500 */
[----:B--2---:R-:W-:-:S06]  /*2570*/  IMAD.U32 R18, R18, 0x10000, RZ ;  /* 0x0001000012127824 */ /* 0x004fcc00078e00ff */
[----:B------:R-:W0:Y:S01]  /*2580*/  F2I.FTZ.TRUNC.NTZ R18, R18 ;  /* 0x0000001200127305 */ /* 0x000e22000021f100 */
[----:B------:R-:W-:Y:S05]  /*2590*/  BRA `(.L_x_34057) ;  /* 0x0000000400a07947 */ /* 0x000fea0003800000 */
.L_x_34064:
        /* <DEDUP_REMOVED lines=10> */
.L_x_34071:
        /* <DEDUP_REMOVED lines=21> */
.L_x_34075:
[----:B------:R-:W-:Y:S05]  /*2790*/  BSYNC B1 ;  /* 0x0000000000017941 */ /* 0x000fea0003800000 */
.L_x_34074:
[----:B------:R-:W-:Y:S01]  /*27a0*/  IMAD.SHL.U32 R2, R2, 0x100000, RZ ;  /* 0x0010000002027824 */ /* 0x000fe200078e00ff */
[----:B------:R-:W-:-:S04]  /*27b0*/  LEA R3, R0, 0x3b800000, 0x17 ;  /* 0x3b80000000037811 */ /* 0x000fc800078eb8ff */
[----:B------:R-:W-:-:S07]  /*27c0*/  LOP3.LUT R18, R3, R2, R18, 0xfe, !PT ;  /* 0x0000000203127212 */ /* 0x000fce00078efe12 */
.L_x_34073:
[----:B------:R-:W-:Y:S05]  /*27d0*/  BSYNC B0 ;  /* 0x0000000000007941 */ /* 0x000fea0003800000 */
.L_x_34072:
[----:B------:R-:W1:Y:S01]  /*27e0*/  F2I.FTZ.TRUNC.NTZ R18, R18 ;  /* 0x0000001200127305 */ /* 0x000e62000021f100 */
[----:B------:R-:W-:Y:S05]  /*27f0*/  BRA `(.L_x_34057) ;  /* 0x0000000400087947 */ /* 0x000fea0003800000 */
.L_x_34070:
        /* <DEDUP_REMOVED lines=21> */
.L_x_34079:
[----:B------:R-:W-:Y:S05]  /*2950*/  BSYNC B1 ;  /* 0x0000000000017941 */ /* 0x000fea0003800000 */
.L_x_34078:
[----:B------:R-:W-:Y:S01]  /*2960*/  IMAD.SHL.U32 R2, R2, 0x200000, RZ ;  /* 0x0020000002027824 */ /* 0x000fe200078e00ff */
[----:B------:R-:W-:-:S04]  /*2970*/  LEA R3, R0, 0x37800000, 0x17 ;  /* 0x3780000000037811 */ /* 0x000fc800078eb8ff */
[----:B------:R-:W-:-:S07]  /*2980*/  LOP3.LUT R18, R3, R2, R18, 0xfe, !PT ;  /* 0x0000000203127212 */ /* 0x000fce00078efe12 */
.L_x_34077:
[----:B------:R-:W-:Y:S05]  /*2990*/  BSYNC B0 ;  /* 0x0000000000007941 */ /* 0x000fea0003800000 */
.L_x_34076:
[----:B------:R-:W2:Y:S01]  /*29a0*/  F2I.FTZ.TRUNC.NTZ R18, R18 ;  /* 0x0000001200127305 */ /* 0x000ea2000021f100 */
[----:B------:R-:W-:Y:S05]  /*29b0*/  BRA `(.L_x_34057) ;  /* 0x0000000000987947 */ /* 0x000fea0003800000 */
.L_x_34069:
        /* <DEDUP_REMOVED lines=14> */
.L_x_34083:
[----:B------:R-:W-:Y:S05]  /*2aa0*/  BSYNC B0 ;  /* 0x0000000000007941 */ /* 0x000fea0003800000 */
.L_x_34082:
[----:B------:R-:W4:Y:S01]  /*2ab0*/  F2I.FTZ.TRUNC.NTZ R18, R18 ;  /* 0x0000001200127305 */ /* 0x000f22000021f100 */
[----:B------:R-:W-:Y:S05]  /*2ac0*/  BRA `(.L_x_34057) ;  /* 0x0000000000547947 */ /* 0x000fea0003800000 */
.L_x_34056:
        /* <DEDUP_REMOVED lines=17> */
.L_x_34084:
[----:B------:R-:W-:Y:S05]  /*2be0*/  BRA `(.L_x_34057) ;  /* 0x00000000000c7947 */ /* 0x000fea0003800000 */
.L_x_34081:
[----:B------:R0:W5:Y:S01]  /*2bf0*/  LDG.E R18, desc[UR36][R2.64] ;  /* 0x0000002402127981 */ /* 0x000162000c1e1900 */
[----:B------:R-:W-:Y:S05]  /*2c00*/  BRA `(.L_x_34057) ;  /* 0x0000000000047947 */ /* 0x000fea0003800000 */
.L_x_34080:
[----:B------:R3:W5:Y:S02]  /*2c10*/  LDG.E R18, desc[UR36][R2.64] ;  /* 0x0000002402127981 */ /* 0x000764000c1e1900 */
.L_x_34057:
[----:B------:R-:W-:-:S07]  /*2c20*/  VIADD R26, R26, 0x80 ;  /* 0x000000801a1a7836 */ /* 0x000fce0000000000 */
.L_x_34051:
[----:B------:R-:W-:Y:S05]  /*2c30*/  BSYNC B6 ;  /* 0x0000000000067941 */ /* 0x000fea0003800000 */
.L_x_34050:
        /* <DEDUP_REMOVED lines=22> */
.L_x_34090:
[----:B------:R0:W5:Y:S01]  /*2da0*/  LDG.E.U8 R16, desc[UR36][R2.64] ;  /* 0x0000002402107981 */ /* 0x000162000c1e1100 */
[----:B------:R-:W-:Y:S05]  /*2db0*/  BRA `(.L_x_34086) ;  /* 0x0000000c00307947 */ /* 0x000fea0003800000 */
.L_x_34089:
        /* <DEDUP_REMOVED lines=8> */
.L_x_34093:
[----:B------:R0:W5:Y:S01]  /*2e40*/  LDG.E R16, desc[UR36][R2.64] ;  /* 0x0000002402107981 */ /* 0x000162000c1e1900 */
[----:B------:R-:W-:Y:S05]  /*2e50*/  BRA `(.L_x_34086) ;  /* 0x0000000c00087947 */ /* 0x000fea0003800000 */
.L_x_34092:
[----:B------:R0:W5:Y:S01]  /*2e60*/  LDG.E.S16 R16, desc[UR36][R2.64] ;  /* 0x0000002402107981 */ /* 0x000162000c1e1700 */
[----:B------:R-:W-:Y:S05]  /*2e70*/  BRA `(.L_x_34086) ;  /* 0x0000000c00007947 */ /* 0x000fea0003800000 */
.L_x_34088:
        /* <DEDUP_REMOVED lines=9> */
.L_x_34095:
[----:B------:R-:W3:Y:S02]  /*2f10*/  LDG.E.U16 R2, desc[UR36][R2.64] ;  /* 0x0000002402027981 */ /* 0x000ee4000c1e1500 */
[----:B---3--:R-:W-:-:S06]  /*2f20*/  HADD2.F32 R16, -RZ, R2.H0_H0 ;  /* 0x20000002ff107230 */ /* 0x008fcc0000004100 */
[----:B------:R-:W0:Y:S01]  /*2f30*/  F2I.FTZ.TRUNC.NTZ R16, R16 ;  /* 0x0000001000107305 */ /* 0x000e22000021f100 */
[----:B------:R-:W-:Y:S05]  /*2f40*/  BRA `(.L_x_34086) ;  /* 0x0000000800cc7947 */ /* 0x000fea0003800000 */
.L_x_34094:
        /* <DEDUP_REMOVED lines=9> */
.L_x_34097:
[----:B------:R-:W3:Y:S02]  /*2fe0*/  LDG.E.U16 R2, desc[UR36][R2.64] ;  /* 0x0000002402027981 */ /* 0x000ee4000c1e1500 */
[----:B---3--:R-:W-:-:S06]  /*2ff0*/  HADD2.F32 R16, -RZ, R2.H0_H0 ;  /* 0x20000002ff107230 */ /* 0x008fcc0000004100 */
[----:B------:R-:W0:Y:S01]  /*3000*/  F2I.FTZ.TRUNC.NTZ R16, R16 ;  /* 0x0000001000107305 */ /* 0x000e22000021f100 */
[----:B------:R-:W-:Y:S05]  /*3010*/  BRA `(.L_x_34086) ;  /* 0x0000000800987947 */ /* 0x000fea0003800000 */
.L_x_34096:
[----:B------:R-:W3:Y:S02]  /*3020*/  LDG.E.64 R16, desc[UR36][R2.64] ;  /* 0x0000002402107981 */ /* 0x000ee4000c1e1b00 */
[----:B---3--:R0:W1:Y:S01]  /*3030*/  F2I.F64.TRUNC R16, R16 ;  /* 0x0000001000107311 */ /* 0x008062000030d100 */
[----:B------:R-:W-:Y:S05]  /*3040*/  BRA `(.L_x_34086) ;  /* 0x00000008008c7947 */ /* 0x000fea0003800000 */
.L_x_34087:
        /* <DEDUP_REMOVED lines=12> */
.L_x_34100:
[----:B------:R-:W3:Y:S02]  /*3110*/  LDG.E.64 R2, desc[UR36][R2.64] ;  /* 0x0000002402027981 */ /* 0x000ee4000c1e1b00 */
[----:B---3--:R0:W1:Y:S01]  /*3120*/  F2I.F64.TRUNC R16, R2 ;  /* 0x0000000200107311 */ /* 0x008062000030d100 */
[----:B------:R-:W-:Y:S05]  /*3130*/  BRA `(.L_x_34086) ;  /* 0x0000000800507947 */ /* 0x000fea0003800000 */
.L_x_34099:
        /* <DEDUP_REMOVED lines=27> */
.L_x_34102:
        /* <DEDUP_REMOVED lines=14> */
.L_x_34101:
[----:B------:R-:W3:Y:S02]  /*33d0*/  LDG.E.U16 R16, desc[UR36][R2.64] ;  /* 0x0000002402107981 */ /* 0x000ee4000c1e1500 */
[----:B---3--:R-:W-:-:S06]  /*33e0*/  IMAD.U32 R16, R16, 0x10000, RZ ;  /* 0x0001000010107824 */ /* 0x008fcc00078e00ff */
[----:B------:R-:W0:Y:S01]  /*33f0*/  F2I.FTZ.TRUNC.NTZ R16, R16 ;  /* 0x0000001000107305 */ /* 0x000e22000021f100 */
[----:B------:R-:W-:Y:S05]  /*3400*/  BRA `(.L_x_34086) ;  /* 0x00000004009c7947 */ /* 0x000fea0003800000 */
.L_x_34098:
        /* <DEDUP_REMOVED lines=10> */
.L_x_34105:
        /* <DEDUP_REMOVED lines=21> */
.L_x_34109:
[----:B------:R-:W-:Y:S05]  /*3600*/  BSYNC B1 ;  /* 0x0000000000017941 */ /* 0x000fea0003800000 */
.L_x_34108:
[----:B------:R-:W-:Y:S01]  /*3610*/  IMAD.SHL.U32 R2, R2, 0x100000, RZ ;  /* 0x0010000002027824 */ /* 0x000fe200078e00ff */
[----:B------:R-:W-:-:S04]  /*3620*/  LEA R3, R0, 0x3b800000, 0x17 ;  /* 0x3b80000000037811 */ /* 0x000fc800078eb8ff */
[----:B------:R-:W-:-:S07]  /*3630*/  LOP3.LUT R16, R3, R2, R16, 0xfe, !PT ;  /* 0x0000000203107212 */ /* 0x000fce00078efe10 */
.L_x_34107:
[----:B------:R-:W-:Y:S05]  /*3640*/  BSYNC B0 ;  /* 0x0000000000007941 */ /* 0x000fea0003800000 */
.L_x_34106:
[----:B------:R-:W0:Y:S01]  /*3650*/  F2I.FTZ.TRUNC.NTZ R16, R16 ;  /* 0x0000001000107305 */ /* 0x000e22000021f100 */
[----:B------:R-:W-:Y:S05]  /*3660*/  BRA `(.L_x_34086) ;  /* 0x0000000400047947 */ /* 0x000fea0003800000 */
.L_x_34104:
        /* <DEDUP_REMOVED lines=21> */
.L_x_34113:
[----:B------:R-:W-:Y:S05]  /*37c0*/  BSYNC B1 ;  /* 0x0000000000017941 */ /* 0x000fea0003800000 */
.L_x_34112:
[----:B------:R-:W-:Y:S01]  /*37d0*/  IMAD.SHL.U32 R2, R2, 0x200000, RZ ;  /* 0x0020000002027824 */ /* 0x000fe200078e00ff */
[----:B------:R-:W-:-:S04]  /*37e0*/  LEA R3, R0, 0x37800000, 0x17 ;  /* 0x3780000000037811 */ /* 0x000fc800078eb8ff */
[----:B------:R-:W-:-:S07]  /*37f0*/  LOP3.LUT R16, R3, R2, R16, 0xfe, !PT ;  /* 0x0000000203107212 */ /* 0x000fce00078efe10 */
.L_x_34111:
[----:B------:R-:W-:Y:S05]  /*3800*/  BSYNC B0 ;  /* 0x0000000000007941 */ /* 0x000fea0003800000 */
.L_x_34110:
[----:B------:R-:W0:Y:S01]  /*3810*/  F2I.FTZ.TRUNC.NTZ R16, R16 ;  /* 0x0000001000107305 */ /* 0x000e22000021f100 */
[----:B------:R-:W-:Y:S05]  /*3820*/  BRA `(.L_x_34086) ;  /* 0x0000000000947947 */ /* 0x000fea0003800000 */
.L_x_34103:
        /* <DEDUP_REMOVED lines=14> */
.L_x_34117:
[----:B------:R-:W-:Y:S05]  /*3910*/  BSYNC B0 ;  /* 0x0000000000007941 */ /* 0x000fea0003800000 */
.L_x_34116:
[----:B------:R-:W0:Y:S01]  /*3920*/  F2I.FTZ.TRUNC.NTZ R16, R16 ;  /* 0x0000001000107305 */ /* 0x000e22000021f100 */
[----:B------:R-:W-:Y:S05]  /*3930*/  BRA `(.L_x_34086) ;  /* 0x0000000000507947 */ /* 0x000fea0003800000 */
.L_x_34091:
        /* <DEDUP_REMOVED lines=16> */
.L_x_34118:
[----:B------:R-:W-:Y:S05]  /*3a40*/  BRA `(.L_x_34086) ;  /* 0x00000000000c7947 */ /* 0x000fea0003800000 */
.L_x_34115:
[----:B------:R0:W5:Y:S01]  /*3a50*/  LDG.E R16, desc[UR36][R2.64] ;  /* 0x0000002402107981 */ /* 0x000162000c1e1900 */
[----:B------:R-:W-:Y:S05]  /*3a60*/  BRA `(.L_x_34086) ;  /* 0x0000000000047947 */ /* 0x000fea0003800000 */
.L_x_34114:
[----:B------:R0:W5:Y:S02]  /*3a70*/  LDG.E R16, desc[UR36][R2.64] ;  /* 0x0000002402107981 */ /* 0x000164000c1e1900 */
.L_x_34086:
[----:B------:R-:W-:Y:S05]  /*3a80*/  BSYNC B6 ;  /* 0x0000000000067941 */ /* 0x000fea0003800000 */
.L_x_34085:
[----:B01-34-:R-:W0:Y:S01]  /*3a90*/  S2R R2, SR_TID.X ;  /* 0x0000000000027919 */ /* 0x01be220000002100 */
[----:B------:R-:W1:Y:S01]  /*3aa0*/  LDC.U8 R17, c[0x0][0x234] ;  /* 0x00008d00ff117b82 */ /* 0x000e620000000000 */
[----:B------:R-:W-:Y:S01]  /*3ab0*/  BSSY B6, `(.L_x_34119) ;  /* 0x00000f2000067945 */ /* 0x000fe20003800000 */
[----:B-----5:R-:W-:Y:S02]  /*3ac0*/  LOP3.LUT R22, RZ, R22, RZ, 0x33, !PT ;  /* 0x00000016ff167212 */ /* 0x020fe400078e33ff */
[----:B--2---:R-:W-:Y:S02]  /*3ad0*/  LOP3.LUT R18, RZ, R18, RZ, 0x33, !PT ;  /* 0x00000012ff127212 */ /* 0x004fe400078e33ff */
        /* <DEDUP_REMOVED lines=9> */
[----:B------:R-:W-:Y:S01]  /*3b70*/  IMAD.MOV.U32 R0, RZ, RZ, R4 ;  /* 0x000000ffff007224 */ /* 0x000fe200078e0004 */
[----:B------:R-:W-:-:S04]  /*3b80*/  LOP3.LUT R4, RZ, R24, RZ, 0x33, !PT ;  /* 0x00000018ff047212 */ /* 0x000fc800078e33ff */
        /* <DEDUP_REMOVED lines=14> */
.L_x_34124:
[----:B------:R0:W-:Y:S01]  /*3c70*/  STG.E.U8 desc[UR36][R8.64], R4 ;  /* 0x0000000408007986 */ /* 0x0001e2000c101124 */
[----:B------:R-:W-:Y:S05]  /*3c80*/  BRA `(.L_x_34120) ;  /* 0x0000000c00507947 */ /* 0x000fea0003800000 */
.L_x_34123:
        /* <DEDUP_REMOVED lines=9> */
.L_x_34127:
[----:B------:R0:W-:Y:S01]  /*3d20*/  STG.E desc[UR36][R8.64], R4 ;  /* 0x0000000408007986 */ /* 0x0001e2000c101924 */
[----:B------:R-:W-:Y:S05]  /*3d30*/  BRA `(.L_x_34120) ;  /* 0x0000000c00247947 */ /* 0x000fea0003800000 */
.L_x_34126:
[----:B------:R0:W-:Y:S01]  /*3d40*/  STG.E.U16 desc[UR36][R8.64], R4 ;  /* 0x0000000408007986 */ /* 0x0001e2000c101524 */
[----:B------:R-:W-:Y:S05]  /*3d50*/  BRA `(.L_x_34120) ;  /* 0x0000000c001c7947 */ /* 0x000fea0003800000 */
.L_x_34122:
        /* <DEDUP_REMOVED lines=9> */
.L_x_34129:
[----:B------:R-:W-:-:S04]  /*3df0*/  I2FP.F32.S32 R0, R4 ;  /* 0x0000000400007245 */ /* 0x000fc80000201400 */
[----:B------:R-:W-:-:S05]  /*3e00*/  F2FP.F16.F32.PACK_AB R0, RZ, R0 ;  /* 0x00000000ff00723e */ /* 0x000fca00000000ff */
[----:B------:R0:W-:Y:S01]  /*3e10*/  STG.E.U16 desc[UR36][R8.64], R0 ;  /* 0x0000000008007986 */ /* 0x0001e2000c101524 */
[----:B------:R-:W-:Y:S05]  /*3e20*/  BRA `(.L_x_34120) ;  /* 0x0000000800e87947 */ /* 0x000fea0003800000 */
.L_x_34128:
        /* <DEDUP_REMOVED lines=10> */
.L_x_34131:
[----:B------:R-:W-:-:S04]  /*3ed0*/  I2FP.F32.S32 R4, R4 ;  /* 0x0000000400047245 */ /* 0x000fc80000201400 */
[----:B------:R-:W-:-:S04]  /*3ee0*/  F2FP.F16.F32.PACK_AB R3, RZ, R4 ;  /* 0x00000004ff03723e */ /* 0x000fc800000000ff */
[----:B------:R-:W-:-:S05]  /*3ef0*/  PRMT R3, R3, 0x5410, RZ ;  /* 0x0000541003037816 */ /* 0x000fca00000000ff */
[----:B------:R0:W-:Y:S01]  /*3f00*/  STG.E desc[UR36][R8.64], R3 ;  /* 0x0000000308007986 */ /* 0x0001e2000c101924 */
[----:B------:R-:W-:Y:S05]  /*3f10*/  BRA `(.L_x_34120) ;  /* 0x0000000800ac7947 */ /* 0x000fea0003800000 */
.L_x_34130:
[----:B------:R-:W0:Y:S02]  /*3f20*/  I2F.F64 R4, R4 ;  /* 0x0000000400047312 */ /* 0x000e240000201c00 */
[----:B0-----:R0:W-:Y:S01]  /*3f30*/  STG.E.64 desc[UR36][R8.64], R4 ;  /* 0x0000000408007986 */ /* 0x0011e2000c101b24 */
[----:B------:R-:W-:Y:S05]  /*3f40*/  BRA `(.L_x_34120) ;  /* 0x0000000800a07947 */ /* 0x000fea0003800000 */
.L_x_34121:
        /* <DEDUP_REMOVED lines=12> */
.L_x_34134:
[----:B------:R-:W0:Y:S01]  /*4010*/  I2F.F64 R4, R4 ;  /* 0x0000000400047312 */ /* 0x000e220000201c00 */
[----:B------:R-:W-:-:S05]  /*4020*/  CS2R R6, SRZ ;  /* 0x0000000000067805 */ /* 0x000fca000001ff00 */
[----:B0-----:R0:W-:Y:S01]  /*4030*/  STG.E.128 desc[UR36][R8.64], R4 ;  /* 0x0000000408007986 */ /* 0x0011e2000c101d24 */
[----:B------:R-:W-:Y:S05]  /*4040*/  BRA `(.L_x_34120) ;  /* 0x0000000800607947 */ /* 0x000fea0003800000 */
.L_x_34133:
        /* <DEDUP_REMOVED lines=21> */
.L_x_34138:
[----:B------:R-:W-:Y:S05]  /*41a0*/  BSYNC B0 ;  /* 0x0000000000007941 */ /* 0x000fea0003800000 */
.L_x_34137:
[----:B------:R-:W-:-:S05]  /*41b0*/  LOP3.LUT R5, R0, R5, RZ, 0xfc, !PT ;  /* 0x0000000500057212 */ /* 0x000fca00078efcff */
[----:B------:R0:W-:Y:S01]  /*41c0*/  STG.E.U8 desc[UR36][R8.64], R5 ;  /* 0x0000000508007986 */ /* 0x0001e2000c101124 */
[----:B------:R-:W-:Y:S05]  /*41d0*/  BRA `(.L_x_34120) ;  /* 0x0000000400fc7947 */ /* 0x000fea0003800000 */
.L_x_34136:
        /* <DEDUP_REMOVED lines=13> */
.L_x_34140:
[----:B------:R-:W-:Y:S01]  /*42b0*/  IMAD.MOV.U32 R0, RZ, RZ, 0x7f ;  /* 0x0000007fff007424 */ /* 0x000fe200078e00ff */
[----:B------:R-:W-:-:S04]  /*42c0*/  ISETP.GT.U32.AND P0, PT, R3, 0x7f800000, PT ;  /* 0x7f8000000300780c */ /* 0x000fc80003f04070 */
[----:B------:R-:W-:-:S09]  /*42d0*/  SEL R0, R0, 0x7c, P0 ;  /* 0x0000007c00007807 */ /* 0x000fd20000000000 */
.L_x_34141:
[----:B------:R-:W-:Y:S05]  /*42e0*/  BSYNC B0 ;  /* 0x0000000000007941 */ /* 0x000fea0003800000 */
.L_x_34139:
[----:B------:R-:W-:-:S04]  /*42f0*/  LOP3.LUT R3, R5, 0x80000000, RZ, 0xc0, !PT ;  /* 0x8000000005037812 */ /* 0x000fc800078ec0ff */
[----:B------:R-:W-:-:S04]  /*4300*/  SHF.R.U32.HI R3, RZ, 0x18, R3 ;  /* 0x00000018ff037819 */ /* 0x000fc80000011603 */
[----:B------:R-:W-:-:S05]  /*4310*/  LOP3.LUT R3, R0, R3, RZ, 0xfc, !PT ;  /* 0x0000000300037212 */ /* 0x000fca00078efcff */
[----:B------:R0:W-:Y:S01]  /*4320*/  STG.E.U8 desc[UR36][R8.64], R3 ;  /* 0x0000000308007986 */ /* 0x0001e2000c101124 */
[----:B------:R-:W-:Y:S05]  /*4330*/  BRA `(.L_x_34120) ;  /* 0x0000000400a47947 */ /* 0x000fea0003800000 */
.L_x_34135:
[----:B------:R-:W-:-:S04]  /*4340*/  I2FP.F32.S32 R0, R4 ;  /* 0x0000000400007245 */ /* 0x000fc80000201400 */
[----:B------:R-:W-:-:S05]  /*4350*/  F2FP.BF16.F32.PACK_AB R0, RZ, R0 ;  /* 0x00000000ff00723e */ /* 0x000fca00000010ff */
[----:B------:R0:W-:Y:S01]  /*4360*/  STG.E.U16 desc[UR36][R8.64], R0 ;  /* 0x0000000008007986 */ /* 0x0001e2000c101524 */
[----:B------:R-:W-:Y:S05]  /*4370*/  BRA `(.L_x_34120) ;  /* 0x0000000400947947 */ /* 0x000fea0003800000 */
.L_x_34132:
        /* <DEDUP_REMOVED lines=10> */
.L_x_34144:
        /* <DEDUP_REMOVED lines=17> */
.L_x_34147:
[----:B------:R-:W-:-:S04]  /*4530*/  LOP3.LUT R3, R5, 0x80000000, RZ, 0xc0, !PT ;  /* 0x8000000005037812 */ /* 0x000fc800078ec0ff */
[----:B------:R-:W-:-:S04]  /*4540*/  SHF.R.U32.HI R3, RZ, 0x18, R3 ;  /* 0x00000018ff037819 */ /* 0x000fc80000011603 */
[----:B------:R-:W-:-:S04]  /*4550*/  LOP3.LUT R0, R0, R3, RZ, 0xfc, !PT ;  /* 0x0000000300007212 */ /* 0x000fc800078efcff */
[----:B------:R-:W-:-:S07]  /*4560*/  PRMT R4, R0, 0x7610, R4 ;  /* 0x0000761000047816 */ /* 0x000fce0000000004 */
.L_x_34146:
[----:B------:R-:W-:Y:S05]  /*4570*/  BSYNC B0 ;  /* 0x0000000000007941 */ /* 0x000fea0003800000 */
.L_x_34145:
[----:B------:R4:W-:Y:S01]  /*4580*/  STG.E.U8 desc[UR36][R8.64], R4 ;  /* 0x0000000408007986 */ /* 0x0009e2000c101124 */
[----:B------:R-:W-:Y:S05]  /*4590*/  BRA `(.L_x_34120) ;  /* 0x00000004000c7947 */ /* 0x000fea0003800000 */
.L_x_34143:
        /* <DEDUP_REMOVED lines=17> */
.L_x_34150:
[----:B------:R-:W-:-:S04]  /*46b0*/  LOP3.LUT R3, R5, 0x80000000, RZ, 0xc0, !PT ;  /* 0x8000000005037812 */ /* 0x000fc800078ec0ff */
[----:B------:R-:W-:-:S04]  /*46c0*/  SHF.R.U32.HI R3, RZ, 0x18, R3 ;  /* 0x00000018ff037819 */ /* 0x000fc80000011603 */
[----:B------:R-:W-:-:S04]  /*46d0*/  LOP3.LUT R0, R0, R3, RZ, 0xfc, !PT ;  /* 0x0000000300007212 */ /* 0x000fc800078efcff */
[----:B------:R-:W-:-:S07]  /*46e0*/  PRMT R4, R0, 0x7610, R4 ;  /* 0x0000761000047816 */ /* 0x000fce0000000004 */
.L_x_34149:
[----:B------:R-:W-:Y:S05]  /*46f0*/  BSYNC B0 ;  /* 0x0000000000007941 */ /* 0x000fea0003800000 */
.L_x_34148:
[----:B------:R0:W-:Y:S01]  /*4700*/  STG.E.U8 desc[UR36][R8.64], R4 ;  /* 0x0000000408007986 */ /* 0x0001e2000c101124 */
[----:B------:R-:W-:Y:S05]  /*4710*/  BRA `(.L_x_34120) ;  /* 0x0000000000ac7947 */ /* 0x000fea0003800000 */
.L_x_34142:
        /* <DEDUP_REMOVED lines=22> */
.L_x_34125:
        /* <DEDUP_REMOVED lines=16> */
.L_x_34153:
[----:B------:R-:W-:Y:S05]  /*4980*/  BRA `(.L_x_34120) ;  /* 0x0000000000107947 */ /* 0x000fea0003800000 */
.L_x_34152:
[----:B------:R-:W-:-:S05]  /*4990*/  SHF.R.S32.HI R5, RZ, 0x1f, R4 ;  /* 0x0000001fff057819 */ /* 0x000fca0000011404 */
[----:B------:R3:W-:Y:S01]  /*49a0*/  STG.E.64 desc[UR36][R8.64], R4 ;  /* 0x0000000408007986 */ /* 0x0007e2000c101b24 */
[----:B------:R-:W-:Y:S05]  /*49b0*/  BRA `(.L_x_34120) ;  /* 0x0000000000047947 */ /* 0x000fea0003800000 */
.L_x_34151:
[----:B------:R0:W-:Y:S02]  /*49c0*/  STG.E desc[UR36][R8.64], R4 ;  /* 0x0000000408007986 */ /* 0x0001e4000c101924 */
.L_x_34120:
[----:B------:R-:W-:Y:S05]  /*49d0*/  BSYNC B6 ;  /* 0x0000000000067941 */ /* 0x000fea0003800000 */
.L_x_34119:
        /* <DEDUP_REMOVED lines=23> */
.L_x_34159:
[----:B------:R0:W-:Y:S01]  /*4b50*/  STG.E.U8 desc[UR36][R8.64], R22 ;  /* 0x0000001608007986 */ /* 0x0001e2000c101124 */
[----:B------:R-:W-:Y:S05]  /*4b60*/  BRA `(.L_x_34161) ;  /* 0x0000000c00587947 */ /* 0x000fea0003800000 */
.L_x_34158:
        /* <DEDUP_REMOVED lines=10> */
.L_x_34163:
[----:B------:R0:W-:Y:S01]  /*4c10*/  STG.E desc[UR36][R8.64], R22 ;  /* 0x0000001608007986 */ /* 0x0001e2000c101924 */
[----:B------:R-:W-:Y:S05]  /*4c20*/  BRA `(.L_x_34161) ;  /* 0x0000000c00287947 */ /* 0x000fea0003800000 */
.L_x_34162:
[----:B------:R0:W-:Y:S01]  /*4c30*/  STG.E.U16 desc[UR36][R8.64], R22 ;  /* 0x0000001608007986 */ /* 0x0001e2000c101524 */
[----:B------:R-:W-:Y:S05]  /*4c40*/  BRA `(.L_x_34161) ;  /* 0x0000000c00207947 */ /* 0x000fea0003800000 */
.L_x_34157:
        /* <DEDUP_REMOVED lines=9> */
.L_x_34165:
[----:B------:R-:W-:-:S04]  /*4ce0*/  I2FP.F32.S32 R0, R22 ;  /* 0x0000001600007245 */ /* 0x000fc80000201400 */
[----:B------:R-:W-:-:S05]  /*4cf0*/  F2FP.F16.F32.PACK_AB R0, RZ, R0 ;  /* 0x00000000ff00723e */ /* 0x000fca00000000ff */
[----:B------:R0:W-:Y:S01]  /*4d00*/  STG.E.U16 desc[UR36][R8.64], R0 ;  /* 0x0000000008007986 */ /* 0x0001e2000c101524 */
[----:B------:R-:W-:Y:S05]  /*4d10*/  BRA `(.L_x_34161) ;  /* 0x0000000800ec7947 */ /* 0x000fea0003800000 */
.L_x_34164:
        /* <DEDUP_REMOVED lines=10> */
.L_x_34167:
[----:B------:R-:W-:-:S04]  /*4dc0*/  I2FP.F32.S32 R22, R22 ;  /* 0x0000001600167245 */ /* 0x000fc80000201400 */
[----:B------:R-:W-:-:S04]  /*4dd0*/  F2FP.F16.F32.PACK_AB R3, RZ, R22 ;  /* 0x00000016ff03723e */ /* 0x000fc800000000ff */
[----:B------:R-:W-:-:S05]  /*4de0*/  PRMT R3, R3, 0x5410, RZ ;  /* 0x0000541003037816 */ /* 0x000fca00000000ff */
[----:B------:R0:W-:Y:S01]  /*4df0*/  STG.E desc[UR36][R8.64], R3 ;  /* 0x0000000308007986 */ /* 0x0001e2000c101924 */
[----:B------:R-:W-:Y:S05]  /*4e00*/  BRA `(.L_x_34161) ;  /* 0x0000000800b07947 */ /* 0x000fea0003800000 */
.L_x_34166:
[----:B------:R-:W0:Y:S02]  /*4e10*/  I2F.F64 R4, R22 ;  /* 0x0000001600047312 */ /* 0x000e240000201c00 */
[----:B0-----:R0:W-:Y:S01]  /*4e20*/  STG.E.64 desc[UR36][R8.64], R4 ;  /* 0x0000000408007986 */ /* 0x0011e2000c101b24 */
[----:B------:R-:W-:Y:S05]  /*4e30*/  BRA `(.L_x_34161) ;  /* 0x0000000800a47947 */ /* 0x000fea0003800000 */
.L_x_34156:
        /* <DEDUP_REMOVED lines=12> */
.L_x_34170:
[----:B------:R-:W0:Y:S01]  /*4f00*/  I2F.F64 R4, R22 ;  /* 0x0000001600047312 */ /* 0x000e220000201c00 */
[----:B------:R-:W-:-:S05]  /*4f10*/  CS2R R6, SRZ ;  /* 0x0000000000067805 */ /* 0x000fca000001ff00 */
[----:B0-----:R0:W-:Y:S01]  /*4f20*/  STG.E.128 desc[UR36][R8.64], R4 ;  /* 0x0000000408007986 */ /* 0x0011e2000c101d24 */
[----:B------:R-:W-:Y:S05]  /*4f30*/  BRA `(.L_x_34161) ;  /* 0x0000000800647947 */ /* 0x000fea0003800000 */
.L_x_34169:
        /* <DEDUP_REMOVED lines=21> */
.L_x_34174:
[----:B------:R-:W-:Y:S05]  /*5090*/  BSYNC B0 ;  /* 0x0000000000007941 */ /* 0x000fea0003800000 */
.L_x_34173:
[----:B------:R-:W-:-:S05]  /*50a0*/  LOP3.LUT R5, R0, R5, RZ, 0xfc, !PT ;  /* 0x0000000500057212 */ /* 0x000fca00078efcff */
[----:B------:R0:W-:Y:S01]  /*50b0*/  STG.E.U8 desc[UR36][R8.64], R5 ;  /* 0x0000000508007986 */ /* 0x0001e2000c101124 */
[----:B------:R-:W-:Y:S05]  /*50c0*/  BRA `(.L_x_34161) ;  /* 0x0000000800007947 */ /* 0x000fea0003800000 */
.L_x_34172:
        /* <DEDUP_REMOVED lines=13> */
.L_x_34176:
[----:B------:R-:W-:Y:S01]  /*51a0*/  IMAD.MOV.U32 R0, RZ, RZ, 0x7f ;  /* 0x0000007fff007424 */ /* 0x000fe200078e00ff */
[----:B------:R-:W-:-:S04]  /*51b0*/  ISETP.GT.U32.AND P0, PT, R3, 0x7f800000, PT ;  /* 0x7f8000000300780c */ /* 0x000fc80003f04070 */
[----:B------:R-:W-:-:S09]  /*51c0*/  SEL R0, R0, 0x7c, P0 ;  /* 0x0000007c00007807 */ /* 0x000fd20000000000 */
.L_x_34177:
[----:B------:R-:W-:Y:S05]  /*51d0*/  BSYNC B0 ;  /* 0x0000000000007941 */ /* 0x000fea0003800000 */
.L_x_34175:
[----:B------:R-:W-:-:S04]  /*51e0*/  LOP3.LUT R3, R5, 0x80000000, RZ, 0xc0, !PT ;  /* 0x8000000005037812 */ /* 0x000fc800078ec0ff */
[----:B------:R-:W-:-:S04]  /*51f0*/  SHF.R.U32.HI R3, RZ, 0x18, R3 ;  /* 0x00000018ff037819 */ /* 0x000fc80000011603 */
[----:B------:R-:W-:-:S05]  /*5200*/  LOP3.LUT R3, R0, R3, RZ, 0xfc, !PT ;  /* 0x0000000300037212 */ /* 0x000fca00078efcff */
[----:B------:R0:W-:Y:S01]  /*5210*/  STG.E.U8 desc[UR36][R8.64], R3 ;  /* 0x0000000308007986 */ /* 0x0001e2000c101124 */
[----:B------:R-:W-:Y:S05]  /*5220*/  BRA `(.L_x_34161) ;  /* 0x0000000400a87947 */ /* 0x000fea0003800000 */
.L_x_34171:
[----:B------:R-:W-:-:S04]  /*5230*/  I2FP.F32.S32 R0, R22 ;  /* 0x0000001600007245 */ /* 0x000fc80000201400 */
[----:B------:R-:W-:-:S05]  /*5240*/  F2FP.BF16.F32.PACK_AB R0, RZ, R0 ;  /* 0x00000000ff00723e */ /* 0x000fca00000010ff */
[----:B------:R0:W-:Y:S01]  /*5250*/  STG.E.U16 desc[UR36][R8.64], R0 ;  /* 0x0000000008007986 */ /* 0x0001e2000c101524 */
[----:B------:R-:W-:Y:S05]  /*5260*/  BRA `(.L_x_34161) ;  /* 0x0000000400987947 */ /* 0x000fea0003800000 */
.L_x_34168:
        /* <DEDUP_REMOVED lines=10> */
.L_x_34180:
        /* <DEDUP_REMOVED lines=17> */
.L_x_34183:
[----:B------:R-:W-:-:S04]  /*5420*/  LOP3.LUT R3, R5, 0x80000000, RZ, 0xc0, !PT ;  /* 0x8000000005037812 */ /* 0x000fc800078ec0ff */
[----:B------:R-:W-:-:S04]  /*5430*/  SHF.R.U32.HI R3, RZ, 0x18, R3 ;  /* 0x00000018ff037819 */ /* 0x000fc80000011603 */
[----:B------:R-:W-:-:S04]  /*5440*/  LOP3.LUT R0, R0, R3, RZ, 0xfc, !PT ;  /* 0x0000000300007212 */ /* 0x000fc800078efcff */
[----:B------:R-:W-:-:S07]  /*5450*/  PRMT R4, R0, 0x7610, R4 ;  /* 0x0000761000047816 */ /* 0x000fce0000000004 */
.L_x_34182:
[----:B------:R-:W-:Y:S05]  /*5460*/  BSYNC B0 ;  /* 0x0000000000007941 */ /* 0x000fea0003800000 */
.L_x_34181:
[----:B------:R3:W-:Y:S01]  /*5470*/  STG.E.U8 desc[UR36][R8.64], R4 ;  /* 0x0000000408007986 */ /* 0x0007e2000c101124 */
[----:B------:R-:W-:Y:S05]  /*5480*/  BRA `(.L_x_34161) ;  /* 0x0000000400107947 */ /* 0x000fea0003800000 */
.L_x_34179:
        /* <DEDUP_REMOVED lines=17> */
.L_x_34186:
[----:B------:R-:W-:-:S04]  /*55a0*/  LOP3.LUT R3, R5, 0x80000000, RZ, 0xc0, !PT ;  /* 0x8000000005037812 */ /* 0x000fc800078ec0ff */
[----:B------:R-:W-:-:S04]  /*55b0*/  SHF.R.U32.HI R3, RZ, 0x18, R3 ;  /* 0x00000018ff037819 */ /* 0x000fc80000011603 */
[----:B------:R-:W-:-:S04]  /*55c0*/  LOP3.LUT R0, R0, R3, RZ, 0xfc, !PT ;  /* 0x0000000300007212 */ /* 0x000fc800078efcff */
[----:B------:R-:W-:-:S07]  /*55d0*/  PRMT R4, R0, 0x7610, R4 ;  /* 0x0000761000047816 */ /* 0x000fce0000000004 */
.L_x_34185:
[----:B------:R-:W-:Y:S05]  /*55e0*/  BSYNC B0 ;  /* 0x0000000000007941 */ /* 0x000fea0003800000 */
.L_x_34184:
[----:B------:R0:W-:Y:S01]  /*55f0*/  STG.E.U8 desc[UR36][R8.64], R4 ;  /* 0x0000000408007986 */ /* 0x0001e2000c101124 */
[----:B------:R-:W-:Y:S05]  /*5600*/  BRA `(.L_x_34161) ;  /* 0x0000000000b07947 */ /* 0x000fea0003800000 */
.L_x_34178:
        /* <DEDUP_REMOVED lines=22> */
.L_x_34160:
        /* <DEDUP_REMOVED lines=16> */
.L_x_34189:
[----:B------:R-:W-:Y:S05]  /*5870*/  BRA `(.L_x_34161) ;  /* 0x0000000000147947 */ /* 0x000fea0003800000 */
.L_x_34188:
[--C-:B------:R-:W-:Y:S01]  /*5880*/  SHF.R.S32.HI R5, RZ, 0x1f, R22.reuse ;  /* 0x0000001fff057819 */ /* 0x100fe20000011416 */
[----:B------:R-:W-:-:S05]  /*5890*/  IMAD.MOV.U32 R4, RZ, RZ, R22 ;  /* 0x000000ffff047224 */ /* 0x000fca00078e0016 */
[----:B------:R2:W-:Y:S01]  /*58a0*/  STG.E.64 desc[UR36][R8.64], R4 ;  /* 0x0000000408007986 */ /* 0x0005e2000c101b24 */
[----:B------:R-:W-:Y:S05]  /*58b0*/  BRA `(.L_x_34161) ;  /* 0x0000000000047947 */ /* 0x000fea0003800000 */
.L_x_34187:
[----:B------:R0:W-:Y:S02]  /*58c0*/  STG.E desc[UR36][R8.64], R22 ;  /* 0x0000001608007986 */ /* 0x0001e4000c101924 */
.L_x_34161:
        /* <DEDUP_REMOVED lines=23> */
.L_x_34193:
[----:B------:R3:W-:Y:S01]  /*5a40*/  STG.E.U8 desc[UR36][R8.64], R18 ;  /* 0x0000001208007986 */ /* 0x0007e2000c101124 */
[----:B------:R-:W-:Y:S05]  /*5a50*/  BRA `(.L_x_34195) ;  /* 0x0000000c00587947 */ /* 0x000fea0003800000 */
.L_x_34192:
        /* <DEDUP_REMOVED lines=10> */
.L_x_34197:
[----:B------:R2:W-:Y:S01]  /*5b00*/  STG.E desc[UR36][R8.64], R18 ;  /* 0x0000001208007986 */ /* 0x0005e2000c101924 */
[----:B------:R-:W-:Y:S05]  /*5b10*/  BRA `(.L_x_34195) ;  /* 0x0000000c00287947 */ /* 0x000fea0003800000 */
.L_x_34196:
[----:B------:R0:W-:Y:S01]  /*5b20*/  STG.E.U16 desc[UR36][R8.64], R18 ;  /* 0x0000001208007986 */ /* 0x0001e2000c101524 */
[----:B------:R-:W-:Y:S05]  /*5b30*/  BRA `(.L_x_34195) ;  /* 0x0000000c00207947 */ /* 0x000fea0003800000 */
.L_x_34191:
        /* <DEDUP_REMOVED lines=9> */
.L_x_34199:
[----:B------:R-:W-:-:S04]  /*5bd0*/  I2FP.F32.S32 R0, R18 ;  /* 0x0000001200007245 */ /* 0x000fc80000201400 */
[----:B------:R-:W-:-:S05]  /*5be0*/  F2FP.F16.F32.PACK_AB R0, RZ, R0 ;  /* 0x00000000ff00723e */ /* 0x000fca00000000ff */
[----:B------:R0:W-:Y:S01]  /*5bf0*/  STG.E.U16 desc[UR36][R8.64], R0 ;  /* 0x0000000008007986 */ /* 0x0001e2000c101524 */
[----:B------:R-:W-:Y:S05]  /*5c00*/  BRA `(.L_x_34195) ;  /* 0x0000000800ec7947 */ /* 0x000fea0003800000 */
.L_x_34198:
        /* <DEDUP_REMOVED lines=10> */
.L_x_34201:
[----:B------:R-:W-:-:S04]  /*5cb0*/  I2FP.F32.S32 R18, R18 ;  /* 0x0000001200127245 */ /* 0x000fc80000201400 */
[----:B------:R-:W-:-:S04]  /*5cc0*/  F2FP.F16.F32.PACK_AB R3, RZ, R18 ;  /* 0x00000012ff03723e */ /* 0x000fc800000000ff */
[----:B------:R-:W-:-:S05]  /*5cd0*/  PRMT R3, R3, 0x5410, RZ ;  /* 0x0000541003037816 */ /* 0x000fca00000000ff */
[----:B------:R0:W-:Y:S01]  /*5ce0*/  STG.E desc[UR36][R8.64], R3 ;  /* 0x0000000308007986 */ /* 0x0001e2000c101924 */
[----:B------:R-:W-:Y:S05]  /*5cf0*/  BRA `(.L_x_34195) ;  /* 0x0000000800b07947 */ /* 0x000fea0003800000 */
.L_x_34200:
[----:B------:R-:W0:Y:S02]  /*5d00*/  I2F.F64 R4, R18 ;  /* 0x0000001200047312 */ /* 0x000e240000201c00 */
[----:B0-----:R0:W-:Y:S01]  /*5d10*/  STG.E.64 desc[UR36][R8.64], R4 ;  /* 0x0000000408007986 */ /* 0x0011e2000c101b24 */
[----:B------:R-:W-:Y:S05]  /*5d20*/  BRA `(.L_x_34195) ;  /* 0x0000000800a47947 */ /* 0x000fea0003800000 */
.L_x_34190:
        /* <DEDUP_REMOVED lines=12> */
.L_x_34204:
[----:B------:R-:W0:Y:S01]  /*5df0*/  I2F.F64 R4, R18 ;  /* 0x0000001200047312 */ /* 0x000e220000201c00 */
[----:B------:R-:W-:-:S05]  /*5e00*/  CS2R R6, SRZ ;  /* 0x0000000000067805 */ /* 0x000fca000001ff00 */
[----:B0-----:R0:W-:Y:S01]  /*5e10*/  STG.E.128 desc[UR36][R8.64], R4 ;  /* 0x0000000408007986 */ /* 0x0011e2000c101d24 */
[----:B------:R-:W-:Y:S05]  /*5e20*/  BRA `(.L_x_34195) ;  /* 0x0000000800647947 */ /* 0x000fea0003800000 */
.L_x_34203:
        /* <DEDUP_REMOVED lines=21> */
.L_x_34208:
[----:B------:R-:W-:Y:S05]  /*5f80*/  BSYNC B0 ;  /* 0x0000000000007941 */ /* 0x000fea0003800000 */
.L_x_34207:
[----:B------:R-:W-:-:S05]  /*5f90*/  LOP3.LUT R5, R0, R5, RZ, 0xfc, !PT ;  /* 0x0000000500057212 */ /* 0x000fca00078efcff */
[----:B------:R0:W-:Y:S01]  /*5fa0*/  STG.E.U8 desc[UR36][R8.64], R5 ;  /* 0x0000000508007986 */ /* 0x0001e2000c101124 */
[----:B------:R-:W-:Y:S05]  /*5fb0*/  BRA `(.L_x_34195) ;  /* 0x0000000800007947 */ /* 0x000fea0003800000 */
.L_x_34206:
        /* <DEDUP_REMOVED lines=13> */
.L_x_34210:
[----:B------:R-:W-:Y:S01]  /*6090*/  IMAD.MOV.U32 R0, RZ, RZ, 0x7f ;  /* 0x0000007fff007424 */ /* 0x000fe200078e00ff */
[----:B------:R-:W-:-:S04]  /*60a0*/  ISETP.GT.U32.AND P0, PT, R3, 0x7f800000, PT ;  /* 0x7f8000000300780c */ /* 0x000fc80003f04070 */
[----:B------:R-:W-:-:S09]  /*60b0*/  SEL R0, R0, 0x7c, P0 ;  /* 0x0000007c00007807 */ /* 0x000fd20000000000 */
.L_x_34211:
[----:B------:R-:W-:Y:S05]  /*60c0*/  BSYNC B0 ;  /* 0x0000000000007941 */ /* 0x000fea0003800000 */
.L_x_34209:
[----:B------:R-:W-:-:S04]  /*60d0*/  LOP3.LUT R3, R5, 0x80000000, RZ, 0xc0, !PT ;  /* 0x8000000005037812 */ /* 0x000fc800078ec0ff */
[----:B------:R-:W-:-:S04]  /*60e0*/  SHF.R.U32.HI R3, RZ, 0x18, R3 ;  /* 0x00000018ff037819 */ /* 0x000fc80000011603 */
[----:B------:R-:W-:-:S05]  /*60f0*/  LOP3.LUT R3, R0, R3, RZ, 0xfc, !PT ;  /* 0x0000000300037212 */ /* 0x000fca00078efcff */
[----:B------:R0:W-:Y:S01]  /*6100*/  STG.E.U8 desc[UR36][R8.64], R3 ;  /* 0x0000000308007986 */ /* 0x0001e2000c101124 */
[----:B------:R-:W-:Y:S05]  /*6110*/  BRA `(.L_x_34195) ;  /* 0x0000000400a87947 */ /* 0x000fea0003800000 */
.L_x_34205:
[----:B------:R-:W-:-:S04]  /*6120*/  I2FP.F32.S32 R0, R18 ;  /* 0x0000001200007245 */ /* 0x000fc80000201400 */
[----:B------:R-:W-:-:S05]  /*6130*/  F2FP.BF16.F32.PACK_AB R0, RZ, R0 ;  /* 0x00000000ff00723e */ /* 0x000fca00000010ff */
[----:B------:R0:W-:Y:S01]  /*6140*/  STG.E.U16 desc[UR36][R8.64], R0 ;  /* 0x0000000008007986 */ /* 0x0001e2000c101524 */
[----:B------:R-:W-:Y:S05]  /*6150*/  BRA `(.L_x_34195) ;  /* 0x0000000400987947 */ /* 0x000fea0003800000 */
.L_x_34202:
        /* <DEDUP_REMOVED lines=10> */
.L_x_34214:
        /* <DEDUP_REMOVED lines=17> */
.L_x_34217:
[----:B------:R-:W-:-:S04]  /*6310*/  LOP3.LUT R3, R5, 0x80000000, RZ, 0xc0, !PT ;  /* 0x8000000005037812 */ /* 0x000fc800078ec0ff */
[----:B------:R-:W-:-:S04]  /*6320*/  SHF.R.U32.HI R3, RZ, 0x18, R3 ;  /* 0x00000018ff037819 */ /* 0x000fc80000011603 */
[----:B------:R-:W-:-:S04]  /*6330*/  LOP3.LUT R0, R0, R3, RZ, 0xfc, !PT ;  /* 0x0000000300007212 */ /* 0x000fc800078efcff */
[----:B------:R-:W-:-:S07]  /*6340*/  PRMT R4, R0, 0x7610, R4 ;  /* 0x0000761000047816 */ /* 0x000fce0000000004 */
.L_x_34216:
[----:B------:R-:W-:Y:S05]  /*6350*/  BSYNC B0 ;  /* 0x0000000000007941 */ /* 0x000fea0003800000 */
.L_x_34215:
[----:B------:R0:W-:Y:S01]  /*6360*/  STG.E.U8 desc[UR36][R8.64], R4 ;  /* 0x0000000408007986 */ /* 0x0001e2000c101124 */
[----:B------:R-:W-:Y:S05]  /*6370*/  BRA `(.L_x_34195) ;  /* 0x0000000400107947 */ /* 0x000fea0003800000 */
.L_x_34213:
        /* <DEDUP_REMOVED lines=17> */
.L_x_34220:
[----:B------:R-:W-:-:S04]  /*6490*/  LOP3.LUT R3, R5, 0x80000000, RZ, 0xc0, !PT ;  /* 0x8000000005037812 */ /* 0x000fc800078ec0ff */
[----:B------:R-:W-:-:S04]  /*64a0*/  SHF.R.U32.HI R3, RZ, 0x18, R3 ;  /* 0x00000018ff037819 */ /* 0x000fc80000011603 */
[----:B------:R-:W-:-:S04]  /*64b0*/  LOP3.LUT R0, R0, R3, RZ, 0xfc, !PT ;  /* 0x0000000300007212 */ /* 0x000fc800078efcff */
[----:B------:R-:W-:-:S07]  /*64c0*/  PRMT R4, R0, 0x7610, R4 ;  /* 0x0000761000047816 */ /* 0x000fce0000000004 */
.L_x_34219:
[----:B------:R-:W-:Y:S05]  /*64d0*/  BSYNC B0 ;  /* 0x0000000000007941 */ /* 0x000fea0003800000 */
.L_x_34218:
[----:B------:R0:W-:Y:S01]  /*64e0*/  STG.E.U8 desc[UR36][R8.64], R4 ;  /* 0x0000000408007986 */ /* 0x0001e2000c101124 */
[----:B------:R-:W-:Y:S05]  /*64f0*/  BRA `(.L_x_34195) ;  /* 0x0000000000b07947 */ /* 0x000fea0003800000 */
.L_x_34212:
        /* <DEDUP_REMOVED lines=22> */
.L_x_34194:
        /* <DEDUP_REMOVED lines=16> */
.L_x_34223:
[----:B------:R-:W-:Y:S05]  /*6760*/  BRA `(.L_x_34195) ;  /* 0x0000000000147947 */ /* 0x000fea0003800000 */
.L_x_34222:
[--C-:B------:R-:W-:Y:S01]  /*6770*/  SHF.R.S32.HI R5, RZ, 0x1f, R18.reuse ;  /* 0x0000001fff057819 */ /* 0x100fe20000011412 */
[----:B------:R-:W-:-:S05]  /*6780*/  IMAD.MOV.U32 R4, RZ, RZ, R18 ;  /* 0x000000ffff047224 */ /* 0x000fca00078e0012 */
[----:B------:R0:W-:Y:S01]  /*6790*/  STG.E.64 desc[UR36][R8.64], R4 ;  /* 0x0000000408007986 */ /* 0x0001e2000c101b24 */
[----:B------:R-:W-:Y:S05]  /*67a0*/  BRA `(.L_x_34195) ;  /* 0x0000000000047947 */ /* 0x000fea0003800000 */
.L_x_34221:
[----:B------:R0:W-:Y:S02]  /*67b0*/  STG.E desc[UR36][R8.64], R18 ;  /* 0x0000001208007986 */ /* 0x0001e4000c101924 */
.L_x_34195:
[----:B------:R-:W-:-:S07]  /*67c0*/  VIADD R2, R2, 0x80 ;  /* 0x0000008002027836 */ /* 0x000fce0000000000 */
.L_x_34155:
[----:B------:R-:W-:Y:S05]  /*67d0*/  BSYNC B6 ;  /* 0x0000000000067941 */ /* 0x000fea0003800000 */
.L_x_34154:
        /* <DEDUP_REMOVED lines=21> */
.L_x_34227:
[----:B------:R-:W-:Y:S01]  /*6930*/  STG.E.U8 desc[UR36][R2.64], R16 ;  /* 0x0000001002007986 */ /* 0x000fe2000c101124 */
[----:B------:R-:W-:Y:S05]  /*6940*/  EXIT ;  /* 0x000000000000794d */ /* 0x000fea0003800000 */
.L_x_34226:
        /* <DEDUP_REMOVED lines=9> */
.L_x_34230:
[----:B------:R-:W-:Y:S01]  /*69e0*/  STG.E desc[UR36][R2.64], R16 ;  /* 0x0000001002007986 */ /* 0x000fe2000c101924 */
[----:B------:R-:W-:Y:S05]  /*69f0*/  EXIT ;  /* 0x000000000000794d */ /* 0x000fea0003800000 */
.L_x_34229:
[----:B------:R-:W-:Y:S01]  /*6a00*/  STG.E.U16 desc[UR36][R2.64], R16 ;  /* 0x0000001002007986 */ /* 0x000fe2000c101524 */
[----:B------:R-:W-:Y:S05]  /*6a10*/  EXIT ;  /* 0x000000000000794d */ /* 0x000fea0003800000 */
.L_x_34225:
        /* <DEDUP_REMOVED lines=9> */
.L_x_34232:
[----:B------:R-:W-:-:S04]  /*6ab0*/  I2FP.F32.S32 R0, R16 ;  /* 0x0000001000007245 */ /* 0x000fc80000201400 */
[----:B------:R-:W-:-:S05]  /*6ac0*/  F2FP.F16.F32.PACK_AB R0, RZ, R0 ;  /* 0x00000000ff00723e */ /* 0x000fca00000000ff */
[----:B------:R-:W-:Y:S01]  /*6ad0*/  STG.E.U16 desc[UR36][R2.64], R0 ;  /* 0x0000000002007986 */ /* 0x000fe2000c101524 */
[----:B------:R-:W-:Y:S05]  /*6ae0*/  EXIT ;  /* 0x000000000000794d */ /* 0x000fea0003800000 */
.L_x_34231:
        /* <DEDUP_REMOVED lines=10> */
.L_x_34234:
[----:B------:R-:W-:-:S04]  /*6b90*/  I2FP.F32.S32 R16, R16 ;  /* 0x0000001000107245 */ /* 0x000fc80000201400 */
[----:B------:R-:W-:-:S04]  /*6ba0*/  F2FP.F16.F32.PACK_AB R5, RZ, R16 ;  /* 0x00000010ff05723e */ /* 0x000fc800000000ff */
[----:B------:R-:W-:-:S05]  /*6bb0*/  PRMT R5, R5, 0x5410, RZ ;  /* 0x0000541005057816 */ /* 0x000fca00000000ff */
[----:B------:R-:W-:Y:S01]  /*6bc0*/  STG.E desc[UR36][R2.64], R5 ;  /* 0x0000000502007986 */ /* 0x000fe2000c101924 */
[----:B------:R-:W-:Y:S05]  /*6bd0*/  EXIT ;  /* 0x000000000000794d */ /* 0x000fea0003800000 */
.L_x_34233:
[----:B------:R-:W0:Y:S02]  /*6be0*/  I2F.F64 R16, R16 ;  /* 0x0000001000107312 */ /* 0x000e240000201c00 */
[----:B0-----:R-:W-:Y:S01]  /*6bf0*/  STG.E.64 desc[UR36][R2.64], R16 ;  /* 0x0000001002007986 */ /* 0x001fe2000c101b24 */
[----:B------:R-:W-:Y:S05]  /*6c00*/  EXIT ;  /* 0x000000000000794d */ /* 0x000fea0003800000 */
.L_x_34224:
        /* <DEDUP_REMOVED lines=12> */
.L_x_34237:
[----:B------:R-:W0:Y:S01]  /*6cd0*/  I2F.F64 R16, R16 ;  /* 0x0000001000107312 */ /* 0x000e220000201c00 */
[----:B------:R-:W-:-:S05]  /*6ce0*/  CS2R R18, SRZ ;  /* 0x0000000000127805 */ /* 0x000fca000001ff00 */
[----:B0-----:R-:W-:Y:S01]  /*6cf0*/  STG.E.128 desc[UR36][R2.64], R16 ;  /* 0x0000001002007986 */ /* 0x001fe2000c101d24 */
[----:B------:R-:W-:Y:S05]  /*6d00*/  EXIT ;  /* 0x000000000000794d */ /* 0x000fea0003800000 */
.L_x_34236:
        /* <DEDUP_REMOVED lines=21> */
.L_x_34241:
[----:B------:R-:W-:Y:S05]  /*6e60*/  BSYNC B0 ;  /* 0x0000000000007941 */ /* 0x000fea0003800000 */
.L_x_34240:
[----:B------:R-:W-:-:S05]  /*6e70*/  LOP3.LUT R5, R0, R5, RZ, 0xfc, !PT ;  /* 0x0000000500057212 */ /* 0x000fca00078efcff */
[----:B------:R-:W-:Y:S01]  /*6e80*/  STG.E.U8 desc[UR36][R2.64], R5 ;  /* 0x0000000502007986 */ /* 0x000fe2000c101124 */
[----:B------:R-:W-:Y:S05]  /*6e90*/  EXIT ;  /* 0x000000000000794d */ /* 0x000fea0003800000 */
.L_x_34239:
        /* <DEDUP_REMOVED lines=13> */
.L_x_34243:
[----:B------:R-:W-:Y:S01]  /*6f70*/  IMAD.MOV.U32 R0, RZ, RZ, 0x7f ;  /* 0x0000007fff007424 */ /* 0x000fe200078e00ff */
[----:B------:R-:W-:-:S04]  /*6f80*/  ISETP.GT.U32.AND P0, PT, R4, 0x7f800000, PT ;  /* 0x7f8000000400780c */ /* 0x000fc80003f04070 */
[----:B------:R-:W-:-:S09]  /*6f90*/  SEL R0, R0, 0x7c, P0 ;  /* 0x0000007c00007807 */ /* 0x000fd20000000000 */
.L_x_34244:
[----:B------:R-:W-:Y:S05]  /*6fa0*/  BSYNC B0 ;  /* 0x0000000000007941 */ /* 0x000fea0003800000 */
.L_x_34242:
[----:B------:R-:W-:-:S04]  /*6fb0*/  LOP3.LUT R4, R5, 0x80000000, RZ, 0xc0, !PT ;  /* 0x8000000005047812 */ /* 0x000fc800078ec0ff */
[----:B------:R-:W-:-:S04]  /*6fc0*/  SHF.R.U32.HI R5, RZ, 0x18, R4 ;  /* 0x00000018ff057819 */ /* 0x000fc80000011604 */
[----:B------:R-:W-:-:S05]  /*6fd0*/  LOP3.LUT R5, R0, R5, RZ, 0xfc, !PT ;  /* 0x0000000500057212 */ /* 0x000fca00078efcff */
[----:B------:R-:W-:Y:S01]  /*6fe0*/  STG.E.U8 desc[UR36][R2.64], R5 ;  /* 0x0000000502007986 */ /* 0x000fe2000c101124 */
[----:B------:R-:W-:Y:S05]  /*6ff0*/  EXIT ;  /* 0x000000000000794d */ /* 0x000fea0003800000 */
.L_x_34238:
[----:B------:R-:W-:-:S04]  /*7000*/  I2FP.F32.S32 R0, R16 ;  /* 0x0000001000007245 */ /* 0x000fc80000201400 */
[----:B------:R-:W-:-:S05]  /*7010*/  F2FP.BF16.F32.PACK_AB R0, RZ, R0 ;  /* 0x00000000ff00723e */ /* 0x000fca00000010ff */
[----:B------:R-:W-:Y:S01]  /*7020*/  STG.E.U16 desc[UR36][R2.64], R0 ;  /* 0x0000000002007986 */ /* 0x000fe2000c101524 */
[----:B------:R-:W-:Y:S05]  /*7030*/  EXIT ;  /* 0x000000000000794d */ /* 0x000fea0003800000 */
.L_x_34235:
        /* <DEDUP_REMOVED lines=10> */
.L_x_34247:
        /* <DEDUP_REMOVED lines=17> */
.L_x_34250:
[----:B------:R-:W-:-:S04]  /*71f0*/  LOP3.LUT R0, R7, 0x80000000, RZ, 0xc0, !PT ;  /* 0x8000000007007812 */ /* 0x000fc800078ec0ff */
[----:B------:R-:W-:-:S04]  /*7200*/  SHF.R.U32.HI R5, RZ, 0x18, R0 ;  /* 0x00000018ff057819 */ /* 0x000fc80000011600 */
[----:B------:R-:W-:-:S04]  /*7210*/  LOP3.LUT R4, R4, R5, RZ, 0xfc, !PT ;  /* 0x0000000504047212 */ /* 0x000fc800078efcff */
[----:B------:R-:W-:-:S07]  /*7220*/  PRMT R0, R4, 0x7610, R0 ;  /* 0x0000761004007816 */ /* 0x000fce0000000000 */
.L_x_34249:
[----:B------:R-:W-:Y:S05]  /*7230*/  BSYNC B0 ;  /* 0x0000000000007941 */ /* 0x000fea0003800000 */
.L_x_34248:
[----:B------:R-:W-:Y:S01]  /*7240*/  STG.E.U8 desc[UR36][R2.64], R0 ;  /* 0x0000000002007986 */ /* 0x000fe2000c101124 */
[----:B------:R-:W-:Y:S05]  /*7250*/  EXIT ;  /* 0x000000000000794d */ /* 0x000fea0003800000 */
.L_x_34246:
        /* <DEDUP_REMOVED lines=17> */
.L_x_34253:
[----:B------:R-:W-:-:S04]  /*7370*/  LOP3.LUT R0, R7, 0x80000000, RZ, 0xc0, !PT ;  /* 0x8000000007007812 */ /* 0x000fc800078ec0ff */
[----:B------:R-:W-:-:S04]  /*7380*/  SHF.R.U32.HI R5, RZ, 0x18, R0 ;  /* 0x00000018ff057819 */ /* 0x000fc80000011600 */
[----:B------:R-:W-:-:S04]  /*7390*/  LOP3.LUT R4, R4, R5, RZ, 0xfc, !PT ;  /* 0x0000000504047212 */ /* 0x000fc800078efcff */
[----:B------:R-:W-:-:S07]  /*73a0*/  PRMT R0, R4, 0x7610, R0 ;  /* 0x0000761004007816 */ /* 0x000fce0000000000 */
.L_x_34252:
[----:B------:R-:W-:Y:S05]  /*73b0*/  BSYNC B0 ;  /* 0x0000000000007941 */ /* 0x000fea0003800000 */
.L_x_34251:
[----:B------:R-:W-:Y:S01]  /*73c0*/  STG.E.U8 desc[UR36][R2.64], R0 ;  /* 0x0000000002007986 */ /* 0x000fe2000c101124 */
[----:B------:R-:W-:Y:S05]  /*73d0*/  EXIT ;  /* 0x000000000000794d */ /* 0x000fea0003800000 */
.L_x_34245:
        /* <DEDUP_REMOVED lines=22> */
.L_x_34228:
        /* <DEDUP_REMOVED lines=16> */
.L_x_34256:
[----:B------:R-:W-:Y:S05]  /*7640*/  EXIT ;  /* 0x000000000000794d */ /* 0x000fea0003800000 */
.L_x_34255:
[----:B------:R-:W-:-:S05]  /*7650*/  SHF.R.S32.HI R17, RZ, 0x1f, R16 ;  /* 0x0000001fff117819 */ /* 0x000fca0000011410 */
[----:B------:R-:W-:Y:S01]  /*7660*/  STG.E.64 desc[UR36][R2.64], R16 ;  /* 0x0000001002007986 */ /* 0x000fe2000c101b24 */
[----:B------:R-:W-:Y:S05]  /*7670*/  EXIT ;  /* 0x000000000000794d */ /* 0x000fea0003800000 */
.L_x_34254:
[----:B------:R-:W-:Y:S01]  /*7680*/  STG.E desc[UR36][R2.64], R16 ;  /* 0x0000001002007986 */ /* 0x000fe2000c101924 */
[----:B------:R-:W-:Y:S05]  /*7690*/  EXIT ;  /* 0x000000000000794d */ /* 0x000fea0003800000 */
.L_x_34257:
        /* <DEDUP_REMOVED lines=14> */
.L_x_36488:


//--------------------- .text._ZN2at6native18elementwise_kernelILi128ELi2EZNS0_22gpu_kernel_impl_nocastIZZZNS0_23bitwise_not_kernel_cudaERNS_18TensorIteratorBaseEENKUlvE_clEvENKUlvE1_clEvEUliE_EEvS4_RKT_EUliE_EEviT1_ --------------------------
	.section	.text._ZN2at6native18elementwise_kernelILi128ELi2EZNS0_22gpu_kernel_impl_nocastIZZZNS0_23bitwise_not_kernel_cudaERNS_18TensorIteratorBaseEENKUlvE_clEvENKUlvE1_clEvEUliE_EEvS4_RKT_EUliE_EEviT1_,"ax",@progbits
	.align	128
        .global         _ZN2at6native18elementwise_kernelILi128ELi2EZNS0_22gpu_kernel_impl_nocastIZZZNS0_23bitwise_not_kernel_cudaERNS_18TensorIteratorBaseEENKUlvE_clEvENKUlvE1_clEvEUliE_EEvS4_RKT_EUliE_EEviT1_
        .type           _ZN2at6native18elementwise_kernelILi128ELi2EZNS0_22gpu_kernel_impl_nocastIZZZNS0_23bitwise_not_kernel_cudaERNS_18TensorIteratorBaseEENKUlvE_clEvENKUlvE1_clEvEUliE_EEvS4_RKT_EUliE_EEviT1_,@function
        .size           _ZN2at6native18elementwise_kernelILi128ELi2EZNS0_22gpu_kernel_impl_nocastIZZZNS0_23bitwise_not_kernel_cudaERNS_18TensorIteratorBaseEENKUlvE_clEvENKUlvE1_clEvEUliE_EEvS4_RKT_EUliE_EEviT1_,(.L_x_36489 - _ZN2at6native18elementwise_kernelILi128ELi2EZNS0_22gpu_kernel_impl_nocastIZZZNS0_23bitwise_not_kernel_cudaERNS_18TensorIteratorBaseEENKUlvE_clEvENKUlvE1_clEvEUliE_EEvS4_RKT_EUliE_EEviT1_)
        .other          _ZN2at6native18elementwise_kernelILi128ELi2EZNS0_22gpu_kernel_impl_nocastIZZZNS0_23bitwise_not_kernel_cudaERNS_18TensorIteratorBaseEENKUlvE_clEvENKUlvE1_clEvEUliE_EEvS4_RKT_EUliE_EEviT1_,@"STO_CUDA_ENTRY STV_DEFAULT"
_ZN2at6native18elementwise_kernelILi128ELi2EZNS0_22gpu_kernel_impl_nocastIZZZNS0_23bitwise_not_kernel_cudaERNS_18TensorIteratorBaseEENKUlvE_clEvENKUlvE1_clEvEUliE_EEvS4_RKT_EUliE_EEviT1_:
.text._ZN2at6native18elementwise_kernelILi128ELi2EZNS0_22gpu_kernel_impl_nocastIZZZNS0_23bitwise_not_kernel_cudaERNS_18TensorIteratorBaseEENKUlvE_clEvENKUlvE1_clEvEUliE_EEvS4_RKT_EUliE_EEviT1_:
        /* <DEDUP_REMOVED lines=312> */
.L_x_34260:
[----:B------:R-:W-:Y:S02]  /*1380*/  ULDC.64 UR8, c[0x0][0x418] ;  /* 0x0001060000087ab9 */ /* 0x000fe40000000a00 */
[----:B------:R-:W-:-:S04]  /*1390*/  IADD3 R4, P0, R2, UR8, RZ ;  /* 0x0000000802047c10 */ /* 0x000fc8000ff1e0ff */
[----:B------:R-:W-:Y:S01]  /*13a0*/  IADD3.X R5, RZ, UR9, RZ, P0, !PT ;  /* 0x00000009ff057c10 */ /* 0x000fe200087fe4ff */
[----:B------:R-:W-:-:S04]  /*13b0*/  ULDC.64 UR8, c[0x0][0x410] ;  /* 0x0001040000087ab9 */ /* 0x000fc80000000a00 */
[----:B------:R-:W2:Y:S01]  /*13c0*/  LDG.E R4, desc[UR4][R4.64] ;  /* 0x0000000404047981 */ /* 0x000ea2000c1e1900 */
[----:B------:R-:W-:Y:S02]  /*13d0*/  IADD3 R2, P0, R3, UR8, RZ ;  /* 0x0000000803027c10 */ /* 0x000fe4000ff1e0ff */
[----:B------:R-:W-:Y:S02]  /*13e0*/  IADD3 R7, R0, 0x80, RZ ;  /* 0x0000008000077810 */ /* 0x000fe40007ffe0ff */
[----:B------:R-:W-:Y:S02]  /*13f0*/  IADD3.X R3, RZ, UR9, RZ, P0, !PT ;  /* 0x00000009ff037c10 */ /* 0x000fe400087fe4ff */
[----:B--2---:R-:W-:-:S05]  /*1400*/  LOP3.LUT R9, RZ, R4, RZ, 0x33, !PT ;  /* 0x00000004ff097212 */ /* 0x004fca00078e33ff */
[----:B------:R0:W-:Y:S02]  /*1410*/  STG.E desc[UR4][R2.64], R9 ;  /* 0x0000000902007986 */ /* 0x0001e4000c101904 */
.L_x_34259:
[----:B------:R-:W-:Y:S05]  /*1420*/  BSYNC B0 ;  /* 0x0000000000007941 */ /* 0x000fea0003800000 */
.L_x_34258:
        /* <DEDUP_REMOVED lines=305> */
.L_x_34261:
[----:B------:R-:W-:Y:S02]  /*2740*/  ULDC.64 UR6, c[0x0][0x418] ;  /* 0x0001060000067ab9 */ /* 0x000fe40000000a00 */
[----:B------:R-:W-:-:S04]  /*2750*/  IADD3 R4, P0, R0, UR6, RZ ;  /* 0x0000000600047c10 */ /* 0x000fc8000ff1e0ff */
[----:B------:R-:W-:Y:S01]  /*2760*/  IADD3.X R5, RZ, UR7, RZ, P0, !PT ;  /* 0x00000007ff057c10 */ /* 0x000fe200087fe4ff */
[----:B------:R-:W-:-:S04]  /*2770*/  ULDC.64 UR6, c[0x0][0x410] ;  /* 0x0001040000067ab9 */ /* 0x000fc80000000a00 */
[----:B------:R-:W2:Y:S01]  /*2780*/  LDG.E R4, desc[UR4][R4.64] ;  /* 0x0000000404047981 */ /* 0x000ea2000c1e1900 */
[----:B------:R-:W-:-:S04]  /*2790*/  IADD3 R2, P0, R3, UR6, RZ ;  /* 0x0000000603027c10 */ /* 0x000fc8000ff1e0ff */
[----:B------:R-:W-:Y:S02]  /*27a0*/  IADD3.X R3, RZ, UR7, RZ, P0, !PT ;  /* 0x00000007ff037c10 */ /* 0x000fe400087fe4ff */
[----:B--2---:R-:W-:-:S05]  /*27b0*/  LOP3.LUT R7, RZ, R4, RZ, 0x33, !PT ;  /* 0x00000004ff077212 */ /* 0x004fca00078e33ff */
[----:B------:R-:W-:Y:S01]  /*27c0*/  STG.E desc[UR4][R2.64], R7 ;  /* 0x0000000702007986 */ /* 0x000fe2000c101904 */
[----:B------:R-:W-:Y:S05]  /*27d0*/  EXIT ;  /* 0x000000000000794d */ /* 0x000fea0003800000 */
.L_x_34262:
        /* <DEDUP_REMOVED lines=10> */
.L_x_36489:


//--------------------- .text._ZN2at6native27unrolled_elementwise_kernelIZZZNS0_23bitwise_not_kernel_cudaERNS_18TensorIteratorBaseEENKUlvE_clEvENKUlvE1_clEvEUliE_St5arrayIPcLm2EELi4E23TrivialOffsetCalculatorILi1EjESB_NS0_6memory15LoadWithoutCastENSC_16StoreWithoutCastEEEviT_T0_T2_T3_T4_T5_ --------------------------
	.section	.text._ZN2at6native27unrolled_elementwise_kernelIZZZNS0_23bitwise_not_kernel_cudaERNS_18TensorIteratorBaseEENKUlvE_clEvENKUlvE1_clEvEUliE_St5arrayIPcLm2EELi4E23TrivialOffsetCalculatorILi1EjESB_NS0_6memory15LoadWithoutCastENSC_16StoreWithoutCastEEEviT_T0_T2_T3_T4_T5_,"ax",@progbits
	.align	128
        .global         _ZN2at6native27unrolled_elementwise_kernelIZZZNS0_23bitwise_not_kernel_cudaERNS_18TensorIteratorBaseEENKUlvE_clEvENKUlvE1_clEvEUliE_St5arrayIPcLm2EELi4E23TrivialOffsetCalculatorILi1EjESB_NS0_6memory15LoadWithoutCastENSC_16StoreWithoutCastEEEviT_T0_T2_T3_T4_T5_
        .type           _ZN2at6native27unrolled_elementwise_kernelIZZZNS0_23bitwise_not_kernel_cudaERNS_18TensorIteratorBaseEENKUlvE_clEvENKUlvE1_clEvEUliE_St5arrayIPcLm2EELi4E23TrivialOffsetCalculatorILi1EjESB_NS0_6memory15LoadWithoutCastENSC_16StoreWithoutCastEEEviT_T0_T2_T3_T4_T5_,@function
        .size           _ZN2at6native27unrolled_elementwise_kernelIZZZNS0_23bitwise_not_kernel_cudaERNS_18TensorIteratorBaseEENKUlvE_clEvENKUlvE1_clEvEUliE_St5arrayIPcLm2EELi4E23TrivialOffsetCalculatorILi1EjESB_NS0_6memory15LoadWithoutCastENSC_16StoreWithoutCastEEEviT_T0_T2_T3_T4_T5_,(.L_x_36490 - _ZN2at6native27unrolled_elementwise_kernelIZZZNS0_23bitwise_not_kernel_cudaERNS_18TensorIteratorBaseEENKUlvE_clEvENKUlvE1_clEvEUliE_St5arrayIPcLm2EELi4E23TrivialOffsetCalculatorILi1EjESB_NS0_6memory15LoadWithoutCastENSC_16StoreWithoutCastEEEviT_T0_T2_T3_T4_T5_)
        .other          _ZN2at6native27unrolled_elementwise_kernelIZZZNS0_23bitwise_not_kernel_cudaERNS_18TensorIteratorBaseEENKUlvE_clEvENKUlvE1_clEvEUliE_St5arrayIPcLm2EELi4E23TrivialOffsetCalculatorILi1EjESB_NS0_6memory15LoadWithoutCastENSC_16StoreWithoutCastEEEviT_T0_T2_T3_T4_T5_,@"STO_CUDA_ENTRY STV_DEFAULT"
_ZN2at6native27unrolled_elementwise_kernelIZZZNS0_23bitwise_not_kernel_cudaERNS_18TensorIteratorBaseEENKUlvE_clEvENKUlvE1_clEvEUliE_St5arrayIPcLm2EELi4E23TrivialOffsetCalculatorILi1EjESB_NS0_6memory15LoadWithoutCastENSC_16StoreWithoutCastEEEviT_T0_T2_T3_T4_T5_:
.text._ZN2at6native27unrolled_elementwise_kernelIZZZNS0_23bitwise_not_kernel_cudaERNS_18TensorIteratorBaseEENKUlvE_clEvENKUlvE1_clEvEUliE_St5arrayIPcLm2EELi4E23TrivialOffsetCalculatorILi1EjESB_NS0_6memory15LoadWithoutCastENSC_16StoreWithoutCastEEEviT_T0_T2_T3_T4_T5_:
        /* <DEDUP_REMOVED lines=19> */
[----:B------:R-:W-:Y:S01]  /*0130*/  @!P4 LEA R13, R3, R2, 0x9 ;  /* 0x00000002030dc211 */ /* 0x000fe200078e48ff */
[----:B-1----:R-:W-:-:S06]  /*0140*/  @!P2 IMAD.WIDE.U32 R8, R15, 0x4, R8 ;  /* 0x000000040f08a825 */ /* 0x002fcc00078e0008 */
[----:B0-----:R-:W0:Y:S01]  /*0150*/  @!P1 LDC.64 R6, c[0x0][0x218] ;  /* 0x00008600ff069b82 */ /* 0x001e220000000a00 */
[----:B------:R-:W4:Y:S01]  /*0160*/  @!P2 LDG.E R8, desc[UR4][R8.64] ;  /* 0x000000040808a981 */ /* 0x000f22000c1e1900 */
[----:B---3--:R-:W-:-:S06]  /*0170*/  @!P4 IMAD.WIDE.U32 R12, R13, 0x4, R10 ;  /* 0x000000040d0cc825 */ /* 0x008fcc00078e000a */
[----:B------:R1:W3:Y:S01]  /*0180*/  @!P4 LDG.E R12, desc[UR4][R12.64] ;  /* 0x000000040c0cc981 */ /* 0x0002e2000c1e1900 */
[----:B------:R-:W-:-:S05]  /*0190*/  @!P4 VIADD R2, R2, 0x80 ;  /* 0x000000800202c836 */ /* 0x000fca0000000000 */
[----:B------:R-:W-:-:S13]  /*01a0*/  ISETP.GE.AND P0, PT, R2, R5, PT ;  /* 0x000000050200720c */ /* 0x000fda0003f06270 */
[----:B------:R-:W1:Y:S01]  /*01b0*/  @!P0 LDC.64 R10, c[0x0][0x220] ;  /* 0x00008800ff0a8b82 */ /* 0x000e620000000a00 */
[C---:B------:R-:W-:Y:S02]  /*01c0*/  @!P0 LEA R15, R3.reuse, R2, 0x9 ;  /* 0x00000002030f8211 */ /* 0x040fe400078e48ff */
[----:B------:R-:W-:-:S05]  /*01d0*/  @!P1 LEA R17, R3, R0, 0x9 ;  /* 0x0000000003119211 */ /* 0x000fca00078e48ff */
[----:B0-----:R-:W-:-:S04]  /*01e0*/  @!P1 IMAD.WIDE.U32 R6, R17, 0x4, R6 ;  /* 0x0000000411069825 */ /* 0x001fc800078e0006 */
[----:B------:R-:W-:Y:S02]  /*01f0*/  @!P1 VIADD R0, R0, 0x80 ;  /* 0x0000008000009836 */ /* 0x000fe40000000000 */
[----:B-1----:R-:W-:-:S04]  /*0200*/  @!P0 IMAD.WIDE.U32 R10, R15, 0x4, R10 ;  /* 0x000000040f0a8825 */ /* 0x002fc800078e000a */
[----:B------:R-:W-:Y:S02]  /*0210*/  IMAD.MOV.U32 R15, RZ, RZ, -0x1 ;  /* 0xffffffffff0f7424 */ /* 0x000fe400078e00ff */
[----:B------:R0:W5:Y:S01]  /*0220*/  @!P0 LDG.E R10, desc[UR4][R10.64] ;  /* 0x000000040a0a8981 */ /* 0x000162000c1e1900 */
[----:B------:R-:W-:Y:S01]  /*0230*/  ISETP.GE.AND P3, PT, R0, R5, PT ;  /* 0x000000050000720c */ /* 0x000fe20003f66270 */
[----:B------:R-:W-:Y:S01]  /*0240*/  BSSY B0, `(.L_x_34263) ;  /* 0x0000012000007945 */ /* 0x000fe20003800000 */
[----:B------:R-:W-:Y:S01]  /*0250*/  MOV R13, 0xffffffff ;  /* 0xffffffff000d7802 */ /* 0x000fe20000000f00 */
[----:B------:R-:W-:Y:S01]  /*0260*/  IMAD.MOV.U32 R17, RZ, RZ, -0x1 ;  /* 0xffffffffff117424 */ /* 0x000fe200078e00ff */
[----:B--2---:R-:W-:-:S05]  /*0270*/  @!P1 LOP3.LUT R15, RZ, R4, RZ, 0x33, !PT ;  /* 0x00000004ff0f9212 */ /* 0x004fca00078e33ff */
[----:B------:R0:W-:Y:S01]  /*0280*/  @!P1 STG.E desc[UR4][R6.64], R15 ;  /* 0x0000000f06009986 */ /* 0x0001e2000c101904 */
[----:B----4-:R-:W-:Y:S02]  /*0290*/  @!P2 LOP3.LUT R13, RZ, R8, RZ, 0x33, !PT ;  /* 0x00000008ff0da212 */ /* 0x010fe400078e33ff */
[----:B---3--:R-:W-:Y:S01]  /*02a0*/  @!P4 LOP3.LUT R17, RZ, R12, RZ, 0x33, !PT ;  /* 0x0000000cff11c212 */ /* 0x008fe200078e33ff */
        /* <DEDUP_REMOVED lines=11> */
.L_x_34264:
[----:B------:R-:W-:Y:S05]  /*0360*/  BSYNC B0 ;  /* 0x0000000000007941 */ /* 0x000fea0003800000 */
.L_x_34263:
[----:B------:R-:W-:-:S13]  /*0370*/  ISETP.GE.AND P1, PT, R0, R5, PT ;  /* 0x000000050000720c */ /* 0x000fda0003f26270 */
[----:B------:R-:W-:Y:S05]  /*0380*/  @P1 EXIT ;  /* 0x000000000000194d */ /* 0x000fea0003800000 */
[----:B------:R-:W1:Y:S01]  /*0390*/  LDC.64 R4, c[0x0][0x218] ;  /* 0x00008600ff047b82 */ /* 0x000e620000000a00 */
[----:B------:R-:W-:Y:S01]  /*03a0*/  IMAD R3, R3, 0x200, R0 ;  /* 0x0000020003037824 */ /* 0x000fe200078e0200 */
[----:B0-----:R-:W-:Y:S02]  /*03b0*/  MOV R7, 0xffffffff ;  /* 0xffffffff00077802 */ /* 0x001fe40000000f00 */
[----:B-----5:R-:W-:Y:S01]  /*03c0*/  @!P0 LOP3.LUT R7, RZ, R10, RZ, 0x33, !PT ;  /* 0x0000000aff078212 */ /* 0x020fe200078e33ff */
[----:B-1----:R-:W-:-:S05]  /*03d0*/  IMAD.WIDE.U32 R2, R3, 0x4, R4 ;  /* 0x0000000403027825 */ /* 0x002fca00078e0004 */
[----:B------:R-:W-:Y:S01]  /*03e0*/  STG.E desc[UR4][R2.64], R7 ;  /* 0x0000000702007986 */ /* 0x000fe2000c101904 */
[----:B------:R-:W-:Y:S05]  /*03f0*/  EXIT ;  /* 0x000000000000794d */ /* 0x000fea0003800000 */
.L_x_34265:
        /* <DEDUP_REMOVED lines=16> */
.L_x_36490:


//--------------------- .text._ZN2at6native29vectorized_elementwise_kernelILi2EZZZNS0_23bitwise_not_kernel_cudaERNS_18TensorIteratorBaseEENKUlvE_clEvENKUlvE1_clEvEUliE_St5arrayIPcLm2EEEEviT0_T1_ --------------------------
	.section	.text._ZN2at6native29vectorized_elementwise_kernelILi2EZZZNS0_23bitwise_not_kernel_cudaERNS_18TensorIteratorBaseEENKUlvE_clEvENKUlvE1_clEvEUliE_St5arrayIPcLm2EEEEviT0_T1_,"ax",@progbits
	.align	128
        .global         _ZN2at6native29vectorized_elementwise_kernelILi2EZZZNS0_23bitwise_not_kernel_cudaERNS_18TensorIteratorBaseEENKUlvE_clEvENKUlvE1_clEvEUliE_St5arrayIPcLm2EEEEviT0_T1_
        .type           _ZN2at6native29vectorized_elementwise_kernelILi2EZZZNS0_23bitwise_not_kernel_cudaERNS_18TensorIteratorBaseEENKUlvE_clEvENKUlvE1_clEvEUliE_St5arrayIPcLm2EEEEviT0_T1_,@function
        .size           _ZN2at6native29vectorized_elementwise_kernelILi2EZZZNS0_23bitwise_not_kernel_cudaERNS_18TensorIteratorBaseEENKUlvE_clEvENKUlvE1_clEvEUliE_St5arrayIPcLm2EEEEviT0_T1_,(.L_x_36491 - _ZN2at6native29vectorized_elementwise_kernelILi2EZZZNS0_23bitwise_not_kernel_cudaERNS_18TensorIteratorBaseEENKUlvE_clEvENKUlvE1_clEvEUliE_St5arrayIPcLm2EEEEviT0_T1_)
        .other          _ZN2at6native29vectorized_elementwise_kernelILi2EZZZNS0_23bitwise_not_kernel_cudaERNS_18TensorIteratorBaseEENKUlvE_clEvENKUlvE1_clEvEUliE_St5arrayIPcLm2EEEEviT0_T1_,@"STO_CUDA_ENTRY STV_DEFAULT"
_ZN2at6native29vectorized_elementwise_kernelILi2EZZZNS0_23bitwise_not_kernel_cudaERNS_18TensorIteratorBaseEENKUlvE_clEvENKUlvE1_clEvEUliE_St5arrayIPcLm2EEEEviT0_T1_:
.text._ZN2at6native29vectorized_elementwise_kernelILi2EZZZNS0_23bitwise_not_kernel_cudaERNS_18TensorIteratorBaseEENKUlvE_clEvENKUlvE1_clEvEUliE_St5arrayIPcLm2EEEEviT0_T1_:
        /* <DEDUP_REMOVED lines=19> */
[----:B---3--:R-:W-:Y:S02]  /*0130*/  LOP3.LUT R7, RZ, R7, RZ, 0x33, !PT ;  /* 0x00000007ff077212 */ /* 0x008fe400078e33ff */
[----:B------:R-:W-:Y:S02]  /*0140*/  LOP3.LUT R6, RZ, R6, RZ, 0x33, !PT ;  /* 0x00000006ff067212 */ /* 0x000fe400078e33ff */
[----:B----4-:R-:W-:Y:S02]  /*0150*/  LOP3.LUT R9, RZ, R9, RZ, 0x33, !PT ;  /* 0x00000009ff097212 */ /* 0x010fe400078e33ff */
[----:B------:R-:W-:Y:S01]  /*0160*/  LOP3.LUT R8, RZ, R8, RZ, 0x33, !PT ;  /* 0x00000008ff087212 */ /* 0x000fe200078e33ff */
[----:B------:R-:W-:Y:S01]  /*0170*/  STG.E.64 desc[UR4][R4.64], R6 ;  /* 0x0000000604007986 */ /* 0x000fe2000c101b04 */
[----:B-----5:R-:W-:Y:S02]  /*0180*/  LOP3.LUT R11, RZ, R11, RZ, 0x33, !PT ;  /* 0x0000000bff0b7212 */ /* 0x020fe400078e33ff */
[----:B------:R-:W-:Y:S01]  /*0190*/  LOP3.LUT R10, RZ, R10, RZ, 0x33, !PT ;  /* 0x0000000aff0a7212 */ /* 0x000fe200078e33ff */
[----:B------:R-:W-:Y:S01]  /*01a0*/  STG.E.64 desc[UR4][R4.64+0x400], R8 ;  /* 0x0004000804007986 */ /* 0x000fe2000c101b04 */
[----:B------:R-:W-:-:S02]  /*01b0*/  LOP3.LUT R13, RZ, R13, RZ, 0x33, !PT ;  /* 0x0000000dff0d7212 */ /* 0x000fc400078e33ff */
[----:B------:R-:W-:Y:S01]  /*01c0*/  LOP3.LUT R12, RZ, R12, RZ, 0x33, !PT ;  /* 0x0000000cff0c7212 */ /* 0x000fe200078e33ff */
[----:B------:R-:W-:Y:S04]  /*01d0*/  STG.E.64 desc[UR4][R4.64+0x800], R10 ;  /* 0x0008000a04007986 */ /* 0x000fe8000c101b04 */
[----:B------:R-:W-:Y:S01]  /*01e0*/  STG.E.64 desc[UR4][R4.64+0xc00], R12 ;  /* 0x000c000c04007986 */ /* 0x000fe2000c101b04 */
[----:B------:R-:W-:Y:S05]  /*01f0*/  EXIT ;  /* 0x000000000000794d */ /* 0x000fea0003800000 */
.L_x_34266:
[----:B------:R-:W0:Y:S02]  /*0200*/  S2R R17, SR_TID.X ;  /* 0x0000000000117919 */ /* 0x000e240000002100 */
[----:B0-----:R-:W-:Y:S01]  /*0210*/  ISETP.GE.AND P0, PT, R17, R16, PT ;  /* 0x000000101100720c */ /* 0x001fe20003f06270 */
[----:B------:R-:W-:-:S12]  /*0220*/  IMAD.MOV.U32 R25, RZ, RZ, R17 ;  /* 0x000000ffff197224 */ /* 0x000fd800078e0011 */
[----:B------:R-:W-:Y:S01]  /*0230*/  @!P0 IADD3 R25, R17, 0x80, RZ ;  /* 0x0000008011198810 */ /* 0x000fe20007ffe0ff */
[----:B------:R-:W0:Y:S03]  /*0240*/  @!P0 LDC.64 R14, c[0x0][0x220] ;  /* 0x00008800ff0e8b82 */ /* 0x000e260000000a00 */
[----:B------:R-:W-:-:S13]  /*0250*/  ISETP.GE.AND P6, PT, R25, R16, PT ;  /* 0x000000101900720c */ /* 0x000fda0003fc6270 */
[----:B------:R-:W1:Y:S01]  /*0260*/  @!P6 LDC.64 R2, c[0x0][0x220] ;  /* 0x00008800ff02eb82 */ /* 0x000e620000000a00 */
[----:B------:R-:W-:-:S04]  /*0270*/  @!P6 IMAD.IADD R5, R0, 0x1, R25 ;  /* 0x000000010005e824 */ /* 0x000fc800078e0219 */
[----:B-1----:R-:W-:-:S06]  /*0280*/  @!P6 IMAD.WIDE.U32 R2, R5, 0x4, R2 ;  /* 0x000000040502e825 */ /* 0x002fcc00078e0002 */
[----:B------:R-:W2:Y:S01]  /*0290*/  @!P6 LDG.E R2, desc[UR4][R2.64] ;  /* 0x000000040202e981 */ /* 0x000ea2000c1e1900 */
[----:B------:R-:W-:Y:S02]  /*02a0*/  @!P6 VIADD R25, R25, 0x80 ;  /* 0x000000801919e836 */ /* 0x000fe40000000000 */
[----:B------:R-:W-:Y:S02]  /*02b0*/  IMAD.MOV.U32 R18, RZ, RZ, -0x1 ;  /* 0xffffffffff127424 */ /* 0x000fe400078e00ff */
[----:B------:R-:W-:Y:S01]  /*02c0*/  @!P0 IMAD.IADD R29, R0, 0x1, R17 ;  /* 0x00000001001d8824 */ /* 0x000fe200078e0211 */
[----:B------:R-:W-:-:S03]  /*02d0*/  ISETP.GE.AND P1, PT, R25, R16, PT ;  /* 0x000000101900720c */ /* 0x000fc60003f26270 */
[----:B0-----:R-:W-:-:S06]  /*02e0*/  @!P0 IMAD.WIDE.U32 R14, R29, 0x4, R14 ;  /* 0x000000041d0e8825 */ /* 0x001fcc00078e000e */
[----:B------:R0:W3:Y:S04]  /*02f0*/  @!P0 LDG.E R14, desc[UR4][R14.64] ;  /* 0x000000040e0e8981 */ /* 0x0000e8000c1e1900 */
[----:B------:R-:W-:Y:S01]  /*0300*/  @!P1 IADD3 R20, R0, R25, RZ ;  /* 0x0000001900149210 */ /* 0x000fe20007ffe0ff */
[----:B------:R-:W-:Y:S01]  /*0310*/  @!P1 VIADD R25, R25, 0x80 ;  /* 0x0000008019199836 */ /* 0x000fe20000000000 */
[----:B------:R-:W1:Y:S04]  /*0320*/  @!P1 LDC.64 R12, c[0x0][0x220] ;  /* 0x00008800ff0c9b82 */ /* 0x000e680000000a00 */
[----:B------:R-:W-:-:S13]  /*0330*/  ISETP.GE.AND P2, PT, R25, R16, PT ;  /* 0x000000101900720c */ /* 0x000fda0003f46270 */
[----:B------:R-:W-:Y:S01]  /*0340*/  @!P2 IMAD.IADD R27, R0, 0x1, R25 ;  /* 0x00000001001ba824 */ /* 0x000fe200078e0219 */
[----:B------:R-:W-:Y:S01]  /*0350*/  @!P2 IADD3 R25, R25, 0x80, RZ ;  /* 0x000000801919a810 */ /* 0x000fe20007ffe0ff */
[----:B------:R-:W4:Y:S03]  /*0360*/  @!P2 LDC.64 R10, c[0x0][0x220] ;  /* 0x00008800ff0aab82 */ /* 0x000f260000000a00 */
[----:B------:R-:W-:-:S13]  /*0370*/  ISETP.GE.AND P3, PT, R25, R16, PT ;  /* 0x000000101900720c */ /* 0x000fda0003f66270 */
[----:B------:R-:W-:Y:S02]  /*0380*/  @!P3 IMAD.IADD R23, R0, 0x1, R25 ;  /* 0x000000010017b824 */ /* 0x000fe400078e0219 */
[----:B------:R-:W-:-:S05]  /*0390*/  @!P3 VIADD R25, R25, 0x80 ;  /* 0x000000801919b836 */ /* 0x000fca0000000000 */
[----:B------:R-:W-:-:S13]  /*03a0*/  ISETP.GE.AND P4, PT, R25, R16, PT ;  /* 0x000000101900720c */ /* 0x000fda0003f86270 */
[----:B------:R-:W-:Y:S01]  /*03b0*/  @!P4 IADD3 R21, R0, R25, RZ ;  /* 0x000000190015c210 */ /* 0x000fe20007ffe0ff */
[----:B------:R-:W-:Y:S01]  /*03c0*/  @!P4 VIADD R25, R25, 0x80 ;  /* 0x000000801919c836 */ /* 0x000fe20000000000 */
[----:B------:R-:W5:Y:S04]  /*03d0*/  @!P4 LDC.64 R4, c[0x0][0x220] ;  /* 0x00008800ff04cb82 */ /* 0x000f680000000a00 */
[----:B------:R-:W-:-:S13]  /*03e0*/  ISETP.GE.AND P5, PT, R25, R16, PT ;  /* 0x000000101900720c */ /* 0x000fda0003fa6270 */
[----:B------:R-:W-:Y:S01]  /*03f0*/  @!P5 IADD3 R19, R0, R25, RZ ;  /* 0x000000190013d210 */ /* 0x000fe20007ffe0ff */
[----:B------:R-:W-:Y:S01]  /*0400*/  @!P5 VIADD R25, R25, 0x80 ;  /* 0x000000801919d836 */ /* 0x000fe20000000000 */
[----:B------:R-:W0:Y:S01]  /*0410*/  @!P5 LDC.64 R6, c[0x0][0x220] ;  /* 0x00008800ff06db82 */ /* 0x000e220000000a00 */
[----:B-1----:R-:W-:-:S04]  /*0420*/  @!P1 IMAD.WIDE.U32 R12, R20, 0x4, R12 ;  /* 0x00000004140c9825 */ /* 0x002fc800078e000c */
[----:B-----5:R-:W-:Y:S02]  /*0430*/  @!P4 IMAD.WIDE.U32 R4, R21, 0x4, R4 ;  /* 0x000000041504c825 */ /* 0x020fe400078e0004 */
[----:B------:R1:W5:Y:S02]  /*0440*/  @!P1 LDG.E R12, desc[UR4][R12.64] ;  /* 0x000000040c0c9981 */ /* 0x000364000c1e1900 */
[----:B----4-:R-:W-:Y:S02]  /*0450*/  @!P2 IMAD.WIDE.U32 R10, R27, 0x4, R10 ;  /* 0x000000041b0aa825 */ /* 0x010fe400078e000a */
[----:B------:R4:W5:Y:S04]  /*0460*/  @!P4 LDG.E R22, desc[UR4][R4.64] ;  /* 0x000000040416c981 */ /* 0x000968000c1e1900 */
[----:B------:R-:W5:Y:S01]  /*0470*/  @!P2 LDG.E R10, desc[UR4][R10.64] ;  /* 0x000000040a0aa981 */ /* 0x000f62000c1e1900 */
[----:B0-----:R-:W-:-:S06]  /*0480*/  @!P5 IMAD.WIDE.U32 R6, R19, 0x4, R6 ;  /* 0x000000041306d825 */ /* 0x001fcc00078e0006 */
[----:B------:R-:W5:Y:S01]  /*0490*/  @!P5 LDG.E R6, desc[UR4][R6.64] ;  /* 0x000000040606d981 */ /* 0x000f62000c1e1900 */
[----:B--2---:R-:W-:Y:S02]  /*04a0*/  @!P6 LOP3.LUT R18, RZ, R2, RZ, 0x33, !PT ;  /* 0x00000002ff12e212 */ /* 0x004fe400078e33ff */
[----:B------:R-:W-:Y:S01]  /*04b0*/  ISETP.GE.AND P6, PT, R25, R16, PT ;  /* 0x000000101900720c */ /* 0x000fe20003fc6270 */
[----:B------:R-:W0:-:S12]  /*04c0*/  @!P3 LDC.64 R2, c[0x0][0x220] ;  /* 0x00008800ff02bb82 */ /* 0x000e180000000a00 */
[----:B------:R-:W2:Y:S01]  /*04d0*/  @!P6 LDC.64 R8, c[0x0][0x220] ;  /* 0x00008800ff08eb82 */ /* 0x000ea20000000a00 */
[----:B------:R-:W-:Y:S01]  /*04e0*/  @!P6 IADD3 R25, R0, R25, RZ ;  /* 0x000000190019e210 */ /* 0x000fe20007ffe0ff */
[----:B0-----:R-:W-:-:S05]  /*04f0*/  @!P3 IMAD.WIDE.U32 R2, R23, 0x4, R2 ;  /* 0x000000041702b825 */ /* 0x001fca00078e0002 */
[----:B------:R0:W5:Y:S01]  /*0500*/  @!P3 LDG.E R19, desc[UR4][R2.64] ;  /* 0x000000040213b981 */ /* 0x000162000c1e1900 */
[----:B--2---:R-:W-:Y:S02]  /*0510*/  @!P6 IMAD.WIDE.U32 R20, R25, 0x4, R8 ;  /* 0x000000041914e825 */ /* 0x004fe400078e0008 */
[----:B------:R-:W2:Y:S04]  /*0520*/  @!P0 LDC.64 R8, c[0x0][0x218] ;  /* 0x00008600ff088b82 */ /* 0x000ea80000000a00 */
[----:B------:R-:W5:Y:S01]  /*0530*/  @!P6 LDG.E R20, desc[UR4][R20.64] ;  /* 0x000000041414e981 */ /* 0x000f62000c1e1900 */
[----:B------:R-:W-:Y:S02]  /*0540*/  @!P0 IMAD.IADD R15, R0, 0x1, R17 ;  /* 0x00000001000f8824 */ /* 0x000fe400078e0211 */
[----:B-1----:R-:W-:Y:S01]  /*0550*/  IMAD.MOV.U32 R13, RZ, RZ, -0x1 ;  /* 0xffffffffff0d7424 */ /* 0x002fe200078e00ff */
[----:B---3--:R-:W-:Y:S01]  /*0560*/  @!P0 LOP3.LUT R13, RZ, R14, RZ, 0x33, !PT ;  /* 0x0000000eff0d8212 */ /* 0x008fe200078e33ff */
[----:B------:R-:W-:-:S02]  /*0570*/  @!P0 VIADD R17, R17, 0x80 ;  /* 0x0000008011118836 */ /* 0x000fc40000000000 */
[----:B--2---:R-:W-:-:S05]  /*0580*/  @!P0 IMAD.WIDE.U32 R14, R15, 0x4, R8 ;  /* 0x000000040f0e8825 */ /* 0x004fca00078e0008 */
[----:B------:R1:W-:Y:S01]  /*0590*/  @!P0 STG.E desc[UR4][R14.64], R13 ;  /* 0x0000000d0e008986 */ /* 0x0003e2000c101904 */
[----:B------:R-:W-:Y:S01]  /*05a0*/  ISETP.GE.AND P0, PT, R17, R16, PT ;  /* 0x000000101100720c */ /* 0x000fe20003f06270 */
[----:B------:R-:W-:Y:S04]  /*05b0*/  BSSY B0, `(.L_x_34267) ;  /* 0x0000038000007945 */ /* 0x000fe80003800000 */
[----:B------:R-:W-:Y:S01]  /*05c0*/  BSSY B1, `(.L_x_34268) ;  /* 0x0000030000017945 */ /* 0x000fe20003800000 */
[----:B------:R-:W-:Y:S01]  /*05d0*/  MOV R9, 0xffffffff ;  /* 0xffffffff00097802 */ /* 0x000fe20000000f00 */
[----:B------:R-:W-:Y:S01]  /*05e0*/  IMAD.MOV.U32 R8, RZ, RZ, -0x1 ;  /* 0xffffffffff087424 */ /* 0x000fe200078e00ff */
[----:B----4-:R-:W-:Y:S01]  /*05f0*/  MOV R5, 0xffffffff ;  /* 0xffffffff00057802 */ /* 0x010fe20000000f00 */
[----:B------:R-:W-:Y:S01]  /*0600*/  IMAD.MOV.U32 R4, RZ, RZ, -0x1 ;  /* 0xffffffffff047424 */ /* 0x000fe200078e00ff */
[----:B0-----:R-:W-:Y:S01]  /*0610*/  MOV R2, 0xffffffff ;  /* 0xffffffff00027802 */ /* 0x001fe20000000f00 */
[----:B------:R-:W-:Y:S01]  /*0620*/  IMAD.MOV.U32 R3, RZ, RZ, -0x1 ;  /* 0xffffffffff037424 */ /* 0x000fe200078e00ff */
[----:B-----5:R-:W-:-:S02]  /*0630*/  @!P1 LOP3.LUT R9, RZ, R12, RZ, 0x33, !PT ;  /* 0x0000000cff099212 */ /* 0x020fc400078e33ff */
[----:B------:R-:W-:Y:S02]  /*0640*/  @!P4 LOP3.LUT R4, RZ, R22, RZ, 0x33, !PT ;  /* 0x00000016ff04c212 */ /* 0x000fe400078e33ff */
[----:B------:R-:W-:Y:S02]  /*0650*/  @!P2 LOP3.LUT R8, RZ, R10, RZ, 0x33, !PT ;  /* 0x0000000aff08a212 */ /* 0x000fe400078e33ff */
[----:B------:R-:W-:Y:S02]  /*0660*/  @!P5 LOP3.LUT R3, RZ, R6, RZ, 0x33, !PT ;  /* 0x00000006ff03d212 */ /* 0x000fe400078e33ff */
[----:B------:R-:W-:Y:S02]  /*0670*/  @!P3 LOP3.LUT R5, RZ, R19, RZ, 0x33, !PT ;  /* 0x00000013ff05b212 */ /* 0x000fe400078e33ff */
[----:B------:R-:W-:Y:S01]  /*0680*/  @!P6 LOP3.LUT R2, RZ, R20, RZ, 0x33, !PT ;  /* 0x00000014ff02e212 */ /* 0x000fe200078e33ff */
[----:B-1----:R-:W-:Y:S06]  /*0690*/  @P0 BRA `(.L_x_34269) ;  /* 0x0000000000300947 */ /* 0x002fec0003800000 */
        /* <DEDUP_REMOVED lines=12> */
.L_x_34269:
[----:B------:R-:W-:-:S13]  /*0760*/  ISETP.GE.AND P0, PT, R17, R16, PT ;  /* 0x000000101100720c */ /* 0x000fda0003f06270 */
[----:B------:R-:W-:Y:S05]  /*0770*/  @P0 BRA `(.L_x_34271) ;  /* 0x0000000000300947 */ /* 0x000fea0003800000 */
[----:B0-----:R-:W0:Y:S01]  /*0780*/  LDC.64 R6, c[0x0][0x218] ;  /* 0x00008600ff067b82 */ /* 0x001e220000000a00 */
[----:B------:R-:W-:Y:S01]  /*0790*/  IADD3 R9, R0, R17, RZ ;  /* 0x0000001100097210 */ /* 0x000fe20007ffe0ff */
[----:B------:R-:W-:-:S04]  /*07a0*/  VIADD R17, R17, 0x80 ;  /* 0x0000008011117836 */ /* 0x000fc80000000000 */
[----:B0-----:R-:W-:-:S05]  /*07b0*/  IMAD.WIDE.U32 R6, R9, 0x4, R6 ;  /* 0x0000000409067825 */ /* 0x001fca00078e0006 */
[----:B------:R1:W-:Y:S02]  /*07c0*/  STG.E desc[UR4][R6.64], R8 ;  /* 0x0000000806007986 */ /* 0x0003e4000c101904 */
.L_x_34270:
[----:B------:R-:W-:-:S13]  /*07d0*/  ISETP.GE.AND P0, PT, R17, R16, PT ;  /* 0x000000101100720c */ /* 0x000fda0003f06270 */
[----:B------:R-:W-:Y:S05]  /*07e0*/  @P0 BRA `(.L_x_34272) ;  /* 0x0000000000340947 */ /* 0x000fea0003800000 */
[----:B01----:R-:W0:Y:S01]  /*07f0*/  LDC.64 R6, c[0x0][0x218] ;  /* 0x00008600ff067b82 */ /* 0x003e220000000a00 */
[----:B------:R-:W-:Y:S01]  /*0800*/  IADD3 R9, R0, R17, RZ ;  /* 0x0000001100097210 */ /* 0x000fe20007ffe0ff */
[----:B------:R-:W-:-:S04]  /*0810*/  VIADD R17, R17, 0x80 ;  /* 0x0000008011117836 */ /* 0x000fc80000000000 */
[----:B0-----:R-:W-:-:S05]  /*0820*/  IMAD.WIDE.U32 R6, R9, 0x4, R6 ;  /* 0x0000000409067825 */ /* 0x001fca00078e0006 */
[----:B------:R1:W-:Y:S02]  /*0830*/  STG.E desc[UR4][R6.64], R5 ;  /* 0x0000000506007986 */ /* 0x0003e4000c101904 */
.L_x_34271:
        /* <DEDUP_REMOVED lines=8> */
.L_x_34272:
[----:B------:R-:W-:Y:S05]  /*08c0*/  BSYNC B1 ;  /* 0x0000000000017941 */ /* 0x000fea0003800000 */
.L_x_34268:
[----:B------:R-:W-:-:S13]  /*08d0*/  ISETP.GE.AND P0, PT, R17, R16, PT ;  /* 0x000000101100720c */ /* 0x000fda0003f06270 */
[----:B--2---:R-:W2:Y:S01]  /*08e0*/  @!P0 LDC.64 R4, c[0x0][0x218] ;  /* 0x00008600ff048b82 */ /* 0x004ea20000000a00 */
[----:B01----:R-:W-:Y:S01]  /*08f0*/  @!P0 IADD3 R7, R0, R17, RZ ;  /* 0x0000001100078210 */ /* 0x003fe20007ffe0ff */
[----:B------:R-:W-:-:S04]  /*0900*/  @!P0 VIADD R17, R17, 0x80 ;  /* 0x0000008011118836 */ /* 0x000fc80000000000 */
[----:B--2---:R-:W-:-:S05]  /*0910*/  @!P0 IMAD.WIDE.U32 R4, R7, 0x4, R4 ;  /* 0x0000000407048825 */ /* 0x004fca00078e0004 */
[----:B------:R2:W-:Y:S02]  /*0920*/  @!P0 STG.E desc[UR4][R4.64], R3 ;  /* 0x0000000304008986 */ /* 0x0005e4000c101904 */
.L_x_34273:
[----:B------:R-:W-:Y:S05]  /*0930*/  BSYNC B0 ;  /* 0x0000000000007941 */ /* 0x000fea0003800000 */
.L_x_34267:
[----:B------:R-:W-:Y:S05]  /*0940*/  WARPSYNC.ALL ;  /* 0x0000000000007948 */ /* 0x000fea0003800000 */
[----:B------:R-:W-:-:S13]  /*0950*/  ISETP.GE.AND P0, PT, R17, R16, PT ;  /* 0x000000101100720c */ /* 0x000fda0003f06270 */
[----:B------:R-:W-:Y:S05]  /*0960*/  @P0 EXIT ;  /* 0x000000000000094d */ /* 0x000fea0003800000 */
[----:B-12---:R-:W1:Y:S01]  /*0970*/  LDC.64 R4, c[0x0][0x218] ;  /* 0x00008600ff047b82 */ /* 0x006e620000000a00 */
[----:B------:R-:W-:-:S05]  /*0980*/  IADD3 R17, R0, R17, RZ ;  /* 0x0000001100117210 */ /* 0x000fca0007ffe0ff */
[----:B-1----:R-:W-:-:S05]  /*0990*/  IMAD.WIDE.U32 R4, R17, 0x4, R4 ;  /* 0x0000000411047825 */ /* 0x002fca00078e0004 */
[----:B------:R-:W-:Y:S01]  /*09a0*/  STG.E desc[UR4][R4.64], R2 ;  /* 0x0000000204007986 */ /* 0x000fe2000c101904 */
[----:B------:R-:W-:Y:S05]  /*09b0*/  EXIT ;  /* 0x000000000000794d */ /* 0x000fea0003800000 */
.L_x_34274:
        /* <DEDUP_REMOVED lines=12> */
.L_x_36491:


//--------------------- .text._ZN2at6native29vectorized_elementwise_kernelILi4EZZZNS0_23bitwise_not_kernel_cudaERNS_18TensorIteratorBaseEENKUlvE_clEvENKUlvE1_clEvEUliE_St5arrayIPcLm2EEEEviT0_T1_ --------------------------
	.section	.text._ZN2at6native29vectorized_elementwise_kernelILi4EZZZNS0_23bitwise_not_kernel_cudaERNS_18TensorIteratorBaseEENKUlvE_clEvENKUlvE1_clEvEUliE_St5arrayIPcLm2EEEEviT0_T1_,"ax",@progbits
	.align	128
        .global         _ZN2at6native29vectorized_elementwise_kernelILi4EZZZNS0_23bitwise_not_kernel_cudaERNS_18TensorIteratorBaseEENKUlvE_clEvENKUlvE1_clEvEUliE_St5arrayIPcLm2EEEEviT0_T1_
        .type           _ZN2at6native29vectorized_elementwise_kernelILi4EZZZNS0_23bitwise_not_kernel_cudaERNS_18TensorIteratorBaseEENKUlvE_clEvENKUlvE1_clEvEUliE_St5arrayIPcLm2EEEEviT0_T1_,@function
        .size           _ZN2at6native29vectorized_elementwise_kernelILi4EZZZNS0_23bitwise_not_kernel_cudaERNS_18TensorIteratorBaseEENKUlvE_clEvENKUlvE1_clEvEUliE_St5arrayIPcLm2EEEEviT0_T1_,(.L_x_36492 - _ZN2at6native29vectorized_elementwise_kernelILi4EZZZNS0_23bitwise_not_kernel_cudaERNS_18TensorIteratorBaseEENKUlvE_clEvENKUlvE1_clEvEUliE_St5arrayIPcLm2EEEEviT0_T1_)
        .other          _ZN2at6native29vectorized_elementwise_kernelILi4EZZZNS0_23bitwise_not_kernel_cudaERNS_18TensorIteratorBaseEENKUlvE_clEvENKUlvE1_clEvEUliE_St5arrayIPcLm2EEEEviT0_T1_,@"STO_CUDA_ENTRY STV_DEFAULT"
_ZN2at6native29vectorized_elementwise_kernelILi4EZZZNS0_23bitwise_not_kernel_cudaERNS_18TensorIteratorBaseEENKUlvE_clEvENKUlvE1_clEvEUliE_St5arrayIPcLm2EEEEviT0_T1_:
.text._ZN2at6native29vectorized_elementwise_kernelILi4EZZZNS0_23bitwise_not_kernel_cudaERNS_18TensorIteratorBaseEENKUlvE_clEvENKUlvE1_clEvEUliE_St5arrayIPcLm2EEEEviT0_T1_:
        /* <DEDUP_REMOVED lines=17> */
[----:B---3--:R-:W-:Y:S02]  /*0110*/  LOP3.LUT R7, RZ, R7, RZ, 0x33, !PT ;  /* 0x00000007ff077212 */ /* 0x008fe400078e33ff */
[----:B------:R-:W-:Y:S02]  /*0120*/  LOP3.LUT R6, RZ, R6, RZ, 0x33, !PT ;  /* 0x00000006ff067212 */ /* 0x000fe400078e33ff */
[----:B------:R-:W-:Y:S02]  /*0130*/  LOP3.LUT R5, RZ, R5, RZ, 0x33, !PT ;  /* 0x00000005ff057212 */ /* 0x000fe400078e33ff */
[----:B------:R-:W-:Y:S02]  /*0140*/  LOP3.LUT R4, RZ, R4, RZ, 0x33, !PT ;  /* 0x00000004ff047212 */ /* 0x000fe400078e33ff */
[----:B----4-:R-:W-:Y:S02]  /*0150*/  LOP3.LUT R11, RZ, R11, RZ, 0x33, !PT ;  /* 0x0000000bff0b7212 */ /* 0x010fe400078e33ff */
[----:B------:R-:W-:Y:S01]  /*0160*/  LOP3.LUT R10, RZ, R10, RZ, 0x33, !PT ;  /* 0x0000000aff0a7212 */ /* 0x000fe200078e33ff */
[----:B------:R-:W-:Y:S01]  /*0170*/  STG.E.128 desc[UR4][R12.64], R4 ;  /* 0x000000040c007986 */ /* 0x000fe2000c101d04 */
[----:B------:R-:W-:-:S02]  /*0180*/  LOP3.LUT R9, RZ, R9, RZ, 0x33, !PT ;  /* 0x00000009ff097212 */ /* 0x000fc400078e33ff */
[----:B------:R-:W-:-:S05]  /*0190*/  LOP3.LUT R8, RZ, R8, RZ, 0x33, !PT ;  /* 0x00000008ff087212 */ /* 0x000fca00078e33ff */
[----:B------:R-:W-:Y:S01]  /*01a0*/  STG.E.128 desc[UR4][R12.64+0x800], R8 ;  /* 0x000800080c007986 */ /* 0x000fe2000c101d04 */
[----:B------:R-:W-:Y:S05]  /*01b0*/  EXIT ;  /* 0x000000000000794d */ /* 0x000fea0003800000 */
.L_x_34275:
        /* <DEDUP_REMOVED lines=86> */
.L_x_34278:
[----:B------:R-:W-:-:S13]  /*0720*/  ISETP.GE.AND P0, PT, R17, R16, PT ;  /* 0x000000101100720c */ /* 0x000fda0003f06270 */
[----:B------:R-:W-:Y:S05]  /*0730*/  @P0 BRA `(.L_x_34280) ;  /* 0x0000000000300947 */ /* 0x000fea0003800000 */
[----:B0-----:R-:W0:Y:S01]  /*0740*/  LDC.64 R6, c[0x0][0x218] ;  /* 0x00008600ff067b82 */ /* 0x001e220000000a00 */
[----:B------:R-:W-:Y:S01]  /*0750*/  IADD3 R9, R0, R17, RZ ;  /* 0x0000001100097210 */ /* 0x000fe20007ffe0ff */
[----:B------:R-:W-:-:S04]  /*0760*/  VIADD R17, R17, 0x80 ;  /* 0x0000008011117836 */ /* 0x000fc80000000000 */
[----:B0-----:R-:W-:-:S05]  /*0770*/  IMAD.WIDE.U32 R6, R9, 0x4, R6 ;  /* 0x0000000409067825 */ /* 0x001fca00078e0006 */
[----:B------:R1:W-:Y:S02]  /*0780*/  STG.E desc[UR4][R6.64], R8 ;  /* 0x0000000806007986 */ /* 0x0003e4000c101904 */
.L_x_34279:
[----:B------:R-:W-:-:S13]  /*0790*/  ISETP.GE.AND P0, PT, R17, R16, PT ;  /* 0x000000101100720c */ /* 0x000fda0003f06270 */
[----:B------:R-:W-:Y:S05]  /*07a0*/  @P0 BRA `(.L_x_34281) ;  /* 0x0000000000340947 */ /* 0x000fea0003800000 */
[----:B01----:R-:W0:Y:S01]  /*07b0*/  LDC.64 R6, c[0x0][0x218] ;  /* 0x00008600ff067b82 */ /* 0x003e220000000a00 */
[----:B------:R-:W-:Y:S01]  /*07c0*/  IADD3 R9, R0, R17, RZ ;  /* 0x0000001100097210 */ /* 0x000fe20007ffe0ff */
[----:B------:R-:W-:-:S04]  /*07d0*/  VIADD R17, R17, 0x80 ;  /* 0x0000008011117836 */ /* 0x000fc80000000000 */
[----:B0-----:R-:W-:-:S05]  /*07e0*/  IMAD.WIDE.U32 R6, R9, 0x4, R6 ;  /* 0x0000000409067825 */ /* 0x001fca00078e0006 */
[----:B------:R1:W-:Y:S02]  /*07f0*/  STG.E desc[UR4][R6.64], R5 ;  /* 0x0000000506007986 */ /* 0x0003e4000c101904 */
.L_x_34280:
        /* <DEDUP_REMOVED lines=8> */
.L_x_34281:
[----:B------:R-:W-:Y:S05]  /*0880*/  BSYNC B1 ;  /* 0x0000000000017941 */ /* 0x000fea0003800000 */
.L_x_34277:
[----:B------:R-:W-:-:S13]  /*0890*/  ISETP.GE.AND P0, PT, R17, R16, PT ;  /* 0x000000101100720c */ /* 0x000fda0003f06270 */
[----:B--2---:R-:W2:Y:S01]  /*08a0*/  @!P0 LDC.64 R4, c[0x0][0x218] ;  /* 0x00008600ff048b82 */ /* 0x004ea20000000a00 */
[----:B01----:R-:W-:Y:S01]  /*08b0*/  @!P0 IADD3 R7, R0, R17, RZ ;  /* 0x0000001100078210 */ /* 0x003fe20007ffe0ff */
[----:B------:R-:W-:-:S04]  /*08c0*/  @!P0 VIADD R17, R17, 0x80 ;  /* 0x0000008011118836 */ /* 0x000fc80000000000 */
[----:B--2---:R-:W-:-:S05]  /*08d0*/  @!P0 IMAD.WIDE.U32 R4, R7, 0x4, R4 ;  /* 0x0000000407048825 */ /* 0x004fca00078e0004 */
[----:B------:R2:W-:Y:S02]  /*08e0*/  @!P0 STG.E desc[UR4][R4.64], R3 ;  /* 0x0000000304008986 */ /* 0x0005e4000c101904 */
.L_x_34282:
[----:B------:R-:W-:Y:S05]  /*08f0*/  BSYNC B0 ;  /* 0x0000000000007941 */ /* 0x000fea0003800000 */
.L_x_34276:
        /* <DEDUP_REMOVED lines=8> */
.L_x_34283:
        /* <DEDUP_REMOVED lines=16> */
.L_x_36492:


//--------------------- .text._ZN2at6native29vectorized_elementwise_kernelILi8EZZZNS0_23bitwise_not_kernel_cudaERNS_18TensorIteratorBaseEENKUlvE_clEvENKUlvE1_clEvEUliE_St5arrayIPcLm2EEEEviT0_T1_ --------------------------
	.section	.text._ZN2at6native29vectorized_elementwise_kernelILi8EZZZNS0_23bitwise_not_kernel_cudaERNS_18TensorIteratorBaseEENKUlvE_clEvENKUlvE1_clEvEUliE_St5arrayIPcLm2EEEEviT0_T1_,"ax",@progbits
	.align	128
        .global         _ZN2at6native29vectorized_elementwise_kernelILi8EZZZNS0_23bitwise_not_kernel_cudaERNS_18TensorIteratorBaseEENKUlvE_clEvENKUlvE1_clEvEUliE_St5arrayIPcLm2EEEEviT0_T1_
        .type           _ZN2at6native29vectorized_elementwise_kernelILi8EZZZNS0_23bitwise_not_kernel_cudaERNS_18TensorIteratorBaseEENKUlvE_clEvENKUlvE1_clEvEUliE_St5arrayIPcLm2EEEEviT0_T1_,@function
        .size           _ZN2at6native29vectorized_elementwise_kernelILi8EZZZNS0_23bitwise_not_kernel_cudaERNS_18TensorIteratorBaseEENKUlvE_clEvENKUlvE1_clEvEUliE_St5arrayIPcLm2EEEEviT0_T1_,(.L_x_36493 - _ZN2at6native29vectorized_elementwise_kernelILi8EZZZNS0_23bitwise_not_kernel_cudaERNS_18TensorIteratorBaseEENKUlvE_clEvENKUlvE1_clEvEUliE_St5arrayIPcLm2EEEEviT0_T1_)
        .other          _ZN2at6native29vectorized_elementwise_kernelILi8EZZZNS0_23bitwise_not_kernel_cudaERNS_18TensorIteratorBaseEENKUlvE_clEvENKUlvE1_clEvEUliE_St5arrayIPcLm2EEEEviT0_T1_,@"STO_CUDA_ENTRY STV_DEFAULT"
_ZN2at6native29vectorized_elementwise_kernelILi8EZZZNS0_23bitwise_not_kernel_cudaERNS_18TensorIteratorBaseEENKUlvE_clEvENKUlvE1_clEvEUliE_St5arrayIPcLm2EEEEviT0_T1_:
.text._ZN2at6native29vectorized_elementwise_kernelILi8EZZZNS0_23bitwise_not_kernel_cudaERNS_18TensorIteratorBaseEENKUlvE_clEvENKUlvE1_clEvEUliE_St5arrayIPcLm2EEEEviT0_T1_:
        /* <DEDUP_REMOVED lines=28> */
.L_x_34284:
        /* <DEDUP_REMOVED lines=86> */
.L_x_34287:
[----:B------:R-:W-:-:S13]  /*0720*/  ISETP.GE.AND P0, PT, R17, R16, PT ;  /* 0x000000101100720c */ /* 0x000fda0003f06270 */
[----:B------:R-:W-:Y:S05]  /*0730*/  @P0 BRA `(.L_x_34289) ;  /* 0x0000000000300947 */ /* 0x000fea0003800000 */
[----:B0-----:R-:W0:Y:S01]  /*0740*/  LDC.64 R6, c[0x0][0x218] ;  /* 0x00008600ff067b82 */ /* 0x001e220000000a00 */
[----:B------:R-:W-:Y:S01]  /*0750*/  IADD3 R9, R0, R17, RZ ;  /* 0x0000001100097210 */ /* 0x000fe20007ffe0ff */
[----:B------:R-:W-:-:S04]  /*0760*/  VIADD R17, R17, 0x80 ;  /* 0x0000008011117836 */ /* 0x000fc80000000000 */
[----:B0-----:R-:W-:-:S05]  /*0770*/  IMAD.WIDE.U32 R6, R9, 0x4, R6 ;  /* 0x0000000409067825 */ /* 0x001fca00078e0006 */
[----:B------:R1:W-:Y:S02]  /*0780*/  STG.E desc[UR4][R6.64], R8 ;  /* 0x0000000806007986 */ /* 0x0003e4000c101904 */
.L_x_34288:
[----:B------:R-:W-:-:S13]  /*0790*/  ISETP.GE.AND P0, PT, R17, R16, PT ;  /* 0x000000101100720c */ /* 0x000fda0003f06270 */
[----:B------:R-:W-:Y:S05]  /*07a0*/  @P0 BRA `(.L_x_34290) ;  /* 0x0000000000340947 */ /* 0x000fea0003800000 */
[----:B01----:R-:W0:Y:S01]  /*07b0*/  LDC.64 R6, c[0x0][0x218] ;  /* 0x00008600ff067b82 */ /* 0x003e220000000a00 */
[----:B------:R-:W-:Y:S01]  /*07c0*/  IADD3 R9, R0, R17, RZ ;  /* 0x0000001100097210 */ /* 0x000fe20007ffe0ff */
[----:B------:R-:W-:-:S04]  /*07d0*/  VIADD R17, R17, 0x80 ;  /* 0x0000008011117836 */ /* 0x000fc80000000000 */
[----:B0-----:R-:W-:-:S05]  /*07e0*/  IMAD.WIDE.U32 R6, R9, 0x4, R6 ;  /* 0x0000000409067825 */ /* 0x001fca00078e0006 */
[----:B------:R1:W-:Y:S02]  /*07f0*/  STG.E desc[UR4][R6.64], R5 ;  /* 0x0000000506007986 */ /* 0x0003e4000c101904 */
.L_x_34289:
        /* <DEDUP_REMOVED lines=8> */
.L_x_34290:
[----:B------:R-:W-:Y:S05]  /*0880*/  BSYNC B1 ;  /* 0x0000000000017941 */ /* 0x000fea0003800000 */
.L_x_34286:
[----:B------:R-:W-:-:S13]  /*0890*/  ISETP.GE.AND P0, PT, R17, R16, PT ;  /* 0x000000101100720c */ /* 0x000fda0003f06270 */
[----:B--2---:R-:W2:Y:S01]  /*08a0*/  @!P0 LDC.64 R4, c[0x0][0x218] ;  /* 0x00008600ff048b82 */ /* 0x004ea20000000a00 */
[----:B01----:R-:W-:Y:S01]  /*08b0*/  @!P0 IADD3 R7, R0, R17, RZ ;  /* 0x0000001100078210 */ /* 0x003fe20007ffe0ff */
[----:B------:R-:W-:-:S04]  /*08c0*/  @!P0 VIADD R17, R17, 0x80 ;  /* 0x0000008011118836 */ /* 0x000fc80000000000 */
[----:B--2---:R-:W-:-:S05]  /*08d0*/  @!P0 IMAD.WIDE.U32 R4, R7, 0x4, R4 ;  /* 0x0000000407048825 */ /* 0x004fca00078e0004 */
[----:B------:R2:W-:Y:S02]  /*08e0*/  @!P0 STG.E desc[UR4][R4.64], R3 ;  /* 0x0000000304008986 */ /* 0x0005e4000c101904 */
.L_x_34291:
[----:B------:R-:W-:Y:S05]  /*08f0*/  BSYNC B0 ;  /* 0x0000000000007941 */ /* 0x000fea0003800000 */
.L_x_34285:
        /* <DEDUP_REMOVED lines=8> */
.L_x_34292:
        /* <DEDUP_REMOVED lines=16> */
.L_x_36493:


//--------------------- .text._ZN2at6native18elementwise_kernelILi128ELi4EZNS0_15gpu_kernel_implIZZZNS0_23bitwise_not_kernel_cudaERNS_18TensorIteratorBaseEENKUlvE_clEvENKUlvE0_clEvEUlaE_EEvS4_RKT_EUliE_EEviT1_ --------------------------
	.section	.text._ZN2at6native18elementwise_kernelILi128ELi4EZNS0_15gpu_kernel_implIZZZNS0_23bitwise_not_kernel_cudaERNS_18TensorIteratorBaseEENKUlvE_clEvENKUlvE0_clEvEUlaE_EEvS4_RKT_EUliE_EEviT1_,"ax",@progbits
	.align	128
        .global         _ZN2at6native18elementwise_kernelILi128ELi4EZNS0_15gpu_kernel_implIZZZNS0_23bitwise_not_kernel_cudaERNS_18TensorIteratorBaseEENKUlvE_clEvENKUlvE0_clEvEUlaE_EEvS4_RKT_EUliE_EEviT1_
        .type           _ZN2at6native18elementwise_kernelILi128ELi4EZNS0_15gpu_kernel_implIZZZNS0_23bitwise_not_kernel_cudaERNS_18TensorIteratorBaseEENKUlvE_clEvENKUlvE0_clEvEUlaE_EEvS4_RKT_EUliE_EEviT1_,@function
        .size           _ZN2at6native18elementwise_kernelILi128ELi4EZNS0_15gpu_kernel_implIZZZNS0_23bitwise_not_kernel_cudaERNS_18TensorIteratorBaseEENKUlvE_clEvENKUlvE0_clEvEUlaE_EEvS4_RKT_EUliE_EEviT1_,(.L_x_36494 - _ZN2at6native18elementwise_kernelILi128ELi4EZNS0_15gpu_kernel_implIZZZNS0_23bitwise_not_kernel_cudaERNS_18TensorIteratorBaseEENKUlvE_clEvENKUlvE0_clEvEUlaE_EEvS4_RKT_EUliE_EEviT1_)
        .other          _ZN2at6native18elementwise_kernelILi128ELi4EZNS0_15gpu_kernel_implIZZZNS0_23bitwise_not_kernel_cudaERNS_18TensorIteratorBaseEENKUlvE_clEvENKUlvE0_clEvEUlaE_EEvS4_RKT_EUliE_EEviT1_,@"STO_CUDA_ENTRY STV_DEFAULT"
_ZN2at6native18elementwise_kernelILi128ELi4EZNS0_15gpu_kernel_implIZZZNS0_23bitwise_not_kernel_cudaERNS_18TensorIteratorBaseEENKUlvE_clEvENKUlvE0_clEvEUlaE_EEvS4_RKT_EUliE_EEviT1_:
.text._ZN2at6native18elementwise_kernelILi128ELi4EZNS0_15gpu_kernel_implIZZZNS0_23bitwise_not_kernel_cudaERNS_18TensorIteratorBaseEENKUlvE_clEvENKUlvE0_clEvEUlaE_EEvS4_RKT_EUliE_EEviT1_:
        /* <DEDUP_REMOVED lines=313> */
.L_x_34295:
        /* <DEDUP_REMOVED lines=20> */
.L_x_34299:
[----:B------:R0:W5:Y:S01]  /*14d0*/  LDG.E.U8 R0, desc[UR36][R2.64] ;  /* 0x0000002402007981 */ /* 0x000162000c1e1100 */
[----:B------:R-:W-:Y:S05]  /*14e0*/  BRA `(.L_x_34301) ;  /* 0x0000000c00547947 */ /* 0x000fea0003800000 */
.L_x_34298:
        /* <DEDUP_REMOVED lines=8> */
.L_x_34303:
[----:B------:R0:W5:Y:S01]  /*1570*/  LDG.E.U8 R0, desc[UR36][R2.64] ;  /* 0x0000002402007981 */ /* 0x000162000c1e1100 */
[----:B------:R-:W-:Y:S05]  /*1580*/  BRA `(.L_x_34301) ;  /* 0x0000000c002c7947 */ /* 0x000fea0003800000 */
.L_x_34302:
[----:B------:R0:W5:Y:S01]  /*1590*/  LDG.E.U16 R0, desc[UR36][R2.64] ;  /* 0x0000002402007981 */ /* 0x000162000c1e1500 */
[----:B------:R-:W-:Y:S05]  /*15a0*/  BRA `(.L_x_34301) ;  /* 0x0000000c00247947 */ /* 0x000fea0003800000 */
.L_x_34297:
        /* <DEDUP_REMOVED lines=9> */
.L_x_34305:
[----:B------:R-:W2:Y:S02]  /*1640*/  LDG.E.U16 R4, desc[UR36][R2.64] ;  /* 0x0000002402047981 */ /* 0x000ea4000c1e1500 */
[----:B--2---:R-:W-:-:S06]  /*1650*/  HADD2.F32 R4, -RZ, R4.H0_H0 ;  /* 0x20000004ff047230 */ /* 0x004fcc0000004100 */
[----:B------:R-:W0:Y:S02]  /*1660*/  F2I.FTZ.TRUNC.NTZ R4, R4 ;  /* 0x0000000400047305 */ /* 0x000e24000021f100 */
[----:B0-----:R-:W-:Y:S01]  /*1670*/  PRMT R0, R4, 0x7610, R0 ;  /* 0x0000761004007816 */ /* 0x001fe20000000000 */
[----:B------:R-:W-:Y:S06]  /*1680*/  BRA `(.L_x_34301) ;  /* 0x0000000800ec7947 */ /* 0x000fec0003800000 */
.L_x_34304:
        /* <DEDUP_REMOVED lines=9> */
.L_x_34307:
[----:B------:R-:W2:Y:S02]  /*1720*/  LDG.E.U16 R2, desc[UR36][R2.64] ;  /* 0x0000002402027981 */ /* 0x000ea4000c1e1500 */
[----:B--2---:R-:W-:-:S06]  /*1730*/  HADD2.F32 R4, -RZ, R2.H0_H0 ;  /* 0x20000002ff047230 */ /* 0x004fcc0000004100 */
[----:B------:R-:W0:Y:S02]  /*1740*/  F2I.FTZ.TRUNC.NTZ R4, R4 ;  /* 0x0000000400047305 */ /* 0x000e24000021f100 */
[----:B0-----:R-:W-:Y:S01]  /*1750*/  PRMT R0, R4, 0x7610, R0 ;  /* 0x0000761004007816 */ /* 0x001fe20000000000 */
[----:B------:R-:W-:Y:S06]  /*1760*/  BRA `(.L_x_34301) ;  /* 0x0000000800b47947 */ /* 0x000fec0003800000 */
.L_x_34306:
[----:B------:R-:W2:Y:S02]  /*1770*/  LDG.E.64 R2, desc[UR36][R2.64] ;  /* 0x0000002402027981 */ /* 0x000ea4000c1e1b00 */
[----:B--2---:R0:W1:Y:S01]  /*1780*/  F2I.F64.TRUNC R0, R2 ;  /* 0x0000000200007311 */ /* 0x004062000030d100 */
[----:B------:R-:W-:Y:S05]  /*1790*/  BRA `(.L_x_34301) ;  /* 0x0000000800a87947 */ /* 0x000fea0003800000 */
.L_x_34296:
        /* <DEDUP_REMOVED lines=12> */
.L_x_34310:
[----:B------:R-:W2:Y:S02]  /*1860*/  LDG.E.64 R2, desc[UR36][R2.64] ;  /* 0x0000002402027981 */ /* 0x000ea4000c1e1b00 */
[----:B--2---:R3:W4:Y:S01]  /*1870*/  F2I.F64.TRUNC R0, R2 ;  /* 0x0000000200007311 */ /* 0x004722000030d100 */
[----:B------:R-:W-:Y:S05]  /*1880*/  BRA `(.L_x_34301) ;  /* 0x00000008006c7947 */ /* 0x000fea0003800000 */
.L_x_34309:
        /* <DEDUP_REMOVED lines=28> */
.L_x_34312:
        /* <DEDUP_REMOVED lines=15> */
.L_x_34311:
[----:B------:R-:W2:Y:S02]  /*1b40*/  LDG.E.U16 R4, desc[UR36][R2.64] ;  /* 0x0000002402047981 */ /* 0x000ea4000c1e1500 */
[----:B--2---:R-:W-:-:S06]  /*1b50*/  IMAD.U32 R4, R4, 0x10000, RZ ;  /* 0x0001000004047824 */ /* 0x004fcc00078e00ff */
[----:B------:R-:W0:Y:S02]  /*1b60*/  F2I.FTZ.TRUNC.NTZ R4, R4 ;  /* 0x0000000400047305 */ /* 0x000e24000021f100 */
[----:B0-----:R-:W-:Y:S01]  /*1b70*/  PRMT R0, R4, 0x7610, R0 ;  /* 0x0000761004007816 */ /* 0x001fe20000000000 */
[----:B------:R-:W-:Y:S06]  /*1b80*/  BRA `(.L_x_34301) ;  /* 0x0000000400ac7947 */ /* 0x000fec0003800000 */
.L_x_34308:
        /* <DEDUP_REMOVED lines=10> */
.L_x_34315:
        /* <DEDUP_REMOVED lines=21> */
.L_x_34319:
[----:B------:R-:W-:Y:S05]  /*1d80*/  BSYNC B1 ;  /* 0x0000000000017941 */ /* 0x000fea0003800000 */
.L_x_34318:
[----:B------:R-:W-:Y:S01]  /*1d90*/  IMAD.SHL.U32 R2, R2, 0x100000, RZ ;  /* 0x0010000002027824 */ /* 0x000fe200078e00ff */
[----:B------:R-:W-:-:S04]  /*1da0*/  LEA R3, R0, 0x3b800000, 0x17 ;  /* 0x3b80000000037811 */ /* 0x000fc800078eb8ff */
[----:B------:R-:W-:-:S07]  /*1db0*/  LOP3.LUT R4, R3, R2, R4, 0xfe, !PT ;  /* 0x0000000203047212 */ /* 0x000fce00078efe04 */
.L_x_34317:
[----:B------:R-:W-:Y:S05]  /*1dc0*/  BSYNC B0 ;  /* 0x0000000000007941 */ /* 0x000fea0003800000 */
.L_x_34316:
[----:B------:R-:W0:Y:S02]  /*1dd0*/  F2I.FTZ.TRUNC.NTZ R4, R4 ;  /* 0x0000000400047305 */ /* 0x000e24000021f100 */
[----:B0-----:R-:W-:Y:S01]  /*1de0*/  PRMT R0, R4, 0x7610, R0 ;  /* 0x0000761004007816 */ /* 0x001fe20000000000 */
[----:B------:R-:W-:Y:S06]  /*1df0*/  BRA `(.L_x_34301) ;  /* 0x0000000400107947 */ /* 0x000fec0003800000 */
.L_x_34314:
        /* <DEDUP_REMOVED lines=21> */
.L_x_34323:
[----:B------:R-:W-:Y:S05]  /*1f50*/  BSYNC B1 ;  /* 0x0000000000017941 */ /* 0x000fea0003800000 */
.L_x_34322:
[----:B------:R-:W-:Y:S01]  /*1f60*/  IMAD.SHL.U32 R2, R2, 0x200000, RZ ;  /* 0x0020000002027824 */ /* 0x000fe200078e00ff */
[----:B------:R-:W-:-:S04]  /*1f70*/  LEA R3, R0, 0x37800000, 0x17 ;  /* 0x3780000000037811 */ /* 0x000fc800078eb8ff */
[----:B------:R-:W-:-:S07]  /*1f80*/  LOP3.LUT R4, R3, R2, R4, 0xfe, !PT ;  /* 0x0000000203047212 */ /* 0x000fce00078efe04 */
.L_x_34321:
[----:B------:R-:W-:Y:S05]  /*1f90*/  BSYNC B0 ;  /* 0x0000000000007941 */ /* 0x000fea0003800000 */
.L_x_34320:
[----:B------:R-:W0:Y:S02]  /*1fa0*/  F2I.FTZ.TRUNC.NTZ R4, R4 ;  /* 0x0000000400047305 */ /* 0x000e24000021f100 */
[----:B0-----:R-:W-:Y:S01]  /*1fb0*/  PRMT R0, R4, 0x7610, R0 ;  /* 0x0000761004007816 */ /* 0x001fe20000000000 */
[----:B------:R-:W-:Y:S06]  /*1fc0*/  BRA `(.L_x_34301) ;  /* 0x00000000009c7947 */ /* 0x000fec0003800000 */
.L_x_34313:
        /* <DEDUP_REMOVED lines=14> */
.L_x_34327:
[----:B------:R-:W-:Y:S05]  /*20b0*/  BSYNC B0 ;  /* 0x0000000000007941 */ /* 0x000fea0003800000 */
.L_x_34326:
[----:B------:R-:W0:Y:S02]  /*20c0*/  F2I.FTZ.TRUNC.NTZ R4, R4 ;  /* 0x0000000400047305 */ /* 0x000e24000021f100 */
[----:B0-----:R-:W-:Y:S01]  /*20d0*/  PRMT R0, R4, 0x7610, R0 ;  /* 0x0000761004007816 */ /* 0x001fe20000000000 */
[----:B------:R-:W-:Y:S06]  /*20e0*/  BRA `(.L_x_34301) ;  /* 0x0000000000547947 */ /* 0x000fec0003800000 */
.L_x_34300:
        /* <DEDUP_REMOVED lines=16> */
.L_x_34328:
[----:B------:R-:W-:Y:S01]  /*21f0*/  PRMT R0, RZ, 0x7610, R0 ;  /* 0x00007610ff007816 */ /* 0x000fe20000000000 */
[----:B------:R-:W-:Y:S06]  /*2200*/  BRA `(.L_x_34301) ;  /* 0x00000000000c7947 */ /* 0x000fec0003800000 */
.L_x_34325:
[----:B------:R2:W5:Y:S01]  /*2210*/  LDG.E.U8 R0, desc[UR36][R2.64] ;  /* 0x0000002402007981 */ /* 0x000562000c1e1100 */
[----:B------:R-:W-:Y:S05]  /*2220*/  BRA `(.L_x_34301) ;  /* 0x0000000000047947 */ /* 0x000fea0003800000 */
.L_x_34324:
[----:B------:R1:W5:Y:S02]  /*2230*/  LDG.E.U8 R0, desc[UR36][R2.64] ;  /* 0x0000002402007981 */ /* 0x000364000c1e1100 */
.L_x_34301:
        /* <DEDUP_REMOVED lines=15> */
.L_x_34332:
[----:B------:R3:W-:Y:S01]  /*2330*/  STG.E.U8 desc[UR36][R16.64], R5 ;  /* 0x0000000510007986 */ /* 0x0007e2000c101124 */
[----:B------:R-:W-:Y:S05]  /*2340*/  BRA `(.L_x_34334) ;  /* 0x0000000c009c7947 */ /* 0x000fea0003800000 */
.L_x_34331:
        /* <DEDUP_REMOVED lines=12> */
.L_x_34336:
[----:B------:R-:W-:-:S04]  /*2410*/  LOP3.LUT R5, R5, 0xffff, RZ, 0xc0, !PT ;  /* 0x0000ffff05057812 */ /* 0x000fc800078ec0ff */
[----:B------:R-:W-:-:S05]  /*2420*/  PRMT R3, R5, 0x8880, RZ ;  /* 0x0000888005037816 */ /* 0x000fca00000000ff */
[----:B------:R1:W-:Y:S01]  /*2430*/  STG.E desc[UR36][R16.64], R3 ;  /* 0x0000000310007986 */ /* 0x0003e2000c101924 */
[----:B------:R-:W-:Y:S05]  /*2440*/  BRA `(.L_x_34334) ;  /* 0x0000000c005c7947 */ /* 0x000fea0003800000 */
.L_x_34335:
[----:B------:R-:W-:-:S04]  /*2450*/  PRMT R3, R5, 0x8880, RZ ;  /* 0x0000888005037816 */ /* 0x000fc800000000ff */
[----:B------:R-:W-:-:S05]  /*2460*/  PRMT R3, R3, 0x7710, RZ ;  /* 0x0000771003037816 */ /* 0x000fca00000000ff */
[----:B------:R2:W-:Y:S01]  /*2470*/  STG.E.U16 desc[UR36][R16.64], R3 ;  /* 0x0000000310007986 */ /* 0x0005e2000c101524 */
[----:B------:R-:W-:Y:S05]  /*2480*/  BRA `(.L_x_34334) ;  /* 0x0000000c004c7947 */ /* 0x000fea0003800000 */
.L_x_34330:
        /* <DEDUP_REMOVED lines=9> */
.L_x_34338:
[----:B------:R-:W0:Y:S02]  /*2520*/  I2F.S8 R0, R5 ;  /* 0x0000000500007306 */ /* 0x000e240000001400 */
[----:B0-----:R-:W-:-:S05]  /*2530*/  F2FP.F16.F32.PACK_AB R0, RZ, R0 ;  /* 0x00000000ff00723e */ /* 0x001fca00000000ff */
[----:B------:R0:W-:Y:S01]  /*2540*/  STG.E.U16 desc[UR36][R16.64], R0 ;  /* 0x0000000010007986 */ /* 0x0001e2000c101524 */
[----:B------:R-:W-:Y:S05]  /*2550*/  BRA `(.L_x_34334) ;  /* 0x0000000c00187947 */ /* 0x000fea0003800000 */
.L_x_34337:
        /* <DEDUP_REMOVED lines=10> */
.L_x_34340:
[----:B------:R-:W0:Y:S02]  /*2600*/  I2F.S8 R5, R5 ;  /* 0x0000000500057306 */ /* 0x000e240000001400 */
[----:B0-----:R-:W-:-:S04]  /*2610*/  F2FP.F16.F32.PACK_AB R3, RZ, R5 ;  /* 0x00000005ff03723e */ /* 0x001fc800000000ff */
[----:B------:R-:W-:-:S05]  /*2620*/  PRMT R3, R3, 0x5410, RZ ;  /* 0x0000541003037816 */ /* 0x000fca00000000ff */
[----:B------:R0:W-:Y:S01]  /*2630*/  STG.E desc[UR36][R16.64], R3 ;  /* 0x0000000310007986 */ /* 0x0001e2000c101924 */
[----:B------:R-:W-:Y:S05]  /*2640*/  BRA `(.L_x_34334) ;  /* 0x0000000800dc7947 */ /* 0x000fea0003800000 */
.L_x_34339:
[----:B------:R-:W-:-:S04]  /*2650*/  PRMT R2, R5, 0x8880, RZ ;  /* 0x0000888005027816 */ /* 0x000fc800000000ff */
[----:B------:R-:W-:-:S06]  /*2660*/  PRMT R2, R2, 0x7710, RZ ;  /* 0x0000771002027816 */ /* 0x000fcc00000000ff */
[----:B------:R-:W0:Y:S02]  /*2670*/  I2F.F64.S16 R2, R2 ;  /* 0x0000000200027312 */ /* 0x000e240000101c00 */
[----:B0-----:R0:W-:Y:S01]  /*2680*/  STG.E.64 desc[UR36][R16.64], R2 ;  /* 0x0000000210007986 */ /* 0x0011e2000c101b24 */
[----:B------:R-:W-:Y:S05]  /*2690*/  BRA `(.L_x_34334) ;  /* 0x0000000800c87947 */ /* 0x000fea0003800000 */
.L_x_34329:
        /* <DEDUP_REMOVED lines=8> */
[----:B------:R-:W-:-:S04]  /*2720*/  LOP3.LUT R0, R0, 0xff, RZ, 0xc0, !PT ;  /* 0x000000ff00007812 */ /* 0x000fc800078ec0ff */
[----:B------:R-:W-:-:S04]  /*2730*/  ISETP.NE.AND P0, PT, R0, 0xff, PT ;  /* 0x000000ff0000780c */ /* 0x000fc80003f05270 */
[----:B------:R-:W-:-:S05]  /*2740*/  SEL R3, RZ, 0x1, !P0 ;  /* 0x00000001ff037807 */ /* 0x000fca0004000000 */
[----:B------:R0:W-:Y:S01]  /*2750*/  STG.E.U8 desc[UR36][R16.64], R3 ;  /* 0x0000000310007986 */ /* 0x0001e2000c101124 */
[----:B------:R-:W-:Y:S05]  /*2760*/  BRA `(.L_x_34334) ;  /* 0x0000000800947947 */ /* 0x000fea0003800000 */
.L_x_34343:
[----:B------:R-:W-:Y:S02]  /*2770*/  PRMT R4, R5, 0x8880, RZ ;  /* 0x0000888005047816 */ /* 0x000fe400000000ff */
[----:B------:R-:W-:Y:S02]  /*2780*/  CS2R R6, SRZ ;  /* 0x0000000000067805 */ /* 0x000fe4000001ff00 */
[----:B------:R-:W-:-:S06]  /*2790*/  PRMT R4, R4, 0x7710, RZ ;  /* 0x0000771004047816 */ /* 0x000fcc00000000ff */
[----:B------:R-:W0:Y:S02]  /*27a0*/  I2F.F64.S16 R4, R4 ;  /* 0x0000000400047312 */ /* 0x000e240000101c00 */
[----:B0-----:R0:W-:Y:S01]  /*27b0*/  STG.E.128 desc[UR36][R16.64], R4 ;  /* 0x0000000410007986 */ /* 0x0011e2000c101d24 */
[----:B------:R-:W-:Y:S05]  /*27c0*/  BRA `(.L_x_34334) ;  /* 0x00000008007c7947 */ /* 0x000fea0003800000 */
.L_x_34342:
        /* <DEDUP_REMOVED lines=21> */
.L_x_34347:
[----:B------:R-:W-:Y:S05]  /*2920*/  BSYNC B0 ;  /* 0x0000000000007941 */ /* 0x000fea0003800000 */
.L_x_34346:
[----:B------:R-:W-:-:S05]  /*2930*/  LOP3.LUT R3, R0, R3, RZ, 0xfc, !PT ;  /* 0x0000000300037212 */ /* 0x000fca00078efcff */
[----:B------:R0:W-:Y:S01]  /*2940*/  STG.E.U8 desc[UR36][R16.64], R3 ;  /* 0x0000000310007986 */ /* 0x0001e2000c101124 */
[----:B------:R-:W-:Y:S05]  /*2950*/  BRA `(.L_x_34334) ;  /* 0x0000000800187947 */ /* 0x000fea0003800000 */
.L_x_34345:
        /* <DEDUP_REMOVED lines=13> */
.L_x_34349:
[----:B------:R-:W-:Y:S01]  /*2a30*/  IMAD.MOV.U32 R0, RZ, RZ, 0x7f ;  /* 0x0000007fff007424 */ /* 0x000fe200078e00ff */
[----:B------:R-:W-:-:S04]  /*2a40*/  ISETP.GT.U32.AND P0, PT, R2, 0x7f800000, PT ;  /* 0x7f8000000200780c */ /* 0x000fc80003f04070 */
[----:B------:R-:W-:-:S09]  /*2a50*/  SEL R0, R0, 0x7c, P0 ;  /* 0x0000007c00007807 */ /* 0x000fd20000000000 */
.L_x_34350:
[----:B------:R-:W-:Y:S05]  /*2a60*/  BSYNC B0 ;  /* 0x0000000000007941 */ /* 0x000fea0003800000 */
.L_x_34348:
[----:B------:R-:W-:-:S04]  /*2a70*/  LOP3.LUT R2, R5, 0x80000000, RZ, 0xc0, !PT ;  /* 0x8000000005027812 */ /* 0x000fc800078ec0ff */
[----:B------:R-:W-:-:S04]  /*2a80*/  SHF.R.U32.HI R3, RZ, 0x18, R2 ;  /* 0x00000018ff037819 */ /* 0x000fc80000011602 */
[----:B------:R-:W-:-:S05]  /*2a90*/  LOP3.LUT R3, R0, R3, RZ, 0xfc, !PT ;  /* 0x0000000300037212 */ /* 0x000fca00078efcff */
[----:B------:R0:W-:Y:S01]  /*2aa0*/  STG.E.U8 desc[UR36][R16.64], R3 ;  /* 0x0000000310007986 */ /* 0x0001e2000c101124 */
[----:B------:R-:W-:Y:S05]  /*2ab0*/  BRA `(.L_x_34334) ;  /* 0x0000000400c07947 */ /* 0x000fea0003800000 */
.L_x_34344:
[----:B------:R-:W0:Y:S02]  /*2ac0*/  I2F.S8 R0, R5 ;  /* 0x0000000500007306 */ /* 0x000e240000001400 */
[----:B0-----:R-:W-:-:S05]  /*2ad0*/  F2FP.BF16.F32.PACK_AB R0, RZ, R0 ;  /* 0x00000000ff00723e */ /* 0x001fca00000010ff */
[----:B------:R0:W-:Y:S01]  /*2ae0*/  STG.E.U16 desc[UR36][R16.64], R0 ;  /* 0x0000000010007986 */ /* 0x0001e2000c101524 */
[----:B------:R-:W-:Y:S05]  /*2af0*/  BRA `(.L_x_34334) ;  /* 0x0000000400b07947 */ /* 0x000fea0003800000 */
.L_x_34341:
        /* <DEDUP_REMOVED lines=12> */
.L_x_34353:
        /* <DEDUP_REMOVED lines=17> */
.L_x_34356:
[----:B------:R-:W-:-:S04]  /*2cd0*/  LOP3.LUT R2, R5, 0x80000000, RZ, 0xc0, !PT ;  /* 0x8000000005027812 */ /* 0x000fc800078ec0ff */
[----:B------:R-:W-:-:S04]  /*2ce0*/  SHF.R.U32.HI R3, RZ, 0x18, R2 ;  /* 0x00000018ff037819 */ /* 0x000fc80000011602 */
[----:B------:R-:W-:-:S04]  /*2cf0*/  LOP3.LUT R0, R0, R3, RZ, 0xfc, !PT ;  /* 0x0000000300007212 */ /* 0x000fc800078efcff */
[----:B------:R-:W-:-:S07]  /*2d00*/  PRMT R8, R0, 0x7610, R8 ;  /* 0x0000761000087816 */ /* 0x000fce0000000008 */
.L_x_34355:
[----:B------:R-:W-:Y:S05]  /*2d10*/  BSYNC B0 ;  /* 0x0000000000007941 */ /* 0x000fea0003800000 */
.L_x_34354:
[----:B------:R0:W-:Y:S01]  /*2d20*/  STG.E.U8 desc[UR36][R16.64], R8 ;  /* 0x0000000810007986 */ /* 0x0001e2000c101124 */
[----:B------:R-:W-:Y:S05]  /*2d30*/  BRA `(.L_x_34334) ;  /* 0x0000000400207947 */ /* 0x000fea0003800000 */
.L_x_34352:
        /* <DEDUP_REMOVED lines=17> */
.L_x_34359:
[----:B------:R-:W-:-:S04]  /*2e50*/  LOP3.LUT R2, R5, 0x80000000, RZ, 0xc0, !PT ;  /* 0x8000000005027812 */ /* 0x000fc800078ec0ff */
[----:B------:R-:W-:-:S04]  /*2e60*/  SHF.R.U32.HI R3, RZ, 0x18, R2 ;  /* 0x00000018ff037819 */ /* 0x000fc80000011602 */
[----:B------:R-:W-:-:S04]  /*2e70*/  LOP3.LUT R0, R0, R3, RZ, 0xfc, !PT ;  /* 0x0000000300007212 */ /* 0x000fc800078efcff */
[----:B------:R-:W-:-:S07]  /*2e80*/  PRMT R8, R0, 0x7610, R8 ;  /* 0x0000761000087816 */ /* 0x000fce0000000008 */
.L_x_34358:
[----:B------:R-:W-:Y:S05]  /*2e90*/  BSYNC B0 ;  /* 0x0000000000007941 */ /* 0x000fea0003800000 */
.L_x_34357:
[----:B------:R0:W-:Y:S01]  /*2ea0*/  STG.E.U8 desc[UR36][R16.64], R8 ;  /* 0x0000000810007986 */ /* 0x0001e2000c101124 */
[----:B------:R-:W-:Y:S05]  /*2eb0*/  BRA `(.L_x_34334) ;  /* 0x0000000000c07947 */ /* 0x000fea0003800000 */
.L_x_34351:
        /* <DEDUP_REMOVED lines=22> */
.L_x_34333:
        /* <DEDUP_REMOVED lines=16> */
.L_x_34362:
[----:B------:R-:W-:Y:S05]  /*3120*/  BRA `(.L_x_34334) ;  /* 0x0000000000247947 */ /* 0x000fea0003800000 */
.L_x_34361:
[----:B------:R-:W-:-:S04]  /*3130*/  LOP3.LUT R5, R5, 0xffff, RZ, 0xc0, !PT ;  /* 0x0000ffff05057812 */ /* 0x000fc800078ec0ff */
[----:B------:R-:W-:-:S05]  /*3140*/  PRMT R5, R5, 0x8880, RZ ;  /* 0x0000888005057816 */ /* 0x000fca00000000ff */
[----:B------:R-:W-:-:S05]  /*3150*/  IMAD.MOV.U32 R2, RZ, RZ, R5 ;  /* 0x000000ffff027224 */ /* 0x000fca00078e0005 */
[----:B------:R-:W-:-:S05]  /*3160*/  SHF.R.S32.HI R3, RZ, 0x1f, R2 ;  /* 0x0000001fff037819 */ /* 0x000fca0000011402 */
[----:B------:R0:W-:Y:S01]  /*3170*/  STG.E.64 desc[UR36][R16.64], R2 ;  /* 0x0000000210007986 */ /* 0x0001e2000c101b24 */
[----:B------:R-:W-:Y:S05]  /*3180*/  BRA `(.L_x_34334) ;  /* 0x00000000000c7947 */ /* 0x000fea0003800000 */
.L_x_34360:
[----:B------:R-:W-:-:S04]  /*3190*/  LOP3.LUT R5, R5, 0xffff, RZ, 0xc0, !PT ;  /* 0x0000ffff05057812 */ /* 0x000fc800078ec0ff */
[----:B------:R-:W-:-:S05]  /*31a0*/  PRMT R3, R5, 0x8880, RZ ;  /* 0x0000888005037816 */ /* 0x000fca00000000ff */
[----:B------:R0:W-:Y:S02]  /*31b0*/  STG.E desc[UR36][R16.64], R3 ;  /* 0x0000000310007986 */ /* 0x0001e4000c101924 */
.L_x_34334:
[----:B------:R-:W-:-:S04]  /*31c0*/  IMAD R18, R23, 0x200, R18 ;  /* 0x0000020017127824 */ /* 0x000fc800078e0212 */
[----:B------:R-:W-:-:S07]  /*31d0*/  VIADD R19, R18, 0x80 ;  /* 0x0000008012137836 */ /* 0x000fce0000000000 */
.L_x_34294:
[----:B------:R-:W-:Y:S05]  /*31e0*/  BSYNC B6 ;  /* 0x0000000000067941 */ /* 0x000fea0003800000 */
.L_x_34293:
        /* <DEDUP_REMOVED lines=307> */
.L_x_34365:
        /* <DEDUP_REMOVED lines=20> */
.L_x_34369:
[----:B------:R0:W5:Y:S01]  /*4660*/  LDG.E.U8 R0, desc[UR36][R2.64] ;  /* 0x0000002402007981 */ /* 0x000162000c1e1100 */
[----:B------:R-:W-:Y:S05]  /*4670*/  BRA `(.L_x_34371) ;  /* 0x0000000c00547947 */ /* 0x000fea0003800000 */
.L_x_34368:
        /* <DEDUP_REMOVED lines=8> */
.L_x_34373:
[----:B------:R0:W5:Y:S01]  /*4700*/  LDG.E.U8 R0, desc[UR36][R2.64] ;  /* 0x0000002402007981 */ /* 0x000162000c1e1100 */
[----:B------:R-:W-:Y:S05]  /*4710*/  BRA `(.L_x_34371) ;  /* 0x0000000c002c7947 */ /* 0x000fea0003800000 */
.L_x_34372:
[----:B------:R0:W5:Y:S01]  /*4720*/  LDG.E.U16 R0, desc[UR36][R2.64] ;  /* 0x0000002402007981 */ /* 0x000162000c1e1500 */
[----:B------:R-:W-:Y:S05]  /*4730*/  BRA `(.L_x_34371) ;  /* 0x0000000c00247947 */ /* 0x000fea0003800000 */
.L_x_34367:
        /* <DEDUP_REMOVED lines=9> */
.L_x_34375:
[----:B------:R-:W2:Y:S02]  /*47d0*/  LDG.E.U16 R4, desc[UR36][R2.64] ;  /* 0x0000002402047981 */ /* 0x000ea4000c1e1500 */
[----:B--2---:R-:W-:-:S06]  /*47e0*/  HADD2.F32 R4, -RZ, R4.H0_H0 ;  /* 0x20000004ff047230 */ /* 0x004fcc0000004100 */
[----:B------:R-:W0:Y:S02]  /*47f0*/  F2I.FTZ.TRUNC.NTZ R4, R4 ;  /* 0x0000000400047305 */ /* 0x000e24000021f100 */
[----:B0-----:R-:W-:Y:S01]  /*4800*/  PRMT R0, R4, 0x7610, R0 ;  /* 0x0000761004007816 */ /* 0x001fe20000000000 */
[----:B------:R-:W-:Y:S06]  /*4810*/  BRA `(.L_x_34371) ;  /* 0x0000000800ec7947 */ /* 0x000fec0003800000 */
.L_x_34374:
        /* <DEDUP_REMOVED lines=9> */
.L_x_34377:
[----:B------:R-:W2:Y:S02]  /*48b0*/  LDG.E.U16 R2, desc[UR36][R2.64] ;  /* 0x0000002402027981 */ /* 0x000ea4000c1e1500 */
[----:B--2---:R-:W-:-:S06]  /*48c0*/  HADD2.F32 R4, -RZ, R2.H0_H0 ;  /* 0x20000002ff047230 */ /* 0x004fcc0000004100 */
[----:B------:R-:W0:Y:S02]  /*48d0*/  F2I.FTZ.TRUNC.NTZ R4, R4 ;  /* 0x0000000400047305 */ /* 0x000e24000021f100 */
[----:B0-----:R-:W-:Y:S01]  /*48e0*/  PRMT R0, R4, 0x7610, R0 ;  /* 0x0000761004007816 */ /* 0x001fe20000000000 */
[----:B------:R-:W-:Y:S06]  /*48f0*/  BRA `(.L_x_34371) ;  /* 0x0000000800b47947 */ /* 0x000fec0003800000 */
.L_x_34376:
[----:B------:R-:W2:Y:S02]  /*4900*/  LDG.E.64 R2, desc[UR36][R2.64] ;  /* 0x0000002402027981 */ /* 0x000ea4000c1e1b00 */
[----:B--2---:R0:W1:Y:S01]  /*4910*/  F2I.F64.TRUNC R0, R2 ;  /* 0x0000000200007311 */ /* 0x004062000030d100 */
[----:B------:R-:W-:Y:S05]  /*4920*/  BRA `(.L_x_34371) ;  /* 0x0000000800a87947 */ /* 0x000fea0003800000 */
.L_x_34366:
        /* <DEDUP_REMOVED lines=12> */
.L_x_34380:
[----:B------:R-:W2:Y:S02]  /*49f0*/  LDG.E.64 R2, desc[UR36][R2.64] ;  /* 0x0000002402027981 */ /* 0x000ea4000c1e1b00 */
[----:B--2---:R3:W4:Y:S01]  /*4a00*/  F2I.F64.TRUNC R0, R2 ;  /* 0x0000000200007311 */ /* 0x004722000030d100 */
[----:B------:R-:W-:Y:S05]  /*4a10*/  BRA `(.L_x_34371) ;  /* 0x00000008006c7947 */ /* 0x000fea0003800000 */
.L_x_34379:
        /* <DEDUP_REMOVED lines=28> */
.L_x_34382:
        /* <DEDUP_REMOVED lines=15> */
.L_x_34381:
[----:B------:R-:W2:Y:S02]  /*4cd0*/  LDG.E.U16 R4, desc[UR36][R2.64] ;  /* 0x0000002402047981 */ /* 0x000ea4000c1e1500 */
[----:B--2---:R-:W-:-:S06]  /*4ce0*/  IMAD.U32 R4, R4, 0x10000, RZ ;  /* 0x0001000004047824 */ /* 0x004fcc00078e00ff */
[----:B------:R-:W0:Y:S02]  /*4cf0*/  F2I.FTZ.TRUNC.NTZ R4, R4 ;  /* 0x0000000400047305 */ /* 0x000e24000021f100 */
[----:B0-----:R-:W-:Y:S01]  /*4d00*/  PRMT R0, R4, 0x7610, R0 ;  /* 0x0000761004007816 */ /* 0x001fe20000000000 */
[----:B------:R-:W-:Y:S06]  /*4d10*/  BRA `(.L_x_34371) ;  /* 0x0000000400ac7947 */ /* 0x000fec0003800000 */
.L_x_34378:
        /* <DEDUP_REMOVED lines=10> */
.L_x_34385:
        /* <DEDUP_REMOVED lines=21> */
.L_x_34389:
[----:B------:R-:W-:Y:S05]  /*4f10*/  BSYNC B1 ;  /* 0x0000000000017941 */ /* 0x000fea0003800000 */
.L_x_34388:
[----:B------:R-:W-:Y:S01]  /*4f20*/  IMAD.SHL.U32 R2, R2, 0x100000, RZ ;  /* 0x0010000002027824 */ /* 0x000fe200078e00ff */
[----:B------:R-:W-:-:S04]  /*4f30*/  LEA R3, R0, 0x3b800000, 0x17 ;  /* 0x3b80000000037811 */ /* 0x000fc800078eb8ff */
[----:B------:R-:W-:-:S07]  /*4f40*/  LOP3.LUT R4, R3, R2, R4, 0xfe, !PT ;  /* 0x0000000203047212 */ /* 0x000fce00078efe04 */
.L_x_34387:
[----:B------:R-:W-:Y:S05]  /*4f50*/  BSYNC B0 ;  /* 0x0000000000007941 */ /* 0x000fea0003800000 */
.L_x_34386:
[----:B------:R-:W0:Y:S02]  /*4f60*/  F2I.FTZ.TRUNC.NTZ R4, R4 ;  /* 0x0000000400047305 */ /* 0x000e24000021f100 */
[----:B0-----:R-:W-:Y:S01]  /*4f70*/  PRMT R0, R4, 0x7610, R0 ;  /* 0x0000761004007816 */ /* 0x001fe20000000000 */
[----:B------:R-:W-:Y:S06]  /*4f80*/  BRA `(.L_x_34371) ;  /* 0x0000000400107947 */ /* 0x000fec0003800000 */
.L_x_34384:
        /* <DEDUP_REMOVED lines=21> */
.L_x_34393:
[----:B------:R-:W-:Y:S05]  /*50e0*/  BSYNC B1 ;  /* 0x0000000000017941 */ /* 0x000fea0003800000 */
.L_x_34392:
[----:B------:R-:W-:Y:S01]  /*50f0*/  IMAD.SHL.U32 R2, R2, 0x200000, RZ ;  /* 0x0020000002027824 */ /* 0x000fe200078e00ff */
[----:B------:R-:W-:-:S04]  /*5100*/  LEA R3, R0, 0x37800000, 0x17 ;  /* 0x3780000000037811 */ /* 0x000fc800078eb8ff */
[----:B------:R-:W-:-:S07]  /*5110*/  LOP3.LUT R4, R3, R2, R4, 0xfe, !PT ;  /* 0x0000000203047212 */ /* 0x000fce00078efe04 */
.L_x_34391:
[----:B------:R-:W-:Y:S05]  /*5120*/  BSYNC B0 ;  /* 0x0000000000007941 */ /* 0x000fea0003800000 */
.L_x_34390:
[----:B------:R-:W0:Y:S02]  /*5130*/  F2I.FTZ.TRUNC.NTZ R4, R4 ;  /* 0x0000000400047305 */ /* 0x000e24000021f100 */
[----:B0-----:R-:W-:Y:S01]  /*5140*/  PRMT R0, R4, 0x7610, R0 ;  /* 0x0000761004007816 */ /* 0x001fe20000000000 */
[----:B------:R-:W-:Y:S06]  /*5150*/  BRA `(.L_x_34371) ;  /* 0x00000000009c7947 */ /* 0x000fec0003800000 */
.L_x_34383:
        /* <DEDUP_REMOVED lines=14> */
.L_x_34397:
[----:B------:R-:W-:Y:S05]  /*5240*/  BSYNC B0 ;  /* 0x0000000000007941 */ /* 0x000fea0003800000 */
.L_x_34396:
[----:B------:R-:W0:Y:S02]  /*5250*/  F2I.FTZ.TRUNC.NTZ R4, R4 ;  /* 0x0000000400047305 */ /* 0x000e24000021f100 */
[----:B0-----:R-:W-:Y:S01]  /*5260*/  PRMT R0, R4, 0x7610, R0 ;  /* 0x0000761004007816 */ /* 0x001fe20000000000 */
[----:B------:R-:W-:Y:S06]  /*5270*/  BRA `(.L_x_34371) ;  /* 0x0000000000547947 */ /* 0x000fec0003800000 */
.L_x_34370:
        /* <DEDUP_REMOVED lines=16> */
.L_x_34398:
[----:B------:R-:W-:Y:S01]  /*5380*/  PRMT R0, RZ, 0x7610, R0 ;  /* 0x00007610ff007816 */ /* 0x000fe20000000000 */
[----:B------:R-:W-:Y:S06]  /*5390*/  BRA `(.L_x_34371) ;  /* 0x00000000000c7947 */ /* 0x000fec0003800000 */
.L_x_34395:
[----:B------:R2:W5:Y:S01]  /*53a0*/  LDG.E.U8 R0, desc[UR36][R2.64] ;  /* 0x0000002402007981 */ /* 0x000562000c1e1100 */
[----:B------:R-:W-:Y:S05]  /*53b0*/  BRA `(.L_x_34371) ;  /* 0x0000000000047947 */ /* 0x000fea0003800000 */
.L_x_34394:
[----:B------:R1:W5:Y:S02]  /*53c0*/  LDG.E.U8 R0, desc[UR36][R2.64] ;  /* 0x0000002402007981 */ /* 0x000364000c1e1100 */
.L_x_34371:
        /* <DEDUP_REMOVED lines=15> */
.L_x_34402:
[----:B------:R0:W-:Y:S01]  /*54c0*/  STG.E.U8 desc[UR36][R16.64], R5 ;  /* 0x0000000510007986 */ /* 0x0001e2000c101124 */
[----:B------:R-:W-:Y:S05]  /*54d0*/  BRA `(.L_x_34404) ;  /* 0x0000000c009c7947 */ /* 0x000fea0003800000 */
.L_x_34401:
        /* <DEDUP_REMOVED lines=12> */
.L_x_34406:
[----:B------:R-:W-:-:S04]  /*55a0*/  LOP3.LUT R5, R5, 0xffff, RZ, 0xc0, !PT ;  /* 0x0000ffff05057812 */ /* 0x000fc800078ec0ff */
[----:B------:R-:W-:-:S05]  /*55b0*/  PRMT R3, R5, 0x8880, RZ ;  /* 0x0000888005037816 */ /* 0x000fca00000000ff */
[----:B------:R0:W-:Y:S01]  /*55c0*/  STG.E desc[UR36][R16.64], R3 ;  /* 0x0000000310007986 */ /* 0x0001e2000c101924 */
[----:B------:R-:W-:Y:S05]  /*55d0*/  BRA `(.L_x_34404) ;  /* 0x0000000c005c7947 */ /* 0x000fea0003800000 */
.L_x_34405:
[----:B------:R-:W-:-:S04]  /*55e0*/  PRMT R3, R5, 0x8880, RZ ;  /* 0x0000888005037816 */ /* 0x000fc800000000ff */
[----:B------:R-:W-:-:S05]  /*55f0*/  PRMT R3, R3, 0x7710, RZ ;  /* 0x0000771003037816 */ /* 0x000fca00000000ff */
[----:B------:R0:W-:Y:S01]  /*5600*/  STG.E.U16 desc[UR36][R16.64], R3 ;  /* 0x0000000310007986 */ /* 0x0001e2000c101524 */
[----:B------:R-:W-:Y:S05]  /*5610*/  BRA `(.L_x_34404) ;  /* 0x0000000c004c7947 */ /* 0x000fea0003800000 */
.L_x_34400:
        /* <DEDUP_REMOVED lines=9> */
.L_x_34408:
[----:B------:R-:W0:Y:S02]  /*56b0*/  I2F.S8 R0, R5 ;  /* 0x0000000500007306 */ /* 0x000e240000001400 */
[----:B0-----:R-:W-:-:S05]  /*56c0*/  F2FP.F16.F32.PACK_AB R0, RZ, R0 ;  /* 0x00000000ff00723e */ /* 0x001fca00000000ff */
[----:B------:R0:W-:Y:S01]  /*56d0*/  STG.E.U16 desc[UR36][R16.64], R0 ;  /* 0x0000000010007986 */ /* 0x0001e2000c101524 */
[----:B------:R-:W-:Y:S05]  /*56e0*/  BRA `(.L_x_34404) ;  /* 0x0000000c00187947 */ /* 0x000fea0003800000 */
.L_x_34407:
        /* <DEDUP_REMOVED lines=10> */
.L_x_34410:
[----:B------:R-:W0:Y:S02]  /*5790*/  I2F.S8 R5, R5 ;  /* 0x0000000500057306 */ /* 0x000e240000001400 */
[----:B0-----:R-:W-:-:S04]  /*57a0*/  F2FP.F16.F32.PACK_AB R3, RZ, R5 ;  /* 0x00000005ff03723e */ /* 0x001fc800000000ff */
[----:B------:R-:W-:-:S05]  /*57b0*/  PRMT R3, R3, 0x5410, RZ ;  /* 0x0000541003037816 */ /* 0x000fca00000000ff */
[----:B------:R0:W-:Y:S01]  /*57c0*/  STG.E desc[UR36][R16.64], R3 ;  /* 0x0000000310007986 */ /* 0x0001e2000c101924 */
[----:B------:R-:W-:Y:S05]  /*57d0*/  BRA `(.L_x_34404) ;  /* 0x0000000800dc7947 */ /* 0x000fea0003800000 */
.L_x_34409:
[----:B------:R-:W-:-:S04]  /*57e0*/  PRMT R2, R5, 0x8880, RZ ;  /* 0x0000888005027816 */ /* 0x000fc800000000ff */
[----:B------:R-:W-:-:S06]  /*57f0*/  PRMT R2, R2, 0x7710, RZ ;  /* 0x0000771002027816 */ /* 0x000fcc00000000ff */
[----:B------:R-:W0:Y:S02]  /*5800*/  I2F.F64.S16 R2, R2 ;  /* 0x0000000200027312 */ /* 0x000e240000101c00 */
[----:B0-----:R0:W-:Y:S01]  /*5810*/  STG.E.64 desc[UR36][R16.64], R2 ;  /* 0x0000000210007986 */ /* 0x0011e2000c101b24 */
[----:B------:R-:W-:Y:S05]  /*5820*/  BRA `(.L_x_34404) ;  /* 0x0000000800c87947 */ /* 0x000fea0003800000 */
.L_x_34399:
        /* <DEDUP_REMOVED lines=13> */
.L_x_34413:
[----:B------:R-:W-:Y:S02]  /*5900*/  PRMT R4, R5, 0x8880, RZ ;  /* 0x0000888005047816 */ /* 0x000fe400000000ff */
[----:B------:R-:W-:Y:S02]  /*5910*/  CS2R R6, SRZ ;  /* 0x0000000000067805 */ /* 0x000fe4000001ff00 */
[----:B------:R-:W-:-:S06]  /*5920*/  PRMT R4, R4, 0x7710, RZ ;  /* 0x0000771004047816 */ /* 0x000fcc00000000ff */
[----:B------:R-:W0:Y:S02]  /*5930*/  I2F.F64.S16 R4, R4 ;  /* 0x0000000400047312 */ /* 0x000e240000101c00 */
[----:B0-----:R0:W-:Y:S01]  /*5940*/  STG.E.128 desc[UR36][R16.64], R4 ;  /* 0x0000000410007986 */ /* 0x0011e2000c101d24 */
[----:B------:R-:W-:Y:S05]  /*5950*/  BRA `(.L_x_34404) ;  /* 0x00000008007c7947 */ /* 0x000fea0003800000 */
.L_x_34412:
        /* <DEDUP_REMOVED lines=21> */
.L_x_34417:
[----:B------:R-:W-:Y:S05]  /*5ab0*/  BSYNC B0 ;  /* 0x0000000000007941 */ /* 0x000fea0003800000 */
.L_x_34416:
[----:B------:R-:W-:-:S05]  /*5ac0*/  LOP3.LUT R3, R0, R3, RZ, 0xfc, !PT ;  /* 0x0000000300037212 */ /* 0x000fca00078efcff */
[----:B------:R0:W-:Y:S01]  /*5ad0*/  STG.E.U8 desc[UR36][R16.64], R3 ;  /* 0x0000000310007986 */ /* 0x0001e2000c101124 */
[----:B------:R-:W-:Y:S05]  /*5ae0*/  BRA `(.L_x_34404) ;  /* 0x0000000800187947 */ /* 0x000fea0003800000 */
.L_x_34415:
        /* <DEDUP_REMOVED lines=13> */
.L_x_34419:
[----:B------:R-:W-:Y:S01]  /*5bc0*/  IMAD.MOV.U32 R0, RZ, RZ, 0x7f ;  /* 0x0000007fff007424 */ /* 0x000fe200078e00ff */
[----:B------:R-:W-:-:S04]  /*5bd0*/  ISETP.GT.U32.AND P0, PT, R2, 0x7f800000, PT ;  /* 0x7f8000000200780c */ /* 0x000fc80003f04070 */
[----:B------:R-:W-:-:S09]  /*5be0*/  SEL R0, R0, 0x7c, P0 ;  /* 0x0000007c00007807 */ /* 0x000fd20000000000 */
.L_x_34420:
[----:B------:R-:W-:Y:S05]  /*5bf0*/  BSYNC B0 ;  /* 0x0000000000007941 */ /* 0x000fea0003800000 */
.L_x_34418:
[----:B------:R-:W-:-:S04]  /*5c00*/  LOP3.LUT R2, R5, 0x80000000, RZ, 0xc0, !PT ;  /* 0x8000000005027812 */ /* 0x000fc800078ec0ff */
[----:B------:R-:W-:-:S04]  /*5c10*/  SHF.R.U32.HI R3, RZ, 0x18, R2 ;  /* 0x00000018ff037819 */ /* 0x000fc80000011602 */
[----:B------:R-:W-:-:S05]  /*5c20*/  LOP3.LUT R3, R0, R3, RZ, 0xfc, !PT ;  /* 0x0000000300037212 */ /* 0x000fca00078efcff */
[----:B------:R0:W-:Y:S01]  /*5c30*/  STG.E.U8 desc[UR36][R16.64], R3 ;  /* 0x0000000310007986 */ /* 0x0001e2000c101124 */
[----:B------:R-:W-:Y:S05]  /*5c40*/  BRA `(.L_x_34404) ;  /* 0x0000000400c07947 */ /* 0x000fea0003800000 */
.L_x_34414:
[----:B------:R-:W0:Y:S02]  /*5c50*/  I2F.S8 R0, R5 ;  /* 0x0000000500007306 */ /* 0x000e240000001400 */
[----:B0-----:R-:W-:-:S05]  /*5c60*/  F2FP.BF16.F32.PACK_AB R0, RZ, R0 ;  /* 0x00000000ff00723e */ /* 0x001fca00000010ff */
[----:B------:R0:W-:Y:S01]  /*5c70*/  STG.E.U16 desc[UR36][R16.64], R0 ;  /* 0x0000000010007986 */ /* 0x0001e2000c101524 */
[----:B------:R-:W-:Y:S05]  /*5c80*/  BRA `(.L_x_34404) ;  /* 0x0000000400b07947 */ /* 0x000fea0003800000 */
.L_x_34411:
        /* <DEDUP_REMOVED lines=12> */
.L_x_34423:
        /* <DEDUP_REMOVED lines=17> */
.L_x_34426:
[----:B------:R-:W-:-:S04]  /*5e60*/  LOP3.LUT R2, R5, 0x80000000, RZ, 0xc0, !PT ;  /* 0x8000000005027812 */ /* 0x000fc800078ec0ff */
[----:B------:R-:W-:-:S04]  /*5e70*/  SHF.R.U32.HI R3, RZ, 0x18, R2 ;  /* 0x00000018ff037819 */ /* 0x000fc80000011602 */
[----:B------:R-:W-:-:S04]  /*5e80*/  LOP3.LUT R0, R0, R3, RZ, 0xfc, !PT ;  /* 0x0000000300007212 */ /* 0x000fc800078efcff */
[----:B------:R-:W-:-:S07]  /*5e90*/  PRMT R8, R0, 0x7610, R8 ;  /* 0x0000761000087816 */ /* 0x000fce0000000008 */
.L_x_34425:
[----:B------:R-:W-:Y:S05]  /*5ea0*/  BSYNC B0 ;  /* 0x0000000000007941 */ /* 0x000fea0003800000 */
.L_x_34424:
[----:B------:R3:W-:Y:S01]  /*5eb0*/  STG.E.U8 desc[UR36][R16.64], R8 ;  /* 0x0000000810007986 */ /* 0x0007e2000c101124 */
[----:B------:R-:W-:Y:S05]  /*5ec0*/  BRA `(.L_x_34404) ;  /* 0x0000000400207947 */ /* 0x000fea0003800000 */
.L_x_34422:
        /* <DEDUP_REMOVED lines=17> */
.L_x_34429:
[----:B------:R-:W-:-:S04]  /*5fe0*/  LOP3.LUT R2, R5, 0x80000000, RZ, 0xc0, !PT ;  /* 0x8000000005027812 */ /* 0x000fc800078ec0ff */
[----:B------:R-:W-:-:S04]  /*5ff0*/  SHF.R.U32.HI R3, RZ, 0x18, R2 ;  /* 0x00000018ff037819 */ /* 0x000fc80000011602 */
[----:B------:R-:W-:-:S04]  /*6000*/  LOP3.LUT R0, R0, R3, RZ, 0xfc, !PT ;  /* 0x0000000300007212 */ /* 0x000fc800078efcff */
[----:B------:R-:W-:-:S07]  /*6010*/  PRMT R8, R0, 0x7610, R8 ;  /* 0x0000761000087816 */ /* 0x000fce0000000008 */
.L_x_34428:
[----:B------:R-:W-:Y:S05]  /*6020*/  BSYNC B0 ;  /* 0x0000000000007941 */ /* 0x000fea0003800000 */
.L_x_34427:
[----:B------:R0:W-:Y:S01]  /*6030*/  STG.E.U8 desc[UR36][R16.64], R8 ;  /* 0x0000000810007986 */ /* 0x0001e2000c101124 */
[----:B------:R-:W-:Y:S05]  /*6040*/  BRA `(.L_x_34404) ;  /* 0x0000000000c07947 */ /* 0x000fea0003800000 */
.L_x_34421:
        /* <DEDUP_REMOVED lines=22> */
.L_x_34403:
        /* <DEDUP_REMOVED lines=16> */
.L_x_34432:
[----:B------:R-:W-:Y:S05]  /*62b0*/  BRA `(.L_x_34404) ;  /* 0x0000000000247947 */ /* 0x000fea0003800000 */
.L_x_34431:
[----:B------:R-:W-:-:S04]  /*62c0*/  LOP3.LUT R5, R5, 0xffff, RZ, 0xc0, !PT ;  /* 0x0000ffff05057812 */ /* 0x000fc800078ec0ff */
[----:B------:R-:W-:-:S05]  /*62d0*/  PRMT R5, R5, 0x8880, RZ ;  /* 0x0000888005057816 */ /* 0x000fca00000000ff */
[----:B------:R-:W-:-:S05]  /*62e0*/  IMAD.MOV.U32 R2, RZ, RZ, R5 ;  /* 0x000000ffff027224 */ /* 0x000fca00078e0005 */
[----:B------:R-:W-:-:S05]  /*62f0*/  SHF.R.S32.HI R3, RZ, 0x1f, R2 ;  /* 0x0000001fff037819 */ /* 0x000fca0000011402 */
[----:B------:R2:W-:Y:S01]  /*6300*/  STG.E.64 desc[UR36][R16.64], R2 ;  /* 0x0000000210007986 */ /* 0x0005e2000c101b24 */
[----:B------:R-:W-:Y:S05]  /*6310*/  BRA `(.L_x_34404) ;  /* 0x00000000000c7947 */ /* 0x000fea0003800000 */
.L_x_34430:
[----:B------:R-:W-:-:S04]  /*6320*/  LOP3.LUT R5, R5, 0xffff, RZ, 0xc0, !PT ;  /* 0x0000ffff05057812 */ /* 0x000fc800078ec0ff */
[----:B------:R-:W-:-:S05]  /*6330*/  PRMT R3, R5, 0x8880, RZ ;  /* 0x0000888005037816 */ /* 0x000fca00000000ff */
[----:B------:R0:W-:Y:S02]  /*6340*/  STG.E desc[UR36][R16.64], R3 ;  /* 0x0000000310007986 */ /* 0x0001e4000c101924 */
.L_x_34404:
[----:B------:R-:W-:-:S07]  /*6350*/  VIADD R19, R19, 0x80 ;  /* 0x0000008013137836 */ /* 0x000fce0000000000 */
.L_x_34364:
[----:B------:R-:W-:Y:S05]  /*6360*/  BSYNC B6 ;  /* 0x0000000000067941 */ /* 0x000fea0003800000 */
.L_x_34363:
        /* <DEDUP_REMOVED lines=307> */
.L_x_34435:
        /* <DEDUP_REMOVED lines=20> */
.L_x_34439:
[----:B------:R0:W5:Y:S01]  /*77e0*/  LDG.E.U8 R0, desc[UR36][R2.64] ;  /* 0x0000002402007981 */ /* 0x000162000c1e1100 */
[----:B------:R-:W-:Y:S05]  /*77f0*/  BRA `(.L_x_34441) ;  /* 0x0000000c00547947 */ /* 0x000fea0003800000 */
.L_x_34438:
        /* <DEDUP_REMOVED lines=8> */
.L_x_34443:
[----:B------:R0:W5:Y:S01]  /*7880*/  LDG.E.U8 R0, desc[UR36][R2.64] ;  /* 0x0000002402007981 */ /* 0x000162000c1e1100 */
[----:B------:R-:W-:Y:S05]  /*7890*/  BRA `(.L_x_34441) ;  /* 0x0000000c002c7947 */ /* 0x000fea0003800000 */
.L_x_34442:
[----:B------:R0:W5:Y:S01]  /*78a0*/  LDG.E.U16 R0, desc[UR36][R2.64] ;  /* 0x0000002402007981 */ /* 0x000162000c1e1500 */
[----:B------:R-:W-:Y:S05]  /*78b0*/  BRA `(.L_x_34441) ;  /* 0x0000000c00247947 */ /* 0x000fea0003800000 */
.L_x_34437:
        /* <DEDUP_REMOVED lines=9> */
.L_x_34445:
[----:B------:R-:W2:Y:S02]  /*7950*/  LDG.E.U16 R4, desc[UR36][R2.64] ;  /* 0x0000002402047981 */ /* 0x000ea4000c1e1500 */
[----:B--2---:R-:W-:-:S06]  /*7960*/  HADD2.F32 R4, -RZ, R4.H0_H0 ;  /* 0x20000004ff047230 */ /* 0x004fcc0000004100 */
[----:B------:R-:W0:Y:S02]  /*7970*/  F2I.FTZ.TRUNC.NTZ R4, R4 ;  /* 0x0000000400047305 */ /* 0x000e24000021f100 */
[----:B0-----:R-:W-:Y:S01]  /*7980*/  PRMT R0, R4, 0x7610, R0 ;  /* 0x0000761004007816 */ /* 0x001fe20000000000 */
[----:B------:R-:W-:Y:S06]  /*7990*/  BRA `(.L_x_34441) ;  /* 0x0000000800ec7947 */ /* 0x000fec0003800000 */
.L_x_34444:
        /* <DEDUP_REMOVED lines=9> */
.L_x_34447:
[----:B------:R-:W2:Y:S02]  /*7a30*/  LDG.E.U16 R2, desc[UR36][R2.64] ;  /* 0x0000002402027981 */ /* 0x000ea4000c1e1500 */
[----:B--2---:R-:W-:-:S06]  /*7a40*/  HADD2.F32 R4, -RZ, R2.H0_H0 ;  /* 0x20000002ff047230 */ /* 0x004fcc0000004100 */
[----:B------:R-:W0:Y:S02]  /*7a50*/  F2I.FTZ.TRUNC.NTZ R4, R4 ;  /* 0x0000000400047305 */ /* 0x000e24000021f100 */
[----:B0-----:R-:W-:Y:S01]  /*7a60*/  PRMT R0, R4, 0x7610, R0 ;  /* 0x0000761004007816 */ /* 0x001fe20000000000 */
[----:B------:R-:W-:Y:S06]  /*7a70*/  BRA `(.L_x_34441) ;  /* 0x0000000800b47947 */ /* 0x000fec0003800000 */
.L_x_34446:
[----:B------:R-:W2:Y:S02]  /*7a80*/  LDG.E.64 R2, desc[UR36][R2.64] ;  /* 0x0000002402027981 */ /* 0x000ea4000c1e1b00 */
[----:B--2---:R0:W1:Y:S01]  /*7a90*/  F2I.F64.TRUNC R0, R2 ;  /* 0x0000000200007311 */ /* 0x004062000030d100 */
[----:B------:R-:W-:Y:S05]  /*7aa0*/  BRA `(.L_x_34441) ;  /* 0x0000000800a87947 */ /* 0x000fea0003800000 */
.L_x_34436:
        /* <DEDUP_REMOVED lines=12> */
.L_x_34450:
[----:B------:R-:W2:Y:S02]  /*7b70*/  LDG.E.64 R2, desc[UR36][R2.64] ;  /* 0x0000002402027981 */ /* 0x000ea4000c1e1b00 */
[----:B--2---:R3:W4:Y:S01]  /*7b80*/  F2I.F64.TRUNC R0, R2 ;  /* 0x0000000200007311 */ /* 0x004722000030d100 */
[----:B------:R-:W-:Y:S05]  /*7b90*/  BRA `(.L_x_34441) ;  /* 0x00000008006c7947 */ /* 0x000fea0003800000 */
.L_x_34449:
        /* <DEDUP_REMOVED lines=28> */
.L_x_34452:
        /* <DEDUP_REMOVED lines=15> */
.L_x_34451:
[----:B------:R-:W2:Y:S02]  /*7e50*/  LDG.E.U16 R4, desc[UR36][R2.64] ;  /* 0x0000002402047981 */ /* 0x000ea4000c1e1500 */
[----:B--2---:R-:W-:-:S06]  /*7e60*/  IMAD.U32 R4, R4, 0x10000, RZ ;  /* 0x0001000004047824 */ /* 0x004fcc00078e00ff */
[----:B------:R-:W0:Y:S02]  /*7e70*/  F2I.FTZ.TRUNC.NTZ R4, R4 ;  /* 0x0000000400047305 */ /* 0x000e24000021f100 */
[----:B0-----:R-:W-:Y:S01]  /*7e80*/  PRMT R0, R4, 0x7610, R0 ;  /* 0x0000761004007816 */ /* 0x001fe20000000000 */
[----:B------:R-:W-:Y:S06]  /*7e90*/  BRA `(.L_x_34441) ;  /* 0x0000000400ac7947 */ /* 0x000fec0003800000 */
.L_x_34448:
        /* <DEDUP_REMOVED lines=10> */
.L_x_34455:
        /* <DEDUP_REMOVED lines=21> */
.L_x_34459:
[----:B------:R-:W-:Y:S05]  /*8090*/  BSYNC B1 ;  /* 0x0000000000017941 */ /* 0x000fea0003800000 */
.L_x_34458:
[----:B------:R-:W-:Y:S01]  /*80a0*/  IMAD.SHL.U32 R2, R2, 0x100000, RZ ;  /* 0x0010000002027824 */ /* 0x000fe200078e00ff */
[----:B------:R-:W-:-:S04]  /*80b0*/  LEA R3, R0, 0x3b800000, 0x17 ;  /* 0x3b80000000037811 */ /* 0x000fc800078eb8ff */
[----:B------:R-:W-:-:S07]  /*80c0*/  LOP3.LUT R4, R3, R2, R4, 0xfe, !PT ;  /* 0x0000000203047212 */ /* 0x000fce00078efe04 */
.L_x_34457:
[----:B------:R-:W-:Y:S05]  /*80d0*/  BSYNC B0 ;  /* 0x0000000000007941 */ /* 0x000fea0003800000 */
.L_x_34456:
[----:B------:R-:W0:Y:S02]  /*80e0*/  F2I.FTZ.TRUNC.NTZ R4, R4 ;  /* 0x0000000400047305 */ /* 0x000e24000021f100 */
[----:B0-----:R-:W-:Y:S01]  /*80f0*/  PRMT R0, R4, 0x7610, R0 ;  /* 0x0000761004007816 */ /* 0x001fe20000000000 */
[----:B------:R-:W-:Y:S06]  /*8100*/  BRA `(.L_x_34441) ;  /* 0x0000000400107947 */ /* 0x000fec0003800000 */
.L_x_34454:
        /* <DEDUP_REMOVED lines=21> */
.L_x_34463:
[----:B------:R-:W-:Y:S05]  /*8260*/  BSYNC B1 ;  /* 0x0000000000017941 */ /* 0x000fea0003800000 */
.L_x_34462:
[----:B------:R-:W-:Y:S01]  /*8270*/  IMAD.SHL.U32 R2, R2, 0x200000, RZ ;  /* 0x0020000002027824 */ /* 0x000fe200078e00ff */
[----:B------:R-:W-:-:S04]  /*8280*/  LEA R3, R0, 0x37800000, 0x17 ;  /* 0x3780000000037811 */ /* 0x000fc800078eb8ff */
[----:B------:R-:W-:-:S07]  /*8290*/  LOP3.LUT R4, R3, R2, R4, 0xfe, !PT ;  /* 0x0000000203047212 */ /* 0x000fce00078efe04 */
.L_x_34461:
[----:B------:R-:W-:Y:S05]  /*82a0*/  BSYNC B0 ;  /* 0x0000000000007941 */ /* 0x000fea0003800000 */
.L_x_34460:
[----:B------:R-:W0:Y:S02]  /*82b0*/  F2I.FTZ.TRUNC.NTZ R4, R4 ;  /* 0x0000000400047305 */ /* 0x000e24000021f100 */
[----:B0-----:R-:W-:Y:S01]  /*82c0*/  PRMT R0, R4, 0x7610, R0 ;  /* 0x0000761004007816 */ /* 0x001fe20000000000 */
[----:B------:R-:W-:Y:S06]  /*82d0*/  BRA `(.L_x_34441) ;  /* 0x00000000009c7947 */ /* 0x000fec0003800000 */
.L_x_34453:
        /* <DEDUP_REMOVED lines=14> */
.L_x_34467:
[----:B------:R-:W-:Y:S05]  /*83c0*/  BSYNC B0 ;  /* 0x0000000000007941 */ /* 0x000fea0003800000 */
.L_x_34466:
[----:B------:R-:W0:Y:S02]  /*83d0*/  F2I.FTZ.TRUNC.NTZ R4, R4 ;  /* 0x0000000400047305 */ /* 0x000e24000021f100 */
[----:B0-----:R-:W-:Y:S01]  /*83e0*/  PRMT R0, R4, 0x7610, R0 ;  /* 0x0000761004007816 */ /* 0x001fe20000000000 */
[----:B------:R-:W-:Y:S06]  /*83f0*/  BRA `(.L_x_34441) ;  /* 0x0000000000547947 */ /* 0x000fec0003800000 */
.L_x_34440:
        /* <DEDUP_REMOVED lines=16> */
.L_x_34468:
[----:B------:R-:W-:Y:S01]  /*8500*/  PRMT R0, RZ, 0x7610, R0 ;  /* 0x00007610ff007816 */ /* 0x000fe20000000000 */
[----:B------:R-:W-:Y:S06]  /*8510*/  BRA `(.L_x_34441) ;  /* 0x00000000000c7947 */ /* 0x000fec0003800000 */
.L_x_34465:
[----:B------:R1:W5:Y:S01]  /*8520*/  LDG.E.U8 R0, desc[UR36][R2.64] ;  /* 0x0000002402007981 */ /* 0x000362000c1e1100 */
[----:B------:R-:W-:Y:S05]  /*8530*/  BRA `(.L_x_34441) ;  /* 0x0000000000047947 */ /* 0x000fea0003800000 */
.L_x_34464:
[----:B------:R2:W5:Y:S02]  /*8540*/  LDG.E.U8 R0, desc[UR36][R2.64] ;  /* 0x0000002402007981 */ /* 0x000564000c1e1100 */
.L_x_34441:
        /* <DEDUP_REMOVED lines=15> */
.L_x_34472:
[----:B------:R3:W-:Y:S01]  /*8640*/  STG.E.U8 desc[UR36][R16.64], R5 ;  /* 0x0000000510007986 */ /* 0x0007e2000c101124 */
[----:B------:R-:W-:Y:S05]  /*8650*/  BRA `(.L_x_34474) ;  /* 0x0000000c009c7947 */ /* 0x000fea0003800000 */
.L_x_34471:
        /* <DEDUP_REMOVED lines=12> */
.L_x_34476:
[----:B------:R-:W-:-:S04]  /*8720*/  LOP3.LUT R5, R5, 0xffff, RZ, 0xc0, !PT ;  /* 0x0000ffff05057812 */ /* 0x000fc800078ec0ff */
[----:B------:R-:W-:-:S05]  /*8730*/  PRMT R3, R5, 0x8880, RZ ;  /* 0x0000888005037816 */ /* 0x000fca00000000ff */
[----:B------:R2:W-:Y:S01]  /*8740*/  STG.E desc[UR36][R16.64], R3 ;  /* 0x0000000310007986 */ /* 0x0005e2000c101924 */
[----:B------:R-:W-:Y:S05]  /*8750*/  BRA `(.L_x_34474) ;  /* 0x0000000c005c7947 */ /* 0x000fea0003800000 */
.L_x_34475:
[----:B------:R-:W-:-:S04]  /*8760*/  PRMT R3, R5, 0x8880, RZ ;  /* 0x0000888005037816 */ /* 0x000fc800000000ff */
[----:B------:R-:W-:-:S05]  /*8770*/  PRMT R3, R3, 0x7710, RZ ;  /* 0x0000771003037816 */ /* 0x000fca00000000ff */
[----:B------:R0:W-:Y:S01]  /*8780*/  STG.E.U16 desc[UR36][R16.64], R3 ;  /* 0x0000000310007986 */ /* 0x0001e2000c101524 */
[----:B------:R-:W-:Y:S05]  /*8790*/  BRA `(.L_x_34474) ;  /* 0x0000000c004c7947 */ /* 0x000fea0003800000 */
.L_x_34470:
        /* <DEDUP_REMOVED lines=9> */
.L_x_34478:
[----:B------:R-:W0:Y:S02]  /*8830*/  I2F.S8 R0, R5 ;  /* 0x0000000500007306 */ /* 0x000e240000001400 */
[----:B0-----:R-:W-:-:S05]  /*8840*/  F2FP.F16.F32.PACK_AB R0, RZ, R0 ;  /* 0x00000000ff00723e */ /* 0x001fca00000000ff */
[----:B------:R0:W-:Y:S01]  /*8850*/  STG.E.U16 desc[UR36][R16.64], R0 ;  /* 0x0000000010007986 */ /* 0x0001e2000c101524 */
[----:B------:R-:W-:Y:S05]  /*8860*/  BRA `(.L_x_34474) ;  /* 0x0000000c00187947 */ /* 0x000fea0003800000 */
.L_x_34477:
        /* <DEDUP_REMOVED lines=10> */
.L_x_34480:
[----:B------:R-:W0:Y:S02]  /*8910*/  I2F.S8 R5, R5 ;  /* 0x0000000500057306 */ /* 0x000e240000001400 */
[----:B0-----:R-:W-:-:S04]  /*8920*/  F2FP.F16.F32.PACK_AB R3, RZ, R5 ;  /* 0x00000005ff03723e */ /* 0x001fc800000000ff */
[----:B------:R-:W-:-:S05]  /*8930*/  PRMT R3, R3, 0x5410, RZ ;  /* 0x0000541003037816 */ /* 0x000fca00000000ff */
[----:B------:R0:W-:Y:S01]  /*8940*/  STG.E desc[UR36][R16.64], R3 ;  /* 0x0000000310007986 */ /* 0x0001e2000c101924 */
[----:B------:R-:W-:Y:S05]  /*8950*/  BRA `(.L_x_34474) ;  /* 0x0000000800dc7947 */ /* 0x000fea0003800000 */
.L_x_34479:
[----:B------:R-:W-:-:S04]  /*8960*/  PRMT R2, R5, 0x8880, RZ ;  /* 0x0000888005027816 */ /* 0x000fc800000000ff */
[----:B------:R-:W-:-:S06]  /*8970*/  PRMT R2, R2, 0x7710, RZ ;  /* 0x0000771002027816 */ /* 0x000fcc00000000ff */
[----:B------:R-:W0:Y:S02]  /*8980*/  I2F.F64.S16 R2, R2 ;  /* 0x0000000200027312 */ /* 0x000e240000101c00 */
[----:B0-----:R0:W-:Y:S01]  /*8990*/  STG.E.64 desc[UR36][R16.64], R2 ;  /* 0x0000000210007986 */ /* 0x0011e2000c101b24 */
[----:B------:R-:W-:Y:S05]  /*89a0*/  BRA `(.L_x_34474) ;  /* 0x0000000800c87947 */ /* 0x000fea0003800000 */
.L_x_34469:
        /* <DEDUP_REMOVED lines=13> */
.L_x_34483:
[----:B------:R-:W-:Y:S02]  /*8a80*/  PRMT R4, R5, 0x8880, RZ ;  /* 0x0000888005047816 */ /* 0x000fe400000000ff */
[----:B------:R-:W-:Y:S02]  /*8a90*/  CS2R R6, SRZ ;  /* 0x0000000000067805 */ /* 0x000fe4000001ff00 */
[----:B------:R-:W-:-:S06]  /*8aa0*/  PRMT R4, R4, 0x7710, RZ ;  /* 0x0000771004047816 */ /* 0x000fcc00000000ff */
[----:B------:R-:W0:Y:S02]  /*8ab0*/  I2F.F64.S16 R4, R4 ;  /* 0x0000000400047312 */ /* 0x000e240000101c00 */
[----:B0-----:R0:W-:Y:S01]  /*8ac0*/  STG.E.128 desc[UR36][R16.64], R4 ;  /* 0x0000000410007986 */ /* 0x0011e2000c101d24 */
[----:B------:R-:W-:Y:S05]  /*8ad0*/  BRA `(.L_x_34474) ;  /* 0x00000008007c7947 */ /* 0x000fea0003800000 */
.L_x_34482:
        /* <DEDUP_REMOVED lines=21> */
.L_x_34487:
[----:B------:R-:W-:Y:S05]  /*8c30*/  BSYNC B0 ;  /* 0x0000000000007941 */ /* 0x000fea0003800000 */
.L_x_34486:
[----:B------:R-:W-:-:S05]  /*8c40*/  LOP3.LUT R3, R0, R3, RZ, 0xfc, !PT ;  /* 0x0000000300037212 */ /* 0x000fca00078efcff */
[----:B------:R0:W-:Y:S01]  /*8c50*/  STG.E.U8 desc[UR36][R16.64], R3 ;  /* 0x0000000310007986 */ /* 0x0001e2000c101124 */
[----:B------:R-:W-:Y:S05]  /*8c60*/  BRA `(.L_x_34474) ;  /* 0x0000000800187947 */ /* 0x000fea0003800000 */
.L_x_34485:
        /* <DEDUP_REMOVED lines=13> */
.L_x_34489:
[----:B------:R-:W-:Y:S01]  /*8d40*/  IMAD.MOV.U32 R0, RZ, RZ, 0x7f ;  /* 0x0000007fff007424 */ /* 0x000fe200078e00ff */
[----:B------:R-:W-:-:S04]  /*8d50*/  ISETP.GT.U32.AND P0, PT, R2, 0x7f800000, PT ;  /* 0x7f8000000200780c */ /* 0x000fc80003f04070 */
[----:B------:R-:W-:-:S09]  /*8d60*/  SEL R0, R0, 0x7c, P0 ;  /* 0x0000007c00007807 */ /* 0x000fd20000000000 */
.L_x_34490:
[----:B------:R-:W-:Y:S05]  /*8d70*/  BSYNC B0 ;  /* 0x0000000000007941 */ /* 0x000fea0003800000 */
.L_x_34488:
[----:B------:R-:W-:-:S04]  /*8d80*/  LOP3.LUT R2, R5, 0x80000000, RZ, 0xc0, !PT ;  /* 0x8000000005027812 */ /* 0x000fc800078ec0ff */
[----:B------:R-:W-:-:S04]  /*8d90*/  SHF.R.U32.HI R3, RZ, 0x18, R2 ;  /* 0x00000018ff037819 */ /* 0x000fc80000011602 */
[----:B------:R-:W-:-:S05]  /*8da0*/  LOP3.LUT R3, R0, R3, RZ, 0xfc, !PT ;  /* 0x0000000300037212 */ /* 0x000fca00078efcff */
[----:B------:R0:W-:Y:S01]  /*8db0*/  STG.E.U8 desc[UR36][R16.64], R3 ;  /* 0x0000000310007986 */ /* 0x0001e2000c101124 */
[----:B------:R-:W-:Y:S05]  /*8dc0*/  BRA `(.L_x_34474) ;  /* 0x0000000400c07947 */ /* 0x000fea0003800000 */
.L_x_34484:
[----:B------:R-:W0:Y:S02]  /*8dd0*/  I2F.S8 R0, R5 ;  /* 0x0000000500007306 */ /* 0x000e240000001400 */
[----:B0-----:R-:W-:-:S05]  /*8de0*/  F2FP.BF16.F32.PACK_AB R0, RZ, R0 ;  /* 0x00000000ff00723e */ /* 0x001fca00000010ff */
[----:B------:R0:W-:Y:S01]  /*8df0*/  STG.E.U16 desc[UR36][R16.64], R0 ;  /* 0x0000000010007986 */ /* 0x0001e2000c101524 */
[----:B------:R-:W-:Y:S05]  /*8e00*/  BRA `(.L_x_34474) ;  /* 0x0000000400b07947 */ /* 0x000fea0003800000 */
.L_x_34481:
        /* <DEDUP_REMOVED lines=12> */
.L_x_34493:
        /* <DEDUP_REMOVED lines=17> */
.L_x_34496:
[----:B------:R-:W-:-:S04]  /*8fe0*/  LOP3.LUT R2, R5, 0x80000000, RZ, 0xc0, !PT ;  /* 0x8000000005027812 */ /* 0x000fc800078ec0ff */
[----:B------:R-:W-:-:S04]  /*8ff0*/  SHF.R.U32.HI R3, RZ, 0x18, R2 ;  /* 0x00000018ff037819 */ /* 0x000fc80000011602 */
[----:B------:R-:W-:-:S04]  /*9000*/  LOP3.LUT R0, R0, R3, RZ, 0xfc, !PT ;  /* 0x0000000300007212 */ /* 0x000fc800078efcff */
[----:B------:R-:W-:-:S07]  /*9010*/  PRMT R8, R0, 0x7610, R8 ;  /* 0x0000761000087816 */ /* 0x000fce0000000008 */
.L_x_34495:
[----:B------:R-:W-:Y:S05]  /*9020*/  BSYNC B0 ;  /* 0x0000000000007941 */ /* 0x000fea0003800000 */
.L_x_34494:
[----:B------:R0:W-:Y:S01]  /*9030*/  STG.E.U8 desc[UR36][R16.64], R8 ;  /* 0x0000000810007986 */ /* 0x0001e2000c101124 */
[----:B------:R-:W-:Y:S05]  /*9040*/  BRA `(.L_x_34474) ;  /* 0x0000000400207947 */ /* 0x000fea0003800000 */
.L_x_34492:
        /* <DEDUP_REMOVED lines=17> */
.L_x_34499:
[----:B------:R-:W-:-:S04]  /*9160*/  LOP3.LUT R2, R5, 0x80000000, RZ, 0xc0, !PT ;  /* 0x8000000005027812 */ /* 0x000fc800078ec0ff */
[----:B------:R-:W-:-:S04]  /*9170*/  SHF.R.U32.HI R3, RZ, 0x18, R2 ;  /* 0x00000018ff037819 */ /* 0x000fc80000011602 */
[----:B------:R-:W-:-:S04]  /*9180*/  LOP3.LUT R0, R0, R3, RZ, 0xfc, !PT ;  /* 0x0000000300007212 */ /* 0x000fc800078efcff */
[----:B------:R-:W-:-:S07]  /*9190*/  PRMT R8, R0, 0x7610, R8 ;  /* 0x0000761000087816 */ /* 0x000fce0000000008 */
.L_x_34498:
[----:B------:R-:W-:Y:S05]  /*91a0*/  BSYNC B0 ;  /* 0x0000000000007941 */ /* 0x000fea0003800000 */
.L_x_34497:
[----:B------:R0:W-:Y:S01]  /*91b0*/  STG.E.U8 desc[UR36][R16.64], R8 ;  /* 0x0000000810007986 */ /* 0x0001e2000c101124 */
[----:B------:R-:W-:Y:S05]  /*91c0*/  BRA `(.L_x_34474) ;  /* 0x0000000000c07947 */ /* 0x000fea0003800000 */
.L_x_34491:
        /* <DEDUP_REMOVED lines=22> */
.L_x_34473:
        /* <DEDUP_REMOVED lines=16> */
.L_x_34502:
[----:B------:R-:W-:Y:S05]  /*9430*/  BRA `(.L_x_34474) ;  /* 0x0000000000247947 */ /* 0x000fea0003800000 */
.L_x_34501:
[----:B------:R-:W-:-:S04]  /*9440*/  LOP3.LUT R5, R5, 0xffff, RZ, 0xc0, !PT ;  /* 0x0000ffff05057812 */ /* 0x000fc800078ec0ff */
[----:B------:R-:W-:-:S05]  /*9450*/  PRMT R5, R5, 0x8880, RZ ;  /* 0x0000888005057816 */ /* 0x000fca00000000ff */
[----:B------:R-:W-:-:S05]  /*9460*/  IMAD.MOV.U32 R2, RZ, RZ, R5 ;  /* 0x000000ffff027224 */ /* 0x000fca00078e0005 */
[----:B------:R-:W-:-:S05]  /*9470*/  SHF.R.S32.HI R3, RZ, 0x1f, R2 ;  /* 0x0000001fff037819 */ /* 0x000fca0000011402 */
[----:B------:R0:W-:Y:S01]  /*9480*/  STG.E.64 desc[UR36][R16.64], R2 ;  /* 0x0000000210007986 */ /* 0x0001e2000c101b24 */
[----:B------:R-:W-:Y:S05]  /*9490*/  BRA `(.L_x_34474) ;  /* 0x00000000000c7947 */ /* 0x000fea0003800000 */
.L_x_34500:
[----:B------:R-:W-:-:S04]  /*94a0*/  LOP3.LUT R5, R5, 0xffff, RZ, 0xc0, !PT ;  /* 0x0000ffff05057812 */ /* 0x000fc800078ec0ff */
[----:B------:R-:W-:-:S05]  /*94b0*/  PRMT R3, R5, 0x8880, RZ ;  /* 0x0000888005037816 */ /* 0x000fca00000000ff */
[----:B------:R0:W-:Y:S02]  /*94c0*/  STG.E desc[UR36][R16.64], R3 ;  /* 0x0000000310007986 */ /* 0x0001e4000c101924 */
.L_x_34474:
[----:B------:R-:W-:-:S07]  /*94d0*/  VIADD R19, R19, 0x80 ;  /* 0x0000008013137836 */ /* 0x000fce0000000000 */
.L_x_34434:
[----:B------:R-:W-:Y:S05]  /*94e0*/  BSYNC B6 ;  /* 0x0000000000067941 */ /* 0x000fea0003800000 */
.L_x_34433:
        /* <DEDUP_REMOVED lines=306> */
.L_x_34503:
        /* <DEDUP_REMOVED lines=20> */
.L_x_34507:
[----:B------:R4:W5:Y:S01]  /*a950*/  LDG.E.U8 R0, desc[UR36][R2.64] ;  /* 0x0000002402007981 */ /* 0x000962000c1e1100 */
[----:B------:R-:W-:Y:S05]  /*a960*/  BRA `(.L_x_34509) ;  /* 0x0000000c00547947 */ /* 0x000fea0003800000 */
.L_x_34506:
        /* <DEDUP_REMOVED lines=8> */
.L_x_34511:
[----:B------:R2:W5:Y:S01]  /*a9f0*/  LDG.E.U8 R0, desc[UR36][R2.64] ;  /* 0x0000002402007981 */ /* 0x000562000c1e1100 */
[----:B------:R-:W-:Y:S05]  /*aa00*/  BRA `(.L_x_34509) ;  /* 0x0000000c002c7947 */ /* 0x000fea0003800000 */
.L_x_34510:
[----:B------:R0:W5:Y:S01]  /*aa10*/  LDG.E.U16 R0, desc[UR36][R2.64] ;  /* 0x0000002402007981 */ /* 0x000162000c1e1500 */
[----:B------:R-:W-:Y:S05]  /*aa20*/  BRA `(.L_x_34509) ;  /* 0x0000000c00247947 */ /* 0x000fea0003800000 */
.L_x_34505:
        /* <DEDUP_REMOVED lines=9> */
.L_x_34513:
[----:B------:R-:W2:Y:S02]  /*aac0*/  LDG.E.U16 R4, desc[UR36][R2.64] ;  /* 0x0000002402047981 */ /* 0x000ea4000c1e1500 */
[----:B--2---:R-:W-:-:S06]  /*aad0*/  HADD2.F32 R4, -RZ, R4.H0_H0 ;  /* 0x20000004ff047230 */ /* 0x004fcc0000004100 */
[----:B------:R-:W0:Y:S02]  /*aae0*/  F2I.FTZ.TRUNC.NTZ R4, R4 ;  /* 0x0000000400047305 */ /* 0x000e24000021f100 */
[----:B0-----:R-:W-:Y:S01]  /*aaf0*/  PRMT R0, R4, 0x7610, R0 ;  /* 0x0000761004007816 */ /* 0x001fe20000000000 */
[----:B------:R-:W-:Y:S06]  /*ab00*/  BRA `(.L_x_34509) ;  /* 0x0000000800ec7947 */ /* 0x000fec0003800000 */
.L_x_34512:
        /* <DEDUP_REMOVED lines=9> */
.L_x_34515:
[----:B------:R-:W2:Y:S02]  /*aba0*/  LDG.E.U16 R2, desc[UR36][R2.64] ;  /* 0x0000002402027981 */ /* 0x000ea4000c1e1500 */
[----:B--2---:R-:W-:-:S06]  /*abb0*/  HADD2.F32 R4, -RZ, R2.H0_H0 ;  /* 0x20000002ff047230 */ /* 0x004fcc0000004100 */
[----:B------:R-:W0:Y:S02]  /*abc0*/  F2I.FTZ.TRUNC.NTZ R4, R4 ;  /* 0x0000000400047305 */ /* 0x000e24000021f100 */
[----:B0-----:R-:W-:Y:S01]  /*abd0*/  PRMT R0, R4, 0x7610, R0 ;  /* 0x0000761004007816 */ /* 0x001fe20000000000 */
[----:B------:R-:W-:Y:S06]  /*abe0*/  BRA `(.L_x_34509) ;  /* 0x0000000800b47947 */ /* 0x000fec0003800000 */
.L_x_34514:
[----:B------:R-:W2:Y:S02]  /*abf0*/  LDG.E.64 R2, desc[UR36][R2.64] ;  /* 0x0000002402027981 */ /* 0x000ea4000c1e1b00 */
[----:B--2---:R0:W1:Y:S01]  /*ac00*/  F2I.F64.TRUNC R0, R2 ;  /* 0x0000000200007311 */ /* 0x004062000030d100 */
[----:B------:R-:W-:Y:S05]  /*ac10*/  BRA `(.L_x_34509) ;  /* 0x0000000800a87947 */ /* 0x000fea0003800000 */
.L_x_34504:
        /* <DEDUP_REMOVED lines=12> */
.L_x_34518:
[----:B------:R-:W2:Y:S02]  /*ace0*/  LDG.E.64 R2, desc[UR36][R2.64] ;  /* 0x0000002402027981 */ /* 0x000ea4000c1e1b00 */
[----:B--2---:R0:W1:Y:S01]  /*acf0*/  F2I.F64.TRUNC R0, R2 ;  /* 0x0000000200007311 */ /* 0x004062000030d100 */
[----:B------:R-:W-:Y:S05]  /*ad00*/  BRA `(.L_x_34509) ;  /* 0x00000008006c7947 */ /* 0x000fea0003800000 */
.L_x_34517:
        /* <DEDUP_REMOVED lines=28> */
.L_x_34520:
        /* <DEDUP_REMOVED lines=15> */
.L_x_34519:
[----:B------:R-:W2:Y:S02]  /*afc0*/  LDG.E.U16 R4, desc[UR36][R2.64] ;  /* 0x0000002402047981 */ /* 0x000ea4000c1e1500 */
[----:B--2---:R-:W-:-:S06]  /*afd0*/  IMAD.U32 R4, R4, 0x10000, RZ ;  /* 0x0001000004047824 */ /* 0x004fcc00078e00ff */
[----:B------:R-:W0:Y:S02]  /*afe0*/  F2I.FTZ.TRUNC.NTZ R4, R4 ;  /* 0x0000000400047305 */ /* 0x000e24000021f100 */
[----:B0-----:R-:W-:Y:S01]  /*aff0*/  PRMT R0, R4, 0x7610, R0 ;  /* 0x0000761004007816 */ /* 0x001fe20000000000 */
[----:B------:R-:W-:Y:S06]  /*b000*/  BRA `(.L_x_34509) ;  /* 0x0000000400ac7947 */ /* 0x000fec0003800000 */
.L_x_34516:
        /* <DEDUP_REMOVED lines=10> */
.L_x_34523:
        /* <DEDUP_REMOVED lines=21> */
.L_x_34527:
[----:B------:R-:W-:Y:S05]  /*b200*/  BSYNC B1 ;  /* 0x0000000000017941 */ /* 0x000fea0003800000 */
.L_x_34526:
[----:B------:R-:W-:Y:S01]  /*b210*/  IMAD.SHL.U32 R2, R2, 0x100000, RZ ;  /* 0x0010000002027824 */ /* 0x000fe200078e00ff */
[----:B------:R-:W-:-:S04]  /*b220*/  LEA R3, R0, 0x3b800000, 0x17 ;  /* 0x3b80000000037811 */ /* 0x000fc800078eb8ff */
[----:B------:R-:W-:-:S07]  /*b230*/  LOP3.LUT R4, R3, R2, R4, 0xfe, !PT ;  /* 0x0000000203047212 */ /* 0x000fce00078efe04 */
.L_x_34525:
[----:B------:R-:W-:Y:S05]  /*b240*/  BSYNC B0 ;  /* 0x0000000000007941 */ /* 0x000fea0003800000 */
.L_x_34524:
[----:B------:R-:W0:Y:S02]  /*b250*/  F2I.FTZ.TRUNC.NTZ R4, R4 ;  /* 0x0000000400047305 */ /* 0x000e24000021f100 */
[----:B0-----:R-:W-:Y:S01]  /*b260*/  PRMT R0, R4, 0x7610, R0 ;  /* 0x0000761004007816 */ /* 0x001fe20000000000 */
[----:B------:R-:W-:Y:S06]  /*b270*/  BRA `(.L_x_34509) ;  /* 0x0000000400107947 */ /* 0x000fec0003800000 */
.L_x_34522:
        /* <DEDUP_REMOVED lines=21> */
.L_x_34531:
[----:B------:R-:W-:Y:S05]  /*b3d0*/  BSYNC B1 ;  /* 0x0000000000017941 */ /* 0x000fea0003800000 */
.L_x_34530:
[----:B------:R-:W-:Y:S01]  /*b3e0*/  IMAD.SHL.U32 R2, R2, 0x200000, RZ ;  /* 0x0020000002027824 */ /* 0x000fe200078e00ff */
[----:B------:R-:W-:-:S04]  /*b3f0*/  LEA R3, R0, 0x37800000, 0x17 ;  /* 0x3780000000037811 */ /* 0x000fc800078eb8ff */
[----:B------:R-:W-:-:S07]  /*b400*/  LOP3.LUT R4, R3, R2, R4, 0xfe, !PT ;  /* 0x0000000203047212 */ /* 0x000fce00078efe04 */
.L_x_34529:
[----:B------:R-:W-:Y:S05]  /*b410*/  BSYNC B0 ;  /* 0x0000000000007941 */ /* 0x000fea0003800000 */
.L_x_34528:
[----:B------:R-:W0:Y:S02]  /*b420*/  F2I.FTZ.TRUNC.NTZ R4, R4 ;  /* 0x0000000400047305 */ /* 0x000e24000021f100 */
[----:B0-----:R-:W-:Y:S01]  /*b430*/  PRMT R0, R4, 0x7610, R0 ;  /* 0x0000761004007816 */ /* 0x001fe20000000000 */
[----:B------:R-:W-:Y:S06]  /*b440*/  BRA `(.L_x_34509) ;  /* 0x00000000009c7947 */ /* 0x000fec0003800000 */
.L_x_34521:
        /* <DEDUP_REMOVED lines=14> */
.L_x_34535:
[----:B------:R-:W-:Y:S05]  /*b530*/  BSYNC B0 ;  /* 0x0000000000007941 */ /* 0x000fea0003800000 */
.L_x_34534:
[----:B------:R-:W0:Y:S02]  /*b540*/  F2I.FTZ.TRUNC.NTZ R4, R4 ;  /* 0x0000000400047305 */ /* 0x000e24000021f100 */
[----:B0-----:R-:W-:Y:S01]  /*b550*/  PRMT R0, R4, 0x7610, R0 ;  /* 0x0000761004007816 */ /* 0x001fe20000000000 */
[----:B------:R-:W-:Y:S06]  /*b560*/  BRA `(.L_x_34509) ;  /* 0x0000000000547947 */ /* 0x000fec0003800000 */
.L_x_34508:
        /* <DEDUP_REMOVED lines=16> */
.L_x_34536:
[----:B------:R-:W-:Y:S01]  /*b670*/  PRMT R0, RZ, 0x7610, R0 ;  /* 0x00007610ff007816 */ /* 0x000fe20000000000 */
[----:B------:R-:W-:Y:S06]  /*b680*/  BRA `(.L_x_34509) ;  /* 0x00000000000c7947 */ /* 0x000fec0003800000 */
.L_x_34533:
[----:B------:R0:W5:Y:S01]  /*b690*/  LDG.E.U8 R0, desc[UR36][R2.64] ;  /* 0x0000002402007981 */ /* 0x000162000c1e1100 */
[----:B------:R-:W-:Y:S05]  /*b6a0*/  BRA `(.L_x_34509) ;  /* 0x0000000000047947 */ /* 0x000fea0003800000 */
.L_x_34532:
[----:B------:R0:W5:Y:S02]  /*b6b0*/  LDG.E.U8 R0, desc[UR36][R2.64] ;  /* 0x0000002402007981 */ /* 0x000164000c1e1100 */
.L_x_34509:
        /* <DEDUP_REMOVED lines=15> */
.L_x_34540:
[----:B------:R-:W-:Y:S01]  /*b7b0*/  STG.E.U8 desc[UR36][R16.64], R5 ;  /* 0x0000000510007986 */ /* 0x000fe2000c101124 */
[----:B------:R-:W-:Y:S05]  /*b7c0*/  EXIT ;  /* 0x000000000000794d */ /* 0x000fea0003800000 */
.L_x_34539:
        /* <DEDUP_REMOVED lines=12> */
.L_x_34543:
[----:B------:R-:W-:-:S04]  /*b890*/  LOP3.LUT R5, R5, 0xffff, RZ, 0xc0, !PT ;  /* 0x0000ffff05057812 */ /* 0x000fc800078ec0ff */
[----:B------:R-:W-:-:S05]  /*b8a0*/  PRMT R3, R5, 0x8880, RZ ;  /* 0x0000888005037816 */ /* 0x000fca00000000ff */
[----:B------:R-:W-:Y:S01]  /*b8b0*/  STG.E desc[UR36][R16.64], R3 ;  /* 0x0000000310007986 */ /* 0x000fe2000c101924 */
[----:B------:R-:W-:Y:S05]  /*b8c0*/  EXIT ;  /* 0x000000000000794d */ /* 0x000fea0003800000 */
.L_x_34542:
[----:B------:R-:W-:-:S04]  /*b8d0*/  PRMT R3, R5, 0x8880, RZ ;  /* 0x0000888005037816 */ /* 0x000fc800000000ff */
[----:B------:R-:W-:-:S05]  /*b8e0*/  PRMT R3, R3, 0x7710, RZ ;  /* 0x0000771003037816 */ /* 0x000fca00000000ff */
[----:B------:R-:W-:Y:S01]  /*b8f0*/  STG.E.U16 desc[UR36][R16.64], R3 ;  /* 0x0000000310007986 */ /* 0x000fe2000c101524 */
[----:B------:R-:W-:Y:S05]  /*b900*/  EXIT ;  /* 0x000000000000794d */ /* 0x000fea0003800000 */
.L_x_34538:
        /* <DEDUP_REMOVED lines=9> */
.L_x_34545:
[----:B------:R-:W0:Y:S02]  /*b9a0*/  I2F.S8 R0, R5 ;  /* 0x0000000500007306 */ /* 0x000e240000001400 */
[----:B0-----:R-:W-:-:S05]  /*b9b0*/  F2FP.F16.F32.PACK_AB R0, RZ, R0 ;  /* 0x00000000ff00723e */ /* 0x001fca00000000ff */
[----:B------:R-:W-:Y:S01]  /*b9c0*/  STG.E.U16 desc[UR36][R16.64], R0 ;  /* 0x0000000010007986 */ /* 0x000fe2000c101524 */
[----:B------:R-:W-:Y:S05]  /*b9d0*/  EXIT ;  /* 0x000000000000794d */ /* 0x000fea0003800000 */
.L_x_34544:
        /* <DEDUP_REMOVED lines=10> */
.L_x_34547:
[----:B------:R-:W0:Y:S02]  /*ba80*/  I2F.S8 R5, R5 ;  /* 0x0000000500057306 */ /* 0x000e240000001400 */
[----:B0-----:R-:W-:-:S04]  /*ba90*/  F2FP.F16.F32.PACK_AB R3, RZ, R5 ;  /* 0x00000005ff03723e */ /* 0x001fc800000000ff */
[----:B------:R-:W-:-:S05]  /*baa0*/  PRMT R3, R3, 0x5410, RZ ;  /* 0x0000541003037816 */ /* 0x000fca00000000ff */
[----:B------:R-:W-:Y:S01]  /*bab0*/  STG.E desc[UR36][R16.64], R3 ;  /* 0x0000000310007986 */ /* 0x000fe2000c101924 */
[----:B------:R-:W-:Y:S05]  /*bac0*/  EXIT ;  /* 0x000000000000794d */ /* 0x000fea0003800000 */
.L_x_34546:
[----:B------:R-:W-:-:S04]  /*bad0*/  PRMT R2, R5, 0x8880, RZ ;  /* 0x0000888005027816 */ /* 0x000fc800000000ff */
[----:B------:R-:W-:-:S06]  /*bae0*/  PRMT R2, R2, 0x7710, RZ ;  /* 0x0000771002027816 */ /* 0x000fcc00000000ff */
[----:B------:R-:W0:Y:S02]  /*baf0*/  I2F.F64.S16 R2, R2 ;  /* 0x0000000200027312 */ /* 0x000e240000101c00 */
[----:B0-----:R-:W-:Y:S01]  /*bb00*/  STG.E.64 desc[UR36][R16.64], R2 ;  /* 0x0000000210007986 */ /* 0x001fe2000c101b24 */
[----:B------:R-:W-:Y:S05]  /*bb10*/  EXIT ;  /* 0x000000000000794d */ /* 0x000fea0003800000 */
.L_x_34537:
        /* <DEDUP_REMOVED lines=11> */
[----:B------:R-:W-:Y:S01]  /*bbd0*/  STG.E.U8 desc[UR36][R16.64], R3 ;  /* 0x0000000310007986 */ /* 0x000fe2000c101124 */
[----:B------:R-:W-:Y:S05]  /*bbe0*/  EXIT ;  /* 0x000000000000794d */ /* 0x000fea0003800000 */
.L_x_34550:
[----:B------:R-:W-:Y:S02]  /*bbf0*/  PRMT R4, R5, 0x8880, RZ ;  /* 0x0000888005047816 */ /* 0x000fe400000000ff */
[----:B------:R-:W-:Y:S02]  /*bc00*/  CS2R R6, SRZ ;  /* 0x0000000000067805 */ /* 0x000fe4000001ff00 */
[----:B------:R-:W-:-:S06]  /*bc10*/  PRMT R4, R4, 0x7710, RZ ;  /* 0x0000771004047816 */ /* 0x000fcc00000000ff */
[----:B------:R-:W0:Y:S02]  /*bc20*/  I2F.F64.S16 R4, R4 ;  /* 0x0000000400047312 */ /* 0x000e240000101c00 */
[----:B0-----:R-:W-:Y:S01]  /*bc30*/  STG.E.128 desc[UR36][R16.64], R4 ;  /* 0x0000000410007986 */ /* 0x001fe2000c101d24 */
[----:B------:R-:W-:Y:S05]  /*bc40*/  EXIT ;  /* 0x000000000000794d */ /* 0x000fea0003800000 */
.L_x_34549:
        /* <DEDUP_REMOVED lines=21> */
.L_x_34554:
[----:B------:R-:W-:Y:S05]  /*bda0*/  BSYNC B0 ;  /* 0x0000000000007941 */ /* 0x000fea0003800000 */
.L_x_34553:
[----:B------:R-:W-:-:S05]  /*bdb0*/  LOP3.LUT R3, R0, R3, RZ, 0xfc, !PT ;  /* 0x0000000300037212 */ /* 0x000fca00078efcff */
[----:B------:R-:W-:Y:S01]  /*bdc0*/  STG.E.U8 desc[UR36][R16.64], R3 ;  /* 0x0000000310007986 */ /* 0x000fe2000c101124 */
[----:B------:R-:W-:Y:S05]  /*bdd0*/  EXIT ;  /* 0x000000000000794d */ /* 0x000fea0003800000 */
.L_x_34552:
        /* <DEDUP_REMOVED lines=13> */
.L_x_34556:
[----:B------:R-:W-:Y:S01]  /*beb0*/  IMAD.MOV.U32 R0, RZ, RZ, 0x7f ;  /* 0x0000007fff007424 */ /* 0x000fe200078e00ff */
[----:B------:R-:W-:-:S04]  /*bec0*/  ISETP.GT.U32.AND P0, PT, R2, 0x7f800000, PT ;  /* 0x7f8000000200780c */ /* 0x000fc80003f04070 */
[----:B------:R-:W-:-:S09]  /*bed0*/  SEL R0, R0, 0x7c, P0 ;  /* 0x0000007c00007807 */ /* 0x000fd20000000000 */
.L_x_34557:
[----:B------:R-:W-:Y:S05]  /*bee0*/  BSYNC B0 ;  /* 0x0000000000007941 */ /* 0x000fea0003800000 */
.L_x_34555:
[----:B------:R-:W-:-:S04]  /*bef0*/  LOP3.LUT R2, R5, 0x80000000, RZ, 0xc0, !PT ;  /* 0x8000000005027812 */ /* 0x000fc800078ec0ff */
[----:B------:R-:W-:-:S04]  /*bf00*/  SHF.R.U32.HI R3, RZ, 0x18, R2 ;  /* 0x00000018ff037819 */ /* 0x000fc80000011602 */
[----:B------:R-:W-:-:S05]  /*bf10*/  LOP3.LUT R3, R0, R3, RZ, 0xfc, !PT ;  /* 0x0000000300037212 */ /* 0x000fca00078efcff */
[----:B------:R-:W-:Y:S01]  /*bf20*/  STG.E.U8 desc[UR36][R16.64], R3 ;  /* 0x0000000310007986 */ /* 0x000fe2000c101124 */
[----:B------:R-:W-:Y:S05]  /*bf30*/  EXIT ;  /* 0x000000000000794d */ /* 0x000fea0003800000 */
.L_x_34551:
[----:B------:R-:W0:Y:S02]  /*bf40*/  I2F.S8 R0, R5 ;  /* 0x0000000500007306 */ /* 0x000e240000001400 */
[----:B0-----:R-:W-:-:S05]  /*bf50*/  F2FP.BF16.F32.PACK_AB R0, RZ, R0 ;  /* 0x00000000ff00723e */ /* 0x001fca00000010ff */
[----:B------:R-:W-:Y:S01]  /*bf60*/  STG.E.U16 desc[UR36][R16.64], R0 ;  /* 0x0000000010007986 */ /* 0x000fe2000c101524 */
[----:B------:R-:W-:Y:S05]  /*bf70*/  EXIT ;  /* 0x000000000000794d */ /* 0x000fea0003800000 */
.L_x_34548:
        /* <DEDUP_REMOVED lines=12> */
.L_x_34560:
        /* <DEDUP_REMOVED lines=17> */
.L_x_34563:
[----:B------:R-:W-:-:S04]  /*c150*/  LOP3.LUT R2, R5, 0x80000000, RZ, 0xc0, !PT ;  /* 0x8000000005027812 */ /* 0x000fc800078ec0ff */
[----:B------:R-:W-:-:S04]  /*c160*/  SHF.R.U32.HI R3, RZ, 0x18, R2 ;  /* 0x00000018ff037819 */ /* 0x000fc80000011602 */
[----:B------:R-:W-:-:S04]  /*c170*/  LOP3.LUT R0, R0, R3, RZ, 0xfc, !PT ;  /* 0x0000000300007212 */ /* 0x000fc800078efcff */
[----:B------:R-:W-:-:S07]  /*c180*/  PRMT R8, R0, 0x7610, R8 ;  /* 0x0000761000087816 */ /* 0x000fce0000000008 */
.L_x_34562:
[----:B------:R-:W-:Y:S05]  /*c190*/  BSYNC B0 ;  /* 0x0000000000007941 */ /* 0x000fea0003800000 */
.L_x_34561:
[----:B------:R-:W-:Y:S01]  /*c1a0*/  STG.E.U8 desc[UR36][R16.64], R8 ;  /* 0x0000000810007986 */ /* 0x000fe2000c101124 */
[----:B------:R-:W-:Y:S05]  /*c1b0*/  EXIT ;  /* 0x000000000000794d */ /* 0x000fea0003800000 */
.L_x_34559:
        /* <DEDUP_REMOVED lines=17> */
.L_x_34566:
[----:B------:R-:W-:-:S04]  /*c2d0*/  LOP3.LUT R2, R5, 0x80000000, RZ, 0xc0, !PT ;  /* 0x8000000005027812 */ /* 0x000fc800078ec0ff */
[----:B------:R-:W-:-:S04]  /*c2e0*/  SHF.R.U32.HI R3, RZ, 0x18, R2 ;  /* 0x00000018ff037819 */ /* 0x000fc80000011602 */
[----:B------:R-:W-:-:S04]  /*c2f0*/  LOP3.LUT R0, R0, R3, RZ, 0xfc, !PT ;  /* 0x0000000300007212 */ /* 0x000fc800078efcff */
[----:B------:R-:W-:-:S07]  /*c300*/  PRMT R8, R0, 0x7610, R8 ;  /* 0x0000761000087816 */ /* 0x000fce0000000008 */
.L_x_34565:
[----:B------:R-:W-:Y:S05]  /*c310*/  BSYNC B0 ;  /* 0x0000000000007941 */ /* 0x000fea0003800000 */
.L_x_34564:
[----:B------:R-:W-:Y:S01]  /*c320*/  STG.E.U8 desc[UR36][R16.64], R8 ;  /* 0x0000000810007986 */ /* 0x000fe2000c101124 */
[----:B------:R-:W-:Y:S05]  /*c330*/  EXIT ;  /* 0x000000000000794d */ /* 0x000fea0003800000 */
.L_x_34558:
        /* <DEDUP_REMOVED lines=22> */
.L_x_34541:
        /* <DEDUP_REMOVED lines=16> */
.L_x_34569:
[----:B------:R-:W-:Y:S05]  /*c5a0*/  EXIT ;  /* 0x000000000000794d */ /* 0x000fea0003800000 */
.L_x_34568:
[----:B------:R-:W-:-:S04]  /*c5b0*/  LOP3.LUT R5, R5, 0xffff, RZ, 0xc0, !PT ;  /* 0x0000ffff05057812 */ /* 0x000fc800078ec0ff */
[----:B------:R-:W-:-:S05]  /*c5c0*/  PRMT R5, R5, 0x8880, RZ ;  /* 0x0000888005057816 */ /* 0x000fca00000000ff */
[----:B------:R-:W-:-:S05]  /*c5d0*/  IMAD.MOV.U32 R2, RZ, RZ, R5 ;  /* 0x000000ffff027224 */ /* 0x000fca00078e0005 */
[----:B------:R-:W-:-:S05]  /*c5e0*/  SHF.R.S32.HI R3, RZ, 0x1f, R2 ;  /* 0x0000001fff037819 */ /* 0x000fca0000011402 */
[----:B------:R-:W-:Y:S01]  /*c5f0*/  STG.E.64 desc[UR36][R16.64], R2 ;  /* 0x0000000210007986 */ /* 0x000fe2000c101b24 */
[----:B------:R-:W-:Y:S05]  /*c600*/  EXIT ;  /* 0x000000000000794d */ /* 0x000fea0003800000 */
.L_x_34567:
[----:B------:R-:W-:-:S04]  /*c610*/  LOP3.LUT R5, R5, 0xffff, RZ, 0xc0, !PT ;  /* 0x0000ffff05057812 */ /* 0x000fc800078ec0ff */
[----:B------:R-:W-:-:S05]  /*c620*/  PRMT R3, R5, 0x8880, RZ ;  /* 0x0000888005037816 */ /* 0x000fca00000000ff */
[----:B------:R-:W-:Y:S01]  /*c630*/  STG.E desc[UR36][R16.64], R3 ;  /* 0x0000000310007986 */ /* 0x000fe2000c101924 */
[----:B------:R-:W-:Y:S05]  /*c640*/  EXIT ;  /* 0x000000000000794d */ /* 0x000fea0003800000 */
.L_x_34570:
        /* <DEDUP_REMOVED lines=11> */
.L_x_36494:


//--------------------- .text._ZN2at6native27unrolled_elementwise_kernelIZZZNS0_23bitwise_not_kernel_cudaERNS_18TensorIteratorBaseEENKUlvE_clEvENKUlvE0_clEvEUlaE_St5arrayIPcLm2EELi4E23TrivialOffsetCalculatorILi1EjESB_NS0_6memory12LoadWithCastILi1EEENSC_13StoreWithCastILi1EEEEEviT_T0_T2_T3_T4_T5_ --------------------------
	.section	.text._ZN2at6native27unrolled_elementwise_kernelIZZZNS0_23bitwise_not_kernel_cudaERNS_18TensorIteratorBaseEENKUlvE_clEvENKUlvE0_clEvEUlaE_St5arrayIPcLm2EELi4E23TrivialOffsetCalculatorILi1EjESB_NS0_6memory12LoadWithCastILi1EEENSC_13StoreWithCastILi1EEEEEviT_T0_T2_T3_T4_T5_,"ax",@progbits
	.align	128
        .global         _ZN2at6native27unrolled_elementwise_kernelIZZZNS0_23bitwise_not_kernel_cudaERNS_18TensorIteratorBaseEENKUlvE_clEvENKUlvE0_clEvEUlaE_St5arrayIPcLm2EELi4E23TrivialOffsetCalculatorILi1EjESB_NS0_6memory12LoadWithCastILi1EEENSC_13StoreWithCastILi1EEEEEviT_T0_T2_T3_T4_T5_
        .type           _ZN2at6native27unrolled_elementwise_kernelIZZZNS0_23bitwise_not_kernel_cudaERNS_18TensorIteratorBaseEENKUlvE_clEvENKUlvE0_clEvEUlaE_St5arrayIPcLm2EELi4E23TrivialOffsetCalculatorILi1EjESB_NS0_6memory12LoadWithCastILi1EEENSC_13StoreWithCastILi1EEEEEviT_T0_T2_T3_T4_T5_,@function
        .size           _ZN2at6native27unrolled_elementwise_kernelIZZZNS0_23bitwise_not_kernel_cudaERNS_18TensorIteratorBaseEENKUlvE_clEvENKUlvE0_clEvEUlaE_St5arrayIPcLm2EELi4E23TrivialOffsetCalculatorILi1EjESB_NS0_6memory12LoadWithCastILi1EEENSC_13StoreWithCastILi1EEEEEviT_T0_T2_T3_T4_T5_,(.L_x_36495 - _ZN2at6native27unrolled_elementwise_kernelIZZZNS0_23bitwise_not_kernel_cudaERNS_18TensorIteratorBaseEENKUlvE_clEvENKUlvE0_clEvEUlaE_St5arrayIPcLm2EELi4E23TrivialOffsetCalculatorILi1EjESB_NS0_6memory12LoadWithCastILi1EEENSC_13StoreWithCastILi1EEEEEviT_T0_T2_T3_T4_T5_)
        .other          _ZN2at6native27unrolled_elementwise_kernelIZZZNS0_23bitwise_not_kernel_cudaERNS_18TensorIteratorBaseEENKUlvE_clEvENKUlvE0_clEvEUlaE_St5arrayIPcLm2EELi4E23TrivialOffsetCalculatorILi1EjESB_NS0_6memory12LoadWithCastILi1EEENSC_13StoreWithCastILi1EEEEEviT_T0_T2_T3_T4_T5_,@"STO_CUDA_ENTRY STV_DEFAULT"
_ZN2at6native27unrolled_elementwise_kernelIZZZNS0_23bitwise_not_kernel_cudaERNS_18TensorIteratorBaseEENKUlvE_clEvENKUlvE0_clEvEUlaE_St5arrayIPcLm2EELi4E23TrivialOffsetCalculatorILi1EjESB_NS0_6memory12LoadWithCastILi1EEENSC_13StoreWithCastILi1EEEEEviT_T0_T2_T3_T4_T5_:
.text._ZN2at6native27unrolled_elementwise_kernelIZZZNS0_23bitwise_not_kernel_cudaERNS_18TensorIteratorBaseEENKUlvE_clEvENKUlvE0_clEvEUlaE_St5arrayIPcLm2EELi4E23TrivialOffsetCalculatorILi1EjESB_NS0_6memory12LoadWithCastILi1EEENSC_13StoreWithCastILi1EEEEEviT_T0_T2_T3_T4_T5_:
        /* <DEDUP_REMOVED lines=31> */
.L_x_34576:
[----:B------:R3:W5:Y:S01]  /*01f0*/  LDG.E.U8 R26, desc[UR36][R4.64] ;  /* 0x00000024041a7981 */ /* 0x000762000c1e1100 */
[----:B------:R-:W-:Y:S05]  /*0200*/  BRA `(.L_x_34578) ;  /* 0x0000000c00587947 */ /* 0x000fea0003800000 */
.L_x_34575:
        /* <DEDUP_REMOVED lines=8> */
.L_x_34580:
[----:B------:R1:W5:Y:S01]  /*0290*/  LDG.E.U8 R26, desc[UR36][R4.64] ;  /* 0x00000024041a7981 */ /* 0x000362000c1e1100 */
[----:B------:R-:W-:Y:S05]  /*02a0*/  BRA `(.L_x_34578) ;  /* 0x0000000c00307947 */ /* 0x000fea0003800000 */
.L_x_34579:
[----:B------:R2:W5:Y:S01]  /*02b0*/  LDG.E.U16 R26, desc[UR36][R4.64] ;  /* 0x00000024041a7981 */ /* 0x000562000c1e1500 */
[----:B------:R-:W-:Y:S05]  /*02c0*/  BRA `(.L_x_34578) ;  /* 0x0000000c00287947 */ /* 0x000fea0003800000 */
.L_x_34574:
        /* <DEDUP_REMOVED lines=9> */
.L_x_34582:
[----:B------:R-:W2:Y:S02]  /*0360*/  LDG.E.U16 R0, desc[UR36][R4.64] ;  /* 0x0000002404007981 */ /* 0x000ea4000c1e1500 */
[----:B--2---:R-:W-:-:S06]  /*0370*/  HADD2.F32 R0, -RZ, R0.H0_H0 ;  /* 0x20000000ff007230 */ /* 0x004fcc0000004100 */
[----:B------:R-:W0:Y:S02]  /*0380*/  F2I.FTZ.TRUNC.NTZ R0, R0 ;  /* 0x0000000000007305 */ /* 0x000e24000021f100 */
[----:B0-----:R-:W-:Y:S01]  /*0390*/  PRMT R26, R0, 0x7610, R26 ;  /* 0x00007610001a7816 */ /* 0x001fe2000000001a */
[----:B------:R-:W-:Y:S06]  /*03a0*/  BRA `(.L_x_34578) ;  /* 0x0000000800f07947 */ /* 0x000fec0003800000 */
.L_x_34581:
        /* <DEDUP_REMOVED lines=9> */
.L_x_34584:
[----:B------:R-:W2:Y:S02]  /*0440*/  LDG.E.U16 R4, desc[UR36][R4.64] ;  /* 0x0000002404047981 */ /* 0x000ea4000c1e1500 */
[----:B--2---:R-:W-:-:S06]  /*0450*/  HADD2.F32 R0, -RZ, R4.H0_H0 ;  /* 0x20000004ff007230 */ /* 0x004fcc0000004100 */
[----:B------:R-:W0:Y:S02]  /*0460*/  F2I.FTZ.TRUNC.NTZ R0, R0 ;  /* 0x0000000000007305 */ /* 0x000e24000021f100 */
[----:B0-----:R-:W-:Y:S01]  /*0470*/  PRMT R26, R0, 0x7610, R26 ;  /* 0x00007610001a7816 */ /* 0x001fe2000000001a */
[----:B------:R-:W-:Y:S06]  /*0480*/  BRA `(.L_x_34578) ;  /* 0x0000000800b87947 */ /* 0x000fec0003800000 */
.L_x_34583:
[----:B------:R-:W2:Y:S02]  /*0490*/  LDG.E.64 R4, desc[UR36][R4.64] ;  /* 0x0000002404047981 */ /* 0x000ea4000c1e1b00 */
[----:B--2---:R0:W1:Y:S01]  /*04a0*/  F2I.F64.TRUNC R26, R4 ;  /* 0x00000004001a7311 */ /* 0x004062000030d100 */
[----:B------:R-:W-:Y:S05]  /*04b0*/  BRA `(.L_x_34578) ;  /* 0x0000000800ac7947 */ /* 0x000fea0003800000 */
.L_x_34573:
        /* <DEDUP_REMOVED lines=12> */
.L_x_34587:
[----:B------:R-:W2:Y:S02]  /*0580*/  LDG.E.64 R4, desc[UR36][R4.64] ;  /* 0x0000002404047981 */ /* 0x000ea4000c1e1b00 */
[----:B--2---:R0:W1:Y:S01]  /*0590*/  F2I.F64.TRUNC R26, R4 ;  /* 0x00000004001a7311 */ /* 0x004062000030d100 */
[----:B------:R-:W-:Y:S05]  /*05a0*/  BRA `(.L_x_34578) ;  /* 0x0000000800707947 */ /* 0x000fea0003800000 */
.L_x_34586:
        /* <DEDUP_REMOVED lines=28> */
.L_x_34589:
        /* <DEDUP_REMOVED lines=16> */
.L_x_34588:
[----:B------:R-:W2:Y:S02]  /*0870*/  LDG.E.U16 R0, desc[UR36][R4.64] ;  /* 0x0000002404007981 */ /* 0x000ea4000c1e1500 */
[----:B--2---:R-:W-:-:S06]  /*0880*/  IMAD.U32 R0, R0, 0x10000, RZ ;  /* 0x0001000000007824 */ /* 0x004fcc00078e00ff */
[----:B------:R-:W0:Y:S02]  /*0890*/  F2I.FTZ.TRUNC.NTZ R0, R0 ;  /* 0x0000000000007305 */ /* 0x000e24000021f100 */
[----:B0-----:R-:W-:Y:S01]  /*08a0*/  PRMT R26, R0, 0x7610, R26 ;  /* 0x00007610001a7816 */ /* 0x001fe2000000001a */
[----:B------:R-:W-:Y:S06]  /*08b0*/  BRA `(.L_x_34578) ;  /* 0x0000000400ac7947 */ /* 0x000fec0003800000 */
.L_x_34585:
        /* <DEDUP_REMOVED lines=10> */
.L_x_34592:
        /* <DEDUP_REMOVED lines=21> */
.L_x_34596:
[----:B------:R-:W-:Y:S05]  /*0ab0*/  BSYNC B1 ;  /* 0x0000000000017941 */ /* 0x000fea0003800000 */
.L_x_34595:
[----:B------:R-:W-:Y:S01]  /*0ac0*/  LEA R5, R0, 0x3b800000, 0x17 ;  /* 0x3b80000000057811 */ /* 0x000fe200078eb8ff */
[----:B------:R-:W-:-:S05]  /*0ad0*/  IMAD.SHL.U32 R0, R3, 0x100000, RZ ;  /* 0x0010000003007824 */ /* 0x000fca00078e00ff */
[----:B------:R-:W-:-:S07]  /*0ae0*/  LOP3.LUT R0, R5, R0, R6, 0xfe, !PT ;  /* 0x0000000005007212 */ /* 0x000fce00078efe06 */
.L_x_34594:
[----:B------:R-:W-:Y:S05]  /*0af0*/  BSYNC B0 ;  /* 0x0000000000007941 */ /* 0x000fea0003800000 */
.L_x_34593:
[----:B------:R-:W0:Y:S02]  /*0b00*/  F2I.FTZ.TRUNC.NTZ R0, R0 ;  /* 0x0000000000007305 */ /* 0x000e24000021f100 */
[----:B0-----:R-:W-:Y:S01]  /*0b10*/  PRMT R26, R0, 0x7610, R26 ;  /* 0x00007610001a7816 */ /* 0x001fe2000000001a */
[----:B------:R-:W-:Y:S06]  /*0b20*/  BRA `(.L_x_34578) ;  /* 0x0000000400107947 */ /* 0x000fec0003800000 */
.L_x_34591:
        /* <DEDUP_REMOVED lines=21> */
.L_x_34600:
[----:B------:R-:W-:Y:S05]  /*0c80*/  BSYNC B1 ;  /* 0x0000000000017941 */ /* 0x000fea0003800000 */
.L_x_34599:
[----:B------:R-:W-:Y:S01]  /*0c90*/  LEA R5, R0, 0x37800000, 0x17 ;  /* 0x3780000000057811 */ /* 0x000fe200078eb8ff */
[----:B------:R-:W-:-:S05]  /*0ca0*/  IMAD.SHL.U32 R0, R3, 0x200000, RZ ;  /* 0x0020000003007824 */ /* 0x000fca00078e00ff */
[----:B------:R-:W-:-:S07]  /*0cb0*/  LOP3.LUT R0, R5, R0, R6, 0xfe, !PT ;  /* 0x0000000005007212 */ /* 0x000fce00078efe06 */
.L_x_34598:
[----:B------:R-:W-:Y:S05]  /*0cc0*/  BSYNC B0 ;  /* 0x0000000000007941 */ /* 0x000fea0003800000 */
.L_x_34597:
[----:B------:R-:W0:Y:S02]  /*0cd0*/  F2I.FTZ.TRUNC.NTZ R0, R0 ;  /* 0x0000000000007305 */ /* 0x000e24000021f100 */
[----:B0-----:R-:W-:Y:S01]  /*0ce0*/  PRMT R26, R0, 0x7610, R26 ;  /* 0x00007610001a7816 */ /* 0x001fe2000000001a */
[----:B------:R-:W-:Y:S06]  /*0cf0*/  BRA `(.L_x_34578) ;  /* 0x00000000009c7947 */ /* 0x000fec0003800000 */
.L_x_34590:
        /* <DEDUP_REMOVED lines=14> */
.L_x_34604:
[----:B------:R-:W-:Y:S05]  /*0de0*/  BSYNC B0 ;  /* 0x0000000000007941 */ /* 0x000fea0003800000 */
.L_x_34603:
[----:B------:R-:W0:Y:S02]  /*0df0*/  F2I.FTZ.TRUNC.NTZ R0, R0 ;  /* 0x0000000000007305 */ /* 0x000e24000021f100 */
[----:B0-----:R-:W-:Y:S01]  /*0e00*/  PRMT R26, R0, 0x7610, R26 ;  /* 0x00007610001a7816 */ /* 0x001fe2000000001a */
[----:B------:R-:W-:Y:S06]  /*0e10*/  BRA `(.L_x_34578) ;  /* 0x0000000000547947 */ /* 0x000fec0003800000 */
.L_x_34577:
        /* <DEDUP_REMOVED lines=16> */
.L_x_34605:
[----:B------:R-:W-:Y:S01]  /*0f20*/  PRMT R26, RZ, 0x7610, R26 ;  /* 0x00007610ff1a7816 */ /* 0x000fe2000000001a */
[----:B------:R-:W-:Y:S06]  /*0f30*/  BRA `(.L_x_34578) ;  /* 0x00000000000c7947 */ /* 0x000fec0003800000 */
.L_x_34602:
[----:B------:R0:W5:Y:S01]  /*0f40*/  LDG.E.U8 R26, desc[UR36][R4.64] ;  /* 0x00000024041a7981 */ /* 0x000162000c1e1100 */
[----:B------:R-:W-:Y:S05]  /*0f50*/  BRA `(.L_x_34578) ;  /* 0x0000000000047947 */ /* 0x000fea0003800000 */
.L_x_34601:
[----:B------:R0:W5:Y:S02]  /*0f60*/  LDG.E.U8 R26, desc[UR36][R4.64] ;  /* 0x00000024041a7981 */ /* 0x000164000c1e1100 */
.L_x_34578:
[----:B------:R-:W2:Y:S02]  /*0f70*/  S2R R19, SR_TID.X ;  /* 0x0000000000137919 */ /* 0x000ea40000002100 */
[----:B--2---:R-:W-:-:S07]  /*0f80*/  VIADD R19, R19, 0x80 ;  /* 0x0000008013137836 */ /* 0x004fce0000000000 */
.L_x_34572:
[----:B------:R-:W-:Y:S05]  /*0f90*/  BSYNC B6 ;  /* 0x0000000000067941 */ /* 0x000fea0003800000 */
.L_x_34571:
        /* <DEDUP_REMOVED lines=23> */
.L_x_34611:
[----:B------:R0:W5:Y:S01]  /*1110*/  LDG.E.U8 R25, desc[UR36][R4.64] ;  /* 0x0000002404197981 */ /* 0x000162000c1e1100 */
[----:B------:R-:W-:Y:S05]  /*1120*/  BRA `(.L_x_34613) ;  /* 0x0000000c00547947 */ /* 0x000fea0003800000 */
.L_x_34610:
        /* <DEDUP_REMOVED lines=8> */
.L_x_34615:
[----:B------:R0:W5:Y:S01]  /*11b0*/  LDG.E.U8 R25, desc[UR36][R4.64] ;  /* 0x0000002404197981 */ /* 0x000162000c1e1100 */
[----:B------:R-:W-:Y:S05]  /*11c0*/  BRA `(.L_x_34613) ;  /* 0x0000000c002c7947 */ /* 0x000fea0003800000 */
.L_x_34614:
[----:B------:R0:W5:Y:S01]  /*11d0*/  LDG.E.U16 R25, desc[UR36][R4.64] ;  /* 0x0000002404197981 */ /* 0x000162000c1e1500 */
[----:B------:R-:W-:Y:S05]  /*11e0*/  BRA `(.L_x_34613) ;  /* 0x0000000c00247947 */ /* 0x000fea0003800000 */
.L_x_34609:
        /* <DEDUP_REMOVED lines=9> */
.L_x_34617:
[----:B------:R-:W2:Y:S02]  /*1280*/  LDG.E.U16 R0, desc[UR36][R4.64] ;  /* 0x0000002404007981 */ /* 0x000ea4000c1e1500 */
[----:B--2---:R-:W-:-:S06]  /*1290*/  HADD2.F32 R0, -RZ, R0.H0_H0 ;  /* 0x20000000ff007230 */ /* 0x004fcc0000004100 */
[----:B------:R-:W0:Y:S02]  /*12a0*/  F2I.FTZ.TRUNC.NTZ R0, R0 ;  /* 0x0000000000007305 */ /* 0x000e24000021f100 */
[----:B0-----:R-:W-:Y:S01]  /*12b0*/  PRMT R25, R0, 0x7610, R25 ;  /* 0x0000761000197816 */ /* 0x001fe20000000019 */
[----:B------:R-:W-:Y:S06]  /*12c0*/  BRA `(.L_x_34613) ;  /* 0x0000000800ec7947 */ /* 0x000fec0003800000 */
.L_x_34616:
        /* <DEDUP_REMOVED lines=9> */
.L_x_34619:
[----:B------:R-:W2:Y:S02]  /*1360*/  LDG.E.U16 R4, desc[UR36][R4.64] ;  /* 0x0000002404047981 */ /* 0x000ea4000c1e1500 */
[----:B--2---:R-:W-:-:S06]  /*1370*/  HADD2.F32 R0, -RZ, R4.H0_H0 ;  /* 0x20000004ff007230 */ /* 0x004fcc0000004100 */
[----:B------:R-:W0:Y:S02]  /*1380*/  F2I.FTZ.TRUNC.NTZ R0, R0 ;  /* 0x0000000000007305 */ /* 0x000e24000021f100 */
[----:B0-----:R-:W-:Y:S01]  /*1390*/  PRMT R25, R0, 0x7610, R25 ;  /* 0x0000761000197816 */ /* 0x001fe20000000019 */
[----:B------:R-:W-:Y:S06]  /*13a0*/  BRA `(.L_x_34613) ;  /* 0x0000000800b47947 */ /* 0x000fec0003800000 */
.L_x_34618:
[----:B------:R-:W2:Y:S02]  /*13b0*/  LDG.E.64 R4, desc[UR36][R4.64] ;  /* 0x0000002404047981 */ /* 0x000ea4000c1e1b00 */
[----:B--2---:R0:W1:Y:S01]  /*13c0*/  F2I.F64.TRUNC R25, R4 ;  /* 0x0000000400197311 */ /* 0x004062000030d100 */
[----:B------:R-:W-:Y:S05]  /*13d0*/  BRA `(.L_x_34613) ;  /* 0x0000000800a87947 */ /* 0x000fea0003800000 */
.L_x_34608:
        /* <DEDUP_REMOVED lines=12> */
.L_x_34622:
[----:B------:R-:W2:Y:S02]  /*14a0*/  LDG.E.64 R4, desc[UR36][R4.64] ;  /* 0x0000002404047981 */ /* 0x000ea4000c1e1b00 */
[----:B--2---:R0:W1:Y:S01]  /*14b0*/  F2I.F64.TRUNC R25, R4 ;  /* 0x0000000400197311 */ /* 0x004062000030d100 */
[----:B------:R-:W-:Y:S05]  /*14c0*/  BRA `(.L_x_34613) ;  /* 0x00000008006c7947 */ /* 0x000fea0003800000 */
.L_x_34621:
        /* <DEDUP_REMOVED lines=28> */
.L_x_34624:
        /* <DEDUP_REMOVED lines=15> */
.L_x_34623:
[----:B------:R-:W2:Y:S02]  /*1780*/  LDG.E.U16 R0, desc[UR36][R4.64] ;  /* 0x0000002404007981 */ /* 0x000ea4000c1e1500 */
[----:B--2---:R-:W-:-:S06]  /*1790*/  IMAD.U32 R0, R0, 0x10000, RZ ;  /* 0x0001000000007824 */ /* 0x004fcc00078e00ff */
[----:B------:R-:W0:Y:S02]  /*17a0*/  F2I.FTZ.TRUNC.NTZ R0, R0 ;  /* 0x0000000000007305 */ /* 0x000e24000021f100 */
[----:B0-----:R-:W-:Y:S01]  /*17b0*/  PRMT R25, R0, 0x7610, R25 ;  /* 0x0000761000197816 */ /* 0x001fe20000000019 */
[----:B------:R-:W-:Y:S06]  /*17c0*/  BRA `(.L_x_34613) ;  /* 0x0000000400ac7947 */ /* 0x000fec0003800000 */
.L_x_34620:
        /* <DEDUP_REMOVED lines=10> */
.L_x_34627:
        /* <DEDUP_REMOVED lines=21> */
.L_x_34631:
[----:B------:R-:W-:Y:S05]  /*19c0*/  BSYNC B1 ;  /* 0x0000000000017941 */ /* 0x000fea0003800000 */
.L_x_34630:
[----:B------:R-:W-:Y:S01]  /*19d0*/  LEA R5, R0, 0x3b800000, 0x17 ;  /* 0x3b80000000057811 */ /* 0x000fe200078eb8ff */
[----:B------:R-:W-:-:S05]  /*19e0*/  IMAD.SHL.U32 R0, R3, 0x100000, RZ ;  /* 0x0010000003007824 */ /* 0x000fca00078e00ff */
[----:B------:R-:W-:-:S07]  /*19f0*/  LOP3.LUT R0, R5, R0, R6, 0xfe, !PT ;  /* 0x0000000005007212 */ /* 0x000fce00078efe06 */
.L_x_34629:
[----:B------:R-:W-:Y:S05]  /*1a00*/  BSYNC B0 ;  /* 0x0000000000007941 */ /* 0x000fea0003800000 */
.L_x_34628:
[----:B------:R-:W0:Y:S02]  /*1a10*/  F2I.FTZ.TRUNC.NTZ R0, R0 ;  /* 0x0000000000007305 */ /* 0x000e24000021f100 */
[----:B0-----:R-:W-:Y:S01]  /*1a20*/  PRMT R25, R0, 0x7610, R25 ;  /* 0x0000761000197816 */ /* 0x001fe20000000019 */
[----:B------:R-:W-:Y:S06]  /*1a30*/  BRA `(.L_x_34613) ;  /* 0x0000000400107947 */ /* 0x000fec0003800000 */
.L_x_34626:
        /* <DEDUP_REMOVED lines=21> */
.L_x_34635:
[----:B------:R-:W-:Y:S05]  /*1b90*/  BSYNC B1 ;  /* 0x0000000000017941 */ /* 0x000fea0003800000 */
.L_x_34634:
[----:B------:R-:W-:Y:S01]  /*1ba0*/  LEA R5, R0, 0x37800000, 0x17 ;  /* 0x3780000000057811 */ /* 0x000fe200078eb8ff */
[----:B------:R-:W-:-:S05]  /*1bb0*/  IMAD.SHL.U32 R0, R3, 0x200000, RZ ;  /* 0x0020000003007824 */ /* 0x000fca00078e00ff */
[----:B------:R-:W-:-:S07]  /*1bc0*/  LOP3.LUT R0, R5, R0, R6, 0xfe, !PT ;  /* 0x0000000005007212 */ /* 0x000fce00078efe06 */
.L_x_34633:
[----:B------:R-:W-:Y:S05]  /*1bd0*/  BSYNC B0 ;  /* 0x0000000000007941 */ /* 0x000fea0003800000 */
.L_x_34632:
[----:B------:R-:W0:Y:S02]  /*1be0*/  F2I.FTZ.TRUNC.NTZ R0, R0 ;  /* 0x0000000000007305 */ /* 0x000e24000021f100 */
[----:B0-----:R-:W-:Y:S01]  /*1bf0*/  PRMT R25, R0, 0x7610, R25 ;  /* 0x0000761000197816 */ /* 0x001fe20000000019 */
[----:B------:R-:W-:Y:S06]  /*1c00*/  BRA `(.L_x_34613) ;  /* 0x00000000009c7947 */ /* 0x000fec0003800000 */
.L_x_34625:
        /* <DEDUP_REMOVED lines=14> */
.L_x_34639:
[----:B------:R-:W-:Y:S05]  /*1cf0*/  BSYNC B0 ;  /* 0x0000000000007941 */ /* 0x000fea0003800000 */
.L_x_34638:
[----:B------:R-:W0:Y:S02]  /*1d00*/  F2I.FTZ.TRUNC.NTZ R0, R0 ;  /* 0x0000000000007305 */ /* 0x000e24000021f100 */
[----:B0-----:R-:W-:Y:S01]  /*1d10*/  PRMT R25, R0, 0x7610, R25 ;  /* 0x0000761000197816 */ /* 0x001fe20000000019 */
[----:B------:R-:W-:Y:S06]  /*1d20*/  BRA `(.L_x_34613) ;  /* 0x0000000000547947 */ /* 0x000fec0003800000 */
.L_x_34612:
        /* <DEDUP_REMOVED lines=16> */
.L_x_34640:
[----:B------:R-:W-:Y:S01]  /*1e30*/  PRMT R25, RZ, 0x7610, R25 ;  /* 0x00007610ff197816 */ /* 0x000fe20000000019 */
[----:B------:R-:W-:Y:S06]  /*1e40*/  BRA `(.L_x_34613) ;  /* 0x00000000000c7947 */ /* 0x000fec0003800000 */
.L_x_34637:
[----:B------:R3:W5:Y:S01]  /*1e50*/  LDG.E.U8 R25, desc[UR36][R4.64] ;  /* 0x0000002404197981 */ /* 0x000762000c1e1100 */
[----:B------:R-:W-:Y:S05]  /*1e60*/  BRA `(.L_x_34613) ;  /* 0x0000000000047947 */ /* 0x000fea0003800000 */
.L_x_34636:
[----:B------:R2:W5:Y:S02]  /*1e70*/  LDG.E.U8 R25, desc[UR36][R4.64] ;  /* 0x0000002404197981 */ /* 0x000564000c1e1100 */
.L_x_34613:
[----:B------:R-:W-:-:S07]  /*1e80*/  VIADD R19, R19, 0x80 ;  /* 0x0000008013137836 */ /* 0x000fce0000000000 */
.L_x_34607:
[----:B------:R-:W-:Y:S05]  /*1e90*/  BSYNC B6 ;  /* 0x0000000000067941 */ /* 0x000fea0003800000 */
.L_x_34606:
        /* <DEDUP_REMOVED lines=25> */
.L_x_34646:
[----:B------:R0:W5:Y:S01]  /*2030*/  LDG.E.U8 R17, desc[UR36][R4.64] ;  /* 0x0000002404117981 */ /* 0x000162000c1e1100 */
[----:B------:R-:W-:Y:S05]  /*2040*/  BRA `(.L_x_34648) ;  /* 0x0000000c00547947 */ /* 0x000fea0003800000 */
.L_x_34645:
        /* <DEDUP_REMOVED lines=8> */
.L_x_34650:
[----:B------:R0:W5:Y:S01]  /*20d0*/  LDG.E.U8 R17, desc[UR36][R4.64] ;  /* 0x0000002404117981 */ /* 0x000162000c1e1100 */
[----:B------:R-:W-:Y:S05]  /*20e0*/  BRA `(.L_x_34648) ;  /* 0x0000000c002c7947 */ /* 0x000fea0003800000 */
.L_x_34649:
[----:B------:R0:W5:Y:S01]  /*20f0*/  LDG.E.U16 R17, desc[UR36][R4.64] ;  /* 0x0000002404117981 */ /* 0x000162000c1e1500 */
[----:B------:R-:W-:Y:S05]  /*2100*/  BRA `(.L_x_34648) ;  /* 0x0000000c00247947 */ /* 0x000fea0003800000 */
.L_x_34644:
        /* <DEDUP_REMOVED lines=9> */
.L_x_34652:
[----:B------:R-:W2:Y:S02]  /*21a0*/  LDG.E.U16 R0, desc[UR36][R4.64] ;  /* 0x0000002404007981 */ /* 0x000ea4000c1e1500 */
[----:B--2---:R-:W-:-:S06]  /*21b0*/  HADD2.F32 R0, -RZ, R0.H0_H0 ;  /* 0x20000000ff007230 */ /* 0x004fcc0000004100 */
[----:B------:R-:W0:Y:S02]  /*21c0*/  F2I.FTZ.TRUNC.NTZ R0, R0 ;  /* 0x0000000000007305 */ /* 0x000e24000021f100 */
[----:B0-----:R-:W-:Y:S01]  /*21d0*/  PRMT R17, R0, 0x7610, R17 ;  /* 0x0000761000117816 */ /* 0x001fe20000000011 */
[----:B------:R-:W-:Y:S06]  /*21e0*/  BRA `(.L_x_34648) ;  /* 0x0000000800ec7947 */ /* 0x000fec0003800000 */
.L_x_34651:
        /* <DEDUP_REMOVED lines=9> */
.L_x_34654:
[----:B------:R-:W2:Y:S02]  /*2280*/  LDG.E.U16 R4, desc[UR36][R4.64] ;  /* 0x0000002404047981 */ /* 0x000ea4000c1e1500 */
[----:B--2---:R-:W-:-:S06]  /*2290*/  HADD2.F32 R0, -RZ, R4.H0_H0 ;  /* 0x20000004ff007230 */ /* 0x004fcc0000004100 */
[----:B------:R-:W0:Y:S02]  /*22a0*/  F2I.FTZ.TRUNC.NTZ R0, R0 ;  /* 0x0000000000007305 */ /* 0x000e24000021f100 */
[----:B0-----:R-:W-:Y:S01]  /*22b0*/  PRMT R17, R0, 0x7610, R17 ;  /* 0x0000761000117816 */ /* 0x001fe20000000011 */
[----:B------:R-:W-:Y:S06]  /*22c0*/  BRA `(.L_x_34648) ;  /* 0x0000000800b47947 */ /* 0x000fec0003800000 */
.L_x_34653:
[----:B------:R-:W2:Y:S02]  /*22d0*/  LDG.E.64 R4, desc[UR36][R4.64] ;  /* 0x0000002404047981 */ /* 0x000ea4000c1e1b00 */
[----:B--2---:R0:W1:Y:S01]  /*22e0*/  F2I.F64.TRUNC R17, R4 ;  /* 0x0000000400117311 */ /* 0x004062000030d100 */
[----:B------:R-:W-:Y:S05]  /*22f0*/  BRA `(.L_x_34648) ;  /* 0x0000000800a87947 */ /* 0x000fea0003800000 */
.L_x_34643:
        /* <DEDUP_REMOVED lines=12> */
.L_x_34657:
[----:B------:R-:W2:Y:S02]  /*23c0*/  LDG.E.64 R4, desc[UR36][R4.64] ;  /* 0x0000002404047981 */ /* 0x000ea4000c1e1b00 */
[----:B--2---:R3:W4:Y:S01]  /*23d0*/  F2I.F64.TRUNC R17, R4 ;  /* 0x0000000400117311 */ /* 0x004722000030d100 */
[----:B------:R-:W-:Y:S05]  /*23e0*/  BRA `(.L_x_34648) ;  /* 0x00000008006c7947 */ /* 0x000fea0003800000 */
.L_x_34656:
        /* <DEDUP_REMOVED lines=28> */
.L_x_34659:
        /* <DEDUP_REMOVED lines=15> */
.L_x_34658:
[----:B------:R-:W2:Y:S02]  /*26a0*/  LDG.E.U16 R0, desc[UR36][R4.64] ;  /* 0x0000002404007981 */ /* 0x000ea4000c1e1500 */
[----:B--2---:R-:W-:-:S06]  /*26b0*/  IMAD.U32 R0, R0, 0x10000, RZ ;  /* 0x0001000000007824 */ /* 0x004fcc00078e00ff */
[----:B------:R-:W0:Y:S02]  /*26c0*/  F2I.FTZ.TRUNC.NTZ R0, R0 ;  /* 0x0000000000007305 */ /* 0x000e24000021f100 */
[----:B0-----:R-:W-:Y:S01]  /*26d0*/  PRMT R17, R0, 0x7610, R17 ;  /* 0x0000761000117816 */ /* 0x001fe20000000011 */
[----:B------:R-:W-:Y:S06]  /*26e0*/  BRA `(.L_x_34648) ;  /* 0x0000000400ac7947 */ /* 0x000fec0003800000 */
.L_x_34655:
        /* <DEDUP_REMOVED lines=10> */
.L_x_34662:
        /* <DEDUP_REMOVED lines=21> */
.L_x_34666:
[----:B------:R-:W-:Y:S05]  /*28e0*/  BSYNC B1 ;  /* 0x0000000000017941 */ /* 0x000fea0003800000 */
.L_x_34665:
[----:B------:R-:W-:Y:S01]  /*28f0*/  LEA R5, R0, 0x3b800000, 0x17 ;  /* 0x3b80000000057811 */ /* 0x000fe200078eb8ff */
[----:B------:R-:W-:-:S05]  /*2900*/  IMAD.SHL.U32 R0, R3, 0x100000, RZ ;  /* 0x0010000003007824 */ /* 0x000fca00078e00ff */
[----:B------:R-:W-:-:S07]  /*2910*/  LOP3.LUT R0, R5, R0, R6, 0xfe, !PT ;  /* 0x0000000005007212 */ /* 0x000fce00078efe06 */
.L_x_34664:
[----:B------:R-:W-:Y:S05]  /*2920*/  BSYNC B0 ;  /* 0x0000000000007941 */ /* 0x000fea0003800000 */
.L_x_34663:
[----:B------:R-:W0:Y:S02]  /*2930*/  F2I.FTZ.TRUNC.NTZ R0, R0 ;  /* 0x0000000000007305 */ /* 0x000e24000021f100 */
[----:B0-----:R-:W-:Y:S01]  /*2940*/  PRMT R17, R0, 0x7610, R17 ;  /* 0x0000761000117816 */ /* 0x001fe20000000011 */
[----:B------:R-:W-:Y:S06]  /*2950*/  BRA `(.L_x_34648) ;  /* 0x0000000400107947 */ /* 0x000fec0003800000 */
.L_x_34661:
        /* <DEDUP_REMOVED lines=21> */
.L_x_34670:
[----:B------:R-:W-:Y:S05]  /*2ab0*/  BSYNC B1 ;  /* 0x0000000000017941 */ /* 0x000fea0003800000 */
.L_x_34669:
[----:B------:R-:W-:Y:S01]  /*2ac0*/  LEA R5, R0, 0x37800000, 0x17 ;  /* 0x3780000000057811 */ /* 0x000fe200078eb8ff */
[----:B------:R-:W-:-:S05]  /*2ad0*/  IMAD.SHL.U32 R0, R3, 0x200000, RZ ;  /* 0x0020000003007824 */ /* 0x000fca00078e00ff */
[----:B------:R-:W-:-:S07]  /*2ae0*/  LOP3.LUT R0, R5, R0, R6, 0xfe, !PT ;  /* 0x0000000005007212 */ /* 0x000fce00078efe06 */
.L_x_34668:
[----:B------:R-:W-:Y:S05]  /*2af0*/  BSYNC B0 ;  /* 0x0000000000007941 */ /* 0x000fea0003800000 */
.L_x_34667:
[----:B------:R-:W0:Y:S02]  /*2b00*/  F2I.FTZ.TRUNC.NTZ R0, R0 ;  /* 0x0000000000007305 */ /* 0x000e24000021f100 */
[----:B0-----:R-:W-:Y:S01]  /*2b10*/  PRMT R17, R0, 0x7610, R17 ;  /* 0x0000761000117816 */ /* 0x001fe20000000011 */
[----:B------:R-:W-:Y:S06]  /*2b20*/  BRA `(.L_x_34648) ;  /* 0x00000000009c7947 */ /* 0x000fec0003800000 */
.L_x_34660:
        /* <DEDUP_REMOVED lines=14> */
.L_x_34674:
[----:B------:R-:W-:Y:S05]  /*2c10*/  BSYNC B0 ;  /* 0x0000000000007941 */ /* 0x000fea0003800000 */
.L_x_34673:
[----:B------:R-:W0:Y:S02]  /*2c20*/  F2I.FTZ.TRUNC.NTZ R0, R0 ;  /* 0x0000000000007305 */ /* 0x000e24000021f100 */
[----:B0-----:R-:W-:Y:S01]  /*2c30*/  PRMT R17, R0, 0x7610, R17 ;  /* 0x0000761000117816 */ /* 0x001fe20000000011 */
[----:B------:R-:W-:Y:S06]  /*2c40*/  BRA `(.L_x_34648) ;  /* 0x0000000000547947 */ /* 0x000fec0003800000 */
.L_x_34647:
        /* <DEDUP_REMOVED lines=16> */
.L_x_34675:
[----:B------:R-:W-:Y:S01]  /*2d50*/  PRMT R17, RZ, 0x7610, R17 ;  /* 0x00007610ff117816 */ /* 0x000fe20000000011 */
[----:B------:R-:W-:Y:S06]  /*2d60*/  BRA `(.L_x_34648) ;  /* 0x00000000000c7947 */ /* 0x000fec0003800000 */
.L_x_34672:
[----:B------:R2:W5:Y:S01]  /*2d70*/  LDG.E.U8 R17, desc[UR36][R4.64] ;  /* 0x0000002404117981 */ /* 0x000562000c1e1100 */
[----:B------:R-:W-:Y:S05]  /*2d80*/  BRA `(.L_x_34648) ;  /* 0x0000000000047947 */ /* 0x000fea0003800000 */
.L_x_34671:
[----:B------:R1:W5:Y:S02]  /*2d90*/  LDG.E.U8 R17, desc[UR36][R4.64] ;  /* 0x0000002404117981 */ /* 0x000364000c1e1100 */
.L_x_34648:
[----:B------:R-:W-:-:S07]  /*2da0*/  VIADD R19, R19, 0x80 ;  /* 0x0000008013137836 */ /* 0x000fce0000000000 */
.L_x_34642:
[----:B------:R-:W-:Y:S05]  /*2db0*/  BSYNC B6 ;  /* 0x0000000000067941 */ /* 0x000fea0003800000 */
.L_x_34641:
        /* <DEDUP_REMOVED lines=22> */
.L_x_34681:
[----:B------:R0:W5:Y:S01]  /*2f20*/  LDG.E.U8 R16, desc[UR36][R4.64] ;  /* 0x0000002404107981 */ /* 0x000162000c1e1100 */
[----:B------:R-:W-:Y:S05]  /*2f30*/  BRA `(.L_x_34677) ;  /* 0x0000000c00507947 */ /* 0x000fea0003800000 */
.L_x_34680:
        /* <DEDUP_REMOVED lines=8> */
.L_x_34684:
[----:B------:R0:W5:Y:S01]  /*2fc0*/  LDG.E.U8 R16, desc[UR36][R4.64] ;  /* 0x0000002404107981 */ /* 0x000162000c1e1100 */
[----:B------:R-:W-:Y:S05]  /*2fd0*/  BRA `(.L_x_34677) ;  /* 0x0000000c00287947 */ /* 0x000fea0003800000 */
.L_x_34683:
[----:B------:R0:W5:Y:S01]  /*2fe0*/  LDG.E.U16 R16, desc[UR36][R4.64] ;  /* 0x0000002404107981 */ /* 0x000162000c1e1500 */
[----:B------:R-:W-:Y:S05]  /*2ff0*/  BRA `(.L_x_34677) ;  /* 0x0000000c00207947 */ /* 0x000fea0003800000 */
.L_x_34679:
        /* <DEDUP_REMOVED lines=9> */
.L_x_34686:
[----:B------:R-:W2:Y:S02]  /*3090*/  LDG.E.U16 R0, desc[UR36][R4.64] ;  /* 0x0000002404007981 */ /* 0x000ea4000c1e1500 */
[----:B--2---:R-:W-:-:S06]  /*30a0*/  HADD2.F32 R0, -RZ, R0.H0_H0 ;  /* 0x20000000ff007230 */ /* 0x004fcc0000004100 */
[----:B------:R-:W0:Y:S02]  /*30b0*/  F2I.FTZ.TRUNC.NTZ R0, R0 ;  /* 0x0000000000007305 */ /* 0x000e24000021f100 */
[----:B0-----:R-:W-:Y:S01]  /*30c0*/  PRMT R16, R0, 0x7610, R16 ;  /* 0x0000761000107816 */ /* 0x001fe20000000010 */
[----:B------:R-:W-:Y:S06]  /*30d0*/  BRA `(.L_x_34677) ;  /* 0x0000000800e87947 */ /* 0x000fec0003800000 */
.L_x_34685:
        /* <DEDUP_REMOVED lines=9> */
.L_x_34688:
[----:B------:R-:W2:Y:S02]  /*3170*/  LDG.E.U16 R4, desc[UR36][R4.64] ;  /* 0x0000002404047981 */ /* 0x000ea4000c1e1500 */
[----:B--2---:R-:W-:-:S06]  /*3180*/  HADD2.F32 R0, -RZ, R4.H0_H0 ;  /* 0x20000004ff007230 */ /* 0x004fcc0000004100 */
[----:B------:R-:W0:Y:S02]  /*3190*/  F2I.FTZ.TRUNC.NTZ R0, R0 ;  /* 0x0000000000007305 */ /* 0x000e24000021f100 */
[----:B0-----:R-:W-:Y:S01]  /*31a0*/  PRMT R16, R0, 0x7610, R16 ;  /* 0x0000761000107816 */ /* 0x001fe20000000010 */
[----:B------:R-:W-:Y:S06]  /*31b0*/  BRA `(.L_x_34677) ;  /* 0x0000000800b07947 */ /* 0x000fec0003800000 */
.L_x_34687:
[----:B------:R-:W2:Y:S02]  /*31c0*/  LDG.E.64 R4, desc[UR36][R4.64] ;  /* 0x0000002404047981 */ /* 0x000ea4000c1e1b00 */
[----:B--2---:R0:W1:Y:S01]  /*31d0*/  F2I.F64.TRUNC R16, R4 ;  /* 0x0000000400107311 */ /* 0x004062000030d100 */
[----:B------:R-:W-:Y:S05]  /*31e0*/  BRA `(.L_x_34677) ;  /* 0x0000000800a47947 */ /* 0x000fea0003800000 */
.L_x_34678:
        /* <DEDUP_REMOVED lines=12> */
.L_x_34691:
[----:B------:R-:W2:Y:S02]  /*32b0*/  LDG.E.64 R4, desc[UR36][R4.64] ;  /* 0x0000002404047981 */ /* 0x000ea4000c1e1b00 */
[----:B--2---:R0:W1:Y:S01]  /*32c0*/  F2I.F64.TRUNC R16, R4 ;  /* 0x0000000400107311 */ /* 0x004062000030d100 */
[----:B------:R-:W-:Y:S05]  /*32d0*/  BRA `(.L_x_34677) ;  /* 0x0000000800687947 */ /* 0x000fea0003800000 */
.L_x_34690:
        /* <DEDUP_REMOVED lines=28> */
.L_x_34693:
        /* <DEDUP_REMOVED lines=15> */
.L_x_34692:
[----:B------:R-:W2:Y:S02]  /*3590*/  LDG.E.U16 R0, desc[UR36][R4.64] ;  /* 0x0000002404007981 */ /* 0x000ea4000c1e1500 */
[----:B--2---:R-:W-:-:S06]  /*35a0*/  IMAD.U32 R0, R0, 0x10000, RZ ;  /* 0x0001000000007824 */ /* 0x004fcc00078e00ff */
[----:B------:R-:W0:Y:S02]  /*35b0*/  F2I.FTZ.TRUNC.NTZ R0, R0 ;  /* 0x0000000000007305 */ /* 0x000e24000021f100 */
[----:B0-----:R-:W-:Y:S01]  /*35c0*/  PRMT R16, R0, 0x7610, R16 ;  /* 0x0000761000107816 */ /* 0x001fe20000000010 */
[----:B------:R-:W-:Y:S06]  /*35d0*/  BRA `(.L_x_34677) ;  /* 0x0000000400a87947 */ /* 0x000fec0003800000 */
.L_x_34689:
        /* <DEDUP_REMOVED lines=10> */
.L_x_34696:
        /* <DEDUP_REMOVED lines=21> */
.L_x_34700:
[----:B------:R-:W-:Y:S05]  /*37d0*/  BSYNC B1 ;  /* 0x0000000000017941 */ /* 0x000fea0003800000 */
.L_x_34699:
[----:B------:R-:W-:Y:S01]  /*37e0*/  LEA R5, R0, 0x3b800000, 0x17 ;  /* 0x3b80000000057811 */ /* 0x000fe200078eb8ff */
[----:B------:R-:W-:-:S05]  /*37f0*/  IMAD.SHL.U32 R0, R3, 0x100000, RZ ;  /* 0x0010000003007824 */ /* 0x000fca00078e00ff */
[----:B------:R-:W-:-:S07]  /*3800*/  LOP3.LUT R0, R5, R0, R6, 0xfe, !PT ;  /* 0x0000000005007212 */ /* 0x000fce00078efe06 */
.L_x_34698:
[----:B------:R-:W-:Y:S05]  /*3810*/  BSYNC B0 ;  /* 0x0000000000007941 */ /* 0x000fea0003800000 */
.L_x_34697:
[----:B------:R-:W0:Y:S02]  /*3820*/  F2I.FTZ.TRUNC.NTZ R0, R0 ;  /* 0x0000000000007305 */ /* 0x000e24000021f100 */
[----:B0-----:R-:W-:Y:S01]  /*3830*/  PRMT R16, R0, 0x7610, R16 ;  /* 0x0000761000107816 */ /* 0x001fe20000000010 */
[----:B------:R-:W-:Y:S06]  /*3840*/  BRA `(.L_x_34677) ;  /* 0x00000004000c7947 */ /* 0x000fec0003800000 */
.L_x_34695:
        /* <DEDUP_REMOVED lines=21> */
.L_x_34704:
[----:B------:R-:W-:Y:S05]  /*39a0*/  BSYNC B1 ;  /* 0x0000000000017941 */ /* 0x000fea0003800000 */
.L_x_34703:
[----:B------:R-:W-:Y:S01]  /*39b0*/  LEA R5, R0, 0x37800000, 0x17 ;  /* 0x3780000000057811 */ /* 0x000fe200078eb8ff */
[----:B------:R-:W-:-:S05]  /*39c0*/  IMAD.SHL.U32 R0, R3, 0x200000, RZ ;  /* 0x0020000003007824 */ /* 0x000fca00078e00ff */
[----:B------:R-:W-:-:S07]  /*39d0*/  LOP3.LUT R0, R5, R0, R6, 0xfe, !PT ;  /* 0x0000000005007212 */ /* 0x000fce00078efe06 */
.L_x_34702:
[----:B------:R-:W-:Y:S05]  /*39e0*/  BSYNC B0 ;  /* 0x0000000000007941 */ /* 0x000fea0003800000 */
.L_x_34701:
[----:B------:R-:W0:Y:S02]  /*39f0*/  F2I.FTZ.TRUNC.NTZ R0, R0 ;  /* 0x0000000000007305 */ /* 0x000e24000021f100 */
[----:B0-----:R-:W-:Y:S01]  /*3a00*/  PRMT R16, R0, 0x7610, R16 ;  /* 0x0000761000107816 */ /* 0x001fe20000000010 */
[----:B------:R-:W-:Y:S06]  /*3a10*/  BRA `(.L_x_34677) ;  /* 0x0000000000987947 */ /* 0x000fec0003800000 */
.L_x_34694:
        /* <DEDUP_REMOVED lines=14> */
.L_x_34708:
[----:B------:R-:W-:Y:S05]  /*3b00*/  BSYNC B0 ;  /* 0x0000000000007941 */ /* 0x000fea0003800000 */
.L_x_34707:
[----:B------:R-:W0:Y:S02]  /*3b10*/  F2I.FTZ.TRUNC.NTZ R0, R0 ;  /* 0x0000000000007305 */ /* 0x000e24000021f100 */
[----:B0-----:R-:W-:Y:S01]  /*3b20*/  PRMT R16, R0, 0x7610, R16 ;  /* 0x0000761000107816 */ /* 0x001fe20000000010 */
[----:B------:R-:W-:Y:S06]  /*3b30*/  BRA `(.L_x_34677) ;  /* 0x0000000000507947 */ /* 0x000fec0003800000 */
.L_x_34682:
        /* <DEDUP_REMOVED lines=16> */
.L_x_34709:
[----:B------:R-:W-:Y:S05]  /*3c40*/  BRA `(.L_x_34677) ;  /* 0x00000000000c7947 */ /* 0x000fea0003800000 */
.L_x_34706:
[----:B------:R0:W5:Y:S01]  /*3c50*/  LDG.E.U8 R16, desc[UR36][R4.64] ;  /* 0x0000002404107981 */ /* 0x000162000c1e1100 */
[----:B------:R-:W-:Y:S05]  /*3c60*/  BRA `(.L_x_34677) ;  /* 0x0000000000047947 */ /* 0x000fea0003800000 */
.L_x_34705:
[----:B------:R0:W5:Y:S02]  /*3c70*/  LDG.E.U8 R16, desc[UR36][R4.64] ;  /* 0x0000002404107981 */ /* 0x000164000c1e1100 */
.L_x_34677:
[----:B------:R-:W-:Y:S05]  /*3c80*/  BSYNC B6 ;  /* 0x0000000000067941 */ /* 0x000fea0003800000 */
.L_x_34676:
[----:B------:R-:W2:Y:S01]  /*3c90*/  S2R R23, SR_TID.X ;  /* 0x0000000000177919 */ /* 0x000ea20000002100 */
[----:B------:R-:W0:Y:S01]  /*3ca0*/  LDC.U8 R18, c[0x0][0x234] ;  /* 0x00008d00ff127b82 */ /* 0x000e220000000000 */
[----:B------:R-:W-:Y:S01]  /*3cb0*/  BSSY B6, `(.L_x_34710) ;  /* 0x0000104000067945 */ /* 0x000fe20003800000 */
[----:B-1---5:R-:W-:Y:S02]  /*3cc0*/  LOP3.LUT R24, RZ, R25, RZ, 0x33, !PT ;  /* 0x00000019ff187212 */ /* 0x022fe400078e33ff */
[----:B----4-:R-:W-:Y:S02]  /*3cd0*/  LOP3.LUT R19, RZ, R17, RZ, 0x33, !PT ;  /* 0x00000011ff137212 */ /* 0x010fe400078e33ff */
[----:B--2---:R-:W-:-:S13]  /*3ce0*/  ISETP.GE.AND P0, PT, R23, R22, PT ;  /* 0x000000161700720c */ /* 0x004fda0003f06270 */
[----:B------:R-:W-:Y:S05]  /*3cf0*/  @P0 BRA `(.L_x_34711) ;  /* 0x0000000c00fc0947 */ /* 0x000fea0003800000 */
[----:B------:R-:W1:Y:S01]  /*3d00*/  LDC.64 R8, c[0x0][0x218] ;  /* 0x00008600ff087b82 */ /* 0x000e620000000a00 */
[----:B------:R-:W-:Y:S01]  /*3d10*/  IMAD R0, R2, 0x200, R23 ;  /* 0x0000020002007824 */ /* 0x000fe200078e0217 */
[----:B0--3--:R-:W-:Y:S01]  /*3d20*/  PRMT R4, R18, 0x9910, RZ ;  /* 0x0000991012047816 */ /* 0x009fe200000000ff */
[----:B------:R-:W-:Y:S01]  /*3d30*/  ULDC UR4, c[0x0][0x238] ;  /* 0x00008e0000047ab9 */ /* 0x000fe20000000800 */
[----:B------:R-:W-:Y:S02]  /*3d40*/  VIADD R23, R23, 0x80 ;  /* 0x0000008017177836 */ /* 0x000fe40000000000 */
[----:B------:R-:W-:Y:S02]  /*3d50*/  IMAD R3, R0, UR4, RZ ;  /* 0x0000000400037c24 */ /* 0x000fe4000f8e02ff */
[----:B------:R-:W-:-:S05]  /*3d60*/  IMAD.MOV.U32 R0, RZ, RZ, R4 ;  /* 0x000000ffff007224 */ /* 0x000fca00078e0004 */
[----:B------:R-:W-:Y:S02]  /*3d70*/  ISETP.GT.AND P0, PT, R0, 0x9, PT ;  /* 0x000000090000780c */ /* 0x000fe40003f04270 */
[----:B-1----:R-:W-:Y:S02]  /*3d80*/  IADD3 R8, P1, R3, R8, RZ ;  /* 0x0000000803087210 */ /* 0x002fe40007f3e0ff */
        /* <DEDUP_REMOVED lines=13> */
.L_x_34715:
[----:B------:R0:W-:Y:S01]  /*3e60*/  STG.E.U8 desc[UR36][R8.64], R3 ;  /* 0x0000000308007986 */ /* 0x0001e2000c101124 */
[----:B------:R-:W-:Y:S05]  /*3e70*/  BRA `(.L_x_34711) ;  /* 0x0000000c009c7947 */ /* 0x000fea0003800000 */
.L_x_34714:
        /* <DEDUP_REMOVED lines=12> */
.L_x_34718:
[----:B------:R-:W-:-:S04]  /*3f40*/  LOP3.LUT R3, R3, 0xffff, RZ, 0xc0, !PT ;  /* 0x0000ffff03037812 */ /* 0x000fc800078ec0ff */
[----:B------:R-:W-:-:S05]  /*3f50*/  PRMT R3, R3, 0x8880, RZ ;  /* 0x0000888003037816 */ /* 0x000fca00000000ff */
[----:B------:R0:W-:Y:S01]  /*3f60*/  STG.E desc[UR36][R8.64], R3 ;  /* 0x0000000308007986 */ /* 0x0001e2000c101924 */
[----:B------:R-:W-:Y:S05]  /*3f70*/  BRA `(.L_x_34711) ;  /* 0x0000000c005c7947 */ /* 0x000fea0003800000 */
.L_x_34717:
[----:B------:R-:W-:-:S04]  /*3f80*/  PRMT R3, R3, 0x8880, RZ ;  /* 0x0000888003037816 */ /* 0x000fc800000000ff */
[----:B------:R-:W-:-:S05]  /*3f90*/  PRMT R3, R3, 0x7710, RZ ;  /* 0x0000771003037816 */ /* 0x000fca00000000ff */
[----:B------:R0:W-:Y:S01]  /*3fa0*/  STG.E.U16 desc[UR36][R8.64], R3 ;  /* 0x0000000308007986 */ /* 0x0001e2000c101524 */
[----:B------:R-:W-:Y:S05]  /*3fb0*/  BRA `(.L_x_34711) ;  /* 0x0000000c004c7947 */ /* 0x000fea0003800000 */
.L_x_34713:
        /* <DEDUP_REMOVED lines=9> */
.L_x_34720:
[----:B------:R-:W0:Y:S02]  /*4050*/  I2F.S8 R0, R3 ;  /* 0x0000000300007306 */ /* 0x000e240000001400 */
[----:B0-----:R-:W-:-:S05]  /*4060*/  F2FP.F16.F32.PACK_AB R0, RZ, R0 ;  /* 0x00000000ff00723e */ /* 0x001fca00000000ff */
[----:B------:R0:W-:Y:S01]  /*4070*/  STG.E.U16 desc[UR36][R8.64], R0 ;  /* 0x0000000008007986 */ /* 0x0001e2000c101524 */
[----:B------:R-:W-:Y:S05]  /*4080*/  BRA `(.L_x_34711) ;  /* 0x0000000c00187947 */ /* 0x000fea0003800000 */
.L_x_34719:
        /* <DEDUP_REMOVED lines=10> */
.L_x_34722:
[----:B------:R-:W0:Y:S02]  /*4130*/  I2F.S8 R3, R3 ;  /* 0x0000000300037306 */ /* 0x000e240000001400 */
[----:B0-----:R-:W-:-:S04]  /*4140*/  F2FP.F16.F32.PACK_AB R3, RZ, R3 ;  /* 0x00000003ff03723e */ /* 0x001fc800000000ff */
[----:B------:R-:W-:-:S05]  /*4150*/  PRMT R3, R3, 0x5410, RZ ;  /* 0x0000541003037816 */ /* 0x000fca00000000ff */
[----:B------:R0:W-:Y:S01]  /*4160*/  STG.E desc[UR36][R8.64], R3 ;  /* 0x0000000308007986 */ /* 0x0001e2000c101924 */
[----:B------:R-:W-:Y:S05]  /*4170*/  BRA `(.L_x_34711) ;  /* 0x0000000800dc7947 */ /* 0x000fea0003800000 */
.L_x_34721:
[----:B------:R-:W-:-:S04]  /*4180*/  PRMT R4, R3, 0x8880, RZ ;  /* 0x0000888003047816 */ /* 0x000fc800000000ff */
[----:B------:R-:W-:-:S06]  /*4190*/  PRMT R4, R4, 0x7710, RZ ;  /* 0x0000771004047816 */ /* 0x000fcc00000000ff */
[----:B------:R-:W0:Y:S02]  /*41a0*/  I2F.F64.S16 R4, R4 ;  /* 0x0000000400047312 */ /* 0x000e240000101c00 */
[----:B0-----:R0:W-:Y:S01]  /*41b0*/  STG.E.64 desc[UR36][R8.64], R4 ;  /* 0x0000000408007986 */ /* 0x0011e2000c101b24 */
[----:B------:R-:W-:Y:S05]  /*41c0*/  BRA `(.L_x_34711) ;  /* 0x0000000800c87947 */ /* 0x000fea0003800000 */
.L_x_34712:
        /* <DEDUP_REMOVED lines=12> */
.L_x_34725:
[----:B------:R-:W-:Y:S02]  /*4290*/  PRMT R4, R3, 0x8880, RZ ;  /* 0x0000888003047816 */ /* 0x000fe400000000ff */
[----:B------:R-:W-:Y:S02]  /*42a0*/  CS2R R6, SRZ ;  /* 0x0000000000067805 */ /* 0x000fe4000001ff00 */
[----:B------:R-:W-:-:S06]  /*42b0*/  PRMT R4, R4, 0x7710, RZ ;  /* 0x0000771004047816 */ /* 0x000fcc00000000ff */
[----:B------:R-:W0:Y:S02]  /*42c0*/  I2F.F64.S16 R4, R4 ;  /* 0x0000000400047312 */ /* 0x000e240000101c00 */
[----:B0-----:R0:W-:Y:S01]  /*42d0*/  STG.E.128 desc[UR36][R8.64], R4 ;  /* 0x0000000408007986 */ /* 0x0011e2000c101d24 */
[----:B------:R-:W-:Y:S05]  /*42e0*/  BRA `(.L_x_34711) ;  /* 0x0000000800807947 */ /* 0x000fea0003800000 */
.L_x_34724:
        /* <DEDUP_REMOVED lines=21> */
.L_x_34729:
[----:B------:R-:W-:Y:S05]  /*4440*/  BSYNC B0 ;  /* 0x0000000000007941 */ /* 0x000fea0003800000 */
.L_x_34728:
[----:B------:R-:W-:-:S05]  /*4450*/  LOP3.LUT R5, R0, R5, RZ, 0xfc, !PT ;  /* 0x0000000500057212 */ /* 0x000fca00078efcff */
[----:B------:R0:W-:Y:S01]  /*4460*/  STG.E.U8 desc[UR36][R8.64], R5 ;  /* 0x0000000508007986 */ /* 0x0001e2000c101124 */
[----:B------:R-:W-:Y:S05]  /*4470*/  BRA `(.L_x_34711) ;  /* 0x00000008001c7947 */ /* 0x000fea0003800000 */
.L_x_34727:
        /* <DEDUP_REMOVED lines=13> */
.L_x_34731:
[----:B------:R-:W-:Y:S01]  /*4550*/  IMAD.MOV.U32 R0, RZ, RZ, 0x7f ;  /* 0x0000007fff007424 */ /* 0x000fe200078e00ff */
[----:B------:R-:W-:-:S04]  /*4560*/  ISETP.GT.U32.AND P0, PT, R4, 0x7f800000, PT ;  /* 0x7f8000000400780c */ /* 0x000fc80003f04070 */
[----:B------:R-:W-:-:S09]  /*4570*/  SEL R0, R0, 0x7c, P0 ;  /* 0x0000007c00007807 */ /* 0x000fd20000000000 */
.L_x_34732:
[----:B------:R-:W-:Y:S05]  /*4580*/  BSYNC B0 ;  /* 0x0000000000007941 */ /* 0x000fea0003800000 */
.L_x_34730:
[----:B------:R-:W-:-:S04]  /*4590*/  LOP3.LUT R3, R5, 0x80000000, RZ, 0xc0, !PT ;  /* 0x8000000005037812 */ /* 0x000fc800078ec0ff */
[----:B------:R-:W-:-:S04]  /*45a0*/  SHF.R.U32.HI R3, RZ, 0x18, R3 ;  /* 0x00000018ff037819 */ /* 0x000fc80000011603 */
[----:B------:R-:W-:-:S05]  /*45b0*/  LOP3.LUT R3, R0, R3, RZ, 0xfc, !PT ;  /* 0x0000000300037212 */ /* 0x000fca00078efcff */
[----:B------:R0:W-:Y:S01]  /*45c0*/  STG.E.U8 desc[UR36][R8.64], R3 ;  /* 0x0000000308007986 */ /* 0x0001e2000c101124 */
[----:B------:R-:W-:Y:S05]  /*45d0*/  BRA `(.L_x_34711) ;  /* 0x0000000400c47947 */ /* 0x000fea0003800000 */
.L_x_34726:
[----:B------:R-:W0:Y:S02]  /*45e0*/  I2F.S8 R0, R3 ;  /* 0x0000000300007306 */ /* 0x000e240000001400 */
[----:B0-----:R-:W-:-:S05]  /*45f0*/  F2FP.BF16.F32.PACK_AB R0, RZ, R0 ;  /* 0x00000000ff00723e */ /* 0x001fca00000010ff */
[----:B------:R0:W-:Y:S01]  /*4600*/  STG.E.U16 desc[UR36][R8.64], R0 ;  /* 0x0000000008007986 */ /* 0x0001e2000c101524 */
[----:B------:R-:W-:Y:S05]  /*4610*/  BRA `(.L_x_34711) ;  /* 0x0000000400b47947 */ /* 0x000fea0003800000 */
.L_x_34723:
        /* <DEDUP_REMOVED lines=12> */
.L_x_34735:
        /* <DEDUP_REMOVED lines=17> */
.L_x_34738:
[----:B------:R-:W-:-:S04]  /*47f0*/  LOP3.LUT R3, R3, 0x80000000, RZ, 0xc0, !PT ;  /* 0x8000000003037812 */ /* 0x000fc800078ec0ff */
[----:B------:R-:W-:-:S04]  /*4800*/  SHF.R.U32.HI R3, RZ, 0x18, R3 ;  /* 0x00000018ff037819 */ /* 0x000fc80000011603 */
[----:B------:R-:W-:-:S04]  /*4810*/  LOP3.LUT R0, R0, R3, RZ, 0xfc, !PT ;  /* 0x0000000300007212 */ /* 0x000fc800078efcff */
[----:B------:R-:W-:-:S07]  /*4820*/  PRMT R4, R0, 0x7610, R4 ;  /* 0x0000761000047816 */ /* 0x000fce0000000004 */
.L_x_34737:
[----:B------:R-:W-:Y:S05]  /*4830*/  BSYNC B0 ;  /* 0x0000000000007941 */ /* 0x000fea0003800000 */
.L_x_34736:
[----:B------:R0:W-:Y:S01]  /*4840*/  STG.E.U8 desc[UR36][R8.64], R4 ;  /* 0x0000000408007986 */ /* 0x0001e2000c101124 */
[----:B------:R-:W-:Y:S05]  /*4850*/  BRA `(.L_x_34711) ;  /* 0x0000000400247947 */ /* 0x000fea0003800000 */
.L_x_34734:
        /* <DEDUP_REMOVED lines=17> */
.L_x_34741:
[----:B------:R-:W-:-:S04]  /*4970*/  LOP3.LUT R3, R3, 0x80000000, RZ, 0xc0, !PT ;  /* 0x8000000003037812 */ /* 0x000fc800078ec0ff */
[----:B------:R-:W-:-:S04]  /*4980*/  SHF.R.U32.HI R3, RZ, 0x18, R3 ;  /* 0x00000018ff037819 */ /* 0x000fc80000011603 */
[----:B------:R-:W-:-:S04]  /*4990*/  LOP3.LUT R0, R0, R3, RZ, 0xfc, !PT ;  /* 0x0000000300007212 */ /* 0x000fc800078efcff */
[----:B------:R-:W-:-:S07]  /*49a0*/  PRMT R4, R0, 0x7610, R4 ;  /* 0x0000761000047816 */ /* 0x000fce0000000004 */
.L_x_34740:
[----:B------:R-:W-:Y:S05]  /*49b0*/  BSYNC B0 ;  /* 0x0000000000007941 */ /* 0x000fea0003800000 */
.L_x_34739:
[----:B------:R0:W-:Y:S01]  /*49c0*/  STG.E.U8 desc[UR36][R8.64], R4 ;  /* 0x0000000408007986 */ /* 0x0001e2000c101124 */
[----:B------:R-:W-:Y:S05]  /*49d0*/  BRA `(.L_x_34711) ;  /* 0x0000000000c47947 */ /* 0x000fea0003800000 */
.L_x_34733:
        /* <DEDUP_REMOVED lines=23> */
.L_x_34716:
        /* <DEDUP_REMOVED lines=16> */
.L_x_34744:
[----:B------:R-:W-:Y:S05]  /*4c50*/  BRA `(.L_x_34711) ;  /* 0x0000000000247947 */ /* 0x000fea0003800000 */
.L_x_34743:
[----:B------:R-:W-:-:S04]  /*4c60*/  LOP3.LUT R3, R3, 0xffff, RZ, 0xc0, !PT ;  /* 0x0000ffff03037812 */ /* 0x000fc800078ec0ff */
[----:B------:R-:W-:-:S05]  /*4c70*/  PRMT R3, R3, 0x8880, RZ ;  /* 0x0000888003037816 */ /* 0x000fca00000000ff */
[----:B------:R-:W-:-:S05]  /*4c80*/  IMAD.MOV.U32 R4, RZ, RZ, R3 ;  /* 0x000000ffff047224 */ /* 0x000fca00078e0003 */
[----:B------:R-:W-:-:S05]  /*4c90*/  SHF.R.S32.HI R5, RZ, 0x1f, R4 ;  /* 0x0000001fff057819 */ /* 0x000fca0000011404 */
[----:B------:R4:W-:Y:S01]  /*4ca0*/  STG.E.64 desc[UR36][R8.64], R4 ;  /* 0x0000000408007986 */ /* 0x0009e2000c101b24 */
[----:B------:R-:W-:Y:S05]  /*4cb0*/  BRA `(.L_x_34711) ;  /* 0x00000000000c7947 */ /* 0x000fea0003800000 */
.L_x_34742:
[----:B------:R-:W-:-:S04]  /*4cc0*/  LOP3.LUT R3, R3, 0xffff, RZ, 0xc0, !PT ;  /* 0x0000ffff03037812 */ /* 0x000fc800078ec0ff */
[----:B------:R-:W-:-:S05]  /*4cd0*/  PRMT R3, R3, 0x8880, RZ ;  /* 0x0000888003037816 */ /* 0x000fca00000000ff */
[----:B------:R1:W-:Y:S02]  /*4ce0*/  STG.E desc[UR36][R8.64], R3 ;  /* 0x0000000308007986 */ /* 0x0003e4000c101924 */
.L_x_34711:
[----:B------:R-:W-:Y:S05]  /*4cf0*/  BSYNC B6 ;  /* 0x0000000000067941 */ /* 0x000fea0003800000 */
.L_x_34710:
[----:B------:R-:W-:Y:S01]  /*4d00*/  ISETP.GE.AND P0, PT, R23, R22, PT ;  /* 0x000000161700720c */ /* 0x000fe20003f06270 */
[----:B------:R-:W-:-:S12]  /*4d10*/  BSSY B6, `(.L_x_34745) ;  /* 0x00001fe000067945 */ /* 0x000fd80003800000 */
[----:B------:R-:W-:Y:S05]  /*4d20*/  @P0 BRA `(.L_x_34746) ;  /* 0x0000001c00f00947 */ /* 0x000fea0003800000 */
[----:B012-4-:R-:W0:Y:S01]  /*4d30*/  LDC.64 R8, c[0x0][0x218] ;  /* 0x00008600ff087b82 */ /* 0x017e220000000a00 */
        /* <DEDUP_REMOVED lines=19> */
.L_x_34750:
[----:B------:R0:W-:Y:S01]  /*4e70*/  STG.E.U8 desc[UR36][R8.64], R24 ;  /* 0x0000001808007986 */ /* 0x0001e2000c101124 */
[----:B------:R-:W-:Y:S05]  /*4e80*/  BRA `(.L_x_34752) ;  /* 0x0000000c00987947 */ /* 0x000fea0003800000 */
.L_x_34749:
        /* <DEDUP_REMOVED lines=12> */
.L_x_34754:
[----:B------:R-:W-:-:S04]  /*4f50*/  LOP3.LUT R24, R24, 0xffff, RZ, 0xc0, !PT ;  /* 0x0000ffff18187812 */ /* 0x000fc800078ec0ff */
[----:B------:R-:W-:-:S05]  /*4f60*/  PRMT R3, R24, 0x8880, RZ ;  /* 0x0000888018037816 */ /* 0x000fca00000000ff */
[----:B------:R0:W-:Y:S01]  /*4f70*/  STG.E desc[UR36][R8.64], R3 ;  /* 0x0000000308007986 */ /* 0x0001e2000c101924 */
[----:B------:R-:W-:Y:S05]  /*4f80*/  BRA `(.L_x_34752) ;  /* 0x0000000c00587947 */ /* 0x000fea0003800000 */
.L_x_34753:
[----:B------:R-:W-:-:S04]  /*4f90*/  PRMT R3, R24, 0x8880, RZ ;  /* 0x0000888018037816 */ /* 0x000fc800000000ff */
[----:B------:R-:W-:-:S05]  /*4fa0*/  PRMT R3, R3, 0x7710, RZ ;  /* 0x0000771003037816 */ /* 0x000fca00000000ff */
[----:B------:R0:W-:Y:S01]  /*4fb0*/  STG.E.U16 desc[UR36][R8.64], R3 ;  /* 0x0000000308007986 */ /* 0x0001e2000c101524 */
[----:B------:R-:W-:Y:S05]  /*4fc0*/  BRA `(.L_x_34752) ;  /* 0x0000000c00487947 */ /* 0x000fea0003800000 */
.L_x_34748:
        /* <DEDUP_REMOVED lines=9> */
.L_x_34756:
[----:B------:R-:W0:Y:S02]  /*5060*/  I2F.S8 R0, R24 ;  /* 0x0000001800007306 */ /* 0x000e240000001400 */
[----:B0-----:R-:W-:-:S05]  /*5070*/  F2FP.F16.F32.PACK_AB R0, RZ, R0 ;  /* 0x00000000ff00723e */ /* 0x001fca00000000ff */
[----:B------:R0:W-:Y:S01]  /*5080*/  STG.E.U16 desc[UR36][R8.64], R0 ;  /* 0x0000000008007986 */ /* 0x0001e2000c101524 */
[----:B------:R-:W-:Y:S05]  /*5090*/  BRA `(.L_x_34752) ;  /* 0x0000000c00147947 */ /* 0x000fea0003800000 */
.L_x_34755:
        /* <DEDUP_REMOVED lines=10> */
.L_x_34758:
[----:B------:R-:W0:Y:S02]  /*5140*/  I2F.S8 R24, R24 ;  /* 0x0000001800187306 */ /* 0x000e240000001400 */
[----:B0-----:R-:W-:-:S04]  /*5150*/  F2FP.F16.F32.PACK_AB R3, RZ, R24 ;  /* 0x00000018ff03723e */ /* 0x001fc800000000ff */
[----:B------:R-:W-:-:S05]  /*5160*/  PRMT R3, R3, 0x5410, RZ ;  /* 0x0000541003037816 */ /* 0x000fca00000000ff */
[----:B------:R0:W-:Y:S01]  /*5170*/  STG.E desc[UR36][R8.64], R3 ;  /* 0x0000000308007986 */ /* 0x0001e2000c101924 */
[----:B------:R-:W-:Y:S05]  /*5180*/  BRA `(.L_x_34752) ;  /* 0x0000000800d87947 */ /* 0x000fea0003800000 */
.L_x_34757:
[----:B------:R-:W-:-:S04]  /*5190*/  PRMT R4, R24, 0x8880, RZ ;  /* 0x0000888018047816 */ /* 0x000fc800000000ff */
[----:B------:R-:W-:-:S06]  /*51a0*/  PRMT R4, R4, 0x7710, RZ ;  /* 0x0000771004047816 */ /* 0x000fcc00000000ff */
[----:B------:R-:W0:Y:S02]  /*51b0*/  I2F.F64.S16 R4, R4 ;  /* 0x0000000400047312 */ /* 0x000e240000101c00 */
[----:B0-----:R0:W-:Y:S01]  /*51c0*/  STG.E.64 desc[UR36][R8.64], R4 ;  /* 0x0000000408007986 */ /* 0x0011e2000c101b24 */
[----:B------:R-:W-:Y:S05]  /*51d0*/  BRA `(.L_x_34752) ;  /* 0x0000000800c47947 */ /* 0x000fea0003800000 */
.L_x_34747:
        /* <DEDUP_REMOVED lines=12> */
.L_x_34761:
[----:B------:R-:W-:Y:S02]  /*52a0*/  PRMT R4, R24, 0x8880, RZ ;  /* 0x0000888018047816 */ /* 0x000fe400000000ff */
[----:B------:R-:W-:Y:S02]  /*52b0*/  CS2R R6, SRZ ;  /* 0x0000000000067805 */ /* 0x000fe4000001ff00 */
[----:B------:R-:W-:-:S06]  /*52c0*/  PRMT R4, R4, 0x7710, RZ ;  /* 0x0000771004047816 */ /* 0x000fcc00000000ff */
[----:B------:R-:W0:Y:S02]  /*52d0*/  I2F.F64.S16 R4, R4 ;  /* 0x0000000400047312 */ /* 0x000e240000101c00 */
[----:B0-----:R0:W-:Y:S01]  /*52e0*/  STG.E.128 desc[UR36][R8.64], R4 ;  /* 0x0000000408007986 */ /* 0x0011e2000c101d24 */
[----:B------:R-:W-:Y:S05]  /*52f0*/  BRA `(.L_x_34752) ;  /* 0x00000008007c7947 */ /* 0x000fea0003800000 */
.L_x_34760:
        /* <DEDUP_REMOVED lines=21> */
.L_x_34765:
[----:B------:R-:W-:Y:S05]  /*5450*/  BSYNC B0 ;  /* 0x0000000000007941 */ /* 0x000fea0003800000 */
.L_x_34764:
[----:B------:R-:W-:-:S05]  /*5460*/  LOP3.LUT R5, R0, R5, RZ, 0xfc, !PT ;  /* 0x0000000500057212 */ /* 0x000fca00078efcff */
[----:B------:R0:W-:Y:S01]  /*5470*/  STG.E.U8 desc[UR36][R8.64], R5 ;  /* 0x0000000508007986 */ /* 0x0001e2000c101124 */
[----:B------:R-:W-:Y:S05]  /*5480*/  BRA `(.L_x_34752) ;  /* 0x0000000800187947 */ /* 0x000fea0003800000 */
.L_x_34763:
        /* <DEDUP_REMOVED lines=13> */
.L_x_34767:
[----:B------:R-:W-:Y:S01]  /*5560*/  IMAD.MOV.U32 R0, RZ, RZ, 0x7f ;  /* 0x0000007fff007424 */ /* 0x000fe200078e00ff */
[----:B------:R-:W-:-:S04]  /*5570*/  ISETP.GT.U32.AND P0, PT, R3, 0x7f800000, PT ;  /* 0x7f8000000300780c */ /* 0x000fc80003f04070 */
[----:B------:R-:W-:-:S09]  /*5580*/  SEL R0, R0, 0x7c, P0 ;  /* 0x0000007c00007807 */ /* 0x000fd20000000000 */
.L_x_34768:
[----:B------:R-:W-:Y:S05]  /*5590*/  BSYNC B0 ;  /* 0x0000000000007941 */ /* 0x000fea0003800000 */
.L_x_34766:
[----:B------:R-:W-:-:S04]  /*55a0*/  LOP3.LUT R3, R5, 0x80000000, RZ, 0xc0, !PT ;  /* 0x8000000005037812 */ /* 0x000fc800078ec0ff */
[----:B------:R-:W-:-:S04]  /*55b0*/  SHF.R.U32.HI R3, RZ, 0x18, R3 ;  /* 0x00000018ff037819 */ /* 0x000fc80000011603 */
[----:B------:R-:W-:-:S05]  /*55c0*/  LOP3.LUT R3, R0, R3, RZ, 0xfc, !PT ;  /* 0x0000000300037212 */ /* 0x000fca00078efcff */
[----:B------:R0:W-:Y:S01]  /*55d0*/  STG.E.U8 desc[UR36][R8.64], R3 ;  /* 0x0000000308007986 */ /* 0x0001e2000c101124 */
[----:B------:R-:W-:Y:S05]  /*55e0*/  BRA `(.L_x_34752) ;  /* 0x0000000400c07947 */ /* 0x000fea0003800000 */
.L_x_34762:
[----:B------:R-:W0:Y:S02]  /*55f0*/  I2F.S8 R0, R24 ;  /* 0x0000001800007306 */ /* 0x000e240000001400 */
[----:B0-----:R-:W-:-:S05]  /*5600*/  F2FP.BF16.F32.PACK_AB R0, RZ, R0 ;  /* 0x00000000ff00723e */ /* 0x001fca00000010ff */
[----:B------:R0:W-:Y:S01]  /*5610*/  STG.E.U16 desc[UR36][R8.64], R0 ;  /* 0x0000000008007986 */ /* 0x0001e2000c101524 */
[----:B------:R-:W-:Y:S05]  /*5620*/  BRA `(.L_x_34752) ;  /* 0x0000000400b07947 */ /* 0x000fea0003800000 */
.L_x_34759:
        /* <DEDUP_REMOVED lines=12> */
.L_x_34771:
        /* <DEDUP_REMOVED lines=17> */
.L_x_34774:
[----:B------:R-:W-:-:S04]  /*5800*/  LOP3.LUT R3, R5, 0x80000000, RZ, 0xc0, !PT ;  /* 0x8000000005037812 */ /* 0x000fc800078ec0ff */
[----:B------:R-:W-:-:S04]  /*5810*/  SHF.R.U32.HI R3, RZ, 0x18, R3 ;  /* 0x00000018ff037819 */ /* 0x000fc80000011603 */
[----:B------:R-:W-:-:S04]  /*5820*/  LOP3.LUT R0, R0, R3, RZ, 0xfc, !PT ;  /* 0x0000000300007212 */ /* 0x000fc800078efcff */
[----:B------:R-:W-:-:S07]  /*5830*/  PRMT R4, R0, 0x7610, R4 ;  /* 0x0000761000047816 */ /* 0x000fce0000000004 */
.L_x_34773:
[----:B------:R-:W-:Y:S05]  /*5840*/  BSYNC B0 ;  /* 0x0000000000007941 */ /* 0x000fea0003800000 */
.L_x_34772:
[----:B------:R3:W-:Y:S01]  /*5850*/  STG.E.U8 desc[UR36][R8.64], R4 ;  /* 0x0000000408007986 */ /* 0x0007e2000c101124 */
[----:B------:R-:W-:Y:S05]  /*5860*/  BRA `(.L_x_34752) ;  /* 0x0000000400207947 */ /* 0x000fea0003800000 */
.L_x_34770:
        /* <DEDUP_REMOVED lines=17> */
.L_x_34777:
[----:B------:R-:W-:-:S04]  /*5980*/  LOP3.LUT R3, R5, 0x80000000, RZ, 0xc0, !PT ;  /* 0x8000000005037812 */ /* 0x000fc800078ec0ff */
[----:B------:R-:W-:-:S04]  /*5990*/  SHF.R.U32.HI R3, RZ, 0x18, R3 ;  /* 0x00000018ff037819 */ /* 0x000fc80000011603 */
[----:B------:R-:W-:-:S04]  /*59a0*/  LOP3.LUT R0, R0, R3, RZ, 0xfc, !PT ;  /* 0x0000000300007212 */ /* 0x000fc800078efcff */
[----:B------:R-:W-:-:S07]  /*59b0*/  PRMT R4, R0, 0x7610, R4 ;  /* 0x0000761000047816 */ /* 0x000fce0000000004 */
.L_x_34776:
[----:B------:R-:W-:Y:S05]  /*59c0*/  BSYNC B0 ;  /* 0x0000000000007941 */ /* 0x000fea0003800000 */
.L_x_34775:
[----:B------:R0:W-:Y:S01]  /*59d0*/  STG.E.U8 desc[UR36][R8.64], R4 ;  /* 0x0000000408007986 */ /* 0x0001e2000c101124 */
[----:B------:R-:W-:Y:S05]  /*59e0*/  BRA `(.L_x_34752) ;  /* 0x0000000000c07947 */ /* 0x000fea0003800000 */
.L_x_34769:
        /* <DEDUP_REMOVED lines=22> */
.L_x_34751:
        /* <DEDUP_REMOVED lines=16> */
.L_x_34780:
[----:B------:R-:W-:Y:S05]  /*5c50*/  BRA `(.L_x_34752) ;  /* 0x0000000000247947 */ /* 0x000fea0003800000 */
.L_x_34779:
[----:B------:R-:W-:-:S04]  /*5c60*/  LOP3.LUT R24, R24, 0xffff, RZ, 0xc0, !PT ;  /* 0x0000ffff18187812 */ /* 0x000fc800078ec0ff */
[----:B------:R-:W-:-:S05]  /*5c70*/  PRMT R24, R24, 0x8880, RZ ;  /* 0x0000888018187816 */ /* 0x000fca00000000ff */
[----:B------:R-:W-:-:S05]  /*5c80*/  IMAD.MOV.U32 R4, RZ, RZ, R24 ;  /* 0x000000ffff047224 */ /* 0x000fca00078e0018 */
[----:B------:R-:W-:-:S05]  /*5c90*/  SHF.R.S32.HI R5, RZ, 0x1f, R4 ;  /* 0x0000001fff057819 */ /* 0x000fca0000011404 */
[----:B------:R2:W-:Y:S01]  /*5ca0*/  STG.E.64 desc[UR36][R8.64], R4 ;  /* 0x0000000408007986 */ /* 0x0005e2000c101b24 */
[----:B------:R-:W-:Y:S05]  /*5cb0*/  BRA `(.L_x_34752) ;  /* 0x00000000000c7947 */ /* 0x000fea0003800000 */
.L_x_34778:
[----:B------:R-:W-:-:S04]  /*5cc0*/  LOP3.LUT R24, R24, 0xffff, RZ, 0xc0, !PT ;  /* 0x0000ffff18187812 */ /* 0x000fc800078ec0ff */
[----:B------:R-:W-:-:S05]  /*5cd0*/  PRMT R3, R24, 0x8880, RZ ;  /* 0x0000888018037816 */ /* 0x000fca00000000ff */
[----:B------:R0:W-:Y:S02]  /*5ce0*/  STG.E desc[UR36][R8.64], R3 ;  /* 0x0000000308007986 */ /* 0x0001e4000c101924 */
.L_x_34752:
        /* <DEDUP_REMOVED lines=23> */
.L_x_34784:
[----:B------:R3:W-:Y:S01]  /*5e60*/  STG.E.U8 desc[UR36][R8.64], R19 ;  /* 0x0000001308007986 */ /* 0x0007e2000c101124 */
[----:B------:R-:W-:Y:S05]  /*5e70*/  BRA `(.L_x_34786) ;  /* 0x0000000c00987947 */ /* 0x000fea0003800000 */
.L_x_34783:
        /* <DEDUP_REMOVED lines=12> */
.L_x_34788:
[----:B------:R-:W-:-:S04]  /*5f40*/  LOP3.LUT R19, R19, 0xffff, RZ, 0xc0, !PT ;  /* 0x0000ffff13137812 */ /* 0x000fc800078ec0ff */
[----:B------:R-:W-:-:S05]  /*5f50*/  PRMT R3, R19, 0x8880, RZ ;  /* 0x0000888013037816 */ /* 0x000fca00000000ff */
[----:B------:R2:W-:Y:S01]  /*5f60*/  STG.E desc[UR36][R8.64], R3 ;  /* 0x0000000308007986 */ /* 0x0005e2000c101924 */
[----:B------:R-:W-:Y:S05]  /*5f70*/  BRA `(.L_x_34786) ;  /* 0x0000000c00587947 */ /* 0x000fea0003800000 */
.L_x_34787:
[----:B------:R-:W-:-:S04]  /*5f80*/  PRMT R3, R19, 0x8880, RZ ;  /* 0x0000888013037816 */ /* 0x000fc800000000ff */
[----:B------:R-:W-:-:S05]  /*5f90*/  PRMT R3, R3, 0x7710, RZ ;  /* 0x0000771003037816 */ /* 0x000fca00000000ff */
[----:B------:R0:W-:Y:S01]  /*5fa0*/  STG.E.U16 desc[UR36][R8.64], R3 ;  /* 0x0000000308007986 */ /* 0x0001e2000c101524 */
[----:B------:R-:W-:Y:S05]  /*5fb0*/  BRA `(.L_x_34786) ;  /* 0x0000000c00487947 */ /* 0x000fea0003800000 */
.L_x_34782:
        /* <DEDUP_REMOVED lines=9> */
.L_x_34790:
[----:B------:R-:W0:Y:S02]  /*6050*/  I2F.S8 R0, R19 ;  /* 0x0000001300007306 */ /* 0x000e240000001400 */
[----:B0-----:R-:W-:-:S05]  /*6060*/  F2FP.F16.F32.PACK_AB R0, RZ, R0 ;  /* 0x00000000ff00723e */ /* 0x001fca00000000ff */
[----:B------:R0:W-:Y:S01]  /*6070*/  STG.E.U16 desc[UR36][R8.64], R0 ;  /* 0x0000000008007986 */ /* 0x0001e2000c101524 */
[----:B------:R-:W-:Y:S05]  /*6080*/  BRA `(.L_x_34786) ;  /* 0x0000000c00147947 */ /* 0x000fea0003800000 */
.L_x_34789:
        /* <DEDUP_REMOVED lines=10> */
.L_x_34792:
[----:B------:R-:W0:Y:S02]  /*6130*/  I2F.S8 R19, R19 ;  /* 0x0000001300137306 */ /* 0x000e240000001400 */
[----:B0-----:R-:W-:-:S04]  /*6140*/  F2FP.F16.F32.PACK_AB R3, RZ, R19 ;  /* 0x00000013ff03723e */ /* 0x001fc800000000ff */
[----:B------:R-:W-:-:S05]  /*6150*/  PRMT R3, R3, 0x5410, RZ ;  /* 0x0000541003037816 */ /* 0x000fca00000000ff */
[----:B------:R0:W-:Y:S01]  /*6160*/  STG.E desc[UR36][R8.64], R3 ;  /* 0x0000000308007986 */ /* 0x0001e2000c101924 */
[----:B------:R-:W-:Y:S05]  /*6170*/  BRA `(.L_x_34786) ;  /* 0x0000000800d87947 */ /* 0x000fea0003800000 */
.L_x_34791:
[----:B------:R-:W-:-:S04]  /*6180*/  PRMT R4, R19, 0x8880, RZ ;  /* 0x0000888013047816 */ /* 0x000fc800000000ff */
[----:B------:R-:W-:-:S06]  /*6190*/  PRMT R4, R4, 0x7710, RZ ;  /* 0x0000771004047816 */ /* 0x000fcc00000000ff */
[----:B------:R-:W0:Y:S02]  /*61a0*/  I2F.F64.S16 R4, R4 ;  /* 0x0000000400047312 */ /* 0x000e240000101c00 */
[----:B0-----:R0:W-:Y:S01]  /*61b0*/  STG.E.64 desc[UR36][R8.64], R4 ;  /* 0x0000000408007986 */ /* 0x0011e2000c101b24 */
[----:B------:R-:W-:Y:S05]  /*61c0*/  BRA `(.L_x_34786) ;  /* 0x0000000800c47947 */ /* 0x000fea0003800000 */
.L_x_34781:
        /* <DEDUP_REMOVED lines=12> */
.L_x_34795:
[----:B------:R-:W-:Y:S02]  /*6290*/  PRMT R4, R19, 0x8880, RZ ;  /* 0x0000888013047816 */ /* 0x000fe400000000ff */
[----:B------:R-:W-:Y:S02]  /*62a0*/  CS2R R6, SRZ ;  /* 0x0000000000067805 */ /* 0x000fe4000001ff00 */
[----:B------:R-:W-:-:S06]  /*62b0*/  PRMT R4, R4, 0x7710, RZ ;  /* 0x0000771004047816 */ /* 0x000fcc00000000ff */
[----:B------:R-:W0:Y:S02]  /*62c0*/  I2F.F64.S16 R4, R4 ;  /* 0x0000000400047312 */ /* 0x000e240000101c00 */
[----:B0-----:R0:W-:Y:S01]  /*62d0*/  STG.E.128 desc[UR36][R8.64], R4 ;  /* 0x0000000408007986 */ /* 0x0011e2000c101d24 */
[----:B------:R-:W-:Y:S05]  /*62e0*/  BRA `(.L_x_34786) ;  /* 0x00000008007c7947 */ /* 0x000fea0003800000 */
.L_x_34794:
        /* <DEDUP_REMOVED lines=21> */
.L_x_34799:
[----:B------:R-:W-:Y:S05]  /*6440*/  BSYNC B0 ;  /* 0x0000000000007941 */ /* 0x000fea0003800000 */
.L_x_34798:
[----:B------:R-:W-:-:S05]  /*6450*/  LOP3.LUT R5, R0, R5, RZ, 0xfc, !PT ;  /* 0x0000000500057212 */ /* 0x000fca00078efcff */
[----:B------:R0:W-:Y:S01]  /*6460*/  STG.E.U8 desc[UR36][R8.64], R5 ;  /* 0x0000000508007986 */ /* 0x0001e2000c101124 */
[----:B------:R-:W-:Y:S05]  /*6470*/  BRA `(.L_x_34786) ;  /* 0x0000000800187947 */ /* 0x000fea0003800000 */
.L_x_34797:
        /* <DEDUP_REMOVED lines=13> */
.L_x_34801:
[----:B------:R-:W-:Y:S01]  /*6550*/  IMAD.MOV.U32 R0, RZ, RZ, 0x7f ;  /* 0x0000007fff007424 */ /* 0x000fe200078e00ff */
[----:B------:R-:W-:-:S04]  /*6560*/  ISETP.GT.U32.AND P0, PT, R3, 0x7f800000, PT ;  /* 0x7f8000000300780c */ /* 0x000fc80003f04070 */
[----:B------:R-:W-:-:S09]  /*6570*/  SEL R0, R0, 0x7c, P0 ;  /* 0x0000007c00007807 */ /* 0x000fd20000000000 */
.L_x_34802:
[----:B------:R-:W-:Y:S05]  /*6580*/  BSYNC B0 ;  /* 0x0000000000007941 */ /* 0x000fea0003800000 */
.L_x_34800:
[----:B------:R-:W-:-:S04]  /*6590*/  LOP3.LUT R3, R19, 0x80000000, RZ, 0xc0, !PT ;  /* 0x8000000013037812 */ /* 0x000fc800078ec0ff */
[----:B------:R-:W-:-:S04]  /*65a0*/  SHF.R.U32.HI R3, RZ, 0x18, R3 ;  /* 0x00000018ff037819 */ /* 0x000fc80000011603 */
[----:B------:R-:W-:-:S05]  /*65b0*/  LOP3.LUT R3, R0, R3, RZ, 0xfc, !PT ;  /* 0x0000000300037212 */ /* 0x000fca00078efcff */
[----:B------:R0:W-:Y:S01]  /*65c0*/  STG.E.U8 desc[UR36][R8.64], R3 ;  /* 0x0000000308007986 */ /* 0x0001e2000c101124 */
[----:B------:R-:W-:Y:S05]  /*65d0*/  BRA `(.L_x_34786) ;  /* 0x0000000400c07947 */ /* 0x000fea0003800000 */
.L_x_34796:
[----:B------:R-:W0:Y:S02]  /*65e0*/  I2F.S8 R0, R19 ;  /* 0x0000001300007306 */ /* 0x000e240000001400 */
[----:B0-----:R-:W-:-:S05]  /*65f0*/  F2FP.BF16.F32.PACK_AB R0, RZ, R0 ;  /* 0x00000000ff00723e */ /* 0x001fca00000010ff */
[----:B------:R0:W-:Y:S01]  /*6600*/  STG.E.U16 desc[UR36][R8.64], R0 ;  /* 0x0000000008007986 */ /* 0x0001e2000c101524 */
[----:B------:R-:W-:Y:S05]  /*6610*/  BRA `(.L_x_34786) ;  /* 0x0000000400b07947 */ /* 0x000fea0003800000 */
.L_x_34793:
        /* <DEDUP_REMOVED lines=12> */
.L_x_34805:
        /* <DEDUP_REMOVED lines=17> */
.L_x_34808:
[----:B------:R-:W-:-:S04]  /*67f0*/  LOP3.LUT R3, R19, 0x80000000, RZ, 0xc0, !PT ;  /* 0x8000000013037812 */ /* 0x000fc800078ec0ff */
[----:B------:R-:W-:-:S04]  /*6800*/  SHF.R.U32.HI R3, RZ, 0x18, R3 ;  /* 0x00000018ff037819 */ /* 0x000fc80000011603 */
[----:B------:R-:W-:-:S04]  /*6810*/  LOP3.LUT R0, R0, R3, RZ, 0xfc, !PT ;  /* 0x0000000300007212 */ /* 0x000fc800078efcff */
[----:B------:R-:W-:-:S07]  /*6820*/  PRMT R4, R0, 0x7610, R4 ;  /* 0x0000761000047816 */ /* 0x000fce0000000004 */
.L_x_34807:
[----:B------:R-:W-:Y:S05]  /*6830*/  BSYNC B0 ;  /* 0x0000000000007941 */ /* 0x000fea0003800000 */
.L_x_34806:
[----:B------:R0:W-:Y:S01]  /*6840*/  STG.E.U8 desc[UR36][R8.64], R4 ;  /* 0x0000000408007986 */ /* 0x0001e2000c101124 */
[----:B------:R-:W-:Y:S05]  /*6850*/  BRA `(.L_x_34786) ;  /* 0x0000000400207947 */ /* 0x000fea0003800000 */
.L_x_34804:
        /* <DEDUP_REMOVED lines=17> */
.L_x_34811:
[----:B------:R-:W-:-:S04]  /*6970*/  LOP3.LUT R3, R19, 0x80000000, RZ, 0xc0, !PT ;  /* 0x8000000013037812 */ /* 0x000fc800078ec0ff */
[----:B------:R-:W-:-:S04]  /*6980*/  SHF.R.U32.HI R3, RZ, 0x18, R3 ;  /* 0x00000018ff037819 */ /* 0x000fc80000011603 */
[----:B------:R-:W-:-:S04]  /*6990*/  LOP3.LUT R0, R0, R3, RZ, 0xfc, !PT ;  /* 0x0000000300007212 */ /* 0x000fc800078efcff */
[----:B------:R-:W-:-:S07]  /*69a0*/  PRMT R4, R0, 0x7610, R4 ;  /* 0x0000761000047816 */ /* 0x000fce0000000004 */
.L_x_34810:
[----:B------:R-:W-:Y:S05]  /*69b0*/  BSYNC B0 ;  /* 0x0000000000007941 */ /* 0x000fea0003800000 */
.L_x_34809:
[----:B------:R0:W-:Y:S01]  /*69c0*/  STG.E.U8 desc[UR36][R8.64], R4 ;  /* 0x0000000408007986 */ /* 0x0001e2000c101124 */
[----:B------:R-:W-:Y:S05]  /*69d0*/  BRA `(.L_x_34786) ;  /* 0x0000000000c07947 */ /* 0x000fea0003800000 */
.L_x_34803:
        /* <DEDUP_REMOVED lines=22> */
.L_x_34785:
        /* <DEDUP_REMOVED lines=16> */
.L_x_34814:
[----:B------:R-:W-:Y:S05]  /*6c40*/  BRA `(.L_x_34786) ;  /* 0x0000000000247947 */ /* 0x000fea0003800000 */
.L_x_34813:
[----:B------:R-:W-:-:S04]  /*6c50*/  LOP3.LUT R19, R19, 0xffff, RZ, 0xc0, !PT ;  /* 0x0000ffff13137812 */ /* 0x000fc800078ec0ff */
[----:B------:R-:W-:-:S05]  /*6c60*/  PRMT R19, R19, 0x8880, RZ ;  /* 0x0000888013137816 */ /* 0x000fca00000000ff */
[----:B------:R-:W-:-:S05]  /*6c70*/  IMAD.MOV.U32 R4, RZ, RZ, R19 ;  /* 0x000000ffff047224 */ /* 0x000fca00078e0013 */
[----:B------:R-:W-:-:S05]  /*6c80*/  SHF.R.S32.HI R5, RZ, 0x1f, R4 ;  /* 0x0000001fff057819 */ /* 0x000fca0000011404 */
[----:B------:R0:W-:Y:S01]  /*6c90*/  STG.E.64 desc[UR36][R8.64], R4 ;  /* 0x0000000408007986 */ /* 0x0001e2000c101b24 */
[----:B------:R-:W-:Y:S05]  /*6ca0*/  BRA `(.L_x_34786) ;  /* 0x00000000000c7947 */ /* 0x000fea0003800000 */
.L_x_34812:
[----:B------:R-:W-:-:S04]  /*6cb0*/  LOP3.LUT R19, R19, 0xffff, RZ, 0xc0, !PT ;  /* 0x0000ffff13137812 */ /* 0x000fc800078ec0ff */
[----:B------:R-:W-:-:S05]  /*6cc0*/  PRMT R3, R19, 0x8880, RZ ;  /* 0x0000888013037816 */ /* 0x000fca00000000ff */
[----:B------:R0:W-:Y:S02]  /*6cd0*/  STG.E desc[UR36][R8.64], R3 ;  /* 0x0000000308007986 */ /* 0x0001e4000c101924 */
.L_x_34786:
[----:B------:R-:W-:-:S07]  /*6ce0*/  VIADD R23, R23, 0x80 ;  /* 0x0000008017177836 */ /* 0x000fce0000000000 */
.L_x_34746:
[----:B------:R-:W-:Y:S05]  /*6cf0*/  BSYNC B6 ;  /* 0x0000000000067941 */ /* 0x000fea0003800000 */
.L_x_34745:
[----:B------:R-:W-:-:S13]  /*6d00*/  ISETP.GE.AND P0, PT, R23, R22, PT ;  /* 0x000000161700720c */ /* 0x000fda0003f06270 */
[----:B------:R-:W-:Y:S05]  /*6d10*/  @P0 EXIT ;  /* 0x000000000000094d */ /* 0x000fea0003800000 */
[----:B01234-:R-:W0:Y:S01]  /*6d20*/  LDC.64 R4, c[0x0][0x218] ;  /* 0x00008600ff047b82 */ /* 0x01fe220000000a00 */
[----:B------:R-:W-:Y:S01]  /*6d30*/  PRMT R0, R18, 0x9910, RZ ;  /* 0x0000991012007816 */ /* 0x000fe200000000ff */
[----:B------:R-:W-:Y:S01]  /*6d40*/  IMAD R2, R2, 0x200, R23 ;  /* 0x0000020002027824 */ /* 0x000fe200078e0217 */
[----:B------:R-:W-:Y:S01]  /*6d50*/  ULDC UR4, c[0x0][0x238] ;  /* 0x00008e0000047ab9 */ /* 0x000fe20000000800 */
[----:B------:R-:W-:Y:S02]  /*6d60*/  LOP3.LUT R7, RZ, R16, RZ, 0x33, !PT ;  /* 0x00000010ff077212 */ /* 0x000fe400078e33ff */
        /* <DEDUP_REMOVED lines=15> */
.L_x_34818:
[----:B------:R-:W-:Y:S01]  /*6e60*/  STG.E.U8 desc[UR36][R2.64], R7 ;  /* 0x0000000702007986 */ /* 0x000fe2000c101124 */
[----:B------:R-:W-:Y:S05]  /*6e70*/  EXIT ;  /* 0x000000000000794d */ /* 0x000fea0003800000 */
.L_x_34817:
        /* <DEDUP_REMOVED lines=12> */
.L_x_34821:
[----:B------:R-:W-:-:S04]  /*6f40*/  LOP3.LUT R0, R7, 0xffff, RZ, 0xc0, !PT ;  /* 0x0000ffff07007812 */ /* 0x000fc800078ec0ff */
[----:B------:R-:W-:-:S05]  /*6f50*/  PRMT R5, R0, 0x8880, RZ ;  /* 0x0000888000057816 */ /* 0x000fca00000000ff */
[----:B------:R-:W-:Y:S01]  /*6f60*/  STG.E desc[UR36][R2.64], R5 ;  /* 0x0000000502007986 */ /* 0x000fe2000c101924 */
[----:B------:R-:W-:Y:S05]  /*6f70*/  EXIT ;  /* 0x000000000000794d */ /* 0x000fea0003800000 */
.L_x_34820:
[----:B------:R-:W-:-:S04]  /*6f80*/  PRMT R5, R7, 0x8880, RZ ;  /* 0x0000888007057816 */ /* 0x000fc800000000ff */
[----:B------:R-:W-:-:S05]  /*6f90*/  PRMT R5, R5, 0x7710, RZ ;  /* 0x0000771005057816 */ /* 0x000fca00000000ff */
[----:B------:R-:W-:Y:S01]  /*6fa0*/  STG.E.U16 desc[UR36][R2.64], R5 ;  /* 0x0000000502007986 */ /* 0x000fe2000c101524 */
[----:B------:R-:W-:Y:S05]  /*6fb0*/  EXIT ;  /* 0x000000000000794d */ /* 0x000fea0003800000 */
.L_x_34816:
        /* <DEDUP_REMOVED lines=9> */
.L_x_34823:
[----:B------:R-:W0:Y:S02]  /*7050*/  I2F.S8 R0, R7 ;  /* 0x0000000700007306 */ /* 0x000e240000001400 */
[----:B0-----:R-:W-:-:S05]  /*7060*/  F2FP.F16.F32.PACK_AB R0, RZ, R0 ;  /* 0x00000000ff00723e */ /* 0x001fca00000000ff */
[----:B------:R-:W-:Y:S01]  /*7070*/  STG.E.U16 desc[UR36][R2.64], R0 ;  /* 0x0000000002007986 */ /* 0x000fe2000c101524 */
[----:B------:R-:W-:Y:S05]  /*7080*/  EXIT ;  /* 0x000000000000794d */ /* 0x000fea0003800000 */
.L_x_34822:
        /* <DEDUP_REMOVED lines=10> */
.L_x_34825:
[----:B------:R-:W0:Y:S02]  /*7130*/  I2F.S8 R0, R7 ;  /* 0x0000000700007306 */ /* 0x000e240000001400 */
[----:B0-----:R-:W-:-:S04]  /*7140*/  F2FP.F16.F32.PACK_AB R5, RZ, R0 ;  /* 0x00000000ff05723e */ /* 0x001fc800000000ff */
[----:B------:R-:W-:-:S05]  /*7150*/  PRMT R5, R5, 0x5410, RZ ;  /* 0x0000541005057816 */ /* 0x000fca00000000ff */
[----:B------:R-:W-:Y:S01]  /*7160*/  STG.E desc[UR36][R2.64], R5 ;  /* 0x0000000502007986 */ /* 0x000fe2000c101924 */
[----:B------:R-:W-:Y:S05]  /*7170*/  EXIT ;  /* 0x000000000000794d */ /* 0x000fea0003800000 */
.L_x_34824:
[----:B------:R-:W-:-:S04]  /*7180*/  PRMT R4, R7, 0x8880, RZ ;  /* 0x0000888007047816 */ /* 0x000fc800000000ff */
[----:B------:R-:W-:-:S06]  /*7190*/  PRMT R4, R4, 0x7710, RZ ;  /* 0x0000771004047816 */ /* 0x000fcc00000000ff */
[----:B------:R-:W0:Y:S02]  /*71a0*/  I2F.F64.S16 R4, R4 ;  /* 0x0000000400047312 */ /* 0x000e240000101c00 */
[----:B0-----:R-:W-:Y:S01]  /*71b0*/  STG.E.64 desc[UR36][R2.64], R4 ;  /* 0x0000000402007986 */ /* 0x001fe2000c101b24 */
[----:B------:R-:W-:Y:S05]  /*71c0*/  EXIT ;  /* 0x000000000000794d */ /* 0x000fea0003800000 */
.L_x_34815:
        /* <DEDUP_REMOVED lines=12> */
.L_x_34828:
[----:B------:R-:W-:Y:S02]  /*7290*/  PRMT R4, R7, 0x8880, RZ ;  /* 0x0000888007047816 */ /* 0x000fe400000000ff */
[----:B------:R-:W-:Y:S02]  /*72a0*/  CS2R R6, SRZ ;  /* 0x0000000000067805 */ /* 0x000fe4000001ff00 */
[----:B------:R-:W-:-:S06]  /*72b0*/  PRMT R4, R4, 0x7710, RZ ;  /* 0x0000771004047816 */ /* 0x000fcc00000000ff */
[----:B------:R-:W0:Y:S02]  /*72c0*/  I2F.F64.S16 R4, R4 ;  /* 0x0000000400047312 */ /* 0x000e240000101c00 */
[----:B0-----:R-:W-:Y:S01]  /*72d0*/  STG.E.128 desc[UR36][R2.64], R4 ;  /* 0x0000000402007986 */ /* 0x001fe2000c101d24 */
[----:B------:R-:W-:Y:S05]  /*72e0*/  EXIT ;  /* 0x000000000000794d */ /* 0x000fea0003800000 */
.L_x_34827:
        /* <DEDUP_REMOVED lines=21> */
.L_x_34832:
[----:B------:R-:W-:Y:S05]  /*7440*/  BSYNC B0 ;  /* 0x0000000000007941 */ /* 0x000fea0003800000 */
.L_x_34831:
[----:B------:R-:W-:-:S05]  /*7450*/  LOP3.LUT R5, R0, R5, RZ, 0xfc, !PT ;  /* 0x0000000500057212 */ /* 0x000fca00078efcff */
[----:B------:R-:W-:Y:S01]  /*7460*/  STG.E.U8 desc[UR36][R2.64], R5 ;  /* 0x0000000502007986 */ /* 0x000fe2000c101124 */
[----:B------:R-:W-:Y:S05]  /*7470*/  EXIT ;  /* 0x000000000000794d */ /* 0x000fea0003800000 */
.L_x_34830:
        /* <DEDUP_REMOVED lines=13> */
.L_x_34834:
[----:B------:R-:W-:Y:S01]  /*7550*/  IMAD.MOV.U32 R0, RZ, RZ, 0x7f ;  /* 0x0000007fff007424 */ /* 0x000fe200078e00ff */
[----:B------:R-:W-:-:S04]  /*7560*/  ISETP.GT.U32.AND P0, PT, R4, 0x7f800000, PT ;  /* 0x7f8000000400780c */ /* 0x000fc80003f04070 */
[----:B------:R-:W-:-:S09]  /*7570*/  SEL R0, R0, 0x7c, P0 ;  /* 0x0000007c00007807 */ /* 0x000fd20000000000 */
.L_x_34835:
[----:B------:R-:W-:Y:S05]  /*7580*/  BSYNC B0 ;  /* 0x0000000000007941 */ /* 0x000fea0003800000 */
.L_x_34833:
[----:B------:R-:W-:-:S04]  /*7590*/  LOP3.LUT R4, R5, 0x80000000, RZ, 0xc0, !PT ;  /* 0x8000000005047812 */ /* 0x000fc800078ec0ff */
[----:B------:R-:W-:-:S04]  /*75a0*/  SHF.R.U32.HI R5, RZ, 0x18, R4 ;  /* 0x00000018ff057819 */ /* 0x000fc80000011604 */
[----:B------:R-:W-:-:S05]  /*75b0*/  LOP3.LUT R5, R0, R5, RZ, 0xfc, !PT ;  /* 0x0000000500057212 */ /* 0x000fca00078efcff */
[----:B------:R-:W-:Y:S01]  /*75c0*/  STG.E.U8 desc[UR36][R2.64], R5 ;  /* 0x0000000502007986 */ /* 0x000fe2000c101124 */
[----:B------:R-:W-:Y:S05]  /*75d0*/  EXIT ;  /* 0x000000000000794d */ /* 0x000fea0003800000 */
.L_x_34829:
[----:B------:R-:W0:Y:S02]  /*75e0*/  I2F.S8 R0, R7 ;  /* 0x0000000700007306 */ /* 0x000e240000001400 */
[----:B0-----:R-:W-:-:S05]  /*75f0*/  F2FP.BF16.F32.PACK_AB R0, RZ, R0 ;  /* 0x00000000ff00723e */ /* 0x001fca00000010ff */
[----:B------:R-:W-:Y:S01]  /*7600*/  STG.E.U16 desc[UR36][R2.64], R0 ;  /* 0x0000000002007986 */ /* 0x000fe2000c101524 */
[----:B------:R-:W-:Y:S05]  /*7610*/  EXIT ;  /* 0x000000000000794d */ /* 0x000fea0003800000 */
.L_x_34826:
        /* <DEDUP_REMOVED lines=12> */
.L_x_34838:
        /* <DEDUP_REMOVED lines=17> */
.L_x_34841:
[----:B------:R-:W-:-:S04]  /*77f0*/  LOP3.LUT R0, R7, 0x80000000, RZ, 0xc0, !PT ;  /* 0x8000000007007812 */ /* 0x000fc800078ec0ff */
[----:B------:R-:W-:-:S04]  /*7800*/  SHF.R.U32.HI R5, RZ, 0x18, R0 ;  /* 0x00000018ff057819 */ /* 0x000fc80000011600 */
[----:B------:R-:W-:-:S04]  /*7810*/  LOP3.LUT R4, R4, R5, RZ, 0xfc, !PT ;  /* 0x0000000504047212 */ /* 0x000fc800078efcff */
[----:B------:R-:W-:-:S07]  /*7820*/  PRMT R0, R4, 0x7610, R0 ;  /* 0x0000761004007816 */ /* 0x000fce0000000000 */
.L_x_34840:
[----:B------:R-:W-:Y:S05]  /*7830*/  BSYNC B0 ;  /* 0x0000000000007941 */ /* 0x000fea0003800000 */
.L_x_34839:
[----:B------:R-:W-:Y:S01]  /*7840*/  STG.E.U8 desc[UR36][R2.64], R0 ;  /* 0x0000000002007986 */ /* 0x000fe2000c101124 */
[----:B------:R-:W-:Y:S05]  /*7850*/  EXIT ;  /* 0x000000000000794d */ /* 0x000fea0003800000 */
.L_x_34837:
        /* <DEDUP_REMOVED lines=17> */
.L_x_34844:
[----:B------:R-:W-:-:S04]  /*7970*/  LOP3.LUT R0, R7, 0x80000000, RZ, 0xc0, !PT ;  /* 0x8000000007007812 */ /* 0x000fc800078ec0ff */
[----:B------:R-:W-:-:S04]  /*7980*/  SHF.R.U32.HI R5, RZ, 0x18, R0 ;  /* 0x00000018ff057819 */ /* 0x000fc80000011600 */
[----:B------:R-:W-:-:S04]  /*7990*/  LOP3.LUT R4, R4, R5, RZ, 0xfc, !PT ;  /* 0x0000000504047212 */ /* 0x000fc800078efcff */
[----:B------:R-:W-:-:S07]  /*79a0*/  PRMT R0, R4, 0x7610, R0 ;  /* 0x0000761004007816 */ /* 0x000fce0000000000 */
.L_x_34843:
[----:B------:R-:W-:Y:S05]  /*79b0*/  BSYNC B0 ;  /* 0x0000000000007941 */ /* 0x000fea0003800000 */
.L_x_34842:
[----:B------:R-:W-:Y:S01]  /*79c0*/  STG.E.U8 desc[UR36][R2.64], R0 ;  /* 0x0000000002007986 */ /* 0x000fe2000c101124 */
[----:B------:R-:W-:Y:S05]  /*79d0*/  EXIT ;  /* 0x000000000000794d */ /* 0x000fea0003800000 */
.L_x_34836:
        /* <DEDUP_REMOVED lines=22> */
.L_x_34819:
        /* <DEDUP_REMOVED lines=16> */
.L_x_34847:
[----:B------:R-:W-:Y:S05]  /*7c40*/  EXIT ;  /* 0x000000000000794d */ /* 0x000fea0003800000 */
.L_x_34846:
[----:B------:R-:W-:-:S04]  /*7c50*/  LOP3.LUT R0, R7, 0xffff, RZ, 0xc0, !PT ;  /* 0x0000ffff07007812 */ /* 0x000fc800078ec0ff */
[----:B------:R-:W-:-:S05]  /*7c60*/  PRMT R0, R0, 0x8880, RZ ;  /* 0x0000888000007816 */ /* 0x000fca00000000ff */
[----:B------:R-:W-:-:S05]  /*7c70*/  IMAD.MOV.U32 R4, RZ, RZ, R0 ;  /* 0x000000ffff047224 */ /* 0x000fca00078e0000 */
[----:B------:R-:W-:-:S05]  /*7c80*/  SHF.R.S32.HI R5, RZ, 0x1f, R4 ;  /* 0x0000001fff057819 */ /* 0x000fca0000011404 */
[----:B------:R-:W-:Y:S01]  /*7c90*/  STG.E.64 desc[UR36][R2.64], R4 ;  /* 0x0000000402007986 */ /* 0x000fe2000c101b24 */
[----:B------:R-:W-:Y:S05]  /*7ca0*/  EXIT ;  /* 0x000000000000794d */ /* 0x000fea0003800000 */
.L_x_34845:
[----:B------:R-:W-:-:S04]  /*7cb0*/  LOP3.LUT R0, R7, 0xffff, RZ, 0xc0, !PT ;  /* 0x0000ffff07007812 */ /* 0x000fc800078ec0ff */
[----:B------:R-:W-:-:S05]  /*7cc0*/  PRMT R5, R0, 0x8880, RZ ;  /* 0x0000888000057816 */ /* 0x000fca00000000ff */
[----:B------:R-:W-:Y:S01]  /*7cd0*/  STG.E desc[UR36][R2.64], R5 ;  /* 0x0000000502007986 */ /* 0x000fe2000c101924 */
[----:B------:R-:W-:Y:S05]  /*7ce0*/  EXIT ;  /* 0x000000000000794d */ /* 0x000fea0003800000 */
.L_x_34848:
        /* <DEDUP_REMOVED lines=9> */
.L_x_36495:


//--------------------- .text._ZN2at6native18elementwise_kernelILi128ELi4EZNS0_22gpu_kernel_impl_nocastIZZZNS0_23bitwise_not_kernel_cudaERNS_18TensorIteratorBaseEENKUlvE_clEvENKUlvE0_clEvEUlaE_EEvS4_RKT_EUliE_EEviT1_ --------------------------
	.section	.text._ZN2at6native18elementwise_kernelILi128ELi4EZNS0_22gpu_kernel_impl_nocastIZZZNS0_23bitwise_not_kernel_cudaERNS_18TensorIteratorBaseEENKUlvE_clEvENKUlvE0_clEvEUlaE_EEvS4_RKT_EUliE_EEviT1_,"ax",@progbits
	.align	128
        .global         _ZN2at6native18elementwise_kernelILi128ELi4EZNS0_22gpu_kernel_impl_nocastIZZZNS0_23bitwise_not_kernel_cudaERNS_18TensorIteratorBaseEENKUlvE_clEvENKUlvE0_clEvEUlaE_EEvS4_RKT_EUliE_EEviT1_
        .type           _ZN2at6native18elementwise_kernelILi128ELi4EZNS0_22gpu_kernel_impl_nocastIZZZNS0_23bitwise_not_kernel_cudaERNS_18TensorIteratorBaseEENKUlvE_clEvENKUlvE0_clEvEUlaE_EEvS4_RKT_EUliE_EEviT1_,@function
        .size           _ZN2at6native18elementwise_kernelILi128ELi4EZNS0_22gpu_kernel_impl_nocastIZZZNS0_23bitwise_not_kernel_cudaERNS_18TensorIteratorBaseEENKUlvE_clEvENKUlvE0_clEvEUlaE_EEvS4_RKT_EUliE_EEviT1_,(.L_x_36496 - _ZN2at6native18elementwise_kernelILi128ELi4EZNS0_22gpu_kernel_impl_nocastIZZZNS0_23bitwise_not_kernel_cudaERNS_18TensorIteratorBaseEENKUlvE_clEvENKUlvE0_clEvEUlaE_EEvS4_RKT_EUliE_EEviT1_)
        .other          _ZN2at6native18elementwise_kernelILi128ELi4EZNS0_22gpu_kernel_impl_nocastIZZZNS0_23bitwise_not_kernel_cudaERNS_18TensorIteratorBaseEENKUlvE_clEvENKUlvE0_clEvEUlaE_EEvS4_RKT_EUliE_EEviT1_,@"STO_CUDA_ENTRY STV_DEFAULT"
_ZN2at6native18elementwise_kernelILi128ELi4EZNS0_22gpu_kernel_impl_nocastIZZZNS0_23bitwise_not_kernel_cudaERNS_18TensorIteratorBaseEENKUlvE_clEvENKUlvE0_clEvEUlaE_EEvS4_RKT_EUliE_EEviT1_:
.text._ZN2at6native18elementwise_kernelILi128ELi4EZNS0_22gpu_kernel_impl_nocastIZZZNS0_23bitwise_not_kernel_cudaERNS_18TensorIteratorBaseEENKUlvE_clEvENKUlvE0_clEvEUlaE_EEvS4_RKT_EUliE_EEviT1_:
        /* <DEDUP_REMOVED lines=311> */
.L_x_34851:
        /* <DEDUP_REMOVED lines=8> */
[----:B--2---:R-:W-:-:S05]  /*13f0*/  LOP3.LUT R7, RZ, R4, RZ, 0x33, !PT ;  /* 0x00000004ff077212 */ /* 0x004fca00078e33ff */
[----:B------:R0:W-:Y:S02]  /*1400*/  STG.E.U8 desc[UR4][R2.64], R7 ;  /* 0x0000000702007986 */ /* 0x0001e4000c101104 */
.L_x_34850:
[----:B------:R-:W-:Y:S05]  /*1410*/  BSYNC B0 ;  /* 0x0000000000007941 */ /* 0x000fea0003800000 */
.L_x_34849:
        /* <DEDUP_REMOVED lines=305> */
.L_x_34854:
        /* <DEDUP_REMOVED lines=9> */
[----:B--2---:R-:W-:-:S05]  /*27c0*/  LOP3.LUT R7, RZ, R4, RZ, 0x33, !PT ;  /* 0x00000004ff077212 */ /* 0x004fca00078e33ff */
        /* <DEDUP_REMOVED lines=304> */
.L_x_34855:
        /* <DEDUP_REMOVED lines=10> */
.L_x_34853:
[----:B------:R-:W-:Y:S05]  /*3b70*/  BSYNC B0 ;  /* 0x0000000000007941 */ /* 0x000fea0003800000 */
.L_x_34852:
        /* <DEDUP_REMOVED lines=304> */
.L_x_34856:
[----:B------:R-:W-:Y:S02]  /*4e80*/  ULDC.64 UR6, c[0x0][0x418] ;  /* 0x0001060000067ab9 */ /* 0x000fe40000000a00 */
[----:B------:R-:W-:-:S04]  /*4e90*/  IADD3 R4, P0, R2, UR6, RZ ;  /* 0x0000000602047c10 */ /* 0x000fc8000ff1e0ff */
[----:B------:R-:W-:Y:S01]  /*4ea0*/  IADD3.X R5, RZ, UR7, RZ, P0, !PT ;  /* 0x00000007ff057c10 */ /* 0x000fe200087fe4ff */
[----:B------:R-:W-:-:S04]  /*4eb0*/  ULDC.64 UR6, c[0x0][0x410] ;  /* 0x0001040000067ab9 */ /* 0x000fc80000000a00 */
[----:B------:R-:W2:Y:S01]  /*4ec0*/  LDG.E.U8 R4, desc[UR4][R4.64] ;  /* 0x0000000404047981 */ /* 0x000ea2000c1e1100 */
[----:B------:R-:W-:-:S04]  /*4ed0*/  IADD3 R2, P0, R3, UR6, RZ ;  /* 0x0000000603027c10 */ /* 0x000fc8000ff1e0ff */
[----:B------:R-:W-:Y:S02]  /*4ee0*/  IADD3.X R3, RZ, UR7, RZ, P0, !PT ;  /* 0x00000007ff037c10 */ /* 0x000fe400087fe4ff */
[----:B--2---:R-:W-:-:S05]  /*4ef0*/  LOP3.LUT R7, RZ, R4, RZ, 0x33, !PT ;  /* 0x00000004ff077212 */ /* 0x004fca00078e33ff */
[----:B------:R-:W-:Y:S01]  /*4f00*/  STG.E.U8 desc[UR4][R2.64], R7 ;  /* 0x0000000702007986 */ /* 0x000fe2000c101104 */
[----:B------:R-:W-:Y:S05]  /*4f10*/  EXIT ;  /* 0x000000000000794d */ /* 0x000fea0003800000 */
.L_x_34857:
        /* <DEDUP_REMOVED lines=14> */
.L_x_36496:


//--------------------- .text._ZN2at6native27unrolled_elementwise_kernelIZZZNS0_23bitwise_not_kernel_cudaERNS_18TensorIteratorBaseEENKUlvE_clEvENKUlvE0_clEvEUlaE_St5arrayIPcLm2EELi4E23TrivialOffsetCalculatorILi1EjESB_NS0_6memory15LoadWithoutCastENSC_16StoreWithoutCastEEEviT_T0_T2_T3_T4_T5_ --------------------------
	.section	.text._ZN2at6native27unrolled_elementwise_kernelIZZZNS0_23bitwise_not_kernel_cudaERNS_18TensorIteratorBaseEENKUlvE_clEvENKUlvE0_clEvEUlaE_St5arrayIPcLm2EELi4E23TrivialOffsetCalculatorILi1EjESB_NS0_6memory15LoadWithoutCastENSC_16StoreWithoutCastEEEviT_T0_T2_T3_T4_T5_,"ax",@progbits
	.align	128
        .global         _ZN2at6native27unrolled_elementwise_kernelIZZZNS0_23bitwise_not_kernel_cudaERNS_18TensorIteratorBaseEENKUlvE_clEvENKUlvE0_clEvEUlaE_St5arrayIPcLm2EELi4E23TrivialOffsetCalculatorILi1EjESB_NS0_6memory15LoadWithoutCastENSC_16StoreWithoutCastEEEviT_T0_T2_T3_T4_T5_
        .type           _ZN2at6native27unrolled_elementwise_kernelIZZZNS0_23bitwise_not_kernel_cudaERNS_18TensorIteratorBaseEENKUlvE_clEvENKUlvE0_clEvEUlaE_St5arrayIPcLm2EELi4E23TrivialOffsetCalculatorILi1EjESB_NS0_6memory15LoadWithoutCastENSC_16StoreWithoutCastEEEviT_T0_T2_T3_T4_T5_,@function
        .size           _ZN2at6native27unrolled_elementwise_kernelIZZZNS0_23bitwise_not_kernel_cudaERNS_18TensorIteratorBaseEENKUlvE_clEvENKUlvE0_clEvEUlaE_St5arrayIPcLm2EELi4E23TrivialOffsetCalculatorILi1EjESB_NS0_6memory15LoadWithoutCastENSC_16StoreWithoutCastEEEviT_T0_T2_T3_T4_T5_,(.L_x_36497 - _ZN2at6native27unrolled_elementwise_kernelIZZZNS0_23bitwise_not_kernel_cudaERNS_18TensorIteratorBaseEENKUlvE_clEvENKUlvE0_clEvEUlaE_St5arrayIPcLm2EELi4E23TrivialOffsetCalculatorILi1EjESB_NS0_6memory15LoadWithoutCastENSC_16StoreWithoutCastEEEviT_T0_T2_T3_T4_T5_)
        .other          _ZN2at6native27unrolled_elementwise_kernelIZZZNS0_23bitwise_not_kernel_cudaERNS_18TensorIteratorBaseEENKUlvE_clEvENKUlvE0_clEvEUlaE_St5arrayIPcLm2EELi4E23TrivialOffsetCalculatorILi1EjESB_NS0_6memory15LoadWithoutCastENSC_16StoreWithoutCastEEEviT_T0_T2_T3_T4_T5_,@"STO_CUDA_ENTRY STV_DEFAULT"
_ZN2at6native27unrolled_elementwise_kernelIZZZNS0_23bitwise_not_kernel_cudaERNS_18TensorIteratorBaseEENKUlvE_clEvENKUlvE0_clEvEUlaE_St5arrayIPcLm2EELi4E23TrivialOffsetCalculatorILi1EjESB_NS0_6memory15LoadWithoutCastENSC_16StoreWithoutCastEEEviT_T0_T2_T3_T4_T5_:
.text._ZN2at6native27unrolled_elementwise_kernelIZZZNS0_23bitwise_not_kernel_cudaERNS_18TensorIteratorBaseEENKUlvE_clEvENKUlvE0_clEvEUlaE_St5arrayIPcLm2EELi4E23TrivialOffsetCalculatorILi1EjESB_NS0_6memory15LoadWithoutCastENSC_16StoreWithoutCastEEEviT_T0_T2_T3_T4_T5_:
        /* <DEDUP_REMOVED lines=13> */
[----:B------:R-:W1:Y:S01]  /*00d0*/  @!P3 LDC.64 R12, c[0x0][0x220] ;  /* 0x00008800ff0cbb82 */ /* 0x000e620000000a00 */
[----:B------:R-:W-:-:S05]  /*00e0*/  @!P3 VIADD R5, R5, 0x80 ;  /* 0x000000800505b836 */ /* 0x000fca0000000000 */
[----:B------:R-:W-:Y:S02]  /*00f0*/  ISETP.GE.AND P2, PT, R5, R2, PT ;  /* 0x000000020500720c */ /* 0x000fe40003f46270 */
[----:B0-----:R-:W-:-:S05]  /*0100*/  @!P1 IADD3 R6, P0, R7, R10, RZ ;  /* 0x0000000a07069210 */ /* 0x001fca0007f1e0ff */
[----:B------:R-:W-:-:S05]  /*0110*/  @!P1 IMAD.X R7, RZ, RZ, R11, P0 ;  /* 0x000000ffff079224 */ /* 0x000fca00000e060b */
[----:B------:R0:W2:Y:S01]  /*0120*/  @!P1 LDG.E.U8 R6, desc[UR4][R6.64] ;  /* 0x0000000406069981 */ /* 0x0000a2000c1e1100 */
[----:B------:R-:W3:Y:S01]  /*0130*/  @!P2 LDC.64 R16, c[0x0][0x220] ;  /* 0x00008800ff10ab82 */ /* 0x000ee20000000a00 */
[----:B------:R-:W-:Y:S02]  /*0140*/  @!P2 IMAD R15, R0, 0x200, R5 ;  /* 0x00000200000fa824 */ /* 0x000fe400078e0205 */
[----:B------:R-:W-:Y:S01]  /*0150*/  @!P2 VIADD R5, R5, 0x80 ;  /* 0x000000800505a836 */ /* 0x000fe20000000000 */
[----:B-1----:R-:W-:-:S04]  /*0160*/  @!P3 IADD3 R8, P4, R9, R12, RZ ;  /* 0x0000000c0908b210 */ /* 0x002fc80007f9e0ff */
[----:B------:R-:W-:Y:S01]  /*0170*/  ISETP.GE.AND P0, PT, R5, R2, PT ;  /* 0x000000020500720c */ /* 0x000fe20003f06270 */
[----:B------:R-:W-:-:S05]  /*0180*/  @!P3 IMAD.X R9, RZ, RZ, R13, P4 ;  /* 0x000000ffff09b224 */ /* 0x000fca00020e060d */
[----:B------:R-:W4:Y:S07]  /*0190*/  @!P3 LDG.E.U8 R8, desc[UR4][R8.64] ;  /* 0x000000040808b981 */ /* 0x000f2e000c1e1100 */
[----:B------:R-:W1:Y:S01]  /*01a0*/  @!P0 LDC.64 R12, c[0x0][0x220] ;  /* 0x00008800ff0c8b82 */ /* 0x000e620000000a00 */
[----:B---3--:R-:W-:-:S04]  /*01b0*/  @!P2 IADD3 R10, P5, R15, R16, RZ ;  /* 0x000000100f0aa210 */ /* 0x008fc80007fbe0ff */
[----:B------:R-:W-:-:S03]  /*01c0*/  @!P2 IADD3.X R11, RZ, R17, RZ, P5, !PT ;  /* 0x00000011ff0ba210 */ /* 0x000fc60002ffe4ff */
[----:B------:R-:W3:Y:S03]  /*01d0*/  @!P1 LDC.64 R14, c[0x0][0x218] ;  /* 0x00008600ff0e9b82 */ /* 0x000ee60000000a00 */
[----:B------:R1:W4:Y:S01]  /*01e0*/  @!P2 LDG.E.U8 R11, desc[UR4][R10.64] ;  /* 0x000000040a0ba981 */ /* 0x000322000c1e1100 */
[C---:B------:R-:W-:Y:S02]  /*01f0*/  @!P0 IMAD R5, R0.reuse, 0x200, R5 ;  /* 0x0000020000058824 */ /* 0x040fe400078e0205 */
[----:B0-----:R-:W-:-:S03]  /*0200*/  @!P1 IMAD R7, R0, 0x200, R3 ;  /* 0x0000020000079824 */ /* 0x001fc600078e0203 */
[----:B-1----:R-:W-:-:S05]  /*0210*/  @!P0 IADD3 R4, P4, R5, R12, RZ ;  /* 0x0000000c05048210 */ /* 0x002fca0007f9e0ff */
[----:B------:R-:W-:Y:S02]  /*0220*/  @!P0 IMAD.X R5, RZ, RZ, R13, P4 ;  /* 0x000000ffff058224 */ /* 0x000fe400020e060d */
[----:B------:R-:W-:Y:S02]  /*0230*/  IMAD.MOV.U32 R13, RZ, RZ, 0xff ;  /* 0x000000ffff0d7424 */ /* 0x000fe400078e00ff */
[----:B------:R-:W-:Y:S01]  /*0240*/  @!P1 VIADD R3, R3, 0x80 ;  /* 0x0000008003039836 */ /* 0x000fe20000000000 */
[----:B------:R0:W5:Y:S01]  /*0250*/  @!P0 LDG.E.U8 R4, desc[UR4][R4.64] ;  /* 0x0000000404048981 */ /* 0x000162000c1e1100 */
[----:B------:R-:W-:Y:S01]  /*0260*/  HFMA2.MMA R10, -RZ, RZ, 0, 1.5199184417724609375e-05 ;  /* 0x000000ffff0a7435 */ /* 0x000fe200000001ff */
[----:B------:R-:W-:Y:S01]  /*0270*/  IMAD.MOV.U32 R9, RZ, RZ, 0xff ;  /* 0x000000ffff097424 */ /* 0x000fe200078e00ff */
[----:B------:R-:W-:Y:S04]  /*0280*/  BSSY B0, `(.L_x_34858) ;  /* 0x0000018000007945 */ /* 0x000fe80003800000 */
[----:B0-----:R-:W-:-:S02]  /*0290*/  PRMT R5, R9, 0x7610, R5 ;  /* 0x0000761009057816 */ /* 0x001fc40000000005 */
[----:B--2---:R-:W-:Y:S02]  /*02a0*/  @!P1 LOP3.LUT R13, RZ, R6, RZ, 0x33, !PT ;  /* 0x00000006ff0d9212 */ /* 0x004fe400078e33ff */
[----:B---3--:R-:W-:-:S05]  /*02b0*/  @!P1 IADD3 R6, P4, R7, R14, RZ ;  /* 0x0000000e07069210 */ /* 0x008fca0007f9e0ff */
[----:B------:R-:W-:-:S05]  /*02c0*/  @!P1 IMAD.X R7, RZ, RZ, R15, P4 ;  /* 0x000000ffff079224 */ /* 0x000fca00020e060f */
[----:B------:R0:W-:Y:S01]  /*02d0*/  @!P1 STG.E.U8 desc[UR4][R6.64], R13 ;  /* 0x0000000d06009986 */ /* 0x0001e2000c101104 */
[----:B------:R-:W-:Y:S02]  /*02e0*/  ISETP.GE.AND P4, PT, R3, R2, PT ;  /* 0x000000020300720c */ /* 0x000fe40003f86270 */
[----:B----4-:R-:W-:-:S04]  /*02f0*/  @!P3 LOP3.LUT R8, RZ, R8, RZ, 0x33, !PT ;  /* 0x00000008ff08b212 */ /* 0x010fc800078e33ff */
[----:B------:R-:W-:Y:S02]  /*0300*/  @!P3 PRMT R5, R8, 0x7610, R5 ;  /* 0x000076100805b816 */ /* 0x000fe40000000005 */
[----:B------:R-:W-:-:S04]  /*0310*/  @!P2 LOP3.LUT R11, RZ, R11, RZ, 0x33, !PT ;  /* 0x0000000bff0ba212 */ /* 0x000fc800078e33ff */
[----:B------:R-:W-:Y:S01]  /*0320*/  @!P2 PRMT R10, R11, 0x7610, R10 ;  /* 0x000076100b0aa816 */ /* 0x000fe2000000000a */
[----:B0-----:R-:W-:Y:S06]  /*0330*/  @P4 BRA `(.L_x_34859) ;  /* 0x0000000000304947 */ /* 0x001fec0003800000 */
[----:B------:R-:W-:Y:S01]  /*0340*/  IMAD R6, R0, 0x200, R3 ;  /* 0x0000020000067824 */ /* 0x000fe200078e0203 */
[----:B------:R-:W-:Y:S01]  /*0350*/  ULDC.64 UR6, c[0x0][0x218] ;  /* 0x0000860000067ab9 */ /* 0x000fe20000000a00 */
[----:B------:R-:W-:-:S03]  /*0360*/  VIADD R3, R3, 0x80 ;  /* 0x0000008003037836 */ /* 0x000fc60000000000 */
[----:B------:R-:W-:Y:S02]  /*0370*/  IADD3 R6, P1, R6, UR6, RZ ;  /* 0x0000000606067c10 */ /* 0x000fe4000ff3e0ff */
[----:B------:R-:W-:-:S03]  /*0380*/  ISETP.GE.AND P2, PT, R3, R2, PT ;  /* 0x000000020300720c */ /* 0x000fc60003f46270 */
[----:B------:R-:W-:-:S05]  /*0390*/  IMAD.X R7, RZ, RZ, UR7, P1 ;  /* 0x00000007ff077e24 */ /* 0x000fca00088e06ff */
[----:B------:R0:W-:Y:S05]  /*03a0*/  STG.E.U8 desc[UR4][R6.64], R5 ;  /* 0x0000000506007986 */ /* 0x0001ea000c101104 */
[----:B------:R-:W-:Y:S02]  /*03b0*/  @!P2 IMAD R8, R0, 0x200, R3 ;  /* 0x000002000008a824 */ /* 0x000fe400078e0203 */
[----:B------:R-:W-:-:S03]  /*03c0*/  @!P2 VIADD R3, R3, 0x80 ;  /* 0x000000800303a836 */ /* 0x000fc60000000000 */
[----:B------:R-:W-:-:S04]  /*03d0*/  @!P2 IADD3 R8, P3, R8, UR6, RZ ;  /* 0x000000060808ac10 */ /* 0x000fc8000ff7e0ff */
[----:B------:R-:W-:-:S05]  /*03e0*/  @!P2 IADD3.X R9, RZ, UR7, RZ, P3, !PT ;  /* 0x00000007ff09ac10 */ /* 0x000fca0009ffe4ff */
[----:B------:R0:W-:Y:S04]  /*03f0*/  @!P2 STG.E.U8 desc[UR4][R8.64], R10 ;  /* 0x0000000a0800a986 */ /* 0x0001e8000c101104 */
.L_x_34859:
[----:B------:R-:W-:Y:S05]  /*0400*/  BSYNC B0 ;  /* 0x0000000000007941 */ /* 0x000fea0003800000 */
.L_x_34858:
[----:B------:R-:W-:Y:S01]  /*0410*/  ISETP.GE.AND P1, PT, R3, R2, PT ;  /* 0x000000020300720c */ /* 0x000fe20003f26270 */
[----:B------:R-:W-:-:S12]  /*0420*/  IMAD.MOV.U32 R2, RZ, RZ, 0xff ;  /* 0x000000ffff027424 */ /* 0x000fd800078e00ff */
[----:B------:R-:W-:Y:S05]  /*0430*/  @P1 EXIT ;  /* 0x000000000000194d */ /* 0x000fea0003800000 */
[----:B------:R-:W-:Y:S01]  /*0440*/  IMAD R3, R0, 0x200, R3 ;  /* 0x0000020000037824 */ /* 0x000fe200078e0203 */
[----:B------:R-:W-:Y:S01]  /*0450*/  ULDC.64 UR6, c[0x0][0x218] ;  /* 0x0000860000067ab9 */ /* 0x000fe20000000a00 */
[----:B------:R-:W-:Y:S02]  /*0460*/  PRMT R0, R2, 0x7610, R0 ;  /* 0x0000761002007816 */ /* 0x000fe40000000000 */
[----:B-----5:R-:W-:Y:S02]  /*0470*/  @!P0 LOP3.LUT R4, RZ, R4, RZ, 0x33, !PT ;  /* 0x00000004ff048212 */ /* 0x020fe400078e33ff */
[----:B------:R-:W-:Y:S02]  /*0480*/  IADD3 R2, P1, R3, UR6, RZ ;  /* 0x0000000603027c10 */ /* 0x000fe4000ff3e0ff */
[----:B------:R-:W-:-:S03]  /*0490*/  @!P0 PRMT R0, R4, 0x7610, R0 ;  /* 0x0000761004008816 */ /* 0x000fc60000000000 */
[----:B------:R-:W-:-:S05]  /*04a0*/  IMAD.X R3, RZ, RZ, UR7, P1 ;  /* 0x00000007ff037e24 */ /* 0x000fca00088e06ff */
[----:B------:R-:W-:Y:S01]  /*04b0*/  STG.E.U8 desc[UR4][R2.64], R0 ;  /* 0x0000000002007986 */ /* 0x000fe2000c101104 */
[----:B------:R-:W-:Y:S05]  /*04c0*/  EXIT ;  /* 0x000000000000794d */ /* 0x000fea0003800000 */
.L_x_34860:
        /* <DEDUP_REMOVED lines=11> */
.L_x_36497:


//--------------------- .text._ZN2at6native29vectorized_elementwise_kernelILi2EZZZNS0_23bitwise_not_kernel_cudaERNS_18TensorIteratorBaseEENKUlvE_clEvENKUlvE0_clEvEUlaE_St5arrayIPcLm2EEEEviT0_T1_ --------------------------
	.section	.text._ZN2at6native29vectorized_elementwise_kernelILi2EZZZNS0_23bitwise_not_kernel_cudaERNS_18TensorIteratorBaseEENKUlvE_clEvENKUlvE0_clEvEUlaE_St5arrayIPcLm2EEEEviT0_T1_,"ax",@progbits
	.align	128
        .global         _ZN2at6native29vectorized_elementwise_kernelILi2EZZZNS0_23bitwise_not_kernel_cudaERNS_18TensorIteratorBaseEENKUlvE_clEvENKUlvE0_clEvEUlaE_St5arrayIPcLm2EEEEviT0_T1_
        .type           _ZN2at6native29vectorized_elementwise_kernelILi2EZZZNS0_23bitwise_not_kernel_cudaERNS_18TensorIteratorBaseEENKUlvE_clEvENKUlvE0_clEvEUlaE_St5arrayIPcLm2EEEEviT0_T1_,@function
        .size           _ZN2at6native29vectorized_elementwise_kernelILi2EZZZNS0_23bitwise_not_kernel_cudaERNS_18TensorIteratorBaseEENKUlvE_clEvENKUlvE0_clEvEUlaE_St5arrayIPcLm2EEEEviT0_T1_,(.L_x_36498 - _ZN2at6native29vectorized_elementwise_kernelILi2EZZZNS0_23bitwise_not_kernel_cudaERNS_18TensorIteratorBaseEENKUlvE_clEvENKUlvE0_clEvEUlaE_St5arrayIPcLm2EEEEviT0_T1_)
        .other          _ZN2at6native29vectorized_elementwise_kernelILi2EZZZNS0_23bitwise_not_kernel_cudaERNS_18TensorIteratorBaseEENKUlvE_clEvENKUlvE0_clEvEUlaE_St5arrayIPcLm2EEEEviT0_T1_,@"STO_CUDA_ENTRY STV_DEFAULT"
_ZN2at6native29vectorized_elementwise_kernelILi2EZZZNS0_23bitwise_not_kernel_cudaERNS_18TensorIteratorBaseEENKUlvE_clEvENKUlvE0_clEvEUlaE_St5arrayIPcLm2EEEEviT0_T1_:
.text._ZN2at6native29vectorized_elementwise_kernelILi2EZZZNS0_23bitwise_not_kernel_cudaERNS_18TensorIteratorBaseEENKUlvE_clEvENKUlvE0_clEvEUlaE_St5arrayIPcLm2EEEEviT0_T1_:
[----:B------:R-:W-:Y:S08]  /*0000*/  LDC R1, c[0x0][0x28] ;  /* 0x00000a00ff017b82 */ /* 0x000ff00000000800 */
[----:B------:R-:W0:Y:S01]  /*0010*/  S2UR UR4, SR_CTAID.X ;  /* 0x00000000000479c3 */ /* 0x000e220000002500 */
[----:B------:R-:W-:-:S07]  /*0020*/  ULDC.64 UR8, c[0x0][0x208] ;  /* 0x0000820000087ab9 */ /* 0x000fce0000000a00 */
        /* <DEDUP_REMOVED lines=30> */
[----:B------:R-:W-:Y:S02]  /*0210*/  LOP3.LUT R6, RZ, R6, RZ, 0x33, !PT ;  /* 0x00000006ff067212 */ /* 0x000fe400078e33ff */
[----:B------:R-:W-:Y:S02]  /*0220*/  LOP3.LUT R11, RZ, R0, RZ, 0x33, !PT ;  /* 0x00000000ff0b7212 */ /* 0x000fe400078e33ff */
[----:B------:R-:W-:-:S02]  /*0230*/  LOP3.LUT R8, RZ, R8, RZ, 0x33, !PT ;  /* 0x00000008ff087212 */ /* 0x000fc400078e33ff */
[----:B------:R-:W-:Y:S02]  /*0240*/  LOP3.LUT R7, RZ, R7, RZ, 0x33, !PT ;  /* 0x00000007ff077212 */ /* 0x000fe400078e33ff */
[----:B------:R-:W-:Y:S02]  /*0250*/  LOP3.LUT R5, RZ, R5, RZ, 0x33, !PT ;  /* 0x00000005ff057212 */ /* 0x000fe400078e33ff */
[----:B------:R-:W-:Y:S02]  /*0260*/  LOP3.LUT R4, RZ, R4, RZ, 0x33, !PT ;  /* 0x00000004ff047212 */ /* 0x000fe400078e33ff */
[----:B------:R-:W-:Y:S02]  /*0270*/  LOP3.LUT R10, RZ, R10, RZ, 0x33, !PT ;  /* 0x0000000aff0a7212 */ /* 0x000fe400078e33ff */
[----:B------:R-:W-:Y:S02]  /*0280*/  LOP3.LUT R9, RZ, R9, RZ, 0x33, !PT ;  /* 0x00000009ff097212 */ /* 0x000fe400078e33ff */
        /* <DEDUP_REMOVED lines=9> */
.L_x_34861:
[----:B------:R-:W0:Y:S02]  /*0320*/  S2R R17, SR_TID.X ;  /* 0x0000000000117919 */ /* 0x000e240000002100 */
[----:B0-----:R-:W-:Y:S01]  /*0330*/  ISETP.GE.AND P5, PT, R17, R0, PT ;  /* 0x000000001100720c */ /* 0x001fe20003fa6270 */
[----:B------:R-:W-:-:S03]  /*0340*/  IMAD.MOV.U32 R19, RZ, RZ, R17 ;  /* 0x000000ffff137224 */ /* 0x000fc600078e0011 */
[----:B------:R-:W-:-:S09]  /*0350*/  P2R R18, PR, RZ, 0x20 ;  /* 0x00000020ff127803 */ /* 0x000fd20000000000 */
[----:B------:R-:W-:-:S05]  /*0360*/  @!P5 VIADD R19, R17, 0x80 ;  /* 0x000000801113d836 */ /* 0x000fca0000000000 */
[----:B------:R-:W-:-:S04]  /*0370*/  ISETP.GE.AND P6, PT, R19, R0, PT ;  /* 0x000000001300720c */ /* 0x000fc80003fc6270 */
[----:B------:R-:W-:-:S09]  /*0380*/  P2R R16, PR, RZ, 0x40 ;  /* 0x00000040ff107803 */ /* 0x000fd20000000000 */
[C---:B------:R-:W-:Y:S01]  /*0390*/  @!P6 VIADD R11, R19.reuse, UR4 ;  /* 0x00000004130bec36 */ /* 0x040fe20008000000 */
[----:B------:R-:W0:Y:S01]  /*03a0*/  @!P6 LDC.64 R12, c[0x0][0x220] ;  /* 0x00008800ff0ceb82 */ /* 0x000e220000000a00 */
[----:B------:R-:W-:-:S05]  /*03b0*/  @!P6 VIADD R19, R19, 0x80 ;  /* 0x000000801313e836 */ /* 0x000fca0000000000 */
[----:B------:R-:W-:-:S13]  /*03c0*/  ISETP.GE.AND P4, PT, R19, R0, PT ;  /* 0x000000001300720c */ /* 0x000fda0003f86270 */
[C---:B------:R-:W-:Y:S01]  /*03d0*/  @!P4 VIADD R15, R19.reuse, UR4 ;  /* 0x00000004130fcc36 */ /* 0x040fe20008000000 */
[----:B------:R-:W1:Y:S01]  /*03e0*/  @!P4 LDC.64 R4, c[0x0][0x220] ;  /* 0x00008800ff04cb82 */ /* 0x000e620000000a00 */
[----:B------:R-:W-:Y:S01]  /*03f0*/  @!P4 VIADD R19, R19, 0x80 ;  /* 0x000000801313c836 */ /* 0x000fe20000000000 */
[----:B0-----:R-:W-:-:S04]  /*0400*/  @!P6 IADD3 R10, P1, R11, R12, RZ ;  /* 0x0000000c0b0ae210 */ /* 0x001fc80007f3e0ff */
[----:B------:R-:W-:Y:S01]  /*0410*/  ISETP.GE.AND P3, PT, R19, R0, PT ;  /* 0x000000001300720c */ /* 0x000fe20003f66270 */
[----:B------:R-:W-:-:S12]  /*0420*/  @!P6 IMAD.X R11, RZ, RZ, R13, P1 ;  /* 0x000000ffff0be224 */ /* 0x000fd800008e060d */
[C---:B------:R-:W-:Y:S01]  /*0430*/  @!P3 VIADD R21, R19.reuse, UR4 ;  /* 0x000000041315bc36 */ /* 0x040fe20008000000 */
[----:B------:R-:W0:Y:S01]  /*0440*/  @!P3 LDC.64 R6, c[0x0][0x220] ;  /* 0x00008800ff06bb82 */ /* 0x000e220000000a00 */
[----:B------:R-:W-:Y:S01]  /*0450*/  @!P3 VIADD R19, R19, 0x80 ;  /* 0x000000801313b836 */ /* 0x000fe20000000000 */
[----:B-1----:R-:W-:-:S04]  /*0460*/  @!P4 IADD3 R4, P1, R15, R4, RZ ;  /* 0x000000040f04c210 */ /* 0x002fc80007f3e0ff */
[----:B------:R-:W-:Y:S01]  /*0470*/  ISETP.GE.AND P0, PT, R19, R0, PT ;  /* 0x000000001300720c */ /* 0x000fe20003f06270 */
[----:B------:R-:W-:-:S12]  /*0480*/  @!P4 IMAD.X R5, RZ, RZ, R5, P1 ;  /* 0x000000ffff05c224 */ /* 0x000fd800008e0605 */
[C---:B------:R-:W-:Y:S01]  /*0490*/  @!P0 VIADD R23, R19.reuse, UR4 ;  /* 0x0000000413178c36 */ /* 0x040fe20008000000 */
[----:B------:R-:W1:Y:S01]  /*04a0*/  @!P0 LDC.64 R8, c[0x0][0x220] ;  /* 0x00008800ff088b82 */ /* 0x000e620000000a00 */
[----:B------:R-:W-:Y:S01]  /*04b0*/  @!P0 VIADD R19, R19, 0x80 ;  /* 0x0000008013138836 */ /* 0x000fe20000000000 */
[----:B0-----:R-:W-:-:S04]  /*04c0*/  @!P3 IADD3 R6, P1, R21, R6, RZ ;  /* 0x000000061506b210 */ /* 0x001fc80007f3e0ff */
[----:B------:R-:W-:Y:S01]  /*04d0*/  ISETP.GE.AND P2, PT, R19, R0, PT ;  /* 0x000000001300720c */ /* 0x000fe20003f46270 */
[----:B------:R-:W-:-:S12]  /*04e0*/  @!P3 IMAD.X R7, RZ, RZ, R7, P1 ;  /* 0x000000ffff07b224 */ /* 0x000fd800008e0607 */
[----:B------:R-:W0:Y:S01]  /*04f0*/  @!P2 LDC.64 R2, c[0x0][0x220] ;  /* 0x00008800ff02ab82 */ /* 0x000e220000000a00 */
[C---:B------:R-:W-:Y:S02]  /*0500*/  @!P2 VIADD R13, R19.reuse, UR4 ;  /* 0x00000004130dac36 */ /* 0x040fe40008000000 */
[----:B------:R-:W-:Y:S01]  /*0510*/  @!P2 VIADD R19, R19, 0x80 ;  /* 0x000000801313a836 */ /* 0x000fe20000000000 */
[----:B-1----:R-:W-:-:S05]  /*0520*/  @!P0 IADD3 R8, P1, R23, R8, RZ ;  /* 0x0000000817088210 */ /* 0x002fca0007f3e0ff */
[----:B------:R-:W-:-:S05]  /*0530*/  @!P0 IMAD.X R9, RZ, RZ, R9, P1 ;  /* 0x000000ffff098224 */ /* 0x000fca00008e0609 */
[----:B------:R-:W2:Y:S01]  /*0540*/  @!P0 LDG.E.U8 R8, desc[UR8][R8.64] ;  /* 0x0000000808088981 */ /* 0x000ea2000c1e1100 */
[----:B0-----:R-:W-:-:S05]  /*0550*/  @!P2 IADD3 R2, P1, R13, R2, RZ ;  /* 0x000000020d02a210 */ /* 0x001fca0007f3e0ff */
[----:B------:R-:W-:Y:S01]  /*0560*/  @!P2 IMAD.X R3, RZ, RZ, R3, P1 ;  /* 0x000000ffff03a224 */ /* 0x000fe200008e0603 */
[----:B------:R-:W-:-:S13]  /*0570*/  ISETP.GE.AND P1, PT, R19, R0, PT ;  /* 0x000000001300720c */ /* 0x000fda0003f26270 */
[----:B------:R-:W0:Y:S01]  /*0580*/  @!P1 LDC.64 R14, c[0x0][0x220] ;  /* 0x00008800ff0e9b82 */ /* 0x000e220000000a00 */
[C---:B------:R-:W-:Y:S02]  /*0590*/  @!P1 VIADD R13, R19.reuse, UR4 ;  /* 0x00000004130d9c36 */ /* 0x040fe40008000000 */
[----:B------:R-:W-:-:S03]  /*05a0*/  @!P1 VIADD R19, R19, 0x80 ;  /* 0x0000008013139836 */ /* 0x000fc60000000000 */
[----:B0-----:R-:W-:-:S05]  /*05b0*/  @!P1 IADD3 R12, P5, R13, R14, RZ ;  /* 0x0000000e0d0c9210 */ /* 0x001fca0007fbe0ff */
[----:B------:R-:W-:Y:S01]  /*05c0*/  @!P1 IMAD.X R13, RZ, RZ, R15, P5 ;  /* 0x000000ffff0d9224 */ /* 0x000fe200028e060f */
[----:B------:R-:W-:-:S04]  /*05d0*/  ISETP.GE.AND P5, PT, R19, R0, PT ;  /* 0x000000001300720c */ /* 0x000fc80003fa6270 */
[----:B------:R-:W-:Y:S01]  /*05e0*/  P2R R22, PR, RZ, 0x20 ;  /* 0x00000020ff167803 */ /* 0x000fe20000000000 */
[----:B------:R-:W3:Y:S08]  /*05f0*/  @!P1 LDG.E.U8 R12, desc[UR8][R12.64] ;  /* 0x000000080c0c9981 */ /* 0x000ef0000c1e1100 */
[----:B------:R-:W0:Y:S01]  /*0600*/  @!P5 LDC.64 R14, c[0x0][0x220] ;  /* 0x00008800ff0edb82 */ /* 0x000e220000000a00 */
[----:B------:R-:W-:-:S05]  /*0610*/  @!P5 VIADD R19, R19, UR4 ;  /* 0x000000041313dc36 */ /* 0x000fca0008000000 */
[----:B0-----:R-:W-:-:S05]  /*0620*/  @!P5 IADD3 R14, P6, R19, R14, RZ ;  /* 0x0000000e130ed210 */ /* 0x001fca0007fde0ff */
[----:B------:R-:W-:Y:S01]  /*0630*/  @!P5 IMAD.X R15, RZ, RZ, R15, P6 ;  /* 0x000000ffff0fd224 */ /* 0x000fe200030e060f */
[----:B------:R-:W-:-:S13]  /*0640*/  ISETP.NE.AND P5, PT, R18, RZ, PT ;  /* 0x000000ff1200720c */ /* 0x000fda0003fa5270 */
[----:B------:R-:W0:Y:S01]  /*0650*/  @!P5 LDC.64 R18, c[0x0][0x220] ;  /* 0x00008800ff12db82 */ /* 0x000e220000000a00 */
[C---:B------:R-:W-:Y:S02]  /*0660*/  @!P5 VIADD R21, R17.reuse, UR4 ;  /* 0x000000041115dc36 */ /* 0x040fe40008000000 */
[----:B------:R-:W-:-:S03]  /*0670*/  @!P5 VIADD R23, R17, UR4 ;  /* 0x000000041117dc36 */ /* 0x000fc60008000000 */
[----:B0-----:R-:W-:-:S05]  /*0680*/  @!P5 IADD3 R20, P6, R21, R18, RZ ;  /* 0x000000121514d210 */ /* 0x001fca0007fde0ff */
[----:B------:R-:W-:Y:S02]  /*0690*/  @!P5 IMAD.X R21, RZ, RZ, R19, P6 ;  /* 0x000000ffff15d224 */ /* 0x000fe400030e0613 */
[----:B------:R-:W0:Y:S03]  /*06a0*/  @!P5 LDC.64 R18, c[0x0][0x218] ;  /* 0x00008600ff12db82 */ /* 0x000e260000000a00 */
[----:B------:R-:W4:Y:S01]  /*06b0*/  @!P5 LDG.E.U8 R20, desc[UR8][R20.64] ;  /* 0x000000081414d981 */ /* 0x000f22000c1e1100 */
[----:B0-----:R-:W-:-:S03]  /*06c0*/  @!P5 IADD3 R18, P6, R23, R18, RZ ;  /* 0x000000121712d210 */ /* 0x001fc60007fde0ff */
[----:B------:R-:W5:Y:S02]  /*06d0*/  @!P2 LDG.E.U8 R23, desc[UR8][R2.64] ;  /* 0x000000080217a981 */ /* 0x000f64000c1e1100 */
[----:B------:R-:W-:Y:S01]  /*06e0*/  @!P5 IMAD.X R19, RZ, RZ, R19, P6 ;  /* 0x000000ffff13d224 */ /* 0x000fe200030e0613 */
[----:B------:R-:W-:-:S13]  /*06f0*/  ISETP.NE.AND P6, PT, R16, RZ, PT ;  /* 0x000000ff1000720c */ /* 0x000fda0003fc5270 */
[----:B------:R0:W2:Y:S01]  /*0700*/  @!P6 LDG.E.U8 R10, desc[UR8][R10.64] ;  /* 0x000000080a0ae981 */ /* 0x0000a2000c1e1100 */
[----:B------:R-:W-:-:S05]  /*0710*/  IMAD.MOV.U32 R16, RZ, RZ, 0xff ;  /* 0x000000ffff107424 */ /* 0x000fca00078e00ff */
[----:B0-----:R-:W-:Y:S02]  /*0720*/  PRMT R11, R16, 0x7610, R11 ;  /* 0x00007610100b7816 */ /* 0x001fe4000000000b */
[----:B--2---:R-:W-:-:S04]  /*0730*/  @!P6 LOP3.LUT R16, RZ, R10, RZ, 0x33, !PT ;  /* 0x0000000aff10e212 */ /* 0x004fc800078e33ff */
[----:B------:R-:W-:Y:S02]  /*0740*/  @!P6 PRMT R11, R16, 0x7610, R11 ;  /* 0x00007610100be816 */ /* 0x000fe4000000000b */
[----:B------:R-:W-:Y:S01]  /*0750*/  ISETP.NE.AND P6, PT, R22, RZ, PT ;  /* 0x000000ff1600720c */ /* 0x000fe20003fc5270 */
[----:B------:R-:W2:Y:S04]  /*0760*/  @!P4 LDG.E.U8 R16, desc[UR8][R4.64] ;  /* 0x000000080410c981 */ /* 0x000ea8000c1e1100 */
[----:B------:R0:W2:Y:S08]  /*0770*/  @!P3 LDG.E.U8 R22, desc[UR8][R6.64] ;  /* 0x000000080616b981 */ /* 0x0000b0000c1e1100 */
[----:B------:R-:W2:Y:S01]  /*0780*/  @!P6 LDG.E.U8 R14, desc[UR8][R14.64] ;  /* 0x000000080e0ee981 */ /* 0x000ea2000c1e1100 */
[----:B------:R-:W-:Y:S01]  /*0790*/  IMAD.MOV.U32 R25, RZ, RZ, 0xff ;  /* 0x000000ffff197424 */ /* 0x000fe200078e00ff */
[----:B----4-:R-:W-:Y:S01]  /*07a0*/  @!P5 LOP3.LUT R25, RZ, R20, RZ, 0x33, !PT ;  /* 0x00000014ff19d212 */ /* 0x010fe200078e33ff */
[----:B0-----:R-:W-:-:S02]  /*07b0*/  IMAD.MOV.U32 R6, RZ, RZ, 0xff ;  /* 0x000000ffff067424 */ /* 0x001fc400078e00ff */
[----:B------:R-:W-:Y:S02]  /*07c0*/  @!P5 VIADD R17, R17, 0x80 ;  /* 0x000000801111d836 */ /* 0x000fe40000000000 */
[----:B------:R0:W-:Y:S01]  /*07d0*/  @!P5 STG.E.U8 desc[UR8][R18.64], R25 ;  /* 0x000000191200d986 */ /* 0x0001e2000c101108 */
[----:B------:R-:W-:Y:S01]  /*07e0*/  IMAD.MOV.U32 R10, RZ, RZ, 0xff ;  /* 0x000000ffff0a7424 */ /* 0x000fe200078e00ff */
[----:B------:R-:W-:Y:S01]  /*07f0*/  @!P0 LOP3.LUT R8, RZ, R8, RZ, 0x33, !PT ;  /* 0x00000008ff088212 */ /* 0x000fe200078e33ff */
[----:B------:R-:W-:Y:S01]  /*0800*/  IMAD.MOV.U32 R5, RZ, RZ, 0xff ;  /* 0x000000ffff057424 */ /* 0x000fe200078e00ff */
[----:B-----5:R-:W-:Y:S01]  /*0810*/  @!P2 LOP3.LUT R23, RZ, R23, RZ, 0x33, !PT ;  /* 0x00000017ff17a212 */ /* 0x020fe200078e33ff */
[----:B------:R-:W-:Y:S01]  /*0820*/  IMAD.MOV.U32 R4, RZ, RZ, 0xff ;  /* 0x000000ffff047424 */ /* 0x000fe200078e00ff */
[----:B------:R-:W-:Y:S01]  /*0830*/  PRMT R7, R10, 0x7610, R7 ;  /* 0x000076100a077816 */ /* 0x000fe20000000007 */
[----:B------:R-:W-:Y:S01]  /*0840*/  IMAD.MOV.U32 R3, RZ, RZ, 0xff ;  /* 0x000000ffff037424 */ /* 0x000fe200078e00ff */
[----:B---3--:R-:W-:Y:S01]  /*0850*/  @!P1 LOP3.LUT R12, RZ, R12, RZ, 0x33, !PT ;  /* 0x0000000cff0c9212 */ /* 0x008fe200078e33ff */
[----:B------:R-:W-:Y:S01]  /*0860*/  IMAD.MOV.U32 R2, RZ, RZ, 0xff ;  /* 0x000000ffff027424 */ /* 0x000fe200078e00ff */
[----:B------:R-:W-:Y:S04]  /*0870*/  BSSY B0, `(.L_x_34862) ;  /* 0x000003c000007945 */ /* 0x000fe80003800000 */
[----:B------:R-:W-:Y:S01]  /*0880*/  BSSY B1, `(.L_x_34863) ;  /* 0x0000033000017945 */ /* 0x000fe20003800000 */
[----:B------:R-:W-:-:S02]  /*0890*/  @!P0 PRMT R5, R8, 0x7610, R5 ;  /* 0x0000761008058816 */ /* 0x000fc40000000005 */
[----:B------:R-:W-:Y:S02]  /*08a0*/  @!P2 PRMT R4, R23, 0x7610, R4 ;  /* 0x000076101704a816 */ /* 0x000fe40000000004 */
[----:B------:R-:W-:Y:S02]  /*08b0*/  @!P1 PRMT R3, R12, 0x7610, R3 ;  /* 0x000076100c039816 */ /* 0x000fe40000000003 */
[----:B--2---:R-:W-:-:S04]  /*08c0*/  @!P3 LOP3.LUT R22, RZ, R22, RZ, 0x33, !PT ;  /* 0x00000016ff16b212 */ /* 0x004fc800078e33ff */
[----:B------:R-:W-:Y:S02]  /*08d0*/  @!P3 PRMT R6, R22, 0x7610, R6 ;  /* 0x000076101606b816 */ /* 0x000fe40000000006 */
[----:B------:R-:W-:Y:S02]  /*08e0*/  ISETP.GE.AND P3, PT, R17, R0, PT ;  /* 0x000000001100720c */ /* 0x000fe40003f66270 */
[----:B------:R-:W-:Y:S02]  /*08f0*/  @!P4 LOP3.LUT R16, RZ, R16, RZ, 0x33, !PT ;  /* 0x00000010ff10c212 */ /* 0x000fe400078e33ff */
[----:B------:R-:W-:Y:S02]  /*0900*/  @!P6 LOP3.LUT R14, RZ, R14, RZ, 0x33, !PT ;  /* 0x0000000eff0ee212 */ /* 0x000fe400078e33ff */
[----:B------:R-:W-:Y:S02]  /*0910*/  @!P4 PRMT R7, R16, 0x7610, R7 ;  /* 0x000076101007c816 */ /* 0x000fe40000000007 */
[----:B------:R-:W-:-:S05]  /*0920*/  @!P6 PRMT R2, R14, 0x7610, R2 ;  /* 0x000076100e02e816 */ /* 0x000fca0000000002 */
        /* <DEDUP_REMOVED lines=15> */
.L_x_34864:
        /* <DEDUP_REMOVED lines=8> */
.L_x_34865:
[----:B------:R-:W-:-:S13]  /*0aa0*/  ISETP.GE.AND P0, PT, R17, R0, PT ;  /* 0x000000001100720c */ /* 0x000fda0003f06270 */
[----:B------:R-:W-:Y:S05]  /*0ab0*/  @P0 BRA `(.L_x_34867) ;  /* 0x00000000003c0947 */ /* 0x000fea0003800000 */
[C---:B-1----:R-:W-:Y:S01]  /*0ac0*/  VIADD R6, R17.reuse, UR4 ;  /* 0x0000000411067c36 */ /* 0x042fe20008000000 */
[----:B------:R-:W-:Y:S01]  /*0ad0*/  ULDC.64 UR6, c[0x0][0x218] ;  /* 0x0000860000067ab9 */ /* 0x000fe20000000a00 */
[----:B------:R-:W-:-:S03]  /*0ae0*/  VIADD R17, R17, 0x80 ;  /* 0x0000008011117836 */ /* 0x000fc60000000000 */
[----:B------:R-:W-:-:S05]  /*0af0*/  IADD3 R6, P0, R6, UR6, RZ ;  /* 0x0000000606067c10 */ /* 0x000fca000ff1e0ff */
[----:B------:R-:W-:-:S05]  /*0b00*/  IMAD.X R7, RZ, RZ, UR7, P0 ;  /* 0x00000007ff077e24 */ /* 0x000fca00080e06ff */
[----:B------:R1:W-:Y:S03]  /*0b10*/  STG.E.U8 desc[UR8][R6.64], R5 ;  /* 0x0000000506007986 */ /* 0x0003e6000c101108 */
.L_x_34866:
[----:B------:R-:W-:-:S13]  /*0b20*/  ISETP.GE.AND P0, PT, R17, R0, PT ;  /* 0x000000001100720c */ /* 0x000fda0003f06270 */
[----:B------:R-:W-:Y:S05]  /*0b30*/  @P0 BREAK B1 ;  /* 0x0000000000010942 */ /* 0x000fea0003800000 */
[----:B------:R-:W-:Y:S05]  /*0b40*/  @P0 BRA `(.L_x_34868) ;  /* 0x0000000000380947 */ /* 0x000fea0003800000 */
[C---:B-1----:R-:W-:Y:S01]  /*0b50*/  VIADD R6, R17.reuse, UR4 ;  /* 0x0000000411067c36 */ /* 0x042fe20008000000 */
[----:B------:R-:W-:Y:S01]  /*0b60*/  ULDC.64 UR6, c[0x0][0x218] ;  /* 0x0000860000067ab9 */ /* 0x000fe20000000a00 */
[----:B------:R-:W-:-:S03]  /*0b70*/  VIADD R17, R17, 0x80 ;  /* 0x0000008011117836 */ /* 0x000fc60000000000 */
[----:B------:R-:W-:-:S05]  /*0b80*/  IADD3 R6, P0, R6, UR6, RZ ;  /* 0x0000000606067c10 */ /* 0x000fca000ff1e0ff */
[----:B0-----:R-:W-:-:S05]  /*0b90*/  IMAD.X R7, RZ, RZ, UR7, P0 ;  /* 0x00000007ff077e24 */ /* 0x001fca00080e06ff */
[----:B------:R2:W-:Y:S03]  /*0ba0*/  STG.E.U8 desc[UR8][R6.64], R4 ;  /* 0x0000000406007986 */ /* 0x0005e6000c101108 */
.L_x_34867:
[----:B------:R-:W-:Y:S05]  /*0bb0*/  BSYNC B1 ;  /* 0x0000000000017941 */ /* 0x000fea0003800000 */
.L_x_34863:
[----:B------:R-:W-:-:S13]  /*0bc0*/  ISETP.GE.AND P0, PT, R17, R0, PT ;  /* 0x000000001100720c */ /* 0x000fda0003f06270 */
[----:B-12---:R-:W1:Y:S01]  /*0bd0*/  @!P0 LDC.64 R6, c[0x0][0x218] ;  /* 0x00008600ff068b82 */ /* 0x006e620000000a00 */
[C---:B------:R-:W-:Y:S02]  /*0be0*/  @!P0 VIADD R5, R17.reuse, UR4 ;  /* 0x0000000411058c36 */ /* 0x040fe40008000000 */
[----:B------:R-:W-:-:S03]  /*0bf0*/  @!P0 VIADD R17, R17, 0x80 ;  /* 0x0000008011118836 */ /* 0x000fc60000000000 */
[----:B-1----:R-:W-:-:S05]  /*0c00*/  @!P0 IADD3 R4, P1, R5, R6, RZ ;  /* 0x0000000605048210 */ /* 0x002fca0007f3e0ff */
[----:B------:R-:W-:-:S05]  /*0c10*/  @!P0 IMAD.X R5, RZ, RZ, R7, P1 ;  /* 0x000000ffff058224 */ /* 0x000fca00008e0607 */
[----:B------:R2:W-:Y:S03]  /*0c20*/  @!P0 STG.E.U8 desc[UR8][R4.64], R3 ;  /* 0x0000000304008986 */ /* 0x0005e6000c101108 */
.L_x_34868:
[----:B------:R-:W-:Y:S05]  /*0c30*/  BSYNC B0 ;  /* 0x0000000000007941 */ /* 0x000fea0003800000 */
.L_x_34862:
        /* <DEDUP_REMOVED lines=9> */
.L_x_34869:
        /* <DEDUP_REMOVED lines=11> */
.L_x_36498:


//--------------------- .text._ZN2at6native29vectorized_elementwise_kernelILi4EZZZNS0_23bitwise_not_kernel_cudaERNS_18TensorIteratorBaseEENKUlvE_clEvENKUlvE0_clEvEUlaE_St5arrayIPcLm2EEEEviT0_T1_ --------------------------
	.section	.text._ZN2at6native29vectorized_elementwise_kernelILi4EZZZNS0_23bitwise_not_kernel_cudaERNS_18TensorIteratorBaseEENKUlvE_clEvENKUlvE0_clEvEUlaE_St5arrayIPcLm2EEEEviT0_T1_,"ax",@progbits
	.align	128
        .global         _ZN2at6native29vectorized_elementwise_kernelILi4EZZZNS0_23bitwise_not_kernel_cudaERNS_18TensorIteratorBaseEENKUlvE_clEvENKUlvE0_clEvEUlaE_St5arrayIPcLm2EEEEviT0_T1_
        .type           _ZN2at6native29vectorized_elementwise_kernelILi4EZZZNS0_23bitwise_not_kernel_cudaERNS_18TensorIteratorBaseEENKUlvE_clEvENKUlvE0_clEvEUlaE_St5arrayIPcLm2EEEEviT0_T1_,@function
        .size           _ZN2at6native29vectorized_elementwise_kernelILi4EZZZNS0_23bitwise_not_kernel_cudaERNS_18TensorIteratorBaseEENKUlvE_clEvENKUlvE0_clEvEUlaE_St5arrayIPcLm2EEEEviT0_T1_,(.L_x_36499 - _ZN2at6native29vectorized_elementwise_kernelILi4EZZZNS0_23bitwise_not_kernel_cudaERNS_18TensorIteratorBaseEENKUlvE_clEvENKUlvE0_clEvEUlaE_St5arrayIPcLm2EEEEviT0_T1_)
        .other          _ZN2at6native29vectorized_elementwise_kernelILi4EZZZNS0_23bitwise_not_kernel_cudaERNS_18TensorIteratorBaseEENKUlvE_clEvENKUlvE0_clEvEUlaE_St5arrayIPcLm2EEEEviT0_T1_,@"STO_CUDA_ENTRY STV_DEFAULT"
_ZN2at6native29vectorized_elementwise_kernelILi4EZZZNS0_23bitwise_not_kernel_cudaERNS_18TensorIteratorBaseEENKUlvE_clEvENKUlvE0_clEvEUlaE_St5arrayIPcLm2EEEEviT0_T1_:
.text._ZN2at6native29vectorized_elementwise_kernelILi4EZZZNS0_23bitwise_not_kernel_cudaERNS_18TensorIteratorBaseEENKUlvE_clEvENKUlvE0_clEvEUlaE_St5arrayIPcLm2EEEEviT0_T1_:
        /* <DEDUP_REMOVED lines=27> */
[----:B------:R-:W-:-:S02]  /*01b0*/  LOP3.LUT R7, RZ, R0, RZ, 0x33, !PT ;  /* 0x00000000ff077212 */ /* 0x000fc400078e33ff */
[----:B------:R-:W-:Y:S02]  /*01c0*/  LOP3.LUT R4, RZ, R4, RZ, 0x33, !PT ;  /* 0x00000004ff047212 */ /* 0x000fe400078e33ff */
[----:B------:R-:W-:Y:S02]  /*01d0*/  LOP3.LUT R5, RZ, R5, RZ, 0x33, !PT ;  /* 0x00000005ff057212 */ /* 0x000fe400078e33ff */
[----:B------:R-:W-:Y:S02]  /*01e0*/  LOP3.LUT R6, RZ, R6, RZ, 0x33, !PT ;  /* 0x00000006ff067212 */ /* 0x000fe400078e33ff */
[----:B------:R-:W-:Y:S02]  /*01f0*/  PRMT R10, R4, 0x7604, R7 ;  /* 0x00007604040a7816 */ /* 0x000fe40000000007 */
[----:B------:R-:W-:Y:S02]  /*0200*/  PRMT R0, R8, 0x7772, RZ ;  /* 0x0000777208007816 */ /* 0x000fe400000000ff */
[----:B------:R-:W-:-:S02]  /*0210*/  PRMT R4, R9, 0x7772, RZ ;  /* 0x0000777209047816 */ /* 0x000fc400000000ff */
[----:B------:R-:W-:Y:S02]  /*0220*/  PRMT R7, R6, 0x7604, R5 ;  /* 0x0000760406077816 */ /* 0x000fe40000000005 */
[----:B------:R-:W-:Y:S02]  /*0230*/  LOP3.LUT R5, RZ, R0, RZ, 0x33, !PT ;  /* 0x00000000ff057212 */ /* 0x000fe400078e33ff */
[----:B------:R-:W-:Y:S02]  /*0240*/  LOP3.LUT R6, RZ, R4, RZ, 0x33, !PT ;  /* 0x00000004ff067212 */ /* 0x000fe400078e33ff */
[----:B------:R-:W-:Y:S02]  /*0250*/  PRMT R0, R8, 0x7773, RZ ;  /* 0x0000777308007816 */ /* 0x000fe400000000ff */
[----:B------:R-:W-:Y:S02]  /*0260*/  PRMT R4, R9, 0x7773, RZ ;  /* 0x0000777309047816 */ /* 0x000fe400000000ff */
[----:B------:R-:W-:-:S02]  /*0270*/  PRMT R5, R5, 0x7054, R10 ;  /* 0x0000705405057816 */ /* 0x000fc4000000000a */
[----:B------:R-:W-:Y:S02]  /*0280*/  PRMT R7, R6, 0x7054, R7 ;  /* 0x0000705406077816 */ /* 0x000fe40000000007 */
[----:B------:R-:W-:Y:S02]  /*0290*/  LOP3.LUT R0, RZ, R0, RZ, 0x33, !PT ;  /* 0x00000000ff007212 */ /* 0x000fe400078e33ff */
[----:B------:R-:W-:Y:S02]  /*02a0*/  LOP3.LUT R4, RZ, R4, RZ, 0x33, !PT ;  /* 0x00000004ff047212 */ /* 0x000fe400078e33ff */
[----:B------:R-:W-:Y:S02]  /*02b0*/  PRMT R5, R0, 0x654, R5 ;  /* 0x0000065400057816 */ /* 0x000fe40000000005 */
[----:B------:R-:W-:-:S03]  /*02c0*/  PRMT R7, R4, 0x654, R7 ;  /* 0x0000065404077816 */ /* 0x000fc60000000007 */
[----:B------:R-:W-:Y:S04]  /*02d0*/  STG.E desc[UR8][R2.64], R5 ;  /* 0x0000000502007986 */ /* 0x000fe8000c101908 */
[----:B------:R-:W-:Y:S01]  /*02e0*/  STG.E desc[UR8][R2.64+0x200], R7 ;  /* 0x0002000702007986 */ /* 0x000fe2000c101908 */
[----:B------:R-:W-:Y:S05]  /*02f0*/  EXIT ;  /* 0x000000000000794d */ /* 0x000fea0003800000 */
.L_x_34870:
        /* <DEDUP_REMOVED lines=112> */
.L_x_34873:
        /* <DEDUP_REMOVED lines=8> */
.L_x_34874:
        /* <DEDUP_REMOVED lines=8> */
.L_x_34875:
        /* <DEDUP_REMOVED lines=9> */
.L_x_34876:
[----:B------:R-:W-:Y:S05]  /*0b90*/  BSYNC B1 ;  /* 0x0000000000017941 */ /* 0x000fea0003800000 */
.L_x_34872:
[----:B------:R-:W-:-:S13]  /*0ba0*/  ISETP.GE.AND P0, PT, R17, R0, PT ;  /* 0x000000001100720c */ /* 0x000fda0003f06270 */
[----:B-12---:R-:W1:Y:S01]  /*0bb0*/  @!P0 LDC.64 R6, c[0x0][0x218] ;  /* 0x00008600ff068b82 */ /* 0x006e620000000a00 */
[C---:B------:R-:W-:Y:S02]  /*0bc0*/  @!P0 VIADD R5, R17.reuse, UR4 ;  /* 0x0000000411058c36 */ /* 0x040fe40008000000 */
[----:B------:R-:W-:-:S03]  /*0bd0*/  @!P0 VIADD R17, R17, 0x80 ;  /* 0x0000008011118836 */ /* 0x000fc60000000000 */
[----:B-1----:R-:W-:-:S05]  /*0be0*/  @!P0 IADD3 R4, P1, R5, R6, RZ ;  /* 0x0000000605048210 */ /* 0x002fca0007f3e0ff */
[----:B------:R-:W-:-:S05]  /*0bf0*/  @!P0 IMAD.X R5, RZ, RZ, R7, P1 ;  /* 0x000000ffff058224 */ /* 0x000fca00008e0607 */
[----:B------:R2:W-:Y:S03]  /*0c00*/  @!P0 STG.E.U8 desc[UR8][R4.64], R3 ;  /* 0x0000000304008986 */ /* 0x0005e6000c101108 */
.L_x_34877:
[----:B------:R-:W-:Y:S05]  /*0c10*/  BSYNC B0 ;  /* 0x0000000000007941 */ /* 0x000fea0003800000 */
.L_x_34871:
        /* <DEDUP_REMOVED lines=9> */
.L_x_34878:
        /* <DEDUP_REMOVED lines=13> */
.L_x_36499:


//--------------------- .text._ZN2at6native29vectorized_elementwise_kernelILi8EZZZNS0_23bitwise_not_kernel_cudaERNS_18TensorIteratorBaseEENKUlvE_clEvENKUlvE0_clEvEUlaE_St5arrayIPcLm2EEEEviT0_T1_ --------------------------
	.section	.text._ZN2at6native29vectorized_elementwise_kernelILi8EZZZNS0_23bitwise_not_kernel_cudaERNS_18TensorIteratorBaseEENKUlvE_clEvENKUlvE0_clEvEUlaE_St5arrayIPcLm2EEEEviT0_T1_,"ax",@progbits
	.align	128
        .global         _ZN2at6native29vectorized_elementwise_kernelILi8EZZZNS0_23bitwise_not_kernel_cudaERNS_18TensorIteratorBaseEENKUlvE_clEvENKUlvE0_clEvEUlaE_St5arrayIPcLm2EEEEviT0_T1_
        .type           _ZN2at6native29vectorized_elementwise_kernelILi8EZZZNS0_23bitwise_not_kernel_cudaERNS_18TensorIteratorBaseEENKUlvE_clEvENKUlvE0_clEvEUlaE_St5arrayIPcLm2EEEEviT0_T1_,@function
        .size           _ZN2at6native29vectorized_elementwise_kernelILi8EZZZNS0_23bitwise_not_kernel_cudaERNS_18TensorIteratorBaseEENKUlvE_clEvENKUlvE0_clEvEUlaE_St5arrayIPcLm2EEEEviT0_T1_,(.L_x_36500 - _ZN2at6native29vectorized_elementwise_kernelILi8EZZZNS0_23bitwise_not_kernel_cudaERNS_18TensorIteratorBaseEENKUlvE_clEvENKUlvE0_clEvEUlaE_St5arrayIPcLm2EEEEviT0_T1_)
        .other          _ZN2at6native29vectorized_elementwise_kernelILi8EZZZNS0_23bitwise_not_kernel_cudaERNS_18TensorIteratorBaseEENKUlvE_clEvENKUlvE0_clEvEUlaE_St5arrayIPcLm2EEEEviT0_T1_,@"STO_CUDA_ENTRY STV_DEFAULT"
_ZN2at6native29vectorized_elementwise_kernelILi8EZZZNS0_23bitwise_not_kernel_cudaERNS_18TensorIteratorBaseEENKUlvE_clEvENKUlvE0_clEvEUlaE_St5arrayIPcLm2EEEEviT0_T1_:
.text._ZN2at6native29vectorized_elementwise_kernelILi8EZZZNS0_23bitwise_not_kernel_cudaERNS_18TensorIteratorBaseEENKUlvE_clEvENKUlvE0_clEvEUlaE_St5arrayIPcLm2EEEEviT0_T1_:
        /* <DEDUP_REMOVED lines=18> */
[----:B------:R-:W-:Y:S01]  /*0120*/  UIADD3.X UR6, URZ, UR7, URZ, UP0, !UPT ;  /* 0x000000073f067290 */ /* 0x000fe200087fe43f */
[C---:B--2---:R-:W-:Y:S02]  /*0130*/  PRMT R4, R3.reuse, 0x7632, R4 ;  /* 0x0000763203047816 */ /* 0x044fe40000000004 */
[C---:B------:R-:W-:Y:S02]  /*0140*/  PRMT R9, R2.reuse, 0x7732, RZ ;  /* 0x0000773202097816 */ /* 0x040fe400000000ff */
[----:B------:R-:W-:Y:S02]  /*0150*/  PRMT R0, R2, 0x7632, R0 ;  /* 0x0000763202007816 */ /* 0x000fe40000000000 */
[----:B------:R-:W-:Y:S01]  /*0160*/  LOP3.LUT R11, R4, 0xff, RZ, 0xc, !PT ;  /* 0x000000ff040b7812 */ /* 0x000fe200078e0cff */
[----:B------:R-:W-:Y:S01]  /*0170*/  IMAD.MOV.U32 R4, RZ, RZ, R9 ;  /* 0x000000ffff047224 */ /* 0x000fe200078e0009 */
[----:B------:R-:W-:Y:S02]  /*0180*/  LOP3.LUT R7, R2, 0xffff, RZ, 0xc0, !PT ;  /* 0x0000ffff02077812 */ /* 0x000fe400078ec0ff */
[----:B------:R-:W-:-:S02]  /*0190*/  PRMT R12, R3, 0x7732, RZ ;  /* 0x00007732030c7816 */ /* 0x000fc400000000ff */
[----:B------:R-:W-:Y:S02]  /*01a0*/  LOP3.LUT R6, R3, 0xffff, RZ, 0xc0, !PT ;  /* 0x0000ffff03067812 */ /* 0x000fe400078ec0ff */
[----:B------:R-:W-:Y:S02]  /*01b0*/  LOP3.LUT R9, R0, 0xff, RZ, 0xc, !PT ;  /* 0x000000ff00097812 */ /* 0x000fe400078e0cff */
[----:B------:R-:W-:Y:S02]  /*01c0*/  SHF.R.U32.HI R0, RZ, 0x8, R7 ;  /* 0x00000008ff007819 */ /* 0x000fe40000011607 */
[----:B------:R-:W-:Y:S02]  /*01d0*/  SHF.R.U32.HI R6, RZ, 0x8, R6 ;  /* 0x00000008ff067819 */ /* 0x000fe40000011606 */
[----:B------:R-:W-:Y:S02]  /*01e0*/  SHF.R.U32.HI R7, RZ, 0x8, R12 ;  /* 0x00000008ff077819 */ /* 0x000fe4000001160c */
[----:B------:R-:W-:-:S02]  /*01f0*/  SHF.R.U32.HI R4, RZ, 0x8, R4 ;  /* 0x00000008ff047819 */ /* 0x000fc40000011604 */
[----:B------:R-:W-:Y:S02]  /*0200*/  LOP3.LUT R0, RZ, R0, RZ, 0x33, !PT ;  /* 0x00000000ff007212 */ /* 0x000fe400078e33ff */
[----:B------:R-:W-:Y:S02]  /*0210*/  LOP3.LUT R6, RZ, R6, RZ, 0x33, !PT ;  /* 0x00000006ff067212 */ /* 0x000fe400078e33ff */
[----:B------:R-:W-:Y:S02]  /*0220*/  LOP3.LUT R7, RZ, R7, RZ, 0x33, !PT ;  /* 0x00000007ff077212 */ /* 0x000fe400078e33ff */
[----:B------:R-:W-:Y:S02]  /*0230*/  LOP3.LUT R4, RZ, R4, RZ, 0x33, !PT ;  /* 0x00000004ff047212 */ /* 0x000fe400078e33ff */
[----:B------:R-:W-:Y:S02]  /*0240*/  LOP3.LUT R15, R0, 0xffff, RZ, 0xc0, !PT ;  /* 0x0000ffff000f7812 */ /* 0x000fe400078ec0ff */
[----:B------:R-:W-:Y:S01]  /*0250*/  LOP3.LUT R10, R3, 0xff, RZ, 0xc, !PT ;  /* 0x000000ff030a7812 */ /* 0x000fe200078e0cff */
[----:B------:R-:W-:Y:S01]  /*0260*/  IMAD.U32 R3, RZ, RZ, UR6 ;  /* 0x00000006ff037e24 */ /* 0x000fe2000f8e00ff */
[----:B------:R-:W-:Y:S01]  /*0270*/  LOP3.LUT R8, R2, 0xff, RZ, 0xc, !PT ;  /* 0x000000ff02087812 */ /* 0x000fe200078e0cff */
[----:B------:R-:W-:Y:S01]  /*0280*/  IMAD.U32 R2, RZ, RZ, UR5 ;  /* 0x00000005ff027e24 */ /* 0x000fe2000f8e00ff */
[----:B------:R-:W-:-:S02]  /*0290*/  LOP3.LUT R13, R6, 0xffff, RZ, 0xc0, !PT ;  /* 0x0000ffff060d7812 */ /* 0x000fc400078ec0ff */
[----:B------:R-:W-:Y:S01]  /*02a0*/  LOP3.LUT R0, R7, 0xffff, RZ, 0xc0, !PT ;  /* 0x0000ffff07007812 */ /* 0x000fe200078ec0ff */
[----:B------:R-:W-:Y:S01]  /*02b0*/  IMAD.WIDE R2, R5, 0x8, R2 ;  /* 0x0000000805027825 */ /* 0x000fe200078e0202 */
[----:B------:R-:W-:Y:S02]  /*02c0*/  LOP3.LUT R4, R4, 0xffff, RZ, 0xc0, !PT ;  /* 0x0000ffff04047812 */ /* 0x000fe400078ec0ff */
[----:B------:R-:W-:Y:S02]  /*02d0*/  PRMT R13, R13, 0x7604, R10 ;  /* 0x000076040d0d7816 */ /* 0x000fe4000000000a */
[----:B------:R-:W-:Y:S02]  /*02e0*/  PRMT R15, R15, 0x7604, R8 ;  /* 0x000076040f0f7816 */ /* 0x000fe40000000008 */
[----:B------:R-:W-:Y:S02]  /*02f0*/  PRMT R0, R0, 0x7604, R11 ;  /* 0x0000760400007816 */ /* 0x000fe4000000000b */
[----:B------:R-:W-:-:S02]  /*0300*/  PRMT R4, R4, 0x7604, R9 ;  /* 0x0000760404047816 */ /* 0x000fc40000000009 */
[----:B------:R-:W-:Y:S02]  /*0310*/  PRMT R5, R13, 0x5410, R0 ;  /* 0x000054100d057816 */ /* 0x000fe40000000000 */
[----:B------:R-:W-:-:S05]  /*0320*/  PRMT R4, R15, 0x5410, R4 ;  /* 0x000054100f047816 */ /* 0x000fca0000000004 */
[----:B------:R-:W-:Y:S01]  /*0330*/  STG.E.64 desc[UR8][R2.64], R4 ;  /* 0x0000000402007986 */ /* 0x000fe2000c101b08 */
[----:B------:R-:W-:Y:S05]  /*0340*/  EXIT ;  /* 0x000000000000794d */ /* 0x000fea0003800000 */
.L_x_34879:
        /* <DEDUP_REMOVED lines=112> */
.L_x_34882:
        /* <DEDUP_REMOVED lines=8> */
.L_x_34883:
        /* <DEDUP_REMOVED lines=8> */
.L_x_34884:
        /* <DEDUP_REMOVED lines=9> */
.L_x_34885:
[----:B------:R-:W-:Y:S05]  /*0be0*/  BSYNC B1 ;  /* 0x0000000000017941 */ /* 0x000fea0003800000 */
.L_x_34881:
[----:B------:R-:W-:-:S13]  /*0bf0*/  ISETP.GE.AND P0, PT, R17, R0, PT ;  /* 0x000000001100720c */ /* 0x000fda0003f06270 */
[----:B-12---:R-:W1:Y:S01]  /*0c00*/  @!P0 LDC.64 R6, c[0x0][0x218] ;  /* 0x00008600ff068b82 */ /* 0x006e620000000a00 */
[C---:B------:R-:W-:Y:S02]  /*0c10*/  @!P0 VIADD R5, R17.reuse, UR4 ;  /* 0x0000000411058c36 */ /* 0x040fe40008000000 */
[----:B------:R-:W-:-:S03]  /*0c20*/  @!P0 VIADD R17, R17, 0x80 ;  /* 0x0000008011118836 */ /* 0x000fc60000000000 */
[----:B-1----:R-:W-:-:S05]  /*0c30*/  @!P0 IADD3 R4, P1, R5, R6, RZ ;  /* 0x0000000605048210 */ /* 0x002fca0007f3e0ff */
[----:B------:R-:W-:-:S05]  /*0c40*/  @!P0 IMAD.X R5, RZ, RZ, R7, P1 ;  /* 0x000000ffff058224 */ /* 0x000fca00008e0607 */
[----:B------:R2:W-:Y:S03]  /*0c50*/  @!P0 STG.E.U8 desc[UR8][R4.64], R3 ;  /* 0x0000000304008986 */ /* 0x0005e6000c101108 */
.L_x_34886:
[----:B------:R-:W-:Y:S05]  /*0c60*/  BSYNC B0 ;  /* 0x0000000000007941 */ /* 0x000fea0003800000 */
.L_x_34880:
        /* <DEDUP_REMOVED lines=9> */
.L_x_34887:
        /* <DEDUP_REMOVED lines=16> */
.L_x_36500:


//--------------------- .text._ZN2at6native18elementwise_kernelILi128ELi4EZNS0_15gpu_kernel_implIZZZNS0_23bitwise_not_kernel_cudaERNS_18TensorIteratorBaseEENKUlvE_clEvENKUlvE_clEvEUlhE_EEvS4_RKT_EUliE_EEviT1_ --------------------------
	.section	.text._ZN2at6native18elementwise_kernelILi128ELi4EZNS0_15gpu_kernel_implIZZZNS0_23bitwise_not_kernel_cudaERNS_18TensorIteratorBaseEENKUlvE_clEvENKUlvE_clEvEUlhE_EEvS4_RKT_EUliE_EEviT1_,"ax",@progbits
	.align	128
        .global         _ZN2at6native18elementwise_kernelILi128ELi4EZNS0_15gpu_kernel_implIZZZNS0_23bitwise_not_kernel_cudaERNS_18TensorIteratorBaseEENKUlvE_clEvENKUlvE_clEvEUlhE_EEvS4_RKT_EUliE_EEviT1_
        .type           _ZN2at6native18elementwise_kernelILi128ELi4EZNS0_15gpu_kernel_implIZZZNS0_23bitwise_not_kernel_cudaERNS_18TensorIteratorBaseEENKUlvE_clEvENKUlvE_clEvEUlhE_EEvS4_RKT_EUliE_EEviT1_,@function
        .size           _ZN2at6native18elementwise_kernelILi128ELi4EZNS0_15gpu_kernel_implIZZZNS0_23bitwise_not_kernel_cudaERNS_18TensorIteratorBaseEENKUlvE_clEvENKUlvE_clEvEUlhE_EEvS4_RKT_EUliE_EEviT1_,(.L_x_36501 - _ZN2at6native18elementwise_kernelILi128ELi4EZNS0_15gpu_kernel_implIZZZNS0_23bitwise_not_kernel_cudaERNS_18TensorIteratorBaseEENKUlvE_clEvENKUlvE_clEvEUlhE_EEvS4_RKT_EUliE_EEviT1_)
        .other          _ZN2at6native18elementwise_kernelILi128ELi4EZNS0_15gpu_kernel_implIZZZNS0_23bitwise_not_kernel_cudaERNS_18TensorIteratorBaseEENKUlvE_clEvENKUlvE_clEvEUlhE_EEvS4_RKT_EUliE_EEviT1_,@"STO_CUDA_ENTRY STV_DEFAULT"
_ZN2at6native18elementwise_kernelILi128ELi4EZNS0_15gpu_kernel_implIZZZNS0_23bitwise_not_kernel_cudaERNS_18TensorIteratorBaseEENKUlvE_clEvENKUlvE_clEvEUlhE_EEvS4_RKT_EUliE_EEviT1_:
.text._ZN2at6native18elementwise_kernelILi128ELi4EZNS0_15gpu_kernel_implIZZZNS0_23bitwise_not_kernel_cudaERNS_18TensorIteratorBaseEENKUlvE_clEvENKUlvE_clEvEUlhE_EEvS4_RKT_EUliE_EEviT1_:
        /* <DEDUP_REMOVED lines=313> */
.L_x_34890:
        /* <DEDUP_REMOVED lines=20> */
.L_x_34894:
[----:B------:R0:W5:Y:S01]  /*14d0*/  LDG.E.U8 R0, desc[UR36][R4.64] ;  /* 0x0000002404007981 */ /* 0x000162000c1e1100 */
[----:B------:R-:W-:Y:S05]  /*14e0*/  BRA `(.L_x_34896) ;  /* 0x0000000c00647947 */ /* 0x000fea0003800000 */
.L_x_34893:
        /* <DEDUP_REMOVED lines=8> */
.L_x_34898:
[----:B------:R3:W5:Y:S01]  /*1570*/  LDG.E.U8 R0, desc[UR36][R4.64] ;  /* 0x0000002404007981 */ /* 0x000762000c1e1100 */
[----:B------:R-:W-:Y:S05]  /*1580*/  BRA `(.L_x_34896) ;  /* 0x0000000c003c7947 */ /* 0x000fea0003800000 */
.L_x_34897:
[----:B------:R0:W5:Y:S01]  /*1590*/  LDG.E.U16 R0, desc[UR36][R4.64] ;  /* 0x0000002404007981 */ /* 0x000162000c1e1500 */
[----:B------:R-:W-:Y:S05]  /*15a0*/  BRA `(.L_x_34896) ;  /* 0x0000000c00347947 */ /* 0x000fea0003800000 */
.L_x_34892:
        /* <DEDUP_REMOVED lines=10> */
.L_x_34900:
[----:B------:R-:W2:Y:S02]  /*1650*/  LDG.E.U16 R2, desc[UR36][R4.64] ;  /* 0x0000002404027981 */ /* 0x000ea4000c1e1500 */
[----:B--2---:R-:W-:-:S06]  /*1660*/  HADD2.F32 R2, -RZ, R2.H0_H0 ;  /* 0x20000002ff027230 */ /* 0x004fcc0000004100 */
[----:B------:R-:W0:Y:S02]  /*1670*/  F2I.S64.TRUNC R2, R2 ;  /* 0x0000000200027311 */ /* 0x000e24000020d900 */
[----:B0-----:R-:W-:Y:S01]  /*1680*/  PRMT R0, R2, 0x7610, R0 ;  /* 0x0000761002007816 */ /* 0x001fe20000000000 */
[----:B------:R-:W-:Y:S06]  /*1690*/  BRA `(.L_x_34896) ;  /* 0x0000000800f87947 */ /* 0x000fec0003800000 */
.L_x_34899:
        /* <DEDUP_REMOVED lines=10> */
.L_x_34902:
[----:B------:R-:W2:Y:S02]  /*1740*/  LDG.E.U16 R4, desc[UR36][R4.64] ;  /* 0x0000002404047981 */ /* 0x000ea4000c1e1500 */
[----:B--2---:R-:W-:-:S06]  /*1750*/  HADD2.F32 R2, -RZ, R4.H0_H0 ;  /* 0x20000004ff027230 */ /* 0x004fcc0000004100 */
[----:B------:R-:W0:Y:S02]  /*1760*/  F2I.S64.TRUNC R2, R2 ;  /* 0x0000000200027311 */ /* 0x000e24000020d900 */
[----:B0-----:R-:W-:Y:S01]  /*1770*/  PRMT R0, R2, 0x7610, R0 ;  /* 0x0000761002007816 */ /* 0x001fe20000000000 */
[----:B------:R-:W-:Y:S06]  /*1780*/  BRA `(.L_x_34896) ;  /* 0x0000000800bc7947 */ /* 0x000fec0003800000 */
.L_x_34901:
[----:B------:R-:W2:Y:S02]  /*1790*/  LDG.E.64 R2, desc[UR36][R4.64] ;  /* 0x0000002404027981 */ /* 0x000ea4000c1e1b00 */
[----:B--2---:R-:W0:Y:S02]  /*17a0*/  F2I.S64.F64.TRUNC R2, R2 ;  /* 0x0000000200027311 */ /* 0x004e24000030d900 */
[----:B0-----:R-:W-:Y:S01]  /*17b0*/  PRMT R0, R2, 0x7610, R0 ;  /* 0x0000761002007816 */ /* 0x001fe20000000000 */
[----:B------:R-:W-:Y:S06]  /*17c0*/  BRA `(.L_x_34896) ;  /* 0x0000000800ac7947 */ /* 0x000fec0003800000 */
.L_x_34891:
        /* <DEDUP_REMOVED lines=12> */
.L_x_34905:
[----:B------:R-:W2:Y:S02]  /*1890*/  LDG.E.64 R4, desc[UR36][R4.64] ;  /* 0x0000002404047981 */ /* 0x000ea4000c1e1b00 */
[----:B--2---:R-:W0:Y:S02]  /*18a0*/  F2I.S64.F64.TRUNC R2, R4 ;  /* 0x0000000400027311 */ /* 0x004e24000030d900 */
[----:B0-----:R-:W-:Y:S01]  /*18b0*/  PRMT R0, R2, 0x7610, R0 ;  /* 0x0000761002007816 */ /* 0x001fe20000000000 */
[----:B------:R-:W-:Y:S06]  /*18c0*/  BRA `(.L_x_34896) ;  /* 0x00000008006c7947 */ /* 0x000fec0003800000 */
.L_x_34904:
        /* <DEDUP_REMOVED lines=28> */
.L_x_34907:
        /* <DEDUP_REMOVED lines=15> */
.L_x_34906:
[----:B------:R-:W2:Y:S02]  /*1b80*/  LDG.E.U16 R2, desc[UR36][R4.64] ;  /* 0x0000002404027981 */ /* 0x000ea4000c1e1500 */
[----:B--2---:R-:W-:-:S06]  /*1b90*/  IMAD.U32 R2, R2, 0x10000, RZ ;  /* 0x0001000002027824 */ /* 0x004fcc00078e00ff */
[----:B------:R-:W0:Y:S02]  /*1ba0*/  F2I.S64.TRUNC R2, R2 ;  /* 0x0000000200027311 */ /* 0x000e24000020d900 */
[----:B0-----:R-:W-:Y:S01]  /*1bb0*/  PRMT R0, R2, 0x7610, R0 ;  /* 0x0000761002007816 */ /* 0x001fe20000000000 */
[----:B------:R-:W-:Y:S06]  /*1bc0*/  BRA `(.L_x_34896) ;  /* 0x0000000400ac7947 */ /* 0x000fec0003800000 */
.L_x_34903:
        /* <DEDUP_REMOVED lines=10> */
.L_x_34910:
        /* <DEDUP_REMOVED lines=21> */
.L_x_34914:
[----:B------:R-:W-:Y:S05]  /*1dc0*/  BSYNC B1 ;  /* 0x0000000000017941 */ /* 0x000fea0003800000 */
.L_x_34913:
[----:B------:R-:W-:Y:S01]  /*1dd0*/  IMAD.SHL.U32 R2, R2, 0x100000, RZ ;  /* 0x0010000002027824 */ /* 0x000fe200078e00ff */
[----:B------:R-:W-:-:S04]  /*1de0*/  LEA R3, R0, 0x3b800000, 0x17 ;  /* 0x3b80000000037811 */ /* 0x000fc800078eb8ff */
[----:B------:R-:W-:-:S07]  /*1df0*/  LOP3.LUT R2, R3, R2, R4, 0xfe, !PT ;  /* 0x0000000203027212 */ /* 0x000fce00078efe04 */
.L_x_34912:
[----:B------:R-:W-:Y:S05]  /*1e00*/  BSYNC B0 ;  /* 0x0000000000007941 */ /* 0x000fea0003800000 */
.L_x_34911:
[----:B------:R-:W0:Y:S02]  /*1e10*/  F2I.S64.TRUNC R2, R2 ;  /* 0x0000000200027311 */ /* 0x000e24000020d900 */
[----:B0-----:R-:W-:Y:S01]  /*1e20*/  PRMT R0, R2, 0x7610, R0 ;  /* 0x0000761002007816 */ /* 0x001fe20000000000 */
[----:B------:R-:W-:Y:S06]  /*1e30*/  BRA `(.L_x_34896) ;  /* 0x0000000400107947 */ /* 0x000fec0003800000 */
.L_x_34909:
        /* <DEDUP_REMOVED lines=21> */
.L_x_34918:
[----:B------:R-:W-:Y:S05]  /*1f90*/  BSYNC B1 ;  /* 0x0000000000017941 */ /* 0x000fea0003800000 */
.L_x_34917:
[----:B------:R-:W-:Y:S01]  /*1fa0*/  IMAD.SHL.U32 R2, R2, 0x200000, RZ ;  /* 0x0020000002027824 */ /* 0x000fe200078e00ff */
[----:B------:R-:W-:-:S04]  /*1fb0*/  LEA R3, R0, 0x37800000, 0x17 ;  /* 0x3780000000037811 */ /* 0x000fc800078eb8ff */
[----:B------:R-:W-:-:S07]  /*1fc0*/  LOP3.LUT R2, R3, R2, R4, 0xfe, !PT ;  /* 0x0000000203027212 */ /* 0x000fce00078efe04 */
.L_x_34916:
[----:B------:R-:W-:Y:S05]  /*1fd0*/  BSYNC B0 ;  /* 0x0000000000007941 */ /* 0x000fea0003800000 */
.L_x_34915:
[----:B------:R-:W0:Y:S02]  /*1fe0*/  F2I.S64.TRUNC R2, R2 ;  /* 0x0000000200027311 */ /* 0x000e24000020d900 */
[----:B0-----:R-:W-:Y:S01]  /*1ff0*/  PRMT R0, R2, 0x7610, R0 ;  /* 0x0000761002007816 */ /* 0x001fe20000000000 */
[----:B------:R-:W-:Y:S06]  /*2000*/  BRA `(.L_x_34896) ;  /* 0x00000000009c7947 */ /* 0x000fec0003800000 */
.L_x_34908:
        /* <DEDUP_REMOVED lines=14> */
.L_x_34922:
[----:B------:R-:W-:Y:S05]  /*20f0*/  BSYNC B0 ;  /* 0x0000000000007941 */ /* 0x000fea0003800000 */
.L_x_34921:
[----:B------:R-:W0:Y:S02]  /*2100*/  F2I.S64.TRUNC R2, R2 ;  /* 0x0000000200027311 */ /* 0x000e24000020d900 */
[----:B0-----:R-:W-:Y:S01]  /*2110*/  PRMT R0, R2, 0x7610, R0 ;  /* 0x0000761002007816 */ /* 0x001fe20000000000 */
[----:B------:R-:W-:Y:S06]  /*2120*/  BRA `(.L_x_34896) ;  /* 0x0000000000547947 */ /* 0x000fec0003800000 */
.L_x_34895:
        /* <DEDUP_REMOVED lines=16> */
.L_x_34923:
[----:B------:R-:W-:Y:S01]  /*2230*/  PRMT R0, RZ, 0x7610, R0 ;  /* 0x00007610ff007816 */ /* 0x000fe20000000000 */
[----:B------:R-:W-:Y:S06]  /*2240*/  BRA `(.L_x_34896) ;  /* 0x00000000000c7947 */ /* 0x000fec0003800000 */
.L_x_34920:
[----:B------:R2:W5:Y:S01]  /*2250*/  LDG.E.U8 R0, desc[UR36][R4.64] ;  /* 0x0000002404007981 */ /* 0x000562000c1e1100 */
[----:B------:R-:W-:Y:S05]  /*2260*/  BRA `(.L_x_34896) ;  /* 0x0000000000047947 */ /* 0x000fea0003800000 */
.L_x_34919:
[----:B------:R1:W5:Y:S02]  /*2270*/  LDG.E.U8 R0, desc[UR36][R4.64] ;  /* 0x0000002404007981 */ /* 0x000364000c1e1100 */
.L_x_34896:
        /* <DEDUP_REMOVED lines=15> */
.L_x_34927:
[----:B------:R3:W-:Y:S01]  /*2370*/  STG.E.U8 desc[UR36][R16.64], R3 ;  /* 0x0000000310007986 */ /* 0x0007e2000c101124 */
[----:B------:R-:W-:Y:S05]  /*2380*/  BRA `(.L_x_34929) ;  /* 0x0000000c009c7947 */ /* 0x000fea0003800000 */
.L_x_34926:
        /* <DEDUP_REMOVED lines=10> */
.L_x_34931:
[----:B------:R-:W-:-:S05]  /*2430*/  LOP3.LUT R3, R3, 0xff, RZ, 0xc0, !PT ;  /* 0x000000ff03037812 */ /* 0x000fca00078ec0ff */
[----:B------:R1:W-:Y:S01]  /*2440*/  STG.E desc[UR36][R16.64], R3 ;  /* 0x0000000310007986 */ /* 0x0003e2000c101924 */
[----:B------:R-:W-:Y:S05]  /*2450*/  BRA `(.L_x_34929) ;  /* 0x0000000c00687947 */ /* 0x000fea0003800000 */
.L_x_34930:
[----:B------:R-:W-:-:S05]  /*2460*/  LOP3.LUT R3, R0, 0xff, RZ, 0xc, !PT ;  /* 0x000000ff00037812 */ /* 0x000fca00078e0cff */
[----:B------:R2:W-:Y:S01]  /*2470*/  STG.E.U16 desc[UR36][R16.64], R3 ;  /* 0x0000000310007986 */ /* 0x0005e2000c101524 */
[----:B------:R-:W-:Y:S05]  /*2480*/  BRA `(.L_x_34929) ;  /* 0x0000000c005c7947 */ /* 0x000fea0003800000 */
.L_x_34925:
        /* <DEDUP_REMOVED lines=10> */
.L_x_34933:
[----:B------:R-:W-:-:S04]  /*2530*/  LOP3.LUT R2, R0, 0xff, RZ, 0xc, !PT ;  /* 0x000000ff00027812 */ /* 0x000fc800078e0cff */
[----:B------:R-:W0:Y:S02]  /*2540*/  I2F.U16 R0, R2 ;  /* 0x0000000200007306 */ /* 0x000e240000101000 */
[----:B0-----:R-:W-:-:S05]  /*2550*/  F2FP.F16.F32.PACK_AB R0, RZ, R0 ;  /* 0x00000000ff00723e */ /* 0x001fca00000000ff */
[----:B------:R0:W-:Y:S01]  /*2560*/  STG.E.U16 desc[UR36][R16.64], R0 ;  /* 0x0000000010007986 */ /* 0x0001e2000c101524 */
[----:B------:R-:W-:Y:S05]  /*2570*/  BRA `(.L_x_34929) ;  /* 0x0000000c00207947 */ /* 0x000fea0003800000 */
.L_x_34932:
        /* <DEDUP_REMOVED lines=11> */
.L_x_34935:
[----:B------:R-:W-:-:S06]  /*2630*/  LOP3.LUT R0, R0, 0xff, RZ, 0xc, !PT ;  /* 0x000000ff00007812 */ /* 0x000fcc00078e0cff */
[----:B------:R-:W0:Y:S02]  /*2640*/  I2F.U16 R0, R0 ;  /* 0x0000000000007306 */ /* 0x000e240000101000 */
[----:B0-----:R-:W-:-:S04]  /*2650*/  F2FP.F16.F32.PACK_AB R3, RZ, R0 ;  /* 0x00000000ff03723e */ /* 0x001fc800000000ff */
[----:B------:R-:W-:-:S05]  /*2660*/  PRMT R3, R3, 0x5410, RZ ;  /* 0x0000541003037816 */ /* 0x000fca00000000ff */
[----:B------:R0:W-:Y:S01]  /*2670*/  STG.E desc[UR36][R16.64], R3 ;  /* 0x0000000310007986 */ /* 0x0001e2000c101924 */
[----:B------:R-:W-:Y:S05]  /*2680*/  BRA `(.L_x_34929) ;  /* 0x0000000800dc7947 */ /* 0x000fea0003800000 */
.L_x_34934:
[----:B------:R-:W-:-:S06]  /*2690*/  LOP3.LUT R2, R0, 0xff, RZ, 0xc, !PT ;  /* 0x000000ff00027812 */ /* 0x000fcc00078e0cff */
[----:B------:R-:W0:Y:S02]  /*26a0*/  I2F.F64.U16 R2, R2 ;  /* 0x0000000200027312 */ /* 0x000e240000101800 */
[----:B0-----:R0:W-:Y:S01]  /*26b0*/  STG.E.64 desc[UR36][R16.64], R2 ;  /* 0x0000000210007986 */ /* 0x0011e2000c101b24 */
[----:B------:R-:W-:Y:S05]  /*26c0*/  BRA `(.L_x_34929) ;  /* 0x0000000800cc7947 */ /* 0x000fea0003800000 */
.L_x_34924:
        /* <DEDUP_REMOVED lines=13> */
.L_x_34938:
[----:B------:R-:W-:Y:S02]  /*27a0*/  LOP3.LUT R4, R0, 0xff, RZ, 0xc, !PT ;  /* 0x000000ff00047812 */ /* 0x000fe400078e0cff */
[----:B------:R-:W-:-:S04]  /*27b0*/  CS2R R6, SRZ ;  /* 0x0000000000067805 */ /* 0x000fc8000001ff00 */
[----:B------:R-:W0:Y:S02]  /*27c0*/  I2F.F64.U16 R4, R4 ;  /* 0x0000000400047312 */ /* 0x000e240000101800 */
[----:B0-----:R0:W-:Y:S01]  /*27d0*/  STG.E.128 desc[UR36][R16.64], R4 ;  /* 0x0000000410007986 */ /* 0x0011e2000c101d24 */
[----:B------:R-:W-:Y:S05]  /*27e0*/  BRA `(.L_x_34929) ;  /* 0x0000000800847947 */ /* 0x000fea0003800000 */
.L_x_34937:
        /* <DEDUP_REMOVED lines=22> */
.L_x_34942:
[----:B------:R-:W-:Y:S05]  /*2950*/  BSYNC B0 ;  /* 0x0000000000007941 */ /* 0x000fea0003800000 */
.L_x_34941:
[----:B------:R-:W-:-:S05]  /*2960*/  LOP3.LUT R3, R0, R3, RZ, 0xfc, !PT ;  /* 0x0000000300037212 */ /* 0x000fca00078efcff */
[----:B------:R0:W-:Y:S01]  /*2970*/  STG.E.U8 desc[UR36][R16.64], R3 ;  /* 0x0000000310007986 */ /* 0x0001e2000c101124 */
[----:B------:R-:W-:Y:S05]  /*2980*/  BRA `(.L_x_34929) ;  /* 0x00000008001c7947 */ /* 0x000fea0003800000 */
.L_x_34940:
        /* <DEDUP_REMOVED lines=14> */
.L_x_34944:
[----:B------:R-:W-:Y:S01]  /*2a70*/  IMAD.MOV.U32 R0, RZ, RZ, 0x7f ;  /* 0x0000007fff007424 */ /* 0x000fe200078e00ff */
[----:B------:R-:W-:-:S04]  /*2a80*/  ISETP.GT.U32.AND P0, PT, R2, 0x7f800000, PT ;  /* 0x7f8000000200780c */ /* 0x000fc80003f04070 */
[----:B------:R-:W-:-:S09]  /*2a90*/  SEL R0, R0, 0x7c, P0 ;  /* 0x0000007c00007807 */ /* 0x000fd20000000000 */
.L_x_34945:
[----:B------:R-:W-:Y:S05]  /*2aa0*/  BSYNC B0 ;  /* 0x0000000000007941 */ /* 0x000fea0003800000 */
.L_x_34943:
[----:B------:R-:W-:-:S04]  /*2ab0*/  LOP3.LUT R2, R3, 0x80000000, RZ, 0xc0, !PT ;  /* 0x8000000003027812 */ /* 0x000fc800078ec0ff */
[----:B------:R-:W-:-:S04]  /*2ac0*/  SHF.R.U32.HI R3, RZ, 0x18, R2 ;  /* 0x00000018ff037819 */ /* 0x000fc80000011602 */
[----:B------:R-:W-:-:S05]  /*2ad0*/  LOP3.LUT R3, R0, R3, RZ, 0xfc, !PT ;  /* 0x0000000300037212 */ /* 0x000fca00078efcff */
[----:B------:R0:W-:Y:S01]  /*2ae0*/  STG.E.U8 desc[UR36][R16.64], R3 ;  /* 0x0000000310007986 */ /* 0x0001e2000c101124 */
[----:B------:R-:W-:Y:S05]  /*2af0*/  BRA `(.L_x_34929) ;  /* 0x0000000400c07947 */ /* 0x000fea0003800000 */
.L_x_34939:
[----:B------:R-:W-:-:S04]  /*2b00*/  LOP3.LUT R2, R0, 0xff, RZ, 0xc, !PT ;  /* 0x000000ff00027812 */ /* 0x000fc800078e0cff */
[----:B------:R-:W0:Y:S02]  /*2b10*/  I2F.U16 R0, R2 ;  /* 0x0000000200007306 */ /* 0x000e240000101000 */
[----:B0-----:R-:W-:-:S05]  /*2b20*/  F2FP.BF16.F32.PACK_AB R0, RZ, R0 ;  /* 0x00000000ff00723e */ /* 0x001fca00000010ff */
[----:B------:R0:W-:Y:S01]  /*2b30*/  STG.E.U16 desc[UR36][R16.64], R0 ;  /* 0x0000000010007986 */ /* 0x0001e2000c101524 */
[----:B------:R-:W-:Y:S05]  /*2b40*/  BRA `(.L_x_34929) ;  /* 0x0000000400ac7947 */ /* 0x000fea0003800000 */
.L_x_34936:
        /* <DEDUP_REMOVED lines=11> */
.L_x_34948:
        /* <DEDUP_REMOVED lines=18> */
.L_x_34951:
[----:B------:R-:W-:-:S04]  /*2d20*/  LOP3.LUT R2, R3, 0x80000000, RZ, 0xc0, !PT ;  /* 0x8000000003027812 */ /* 0x000fc800078ec0ff */
[----:B------:R-:W-:-:S04]  /*2d30*/  SHF.R.U32.HI R3, RZ, 0x18, R2 ;  /* 0x00000018ff037819 */ /* 0x000fc80000011602 */
[----:B------:R-:W-:-:S04]  /*2d40*/  LOP3.LUT R0, R0, R3, RZ, 0xfc, !PT ;  /* 0x0000000300007212 */ /* 0x000fc800078efcff */
[----:B------:R-:W-:-:S07]  /*2d50*/  PRMT R8, R0, 0x7610, R8 ;  /* 0x0000761000087816 */ /* 0x000fce0000000008 */
.L_x_34950:
[----:B------:R-:W-:Y:S05]  /*2d60*/  BSYNC B0 ;  /* 0x0000000000007941 */ /* 0x000fea0003800000 */
.L_x_34949:
[----:B------:R0:W-:Y:S01]  /*2d70*/  STG.E.U8 desc[UR36][R16.64], R8 ;  /* 0x0000000810007986 */ /* 0x0001e2000c101124 */
[----:B------:R-:W-:Y:S05]  /*2d80*/  BRA `(.L_x_34929) ;  /* 0x00000004001c7947 */ /* 0x000fea0003800000 */
.L_x_34947:
        /* <DEDUP_REMOVED lines=18> */
.L_x_34954:
[----:B------:R-:W-:-:S04]  /*2eb0*/  LOP3.LUT R2, R3, 0x80000000, RZ, 0xc0, !PT ;  /* 0x8000000003027812 */ /* 0x000fc800078ec0ff */
[----:B------:R-:W-:-:S04]  /*2ec0*/  SHF.R.U32.HI R3, RZ, 0x18, R2 ;  /* 0x00000018ff037819 */ /* 0x000fc80000011602 */
[----:B------:R-:W-:-:S04]  /*2ed0*/  LOP3.LUT R0, R0, R3, RZ, 0xfc, !PT ;  /* 0x0000000300007212 */ /* 0x000fc800078efcff */
[----:B------:R-:W-:-:S07]  /*2ee0*/  PRMT R8, R0, 0x7610, R8 ;  /* 0x0000761000087816 */ /* 0x000fce0000000008 */
.L_x_34953:
[----:B------:R-:W-:Y:S05]  /*2ef0*/  BSYNC B0 ;  /* 0x0000000000007941 */ /* 0x000fea0003800000 */
.L_x_34952:
[----:B------:R0:W-:Y:S01]  /*2f00*/  STG.E.U8 desc[UR36][R16.64], R8 ;  /* 0x0000000810007986 */ /* 0x0001e2000c101124 */
[----:B------:R-:W-:Y:S05]  /*2f10*/  BRA `(.L_x_34929) ;  /* 0x0000000000b87947 */ /* 0x000fea0003800000 */
.L_x_34946:
        /* <DEDUP_REMOVED lines=23> */
.L_x_34928:
        /* <DEDUP_REMOVED lines=16> */
.L_x_34957:
[----:B------:R-:W-:Y:S05]  /*3190*/  BRA `(.L_x_34929) ;  /* 0x0000000000187947 */ /* 0x000fea0003800000 */
.L_x_34956:
[----:B------:R-:W-:Y:S01]  /*31a0*/  LOP3.LUT R2, R3, 0xff, RZ, 0xc0, !PT ;  /* 0x000000ff03027812 */ /* 0x000fe200078ec0ff */
[----:B------:R-:W-:-:S05]  /*31b0*/  IMAD.MOV.U32 R3, RZ, RZ, RZ ;  /* 0x000000ffff037224 */ /* 0x000fca00078e00ff */
[----:B------:R0:W-:Y:S01]  /*31c0*/  STG.E.64 desc[UR36][R16.64], R2 ;  /* 0x0000000210007986 */ /* 0x0001e2000c101b24 */
[----:B------:R-:W-:Y:S05]  /*31d0*/  BRA `(.L_x_34929) ;  /* 0x0000000000087947 */ /* 0x000fea0003800000 */
.L_x_34955:
[----:B------:R-:W-:-:S05]  /*31e0*/  LOP3.LUT R3, R3, 0xff, RZ, 0xc0, !PT ;  /* 0x000000ff03037812 */ /* 0x000fca00078ec0ff */
[----:B------:R0:W-:Y:S02]  /*31f0*/  STG.E desc[UR36][R16.64], R3 ;  /* 0x0000000310007986 */ /* 0x0001e4000c101924 */
.L_x_34929:
[----:B------:R-:W-:-:S04]  /*3200*/  IMAD R18, R23, 0x200, R18 ;  /* 0x0000020017127824 */ /* 0x000fc800078e0212 */
[----:B------:R-:W-:-:S07]  /*3210*/  VIADD R19, R18, 0x80 ;  /* 0x0000008012137836 */ /* 0x000fce0000000000 */
.L_x_34889:
[----:B------:R-:W-:Y:S05]  /*3220*/  BSYNC B6 ;  /* 0x0000000000067941 */ /* 0x000fea0003800000 */
.L_x_34888:
        /* <DEDUP_REMOVED lines=307> */
.L_x_34960:
        /* <DEDUP_REMOVED lines=20> */
.L_x_34964:
[----:B------:R0:W5:Y:S01]  /*46a0*/  LDG.E.U8 R0, desc[UR36][R4.64] ;  /* 0x0000002404007981 */ /* 0x000162000c1e1100 */
[----:B------:R-:W-:Y:S05]  /*46b0*/  BRA `(.L_x_34966) ;  /* 0x0000000c00647947 */ /* 0x000fea0003800000 */
.L_x_34963:
        /* <DEDUP_REMOVED lines=8> */
.L_x_34968:
[----:B------:R4:W5:Y:S01]  /*4740*/  LDG.E.U8 R0, desc[UR36][R4.64] ;  /* 0x0000002404007981 */ /* 0x000962000c1e1100 */
[----:B------:R-:W-:Y:S05]  /*4750*/  BRA `(.L_x_34966) ;  /* 0x0000000c003c7947 */ /* 0x000fea0003800000 */
.L_x_34967:
[----:B------:R3:W5:Y:S01]  /*4760*/  LDG.E.U16 R0, desc[UR36][R4.64] ;  /* 0x0000002404007981 */ /* 0x000762000c1e1500 */
[----:B------:R-:W-:Y:S05]  /*4770*/  BRA `(.L_x_34966) ;  /* 0x0000000c00347947 */ /* 0x000fea0003800000 */
.L_x_34962:
        /* <DEDUP_REMOVED lines=10> */
.L_x_34970:
[----:B------:R-:W2:Y:S02]  /*4820*/  LDG.E.U16 R2, desc[UR36][R4.64] ;  /* 0x0000002404027981 */ /* 0x000ea4000c1e1500 */
[----:B--2---:R-:W-:-:S06]  /*4830*/  HADD2.F32 R2, -RZ, R2.H0_H0 ;  /* 0x20000002ff027230 */ /* 0x004fcc0000004100 */
[----:B------:R-:W0:Y:S02]  /*4840*/  F2I.S64.TRUNC R2, R2 ;  /* 0x0000000200027311 */ /* 0x000e24000020d900 */
[----:B0-----:R-:W-:Y:S01]  /*4850*/  PRMT R0, R2, 0x7610, R0 ;  /* 0x0000761002007816 */ /* 0x001fe20000000000 */
[----:B------:R-:W-:Y:S06]  /*4860*/  BRA `(.L_x_34966) ;  /* 0x0000000800f87947 */ /* 0x000fec0003800000 */
.L_x_34969:
        /* <DEDUP_REMOVED lines=10> */
.L_x_34972:
[----:B------:R-:W2:Y:S02]  /*4910*/  LDG.E.U16 R4, desc[UR36][R4.64] ;  /* 0x0000002404047981 */ /* 0x000ea4000c1e1500 */
[----:B--2---:R-:W-:-:S06]  /*4920*/  HADD2.F32 R2, -RZ, R4.H0_H0 ;  /* 0x20000004ff027230 */ /* 0x004fcc0000004100 */
[----:B------:R-:W0:Y:S02]  /*4930*/  F2I.S64.TRUNC R2, R2 ;  /* 0x0000000200027311 */ /* 0x000e24000020d900 */
[----:B0-----:R-:W-:Y:S01]  /*4940*/  PRMT R0, R2, 0x7610, R0 ;  /* 0x0000761002007816 */ /* 0x001fe20000000000 */
[----:B------:R-:W-:Y:S06]  /*4950*/  BRA `(.L_x_34966) ;  /* 0x0000000800bc7947 */ /* 0x000fec0003800000 */
.L_x_34971:
[----:B------:R-:W2:Y:S02]  /*4960*/  LDG.E.64 R2, desc[UR36][R4.64] ;  /* 0x0000002404027981 */ /* 0x000ea4000c1e1b00 */
[----:B--2---:R-:W0:Y:S02]  /*4970*/  F2I.S64.F64.TRUNC R2, R2 ;  /* 0x0000000200027311 */ /* 0x004e24000030d900 */
[----:B0-----:R-:W-:Y:S01]  /*4980*/  PRMT R0, R2, 0x7610, R0 ;  /* 0x0000761002007816 */ /* 0x001fe20000000000 */
[----:B------:R-:W-:Y:S06]  /*4990*/  BRA `(.L_x_34966) ;  /* 0x0000000800ac7947 */ /* 0x000fec0003800000 */
.L_x_34961:
        /* <DEDUP_REMOVED lines=12> */
.L_x_34975:
[----:B------:R-:W2:Y:S02]  /*4a60*/  LDG.E.64 R4, desc[UR36][R4.64] ;  /* 0x0000002404047981 */ /* 0x000ea4000c1e1b00 */
[----:B--2---:R-:W0:Y:S02]  /*4a70*/  F2I.S64.F64.TRUNC R2, R4 ;  /* 0x0000000400027311 */ /* 0x004e24000030d900 */
[----:B0-----:R-:W-:Y:S01]  /*4a80*/  PRMT R0, R2, 0x7610, R0 ;  /* 0x0000761002007816 */ /* 0x001fe20000000000 */
[----:B------:R-:W-:Y:S06]  /*4a90*/  BRA `(.L_x_34966) ;  /* 0x00000008006c7947 */ /* 0x000fec0003800000 */
.L_x_34974:
        /* <DEDUP_REMOVED lines=28> */
.L_x_34977:
        /* <DEDUP_REMOVED lines=15> */
.L_x_34976:
[----:B------:R-:W2:Y:S02]  /*4d50*/  LDG.E.U16 R2, desc[UR36][R4.64] ;  /* 0x0000002404027981 */ /* 0x000ea4000c1e1500 */
[----:B--2---:R-:W-:-:S06]  /*4d60*/  IMAD.U32 R2, R2, 0x10000, RZ ;  /* 0x0001000002027824 */ /* 0x004fcc00078e00ff */
[----:B------:R-:W0:Y:S02]  /*4d70*/  F2I.S64.TRUNC R2, R2 ;  /* 0x0000000200027311 */ /* 0x000e24000020d900 */
[----:B0-----:R-:W-:Y:S01]  /*4d80*/  PRMT R0, R2, 0x7610, R0 ;  /* 0x0000761002007816 */ /* 0x001fe20000000000 */
[----:B------:R-:W-:Y:S06]  /*4d90*/  BRA `(.L_x_34966) ;  /* 0x0000000400ac7947 */ /* 0x000fec0003800000 */
.L_x_34973:
        /* <DEDUP_REMOVED lines=10> */
.L_x_34980:
        /* <DEDUP_REMOVED lines=21> */
.L_x_34984:
[----:B------:R-:W-:Y:S05]  /*4f90*/  BSYNC B1 ;  /* 0x0000000000017941 */ /* 0x000fea0003800000 */
.L_x_34983:
[----:B------:R-:W-:Y:S01]  /*4fa0*/  IMAD.SHL.U32 R2, R2, 0x100000, RZ ;  /* 0x0010000002027824 */ /* 0x000fe200078e00ff */
[----:B------:R-:W-:-:S04]  /*4fb0*/  LEA R3, R0, 0x3b800000, 0x17 ;  /* 0x3b80000000037811 */ /* 0x000fc800078eb8ff */
[----:B------:R-:W-:-:S07]  /*4fc0*/  LOP3.LUT R2, R3, R2, R4, 0xfe, !PT ;  /* 0x0000000203027212 */ /* 0x000fce00078efe04 */
.L_x_34982:
[----:B------:R-:W-:Y:S05]  /*4fd0*/  BSYNC B0 ;  /* 0x0000000000007941 */ /* 0x000fea0003800000 */
.L_x_34981:
[----:B------:R-:W0:Y:S02]  /*4fe0*/  F2I.S64.TRUNC R2, R2 ;  /* 0x0000000200027311 */ /* 0x000e24000020d900 */
[----:B0-----:R-:W-:Y:S01]  /*4ff0*/  PRMT R0, R2, 0x7610, R0 ;  /* 0x0000761002007816 */ /* 0x001fe20000000000 */
[----:B------:R-:W-:Y:S06]  /*5000*/  BRA `(.L_x_34966) ;  /* 0x0000000400107947 */ /* 0x000fec0003800000 */
.L_x_34979:
        /* <DEDUP_REMOVED lines=21> */
.L_x_34988:
[----:B------:R-:W-:Y:S05]  /*5160*/  BSYNC B1 ;  /* 0x0000000000017941 */ /* 0x000fea0003800000 */
.L_x_34987:
[----:B------:R-:W-:Y:S01]  /*5170*/  IMAD.SHL.U32 R2, R2, 0x200000, RZ ;  /* 0x0020000002027824 */ /* 0x000fe200078e00ff */
[----:B------:R-:W-:-:S04]  /*5180*/  LEA R3, R0, 0x37800000, 0x17 ;  /* 0x3780000000037811 */ /* 0x000fc800078eb8ff */
[----:B------:R-:W-:-:S07]  /*5190*/  LOP3.LUT R2, R3, R2, R4, 0xfe, !PT ;  /* 0x0000000203027212 */ /* 0x000fce00078efe04 */
.L_x_34986:
[----:B------:R-:W-:Y:S05]  /*51a0*/  BSYNC B0 ;  /* 0x0000000000007941 */ /* 0x000fea0003800000 */
.L_x_34985:
[----:B------:R-:W0:Y:S02]  /*51b0*/  F2I.S64.TRUNC R2, R2 ;  /* 0x0000000200027311 */ /* 0x000e24000020d900 */
[----:B0-----:R-:W-:Y:S01]  /*51c0*/  PRMT R0, R2, 0x7610, R0 ;  /* 0x0000761002007816 */ /* 0x001fe20000000000 */
[----:B------:R-:W-:Y:S06]  /*51d0*/  BRA `(.L_x_34966) ;  /* 0x00000000009c7947 */ /* 0x000fec0003800000 */
.L_x_34978:
        /* <DEDUP_REMOVED lines=14> */
.L_x_34992:
[----:B------:R-:W-:Y:S05]  /*52c0*/  BSYNC B0 ;  /* 0x0000000000007941 */ /* 0x000fea0003800000 */
.L_x_34991:
[----:B------:R-:W0:Y:S02]  /*52d0*/  F2I.S64.TRUNC R2, R2 ;  /* 0x0000000200027311 */ /* 0x000e24000020d900 */
[----:B0-----:R-:W-:Y:S01]  /*52e0*/  PRMT R0, R2, 0x7610, R0 ;  /* 0x0000761002007816 */ /* 0x001fe20000000000 */
[----:B------:R-:W-:Y:S06]  /*52f0*/  BRA `(.L_x_34966) ;  /* 0x0000000000547947 */ /* 0x000fec0003800000 */
.L_x_34965:
        /* <DEDUP_REMOVED lines=16> */
.L_x_34993:
[----:B------:R-:W-:Y:S01]  /*5400*/  PRMT R0, RZ, 0x7610, R0 ;  /* 0x00007610ff007816 */ /* 0x000fe20000000000 */
[----:B------:R-:W-:Y:S06]  /*5410*/  BRA `(.L_x_34966) ;  /* 0x00000000000c7947 */ /* 0x000fec0003800000 */
.L_x_34990:
[----:B------:R2:W5:Y:S01]  /*5420*/  LDG.E.U8 R0, desc[UR36][R4.64] ;  /* 0x0000002404007981 */ /* 0x000562000c1e1100 */
[----:B------:R-:W-:Y:S05]  /*5430*/  BRA `(.L_x_34966) ;  /* 0x0000000000047947 */ /* 0x000fea0003800000 */
.L_x_34989:
[----:B------:R1:W5:Y:S02]  /*5440*/  LDG.E.U8 R0, desc[UR36][R4.64] ;  /* 0x0000002404007981 */ /* 0x000364000c1e1100 */
.L_x_34966:
        /* <DEDUP_REMOVED lines=15> */
.L_x_34997:
[----:B------:R0:W-:Y:S01]  /*5540*/  STG.E.U8 desc[UR36][R16.64], R3 ;  /* 0x0000000310007986 */ /* 0x0001e2000c101124 */
[----:B------:R-:W-:Y:S05]  /*5550*/  BRA `(.L_x_34999) ;  /* 0x0000000c009c7947 */ /* 0x000fea0003800000 */
.L_x_34996:
        /* <DEDUP_REMOVED lines=10> */
.L_x_35001:
[----:B------:R-:W-:-:S05]  /*5600*/  LOP3.LUT R3, R3, 0xff, RZ, 0xc0, !PT ;  /* 0x000000ff03037812 */ /* 0x000fca00078ec0ff */
[----:B------:R0:W-:Y:S01]  /*5610*/  STG.E desc[UR36][R16.64], R3 ;  /* 0x0000000310007986 */ /* 0x0001e2000c101924 */
[----:B------:R-:W-:Y:S05]  /*5620*/  BRA `(.L_x_34999) ;  /* 0x0000000c00687947 */ /* 0x000fea0003800000 */
.L_x_35000:
[----:B------:R-:W-:-:S05]  /*5630*/  LOP3.LUT R3, R0, 0xff, RZ, 0xc, !PT ;  /* 0x000000ff00037812 */ /* 0x000fca00078e0cff */
[----:B------:R0:W-:Y:S01]  /*5640*/  STG.E.U16 desc[UR36][R16.64], R3 ;  /* 0x0000000310007986 */ /* 0x0001e2000c101524 */
[----:B------:R-:W-:Y:S05]  /*5650*/  BRA `(.L_x_34999) ;  /* 0x0000000c005c7947 */ /* 0x000fea0003800000 */
.L_x_34995:
        /* <DEDUP_REMOVED lines=10> */
.L_x_35003:
[----:B------:R-:W-:-:S04]  /*5700*/  LOP3.LUT R2, R0, 0xff, RZ, 0xc, !PT ;  /* 0x000000ff00027812 */ /* 0x000fc800078e0cff */
[----:B------:R-:W0:Y:S02]  /*5710*/  I2F.U16 R0, R2 ;  /* 0x0000000200007306 */ /* 0x000e240000101000 */
[----:B0-----:R-:W-:-:S05]  /*5720*/  F2FP.F16.F32.PACK_AB R0, RZ, R0 ;  /* 0x00000000ff00723e */ /* 0x001fca00000000ff */
[----:B------:R0:W-:Y:S01]  /*5730*/  STG.E.U16 desc[UR36][R16.64], R0 ;  /* 0x0000000010007986 */ /* 0x0001e2000c101524 */
[----:B------:R-:W-:Y:S05]  /*5740*/  BRA `(.L_x_34999) ;  /* 0x0000000c00207947 */ /* 0x000fea0003800000 */
.L_x_35002:
        /* <DEDUP_REMOVED lines=11> */
.L_x_35005:
[----:B------:R-:W-:-:S06]  /*5800*/  LOP3.LUT R0, R0, 0xff, RZ, 0xc, !PT ;  /* 0x000000ff00007812 */ /* 0x000fcc00078e0cff */
[----:B------:R-:W0:Y:S02]  /*5810*/  I2F.U16 R0, R0 ;  /* 0x0000000000007306 */ /* 0x000e240000101000 */
[----:B0-----:R-:W-:-:S04]  /*5820*/  F2FP.F16.F32.PACK_AB R3, RZ, R0 ;  /* 0x00000000ff03723e */ /* 0x001fc800000000ff */
[----:B------:R-:W-:-:S05]  /*5830*/  PRMT R3, R3, 0x5410, RZ ;  /* 0x0000541003037816 */ /* 0x000fca00000000ff */
[----:B------:R0:W-:Y:S01]  /*5840*/  STG.E desc[UR36][R16.64], R3 ;  /* 0x0000000310007986 */ /* 0x0001e2000c101924 */
[----:B------:R-:W-:Y:S05]  /*5850*/  BRA `(.L_x_34999) ;  /* 0x0000000800dc7947 */ /* 0x000fea0003800000 */
.L_x_35004:
[----:B------:R-:W-:-:S06]  /*5860*/  LOP3.LUT R2, R0, 0xff, RZ, 0xc, !PT ;  /* 0x000000ff00027812 */ /* 0x000fcc00078e0cff */
[----:B------:R-:W0:Y:S02]  /*5870*/  I2F.F64.U16 R2, R2 ;  /* 0x0000000200027312 */ /* 0x000e240000101800 */
[----:B0-----:R0:W-:Y:S01]  /*5880*/  STG.E.64 desc[UR36][R16.64], R2 ;  /* 0x0000000210007986 */ /* 0x0011e2000c101b24 */
[----:B------:R-:W-:Y:S05]  /*5890*/  BRA `(.L_x_34999) ;  /* 0x0000000800cc7947 */ /* 0x000fea0003800000 */
.L_x_34994:
        /* <DEDUP_REMOVED lines=13> */
.L_x_35008:
[----:B------:R-:W-:Y:S02]  /*5970*/  LOP3.LUT R4, R0, 0xff, RZ, 0xc, !PT ;  /* 0x000000ff00047812 */ /* 0x000fe400078e0cff */
[----:B------:R-:W-:-:S04]  /*5980*/  CS2R R6, SRZ ;  /* 0x0000000000067805 */ /* 0x000fc8000001ff00 */
[----:B------:R-:W0:Y:S02]  /*5990*/  I2F.F64.U16 R4, R4 ;  /* 0x0000000400047312 */ /* 0x000e240000101800 */
[----:B0-----:R0:W-:Y:S01]  /*59a0*/  STG.E.128 desc[UR36][R16.64], R4 ;  /* 0x0000000410007986 */ /* 0x0011e2000c101d24 */
[----:B------:R-:W-:Y:S05]  /*59b0*/  BRA `(.L_x_34999) ;  /* 0x0000000800847947 */ /* 0x000fea0003800000 */
.L_x_35007:
        /* <DEDUP_REMOVED lines=22> */
.L_x_35012:
[----:B------:R-:W-:Y:S05]  /*5b20*/  BSYNC B0 ;  /* 0x0000000000007941 */ /* 0x000fea0003800000 */
.L_x_35011:
[----:B------:R-:W-:-:S05]  /*5b30*/  LOP3.LUT R3, R0, R3, RZ, 0xfc, !PT ;  /* 0x0000000300037212 */ /* 0x000fca00078efcff */
[----:B------:R0:W-:Y:S01]  /*5b40*/  STG.E.U8 desc[UR36][R16.64], R3 ;  /* 0x0000000310007986 */ /* 0x0001e2000c101124 */
[----:B------:R-:W-:Y:S05]  /*5b50*/  BRA `(.L_x_34999) ;  /* 0x00000008001c7947 */ /* 0x000fea0003800000 */
.L_x_35010:
        /* <DEDUP_REMOVED lines=14> */
.L_x_35014:
[----:B------:R-:W-:Y:S01]  /*5c40*/  IMAD.MOV.U32 R0, RZ, RZ, 0x7f ;  /* 0x0000007fff007424 */ /* 0x000fe200078e00ff */
[----:B------:R-:W-:-:S04]  /*5c50*/  ISETP.GT.U32.AND P0, PT, R2, 0x7f800000, PT ;  /* 0x7f8000000200780c */ /* 0x000fc80003f04070 */
[----:B------:R-:W-:-:S09]  /*5c60*/  SEL R0, R0, 0x7c, P0 ;  /* 0x0000007c00007807 */ /* 0x000fd20000000000 */
.L_x_35015:
[----:B------:R-:W-:Y:S05]  /*5c70*/  BSYNC B0 ;  /* 0x0000000000007941 */ /* 0x000fea0003800000 */
.L_x_35013:
[----:B------:R-:W-:-:S04]  /*5c80*/  LOP3.LUT R2, R3, 0x80000000, RZ, 0xc0, !PT ;  /* 0x8000000003027812 */ /* 0x000fc800078ec0ff */
[----:B------:R-:W-:-:S04]  /*5c90*/  SHF.R.U32.HI R3, RZ, 0x18, R2 ;  /* 0x00000018ff037819 */ /* 0x000fc80000011602 */
[----:B------:R-:W-:-:S05]  /*5ca0*/  LOP3.LUT R3, R0, R3, RZ, 0xfc, !PT ;  /* 0x0000000300037212 */ /* 0x000fca00078efcff */
[----:B------:R0:W-:Y:S01]  /*5cb0*/  STG.E.U8 desc[UR36][R16.64], R3 ;  /* 0x0000000310007986 */ /* 0x0001e2000c101124 */
[----:B------:R-:W-:Y:S05]  /*5cc0*/  BRA `(.L_x_34999) ;  /* 0x0000000400c07947 */ /* 0x000fea0003800000 */
.L_x_35009:
[----:B------:R-:W-:-:S04]  /*5cd0*/  LOP3.LUT R2, R0, 0xff, RZ, 0xc, !PT ;  /* 0x000000ff00027812 */ /* 0x000fc800078e0cff */
[----:B------:R-:W0:Y:S02]  /*5ce0*/  I2F.U16 R0, R2 ;  /* 0x0000000200007306 */ /* 0x000e240000101000 */
[----:B0-----:R-:W-:-:S05]  /*5cf0*/  F2FP.BF16.F32.PACK_AB R0, RZ, R0 ;  /* 0x00000000ff00723e */ /* 0x001fca00000010ff */
[----:B------:R0:W-:Y:S01]  /*5d00*/  STG.E.U16 desc[UR36][R16.64], R0 ;  /* 0x0000000010007986 */ /* 0x0001e2000c101524 */
[----:B------:R-:W-:Y:S05]  /*5d10*/  BRA `(.L_x_34999) ;  /* 0x0000000400ac7947 */ /* 0x000fea0003800000 */
.L_x_35006:
        /* <DEDUP_REMOVED lines=11> */
.L_x_35018:
        /* <DEDUP_REMOVED lines=18> */
.L_x_35021:
[----:B------:R-:W-:-:S04]  /*5ef0*/  LOP3.LUT R2, R3, 0x80000000, RZ, 0xc0, !PT ;  /* 0x8000000003027812 */ /* 0x000fc800078ec0ff */
[----:B------:R-:W-:-:S04]  /*5f00*/  SHF.R.U32.HI R3, RZ, 0x18, R2 ;  /* 0x00000018ff037819 */ /* 0x000fc80000011602 */
[----:B------:R-:W-:-:S04]  /*5f10*/  LOP3.LUT R0, R0, R3, RZ, 0xfc, !PT ;  /* 0x0000000300007212 */ /* 0x000fc800078efcff */
[----:B------:R-:W-:-:S07]  /*5f20*/  PRMT R8, R0, 0x7610, R8 ;  /* 0x0000761000087816 */ /* 0x000fce0000000008 */
.L_x_35020:
[----:B------:R-:W-:Y:S05]  /*5f30*/  BSYNC B0 ;  /* 0x0000000000007941 */ /* 0x000fea0003800000 */
.L_x_35019:
[----:B------:R3:W-:Y:S01]  /*5f40*/  STG.E.U8 desc[UR36][R16.64], R8 ;  /* 0x0000000810007986 */ /* 0x0007e2000c101124 */
[----:B------:R-:W-:Y:S05]  /*5f50*/  BRA `(.L_x_34999) ;  /* 0x00000004001c7947 */ /* 0x000fea0003800000 */
.L_x_35017:
        /* <DEDUP_REMOVED lines=18> */
.L_x_35024:
[----:B------:R-:W-:-:S04]  /*6080*/  LOP3.LUT R2, R3, 0x80000000, RZ, 0xc0, !PT ;  /* 0x8000000003027812 */ /* 0x000fc800078ec0ff */
[----:B------:R-:W-:-:S04]  /*6090*/  SHF.R.U32.HI R3, RZ, 0x18, R2 ;  /* 0x00000018ff037819 */ /* 0x000fc80000011602 */
[----:B------:R-:W-:-:S04]  /*60a0*/  LOP3.LUT R0, R0, R3, RZ, 0xfc, !PT ;  /* 0x0000000300007212 */ /* 0x000fc800078efcff */
[----:B------:R-:W-:-:S07]  /*60b0*/  PRMT R8, R0, 0x7610, R8 ;  /* 0x0000761000087816 */ /* 0x000fce0000000008 */
.L_x_35023:
[----:B------:R-:W-:Y:S05]  /*60c0*/  BSYNC B0 ;  /* 0x0000000000007941 */ /* 0x000fea0003800000 */
.L_x_35022:
[----:B------:R0:W-:Y:S01]  /*60d0*/  STG.E.U8 desc[UR36][R16.64], R8 ;  /* 0x0000000810007986 */ /* 0x0001e2000c101124 */
[----:B------:R-:W-:Y:S05]  /*60e0*/  BRA `(.L_x_34999) ;  /* 0x0000000000b87947 */ /* 0x000fea0003800000 */
.L_x_35016:
        /* <DEDUP_REMOVED lines=23> */
.L_x_34998:
        /* <DEDUP_REMOVED lines=16> */
.L_x_35027:
[----:B------:R-:W-:Y:S05]  /*6360*/  BRA `(.L_x_34999) ;  /* 0x0000000000187947 */ /* 0x000fea0003800000 */
.L_x_35026:
[----:B------:R-:W-:Y:S01]  /*6370*/  LOP3.LUT R2, R3, 0xff, RZ, 0xc0, !PT ;  /* 0x000000ff03027812 */ /* 0x000fe200078ec0ff */
[----:B------:R-:W-:-:S05]  /*6380*/  IMAD.MOV.U32 R3, RZ, RZ, RZ ;  /* 0x000000ffff037224 */ /* 0x000fca00078e00ff */
[----:B------:R2:W-:Y:S01]  /*6390*/  STG.E.64 desc[UR36][R16.64], R2 ;  /* 0x0000000210007986 */ /* 0x0005e2000c101b24 */
[----:B------:R-:W-:Y:S05]  /*63a0*/  BRA `(.L_x_34999) ;  /* 0x0000000000087947 */ /* 0x000fea0003800000 */
.L_x_35025:
[----:B------:R-:W-:-:S05]  /*63b0*/  LOP3.LUT R3, R3, 0xff, RZ, 0xc0, !PT ;  /* 0x000000ff03037812 */ /* 0x000fca00078ec0ff */
[----:B------:R0:W-:Y:S02]  /*63c0*/  STG.E desc[UR36][R16.64], R3 ;  /* 0x0000000310007986 */ /* 0x0001e4000c101924 */
.L_x_34999:
[----:B------:R-:W-:-:S07]  /*63d0*/  VIADD R19, R19, 0x80 ;  /* 0x0000008013137836 */ /* 0x000fce0000000000 */
.L_x_34959:
[----:B------:R-:W-:Y:S05]  /*63e0*/  BSYNC B6 ;  /* 0x0000000000067941 */ /* 0x000fea0003800000 */
.L_x_34958:
        /* <DEDUP_REMOVED lines=307> */
.L_x_35030:
        /* <DEDUP_REMOVED lines=20> */
.L_x_35034:
[----:B------:R0:W5:Y:S01]  /*7860*/  LDG.E.U8 R0, desc[UR36][R4.64] ;  /* 0x0000002404007981 */ /* 0x000162000c1e1100 */
[----:B------:R-:W-:Y:S05]  /*7870*/  BRA `(.L_x_35036) ;  /* 0x0000000c00647947 */ /* 0x000fea0003800000 */
.L_x_35033:
        /* <DEDUP_REMOVED lines=8> */
.L_x_35038:
[----:B------:R4:W5:Y:S01]  /*7900*/  LDG.E.U8 R0, desc[UR36][R4.64] ;  /* 0x0000002404007981 */ /* 0x000962000c1e1100 */
[----:B------:R-:W-:Y:S05]  /*7910*/  BRA `(.L_x_35036) ;  /* 0x0000000c003c7947 */ /* 0x000fea0003800000 */
.L_x_35037:
[----:B------:R3:W5:Y:S01]  /*7920*/  LDG.E.U16 R0, desc[UR36][R4.64] ;  /* 0x0000002404007981 */ /* 0x000762000c1e1500 */
[----:B------:R-:W-:Y:S05]  /*7930*/  BRA `(.L_x_35036) ;  /* 0x0000000c00347947 */ /* 0x000fea0003800000 */
.L_x_35032:
        /* <DEDUP_REMOVED lines=10> */
.L_x_35040:
[----:B------:R-:W2:Y:S02]  /*79e0*/  LDG.E.U16 R2, desc[UR36][R4.64] ;  /* 0x0000002404027981 */ /* 0x000ea4000c1e1500 */
[----:B--2---:R-:W-:-:S06]  /*79f0*/  HADD2.F32 R2, -RZ, R2.H0_H0 ;  /* 0x20000002ff027230 */ /* 0x004fcc0000004100 */
[----:B------:R-:W0:Y:S02]  /*7a00*/  F2I.S64.TRUNC R2, R2 ;  /* 0x0000000200027311 */ /* 0x000e24000020d900 */
[----:B0-----:R-:W-:Y:S01]  /*7a10*/  PRMT R0, R2, 0x7610, R0 ;  /* 0x0000761002007816 */ /* 0x001fe20000000000 */
[----:B------:R-:W-:Y:S06]  /*7a20*/  BRA `(.L_x_35036) ;  /* 0x0000000800f87947 */ /* 0x000fec0003800000 */
.L_x_35039:
        /* <DEDUP_REMOVED lines=10> */
.L_x_35042:
[----:B------:R-:W2:Y:S02]  /*7ad0*/  LDG.E.U16 R4, desc[UR36][R4.64] ;  /* 0x0000002404047981 */ /* 0x000ea4000c1e1500 */
[----:B--2---:R-:W-:-:S06]  /*7ae0*/  HADD2.F32 R2, -RZ, R4.H0_H0 ;  /* 0x20000004ff027230 */ /* 0x004fcc0000004100 */
[----:B------:R-:W0:Y:S02]  /*7af0*/  F2I.S64.TRUNC R2, R2 ;  /* 0x0000000200027311 */ /* 0x000e24000020d900 */
[----:B0-----:R-:W-:Y:S01]  /*7b00*/  PRMT R0, R2, 0x7610, R0 ;  /* 0x0000761002007816 */ /* 0x001fe20000000000 */
[----:B------:R-:W-:Y:S06]  /*7b10*/  BRA `(.L_x_35036) ;  /* 0x0000000800bc7947 */ /* 0x000fec0003800000 */
.L_x_35041:
[----:B------:R-:W2:Y:S02]  /*7b20*/  LDG.E.64 R2, desc[UR36][R4.64] ;  /* 0x0000002404027981 */ /* 0x000ea4000c1e1b00 */
[----:B--2---:R-:W0:Y:S02]  /*7b30*/  F2I.S64.F64.TRUNC R2, R2 ;  /* 0x0000000200027311 */ /* 0x004e24000030d900 */
[----:B0-----:R-:W-:Y:S01]  /*7b40*/  PRMT R0, R2, 0x7610, R0 ;  /* 0x0000761002007816 */ /* 0x001fe20000000000 */
[----:B------:R-:W-:Y:S06]  /*7b50*/  BRA `(.L_x_35036) ;  /* 0x0000000800ac7947 */ /* 0x000fec0003800000 */
.L_x_35031:
        /* <DEDUP_REMOVED lines=12> */
.L_x_35045:
[----:B------:R-:W2:Y:S02]  /*7c20*/  LDG.E.64 R4, desc[UR36][R4.64] ;  /* 0x0000002404047981 */ /* 0x000ea4000c1e1b00 */
[----:B--2---:R-:W0:Y:S02]  /*7c30*/  F2I.S64.F64.TRUNC R2, R4 ;  /* 0x0000000400027311 */ /* 0x004e24000030d900 */
[----:B0-----:R-:W-:Y:S01]  /*7c40*/  PRMT R0, R2, 0x7610, R0 ;  /* 0x0000761002007816 */ /* 0x001fe20000000000 */
[----:B------:R-:W-:Y:S06]  /*7c50*/  BRA `(.L_x_35036) ;  /* 0x00000008006c7947 */ /* 0x000fec0003800000 */
.L_x_35044:
        /* <DEDUP_REMOVED lines=28> */
.L_x_35047:
        /* <DEDUP_REMOVED lines=15> */
.L_x_35046:
[----:B------:R-:W2:Y:S02]  /*7f10*/  LDG.E.U16 R2, desc[UR36][R4.64] ;  /* 0x0000002404027981 */ /* 0x000ea4000c1e1500 */
[----:B--2---:R-:W-:-:S06]  /*7f20*/  IMAD.U32 R2, R2, 0x10000, RZ ;  /* 0x0001000002027824 */ /* 0x004fcc00078e00ff */
[----:B------:R-:W0:Y:S02]  /*7f30*/  F2I.S64.TRUNC R2, R2 ;  /* 0x0000000200027311 */ /* 0x000e24000020d900 */
[----:B0-----:R-:W-:Y:S01]  /*7f40*/  PRMT R0, R2, 0x7610, R0 ;  /* 0x0000761002007816 */ /* 0x001fe20000000000 */
[----:B------:R-:W-:Y:S06]  /*7f50*/  BRA `(.L_x_35036) ;  /* 0x0000000400ac7947 */ /* 0x000fec0003800000 */
.L_x_35043:
        /* <DEDUP_REMOVED lines=10> */
.L_x_35050:
        /* <DEDUP_REMOVED lines=21> */
.L_x_35054:
[----:B------:R-:W-:Y:S05]  /*8150*/  BSYNC B1 ;  /* 0x0000000000017941 */ /* 0x000fea0003800000 */
.L_x_35053:
[----:B------:R-:W-:Y:S01]  /*8160*/  IMAD.SHL.U32 R2, R2, 0x100000, RZ ;  /* 0x0010000002027824 */ /* 0x000fe200078e00ff */
[----:B------:R-:W-:-:S04]  /*8170*/  LEA R3, R0, 0x3b800000, 0x17 ;  /* 0x3b80000000037811 */ /* 0x000fc800078eb8ff */
[----:B------:R-:W-:-:S07]  /*8180*/  LOP3.LUT R2, R3, R2, R4, 0xfe, !PT ;  /* 0x0000000203027212 */ /* 0x000fce00078efe04 */
.L_x_35052:
[----:B------:R-:W-:Y:S05]  /*8190*/  BSYNC B0 ;  /* 0x0000000000007941 */ /* 0x000fea0003800000 */
.L_x_35051:
[----:B------:R-:W0:Y:S02]  /*81a0*/  F2I.S64.TRUNC R2, R2 ;  /* 0x0000000200027311 */ /* 0x000e24000020d900 */
[----:B0-----:R-:W-:Y:S01]  /*81b0*/  PRMT R0, R2, 0x7610, R0 ;  /* 0x0000761002007816 */ /* 0x001fe20000000000 */
[----:B------:R-:W-:Y:S06]  /*81c0*/  BRA `(.L_x_35036) ;  /* 0x0000000400107947 */ /* 0x000fec0003800000 */
.L_x_35049:
        /* <DEDUP_REMOVED lines=21> */
.L_x_35058:
[----:B------:R-:W-:Y:S05]  /*8320*/  BSYNC B1 ;  /* 0x0000000000017941 */ /* 0x000fea0003800000 */
.L_x_35057:
[----:B------:R-:W-:Y:S01]  /*8330*/  IMAD.SHL.U32 R2, R2, 0x200000, RZ ;  /* 0x0020000002027824 */ /* 0x000fe200078e00ff */
[----:B------:R-:W-:-:S04]  /*8340*/  LEA R3, R0, 0x37800000, 0x17 ;  /* 0x3780000000037811 */ /* 0x000fc800078eb8ff */
[----:B------:R-:W-:-:S07]  /*8350*/  LOP3.LUT R2, R3, R2, R4, 0xfe, !PT ;  /* 0x0000000203027212 */ /* 0x000fce00078efe04 */
.L_x_35056:
[----:B------:R-:W-:Y:S05]  /*8360*/  BSYNC B0 ;  /* 0x0000000000007941 */ /* 0x000fea0003800000 */
.L_x_35055:
[----:B------:R-:W0:Y:S02]  /*8370*/  F2I.S64.TRUNC R2, R2 ;  /* 0x0000000200027311 */ /* 0x000e24000020d900 */
[----:B0-----:R-:W-:Y:S01]  /*8380*/  PRMT R0, R2, 0x7610, R0 ;  /* 0x0000761002007816 */ /* 0x001fe20000000000 */
[----:B------:R-:W-:Y:S06]  /*8390*/  BRA `(.L_x_35036) ;  /* 0x00000000009c7947 */ /* 0x000fec0003800000 */
.L_x_35048:
        /* <DEDUP_REMOVED lines=14> */
.L_x_35062:
[----:B------:R-:W-:Y:S05]  /*8480*/  BSYNC B0 ;  /* 0x0000000000007941 */ /* 0x000fea0003800000 */
.L_x_35061:
[----:B------:R-:W0:Y:S02]  /*8490*/  F2I.S64.TRUNC R2, R2 ;  /* 0x0000000200027311 */ /* 0x000e24000020d900 */
[----:B0-----:R-:W-:Y:S01]  /*84a0*/  PRMT R0, R2, 0x7610, R0 ;  /* 0x0000761002007816 */ /* 0x001fe20000000000 */
[----:B------:R-:W-:Y:S06]  /*84b0*/  BRA `(.L_x_35036) ;  /* 0x0000000000547947 */ /* 0x000fec0003800000 */
.L_x_35035:
        /* <DEDUP_REMOVED lines=16> */
.L_x_35063:
[----:B------:R-:W-:Y:S01]  /*85c0*/  PRMT R0, RZ, 0x7610, R0 ;  /* 0x00007610ff007816 */ /* 0x000fe20000000000 */
[----:B------:R-:W-:Y:S06]  /*85d0*/  BRA `(.L_x_35036) ;  /* 0x00000000000c7947 */ /* 0x000fec0003800000 */
.L_x_35060:
[----:B------:R1:W5:Y:S01]  /*85e0*/  LDG.E.U8 R0, desc[UR36][R4.64] ;  /* 0x0000002404007981 */ /* 0x000362000c1e1100 */
[----:B------:R-:W-:Y:S05]  /*85f0*/  BRA `(.L_x_35036) ;  /* 0x0000000000047947 */ /* 0x000fea0003800000 */
.L_x_35059:
[----:B------:R2:W5:Y:S02]  /*8600*/  LDG.E.U8 R0, desc[UR36][R4.64] ;  /* 0x0000002404007981 */ /* 0x000564000c1e1100 */
.L_x_35036:
        /* <DEDUP_REMOVED lines=15> */
.L_x_35067:
[----:B------:R3:W-:Y:S01]  /*8700*/  STG.E.U8 desc[UR36][R16.64], R3 ;  /* 0x0000000310007986 */ /* 0x0007e2000c101124 */
[----:B------:R-:W-:Y:S05]  /*8710*/  BRA `(.L_x_35069) ;  /* 0x0000000c009c7947 */ /* 0x000fea0003800000 */
.L_x_35066:
        /* <DEDUP_REMOVED lines=10> */
.L_x_35071:
[----:B------:R-:W-:-:S05]  /*87c0*/  LOP3.LUT R3, R3, 0xff, RZ, 0xc0, !PT ;  /* 0x000000ff03037812 */ /* 0x000fca00078ec0ff */
[----:B------:R2:W-:Y:S01]  /*87d0*/  STG.E desc[UR36][R16.64], R3 ;  /* 0x0000000310007986 */ /* 0x0005e2000c101924 */
[----:B------:R-:W-:Y:S05]  /*87e0*/  BRA `(.L_x_35069) ;  /* 0x0000000c00687947 */ /* 0x000fea0003800000 */
.L_x_35070:
[----:B------:R-:W-:-:S05]  /*87f0*/  LOP3.LUT R3, R0, 0xff, RZ, 0xc, !PT ;  /* 0x000000ff00037812 */ /* 0x000fca00078e0cff */
[----:B------:R0:W-:Y:S01]  /*8800*/  STG.E.U16 desc[UR36][R16.64], R3 ;  /* 0x0000000310007986 */ /* 0x0001e2000c101524 */
[----:B------:R-:W-:Y:S05]  /*8810*/  BRA `(.L_x_35069) ;  /* 0x0000000c005c7947 */ /* 0x000fea0003800000 */
.L_x_35065:
        /* <DEDUP_REMOVED lines=10> */
.L_x_35073:
[----:B------:R-:W-:-:S04]  /*88c0*/  LOP3.LUT R2, R0, 0xff, RZ, 0xc, !PT ;  /* 0x000000ff00027812 */ /* 0x000fc800078e0cff */
[----:B------:R-:W0:Y:S02]  /*88d0*/  I2F.U16 R0, R2 ;  /* 0x0000000200007306 */ /* 0x000e240000101000 */
[----:B0-----:R-:W-:-:S05]  /*88e0*/  F2FP.F16.F32.PACK_AB R0, RZ, R0 ;  /* 0x00000000ff00723e */ /* 0x001fca00000000ff */
[----:B------:R0:W-:Y:S01]  /*88f0*/  STG.E.U16 desc[UR36][R16.64], R0 ;  /* 0x0000000010007986 */ /* 0x0001e2000c101524 */
[----:B------:R-:W-:Y:S05]  /*8900*/  BRA `(.L_x_35069) ;  /* 0x0000000c00207947 */ /* 0x000fea0003800000 */
.L_x_35072:
        /* <DEDUP_REMOVED lines=11> */
.L_x_35075:
[----:B------:R-:W-:-:S06]  /*89c0*/  LOP3.LUT R0, R0, 0xff, RZ, 0xc, !PT ;  /* 0x000000ff00007812 */ /* 0x000fcc00078e0cff */
[----:B------:R-:W0:Y:S02]  /*89d0*/  I2F.U16 R0, R0 ;  /* 0x0000000000007306 */ /* 0x000e240000101000 */
[----:B0-----:R-:W-:-:S04]  /*89e0*/  F2FP.F16.F32.PACK_AB R3, RZ, R0 ;  /* 0x00000000ff03723e */ /* 0x001fc800000000ff */
[----:B------:R-:W-:-:S05]  /*89f0*/  PRMT R3, R3, 0x5410, RZ ;  /* 0x0000541003037816 */ /* 0x000fca00000000ff */
[----:B------:R0:W-:Y:S01]  /*8a00*/  STG.E desc[UR36][R16.64], R3 ;  /* 0x0000000310007986 */ /* 0x0001e2000c101924 */
[----:B------:R-:W-:Y:S05]  /*8a10*/  BRA `(.L_x_35069) ;  /* 0x0000000800dc7947 */ /* 0x000fea0003800000 */
.L_x_35074:
[----:B------:R-:W-:-:S06]  /*8a20*/  LOP3.LUT R2, R0, 0xff, RZ, 0xc, !PT ;  /* 0x000000ff00027812 */ /* 0x000fcc00078e0cff */
[----:B------:R-:W0:Y:S02]  /*8a30*/  I2F.F64.U16 R2, R2 ;  /* 0x0000000200027312 */ /* 0x000e240000101800 */
[----:B0-----:R0:W-:Y:S01]  /*8a40*/  STG.E.64 desc[UR36][R16.64], R2 ;  /* 0x0000000210007986 */ /* 0x0011e2000c101b24 */
[----:B------:R-:W-:Y:S05]  /*8a50*/  BRA `(.L_x_35069) ;  /* 0x0000000800cc7947 */ /* 0x000fea0003800000 */
.L_x_35064:
        /* <DEDUP_REMOVED lines=13> */
.L_x_35078:
[----:B------:R-:W-:Y:S02]  /*8b30*/  LOP3.LUT R4, R0, 0xff, RZ, 0xc, !PT ;  /* 0x000000ff00047812 */ /* 0x000fe400078e0cff */
[----:B------:R-:W-:-:S04]  /*8b40*/  CS2R R6, SRZ ;  /* 0x0000000000067805 */ /* 0x000fc8000001ff00 */
[----:B------:R-:W0:Y:S02]  /*8b50*/  I2F.F64.U16 R4, R4 ;  /* 0x0000000400047312 */ /* 0x000e240000101800 */
[----:B0-----:R0:W-:Y:S01]  /*8b60*/  STG.E.128 desc[UR36][R16.64], R4 ;  /* 0x0000000410007986 */ /* 0x0011e2000c101d24 */
[----:B------:R-:W-:Y:S05]  /*8b70*/  BRA `(.L_x_35069) ;  /* 0x0000000800847947 */ /* 0x000fea0003800000 */
.L_x_35077:
        /* <DEDUP_REMOVED lines=22> */
.L_x_35082:
[----:B------:R-:W-:Y:S05]  /*8ce0*/  BSYNC B0 ;  /* 0x0000000000007941 */ /* 0x000fea0003800000 */
.L_x_35081:
[----:B------:R-:W-:-:S05]  /*8cf0*/  LOP3.LUT R3, R0, R3, RZ, 0xfc, !PT ;  /* 0x0000000300037212 */ /* 0x000fca00078efcff */
[----:B------:R0:W-:Y:S01]  /*8d00*/  STG.E.U8 desc[UR36][R16.64], R3 ;  /* 0x0000000310007986 */ /* 0x0001e2000c101124 */
[----:B------:R-:W-:Y:S05]  /*8d10*/  BRA `(.L_x_35069) ;  /* 0x00000008001c7947 */ /* 0x000fea0003800000 */
.L_x_35080:
        /* <DEDUP_REMOVED lines=14> */
.L_x_35084:
[----:B------:R-:W-:Y:S01]  /*8e00*/  IMAD.MOV.U32 R0, RZ, RZ, 0x7f ;  /* 0x0000007fff007424 */ /* 0x000fe200078e00ff */
[----:B------:R-:W-:-:S04]  /*8e10*/  ISETP.GT.U32.AND P0, PT, R2, 0x7f800000, PT ;  /* 0x7f8000000200780c */ /* 0x000fc80003f04070 */
[----:B------:R-:W-:-:S09]  /*8e20*/  SEL R0, R0, 0x7c, P0 ;  /* 0x0000007c00007807 */ /* 0x000fd20000000000 */
.L_x_35085:
[----:B------:R-:W-:Y:S05]  /*8e30*/  BSYNC B0 ;  /* 0x0000000000007941 */ /* 0x000fea0003800000 */
.L_x_35083:
[----:B------:R-:W-:-:S04]  /*8e40*/  LOP3.LUT R2, R3, 0x80000000, RZ, 0xc0, !PT ;  /* 0x8000000003027812 */ /* 0x000fc800078ec0ff */
[----:B------:R-:W-:-:S04]  /*8e50*/  SHF.R.U32.HI R3, RZ, 0x18, R2 ;  /* 0x00000018ff037819 */ /* 0x000fc80000011602 */
[----:B------:R-:W-:-:S05]  /*8e60*/  LOP3.LUT R3, R0, R3, RZ, 0xfc, !PT ;  /* 0x0000000300037212 */ /* 0x000fca00078efcff */
[----:B------:R0:W-:Y:S01]  /*8e70*/  STG.E.U8 desc[UR36][R16.64], R3 ;  /* 0x0000000310007986 */ /* 0x0001e2000c101124 */
[----:B------:R-:W-:Y:S05]  /*8e80*/  BRA `(.L_x_35069) ;  /* 0x0000000400c07947 */ /* 0x000fea0003800000 */
.L_x_35079:
[----:B------:R-:W-:-:S04]  /*8e90*/  LOP3.LUT R2, R0, 0xff, RZ, 0xc, !PT ;  /* 0x000000ff00027812 */ /* 0x000fc800078e0cff */
[----:B------:R-:W0:Y:S02]  /*8ea0*/  I2F.U16 R0, R2 ;  /* 0x0000000200007306 */ /* 0x000e240000101000 */
[----:B0-----:R-:W-:-:S05]  /*8eb0*/  F2FP.BF16.F32.PACK_AB R0, RZ, R0 ;  /* 0x00000000ff00723e */ /* 0x001fca00000010ff */
[----:B------:R0:W-:Y:S01]  /*8ec0*/  STG.E.U16 desc[UR36][R16.64], R0 ;  /* 0x0000000010007986 */ /* 0x0001e2000c101524 */
[----:B------:R-:W-:Y:S05]  /*8ed0*/  BRA `(.L_x_35069) ;  /* 0x0000000400ac7947 */ /* 0x000fea0003800000 */
.L_x_35076:
        /* <DEDUP_REMOVED lines=11> */
.L_x_35088:
        /* <DEDUP_REMOVED lines=18> */
.L_x_35091:
[----:B------:R-:W-:-:S04]  /*90b0*/  LOP3.LUT R2, R3, 0x80000000, RZ, 0xc0, !PT ;  /* 0x8000000003027812 */ /* 0x000fc800078ec0ff */
[----:B------:R-:W-:-:S04]  /*90c0*/  SHF.R.U32.HI R3, RZ, 0x18, R2 ;  /* 0x00000018ff037819 */ /* 0x000fc80000011602 */
[----:B------:R-:W-:-:S04]  /*90d0*/  LOP3.LUT R0, R0, R3, RZ, 0xfc, !PT ;  /* 0x0000000300007212 */ /* 0x000fc800078efcff */
[----:B------:R-:W-:-:S07]  /*90e0*/  PRMT R8, R0, 0x7610, R8 ;  /* 0x0000761000087816 */ /* 0x000fce0000000008 */
.L_x_35090:
[----:B------:R-:W-:Y:S05]  /*90f0*/  BSYNC B0 ;  /* 0x0000000000007941 */ /* 0x000fea0003800000 */
.L_x_35089:
[----:B------:R0:W-:Y:S01]  /*9100*/  STG.E.U8 desc[UR36][R16.64], R8 ;  /* 0x0000000810007986 */ /* 0x0001e2000c101124 */
[----:B------:R-:W-:Y:S05]  /*9110*/  BRA `(.L_x_35069) ;  /* 0x00000004001c7947 */ /* 0x000fea0003800000 */
.L_x_35087:
        /* <DEDUP_REMOVED lines=18> */
.L_x_35094:
[----:B------:R-:W-:-:S04]  /*9240*/  LOP3.LUT R2, R3, 0x80000000, RZ, 0xc0, !PT ;  /* 0x8000000003027812 */ /* 0x000fc800078ec0ff */
[----:B------:R-:W-:-:S04]  /*9250*/  SHF.R.U32.HI R3, RZ, 0x18, R2 ;  /* 0x00000018ff037819 */ /* 0x000fc80000011602 */
[----:B------:R-:W-:-:S04]  /*9260*/  LOP3.LUT R0, R0, R3, RZ, 0xfc, !PT ;  /* 0x0000000300007212 */ /* 0x000fc800078efcff */
[----:B------:R-:W-:-:S07]  /*9270*/  PRMT R8, R0, 0x7610, R8 ;  /* 0x0000761000087816 */ /* 0x000fce0000000008 */
.L_x_35093:
[----:B------:R-:W-:Y:S05]  /*9280*/  BSYNC B0 ;  /* 0x0000000000007941 */ /* 0x000fea0003800000 */
.L_x_35092:
[----:B------:R0:W-:Y:S01]  /*9290*/  STG.E.U8 desc[UR36][R16.64], R8 ;  /* 0x0000000810007986 */ /* 0x0001e2000c101124 */
[----:B------:R-:W-:Y:S05]  /*92a0*/  BRA `(.L_x_35069) ;  /* 0x0000000000b87947 */ /* 0x000fea0003800000 */
.L_x_35086:
        /* <DEDUP_REMOVED lines=23> */
.L_x_35068:
        /* <DEDUP_REMOVED lines=16> */
.L_x_35097:
[----:B------:R-:W-:Y:S05]  /*9520*/  BRA `(.L_x_35069) ;  /* 0x0000000000187947 */ /* 0x000fea0003800000 */
.L_x_35096:
[----:B------:R-:W-:Y:S01]  /*9530*/  LOP3.LUT R2, R3, 0xff, RZ, 0xc0, !PT ;  /* 0x000000ff03027812 */ /* 0x000fe200078ec0ff */
[----:B------:R-:W-:-:S05]  /*9540*/  IMAD.MOV.U32 R3, RZ, RZ, RZ ;  /* 0x000000ffff037224 */ /* 0x000fca00078e00ff */
[----:B------:R0:W-:Y:S01]  /*9550*/  STG.E.64 desc[UR36][R16.64], R2 ;  /* 0x0000000210007986 */ /* 0x0001e2000c101b24 */
[----:B------:R-:W-:Y:S05]  /*9560*/  BRA `(.L_x_35069) ;  /* 0x0000000000087947 */ /* 0x000fea0003800000 */
.L_x_35095:
[----:B------:R-:W-:-:S05]  /*9570*/  LOP3.LUT R3, R3, 0xff, RZ, 0xc0, !PT ;  /* 0x000000ff03037812 */ /* 0x000fca00078ec0ff */
[----:B------:R0:W-:Y:S02]  /*9580*/  STG.E desc[UR36][R16.64], R3 ;  /* 0x0000000310007986 */ /* 0x0001e4000c101924 */
.L_x_35069:
[----:B------:R-:W-:-:S07]  /*9590*/  VIADD R19, R19, 0x80 ;  /* 0x0000008013137836 */ /* 0x000fce0000000000 */
.L_x_35029:
[----:B------:R-:W-:Y:S05]  /*95a0*/  BSYNC B6 ;  /* 0x0000000000067941 */ /* 0x000fea0003800000 */
.L_x_35028:
        /* <DEDUP_REMOVED lines=306> */
.L_x_35098:
        /* <DEDUP_REMOVED lines=20> */
.L_x_35102:
[----:B------:R4:W5:Y:S01]  /*aa10*/  LDG.E.U8 R0, desc[UR36][R4.64] ;  /* 0x0000002404007981 */ /* 0x000962000c1e1100 */
[----:B------:R-:W-:Y:S05]  /*aa20*/  BRA `(.L_x_35104) ;  /* 0x0000000c00647947 */ /* 0x000fea0003800000 */
.L_x_35101:
        /* <DEDUP_REMOVED lines=8> */
.L_x_35106:
[----:B------:R2:W5:Y:S01]  /*aab0*/  LDG.E.U8 R0, desc[UR36][R4.64] ;  /* 0x0000002404007981 */ /* 0x000562000c1e1100 */
[----:B------:R-:W-:Y:S05]  /*aac0*/  BRA `(.L_x_35104) ;  /* 0x0000000c003c7947 */ /* 0x000fea0003800000 */
.L_x_35105:
[----:B------:R0:W5:Y:S01]  /*aad0*/  LDG.E.U16 R0, desc[UR36][R4.64] ;  /* 0x0000002404007981 */ /* 0x000162000c1e1500 */
[----:B------:R-:W-:Y:S05]  /*aae0*/  BRA `(.L_x_35104) ;  /* 0x0000000c00347947 */ /* 0x000fea0003800000 */
.L_x_35100:
        /* <DEDUP_REMOVED lines=10> */
.L_x_35108:
[----:B------:R-:W2:Y:S02]  /*ab90*/  LDG.E.U16 R2, desc[UR36][R4.64] ;  /* 0x0000002404027981 */ /* 0x000ea4000c1e1500 */
[----:B--2---:R-:W-:-:S06]  /*aba0*/  HADD2.F32 R2, -RZ, R2.H0_H0 ;  /* 0x20000002ff027230 */ /* 0x004fcc0000004100 */
[----:B------:R-:W0:Y:S02]  /*abb0*/  F2I.S64.TRUNC R2, R2 ;  /* 0x0000000200027311 */ /* 0x000e24000020d900 */
[----:B0-----:R-:W-:Y:S01]  /*abc0*/  PRMT R0, R2, 0x7610, R0 ;  /* 0x0000761002007816 */ /* 0x001fe20000000000 */
[----:B------:R-:W-:Y:S06]  /*abd0*/  BRA `(.L_x_35104) ;  /* 0x0000000800f87947 */ /* 0x000fec0003800000 */
.L_x_35107:
        /* <DEDUP_REMOVED lines=10> */
.L_x_35110:
[----:B------:R-:W2:Y:S02]  /*ac80*/  LDG.E.U16 R4, desc[UR36][R4.64] ;  /* 0x0000002404047981 */ /* 0x000ea4000c1e1500 */
[----:B--2---:R-:W-:-:S06]  /*ac90*/  HADD2.F32 R2, -RZ, R4.H0_H0 ;  /* 0x20000004ff027230 */ /* 0x004fcc0000004100 */
[----:B------:R-:W0:Y:S02]  /*aca0*/  F2I.S64.TRUNC R2, R2 ;  /* 0x0000000200027311 */ /* 0x000e24000020d900 */
[----:B0-----:R-:W-:Y:S01]  /*acb0*/  PRMT R0, R2, 0x7610, R0 ;  /* 0x0000761002007816 */ /* 0x001fe20000000000 */
[----:B------:R-:W-:Y:S06]  /*acc0*/  BRA `(.L_x_35104) ;  /* 0x0000000800bc7947 */ /* 0x000fec0003800000 */
.L_x_35109:
[----:B------:R-:W2:Y:S02]  /*acd0*/  LDG.E.64 R2, desc[UR36][R4.64] ;  /* 0x0000002404027981 */ /* 0x000ea4000c1e1b00 */
[----:B--2---:R-:W0:Y:S02]  /*ace0*/  F2I.S64.F64.TRUNC R2, R2 ;  /* 0x0000000200027311 */ /* 0x004e24000030d900 */
[----:B0-----:R-:W-:Y:S01]  /*acf0*/  PRMT R0, R2, 0x7610, R0 ;  /* 0x0000761002007816 */ /* 0x001fe20000000000 */
[----:B------:R-:W-:Y:S06]  /*ad00*/  BRA `(.L_x_35104) ;  /* 0x0000000800ac7947 */ /* 0x000fec0003800000 */
.L_x_35099:
        /* <DEDUP_REMOVED lines=12> */
.L_x_35113:
[----:B------:R-:W2:Y:S02]  /*add0*/  LDG.E.64 R4, desc[UR36][R4.64] ;  /* 0x0000002404047981 */ /* 0x000ea4000c1e1b00 */
[----:B--2---:R-:W0:Y:S02]  /*ade0*/  F2I.S64.F64.TRUNC R2, R4 ;  /* 0x0000000400027311 */ /* 0x004e24000030d900 */
[----:B0-----:R-:W-:Y:S01]  /*adf0*/  PRMT R0, R2, 0x7610, R0 ;  /* 0x0000761002007816 */ /* 0x001fe20000000000 */
[----:B------:R-:W-:Y:S06]  /*ae00*/  BRA `(.L_x_35104) ;  /* 0x00000008006c7947 */ /* 0x000fec0003800000 */
.L_x_35112:
        /* <DEDUP_REMOVED lines=28> */
.L_x_35115:
        /* <DEDUP_REMOVED lines=15> */
.L_x_35114:
[----:B------:R-:W2:Y:S02]  /*b0c0*/  LDG.E.U16 R2, desc[UR36][R4.64] ;  /* 0x0000002404027981 */ /* 0x000ea4000c1e1500 */
[----:B--2---:R-:W-:-:S06]  /*b0d0*/  IMAD.U32 R2, R2, 0x10000, RZ ;  /* 0x0001000002027824 */ /* 0x004fcc00078e00ff */
[----:B------:R-:W0:Y:S02]  /*b0e0*/  F2I.S64.TRUNC R2, R2 ;  /* 0x0000000200027311 */ /* 0x000e24000020d900 */
[----:B0-----:R-:W-:Y:S01]  /*b0f0*/  PRMT R0, R2, 0x7610, R0 ;  /* 0x0000761002007816 */ /* 0x001fe20000000000 */
[----:B------:R-:W-:Y:S06]  /*b100*/  BRA `(.L_x_35104) ;  /* 0x0000000400ac7947 */ /* 0x000fec0003800000 */
.L_x_35111:
        /* <DEDUP_REMOVED lines=10> */
.L_x_35118:
        /* <DEDUP_REMOVED lines=21> */
.L_x_35122:
[----:B------:R-:W-:Y:S05]  /*b300*/  BSYNC B1 ;  /* 0x0000000000017941 */ /* 0x000fea0003800000 */
.L_x_35121:
[----:B------:R-:W-:Y:S01]  /*b310*/  IMAD.SHL.U32 R2, R2, 0x100000, RZ ;  /* 0x0010000002027824 */ /* 0x000fe200078e00ff */
[----:B------:R-:W-:-:S04]  /*b320*/  LEA R3, R0, 0x3b800000, 0x17 ;  /* 0x3b80000000037811 */ /* 0x000fc800078eb8ff */
[----:B------:R-:W-:-:S07]  /*b330*/  LOP3.LUT R2, R3, R2, R4, 0xfe, !PT ;  /* 0x0000000203027212 */ /* 0x000fce00078efe04 */
.L_x_35120:
[----:B------:R-:W-:Y:S05]  /*b340*/  BSYNC B0 ;  /* 0x0000000000007941 */ /* 0x000fea0003800000 */
.L_x_35119:
[----:B------:R-:W0:Y:S02]  /*b350*/  F2I.S64.TRUNC R2, R2 ;  /* 0x0000000200027311 */ /* 0x000e24000020d900 */
[----:B0-----:R-:W-:Y:S01]  /*b360*/  PRMT R0, R2, 0x7610, R0 ;  /* 0x0000761002007816 */ /* 0x001fe20000000000 */
[----:B------:R-:W-:Y:S06]  /*b370*/  BRA `(.L_x_35104) ;  /* 0x0000000400107947 */ /* 0x000fec0003800000 */
.L_x_35117:
        /* <DEDUP_REMOVED lines=21> */
.L_x_35126:
[----:B------:R-:W-:Y:S05]  /*b4d0*/  BSYNC B1 ;  /* 0x0000000000017941 */ /* 0x000fea0003800000 */
.L_x_35125:
[----:B------:R-:W-:Y:S01]  /*b4e0*/  IMAD.SHL.U32 R2, R2, 0x200000, RZ ;  /* 0x0020000002027824 */ /* 0x000fe200078e00ff */
[----:B------:R-:W-:-:S04]  /*b4f0*/  LEA R3, R0, 0x37800000, 0x17 ;  /* 0x3780000000037811 */ /* 0x000fc800078eb8ff */
[----:B------:R-:W-:-:S07]  /*b500*/  LOP3.LUT R2, R3, R2, R4, 0xfe, !PT ;  /* 0x0000000203027212 */ /* 0x000fce00078efe04 */
.L_x_35124:
[----:B------:R-:W-:Y:S05]  /*b510*/  BSYNC B0 ;  /* 0x0000000000007941 */ /* 0x000fea0003800000 */
.L_x_35123:
[----:B------:R-:W0:Y:S02]  /*b520*/  F2I.S64.TRUNC R2, R2 ;  /* 0x0000000200027311 */ /* 0x000e24000020d900 */
[----:B0-----:R-:W-:Y:S01]  /*b530*/  PRMT R0, R2, 0x7610, R0 ;  /* 0x0000761002007816 */ /* 0x001fe20000000000 */
[----:B------:R-:W-:Y:S06]  /*b540*/  BRA `(.L_x_35104) ;  /* 0x00000000009c7947 */ /* 0x000fec0003800000 */
.L_x_35116:
        /* <DEDUP_REMOVED lines=14> */
.L_x_35130:
[----:B------:R-:W-:Y:S05]  /*b630*/  BSYNC B0 ;  /* 0x0000000000007941 */ /* 0x000fea0003800000 */
.L_x_35129:
[----:B------:R-:W0:Y:S02]  /*b640*/  F2I.S64.TRUNC R2, R2 ;  /* 0x0000000200027311 */ /* 0x000e24000020d900 */
[----:B0-----:R-:W-:Y:S01]  /*b650*/  PRMT R0, R2, 0x7610, R0 ;  /* 0x0000761002007816 */ /* 0x001fe20000000000 */
[----:B------:R-:W-:Y:S06]  /*b660*/  BRA `(.L_x_35104) ;  /* 0x0000000000547947 */ /* 0x000fec0003800000 */
.L_x_35103:
        /* <DEDUP_REMOVED lines=16> */
.L_x_35131:
[----:B------:R-:W-:Y:S01]  /*b770*/  PRMT R0, RZ, 0x7610, R0 ;  /* 0x00007610ff007816 */ /* 0x000fe20000000000 */
[----:B------:R-:W-:Y:S06]  /*b780*/  BRA `(.L_x_35104) ;  /* 0x00000000000c7947 */ /* 0x000fec0003800000 */
.L_x_35128:
[----:B------:R0:W5:Y:S01]  /*b790*/  LDG.E.U8 R0, desc[UR36][R4.64] ;  /* 0x0000002404007981 */ /* 0x000162000c1e1100 */
[----:B------:R-:W-:Y:S05]  /*b7a0*/  BRA `(.L_x_35104) ;  /* 0x0000000000047947 */ /* 0x000fea0003800000 */
.L_x_35127:
[----:B------:R0:W5:Y:S02]  /*b7b0*/  LDG.E.U8 R0, desc[UR36][R4.64] ;  /* 0x0000002404007981 */ /* 0x000164000c1e1100 */
.L_x_35104:
        /* <DEDUP_REMOVED lines=15> */
.L_x_35135:
[----:B------:R-:W-:Y:S01]  /*b8b0*/  STG.E.U8 desc[UR36][R16.64], R3 ;  /* 0x0000000310007986 */ /* 0x000fe2000c101124 */
[----:B------:R-:W-:Y:S05]  /*b8c0*/  EXIT ;  /* 0x000000000000794d */ /* 0x000fea0003800000 */
.L_x_35134:
        /* <DEDUP_REMOVED lines=10> */
.L_x_35138:
[----:B------:R-:W-:-:S05]  /*b970*/  LOP3.LUT R3, R3, 0xff, RZ, 0xc0, !PT ;  /* 0x000000ff03037812 */ /* 0x000fca00078ec0ff */
[----:B------:R-:W-:Y:S01]  /*b980*/  STG.E desc[UR36][R16.64], R3 ;  /* 0x0000000310007986 */ /* 0x000fe2000c101924 */
[----:B------:R-:W-:Y:S05]  /*b990*/  EXIT ;  /* 0x000000000000794d */ /* 0x000fea0003800000 */
.L_x_35137:
[----:B------:R-:W-:-:S05]  /*b9a0*/  LOP3.LUT R3, R0, 0xff, RZ, 0xc, !PT ;  /* 0x000000ff00037812 */ /* 0x000fca00078e0cff */
[----:B------:R-:W-:Y:S01]  /*b9b0*/  STG.E.U16 desc[UR36][R16.64], R3 ;  /* 0x0000000310007986 */ /* 0x000fe2000c101524 */
[----:B------:R-:W-:Y:S05]  /*b9c0*/  EXIT ;  /* 0x000000000000794d */ /* 0x000fea0003800000 */
.L_x_35133:
        /* <DEDUP_REMOVED lines=10> */
.L_x_35140:
[----:B------:R-:W-:-:S04]  /*ba70*/  LOP3.LUT R2, R0, 0xff, RZ, 0xc, !PT ;  /* 0x000000ff00027812 */ /* 0x000fc800078e0cff */
[----:B------:R-:W0:Y:S02]  /*ba80*/  I2F.U16 R0, R2 ;  /* 0x0000000200007306 */ /* 0x000e240000101000 */
[----:B0-----:R-:W-:-:S05]  /*ba90*/  F2FP.F16.F32.PACK_AB R0, RZ, R0 ;  /* 0x00000000ff00723e */ /* 0x001fca00000000ff */
[----:B------:R-:W-:Y:S01]  /*baa0*/  STG.E.U16 desc[UR36][R16.64], R0 ;  /* 0x0000000010007986 */ /* 0x000fe2000c101524 */
[----:B------:R-:W-:Y:S05]  /*bab0*/  EXIT ;  /* 0x000000000000794d */ /* 0x000fea0003800000 */
.L_x_35139:
        /* <DEDUP_REMOVED lines=11> */
.L_x_35142:
[----:B------:R-:W-:-:S06]  /*bb70*/  LOP3.LUT R0, R0, 0xff, RZ, 0xc, !PT ;  /* 0x000000ff00007812 */ /* 0x000fcc00078e0cff */
[----:B------:R-:W0:Y:S02]  /*bb80*/  I2F.U16 R0, R0 ;  /* 0x0000000000007306 */ /* 0x000e240000101000 */
[----:B0-----:R-:W-:-:S04]  /*bb90*/  F2FP.F16.F32.PACK_AB R3, RZ, R0 ;  /* 0x00000000ff03723e */ /* 0x001fc800000000ff */
[----:B------:R-:W-:-:S05]  /*bba0*/  PRMT R3, R3, 0x5410, RZ ;  /* 0x0000541003037816 */ /* 0x000fca00000000ff */
[----:B------:R-:W-:Y:S01]  /*bbb0*/  STG.E desc[UR36][R16.64], R3 ;  /* 0x0000000310007986 */ /* 0x000fe2000c101924 */
[----:B------:R-:W-:Y:S05]  /*bbc0*/  EXIT ;  /* 0x000000000000794d */ /* 0x000fea0003800000 */
.L_x_35141:
[----:B------:R-:W-:-:S06]  /*bbd0*/  LOP3.LUT R2, R0, 0xff, RZ, 0xc, !PT ;  /* 0x000000ff00027812 */ /* 0x000fcc00078e0cff */
[----:B------:R-:W0:Y:S02]  /*bbe0*/  I2F.F64.U16 R2, R2 ;  /* 0x0000000200027312 */ /* 0x000e240000101800 */
[----:B0-----:R-:W-:Y:S01]  /*bbf0*/  STG.E.64 desc[UR36][R16.64], R2 ;  /* 0x0000000210007986 */ /* 0x001fe2000c101b24 */
[----:B------:R-:W-:Y:S05]  /*bc00*/  EXIT ;  /* 0x000000000000794d */ /* 0x000fea0003800000 */
.L_x_35132:
        /* <DEDUP_REMOVED lines=13> */
.L_x_35145:
[----:B------:R-:W-:Y:S02]  /*bce0*/  LOP3.LUT R4, R0, 0xff, RZ, 0xc, !PT ;  /* 0x000000ff00047812 */ /* 0x000fe400078e0cff */
[----:B------:R-:W-:-:S04]  /*bcf0*/  CS2R R6, SRZ ;  /* 0x0000000000067805 */ /* 0x000fc8000001ff00 */
[----:B------:R-:W0:Y:S02]  /*bd00*/  I2F.F64.U16 R4, R4 ;  /* 0x0000000400047312 */ /* 0x000e240000101800 */
[----:B0-----:R-:W-:Y:S01]  /*bd10*/  STG.E.128 desc[UR36][R16.64], R4 ;  /* 0x0000000410007986 */ /* 0x001fe2000c101d24 */
[----:B------:R-:W-:Y:S05]  /*bd20*/  EXIT ;  /* 0x000000000000794d */ /* 0x000fea0003800000 */
.L_x_35144:
        /* <DEDUP_REMOVED lines=22> */
.L_x_35149:
[----:B------:R-:W-:Y:S05]  /*be90*/  BSYNC B0 ;  /* 0x0000000000007941 */ /* 0x000fea0003800000 */
.L_x_35148:
[----:B------:R-:W-:-:S05]  /*bea0*/  LOP3.LUT R3, R0, R3, RZ, 0xfc, !PT ;  /* 0x0000000300037212 */ /* 0x000fca00078efcff */
[----:B------:R-:W-:Y:S01]  /*beb0*/  STG.E.U8 desc[UR36][R16.64], R3 ;  /* 0x0000000310007986 */ /* 0x000fe2000c101124 */
[----:B------:R-:W-:Y:S05]  /*bec0*/  EXIT ;  /* 0x000000000000794d */ /* 0x000fea0003800000 */
.L_x_35147:
        /* <DEDUP_REMOVED lines=14> */
.L_x_35151:
[----:B------:R-:W-:Y:S01]  /*bfb0*/  IMAD.MOV.U32 R0, RZ, RZ, 0x7f ;  /* 0x0000007fff007424 */ /* 0x000fe200078e00ff */
[----:B------:R-:W-:-:S04]  /*bfc0*/  ISETP.GT.U32.AND P0, PT, R2, 0x7f800000, PT ;  /* 0x7f8000000200780c */ /* 0x000fc80003f04070 */
[----:B------:R-:W-:-:S09]  /*bfd0*/  SEL R0, R0, 0x7c, P0 ;  /* 0x0000007c00007807 */ /* 0x000fd20000000000 */
.L_x_35152:
[----:B------:R-:W-:Y:S05]  /*bfe0*/  BSYNC B0 ;  /* 0x0000000000007941 */ /* 0x000fea0003800000 */
.L_x_35150:
[----:B------:R-:W-:-:S04]  /*bff0*/  LOP3.LUT R2, R3, 0x80000000, RZ, 0xc0, !PT ;  /* 0x8000000003027812 */ /* 0x000fc800078ec0ff */
[----:B------:R-:W-:-:S04]  /*c000*/  SHF.R.U32.HI R3, RZ, 0x18, R2 ;  /* 0x00000018ff037819 */ /* 0x000fc80000011602 */
[----:B------:R-:W-:-:S05]  /*c010*/  LOP3.LUT R3, R0, R3, RZ, 0xfc, !PT ;  /* 0x0000000300037212 */ /* 0x000fca00078efcff */
[----:B------:R-:W-:Y:S01]  /*c020*/  STG.E.U8 desc[UR36][R16.64], R3 ;  /* 0x0000000310007986 */ /* 0x000fe2000c101124 */
[----:B------:R-:W-:Y:S05]  /*c030*/  EXIT ;  /* 0x000000000000794d */ /* 0x000fea0003800000 */
.L_x_35146:
[----:B------:R-:W-:-:S04]  /*c040*/  LOP3.LUT R2, R0, 0xff, RZ, 0xc, !PT ;  /* 0x000000ff00027812 */ /* 0x000fc800078e0cff */
[----:B------:R-:W0:Y:S02]  /*c050*/  I2F.U16 R0, R2 ;  /* 0x0000000200007306 */ /* 0x000e240000101000 */
[----:B0-----:R-:W-:-:S05]  /*c060*/  F2FP.BF16.F32.PACK_AB R0, RZ, R0 ;  /* 0x00000000ff00723e */ /* 0x001fca00000010ff */
[----:B------:R-:W-:Y:S01]  /*c070*/  STG.E.U16 desc[UR36][R16.64], R0 ;  /* 0x0000000010007986 */ /* 0x000fe2000c101524 */
[----:B------:R-:W-:Y:S05]  /*c080*/  EXIT ;  /* 0x000000000000794d */ /* 0x000fea0003800000 */
.L_x_35143:
        /* <DEDUP_REMOVED lines=11> */
.L_x_35155:
        /* <DEDUP_REMOVED lines=18> */
.L_x_35158:
[----:B------:R-:W-:-:S04]  /*c260*/  LOP3.LUT R2, R3, 0x80000000, RZ, 0xc0, !PT ;  /* 0x8000000003027812 */ /* 0x000fc800078ec0ff */
[----:B------:R-:W-:-:S04]  /*c270*/  SHF.R.U32.HI R3, RZ, 0x18, R2 ;  /* 0x00000018ff037819 */ /* 0x000fc80000011602 */
[----:B------:R-:W-:-:S04]  /*c280*/  LOP3.LUT R0, R0, R3, RZ, 0xfc, !PT ;  /* 0x0000000300007212 */ /* 0x000fc800078efcff */
[----:B------:R-:W-:-:S07]  /*c290*/  PRMT R8, R0, 0x7610, R8 ;  /* 0x0000761000087816 */ /* 0x000fce0000000008 */
.L_x_35157:
[----:B------:R-:W-:Y:S05]  /*c2a0*/  BSYNC B0 ;  /* 0x0000000000007941 */ /* 0x000fea0003800000 */
.L_x_35156:
[----:B------:R-:W-:Y:S01]  /*c2b0*/  STG.E.U8 desc[UR36][R16.64], R8 ;  /* 0x0000000810007986 */ /* 0x000fe2000c101124 */
[----:B------:R-:W-:Y:S05]  /*c2c0*/  EXIT ;  /* 0x000000000000794d */ /* 0x000fea0003800000 */
.L_x_35154:
        /* <DEDUP_REMOVED lines=18> */
.L_x_35161:
[----:B------:R-:W-:-:S04]  /*c3f0*/  LOP3.LUT R2, R3, 0x80000000, RZ, 0xc0, !PT ;  /* 0x8000000003027812 */ /* 0x000fc800078ec0ff */
[----:B------:R-:W-:-:S04]  /*c400*/  SHF.R.U32.HI R3, RZ, 0x18, R2 ;  /* 0x00000018ff037819 */ /* 0x000fc80000011602 */
[----:B------:R-:W-:-:S04]  /*c410*/  LOP3.LUT R0, R0, R3, RZ, 0xfc, !PT ;  /* 0x0000000300007212 */ /* 0x000fc800078efcff */
[----:B------:R-:W-:-:S07]  /*c420*/  PRMT R8, R0, 0x7610, R8 ;  /* 0x0000761000087816 */ /* 0x000fce0000000008 */
.L_x_35160:
[----:B------:R-:W-:Y:S05]  /*c430*/  BSYNC B0 ;  /* 0x0000000000007941 */ /* 0x000fea0003800000 */
.L_x_35159:
[----:B------:R-:W-:Y:S01]  /*c440*/  STG.E.U8 desc[UR36][R16.64], R8 ;  /* 0x0000000810007986 */ /* 0x000fe2000c101124 */
[----:B------:R-:W-:Y:S05]  /*c450*/  EXIT ;  /* 0x000000000000794d */ /* 0x000fea0003800000 */
.L_x_35153:
        /* <DEDUP_REMOVED lines=23> */
.L_x_35136:
        /* <DEDUP_REMOVED lines=16> */
.L_x_35164:
[----:B------:R-:W-:Y:S05]  /*c6d0*/  EXIT ;  /* 0x000000000000794d */ /* 0x000fea0003800000 */
.L_x_35163:
[----:B------:R-:W-:Y:S01]  /*c6e0*/  LOP3.LUT R2, R3, 0xff, RZ, 0xc0, !PT ;  /* 0x000000ff03027812 */ /* 0x000fe200078ec0ff */
[----:B------:R-:W-:-:S05]  /*c6f0*/  IMAD.MOV.U32 R3, RZ, RZ, RZ ;  /* 0x000000ffff037224 */ /* 0x000fca00078e00ff */
[----:B------:R-:W-:Y:S01]  /*c700*/  STG.E.64 desc[UR36][R16.64], R2 ;  /* 0x0000000210007986 */ /* 0x000fe2000c101b24 */
[----:B------:R-:W-:Y:S05]  /*c710*/  EXIT ;  /* 0x000000000000794d */ /* 0x000fea0003800000 */
.L_x_35162:
[----:B------:R-:W-:-:S05]  /*c720*/  LOP3.LUT R3, R3, 0xff, RZ, 0xc0, !PT ;  /* 0x000000ff03037812 */ /* 0x000fca00078ec0ff */
[----:B------:R-:W-:Y:S01]  /*c730*/  STG.E desc[UR36][R16.64], R3 ;  /* 0x0000000310007986 */ /* 0x000fe2000c101924 */
[----:B------:R-:W-:Y:S05]  /*c740*/  EXIT ;  /* 0x000000000000794d */ /* 0x000fea0003800000 */
.L_x_35165:
        /* <DEDUP_REMOVED lines=11> */
.L_x_36501:


//--------------------- .text._ZN2at6native27unrolled_elementwise_kernelIZZZNS0_23bitwise_not_kernel_cudaERNS_18TensorIteratorBaseEENKUlvE_clEvENKUlvE_clEvEUlhE_St5arrayIPcLm2EELi4E23TrivialOffsetCalculatorILi1EjESB_NS0_6memory12LoadWithCastILi1EEENSC_13StoreWithCastILi1EEEEEviT_T0_T2_T3_T4_T5_ --------------------------
	.section	.text._ZN2at6native27unrolled_elementwise_kernelIZZZNS0_23bitwise_not_kernel_cudaERNS_18TensorIteratorBaseEENKUlvE_clEvENKUlvE_clEvEUlhE_St5arrayIPcLm2EELi4E23TrivialOffsetCalculatorILi1EjESB_NS0_6memory12LoadWithCastILi1EEENSC_13StoreWithCastILi1EEEEEviT_T0_T2_T3_T4_T5_,"ax",@progbits
	.align	128
        .global         _ZN2at6native27unrolled_elementwise_kernelIZZZNS0_23bitwise_not_kernel_cudaERNS_18TensorIteratorBaseEENKUlvE_clEvENKUlvE_clEvEUlhE_St5arrayIPcLm2EELi4E23TrivialOffsetCalculatorILi1EjESB_NS0_6memory12LoadWithCastILi1EEENSC_13StoreWithCastILi1EEEEEviT_T0_T2_T3_T4_T5_
        .type           _ZN2at6native27unrolled_elementwise_kernelIZZZNS0_23bitwise_not_kernel_cudaERNS_18TensorIteratorBaseEENKUlvE_clEvENKUlvE_clEvEUlhE_St5arrayIPcLm2EELi4E23TrivialOffsetCalculatorILi1EjESB_NS0_6memory12LoadWithCastILi1EEENSC_13StoreWithCastILi1EEEEEviT_T0_T2_T3_T4_T5_,@function
        .size           _ZN2at6native27unrolled_elementwise_kernelIZZZNS0_23bitwise_not_kernel_cudaERNS_18TensorIteratorBaseEENKUlvE_clEvENKUlvE_clEvEUlhE_St5arrayIPcLm2EELi4E23TrivialOffsetCalculatorILi1EjESB_NS0_6memory12LoadWithCastILi1EEENSC_13StoreWithCastILi1EEEEEviT_T0_T2_T3_T4_T5_,(.L_x_36502 - _ZN2at6native27unrolled_elementwise_kernelIZZZNS0_23bitwise_not_kernel_cudaERNS_18TensorIteratorBaseEENKUlvE_clEvENKUlvE_clEvEUlhE_St5arrayIPcLm2EELi4E23TrivialOffsetCalculatorILi1EjESB_NS0_6memory12LoadWithCastILi1EEENSC_13StoreWithCastILi1EEEEEviT_T0_T2_T3_T4_T5_)
        .other          _ZN2at6native27unrolled_elementwise_kernelIZZZNS0_23bitwise_not_kernel_cudaERNS_18TensorIteratorBaseEENKUlvE_clEvENKUlvE_clEvEUlhE_St5arrayIPcLm2EELi4E23TrivialOffsetCalculatorILi1EjESB_NS0_6memory12LoadWithCastILi1EEENSC_13StoreWithCastILi1EEEEEviT_T0_T2_T3_T4_T5_,@"STO_CUDA_ENTRY STV_DEFAULT"
_ZN2at6native27unrolled_elementwise_kernelIZZZNS0_23bitwise_not_kernel_cudaERNS_18TensorIteratorBaseEENKUlvE_clEvENKUlvE_clEvEUlhE_St5arrayIPcLm2EELi4E23TrivialOffsetCalculatorILi1EjESB_NS0_6memory12LoadWithCastILi1EEENSC_13StoreWithCastILi1EEEEEviT_T0_T2_T3_T4_T5_:
.text._ZN2at6native27unrolled_elementwise_kernelIZZZNS0_23bitwise_not_kernel_cudaERNS_18TensorIteratorBaseEENKUlvE_clEvENKUlvE_clEvEUlhE_St5arrayIPcLm2EELi4E23TrivialOffsetCalculatorILi1EjESB_NS0_6memory12LoadWithCastILi1EEENSC_13StoreWithCastILi1EEEEEviT_T0_T2_T3_T4_T5_:
        /* <DEDUP_REMOVED lines=31> */
.L_x_35171:
[----:B------:R3:W5:Y:S01]  /*01f0*/  LDG.E.U8 R26, desc[UR36][R6.64] ;  /* 0x00000024061a7981 */ /* 0x000762000c1e1100 */
[----:B------:R-:W-:Y:S05]  /*0200*/  BRA `(.L_x_35173) ;  /* 0x0000000c00687947 */ /* 0x000fea0003800000 */
.L_x_35170:
        /* <DEDUP_REMOVED lines=8> */
.L_x_35175:
[----:B------:R1:W5:Y:S01]  /*0290*/  LDG.E.U8 R26, desc[UR36][R6.64] ;  /* 0x00000024061a7981 */ /* 0x000362000c1e1100 */
[----:B------:R-:W-:Y:S05]  /*02a0*/  BRA `(.L_x_35173) ;  /* 0x0000000c00407947 */ /* 0x000fea0003800000 */
.L_x_35174:
[----:B------:R2:W5:Y:S01]  /*02b0*/  LDG.E.U16 R26, desc[UR36][R6.64] ;  /* 0x00000024061a7981 */ /* 0x000562000c1e1500 */
[----:B------:R-:W-:Y:S05]  /*02c0*/  BRA `(.L_x_35173) ;  /* 0x0000000c00387947 */ /* 0x000fea0003800000 */
.L_x_35169:
        /* <DEDUP_REMOVED lines=10> */
.L_x_35177:
[----:B------:R-:W2:Y:S02]  /*0370*/  LDG.E.U16 R4, desc[UR36][R6.64] ;  /* 0x0000002406047981 */ /* 0x000ea4000c1e1500 */
[----:B--2---:R-:W-:-:S06]  /*0380*/  HADD2.F32 R4, -RZ, R4.H0_H0 ;  /* 0x20000004ff047230 */ /* 0x004fcc0000004100 */
[----:B------:R-:W0:Y:S02]  /*0390*/  F2I.S64.TRUNC R4, R4 ;  /* 0x0000000400047311 */ /* 0x000e24000020d900 */
[----:B0-----:R-:W-:Y:S01]  /*03a0*/  PRMT R26, R4, 0x7610, R26 ;  /* 0x00007610041a7816 */ /* 0x001fe2000000001a */
[----:B------:R-:W-:Y:S06]  /*03b0*/  BRA `(.L_x_35173) ;  /* 0x0000000800fc7947 */ /* 0x000fec0003800000 */
.L_x_35176:
        /* <DEDUP_REMOVED lines=10> */
.L_x_35179:
[----:B------:R-:W2:Y:S02]  /*0460*/  LDG.E.U16 R6, desc[UR36][R6.64] ;  /* 0x0000002406067981 */ /* 0x000ea4000c1e1500 */
[----:B--2---:R-:W-:-:S06]  /*0470*/  HADD2.F32 R4, -RZ, R6.H0_H0 ;  /* 0x20000006ff047230 */ /* 0x004fcc0000004100 */
[----:B------:R-:W0:Y:S02]  /*0480*/  F2I.S64.TRUNC R4, R4 ;  /* 0x0000000400047311 */ /* 0x000e24000020d900 */
[----:B0-----:R-:W-:Y:S01]  /*0490*/  PRMT R26, R4, 0x7610, R26 ;  /* 0x00007610041a7816 */ /* 0x001fe2000000001a */
[----:B------:R-:W-:Y:S06]  /*04a0*/  BRA `(.L_x_35173) ;  /* 0x0000000800c07947 */ /* 0x000fec0003800000 */
.L_x_35178:
[----:B------:R-:W2:Y:S02]  /*04b0*/  LDG.E.64 R4, desc[UR36][R6.64] ;  /* 0x0000002406047981 */ /* 0x000ea4000c1e1b00 */
[----:B--2---:R-:W0:Y:S02]  /*04c0*/  F2I.S64.F64.TRUNC R4, R4 ;  /* 0x0000000400047311 */ /* 0x004e24000030d900 */
[----:B0-----:R-:W-:Y:S01]  /*04d0*/  PRMT R26, R4, 0x7610, R26 ;  /* 0x00007610041a7816 */ /* 0x001fe2000000001a */
[----:B------:R-:W-:Y:S06]  /*04e0*/  BRA `(.L_x_35173) ;  /* 0x0000000800b07947 */ /* 0x000fec0003800000 */
.L_x_35168:
        /* <DEDUP_REMOVED lines=12> */
.L_x_35182:
[----:B------:R-:W2:Y:S02]  /*05b0*/  LDG.E.64 R6, desc[UR36][R6.64] ;  /* 0x0000002406067981 */ /* 0x000ea4000c1e1b00 */
[----:B--2---:R-:W0:Y:S02]  /*05c0*/  F2I.S64.F64.TRUNC R4, R6 ;  /* 0x0000000600047311 */ /* 0x004e24000030d900 */
[----:B0-----:R-:W-:Y:S01]  /*05d0*/  PRMT R26, R4, 0x7610, R26 ;  /* 0x00007610041a7816 */ /* 0x001fe2000000001a */
[----:B------:R-:W-:Y:S06]  /*05e0*/  BRA `(.L_x_35173) ;  /* 0x0000000800707947 */ /* 0x000fec0003800000 */
.L_x_35181:
        /* <DEDUP_REMOVED lines=28> */
.L_x_35184:
        /* <DEDUP_REMOVED lines=16> */
.L_x_35183:
[----:B------:R-:W2:Y:S02]  /*08b0*/  LDG.E.U16 R4, desc[UR36][R6.64] ;  /* 0x0000002406047981 */ /* 0x000ea4000c1e1500 */
[----:B--2---:R-:W-:-:S06]  /*08c0*/  IMAD.U32 R4, R4, 0x10000, RZ ;  /* 0x0001000004047824 */ /* 0x004fcc00078e00ff */
[----:B------:R-:W0:Y:S02]  /*08d0*/  F2I.S64.TRUNC R4, R4 ;  /* 0x0000000400047311 */ /* 0x000e24000020d900 */
[----:B0-----:R-:W-:Y:S01]  /*08e0*/  PRMT R26, R4, 0x7610, R26 ;  /* 0x00007610041a7816 */ /* 0x001fe2000000001a */
[----:B------:R-:W-:Y:S06]  /*08f0*/  BRA `(.L_x_35173) ;  /* 0x0000000400ac7947 */ /* 0x000fec0003800000 */
.L_x_35180:
        /* <DEDUP_REMOVED lines=10> */
.L_x_35187:
        /* <DEDUP_REMOVED lines=21> */
.L_x_35191:
[----:B------:R-:W-:Y:S05]  /*0af0*/  BSYNC B1 ;  /* 0x0000000000017941 */ /* 0x000fea0003800000 */
.L_x_35190:
[----:B------:R-:W-:Y:S01]  /*0b00*/  IMAD.SHL.U32 R3, R3, 0x100000, RZ ;  /* 0x0010000003037824 */ /* 0x000fe200078e00ff */
[----:B------:R-:W-:-:S04]  /*0b10*/  LEA R5, R0, 0x3b800000, 0x17 ;  /* 0x3b80000000057811 */ /* 0x000fc800078eb8ff */
[----:B------:R-:W-:-:S07]  /*0b20*/  LOP3.LUT R4, R5, R3, R6, 0xfe, !PT ;  /* 0x0000000305047212 */ /* 0x000fce00078efe06 */
.L_x_35189:
[----:B------:R-:W-:Y:S05]  /*0b30*/  BSYNC B0 ;  /* 0x0000000000007941 */ /* 0x000fea0003800000 */
.L_x_35188:
[----:B------:R-:W0:Y:S02]  /*0b40*/  F2I.S64.TRUNC R4, R4 ;  /* 0x0000000400047311 */ /* 0x000e24000020d900 */
[----:B0-----:R-:W-:Y:S01]  /*0b50*/  PRMT R26, R4, 0x7610, R26 ;  /* 0x00007610041a7816 */ /* 0x001fe2000000001a */
[----:B------:R-:W-:Y:S06]  /*0b60*/  BRA `(.L_x_35173) ;  /* 0x0000000400107947 */ /* 0x000fec0003800000 */
.L_x_35186:
        /* <DEDUP_REMOVED lines=21> */
.L_x_35195:
[----:B------:R-:W-:Y:S05]  /*0cc0*/  BSYNC B1 ;  /* 0x0000000000017941 */ /* 0x000fea0003800000 */
.L_x_35194:
[----:B------:R-:W-:Y:S01]  /*0cd0*/  IMAD.SHL.U32 R3, R3, 0x200000, RZ ;  /* 0x0020000003037824 */ /* 0x000fe200078e00ff */
[----:B------:R-:W-:-:S04]  /*0ce0*/  LEA R5, R0, 0x37800000, 0x17 ;  /* 0x3780000000057811 */ /* 0x000fc800078eb8ff */
[----:B------:R-:W-:-:S07]  /*0cf0*/  LOP3.LUT R4, R5, R3, R6, 0xfe, !PT ;  /* 0x0000000305047212 */ /* 0x000fce00078efe06 */
.L_x_35193:
[----:B------:R-:W-:Y:S05]  /*0d00*/  BSYNC B0 ;  /* 0x0000000000007941 */ /* 0x000fea0003800000 */
.L_x_35192:
[----:B------:R-:W0:Y:S02]  /*0d10*/  F2I.S64.TRUNC R4, R4 ;  /* 0x0000000400047311 */ /* 0x000e24000020d900 */
[----:B0-----:R-:W-:Y:S01]  /*0d20*/  PRMT R26, R4, 0x7610, R26 ;  /* 0x00007610041a7816 */ /* 0x001fe2000000001a */
[----:B------:R-:W-:Y:S06]  /*0d30*/  BRA `(.L_x_35173) ;  /* 0x00000000009c7947 */ /* 0x000fec0003800000 */
.L_x_35185:
        /* <DEDUP_REMOVED lines=14> */
.L_x_35199:
[----:B------:R-:W-:Y:S05]  /*0e20*/  BSYNC B0 ;  /* 0x0000000000007941 */ /* 0x000fea0003800000 */
.L_x_35198:
[----:B------:R-:W0:Y:S02]  /*0e30*/  F2I.S64.TRUNC R4, R4 ;  /* 0x0000000400047311 */ /* 0x000e24000020d900 */
[----:B0-----:R-:W-:Y:S01]  /*0e40*/  PRMT R26, R4, 0x7610, R26 ;  /* 0x00007610041a7816 */ /* 0x001fe2000000001a */
[----:B------:R-:W-:Y:S06]  /*0e50*/  BRA `(.L_x_35173) ;  /* 0x0000000000547947 */ /* 0x000fec0003800000 */
.L_x_35172:
        /* <DEDUP_REMOVED lines=16> */
.L_x_35200:
[----:B------:R-:W-:Y:S01]  /*0f60*/  PRMT R26, RZ, 0x7610, R26 ;  /* 0x00007610ff1a7816 */ /* 0x000fe2000000001a */
[----:B------:R-:W-:Y:S06]  /*0f70*/  BRA `(.L_x_35173) ;  /* 0x00000000000c7947 */ /* 0x000fec0003800000 */
.L_x_35197:
[----:B------:R0:W5:Y:S01]  /*0f80*/  LDG.E.U8 R26, desc[UR36][R6.64] ;  /* 0x00000024061a7981 */ /* 0x000162000c1e1100 */
[----:B------:R-:W-:Y:S05]  /*0f90*/  BRA `(.L_x_35173) ;  /* 0x0000000000047947 */ /* 0x000fea0003800000 */
.L_x_35196:
[----:B------:R0:W5:Y:S02]  /*0fa0*/  LDG.E.U8 R26, desc[UR36][R6.64] ;  /* 0x00000024061a7981 */ /* 0x000164000c1e1100 */
.L_x_35173:
[----:B------:R-:W1:Y:S02]  /*0fb0*/  S2R R19, SR_TID.X ;  /* 0x0000000000137919 */ /* 0x000e640000002100 */
[----:B-1----:R-:W-:-:S07]  /*0fc0*/  VIADD R19, R19, 0x80 ;  /* 0x0000008013137836 */ /* 0x002fce0000000000 */
.L_x_35167:
[----:B------:R-:W-:Y:S05]  /*0fd0*/  BSYNC B6 ;  /* 0x0000000000067941 */ /* 0x000fea0003800000 */
.L_x_35166:
        /* <DEDUP_REMOVED lines=23> */
.L_x_35206:
[----:B------:R0:W5:Y:S01]  /*1150*/  LDG.E.U8 R25, desc[UR36][R6.64] ;  /* 0x0000002406197981 */ /* 0x000162000c1e1100 */
[----:B------:R-:W-:Y:S05]  /*1160*/  BRA `(.L_x_35208) ;  /* 0x0000000c00647947 */ /* 0x000fea0003800000 */
.L_x_35205:
        /* <DEDUP_REMOVED lines=8> */
.L_x_35210:
[----:B------:R4:W5:Y:S01]  /*11f0*/  LDG.E.U8 R25, desc[UR36][R6.64] ;  /* 0x0000002406197981 */ /* 0x000962000c1e1100 */
[----:B------:R-:W-:Y:S05]  /*1200*/  BRA `(.L_x_35208) ;  /* 0x0000000c003c7947 */ /* 0x000fea0003800000 */
.L_x_35209:
[----:B------:R0:W5:Y:S01]  /*1210*/  LDG.E.U16 R25, desc[UR36][R6.64] ;  /* 0x0000002406197981 */ /* 0x000162000c1e1500 */
[----:B------:R-:W-:Y:S05]  /*1220*/  BRA `(.L_x_35208) ;  /* 0x0000000c00347947 */ /* 0x000fea0003800000 */
.L_x_35204:
        /* <DEDUP_REMOVED lines=10> */
.L_x_35212:
[----:B------:R-:W2:Y:S02]  /*12d0*/  LDG.E.U16 R4, desc[UR36][R6.64] ;  /* 0x0000002406047981 */ /* 0x000ea4000c1e1500 */
[----:B--2---:R-:W-:-:S06]  /*12e0*/  HADD2.F32 R4, -RZ, R4.H0_H0 ;  /* 0x20000004ff047230 */ /* 0x004fcc0000004100 */
[----:B------:R-:W0:Y:S02]  /*12f0*/  F2I.S64.TRUNC R4, R4 ;  /* 0x0000000400047311 */ /* 0x000e24000020d900 */
[----:B0-----:R-:W-:Y:S01]  /*1300*/  PRMT R25, R4, 0x7610, R25 ;  /* 0x0000761004197816 */ /* 0x001fe20000000019 */
[----:B------:R-:W-:Y:S06]  /*1310*/  BRA `(.L_x_35208) ;  /* 0x0000000800f87947 */ /* 0x000fec0003800000 */
.L_x_35211:
        /* <DEDUP_REMOVED lines=10> */
.L_x_35214:
[----:B------:R-:W2:Y:S02]  /*13c0*/  LDG.E.U16 R6, desc[UR36][R6.64] ;  /* 0x0000002406067981 */ /* 0x000ea4000c1e1500 */
[----:B--2---:R-:W-:-:S06]  /*13d0*/  HADD2.F32 R4, -RZ, R6.H0_H0 ;  /* 0x20000006ff047230 */ /* 0x004fcc0000004100 */
[----:B------:R-:W0:Y:S02]  /*13e0*/  F2I.S64.TRUNC R4, R4 ;  /* 0x0000000400047311 */ /* 0x000e24000020d900 */
[----:B0-----:R-:W-:Y:S01]  /*13f0*/  PRMT R25, R4, 0x7610, R25 ;  /* 0x0000761004197816 */ /* 0x001fe20000000019 */
[----:B------:R-:W-:Y:S06]  /*1400*/  BRA `(.L_x_35208) ;  /* 0x0000000800bc7947 */ /* 0x000fec0003800000 */
.L_x_35213:
[----:B------:R-:W2:Y:S02]  /*1410*/  LDG.E.64 R4, desc[UR36][R6.64] ;  /* 0x0000002406047981 */ /* 0x000ea4000c1e1b00 */
[----:B--2---:R-:W0:Y:S02]  /*1420*/  F2I.S64.F64.TRUNC R4, R4 ;  /* 0x0000000400047311 */ /* 0x004e24000030d900 */
[----:B0-----:R-:W-:Y:S01]  /*1430*/  PRMT R25, R4, 0x7610, R25 ;  /* 0x0000761004197816 */ /* 0x001fe20000000019 */
[----:B------:R-:W-:Y:S06]  /*1440*/  BRA `(.L_x_35208) ;  /* 0x0000000800ac7947 */ /* 0x000fec0003800000 */
.L_x_35203:
        /* <DEDUP_REMOVED lines=12> */
.L_x_35217:
[----:B------:R-:W2:Y:S02]  /*1510*/  LDG.E.64 R6, desc[UR36][R6.64] ;  /* 0x0000002406067981 */ /* 0x000ea4000c1e1b00 */
[----:B--2---:R-:W0:Y:S02]  /*1520*/  F2I.S64.F64.TRUNC R4, R6 ;  /* 0x0000000600047311 */ /* 0x004e24000030d900 */
[----:B0-----:R-:W-:Y:S01]  /*1530*/  PRMT R25, R4, 0x7610, R25 ;  /* 0x0000761004197816 */ /* 0x001fe20000000019 */
[----:B------:R-:W-:Y:S06]  /*1540*/  BRA `(.L_x_35208) ;  /* 0x00000008006c7947 */ /* 0x000fec0003800000 */
.L_x_35216:
        /* <DEDUP_REMOVED lines=28> */
.L_x_35219:
        /* <DEDUP_REMOVED lines=15> */
.L_x_35218:
[----:B------:R-:W2:Y:S02]  /*1800*/  LDG.E.U16 R4, desc[UR36][R6.64] ;  /* 0x0000002406047981 */ /* 0x000ea4000c1e1500 */
[----:B--2---:R-:W-:-:S06]  /*1810*/  IMAD.U32 R4, R4, 0x10000, RZ ;  /* 0x0001000004047824 */ /* 0x004fcc00078e00ff */
[----:B------:R-:W0:Y:S02]  /*1820*/  F2I.S64.TRUNC R4, R4 ;  /* 0x0000000400047311 */ /* 0x000e24000020d900 */
[----:B0-----:R-:W-:Y:S01]  /*1830*/  PRMT R25, R4, 0x7610, R25 ;  /* 0x0000761004197816 */ /* 0x001fe20000000019 */
[----:B------:R-:W-:Y:S06]  /*1840*/  BRA `(.L_x_35208) ;  /* 0x0000000400ac7947 */ /* 0x000fec0003800000 */
.L_x_35215:
        /* <DEDUP_REMOVED lines=10> */
.L_x_35222:
        /* <DEDUP_REMOVED lines=21> */
.L_x_35226:
[----:B------:R-:W-:Y:S05]  /*1a40*/  BSYNC B1 ;  /* 0x0000000000017941 */ /* 0x000fea0003800000 */
.L_x_35225:
[----:B------:R-:W-:Y:S01]  /*1a50*/  IMAD.SHL.U32 R3, R3, 0x100000, RZ ;  /* 0x0010000003037824 */ /* 0x000fe200078e00ff */
[----:B------:R-:W-:-:S04]  /*1a60*/  LEA R5, R0, 0x3b800000, 0x17 ;  /* 0x3b80000000057811 */ /* 0x000fc800078eb8ff */
[----:B------:R-:W-:-:S07]  /*1a70*/  LOP3.LUT R4, R5, R3, R6, 0xfe, !PT ;  /* 0x0000000305047212 */ /* 0x000fce00078efe06 */
.L_x_35224:
[----:B------:R-:W-:Y:S05]  /*1a80*/  BSYNC B0 ;  /* 0x0000000000007941 */ /* 0x000fea0003800000 */
.L_x_35223:
[----:B------:R-:W0:Y:S02]  /*1a90*/  F2I.S64.TRUNC R4, R4 ;  /* 0x0000000400047311 */ /* 0x000e24000020d900 */
[----:B0-----:R-:W-:Y:S01]  /*1aa0*/  PRMT R25, R4, 0x7610, R25 ;  /* 0x0000761004197816 */ /* 0x001fe20000000019 */
[----:B------:R-:W-:Y:S06]  /*1ab0*/  BRA `(.L_x_35208) ;  /* 0x0000000400107947 */ /* 0x000fec0003800000 */
.L_x_35221:
        /* <DEDUP_REMOVED lines=21> */
.L_x_35230:
[----:B------:R-:W-:Y:S05]  /*1c10*/  BSYNC B1 ;  /* 0x0000000000017941 */ /* 0x000fea0003800000 */
.L_x_35229:
[----:B------:R-:W-:Y:S01]  /*1c20*/  IMAD.SHL.U32 R3, R3, 0x200000, RZ ;  /* 0x0020000003037824 */ /* 0x000fe200078e00ff */
[----:B------:R-:W-:-:S04]  /*1c30*/  LEA R5, R0, 0x37800000, 0x17 ;  /* 0x3780000000057811 */ /* 0x000fc800078eb8ff */
[----:B------:R-:W-:-:S07]  /*1c40*/  LOP3.LUT R4, R5, R3, R6, 0xfe, !PT ;  /* 0x0000000305047212 */ /* 0x000fce00078efe06 */
.L_x_35228:
[----:B------:R-:W-:Y:S05]  /*1c50*/  BSYNC B0 ;  /* 0x0000000000007941 */ /* 0x000fea0003800000 */
.L_x_35227:
[----:B------:R-:W0:Y:S02]  /*1c60*/  F2I.S64.TRUNC R4, R4 ;  /* 0x0000000400047311 */ /* 0x000e24000020d900 */
[----:B0-----:R-:W-:Y:S01]  /*1c70*/  PRMT R25, R4, 0x7610, R25 ;  /* 0x0000761004197816 */ /* 0x001fe20000000019 */
[----:B------:R-:W-:Y:S06]  /*1c80*/  BRA `(.L_x_35208) ;  /* 0x00000000009c7947 */ /* 0x000fec0003800000 */
.L_x_35220:
        /* <DEDUP_REMOVED lines=14> */
.L_x_35234:
[----:B------:R-:W-:Y:S05]  /*1d70*/  BSYNC B0 ;  /* 0x0000000000007941 */ /* 0x000fea0003800000 */
.L_x_35233:
[----:B------:R-:W0:Y:S02]  /*1d80*/  F2I.S64.TRUNC R4, R4 ;  /* 0x0000000400047311 */ /* 0x000e24000020d900 */
[----:B0-----:R-:W-:Y:S01]  /*1d90*/  PRMT R25, R4, 0x7610, R25 ;  /* 0x0000761004197816 */ /* 0x001fe20000000019 */
[----:B------:R-:W-:Y:S06]  /*1da0*/  BRA `(.L_x_35208) ;  /* 0x0000000000547947 */ /* 0x000fec0003800000 */
.L_x_35207:
        /* <DEDUP_REMOVED lines=16> */
.L_x_35235:
[----:B------:R-:W-:Y:S01]  /*1eb0*/  PRMT R25, RZ, 0x7610, R25 ;  /* 0x00007610ff197816 */ /* 0x000fe20000000019 */
[----:B------:R-:W-:Y:S06]  /*1ec0*/  BRA `(.L_x_35208) ;  /* 0x00000000000c7947 */ /* 0x000fec0003800000 */
.L_x_35232:
[----:B------:R1:W5:Y:S01]  /*1ed0*/  LDG.E.U8 R25, desc[UR36][R6.64] ;  /* 0x0000002406197981 */ /* 0x000362000c1e1100 */
[----:B------:R-:W-:Y:S05]  /*1ee0*/  BRA `(.L_x_35208) ;  /* 0x0000000000047947 */ /* 0x000fea0003800000 */
.L_x_35231:
[----:B------:R0:W5:Y:S02]  /*1ef0*/  LDG.E.U8 R25, desc[UR36][R6.64] ;  /* 0x0000002406197981 */ /* 0x000164000c1e1100 */
.L_x_35208:
[----:B------:R-:W-:-:S07]  /*1f00*/  VIADD R19, R19, 0x80 ;  /* 0x0000008013137836 */ /* 0x000fce0000000000 */
.L_x_35202:
[----:B------:R-:W-:Y:S05]  /*1f10*/  BSYNC B6 ;  /* 0x0000000000067941 */ /* 0x000fea0003800000 */
.L_x_35201:
        /* <DEDUP_REMOVED lines=25> */
.L_x_35241:
[----:B------:R0:W5:Y:S01]  /*20b0*/  LDG.E.U8 R17, desc[UR36][R6.64] ;  /* 0x0000002406117981 */ /* 0x000162000c1e1100 */
[----:B------:R-:W-:Y:S05]  /*20c0*/  BRA `(.L_x_35243) ;  /* 0x0000000c00647947 */ /* 0x000fea0003800000 */
.L_x_35240:
        /* <DEDUP_REMOVED lines=8> */
.L_x_35245:
[----:B------:R3:W5:Y:S01]  /*2150*/  LDG.E.U8 R17, desc[UR36][R6.64] ;  /* 0x0000002406117981 */ /* 0x000762000c1e1100 */
[----:B------:R-:W-:Y:S05]  /*2160*/  BRA `(.L_x_35243) ;  /* 0x0000000c003c7947 */ /* 0x000fea0003800000 */
.L_x_35244:
[----:B------:R0:W5:Y:S01]  /*2170*/  LDG.E.U16 R17, desc[UR36][R6.64] ;  /* 0x0000002406117981 */ /* 0x000162000c1e1500 */
[----:B------:R-:W-:Y:S05]  /*2180*/  BRA `(.L_x_35243) ;  /* 0x0000000c00347947 */ /* 0x000fea0003800000 */
.L_x_35239:
        /* <DEDUP_REMOVED lines=10> */
.L_x_35247:
[----:B------:R-:W2:Y:S02]  /*2230*/  LDG.E.U16 R4, desc[UR36][R6.64] ;  /* 0x0000002406047981 */ /* 0x000ea4000c1e1500 */
[----:B--2---:R-:W-:-:S06]  /*2240*/  HADD2.F32 R4, -RZ, R4.H0_H0 ;  /* 0x20000004ff047230 */ /* 0x004fcc0000004100 */
[----:B------:R-:W0:Y:S02]  /*2250*/  F2I.S64.TRUNC R4, R4 ;  /* 0x0000000400047311 */ /* 0x000e24000020d900 */
[----:B0-----:R-:W-:Y:S01]  /*2260*/  PRMT R17, R4, 0x7610, R17 ;  /* 0x0000761004117816 */ /* 0x001fe20000000011 */
[----:B------:R-:W-:Y:S06]  /*2270*/  BRA `(.L_x_35243) ;  /* 0x0000000800f87947 */ /* 0x000fec0003800000 */
.L_x_35246:
        /* <DEDUP_REMOVED lines=10> */
.L_x_35249:
[----:B------:R-:W2:Y:S02]  /*2320*/  LDG.E.U16 R6, desc[UR36][R6.64] ;  /* 0x0000002406067981 */ /* 0x000ea4000c1e1500 */
[----:B--2---:R-:W-:-:S06]  /*2330*/  HADD2.F32 R4, -RZ, R6.H0_H0 ;  /* 0x20000006ff047230 */ /* 0x004fcc0000004100 */
[----:B------:R-:W0:Y:S02]  /*2340*/  F2I.S64.TRUNC R4, R4 ;  /* 0x0000000400047311 */ /* 0x000e24000020d900 */
[----:B0-----:R-:W-:Y:S01]  /*2350*/  PRMT R17, R4, 0x7610, R17 ;  /* 0x0000761004117816 */ /* 0x001fe20000000011 */
[----:B------:R-:W-:Y:S06]  /*2360*/  BRA `(.L_x_35243) ;  /* 0x0000000800bc7947 */ /* 0x000fec0003800000 */
.L_x_35248:
[----:B------:R-:W2:Y:S02]  /*2370*/  LDG.E.64 R4, desc[UR36][R6.64] ;  /* 0x0000002406047981 */ /* 0x000ea4000c1e1b00 */
[----:B--2---:R-:W0:Y:S02]  /*2380*/  F2I.S64.F64.TRUNC R4, R4 ;  /* 0x0000000400047311 */ /* 0x004e24000030d900 */
[----:B0-----:R-:W-:Y:S01]  /*2390*/  PRMT R17, R4, 0x7610, R17 ;  /* 0x0000761004117816 */ /* 0x001fe20000000011 */
[----:B------:R-:W-:Y:S06]  /*23a0*/  BRA `(.L_x_35243) ;  /* 0x0000000800ac7947 */ /* 0x000fec0003800000 */
.L_x_35238:
        /* <DEDUP_REMOVED lines=12> */
.L_x_35252:
[----:B------:R-:W2:Y:S02]  /*2470*/  LDG.E.64 R6, desc[UR36][R6.64] ;  /* 0x0000002406067981 */ /* 0x000ea4000c1e1b00 */
[----:B--2---:R-:W0:Y:S02]  /*2480*/  F2I.S64.F64.TRUNC R4, R6 ;  /* 0x0000000600047311 */ /* 0x004e24000030d900 */
[----:B0-----:R-:W-:Y:S01]  /*2490*/  PRMT R17, R4, 0x7610, R17 ;  /* 0x0000761004117816 */ /* 0x001fe20000000011 */
[----:B------:R-:W-:Y:S06]  /*24a0*/  BRA `(.L_x_35243) ;  /* 0x00000008006c7947 */ /* 0x000fec0003800000 */
.L_x_35251:
        /* <DEDUP_REMOVED lines=28> */
.L_x_35254:
        /* <DEDUP_REMOVED lines=15> */
.L_x_35253:
[----:B------:R-:W2:Y:S02]  /*2760*/  LDG.E.U16 R4, desc[UR36][R6.64] ;  /* 0x0000002406047981 */ /* 0x000ea4000c1e1500 */
[----:B--2---:R-:W-:-:S06]  /*2770*/  IMAD.U32 R4, R4, 0x10000, RZ ;  /* 0x0001000004047824 */ /* 0x004fcc00078e00ff */
[----:B------:R-:W0:Y:S02]  /*2780*/  F2I.S64.TRUNC R4, R4 ;  /* 0x0000000400047311 */ /* 0x000e24000020d900 */
[----:B0-----:R-:W-:Y:S01]  /*2790*/  PRMT R17, R4, 0x7610, R17 ;  /* 0x0000761004117816 */ /* 0x001fe20000000011 */
[----:B------:R-:W-:Y:S06]  /*27a0*/  BRA `(.L_x_35243) ;  /* 0x0000000400ac7947 */ /* 0x000fec0003800000 */
.L_x_35250:
        /* <DEDUP_REMOVED lines=10> */
.L_x_35257:
        /* <DEDUP_REMOVED lines=21> */
.L_x_35261:
[----:B------:R-:W-:Y:S05]  /*29a0*/  BSYNC B1 ;  /* 0x0000000000017941 */ /* 0x000fea0003800000 */
.L_x_35260:
[----:B------:R-:W-:Y:S01]  /*29b0*/  IMAD.SHL.U32 R3, R3, 0x100000, RZ ;  /* 0x0010000003037824 */ /* 0x000fe200078e00ff */
[----:B------:R-:W-:-:S04]  /*29c0*/  LEA R5, R0, 0x3b800000, 0x17 ;  /* 0x3b80000000057811 */ /* 0x000fc800078eb8ff */
[----:B------:R-:W-:-:S07]  /*29d0*/  LOP3.LUT R4, R5, R3, R6, 0xfe, !PT ;  /* 0x0000000305047212 */ /* 0x000fce00078efe06 */
.L_x_35259:
[----:B------:R-:W-:Y:S05]  /*29e0*/  BSYNC B0 ;  /* 0x0000000000007941 */ /* 0x000fea0003800000 */
.L_x_35258:
[----:B------:R-:W0:Y:S02]  /*29f0*/  F2I.S64.TRUNC R4, R4 ;  /* 0x0000000400047311 */ /* 0x000e24000020d900 */
[----:B0-----:R-:W-:Y:S01]  /*2a00*/  PRMT R17, R4, 0x7610, R17 ;  /* 0x0000761004117816 */ /* 0x001fe20000000011 */
[----:B------:R-:W-:Y:S06]  /*2a10*/  BRA `(.L_x_35243) ;  /* 0x0000000400107947 */ /* 0x000fec0003800000 */
.L_x_35256:
        /* <DEDUP_REMOVED lines=21> */
.L_x_35265:
[----:B------:R-:W-:Y:S05]  /*2b70*/  BSYNC B1 ;  /* 0x0000000000017941 */ /* 0x000fea0003800000 */
.L_x_35264:
[----:B------:R-:W-:Y:S01]  /*2b80*/  IMAD.SHL.U32 R3, R3, 0x200000, RZ ;  /* 0x0020000003037824 */ /* 0x000fe200078e00ff */
[----:B------:R-:W-:-:S04]  /*2b90*/  LEA R5, R0, 0x37800000, 0x17 ;  /* 0x3780000000057811 */ /* 0x000fc800078eb8ff */
[----:B------:R-:W-:-:S07]  /*2ba0*/  LOP3.LUT R4, R5, R3, R6, 0xfe, !PT ;  /* 0x0000000305047212 */ /* 0x000fce00078efe06 */
.L_x_35263:
[----:B------:R-:W-:Y:S05]  /*2bb0*/  BSYNC B0 ;  /* 0x0000000000007941 */ /* 0x000fea0003800000 */
.L_x_35262:
[----:B------:R-:W0:Y:S02]  /*2bc0*/  F2I.S64.TRUNC R4, R4 ;  /* 0x0000000400047311 */ /* 0x000e24000020d900 */
[----:B0-----:R-:W-:Y:S01]  /*2bd0*/  PRMT R17, R4, 0x7610, R17 ;  /* 0x0000761004117816 */ /* 0x001fe20000000011 */
[----:B------:R-:W-:Y:S06]  /*2be0*/  BRA `(.L_x_35243) ;  /* 0x00000000009c7947 */ /* 0x000fec0003800000 */
.L_x_35255:
        /* <DEDUP_REMOVED lines=14> */
.L_x_35269:
[----:B------:R-:W-:Y:S05]  /*2cd0*/  BSYNC B0 ;  /* 0x0000000000007941 */ /* 0x000fea0003800000 */
.L_x_35268:
[----:B------:R-:W0:Y:S02]  /*2ce0*/  F2I.S64.TRUNC R4, R4 ;  /* 0x0000000400047311 */ /* 0x000e24000020d900 */
[----:B0-----:R-:W-:Y:S01]  /*2cf0*/  PRMT R17, R4, 0x7610, R17 ;  /* 0x0000761004117816 */ /* 0x001fe20000000011 */
[----:B------:R-:W-:Y:S06]  /*2d00*/  BRA `(.L_x_35243) ;  /* 0x0000000000547947 */ /* 0x000fec0003800000 */
.L_x_35242:
        /* <DEDUP_REMOVED lines=16> */
.L_x_35270:
[----:B------:R-:W-:Y:S01]  /*2e10*/  PRMT R17, RZ, 0x7610, R17 ;  /* 0x00007610ff117816 */ /* 0x000fe20000000011 */
[----:B------:R-:W-:Y:S06]  /*2e20*/  BRA `(.L_x_35243) ;  /* 0x00000000000c7947 */ /* 0x000fec0003800000 */
.L_x_35267:
[----:B------:R2:W5:Y:S01]  /*2e30*/  LDG.E.U8 R17, desc[UR36][R6.64] ;  /* 0x0000002406117981 */ /* 0x000562000c1e1100 */
[----:B------:R-:W-:Y:S05]  /*2e40*/  BRA `(.L_x_35243) ;  /* 0x0000000000047947 */ /* 0x000fea0003800000 */
.L_x_35266:
[----:B------:R1:W5:Y:S02]  /*2e50*/  LDG.E.U8 R17, desc[UR36][R6.64] ;  /* 0x0000002406117981 */ /* 0x000364000c1e1100 */
.L_x_35243:
[----:B------:R-:W-:-:S07]  /*2e60*/  VIADD R19, R19, 0x80 ;  /* 0x0000008013137836 */ /* 0x000fce0000000000 */
.L_x_35237:
[----:B------:R-:W-:Y:S05]  /*2e70*/  BSYNC B6 ;  /* 0x0000000000067941 */ /* 0x000fea0003800000 */
.L_x_35236:
        /* <DEDUP_REMOVED lines=22> */
.L_x_35276:
[----:B------:R0:W5:Y:S01]  /*2fe0*/  LDG.E.U8 R16, desc[UR36][R6.64] ;  /* 0x0000002406107981 */ /* 0x000162000c1e1100 */
[----:B------:R-:W-:Y:S05]  /*2ff0*/  BRA `(.L_x_35272) ;  /* 0x0000000c00607947 */ /* 0x000fea0003800000 */
.L_x_35275:
        /* <DEDUP_REMOVED lines=8> */
.L_x_35279:
[----:B------:R0:W5:Y:S01]  /*3080*/  LDG.E.U8 R16, desc[UR36][R6.64] ;  /* 0x0000002406107981 */ /* 0x000162000c1e1100 */
[----:B------:R-:W-:Y:S05]  /*3090*/  BRA `(.L_x_35272) ;  /* 0x0000000c00387947 */ /* 0x000fea0003800000 */
.L_x_35278:
[----:B------:R0:W5:Y:S01]  /*30a0*/  LDG.E.U16 R16, desc[UR36][R6.64] ;  /* 0x0000002406107981 */ /* 0x000162000c1e1500 */
[----:B------:R-:W-:Y:S05]  /*30b0*/  BRA `(.L_x_35272) ;  /* 0x0000000c00307947 */ /* 0x000fea0003800000 */
.L_x_35274:
        /* <DEDUP_REMOVED lines=10> */
.L_x_35281:
[----:B------:R-:W2:Y:S02]  /*3160*/  LDG.E.U16 R4, desc[UR36][R6.64] ;  /* 0x0000002406047981 */ /* 0x000ea4000c1e1500 */
[----:B--2---:R-:W-:-:S06]  /*3170*/  HADD2.F32 R4, -RZ, R4.H0_H0 ;  /* 0x20000004ff047230 */ /* 0x004fcc0000004100 */
[----:B------:R-:W0:Y:S02]  /*3180*/  F2I.S64.TRUNC R4, R4 ;  /* 0x0000000400047311 */ /* 0x000e24000020d900 */
[----:B0-----:R-:W-:Y:S01]  /*3190*/  PRMT R16, R4, 0x7610, R16 ;  /* 0x0000761004107816 */ /* 0x001fe20000000010 */
[----:B------:R-:W-:Y:S06]  /*31a0*/  BRA `(.L_x_35272) ;  /* 0x0000000800f47947 */ /* 0x000fec0003800000 */
.L_x_35280:
        /* <DEDUP_REMOVED lines=10> */
.L_x_35283:
[----:B------:R-:W2:Y:S02]  /*3250*/  LDG.E.U16 R6, desc[UR36][R6.64] ;  /* 0x0000002406067981 */ /* 0x000ea4000c1e1500 */
[----:B--2---:R-:W-:-:S06]  /*3260*/  HADD2.F32 R4, -RZ, R6.H0_H0 ;  /* 0x20000006ff047230 */ /* 0x004fcc0000004100 */
[----:B------:R-:W0:Y:S02]  /*3270*/  F2I.S64.TRUNC R4, R4 ;  /* 0x0000000400047311 */ /* 0x000e24000020d900 */
[----:B0-----:R-:W-:Y:S01]  /*3280*/  PRMT R16, R4, 0x7610, R16 ;  /* 0x0000761004107816 */ /* 0x001fe20000000010 */
[----:B------:R-:W-:Y:S06]  /*3290*/  BRA `(.L_x_35272) ;  /* 0x0000000800b87947 */ /* 0x000fec0003800000 */
.L_x_35282:
[----:B------:R-:W2:Y:S02]  /*32a0*/  LDG.E.64 R4, desc[UR36][R6.64] ;  /* 0x0000002406047981 */ /* 0x000ea4000c1e1b00 */
[----:B--2---:R-:W0:Y:S02]  /*32b0*/  F2I.S64.F64.TRUNC R4, R4 ;  /* 0x0000000400047311 */ /* 0x004e24000030d900 */
[----:B0-----:R-:W-:Y:S01]  /*32c0*/  PRMT R16, R4, 0x7610, R16 ;  /* 0x0000761004107816 */ /* 0x001fe20000000010 */
[----:B------:R-:W-:Y:S06]  /*32d0*/  BRA `(.L_x_35272) ;  /* 0x0000000800a87947 */ /* 0x000fec0003800000 */
.L_x_35273:
        /* <DEDUP_REMOVED lines=12> */
.L_x_35286:
[----:B------:R-:W2:Y:S02]  /*33a0*/  LDG.E.64 R6, desc[UR36][R6.64] ;  /* 0x0000002406067981 */ /* 0x000ea4000c1e1b00 */
[----:B--2---:R-:W0:Y:S02]  /*33b0*/  F2I.S64.F64.TRUNC R4, R6 ;  /* 0x0000000600047311 */ /* 0x004e24000030d900 */
[----:B0-----:R-:W-:Y:S01]  /*33c0*/  PRMT R16, R4, 0x7610, R16 ;  /* 0x0000761004107816 */ /* 0x001fe20000000010 */
[----:B------:R-:W-:Y:S06]  /*33d0*/  BRA `(.L_x_35272) ;  /* 0x0000000800687947 */ /* 0x000fec0003800000 */
.L_x_35285:
        /* <DEDUP_REMOVED lines=28> */
.L_x_35288:
        /* <DEDUP_REMOVED lines=15> */
.L_x_35287:
[----:B------:R-:W2:Y:S02]  /*3690*/  LDG.E.U16 R4, desc[UR36][R6.64] ;  /* 0x0000002406047981 */ /* 0x000ea4000c1e1500 */
[----:B--2---:R-:W-:-:S06]  /*36a0*/  IMAD.U32 R4, R4, 0x10000, RZ ;  /* 0x0001000004047824 */ /* 0x004fcc00078e00ff */
[----:B------:R-:W0:Y:S02]  /*36b0*/  F2I.S64.TRUNC R4, R4 ;  /* 0x0000000400047311 */ /* 0x000e24000020d900 */
[----:B0-----:R-:W-:Y:S01]  /*36c0*/  PRMT R16, R4, 0x7610, R16 ;  /* 0x0000761004107816 */ /* 0x001fe20000000010 */
[----:B------:R-:W-:Y:S06]  /*36d0*/  BRA `(.L_x_35272) ;  /* 0x0000000400a87947 */ /* 0x000fec0003800000 */
.L_x_35284:
        /* <DEDUP_REMOVED lines=10> */
.L_x_35291:
        /* <DEDUP_REMOVED lines=21> */
.L_x_35295:
[----:B------:R-:W-:Y:S05]  /*38d0*/  BSYNC B1 ;  /* 0x0000000000017941 */ /* 0x000fea0003800000 */
.L_x_35294:
[----:B------:R-:W-:Y:S01]  /*38e0*/  IMAD.SHL.U32 R3, R3, 0x100000, RZ ;  /* 0x0010000003037824 */ /* 0x000fe200078e00ff */
[----:B------:R-:W-:-:S04]  /*38f0*/  LEA R5, R0, 0x3b800000, 0x17 ;  /* 0x3b80000000057811 */ /* 0x000fc800078eb8ff */
[----:B------:R-:W-:-:S07]  /*3900*/  LOP3.LUT R4, R5, R3, R6, 0xfe, !PT ;  /* 0x0000000305047212 */ /* 0x000fce00078efe06 */
.L_x_35293:
[----:B------:R-:W-:Y:S05]  /*3910*/  BSYNC B0 ;  /* 0x0000000000007941 */ /* 0x000fea0003800000 */
.L_x_35292:
[----:B------:R-:W0:Y:S02]  /*3920*/  F2I.S64.TRUNC R4, R4 ;  /* 0x0000000400047311 */ /* 0x000e24000020d900 */
[----:B0-----:R-:W-:Y:S01]  /*3930*/  PRMT R16, R4, 0x7610, R16 ;  /* 0x0000761004107816 */ /* 0x001fe20000000010 */
[----:B------:R-:W-:Y:S06]  /*3940*/  BRA `(.L_x_35272) ;  /* 0x00000004000c7947 */ /* 0x000fec0003800000 */
.L_x_35290:
        /* <DEDUP_REMOVED lines=21> */
.L_x_35299:
[----:B------:R-:W-:Y:S05]  /*3aa0*/  BSYNC B1 ;  /* 0x0000000000017941 */ /* 0x000fea0003800000 */
.L_x_35298:
[----:B------:R-:W-:Y:S01]  /*3ab0*/  IMAD.SHL.U32 R3, R3, 0x200000, RZ ;  /* 0x0020000003037824 */ /* 0x000fe200078e00ff */
[----:B------:R-:W-:-:S04]  /*3ac0*/  LEA R5, R0, 0x37800000, 0x17 ;  /* 0x3780000000057811 */ /* 0x000fc800078eb8ff */
[----:B------:R-:W-:-:S07]  /*3ad0*/  LOP3.LUT R4, R5, R3, R6, 0xfe, !PT ;  /* 0x0000000305047212 */ /* 0x000fce00078efe06 */
.L_x_35297:
[----:B------:R-:W-:Y:S05]  /*3ae0*/  BSYNC B0 ;  /* 0x0000000000007941 */ /* 0x000fea0003800000 */
.L_x_35296:
[----:B------:R-:W0:Y:S02]  /*3af0*/  F2I.S64.TRUNC R4, R4 ;  /* 0x0000000400047311 */ /* 0x000e24000020d900 */
[----:B0-----:R-:W-:Y:S01]  /*3b00*/  PRMT R16, R4, 0x7610, R16 ;  /* 0x0000761004107816 */ /* 0x001fe20000000010 */
[----:B------:R-:W-:Y:S06]  /*3b10*/  BRA `(.L_x_35272) ;  /* 0x0000000000987947 */ /* 0x000fec0003800000 */
.L_x_35289:
        /* <DEDUP_REMOVED lines=14> */
.L_x_35303:
[----:B------:R-:W-:Y:S05]  /*3c00*/  BSYNC B0 ;  /* 0x0000000000007941 */ /* 0x000fea0003800000 */
.L_x_35302:
[----:B------:R-:W0:Y:S02]  /*3c10*/  F2I.S64.TRUNC R4, R4 ;  /* 0x0000000400047311 */ /* 0x000e24000020d900 */
[----:B0-----:R-:W-:Y:S01]  /*3c20*/  PRMT R16, R4, 0x7610, R16 ;  /* 0x0000761004107816 */ /* 0x001fe20000000010 */
[----:B------:R-:W-:Y:S06]  /*3c30*/  BRA `(.L_x_35272) ;  /* 0x0000000000507947 */ /* 0x000fec0003800000 */
.L_x_35277:
        /* <DEDUP_REMOVED lines=16> */
.L_x_35304:
[----:B------:R-:W-:Y:S05]  /*3d40*/  BRA `(.L_x_35272) ;  /* 0x00000000000c7947 */ /* 0x000fea0003800000 */
.L_x_35301:
[----:B------:R0:W5:Y:S01]  /*3d50*/  LDG.E.U8 R16, desc[UR36][R6.64] ;  /* 0x0000002406107981 */ /* 0x000162000c1e1100 */
[----:B------:R-:W-:Y:S05]  /*3d60*/  BRA `(.L_x_35272) ;  /* 0x0000000000047947 */ /* 0x000fea0003800000 */
.L_x_35300:
[----:B------:R0:W5:Y:S02]  /*3d70*/  LDG.E.U8 R16, desc[UR36][R6.64] ;  /* 0x0000002406107981 */ /* 0x000164000c1e1100 */
.L_x_35272:
[----:B------:R-:W-:Y:S05]  /*3d80*/  BSYNC B6 ;  /* 0x0000000000067941 */ /* 0x000fea0003800000 */
.L_x_35271:
[----:B------:R-:W1:Y:S01]  /*3d90*/  S2R R23, SR_TID.X ;  /* 0x0000000000177919 */ /* 0x000e620000002100 */
[----:B------:R-:W0:Y:S01]  /*3da0*/  LDC.U8 R18, c[0x0][0x234] ;  /* 0x00008d00ff127b82 */ /* 0x000e220000000000 */
[----:B------:R-:W-:Y:S01]  /*3db0*/  BSSY B6, `(.L_x_35305) ;  /* 0x0000103000067945 */ /* 0x000fe20003800000 */
[----:B-----5:R-:W-:Y:S02]  /*3dc0*/  LOP3.LUT R24, RZ, R25, RZ, 0x33, !PT ;  /* 0x00000019ff187212 */ /* 0x020fe400078e33ff */
[----:B------:R-:W-:Y:S02]  /*3dd0*/  LOP3.LUT R19, RZ, R17, RZ, 0x33, !PT ;  /* 0x00000011ff137212 */ /* 0x000fe400078e33ff */
[----:B-1----:R-:W-:-:S13]  /*3de0*/  ISETP.GE.AND P0, PT, R23, R22, PT ;  /* 0x000000161700720c */ /* 0x002fda0003f06270 */
[----:B------:R-:W-:Y:S05]  /*3df0*/  @P0 BRA `(.L_x_35306) ;  /* 0x0000000c00f80947 */ /* 0x000fea0003800000 */
[----:B------:R-:W1:Y:S01]  /*3e00*/  LDC.64 R8, c[0x0][0x218] ;  /* 0x00008600ff087b82 */ /* 0x000e620000000a00 */
[----:B------:R-:W-:Y:S01]  /*3e10*/  IMAD R0, R2, 0x200, R23 ;  /* 0x0000020002007824 */ /* 0x000fe200078e0217 */
[----:B0-----:R-:W-:Y:S01]  /*3e20*/  PRMT R4, R18, 0x9910, RZ ;  /* 0x0000991012047816 */ /* 0x001fe200000000ff */
[----:B------:R-:W-:Y:S01]  /*3e30*/  ULDC UR4, c[0x0][0x238] ;  /* 0x00008e0000047ab9 */ /* 0x000fe20000000800 */
[----:B------:R-:W-:Y:S01]  /*3e40*/  VIADD R23, R23, 0x80 ;  /* 0x0000008017177836 */ /* 0x000fe20000000000 */
[----:B------:R-:W-:Y:S01]  /*3e50*/  LOP3.LUT R5, RZ, R26, RZ, 0x33, !PT ;  /* 0x0000001aff057212 */ /* 0x000fe200078e33ff */
        /* <DEDUP_REMOVED lines=16> */
.L_x_35310:
[----:B------:R0:W-:Y:S01]  /*3f60*/  STG.E.U8 desc[UR36][R8.64], R5 ;  /* 0x0000000508007986 */ /* 0x0001e2000c101124 */
[----:B------:R-:W-:Y:S05]  /*3f70*/  BRA `(.L_x_35306) ;  /* 0x0000000c00987947 */ /* 0x000fea0003800000 */
.L_x_35309:
        /* <DEDUP_REMOVED lines=10> */
.L_x_35313:
[----:B------:R-:W-:-:S05]  /*4020*/  LOP3.LUT R5, R5, 0xff, RZ, 0xc0, !PT ;  /* 0x000000ff05057812 */ /* 0x000fca00078ec0ff */
[----:B------:R0:W-:Y:S01]  /*4030*/  STG.E desc[UR36][R8.64], R5 ;  /* 0x0000000508007986 */ /* 0x0001e2000c101924 */
[----:B------:R-:W-:Y:S05]  /*4040*/  BRA `(.L_x_35306) ;  /* 0x0000000c00647947 */ /* 0x000fea0003800000 */
.L_x_35312:
[----:B------:R-:W-:-:S05]  /*4050*/  LOP3.LUT R3, R26, 0xff, RZ, 0xc, !PT ;  /* 0x000000ff1a037812 */ /* 0x000fca00078e0cff */
[----:B------:R0:W-:Y:S01]  /*4060*/  STG.E.U16 desc[UR36][R8.64], R3 ;  /* 0x0000000308007986 */ /* 0x0001e2000c101524 */
[----:B------:R-:W-:Y:S05]  /*4070*/  BRA `(.L_x_35306) ;  /* 0x0000000c00587947 */ /* 0x000fea0003800000 */
.L_x_35308:
        /* <DEDUP_REMOVED lines=10> */
.L_x_35315:
[----:B------:R-:W-:-:S04]  /*4120*/  LOP3.LUT R26, R26, 0xff, RZ, 0xc, !PT ;  /* 0x000000ff1a1a7812 */ /* 0x000fc800078e0cff */
[----:B------:R-:W0:Y:S02]  /*4130*/  I2F.U16 R0, R26 ;  /* 0x0000001a00007306 */ /* 0x000e240000101000 */
[----:B0-----:R-:W-:-:S05]  /*4140*/  F2FP.F16.F32.PACK_AB R0, RZ, R0 ;  /* 0x00000000ff00723e */ /* 0x001fca00000000ff */
[----:B------:R0:W-:Y:S01]  /*4150*/  STG.E.U16 desc[UR36][R8.64], R0 ;  /* 0x0000000008007986 */ /* 0x0001e2000c101524 */
[----:B------:R-:W-:Y:S05]  /*4160*/  BRA `(.L_x_35306) ;  /* 0x0000000c001c7947 */ /* 0x000fea0003800000 */
.L_x_35314:
        /* <DEDUP_REMOVED lines=11> */
.L_x_35317:
[----:B------:R-:W-:-:S06]  /*4220*/  LOP3.LUT R26, R26, 0xff, RZ, 0xc, !PT ;  /* 0x000000ff1a1a7812 */ /* 0x000fcc00078e0cff */
[----:B------:R-:W0:Y:S02]  /*4230*/  I2F.U16 R26, R26 ;  /* 0x0000001a001a7306 */ /* 0x000e240000101000 */
[----:B0-----:R-:W-:-:S04]  /*4240*/  F2FP.F16.F32.PACK_AB R3, RZ, R26 ;  /* 0x0000001aff03723e */ /* 0x001fc800000000ff */
[----:B------:R-:W-:-:S05]  /*4250*/  PRMT R3, R3, 0x5410, RZ ;  /* 0x0000541003037816 */ /* 0x000fca00000000ff */
[----:B------:R0:W-:Y:S01]  /*4260*/  STG.E desc[UR36][R8.64], R3 ;  /* 0x0000000308007986 */ /* 0x0001e2000c101924 */
[----:B------:R-:W-:Y:S05]  /*4270*/  BRA `(.L_x_35306) ;  /* 0x0000000800d87947 */ /* 0x000fea0003800000 */
.L_x_35316:
[----:B------:R-:W-:-:S06]  /*4280*/  LOP3.LUT R4, R26, 0xff, RZ, 0xc, !PT ;  /* 0x000000ff1a047812 */ /* 0x000fcc00078e0cff */
[----:B------:R-:W0:Y:S02]  /*4290*/  I2F.F64.U16 R4, R4 ;  /* 0x0000000400047312 */ /* 0x000e240000101800 */
[----:B0-----:R0:W-:Y:S01]  /*42a0*/  STG.E.64 desc[UR36][R8.64], R4 ;  /* 0x0000000408007986 */ /* 0x0011e2000c101b24 */
[----:B------:R-:W-:Y:S05]  /*42b0*/  BRA `(.L_x_35306) ;  /* 0x0000000800c87947 */ /* 0x000fea0003800000 */
.L_x_35307:
        /* <DEDUP_REMOVED lines=12> */
.L_x_35320:
[----:B------:R-:W-:Y:S02]  /*4380*/  LOP3.LUT R4, R26, 0xff, RZ, 0xc, !PT ;  /* 0x000000ff1a047812 */ /* 0x000fe400078e0cff */
[----:B--234-:R-:W-:-:S04]  /*4390*/  CS2R R6, SRZ ;  /* 0x0000000000067805 */ /* 0x01cfc8000001ff00 */
[----:B------:R-:W0:Y:S02]  /*43a0*/  I2F.F64.U16 R4, R4 ;  /* 0x0000000400047312 */ /* 0x000e240000101800 */
[----:B0-----:R0:W-:Y:S01]  /*43b0*/  STG.E.128 desc[UR36][R8.64], R4 ;  /* 0x0000000408007986 */ /* 0x0011e2000c101d24 */
[----:B------:R-:W-:Y:S05]  /*43c0*/  BRA `(.L_x_35306) ;  /* 0x0000000800847947 */ /* 0x000fea0003800000 */
.L_x_35319:
        /* <DEDUP_REMOVED lines=8> */
[----:B--234-:R-:W0:Y:S02]  /*4450*/  I2F.U16 R7, R26 ;  /* 0x0000001a00077306 */ /* 0x01ce240000101000 */
        /* <DEDUP_REMOVED lines=13> */
.L_x_35324:
[----:B------:R-:W-:Y:S05]  /*4530*/  BSYNC B0 ;  /* 0x0000000000007941 */ /* 0x000fea0003800000 */
.L_x_35323:
[----:B------:R-:W-:-:S05]  /*4540*/  LOP3.LUT R5, R0, R5, RZ, 0xfc, !PT ;  /* 0x0000000500057212 */ /* 0x000fca00078efcff */
[----:B------:R0:W-:Y:S01]  /*4550*/  STG.E.U8 desc[UR36][R8.64], R5 ;  /* 0x0000000508007986 */ /* 0x0001e2000c101124 */
[----:B------:R-:W-:Y:S05]  /*4560*/  BRA `(.L_x_35306) ;  /* 0x00000008001c7947 */ /* 0x000fea0003800000 */
.L_x_35322:
        /* <DEDUP_REMOVED lines=14> */
.L_x_35326:
[----:B------:R-:W-:Y:S01]  /*4650*/  IMAD.MOV.U32 R0, RZ, RZ, 0x7f ;  /* 0x0000007fff007424 */ /* 0x000fe200078e00ff */
[----:B------:R-:W-:-:S04]  /*4660*/  ISETP.GT.U32.AND P0, PT, R3, 0x7f800000, PT ;  /* 0x7f8000000300780c */ /* 0x000fc80003f04070 */
[----:B------:R-:W-:-:S09]  /*4670*/  SEL R0, R0, 0x7c, P0 ;  /* 0x0000007c00007807 */ /* 0x000fd20000000000 */
.L_x_35327:
[----:B------:R-:W-:Y:S05]  /*4680*/  BSYNC B0 ;  /* 0x0000000000007941 */ /* 0x000fea0003800000 */
.L_x_35325:
[----:B------:R-:W-:-:S04]  /*4690*/  LOP3.LUT R3, R5, 0x80000000, RZ, 0xc0, !PT ;  /* 0x8000000005037812 */ /* 0x000fc800078ec0ff */
[----:B------:R-:W-:-:S04]  /*46a0*/  SHF.R.U32.HI R3, RZ, 0x18, R3 ;  /* 0x00000018ff037819 */ /* 0x000fc80000011603 */
[----:B------:R-:W-:-:S05]  /*46b0*/  LOP3.LUT R3, R0, R3, RZ, 0xfc, !PT ;  /* 0x0000000300037212 */ /* 0x000fca00078efcff */
[----:B------:R0:W-:Y:S01]  /*46c0*/  STG.E.U8 desc[UR36][R8.64], R3 ;  /* 0x0000000308007986 */ /* 0x0001e2000c101124 */
[----:B------:R-:W-:Y:S05]  /*46d0*/  BRA `(.L_x_35306) ;  /* 0x0000000400c07947 */ /* 0x000fea0003800000 */
.L_x_35321:
[----:B------:R-:W-:-:S04]  /*46e0*/  LOP3.LUT R26, R26, 0xff, RZ, 0xc, !PT ;  /* 0x000000ff1a1a7812 */ /* 0x000fc800078e0cff */
[----:B------:R-:W0:Y:S02]  /*46f0*/  I2F.U16 R0, R26 ;  /* 0x0000001a00007306 */ /* 0x000e240000101000 */
[----:B0-----:R-:W-:-:S05]  /*4700*/  F2FP.BF16.F32.PACK_AB R0, RZ, R0 ;  /* 0x00000000ff00723e */ /* 0x001fca00000010ff */
[----:B------:R0:W-:Y:S01]  /*4710*/  STG.E.U16 desc[UR36][R8.64], R0 ;  /* 0x0000000008007986 */ /* 0x0001e2000c101524 */
[----:B------:R-:W-:Y:S05]  /*4720*/  BRA `(.L_x_35306) ;  /* 0x0000000400ac7947 */ /* 0x000fea0003800000 */
.L_x_35318:
        /* <DEDUP_REMOVED lines=11> */
.L_x_35330:
        /* <DEDUP_REMOVED lines=18> */
.L_x_35333:
[----:B------:R-:W-:-:S04]  /*4900*/  LOP3.LUT R3, R5, 0x80000000, RZ, 0xc0, !PT ;  /* 0x8000000005037812 */ /* 0x000fc800078ec0ff */
[----:B------:R-:W-:-:S04]  /*4910*/  SHF.R.U32.HI R3, RZ, 0x18, R3 ;  /* 0x00000018ff037819 */ /* 0x000fc80000011603 */
[----:B------:R-:W-:-:S04]  /*4920*/  LOP3.LUT R0, R0, R3, RZ, 0xfc, !PT ;  /* 0x0000000300007212 */ /* 0x000fc800078efcff */
[----:B------:R-:W-:-:S07]  /*4930*/  PRMT R4, R0, 0x7610, R4 ;  /* 0x0000761000047816 */ /* 0x000fce0000000004 */
.L_x_35332:
[----:B------:R-:W-:Y:S05]  /*4940*/  BSYNC B0 ;  /* 0x0000000000007941 */ /* 0x000fea0003800000 */
.L_x_35331:
[----:B------:R0:W-:Y:S01]  /*4950*/  STG.E.U8 desc[UR36][R8.64], R4 ;  /* 0x0000000408007986 */ /* 0x0001e2000c101124 */
[----:B------:R-:W-:Y:S05]  /*4960*/  BRA `(.L_x_35306) ;  /* 0x00000004001c7947 */ /* 0x000fea0003800000 */
.L_x_35329:
        /* <DEDUP_REMOVED lines=18> */
.L_x_35336:
[----:B------:R-:W-:-:S04]  /*4a90*/  LOP3.LUT R3, R5, 0x80000000, RZ, 0xc0, !PT ;  /* 0x8000000005037812 */ /* 0x000fc800078ec0ff */
[----:B------:R-:W-:-:S04]  /*4aa0*/  SHF.R.U32.HI R3, RZ, 0x18, R3 ;  /* 0x00000018ff037819 */ /* 0x000fc80000011603 */
[----:B------:R-:W-:-:S04]  /*4ab0*/  LOP3.LUT R0, R0, R3, RZ, 0xfc, !PT ;  /* 0x0000000300007212 */ /* 0x000fc800078efcff */
[----:B------:R-:W-:-:S07]  /*4ac0*/  PRMT R4, R0, 0x7610, R4 ;  /* 0x0000761000047816 */ /* 0x000fce0000000004 */
.L_x_35335:
[----:B------:R-:W-:Y:S05]  /*4ad0*/  BSYNC B0 ;  /* 0x0000000000007941 */ /* 0x000fea0003800000 */
.L_x_35334:
[----:B------:R0:W-:Y:S01]  /*4ae0*/  STG.E.U8 desc[UR36][R8.64], R4 ;  /* 0x0000000408007986 */ /* 0x0001e2000c101124 */
[----:B------:R-:W-:Y:S05]  /*4af0*/  BRA `(.L_x_35306) ;  /* 0x0000000000b87947 */ /* 0x000fea0003800000 */
.L_x_35328:
        /* <DEDUP_REMOVED lines=23> */
.L_x_35311:
[----:B------:R-:W-:Y:S01]  /*4c70*/  MOV R14, 0x1c0 ;  /* 0x000001c0000e7802 */ /* 0x000fe20000000f00 */
[----:B------:R-:W-:Y:S01]  /*4c80*/  ULDC.64 UR4, c[0x4][0x1a0] ;  /* 0x0100680000047ab9 */ /* 0x000fe20000000a00 */
[----:B------:R-:W-:Y:S01]  /*4c90*/  ULDC.64 UR6, c[0x4][0x1a8] ;  /* 0x01006a0000067ab9 */ /* 0x000fe20000000a00 */
[----:B------:R-:W-:Y:S02]  /*4ca0*/  IMAD.U32 R4, RZ, RZ, UR4 ;  /* 0x00000004ff047e24 */ /* 0x000fe4000f8e00ff */
[----:B------:R-:W-:Y:S01]  /*4cb0*/  IMAD.U32 R5, RZ, RZ, UR5 ;  /* 0x00000005ff057e24 */ /* 0x000fe2000f8e00ff */
[----:B------:R-:W0:Y:S01]  /*4cc0*/  LDC.64 R14, c[0x4][R14] ;  /* 0x010000000e0e7b82 */ /* 0x000e220000000a00 */
[----:B------:R-:W-:Y:S01]  /*4cd0*/  ULDC.64 UR4, c[0x4][0x18] ;  /* 0x0100060000047ab9 */ /* 0x000fe20000000a00 */
[----:B--234-:R-:W-:Y:S02]  /*4ce0*/  IMAD.U32 R6, RZ, RZ, UR6 ;  /* 0x00000006ff067e24 */ /* 0x01cfe4000f8e00ff */
        /* <DEDUP_REMOVED lines=8> */
.L_x_35339:
[----:B------:R-:W-:Y:S05]  /*4d70*/  BRA `(.L_x_35306) ;  /* 0x0000000000187947 */ /* 0x000fea0003800000 */
.L_x_35338:
[----:B------:R-:W-:Y:S01]  /*4d80*/  LOP3.LUT R4, R5, 0xff, RZ, 0xc0, !PT ;  /* 0x000000ff05047812 */ /* 0x000fe200078ec0ff */
[----:B------:R-:W-:-:S05]  /*4d90*/  IMAD.MOV.U32 R5, RZ, RZ, RZ ;  /* 0x000000ffff057224 */ /* 0x000fca00078e00ff */
[----:B------:R0:W-:Y:S01]  /*4da0*/  STG.E.64 desc[UR36][R8.64], R4 ;  /* 0x0000000408007986 */ /* 0x0001e2000c101b24 */
[----:B------:R-:W-:Y:S05]  /*4db0*/  BRA `(.L_x_35306) ;  /* 0x0000000000087947 */ /* 0x000fea0003800000 */
.L_x_35337:
[----:B------:R-:W-:-:S05]  /*4dc0*/  LOP3.LUT R5, R5, 0xff, RZ, 0xc0, !PT ;  /* 0x000000ff05057812 */ /* 0x000fca00078ec0ff */
[----:B------:R1:W-:Y:S02]  /*4dd0*/  STG.E desc[UR36][R8.64], R5 ;  /* 0x0000000508007986 */ /* 0x0003e4000c101924 */
.L_x_35306:
[----:B------:R-:W-:Y:S05]  /*4de0*/  BSYNC B6 ;  /* 0x0000000000067941 */ /* 0x000fea0003800000 */
.L_x_35305:
        /* <DEDUP_REMOVED lines=23> */
.L_x_35345:
[----:B------:R0:W-:Y:S01]  /*4f60*/  STG.E.U8 desc[UR36][R8.64], R24 ;  /* 0x0000001808007986 */ /* 0x0001e2000c101124 */
[----:B------:R-:W-:Y:S05]  /*4f70*/  BRA `(.L_x_35347) ;  /* 0x0000000c00987947 */ /* 0x000fea0003800000 */
.L_x_35344:
        /* <DEDUP_REMOVED lines=10> */
.L_x_35349:
[----:B------:R-:W-:-:S05]  /*5020*/  LOP3.LUT R3, R24, 0xff, RZ, 0xc0, !PT ;  /* 0x000000ff18037812 */ /* 0x000fca00078ec0ff */
[----:B------:R0:W-:Y:S01]  /*5030*/  STG.E desc[UR36][R8.64], R3 ;  /* 0x0000000308007986 */ /* 0x0001e2000c101924 */
[----:B------:R-:W-:Y:S05]  /*5040*/  BRA `(.L_x_35347) ;  /* 0x0000000c00647947 */ /* 0x000fea0003800000 */
.L_x_35348:
[----:B------:R-:W-:-:S05]  /*5050*/  LOP3.LUT R25, R25, 0xff, RZ, 0xc, !PT ;  /* 0x000000ff19197812 */ /* 0x000fca00078e0cff */
[----:B------:R0:W-:Y:S01]  /*5060*/  STG.E.U16 desc[UR36][R8.64], R25 ;  /* 0x0000001908007986 */ /* 0x0001e2000c101524 */
[----:B------:R-:W-:Y:S05]  /*5070*/  BRA `(.L_x_35347) ;  /* 0x0000000c00587947 */ /* 0x000fea0003800000 */
.L_x_35343:
        /* <DEDUP_REMOVED lines=10> */
.L_x_35351:
[----:B------:R-:W-:-:S04]  /*5120*/  LOP3.LUT R25, R25, 0xff, RZ, 0xc, !PT ;  /* 0x000000ff19197812 */ /* 0x000fc800078e0cff */
[----:B------:R-:W0:Y:S02]  /*5130*/  I2F.U16 R0, R25 ;  /* 0x0000001900007306 */ /* 0x000e240000101000 */
[----:B0-----:R-:W-:-:S05]  /*5140*/  F2FP.F16.F32.PACK_AB R0, RZ, R0 ;  /* 0x00000000ff00723e */ /* 0x001fca00000000ff */
[----:B------:R0:W-:Y:S01]  /*5150*/  STG.E.U16 desc[UR36][R8.64], R0 ;  /* 0x0000000008007986 */ /* 0x0001e2000c101524 */
[----:B------:R-:W-:Y:S05]  /*5160*/  BRA `(.L_x_35347) ;  /* 0x0000000c001c7947 */ /* 0x000fea0003800000 */
.L_x_35350:
        /* <DEDUP_REMOVED lines=11> */
.L_x_35353:
[----:B------:R-:W-:-:S06]  /*5220*/  LOP3.LUT R25, R25, 0xff, RZ, 0xc, !PT ;  /* 0x000000ff19197812 */ /* 0x000fcc00078e0cff */
[----:B------:R-:W0:Y:S02]  /*5230*/  I2F.U16 R25, R25 ;  /* 0x0000001900197306 */ /* 0x000e240000101000 */
[----:B0-----:R-:W-:-:S04]  /*5240*/  F2FP.F16.F32.PACK_AB R3, RZ, R25 ;  /* 0x00000019ff03723e */ /* 0x001fc800000000ff */
[----:B------:R-:W-:-:S05]  /*5250*/  PRMT R3, R3, 0x5410, RZ ;  /* 0x0000541003037816 */ /* 0x000fca00000000ff */
[----:B------:R0:W-:Y:S01]  /*5260*/  STG.E desc[UR36][R8.64], R3 ;  /* 0x0000000308007986 */ /* 0x0001e2000c101924 */
[----:B------:R-:W-:Y:S05]  /*5270*/  BRA `(.L_x_35347) ;  /* 0x0000000800d87947 */ /* 0x000fea0003800000 */
.L_x_35352:
[----:B------:R-:W-:-:S06]  /*5280*/  LOP3.LUT R4, R25, 0xff, RZ, 0xc, !PT ;  /* 0x000000ff19047812 */ /* 0x000fcc00078e0cff */
[----:B------:R-:W0:Y:S02]  /*5290*/  I2F.F64.U16 R4, R4 ;  /* 0x0000000400047312 */ /* 0x000e240000101800 */
[----:B0-----:R0:W-:Y:S01]  /*52a0*/  STG.E.64 desc[UR36][R8.64], R4 ;  /* 0x0000000408007986 */ /* 0x0011e2000c101b24 */
[----:B------:R-:W-:Y:S05]  /*52b0*/  BRA `(.L_x_35347) ;  /* 0x0000000800c87947 */ /* 0x000fea0003800000 */
.L_x_35342:
        /* <DEDUP_REMOVED lines=12> */
.L_x_35356:
[----:B------:R-:W-:Y:S02]  /*5380*/  LOP3.LUT R4, R25, 0xff, RZ, 0xc, !PT ;  /* 0x000000ff19047812 */ /* 0x000fe400078e0cff */
[----:B--234-:R-:W-:-:S04]  /*5390*/  CS2R R6, SRZ ;  /* 0x0000000000067805 */ /* 0x01cfc8000001ff00 */
[----:B------:R-:W0:Y:S02]  /*53a0*/  I2F.F64.U16 R4, R4 ;  /* 0x0000000400047312 */ /* 0x000e240000101800 */
[----:B0-----:R0:W-:Y:S01]  /*53b0*/  STG.E.128 desc[UR36][R8.64], R4 ;  /* 0x0000000408007986 */ /* 0x0011e2000c101d24 */
[----:B------:R-:W-:Y:S05]  /*53c0*/  BRA `(.L_x_35347) ;  /* 0x0000000800847947 */ /* 0x000fea0003800000 */
.L_x_35355:
        /* <DEDUP_REMOVED lines=22> */
.L_x_35360:
[----:B------:R-:W-:Y:S05]  /*5530*/  BSYNC B0 ;  /* 0x0000000000007941 */ /* 0x000fea0003800000 */
.L_x_35359:
[----:B------:R-:W-:-:S05]  /*5540*/  LOP3.LUT R5, R0, R5, RZ, 0xfc, !PT ;  /* 0x0000000500057212 */ /* 0x000fca00078efcff */
[----:B------:R0:W-:Y:S01]  /*5550*/  STG.E.U8 desc[UR36][R8.64], R5 ;  /* 0x0000000508007986 */ /* 0x0001e2000c101124 */
[----:B------:R-:W-:Y:S05]  /*5560*/  BRA `(.L_x_35347) ;  /* 0x00000008001c7947 */ /* 0x000fea0003800000 */
.L_x_35358:
        /* <DEDUP_REMOVED lines=14> */
.L_x_35362:
[----:B------:R-:W-:Y:S01]  /*5650*/  IMAD.MOV.U32 R0, RZ, RZ, 0x7f ;  /* 0x0000007fff007424 */ /* 0x000fe200078e00ff */
[----:B------:R-:W-:-:S04]  /*5660*/  ISETP.GT.U32.AND P0, PT, R3, 0x7f800000, PT ;  /* 0x7f8000000300780c */ /* 0x000fc80003f04070 */
[----:B------:R-:W-:-:S09]  /*5670*/  SEL R0, R0, 0x7c, P0 ;  /* 0x0000007c00007807 */ /* 0x000fd20000000000 */
.L_x_35363:
[----:B------:R-:W-:Y:S05]  /*5680*/  BSYNC B0 ;  /* 0x0000000000007941 */ /* 0x000fea0003800000 */
.L_x_35361:
[----:B------:R-:W-:-:S04]  /*5690*/  LOP3.LUT R3, R25, 0x80000000, RZ, 0xc0, !PT ;  /* 0x8000000019037812 */ /* 0x000fc800078ec0ff */
[----:B------:R-:W-:-:S04]  /*56a0*/  SHF.R.U32.HI R3, RZ, 0x18, R3 ;  /* 0x00000018ff037819 */ /* 0x000fc80000011603 */
[----:B------:R-:W-:-:S05]  /*56b0*/  LOP3.LUT R3, R0, R3, RZ, 0xfc, !PT ;  /* 0x0000000300037212 */ /* 0x000fca00078efcff */
[----:B------:R0:W-:Y:S01]  /*56c0*/  STG.E.U8 desc[UR36][R8.64], R3 ;  /* 0x0000000308007986 */ /* 0x0001e2000c101124 */
[----:B------:R-:W-:Y:S05]  /*56d0*/  BRA `(.L_x_35347) ;  /* 0x0000000400c07947 */ /* 0x000fea0003800000 */
.L_x_35357:
[----:B------:R-:W-:-:S04]  /*56e0*/  LOP3.LUT R25, R25, 0xff, RZ, 0xc, !PT ;  /* 0x000000ff19197812 */ /* 0x000fc800078e0cff */
[----:B------:R-:W0:Y:S02]  /*56f0*/  I2F.U16 R0, R25 ;  /* 0x0000001900007306 */ /* 0x000e240000101000 */
[----:B0-----:R-:W-:-:S05]  /*5700*/  F2FP.BF16.F32.PACK_AB R0, RZ, R0 ;  /* 0x00000000ff00723e */ /* 0x001fca00000010ff */
[----:B------:R0:W-:Y:S01]  /*5710*/  STG.E.U16 desc[UR36][R8.64], R0 ;  /* 0x0000000008007986 */ /* 0x0001e2000c101524 */
[----:B------:R-:W-:Y:S05]  /*5720*/  BRA `(.L_x_35347) ;  /* 0x0000000400ac7947 */ /* 0x000fea0003800000 */
.L_x_35354:
        /* <DEDUP_REMOVED lines=11> */
.L_x_35366:
        /* <DEDUP_REMOVED lines=18> */
.L_x_35369:
[----:B------:R-:W-:-:S04]  /*5900*/  LOP3.LUT R3, R25, 0x80000000, RZ, 0xc0, !PT ;  /* 0x8000000019037812 */ /* 0x000fc800078ec0ff */
[----:B------:R-:W-:-:S04]  /*5910*/  SHF.R.U32.HI R3, RZ, 0x18, R3 ;  /* 0x00000018ff037819 */ /* 0x000fc80000011603 */
[----:B------:R-:W-:-:S04]  /*5920*/  LOP3.LUT R0, R0, R3, RZ, 0xfc, !PT ;  /* 0x0000000300007212 */ /* 0x000fc800078efcff */
[----:B------:R-:W-:-:S07]  /*5930*/  PRMT R4, R0, 0x7610, R4 ;  /* 0x0000761000047816 */ /* 0x000fce0000000004 */
.L_x_35368:
[----:B------:R-:W-:Y:S05]  /*5940*/  BSYNC B0 ;  /* 0x0000000000007941 */ /* 0x000fea0003800000 */
.L_x_35367:
[----:B------:R0:W-:Y:S01]  /*5950*/  STG.E.U8 desc[UR36][R8.64], R4 ;  /* 0x0000000408007986 */ /* 0x0001e2000c101124 */
[----:B------:R-:W-:Y:S05]  /*5960*/  BRA `(.L_x_35347) ;  /* 0x00000004001c7947 */ /* 0x000fea0003800000 */
.L_x_35365:
        /* <DEDUP_REMOVED lines=18> */
.L_x_35372:
[----:B------:R-:W-:-:S04]  /*5a90*/  LOP3.LUT R3, R25, 0x80000000, RZ, 0xc0, !PT ;  /* 0x8000000019037812 */ /* 0x000fc800078ec0ff */
[----:B------:R-:W-:-:S04]  /*5aa0*/  SHF.R.U32.HI R3, RZ, 0x18, R3 ;  /* 0x00000018ff037819 */ /* 0x000fc80000011603 */
[----:B------:R-:W-:-:S04]  /*5ab0*/  LOP3.LUT R0, R0, R3, RZ, 0xfc, !PT ;  /* 0x0000000300007212 */ /* 0x000fc800078efcff */
[----:B------:R-:W-:-:S07]  /*5ac0*/  PRMT R4, R0, 0x7610, R4 ;  /* 0x0000761000047816 */ /* 0x000fce0000000004 */
.L_x_35371:
[----:B------:R-:W-:Y:S05]  /*5ad0*/  BSYNC B0 ;  /* 0x0000000000007941 */ /* 0x000fea0003800000 */
.L_x_35370:
[----:B------:R0:W-:Y:S01]  /*5ae0*/  STG.E.U8 desc[UR36][R8.64], R4 ;  /* 0x0000000408007986 */ /* 0x0001e2000c101124 */
[----:B------:R-:W-:Y:S05]  /*5af0*/  BRA `(.L_x_35347) ;  /* 0x0000000000b87947 */ /* 0x000fea0003800000 */
.L_x_35364:
[----:B------:R-:W-:-:S13]  /*5b00*/  ISETP.NE.AND P0, PT, R0, 0x1c, PT ;  /* 0x0000001c0000780c */ /* 0x000fda0003f05270 */
[----:B------:R-:W-:Y:S05]  /*5b10*/  @!P0 BRA `(.L_x_35373) ;  /* 0x0000000000a88947 */ /* 0x000fea0003800000 */
[----:B------:R-:W-:-:S13]  /*5b20*/  ISETP.NE.AND P0, PT, R0, 0x1d, PT ;  /* 0x0000001d0000780c */ /* 0x000fda0003f05270 */
[----:B------:R-:W-:Y:S05]  /*5b30*/  @!P0 BRA `(.L_x_35374) ;  /* 0x0000000000908947 */ /* 0x000fea0003800000 */
[----:B------:R-:W-:-:S13]  /*5b40*/  ISETP.NE.AND P0, PT, R0, 0x2c, PT ;  /* 0x0000002c0000780c */ /* 0x000fda0003f05270 */
[----:B------:R-:W-:Y:S05]  /*5b50*/  @P0 BRA `(.L_x_35346) ;  /* 0x0000000000440947 */ /* 0x000fea0003800000 */
[----:B------:R-:W-:-:S04]  /*5b60*/  LOP3.LUT R25, R25, 0xff, RZ, 0xc, !PT ;  /* 0x000000ff19197812 */ /* 0x000fc800078e0cff */
[----:B--234-:R-:W0:Y:S02]  /*5b70*/  I2F.U16 R6, R25 ;  /* 0x0000001900067306 */ /* 0x01ce240000101000 */
        /* <DEDUP_REMOVED lines=15> */
.L_x_35346:
        /* <DEDUP_REMOVED lines=8> */
[----:B--234-:R-:W-:-:S02]  /*5cf0*/  IMAD.U32 R6, RZ, RZ, UR4 ;  /* 0x00000004ff067e24 */ /* 0x01cfc4000f8e00ff */
[----:B------:R-:W-:Y:S02]  /*5d00*/  IMAD.U32 R7, RZ, RZ, UR5 ;  /* 0x00000005ff077e24 */ /* 0x000fe4000f8e00ff */
[----:B------:R-:W-:Y:S02]  /*5d10*/  IMAD.U32 R11, RZ, RZ, UR7 ;  /* 0x00000007ff0b7e24 */ /* 0x000fe4000f8e00ff */
[----:B------:R-:W-:Y:S02]  /*5d20*/  IMAD.MOV.U32 R8, RZ, RZ, 0x65 ;  /* 0x00000065ff087424 */ /* 0x000fe400078e00ff */
[----:B------:R-:W-:Y:S02]  /*5d30*/  IMAD.MOV.U32 R12, RZ, RZ, 0x1 ;  /* 0x00000001ff0c7424 */ /* 0x000fe400078e00ff */
[----:B------:R-:W-:-:S07]  /*5d40*/  IMAD.MOV.U32 R13, RZ, RZ, RZ ;  /* 0x000000ffff0d7224 */ /* 0x000fce00078e00ff */
[----:B------:R-:W-:-:S07]  /*5d50*/  LEPC R20, `(.L_x_35375) ;  /* 0x000000001014794e */ /* 0x000fce0000000000 */
[----:B0-----:R-:W-:Y:S05]  /*5d60*/  CALL.ABS.NOINC R14 ;  /* 0x000000000e007343 */ /* 0x001fea0003c00000 */
.L_x_35375:
[----:B------:R-:W-:Y:S05]  /*5d70*/  BRA `(.L_x_35347) ;  /* 0x0000000000187947 */ /* 0x000fea0003800000 */
.L_x_35374:
[----:B------:R-:W-:Y:S01]  /*5d80*/  LOP3.LUT R24, R24, 0xff, RZ, 0xc0, !PT ;  /* 0x000000ff18187812 */ /* 0x000fe200078ec0ff */
[----:B------:R-:W-:-:S05]  /*5d90*/  IMAD.MOV.U32 R25, RZ, RZ, RZ ;  /* 0x000000ffff197224 */ /* 0x000fca00078e00ff */
[----:B------:R0:W-:Y:S01]  /*5da0*/  STG.E.64 desc[UR36][R8.64], R24 ;  /* 0x0000001808007986 */ /* 0x0001e2000c101b24 */
[----:B------:R-:W-:Y:S05]  /*5db0*/  BRA `(.L_x_35347) ;  /* 0x0000000000087947 */ /* 0x000fea0003800000 */
.L_x_35373:
[----:B------:R-:W-:-:S05]  /*5dc0*/  LOP3.LUT R3, R24, 0xff, RZ, 0xc0, !PT ;  /* 0x000000ff18037812 */ /* 0x000fca00078ec0ff */
[----:B------:R0:W-:Y:S02]  /*5dd0*/  STG.E desc[UR36][R8.64], R3 ;  /* 0x0000000308007986 */ /* 0x0001e4000c101924 */
.L_x_35347:
[----:B------:R-:W-:-:S05]  /*5de0*/  VIADD R23, R23, 0x80 ;  /* 0x0000008017177836 */ /* 0x000fca0000000000 */
[----:B------:R-:W-:-:S13]  /*5df0*/  ISETP.GE.AND P0, PT, R23, R22, PT ;  /* 0x000000161700720c */ /* 0x000fda0003f06270 */
        /* <DEDUP_REMOVED lines=21> */
.L_x_35379:
[----:B------:R0:W-:Y:S01]  /*5f50*/  STG.E.U8 desc[UR36][R8.64], R19 ;  /* 0x0000001308007986 */ /* 0x0001e2000c101124 */
[----:B------:R-:W-:Y:S05]  /*5f60*/  BRA `(.L_x_35381) ;  /* 0x0000000c00987947 */ /* 0x000fea0003800000 */
.L_x_35378:
        /* <DEDUP_REMOVED lines=10> */
.L_x_35383:
[----:B------:R-:W-:-:S05]  /*6010*/  LOP3.LUT R19, R19, 0xff, RZ, 0xc0, !PT ;  /* 0x000000ff13137812 */ /* 0x000fca00078ec0ff */
[----:B------:R0:W-:Y:S01]  /*6020*/  STG.E desc[UR36][R8.64], R19 ;  /* 0x0000001308007986 */ /* 0x0001e2000c101924 */
[----:B------:R-:W-:Y:S05]  /*6030*/  BRA `(.L_x_35381) ;  /* 0x0000000c00647947 */ /* 0x000fea0003800000 */
.L_x_35382:
[----:B------:R-:W-:-:S05]  /*6040*/  LOP3.LUT R17, R17, 0xff, RZ, 0xc, !PT ;  /* 0x000000ff11117812 */ /* 0x000fca00078e0cff */
[----:B------:R0:W-:Y:S01]  /*6050*/  STG.E.U16 desc[UR36][R8.64], R17 ;  /* 0x0000001108007986 */ /* 0x0001e2000c101524 */
[----:B------:R-:W-:Y:S05]  /*6060*/  BRA `(.L_x_35381) ;  /* 0x0000000c00587947 */ /* 0x000fea0003800000 */
.L_x_35377:
        /* <DEDUP_REMOVED lines=10> */
.L_x_35385:
[----:B------:R-:W-:-:S04]  /*6110*/  LOP3.LUT R17, R17, 0xff, RZ, 0xc, !PT ;  /* 0x000000ff11117812 */ /* 0x000fc800078e0cff */
[----:B------:R-:W0:Y:S02]  /*6120*/  I2F.U16 R0, R17 ;  /* 0x0000001100007306 */ /* 0x000e240000101000 */
[----:B0-----:R-:W-:-:S05]  /*6130*/  F2FP.F16.F32.PACK_AB R0, RZ, R0 ;  /* 0x00000000ff00723e */ /* 0x001fca00000000ff */
[----:B------:R0:W-:Y:S01]  /*6140*/  STG.E.U16 desc[UR36][R8.64], R0 ;  /* 0x0000000008007986 */ /* 0x0001e2000c101524 */
[----:B------:R-:W-:Y:S05]  /*6150*/  BRA `(.L_x_35381) ;  /* 0x0000000c001c7947 */ /* 0x000fea0003800000 */
.L_x_35384:
        /* <DEDUP_REMOVED lines=11> */
.L_x_35387:
[----:B------:R-:W-:-:S06]  /*6210*/  LOP3.LUT R17, R17, 0xff, RZ, 0xc, !PT ;  /* 0x000000ff11117812 */ /* 0x000fcc00078e0cff */
[----:B------:R-:W0:Y:S02]  /*6220*/  I2F.U16 R17, R17 ;  /* 0x0000001100117306 */ /* 0x000e240000101000 */
[----:B0-----:R-:W-:-:S04]  /*6230*/  F2FP.F16.F32.PACK_AB R3, RZ, R17 ;  /* 0x00000011ff03723e */ /* 0x001fc800000000ff */
[----:B------:R-:W-:-:S05]  /*6240*/  PRMT R3, R3, 0x5410, RZ ;  /* 0x0000541003037816 */ /* 0x000fca00000000ff */
[----:B------:R0:W-:Y:S01]  /*6250*/  STG.E desc[UR36][R8.64], R3 ;  /* 0x0000000308007986 */ /* 0x0001e2000c101924 */
[----:B------:R-:W-:Y:S05]  /*6260*/  BRA `(.L_x_35381) ;  /* 0x0000000800d87947 */ /* 0x000fea0003800000 */
.L_x_35386:
[----:B------:R-:W-:-:S06]  /*6270*/  LOP3.LUT R4, R17, 0xff, RZ, 0xc, !PT ;  /* 0x000000ff11047812 */ /* 0x000fcc00078e0cff */
[----:B------:R-:W0:Y:S02]  /*6280*/  I2F.F64.U16 R4, R4 ;  /* 0x0000000400047312 */ /* 0x000e240000101800 */
[----:B0-----:R0:W-:Y:S01]  /*6290*/  STG.E.64 desc[UR36][R8.64], R4 ;  /* 0x0000000408007986 */ /* 0x0011e2000c101b24 */
[----:B------:R-:W-:Y:S05]  /*62a0*/  BRA `(.L_x_35381) ;  /* 0x0000000800c87947 */ /* 0x000fea0003800000 */
.L_x_35376:
        /* <DEDUP_REMOVED lines=12> */
.L_x_35390:
[----:B------:R-:W-:Y:S02]  /*6370*/  LOP3.LUT R4, R17, 0xff, RZ, 0xc, !PT ;  /* 0x000000ff11047812 */ /* 0x000fe400078e0cff */
[----:B--234-:R-:W-:-:S04]  /*6380*/  CS2R R6, SRZ ;  /* 0x0000000000067805 */ /* 0x01cfc8000001ff00 */
[----:B------:R-:W0:Y:S02]  /*6390*/  I2F.F64.U16 R4, R4 ;  /* 0x0000000400047312 */ /* 0x000e240000101800 */
[----:B0-----:R0:W-:Y:S01]  /*63a0*/  STG.E.128 desc[UR36][R8.64], R4 ;  /* 0x0000000408007986 */ /* 0x0011e2000c101d24 */
[----:B------:R-:W-:Y:S05]  /*63b0*/  BRA `(.L_x_35381) ;  /* 0x0000000800847947 */ /* 0x000fea0003800000 */
.L_x_35389:
        /* <DEDUP_REMOVED lines=22> */
.L_x_35394:
[----:B------:R-:W-:Y:S05]  /*6520*/  BSYNC B0 ;  /* 0x0000000000007941 */ /* 0x000fea0003800000 */
.L_x_35393:
[----:B------:R-:W-:-:S05]  /*6530*/  LOP3.LUT R5, R0, R5, RZ, 0xfc, !PT ;  /* 0x0000000500057212 */ /* 0x000fca00078efcff */
[----:B------:R0:W-:Y:S01]  /*6540*/  STG.E.U8 desc[UR36][R8.64], R5 ;  /* 0x0000000508007986 */ /* 0x0001e2000c101124 */
[----:B------:R-:W-:Y:S05]  /*6550*/  BRA `(.L_x_35381) ;  /* 0x00000008001c7947 */ /* 0x000fea0003800000 */
.L_x_35392:
        /* <DEDUP_REMOVED lines=14> */
.L_x_35396:
[----:B------:R-:W-:Y:S01]  /*6640*/  IMAD.MOV.U32 R0, RZ, RZ, 0x7f ;  /* 0x0000007fff007424 */ /* 0x000fe200078e00ff */
[----:B------:R-:W-:-:S04]  /*6650*/  ISETP.GT.U32.AND P0, PT, R3, 0x7f800000, PT ;  /* 0x7f8000000300780c */ /* 0x000fc80003f04070 */
[----:B------:R-:W-:-:S09]  /*6660*/  SEL R0, R0, 0x7c, P0 ;  /* 0x0000007c00007807 */ /* 0x000fd20000000000 */
.L_x_35397:
[----:B------:R-:W-:Y:S05]  /*6670*/  BSYNC B0 ;  /* 0x0000000000007941 */ /* 0x000fea0003800000 */
.L_x_35395:
[----:B------:R-:W-:-:S04]  /*6680*/  LOP3.LUT R3, R17, 0x80000000, RZ, 0xc0, !PT ;  /* 0x8000000011037812 */ /* 0x000fc800078ec0ff */
[----:B------:R-:W-:-:S04]  /*6690*/  SHF.R.U32.HI R3, RZ, 0x18, R3 ;  /* 0x00000018ff037819 */ /* 0x000fc80000011603 */
[----:B------:R-:W-:-:S05]  /*66a0*/  LOP3.LUT R3, R0, R3, RZ, 0xfc, !PT ;  /* 0x0000000300037212 */ /* 0x000fca00078efcff */
[----:B------:R0:W-:Y:S01]  /*66b0*/  STG.E.U8 desc[UR36][R8.64], R3 ;  /* 0x0000000308007986 */ /* 0x0001e2000c101124 */
[----:B------:R-:W-:Y:S05]  /*66c0*/  BRA `(.L_x_35381) ;  /* 0x0000000400c07947 */ /* 0x000fea0003800000 */
.L_x_35391:
[----:B------:R-:W-:-:S04]  /*66d0*/  LOP3.LUT R17, R17, 0xff, RZ, 0xc, !PT ;  /* 0x000000ff11117812 */ /* 0x000fc800078e0cff */
[----:B------:R-:W0:Y:S02]  /*66e0*/  I2F.U16 R0, R17 ;  /* 0x0000001100007306 */ /* 0x000e240000101000 */
[----:B0-----:R-:W-:-:S05]  /*66f0*/  F2FP.BF16.F32.PACK_AB R0, RZ, R0 ;  /* 0x00000000ff00723e */ /* 0x001fca00000010ff */
[----:B------:R0:W-:Y:S01]  /*6700*/  STG.E.U16 desc[UR36][R8.64], R0 ;  /* 0x0000000008007986 */ /* 0x0001e2000c101524 */
[----:B------:R-:W-:Y:S05]  /*6710*/  BRA `(.L_x_35381) ;  /* 0x0000000400ac7947 */ /* 0x000fea0003800000 */
.L_x_35388:
        /* <DEDUP_REMOVED lines=11> */
.L_x_35400:
        /* <DEDUP_REMOVED lines=18> */
.L_x_35403:
[----:B------:R-:W-:-:S04]  /*68f0*/  LOP3.LUT R3, R17, 0x80000000, RZ, 0xc0, !PT ;  /* 0x8000000011037812 */ /* 0x000fc800078ec0ff */
[----:B------:R-:W-:-:S04]  /*6900*/  SHF.R.U32.HI R3, RZ, 0x18, R3 ;  /* 0x00000018ff037819 */ /* 0x000fc80000011603 */
[----:B------:R-:W-:-:S04]  /*6910*/  LOP3.LUT R0, R0, R3, RZ, 0xfc, !PT ;  /* 0x0000000300007212 */ /* 0x000fc800078efcff */
[----:B------:R-:W-:-:S07]  /*6920*/  PRMT R4, R0, 0x7610, R4 ;  /* 0x0000761000047816 */ /* 0x000fce0000000004 */
.L_x_35402:
[----:B------:R-:W-:Y:S05]  /*6930*/  BSYNC B0 ;  /* 0x0000000000007941 */ /* 0x000fea0003800000 */
.L_x_35401:
[----:B------:R0:W-:Y:S01]  /*6940*/  STG.E.U8 desc[UR36][R8.64], R4 ;  /* 0x0000000408007986 */ /* 0x0001e2000c101124 */
[----:B------:R-:W-:Y:S05]  /*6950*/  BRA `(.L_x_35381) ;  /* 0x00000004001c7947 */ /* 0x000fea0003800000 */
.L_x_35399:
        /* <DEDUP_REMOVED lines=18> */
.L_x_35406:
[----:B------:R-:W-:-:S04]  /*6a80*/  LOP3.LUT R3, R17, 0x80000000, RZ, 0xc0, !PT ;  /* 0x8000000011037812 */ /* 0x000fc800078ec0ff */
[----:B------:R-:W-:-:S04]  /*6a90*/  SHF.R.U32.HI R3, RZ, 0x18, R3 ;  /* 0x00000018ff037819 */ /* 0x000fc80000011603 */
[----:B------:R-:W-:-:S04]  /*6aa0*/  LOP3.LUT R0, R0, R3, RZ, 0xfc, !PT ;  /* 0x0000000300007212 */ /* 0x000fc800078efcff */
[----:B------:R-:W-:-:S07]  /*6ab0*/  PRMT R4, R0, 0x7610, R4 ;  /* 0x0000761000047816 */ /* 0x000fce0000000004 */
.L_x_35405:
[----:B------:R-:W-:Y:S05]  /*6ac0*/  BSYNC B0 ;  /* 0x0000000000007941 */ /* 0x000fea0003800000 */
.L_x_35404:
[----:B------:R0:W-:Y:S01]  /*6ad0*/  STG.E.U8 desc[UR36][R8.64], R4 ;  /* 0x0000000408007986 */ /* 0x0001e2000c101124 */
[----:B------:R-:W-:Y:S05]  /*6ae0*/  BRA `(.L_x_35381) ;  /* 0x0000000000b87947 */ /* 0x000fea0003800000 */
.L_x_35398:
        /* <DEDUP_REMOVED lines=23> */
.L_x_35380:
        /* <DEDUP_REMOVED lines=16> */
.L_x_35409:
[----:B------:R-:W-:Y:S05]  /*6d60*/  BRA `(.L_x_35381) ;  /* 0x0000000000187947 */ /* 0x000fea0003800000 */
.L_x_35408:
[----:B------:R-:W-:Y:S01]  /*6d70*/  LOP3.LUT R4, R19, 0xff, RZ, 0xc0, !PT ;  /* 0x000000ff13047812 */ /* 0x000fe200078ec0ff */
[----:B------:R-:W-:-:S05]  /*6d80*/  IMAD.MOV.U32 R5, RZ, RZ, RZ ;  /* 0x000000ffff057224 */ /* 0x000fca00078e00ff */
[----:B------:R0:W-:Y:S01]  /*6d90*/  STG.E.64 desc[UR36][R8.64], R4 ;  /* 0x0000000408007986 */ /* 0x0001e2000c101b24 */
[----:B------:R-:W-:Y:S05]  /*6da0*/  BRA `(.L_x_35381) ;  /* 0x0000000000087947 */ /* 0x000fea0003800000 */
.L_x_35407:
[----:B------:R-:W-:-:S05]  /*6db0*/  LOP3.LUT R19, R19, 0xff, RZ, 0xc0, !PT ;  /* 0x000000ff13137812 */ /* 0x000fca00078ec0ff */
[----:B------:R0:W-:Y:S02]  /*6dc0*/  STG.E desc[UR36][R8.64], R19 ;  /* 0x0000001308007986 */ /* 0x0001e4000c101924 */
.L_x_35381:
[----:B------:R-:W-:-:S07]  /*6dd0*/  VIADD R23, R23, 0x80 ;  /* 0x0000008017177836 */ /* 0x000fce0000000000 */
.L_x_35341:
[----:B------:R-:W-:Y:S05]  /*6de0*/  BSYNC B6 ;  /* 0x0000000000067941 */ /* 0x000fea0003800000 */
.L_x_35340:
[----:B------:R-:W-:-:S13]  /*6df0*/  ISETP.GE.AND P0, PT, R23, R22, PT ;  /* 0x000000161700720c */ /* 0x000fda0003f06270 */
[----:B------:R-:W-:Y:S05]  /*6e00*/  @P0 EXIT ;  /* 0x000000000000094d */ /* 0x000fea0003800000 */
[----:B01----:R-:W0:Y:S01]  /*6e10*/  LDC.64 R4, c[0x0][0x218] ;  /* 0x00008600ff047b82 */ /* 0x003e220000000a00 */
[----:B------:R-:W-:Y:S01]  /*6e20*/  PRMT R0, R18, 0x9910, RZ ;  /* 0x0000991012007816 */ /* 0x000fe200000000ff */
[----:B------:R-:W-:Y:S01]  /*6e30*/  IMAD R2, R2, 0x200, R23 ;  /* 0x0000020002027824 */ /* 0x000fe200078e0217 */
[----:B------:R-:W-:Y:S02]  /*6e40*/  ULDC UR4, c[0x0][0x238] ;  /* 0x00008e0000047ab9 */ /* 0x000fe40000000800 */
[----:B------:R-:W-:Y:S01]  /*6e50*/  ISETP.GT.AND P1, PT, R0, 0x9, PT ;  /* 0x000000090000780c */ /* 0x000fe20003f24270 */
[----:B------:R-:W-:-:S05]  /*6e60*/  IMAD R3, R2, UR4, RZ ;  /* 0x0000000402037c24 */ /* 0x000fca000f8e02ff */
[----:B0-----:R-:W-:-:S05]  /*6e70*/  IADD3 R2, P0, R3, R4, RZ ;  /* 0x0000000403027210 */ /* 0x001fca0007f1e0ff */
[----:B------:R-:W-:Y:S01]  /*6e80*/  IMAD.X R3, RZ, RZ, R5, P0 ;  /* 0x000000ffff037224 */ /* 0x000fe200000e0605 */
[----:B------:R-:W-:Y:S01]  /*6e90*/  LOP3.LUT R5, RZ, R16, RZ, 0x33, !PT ;  /* 0x00000010ff057212 */ /* 0x000fe200078e33ff */
        /* <DEDUP_REMOVED lines=11> */
.L_x_35413:
[----:B------:R-:W-:Y:S01]  /*6f50*/  STG.E.U8 desc[UR36][R2.64], R5 ;  /* 0x0000000502007986 */ /* 0x000fe2000c101124 */
[----:B------:R-:W-:Y:S05]  /*6f60*/  EXIT ;  /* 0x000000000000794d */ /* 0x000fea0003800000 */
.L_x_35412:
        /* <DEDUP_REMOVED lines=10> */
.L_x_35416:
[----:B------:R-:W-:-:S05]  /*7010*/  LOP3.LUT R5, R5, 0xff, RZ, 0xc0, !PT ;  /* 0x000000ff05057812 */ /* 0x000fca00078ec0ff */
[----:B------:R-:W-:Y:S01]  /*7020*/  STG.E desc[UR36][R2.64], R5 ;  /* 0x0000000502007986 */ /* 0x000fe2000c101924 */
[----:B------:R-:W-:Y:S05]  /*7030*/  EXIT ;  /* 0x000000000000794d */ /* 0x000fea0003800000 */
.L_x_35415:
[----:B------:R-:W-:-:S05]  /*7040*/  LOP3.LUT R5, R16, 0xff, RZ, 0xc, !PT ;  /* 0x000000ff10057812 */ /* 0x000fca00078e0cff */
[----:B------:R-:W-:Y:S01]  /*7050*/  STG.E.U16 desc[UR36][R2.64], R5 ;  /* 0x0000000502007986 */ /* 0x000fe2000c101524 */
[----:B------:R-:W-:Y:S05]  /*7060*/  EXIT ;  /* 0x000000000000794d */ /* 0x000fea0003800000 */
.L_x_35411:
        /* <DEDUP_REMOVED lines=10> */
.L_x_35418:
[----:B------:R-:W-:-:S04]  /*7110*/  LOP3.LUT R16, R16, 0xff, RZ, 0xc, !PT ;  /* 0x000000ff10107812 */ /* 0x000fc800078e0cff */
[----:B------:R-:W0:Y:S02]  /*7120*/  I2F.U16 R0, R16 ;  /* 0x0000001000007306 */ /* 0x000e240000101000 */
[----:B0-----:R-:W-:-:S05]  /*7130*/  F2FP.F16.F32.PACK_AB R0, RZ, R0 ;  /* 0x00000000ff00723e */ /* 0x001fca00000000ff */
[----:B------:R-:W-:Y:S01]  /*7140*/  STG.E.U16 desc[UR36][R2.64], R0 ;  /* 0x0000000002007986 */ /* 0x000fe2000c101524 */
[----:B------:R-:W-:Y:S05]  /*7150*/  EXIT ;  /* 0x000000000000794d */ /* 0x000fea0003800000 */
.L_x_35417:
        /* <DEDUP_REMOVED lines=11> */
.L_x_35420:
[----:B------:R-:W-:-:S06]  /*7210*/  LOP3.LUT R16, R16, 0xff, RZ, 0xc, !PT ;  /* 0x000000ff10107812 */ /* 0x000fcc00078e0cff */
[----:B------:R-:W0:Y:S02]  /*7220*/  I2F.U16 R16, R16 ;  /* 0x0000001000107306 */ /* 0x000e240000101000 */
[----:B0-----:R-:W-:-:S04]  /*7230*/  F2FP.F16.F32.PACK_AB R5, RZ, R16 ;  /* 0x00000010ff05723e */ /* 0x001fc800000000ff */
[----:B------:R-:W-:-:S05]  /*7240*/  PRMT R5, R5, 0x5410, RZ ;  /* 0x0000541005057816 */ /* 0x000fca00000000ff */
[----:B------:R-:W-:Y:S01]  /*7250*/  STG.E desc[UR36][R2.64], R5 ;  /* 0x0000000502007986 */ /* 0x000fe2000c101924 */
[----:B------:R-:W-:Y:S05]  /*7260*/  EXIT ;  /* 0x000000000000794d */ /* 0x000fea0003800000 */
.L_x_35419:
[----:B------:R-:W-:-:S06]  /*7270*/  LOP3.LUT R4, R16, 0xff, RZ, 0xc, !PT ;  /* 0x000000ff10047812 */ /* 0x000fcc00078e0cff */
[----:B------:R-:W0:Y:S02]  /*7280*/  I2F.F64.U16 R4, R4 ;  /* 0x0000000400047312 */ /* 0x000e240000101800 */
[----:B0-----:R-:W-:Y:S01]  /*7290*/  STG.E.64 desc[UR36][R2.64], R4 ;  /* 0x0000000402007986 */ /* 0x001fe2000c101b24 */
[----:B------:R-:W-:Y:S05]  /*72a0*/  EXIT ;  /* 0x000000000000794d */ /* 0x000fea0003800000 */
.L_x_35410:
        /* <DEDUP_REMOVED lines=12> */
.L_x_35423:
[----:B------:R-:W-:Y:S02]  /*7370*/  LOP3.LUT R4, R16, 0xff, RZ, 0xc, !PT ;  /* 0x000000ff10047812 */ /* 0x000fe400078e0cff */
[----:B--234-:R-:W-:-:S04]  /*7380*/  CS2R R6, SRZ ;  /* 0x0000000000067805 */ /* 0x01cfc8000001ff00 */
[----:B------:R-:W0:Y:S02]  /*7390*/  I2F.F64.U16 R4, R4 ;  /* 0x0000000400047312 */ /* 0x000e240000101800 */
[----:B0-----:R-:W-:Y:S01]  /*73a0*/  STG.E.128 desc[UR36][R2.64], R4 ;  /* 0x0000000402007986 */ /* 0x001fe2000c101d24 */
[----:B------:R-:W-:Y:S05]  /*73b0*/  EXIT ;  /* 0x000000000000794d */ /* 0x000fea0003800000 */
.L_x_35422:
        /* <DEDUP_REMOVED lines=22> */
.L_x_35427:
[----:B------:R-:W-:Y:S05]  /*7520*/  BSYNC B0 ;  /* 0x0000000000007941 */ /* 0x000fea0003800000 */
.L_x_35426:
[----:B------:R-:W-:-:S05]  /*7530*/  LOP3.LUT R5, R0, R5, RZ, 0xfc, !PT ;  /* 0x0000000500057212 */ /* 0x000fca00078efcff */
[----:B------:R-:W-:Y:S01]  /*7540*/  STG.E.U8 desc[UR36][R2.64], R5 ;  /* 0x0000000502007986 */ /* 0x000fe2000c101124 */
[----:B------:R-:W-:Y:S05]  /*7550*/  EXIT ;  /* 0x000000000000794d */ /* 0x000fea0003800000 */
.L_x_35425:
        /* <DEDUP_REMOVED lines=14> */
.L_x_35429:
[----:B------:R-:W-:Y:S01]  /*7640*/  IMAD.MOV.U32 R0, RZ, RZ, 0x7f ;  /* 0x0000007fff007424 */ /* 0x000fe200078e00ff */
[----:B------:R-:W-:-:S04]  /*7650*/  ISETP.GT.U32.AND P0, PT, R4, 0x7f800000, PT ;  /* 0x7f8000000400780c */ /* 0x000fc80003f04070 */
[----:B------:R-:W-:-:S09]  /*7660*/  SEL R0, R0, 0x7c, P0 ;  /* 0x0000007c00007807 */ /* 0x000fd20000000000 */
.L_x_35430:
[----:B------:R-:W-:Y:S05]  /*7670*/  BSYNC B0 ;  /* 0x0000000000007941 */ /* 0x000fea0003800000 */
.L_x_35428:
[----:B------:R-:W-:-:S04]  /*7680*/  LOP3.LUT R4, R5, 0x80000000, RZ, 0xc0, !PT ;  /* 0x8000000005047812 */ /* 0x000fc800078ec0ff */
[----:B------:R-:W-:-:S04]  /*7690*/  SHF.R.U32.HI R5, RZ, 0x18, R4 ;  /* 0x00000018ff057819 */ /* 0x000fc80000011604 */
[----:B------:R-:W-:-:S05]  /*76a0*/  LOP3.LUT R5, R0, R5, RZ, 0xfc, !PT ;  /* 0x0000000500057212 */ /* 0x000fca00078efcff */
[----:B------:R-:W-:Y:S01]  /*76b0*/  STG.E.U8 desc[UR36][R2.64], R5 ;  /* 0x0000000502007986 */ /* 0x000fe2000c101124 */
[----:B------:R-:W-:Y:S05]  /*76c0*/  EXIT ;  /* 0x000000000000794d */ /* 0x000fea0003800000 */
.L_x_35424:
[----:B------:R-:W-:-:S04]  /*76d0*/  LOP3.LUT R16, R16, 0xff, RZ, 0xc, !PT ;  /* 0x000000ff10107812 */ /* 0x000fc800078e0cff */
[----:B------:R-:W0:Y:S02]  /*76e0*/  I2F.U16 R0, R16 ;  /* 0x0000001000007306 */ /* 0x000e240000101000 */
[----:B0-----:R-:W-:-:S05]  /*76f0*/  F2FP.BF16.F32.PACK_AB R0, RZ, R0 ;  /* 0x00000000ff00723e */ /* 0x001fca00000010ff */
[----:B------:R-:W-:Y:S01]  /*7700*/  STG.E.U16 desc[UR36][R2.64], R0 ;  /* 0x0000000002007986 */ /* 0x000fe2000c101524 */
[----:B------:R-:W-:Y:S05]  /*7710*/  EXIT ;  /* 0x000000000000794d */ /* 0x000fea0003800000 */
.L_x_35421:
        /* <DEDUP_REMOVED lines=11> */
.L_x_35433:
[----:B------:R-:W-:Y:S01]  /*77d0*/  LOP3.LUT R16, R16, 0xff, RZ, 0xc, !PT ;  /* 0x000000ff10107812 */ /* 0x000fe200078e0cff */
[----:B------:R-:W-:Y:S01]  /*77e0*/  BSSY B0, `(.L_x_35434) ;  /* 0x0000015000007945 */ /* 0x000fe20003800000 */
[----:B------:R-:W-:Y:S02]  /*77f0*/  IMAD.MOV.U32 R0, RZ, RZ, 0x80 ;  /* 0x00000080ff007424 */ /* 0x000fe400078e00ff */
[----:B--234-:R-:W0:Y:S02]  /*7800*/  I2F.U16 R7, R16 ;  /* 0x0000001000077306 */ /* 0x01ce240000101000 */
        /* <DEDUP_REMOVED lines=14> */
.L_x_35436:
[----:B------:R-:W-:-:S04]  /*78f0*/  LOP3.LUT R0, R7, 0x80000000, RZ, 0xc0, !PT ;  /* 0x8000000007007812 */ /* 0x000fc800078ec0ff */
[----:B------:R-:W-:-:S04]  /*7900*/  SHF.R.U32.HI R5, RZ, 0x18, R0 ;  /* 0x00000018ff057819 */ /* 0x000fc80000011600 */
[----:B------:R-:W-:-:S04]  /*7910*/  LOP3.LUT R4, R4, R5, RZ, 0xfc, !PT ;  /* 0x0000000504047212 */ /* 0x000fc800078efcff */
[----:B------:R-:W-:-:S07]  /*7920*/  PRMT R0, R4, 0x7610, R0 ;  /* 0x0000761004007816 */ /* 0x000fce0000000000 */
.L_x_35435:
[----:B------:R-:W-:Y:S05]  /*7930*/  BSYNC B0 ;  /* 0x0000000000007941 */ /* 0x000fea0003800000 */
.L_x_35434:
[----:B------:R-:W-:Y:S01]  /*7940*/  STG.E.U8 desc[UR36][R2.64], R0 ;  /* 0x0000000002007986 */ /* 0x000fe2000c101124 */
[----:B------:R-:W-:Y:S05]  /*7950*/  EXIT ;  /* 0x000000000000794d */ /* 0x000fea0003800000 */
.L_x_35432:
        /* <DEDUP_REMOVED lines=18> */
.L_x_35439:
[----:B------:R-:W-:-:S04]  /*7a80*/  LOP3.LUT R0, R7, 0x80000000, RZ, 0xc0, !PT ;  /* 0x8000000007007812 */ /* 0x000fc800078ec0ff */
[----:B------:R-:W-:-:S04]  /*7a90*/  SHF.R.U32.HI R5, RZ, 0x18, R0 ;  /* 0x00000018ff057819 */ /* 0x000fc80000011600 */
[----:B------:R-:W-:-:S04]  /*7aa0*/  LOP3.LUT R4, R4, R5, RZ, 0xfc, !PT ;  /* 0x0000000504047212 */ /* 0x000fc800078efcff */
[----:B------:R-:W-:-:S07]  /*7ab0*/  PRMT R0, R4, 0x7610, R0 ;  /* 0x0000761004007816 */ /* 0x000fce0000000000 */
.L_x_35438:
[----:B------:R-:W-:Y:S05]  /*7ac0*/  BSYNC B0 ;  /* 0x0000000000007941 */ /* 0x000fea0003800000 */
.L_x_35437:
[----:B------:R-:W-:Y:S01]  /*7ad0*/  STG.E.U8 desc[UR36][R2.64], R0 ;  /* 0x0000000002007986 */ /* 0x000fe2000c101124 */
[----:B------:R-:W-:Y:S05]  /*7ae0*/  EXIT ;  /* 0x000000000000794d */ /* 0x000fea0003800000 */
.L_x_35431:
        /* <DEDUP_REMOVED lines=23> */
.L_x_35414:
        /* <DEDUP_REMOVED lines=8> */
[----:B--234-:R-:W-:Y:S02]  /*7ce0*/  IMAD.U32 R6, RZ, RZ, UR4 ;  /* 0x00000004ff067e24 */ /* 0x01cfe4000f8e00ff */
[----:B------:R-:W-:-:S02]  /*7cf0*/  IMAD.U32 R7, RZ, RZ, UR5 ;  /* 0x00000005ff077e24 */ /* 0x000fc4000f8e00ff */
[----:B------:R-:W-:Y:S02]  /*7d00*/  IMAD.U32 R11, RZ, RZ, UR7 ;  /* 0x00000007ff0b7e24 */ /* 0x000fe4000f8e00ff */
[----:B------:R-:W-:Y:S02]  /*7d10*/  IMAD.MOV.U32 R8, RZ, RZ, 0x65 ;  /* 0x00000065ff087424 */ /* 0x000fe400078e00ff */
[----:B------:R-:W-:Y:S02]  /*7d20*/  IMAD.MOV.U32 R12, RZ, RZ, 0x1 ;  /* 0x00000001ff0c7424 */ /* 0x000fe400078e00ff */
[----:B0-----:R-:W-:-:S07]  /*7d30*/  IMAD.MOV.U32 R13, RZ, RZ, RZ ;  /* 0x000000ffff0d7224 */ /* 0x001fce00078e00ff */
[----:B------:R-:W-:-:S07]  /*7d40*/  LEPC R20, `(.L_x_35442) ;  /* 0x000000001014794e */ /* 0x000fce0000000000 */
[----:B-1----:R-:W-:Y:S05]  /*7d50*/  CALL.ABS.NOINC R2 ;  /* 0x0000000002007343 */ /* 0x002fea0003c00000 */
.L_x_35442:
[----:B------:R-:W-:Y:S05]  /*7d60*/  EXIT ;  /* 0x000000000000794d */ /* 0x000fea0003800000 */
.L_x_35441:
[----:B------:R-:W-:Y:S01]  /*7d70*/  LOP3.LUT R4, R5, 0xff, RZ, 0xc0, !PT ;  /* 0x000000ff05047812 */ /* 0x000fe200078ec0ff */
[----:B------:R-:W-:-:S05]  /*7d80*/  IMAD.MOV.U32 R5, RZ, RZ, RZ ;  /* 0x000000ffff057224 */ /* 0x000fca00078e00ff */
[----:B------:R-:W-:Y:S01]  /*7d90*/  STG.E.64 desc[UR36][R2.64], R4 ;  /* 0x0000000402007986 */ /* 0x000fe2000c101b24 */
[----:B------:R-:W-:Y:S05]  /*7da0*/  EXIT ;  /* 0x000000000000794d */ /* 0x000fea0003800000 */
.L_x_35440:
[----:B------:R-:W-:-:S05]  /*7db0*/  LOP3.LUT R5, R5, 0xff, RZ, 0xc0, !PT ;  /* 0x000000ff05057812 */ /* 0x000fca00078ec0ff */
[----:B------:R-:W-:Y:S01]  /*7dc0*/  STG.E desc[UR36][R2.64], R5 ;  /* 0x0000000502007986 */ /* 0x000fe2000c101924 */
[----:B------:R-:W-:Y:S05]  /*7dd0*/  EXIT ;  /* 0x000000000000794d */ /* 0x000fea0003800000 */
.L_x_35443:
        /* <DEDUP_REMOVED lines=10> */
.L_x_36502:


//--------------------- .text._ZN2at6native18elementwise_kernelILi128ELi4EZNS0_22gpu_kernel_impl_nocastIZZZNS0_23bitwise_not_kernel_cudaERNS_18TensorIteratorBaseEENKUlvE_clEvENKUlvE_clEvEUlhE_EEvS4_RKT_EUliE_EEviT1_ --------------------------
	.section	.text._ZN2at6native18elementwise_kernelILi128ELi4EZNS0_22gpu_kernel_impl_nocastIZZZNS0_23bitwise_not_kernel_cudaERNS_18TensorIteratorBaseEENKUlvE_clEvENKUlvE_clEvEUlhE_EEvS4_RKT_EUliE_EEviT1_,"ax",@progbits
	.align	128
        .global         _ZN2at6native18elementwise_kernelILi128ELi4EZNS0_22gpu_kernel_impl_nocastIZZZNS0_23bitwise_not_kernel_cudaERNS_18TensorIteratorBaseEENKUlvE_clEvENKUlvE_clEvEUlhE_EEvS4_RKT_EUliE_EEviT1_
        .type           _ZN2at6native18elementwise_kernelILi128ELi4EZNS0_22gpu_kernel_impl_nocastIZZZNS0_23bitwise_not_kernel_cudaERNS_18TensorIteratorBaseEENKUlvE_clEvENKUlvE_clEvEUlhE_EEvS4_RKT_EUliE_EEviT1_,@function
        .size           _ZN2at6native18elementwise_kernelILi128ELi4EZNS0_22gpu_kernel_impl_nocastIZZZNS0_23bitwise_not_kernel_cudaERNS_18TensorIteratorBaseEENKUlvE_clEvENKUlvE_clEvEUlhE_EEvS4_RKT_EUliE_EEviT1_,(.L_x_36503 - _ZN2at6native18elementwise_kernelILi128ELi4EZNS0_22gpu_kernel_impl_nocastIZZZNS0_23bitwise_not_kernel_cudaERNS_18TensorIteratorBaseEENKUlvE_clEvENKUlvE_clEvEUlhE_EEvS4_RKT_EUliE_EEviT1_)
        .other          _ZN2at6native18elementwise_kernelILi128ELi4EZNS0_22gpu_kernel_impl_nocastIZZZNS0_23bitwise_not_kernel_cudaERNS_18TensorIteratorBaseEENKUlvE_clEvENKUlvE_clEvEUlhE_EEvS4_RKT_EUliE_EEviT1_,@"STO_CUDA_ENTRY STV_DEFAULT"
_ZN2at6native18elementwise_kernelILi128ELi4EZNS0_22gpu_kernel_impl_nocastIZZZNS0_23bitwise_not_kernel_cudaERNS_18TensorIteratorBaseEENKUlvE_clEvENKUlvE_clEvEUlhE_EEvS4_RKT_EUliE_EEviT1_:
.text._ZN2at6native18elementwise_kernelILi128ELi4EZNS0_22gpu_kernel_impl_nocastIZZZNS0_23bitwise_not_kernel_cudaERNS_18TensorIteratorBaseEENKUlvE_clEvENKUlvE_clEvEUlhE_EEvS4_RKT_EUliE_EEviT1_:
        /* <DEDUP_REMOVED lines=311> */
.L_x_35446:
        /* <DEDUP_REMOVED lines=10> */
.L_x_35445:
[----:B------:R-:W-:Y:S05]  /*1410*/  BSYNC B0 ;  /* 0x0000000000007941 */ /* 0x000fea0003800000 */
.L_x_35444:
        /* <DEDUP_REMOVED lines=305> */
.L_x_35449:
        /* <DEDUP_REMOVED lines=314> */
.L_x_35450:
        /* <DEDUP_REMOVED lines=10> */
.L_x_35448:
[----:B------:R-:W-:Y:S05]  /*3b70*/  BSYNC B0 ;  /* 0x0000000000007941 */ /* 0x000fea0003800000 */
.L_x_35447:
        /* <DEDUP_REMOVED lines=304> */
.L_x_35451:
        /* <DEDUP_REMOVED lines=10> */
.L_x_35452:
        /* <DEDUP_REMOVED lines=14> */
.L_x_36503:


//--------------------- .text._ZN2at6native27unrolled_elementwise_kernelIZZZNS0_23bitwise_not_kernel_cudaERNS_18TensorIteratorBaseEENKUlvE_clEvENKUlvE_clEvEUlhE_St5arrayIPcLm2EELi4E23TrivialOffsetCalculatorILi1EjESB_NS0_6memory15LoadWithoutCastENSC_16StoreWithoutCastEEEviT_T0_T2_T3_T4_T5_ --------------------------
	.section	.text._ZN2at6native27unrolled_elementwise_kernelIZZZNS0_23bitwise_not_kernel_cudaERNS_18TensorIteratorBaseEENKUlvE_clEvENKUlvE_clEvEUlhE_St5arrayIPcLm2EELi4E23TrivialOffsetCalculatorILi1EjESB_NS0_6memory15LoadWithoutCastENSC_16StoreWithoutCastEEEviT_T0_T2_T3_T4_T5_,"ax",@progbits
	.align	128
        .global         _ZN2at6native27unrolled_elementwise_kernelIZZZNS0_23bitwise_not_kernel_cudaERNS_18TensorIteratorBaseEENKUlvE_clEvENKUlvE_clEvEUlhE_St5arrayIPcLm2EELi4E23TrivialOffsetCalculatorILi1EjESB_NS0_6memory15LoadWithoutCastENSC_16StoreWithoutCastEEEviT_T0_T2_T3_T4_T5_
        .type           _ZN2at6native27unrolled_elementwise_kernelIZZZNS0_23bitwise_not_kernel_cudaERNS_18TensorIteratorBaseEENKUlvE_clEvENKUlvE_clEvEUlhE_St5arrayIPcLm2EELi4E23TrivialOffsetCalculatorILi1EjESB_NS0_6memory15LoadWithoutCastENSC_16StoreWithoutCastEEEviT_T0_T2_T3_T4_T5_,@function
        .size           _ZN2at6native27unrolled_elementwise_kernelIZZZNS0_23bitwise_not_kernel_cudaERNS_18TensorIteratorBaseEENKUlvE_clEvENKUlvE_clEvEUlhE_St5arrayIPcLm2EELi4E23TrivialOffsetCalculatorILi1EjESB_NS0_6memory15LoadWithoutCastENSC_16StoreWithoutCastEEEviT_T0_T2_T3_T4_T5_,(.L_x_36504 - _ZN2at6native27unrolled_elementwise_kernelIZZZNS0_23bitwise_not_kernel_cudaERNS_18TensorIteratorBaseEENKUlvE_clEvENKUlvE_clEvEUlhE_St5arrayIPcLm2EELi4E23TrivialOffsetCalculatorILi1EjESB_NS0_6memory15LoadWithoutCastENSC_16StoreWithoutCastEEEviT_T0_T2_T3_T4_T5_)
        .other          _ZN2at6native27unrolled_elementwise_kernelIZZZNS0_23bitwise_not_kernel_cudaERNS_18TensorIteratorBaseEENKUlvE_clEvENKUlvE_clEvEUlhE_St5arrayIPcLm2EELi4E23TrivialOffsetCalculatorILi1EjESB_NS0_6memory15LoadWithoutCastENSC_16StoreWithoutCastEEEviT_T0_T2_T3_T4_T5_,@"STO_CUDA_ENTRY STV_DEFAULT"
_ZN2at6native27unrolled_elementwise_kernelIZZZNS0_23bitwise_not_kernel_cudaERNS_18TensorIteratorBaseEENKUlvE_clEvENKUlvE_clEvEUlhE_St5arrayIPcLm2EELi4E23TrivialOffsetCalculatorILi1EjESB_NS0_6memory15LoadWithoutCastENSC_16StoreWithoutCastEEEviT_T0_T2_T3_T4_T5_:
.text._ZN2at6native27unrolled_elementwise_kernelIZZZNS0_23bitwise_not_kernel_cudaERNS_18TensorIteratorBaseEENKUlvE_clEvENKUlvE_clEvEUlhE_St5arrayIPcLm2EELi4E23TrivialOffsetCalculatorILi1EjESB_NS0_6memory15LoadWithoutCastENSC_16StoreWithoutCastEEEviT_T0_T2_T3_T4_T5_:
        /* <DEDUP_REMOVED lines=64> */
.L_x_35454:
[----:B------:R-:W-:Y:S05]  /*0400*/  BSYNC B0 ;  /* 0x0000000000007941 */ /* 0x000fea0003800000 */
.L_x_35453:
        /* <DEDUP_REMOVED lines=12> */
.L_x_35455:
        /* <DEDUP_REMOVED lines=11> */
.L_x_36504:


//--------------------- .text._ZN2at6native29vectorized_elementwise_kernelILi2EZZZNS0_23bitwise_not_kernel_cudaERNS_18TensorIteratorBaseEENKUlvE_clEvENKUlvE_clEvEUlhE_St5arrayIPcLm2EEEEviT0_T1_ --------------------------
	.section	.text._ZN2at6native29vectorized_elementwise_kernelILi2EZZZNS0_23bitwise_not_kernel_cudaERNS_18TensorIteratorBaseEENKUlvE_clEvENKUlvE_clEvEUlhE_St5arrayIPcLm2EEEEviT0_T1_,"ax",@progbits
	.align	128
        .global         _ZN2at6native29vectorized_elementwise_kernelILi2EZZZNS0_23bitwise_not_kernel_cudaERNS_18TensorIteratorBaseEENKUlvE_clEvENKUlvE_clEvEUlhE_St5arrayIPcLm2EEEEviT0_T1_
        .type           _ZN2at6native29vectorized_elementwise_kernelILi2EZZZNS0_23bitwise_not_kernel_cudaERNS_18TensorIteratorBaseEENKUlvE_clEvENKUlvE_clEvEUlhE_St5arrayIPcLm2EEEEviT0_T1_,@function
        .size           _ZN2at6native29vectorized_elementwise_kernelILi2EZZZNS0_23bitwise_not_kernel_cudaERNS_18TensorIteratorBaseEENKUlvE_clEvENKUlvE_clEvEUlhE_St5arrayIPcLm2EEEEviT0_T1_,(.L_x_36505 - _ZN2at6native29vectorized_elementwise_kernelILi2EZZZNS0_23bitwise_not_kernel_cudaERNS_18TensorIteratorBaseEENKUlvE_clEvENKUlvE_clEvEUlhE_St5arrayIPcLm2EEEEviT0_T1_)
        .other          _ZN2at6native29vectorized_elementwise_kernelILi2EZZZNS0_23bitwise_not_kernel_cudaERNS_18TensorIteratorBaseEENKUlvE_clEvENKUlvE_clEvEUlhE_St5arrayIPcLm2EEEEviT0_T1_,@"STO_CUDA_ENTRY STV_DEFAULT"
_ZN2at6native29vectorized_elementwise_kernelILi2EZZZNS0_23bitwise_not_kernel_cudaERNS_18TensorIteratorBaseEENKUlvE_clEvENKUlvE_clEvEUlhE_St5arrayIPcLm2EEEEviT0_T1_:
.text._ZN2at6native29vectorized_elementwise_kernelILi2EZZZNS0_23bitwise_not_kernel_cudaERNS_18TensorIteratorBaseEENKUlvE_clEvENKUlvE_clEvEUlhE_St5arrayIPcLm2EEEEviT0_T1_:
        /* <DEDUP_REMOVED lines=50> */
.L_x_35456:
        /* <DEDUP_REMOVED lines=112> */
.L_x_35459:
        /* <DEDUP_REMOVED lines=8> */
.L_x_35460:
        /* <DEDUP_REMOVED lines=8> */
.L_x_35461:
        /* <DEDUP_REMOVED lines=9> */
.L_x_35462:
[----:B------:R-:W-:Y:S05]  /*0bb0*/  BSYNC B1 ;  /* 0x0000000000017941 */ /* 0x000fea0003800000 */
.L_x_35458:
[----:B------:R-:W-:-:S13]  /*0bc0*/  ISETP.GE.AND P0, PT, R17, R0, PT ;  /* 0x000000001100720c */ /* 0x000fda0003f06270 */
[----:B-12---:R-:W1:Y:S01]  /*0bd0*/  @!P0 LDC.64 R6, c[0x0][0x218] ;  /* 0x00008600ff068b82 */ /* 0x006e620000000a00 */
[C---:B------:R-:W-:Y:S02]  /*0be0*/  @!P0 VIADD R5, R17.reuse, UR4 ;  /* 0x0000000411058c36 */ /* 0x040fe40008000000 */
[----:B------:R-:W-:-:S03]  /*0bf0*/  @!P0 VIADD R17, R17, 0x80 ;  /* 0x0000008011118836 */ /* 0x000fc60000000000 */
[----:B-1----:R-:W-:-:S05]  /*0c00*/  @!P0 IADD3 R4, P1, R5, R6, RZ ;  /* 0x0000000605048210 */ /* 0x002fca0007f3e0ff */
[----:B------:R-:W-:-:S05]  /*0c10*/  @!P0 IMAD.X R5, RZ, RZ, R7, P1 ;  /* 0x000000ffff058224 */ /* 0x000fca00008e0607 */
[----:B------:R2:W-:Y:S03]  /*0c20*/  @!P0 STG.E.U8 desc[UR8][R4.64], R3 ;  /* 0x0000000304008986 */ /* 0x0005e6000c101108 */
.L_x_35463:
[----:B------:R-:W-:Y:S05]  /*0c30*/  BSYNC B0 ;  /* 0x0000000000007941 */ /* 0x000fea0003800000 */
.L_x_35457:
        /* <DEDUP_REMOVED lines=9> */
.L_x_35464:
        /* <DEDUP_REMOVED lines=11> */
.L_x_36505:


//--------------------- .text._ZN2at6native29vectorized_elementwise_kernelILi4EZZZNS0_23bitwise_not_kernel_cudaERNS_18TensorIteratorBaseEENKUlvE_clEvENKUlvE_clEvEUlhE_St5arrayIPcLm2EEEEviT0_T1_ --------------------------
	.section	.text._ZN2at6native29vectorized_elementwise_kernelILi4EZZZNS0_23bitwise_not_kernel_cudaERNS_18TensorIteratorBaseEENKUlvE_clEvENKUlvE_clEvEUlhE_St5arrayIPcLm2EEEEviT0_T1_,"ax",@progbits
	.align	128
        .global         _ZN2at6native29vectorized_elementwise_kernelILi4EZZZNS0_23bitwise_not_kernel_cudaERNS_18TensorIteratorBaseEENKUlvE_clEvENKUlvE_clEvEUlhE_St5arrayIPcLm2EEEEviT0_T1_
        .type           _ZN2at6native29vectorized_elementwise_kernelILi4EZZZNS0_23bitwise_not_kernel_cudaERNS_18TensorIteratorBaseEENKUlvE_clEvENKUlvE_clEvEUlhE_St5arrayIPcLm2EEEEviT0_T1_,@function
        .size           _ZN2at6native29vectorized_elementwise_kernelILi4EZZZNS0_23bitwise_not_kernel_cudaERNS_18TensorIteratorBaseEENKUlvE_clEvENKUlvE_clEvEUlhE_St5arrayIPcLm2EEEEviT0_T1_,(.L_x_36506 - _ZN2at6native29vectorized_elementwise_kernelILi4EZZZNS0_23bitwise_not_kernel_cudaERNS_18TensorIteratorBaseEENKUlvE_clEvENKUlvE_clEvEUlhE_St5arrayIPcLm2EEEEviT0_T1_)
        .other          _ZN2at6native29vectorized_elementwise_kernelILi4EZZZNS0_23bitwise_not_kernel_cudaERNS_18TensorIteratorBaseEENKUlvE_clEvENKUlvE_clEvEUlhE_St5arrayIPcLm2EEEEviT0_T1_,@"STO_CUDA_ENTRY STV_DEFAULT"
_ZN2at6native29vectorized_elementwise_kernelILi4EZZZNS0_23bitwise_not_kernel_cudaERNS_18TensorIteratorBaseEENKUlvE_clEvENKUlvE_clEvEUlhE_St5arrayIPcLm2EEEEviT0_T1_:
.text._ZN2at6native29vectorized_elementwise_kernelILi4EZZZNS0_23bitwise_not_kernel_cudaERNS_18TensorIteratorBaseEENKUlvE_clEvENKUlvE_clEvEUlhE_St5arrayIPcLm2EEEEviT0_T1_:
        /* <DEDUP_REMOVED lines=48> */
.L_x_35465:
        /* <DEDUP_REMOVED lines=112> */
.L_x_35468:
        /* <DEDUP_REMOVED lines=8> */
.L_x_35469:
        /* <DEDUP_REMOVED lines=8> */
.L_x_35470:
        /* <DEDUP_REMOVED lines=9> */
.L_x_35471:
[----:B------:R-:W-:Y:S05]  /*0b90*/  BSYNC B1 ;  /* 0x0000000000017941 */ /* 0x000fea0003800000 */
.L_x_35467:
[----:B------:R-:W-:-:S13]  /*0ba0*/  ISETP.GE.AND P0, PT, R17, R0, PT ;  /* 0x000000001100720c */ /* 0x000fda0003f06270 */
[----:B-12---:R-:W1:Y:S01]  /*0bb0*/  @!P0 LDC.64 R6, c[0x0][0x218] ;  /* 0x00008600ff068b82 */ /* 0x006e620000000a00 */
[C---:B------:R-:W-:Y:S02]  /*0bc0*/  @!P0 VIADD R5, R17.reuse, UR4 ;  /* 0x0000000411058c36 */ /* 0x040fe40008000000 */
[----:B------:R-:W-:-:S03]  /*0bd0*/  @!P0 VIADD R17, R17, 0x80 ;  /* 0x0000008011118836 */ /* 0x000fc60000000000 */
[----:B-1----:R-:W-:-:S05]  /*0be0*/  @!P0 IADD3 R4, P1, R5, R6, RZ ;  /* 0x0000000605048210 */ /* 0x002fca0007f3e0ff */
[----:B------:R-:W-:-:S05]  /*0bf0*/  @!P0 IMAD.X R5, RZ, RZ, R7, P1 ;  /* 0x000000ffff058224 */ /* 0x000fca00008e0607 */
[----:B------:R2:W-:Y:S03]  /*0c00*/  @!P0 STG.E.U8 desc[UR8][R4.64], R3 ;  /* 0x0000000304008986 */ /* 0x0005e6000c101108 */
.L_x_35472:
[----:B------:R-:W-:Y:S05]  /*0c10*/  BSYNC B0 ;  /* 0x0000000000007941 */ /* 0x000fea0003800000 */
.L_x_35466:
        /* <DEDUP_REMOVED lines=9> */
.L_x_35473:
        /* <DEDUP_REMOVED lines=13> */
.L_x_36506:


//--------------------- .text._ZN2at6native29vectorized_elementwise_kernelILi8EZZZNS0_23bitwise_not_kernel_cudaERNS_18TensorIteratorBaseEENKUlvE_clEvENKUlvE_clEvEUlhE_St5arrayIPcLm2EEEEviT0_T1_ --------------------------
	.section	.text._ZN2at6native29vectorized_elementwise_kernelILi8EZZZNS0_23bitwise_not_kernel_cudaERNS_18TensorIteratorBaseEENKUlvE_clEvENKUlvE_clEvEUlhE_St5arrayIPcLm2EEEEviT0_T1_,"ax",@progbits
	.align	128
        .global         _ZN2at6native29vectorized_elementwise_kernelILi8EZZZNS0_23bitwise_not_kernel_cudaERNS_18TensorIteratorBaseEENKUlvE_clEvENKUlvE_clEvEUlhE_St5arrayIPcLm2EEEEviT0_T1_
        .type           _ZN2at6native29vectorized_elementwise_kernelILi8EZZZNS0_23bitwise_not_kernel_cudaERNS_18TensorIteratorBaseEENKUlvE_clEvENKUlvE_clEvEUlhE_St5arrayIPcLm2EEEEviT0_T1_,@function
        .size           _ZN2at6native29vectorized_elementwise_kernelILi8EZZZNS0_23bitwise_not_kernel_cudaERNS_18TensorIteratorBaseEENKUlvE_clEvENKUlvE_clEvEUlhE_St5arrayIPcLm2EEEEviT0_T1_,(.L_x_36507 - _ZN2at6native29vectorized_elementwise_kernelILi8EZZZNS0_23bitwise_not_kernel_cudaERNS_18TensorIteratorBaseEENKUlvE_clEvENKUlvE_clEvEUlhE_St5arrayIPcLm2EEEEviT0_T1_)
        .other          _ZN2at6native29vectorized_elementwise_kernelILi8EZZZNS0_23bitwise_not_kernel_cudaERNS_18TensorIteratorBaseEENKUlvE_clEvENKUlvE_clEvEUlhE_St5arrayIPcLm2EEEEviT0_T1_,@"STO_CUDA_ENTRY STV_DEFAULT"
_ZN2at6native29vectorized_elementwise_kernelILi8EZZZNS0_23bitwise_not_kernel_cudaERNS_18TensorIteratorBaseEENKUlvE_clEvENKUlvE_clEvEUlhE_St5arrayIPcLm2EEEEviT0_T1_:
.text._ZN2at6native29vectorized_elementwise_kernelILi8EZZZNS0_23bitwise_not_kernel_cudaERNS_18TensorIteratorBaseEENKUlvE_clEvENKUlvE_clEvEUlhE_St5arrayIPcLm2EEEEviT0_T1_:
        /* <DEDUP_REMOVED lines=53> */
.L_x_35474:
        /* <DEDUP_REMOVED lines=112> */
.L_x_35477:
        /* <DEDUP_REMOVED lines=8> */
.L_x_35478:
        /* <DEDUP_REMOVED lines=8> */
.L_x_35479:
        /* <DEDUP_REMOVED lines=9> */
.L_x_35480:
[----:B------:R-:W-:Y:S05]  /*0be0*/  BSYNC B1 ;  /* 0x0000000000017941 */ /* 0x000fea0003800000 */
.L_x_35476:
[----:B------:R-:W-:-:S13]  /*0bf0*/  ISETP.GE.AND P0, PT, R17, R0, PT ;  /* 0x000000001100720c */ /* 0x000fda0003f06270 */
[----:B-12---:R-:W1:Y:S01]  /*0c00*/  @!P0 LDC.64 R6, c[0x0][0x218] ;  /* 0x00008600ff068b82 */ /* 0x006e620000000a00 */
[C---:B------:R-:W-:Y:S02]  /*0c10*/  @!P0 VIADD R5, R17.reuse, UR4 ;  /* 0x0000000411058c36 */ /* 0x040fe40008000000 */
[----:B------:R-:W-:-:S03]  /*0c20*/  @!P0 VIADD R17, R17, 0x80 ;  /* 0x0000008011118836 */ /* 0x000fc60000000000 */
[----:B-1----:R-:W-:-:S05]  /*0c30*/  @!P0 IADD3 R4, P1, R5, R6, RZ ;  /* 0x0000000605048210 */ /* 0x002fca0007f3e0ff */
[----:B------:R-:W-:-:S05]  /*0c40*/  @!P0 IMAD.X R5, RZ, RZ, R7, P1 ;  /* 0x000000ffff058224 */ /* 0x000fca00008e0607 */
[----:B------:R2:W-:Y:S03]  /*0c50*/  @!P0 STG.E.U8 desc[UR8][R4.64], R3 ;  /* 0x0000000304008986 */ /* 0x0005e6000c101108 */
.L_x_35481:
[----:B------:R-:W-:Y:S05]  /*0c60*/  BSYNC B0 ;  /* 0x0000000000007941 */ /* 0x000fea0003800000 */
.L_x_35475:
        /* <DEDUP_REMOVED lines=9> */
.L_x_35482:
        /* <DEDUP_REMOVED lines=16> */
.L_x_36507:


//--------------------- .text._ZN2at6native18elementwise_kernelILi128ELi4EZNS0_15gpu_kernel_implIZNS0_23bitwise_not_kernel_cudaERNS_18TensorIteratorBaseEEUlbE_EEvS4_RKT_EUliE_EEviT1_ --------------------------
	.section	.text._ZN2at6native18elementwise_kernelILi128ELi4EZNS0_15gpu_kernel_implIZNS0_23bitwise_not_kernel_cudaERNS_18TensorIteratorBaseEEUlbE_EEvS4_RKT_EUliE_EEviT1_,"ax",@progbits
	.align	128
        .global         _ZN2at6native18elementwise_kernelILi128ELi4EZNS0_15gpu_kernel_implIZNS0_23bitwise_not_kernel_cudaERNS_18TensorIteratorBaseEEUlbE_EEvS4_RKT_EUliE_EEviT1_
        .type           _ZN2at6native18elementwise_kernelILi128ELi4EZNS0_15gpu_kernel_implIZNS0_23bitwise_not_kernel_cudaERNS_18TensorIteratorBaseEEUlbE_EEvS4_RKT_EUliE_EEviT1_,@function
        .size           _ZN2at6native18elementwise_kernelILi128ELi4EZNS0_15gpu_kernel_implIZNS0_23bitwise_not_kernel_cudaERNS_18TensorIteratorBaseEEUlbE_EEvS4_RKT_EUliE_EEviT1_,(.L_x_36508 - _ZN2at6native18elementwise_kernelILi128ELi4EZNS0_15gpu_kernel_implIZNS0_23bitwise_not_kernel_cudaERNS_18TensorIteratorBaseEEUlbE_EEvS4_RKT_EUliE_EEviT1_)
        .other          _ZN2at6native18elementwise_kernelILi128ELi4EZNS0_15gpu_kernel_implIZNS0_23bitwise_not_kernel_cudaERNS_18TensorIteratorBaseEEUlbE_EEvS4_RKT_EUliE_EEviT1_,@"STO_CUDA_ENTRY STV_DEFAULT"
_ZN2at6native18elementwise_kernelILi128ELi4EZNS0_15gpu_kernel_implIZNS0_23bitwise_not_kernel_cudaERNS_18TensorIteratorBaseEEUlbE_EEvS4_RKT_EUliE_EEviT1_:
.text._ZN2at6native18elementwise_kernelILi128ELi4EZNS0_15gpu_kernel_implIZNS0_23bitwise_not_kernel_cudaERNS_18TensorIteratorBaseEEUlbE_EEvS4_RKT_EUliE_EEviT1_:
        /* <DEDUP_REMOVED lines=313> */
.L_x_35485:
        /* <DEDUP_REMOVED lines=18> */
[----:B------:R-:W2:Y:S02]  /*14b0*/  LDG.E.U8 R2, desc[UR36][R2.64] ;  /* 0x0000002402027981 */ /* 0x000ea4000c1e1100 */
[----:B--2---:R-:W-:Y:S01]  /*14c0*/  ISETP.NE.AND P0, PT, R2, RZ, PT ;  /* 0x000000ff0200720c */ /* 0x004fe20003f05270 */
[----:B------:R-:W-:-:S12]  /*14d0*/  BRA `(.L_x_35491) ;  /* 0x0000000c00807947 */ /* 0x000fd80003800000 */
.L_x_35489:
[----:B------:R-:W2:Y:S02]  /*14e0*/  LDG.E.U8 R2, desc[UR36][R2.64] ;  /* 0x0000002402027981 */ /* 0x000ea4000c1e1100 */
[----:B--2---:R-:W-:Y:S01]  /*14f0*/  ISETP.NE.AND P0, PT, R2, RZ, PT ;  /* 0x000000ff0200720c */ /* 0x004fe20003f05270 */
[----:B------:R-:W-:-:S12]  /*1500*/  BRA `(.L_x_35491) ;  /* 0x0000000c00747947 */ /* 0x000fd80003800000 */
.L_x_35488:
[----:B------:R-:W-:-:S13]  /*1510*/  ISETP.NE.AND P0, PT, R4, 0x2, PT ;  /* 0x000000020400780c */ /* 0x000fda0003f05270 */
[----:B------:R-:W-:Y:S05]  /*1520*/  @!P0 BRA `(.L_x_35492) ;  /* 0x00000000002c8947 */ /* 0x000fea0003800000 */
[----:B------:R-:W-:-:S13]  /*1530*/  ISETP.NE.AND P0, PT, R4, 0x3, PT ;  /* 0x000000030400780c */ /* 0x000fda0003f05270 */
[----:B------:R-:W-:Y:S05]  /*1540*/  @!P0 BRA `(.L_x_35493) ;  /* 0x0000000000188947 */ /* 0x000fea0003800000 */
[----:B------:R-:W-:-:S13]  /*1550*/  ISETP.NE.AND P0, PT, R4, 0x4, PT ;  /* 0x000000040400780c */ /* 0x000fda0003f05270 */
[----:B------:R-:W-:Y:S05]  /*1560*/  @P0 BRA `(.L_x_35490) ;  /* 0x0000000800fc0947 */ /* 0x000fea0003800000 */
[----:B------:R-:W2:Y:S02]  /*1570*/  LDG.E.64 R2, desc[UR36][R2.64] ;  /* 0x0000002402027981 */ /* 0x000ea4000c1e1b00 */
[----:B--2---:R-:W-:-:S04]  /*1580*/  ISETP.NE.U32.AND P0, PT, R2, RZ, PT ;  /* 0x000000ff0200720c */ /* 0x004fc80003f05070 */
[----:B------:R-:W-:Y:S01]  /*1590*/  ISETP.NE.AND.EX P0, PT, R3, RZ, PT, P0 ;  /* 0x000000ff0300720c */ /* 0x000fe20003f05300 */
[----:B------:R-:W-:-:S12]  /*15a0*/  BRA `(.L_x_35491) ;  /* 0x0000000c004c7947 */ /* 0x000fd80003800000 */
.L_x_35493:
[----:B------:R-:W2:Y:S02]  /*15b0*/  LDG.E R2, desc[UR36][R2.64] ;  /* 0x0000002402027981 */ /* 0x000ea4000c1e1900 */
[----:B--2---:R-:W-:Y:S01]  /*15c0*/  ISETP.NE.AND P0, PT, R2, RZ, PT ;  /* 0x000000ff0200720c */ /* 0x004fe20003f05270 */
[----:B------:R-:W-:-:S12]  /*15d0*/  BRA `(.L_x_35491) ;  /* 0x0000000c00407947 */ /* 0x000fd80003800000 */
.L_x_35492:
[----:B------:R-:W2:Y:S02]  /*15e0*/  LDG.E.U16 R2, desc[UR36][R2.64] ;  /* 0x0000002402027981 */ /* 0x000ea4000c1e1500 */
[----:B--2---:R-:W-:Y:S01]  /*15f0*/  ISETP.NE.AND P0, PT, R2, RZ, PT ;  /* 0x000000ff0200720c */ /* 0x004fe20003f05270 */
[----:B------:R-:W-:-:S12]  /*1600*/  BRA `(.L_x_35491) ;  /* 0x0000000c00347947 */ /* 0x000fd80003800000 */
.L_x_35487:
[----:B------:R-:W-:-:S13]  /*1610*/  ISETP.GT.AND P0, PT, R4, 0x6, PT ;  /* 0x000000060400780c */ /* 0x000fda0003f04270 */
[----:B------:R-:W-:Y:S05]  /*1620*/  @P0 BRA `(.L_x_35494) ;  /* 0x00000000002c0947 */ /* 0x000fea0003800000 */
[----:B------:R-:W-:-:S13]  /*1630*/  ISETP.NE.AND P0, PT, R4, 0x5, PT ;  /* 0x000000050400780c */ /* 0x000fda0003f05270 */
[----:B------:R-:W-:Y:S05]  /*1640*/  @!P0 BRA `(.L_x_35495) ;  /* 0x0000000000148947 */ /* 0x000fea0003800000 */
[----:B------:R-:W-:-:S13]  /*1650*/  ISETP.NE.AND P0, PT, R4, 0x6, PT ;  /* 0x000000060400780c */ /* 0x000fda0003f05270 */
[----:B------:R-:W-:Y:S05]  /*1660*/  @P0 BRA `(.L_x_35490) ;  /* 0x0000000800bc0947 */ /* 0x000fea0003800000 */
[----:B------:R-:W2:Y:S02]  /*1670*/  LDG.E R2, desc[UR36][R2.64] ;  /* 0x0000002402027981 */ /* 0x000ea4000c1e1900 */
[----:B--2---:R-:W-:Y:S01]  /*1680*/  FSETP.NEU.FTZ.AND P0, PT, R2, RZ, PT ;  /* 0x000000ff0200720b */ /* 0x004fe20003f1d000 */
[----:B------:R-:W-:-:S12]  /*1690*/  BRA `(.L_x_35491) ;  /* 0x0000000c00107947 */ /* 0x000fd80003800000 */
.L_x_35495:
[----:B------:R-:W2:Y:S02]  /*16a0*/  LDG.E.U16 R0, desc[UR36][R2.64] ;  /* 0x0000002402007981 */ /* 0x000ea4000c1e1500 */
[----:B--2---:R-:W-:-:S05]  /*16b0*/  HADD2.F32 R0, -RZ, R0.H0_H0 ;  /* 0x20000000ff007230 */ /* 0x004fca0000004100 */
[----:B------:R-:W-:Y:S01]  /*16c0*/  FSETP.NEU.FTZ.AND P0, PT, R0, RZ, PT ;  /* 0x000000ff0000720b */ /* 0x000fe20003f1d000 */
[----:B------:R-:W-:-:S12]  /*16d0*/  BRA `(.L_x_35491) ;  /* 0x0000000c00007947 */ /* 0x000fd80003800000 */
.L_x_35494:
[----:B------:R-:W-:-:S13]  /*16e0*/  ISETP.NE.AND P0, PT, R4, 0x7, PT ;  /* 0x000000070400780c */ /* 0x000fda0003f05270 */
[----:B------:R-:W-:Y:S05]  /*16f0*/  @!P0 BRA `(.L_x_35496) ;  /* 0x00000000004c8947 */ /* 0x000fea0003800000 */
[----:B------:R-:W-:-:S13]  /*1700*/  ISETP.NE.AND P0, PT, R4, 0x8, PT ;  /* 0x000000080400780c */ /* 0x000fda0003f05270 */
[----:B------:R-:W-:Y:S05]  /*1710*/  @!P0 BRA `(.L_x_35497) ;  /* 0x00000000001c8947 */ /* 0x000fea0003800000 */
[----:B------:R-:W-:-:S13]  /*1720*/  ISETP.NE.AND P0, PT, R4, 0x9, PT ;  /* 0x000000090400780c */ /* 0x000fda0003f05270 */
[----:B------:R-:W-:Y:S05]  /*1730*/  @P0 BRA `(.L_x_35490) ;  /* 0x0000000800880947 */ /* 0x000fea0003800000 */
[----:B------:R-:W2:Y:S02]  /*1740*/  LDG.E.64 R2, desc[UR36][R2.64] ;  /* 0x0000002402027981 */ /* 0x000ea4000c1e1b00 */
[----:B--2---:R-:W-:Y:S02]  /*1750*/  FSETP.NEU.FTZ.AND P0, PT, R2, RZ, PT ;  /* 0x000000ff0200720b */ /* 0x004fe40003f1d000 */
[----:B------:R-:W-:-:S04]  /*1760*/  FSETP.NEU.FTZ.AND P1, PT, R3, RZ, PT ;  /* 0x000000ff0300720b */ /* 0x000fc80003f3d000 */
[----:B------:R-:W-:Y:S01]  /*1770*/  PLOP3.LUT P0, PT, P0, P1, PT, 0xa8, 0x0 ;  /* 0x000000000000781c */ /* 0x000fe20000703570 */
[----:B------:R-:W-:-:S12]  /*1780*/  BRA `(.L_x_35491) ;  /* 0x0000000800d47947 */ /* 0x000fd80003800000 */
.L_x_35497:
[----:B------:R-:W2:Y:S02]  /*1790*/  LDG.E R2, desc[UR36][R2.64] ;  /* 0x0000002402027981 */ /* 0x000ea4000c1e1900 */
[----:B--2---:R-:W-:-:S05]  /*17a0*/  HADD2.F32 R0, -RZ, R2.H0_H0 ;  /* 0x20000002ff007230 */ /* 0x004fca0000004100 */
[----:B------:R-:W-:Y:S01]  /*17b0*/  FSETP.NEU.FTZ.AND P0, PT, R0, RZ, PT ;  /* 0x000000ff0000720b */ /* 0x000fe20003f1d000 */
[----:B------:R-:W-:-:S12]  /*17c0*/  IMAD.MOV.U32 R0, RZ, RZ, 0x1 ;  /* 0x00000001ff007424 */ /* 0x000fd800078e00ff */
[----:B------:R-:W-:-:S05]  /*17d0*/  @!P0 HADD2.F32 R4, -RZ, R2.H1_H1 ;  /* 0x30000002ff048230 */ /* 0x000fca0000004100 */
[----:B------:R-:W-:-:S04]  /*17e0*/  @!P0 FSETP.NEU.FTZ.AND P1, PT, R4, RZ, PT ;  /* 0x000000ff0400820b */ /* 0x000fc80003f3d000 */
[----:B------:R-:W-:-:S04]  /*17f0*/  @!P0 SEL R0, RZ, 0x1, !P1 ;  /* 0x00000001ff008807 */ /* 0x000fc80004800000 */
[----:B------:R-:W-:-:S04]  /*1800*/  PRMT R0, R0, 0x9910, RZ ;  /* 0x0000991000007816 */ /* 0x000fc800000000ff */
[----:B------:R-:W-:Y:S01]  /*1810*/  ISETP.NE.AND P0, PT, R0, RZ, PT ;  /* 0x000000ff0000720c */ /* 0x000fe20003f05270 */
[----:B------:R-:W-:-:S12]  /*1820*/  BRA `(.L_x_35491) ;  /* 0x0000000800ac7947 */ /* 0x000fd80003800000 */
.L_x_35496:
[----:B------:R-:W2:Y:S02]  /*1830*/  LDG.E.64 R2, desc[UR36][R2.64] ;  /* 0x0000002402027981 */ /* 0x000ea4000c1e1b00 */
[----:B--2---:R-:W-:Y:S01]  /*1840*/  DSETP.NEU.AND P0, PT, R2, RZ, PT ;  /* 0x000000ff0200722a */ /* 0x004fe20003f0d000 */
[----:B------:R-:W-:-:S13]  /*1850*/  BRA `(.L_x_35491) ;  /* 0x0000000800a07947 */ /* 0x000fda0003800000 */
.L_x_35486:
        /* <DEDUP_REMOVED lines=9> */
[----:B--2---:R-:W-:Y:S01]  /*18f0*/  ISETP.NE.AND P0, PT, R2, RZ, PT ;  /* 0x000000ff0200720c */ /* 0x004fe20003f05270 */
[----:B------:R-:W-:-:S12]  /*1900*/  BRA `(.L_x_35491) ;  /* 0x0000000800747947 */ /* 0x000fd80003800000 */
.L_x_35500:
[----:B------:R-:W2:Y:S02]  /*1910*/  LDG.E.128 R4, desc[UR36][R2.64] ;  /* 0x0000002402047981 */ /* 0x000ea4000c1e1d00 */
[----:B--2---:R-:W-:-:S06]  /*1920*/  DSETP.NEU.AND P0, PT, R6, RZ, PT ;  /* 0x000000ff0600722a */ /* 0x004fcc0003f0d000 */
[----:B------:R-:W-:Y:S01]  /*1930*/  DSETP.NEU.OR P0, PT, R4, RZ, P0 ;  /* 0x000000ff0400722a */ /* 0x000fe2000070d400 */
[----:B------:R-:W-:-:S13]  /*1940*/  BRA `(.L_x_35491) ;  /* 0x0000000800647947 */ /* 0x000fda0003800000 */
.L_x_35499:
        /* <DEDUP_REMOVED lines=25> */
[----:B------:R-:W-:Y:S01]  /*1ae0*/  FSETP.NEU.FTZ.AND P0, PT, R5, RZ, PT ;  /* 0x000000ff0500720b */ /* 0x000fe20003f1d000 */
[----:B------:R-:W-:-:S12]  /*1af0*/  BRA `(.L_x_35491) ;  /* 0x0000000400f87947 */ /* 0x000fd80003800000 */
.L_x_35502:
        /* <DEDUP_REMOVED lines=12> */
[----:B------:R-:W-:Y:S01]  /*1bc0*/  FSETP.NEU.FTZ.AND P0, PT, R4, RZ, PT ;  /* 0x000000ff0400720b */ /* 0x000fe20003f1d000 */
[----:B------:R-:W-:-:S12]  /*1bd0*/  BRA `(.L_x_35491) ;  /* 0x0000000400c07947 */ /* 0x000fd80003800000 */
.L_x_35501:
[----:B------:R-:W2:Y:S02]  /*1be0*/  LDG.E.U16 R0, desc[UR36][R2.64] ;  /* 0x0000002402007981 */ /* 0x000ea4000c1e1500 */
[----:B--2---:R-:W-:-:S05]  /*1bf0*/  IMAD.U32 R0, R0, 0x10000, RZ ;  /* 0x0001000000007824 */ /* 0x004fca00078e00ff */
[----:B------:R-:W-:Y:S01]  /*1c00*/  FSETP.NEU.FTZ.AND P0, PT, R0, RZ, PT ;  /* 0x000000ff0000720b */ /* 0x000fe20003f1d000 */
[----:B------:R-:W-:-:S12]  /*1c10*/  BRA `(.L_x_35491) ;  /* 0x0000000400b07947 */ /* 0x000fd80003800000 */
.L_x_35498:
        /* <DEDUP_REMOVED lines=9> */
[----:B--2---:R-:W-:Y:S01]  /*1cb0*/  ISETP.NE.AND P0, PT, R2, RZ, PT ;  /* 0x000000ff0200720c */ /* 0x004fe20003f05270 */
[----:B------:R-:W-:-:S12]  /*1cc0*/  BRA `(.L_x_35491) ;  /* 0x0000000400847947 */ /* 0x000fd80003800000 */
.L_x_35505:
        /* <DEDUP_REMOVED lines=21> */
.L_x_35509:
[----:B------:R-:W-:Y:S05]  /*1e20*/  BSYNC B1 ;  /* 0x0000000000017941 */ /* 0x000fea0003800000 */
.L_x_35508:
[----:B------:R-:W-:Y:S01]  /*1e30*/  LEA R3, R0, 0x3b800000, 0x17 ;  /* 0x3b80000000037811 */ /* 0x000fe200078eb8ff */
[----:B------:R-:W-:-:S05]  /*1e40*/  IMAD.SHL.U32 R0, R2, 0x100000, RZ ;  /* 0x0010000002007824 */ /* 0x000fca00078e00ff */
[----:B------:R-:W-:-:S07]  /*1e50*/  LOP3.LUT R0, R3, R0, R4, 0xfe, !PT ;  /* 0x0000000003007212 */ /* 0x000fce00078efe04 */
.L_x_35507:
[----:B------:R-:W-:Y:S05]  /*1e60*/  BSYNC B0 ;  /* 0x0000000000007941 */ /* 0x000fea0003800000 */
.L_x_35506:
[----:B------:R-:W-:Y:S01]  /*1e70*/  FSETP.NEU.FTZ.AND P0, PT, R0, RZ, PT ;  /* 0x000000ff0000720b */ /* 0x000fe20003f1d000 */
[----:B------:R-:W-:-:S12]  /*1e80*/  BRA `(.L_x_35491) ;  /* 0x0000000400147947 */ /* 0x000fd80003800000 */
.L_x_35504:
        /* <DEDUP_REMOVED lines=21> */
.L_x_35513:
[----:B------:R-:W-:Y:S05]  /*1fe0*/  BSYNC B1 ;  /* 0x0000000000017941 */ /* 0x000fea0003800000 */
.L_x_35512:
[----:B------:R-:W-:Y:S01]  /*1ff0*/  LEA R3, R0, 0x37800000, 0x17 ;  /* 0x3780000000037811 */ /* 0x000fe200078eb8ff */
[----:B------:R-:W-:-:S05]  /*2000*/  IMAD.SHL.U32 R0, R2, 0x200000, RZ ;  /* 0x0020000002007824 */ /* 0x000fca00078e00ff */
[----:B------:R-:W-:-:S07]  /*2010*/  LOP3.LUT R0, R3, R0, R4, 0xfe, !PT ;  /* 0x0000000003007212 */ /* 0x000fce00078efe04 */
.L_x_35511:
[----:B------:R-:W-:Y:S05]  /*2020*/  BSYNC B0 ;  /* 0x0000000000007941 */ /* 0x000fea0003800000 */
.L_x_35510:
[----:B------:R-:W-:Y:S01]  /*2030*/  FSETP.NEU.FTZ.AND P0, PT, R0, RZ, PT ;  /* 0x000000ff0000720b */ /* 0x000fe20003f1d000 */
[----:B------:R-:W-:-:S12]  /*2040*/  BRA `(.L_x_35491) ;  /* 0x0000000000a47947 */ /* 0x000fd80003800000 */
.L_x_35503:
        /* <DEDUP_REMOVED lines=14> */
.L_x_35517:
[----:B------:R-:W-:Y:S05]  /*2130*/  BSYNC B0 ;  /* 0x0000000000007941 */ /* 0x000fea0003800000 */
.L_x_35516:
[----:B------:R-:W-:Y:S01]  /*2140*/  FSETP.NEU.FTZ.AND P0, PT, R0, RZ, PT ;  /* 0x000000ff0000720b */ /* 0x000fe20003f1d000 */
[----:B------:R-:W-:-:S12]  /*2150*/  BRA `(.L_x_35491) ;  /* 0x0000000000607947 */ /* 0x000fd80003800000 */
.L_x_35490:
        /* <DEDUP_REMOVED lines=16> */
.L_x_35518:
[----:B------:R-:W-:Y:S01]  /*2260*/  PLOP3.LUT P0, PT, PT, PT, PT, 0x8, 0x0 ;  /* 0x000000000000781c */ /* 0x000fe20003f0e170 */
[----:B------:R-:W-:-:S12]  /*2270*/  BRA `(.L_x_35491) ;  /* 0x0000000000187947 */ /* 0x000fd80003800000 */
.L_x_35515:
[----:B------:R-:W2:Y:S02]  /*2280*/  LDG.E.64 R2, desc[UR36][R2.64] ;  /* 0x0000002402027981 */ /* 0x000ea4000c1e1b00 */
[----:B--2---:R-:W-:-:S04]  /*2290*/  ISETP.NE.U32.AND P0, PT, R2, RZ, PT ;  /* 0x000000ff0200720c */ /* 0x004fc80003f05070 */
[----:B------:R-:W-:Y:S01]  /*22a0*/  ISETP.NE.AND.EX P0, PT, R3, RZ, PT, P0 ;  /* 0x000000ff0300720c */ /* 0x000fe20003f05300 */
[----:B------:R-:W-:-:S12]  /*22b0*/  BRA `(.L_x_35491) ;  /* 0x0000000000087947 */ /* 0x000fd80003800000 */
.L_x_35514:
[----:B------:R-:W2:Y:S02]  /*22c0*/  LDG.E R2, desc[UR36][R2.64] ;  /* 0x0000002402027981 */ /* 0x000ea4000c1e1900 */
[----:B--2---:R-:W-:-:S13]  /*22d0*/  ISETP.NE.AND P0, PT, R2, RZ, PT ;  /* 0x000000ff0200720c */ /* 0x004fda0003f05270 */
.L_x_35491:
[----:B------:R-:W0:Y:S01]  /*22e0*/  LDC.U8 R3, c[0x0][0x421] ;  /* 0x00010840ff037b82 */ /* 0x000e220000000000 */
[----:B------:R-:W-:Y:S02]  /*22f0*/  SEL R2, RZ, 0x1, P0 ;  /* 0x00000001ff027807 */ /* 0x000fe40000000000 */
        /* <DEDUP_REMOVED lines=13> */
.L_x_35522:
[----:B------:R3:W-:Y:S01]  /*23d0*/  STG.E.U8 desc[UR36][R16.64], R2 ;  /* 0x0000000210007986 */ /* 0x0007e2000c101124 */
[----:B------:R-:W-:Y:S05]  /*23e0*/  BRA `(.L_x_35524) ;  /* 0x0000000c00487947 */ /* 0x000fea0003800000 */
.L_x_35521:
        /* <DEDUP_REMOVED lines=9> */
.L_x_35526:
[----:B------:R1:W-:Y:S01]  /*2480*/  STG.E desc[UR36][R16.64], R2 ;  /* 0x0000000210007986 */ /* 0x0003e2000c101924 */
[----:B------:R-:W-:Y:S05]  /*2490*/  BRA `(.L_x_35524) ;  /* 0x0000000c001c7947 */ /* 0x000fea0003800000 */
.L_x_35525:
[----:B------:R2:W-:Y:S01]  /*24a0*/  STG.E.U16 desc[UR36][R16.64], R2 ;  /* 0x0000000210007986 */ /* 0x0005e2000c101524 */
[----:B------:R-:W-:Y:S05]  /*24b0*/  BRA `(.L_x_35524) ;  /* 0x0000000c00147947 */ /* 0x000fea0003800000 */
.L_x_35520:
[----:B------:R-:W-:-:S13]  /*24c0*/  ISETP.GT.AND P0, PT, R0, 0x6, PT ;  /* 0x000000060000780c */ /* 0x000fda0003f04270 */
[----:B------:R-:W-:Y:S05]  /*24d0*/  @P0 BRA `(.L_x_35527) ;  /* 0x00000000002c0947 */ /* 0x000fea0003800000 */
[----:B------:R-:W-:-:S13]  /*24e0*/  ISETP.NE.AND P0, PT, R0, 0x5, PT ;  /* 0x000000050000780c */ /* 0x000fda0003f05270 */
[----:B------:R-:W-:Y:S05]  /*24f0*/  @!P0 BRA `(.L_x_35528) ;  /* 0x0000000000148947 */ /* 0x000fea0003800000 */
[----:B------:R-:W-:-:S13]  /*2500*/  ISETP.NE.AND P0, PT, R0, 0x6, PT ;  /* 0x000000060000780c */ /* 0x000fda0003f05270 */
[----:B------:R-:W-:Y:S05]  /*2510*/  @P0 BRA `(.L_x_35523) ;  /* 0x0000000800a80947 */ /* 0x000fea0003800000 */
[----:B------:R-:W-:-:S05]  /*2520*/  I2FP.F32.U32 R3, R2 ;  /* 0x0000000200037245 */ /* 0x000fca0000201000 */
[----:B------:R0:W-:Y:S01]  /*2530*/  STG.E desc[UR36][R16.64], R3 ;  /* 0x0000000310007986 */ /* 0x0001e2000c101924 */
[----:B------:R-:W-:Y:S05]  /*2540*/  BRA `(.L_x_35524) ;  /* 0x0000000800f07947 */ /* 0x000fea0003800000 */
.L_x_35528:
[----:B------:R-:W-:-:S04]  /*2550*/  I2FP.F32.U32 R0, R2 ;  /* 0x0000000200007245 */ /* 0x000fc80000201000 */
[----:B------:R-:W-:-:S05]  /*2560*/  F2FP.F16.F32.PACK_AB R0, RZ, R0 ;  /* 0x00000000ff00723e */ /* 0x000fca00000000ff */
[----:B------:R0:W-:Y:S01]  /*2570*/  STG.E.U16 desc[UR36][R16.64], R0 ;  /* 0x0000000010007986 */ /* 0x0001e2000c101524 */
[----:B------:R-:W-:Y:S05]  /*2580*/  BRA `(.L_x_35524) ;  /* 0x0000000800e07947 */ /* 0x000fea0003800000 */
.L_x_35527:
[----:B------:R-:W-:-:S13]  /*2590*/  ISETP.NE.AND P0, PT, R0, 0x7, PT ;  /* 0x000000070000780c */ /* 0x000fda0003f05270 */
[----:B------:R-:W-:Y:S05]  /*25a0*/  @!P0 BRA `(.L_x_35529) ;  /* 0x0000000000348947 */ /* 0x000fea0003800000 */
[----:B------:R-:W-:-:S13]  /*25b0*/  ISETP.NE.AND P0, PT, R0, 0x8, PT ;  /* 0x000000080000780c */ /* 0x000fda0003f05270 */
[----:B------:R-:W-:Y:S05]  /*25c0*/  @!P0 BRA `(.L_x_35530) ;  /* 0x0000000000188947 */ /* 0x000fea0003800000 */
[----:B------:R-:W-:-:S13]  /*25d0*/  ISETP.NE.AND P0, PT, R0, 0x9, PT ;  /* 0x000000090000780c */ /* 0x000fda0003f05270 */
[----:B------:R-:W-:Y:S05]  /*25e0*/  @P0 BRA `(.L_x_35523) ;  /* 0x0000000800740947 */ /* 0x000fea0003800000 */
[----:B------:R-:W-:Y:S01]  /*25f0*/  I2FP.F32.U32 R2, R2 ;  /* 0x0000000200027245 */ /* 0x000fe20000201000 */
[----:B------:R-:W-:-:S05]  /*2600*/  IMAD.MOV.U32 R3, RZ, RZ, RZ ;  /* 0x000000ffff037224 */ /* 0x000fca00078e00ff */
[----:B------:R0:W-:Y:S01]  /*2610*/  STG.E.64 desc[UR36][R16.64], R2 ;  /* 0x0000000210007986 */ /* 0x0001e2000c101b24 */
[----:B------:R-:W-:Y:S05]  /*2620*/  BRA `(.L_x_35524) ;  /* 0x0000000800b87947 */ /* 0x000fea0003800000 */
.L_x_35530:
[----:B------:R-:W-:-:S04]  /*2630*/  I2FP.F32.U32 R2, R2 ;  /* 0x0000000200027245 */ /* 0x000fc80000201000 */
[----:B------:R-:W-:-:S04]  /*2640*/  F2FP.F16.F32.PACK_AB R3, RZ, R2 ;  /* 0x00000002ff03723e */ /* 0x000fc800000000ff */
[----:B------:R-:W-:-:S05]  /*2650*/  PRMT R3, R3, 0x5410, RZ ;  /* 0x0000541003037816 */ /* 0x000fca00000000ff */
[----:B------:R0:W-:Y:S01]  /*2660*/  STG.E desc[UR36][R16.64], R3 ;  /* 0x0000000310007986 */ /* 0x0001e2000c101924 */
[----:B------:R-:W-:Y:S05]  /*2670*/  BRA `(.L_x_35524) ;  /* 0x0000000800a47947 */ /* 0x000fea0003800000 */
.L_x_35529:
[----:B------:R-:W0:Y:S02]  /*2680*/  I2F.F64.U32 R2, R2 ;  /* 0x0000000200027312 */ /* 0x000e240000201800 */
[----:B0-----:R0:W-:Y:S01]  /*2690*/  STG.E.64 desc[UR36][R16.64], R2 ;  /* 0x0000000210007986 */ /* 0x0011e2000c101b24 */
[----:B------:R-:W-:Y:S05]  /*26a0*/  BRA `(.L_x_35524) ;  /* 0x0000000800987947 */ /* 0x000fea0003800000 */
.L_x_35519:
        /* <DEDUP_REMOVED lines=8> */
[----:B------:R0:W-:Y:S01]  /*2730*/  STG.E.U8 desc[UR36][R16.64], R2 ;  /* 0x0000000210007986 */ /* 0x0001e2000c101124 */
[----:B------:R-:W-:Y:S05]  /*2740*/  BRA `(.L_x_35524) ;  /* 0x0000000800707947 */ /* 0x000fea0003800000 */
.L_x_35533:
[----:B------:R-:W0:Y:S01]  /*2750*/  I2F.F64.U32 R4, R2 ;  /* 0x0000000200047312 */ /* 0x000e220000201800 */
[----:B------:R-:W-:-:S05]  /*2760*/  CS2R R6, SRZ ;  /* 0x0000000000067805 */ /* 0x000fca000001ff00 */
[----:B0-----:R0:W-:Y:S01]  /*2770*/  STG.E.128 desc[UR36][R16.64], R4 ;  /* 0x0000000410007986 */ /* 0x0011e2000c101d24 */
[----:B------:R-:W-:Y:S05]  /*2780*/  BRA `(.L_x_35524) ;  /* 0x0000000800607947 */ /* 0x000fea0003800000 */
.L_x_35532:
[----:B------:R-:W-:-:S13]  /*2790*/  ISETP.NE.AND P0, PT, R0, 0xf, PT ;  /* 0x0000000f0000780c */ /* 0x000fda0003f05270 */
[----:B------:R-:W-:Y:S05]  /*27a0*/  @!P0 BRA `(.L_x_35534) ;  /* 0x0000000000b48947 */ /* 0x000fea0003800000 */
[----:B------:R-:W-:-:S13]  /*27b0*/  ISETP.NE.AND P0, PT, R0, 0x17, PT ;  /* 0x000000170000780c */ /* 0x000fda0003f05270 */
[----:B------:R-:W-:Y:S05]  /*27c0*/  @!P0 BRA `(.L_x_35535) ;  /* 0x0000000000548947 */ /* 0x000fea0003800000 */
[----:B------:R-:W-:-:S13]  /*27d0*/  ISETP.NE.AND P0, PT, R0, 0x18, PT ;  /* 0x000000180000780c */ /* 0x000fda0003f05270 */
[----:B------:R-:W-:Y:S05]  /*27e0*/  @P0 BRA `(.L_x_35523) ;  /* 0x0000000400f40947 */ /* 0x000fea0003800000 */
[----:B------:R-:W-:Y:S01]  /*27f0*/  I2FP.F32.U32 R5, R2 ;  /* 0x0000000200057245 */ /* 0x000fe20000201000 */
        /* <DEDUP_REMOVED lines=14> */
.L_x_35537:
[----:B------:R-:W-:Y:S05]  /*28e0*/  BSYNC B0 ;  /* 0x0000000000007941 */ /* 0x000fea0003800000 */
.L_x_35536:
[----:B------:R-:W-:-:S05]  /*28f0*/  LOP3.LUT R3, R0, R3, RZ, 0xfc, !PT ;  /* 0x0000000300037212 */ /* 0x000fca00078efcff */
[----:B------:R0:W-:Y:S01]  /*2900*/  STG.E.U8 desc[UR36][R16.64], R3 ;  /* 0x0000000310007986 */ /* 0x0001e2000c101124 */
[----:B------:R-:W-:Y:S05]  /*2910*/  BRA `(.L_x_35524) ;  /* 0x0000000400fc7947 */ /* 0x000fea0003800000 */
.L_x_35535:
[----:B------:R-:W-:Y:S01]  /*2920*/  I2FP.F32.U32 R3, R2 ;  /* 0x0000000200037245 */ /* 0x000fe20000201000 */
        /* <DEDUP_REMOVED lines=12> */
.L_x_35539:
[----:B------:R-:W-:Y:S01]  /*29f0*/  IMAD.MOV.U32 R0, RZ, RZ, 0x7f ;  /* 0x0000007fff007424 */ /* 0x000fe200078e00ff */
[----:B------:R-:W-:-:S04]  /*2a00*/  ISETP.GT.U32.AND P0, PT, R2, 0x7f800000, PT ;  /* 0x7f8000000200780c */ /* 0x000fc80003f04070 */
[----:B------:R-:W-:-:S09]  /*2a10*/  SEL R0, R0, 0x7c, P0 ;  /* 0x0000007c00007807 */ /* 0x000fd20000000000 */
.L_x_35540:
[----:B------:R-:W-:Y:S05]  /*2a20*/  BSYNC B0 ;  /* 0x0000000000007941 */ /* 0x000fea0003800000 */
.L_x_35538:
[----:B------:R-:W-:-:S04]  /*2a30*/  LOP3.LUT R2, R3, 0x80000000, RZ, 0xc0, !PT ;  /* 0x8000000003027812 */ /* 0x000fc800078ec0ff */
[----:B------:R-:W-:-:S04]  /*2a40*/  SHF.R.U32.HI R3, RZ, 0x18, R2 ;  /* 0x00000018ff037819 */ /* 0x000fc80000011602 */
[----:B------:R-:W-:-:S05]  /*2a50*/  LOP3.LUT R3, R0, R3, RZ, 0xfc, !PT ;  /* 0x0000000300037212 */ /* 0x000fca00078efcff */
[----:B------:R0:W-:Y:S01]  /*2a60*/  STG.E.U8 desc[UR36][R16.64], R3 ;  /* 0x0000000310007986 */ /* 0x0001e2000c101124 */
[----:B------:R-:W-:Y:S05]  /*2a70*/  BRA `(.L_x_35524) ;  /* 0x0000000400a47947 */ /* 0x000fea0003800000 */
.L_x_35534:
[----:B------:R-:W-:-:S04]  /*2a80*/  I2FP.F32.U32 R0, R2 ;  /* 0x0000000200007245 */ /* 0x000fc80000201000 */
[----:B------:R-:W-:-:S05]  /*2a90*/  F2FP.BF16.F32.PACK_AB R0, RZ, R0 ;  /* 0x00000000ff00723e */ /* 0x000fca00000010ff */
[----:B------:R0:W-:Y:S01]  /*2aa0*/  STG.E.U16 desc[UR36][R16.64], R0 ;  /* 0x0000000010007986 */ /* 0x0001e2000c101524 */
[----:B------:R-:W-:Y:S05]  /*2ab0*/  BRA `(.L_x_35524) ;  /* 0x0000000400947947 */ /* 0x000fea0003800000 */
.L_x_35531:
        /* <DEDUP_REMOVED lines=10> */
.L_x_35543:
[----:B------:R-:W-:Y:S01]  /*2b60*/  I2FP.F32.U32 R3, R2 ;  /* 0x0000000200037245 */ /* 0x000fe20000201000 */
        /* <DEDUP_REMOVED lines=16> */
.L_x_35546:
[----:B------:R-:W-:-:S04]  /*2c70*/  LOP3.LUT R2, R3, 0x80000000, RZ, 0xc0, !PT ;  /* 0x8000000003027812 */ /* 0x000fc800078ec0ff */
[----:B------:R-:W-:-:S04]  /*2c80*/  SHF.R.U32.HI R3, RZ, 0x18, R2 ;  /* 0x00000018ff037819 */ /* 0x000fc80000011602 */
[----:B------:R-:W-:-:S04]  /*2c90*/  LOP3.LUT R0, R0, R3, RZ, 0xfc, !PT ;  /* 0x0000000300007212 */ /* 0x000fc800078efcff */
[----:B------:R-:W-:-:S07]  /*2ca0*/  PRMT R8, R0, 0x7610, R8 ;  /* 0x0000761000087816 */ /* 0x000fce0000000008 */
.L_x_35545:
[----:B------:R-:W-:Y:S05]  /*2cb0*/  BSYNC B0 ;  /* 0x0000000000007941 */ /* 0x000fea0003800000 */
.L_x_35544:
[----:B------:R0:W-:Y:S01]  /*2cc0*/  STG.E.U8 desc[UR36][R16.64], R8 ;  /* 0x0000000810007986 */ /* 0x0001e2000c101124 */
[----:B------:R-:W-:Y:S05]  /*2cd0*/  BRA `(.L_x_35524) ;  /* 0x00000004000c7947 */ /* 0x000fea0003800000 */
.L_x_35542:
        /* <DEDUP_REMOVED lines=17> */
.L_x_35549:
[----:B------:R-:W-:-:S04]  /*2df0*/  LOP3.LUT R2, R3, 0x80000000, RZ, 0xc0, !PT ;  /* 0x8000000003027812 */ /* 0x000fc800078ec0ff */
[----:B------:R-:W-:-:S04]  /*2e00*/  SHF.R.U32.HI R3, RZ, 0x18, R2 ;  /* 0x00000018ff037819 */ /* 0x000fc80000011602 */
[----:B------:R-:W-:-:S04]  /*2e10*/  LOP3.LUT R0, R0, R3, RZ, 0xfc, !PT ;  /* 0x0000000300007212 */ /* 0x000fc800078efcff */
[----:B------:R-:W-:-:S07]  /*2e20*/  PRMT R8, R0, 0x7610, R8 ;  /* 0x0000761000087816 */ /* 0x000fce0000000008 */
.L_x_35548:
[----:B------:R-:W-:Y:S05]  /*2e30*/  BSYNC B0 ;  /* 0x0000000000007941 */ /* 0x000fea0003800000 */
.L_x_35547:
[----:B------:R0:W-:Y:S01]  /*2e40*/  STG.E.U8 desc[UR36][R16.64], R8 ;  /* 0x0000000810007986 */ /* 0x0001e2000c101124 */
[----:B------:R-:W-:Y:S05]  /*2e50*/  BRA `(.L_x_35524) ;  /* 0x0000000000ac7947 */ /* 0x000fea0003800000 */
.L_x_35541:
[----:B------:R-:W-:-:S13]  /*2e60*/  ISETP.NE.AND P0, PT, R0, 0x1c, PT ;  /* 0x0000001c0000780c */ /* 0x000fda0003f05270 */
[----:B------:R-:W-:Y:S05]  /*2e70*/  @!P0 BRA `(.L_x_35550) ;  /* 0x0000000000a08947 */ /* 0x000fea0003800000 */
[----:B------:R-:W-:-:S13]  /*2e80*/  ISETP.NE.AND P0, PT, R0, 0x1d, PT ;  /* 0x0000001d0000780c */ /* 0x000fda0003f05270 */
[----:B------:R-:W-:Y:S05]  /*2e90*/  @!P0 BRA `(.L_x_35551) ;  /* 0x00000000008c8947 */ /* 0x000fea0003800000 */
[----:B------:R-:W-:-:S13]  /*2ea0*/  ISETP.NE.AND P0, PT, R0, 0x2c, PT ;  /* 0x0000002c0000780c */ /* 0x000fda0003f05270 */
[----:B------:R-:W-:Y:S05]  /*2eb0*/  @P0 BRA `(.L_x_35523) ;  /* 0x0000000000400947 */ /* 0x000fea0003800000 */
[----:B------:R-:W-:-:S04]  /*2ec0*/  I2FP.F32.U32 R3, R2 ;  /* 0x0000000200037245 */ /* 0x000fc80000201000 */
        /* <DEDUP_REMOVED lines=15> */
.L_x_35523:
        /* <DEDUP_REMOVED lines=16> */
.L_x_35552:
[----:B------:R-:W-:Y:S05]  /*30c0*/  BRA `(.L_x_35524) ;  /* 0x0000000000107947 */ /* 0x000fea0003800000 */
.L_x_35551:
[----:B------:R-:W-:-:S05]  /*30d0*/  IMAD.MOV.U32 R3, RZ, RZ, RZ ;  /* 0x000000ffff037224 */ /* 0x000fca00078e00ff */
[----:B------:R0:W-:Y:S01]  /*30e0*/  STG.E.64 desc[UR36][R16.64], R2 ;  /* 0x0000000210007986 */ /* 0x0001e2000c101b24 */
[----:B------:R-:W-:Y:S05]  /*30f0*/  BRA `(.L_x_35524) ;  /* 0x0000000000047947 */ /* 0x000fea0003800000 */
.L_x_35550:
[----:B------:R0:W-:Y:S02]  /*3100*/  STG.E desc[UR36][R16.64], R2 ;  /* 0x0000000210007986 */ /* 0x0001e4000c101924 */
.L_x_35524:
[----:B------:R-:W-:-:S04]  /*3110*/  IMAD R18, R23, 0x200, R18 ;  /* 0x0000020017127824 */ /* 0x000fc800078e0212 */
[----:B------:R-:W-:-:S07]  /*3120*/  VIADD R19, R18, 0x80 ;  /* 0x0000008012137836 */ /* 0x000fce0000000000 */
.L_x_35484:
[----:B------:R-:W-:Y:S05]  /*3130*/  BSYNC B6 ;  /* 0x0000000000067941 */ /* 0x000fea0003800000 */
.L_x_35483:
        /* <DEDUP_REMOVED lines=307> */
.L_x_35555:
        /* <DEDUP_REMOVED lines=21> */
.L_x_35559:
[----:B------:R-:W2:Y:S02]  /*45c0*/  LDG.E.U8 R2, desc[UR36][R2.64] ;  /* 0x0000002402027981 */ /* 0x000ea4000c1e1100 */
[----:B--2---:R-:W-:Y:S01]  /*45d0*/  ISETP.NE.AND P0, PT, R2, RZ, PT ;  /* 0x000000ff0200720c */ /* 0x004fe20003f05270 */
[----:B------:R-:W-:-:S12]  /*45e0*/  BRA `(.L_x_35561) ;  /* 0x0000000c00747947 */ /* 0x000fd80003800000 */
.L_x_35558:
        /* <DEDUP_REMOVED lines=10> */
.L_x_35563:
[----:B------:R-:W2:Y:S02]  /*4690*/  LDG.E R2, desc[UR36][R2.64] ;  /* 0x0000002402027981 */ /* 0x000ea4000c1e1900 */
[----:B--2---:R-:W-:Y:S01]  /*46a0*/  ISETP.NE.AND P0, PT, R2, RZ, PT ;  /* 0x000000ff0200720c */ /* 0x004fe20003f05270 */
[----:B------:R-:W-:-:S12]  /*46b0*/  BRA `(.L_x_35561) ;  /* 0x0000000c00407947 */ /* 0x000fd80003800000 */
.L_x_35562:
[----:B------:R-:W2:Y:S02]  /*46c0*/  LDG.E.U16 R2, desc[UR36][R2.64] ;  /* 0x0000002402027981 */ /* 0x000ea4000c1e1500 */
[----:B--2---:R-:W-:Y:S01]  /*46d0*/  ISETP.NE.AND P0, PT, R2, RZ, PT ;  /* 0x000000ff0200720c */ /* 0x004fe20003f05270 */
[----:B------:R-:W-:-:S12]  /*46e0*/  BRA `(.L_x_35561) ;  /* 0x0000000c00347947 */ /* 0x000fd80003800000 */
.L_x_35557:
        /* <DEDUP_REMOVED lines=9> */
.L_x_35565:
[----:B------:R-:W2:Y:S02]  /*4780*/  LDG.E.U16 R0, desc[UR36][R2.64] ;  /* 0x0000002402007981 */ /* 0x000ea4000c1e1500 */
[----:B--2---:R-:W-:-:S05]  /*4790*/  HADD2.F32 R0, -RZ, R0.H0_H0 ;  /* 0x20000000ff007230 */ /* 0x004fca0000004100 */
[----:B------:R-:W-:Y:S01]  /*47a0*/  FSETP.NEU.FTZ.AND P0, PT, R0, RZ, PT ;  /* 0x000000ff0000720b */ /* 0x000fe20003f1d000 */
[----:B------:R-:W-:-:S12]  /*47b0*/  BRA `(.L_x_35561) ;  /* 0x0000000c00007947 */ /* 0x000fd80003800000 */
.L_x_35564:
        /* <DEDUP_REMOVED lines=11> */
.L_x_35567:
        /* <DEDUP_REMOVED lines=10> */
.L_x_35566:
[----:B------:R-:W2:Y:S02]  /*4910*/  LDG.E.64 R2, desc[UR36][R2.64] ;  /* 0x0000002402027981 */ /* 0x000ea4000c1e1b00 */
[----:B--2---:R-:W-:Y:S01]  /*4920*/  DSETP.NEU.AND P0, PT, R2, RZ, PT ;  /* 0x000000ff0200722a */ /* 0x004fe20003f0d000 */
[----:B------:R-:W-:-:S13]  /*4930*/  BRA `(.L_x_35561) ;  /* 0x0000000800a07947 */ /* 0x000fda0003800000 */
.L_x_35556:
        /* <DEDUP_REMOVED lines=11> */
.L_x_35570:
[----:B------:R-:W2:Y:S02]  /*49f0*/  LDG.E.128 R4, desc[UR36][R2.64] ;  /* 0x0000002402047981 */ /* 0x000ea4000c1e1d00 */
[----:B--2---:R-:W-:-:S06]  /*4a00*/  DSETP.NEU.AND P0, PT, R6, RZ, PT ;  /* 0x000000ff0600722a */ /* 0x004fcc0003f0d000 */
[----:B------:R-:W-:Y:S01]  /*4a10*/  DSETP.NEU.OR P0, PT, R4, RZ, P0 ;  /* 0x000000ff0400722a */ /* 0x000fe2000070d400 */
[----:B------:R-:W-:-:S13]  /*4a20*/  BRA `(.L_x_35561) ;  /* 0x0000000800647947 */ /* 0x000fda0003800000 */
.L_x_35569:
        /* <DEDUP_REMOVED lines=27> */
.L_x_35572:
        /* <DEDUP_REMOVED lines=14> */
.L_x_35571:
[----:B------:R-:W2:Y:S02]  /*4cc0*/  LDG.E.U16 R0, desc[UR36][R2.64] ;  /* 0x0000002402007981 */ /* 0x000ea4000c1e1500 */
[----:B--2---:R-:W-:-:S05]  /*4cd0*/  IMAD.U32 R0, R0, 0x10000, RZ ;  /* 0x0001000000007824 */ /* 0x004fca00078e00ff */
[----:B------:R-:W-:Y:S01]  /*4ce0*/  FSETP.NEU.FTZ.AND P0, PT, R0, RZ, PT ;  /* 0x000000ff0000720b */ /* 0x000fe20003f1d000 */
[----:B------:R-:W-:-:S12]  /*4cf0*/  BRA `(.L_x_35561) ;  /* 0x0000000400b07947 */ /* 0x000fd80003800000 */
.L_x_35568:
        /* <DEDUP_REMOVED lines=11> */
.L_x_35575:
        /* <DEDUP_REMOVED lines=21> */
.L_x_35579:
[----:B------:R-:W-:Y:S05]  /*4f00*/  BSYNC B1 ;  /* 0x0000000000017941 */ /* 0x000fea0003800000 */
.L_x_35578:
[----:B------:R-:W-:Y:S01]  /*4f10*/  LEA R3, R0, 0x3b800000, 0x17 ;  /* 0x3b80000000037811 */ /* 0x000fe200078eb8ff */
[----:B------:R-:W-:-:S05]  /*4f20*/  IMAD.SHL.U32 R0, R2, 0x100000, RZ ;  /* 0x0010000002007824 */ /* 0x000fca00078e00ff */
[----:B------:R-:W-:-:S07]  /*4f30*/  LOP3.LUT R0, R3, R0, R4, 0xfe, !PT ;  /* 0x0000000003007212 */ /* 0x000fce00078efe04 */
.L_x_35577:
[----:B------:R-:W-:Y:S05]  /*4f40*/  BSYNC B0 ;  /* 0x0000000000007941 */ /* 0x000fea0003800000 */
.L_x_35576:
[----:B------:R-:W-:Y:S01]  /*4f50*/  FSETP.NEU.FTZ.AND P0, PT, R0, RZ, PT ;  /* 0x000000ff0000720b */ /* 0x000fe20003f1d000 */
[----:B------:R-:W-:-:S12]  /*4f60*/  BRA `(.L_x_35561) ;  /* 0x0000000400147947 */ /* 0x000fd80003800000 */
.L_x_35574:
        /* <DEDUP_REMOVED lines=21> */
.L_x_35583:
[----:B------:R-:W-:Y:S05]  /*50c0*/  BSYNC B1 ;  /* 0x0000000000017941 */ /* 0x000fea0003800000 */
.L_x_35582:
[----:B------:R-:W-:Y:S01]  /*50d0*/  LEA R3, R0, 0x37800000, 0x17 ;  /* 0x3780000000037811 */ /* 0x000fe200078eb8ff */
[----:B------:R-:W-:-:S05]  /*50e0*/  IMAD.SHL.U32 R0, R2, 0x200000, RZ ;  /* 0x0020000002007824 */ /* 0x000fca00078e00ff */
[----:B------:R-:W-:-:S07]  /*50f0*/  LOP3.LUT R0, R3, R0, R4, 0xfe, !PT ;  /* 0x0000000003007212 */ /* 0x000fce00078efe04 */
.L_x_35581:
[----:B------:R-:W-:Y:S05]  /*5100*/  BSYNC B0 ;  /* 0x0000000000007941 */ /* 0x000fea0003800000 */
.L_x_35580:
[----:B------:R-:W-:Y:S01]  /*5110*/  FSETP.NEU.FTZ.AND P0, PT, R0, RZ, PT ;  /* 0x000000ff0000720b */ /* 0x000fe20003f1d000 */
[----:B------:R-:W-:-:S12]  /*5120*/  BRA `(.L_x_35561) ;  /* 0x0000000000a47947 */ /* 0x000fd80003800000 */
.L_x_35573:
        /* <DEDUP_REMOVED lines=14> */
.L_x_35587:
[----:B------:R-:W-:Y:S05]  /*5210*/  BSYNC B0 ;  /* 0x0000000000007941 */ /* 0x000fea0003800000 */
.L_x_35586:
[----:B------:R-:W-:Y:S01]  /*5220*/  FSETP.NEU.FTZ.AND P0, PT, R0, RZ, PT ;  /* 0x000000ff0000720b */ /* 0x000fe20003f1d000 */
[----:B------:R-:W-:-:S12]  /*5230*/  BRA `(.L_x_35561) ;  /* 0x0000000000607947 */ /* 0x000fd80003800000 */
.L_x_35560:
        /* <DEDUP_REMOVED lines=16> */
.L_x_35588:
[----:B------:R-:W-:Y:S01]  /*5340*/  PLOP3.LUT P0, PT, PT, PT, PT, 0x8, 0x0 ;  /* 0x000000000000781c */ /* 0x000fe20003f0e170 */
[----:B------:R-:W-:-:S12]  /*5350*/  BRA `(.L_x_35561) ;  /* 0x0000000000187947 */ /* 0x000fd80003800000 */
.L_x_35585:
[----:B------:R-:W2:Y:S02]  /*5360*/  LDG.E.64 R2, desc[UR36][R2.64] ;  /* 0x0000002402027981 */ /* 0x000ea4000c1e1b00 */
[----:B--2---:R-:W-:-:S04]  /*5370*/  ISETP.NE.U32.AND P0, PT, R2, RZ, PT ;  /* 0x000000ff0200720c */ /* 0x004fc80003f05070 */
[----:B------:R-:W-:Y:S01]  /*5380*/  ISETP.NE.AND.EX P0, PT, R3, RZ, PT, P0 ;  /* 0x000000ff0300720c */ /* 0x000fe20003f05300 */
[----:B------:R-:W-:-:S12]  /*5390*/  BRA `(.L_x_35561) ;  /* 0x0000000000087947 */ /* 0x000fd80003800000 */
.L_x_35584:
[----:B------:R-:W2:Y:S02]  /*53a0*/  LDG.E R2, desc[UR36][R2.64] ;  /* 0x0000002402027981 */ /* 0x000ea4000c1e1900 */
[----:B--2---:R-:W-:-:S13]  /*53b0*/  ISETP.NE.AND P0, PT, R2, RZ, PT ;  /* 0x000000ff0200720c */ /* 0x004fda0003f05270 */
.L_x_35561:
        /* <DEDUP_REMOVED lines=15> */
.L_x_35592:
[----:B------:R0:W-:Y:S01]  /*54b0*/  STG.E.U8 desc[UR36][R16.64], R2 ;  /* 0x0000000210007986 */ /* 0x0001e2000c101124 */
[----:B------:R-:W-:Y:S05]  /*54c0*/  BRA `(.L_x_35594) ;  /* 0x0000000c00487947 */ /* 0x000fea0003800000 */
.L_x_35591:
        /* <DEDUP_REMOVED lines=9> */
.L_x_35596:
[----:B------:R0:W-:Y:S01]  /*5560*/  STG.E desc[UR36][R16.64], R2 ;  /* 0x0000000210007986 */ /* 0x0001e2000c101924 */
[----:B------:R-:W-:Y:S05]  /*5570*/  BRA `(.L_x_35594) ;  /* 0x0000000c001c7947 */ /* 0x000fea0003800000 */
.L_x_35595:
[----:B------:R0:W-:Y:S01]  /*5580*/  STG.E.U16 desc[UR36][R16.64], R2 ;  /* 0x0000000210007986 */ /* 0x0001e2000c101524 */
[----:B------:R-:W-:Y:S05]  /*5590*/  BRA `(.L_x_35594) ;  /* 0x0000000c00147947 */ /* 0x000fea0003800000 */
.L_x_35590:
        /* <DEDUP_REMOVED lines=9> */
.L_x_35598:
[----:B------:R-:W-:-:S04]  /*5630*/  I2FP.F32.U32 R0, R2 ;  /* 0x0000000200007245 */ /* 0x000fc80000201000 */
[----:B------:R-:W-:-:S05]  /*5640*/  F2FP.F16.F32.PACK_AB R0, RZ, R0 ;  /* 0x00000000ff00723e */ /* 0x000fca00000000ff */
[----:B------:R0:W-:Y:S01]  /*5650*/  STG.E.U16 desc[UR36][R16.64], R0 ;  /* 0x0000000010007986 */ /* 0x0001e2000c101524 */
[----:B------:R-:W-:Y:S05]  /*5660*/  BRA `(.L_x_35594) ;  /* 0x0000000800e07947 */ /* 0x000fea0003800000 */
.L_x_35597:
        /* <DEDUP_REMOVED lines=10> */
.L_x_35600:
[----:B------:R-:W-:-:S04]  /*5710*/  I2FP.F32.U32 R2, R2 ;  /* 0x0000000200027245 */ /* 0x000fc80000201000 */
[----:B------:R-:W-:-:S04]  /*5720*/  F2FP.F16.F32.PACK_AB R3, RZ, R2 ;  /* 0x00000002ff03723e */ /* 0x000fc800000000ff */
[----:B------:R-:W-:-:S05]  /*5730*/  PRMT R3, R3, 0x5410, RZ ;  /* 0x0000541003037816 */ /* 0x000fca00000000ff */
[----:B------:R0:W-:Y:S01]  /*5740*/  STG.E desc[UR36][R16.64], R3 ;  /* 0x0000000310007986 */ /* 0x0001e2000c101924 */
[----:B------:R-:W-:Y:S05]  /*5750*/  BRA `(.L_x_35594) ;  /* 0x0000000800a47947 */ /* 0x000fea0003800000 */
.L_x_35599:
[----:B------:R-:W0:Y:S02]  /*5760*/  I2F.F64.U32 R2, R2 ;  /* 0x0000000200027312 */ /* 0x000e240000201800 */
[----:B0-----:R0:W-:Y:S01]  /*5770*/  STG.E.64 desc[UR36][R16.64], R2 ;  /* 0x0000000210007986 */ /* 0x0011e2000c101b24 */
[----:B------:R-:W-:Y:S05]  /*5780*/  BRA `(.L_x_35594) ;  /* 0x0000000800987947 */ /* 0x000fea0003800000 */
.L_x_35589:
        /* <DEDUP_REMOVED lines=10> */
.L_x_35603:
[----:B------:R-:W0:Y:S01]  /*5830*/  I2F.F64.U32 R4, R2 ;  /* 0x0000000200047312 */ /* 0x000e220000201800 */
[----:B------:R-:W-:-:S05]  /*5840*/  CS2R R6, SRZ ;  /* 0x0000000000067805 */ /* 0x000fca000001ff00 */
[----:B0-----:R0:W-:Y:S01]  /*5850*/  STG.E.128 desc[UR36][R16.64], R4 ;  /* 0x0000000410007986 */ /* 0x0011e2000c101d24 */
[----:B------:R-:W-:Y:S05]  /*5860*/  BRA `(.L_x_35594) ;  /* 0x0000000800607947 */ /* 0x000fea0003800000 */
.L_x_35602:
        /* <DEDUP_REMOVED lines=21> */
.L_x_35607:
[----:B------:R-:W-:Y:S05]  /*59c0*/  BSYNC B0 ;  /* 0x0000000000007941 */ /* 0x000fea0003800000 */
.L_x_35606:
[----:B------:R-:W-:-:S05]  /*59d0*/  LOP3.LUT R3, R0, R3, RZ, 0xfc, !PT ;  /* 0x0000000300037212 */ /* 0x000fca00078efcff */
[----:B------:R0:W-:Y:S01]  /*59e0*/  STG.E.U8 desc[UR36][R16.64], R3 ;  /* 0x0000000310007986 */ /* 0x0001e2000c101124 */
[----:B------:R-:W-:Y:S05]  /*59f0*/  BRA `(.L_x_35594) ;  /* 0x0000000400fc7947 */ /* 0x000fea0003800000 */
.L_x_35605:
        /* <DEDUP_REMOVED lines=13> */
.L_x_35609:
[----:B------:R-:W-:Y:S01]  /*5ad0*/  IMAD.MOV.U32 R0, RZ, RZ, 0x7f ;  /* 0x0000007fff007424 */ /* 0x000fe200078e00ff */
[----:B------:R-:W-:-:S04]  /*5ae0*/  ISETP.GT.U32.AND P0, PT, R2, 0x7f800000, PT ;  /* 0x7f8000000200780c */ /* 0x000fc80003f04070 */
[----:B------:R-:W-:-:S09]  /*5af0*/  SEL R0, R0, 0x7c, P0 ;  /* 0x0000007c00007807 */ /* 0x000fd20000000000 */
.L_x_35610:
[----:B------:R-:W-:Y:S05]  /*5b00*/  BSYNC B0 ;  /* 0x0000000000007941 */ /* 0x000fea0003800000 */
.L_x_35608:
[----:B------:R-:W-:-:S04]  /*5b10*/  LOP3.LUT R2, R3, 0x80000000, RZ, 0xc0, !PT ;  /* 0x8000000003027812 */ /* 0x000fc800078ec0ff */
[----:B------:R-:W-:-:S04]  /*5b20*/  SHF.R.U32.HI R3, RZ, 0x18, R2 ;  /* 0x00000018ff037819 */ /* 0x000fc80000011602 */
[----:B------:R-:W-:-:S05]  /*5b30*/  LOP3.LUT R3, R0, R3, RZ, 0xfc, !PT ;  /* 0x0000000300037212 */ /* 0x000fca00078efcff */
[----:B------:R0:W-:Y:S01]  /*5b40*/  STG.E.U8 desc[UR36][R16.64], R3 ;  /* 0x0000000310007986 */ /* 0x0001e2000c101124 */
[----:B------:R-:W-:Y:S05]  /*5b50*/  BRA `(.L_x_35594) ;  /* 0x0000000400a47947 */ /* 0x000fea0003800000 */
.L_x_35604:
[----:B------:R-:W-:-:S04]  /*5b60*/  I2FP.F32.U32 R0, R2 ;  /* 0x0000000200007245 */ /* 0x000fc80000201000 */
[----:B------:R-:W-:-:S05]  /*5b70*/  F2FP.BF16.F32.PACK_AB R0, RZ, R0 ;  /* 0x00000000ff00723e */ /* 0x000fca00000010ff */
[----:B------:R0:W-:Y:S01]  /*5b80*/  STG.E.U16 desc[UR36][R16.64], R0 ;  /* 0x0000000010007986 */ /* 0x0001e2000c101524 */
[----:B------:R-:W-:Y:S05]  /*5b90*/  BRA `(.L_x_35594) ;  /* 0x0000000400947947 */ /* 0x000fea0003800000 */
.L_x_35601:
        /* <DEDUP_REMOVED lines=10> */
.L_x_35613:
        /* <DEDUP_REMOVED lines=17> */
.L_x_35616:
[----:B------:R-:W-:-:S04]  /*5d50*/  LOP3.LUT R2, R3, 0x80000000, RZ, 0xc0, !PT ;  /* 0x8000000003027812 */ /* 0x000fc800078ec0ff */
[----:B------:R-:W-:-:S04]  /*5d60*/  SHF.R.U32.HI R3, RZ, 0x18, R2 ;  /* 0x00000018ff037819 */ /* 0x000fc80000011602 */
[----:B------:R-:W-:-:S04]  /*5d70*/  LOP3.LUT R0, R0, R3, RZ, 0xfc, !PT ;  /* 0x0000000300007212 */ /* 0x000fc800078efcff */
[----:B------:R-:W-:-:S07]  /*5d80*/  PRMT R8, R0, 0x7610, R8 ;  /* 0x0000761000087816 */ /* 0x000fce0000000008 */
.L_x_35615:
[----:B------:R-:W-:Y:S05]  /*5d90*/  BSYNC B0 ;  /* 0x0000000000007941 */ /* 0x000fea0003800000 */
.L_x_35614:
[----:B------:R3:W-:Y:S01]  /*5da0*/  STG.E.U8 desc[UR36][R16.64], R8 ;  /* 0x0000000810007986 */ /* 0x0007e2000c101124 */
[----:B------:R-:W-:Y:S05]  /*5db0*/  BRA `(.L_x_35594) ;  /* 0x00000004000c7947 */ /* 0x000fea0003800000 */
.L_x_35612:
        /* <DEDUP_REMOVED lines=17> */
.L_x_35619:
[----:B------:R-:W-:-:S04]  /*5ed0*/  LOP3.LUT R2, R3, 0x80000000, RZ, 0xc0, !PT ;  /* 0x8000000003027812 */ /* 0x000fc800078ec0ff */
[----:B------:R-:W-:-:S04]  /*5ee0*/  SHF.R.U32.HI R3, RZ, 0x18, R2 ;  /* 0x00000018ff037819 */ /* 0x000fc80000011602 */
[----:B------:R-:W-:-:S04]  /*5ef0*/  LOP3.LUT R0, R0, R3, RZ, 0xfc, !PT ;  /* 0x0000000300007212 */ /* 0x000fc800078efcff */
[----:B------:R-:W-:-:S07]  /*5f00*/  PRMT R8, R0, 0x7610, R8 ;  /* 0x0000761000087816 */ /* 0x000fce0000000008 */
.L_x_35618:
[----:B------:R-:W-:Y:S05]  /*5f10*/  BSYNC B0 ;  /* 0x0000000000007941 */ /* 0x000fea0003800000 */
.L_x_35617:
[----:B------:R0:W-:Y:S01]  /*5f20*/  STG.E.U8 desc[UR36][R16.64], R8 ;  /* 0x0000000810007986 */ /* 0x0001e2000c101124 */
[----:B------:R-:W-:Y:S05]  /*5f30*/  BRA `(.L_x_35594) ;  /* 0x0000000000ac7947 */ /* 0x000fea0003800000 */
.L_x_35611:
        /* <DEDUP_REMOVED lines=22> */
.L_x_35593:
        /* <DEDUP_REMOVED lines=16> */
.L_x_35622:
[----:B------:R-:W-:Y:S05]  /*61a0*/  BRA `(.L_x_35594) ;  /* 0x0000000000107947 */ /* 0x000fea0003800000 */
.L_x_35621:
[----:B------:R-:W-:-:S05]  /*61b0*/  IMAD.MOV.U32 R3, RZ, RZ, RZ ;  /* 0x000000ffff037224 */ /* 0x000fca00078e00ff */
[----:B------:R2:W-:Y:S01]  /*61c0*/  STG.E.64 desc[UR36][R16.64], R2 ;  /* 0x0000000210007986 */ /* 0x0005e2000c101b24 */
[----:B------:R-:W-:Y:S05]  /*61d0*/  BRA `(.L_x_35594) ;  /* 0x0000000000047947 */ /* 0x000fea0003800000 */
.L_x_35620:
[----:B------:R0:W-:Y:S02]  /*61e0*/  STG.E desc[UR36][R16.64], R2 ;  /* 0x0000000210007986 */ /* 0x0001e4000c101924 */
.L_x_35594:
[----:B------:R-:W-:-:S07]  /*61f0*/  VIADD R19, R19, 0x80 ;  /* 0x0000008013137836 */ /* 0x000fce0000000000 */
.L_x_35554:
[----:B------:R-:W-:Y:S05]  /*6200*/  BSYNC B6 ;  /* 0x0000000000067941 */ /* 0x000fea0003800000 */
.L_x_35553:
        /* <DEDUP_REMOVED lines=307> */
.L_x_35625:
        /* <DEDUP_REMOVED lines=21> */
.L_x_35629:
[----:B------:R-:W2:Y:S02]  /*7690*/  LDG.E.U8 R2, desc[UR36][R2.64] ;  /* 0x0000002402027981 */ /* 0x000ea4000c1e1100 */
[----:B--2---:R-:W-:Y:S01]  /*76a0*/  ISETP.NE.AND P0, PT, R2, RZ, PT ;  /* 0x000000ff0200720c */ /* 0x004fe20003f05270 */
[----:B------:R-:W-:-:S12]  /*76b0*/  BRA `(.L_x_35631) ;  /* 0x0000000c00747947 */ /* 0x000fd80003800000 */
.L_x_35628:
        /* <DEDUP_REMOVED lines=10> */
.L_x_35633:
[----:B------:R-:W2:Y:S02]  /*7760*/  LDG.E R2, desc[UR36][R2.64] ;  /* 0x0000002402027981 */ /* 0x000ea4000c1e1900 */
[----:B--2---:R-:W-:Y:S01]  /*7770*/  ISETP.NE.AND P0, PT, R2, RZ, PT ;  /* 0x000000ff0200720c */ /* 0x004fe20003f05270 */
[----:B------:R-:W-:-:S12]  /*7780*/  BRA `(.L_x_35631) ;  /* 0x0000000c00407947 */ /* 0x000fd80003800000 */
.L_x_35632:
[----:B------:R-:W2:Y:S02]  /*7790*/  LDG.E.U16 R2, desc[UR36][R2.64] ;  /* 0x0000002402027981 */ /* 0x000ea4000c1e1500 */
[----:B--2---:R-:W-:Y:S01]  /*77a0*/  ISETP.NE.AND P0, PT, R2, RZ, PT ;  /* 0x000000ff0200720c */ /* 0x004fe20003f05270 */
[----:B------:R-:W-:-:S12]  /*77b0*/  BRA `(.L_x_35631) ;  /* 0x0000000c00347947 */ /* 0x000fd80003800000 */
.L_x_35627:
        /* <DEDUP_REMOVED lines=9> */
.L_x_35635:
[----:B------:R-:W2:Y:S02]  /*7850*/  LDG.E.U16 R0, desc[UR36][R2.64] ;  /* 0x0000002402007981 */ /* 0x000ea4000c1e1500 */
[----:B--2---:R-:W-:-:S05]  /*7860*/  HADD2.F32 R0, -RZ, R0.H0_H0 ;  /* 0x20000000ff007230 */ /* 0x004fca0000004100 */
[----:B------:R-:W-:Y:S01]  /*7870*/  FSETP.NEU.FTZ.AND P0, PT, R0, RZ, PT ;  /* 0x000000ff0000720b */ /* 0x000fe20003f1d000 */
[----:B------:R-:W-:-:S12]  /*7880*/  BRA `(.L_x_35631) ;  /* 0x0000000c00007947 */ /* 0x000fd80003800000 */
.L_x_35634:
        /* <DEDUP_REMOVED lines=11> */
.L_x_35637:
        /* <DEDUP_REMOVED lines=10> */
.L_x_35636:
[----:B------:R-:W2:Y:S02]  /*79e0*/  LDG.E.64 R2, desc[UR36][R2.64] ;  /* 0x0000002402027981 */ /* 0x000ea4000c1e1b00 */
[----:B--2---:R-:W-:Y:S01]  /*79f0*/  DSETP.NEU.AND P0, PT, R2, RZ, PT ;  /* 0x000000ff0200722a */ /* 0x004fe20003f0d000 */
[----:B------:R-:W-:-:S13]  /*7a00*/  BRA `(.L_x_35631) ;  /* 0x0000000800a07947 */ /* 0x000fda0003800000 */
.L_x_35626:
        /* <DEDUP_REMOVED lines=11> */
.L_x_35640:
[----:B------:R-:W2:Y:S02]  /*7ac0*/  LDG.E.128 R4, desc[UR36][R2.64] ;  /* 0x0000002402047981 */ /* 0x000ea4000c1e1d00 */
[----:B--2---:R-:W-:-:S06]  /*7ad0*/  DSETP.NEU.AND P0, PT, R6, RZ, PT ;  /* 0x000000ff0600722a */ /* 0x004fcc0003f0d000 */
[----:B------:R-:W-:Y:S01]  /*7ae0*/  DSETP.NEU.OR P0, PT, R4, RZ, P0 ;  /* 0x000000ff0400722a */ /* 0x000fe2000070d400 */
[----:B------:R-:W-:-:S13]  /*7af0*/  BRA `(.L_x_35631) ;  /* 0x0000000800647947 */ /* 0x000fda0003800000 */
.L_x_35639:
        /* <DEDUP_REMOVED lines=27> */
.L_x_35642:
        /* <DEDUP_REMOVED lines=14> */
.L_x_35641:
[----:B------:R-:W2:Y:S02]  /*7d90*/  LDG.E.U16 R0, desc[UR36][R2.64] ;  /* 0x0000002402007981 */ /* 0x000ea4000c1e1500 */
[----:B--2---:R-:W-:-:S05]  /*7da0*/  IMAD.U32 R0, R0, 0x10000, RZ ;  /* 0x0001000000007824 */ /* 0x004fca00078e00ff */
[----:B------:R-:W-:Y:S01]  /*7db0*/  FSETP.NEU.FTZ.AND P0, PT, R0, RZ, PT ;  /* 0x000000ff0000720b */ /* 0x000fe20003f1d000 */
[----:B------:R-:W-:-:S12]  /*7dc0*/  BRA `(.L_x_35631) ;  /* 0x0000000400b07947 */ /* 0x000fd80003800000 */
.L_x_35638:
        /* <DEDUP_REMOVED lines=11> */
.L_x_35645:
        /* <DEDUP_REMOVED lines=21> */
.L_x_35649:
[----:B------:R-:W-:Y:S05]  /*7fd0*/  BSYNC B1 ;  /* 0x0000000000017941 */ /* 0x000fea0003800000 */
.L_x_35648:
[----:B------:R-:W-:Y:S01]  /*7fe0*/  LEA R3, R0, 0x3b800000, 0x17 ;  /* 0x3b80000000037811 */ /* 0x000fe200078eb8ff */
[----:B------:R-:W-:-:S05]  /*7ff0*/  IMAD.SHL.U32 R0, R2, 0x100000, RZ ;  /* 0x0010000002007824 */ /* 0x000fca00078e00ff */
[----:B------:R-:W-:-:S07]  /*8000*/  LOP3.LUT R0, R3, R0, R4, 0xfe, !PT ;  /* 0x0000000003007212 */ /* 0x000fce00078efe04 */
.L_x_35647:
[----:B------:R-:W-:Y:S05]  /*8010*/  BSYNC B0 ;  /* 0x0000000000007941 */ /* 0x000fea0003800000 */
.L_x_35646:
[----:B------:R-:W-:Y:S01]  /*8020*/  FSETP.NEU.FTZ.AND P0, PT, R0, RZ, PT ;  /* 0x000000ff0000720b */ /* 0x000fe20003f1d000 */
[----:B------:R-:W-:-:S12]  /*8030*/  BRA `(.L_x_35631) ;  /* 0x0000000400147947 */ /* 0x000fd80003800000 */
.L_x_35644:
        /* <DEDUP_REMOVED lines=21> */
.L_x_35653:
[----:B------:R-:W-:Y:S05]  /*8190*/  BSYNC B1 ;  /* 0x0000000000017941 */ /* 0x000fea0003800000 */
.L_x_35652:
[----:B------:R-:W-:Y:S01]  /*81a0*/  LEA R3, R0, 0x37800000, 0x17 ;  /* 0x3780000000037811 */ /* 0x000fe200078eb8ff */
[----:B------:R-:W-:-:S05]  /*81b0*/  IMAD.SHL.U32 R0, R2, 0x200000, RZ ;  /* 0x0020000002007824 */ /* 0x000fca00078e00ff */
[----:B------:R-:W-:-:S07]  /*81c0*/  LOP3.LUT R0, R3, R0, R4, 0xfe, !PT ;  /* 0x0000000003007212 */ /* 0x000fce00078efe04 */
.L_x_35651:
[----:B------:R-:W-:Y:S05]  /*81d0*/  BSYNC B0 ;  /* 0x0000000000007941 */ /* 0x000fea0003800000 */
.L_x_35650:
[----:B------:R-:W-:Y:S01]  /*81e0*/  FSETP.NEU.FTZ.AND P0, PT, R0, RZ, PT ;  /* 0x000000ff0000720b */ /* 0x000fe20003f1d000 */
[----:B------:R-:W-:-:S12]  /*81f0*/  BRA `(.L_x_35631) ;  /* 0x0000000000a47947 */ /* 0x000fd80003800000 */
.L_x_35643:
        /* <DEDUP_REMOVED lines=14> */
.L_x_35657:
[----:B------:R-:W-:Y:S05]  /*82e0*/  BSYNC B0 ;  /* 0x0000000000007941 */ /* 0x000fea0003800000 */
.L_x_35656:
[----:B------:R-:W-:Y:S01]  /*82f0*/  FSETP.NEU.FTZ.AND P0, PT, R0, RZ, PT ;  /* 0x000000ff0000720b */ /* 0x000fe20003f1d000 */
[----:B------:R-:W-:-:S12]  /*8300*/  BRA `(.L_x_35631) ;  /* 0x0000000000607947 */ /* 0x000fd80003800000 */
.L_x_35630:
        /* <DEDUP_REMOVED lines=16> */
.L_x_35658:
[----:B------:R-:W-:Y:S01]  /*8410*/  PLOP3.LUT P0, PT, PT, PT, PT, 0x8, 0x0 ;  /* 0x000000000000781c */ /* 0x000fe20003f0e170 */
[----:B------:R-:W-:-:S12]  /*8420*/  BRA `(.L_x_35631) ;  /* 0x0000000000187947 */ /* 0x000fd80003800000 */
.L_x_35655:
[----:B------:R-:W2:Y:S02]  /*8430*/  LDG.E.64 R2, desc[UR36][R2.64] ;  /* 0x0000002402027981 */ /* 0x000ea4000c1e1b00 */
[----:B--2---:R-:W-:-:S04]  /*8440*/  ISETP.NE.U32.AND P0, PT, R2, RZ, PT ;  /* 0x000000ff0200720c */ /* 0x004fc80003f05070 */
[----:B------:R-:W-:Y:S01]  /*8450*/  ISETP.NE.AND.EX P0, PT, R3, RZ, PT, P0 ;  /* 0x000000ff0300720c */ /* 0x000fe20003f05300 */
[----:B------:R-:W-:-:S12]  /*8460*/  BRA `(.L_x_35631) ;  /* 0x0000000000087947 */ /* 0x000fd80003800000 */
.L_x_35654:
[----:B------:R-:W2:Y:S02]  /*8470*/  LDG.E R2, desc[UR36][R2.64] ;  /* 0x0000002402027981 */ /* 0x000ea4000c1e1900 */
[----:B--2---:R-:W-:-:S13]  /*8480*/  ISETP.NE.AND P0, PT, R2, RZ, PT ;  /* 0x000000ff0200720c */ /* 0x004fda0003f05270 */
.L_x_35631:
        /* <DEDUP_REMOVED lines=15> */
.L_x_35662:
[----:B------:R3:W-:Y:S01]  /*8580*/  STG.E.U8 desc[UR36][R16.64], R2 ;  /* 0x0000000210007986 */ /* 0x0007e2000c101124 */
[----:B------:R-:W-:Y:S05]  /*8590*/  BRA `(.L_x_35664) ;  /* 0x0000000c00487947 */ /* 0x000fea0003800000 */
.L_x_35661:
        /* <DEDUP_REMOVED lines=9> */
.L_x_35666:
[----:B------:R2:W-:Y:S01]  /*8630*/  STG.E desc[UR36][R16.64], R2 ;  /* 0x0000000210007986 */ /* 0x0005e2000c101924 */
[----:B------:R-:W-:Y:S05]  /*8640*/  BRA `(.L_x_35664) ;  /* 0x0000000c001c7947 */ /* 0x000fea0003800000 */
.L_x_35665:
[----:B------:R0:W-:Y:S01]  /*8650*/  STG.E.U16 desc[UR36][R16.64], R2 ;  /* 0x0000000210007986 */ /* 0x0001e2000c101524 */
[----:B------:R-:W-:Y:S05]  /*8660*/  BRA `(.L_x_35664) ;  /* 0x0000000c00147947 */ /* 0x000fea0003800000 */
.L_x_35660:
        /* <DEDUP_REMOVED lines=9> */
.L_x_35668:
[----:B------:R-:W-:-:S04]  /*8700*/  I2FP.F32.U32 R0, R2 ;  /* 0x0000000200007245 */ /* 0x000fc80000201000 */
[----:B------:R-:W-:-:S05]  /*8710*/  F2FP.F16.F32.PACK_AB R0, RZ, R0 ;  /* 0x00000000ff00723e */ /* 0x000fca00000000ff */
[----:B------:R0:W-:Y:S01]  /*8720*/  STG.E.U16 desc[UR36][R16.64], R0 ;  /* 0x0000000010007986 */ /* 0x0001e2000c101524 */
[----:B------:R-:W-:Y:S05]  /*8730*/  BRA `(.L_x_35664) ;  /* 0x0000000800e07947 */ /* 0x000fea0003800000 */
.L_x_35667:
        /* <DEDUP_REMOVED lines=10> */
.L_x_35670:
[----:B------:R-:W-:-:S04]  /*87e0*/  I2FP.F32.U32 R2, R2 ;  /* 0x0000000200027245 */ /* 0x000fc80000201000 */
[----:B------:R-:W-:-:S04]  /*87f0*/  F2FP.F16.F32.PACK_AB R3, RZ, R2 ;  /* 0x00000002ff03723e */ /* 0x000fc800000000ff */
[----:B------:R-:W-:-:S05]  /*8800*/  PRMT R3, R3, 0x5410, RZ ;  /* 0x0000541003037816 */ /* 0x000fca00000000ff */
[----:B------:R0:W-:Y:S01]  /*8810*/  STG.E desc[UR36][R16.64], R3 ;  /* 0x0000000310007986 */ /* 0x0001e2000c101924 */
[----:B------:R-:W-:Y:S05]  /*8820*/  BRA `(.L_x_35664) ;  /* 0x0000000800a47947 */ /* 0x000fea0003800000 */
.L_x_35669:
[----:B------:R-:W0:Y:S02]  /*8830*/  I2F.F64.U32 R2, R2 ;  /* 0x0000000200027312 */ /* 0x000e240000201800 */
[----:B0-----:R0:W-:Y:S01]  /*8840*/  STG.E.64 desc[UR36][R16.64], R2 ;  /* 0x0000000210007986 */ /* 0x0011e2000c101b24 */
[----:B------:R-:W-:Y:S05]  /*8850*/  BRA `(.L_x_35664) ;  /* 0x0000000800987947 */ /* 0x000fea0003800000 */
.L_x_35659:
        /* <DEDUP_REMOVED lines=10> */
.L_x_35673:
[----:B------:R-:W0:Y:S01]  /*8900*/  I2F.F64.U32 R4, R2 ;  /* 0x0000000200047312 */ /* 0x000e220000201800 */
[----:B------:R-:W-:-:S05]  /*8910*/  CS2R R6, SRZ ;  /* 0x0000000000067805 */ /* 0x000fca000001ff00 */
[----:B0-----:R0:W-:Y:S01]  /*8920*/  STG.E.128 desc[UR36][R16.64], R4 ;  /* 0x0000000410007986 */ /* 0x0011e2000c101d24 */
[----:B------:R-:W-:Y:S05]  /*8930*/  BRA `(.L_x_35664) ;  /* 0x0000000800607947 */ /* 0x000fea0003800000 */
.L_x_35672:
        /* <DEDUP_REMOVED lines=21> */
.L_x_35677:
[----:B------:R-:W-:Y:S05]  /*8a90*/  BSYNC B0 ;  /* 0x0000000000007941 */ /* 0x000fea0003800000 */
.L_x_35676:
[----:B------:R-:W-:-:S05]  /*8aa0*/  LOP3.LUT R3, R0, R3, RZ, 0xfc, !PT ;  /* 0x0000000300037212 */ /* 0x000fca00078efcff */
[----:B------:R0:W-:Y:S01]  /*8ab0*/  STG.E.U8 desc[UR36][R16.64], R3 ;  /* 0x0000000310007986 */ /* 0x0001e2000c101124 */
[----:B------:R-:W-:Y:S05]  /*8ac0*/  BRA `(.L_x_35664) ;  /* 0x0000000400fc7947 */ /* 0x000fea0003800000 */
.L_x_35675:
        /* <DEDUP_REMOVED lines=13> */
.L_x_35679:
[----:B------:R-:W-:Y:S01]  /*8ba0*/  IMAD.MOV.U32 R0, RZ, RZ, 0x7f ;  /* 0x0000007fff007424 */ /* 0x000fe200078e00ff */
[----:B------:R-:W-:-:S04]  /*8bb0*/  ISETP.GT.U32.AND P0, PT, R2, 0x7f800000, PT ;  /* 0x7f8000000200780c */ /* 0x000fc80003f04070 */
[----:B------:R-:W-:-:S09]  /*8bc0*/  SEL R0, R0, 0x7c, P0 ;  /* 0x0000007c00007807 */ /* 0x000fd20000000000 */
.L_x_35680:
[----:B------:R-:W-:Y:S05]  /*8bd0*/  BSYNC B0 ;  /* 0x0000000000007941 */ /* 0x000fea0003800000 */
.L_x_35678:
[----:B------:R-:W-:-:S04]  /*8be0*/  LOP3.LUT R2, R3, 0x80000000, RZ, 0xc0, !PT ;  /* 0x8000000003027812 */ /* 0x000fc800078ec0ff */
[----:B------:R-:W-:-:S04]  /*8bf0*/  SHF.R.U32.HI R3, RZ, 0x18, R2 ;  /* 0x00000018ff037819 */ /* 0x000fc80000011602 */
[----:B------:R-:W-:-:S05]  /*8c00*/  LOP3.LUT R3, R0, R3, RZ, 0xfc, !PT ;  /* 0x0000000300037212 */ /* 0x000fca00078efcff */
[----:B------:R0:W-:Y:S01]  /*8c10*/  STG.E.U8 desc[UR36][R16.64], R3 ;  /* 0x0000000310007986 */ /* 0x0001e2000c101124 */
[----:B------:R-:W-:Y:S05]  /*8c20*/  BRA `(.L_x_35664) ;  /* 0x0000000400a47947 */ /* 0x000fea0003800000 */
.L_x_35674:
[----:B------:R-:W-:-:S04]  /*8c30*/  I2FP.F32.U32 R0, R2 ;  /* 0x0000000200007245 */ /* 0x000fc80000201000 */
[----:B------:R-:W-:-:S05]  /*8c40*/  F2FP.BF16.F32.PACK_AB R0, RZ, R0 ;  /* 0x00000000ff00723e */ /* 0x000fca00000010ff */
[----:B------:R0:W-:Y:S01]  /*8c50*/  STG.E.U16 desc[UR36][R16.64], R0 ;  /* 0x0000000010007986 */ /* 0x0001e2000c101524 */
[----:B------:R-:W-:Y:S05]  /*8c60*/  BRA `(.L_x_35664) ;  /* 0x0000000400947947 */ /* 0x000fea0003800000 */
.L_x_35671:
        /* <DEDUP_REMOVED lines=10> */
.L_x_35683:
        /* <DEDUP_REMOVED lines=17> */
.L_x_35686:
[----:B------:R-:W-:-:S04]  /*8e20*/  LOP3.LUT R2, R3, 0x80000000, RZ, 0xc0, !PT ;  /* 0x8000000003027812 */ /* 0x000fc800078ec0ff */
[----:B------:R-:W-:-:S04]  /*8e30*/  SHF.R.U32.HI R3, RZ, 0x18, R2 ;  /* 0x00000018ff037819 */ /* 0x000fc80000011602 */
[----:B------:R-:W-:-:S04]  /*8e40*/  LOP3.LUT R0, R0, R3, RZ, 0xfc, !PT ;  /* 0x0000000300007212 */ /* 0x000fc800078efcff */
[----:B------:R-:W-:-:S07]  /*8e50*/  PRMT R8, R0, 0x7610, R8 ;  /* 0x0000761000087816 */ /* 0x000fce0000000008 */
.L_x_35685:
[----:B------:R-:W-:Y:S05]  /*8e60*/  BSYNC B0 ;  /* 0x0000000000007941 */ /* 0x000fea0003800000 */
.L_x_35684:
[----:B------:R0:W-:Y:S01]  /*8e70*/  STG.E.U8 desc[UR36][R16.64], R8 ;  /* 0x0000000810007986 */ /* 0x0001e2000c101124 */
[----:B------:R-:W-:Y:S05]  /*8e80*/  BRA `(.L_x_35664) ;  /* 0x00000004000c7947 */ /* 0x000fea0003800000 */
.L_x_35682:
        /* <DEDUP_REMOVED lines=17> */
.L_x_35689:
[----:B------:R-:W-:-:S04]  /*8fa0*/  LOP3.LUT R2, R3, 0x80000000, RZ, 0xc0, !PT ;  /* 0x8000000003027812 */ /* 0x000fc800078ec0ff */
[----:B------:R-:W-:-:S04]  /*8fb0*/  SHF.R.U32.HI R3, RZ, 0x18, R2 ;  /* 0x00000018ff037819 */ /* 0x000fc80000011602 */
[----:B------:R-:W-:-:S04]  /*8fc0*/  LOP3.LUT R0, R0, R3, RZ, 0xfc, !PT ;  /* 0x0000000300007212 */ /* 0x000fc800078efcff */
[----:B------:R-:W-:-:S07]  /*8fd0*/  PRMT R8, R0, 0x7610, R8 ;  /* 0x0000761000087816 */ /* 0x000fce0000000008 */
.L_x_35688:
[----:B------:R-:W-:Y:S05]  /*8fe0*/  BSYNC B0 ;  /* 0x0000000000007941 */ /* 0x000fea0003800000 */
.L_x_35687:
[----:B------:R0:W-:Y:S01]  /*8ff0*/  STG.E.U8 desc[UR36][R16.64], R8 ;  /* 0x0000000810007986 */ /* 0x0001e2000c101124 */
[----:B------:R-:W-:Y:S05]  /*9000*/  BRA `(.L_x_35664) ;  /* 0x0000000000ac7947 */ /* 0x000fea0003800000 */
.L_x_35681:
        /* <DEDUP_REMOVED lines=22> */
.L_x_35663:
        /* <DEDUP_REMOVED lines=16> */
.L_x_35692:
[----:B------:R-:W-:Y:S05]  /*9270*/  BRA `(.L_x_35664) ;  /* 0x0000000000107947 */ /* 0x000fea0003800000 */
.L_x_35691:
[----:B------:R-:W-:-:S05]  /*9280*/  IMAD.MOV.U32 R3, RZ, RZ, RZ ;  /* 0x000000ffff037224 */ /* 0x000fca00078e00ff */
[----:B------:R0:W-:Y:S01]  /*9290*/  STG.E.64 desc[UR36][R16.64], R2 ;  /* 0x0000000210007986 */ /* 0x0001e2000c101b24 */
[----:B------:R-:W-:Y:S05]  /*92a0*/  BRA `(.L_x_35664) ;  /* 0x0000000000047947 */ /* 0x000fea0003800000 */
.L_x_35690:
[----:B------:R0:W-:Y:S02]  /*92b0*/  STG.E desc[UR36][R16.64], R2 ;  /* 0x0000000210007986 */ /* 0x0001e4000c101924 */
.L_x_35664:
[----:B------:R-:W-:-:S07]  /*92c0*/  VIADD R19, R19, 0x80 ;  /* 0x0000008013137836 */ /* 0x000fce0000000000 */
.L_x_35624:
[----:B------:R-:W-:Y:S05]  /*92d0*/  BSYNC B6 ;  /* 0x0000000000067941 */ /* 0x000fea0003800000 */
.L_x_35623:
        /* <DEDUP_REMOVED lines=306> */
.L_x_35693:
        /* <DEDUP_REMOVED lines=21> */
.L_x_35697:
[----:B------:R-:W2:Y:S02]  /*a750*/  LDG.E.U8 R2, desc[UR36][R2.64] ;  /* 0x0000002402027981 */ /* 0x000ea4000c1e1100 */
[----:B--2---:R-:W-:Y:S01]  /*a760*/  ISETP.NE.AND P0, PT, R2, RZ, PT ;  /* 0x000000ff0200720c */ /* 0x004fe20003f05270 */
[----:B------:R-:W-:-:S12]  /*a770*/  BRA `(.L_x_35699) ;  /* 0x0000000c00747947 */ /* 0x000fd80003800000 */
.L_x_35696:
        /* <DEDUP_REMOVED lines=10> */
.L_x_35701:
[----:B------:R-:W2:Y:S02]  /*a820*/  LDG.E R2, desc[UR36][R2.64] ;  /* 0x0000002402027981 */ /* 0x000ea4000c1e1900 */
[----:B--2---:R-:W-:Y:S01]  /*a830*/  ISETP.NE.AND P0, PT, R2, RZ, PT ;  /* 0x000000ff0200720c */ /* 0x004fe20003f05270 */
[----:B------:R-:W-:-:S12]  /*a840*/  BRA `(.L_x_35699) ;  /* 0x0000000c00407947 */ /* 0x000fd80003800000 */
.L_x_35700:
[----:B------:R-:W2:Y:S02]  /*a850*/  LDG.E.U16 R2, desc[UR36][R2.64] ;  /* 0x0000002402027981 */ /* 0x000ea4000c1e1500 */
[----:B--2---:R-:W-:Y:S01]  /*a860*/  ISETP.NE.AND P0, PT, R2, RZ, PT ;  /* 0x000000ff0200720c */ /* 0x004fe20003f05270 */
[----:B------:R-:W-:-:S12]  /*a870*/  BRA `(.L_x_35699) ;  /* 0x0000000c00347947 */ /* 0x000fd80003800000 */
.L_x_35695:
        /* <DEDUP_REMOVED lines=9> */
.L_x_35703:
[----:B------:R-:W2:Y:S02]  /*a910*/  LDG.E.U16 R0, desc[UR36][R2.64] ;  /* 0x0000002402007981 */ /* 0x000ea4000c1e1500 */
[----:B--2---:R-:W-:-:S05]  /*a920*/  HADD2.F32 R0, -RZ, R0.H0_H0 ;  /* 0x20000000ff007230 */ /* 0x004fca0000004100 */
[----:B------:R-:W-:Y:S01]  /*a930*/  FSETP.NEU.FTZ.AND P0, PT, R0, RZ, PT ;  /* 0x000000ff0000720b */ /* 0x000fe20003f1d000 */
[----:B------:R-:W-:-:S12]  /*a940*/  BRA `(.L_x_35699) ;  /* 0x0000000c00007947 */ /* 0x000fd80003800000 */
.L_x_35702:
        /* <DEDUP_REMOVED lines=11> */
.L_x_35705:
        /* <DEDUP_REMOVED lines=10> */
.L_x_35704:
[----:B------:R-:W2:Y:S02]  /*aaa0*/  LDG.E.64 R2, desc[UR36][R2.64] ;  /* 0x0000002402027981 */ /* 0x000ea4000c1e1b00 */
[----:B--2---:R-:W-:Y:S01]  /*aab0*/  DSETP.NEU.AND P0, PT, R2, RZ, PT ;  /* 0x000000ff0200722a */ /* 0x004fe20003f0d000 */
[----:B------:R-:W-:-:S13]  /*aac0*/  BRA `(.L_x_35699) ;  /* 0x0000000800a07947 */ /* 0x000fda0003800000 */
.L_x_35694:
        /* <DEDUP_REMOVED lines=11> */
.L_x_35708:
[----:B------:R-:W2:Y:S02]  /*ab80*/  LDG.E.128 R4, desc[UR36][R2.64] ;  /* 0x0000002402047981 */ /* 0x000ea4000c1e1d00 */
[----:B--2---:R-:W-:-:S06]  /*ab90*/  DSETP.NEU.AND P0, PT, R6, RZ, PT ;  /* 0x000000ff0600722a */ /* 0x004fcc0003f0d000 */
[----:B------:R-:W-:Y:S01]  /*aba0*/  DSETP.NEU.OR P0, PT, R4, RZ, P0 ;  /* 0x000000ff0400722a */ /* 0x000fe2000070d400 */
[----:B------:R-:W-:-:S13]  /*abb0*/  BRA `(.L_x_35699) ;  /* 0x0000000800647947 */ /* 0x000fda0003800000 */
.L_x_35707:
        /* <DEDUP_REMOVED lines=27> */
.L_x_35710:
        /* <DEDUP_REMOVED lines=14> */
.L_x_35709:
[----:B------:R-:W2:Y:S02]  /*ae50*/  LDG.E.U16 R0, desc[UR36][R2.64] ;  /* 0x0000002402007981 */ /* 0x000ea4000c1e1500 */
[----:B--2---:R-:W-:-:S05]  /*ae60*/  IMAD.U32 R0, R0, 0x10000, RZ ;  /* 0x0001000000007824 */ /* 0x004fca00078e00ff */
[----:B------:R-:W-:Y:S01]  /*ae70*/  FSETP.NEU.FTZ.AND P0, PT, R0, RZ, PT ;  /* 0x000000ff0000720b */ /* 0x000fe20003f1d000 */
[----:B------:R-:W-:-:S12]  /*ae80*/  BRA `(.L_x_35699) ;  /* 0x0000000400b07947 */ /* 0x000fd80003800000 */
.L_x_35706:
        /* <DEDUP_REMOVED lines=11> */
.L_x_35713:
        /* <DEDUP_REMOVED lines=21> */
.L_x_35717:
[----:B------:R-:W-:Y:S05]  /*b090*/  BSYNC B1 ;  /* 0x0000000000017941 */ /* 0x000fea0003800000 */
.L_x_35716:
[----:B------:R-:W-:Y:S01]  /*b0a0*/  LEA R3, R0, 0x3b800000, 0x17 ;  /* 0x3b80000000037811 */ /* 0x000fe200078eb8ff */
[----:B------:R-:W-:-:S05]  /*b0b0*/  IMAD.SHL.U32 R0, R2, 0x100000, RZ ;  /* 0x0010000002007824 */ /* 0x000fca00078e00ff */
[----:B------:R-:W-:-:S07]  /*b0c0*/  LOP3.LUT R0, R3, R0, R4, 0xfe, !PT ;  /* 0x0000000003007212 */ /* 0x000fce00078efe04 */
.L_x_35715:
[----:B------:R-:W-:Y:S05]  /*b0d0*/  BSYNC B0 ;  /* 0x0000000000007941 */ /* 0x000fea0003800000 */
.L_x_35714:
[----:B------:R-:W-:Y:S01]  /*b0e0*/  FSETP.NEU.FTZ.AND P0, PT, R0, RZ, PT ;  /* 0x000000ff0000720b */ /* 0x000fe20003f1d000 */
[----:B------:R-:W-:-:S12]  /*b0f0*/  BRA `(.L_x_35699) ;  /* 0x0000000400147947 */ /* 0x000fd80003800000 */
.L_x_35712:
        /* <DEDUP_REMOVED lines=21> */
.L_x_35721:
[----:B------:R-:W-:Y:S05]  /*b250*/  BSYNC B1 ;  /* 0x0000000000017941 */ /* 0x000fea0003800000 */
.L_x_35720:
[----:B------:R-:W-:Y:S01]  /*b260*/  LEA R3, R0, 0x37800000, 0x17 ;  /* 0x3780000000037811 */ /* 0x000fe200078eb8ff */
[----:B------:R-:W-:-:S05]  /*b270*/  IMAD.SHL.U32 R0, R2, 0x200000, RZ ;  /* 0x0020000002007824 */ /* 0x000fca00078e00ff */
[----:B------:R-:W-:-:S07]  /*b280*/  LOP3.LUT R0, R3, R0, R4, 0xfe, !PT ;  /* 0x0000000003007212 */ /* 0x000fce00078efe04 */
.L_x_35719:
[----:B------:R-:W-:Y:S05]  /*b290*/  BSYNC B0 ;  /* 0x0000000000007941 */ /* 0x000fea0003800000 */
.L_x_35718:
[----:B------:R-:W-:Y:S01]  /*b2a0*/  FSETP.NEU.FTZ.AND P0, PT, R0, RZ, PT ;  /* 0x000000ff0000720b */ /* 0x000fe20003f1d000 */
[----:B------:R-:W-:-:S12]  /*b2b0*/  BRA `(.L_x_35699) ;  /* 0x0000000000a47947 */ /* 0x000fd80003800000 */
.L_x_35711:
        /* <DEDUP_REMOVED lines=14> */
.L_x_35725:
[----:B------:R-:W-:Y:S05]  /*b3a0*/  BSYNC B0 ;  /* 0x0000000000007941 */ /* 0x000fea0003800000 */
.L_x_35724:
[----:B------:R-:W-:Y:S01]  /*b3b0*/  FSETP.NEU.FTZ.AND P0, PT, R0, RZ, PT ;  /* 0x000000ff0000720b */ /* 0x000fe20003f1d000 */
[----:B------:R-:W-:-:S12]  /*b3c0*/  BRA `(.L_x_35699) ;  /* 0x0000000000607947 */ /* 0x000fd80003800000 */
.L_x_35698:
        /* <DEDUP_REMOVED lines=16> */
.L_x_35726:
[----:B------:R-:W-:Y:S01]  /*b4d0*/  PLOP3.LUT P0, PT, PT, PT, PT, 0x8, 0x0 ;  /* 0x000000000000781c */ /* 0x000fe20003f0e170 */
[----:B------:R-:W-:-:S12]  /*b4e0*/  BRA `(.L_x_35699) ;  /* 0x0000000000187947 */ /* 0x000fd80003800000 */
.L_x_35723:
[----:B------:R-:W2:Y:S02]  /*b4f0*/  LDG.E.64 R2, desc[UR36][R2.64] ;  /* 0x0000002402027981 */ /* 0x000ea4000c1e1b00 */
[----:B--2---:R-:W-:-:S04]  /*b500*/  ISETP.NE.U32.AND P0, PT, R2, RZ, PT ;  /* 0x000000ff0200720c */ /* 0x004fc80003f05070 */
[----:B------:R-:W-:Y:S01]  /*b510*/  ISETP.NE.AND.EX P0, PT, R3, RZ, PT, P0 ;  /* 0x000000ff0300720c */ /* 0x000fe20003f05300 */
[----:B------:R-:W-:-:S12]  /*b520*/  BRA `(.L_x_35699) ;  /* 0x0000000000087947 */ /* 0x000fd80003800000 */
.L_x_35722:
[----:B------:R-:W2:Y:S02]  /*b530*/  LDG.E R2, desc[UR36][R2.64] ;  /* 0x0000002402027981 */ /* 0x000ea4000c1e1900 */
[----:B--2---:R-:W-:-:S13]  /*b540*/  ISETP.NE.AND P0, PT, R2, RZ, PT ;  /* 0x000000ff0200720c */ /* 0x004fda0003f05270 */
.L_x_35699:
        /* <DEDUP_REMOVED lines=15> */
.L_x_35730:
[----:B------:R-:W-:Y:S01]  /*b640*/  STG.E.U8 desc[UR36][R16.64], R2 ;  /* 0x0000000210007986 */ /* 0x000fe2000c101124 */
[----:B------:R-:W-:Y:S05]  /*b650*/  EXIT ;  /* 0x000000000000794d */ /* 0x000fea0003800000 */
.L_x_35729:
        /* <DEDUP_REMOVED lines=9> */
.L_x_35733:
[----:B------:R-:W-:Y:S01]  /*b6f0*/  STG.E desc[UR36][R16.64], R2 ;  /* 0x0000000210007986 */ /* 0x000fe2000c101924 */
[----:B------:R-:W-:Y:S05]  /*b700*/  EXIT ;  /* 0x000000000000794d */ /* 0x000fea0003800000 */
.L_x_35732:
[----:B------:R-:W-:Y:S01]  /*b710*/  STG.E.U16 desc[UR36][R16.64], R2 ;  /* 0x0000000210007986 */ /* 0x000fe2000c101524 */
[----:B------:R-:W-:Y:S05]  /*b720*/  EXIT ;  /* 0x000000000000794d */ /* 0x000fea0003800000 */
.L_x_35728:
[----:B------:R-:W-:-:S13]  /*b730*/  ISETP.GT.AND P0, PT, R0, 0x6, PT ;  /* 0x000000060000780c */ /* 0x000fda0003f04270 */
[----:B------:R-:W-:Y:S05]  /*b740*/  @P0 BRA `(.L_x_35734) ;  /* 0x00000000002c0947 */ /* 0x000fea0003800000 */
[----:B------:R-:W-:-:S13]  /*b750*/  ISETP.NE.AND P0, PT, R0, 0x5, PT ;  /* 0x000000050000780c */ /* 0x000fda0003f05270 */
[----:B------:R-:W-:Y:S05]  /*b760*/  @!P0 BRA `(.L_x_35735) ;  /* 0x0000000000148947 */ /* 0x000fea0003800000 */
[----:B------:R-:W-:-:S13]  /*b770*/  ISETP.NE.AND P0, PT, R0, 0x6, PT ;  /* 0x000000060000780c */ /* 0x000fda0003f05270 */
[----:B------:R-:W-:Y:S05]  /*b780*/  @P0 BRA `(.L_x_35731) ;  /* 0x0000000800a80947 */ /* 0x000fea0003800000 */
[----:B------:R-:W-:-:S05]  /*b790*/  I2FP.F32.U32 R3, R2 ;  /* 0x0000000200037245 */ /* 0x000fca0000201000 */
[----:B------:R-:W-:Y:S01]  /*b7a0*/  STG.E desc[UR36][R16.64], R3 ;  /* 0x0000000310007986 */ /* 0x000fe2000c101924 */
[----:B------:R-:W-:Y:S05]  /*b7b0*/  EXIT ;  /* 0x000000000000794d */ /* 0x000fea0003800000 */
.L_x_35735:
[----:B------:R-:W-:-:S04]  /*b7c0*/  I2FP.F32.U32 R0, R2 ;  /* 0x0000000200007245 */ /* 0x000fc80000201000 */
[----:B------:R-:W-:-:S05]  /*b7d0*/  F2FP.F16.F32.PACK_AB R0, RZ, R0 ;  /* 0x00000000ff00723e */ /* 0x000fca00000000ff */
[----:B------:R-:W-:Y:S01]  /*b7e0*/  STG.E.U16 desc[UR36][R16.64], R0 ;  /* 0x0000000010007986 */ /* 0x000fe2000c101524 */
[----:B------:R-:W-:Y:S05]  /*b7f0*/  EXIT ;  /* 0x000000000000794d */ /* 0x000fea0003800000 */
.L_x_35734:
        /* <DEDUP_REMOVED lines=8> */
[----:B------:R-:W-:Y:S01]  /*b880*/  STG.E.64 desc[UR36][R16.64], R2 ;  /* 0x0000000210007986 */ /* 0x000fe2000c101b24 */
[----:B------:R-:W-:Y:S05]  /*b890*/  EXIT ;  /* 0x000000000000794d */ /* 0x000fea0003800000 */
.L_x_35737:
[----:B------:R-:W-:-:S04]  /*b8a0*/  I2FP.F32.U32 R2, R2 ;  /* 0x0000000200027245 */ /* 0x000fc80000201000 */
[----:B------:R-:W-:-:S04]  /*b8b0*/  F2FP.F16.F32.PACK_AB R3, RZ, R2 ;  /* 0x00000002ff03723e */ /* 0x000fc800000000ff */
[----:B------:R-:W-:-:S05]  /*b8c0*/  PRMT R3, R3, 0x5410, RZ ;  /* 0x0000541003037816 */ /* 0x000fca00000000ff */
[----:B------:R-:W-:Y:S01]  /*b8d0*/  STG.E desc[UR36][R16.64], R3 ;  /* 0x0000000310007986 */ /* 0x000fe2000c101924 */
[----:B------:R-:W-:Y:S05]  /*b8e0*/  EXIT ;  /* 0x000000000000794d */ /* 0x000fea0003800000 */
.L_x_35736:
[----:B------:R-:W0:Y:S02]  /*b8f0*/  I2F.F64.U32 R2, R2 ;  /* 0x0000000200027312 */ /* 0x000e240000201800 */
[----:B0-----:R-:W-:Y:S01]  /*b900*/  STG.E.64 desc[UR36][R16.64], R2 ;  /* 0x0000000210007986 */ /* 0x001fe2000c101b24 */
[----:B------:R-:W-:Y:S05]  /*b910*/  EXIT ;  /* 0x000000000000794d */ /* 0x000fea0003800000 */
.L_x_35727:
        /* <DEDUP_REMOVED lines=8> */
[----:B------:R-:W-:Y:S01]  /*b9a0*/  STG.E.U8 desc[UR36][R16.64], R2 ;  /* 0x0000000210007986 */ /* 0x000fe2000c101124 */
[----:B------:R-:W-:Y:S05]  /*b9b0*/  EXIT ;  /* 0x000000000000794d */ /* 0x000fea0003800000 */
.L_x_35740:
[----:B------:R-:W0:Y:S01]  /*b9c0*/  I2F.F64.U32 R4, R2 ;  /* 0x0000000200047312 */ /* 0x000e220000201800 */
[----:B------:R-:W-:-:S05]  /*b9d0*/  CS2R R6, SRZ ;  /* 0x0000000000067805 */ /* 0x000fca000001ff00 */
[----:B0-----:R-:W-:Y:S01]  /*b9e0*/  STG.E.128 desc[UR36][R16.64], R4 ;  /* 0x0000000410007986 */ /* 0x001fe2000c101d24 */
[----:B------:R-:W-:Y:S05]  /*b9f0*/  EXIT ;  /* 0x000000000000794d */ /* 0x000fea0003800000 */
.L_x_35739:
        /* <DEDUP_REMOVED lines=21> */
.L_x_35744:
[----:B------:R-:W-:Y:S05]  /*bb50*/  BSYNC B0 ;  /* 0x0000000000007941 */ /* 0x000fea0003800000 */
.L_x_35743:
[----:B------:R-:W-:-:S05]  /*bb60*/  LOP3.LUT R3, R0, R3, RZ, 0xfc, !PT ;  /* 0x0000000300037212 */ /* 0x000fca00078efcff */
[----:B------:R-:W-:Y:S01]  /*bb70*/  STG.E.U8 desc[UR36][R16.64], R3 ;  /* 0x0000000310007986 */ /* 0x000fe2000c101124 */
[----:B------:R-:W-:Y:S05]  /*bb80*/  EXIT ;  /* 0x000000000000794d */ /* 0x000fea0003800000 */
.L_x_35742:
        /* <DEDUP_REMOVED lines=13> */
.L_x_35746:
[----:B------:R-:W-:Y:S01]  /*bc60*/  IMAD.MOV.U32 R0, RZ, RZ, 0x7f ;  /* 0x0000007fff007424 */ /* 0x000fe200078e00ff */
[----:B------:R-:W-:-:S04]  /*bc70*/  ISETP.GT.U32.AND P0, PT, R2, 0x7f800000, PT ;  /* 0x7f8000000200780c */ /* 0x000fc80003f04070 */
[----:B------:R-:W-:-:S09]  /*bc80*/  SEL R0, R0, 0x7c, P0 ;  /* 0x0000007c00007807 */ /* 0x000fd20000000000 */
.L_x_35747:
[----:B------:R-:W-:Y:S05]  /*bc90*/  BSYNC B0 ;  /* 0x0000000000007941 */ /* 0x000fea0003800000 */
.L_x_35745:
[----:B------:R-:W-:-:S04]  /*bca0*/  LOP3.LUT R2, R3, 0x80000000, RZ, 0xc0, !PT ;  /* 0x8000000003027812 */ /* 0x000fc800078ec0ff */
[----:B------:R-:W-:-:S04]  /*bcb0*/  SHF.R.U32.HI R3, RZ, 0x18, R2 ;  /* 0x00000018ff037819 */ /* 0x000fc80000011602 */
[----:B------:R-:W-:-:S05]  /*bcc0*/  LOP3.LUT R3, R0, R3, RZ, 0xfc, !PT ;  /* 0x0000000300037212 */ /* 0x000fca00078efcff */
[----:B------:R-:W-:Y:S01]  /*bcd0*/  STG.E.U8 desc[UR36][R16.64], R3 ;  /* 0x0000000310007986 */ /* 0x000fe2000c101124 */
[----:B------:R-:W-:Y:S05]  /*bce0*/  EXIT ;  /* 0x000000000000794d */ /* 0x000fea0003800000 */
.L_x_35741:
[----:B------:R-:W-:-:S04]  /*bcf0*/  I2FP.F32.U32 R0, R2 ;  /* 0x0000000200007245 */ /* 0x000fc80000201000 */
[----:B------:R-:W-:-:S05]  /*bd00*/  F2FP.BF16.F32.PACK_AB R0, RZ, R0 ;  /* 0x00000000ff00723e */ /* 0x000fca00000010ff */
[----:B------:R-:W-:Y:S01]  /*bd10*/  STG.E.U16 desc[UR36][R16.64], R0 ;  /* 0x0000000010007986 */ /* 0x000fe2000c101524 */
[----:B------:R-:W-:Y:S05]  /*bd20*/  EXIT ;  /* 0x000000000000794d */ /* 0x000fea0003800000 */
.L_x_35738:
        /* <DEDUP_REMOVED lines=10> */
.L_x_35750:
        /* <DEDUP_REMOVED lines=17> */
.L_x_35753:
[----:B------:R-:W-:-:S04]  /*bee0*/  LOP3.LUT R2, R3, 0x80000000, RZ, 0xc0, !PT ;  /* 0x8000000003027812 */ /* 0x000fc800078ec0ff */
[----:B------:R-:W-:-:S04]  /*bef0*/  SHF.R.U32.HI R3, RZ, 0x18, R2 ;  /* 0x00000018ff037819 */ /* 0x000fc80000011602 */
[----:B------:R-:W-:-:S04]  /*bf00*/  LOP3.LUT R0, R0, R3, RZ, 0xfc, !PT ;  /* 0x0000000300007212 */ /* 0x000fc800078efcff */
[----:B------:R-:W-:-:S07]  /*bf10*/  PRMT R8, R0, 0x7610, R8 ;  /* 0x0000761000087816 */ /* 0x000fce0000000008 */
.L_x_35752:
[----:B------:R-:W-:Y:S05]  /*bf20*/  BSYNC B0 ;  /* 0x0000000000007941 */ /* 0x000fea0003800000 */
.L_x_35751:
[----:B------:R-:W-:Y:S01]  /*bf30*/  STG.E.U8 desc[UR36][R16.64], R8 ;  /* 0x0000000810007986 */ /* 0x000fe2000c101124 */
[----:B------:R-:W-:Y:S05]  /*bf40*/  EXIT ;  /* 0x000000000000794d */ /* 0x000fea0003800000 */
.L_x_35749:
        /* <DEDUP_REMOVED lines=17> */
.L_x_35756:
[----:B------:R-:W-:-:S04]  /*c060*/  LOP3.LUT R2, R3, 0x80000000, RZ, 0xc0, !PT ;  /* 0x8000000003027812 */ /* 0x000fc800078ec0ff */
[----:B------:R-:W-:-:S04]  /*c070*/  SHF.R.U32.HI R3, RZ, 0x18, R2 ;  /* 0x00000018ff037819 */ /* 0x000fc80000011602 */
[----:B------:R-:W-:-:S04]  /*c080*/  LOP3.LUT R0, R0, R3, RZ, 0xfc, !PT ;  /* 0x0000000300007212 */ /* 0x000fc800078efcff */
[----:B------:R-:W-:-:S07]  /*c090*/  PRMT R8, R0, 0x7610, R8 ;  /* 0x0000761000087816 */ /* 0x000fce0000000008 */
.L_x_35755:
[----:B------:R-:W-:Y:S05]  /*c0a0*/  BSYNC B0 ;  /* 0x0000000000007941 */ /* 0x000fea0003800000 */
.L_x_35754:
[----:B------:R-:W-:Y:S01]  /*c0b0*/  STG.E.U8 desc[UR36][R16.64], R8 ;  /* 0x0000000810007986 */ /* 0x000fe2000c101124 */
[----:B------:R-:W-:Y:S05]  /*c0c0*/  EXIT ;  /* 0x000000000000794d */ /* 0x000fea0003800000 */
.L_x_35748:
        /* <DEDUP_REMOVED lines=22> */
.L_x_35731:
        /* <DEDUP_REMOVED lines=16> */
.L_x_35759:
[----:B------:R-:W-:Y:S05]  /*c330*/  EXIT ;  /* 0x000000000000794d */ /* 0x000fea0003800000 */
.L_x_35758:
[----:B------:R-:W-:-:S05]  /*c340*/  IMAD.MOV.U32 R3, RZ, RZ, RZ ;  /* 0x000000ffff037224 */ /* 0x000fca00078e00ff */
[----:B------:R-:W-:Y:S01]  /*c350*/  STG.E.64 desc[UR36][R16.64], R2 ;  /* 0x0000000210007986 */ /* 0x000fe2000c101b24 */
[----:B------:R-:W-:Y:S05]  /*c360*/  EXIT ;  /* 0x000000000000794d */ /* 0x000fea0003800000 */
.L_x_35757:
[----:B------:R-:W-:Y:S01]  /*c370*/  STG.E desc[UR36][R16.64], R2 ;  /* 0x0000000210007986 */ /* 0x000fe2000c101924 */
[----:B------:R-:W-:Y:S05]  /*c380*/  EXIT ;  /* 0x000000000000794d */ /* 0x000fea0003800000 */
.L_x_35760:
        /* <DEDUP_REMOVED lines=15> */
.L_x_36508:


//--------------------- .text._ZN2at6native27unrolled_elementwise_kernelIZNS0_23bitwise_not_kernel_cudaERNS_18TensorIteratorBaseEEUlbE_St5arrayIPcLm2EELi4E23TrivialOffsetCalculatorILi1EjES9_NS0_6memory12LoadWithCastILi1EEENSA_13StoreWithCastILi1EEEEEviT_T0_T2_T3_T4_T5_ --------------------------
	.section	.text._ZN2at6native27unrolled_elementwise_kernelIZNS0_23bitwise_not_kernel_cudaERNS_18TensorIteratorBaseEEUlbE_St5arrayIPcLm2EELi4E23TrivialOffsetCalculatorILi1EjES9_NS0_6memory12LoadWithCastILi1EEENSA_13StoreWithCastILi1EEEEEviT_T0_T2_T3_T4_T5_,"ax",@progbits
	.align	128
        .global         _ZN2at6native27unrolled_elementwise_kernelIZNS0_23bitwise_not_kernel_cudaERNS_18TensorIteratorBaseEEUlbE_St5arrayIPcLm2EELi4E23TrivialOffsetCalculatorILi1EjES9_NS0_6memory12LoadWithCastILi1EEENSA_13StoreWithCastILi1EEEEEviT_T0_T2_T3_T4_T5_
        .type           _ZN2at6native27unrolled_elementwise_kernelIZNS0_23bitwise_not_kernel_cudaERNS_18TensorIteratorBaseEEUlbE_St5arrayIPcLm2EELi4E23TrivialOffsetCalculatorILi1EjES9_NS0_6memory12LoadWithCastILi1EEENSA_13StoreWithCastILi1EEEEEviT_T0_T2_T3_T4_T5_,@function
        .size           _ZN2at6native27unrolled_elementwise_kernelIZNS0_23bitwise_not_kernel_cudaERNS_18TensorIteratorBaseEEUlbE_St5arrayIPcLm2EELi4E23TrivialOffsetCalculatorILi1EjES9_NS0_6memory12LoadWithCastILi1EEENSA_13StoreWithCastILi1EEEEEviT_T0_T2_T3_T4_T5_,(.L_x_36509 - _ZN2at6native27unrolled_elementwise_kernelIZNS0_23bitwise_not_kernel_cudaERNS_18TensorIteratorBaseEEUlbE_St5arrayIPcLm2EELi4E23TrivialOffsetCalculatorILi1EjES9_NS0_6memory12LoadWithCastILi1EEENSA_13StoreWithCastILi1EEEEEviT_T0_T2_T3_T4_T5_)
        .other          _ZN2at6native27unrolled_elementwise_kernelIZNS0_23bitwise_not_kernel_cudaERNS_18TensorIteratorBaseEEUlbE_St5arrayIPcLm2EELi4E23TrivialOffsetCalculatorILi1EjES9_NS0_6memory12LoadWithCastILi1EEENSA_13StoreWithCastILi1EEEEEviT_T0_T2_T3_T4_T5_,@"STO_CUDA_ENTRY STV_DEFAULT"
_ZN2at6native27unrolled_elementwise_kernelIZNS0_23bitwise_not_kernel_cudaERNS_18TensorIteratorBaseEEUlbE_St5arrayIPcLm2EELi4E23TrivialOffsetCalculatorILi1EjES9_NS0_6memory12LoadWithCastILi1EEENSA_13StoreWithCastILi1EEEEEviT_T0_T2_T3_T4_T5_:
.text._ZN2at6native27unrolled_elementwise_kernelIZNS0_23bitwise_not_kernel_cudaERNS_18TensorIteratorBaseEEUlbE_St5arrayIPcLm2EELi4E23TrivialOffsetCalculatorILi1EjES9_NS0_6memory12LoadWithCastILi1EEENSA_13StoreWithCastILi1EEEEEviT_T0_T2_T3_T4_T5_:
        /* <DEDUP_REMOVED lines=32> */
.L_x_35766:
[----:B------:R-:W2:Y:S02]  /*0200*/  LDG.E.U8 R4, desc[UR36][R4.64] ;  /* 0x0000002404047981 */ /* 0x000ea4000c1e1100 */
[----:B--2---:R-:W-:Y:S01]  /*0210*/  ISETP.NE.AND P0, PT, R4, RZ, PT ;  /* 0x000000ff0400720c */ /* 0x004fe20003f05270 */
[----:B------:R-:W-:-:S12]  /*0220*/  BRA `(.L_x_35768) ;  /* 0x0000000c00787947 */ /* 0x000fd80003800000 */
.L_x_35765:
        /* <DEDUP_REMOVED lines=10> */
.L_x_35770:
[----:B------:R-:W2:Y:S02]  /*02d0*/  LDG.E R4, desc[UR36][R4.64] ;  /* 0x0000002404047981 */ /* 0x000ea4000c1e1900 */
[----:B--2---:R-:W-:Y:S01]  /*02e0*/  ISETP.NE.AND P0, PT, R4, RZ, PT ;  /* 0x000000ff0400720c */ /* 0x004fe20003f05270 */
[----:B------:R-:W-:-:S12]  /*02f0*/  BRA `(.L_x_35768) ;  /* 0x0000000c00447947 */ /* 0x000fd80003800000 */
.L_x_35769:
[----:B------:R-:W2:Y:S02]  /*0300*/  LDG.E.U16 R4, desc[UR36][R4.64] ;  /* 0x0000002404047981 */ /* 0x000ea4000c1e1500 */
[----:B--2---:R-:W-:Y:S01]  /*0310*/  ISETP.NE.AND P0, PT, R4, RZ, PT ;  /* 0x000000ff0400720c */ /* 0x004fe20003f05270 */
[----:B------:R-:W-:-:S12]  /*0320*/  BRA `(.L_x_35768) ;  /* 0x0000000c00387947 */ /* 0x000fd80003800000 */
.L_x_35764:
        /* <DEDUP_REMOVED lines=9> */
.L_x_35772:
[----:B------:R-:W2:Y:S02]  /*03c0*/  LDG.E.U16 R0, desc[UR36][R4.64] ;  /* 0x0000002404007981 */ /* 0x000ea4000c1e1500 */
[----:B--2---:R-:W-:-:S05]  /*03d0*/  HADD2.F32 R0, -RZ, R0.H0_H0 ;  /* 0x20000000ff007230 */ /* 0x004fca0000004100 */
[----:B------:R-:W-:Y:S01]  /*03e0*/  FSETP.NEU.FTZ.AND P0, PT, R0, RZ, PT ;  /* 0x000000ff0000720b */ /* 0x000fe20003f1d000 */
[----:B------:R-:W-:-:S12]  /*03f0*/  BRA `(.L_x_35768) ;  /* 0x0000000c00047947 */ /* 0x000fd80003800000 */
.L_x_35771:
        /* <DEDUP_REMOVED lines=11> */
.L_x_35774:
        /* <DEDUP_REMOVED lines=10> */
.L_x_35773:
[----:B------:R-:W2:Y:S02]  /*0550*/  LDG.E.64 R4, desc[UR36][R4.64] ;  /* 0x0000002404047981 */ /* 0x000ea4000c1e1b00 */
[----:B--2---:R-:W-:Y:S01]  /*0560*/  DSETP.NEU.AND P0, PT, R4, RZ, PT ;  /* 0x000000ff0400722a */ /* 0x004fe20003f0d000 */
[----:B------:R-:W-:-:S13]  /*0570*/  BRA `(.L_x_35768) ;  /* 0x0000000800a47947 */ /* 0x000fda0003800000 */
.L_x_35763:
        /* <DEDUP_REMOVED lines=11> */
.L_x_35777:
[----:B------:R-:W2:Y:S02]  /*0630*/  LDG.E.128 R4, desc[UR36][R4.64] ;  /* 0x0000002404047981 */ /* 0x000ea4000c1e1d00 */
[----:B--2---:R-:W-:-:S06]  /*0640*/  DSETP.NEU.AND P0, PT, R6, RZ, PT ;  /* 0x000000ff0600722a */ /* 0x004fcc0003f0d000 */
[----:B------:R-:W-:Y:S01]  /*0650*/  DSETP.NEU.OR P0, PT, R4, RZ, P0 ;  /* 0x000000ff0400722a */ /* 0x000fe2000070d400 */
[----:B------:R-:W-:-:S13]  /*0660*/  BRA `(.L_x_35768) ;  /* 0x0000000800687947 */ /* 0x000fda0003800000 */
.L_x_35776:
        /* <DEDUP_REMOVED lines=27> */
.L_x_35779:
        /* <DEDUP_REMOVED lines=13> */
[----:B------:R-:W-:Y:S01]  /*08f0*/  FSETP.NEU.FTZ.AND P0, PT, R0, RZ, PT ;  /* 0x000000ff0000720b */ /* 0x000fe20003f1d000 */
[----:B------:R-:W-:-:S12]  /*0900*/  BRA `(.L_x_35768) ;  /* 0x0000000400c07947 */ /* 0x000fd80003800000 */
.L_x_35778:
[----:B------:R-:W2:Y:S02]  /*0910*/  LDG.E.U16 R0, desc[UR36][R4.64] ;  /* 0x0000002404007981 */ /* 0x000ea4000c1e1500 */
[----:B--2---:R-:W-:-:S05]  /*0920*/  IMAD.U32 R0, R0, 0x10000, RZ ;  /* 0x0001000000007824 */ /* 0x004fca00078e00ff */
[----:B------:R-:W-:Y:S01]  /*0930*/  FSETP.NEU.FTZ.AND P0, PT, R0, RZ, PT ;  /* 0x000000ff0000720b */ /* 0x000fe20003f1d000 */
[----:B------:R-:W-:-:S12]  /*0940*/  BRA `(.L_x_35768) ;  /* 0x0000000400b07947 */ /* 0x000fd80003800000 */
.L_x_35775:
        /* <DEDUP_REMOVED lines=11> */
.L_x_35782:
        /* <DEDUP_REMOVED lines=21> */
.L_x_35786:
[----:B------:R-:W-:Y:S05]  /*0b50*/  BSYNC B1 ;  /* 0x0000000000017941 */ /* 0x000fea0003800000 */
.L_x_35785:
[----:B------:R-:W-:Y:S01]  /*0b60*/  LEA R5, R0, 0x3b800000, 0x17 ;  /* 0x3b80000000057811 */ /* 0x000fe200078eb8ff */
[----:B------:R-:W-:-:S05]  /*0b70*/  IMAD.SHL.U32 R0, R3, 0x100000, RZ ;  /* 0x0010000003007824 */ /* 0x000fca00078e00ff */
[----:B------:R-:W-:-:S07]  /*0b80*/  LOP3.LUT R0, R5, R0, R6, 0xfe, !PT ;  /* 0x0000000005007212 */ /* 0x000fce00078efe06 */
.L_x_35784:
[----:B------:R-:W-:Y:S05]  /*0b90*/  BSYNC B0 ;  /* 0x0000000000007941 */ /* 0x000fea0003800000 */
.L_x_35783:
[----:B------:R-:W-:Y:S01]  /*0ba0*/  FSETP.NEU.FTZ.AND P0, PT, R0, RZ, PT ;  /* 0x000000ff0000720b */ /* 0x000fe20003f1d000 */
[----:B------:R-:W-:-:S12]  /*0bb0*/  BRA `(.L_x_35768) ;  /* 0x0000000400147947 */ /* 0x000fd80003800000 */
.L_x_35781:
        /* <DEDUP_REMOVED lines=21> */
.L_x_35790:
[----:B------:R-:W-:Y:S05]  /*0d10*/  BSYNC B1 ;  /* 0x0000000000017941 */ /* 0x000fea0003800000 */
.L_x_35789:
[----:B------:R-:W-:Y:S01]  /*0d20*/  LEA R5, R0, 0x37800000, 0x17 ;  /* 0x3780000000057811 */ /* 0x000fe200078eb8ff */
[----:B------:R-:W-:-:S05]  /*0d30*/  IMAD.SHL.U32 R0, R3, 0x200000, RZ ;  /* 0x0020000003007824 */ /* 0x000fca00078e00ff */
[----:B------:R-:W-:-:S07]  /*0d40*/  LOP3.LUT R0, R5, R0, R6, 0xfe, !PT ;  /* 0x0000000005007212 */ /* 0x000fce00078efe06 */
.L_x_35788:
[----:B------:R-:W-:Y:S05]  /*0d50*/  BSYNC B0 ;  /* 0x0000000000007941 */ /* 0x000fea0003800000 */
.L_x_35787:
[----:B------:R-:W-:Y:S01]  /*0d60*/  FSETP.NEU.FTZ.AND P0, PT, R0, RZ, PT ;  /* 0x000000ff0000720b */ /* 0x000fe20003f1d000 */
[----:B------:R-:W-:-:S12]  /*0d70*/  BRA `(.L_x_35768) ;  /* 0x0000000000a47947 */ /* 0x000fd80003800000 */
.L_x_35780:
        /* <DEDUP_REMOVED lines=14> */
.L_x_35794:
[----:B------:R-:W-:Y:S05]  /*0e60*/  BSYNC B0 ;  /* 0x0000000000007941 */ /* 0x000fea0003800000 */
.L_x_35793:
[----:B------:R-:W-:Y:S01]  /*0e70*/  FSETP.NEU.FTZ.AND P0, PT, R0, RZ, PT ;  /* 0x000000ff0000720b */ /* 0x000fe20003f1d000 */
[----:B------:R-:W-:-:S12]  /*0e80*/  BRA `(.L_x_35768) ;  /* 0x0000000000607947 */ /* 0x000fd80003800000 */
.L_x_35767:
        /* <DEDUP_REMOVED lines=16> */
.L_x_35795:
[----:B------:R-:W-:Y:S01]  /*0f90*/  PLOP3.LUT P0, PT, PT, PT, PT, 0x8, 0x0 ;  /* 0x000000000000781c */ /* 0x000fe20003f0e170 */
[----:B------:R-:W-:-:S12]  /*0fa0*/  BRA `(.L_x_35768) ;  /* 0x0000000000187947 */ /* 0x000fd80003800000 */
.L_x_35792:
[----:B------:R-:W2:Y:S02]  /*0fb0*/  LDG.E.64 R4, desc[UR36][R4.64] ;  /* 0x0000002404047981 */ /* 0x000ea4000c1e1b00 */
[----:B--2---:R-:W-:-:S04]  /*0fc0*/  ISETP.NE.U32.AND P0, PT, R4, RZ, PT ;  /* 0x000000ff0400720c */ /* 0x004fc80003f05070 */
[----:B------:R-:W-:Y:S01]  /*0fd0*/  ISETP.NE.AND.EX P0, PT, R5, RZ, PT, P0 ;  /* 0x000000ff0500720c */ /* 0x000fe20003f05300 */
[----:B------:R-:W-:-:S12]  /*0fe0*/  BRA `(.L_x_35768) ;  /* 0x0000000000087947 */ /* 0x000fd80003800000 */
.L_x_35791:
[----:B------:R-:W2:Y:S02]  /*0ff0*/  LDG.E R4, desc[UR36][R4.64] ;  /* 0x0000002404047981 */ /* 0x000ea4000c1e1900 */
[----:B--2---:R-:W-:-:S13]  /*1000*/  ISETP.NE.AND P0, PT, R4, RZ, PT ;  /* 0x000000ff0400720c */ /* 0x004fda0003f05270 */
.L_x_35768:
[----:B------:R-:W0:Y:S01]  /*1010*/  S2R R23, SR_TID.X ;  /* 0x0000000000177919 */ /* 0x000e220000002100 */
[----:B------:R-:W-:Y:S01]  /*1020*/  SEL R16, RZ, 0x1, !P0 ;  /* 0x00000001ff107807 */ /* 0x000fe20004000000 */
[----:B0-----:R-:W-:-:S07]  /*1030*/  VIADD R23, R23, 0x80 ;  /* 0x0000008017177836 */ /* 0x001fce0000000000 */
.L_x_35762:
[----:B------:R-:W-:Y:S05]  /*1040*/  BSYNC B6 ;  /* 0x0000000000067941 */ /* 0x000fea0003800000 */
.L_x_35761:
[----:B------:R-:W-:Y:S01]  /*1050*/  ISETP.GE.AND P0, PT, R23, R24, PT ;  /* 0x000000181700720c */ /* 0x000fe20003f06270 */
[----:B------:R-:W-:-:S12]  /*1060*/  BSSY B6, `(.L_x_35796) ;  /* 0x00000f9000067945 */ /* 0x000fd80003800000 */
        /* <DEDUP_REMOVED lines=22> */
.L_x_35801:
[----:B------:R-:W2:Y:S02]  /*11d0*/  LDG.E.U8 R4, desc[UR36][R4.64] ;  /* 0x0000002404047981 */ /* 0x000ea4000c1e1100 */
[----:B--2---:R-:W-:Y:S01]  /*11e0*/  ISETP.NE.AND P0, PT, R4, RZ, PT ;  /* 0x000000ff0400720c */ /* 0x004fe20003f05270 */
[----:B------:R-:W-:-:S12]  /*11f0*/  BRA `(.L_x_35803) ;  /* 0x0000000c00747947 */ /* 0x000fd80003800000 */
.L_x_35800:
        /* <DEDUP_REMOVED lines=10> */
.L_x_35805:
[----:B------:R-:W2:Y:S02]  /*12a0*/  LDG.E R4, desc[UR36][R4.64] ;  /* 0x0000002404047981 */ /* 0x000ea4000c1e1900 */
[----:B--2---:R-:W-:Y:S01]  /*12b0*/  ISETP.NE.AND P0, PT, R4, RZ, PT ;  /* 0x000000ff0400720c */ /* 0x004fe20003f05270 */
[----:B------:R-:W-:-:S12]  /*12c0*/  BRA `(.L_x_35803) ;  /* 0x0000000c00407947 */ /* 0x000fd80003800000 */
.L_x_35804:
[----:B------:R-:W2:Y:S02]  /*12d0*/  LDG.E.U16 R4, desc[UR36][R4.64] ;  /* 0x0000002404047981 */ /* 0x000ea4000c1e1500 */
[----:B--2---:R-:W-:Y:S01]  /*12e0*/  ISETP.NE.AND P0, PT, R4, RZ, PT ;  /* 0x000000ff0400720c */ /* 0x004fe20003f05270 */
[----:B------:R-:W-:-:S12]  /*12f0*/  BRA `(.L_x_35803) ;  /* 0x0000000c00347947 */ /* 0x000fd80003800000 */
.L_x_35799:
        /* <DEDUP_REMOVED lines=9> */
.L_x_35807:
[----:B------:R-:W2:Y:S02]  /*1390*/  LDG.E.U16 R0, desc[UR36][R4.64] ;  /* 0x0000002404007981 */ /* 0x000ea4000c1e1500 */
[----:B--2---:R-:W-:-:S05]  /*13a0*/  HADD2.F32 R0, -RZ, R0.H0_H0 ;  /* 0x20000000ff007230 */ /* 0x004fca0000004100 */
[----:B------:R-:W-:Y:S01]  /*13b0*/  FSETP.NEU.FTZ.AND P0, PT, R0, RZ, PT ;  /* 0x000000ff0000720b */ /* 0x000fe20003f1d000 */
[----:B------:R-:W-:-:S12]  /*13c0*/  BRA `(.L_x_35803) ;  /* 0x0000000c00007947 */ /* 0x000fd80003800000 */
.L_x_35806:
        /* <DEDUP_REMOVED lines=11> */
.L_x_35809:
        /* <DEDUP_REMOVED lines=10> */
.L_x_35808:
[----:B------:R-:W2:Y:S02]  /*1520*/  LDG.E.64 R4, desc[UR36][R4.64] ;  /* 0x0000002404047981 */ /* 0x000ea4000c1e1b00 */
[----:B--2---:R-:W-:Y:S01]  /*1530*/  DSETP.NEU.AND P0, PT, R4, RZ, PT ;  /* 0x000000ff0400722a */ /* 0x004fe20003f0d000 */
[----:B------:R-:W-:-:S13]  /*1540*/  BRA `(.L_x_35803) ;  /* 0x0000000800a07947 */ /* 0x000fda0003800000 */
.L_x_35798:
        /* <DEDUP_REMOVED lines=11> */
.L_x_35812:
[----:B------:R-:W2:Y:S02]  /*1600*/  LDG.E.128 R4, desc[UR36][R4.64] ;  /* 0x0000002404047981 */ /* 0x000ea4000c1e1d00 */
[----:B--2---:R-:W-:-:S06]  /*1610*/  DSETP.NEU.AND P0, PT, R6, RZ, PT ;  /* 0x000000ff0600722a */ /* 0x004fcc0003f0d000 */
[----:B------:R-:W-:Y:S01]  /*1620*/  DSETP.NEU.OR P0, PT, R4, RZ, P0 ;  /* 0x000000ff0400722a */ /* 0x000fe2000070d400 */
[----:B------:R-:W-:-:S13]  /*1630*/  BRA `(.L_x_35803) ;  /* 0x0000000800647947 */ /* 0x000fda0003800000 */
.L_x_35811:
        /* <DEDUP_REMOVED lines=27> */
.L_x_35814:
        /* <DEDUP_REMOVED lines=14> */
.L_x_35813:
[----:B------:R-:W2:Y:S02]  /*18d0*/  LDG.E.U16 R0, desc[UR36][R4.64] ;  /* 0x0000002404007981 */ /* 0x000ea4000c1e1500 */
[----:B--2---:R-:W-:-:S05]  /*18e0*/  IMAD.U32 R0, R0, 0x10000, RZ ;  /* 0x0001000000007824 */ /* 0x004fca00078e00ff */
[----:B------:R-:W-:Y:S01]  /*18f0*/  FSETP.NEU.FTZ.AND P0, PT, R0, RZ, PT ;  /* 0x000000ff0000720b */ /* 0x000fe20003f1d000 */
[----:B------:R-:W-:-:S12]  /*1900*/  BRA `(.L_x_35803) ;  /* 0x0000000400b07947 */ /* 0x000fd80003800000 */
.L_x_35810:
        /* <DEDUP_REMOVED lines=11> */
.L_x_35817:
        /* <DEDUP_REMOVED lines=21> */
.L_x_35821:
[----:B------:R-:W-:Y:S05]  /*1b10*/  BSYNC B1 ;  /* 0x0000000000017941 */ /* 0x000fea0003800000 */
.L_x_35820:
[----:B------:R-:W-:Y:S01]  /*1b20*/  LEA R5, R0, 0x3b800000, 0x17 ;  /* 0x3b80000000057811 */ /* 0x000fe200078eb8ff */
[----:B------:R-:W-:-:S05]  /*1b30*/  IMAD.SHL.U32 R0, R3, 0x100000, RZ ;  /* 0x0010000003007824 */ /* 0x000fca00078e00ff */
[----:B------:R-:W-:-:S07]  /*1b40*/  LOP3.LUT R0, R5, R0, R6, 0xfe, !PT ;  /* 0x0000000005007212 */ /* 0x000fce00078efe06 */
.L_x_35819:
[----:B------:R-:W-:Y:S05]  /*1b50*/  BSYNC B0 ;  /* 0x0000000000007941 */ /* 0x000fea0003800000 */
.L_x_35818:
[----:B------:R-:W-:Y:S01]  /*1b60*/  FSETP.NEU.FTZ.AND P0, PT, R0, RZ, PT ;  /* 0x000000ff0000720b */ /* 0x000fe20003f1d000 */
[----:B------:R-:W-:-:S12]  /*1b70*/  BRA `(.L_x_35803) ;  /* 0x0000000400147947 */ /* 0x000fd80003800000 */
.L_x_35816:
        /* <DEDUP_REMOVED lines=21> */
.L_x_35825:
[----:B------:R-:W-:Y:S05]  /*1cd0*/  BSYNC B1 ;  /* 0x0000000000017941 */ /* 0x000fea0003800000 */
.L_x_35824:
[----:B------:R-:W-:Y:S01]  /*1ce0*/  LEA R5, R0, 0x37800000, 0x17 ;  /* 0x3780000000057811 */ /* 0x000fe200078eb8ff */
[----:B------:R-:W-:-:S05]  /*1cf0*/  IMAD.SHL.U32 R0, R3, 0x200000, RZ ;  /* 0x0020000003007824 */ /* 0x000fca00078e00ff */
[----:B------:R-:W-:-:S07]  /*1d00*/  LOP3.LUT R0, R5, R0, R6, 0xfe, !PT ;  /* 0x0000000005007212 */ /* 0x000fce00078efe06 */
.L_x_35823:
[----:B------:R-:W-:Y:S05]  /*1d10*/  BSYNC B0 ;  /* 0x0000000000007941 */ /* 0x000fea0003800000 */
.L_x_35822:
[----:B------:R-:W-:Y:S01]  /*1d20*/  FSETP.NEU.FTZ.AND P0, PT, R0, RZ, PT ;  /* 0x000000ff0000720b */ /* 0x000fe20003f1d000 */
[----:B------:R-:W-:-:S12]  /*1d30*/  BRA `(.L_x_35803) ;  /* 0x0000000000a47947 */ /* 0x000fd80003800000 */
.L_x_35815:
        /* <DEDUP_REMOVED lines=14> */
.L_x_35829:
[----:B------:R-:W-:Y:S05]  /*1e20*/  BSYNC B0 ;  /* 0x0000000000007941 */ /* 0x000fea0003800000 */
.L_x_35828:
[----:B------:R-:W-:Y:S01]  /*1e30*/  FSETP.NEU.FTZ.AND P0, PT, R0, RZ, PT ;  /* 0x000000ff0000720b */ /* 0x000fe20003f1d000 */
[----:B------:R-:W-:-:S12]  /*1e40*/  BRA `(.L_x_35803) ;  /* 0x0000000000607947 */ /* 0x000fd80003800000 */
.L_x_35802:
        /* <DEDUP_REMOVED lines=16> */
.L_x_35830:
[----:B------:R-:W-:Y:S01]  /*1f50*/  PLOP3.LUT P0, PT, PT, PT, PT, 0x8, 0x0 ;  /* 0x000000000000781c */ /* 0x000fe20003f0e170 */
[----:B------:R-:W-:-:S12]  /*1f60*/  BRA `(.L_x_35803) ;  /* 0x0000000000187947 */ /* 0x000fd80003800000 */
.L_x_35827:
[----:B------:R-:W2:Y:S02]  /*1f70*/  LDG.E.64 R4, desc[UR36][R4.64] ;  /* 0x0000002404047981 */ /* 0x000ea4000c1e1b00 */
[----:B--2---:R-:W-:-:S04]  /*1f80*/  ISETP.NE.U32.AND P0, PT, R4, RZ, PT ;  /* 0x000000ff0400720c */ /* 0x004fc80003f05070 */
[----:B------:R-:W-:Y:S01]  /*1f90*/  ISETP.NE.AND.EX P0, PT, R5, RZ, PT, P0 ;  /* 0x000000ff0500720c */ /* 0x000fe20003f05300 */
[----:B------:R-:W-:-:S12]  /*1fa0*/  BRA `(.L_x_35803) ;  /* 0x0000000000087947 */ /* 0x000fd80003800000 */
.L_x_35826:
[----:B------:R-:W2:Y:S02]  /*1fb0*/  LDG.E R4, desc[UR36][R4.64] ;  /* 0x0000002404047981 */ /* 0x000ea4000c1e1900 */
[----:B--2---:R-:W-:-:S13]  /*1fc0*/  ISETP.NE.AND P0, PT, R4, RZ, PT ;  /* 0x000000ff0400720c */ /* 0x004fda0003f05270 */
.L_x_35803:
[----:B------:R-:W-:Y:S01]  /*1fd0*/  SEL R18, RZ, 0x1, !P0 ;  /* 0x00000001ff127807 */ /* 0x000fe20004000000 */
[----:B------:R-:W-:-:S07]  /*1fe0*/  VIADD R23, R23, 0x80 ;  /* 0x0000008017177836 */ /* 0x000fce0000000000 */
.L_x_35797:
[----:B------:R-:W-:Y:S05]  /*1ff0*/  BSYNC B6 ;  /* 0x0000000000067941 */ /* 0x000fea0003800000 */
.L_x_35796:
[----:B------:R-:W-:Y:S01]  /*2000*/  ISETP.GE.AND P0, PT, R23, R24, PT ;  /* 0x000000181700720c */ /* 0x000fe20003f06270 */
[----:B------:R-:W-:Y:S01]  /*2010*/  BSSY B6, `(.L_x_35831) ;  /* 0x00000fb000067945 */ /* 0x000fe20003800000 */
[----:B------:R-:W-:Y:S02]  /*2020*/  PRMT R17, RZ, 0x7610, R17 ;  /* 0x00007610ff117816 */ /* 0x000fe40000000011 */
[----:B------:R-:W-:-:S09]  /*2030*/  PRMT R22, RZ, 0x7610, R22 ;  /* 0x00007610ff167816 */ /* 0x000fd20000000016 */
        /* <DEDUP_REMOVED lines=22> */
.L_x_35836:
[----:B------:R-:W2:Y:S02]  /*21a0*/  LDG.E.U8 R4, desc[UR36][R4.64] ;  /* 0x0000002404047981 */ /* 0x000ea4000c1e1100 */
[----:B--2---:R-:W-:Y:S01]  /*21b0*/  ISETP.NE.AND P0, PT, R4, RZ, PT ;  /* 0x000000ff0400720c */ /* 0x004fe20003f05270 */
[----:B------:R-:W-:-:S12]  /*21c0*/  BRA `(.L_x_35838) ;  /* 0x0000000c00747947 */ /* 0x000fd80003800000 */
.L_x_35835:
        /* <DEDUP_REMOVED lines=10> */
.L_x_35840:
[----:B------:R-:W2:Y:S02]  /*2270*/  LDG.E R4, desc[UR36][R4.64] ;  /* 0x0000002404047981 */ /* 0x000ea4000c1e1900 */
[----:B--2---:R-:W-:Y:S01]  /*2280*/  ISETP.NE.AND P0, PT, R4, RZ, PT ;  /* 0x000000ff0400720c */ /* 0x004fe20003f05270 */
[----:B------:R-:W-:-:S12]  /*2290*/  BRA `(.L_x_35838) ;  /* 0x0000000c00407947 */ /* 0x000fd80003800000 */
.L_x_35839:
[----:B------:R-:W2:Y:S02]  /*22a0*/  LDG.E.U16 R4, desc[UR36][R4.64] ;  /* 0x0000002404047981 */ /* 0x000ea4000c1e1500 */
[----:B--2---:R-:W-:Y:S01]  /*22b0*/  ISETP.NE.AND P0, PT, R4, RZ, PT ;  /* 0x000000ff0400720c */ /* 0x004fe20003f05270 */
[----:B------:R-:W-:-:S12]  /*22c0*/  BRA `(.L_x_35838) ;  /* 0x0000000c00347947 */ /* 0x000fd80003800000 */
.L_x_35834:
        /* <DEDUP_REMOVED lines=9> */
.L_x_35842:
[----:B------:R-:W2:Y:S02]  /*2360*/  LDG.E.U16 R0, desc[UR36][R4.64] ;  /* 0x0000002404007981 */ /* 0x000ea4000c1e1500 */
[----:B--2---:R-:W-:-:S05]  /*2370*/  HADD2.F32 R0, -RZ, R0.H0_H0 ;  /* 0x20000000ff007230 */ /* 0x004fca0000004100 */
[----:B------:R-:W-:Y:S01]  /*2380*/  FSETP.NEU.FTZ.AND P0, PT, R0, RZ, PT ;  /* 0x000000ff0000720b */ /* 0x000fe20003f1d000 */
[----:B------:R-:W-:-:S12]  /*2390*/  BRA `(.L_x_35838) ;  /* 0x0000000c00007947 */ /* 0x000fd80003800000 */
.L_x_35841:
        /* <DEDUP_REMOVED lines=11> */
.L_x_35844:
        /* <DEDUP_REMOVED lines=10> */
.L_x_35843:
[----:B------:R-:W2:Y:S02]  /*24f0*/  LDG.E.64 R4, desc[UR36][R4.64] ;  /* 0x0000002404047981 */ /* 0x000ea4000c1e1b00 */
[----:B--2---:R-:W-:Y:S01]  /*2500*/  DSETP.NEU.AND P0, PT, R4, RZ, PT ;  /* 0x000000ff0400722a */ /* 0x004fe20003f0d000 */
[----:B------:R-:W-:-:S13]  /*2510*/  BRA `(.L_x_35838) ;  /* 0x0000000800a07947 */ /* 0x000fda0003800000 */
.L_x_35833:
        /* <DEDUP_REMOVED lines=11> */
.L_x_35847:
[----:B------:R-:W2:Y:S02]  /*25d0*/  LDG.E.128 R4, desc[UR36][R4.64] ;  /* 0x0000002404047981 */ /* 0x000ea4000c1e1d00 */
[----:B--2---:R-:W-:-:S06]  /*25e0*/  DSETP.NEU.AND P0, PT, R6, RZ, PT ;  /* 0x000000ff0600722a */ /* 0x004fcc0003f0d000 */
[----:B------:R-:W-:Y:S01]  /*25f0*/  DSETP.NEU.OR P0, PT, R4, RZ, P0 ;  /* 0x000000ff0400722a */ /* 0x000fe2000070d400 */
[----:B------:R-:W-:-:S13]  /*2600*/  BRA `(.L_x_35838) ;  /* 0x0000000800647947 */ /* 0x000fda0003800000 */
.L_x_35846:
        /* <DEDUP_REMOVED lines=27> */
.L_x_35849:
        /* <DEDUP_REMOVED lines=14> */
.L_x_35848:
[----:B------:R-:W2:Y:S02]  /*28a0*/  LDG.E.U16 R0, desc[UR36][R4.64] ;  /* 0x0000002404007981 */ /* 0x000ea4000c1e1500 */
[----:B--2---:R-:W-:-:S05]  /*28b0*/  IMAD.U32 R0, R0, 0x10000, RZ ;  /* 0x0001000000007824 */ /* 0x004fca00078e00ff */
[----:B------:R-:W-:Y:S01]  /*28c0*/  FSETP.NEU.FTZ.AND P0, PT, R0, RZ, PT ;  /* 0x000000ff0000720b */ /* 0x000fe20003f1d000 */
[----:B------:R-:W-:-:S12]  /*28d0*/  BRA `(.L_x_35838) ;  /* 0x0000000400b07947 */ /* 0x000fd80003800000 */
.L_x_35845:
        /* <DEDUP_REMOVED lines=11> */
.L_x_35852:
        /* <DEDUP_REMOVED lines=21> */
.L_x_35856:
[----:B------:R-:W-:Y:S05]  /*2ae0*/  BSYNC B1 ;  /* 0x0000000000017941 */ /* 0x000fea0003800000 */
.L_x_35855:
[----:B------:R-:W-:Y:S01]  /*2af0*/  LEA R5, R0, 0x3b800000, 0x17 ;  /* 0x3b80000000057811 */ /* 0x000fe200078eb8ff */
[----:B------:R-:W-:-:S05]  /*2b00*/  IMAD.SHL.U32 R0, R3, 0x100000, RZ ;  /* 0x0010000003007824 */ /* 0x000fca00078e00ff */
[----:B------:R-:W-:-:S07]  /*2b10*/  LOP3.LUT R0, R5, R0, R6, 0xfe, !PT ;  /* 0x0000000005007212 */ /* 0x000fce00078efe06 */
.L_x_35854:
[----:B------:R-:W-:Y:S05]  /*2b20*/  BSYNC B0 ;  /* 0x0000000000007941 */ /* 0x000fea0003800000 */
.L_x_35853:
[----:B------:R-:W-:Y:S01]  /*2b30*/  FSETP.NEU.FTZ.AND P0, PT, R0, RZ, PT ;  /* 0x000000ff0000720b */ /* 0x000fe20003f1d000 */
[----:B------:R-:W-:-:S12]  /*2b40*/  BRA `(.L_x_35838) ;  /* 0x0000000400147947 */ /* 0x000fd80003800000 */
.L_x_35851:
        /* <DEDUP_REMOVED lines=21> */
.L_x_35860:
[----:B------:R-:W-:Y:S05]  /*2ca0*/  BSYNC B1 ;  /* 0x0000000000017941 */ /* 0x000fea0003800000 */
.L_x_35859:
[----:B------:R-:W-:Y:S01]  /*2cb0*/  LEA R5, R0, 0x37800000, 0x17 ;  /* 0x3780000000057811 */ /* 0x000fe200078eb8ff */
[----:B------:R-:W-:-:S05]  /*2cc0*/  IMAD.SHL.U32 R0, R3, 0x200000, RZ ;  /* 0x0020000003007824 */ /* 0x000fca00078e00ff */
[----:B------:R-:W-:-:S07]  /*2cd0*/  LOP3.LUT R0, R5, R0, R6, 0xfe, !PT ;  /* 0x0000000005007212 */ /* 0x000fce00078efe06 */
.L_x_35858:
[----:B------:R-:W-:Y:S05]  /*2ce0*/  BSYNC B0 ;  /* 0x0000000000007941 */ /* 0x000fea0003800000 */
.L_x_35857:
[----:B------:R-:W-:Y:S01]  /*2cf0*/  FSETP.NEU.FTZ.AND P0, PT, R0, RZ, PT ;  /* 0x000000ff0000720b */ /* 0x000fe20003f1d000 */
[----:B------:R-:W-:-:S12]  /*2d00*/  BRA `(.L_x_35838) ;  /* 0x0000000000a47947 */ /* 0x000fd80003800000 */
.L_x_35850:
        /* <DEDUP_REMOVED lines=14> */
.L_x_35864:
[----:B------:R-:W-:Y:S05]  /*2df0*/  BSYNC B0 ;  /* 0x0000000000007941 */ /* 0x000fea0003800000 */
.L_x_35863:
[----:B------:R-:W-:Y:S01]  /*2e00*/  FSETP.NEU.FTZ.AND P0, PT, R0, RZ, PT ;  /* 0x000000ff0000720b */ /* 0x000fe20003f1d000 */
[----:B------:R-:W-:-:S12]  /*2e10*/  BRA `(.L_x_35838) ;  /* 0x0000000000607947 */ /* 0x000fd80003800000 */
.L_x_35837:
        /* <DEDUP_REMOVED lines=16> */
.L_x_35865:
[----:B------:R-:W-:Y:S01]  /*2f20*/  PLOP3.LUT P0, PT, PT, PT, PT, 0x8, 0x0 ;  /* 0x000000000000781c */ /* 0x000fe20003f0e170 */
[----:B------:R-:W-:-:S12]  /*2f30*/  BRA `(.L_x_35838) ;  /* 0x0000000000187947 */ /* 0x000fd80003800000 */
.L_x_35862:
[----:B------:R-:W2:Y:S02]  /*2f40*/  LDG.E.64 R4, desc[UR36][R4.64] ;  /* 0x0000002404047981 */ /* 0x000ea4000c1e1b00 */
[----:B--2---:R-:W-:-:S04]  /*2f50*/  ISETP.NE.U32.AND P0, PT, R4, RZ, PT ;  /* 0x000000ff0400720c */ /* 0x004fc80003f05070 */
[----:B------:R-:W-:Y:S01]  /*2f60*/  ISETP.NE.AND.EX P0, PT, R5, RZ, PT, P0 ;  /* 0x000000ff0500720c */ /* 0x000fe20003f05300 */
[----:B------:R-:W-:-:S12]  /*2f70*/  BRA `(.L_x_35838) ;  /* 0x0000000000087947 */ /* 0x000fd80003800000 */
.L_x_35861:
[----:B------:R-:W2:Y:S02]  /*2f80*/  LDG.E R4, desc[UR36][R4.64] ;  /* 0x0000002404047981 */ /* 0x000ea4000c1e1900 */
[----:B--2---:R-:W-:-:S13]  /*2f90*/  ISETP.NE.AND P0, PT, R4, RZ, PT ;  /* 0x000000ff0400720c */ /* 0x004fda0003f05270 */
.L_x_35838:
[----:B------:R-:W-:Y:S01]  /*2fa0*/  SEL R22, RZ, 0x1, !P0 ;  /* 0x00000001ff167807 */ /* 0x000fe20004000000 */
[----:B------:R-:W-:-:S07]  /*2fb0*/  VIADD R23, R23, 0x80 ;  /* 0x0000008017177836 */ /* 0x000fce0000000000 */
.L_x_35832:
[----:B------:R-:W-:Y:S05]  /*2fc0*/  BSYNC B6 ;  /* 0x0000000000067941 */ /* 0x000fea0003800000 */
.L_x_35831:
        /* <DEDUP_REMOVED lines=23> */
.L_x_35871:
[----:B------:R-:W2:Y:S02]  /*3140*/  LDG.E.U8 R4, desc[UR36][R4.64] ;  /* 0x0000002404047981 */ /* 0x000ea4000c1e1100 */
[----:B--2---:R-:W-:Y:S01]  /*3150*/  ISETP.NE.AND P0, PT, R4, RZ, PT ;  /* 0x000000ff0400720c */ /* 0x004fe20003f05270 */
[----:B------:R-:W-:-:S12]  /*3160*/  BRA `(.L_x_35873) ;  /* 0x0000000c00747947 */ /* 0x000fd80003800000 */
.L_x_35870:
        /* <DEDUP_REMOVED lines=10> */
.L_x_35875:
[----:B------:R-:W2:Y:S02]  /*3210*/  LDG.E R4, desc[UR36][R4.64] ;  /* 0x0000002404047981 */ /* 0x000ea4000c1e1900 */
[----:B--2---:R-:W-:Y:S01]  /*3220*/  ISETP.NE.AND P0, PT, R4, RZ, PT ;  /* 0x000000ff0400720c */ /* 0x004fe20003f05270 */
[----:B------:R-:W-:-:S12]  /*3230*/  BRA `(.L_x_35873) ;  /* 0x0000000c00407947 */ /* 0x000fd80003800000 */
.L_x_35874:
[----:B------:R-:W2:Y:S02]  /*3240*/  LDG.E.U16 R4, desc[UR36][R4.64] ;  /* 0x0000002404047981 */ /* 0x000ea4000c1e1500 */
[----:B--2---:R-:W-:Y:S01]  /*3250*/  ISETP.NE.AND P0, PT, R4, RZ, PT ;  /* 0x000000ff0400720c */ /* 0x004fe20003f05270 */
[----:B------:R-:W-:-:S12]  /*3260*/  BRA `(.L_x_35873) ;  /* 0x0000000c00347947 */ /* 0x000fd80003800000 */
.L_x_35869:
        /* <DEDUP_REMOVED lines=9> */
.L_x_35877:
[----:B------:R-:W2:Y:S02]  /*3300*/  LDG.E.U16 R0, desc[UR36][R4.64] ;  /* 0x0000002404007981 */ /* 0x000ea4000c1e1500 */
[----:B--2---:R-:W-:-:S05]  /*3310*/  HADD2.F32 R0, -RZ, R0.H0_H0 ;  /* 0x20000000ff007230 */ /* 0x004fca0000004100 */
[----:B------:R-:W-:Y:S01]  /*3320*/  FSETP.NEU.FTZ.AND P0, PT, R0, RZ, PT ;  /* 0x000000ff0000720b */ /* 0x000fe20003f1d000 */
[----:B------:R-:W-:-:S12]  /*3330*/  BRA `(.L_x_35873) ;  /* 0x0000000c00007947 */ /* 0x000fd80003800000 */
.L_x_35876:
        /* <DEDUP_REMOVED lines=11> */
.L_x_35879:
        /* <DEDUP_REMOVED lines=10> */
.L_x_35878:
[----:B------:R-:W2:Y:S02]  /*3490*/  LDG.E.64 R4, desc[UR36][R4.64] ;  /* 0x0000002404047981 */ /* 0x000ea4000c1e1b00 */
[----:B--2---:R-:W-:Y:S01]  /*34a0*/  DSETP.NEU.AND P0, PT, R4, RZ, PT ;  /* 0x000000ff0400722a */ /* 0x004fe20003f0d000 */
[----:B------:R-:W-:-:S13]  /*34b0*/  BRA `(.L_x_35873) ;  /* 0x0000000800a07947 */ /* 0x000fda0003800000 */
.L_x_35868:
        /* <DEDUP_REMOVED lines=11> */
.L_x_35882:
[----:B------:R-:W2:Y:S02]  /*3570*/  LDG.E.128 R4, desc[UR36][R4.64] ;  /* 0x0000002404047981 */ /* 0x000ea4000c1e1d00 */
[----:B--2---:R-:W-:-:S06]  /*3580*/  DSETP.NEU.AND P0, PT, R6, RZ, PT ;  /* 0x000000ff0600722a */ /* 0x004fcc0003f0d000 */
[----:B------:R-:W-:Y:S01]  /*3590*/  DSETP.NEU.OR P0, PT, R4, RZ, P0 ;  /* 0x000000ff0400722a */ /* 0x000fe2000070d400 */
[----:B------:R-:W-:-:S13]  /*35a0*/  BRA `(.L_x_35873) ;  /* 0x0000000800647947 */ /* 0x000fda0003800000 */
.L_x_35881:
        /* <DEDUP_REMOVED lines=27> */
.L_x_35884:
        /* <DEDUP_REMOVED lines=14> */
.L_x_35883:
[----:B------:R-:W2:Y:S02]  /*3840*/  LDG.E.U16 R0, desc[UR36][R4.64] ;  /* 0x0000002404007981 */ /* 0x000ea4000c1e1500 */
[----:B--2---:R-:W-:-:S05]  /*3850*/  IMAD.U32 R0, R0, 0x10000, RZ ;  /* 0x0001000000007824 */ /* 0x004fca00078e00ff */
[----:B------:R-:W-:Y:S01]  /*3860*/  FSETP.NEU.FTZ.AND P0, PT, R0, RZ, PT ;  /* 0x000000ff0000720b */ /* 0x000fe20003f1d000 */
[----:B------:R-:W-:-:S12]  /*3870*/  BRA `(.L_x_35873) ;  /* 0x0000000400b07947 */ /* 0x000fd80003800000 */
.L_x_35880:
        /* <DEDUP_REMOVED lines=11> */
.L_x_35887:
        /* <DEDUP_REMOVED lines=21> */
.L_x_35891:
[----:B------:R-:W-:Y:S05]  /*3a80*/  BSYNC B1 ;  /* 0x0000000000017941 */ /* 0x000fea0003800000 */
.L_x_35890:
[----:B------:R-:W-:Y:S01]  /*3a90*/  LEA R5, R0, 0x3b800000, 0x17 ;  /* 0x3b80000000057811 */ /* 0x000fe200078eb8ff */
[----:B------:R-:W-:-:S05]  /*3aa0*/  IMAD.SHL.U32 R0, R3, 0x100000, RZ ;  /* 0x0010000003007824 */ /* 0x000fca00078e00ff */
[----:B------:R-:W-:-:S07]  /*3ab0*/  LOP3.LUT R0, R5, R0, R6, 0xfe, !PT ;  /* 0x0000000005007212 */ /* 0x000fce00078efe06 */
.L_x_35889:
[----:B------:R-:W-:Y:S05]  /*3ac0*/  BSYNC B0 ;  /* 0x0000000000007941 */ /* 0x000fea0003800000 */
.L_x_35888:
[----:B------:R-:W-:Y:S01]  /*3ad0*/  FSETP.NEU.FTZ.AND P0, PT, R0, RZ, PT ;  /* 0x000000ff0000720b */ /* 0x000fe20003f1d000 */
[----:B------:R-:W-:-:S12]  /*3ae0*/  BRA `(.L_x_35873) ;  /* 0x0000000400147947 */ /* 0x000fd80003800000 */
.L_x_35886:
        /* <DEDUP_REMOVED lines=21> */
.L_x_35895:
[----:B------:R-:W-:Y:S05]  /*3c40*/  BSYNC B1 ;  /* 0x0000000000017941 */ /* 0x000fea0003800000 */
.L_x_35894:
[----:B------:R-:W-:Y:S01]  /*3c50*/  LEA R5, R0, 0x37800000, 0x17 ;  /* 0x3780000000057811 */ /* 0x000fe200078eb8ff */
[----:B------:R-:W-:-:S05]  /*3c60*/  IMAD.SHL.U32 R0, R3, 0x200000, RZ ;  /* 0x0020000003007824 */ /* 0x000fca00078e00ff */
[----:B------:R-:W-:-:S07]  /*3c70*/  LOP3.LUT R0, R5, R0, R6, 0xfe, !PT ;  /* 0x0000000005007212 */ /* 0x000fce00078efe06 */
.L_x_35893:
[----:B------:R-:W-:Y:S05]  /*3c80*/  BSYNC B0 ;  /* 0x0000000000007941 */ /* 0x000fea0003800000 */
.L_x_35892:
[----:B------:R-:W-:Y:S01]  /*3c90*/  FSETP.NEU.FTZ.AND P0, PT, R0, RZ, PT ;  /* 0x000000ff0000720b */ /* 0x000fe20003f1d000 */
[----:B------:R-:W-:-:S12]  /*3ca0*/  BRA `(.L_x_35873) ;  /* 0x0000000000a47947 */ /* 0x000fd80003800000 */
.L_x_35885:
        /* <DEDUP_REMOVED lines=14> */
.L_x_35899:
[----:B------:R-:W-:Y:S05]  /*3d90*/  BSYNC B0 ;  /* 0x0000000000007941 */ /* 0x000fea0003800000 */
.L_x_35898:
[----:B------:R-:W-:Y:S01]  /*3da0*/  FSETP.NEU.FTZ.AND P0, PT, R0, RZ, PT ;  /* 0x000000ff0000720b */ /* 0x000fe20003f1d000 */
[----:B------:R-:W-:-:S12]  /*3db0*/  BRA `(.L_x_35873) ;  /* 0x0000000000607947 */ /* 0x000fd80003800000 */
.L_x_35872:
        /* <DEDUP_REMOVED lines=16> */
.L_x_35900:
[----:B------:R-:W-:Y:S01]  /*3ec0*/  PLOP3.LUT P0, PT, PT, PT, PT, 0x8, 0x0 ;  /* 0x000000000000781c */ /* 0x000fe20003f0e170 */
[----:B------:R-:W-:-:S12]  /*3ed0*/  BRA `(.L_x_35873) ;  /* 0x0000000000187947 */ /* 0x000fd80003800000 */
.L_x_35897:
[----:B------:R-:W2:Y:S02]  /*3ee0*/  LDG.E.64 R4, desc[UR36][R4.64] ;  /* 0x0000002404047981 */ /* 0x000ea4000c1e1b00 */
[----:B--2---:R-:W-:-:S04]  /*3ef0*/  ISETP.NE.U32.AND P0, PT, R4, RZ, PT ;  /* 0x000000ff0400720c */ /* 0x004fc80003f05070 */
[----:B------:R-:W-:Y:S01]  /*3f00*/  ISETP.NE.AND.EX P0, PT, R5, RZ, PT, P0 ;  /* 0x000000ff0500720c */ /* 0x000fe20003f05300 */
[----:B------:R-:W-:-:S12]  /*3f10*/  BRA `(.L_x_35873) ;  /* 0x0000000000087947 */ /* 0x000fd80003800000 */
.L_x_35896:
[----:B------:R-:W2:Y:S02]  /*3f20*/  LDG.E R4, desc[UR36][R4.64] ;  /* 0x0000002404047981 */ /* 0x000ea4000c1e1900 */
[----:B--2---:R-:W-:-:S13]  /*3f30*/  ISETP.NE.AND P0, PT, R4, RZ, PT ;  /* 0x000000ff0400720c */ /* 0x004fda0003f05270 */
.L_x_35873:
[----:B------:R-:W-:-:S07]  /*3f40*/  SEL R17, RZ, 0x1, !P0 ;  /* 0x00000001ff117807 */ /* 0x000fce0004000000 */
.L_x_35867:
[----:B------:R-:W-:Y:S05]  /*3f50*/  BSYNC B6 ;  /* 0x0000000000067941 */ /* 0x000fea0003800000 */
.L_x_35866:
[----:B------:R-:W0:Y:S01]  /*3f60*/  S2R R7, SR_TID.X ;  /* 0x0000000000077919 */ /* 0x000e220000002100 */
[----:B------:R-:W-:Y:S01]  /*3f70*/  PRMT R0, R16, 0x9910, RZ ;  /* 0x0000991010007816 */ /* 0x000fe200000000ff */
[----:B------:R-:W-:Y:S01]  /*3f80*/  BSSY B6, `(.L_x_35901) ;  /* 0x00000fc000067945 */ /* 0x000fe20003800000 */
[----:B------:R-:W1:Y:S01]  /*3f90*/  LDC.U8 R16, c[0x0][0x234] ;  /* 0x00008d00ff107b82 */ /* 0x000e620000000000 */
[----:B------:R-:W-:Y:S02]  /*3fa0*/  PRMT R3, R18, 0x9910, RZ ;  /* 0x0000991012037816 */ /* 0x000fe400000000ff */
[----:B------:R-:W-:Y:S02]  /*3fb0*/  PRMT R4, R22, 0x9910, RZ ;  /* 0x0000991016047816 */ /* 0x000fe400000000ff */
[----:B------:R-:W-:Y:S02]  /*3fc0*/  PRMT R5, R17, 0x9910, RZ ;  /* 0x0000991011057816 */ /* 0x000fe400000000ff */
[----:B------:R-:W-:-:S02]  /*3fd0*/  ISETP.NE.AND P0, PT, R0, RZ, PT ;  /* 0x000000ff0000720c */ /* 0x000fc40003f05270 */
[----:B------:R-:W-:Y:S02]  /*3fe0*/  ISETP.NE.AND P1, PT, R3, RZ, PT ;  /* 0x000000ff0300720c */ /* 0x000fe40003f25270 */
[----:B------:R-:W-:Y:S02]  /*3ff0*/  ISETP.NE.AND P2, PT, R4, RZ, PT ;  /* 0x000000ff0400720c */ /* 0x000fe40003f45270 */
[----:B------:R-:W-:Y:S02]  /*4000*/  ISETP.NE.AND P3, PT, R5, RZ, PT ;  /* 0x000000ff0500720c */ /* 0x000fe40003f65270 */
[----:B------:R-:W-:Y:S02]  /*4010*/  SEL R3, RZ, 0x1, P0 ;  /* 0x00000001ff037807 */ /* 0x000fe40000000000 */
[----:B------:R-:W-:Y:S02]  /*4020*/  SEL R26, RZ, 0x1, P1 ;  /* 0x00000001ff1a7807 */ /* 0x000fe40000800000 */
[----:B------:R-:W-:-:S02]  /*4030*/  SEL R18, RZ, 0x1, P2 ;  /* 0x00000001ff127807 */ /* 0x000fc40001000000 */
[----:B------:R-:W-:Y:S02]  /*4040*/  SEL R22, RZ, 0x1, P3 ;  /* 0x00000001ff167807 */ /* 0x000fe40001800000 */
[----:B0-----:R-:W-:Y:S01]  /*4050*/  ISETP.GE.AND P4, PT, R7, R24, PT ;  /* 0x000000180700720c */ /* 0x001fe20003f86270 */
[----:B------:R-:W-:-:S12]  /*4060*/  IMAD.MOV.U32 R17, RZ, RZ, R7 ;  /* 0x000000ffff117224 */ /* 0x000fd800078e0007 */
        /* <DEDUP_REMOVED lines=22> */
.L_x_35906:
[----:B------:R0:W-:Y:S01]  /*41d0*/  STG.E.U8 desc[UR36][R8.64], R3 ;  /* 0x0000000308007986 */ /* 0x0001e2000c101124 */
[----:B------:R-:W-:Y:S05]  /*41e0*/  BRA `(.L_x_35902) ;  /* 0x0000000c00547947 */ /* 0x000fea0003800000 */
.L_x_35905:
        /* <DEDUP_REMOVED lines=10> */
.L_x_35909:
[----:B------:R0:W-:Y:S01]  /*4290*/  STG.E desc[UR36][R8.64], R3 ;  /* 0x0000000308007986 */ /* 0x0001e2000c101924 */
[----:B------:R-:W-:Y:S05]  /*42a0*/  BRA `(.L_x_35902) ;  /* 0x0000000c00247947 */ /* 0x000fea0003800000 */
.L_x_35908:
[----:B------:R0:W-:Y:S01]  /*42b0*/  STG.E.U16 desc[UR36][R8.64], R3 ;  /* 0x0000000308007986 */ /* 0x0001e2000c101524 */
[----:B------:R-:W-:Y:S05]  /*42c0*/  BRA `(.L_x_35902) ;  /* 0x0000000c001c7947 */ /* 0x000fea0003800000 */
.L_x_35904:
        /* <DEDUP_REMOVED lines=9> */
.L_x_35911:
[----:B------:R-:W0:Y:S02]  /*4360*/  I2F.S16 R0, R3 ;  /* 0x0000000300007306 */ /* 0x000e240000101400 */
[----:B0-----:R-:W-:-:S05]  /*4370*/  F2FP.F16.F32.PACK_AB R0, RZ, R0 ;  /* 0x00000000ff00723e */ /* 0x001fca00000000ff */
[----:B------:R0:W-:Y:S01]  /*4380*/  STG.E.U16 desc[UR36][R8.64], R0 ;  /* 0x0000000008007986 */ /* 0x0001e2000c101524 */
[----:B------:R-:W-:Y:S05]  /*4390*/  BRA `(.L_x_35902) ;  /* 0x0000000800e87947 */ /* 0x000fea0003800000 */
.L_x_35910:
        /* <DEDUP_REMOVED lines=10> */
.L_x_35913:
[----:B------:R-:W0:Y:S02]  /*4440*/  I2F.S16 R3, R3 ;  /* 0x0000000300037306 */ /* 0x000e240000101400 */
[----:B0-----:R-:W-:-:S04]  /*4450*/  F2FP.F16.F32.PACK_AB R3, RZ, R3 ;  /* 0x00000003ff03723e */ /* 0x001fc800000000ff */
[----:B------:R-:W-:-:S05]  /*4460*/  PRMT R3, R3, 0x5410, RZ ;  /* 0x0000541003037816 */ /* 0x000fca00000000ff */
[----:B------:R0:W-:Y:S01]  /*4470*/  STG.E desc[UR36][R8.64], R3 ;  /* 0x0000000308007986 */ /* 0x0001e2000c101924 */
[----:B------:R-:W-:Y:S05]  /*4480*/  BRA `(.L_x_35902) ;  /* 0x0000000800ac7947 */ /* 0x000fea0003800000 */
.L_x_35912:
[----:B------:R-:W0:Y:S02]  /*4490*/  I2F.F64.S16 R4, R3 ;  /* 0x0000000300047312 */ /* 0x000e240000101c00 */
[----:B0-----:R0:W-:Y:S01]  /*44a0*/  STG.E.64 desc[UR36][R8.64], R4 ;  /* 0x0000000408007986 */ /* 0x0011e2000c101b24 */
[----:B------:R-:W-:Y:S05]  /*44b0*/  BRA `(.L_x_35902) ;  /* 0x0000000800a07947 */ /* 0x000fea0003800000 */
.L_x_35903:
        /* <DEDUP_REMOVED lines=10> */
.L_x_35916:
[----:B------:R-:W0:Y:S01]  /*4560*/  I2F.F64.S16 R4, R3 ;  /* 0x0000000300047312 */ /* 0x000e220000101c00 */
[----:B------:R-:W-:-:S05]  /*4570*/  CS2R R6, SRZ ;  /* 0x0000000000067805 */ /* 0x000fca000001ff00 */
[----:B0-----:R0:W-:Y:S01]  /*4580*/  STG.E.128 desc[UR36][R8.64], R4 ;  /* 0x0000000408007986 */ /* 0x0011e2000c101d24 */
[----:B------:R-:W-:Y:S05]  /*4590*/  BRA `(.L_x_35902) ;  /* 0x0000000800687947 */ /* 0x000fea0003800000 */
.L_x_35915:
        /* <DEDUP_REMOVED lines=21> */
.L_x_35920:
[----:B------:R-:W-:Y:S05]  /*46f0*/  BSYNC B0 ;  /* 0x0000000000007941 */ /* 0x000fea0003800000 */
.L_x_35919:
[----:B------:R-:W-:-:S05]  /*4700*/  LOP3.LUT R5, R0, R5, RZ, 0xfc, !PT ;  /* 0x0000000500057212 */ /* 0x000fca00078efcff */
[----:B------:R0:W-:Y:S01]  /*4710*/  STG.E.U8 desc[UR36][R8.64], R5 ;  /* 0x0000000508007986 */ /* 0x0001e2000c101124 */
[----:B------:R-:W-:Y:S05]  /*4720*/  BRA `(.L_x_35902) ;  /* 0x0000000800047947 */ /* 0x000fea0003800000 */
.L_x_35918:
        /* <DEDUP_REMOVED lines=13> */
.L_x_35922:
[----:B------:R-:W-:Y:S01]  /*4800*/  IMAD.MOV.U32 R0, RZ, RZ, 0x7f ;  /* 0x0000007fff007424 */ /* 0x000fe200078e00ff */
[----:B------:R-:W-:-:S04]  /*4810*/  ISETP.GT.U32.AND P0, PT, R4, 0x7f800000, PT ;  /* 0x7f8000000400780c */ /* 0x000fc80003f04070 */
[----:B------:R-:W-:-:S09]  /*4820*/  SEL R0, R0, 0x7c, P0 ;  /* 0x0000007c00007807 */ /* 0x000fd20000000000 */
.L_x_35923:
[----:B------:R-:W-:Y:S05]  /*4830*/  BSYNC B0 ;  /* 0x0000000000007941 */ /* 0x000fea0003800000 */
.L_x_35921:
[----:B------:R-:W-:-:S04]  /*4840*/  LOP3.LUT R3, R5, 0x80000000, RZ, 0xc0, !PT ;  /* 0x8000000005037812 */ /* 0x000fc800078ec0ff */
[----:B------:R-:W-:-:S04]  /*4850*/  SHF.R.U32.HI R3, RZ, 0x18, R3 ;  /* 0x00000018ff037819 */ /* 0x000fc80000011603 */
[----:B------:R-:W-:-:S05]  /*4860*/  LOP3.LUT R3, R0, R3, RZ, 0xfc, !PT ;  /* 0x0000000300037212 */ /* 0x000fca00078efcff */
[----:B------:R0:W-:Y:S01]  /*4870*/  STG.E.U8 desc[UR36][R8.64], R3 ;  /* 0x0000000308007986 */ /* 0x0001e2000c101124 */
[----:B------:R-:W-:Y:S05]  /*4880*/  BRA `(.L_x_35902) ;  /* 0x0000000400ac7947 */ /* 0x000fea0003800000 */
.L_x_35917:
[----:B------:R-:W0:Y:S02]  /*4890*/  I2F.S16 R0, R3 ;  /* 0x0000000300007306 */ /* 0x000e240000101400 */
[----:B0-----:R-:W-:-:S05]  /*48a0*/  F2FP.BF16.F32.PACK_AB R0, RZ, R0 ;  /* 0x00000000ff00723e */ /* 0x001fca00000010ff */
[----:B------:R0:W-:Y:S01]  /*48b0*/  STG.E.U16 desc[UR36][R8.64], R0 ;  /* 0x0000000008007986 */ /* 0x0001e2000c101524 */
[----:B------:R-:W-:Y:S05]  /*48c0*/  BRA `(.L_x_35902) ;  /* 0x00000004009c7947 */ /* 0x000fea0003800000 */
.L_x_35914:
        /* <DEDUP_REMOVED lines=10> */
.L_x_35926:
        /* <DEDUP_REMOVED lines=17> */
.L_x_35929:
[----:B------:R-:W-:-:S04]  /*4a80*/  LOP3.LUT R3, R3, 0x80000000, RZ, 0xc0, !PT ;  /* 0x8000000003037812 */ /* 0x000fc800078ec0ff */
[----:B------:R-:W-:-:S04]  /*4a90*/  SHF.R.U32.HI R3, RZ, 0x18, R3 ;  /* 0x00000018ff037819 */ /* 0x000fc80000011603 */
[----:B------:R-:W-:-:S04]  /*4aa0*/  LOP3.LUT R0, R0, R3, RZ, 0xfc, !PT ;  /* 0x0000000300007212 */ /* 0x000fc800078efcff */
[----:B------:R-:W-:-:S07]  /*4ab0*/  PRMT R4, R0, 0x7610, R4 ;  /* 0x0000761000047816 */ /* 0x000fce0000000004 */
.L_x_35928:
[----:B------:R-:W-:Y:S05]  /*4ac0*/  BSYNC B0 ;  /* 0x0000000000007941 */ /* 0x000fea0003800000 */
.L_x_35927:
[----:B------:R4:W-:Y:S01]  /*4ad0*/  STG.E.U8 desc[UR36][R8.64], R4 ;  /* 0x0000000408007986 */ /* 0x0009e2000c101124 */
[----:B------:R-:W-:Y:S05]  /*4ae0*/  BRA `(.L_x_35902) ;  /* 0x0000000400147947 */ /* 0x000fea0003800000 */
.L_x_35925:
        /* <DEDUP_REMOVED lines=17> */
.L_x_35932:
[----:B------:R-:W-:-:S04]  /*4c00*/  LOP3.LUT R3, R3, 0x80000000, RZ, 0xc0, !PT ;  /* 0x8000000003037812 */ /* 0x000fc800078ec0ff */
[----:B------:R-:W-:-:S04]  /*4c10*/  SHF.R.U32.HI R3, RZ, 0x18, R3 ;  /* 0x00000018ff037819 */ /* 0x000fc80000011603 */
[----:B------:R-:W-:-:S04]  /*4c20*/  LOP3.LUT R0, R0, R3, RZ, 0xfc, !PT ;  /* 0x0000000300007212 */ /* 0x000fc800078efcff */
[----:B------:R-:W-:-:S07]  /*4c30*/  PRMT R4, R0, 0x7610, R4 ;  /* 0x0000761000047816 */ /* 0x000fce0000000004 */
.L_x_35931:
[----:B------:R-:W-:Y:S05]  /*4c40*/  BSYNC B0 ;  /* 0x0000000000007941 */ /* 0x000fea0003800000 */
.L_x_35930:
[----:B------:R0:W-:Y:S01]  /*4c50*/  STG.E.U8 desc[UR36][R8.64], R4 ;  /* 0x0000000408007986 */ /* 0x0001e2000c101124 */
[----:B------:R-:W-:Y:S05]  /*4c60*/  BRA `(.L_x_35902) ;  /* 0x0000000000b47947 */ /* 0x000fea0003800000 */
.L_x_35924:
        /* <DEDUP_REMOVED lines=23> */
.L_x_35907:
        /* <DEDUP_REMOVED lines=16> */
.L_x_35935:
[----:B------:R-:W-:Y:S05]  /*4ee0*/  BRA `(.L_x_35902) ;  /* 0x0000000000147947 */ /* 0x000fea0003800000 */
.L_x_35934:
[----:B------:R-:W-:Y:S02]  /*4ef0*/  IMAD.MOV.U32 R4, RZ, RZ, R3 ;  /* 0x000000ffff047224 */ /* 0x000fe400078e0003 */
[----:B------:R-:W-:-:S05]  /*4f00*/  IMAD.MOV.U32 R5, RZ, RZ, RZ ;  /* 0x000000ffff057224 */ /* 0x000fca00078e00ff */
[----:B------:R2:W-:Y:S01]  /*4f10*/  STG.E.64 desc[UR36][R8.64], R4 ;  /* 0x0000000408007986 */ /* 0x0005e2000c101b24 */
[----:B------:R-:W-:Y:S05]  /*4f20*/  BRA `(.L_x_35902) ;  /* 0x0000000000047947 */ /* 0x000fea0003800000 */
.L_x_35933:
[----:B------:R0:W-:Y:S02]  /*4f30*/  STG.E desc[UR36][R8.64], R3 ;  /* 0x0000000308007986 */ /* 0x0001e4000c101924 */
.L_x_35902:
[----:B------:R-:W-:Y:S05]  /*4f40*/  BSYNC B6 ;  /* 0x0000000000067941 */ /* 0x000fea0003800000 */
.L_x_35901:
        /* <DEDUP_REMOVED lines=23> */
.L_x_35941:
[----:B------:R0:W-:Y:S01]  /*50c0*/  STG.E.U8 desc[UR36][R8.64], R26 ;  /* 0x0000001a08007986 */ /* 0x0001e2000c101124 */
[----:B------:R-:W-:Y:S05]  /*50d0*/  BRA `(.L_x_35943) ;  /* 0x0000000c00487947 */ /* 0x000fea0003800000 */
.L_x_35940:
        /* <DEDUP_REMOVED lines=9> */
.L_x_35945:
[----:B------:R0:W-:Y:S01]  /*5170*/  STG.E desc[UR36][R8.64], R26 ;  /* 0x0000001a08007986 */ /* 0x0001e2000c101924 */
[----:B------:R-:W-:Y:S05]  /*5180*/  BRA `(.L_x_35943) ;  /* 0x0000000c001c7947 */ /* 0x000fea0003800000 */
.L_x_35944:
[----:B------:R0:W-:Y:S01]  /*5190*/  STG.E.U16 desc[UR36][R8.64], R26 ;  /* 0x0000001a08007986 */ /* 0x0001e2000c101524 */
[----:B------:R-:W-:Y:S05]  /*51a0*/  BRA `(.L_x_35943) ;  /* 0x0000000c00147947 */ /* 0x000fea0003800000 */
.L_x_35939:
        /* <DEDUP_REMOVED lines=9> */
.L_x_35947:
[----:B------:R-:W0:Y:S02]  /*5240*/  I2F.S16 R0, R26 ;  /* 0x0000001a00007306 */ /* 0x000e240000101400 */
[----:B0-----:R-:W-:-:S05]  /*5250*/  F2FP.F16.F32.PACK_AB R0, RZ, R0 ;  /* 0x00000000ff00723e */ /* 0x001fca00000000ff */
[----:B------:R0:W-:Y:S01]  /*5260*/  STG.E.U16 desc[UR36][R8.64], R0 ;  /* 0x0000000008007986 */ /* 0x0001e2000c101524 */
[----:B------:R-:W-:Y:S05]  /*5270*/  BRA `(.L_x_35943) ;  /* 0x0000000800e07947 */ /* 0x000fea0003800000 */
.L_x_35946:
        /* <DEDUP_REMOVED lines=10> */
.L_x_35949:
[----:B------:R-:W0:Y:S02]  /*5320*/  I2F.S16 R26, R26 ;  /* 0x0000001a001a7306 */ /* 0x000e240000101400 */
[----:B0-----:R-:W-:-:S04]  /*5330*/  F2FP.F16.F32.PACK_AB R3, RZ, R26 ;  /* 0x0000001aff03723e */ /* 0x001fc800000000ff */
[----:B------:R-:W-:-:S05]  /*5340*/  PRMT R3, R3, 0x5410, RZ ;  /* 0x0000541003037816 */ /* 0x000fca00000000ff */
[----:B------:R0:W-:Y:S01]  /*5350*/  STG.E desc[UR36][R8.64], R3 ;  /* 0x0000000308007986 */ /* 0x0001e2000c101924 */
[----:B------:R-:W-:Y:S05]  /*5360*/  BRA `(.L_x_35943) ;  /* 0x0000000800a47947 */ /* 0x000fea0003800000 */
.L_x_35948:
[----:B------:R-:W0:Y:S02]  /*5370*/  I2F.F64.S16 R26, R26 ;  /* 0x0000001a001a7312 */ /* 0x000e240000101c00 */
[----:B0-----:R0:W-:Y:S01]  /*5380*/  STG.E.64 desc[UR36][R8.64], R26 ;  /* 0x0000001a08007986 */ /* 0x0011e2000c101b24 */
[----:B------:R-:W-:Y:S05]  /*5390*/  BRA `(.L_x_35943) ;  /* 0x0000000800987947 */ /* 0x000fea0003800000 */
.L_x_35938:
        /* <DEDUP_REMOVED lines=10> */
.L_x_35952:
[----:B------:R-:W0:Y:S01]  /*5440*/  I2F.F64.S16 R4, R26 ;  /* 0x0000001a00047312 */ /* 0x000e220000101c00 */
[----:B------:R-:W-:-:S05]  /*5450*/  CS2R R6, SRZ ;  /* 0x0000000000067805 */ /* 0x000fca000001ff00 */
[----:B0-----:R0:W-:Y:S01]  /*5460*/  STG.E.128 desc[UR36][R8.64], R4 ;  /* 0x0000000408007986 */ /* 0x0011e2000c101d24 */
[----:B------:R-:W-:Y:S05]  /*5470*/  BRA `(.L_x_35943) ;  /* 0x0000000800607947 */ /* 0x000fea0003800000 */
.L_x_35951:
        /* <DEDUP_REMOVED lines=21> */
.L_x_35956:
[----:B------:R-:W-:Y:S05]  /*55d0*/  BSYNC B0 ;  /* 0x0000000000007941 */ /* 0x000fea0003800000 */
.L_x_35955:
[----:B------:R-:W-:-:S05]  /*55e0*/  LOP3.LUT R5, R0, R5, RZ, 0xfc, !PT ;  /* 0x0000000500057212 */ /* 0x000fca00078efcff */
[----:B------:R0:W-:Y:S01]  /*55f0*/  STG.E.U8 desc[UR36][R8.64], R5 ;  /* 0x0000000508007986 */ /* 0x0001e2000c101124 */
[----:B------:R-:W-:Y:S05]  /*5600*/  BRA `(.L_x_35943) ;  /* 0x0000000400fc7947 */ /* 0x000fea0003800000 */
.L_x_35954:
        /* <DEDUP_REMOVED lines=13> */
.L_x_35958:
[----:B------:R-:W-:Y:S01]  /*56e0*/  IMAD.MOV.U32 R0, RZ, RZ, 0x7f ;  /* 0x0000007fff007424 */ /* 0x000fe200078e00ff */
[----:B------:R-:W-:-:S04]  /*56f0*/  ISETP.GT.U32.AND P0, PT, R3, 0x7f800000, PT ;  /* 0x7f8000000300780c */ /* 0x000fc80003f04070 */
[----:B------:R-:W-:-:S09]  /*5700*/  SEL R0, R0, 0x7c, P0 ;  /* 0x0000007c00007807 */ /* 0x000fd20000000000 */
.L_x_35959:
[----:B------:R-:W-:Y:S05]  /*5710*/  BSYNC B0 ;  /* 0x0000000000007941 */ /* 0x000fea0003800000 */
.L_x_35957:
[----:B------:R-:W-:-:S04]  /*5720*/  LOP3.LUT R3, R5, 0x80000000, RZ, 0xc0, !PT ;  /* 0x8000000005037812 */ /* 0x000fc800078ec0ff */
[----:B------:R-:W-:-:S04]  /*5730*/  SHF.R.U32.HI R3, RZ, 0x18, R3 ;  /* 0x00000018ff037819 */ /* 0x000fc80000011603 */
[----:B------:R-:W-:-:S05]  /*5740*/  LOP3.LUT R3, R0, R3, RZ, 0xfc, !PT ;  /* 0x0000000300037212 */ /* 0x000fca00078efcff */
[----:B------:R0:W-:Y:S01]  /*5750*/  STG.E.U8 desc[UR36][R8.64], R3 ;  /* 0x0000000308007986 */ /* 0x0001e2000c101124 */
[----:B------:R-:W-:Y:S05]  /*5760*/  BRA `(.L_x_35943) ;  /* 0x0000000400a47947 */ /* 0x000fea0003800000 */
.L_x_35953:
[----:B------:R-:W0:Y:S02]  /*5770*/  I2F.S16 R0, R26 ;  /* 0x0000001a00007306 */ /* 0x000e240000101400 */
[----:B0-----:R-:W-:-:S05]  /*5780*/  F2FP.BF16.F32.PACK_AB R0, RZ, R0 ;  /* 0x00000000ff00723e */ /* 0x001fca00000010ff */
[----:B------:R0:W-:Y:S01]  /*5790*/  STG.E.U16 desc[UR36][R8.64], R0 ;  /* 0x0000000008007986 */ /* 0x0001e2000c101524 */
[----:B------:R-:W-:Y:S05]  /*57a0*/  BRA `(.L_x_35943) ;  /* 0x0000000400947947 */ /* 0x000fea0003800000 */
.L_x_35950:
        /* <DEDUP_REMOVED lines=10> */
.L_x_35962:
        /* <DEDUP_REMOVED lines=17> */
.L_x_35965:
[----:B------:R-:W-:-:S04]  /*5960*/  LOP3.LUT R3, R5, 0x80000000, RZ, 0xc0, !PT ;  /* 0x8000000005037812 */ /* 0x000fc800078ec0ff */
[----:B------:R-:W-:-:S04]  /*5970*/  SHF.R.U32.HI R3, RZ, 0x18, R3 ;  /* 0x00000018ff037819 */ /* 0x000fc80000011603 */
[----:B------:R-:W-:-:S04]  /*5980*/  LOP3.LUT R0, R0, R3, RZ, 0xfc, !PT ;  /* 0x0000000300007212 */ /* 0x000fc800078efcff */
[----:B------:R-:W-:-:S07]  /*5990*/  PRMT R4, R0, 0x7610, R4 ;  /* 0x0000761000047816 */ /* 0x000fce0000000004 */
.L_x_35964:
[----:B------:R-:W-:Y:S05]  /*59a0*/  BSYNC B0 ;  /* 0x0000000000007941 */ /* 0x000fea0003800000 */
.L_x_35963:
[----:B------:R3:W-:Y:S01]  /*59b0*/  STG.E.U8 desc[UR36][R8.64], R4 ;  /* 0x0000000408007986 */ /* 0x0007e2000c101124 */
[----:B------:R-:W-:Y:S05]  /*59c0*/  BRA `(.L_x_35943) ;  /* 0x00000004000c7947 */ /* 0x000fea0003800000 */
.L_x_35961:
        /* <DEDUP_REMOVED lines=17> */
.L_x_35968:
[----:B------:R-:W-:-:S04]  /*5ae0*/  LOP3.LUT R3, R5, 0x80000000, RZ, 0xc0, !PT ;  /* 0x8000000005037812 */ /* 0x000fc800078ec0ff */
[----:B------:R-:W-:-:S04]  /*5af0*/  SHF.R.U32.HI R3, RZ, 0x18, R3 ;  /* 0x00000018ff037819 */ /* 0x000fc80000011603 */
[----:B------:R-:W-:-:S04]  /*5b00*/  LOP3.LUT R0, R0, R3, RZ, 0xfc, !PT ;  /* 0x0000000300007212 */ /* 0x000fc800078efcff */
[----:B------:R-:W-:-:S07]  /*5b10*/  PRMT R4, R0, 0x7610, R4 ;  /* 0x0000761000047816 */ /* 0x000fce0000000004 */
.L_x_35967:
[----:B------:R-:W-:Y:S05]  /*5b20*/  BSYNC B0 ;  /* 0x0000000000007941 */ /* 0x000fea0003800000 */
.L_x_35966:
[----:B------:R0:W-:Y:S01]  /*5b30*/  STG.E.U8 desc[UR36][R8.64], R4 ;  /* 0x0000000408007986 */ /* 0x0001e2000c101124 */
[----:B------:R-:W-:Y:S05]  /*5b40*/  BRA `(.L_x_35943) ;  /* 0x0000000000ac7947 */ /* 0x000fea0003800000 */
.L_x_35960:
        /* <DEDUP_REMOVED lines=22> */
.L_x_35942:
        /* <DEDUP_REMOVED lines=16> */
.L_x_35971:
[----:B------:R-:W-:Y:S05]  /*5db0*/  BRA `(.L_x_35943) ;  /* 0x0000000000107947 */ /* 0x000fea0003800000 */
.L_x_35970:
[----:B------:R-:W-:-:S05]  /*5dc0*/  IMAD.MOV.U32 R27, RZ, RZ, RZ ;  /* 0x000000ffff1b7224 */ /* 0x000fca00078e00ff */
[----:B------:R1:W-:Y:S01]  /*5dd0*/  STG.E.64 desc[UR36][R8.64], R26 ;  /* 0x0000001a08007986 */ /* 0x0003e2000c101b24 */
[----:B------:R-:W-:Y:S05]  /*5de0*/  BRA `(.L_x_35943) ;  /* 0x0000000000047947 */ /* 0x000fea0003800000 */
.L_x_35969:
[----:B------:R0:W-:Y:S02]  /*5df0*/  STG.E desc[UR36][R8.64], R26 ;  /* 0x0000001a08007986 */ /* 0x0001e4000c101924 */
.L_x_35943:
        /* <DEDUP_REMOVED lines=23> */
.L_x_35975:
[----:B------:R0:W-:Y:S01]  /*5f70*/  STG.E.U8 desc[UR36][R8.64], R18 ;  /* 0x0000001208007986 */ /* 0x0001e2000c101124 */
[----:B------:R-:W-:Y:S05]  /*5f80*/  BRA `(.L_x_35977) ;  /* 0x0000000c00487947 */ /* 0x000fea0003800000 */
.L_x_35974:
        /* <DEDUP_REMOVED lines=9> */
.L_x_35979:
[----:B------:R0:W-:Y:S01]  /*6020*/  STG.E desc[UR36][R8.64], R18 ;  /* 0x0000001208007986 */ /* 0x0001e2000c101924 */
[----:B------:R-:W-:Y:S05]  /*6030*/  BRA `(.L_x_35977) ;  /* 0x0000000c001c7947 */ /* 0x000fea0003800000 */
.L_x_35978:
[----:B------:R0:W-:Y:S01]  /*6040*/  STG.E.U16 desc[UR36][R8.64], R18 ;  /* 0x0000001208007986 */ /* 0x0001e2000c101524 */
[----:B------:R-:W-:Y:S05]  /*6050*/  BRA `(.L_x_35977) ;  /* 0x0000000c00147947 */ /* 0x000fea0003800000 */
.L_x_35973:
        /* <DEDUP_REMOVED lines=9> */
.L_x_35981:
[----:B------:R-:W0:Y:S02]  /*60f0*/  I2F.S16 R0, R18 ;  /* 0x0000001200007306 */ /* 0x000e240000101400 */
[----:B0-----:R-:W-:-:S05]  /*6100*/  F2FP.F16.F32.PACK_AB R0, RZ, R0 ;  /* 0x00000000ff00723e */ /* 0x001fca00000000ff */
[----:B------:R0:W-:Y:S01]  /*6110*/  STG.E.U16 desc[UR36][R8.64], R0 ;  /* 0x0000000008007986 */ /* 0x0001e2000c101524 */
[----:B------:R-:W-:Y:S05]  /*6120*/  BRA `(.L_x_35977) ;  /* 0x0000000800e07947 */ /* 0x000fea0003800000 */
.L_x_35980:
        /* <DEDUP_REMOVED lines=10> */
.L_x_35983:
[----:B------:R-:W0:Y:S02]  /*61d0*/  I2F.S16 R18, R18 ;  /* 0x0000001200127306 */ /* 0x000e240000101400 */
[----:B0-----:R-:W-:-:S04]  /*61e0*/  F2FP.F16.F32.PACK_AB R3, RZ, R18 ;  /* 0x00000012ff03723e */ /* 0x001fc800000000ff */
[----:B------:R-:W-:-:S05]  /*61f0*/  PRMT R3, R3, 0x5410, RZ ;  /* 0x0000541003037816 */ /* 0x000fca00000000ff */
[----:B------:R0:W-:Y:S01]  /*6200*/  STG.E desc[UR36][R8.64], R3 ;  /* 0x0000000308007986 */ /* 0x0001e2000c101924 */
[----:B------:R-:W-:Y:S05]  /*6210*/  BRA `(.L_x_35977) ;  /* 0x0000000800a47947 */ /* 0x000fea0003800000 */
.L_x_35982:
[----:B------:R-:W0:Y:S02]  /*6220*/  I2F.F64.S16 R18, R18 ;  /* 0x0000001200127312 */ /* 0x000e240000101c00 */
[----:B0-----:R0:W-:Y:S01]  /*6230*/  STG.E.64 desc[UR36][R8.64], R18 ;  /* 0x0000001208007986 */ /* 0x0011e2000c101b24 */
[----:B------:R-:W-:Y:S05]  /*6240*/  BRA `(.L_x_35977) ;  /* 0x0000000800987947 */ /* 0x000fea0003800000 */
.L_x_35972:
        /* <DEDUP_REMOVED lines=10> */
.L_x_35986:
[----:B------:R-:W0:Y:S01]  /*62f0*/  I2F.F64.S16 R4, R18 ;  /* 0x0000001200047312 */ /* 0x000e220000101c00 */
[----:B------:R-:W-:-:S05]  /*6300*/  CS2R R6, SRZ ;  /* 0x0000000000067805 */ /* 0x000fca000001ff00 */
[----:B0-----:R0:W-:Y:S01]  /*6310*/  STG.E.128 desc[UR36][R8.64], R4 ;  /* 0x0000000408007986 */ /* 0x0011e2000c101d24 */
[----:B------:R-:W-:Y:S05]  /*6320*/  BRA `(.L_x_35977) ;  /* 0x0000000800607947 */ /* 0x000fea0003800000 */
.L_x_35985:
        /* <DEDUP_REMOVED lines=21> */
.L_x_35990:
[----:B------:R-:W-:Y:S05]  /*6480*/  BSYNC B0 ;  /* 0x0000000000007941 */ /* 0x000fea0003800000 */
.L_x_35989:
[----:B------:R-:W-:-:S05]  /*6490*/  LOP3.LUT R5, R0, R5, RZ, 0xfc, !PT ;  /* 0x0000000500057212 */ /* 0x000fca00078efcff */
[----:B------:R0:W-:Y:S01]  /*64a0*/  STG.E.U8 desc[UR36][R8.64], R5 ;  /* 0x0000000508007986 */ /* 0x0001e2000c101124 */
[----:B------:R-:W-:Y:S05]  /*64b0*/  BRA `(.L_x_35977) ;  /* 0x0000000400fc7947 */ /* 0x000fea0003800000 */
.L_x_35988:
        /* <DEDUP_REMOVED lines=13> */
.L_x_35992:
[----:B------:R-:W-:Y:S01]  /*6590*/  IMAD.MOV.U32 R0, RZ, RZ, 0x7f ;  /* 0x0000007fff007424 */ /* 0x000fe200078e00ff */
[----:B------:R-:W-:-:S04]  /*65a0*/  ISETP.GT.U32.AND P0, PT, R3, 0x7f800000, PT ;  /* 0x7f8000000300780c */ /* 0x000fc80003f04070 */
[----:B------:R-:W-:-:S09]  /*65b0*/  SEL R0, R0, 0x7c, P0 ;  /* 0x0000007c00007807 */ /* 0x000fd20000000000 */
.L_x_35993:
[----:B------:R-:W-:Y:S05]  /*65c0*/  BSYNC B0 ;  /* 0x0000000000007941 */ /* 0x000fea0003800000 */
.L_x_35991:
[----:B------:R-:W-:-:S04]  /*65d0*/  LOP3.LUT R3, R5, 0x80000000, RZ, 0xc0, !PT ;  /* 0x8000000005037812 */ /* 0x000fc800078ec0ff */
[----:B------:R-:W-:-:S04]  /*65e0*/  SHF.R.U32.HI R3, RZ, 0x18, R3 ;  /* 0x00000018ff037819 */ /* 0x000fc80000011603 */
[----:B------:R-:W-:-:S05]  /*65f0*/  LOP3.LUT R3, R0, R3, RZ, 0xfc, !PT ;  /* 0x0000000300037212 */ /* 0x000fca00078efcff */
[----:B------:R0:W-:Y:S01]  /*6600*/  STG.E.U8 desc[UR36][R8.64], R3 ;  /* 0x0000000308007986 */ /* 0x0001e2000c101124 */
[----:B------:R-:W-:Y:S05]  /*6610*/  BRA `(.L_x_35977) ;  /* 0x0000000400a47947 */ /* 0x000fea0003800000 */
.L_x_35987:
[----:B------:R-:W0:Y:S02]  /*6620*/  I2F.S16 R0, R18 ;  /* 0x0000001200007306 */ /* 0x000e240000101400 */
[----:B0-----:R-:W-:-:S05]  /*6630*/  F2FP.BF16.F32.PACK_AB R0, RZ, R0 ;  /* 0x00000000ff00723e */ /* 0x001fca00000010ff */
[----:B------:R0:W-:Y:S01]  /*6640*/  STG.E.U16 desc[UR36][R8.64], R0 ;  /* 0x0000000008007986 */ /* 0x0001e2000c101524 */
[----:B------:R-:W-:Y:S05]  /*6650*/  BRA `(.L_x_35977) ;  /* 0x0000000400947947 */ /* 0x000fea0003800000 */
.L_x_35984:
        /* <DEDUP_REMOVED lines=10> */
.L_x_35996:
        /* <DEDUP_REMOVED lines=17> */
.L_x_35999:
[----:B------:R-:W-:-:S04]  /*6810*/  LOP3.LUT R3, R5, 0x80000000, RZ, 0xc0, !PT ;  /* 0x8000000005037812 */ /* 0x000fc800078ec0ff */
[----:B------:R-:W-:-:S04]  /*6820*/  SHF.R.U32.HI R3, RZ, 0x18, R3 ;  /* 0x00000018ff037819 */ /* 0x000fc80000011603 */
[----:B------:R-:W-:-:S04]  /*6830*/  LOP3.LUT R0, R0, R3, RZ, 0xfc, !PT ;  /* 0x0000000300007212 */ /* 0x000fc800078efcff */
[----:B------:R-:W-:-:S07]  /*6840*/  PRMT R4, R0, 0x7610, R4 ;  /* 0x0000761000047816 */ /* 0x000fce0000000004 */
.L_x_35998:
[----:B------:R-:W-:Y:S05]  /*6850*/  BSYNC B0 ;  /* 0x0000000000007941 */ /* 0x000fea0003800000 */
.L_x_35997:
[----:B------:R3:W-:Y:S01]  /*6860*/  STG.E.U8 desc[UR36][R8.64], R4 ;  /* 0x0000000408007986 */ /* 0x0007e2000c101124 */
[----:B------:R-:W-:Y:S05]  /*6870*/  BRA `(.L_x_35977) ;  /* 0x00000004000c7947 */ /* 0x000fea0003800000 */
.L_x_35995:
        /* <DEDUP_REMOVED lines=17> */
.L_x_36002:
[----:B------:R-:W-:-:S04]  /*6990*/  LOP3.LUT R3, R5, 0x80000000, RZ, 0xc0, !PT ;  /* 0x8000000005037812 */ /* 0x000fc800078ec0ff */
[----:B------:R-:W-:-:S04]  /*69a0*/  SHF.R.U32.HI R3, RZ, 0x18, R3 ;  /* 0x00000018ff037819 */ /* 0x000fc80000011603 */
[----:B------:R-:W-:-:S04]  /*69b0*/  LOP3.LUT R0, R0, R3, RZ, 0xfc, !PT ;  /* 0x0000000300007212 */ /* 0x000fc800078efcff */
[----:B------:R-:W-:-:S07]  /*69c0*/  PRMT R4, R0, 0x7610, R4 ;  /* 0x0000761000047816 */ /* 0x000fce0000000004 */
.L_x_36001:
[----:B------:R-:W-:Y:S05]  /*69d0*/  BSYNC B0 ;  /* 0x0000000000007941 */ /* 0x000fea0003800000 */
.L_x_36000:
[----:B------:R0:W-:Y:S01]  /*69e0*/  STG.E.U8 desc[UR36][R8.64], R4 ;  /* 0x0000000408007986 */ /* 0x0001e2000c101124 */
[----:B------:R-:W-:Y:S05]  /*69f0*/  BRA `(.L_x_35977) ;  /* 0x0000000000ac7947 */ /* 0x000fea0003800000 */
.L_x_35994:
        /* <DEDUP_REMOVED lines=22> */
.L_x_35976:
        /* <DEDUP_REMOVED lines=16> */
.L_x_36005:
[----:B------:R-:W-:Y:S05]  /*6c60*/  BRA `(.L_x_35977) ;  /* 0x0000000000107947 */ /* 0x000fea0003800000 */
.L_x_36004:
[----:B------:R-:W-:-:S05]  /*6c70*/  IMAD.MOV.U32 R19, RZ, RZ, RZ ;  /* 0x000000ffff137224 */ /* 0x000fca00078e00ff */
[----:B------:R2:W-:Y:S01]  /*6c80*/  STG.E.64 desc[UR36][R8.64], R18 ;  /* 0x0000001208007986 */ /* 0x0005e2000c101b24 */
[----:B------:R-:W-:Y:S05]  /*6c90*/  BRA `(.L_x_35977) ;  /* 0x0000000000047947 */ /* 0x000fea0003800000 */
.L_x_36003:
[----:B------:R0:W-:Y:S02]  /*6ca0*/  STG.E desc[UR36][R8.64], R18 ;  /* 0x0000001208007986 */ /* 0x0001e4000c101924 */
.L_x_35977:
[----:B------:R-:W-:-:S07]  /*6cb0*/  VIADD R17, R17, 0x80 ;  /* 0x0000008011117836 */ /* 0x000fce0000000000 */
.L_x_35937:
[----:B------:R-:W-:Y:S05]  /*6cc0*/  BSYNC B6 ;  /* 0x0000000000067941 */ /* 0x000fea0003800000 */
.L_x_35936:
        /* <DEDUP_REMOVED lines=21> */
.L_x_36009:
[----:B------:R-:W-:Y:S01]  /*6e20*/  STG.E.U8 desc[UR36][R2.64], R22 ;  /* 0x0000001602007986 */ /* 0x000fe2000c101124 */
[----:B------:R-:W-:Y:S05]  /*6e30*/  EXIT ;  /* 0x000000000000794d */ /* 0x000fea0003800000 */
.L_x_36008:
        /* <DEDUP_REMOVED lines=9> */
.L_x_36012:
[----:B------:R-:W-:Y:S01]  /*6ed0*/  STG.E desc[UR36][R2.64], R22 ;  /* 0x0000001602007986 */ /* 0x000fe2000c101924 */
[----:B------:R-:W-:Y:S05]  /*6ee0*/  EXIT ;  /* 0x000000000000794d */ /* 0x000fea0003800000 */
.L_x_36011:
[----:B------:R-:W-:Y:S01]  /*6ef0*/  STG.E.U16 desc[UR36][R2.64], R22 ;  /* 0x0000001602007986 */ /* 0x000fe2000c101524 */
[----:B------:R-:W-:Y:S05]  /*6f00*/  EXIT ;  /* 0x000000000000794d */ /* 0x000fea0003800000 */
.L_x_36007:
        /* <DEDUP_REMOVED lines=9> */
.L_x_36014:
[----:B------:R-:W0:Y:S02]  /*6fa0*/  I2F.S16 R0, R22 ;  /* 0x0000001600007306 */ /* 0x000e240000101400 */
[----:B0-----:R-:W-:-:S05]  /*6fb0*/  F2FP.F16.F32.PACK_AB R0, RZ, R0 ;  /* 0x00000000ff00723e */ /* 0x001fca00000000ff */
[----:B------:R-:W-:Y:S01]  /*6fc0*/  STG.E.U16 desc[UR36][R2.64], R0 ;  /* 0x0000000002007986 */ /* 0x000fe2000c101524 */
[----:B------:R-:W-:Y:S05]  /*6fd0*/  EXIT ;  /* 0x000000000000794d */ /* 0x000fea0003800000 */
.L_x_36013:
        /* <DEDUP_REMOVED lines=10> */
.L_x_36016:
[----:B------:R-:W0:Y:S02]  /*7080*/  I2F.S16 R22, R22 ;  /* 0x0000001600167306 */ /* 0x000e240000101400 */
[----:B0-----:R-:W-:-:S04]  /*7090*/  F2FP.F16.F32.PACK_AB R5, RZ, R22 ;  /* 0x00000016ff05723e */ /* 0x001fc800000000ff */
[----:B------:R-:W-:-:S05]  /*70a0*/  PRMT R5, R5, 0x5410, RZ ;  /* 0x0000541005057816 */ /* 0x000fca00000000ff */
[----:B------:R-:W-:Y:S01]  /*70b0*/  STG.E desc[UR36][R2.64], R5 ;  /* 0x0000000502007986 */ /* 0x000fe2000c101924 */
[----:B------:R-:W-:Y:S05]  /*70c0*/  EXIT ;  /* 0x000000000000794d */ /* 0x000fea0003800000 */
.L_x_36015:
[----:B------:R-:W0:Y:S02]  /*70d0*/  I2F.F64.S16 R22, R22 ;  /* 0x0000001600167312 */ /* 0x000e240000101c00 */
[----:B0-----:R-:W-:Y:S01]  /*70e0*/  STG.E.64 desc[UR36][R2.64], R22 ;  /* 0x0000001602007986 */ /* 0x001fe2000c101b24 */
[----:B------:R-:W-:Y:S05]  /*70f0*/  EXIT ;  /* 0x000000000000794d */ /* 0x000fea0003800000 */
.L_x_36006:
        /* <DEDUP_REMOVED lines=10> */
.L_x_36019:
[----:B------:R-:W0:Y:S01]  /*71a0*/  I2F.F64.S16 R4, R22 ;  /* 0x0000001600047312 */ /* 0x000e220000101c00 */
[----:B------:R-:W-:-:S05]  /*71b0*/  CS2R R6, SRZ ;  /* 0x0000000000067805 */ /* 0x000fca000001ff00 */
[----:B0-----:R-:W-:Y:S01]  /*71c0*/  STG.E.128 desc[UR36][R2.64], R4 ;  /* 0x0000000402007986 */ /* 0x001fe2000c101d24 */
[----:B------:R-:W-:Y:S05]  /*71d0*/  EXIT ;  /* 0x000000000000794d */ /* 0x000fea0003800000 */
.L_x_36018:
        /* <DEDUP_REMOVED lines=21> */
.L_x_36023:
[----:B------:R-:W-:Y:S05]  /*7330*/  BSYNC B0 ;  /* 0x0000000000007941 */ /* 0x000fea0003800000 */
.L_x_36022:
[----:B------:R-:W-:-:S05]  /*7340*/  LOP3.LUT R5, R0, R5, RZ, 0xfc, !PT ;  /* 0x0000000500057212 */ /* 0x000fca00078efcff */
[----:B------:R-:W-:Y:S01]  /*7350*/  STG.E.U8 desc[UR36][R2.64], R5 ;  /* 0x0000000502007986 */ /* 0x000fe2000c101124 */
[----:B------:R-:W-:Y:S05]  /*7360*/  EXIT ;  /* 0x000000000000794d */ /* 0x000fea0003800000 */
.L_x_36021:
        /* <DEDUP_REMOVED lines=13> */
.L_x_36025:
[----:B------:R-:W-:Y:S01]  /*7440*/  IMAD.MOV.U32 R0, RZ, RZ, 0x7f ;  /* 0x0000007fff007424 */ /* 0x000fe200078e00ff */
[----:B------:R-:W-:-:S04]  /*7450*/  ISETP.GT.U32.AND P0, PT, R4, 0x7f800000, PT ;  /* 0x7f8000000400780c */ /* 0x000fc80003f04070 */
[----:B------:R-:W-:-:S09]  /*7460*/  SEL R0, R0, 0x7c, P0 ;  /* 0x0000007c00007807 */ /* 0x000fd20000000000 */
.L_x_36026:
[----:B------:R-:W-:Y:S05]  /*7470*/  BSYNC B0 ;  /* 0x0000000000007941 */ /* 0x000fea0003800000 */
.L_x_36024:
[----:B------:R-:W-:-:S04]  /*7480*/  LOP3.LUT R4, R5, 0x80000000, RZ, 0xc0, !PT ;  /* 0x8000000005047812 */ /* 0x000fc800078ec0ff */
[----:B------:R-:W-:-:S04]  /*7490*/  SHF.R.U32.HI R5, RZ, 0x18, R4 ;  /* 0x00000018ff057819 */ /* 0x000fc80000011604 */
[----:B------:R-:W-:-:S05]  /*74a0*/  LOP3.LUT R5, R0, R5, RZ, 0xfc, !PT ;  /* 0x0000000500057212 */ /* 0x000fca00078efcff */
[----:B------:R-:W-:Y:S01]  /*74b0*/  STG.E.U8 desc[UR36][R2.64], R5 ;  /* 0x0000000502007986 */ /* 0x000fe2000c101124 */
[----:B------:R-:W-:Y:S05]  /*74c0*/  EXIT ;  /* 0x000000000000794d */ /* 0x000fea0003800000 */
.L_x_36020:
[----:B------:R-:W0:Y:S02]  /*74d0*/  I2F.S16 R0, R22 ;  /* 0x0000001600007306 */ /* 0x000e240000101400 */
[----:B0-----:R-:W-:-:S05]  /*74e0*/  F2FP.BF16.F32.PACK_AB R0, RZ, R0 ;  /* 0x00000000ff00723e */ /* 0x001fca00000010ff */
[----:B------:R-:W-:Y:S01]  /*74f0*/  STG.E.U16 desc[UR36][R2.64], R0 ;  /* 0x0000000002007986 */ /* 0x000fe2000c101524 */
[----:B------:R-:W-:Y:S05]  /*7500*/  EXIT ;  /* 0x000000000000794d */ /* 0x000fea0003800000 */
.L_x_36017:
        /* <DEDUP_REMOVED lines=10> */
.L_x_36029:
        /* <DEDUP_REMOVED lines=17> */
.L_x_36032:
[----:B------:R-:W-:-:S04]  /*76c0*/  LOP3.LUT R0, R7, 0x80000000, RZ, 0xc0, !PT ;  /* 0x8000000007007812 */ /* 0x000fc800078ec0ff */
[----:B------:R-:W-:-:S04]  /*76d0*/  SHF.R.U32.HI R5, RZ, 0x18, R0 ;  /* 0x00000018ff057819 */ /* 0x000fc80000011600 */
[----:B------:R-:W-:-:S04]  /*76e0*/  LOP3.LUT R4, R4, R5, RZ, 0xfc, !PT ;  /* 0x0000000504047212 */ /* 0x000fc800078efcff */
[----:B------:R-:W-:-:S07]  /*76f0*/  PRMT R0, R4, 0x7610, R0 ;  /* 0x0000761004007816 */ /* 0x000fce0000000000 */
.L_x_36031:
[----:B------:R-:W-:Y:S05]  /*7700*/  BSYNC B0 ;  /* 0x0000000000007941 */ /* 0x000fea0003800000 */
.L_x_36030:
[----:B------:R-:W-:Y:S01]  /*7710*/  STG.E.U8 desc[UR36][R2.64], R0 ;  /* 0x0000000002007986 */ /* 0x000fe2000c101124 */
[----:B------:R-:W-:Y:S05]  /*7720*/  EXIT ;  /* 0x000000000000794d */ /* 0x000fea0003800000 */
.L_x_36028:
        /* <DEDUP_REMOVED lines=17> */
.L_x_36035:
[----:B------:R-:W-:-:S04]  /*7840*/  LOP3.LUT R0, R7, 0x80000000, RZ, 0xc0, !PT ;  /* 0x8000000007007812 */ /* 0x000fc800078ec0ff */
[----:B------:R-:W-:-:S04]  /*7850*/  SHF.R.U32.HI R5, RZ, 0x18, R0 ;  /* 0x00000018ff057819 */ /* 0x000fc80000011600 */
[----:B------:R-:W-:-:S04]  /*7860*/  LOP3.LUT R4, R4, R5, RZ, 0xfc, !PT ;  /* 0x0000000504047212 */ /* 0x000fc800078efcff */
[----:B------:R-:W-:-:S07]  /*7870*/  PRMT R0, R4, 0x7610, R0 ;  /* 0x0000761004007816 */ /* 0x000fce0000000000 */
.L_x_36034:
[----:B------:R-:W-:Y:S05]  /*7880*/  BSYNC B0 ;  /* 0x0000000000007941 */ /* 0x000fea0003800000 */
.L_x_36033:
[----:B------:R-:W-:Y:S01]  /*7890*/  STG.E.U8 desc[UR36][R2.64], R0 ;  /* 0x0000000002007986 */ /* 0x000fe2000c101124 */
[----:B------:R-:W-:Y:S05]  /*78a0*/  EXIT ;  /* 0x000000000000794d */ /* 0x000fea0003800000 */
.L_x_36027:
        /* <DEDUP_REMOVED lines=22> */
.L_x_36010:
        /* <DEDUP_REMOVED lines=16> */
.L_x_36038:
[----:B------:R-:W-:Y:S05]  /*7b10*/  EXIT ;  /* 0x000000000000794d */ /* 0x000fea0003800000 */
.L_x_36037:
[----:B------:R-:W-:-:S05]  /*7b20*/  IMAD.MOV.U32 R23, RZ, RZ, RZ ;  /* 0x000000ffff177224 */ /* 0x000fca00078e00ff */
[----:B------:R-:W-:Y:S01]  /*7b30*/  STG.E.64 desc[UR36][R2.64], R22 ;  /* 0x0000001602007986 */ /* 0x000fe2000c101b24 */
[----:B------:R-:W-:Y:S05]  /*7b40*/  EXIT ;  /* 0x000000000000794d */ /* 0x000fea0003800000 */
.L_x_36036:
[----:B------:R-:W-:Y:S01]  /*7b50*/  STG.E desc[UR36][R2.64], R22 ;  /* 0x0000001602007986 */ /* 0x000fe2000c101924 */
[----:B------:R-:W-:Y:S05]  /*7b60*/  EXIT ;  /* 0x000000000000794d */ /* 0x000fea0003800000 */
.L_x_36039:
        /* <DEDUP_REMOVED lines=9> */
.L_x_36509:


//--------------------- .text._ZN2at6native18elementwise_kernelILi128ELi4EZNS0_22gpu_kernel_impl_nocastIZNS0_23bitwise_not_kernel_cudaERNS_18TensorIteratorBaseEEUlbE_EEvS4_RKT_EUliE_EEviT1_ --------------------------
	.section	.text._ZN2at6native18elementwise_kernelILi128ELi4EZNS0_22gpu_kernel_impl_nocastIZNS0_23bitwise_not_kernel_cudaERNS_18TensorIteratorBaseEEUlbE_EEvS4_RKT_EUliE_EEviT1_,"ax",@progbits
	.align	128
        .global         _ZN2at6native18elementwise_kernelILi128ELi4EZNS0_22gpu_kernel_impl_nocastIZNS0_23bitwise_not_kernel_cudaERNS_18TensorIteratorBaseEEUlbE_EEvS4_RKT_EUliE_EEviT1_
        .type           _ZN2at6native18elementwise_kernelILi128ELi4EZNS0_22gpu_kernel_impl_nocastIZNS0_23bitwise_not_kernel_cudaERNS_18TensorIteratorBaseEEUlbE_EEvS4_RKT_EUliE_EEviT1_,@function
        .size           _ZN2at6native18elementwise_kernelILi128ELi4EZNS0_22gpu_kernel_impl_nocastIZNS0_23bitwise_not_kernel_cudaERNS_18TensorIteratorBaseEEUlbE_EEvS4_RKT_EUliE_EEviT1_,(.L_x_36510 - _ZN2at6native18elementwise_kernelILi128ELi4EZNS0_22gpu_kernel_impl_nocastIZNS0_23bitwise_not_kernel_cudaERNS_18TensorIteratorBaseEEUlbE_EEvS4_RKT_EUliE_EEviT1_)
        .other          _ZN2at6native18elementwise_kernelILi128ELi4EZNS0_22gpu_kernel_impl_nocastIZNS0_23bitwise_not_kernel_cudaERNS_18TensorIteratorBaseEEUlbE_EEvS4_RKT_EUliE_EEviT1_,@"STO_CUDA_ENTRY STV_DEFAULT"
_ZN2at6native18elementwise_kernelILi128ELi4EZNS0_22gpu_kernel_impl_nocastIZNS0_23bitwise_not_kernel_cudaERNS_18TensorIteratorBaseEEUlbE_EEvS4_RKT_EUliE_EEviT1_:
.text._ZN2at6native18elementwise_kernelILi128ELi4EZNS0_22gpu_kernel_impl_nocastIZNS0_23bitwise_not_kernel_cudaERNS_18TensorIteratorBaseEEUlbE_EEvS4_RKT_EUliE_EEviT1_:
        /* <DEDUP_REMOVED lines=311> */
.L_x_36042:
        /* <DEDUP_REMOVED lines=8> */
[----:B--2---:R-:W-:-:S04]  /*13f0*/  ISETP.NE.AND P0, PT, R4, RZ, PT ;  /* 0x000000ff0400720c */ /* 0x004fc80003f05270 */
[----:B------:R-:W-:-:S05]  /*1400*/  SEL R7, RZ, 0x1, P0 ;  /* 0x00000001ff077807 */ /* 0x000fca0000000000 */
[----:B------:R0:W-:Y:S04]  /*1410*/  STG.E.U8 desc[UR4][R2.64], R7 ;  /* 0x0000000702007986 */ /* 0x0001e8000c101104 */
.L_x_36041:
[----:B------:R-:W-:Y:S05]  /*1420*/  BSYNC B0 ;  /* 0x0000000000007941 */ /* 0x000fea0003800000 */
.L_x_36040:
        /* <DEDUP_REMOVED lines=305> */
.L_x_36045:
        /* <DEDUP_REMOVED lines=9> */
[----:B------:R-:W-:Y:S02]  /*27d0*/  SEL R7, RZ, 0x1, P0 ;  /* 0x00000001ff077807 */ /* 0x000fe40000000000 */
[----:B------:R-:W-:-:S03]  /*27e0*/  ISETP.GE.AND P0, PT, R0, UR6, PT ;  /* 0x0000000600007c0c */ /* 0x000fc6000bf06270 */
[----:B------:R1:W-:Y:S10]  /*27f0*/  STG.E.U8 desc[UR4][R2.64], R7 ;  /* 0x0000000702007986 */ /* 0x0003f4000c101104 */
        /* <DEDUP_REMOVED lines=303> */
.L_x_36046:
        /* <DEDUP_REMOVED lines=8> */
[----:B--2---:R-:W-:-:S04]  /*3b70*/  ISETP.NE.AND P0, PT, R4, RZ, PT ;  /* 0x000000ff0400720c */ /* 0x004fc80003f05270 */
[----:B------:R-:W-:-:S05]  /*3b80*/  SEL R7, RZ, 0x1, P0 ;  /* 0x00000001ff077807 */ /* 0x000fca0000000000 */
[----:B------:R2:W-:Y:S04]  /*3b90*/  STG.E.U8 desc[UR4][R2.64], R7 ;  /* 0x0000000702007986 */ /* 0x0005e8000c101104 */
.L_x_36044:
[----:B------:R-:W-:Y:S05]  /*3ba0*/  BSYNC B0 ;  /* 0x0000000000007941 */ /* 0x000fea0003800000 */
.L_x_36043:
        /* <DEDUP_REMOVED lines=304> */
.L_x_36047:
[----:B------:R-:W-:Y:S02]  /*4eb0*/  ULDC.64 UR6, c[0x0][0x418] ;  /* 0x0001060000067ab9 */ /* 0x000fe40000000a00 */
[----:B------:R-:W-:-:S04]  /*4ec0*/  IADD3 R4, P0, R2, UR6, RZ ;  /* 0x0000000602047c10 */ /* 0x000fc8000ff1e0ff */
[----:B------:R-:W-:Y:S01]  /*4ed0*/  IADD3.X R5, RZ, UR7, RZ, P0, !PT ;  /* 0x00000007ff057c10 */ /* 0x000fe200087fe4ff */
[----:B------:R-:W-:-:S04]  /*4ee0*/  ULDC.64 UR6, c[0x0][0x410] ;  /* 0x0001040000067ab9 */ /* 0x000fc80000000a00 */
[----:B------:R-:W2:Y:S01]  /*4ef0*/  LDG.E.U8 R4, desc[UR4][R4.64] ;  /* 0x0000000404047981 */ /* 0x000ea2000c1e1100 */
[----:B------:R-:W-:-:S04]  /*4f00*/  IADD3 R2, P1, R3, UR6, RZ ;  /* 0x0000000603027c10 */ /* 0x000fc8000ff3e0ff */
[----:B------:R-:W-:Y:S02]  /*4f10*/  IADD3.X R3, RZ, UR7, RZ, P1, !PT ;  /* 0x00000007ff037c10 */ /* 0x000fe40008ffe4ff */
[----:B--2---:R-:W-:-:S04]  /*4f20*/  ISETP.NE.AND P0, PT, R4, RZ, PT ;  /* 0x000000ff0400720c */ /* 0x004fc80003f05270 */
[----:B------:R-:W-:-:S05]  /*4f30*/  SEL R7, RZ, 0x1, P0 ;  /* 0x00000001ff077807 */ /* 0x000fca0000000000 */
[----:B------:R-:W-:Y:S01]  /*4f40*/  STG.E.U8 desc[UR4][R2.64], R7 ;  /* 0x0000000702007986 */ /* 0x000fe2000c101104 */
[----:B------:R-:W-:Y:S05]  /*4f50*/  EXIT ;  /* 0x000000000000794d */ /* 0x000fea0003800000 */
.L_x_36048:
        /* <DEDUP_REMOVED lines=10> */
.L_x_36510:


//--------------------- .text._ZN2at6native27unrolled_elementwise_kernelIZNS0_23bitwise_not_kernel_cudaERNS_18TensorIteratorBaseEEUlbE_St5arrayIPcLm2EELi4E23TrivialOffsetCalculatorILi1EjES9_NS0_6memory15LoadWithoutCastENSA_16StoreWithoutCastEEEviT_T0_T2_T3_T4_T5_ --------------------------
	.section	.text._ZN2at6native27unrolled_elementwise_kernelIZNS0_23bitwise_not_kernel_cudaERNS_18TensorIteratorBaseEEUlbE_St5arrayIPcLm2EELi4E23TrivialOffsetCalculatorILi1EjES9_NS0_6memory15LoadWithoutCastENSA_16StoreWithoutCastEEEviT_T0_T2_T3_T4_T5_,"ax",@progbits
	.align	128
        .global         _ZN2at6native27unrolled_elementwise_kernelIZNS0_23bitwise_not_kernel_cudaERNS_18TensorIteratorBaseEEUlbE_St5arrayIPcLm2EELi4E23TrivialOffsetCalculatorILi1EjES9_NS0_6memory15LoadWithoutCastENSA_16StoreWithoutCastEEEviT_T0_T2_T3_T4_T5_
        .type           _ZN2at6native27unrolled_elementwise_kernelIZNS0_23bitwise_not_kernel_cudaERNS_18TensorIteratorBaseEEUlbE_St5arrayIPcLm2EELi4E23TrivialOffsetCalculatorILi1EjES9_NS0_6memory15LoadWithoutCastENSA_16StoreWithoutCastEEEviT_T0_T2_T3_T4_T5_,@function
        .size           _ZN2at6native27unrolled_elementwise_kernelIZNS0_23bitwise_not_kernel_cudaERNS_18TensorIteratorBaseEEUlbE_St5arrayIPcLm2EELi4E23TrivialOffsetCalculatorILi1EjES9_NS0_6memory15LoadWithoutCastENSA_16StoreWithoutCastEEEviT_T0_T2_T3_T4_T5_,(.L_x_36511 - _ZN2at6native27unrolled_elementwise_kernelIZNS0_23bitwise_not_kernel_cudaERNS_18TensorIteratorBaseEEUlbE_St5arrayIPcLm2EELi4E23TrivialOffsetCalculatorILi1EjES9_NS0_6memory15LoadWithoutCastENSA_16StoreWithoutCastEEEviT_T0_T2_T3_T4_T5_)
        .other          _ZN2at6native27unrolled_elementwise_kernelIZNS0_23bitwise_not_kernel_cudaERNS_18TensorIteratorBaseEEUlbE_St5arrayIPcLm2EELi4E23TrivialOffsetCalculatorILi1EjES9_NS0_6memory15LoadWithoutCastENSA_16StoreWithoutCastEEEviT_T0_T2_T3_T4_T5_,@"STO_CUDA_ENTRY STV_DEFAULT"
_ZN2at6native27unrolled_elementwise_kernelIZNS0_23bitwise_not_kernel_cudaERNS_18TensorIteratorBaseEEUlbE_St5arrayIPcLm2EELi4E23TrivialOffsetCalculatorILi1EjES9_NS0_6memory15LoadWithoutCastENSA_16StoreWithoutCastEEEviT_T0_T2_T3_T4_T5_:
.text._ZN2at6native27unrolled_elementwise_kernelIZNS0_23bitwise_not_kernel_cudaERNS_18TensorIteratorBaseEEUlbE_St5arrayIPcLm2EELi4E23TrivialOffsetCalculatorILi1EjES9_NS0_6memory15LoadWithoutCastENSA_16StoreWithoutCastEEEviT_T0_T2_T3_T4_T5_:
        /* <DEDUP_REMOVED lines=18> */
[----:B------:R-:W2:Y:S01]  /*0120*/  @!P5 LDG.E.U8 R6, desc[UR4][R6.64] ;  /* 0x000000040606d981 */ /* 0x000ea2000c1e1100 */
[----:B------:R-:W-:Y:S01]  /*0130*/  @!P2 IMAD R15, R0, 0x200, R5 ;  /* 0x00000200000fa824 */ /* 0x000fe200078e0205 */
[----:B------:R-:W0:Y:S01]  /*0140*/  @!P2 LDC.64 R16, c[0x0][0x220] ;  /* 0x00008800ff10ab82 */ /* 0x000e220000000a00 */
[----:B------:R-:W-:Y:S01]  /*0150*/  @!P2 VIADD R5, R5, 0x80 ;  /* 0x000000800505a836 */ /* 0x000fe20000000000 */
[----:B-1----:R-:W-:-:S04]  /*0160*/  @!P1 IADD3 R8, P3, R9, R12, RZ ;  /* 0x0000000c09089210 */ /* 0x002fc80007f7e0ff */
[----:B------:R-:W-:Y:S01]  /*0170*/  ISETP.GE.AND P0, PT, R5, R2, PT ;  /* 0x000000020500720c */ /* 0x000fe20003f06270 */
[----:B------:R-:W-:-:S05]  /*0180*/  @!P1 IMAD.X R9, RZ, RZ, R13, P3 ;  /* 0x000000ffff099224 */ /* 0x000fca00018e060d */
[----:B------:R-:W3:Y:S07]  /*0190*/  @!P1 LDG.E.U8 R8, desc[UR4][R8.64] ;  /* 0x0000000408089981 */ /* 0x000eee000c1e1100 */
[----:B------:R-:W1:Y:S01]  /*01a0*/  @!P0 LDC.64 R12, c[0x0][0x220] ;  /* 0x00008800ff0c8b82 */ /* 0x000e620000000a00 */
[----:B------:R-:W-:Y:S01]  /*01b0*/  @!P0 IMAD R5, R0, 0x200, R5 ;  /* 0x0000020000058824 */ /* 0x000fe200078e0205 */
[----:B0-----:R-:W-:-:S05]  /*01c0*/  @!P2 IADD3 R10, P4, R15, R16, RZ ;  /* 0x000000100f0aa210 */ /* 0x001fca0007f9e0ff */
[----:B------:R-:W-:-:S05]  /*01d0*/  @!P2 IMAD.X R11, RZ, RZ, R17, P4 ;  /* 0x000000ffff0ba224 */ /* 0x000fca00020e0611 */
[----:B------:R-:W4:Y:S01]  /*01e0*/  @!P2 LDG.E.U8 R10, desc[UR4][R10.64] ;  /* 0x000000040a0aa981 */ /* 0x000f22000c1e1100 */
[----:B-1----:R-:W-:-:S05]  /*01f0*/  @!P0 IADD3 R4, P3, R5, R12, RZ ;  /* 0x0000000c05048210 */ /* 0x002fca0007f7e0ff */
[----:B------:R-:W-:-:S05]  /*0200*/  @!P0 IMAD.X R5, RZ, RZ, R13, P3 ;  /* 0x000000ffff058224 */ /* 0x000fca00018e060d */
[----:B------:R0:W5:Y:S01]  /*0210*/  @!P0 LDG.E.U8 R4, desc[UR4][R4.64] ;  /* 0x0000000404048981 */ /* 0x000162000c1e1100 */
[----:B------:R-:W-:Y:S01]  /*0220*/  BSSY B0, `(.L_x_36049) ;  /* 0x0000011000007945 */ /* 0x000fe20003800000 */
[----:B--2---:R-:W-:Y:S02]  /*0230*/  @!P5 ISETP.NE.AND P6, PT, R6, RZ, PT ;  /* 0x000000ff0600d20c */ /* 0x004fe40003fc5270 */
[----:B------:R-:W-:Y:S02]  /*0240*/  PRMT R6, RZ, 0x7610, R6 ;  /* 0x00007610ff067816 */ /* 0x000fe40000000006 */
[----:B------:R-:W-:-:S04]  /*0250*/  @!P5 SEL R7, RZ, 0x1, !P6 ;  /* 0x00000001ff07d807 */ /* 0x000fc80007000000 */
[----:B------:R-:W-:Y:S02]  /*0260*/  @!P5 PRMT R6, R7, 0x7610, R6 ;  /* 0x000076100706d816 */ /* 0x000fe40000000006 */
[----:B---3--:R-:W-:Y:S02]  /*0270*/  @!P1 ISETP.NE.AND P3, PT, R8, RZ, PT ;  /* 0x000000ff0800920c */ /* 0x008fe40003f65270 */
[----:B----4-:R-:W-:Y:S01]  /*0280*/  @!P2 ISETP.NE.AND P4, PT, R10, RZ, PT ;  /* 0x000000ff0a00a20c */ /* 0x010fe20003f85270 */
[----:B0-----:R-:W-:-:S12]  /*0290*/  @P5 BRA `(.L_x_36050) ;  /* 0x0000000000245947 */ /* 0x001fd80003800000 */
[----:B------:R-:W-:Y:S01]  /*02a0*/  PRMT R5, R6, 0x9910, RZ ;  /* 0x0000991006057816 */ /* 0x000fe200000000ff */
[----:B------:R-:W-:Y:S01]  /*02b0*/  IMAD R6, R0, 0x200, R3 ;  /* 0x0000020000067824 */ /* 0x000fe200078e0203 */
[----:B------:R-:W-:Y:S01]  /*02c0*/  ULDC.64 UR6, c[0x0][0x218] ;  /* 0x0000860000067ab9 */ /* 0x000fe20000000a00 */
[----:B------:R-:W-:Y:S01]  /*02d0*/  VIADD R3, R3, 0x80 ;  /* 0x0000008003037836 */ /* 0x000fe20000000000 */
[----:B------:R-:W-:Y:S02]  /*02e0*/  ISETP.NE.AND P5, PT, R5, RZ, PT ;  /* 0x000000ff0500720c */ /* 0x000fe40003fa5270 */
[----:B------:R-:W-:Y:S02]  /*02f0*/  IADD3 R6, P6, R6, UR6, RZ ;  /* 0x0000000606067c10 */ /* 0x000fe4000ffde0ff */
[----:B------:R-:W-:-:S03]  /*0300*/  SEL R5, RZ, 0x1, P5 ;  /* 0x00000001ff057807 */ /* 0x000fc60002800000 */
[----:B------:R-:W-:-:S05]  /*0310*/  IMAD.X R7, RZ, RZ, UR7, P6 ;  /* 0x00000007ff077e24 */ /* 0x000fca000b0e06ff */
[----:B------:R0:W-:Y:S03]  /*0320*/  STG.E.U8 desc[UR4][R6.64], R5 ;  /* 0x0000000506007986 */ /* 0x0001e6000c101104 */
.L_x_36050:
[----:B------:R-:W-:Y:S05]  /*0330*/  BSYNC B0 ;  /* 0x0000000000007941 */ /* 0x000fea0003800000 */
.L_x_36049:
[----:B------:R-:W-:Y:S01]  /*0340*/  ISETP.GE.AND P5, PT, R3, R2, PT ;  /* 0x000000020300720c */ /* 0x000fe20003fa6270 */
[----:B------:R-:W-:Y:S01]  /*0350*/  BSSY B0, `(.L_x_36051) ;  /* 0x000001c000007945 */ /* 0x000fe20003800000 */
[----:B0-----:R-:W-:Y:S02]  /*0360*/  PRMT R5, RZ, 0x7610, R5 ;  /* 0x00007610ff057816 */ /* 0x001fe40000000005 */
[----:B------:R-:W-:Y:S02]  /*0370*/  PRMT R8, RZ, 0x7610, R8 ;  /* 0x00007610ff087816 */ /* 0x000fe40000000008 */
[----:B------:R-:W-:Y:S02]  /*0380*/  @!P1 SEL R6, RZ, 0x1, !P3 ;  /* 0x00000001ff069807 */ /* 0x000fe40005800000 */
[----:B------:R-:W-:Y:S02]  /*0390*/  @!P2 SEL R7, RZ, 0x1, !P4 ;  /* 0x00000001ff07a807 */ /* 0x000fe40006000000 */
[----:B------:R-:W-:-:S02]  /*03a0*/  @!P1 PRMT R5, R6, 0x7610, R5 ;  /* 0x0000761006059816 */ /* 0x000fc40000000005 */
[----:B------:R-:W-:Y:S01]  /*03b0*/  @!P2 PRMT R8, R7, 0x7610, R8 ;  /* 0x000076100708a816 */ /* 0x000fe20000000008 */
[----:B------:R-:W-:Y:S06]  /*03c0*/  @P5 BRA `(.L_x_36052) ;  /* 0x0000000000505947 */ /* 0x000fec0003800000 */
[----:B------:R-:W-:Y:S01]  /*03d0*/  IMAD R6, R0, 0x200, R3 ;  /* 0x0000020000067824 */ /* 0x000fe200078e0203 */
[----:B------:R-:W-:Y:S01]  /*03e0*/  PRMT R5, R5, 0x9910, RZ ;  /* 0x0000991005057816 */ /* 0x000fe200000000ff */
[----:B------:R-:W-:Y:S01]  /*03f0*/  ULDC.64 UR6, c[0x0][0x218] ;  /* 0x0000860000067ab9 */ /* 0x000fe20000000a00 */
[----:B------:R-:W-:Y:S02]  /*0400*/  VIADD R3, R3, 0x80 ;  /* 0x0000008003037836 */ /* 0x000fe40000000000 */
[----:B------:R-:W-:Y:S02]  /*0410*/  IADD3 R6, P2, R6, UR6, RZ ;  /* 0x0000000606067c10 */ /* 0x000fe4000ff5e0ff */
[----:B------:R-:W-:-:S03]  /*0420*/  ISETP.NE.AND P1, PT, R5, RZ, PT ;  /* 0x000000ff0500720c */ /* 0x000fc60003f25270 */
[----:B------:R-:W-:Y:S01]  /*0430*/  IMAD.X R7, RZ, RZ, UR7, P2 ;  /* 0x00000007ff077e24 */ /* 0x000fe200090e06ff */
[----:B------:R-:W-:Y:S02]  /*0440*/  SEL R5, RZ, 0x1, P1 ;  /* 0x00000001ff057807 */ /* 0x000fe40000800000 */
[----:B------:R-:W-:-:S03]  /*0450*/  ISETP.GE.AND P1, PT, R3, R2, PT ;  /* 0x000000020300720c */ /* 0x000fc60003f26270 */
[----:B------:R0:W-:Y:S10]  /*0460*/  STG.E.U8 desc[UR4][R6.64], R5 ;  /* 0x0000000506007986 */ /* 0x0001f4000c101104 */
[----:B------:R-:W-:Y:S05]  /*0470*/  @P1 BRA `(.L_x_36052) ;  /* 0x0000000000241947 */ /* 0x000fea0003800000 */
[----:B0-----:R-:W-:Y:S01]  /*0480*/  IMAD R6, R0, 0x200, R3 ;  /* 0x0000020000067824 */ /* 0x001fe200078e0203 */
[----:B------:R-:W-:Y:S01]  /*0490*/  PRMT R5, R8, 0x9910, RZ ;  /* 0x0000991008057816 */ /* 0x000fe200000000ff */
[----:B------:R-:W-:Y:S01]  /*04a0*/  ULDC.64 UR6, c[0x0][0x218] ;  /* 0x0000860000067ab9 */ /* 0x000fe20000000a00 */
[----:B------:R-:W-:Y:S02]  /*04b0*/  VIADD R3, R3, 0x80 ;  /* 0x0000008003037836 */ /* 0x000fe40000000000 */
[----:B------:R-:W-:Y:S02]  /*04c0*/  IADD3 R6, P2, R6, UR6, RZ ;  /* 0x0000000606067c10 */ /* 0x000fe4000ff5e0ff */
[----:B------:R-:W-:-:S03]  /*04d0*/  ISETP.NE.AND P1, PT, R5, RZ, PT ;  /* 0x000000ff0500720c */ /* 0x000fc60003f25270 */
[----:B------:R-:W-:Y:S01]  /*04e0*/  IMAD.X R7, RZ, RZ, UR7, P2 ;  /* 0x00000007ff077e24 */ /* 0x000fe200090e06ff */
[----:B------:R-:W-:-:S05]  /*04f0*/  SEL R5, RZ, 0x1, P1 ;  /* 0x00000001ff057807 */ /* 0x000fca0000800000 */
[----:B------:R1:W-:Y:S04]  /*0500*/  STG.E.U8 desc[UR4][R6.64], R5 ;  /* 0x0000000506007986 */ /* 0x0003e8000c101104 */
.L_x_36052:
[----:B------:R-:W-:Y:S05]  /*0510*/  BSYNC B0 ;  /* 0x0000000000007941 */ /* 0x000fea0003800000 */
.L_x_36051:
[----:B------:R-:W-:Y:S01]  /*0520*/  ISETP.GE.AND P1, PT, R3, R2, PT ;  /* 0x000000020300720c */ /* 0x000fe20003f26270 */
[----:B------:R-:W-:-:S12]  /*0530*/  IMAD.MOV.U32 R2, RZ, RZ, 0x1 ;  /* 0x00000001ff027424 */ /* 0x000fd800078e00ff */
[----:B------:R-:W-:Y:S05]  /*0540*/  @P1 EXIT ;  /* 0x000000000000194d */ /* 0x000fea0003800000 */
[----:B------:R-:W-:Y:S01]  /*0550*/  IMAD R3, R0, 0x200, R3 ;  /* 0x0000020000037824 */ /* 0x000fe200078e0203 */
[----:B-----5:R-:W-:Y:S01]  /*0560*/  @!P0 ISETP.NE.AND P1, PT, R4, RZ, PT ;  /* 0x000000ff0400820c */ /* 0x020fe20003f25270 */
[----:B------:R-:W-:Y:S01]  /*0570*/  ULDC.64 UR6, c[0x0][0x218] ;  /* 0x0000860000067ab9 */ /* 0x000fe20000000a00 */
[----:B------:R-:W-:Y:S02]  /*0580*/  PRMT R0, R2, 0x7610, R0 ;  /* 0x0000761002007816 */ /* 0x000fe40000000000 */
[----:B------:R-:W-:Y:S02]  /*0590*/  IADD3 R2, P2, R3, UR6, RZ ;  /* 0x0000000603027c10 */ /* 0x000fe4000ff5e0ff */
[----:B------:R-:W-:-:S03]  /*05a0*/  @!P0 SEL R4, RZ, 0x1, P1 ;  /* 0x00000001ff048807 */ /* 0x000fc60000800000 */
[----:B------:R-:W-:Y:S01]  /*05b0*/  IMAD.X R3, RZ, RZ, UR7, P2 ;  /* 0x00000007ff037e24 */ /* 0x000fe200090e06ff */
[----:B------:R-:W-:-:S05]  /*05c0*/  @!P0 PRMT R0, R4, 0x7610, R0 ;  /* 0x0000761004008816 */ /* 0x000fca0000000000 */
[----:B------:R-:W-:Y:S01]  /*05d0*/  STG.E.U8 desc[UR4][R2.64], R0 ;  /* 0x0000000002007986 */ /* 0x000fe2000c101104 */
[----:B------:R-:W-:Y:S05]  /*05e0*/  EXIT ;  /* 0x000000000000794d */ /* 0x000fea0003800000 */
.L_x_36053:
        /* <DEDUP_REMOVED lines=9> */
.L_x_36511:


//--------------------- .text._ZN2at6native29vectorized_elementwise_kernelILi2EZNS0_23bitwise_not_kernel_cudaERNS_18TensorIteratorBaseEEUlbE_St5arrayIPcLm2EEEEviT0_T1_ --------------------------
	.section	.text._ZN2at6native29vectorized_elementwise_kernelILi2EZNS0_23bitwise_not_kernel_cudaERNS_18TensorIteratorBaseEEUlbE_St5arrayIPcLm2EEEEviT0_T1_,"ax",@progbits
	.align	128
        .global         _ZN2at6native29vectorized_elementwise_kernelILi2EZNS0_23bitwise_not_kernel_cudaERNS_18TensorIteratorBaseEEUlbE_St5arrayIPcLm2EEEEviT0_T1_
        .type           _ZN2at6native29vectorized_elementwise_kernelILi2EZNS0_23bitwise_not_kernel_cudaERNS_18TensorIteratorBaseEEUlbE_St5arrayIPcLm2EEEEviT0_T1_,@function
        .size           _ZN2at6native29vectorized_elementwise_kernelILi2EZNS0_23bitwise_not_kernel_cudaERNS_18TensorIteratorBaseEEUlbE_St5arrayIPcLm2EEEEviT0_T1_,(.L_x_36512 - _ZN2at6native29vectorized_elementwise_kernelILi2EZNS0_23bitwise_not_kernel_cudaERNS_18TensorIteratorBaseEEUlbE_St5arrayIPcLm2EEEEviT0_T1_)
        .other          _ZN2at6native29vectorized_elementwise_kernelILi2EZNS0_23bitwise_not_kernel_cudaERNS_18TensorIteratorBaseEEUlbE_St5arrayIPcLm2EEEEviT0_T1_,@"STO_CUDA_ENTRY STV_DEFAULT"
_ZN2at6native29vectorized_elementwise_kernelILi2EZNS0_23bitwise_not_kernel_cudaERNS_18TensorIteratorBaseEEUlbE_St5arrayIPcLm2EEEEviT0_T1_:
.text._ZN2at6native29vectorized_elementwise_kernelILi2EZNS0_23bitwise_not_kernel_cudaERNS_18TensorIteratorBaseEEUlbE_St5arrayIPcLm2EEEEviT0_T1_:
        /* <DEDUP_REMOVED lines=27> */
[----:B------:R-:W-:Y:S02]  /*01b0*/  ISETP.NE.AND P6, PT, R0, RZ, PT ;  /* 0x000000ff0000720c */ /* 0x000fe40003fc5270 */
[----:B---3--:R-:W-:Y:S02]  /*01c0*/  PRMT R0, R8, 0x7771, RZ ;  /* 0x0000777108007816 */ /* 0x008fe400000000ff */
[----:B----4-:R-:W-:-:S02]  /*01d0*/  PRMT R4, R9, 0x7770, RZ ;  /* 0x0000777009047816 */ /* 0x010fc400000000ff */
[----:B------:R-:W-:Y:S02]  /*01e0*/  ISETP.NE.AND P3, PT, R0, RZ, PT ;  /* 0x000000ff0000720c */ /* 0x000fe40003f65270 */
[----:B------:R-:W-:Y:S02]  /*01f0*/  PRMT R0, R9, 0x7771, RZ ;  /* 0x0000777109007816 */ /* 0x000fe400000000ff */
[----:B------:R-:W-:Y:S02]  /*0200*/  ISETP.NE.AND P2, PT, R4, RZ, PT ;  /* 0x000000ff0400720c */ /* 0x000fe40003f45270 */
[----:B------:R-:W-:Y:S02]  /*0210*/  PRMT R7, R8, 0x7770, RZ ;  /* 0x0000777008077816 */ /* 0x000fe400000000ff */
[C---:B-----5:R-:W-:Y:S02]  /*0220*/  PRMT R5, R10.reuse, 0x7770, RZ ;  /* 0x000077700a057816 */ /* 0x060fe400000000ff */
[----:B------:R-:W-:-:S02]  /*0230*/  PRMT R4, R10, 0x7771, RZ ;  /* 0x000077710a047816 */ /* 0x000fc400000000ff */
[----:B------:R-:W-:Y:S02]  /*0240*/  ISETP.NE.AND P1, PT, R0, RZ, PT ;  /* 0x000000ff0000720c */ /* 0x000fe40003f25270 */
[----:B------:R-:W-:Y:S02]  /*0250*/  SEL R0, RZ, 0x1, P6 ;  /* 0x00000001ff007807 */ /* 0x000fe40003000000 */
[----:B------:R-:W-:Y:S02]  /*0260*/  ISETP.NE.AND P5, PT, R6, RZ, PT ;  /* 0x000000ff0600720c */ /* 0x000fe40003fa5270 */
[----:B------:R-:W-:Y:S02]  /*0270*/  ISETP.NE.AND P4, PT, R7, RZ, PT ;  /* 0x000000ff0700720c */ /* 0x000fe40003f85270 */
[----:B------:R-:W-:Y:S02]  /*0280*/  ISETP.NE.AND P0, PT, R5, RZ, PT ;  /* 0x000000ff0500720c */ /* 0x000fe40003f05270 */
[----:B------:R-:W-:-:S02]  /*0290*/  ISETP.NE.AND P6, PT, R4, RZ, PT ;  /* 0x000000ff0400720c */ /* 0x000fc40003fc5270 */
[----:B------:R-:W-:Y:S02]  /*02a0*/  SEL R5, RZ, 0x1, P5 ;  /* 0x00000001ff057807 */ /* 0x000fe40002800000 */
[----:B------:R-:W-:Y:S02]  /*02b0*/  SEL R4, RZ, 0x1, P4 ;  /* 0x00000001ff047807 */ /* 0x000fe40002000000 */
[----:B------:R-:W-:Y:S02]  /*02c0*/  SEL R7, RZ, 0x1, P3 ;  /* 0x00000001ff077807 */ /* 0x000fe40001800000 */
[----:B------:R-:W-:Y:S02]  /*02d0*/  SEL R6, RZ, 0x1, P2 ;  /* 0x00000001ff067807 */ /* 0x000fe40001000000 */
[----:B------:R-:W-:Y:S02]  /*02e0*/  SEL R9, RZ, 0x1, P1 ;  /* 0x00000001ff097807 */ /* 0x000fe40000800000 */
[----:B------:R-:W-:-:S02]  /*02f0*/  SEL R8, RZ, 0x1, P0 ;  /* 0x00000001ff087807 */ /* 0x000fc40000000000 */
[----:B------:R-:W-:Y:S02]  /*0300*/  SEL R11, RZ, 0x1, P6 ;  /* 0x00000001ff0b7807 */ /* 0x000fe40003000000 */
[----:B------:R-:W-:Y:S02]  /*0310*/  PRMT R5, R5, 0x7604, R0 ;  /* 0x0000760405057816 */ /* 0x000fe40000000000 */
        /* <DEDUP_REMOVED lines=8> */
.L_x_36054:
[----:B------:R-:W0:Y:S02]  /*03a0*/  S2R R7, SR_TID.X ;  /* 0x0000000000077919 */ /* 0x000e240000002100 */
[----:B0-----:R-:W-:Y:S01]  /*03b0*/  ISETP.GE.AND P4, PT, R7, R0, PT ;  /* 0x000000000700720c */ /* 0x001fe20003f86270 */
[----:B------:R-:W-:-:S12]  /*03c0*/  IMAD.MOV.U32 R15, RZ, RZ, R7 ;  /* 0x000000ffff0f7224 */ /* 0x000fd800078e0007 */
[----:B------:R-:W-:-:S05]  /*03d0*/  @!P4 VIADD R15, R7, 0x80 ;  /* 0x00000080070fc836 */ /* 0x000fca0000000000 */
[----:B------:R-:W-:-:S13]  /*03e0*/  ISETP.GE.AND P3, PT, R15, R0, PT ;  /* 0x000000000f00720c */ /* 0x000fda0003f66270 */
[----:B------:R-:W0:Y:S01]  /*03f0*/  @!P3 LDC.64 R4, c[0x0][0x220] ;  /* 0x00008800ff04bb82 */ /* 0x000e220000000a00 */
[----:B------:R-:W-:-:S05]  /*0400*/  @!P3 VIADD R3, R15, UR4 ;  /* 0x000000040f03bc36 */ /* 0x000fca0008000000 */
[----:B0-----:R-:W-:-:S05]  /*0410*/  @!P3 IADD3 R2, P0, R3, R4, RZ ;  /* 0x000000040302b210 */ /* 0x001fca0007f1e0ff */
[----:B------:R-:W-:-:S05]  /*0420*/  @!P3 IMAD.X R3, RZ, RZ, R5, P0 ;  /* 0x000000ffff03b224 */ /* 0x000fca00000e0605 */
[----:B------:R0:W2:Y:S01]  /*0430*/  @!P3 LDG.E.U8 R4, desc[UR8][R2.64] ;  /* 0x000000080204b981 */ /* 0x0000a2000c1e1100 */
[----:B------:R-:W-:Y:S01]  /*0440*/  @!P3 VIADD R15, R15, 0x80 ;  /* 0x000000800f0fb836 */ /* 0x000fe20000000000 */
[----:B------:R-:W-:-:S04]  /*0450*/  PRMT R6, RZ, 0x7610, R6 ;  /* 0x00007610ff067816 */ /* 0x000fc80000000006 */
[----:B------:R-:W-:-:S13]  /*0460*/  ISETP.GE.AND P6, PT, R15, R0, PT ;  /* 0x000000000f00720c */ /* 0x000fda0003fc6270 */
[----:B0-----:R-:W0:Y:S01]  /*0470*/  @!P6 LDC.64 R2, c[0x0][0x220] ;  /* 0x00008800ff02eb82 */ /* 0x001e220000000a00 */
[C---:B------:R-:W-:Y:S02]  /*0480*/  @!P6 VIADD R17, R15.reuse, UR4 ;  /* 0x000000040f11ec36 */ /* 0x040fe40008000000 */
[----:B------:R-:W-:-:S05]  /*0490*/  @!P6 VIADD R15, R15, 0x80 ;  /* 0x000000800f0fe836 */ /* 0x000fca0000000000 */
[----:B------:R-:W-:-:S04]  /*04a0*/  ISETP.GE.AND P5, PT, R15, R0, PT ;  /* 0x000000000f00720c */ /* 0x000fc80003fa6270 */
[----:B------:R-:W-:-:S09]  /*04b0*/  P2R R20, PR, RZ, 0x20 ;  /* 0x00000020ff147803 */ /* 0x000fd20000000000 */
[C---:B------:R-:W-:Y:S02]  /*04c0*/  @!P5 VIADD R19, R15.reuse, UR4 ;  /* 0x000000040f13dc36 */ /* 0x040fe40008000000 */
[----:B------:R-:W-:-:S05]  /*04d0*/  @!P5 VIADD R15, R15, 0x80 ;  /* 0x000000800f0fd836 */ /* 0x000fca0000000000 */
[----:B------:R-:W-:-:S13]  /*04e0*/  ISETP.GE.AND P0, PT, R15, R0, PT ;  /* 0x000000000f00720c */ /* 0x000fda0003f06270 */
[C---:B------:R-:W-:Y:S01]  /*04f0*/  @!P0 VIADD R21, R15.reuse, UR4 ;  /* 0x000000040f158c36 */ /* 0x040fe20008000000 */
[----:B------:R-:W1:Y:S01]  /*0500*/  @!P0 LDC.64 R8, c[0x0][0x220] ;  /* 0x00008800ff088b82 */ /* 0x000e620000000a00 */
[----:B------:R-:W-:-:S05]  /*0510*/  @!P0 VIADD R15, R15, 0x80 ;  /* 0x000000800f0f8836 */ /* 0x000fca0000000000 */
[----:B------:R-:W-:-:S13]  /*0520*/  ISETP.GE.AND P1, PT, R15, R0, PT ;  /* 0x000000000f00720c */ /* 0x000fda0003f26270 */
[C---:B------:R-:W-:Y:S01]  /*0530*/  @!P1 VIADD R23, R15.reuse, UR4 ;  /* 0x000000040f179c36 */ /* 0x040fe20008000000 */
[----:B------:R-:W3:Y:S01]  /*0540*/  @!P1 LDC.64 R10, c[0x0][0x220] ;  /* 0x00008800ff0a9b82 */ /* 0x000ee20000000a00 */
[----:B------:R-:W-:Y:S01]  /*0550*/  @!P1 VIADD R15, R15, 0x80 ;  /* 0x000000800f0f9836 */ /* 0x000fe20000000000 */
[----:B--2---:R-:W-:-:S06]  /*0560*/  @!P3 ISETP.NE.AND P2, PT, R4, RZ, PT ;  /* 0x000000ff0400b20c */ /* 0x004fcc0003f45270 */
[----:B------:R-:W2:Y:S01]  /*0570*/  @!P5 LDC.64 R4, c[0x0][0x220] ;  /* 0x00008800ff04db82 */ /* 0x000ea20000000a00 */
[----:B------:R-:W-:Y:S02]  /*0580*/  @!P3 SEL R14, RZ, 0x1, !P2 ;  /* 0x00000001ff0eb807 */ /* 0x000fe40005000000 */
[----:B------:R-:W-:Y:S02]  /*0590*/  ISETP.GE.AND P2, PT, R15, R0, PT ;  /* 0x000000000f00720c */ /* 0x000fe40003f46270 */
[----:B------:R-:W-:Y:S02]  /*05a0*/  @!P3 PRMT R6, R14, 0x7610, R6 ;  /* 0x000076100e06b816 */ /* 0x000fe40000000006 */
[----:B0-----:R-:W-:-:S05]  /*05b0*/  @!P6 IADD3 R2, P3, R17, R2, RZ ;  /* 0x000000021102e210 */ /* 0x001fca0007f7e0ff */
[----:B------:R-:W-:-:S04]  /*05c0*/  @!P6 IMAD.X R3, RZ, RZ, R3, P3 ;  /* 0x000000ffff03e224 */ /* 0x000fc800018e0603 */
[----:B------:R-:W0:Y:S01]  /*05d0*/  @!P2 LDC.64 R12, c[0x0][0x220] ;  /* 0x00008800ff0cab82 */ /* 0x000e220000000a00 */
[----:B------:R-:W4:Y:S01]  /*05e0*/  @!P6 LDG.E.U8 R2, desc[UR8][R2.64] ;  /* 0x000000080202e981 */ /* 0x000f22000c1e1100 */
[C---:B------:R-:W-:Y:S02]  /*05f0*/  @!P2 VIADD R17, R15.reuse, UR4 ;  /* 0x000000040f11ac36 */ /* 0x040fe40008000000 */
[----:B------:R-:W-:Y:S01]  /*0600*/  @!P2 VIADD R15, R15, 0x80 ;  /* 0x000000800f0fa836 */ /* 0x000fe20000000000 */
[----:B--2---:R-:W-:-:S03]  /*0610*/  @!P5 IADD3 R4, P3, R19, R4, RZ ;  /* 0x000000041304d210 */ /* 0x004fc60007f7e0ff */
[----:B------:R-:W2:Y:S02]  /*0620*/  @!P4 LDC.64 R18, c[0x0][0x220] ;  /* 0x00008800ff12cb82 */ /* 0x000ea40000000a00 */
[----:B------:R-:W-:Y:S01]  /*0630*/  @!P5 IMAD.X R5, RZ, RZ, R5, P3 ;  /* 0x000000ffff05d224 */ /* 0x000fe200018e0605 */
[----:B-1----:R-:W-:-:S05]  /*0640*/  @!P0 IADD3 R8, P3, R21, R8, RZ ;  /* 0x0000000815088210 */ /* 0x002fca0007f7e0ff */
[----:B------:R-:W-:Y:S01]  /*0650*/  @!P0 IMAD.X R9, RZ, RZ, R9, P3 ;  /* 0x000000ffff098224 */ /* 0x000fe200018e0609 */
[----:B---3--:R-:W-:-:S04]  /*0660*/  @!P1 IADD3 R10, P3, R23, R10, RZ ;  /* 0x0000000a170a9210 */ /* 0x008fc80007f7e0ff */
[----:B------:R-:W3:Y:S01]  /*0670*/  @!P0 LDG.E.U8 R8, desc[UR8][R8.64] ;  /* 0x0000000808088981 */ /* 0x000ee2000c1e1100 */
[----:B------:R-:W-:Y:S01]  /*0680*/  @!P1 IMAD.X R11, RZ, RZ, R11, P3 ;  /* 0x000000ffff0b9224 */ /* 0x000fe200018e060b */
[----:B0-----:R-:W-:-:S04]  /*0690*/  @!P2 IADD3 R12, P3, R17, R12, RZ ;  /* 0x0000000c110ca210 */ /* 0x001fc80007f7e0ff */
[----:B------:R-:W5:Y:S01]  /*06a0*/  @!P1 LDG.E.U8 R10, desc[UR8][R10.64] ;  /* 0x000000080a0a9981 */ /* 0x000f62000c1e1100 */
[----:B------:R-:W-:Y:S01]  /*06b0*/  @!P2 IMAD.X R13, RZ, RZ, R13, P3 ;  /* 0x000000ffff0da224 */ /* 0x000fe200018e060d */
[----:B------:R-:W-:-:S04]  /*06c0*/  ISETP.GE.AND P3, PT, R15, R0, PT ;  /* 0x000000000f00720c */ /* 0x000fc80003f66270 */
[----:B------:R-:W5:Y:S09]  /*06d0*/  @!P2 LDG.E.U8 R12, desc[UR8][R12.64] ;  /* 0x000000080c0ca981 */ /* 0x000f72000c1e1100 */
[----:B------:R-:W0:Y:S01]  /*06e0*/  @!P3 LDC.64 R16, c[0x0][0x220] ;  /* 0x00008800ff10bb82 */ /* 0x000e220000000a00 */
[----:B------:R-:W-:-:S05]  /*06f0*/  @!P3 VIADD R15, R15, UR4 ;  /* 0x000000040f0fbc36 */ /* 0x000fca0008000000 */
[----:B0-----:R-:W-:-:S05]  /*0700*/  @!P3 IADD3 R14, P5, R15, R16, RZ ;  /* 0x000000100f0eb210 */ /* 0x001fca0007fbe0ff */
[----:B------:R-:W-:Y:S02]  /*0710*/  @!P3 IMAD.X R15, RZ, RZ, R17, P5 ;  /* 0x000000ffff0fb224 */ /* 0x000fe400028e0611 */
[----:B------:R-:W-:-:S03]  /*0720*/  @!P4 VIADD R17, R7, UR4 ;  /* 0x000000040711cc36 */ /* 0x000fc60008000000 */
[----:B------:R-:W5:Y:S02]  /*0730*/  @!P3 LDG.E.U8 R14, desc[UR8][R14.64] ;  /* 0x000000080e0eb981 */ /* 0x000f64000c1e1100 */
[----:B--2---:R-:W-:-:S05]  /*0740*/  @!P4 IADD3 R16, P5, R17, R18, RZ ;  /* 0x000000121110c210 */ /* 0x004fca0007fbe0ff */
[----:B------:R-:W-:-:S05]  /*0750*/  @!P4 IMAD.X R17, RZ, RZ, R19, P5 ;  /* 0x000000ffff11c224 */ /* 0x000fca00028e0613 */
[----:B------:R-:W2:Y:S01]  /*0760*/  @!P4 LDG.E.U8 R16, desc[UR8][R16.64] ;  /* 0x000000081010c981 */ /* 0x000ea2000c1e1100 */
[----:B----4-:R-:W-:-:S04]  /*0770*/  @!P6 ISETP.NE.AND P5, PT, R2, RZ, PT ;  /* 0x000000ff0200e20c */ /* 0x010fc80003fa5270 */
[----:B------:R-:W-:Y:S02]  /*0780*/  @!P6 SEL R19, RZ, 0x1, !P5 ;  /* 0x00000001ff13e807 */ /* 0x000fe40006800000 */
[----:B------:R-:W-:-:S13]  /*0790*/  ISETP.NE.AND P5, PT, R20, RZ, PT ;  /* 0x000000ff1400720c */ /* 0x000fda0003fa5270 */
[----:B------:R0:W4:Y:S01]  /*07a0*/  @!P5 LDG.E.U8 R4, desc[UR8][R4.64] ;  /* 0x000000080404d981 */ /* 0x000122000c1e1100 */
[----:B------:R-:W-:-:S04]  /*07b0*/  PRMT R18, RZ, 0x7610, R18 ;  /* 0x00007610ff127816 */ /* 0x000fc80000000012 */
[----:B------:R-:W-:Y:S02]  /*07c0*/  @!P6 PRMT R18, R19, 0x7610, R18 ;  /* 0x000076101312e816 */ /* 0x000fe40000000012 */
[----:B------:R-:W-:Y:S02]  /*07d0*/  PRMT R3, RZ, 0x7610, R3 ;  /* 0x00007610ff037816 */ /* 0x000fe40000000003 */
[----:B0-----:R-:W-:Y:S01]  /*07e0*/  P2R R5, PR, RZ, 0x1 ;  /* 0x00000001ff057803 */ /* 0x001fe20000000000 */
[----:B------:R-:W-:Y:S01]  /*07f0*/  BSSY B0, `(.L_x_36055) ;  /* 0x000001a000007945 */ /* 0x000fe20003800000 */
[----:B----4-:R-:W-:-:S04]  /*0800*/  @!P5 ISETP.NE.AND P6, PT, R4, RZ, PT ;  /* 0x000000ff0400d20c */ /* 0x010fc80003fc5270 */
[----:B------:R-:W-:Y:S02]  /*0810*/  @!P5 SEL R2, RZ, 0x1, !P6 ;  /* 0x00000001ff02d807 */ /* 0x000fe40007000000 */
[----:B---3--:R-:W-:Y:S02]  /*0820*/  @!P0 ISETP.NE.AND P6, PT, R8, RZ, PT ;  /* 0x000000ff0800820c */ /* 0x008fe40003fc5270 */
[----:B------:R-:W-:Y:S02]  /*0830*/  @!P5 PRMT R3, R2, 0x7610, R3 ;  /* 0x000076100203d816 */ /* 0x000fe40000000003 */
[----:B--2---:R-:W-:Y:S02]  /*0840*/  @!P4 ISETP.NE.AND P5, PT, R16, RZ, PT ;  /* 0x000000ff1000c20c */ /* 0x004fe40003fa5270 */
[----:B------:R-:W-:Y:S02]  /*0850*/  @!P0 SEL R11, RZ, 0x1, !P6 ;  /* 0x00000001ff0b8807 */ /* 0x000fe40007000000 */
[----:B-----5:R-:W-:-:S02]  /*0860*/  @!P3 ISETP.NE.AND P0, PT, R14, RZ, PT ;  /* 0x000000ff0e00b20c */ /* 0x020fc40003f05270 */
[----:B------:R-:W-:Y:S02]  /*0870*/  PRMT R2, RZ, 0x7610, R2 ;  /* 0x00007610ff027816 */ /* 0x000fe40000000002 */
[----:B------:R-:W-:Y:S02]  /*0880*/  @!P4 SEL R4, RZ, 0x1, !P5 ;  /* 0x00000001ff04c807 */ /* 0x000fe40006800000 */
[----:B------:R-:W-:Y:S01]  /*0890*/  @!P1 ISETP.NE.AND P5, PT, R10, RZ, PT ;  /* 0x000000ff0a00920c */ /* 0x000fe20003fa5270 */
[----:B------:R-:W-:Y:S01]  /*08a0*/  IMAD.MOV.U32 R8, RZ, RZ, 0x1 ;  /* 0x00000001ff087424 */ /* 0x000fe200078e00ff */
[----:B------:R-:W-:Y:S02]  /*08b0*/  P2R R10, PR, RZ, 0x1 ;  /* 0x00000001ff0a7803 */ /* 0x000fe40000000000 */
[----:B------:R-:W-:Y:S02]  /*08c0*/  @!P2 ISETP.NE.AND P6, PT, R12, RZ, PT ;  /* 0x000000ff0c00a20c */ /* 0x000fe40003fc5270 */
[----:B------:R-:W-:-:S02]  /*08d0*/  @!P4 PRMT R2, R4, 0x7610, R2 ;  /* 0x000076100402c816 */ /* 0x000fc40000000002 */
[----:B------:R-:W-:Y:S01]  /*08e0*/  ISETP.NE.AND P0, PT, R5, RZ, PT ;  /* 0x000000ff0500720c */ /* 0x000fe20003f05270 */
[----:B------:R-:W-:-:S12]  /*08f0*/  @P4 BRA `(.L_x_36056) ;  /* 0x0000000000244947 */ /* 0x000fd80003800000 */
[C---:B------:R-:W-:Y:S01]  /*0900*/  VIADD R4, R7.reuse, UR4 ;  /* 0x0000000407047c36 */ /* 0x040fe20008000000 */
[----:B------:R-:W-:Y:S01]  /*0910*/  ULDC.64 UR6, c[0x0][0x218] ;  /* 0x0000860000067ab9 */ /* 0x000fe20000000a00 */
[----:B------:R-:W-:Y:S01]  /*0920*/  PRMT R2, R2, 0x9910, RZ ;  /* 0x0000991002027816 */ /* 0x000fe200000000ff */
[----:B------:R-:W-:Y:S02]  /*0930*/  VIADD R7, R7, 0x80 ;  /* 0x0000008007077836 */ /* 0x000fe40000000000 */
[----:B------:R-:W-:-:S05]  /*0940*/  IADD3 R4, P4, R4, UR6, RZ ;  /* 0x0000000604047c10 */ /* 0x000fca000ff9e0ff */
[----:B------:R-:W-:Y:S01]  /*0950*/  IMAD.X R5, RZ, RZ, UR7, P4 ;  /* 0x00000007ff057e24 */ /* 0x000fe2000a0e06ff */
[----:B------:R-:W-:-:S04]  /*0960*/  ISETP.NE.AND P4, PT, R2, RZ, PT ;  /* 0x000000ff0200720c */ /* 0x000fc80003f85270 */
[----:B------:R-:W-:-:S05]  /*0970*/  SEL R9, RZ, 0x1, P4 ;  /* 0x00000001ff097807 */ /* 0x000fca0002000000 */
[----:B------:R0:W-:Y:S04]  /*0980*/  STG.E.U8 desc[UR8][R4.64], R9 ;  /* 0x0000000904007986 */ /* 0x0001e8000c101108 */
.L_x_36056:
[----:B------:R-:W-:Y:S05]  /*0990*/  BSYNC B0 ;  /* 0x0000000000007941 */ /* 0x000fea0003800000 */
.L_x_36055:
[----:B------:R-:W-:Y:S01]  /*09a0*/  ISETP.GE.AND P4, PT, R7, R0, PT ;  /* 0x000000000700720c */ /* 0x000fe20003f86270 */
[----:B------:R-:W-:Y:S01]  /*09b0*/  BSSY B0, `(.L_x_36057) ;  /* 0x0000052000007945 */ /* 0x000fe20003800000 */
[----:B------:R-:W-:-:S03]  /*09c0*/  @!P1 SEL R12, RZ, 0x1, !P5 ;  /* 0x00000001ff0c9807 */ /* 0x000fc60006800000 */
[----:B------:R-:W-:Y:S01]  /*09d0*/  BSSY B1, `(.L_x_36058) ;  /* 0x0000046000017945 */ /* 0x000fe20003800000 */
[----:B------:R-:W-:Y:S02]  /*09e0*/  ISETP.NE.AND P5, PT, R10, RZ, PT ;  /* 0x000000ff0a00720c */ /* 0x000fe40003fa5270 */
[----:B------:R-:W-:Y:S02]  /*09f0*/  PRMT R2, R8, 0x7610, R2 ;  /* 0x0000761008027816 */ /* 0x000fe40000000002 */
[----:B------:R-:W-:Y:S02]  /*0a00*/  PRMT R8, RZ, 0x7610, R8 ;  /* 0x00007610ff087816 */ /* 0x000fe40000000008 */
[----:B0-----:R-:W-:Y:S02]  /*0a10*/  PRMT R5, RZ, 0x7610, R5 ;  /* 0x00007610ff057816 */ /* 0x001fe40000000005 */
[----:B------:R-:W-:Y:S02]  /*0a20*/  PRMT R4, RZ, 0x7610, R4 ;  /* 0x00007610ff047816 */ /* 0x000fe40000000004 */
[----:B------:R-:W-:-:S02]  /*0a30*/  @!P2 SEL R10, RZ, 0x1, !P6 ;  /* 0x00000001ff0aa807 */ /* 0x000fc40007000000 */
[----:B------:R-:W-:Y:S02]  /*0a40*/  @!P3 SEL R9, RZ, 0x1, P5 ;  /* 0x00000001ff09b807 */ /* 0x000fe40002800000 */
[----:B------:R-:W-:Y:S02]  /*0a50*/  @!P0 PRMT R8, R11, 0x7610, R8 ;  /* 0x000076100b088816 */ /* 0x000fe40000000008 */
[----:B------:R-:W-:Y:S02]  /*0a60*/  @!P1 PRMT R5, R12, 0x7610, R5 ;  /* 0x000076100c059816 */ /* 0x000fe40000000005 */
[----:B------:R-:W-:Y:S02]  /*0a70*/  @!P2 PRMT R4, R10, 0x7610, R4 ;  /* 0x000076100a04a816 */ /* 0x000fe40000000004 */
[----:B------:R-:W-:Y:S01]  /*0a80*/  @!P3 PRMT R2, R9, 0x7610, R2 ;  /* 0x000076100902b816 */ /* 0x000fe20000000002 */
[----:B------:R-:W-:Y:S06]  /*0a90*/  @P4 BRA `(.L_x_36059) ;  /* 0x0000000000504947 */ /* 0x000fec0003800000 */
[C---:B------:R-:W-:Y:S01]  /*0aa0*/  VIADD R10, R7.reuse, UR4 ;  /* 0x00000004070a7c36 */ /* 0x040fe20008000000 */
        /* <DEDUP_REMOVED lines=10> */
[C---:B0-----:R-:W-:Y:S01]  /*0b50*/  VIADD R10, R7.reuse, UR4 ;  /* 0x00000004070a7c36 */ /* 0x041fe20008000000 */
        /* <DEDUP_REMOVED lines=8> */
.L_x_36059:
[----:B------:R-:W-:-:S13]  /*0be0*/  ISETP.GE.AND P0, PT, R7, R0, PT ;  /* 0x000000000700720c */ /* 0x000fda0003f06270 */
[----:B------:R-:W-:Y:S05]  /*0bf0*/  @P0 BRA `(.L_x_36061) ;  /* 0x0000000000500947 */ /* 0x000fea0003800000 */
[----:B0-----:R-:W-:Y:S01]  /*0c00*/  VIADD R10, R7, UR4 ;  /* 0x00000004070a7c36 */ /* 0x001fe20008000000 */
        /* <DEDUP_REMOVED lines=8> */
.L_x_36060:
[----:B------:R-:W-:-:S13]  /*0c90*/  ISETP.GE.AND P0, PT, R7, R0, PT ;  /* 0x000000000700720c */ /* 0x000fda0003f06270 */
[----:B------:R-:W-:Y:S05]  /*0ca0*/  @P0 BRA `(.L_x_36062) ;  /* 0x0000000000540947 */ /* 0x000fea0003800000 */
[----:B-1----:R-:W-:Y:S01]  /*0cb0*/  PRMT R3, R8, 0x9910, RZ ;  /* 0x0000991008037816 */ /* 0x002fe200000000ff */
[C---:B------:R-:W-:Y:S01]  /*0cc0*/  VIADD R8, R7.reuse, UR4 ;  /* 0x0000000407087c36 */ /* 0x040fe20008000000 */
[----:B------:R-:W-:Y:S01]  /*0cd0*/  ULDC.64 UR6, c[0x0][0x218] ;  /* 0x0000860000067ab9 */ /* 0x000fe20000000a00 */
[----:B------:R-:W-:Y:S01]  /*0ce0*/  VIADD R7, R7, 0x80 ;  /* 0x0000008007077836 */ /* 0x000fe20000000000 */
[----:B------:R-:W-:Y:S02]  /*0cf0*/  ISETP.NE.AND P0, PT, R3, RZ, PT ;  /* 0x000000ff0300720c */ /* 0x000fe40003f05270 */
[----:B------:R-:W-:Y:S02]  /*0d00*/  IADD3 R8, P1, R8, UR6, RZ ;  /* 0x0000000608087c10 */ /* 0x000fe4000ff3e0ff */
[----:B------:R-:W-:-:S03]  /*0d10*/  SEL R3, RZ, 0x1, P0 ;  /* 0x00000001ff037807 */ /* 0x000fc60000000000 */
[----:B0-----:R-:W-:-:S05]  /*0d20*/  IMAD.X R9, RZ, RZ, UR7, P1 ;  /* 0x00000007ff097e24 */ /* 0x001fca00088e06ff */
[----:B------:R1:W-:Y:S03]  /*0d30*/  STG.E.U8 desc[UR8][R8.64], R3 ;  /* 0x0000000308007986 */ /* 0x0003e6000c101108 */
.L_x_36061:
[----:B------:R-:W-:-:S13]  /*0d40*/  ISETP.GE.AND P0, PT, R7, R0, PT ;  /* 0x000000000700720c */ /* 0x000fda0003f06270 */
[----:B------:R-:W-:Y:S05]  /*0d50*/  @P0 BREAK B1 ;  /* 0x0000000000010942 */ /* 0x000fea0003800000 */
[----:B------:R-:W-:Y:S05]  /*0d60*/  @P0 BRA `(.L_x_36063) ;  /* 0x0000000000580947 */ /* 0x000fea0003800000 */
[----:B-1----:R-:W-:Y:S01]  /*0d70*/  VIADD R8, R7, UR4 ;  /* 0x0000000407087c36 */ /* 0x002fe20008000000 */
[----:B------:R-:W-:Y:S01]  /*0d80*/  PRMT R3, R5, 0x9910, RZ ;  /* 0x0000991005037816 */ /* 0x000fe200000000ff */
[----:B------:R-:W-:Y:S01]  /*0d90*/  ULDC.64 UR6, c[0x0][0x218] ;  /* 0x0000860000067ab9 */ /* 0x000fe20000000a00 */
[----:B------:R-:W-:Y:S02]  /*0da0*/  VIADD R7, R7, 0x80 ;  /* 0x0000008007077836 */ /* 0x000fe40000000000 */
[----:B------:R-:W-:Y:S02]  /*0db0*/  IADD3 R8, P1, R8, UR6, RZ ;  /* 0x0000000608087c10 */ /* 0x000fe4000ff3e0ff */
[----:B------:R-:W-:-:S03]  /*0dc0*/  ISETP.NE.AND P0, PT, R3, RZ, PT ;  /* 0x000000ff0300720c */ /* 0x000fc60003f05270 */
[----:B0-----:R-:W-:Y:S01]  /*0dd0*/  IMAD.X R9, RZ, RZ, UR7, P1 ;  /* 0x00000007ff097e24 */ /* 0x001fe200088e06ff */
[----:B------:R-:W-:-:S05]  /*0de0*/  SEL R3, RZ, 0x1, P0 ;  /* 0x00000001ff037807 */ /* 0x000fca0000000000 */
[----:B------:R2:W-:Y:S04]  /*0df0*/  STG.E.U8 desc[UR8][R8.64], R3 ;  /* 0x0000000308007986 */ /* 0x0005e8000c101108 */
.L_x_36062:
[----:B------:R-:W-:-:S13]  /*0e00*/  ISETP.GE.AND P0, PT, R7, R0, PT ;  /* 0x000000000700720c */ /* 0x000fda0003f06270 */
[----:B------:R-:W-:Y:S05]  /*0e10*/  @P0 BREAK B1 ;  /* 0x0000000000010942 */ /* 0x000fea0003800000 */
[----:B------:R-:W-:Y:S05]  /*0e20*/  @P0 BRA `(.L_x_36063) ;  /* 0x0000000000280947 */ /* 0x000fea0003800000 */
[----:B------:R-:W-:Y:S05]  /*0e30*/  BSYNC B1 ;  /* 0x0000000000017941 */ /* 0x000fea0003800000 */
.L_x_36058:
[----:B-12---:R-:W-:Y:S01]  /*0e40*/  PRMT R3, R4, 0x9910, RZ ;  /* 0x0000991004037816 */ /* 0x006fe200000000ff */
[C---:B------:R-:W-:Y:S01]  /*0e50*/  VIADD R4, R7.reuse, UR4 ;  /* 0x0000000407047c36 */ /* 0x040fe20008000000 */
[----:B------:R-:W-:Y:S01]  /*0e60*/  ULDC.64 UR6, c[0x0][0x218] ;  /* 0x0000860000067ab9 */ /* 0x000fe20000000a00 */
[----:B------:R-:W-:Y:S01]  /*0e70*/  VIADD R7, R7, 0x80 ;  /* 0x0000008007077836 */ /* 0x000fe20000000000 */
[----:B------:R-:W-:Y:S02]  /*0e80*/  ISETP.NE.AND P0, PT, R3, RZ, PT ;  /* 0x000000ff0300720c */ /* 0x000fe40003f05270 */
[----:B------:R-:W-:Y:S02]  /*0e90*/  IADD3 R4, P1, R4, UR6, RZ ;  /* 0x0000000604047c10 */ /* 0x000fe4000ff3e0ff */
[----:B------:R-:W-:-:S03]  /*0ea0*/  SEL R3, RZ, 0x1, P0 ;  /* 0x00000001ff037807 */ /* 0x000fc60000000000 */
[----:B------:R-:W-:-:S05]  /*0eb0*/  IMAD.X R5, RZ, RZ, UR7, P1 ;  /* 0x00000007ff057e24 */ /* 0x000fca00088e06ff */
[----:B------:R3:W-:Y:S03]  /*0ec0*/  STG.E.U8 desc[UR8][R4.64], R3 ;  /* 0x0000000304007986 */ /* 0x0007e6000c101108 */
.L_x_36063:
[----:B------:R-:W-:Y:S05]  /*0ed0*/  BSYNC B0 ;  /* 0x0000000000007941 */ /* 0x000fea0003800000 */
.L_x_36057:
[----:B------:R-:W-:Y:S05]  /*0ee0*/  WARPSYNC.ALL ;  /* 0x0000000000007948 */ /* 0x000fea0003800000 */
[----:B------:R-:W-:-:S13]  /*0ef0*/  ISETP.GE.AND P0, PT, R7, R0, PT ;  /* 0x000000000700720c */ /* 0x000fda0003f06270 */
[----:B------:R-:W-:Y:S05]  /*0f00*/  @P0 EXIT ;  /* 0x000000000000094d */ /* 0x000fea0003800000 */
[----:B---3--:R-:W-:Y:S01]  /*0f10*/  VIADD R4, R7, UR4 ;  /* 0x0000000407047c36 */ /* 0x008fe20008000000 */
[----:B------:R-:W-:-:S04]  /*0f20*/  ULDC.64 UR6, c[0x0][0x218] ;  /* 0x0000860000067ab9 */ /* 0x000fc80000000a00 */
[----:B------:R-:W-:-:S05]  /*0f30*/  IADD3 R4, P0, R4, UR6, RZ ;  /* 0x0000000604047c10 */ /* 0x000fca000ff1e0ff */
[----:B------:R-:W-:-:S05]  /*0f40*/  IMAD.X R5, RZ, RZ, UR7, P0 ;  /* 0x00000007ff057e24 */ /* 0x000fca00080e06ff */
[----:B------:R-:W-:Y:S01]  /*0f50*/  STG.E.U8 desc[UR8][R4.64], R2 ;  /* 0x0000000204007986 */ /* 0x000fe2000c101108 */
[----:B------:R-:W-:Y:S05]  /*0f60*/  EXIT ;  /* 0x000000000000794d */ /* 0x000fea0003800000 */
.L_x_36064:
        /* <DEDUP_REMOVED lines=9> */
.L_x_36512:


//--------------------- .text._ZN2at6native29vectorized_elementwise_kernelILi4EZNS0_23bitwise_not_kernel_cudaERNS_18TensorIteratorBaseEEUlbE_St5arrayIPcLm2EEEEviT0_T1_ --------------------------
	.section	.text._ZN2at6native29vectorized_elementwise_kernelILi4EZNS0_23bitwise_not_kernel_cudaERNS_18TensorIteratorBaseEEUlbE_St5arrayIPcLm2EEEEviT0_T1_,"ax",@progbits
	.align	128
        .global         _ZN2at6native29vectorized_elementwise_kernelILi4EZNS0_23bitwise_not_kernel_cudaERNS_18TensorIteratorBaseEEUlbE_St5arrayIPcLm2EEEEviT0_T1_
        .type           _ZN2at6native29vectorized_elementwise_kernelILi4EZNS0_23bitwise_not_kernel_cudaERNS_18TensorIteratorBaseEEUlbE_St5arrayIPcLm2EEEEviT0_T1_,@function
        .size           _ZN2at6native29vectorized_elementwise_kernelILi4EZNS0_23bitwise_not_kernel_cudaERNS_18TensorIteratorBaseEEUlbE_St5arrayIPcLm2EEEEviT0_T1_,(.L_x_36513 - _ZN2at6native29vectorized_elementwise_kernelILi4EZNS0_23bitwise_not_kernel_cudaERNS_18TensorIteratorBaseEEUlbE_St5arrayIPcLm2EEEEviT0_T1_)
        .other          _ZN2at6native29vectorized_elementwise_kernelILi4EZNS0_23bitwise_not_kernel_cudaERNS_18TensorIteratorBaseEEUlbE_St5arrayIPcLm2EEEEviT0_T1_,@"STO_CUDA_ENTRY STV_DEFAULT"
_ZN2at6native29vectorized_elementwise_kernelILi4EZNS0_23bitwise_not_kernel_cudaERNS_18TensorIteratorBaseEEUlbE_St5arrayIPcLm2EEEEviT0_T1_:
.text._ZN2at6native29vectorized_elementwise_kernelILi4EZNS0_23bitwise_not_kernel_cudaERNS_18TensorIteratorBaseEEUlbE_St5arrayIPcLm2EEEEviT0_T1_:
        /* <DEDUP_REMOVED lines=17> */
[----:B------:R-:W3:Y:S01]  /*0110*/  LDG.E R7, desc[UR8][R2.64+0x200] ;  /* 0x0002000802077981 */ /* 0x000ee2000c1e1900 */
[----:B------:R-:W-:-:S04]  /*0120*/  UIADD3 UR5, UP0, UR4, UR6, URZ ;  /* 0x0000000604057290 */ /* 0x000fc8000ff1e03f */
[----:B------:R-:W-:Y:S01]  /*0130*/  UIADD3.X UR6, URZ, UR7, URZ, UP0, !UPT ;  /* 0x000000073f067290 */ /* 0x000fe200087fe43f */
[C---:B--2---:R-:W-:Y:S02]  /*0140*/  PRMT R0, R6.reuse, 0x7770, RZ ;  /* 0x0000777006007816 */ /* 0x044fe400000000ff */
[C---:B------:R-:W-:Y:S02]  /*0150*/  PRMT R5, R6.reuse, 0x7772, RZ ;  /* 0x0000777206057816 */ /* 0x040fe400000000ff */
[----:B------:R-:W-:Y:S02]  /*0160*/  PRMT R4, R6, 0x7771, RZ ;  /* 0x0000777106047816 */ /* 0x000fe400000000ff */
[----:B------:R-:W-:Y:S02]  /*0170*/  ISETP.NE.AND P1, PT, R0, RZ, PT ;  /* 0x000000ff0000720c */ /* 0x000fe40003f25270 */
[----:B------:R-:W-:Y:S02]  /*0180*/  PRMT R0, R6, 0x7773, RZ ;  /* 0x0000777306007816 */ /* 0x000fe400000000ff */
[----:B------:R-:W-:-:S02]  /*0190*/  ISETP.NE.AND P0, PT, R5, RZ, PT ;  /* 0x000000ff0500720c */ /* 0x000fc40003f05270 */
[----:B------:R-:W-:Y:S02]  /*01a0*/  ISETP.NE.AND P2, PT, R4, RZ, PT ;  /* 0x000000ff0400720c */ /* 0x000fe40003f45270 */
[----:B------:R-:W-:Y:S02]  /*01b0*/  SEL R5, RZ, 0x1, P1 ;  /* 0x00000001ff057807 */ /* 0x000fe40000800000 */
[C---:B---3--:R-:W-:Y:S02]  /*01c0*/  PRMT R4, R7.reuse, 0x7770, RZ ;  /* 0x0000777007047816 */ /* 0x048fe400000000ff */
[----:B------:R-:W-:Y:S02]  /*01d0*/  ISETP.NE.AND P1, PT, R0, RZ, PT ;  /* 0x000000ff0000720c */ /* 0x000fe40003f25270 */
[----:B------:R-:W-:Y:S02]  /*01e0*/  PRMT R0, R7, 0x7771, RZ ;  /* 0x0000777107007816 */ /* 0x000fe400000000ff */
[----:B------:R-:W-:-:S02]  /*01f0*/  SEL R6, RZ, 0x1, P2 ;  /* 0x00000001ff067807 */ /* 0x000fc40001000000 */
[----:B------:R-:W-:Y:S02]  /*0200*/  ISETP.NE.AND P2, PT, R4, RZ, PT ;  /* 0x000000ff0400720c */ /* 0x000fe40003f45270 */
[----:B------:R-:W-:Y:S02]  /*0210*/  ISETP.NE.AND P3, PT, R0, RZ, PT ;  /* 0x000000ff0000720c */ /* 0x000fe40003f65270 */
[C---:B------:R-:W-:Y:S02]  /*0220*/  PRMT R4, R7.reuse, 0x7772, RZ ;  /* 0x0000777207047816 */ /* 0x040fe400000000ff */
[----:B------:R-:W-:Y:S02]  /*0230*/  PRMT R0, R7, 0x7773, RZ ;  /* 0x0000777307007816 */ /* 0x000fe400000000ff */
[----:B------:R-:W-:Y:S02]  /*0240*/  SEL R2, RZ, 0x1, P2 ;  /* 0x00000001ff027807 */ /* 0x000fe40001000000 */
[----:B------:R-:W-:-:S02]  /*0250*/  SEL R3, RZ, 0x1, P3 ;  /* 0x00000001ff037807 */ /* 0x000fc40001800000 */
[----:B------:R-:W-:Y:S02]  /*0260*/  ISETP.NE.AND P2, PT, R4, RZ, PT ;  /* 0x000000ff0400720c */ /* 0x000fe40003f45270 */
[----:B------:R-:W-:Y:S02]  /*0270*/  ISETP.NE.AND P3, PT, R0, RZ, PT ;  /* 0x000000ff0000720c */ /* 0x000fe40003f65270 */
[----:B------:R-:W-:Y:S02]  /*0280*/  PRMT R5, R6, 0x7604, R5 ;  /* 0x0000760406057816 */ /* 0x000fe40000000005 */
[----:B------:R-:W-:Y:S01]  /*0290*/  PRMT R7, R3, 0x7604, R2 ;  /* 0x0000760403077816 */ /* 0x000fe20000000002 */
[----:B------:R-:W-:Y:S01]  /*02a0*/  IMAD.U32 R2, RZ, RZ, UR5 ;  /* 0x00000005ff027e24 */ /* 0x000fe2000f8e00ff */
[----:B------:R-:W-:Y:S01]  /*02b0*/  SEL R0, RZ, 0x1, P0 ;  /* 0x00000001ff007807 */ /* 0x000fe20000000000 */
[----:B------:R-:W-:Y:S01]  /*02c0*/  IMAD.U32 R3, RZ, RZ, UR6 ;  /* 0x00000006ff037e24 */ /* 0x000fe2000f8e00ff */
[----:B------:R-:W-:-:S02]  /*02d0*/  SEL R4, RZ, 0x1, P2 ;  /* 0x00000001ff047807 */ /* 0x000fc40001000000 */
[----:B------:R-:W-:Y:S01]  /*02e0*/  PRMT R5, R0, 0x7054, R5 ;  /* 0x0000705400057816 */ /* 0x000fe20000000005 */
[----:B------:R-:W-:Y:S01]  /*02f0*/  IMAD.WIDE R2, R9, 0x4, R2 ;  /* 0x0000000409027825 */ /* 0x000fe200078e0202 */
[----:B------:R-:W-:Y:S02]  /*0300*/  PRMT R7, R4, 0x7054, R7 ;  /* 0x0000705404077816 */ /* 0x000fe40000000007 */
[----:B------:R-:W-:Y:S02]  /*0310*/  SEL R0, RZ, 0x1, P1 ;  /* 0x00000001ff007807 */ /* 0x000fe40000800000 */
[----:B------:R-:W-:Y:S02]  /*0320*/  SEL R4, RZ, 0x1, P3 ;  /* 0x00000001ff047807 */ /* 0x000fe40001800000 */
[----:B------:R-:W-:Y:S02]  /*0330*/  PRMT R5, R0, 0x654, R5 ;  /* 0x0000065400057816 */ /* 0x000fe40000000005 */
[----:B------:R-:W-:-:S03]  /*0340*/  PRMT R7, R4, 0x654, R7 ;  /* 0x0000065404077816 */ /* 0x000fc60000000007 */
[----:B------:R-:W-:Y:S04]  /*0350*/  STG.E desc[UR8][R2.64], R5 ;  /* 0x0000000502007986 */ /* 0x000fe8000c101908 */
[----:B------:R-:W-:Y:S01]  /*0360*/  STG.E desc[UR8][R2.64+0x200], R7 ;  /* 0x0002000702007986 */ /* 0x000fe2000c101908 */
[----:B------:R-:W-:Y:S05]  /*0370*/  EXIT ;  /* 0x000000000000794d */ /* 0x000fea0003800000 */
.L_x_36065:
        /* <DEDUP_REMOVED lines=95> */
.L_x_36067:
[----:B------:R-:W-:Y:S05]  /*0970*/  BSYNC B0 ;  /* 0x0000000000007941 */ /* 0x000fea0003800000 */
.L_x_36066:
        /* <DEDUP_REMOVED lines=36> */
.L_x_36070:
        /* <DEDUP_REMOVED lines=11> */
.L_x_36071:
        /* <DEDUP_REMOVED lines=11> */
.L_x_36072:
        /* <DEDUP_REMOVED lines=12> */
.L_x_36073:
[----:B------:R-:W-:-:S13]  /*0de0*/  ISETP.GE.AND P0, PT, R7, R0, PT ;  /* 0x000000000700720c */ /* 0x000fda0003f06270 */
[----:B------:R-:W-:Y:S05]  /*0df0*/  @P0 BREAK B1 ;  /* 0x0000000000010942 */ /* 0x000fea0003800000 */
[----:B------:R-:W-:Y:S05]  /*0e00*/  @P0 BRA `(.L_x_36074) ;  /* 0x0000000000280947 */ /* 0x000fea0003800000 */
[----:B------:R-:W-:Y:S05]  /*0e10*/  BSYNC B1 ;  /* 0x0000000000017941 */ /* 0x000fea0003800000 */
.L_x_36069:
        /* <DEDUP_REMOVED lines=9> */
.L_x_36074:
[----:B------:R-:W-:Y:S05]  /*0eb0*/  BSYNC B0 ;  /* 0x0000000000007941 */ /* 0x000fea0003800000 */
.L_x_36068:
        /* <DEDUP_REMOVED lines=9> */
.L_x_36075:
        /* <DEDUP_REMOVED lines=11> */
.L_x_36513:


//--------------------- .text._ZN2at6native29vectorized_elementwise_kernelILi8EZNS0_23bitwise_not_kernel_cudaERNS_18TensorIteratorBaseEEUlbE_St5arrayIPcLm2EEEEviT0_T1_ --------------------------
	.section	.text._ZN2at6native29vectorized_elementwise_kernelILi8EZNS0_23bitwise_not_kernel_cudaERNS_18TensorIteratorBaseEEUlbE_St5arrayIPcLm2EEEEviT0_T1_,"ax",@progbits
	.align	128
        .global         _ZN2at6native29vectorized_elementwise_kernelILi8EZNS0_23bitwise_not_kernel_cudaERNS_18TensorIteratorBaseEEUlbE_St5arrayIPcLm2EEEEviT0_T1_
        .type           _ZN2at6native29vectorized_elementwise_kernelILi8EZNS0_23bitwise_not_kernel_cudaERNS_18TensorIteratorBaseEEUlbE_St5arrayIPcLm2EEEEviT0_T1_,@function
        .size           _ZN2at6native29vectorized_elementwise_kernelILi8EZNS0_23bitwise_not_kernel_cudaERNS_18TensorIteratorBaseEEUlbE_St5arrayIPcLm2EEEEviT0_T1_,(.L_x_36514 - _ZN2at6native29vectorized_elementwise_kernelILi8EZNS0_23bitwise_not_kernel_cudaERNS_18TensorIteratorBaseEEUlbE_St5arrayIPcLm2EEEEviT0_T1_)
        .other          _ZN2at6native29vectorized_elementwise_kernelILi8EZNS0_23bitwise_not_kernel_cudaERNS_18TensorIteratorBaseEEUlbE_St5arrayIPcLm2EEEEviT0_T1_,@"STO_CUDA_ENTRY STV_DEFAULT"
_ZN2at6native29vectorized_elementwise_kernelILi8EZNS0_23bitwise_not_kernel_cudaERNS_18TensorIteratorBaseEEUlbE_St5arrayIPcLm2EEEEviT0_T1_:
.text._ZN2at6native29vectorized_elementwise_kernelILi8EZNS0_23bitwise_not_kernel_cudaERNS_18TensorIteratorBaseEEUlbE_St5arrayIPcLm2EEEEviT0_T1_:
        /* <DEDUP_REMOVED lines=19> */
[C---:B--2---:R-:W-:Y:S02]  /*0130*/  LOP3.LUT R6, R3.reuse, 0xffff, RZ, 0xc0, !PT ;  /* 0x0000ffff03067812 */ /* 0x044fe400078ec0ff */
[----:B------:R-:W-:Y:S02]  /*0140*/  PRMT R4, R2, 0x7632, R4 ;  /* 0x0000763202047816 */ /* 0x000fe40000000004 */
[----:B------:R-:W-:Y:S02]  /*0150*/  SHF.R.U32.HI R6, RZ, 0x8, R6 ;  /* 0x00000008ff067819 */ /* 0x000fe40000011606 */
[----:B------:R-:W-:Y:S02]  /*0160*/  PRMT R5, R3, 0x7632, R5 ;  /* 0x0000763203057816 */ /* 0x000fe40000000005 */
[----:B------:R-:W-:Y:S02]  /*0170*/  PRMT R6, R6, 0x9910, RZ ;  /* 0x0000991006067816 */ /* 0x000fe400000000ff */
[----:B------:R-:W-:-:S02]  /*0180*/  LOP3.LUT P0, RZ, R4, 0xff, RZ, 0xc0, !PT ;  /* 0x000000ff04ff7812 */ /* 0x000fc4000780c0ff */
[C---:B------:R-:W-:Y:S02]  /*0190*/  LOP3.LUT P6, RZ, R3.reuse, 0xff, RZ, 0xc0, !PT ;  /* 0x000000ff03ff7812 */ /* 0x040fe400078cc0ff */
[----:B------:R-:W-:Y:S01]  /*01a0*/  PRMT R4, R3, 0x7732, RZ ;  /* 0x0000773203047816 */ /* 0x000fe200000000ff */
[----:B------:R-:W-:Y:S01]  /*01b0*/  IMAD.MOV.U32 R3, RZ, RZ, R6 ;  /* 0x000000ffff037224 */ /* 0x000fe200078e0006 */
[----:B------:R-:W-:Y:S02]  /*01c0*/  LOP3.LUT P1, RZ, R5, 0xff, RZ, 0xc0, !PT ;  /* 0x000000ff05ff7812 */ /* 0x000fe4000782c0ff */
[C---:B------:R-:W-:Y:S02]  /*01d0*/  PRMT R5, R2.reuse, 0x7732, RZ ;  /* 0x0000773202057816 */ /* 0x040fe400000000ff */
[C---:B------:R-:W-:Y:S02]  /*01e0*/  LOP3.LUT P2, RZ, R2.reuse, 0xff, RZ, 0xc0, !PT ;  /* 0x000000ff02ff7812 */ /* 0x040fe4000784c0ff */
[----:B------:R-:W-:-:S02]  /*01f0*/  LOP3.LUT R2, R2, 0xffff, RZ, 0xc0, !PT ;  /* 0x0000ffff02027812 */ /* 0x000fc400078ec0ff */
[----:B------:R-:W-:Y:S01]  /*0200*/  ISETP.NE.AND P3, PT, R3, RZ, PT ;  /* 0x000000ff0300720c */ /* 0x000fe20003f65270 */
[----:B------:R-:W-:Y:S01]  /*0210*/  IMAD.MOV.U32 R3, RZ, RZ, R5 ;  /* 0x000000ffff037224 */ /* 0x000fe200078e0005 */
[----:B------:R-:W-:Y:S02]  /*0220*/  SHF.R.U32.HI R2, RZ, 0x8, R2 ;  /* 0x00000008ff027819 */ /* 0x000fe40000011602 */
[----:B------:R-:W-:Y:S02]  /*0230*/  SHF.R.U32.HI R4, RZ, 0x8, R4 ;  /* 0x00000008ff047819 */ /* 0x000fe40000011604 */
[----:B------:R-:W-:Y:S02]  /*0240*/  SHF.R.U32.HI R3, RZ, 0x8, R3 ;  /* 0x00000008ff037819 */ /* 0x000fe40000011603 */
[----:B------:R-:W-:Y:S02]  /*0250*/  PRMT R2, R2, 0x9910, RZ ;  /* 0x0000991002027816 */ /* 0x000fe400000000ff */
[----:B------:R-:W-:-:S02]  /*0260*/  PRMT R4, R4, 0x9910, RZ ;  /* 0x0000991004047816 */ /* 0x000fc400000000ff */
[----:B------:R-:W-:Y:S02]  /*0270*/  PRMT R3, R3, 0x9910, RZ ;  /* 0x0000991003037816 */ /* 0x000fe400000000ff */
[----:B------:R-:W-:Y:S01]  /*0280*/  ISETP.NE.AND P4, PT, R2, RZ, PT ;  /* 0x000000ff0200720c */ /* 0x000fe20003f85270 */
[----:B------:R-:W-:Y:S01]  /*0290*/  IMAD.U32 R2, RZ, RZ, UR5 ;  /* 0x00000005ff027e24 */ /* 0x000fe2000f8e00ff */
[----:B------:R-:W-:Y:S02]  /*02a0*/  ISETP.NE.AND P5, PT, R4, RZ, PT ;  /* 0x000000ff0400720c */ /* 0x000fe40003fa5270 */
[----:B------:R-:W-:Y:S02]  /*02b0*/  SEL R6, RZ, 0x1, P6 ;  /* 0x00000001ff067807 */ /* 0x000fe40003000000 */
[----:B------:R-:W-:Y:S01]  /*02c0*/  ISETP.NE.AND P6, PT, R3, RZ, PT ;  /* 0x000000ff0300720c */ /* 0x000fe20003fc5270 */
[----:B------:R-:W-:Y:S01]  /*02d0*/  IMAD.U32 R3, RZ, RZ, UR6 ;  /* 0x00000006ff037e24 */ /* 0x000fe2000f8e00ff */
[----:B------:R-:W-:-:S02]  /*02e0*/  SEL R11, RZ, 0xffffffff, P4 ;  /* 0xffffffffff0b7807 */ /* 0x000fc40002000000 */
[----:B------:R-:W-:Y:S01]  /*02f0*/  SEL R7, RZ, 0xffffffff, P3 ;  /* 0xffffffffff077807 */ /* 0x000fe20001800000 */
[----:B------:R-:W-:Y:S01]  /*0300*/  IMAD.WIDE R2, R0, 0x8, R2 ;  /* 0x0000000800027825 */ /* 0x000fe200078e0202 */
[----:B------:R-:W-:Y:S02]  /*0310*/  SEL R5, RZ, 0xffffffff, P5 ;  /* 0xffffffffff057807 */ /* 0x000fe40002800000 */
[----:B------:R-:W-:Y:S01]  /*0320*/  SEL R9, RZ, 0xffffffff, P6 ;  /* 0xffffffffff097807 */ /* 0x000fe20003000000 */
[----:B------:R-:W-:Y:S01]  /*0330*/  IMAD.SHL.U32 R13, R11, 0x100, RZ ;  /* 0x000001000b0d7824 */ /* 0x000fe200078e00ff */
[----:B------:R-:W-:Y:S01]  /*0340*/  SEL R4, RZ, 0x1, P1 ;  /* 0x00000001ff047807 */ /* 0x000fe20000800000 */
[----:B------:R-:W-:Y:S01]  /*0350*/  IMAD.SHL.U32 R7, R7, 0x100, RZ ;  /* 0x0000010007077824 */ /* 0x000fe200078e00ff */
[----:B------:R-:W-:Y:S01]  /*0360*/  SEL R10, RZ, 0x1, P2 ;  /* 0x00000001ff0a7807 */ /* 0x000fe20001000000 */
[----:B------:R-:W-:Y:S01]  /*0370*/  IMAD.SHL.U32 R11, R5, 0x100, RZ ;  /* 0x00000100050b7824 */ /* 0x000fe200078e00ff */
[----:B------:R-:W-:Y:S01]  /*0380*/  SEL R8, RZ, 0x1, P0 ;  /* 0x00000001ff087807 */ /* 0x000fe20000000000 */
[----:B------:R-:W-:Y:S01]  /*0390*/  IMAD.SHL.U32 R9, R9, 0x100, RZ ;  /* 0x0000010009097824 */ /* 0x000fe200078e00ff */
[----:B------:R-:W-:-:S02]  /*03a0*/  LOP3.LUT R5, R7, 0x100, R6, 0xe2, !PT ;  /* 0x0000010007057812 */ /* 0x000fc400078ee206 */
[----:B------:R-:W-:Y:S02]  /*03b0*/  LOP3.LUT R4, R11, 0x100, R4, 0xe2, !PT ;  /* 0x000001000b047812 */ /* 0x000fe400078ee204 */
[----:B------:R-:W-:Y:S02]  /*03c0*/  LOP3.LUT R7, R13, 0x100, R10, 0xe2, !PT ;  /* 0x000001000d077812 */ /* 0x000fe400078ee20a */
[----:B------:R-:W-:Y:S02]  /*03d0*/  LOP3.LUT R8, R9, 0x100, R8, 0xe2, !PT ;  /* 0x0000010009087812 */ /* 0x000fe400078ee208 */
[----:B------:R-:W-:Y:S02]  /*03e0*/  PRMT R5, R5, 0x5410, R4 ;  /* 0x0000541005057816 */ /* 0x000fe40000000004 */
[----:B------:R-:W-:-:S05]  /*03f0*/  PRMT R4, R7, 0x5410, R8 ;  /* 0x0000541007047816 */ /* 0x000fca0000000008 */
[----:B------:R-:W-:Y:S01]  /*0400*/  STG.E.64 desc[UR8][R2.64], R4 ;  /* 0x0000000402007986 */ /* 0x000fe2000c101b08 */
[----:B------:R-:W-:Y:S05]  /*0410*/  EXIT ;  /* 0x000000000000794d */ /* 0x000fea0003800000 */
.L_x_36076:
        /* <DEDUP_REMOVED lines=95> */
.L_x_36078:
[----:B------:R-:W-:Y:S05]  /*0a10*/  BSYNC B0 ;  /* 0x0000000000007941 */ /* 0x000fea0003800000 */
.L_x_36077:
        /* <DEDUP_REMOVED lines=36> */
.L_x_36081:
        /* <DEDUP_REMOVED lines=11> */
.L_x_36082:
        /* <DEDUP_REMOVED lines=11> */
.L_x_36083:
        /* <DEDUP_REMOVED lines=12> */
.L_x_36084:
[----:B------:R-:W-:-:S13]  /*0e80*/  ISETP.GE.AND P0, PT, R7, R0, PT ;  /* 0x000000000700720c */ /* 0x000fda0003f06270 */
[----:B------:R-:W-:Y:S05]  /*0e90*/  @P0 BREAK B1 ;  /* 0x0000000000010942 */ /* 0x000fea0003800000 */
[----:B------:R-:W-:Y:S05]  /*0ea0*/  @P0 BRA `(.L_x_36085) ;  /* 0x0000000000280947 */ /* 0x000fea0003800000 */
[----:B------:R-:W-:Y:S05]  /*0eb0*/  BSYNC B1 ;  /* 0x0000000000017941 */ /* 0x000fea0003800000 */
.L_x_36080:
        /* <DEDUP_REMOVED lines=9> */
.L_x_36085:
[----:B------:R-:W-:Y:S05]  /*0f50*/  BSYNC B0 ;  /* 0x0000000000007941 */ /* 0x000fea0003800000 */
.L_x_36079:
        /* <DEDUP_REMOVED lines=9> */
.L_x_36086:
        /* <DEDUP_REMOVED lines=9> */
.L_x_36514:


//--------------------- .nv.global.init           --------------------------
	.section	.nv.global.init,"aw",@progbits
	.align	16
.nv.global.init:
	.type		__cudart_sin_cos_coeffs,@object
	.size		__cudart_sin_cos_coeffs,(__cudart_i2opi_d - __cudart_sin_cos_coeffs)
__cudart_sin_cos_coeffs:
        /*0000*/ 	.byte	0x46, 0xd2, 0xb0, 0x2c, 0xf1, 0xe5, 0x5a, 0xbe, 0x92, 0xe3, 0xac, 0x69, 0xe3, 0x1d, 0xc7, 0x3e
        /*0010*/ 	.byte	0xa1, 0x62, 0xdb, 0x19, 0xa0, 0x01, 0x2a, 0xbf, 0x18, 0x08, 0x11, 0x11, 0x11, 0x11, 0x81, 0x3f
        /*0020*/ 	.byte	0x54, 0x55, 0x55, 0x55, 0x55, 0x55, 0xc5, 0xbf, 0x00, 0x00, 0x00, 0x00, 0x00, 0x00, 0x00, 0x00
        /*0030*/ 	.byte	0x00, 0x00, 0x00, 0x00, 0x00, 0x00, 0x00, 0x00, 0x64, 0x81, 0xfd, 0x20, 0x83, 0xff, 0xa8, 0xbd
        /*0040*/ 	.byte	0x28, 0x85, 0xef, 0xc1, 0xa7, 0xee, 0x21, 0x3e, 0xd9, 0xe6, 0x06, 0x8e, 0x4f, 0x7e, 0x92, 0xbe
        /*0050*/ 	.byte	0xe9, 0xbc, 0xdd, 0x19, 0xa0, 0x01, 0xfa, 0x3e, 0x47, 0x5d, 0xc1, 0x16, 0x6c, 0xc1, 0x56, 0xbf
        /*0060*/ 	.byte	0x51, 0x55, 0x55, 0x55, 0x55, 0x55, 0xa5, 0x3f, 0x00, 0x00, 0x00, 0x00, 0x00, 0x00, 0xe0, 0xbf
        /*0070*/ 	.byte	0x00, 0x00, 0x00, 0x00, 0x00, 0x00, 0xf0, 0x3f, 0x00, 0x00, 0x00, 0x00, 0x00, 0x00, 0x00, 0x00
	.type		__cudart_i2opi_d,@object
	.size		__cudart_i2opi_d,($str$15 - __cudart_i2opi_d)
__cudart_i2opi_d:
        /* <DEDUP_REMOVED lines=9> */
	.type		$str$15,@object
	.size		$str$15,(__unnamed_11 - $str$15)
$str$15:
        /*0110*/ 	.byte	0x66, 0x61, 0x6c, 0x73, 0x65, 0x00
	.type		__unnamed_11,@object
	.size		__unnamed_11,(__unnamed_3 - __unnamed_11)
__unnamed_11:
        /*0116*/ 	.byte	0x66, 0x65, 0x74, 0x63, 0x68, 0x5f, 0x61, 0x6e, 0x64, 0x5f, 0x63, 0x61, 0x73, 0x74, 0x00
	.type		__unnamed_3,@object
	.size		__unnamed_3,(__unnamed_19 - __unnamed_3)
__unnamed_3:
        /*0125*/ 	.byte	0x66, 0x65, 0x74, 0x63, 0x68, 0x5f, 0x61, 0x6e, 0x64, 0x5f, 0x63, 0x61, 0x73, 0x74, 0x00
	.type		__unnamed_19,@object
	.size		__unnamed_19,(__unnamed_7 - __unnamed_19)
__unnamed_19:
        /*0134*/ 	.byte	0x66, 0x65, 0x74, 0x63, 0x68, 0x5f, 0x61, 0x6e, 0x64, 0x5f, 0x63, 0x61, 0x73, 0x74, 0x00
	.type		__unnamed_7,@object
	.size		__unnamed_7,(__unnamed_23 - __unnamed_7)
__unnamed_7:
        /*0143*/ 	.byte	0x66, 0x65, 0x74, 0x63, 0x68, 0x5f, 0x61, 0x6e, 0x64, 0x5f, 0x63, 0x61, 0x73, 0x74, 0x00
	.type		__unnamed_23,@object
	.size		__unnamed_23,(__unnamed_15 - __unnamed_23)
__unnamed_23:
        /*0152*/ 	.byte	0x66, 0x65, 0x74, 0x63, 0x68, 0x5f, 0x61, 0x6e, 0x64, 0x5f, 0x63, 0x61, 0x73, 0x74, 0x00
	.type		__unnamed_15,@object
	.size		__unnamed_15,(__unnamed_9 - __unnamed_15)
__unnamed_15:
        /*0161*/ 	.byte	0x66, 0x65, 0x74, 0x63, 0x68, 0x5f, 0x61, 0x6e, 0x64, 0x5f, 0x63, 0x61, 0x73, 0x74, 0x00
	.type		__unnamed_9,@object
	.size		__unnamed_9,(__unnamed_1 - __unnamed_9)
__unnamed_9:
        /*0170*/ 	.byte	0x66, 0x65, 0x74, 0x63, 0x68, 0x5f, 0x61, 0x6e, 0x64, 0x5f, 0x63, 0x61, 0x73, 0x74, 0x00
	.type		__unnamed_1,@object
	.size		__unnamed_1,(__unnamed_17 - __unnamed_1)
__unnamed_1:
        /*017f*/ 	.byte	0x66, 0x65, 0x74, 0x63, 0x68, 0x5f, 0x61, 0x6e, 0x64, 0x5f, 0x63, 0x61, 0x73, 0x74, 0x00
	.type		__unnamed_17,@object
	.size		__unnamed_17,(__unnamed_5 - __unnamed_17)
__unnamed_17:
        /*018e*/ 	.byte	0x66, 0x65, 0x74, 0x63, 0x68, 0x5f, 0x61, 0x6e, 0x64, 0x5f, 0x63, 0x61, 0x73, 0x74, 0x00
	.type		__unnamed_5,@object
	.size		__unnamed_5,(__unnamed_21 - __unnamed_5)
__unnamed_5:
        /*019d*/ 	.byte	0x66, 0x65, 0x74, 0x63, 0x68, 0x5f, 0x61, 0x6e, 0x64, 0x5f, 0x63, 0x61, 0x73, 0x74, 0x00
	.type		__unnamed_21,@object
	.size		__unnamed_21,(__unnamed_13 - __unnamed_21)
__unnamed_21:
        /*01ac*/ 	.byte	0x66, 0x65, 0x74, 0x63, 0x68, 0x5f, 0x61, 0x6e, 0x64, 0x5f, 0x63, 0x61, 0x73, 0x74, 0x00
	.type		__unnamed_13,@object
	.size		__unnamed_13,(__unnamed_12 - __unnamed_13)
__unnamed_13:
        /*01bb*/ 	.byte	0x66, 0x65, 0x74, 0x63, 0x68, 0x5f, 0x61, 0x6e, 0x64, 0x5f, 0x63, 0x61, 0x73, 0x74, 0x00
	.type		__unnamed_12,@object
	.size		__unnamed_12,(__unnamed_4 - __unnamed_12)
__unnamed_12:
        /*01ca*/ 	.byte	0x63, 0x61, 0x73, 0x74, 0x5f, 0x61, 0x6e, 0x64, 0x5f, 0x73, 0x74, 0x6f, 0x72, 0x65, 0x00
	.type		__unnamed_4,@object
	.size		__unnamed_4,(__unnamed_20 - __unnamed_4)
__unnamed_4:
        /*01d9*/ 	.byte	0x63, 0x61, 0x73, 0x74, 0x5f, 0x61, 0x6e, 0x64, 0x5f, 0x73, 0x74, 0x6f, 0x72, 0x65, 0x00
	.type		__unnamed_20,@object
	.size		__unnamed_20,(__unnamed_8 - __unnamed_20)
__unnamed_20:
        /*01e8*/ 	.byte	0x63, 0x61, 0x73, 0x74, 0x5f, 0x61, 0x6e, 0x64, 0x5f, 0x73, 0x74, 0x6f, 0x72, 0x65, 0x00
	.type		__unnamed_8,@object
	.size		__unnamed_8,(__unnamed_24 - __unnamed_8)
__unnamed_8:
        /*01f7*/ 	.byte	0x63, 0x61, 0x73, 0x74, 0x5f, 0x61, 0x6e, 0x64, 0x5f, 0x73, 0x74, 0x6f, 0x72, 0x65, 0x00
	.type		__unnamed_24,@object
	.size		__unnamed_24,(__unnamed_16 - __unnamed_24)
__unnamed_24:
        /*0206*/ 	.byte	0x63, 0x61, 0x73, 0x74, 0x5f, 0x61, 0x6e, 0x64, 0x5f, 0x73, 0x74, 0x6f, 0x72, 0x65, 0x00
	.type		__unnamed_16,@object
	.size		__unnamed_16,(__unnamed_10 - __unnamed_16)
__unnamed_16:
        /*0215*/ 	.byte	0x63, 0x61, 0x73, 0x74, 0x5f, 0x61, 0x6e, 0x64, 0x5f, 0x73, 0x74, 0x6f, 0x72, 0x65, 0x00
	.type		__unnamed_10,@object
	.size		__unnamed_10,(__unnamed_2 - __unnamed_10)
__unnamed_10:
        /*0224*/ 	.byte	0x63, 0x61, 0x73, 0x74, 0x5f, 0x61, 0x6e, 0x64, 0x5f, 0x73, 0x74, 0x6f, 0x72, 0x65, 0x00
	.type		__unnamed_2,@object
	.size		__unnamed_2,(__unnamed_18 - __unnamed_2)
__unnamed_2:
        /*0233*/ 	.byte	0x63, 0x61, 0x73, 0x74, 0x5f, 0x61, 0x6e, 0x64, 0x5f, 0x73, 0x74, 0x6f, 0x72, 0x65, 0x00
	.type		__unnamed_18,@object
	.size		__unnamed_18,(__unnamed_6 - __unnamed_18)
__unnamed_18:
        /*0242*/ 	.byte	0x63, 0x61, 0x73, 0x74, 0x5f, 0x61, 0x6e, 0x64, 0x5f, 0x73, 0x74, 0x6f, 0x72, 0x65, 0x00
	.type		__unnamed_6,@object
	.size		__unnamed_6,(__unnamed_22 - __unnamed_6)
__unnamed_6:
        /*0251*/ 	.byte	0x63, 0x61, 0x73, 0x74, 0x5f, 0x61, 0x6e, 0x64, 0x5f, 0x73, 0x74, 0x6f, 0x72, 0x65, 0x00
	.type		__unnamed_22,@object
	.size		__unnamed_22,(__unnamed_14 - __unnamed_22)
__unnamed_22:
        /*0260*/ 	.byte	0x63, 0x61, 0x73, 0x74, 0x5f, 0x61, 0x6e, 0x64, 0x5f, 0x73, 0x74, 0x6f, 0x72, 0x65, 0x00
	.type		__unnamed_14,@object
	.size		__unnamed_14,($str$16 - __unnamed_14)
__unnamed_14:
        /*026f*/ 	.byte	0x63, 0x61, 0x73, 0x74, 0x5f, 0x61, 0x6e, 0x64, 0x5f, 0x73, 0x74, 0x6f, 0x72, 0x65, 0x00
	.type		$str$16,@object
	.size		$str$16,(.L_53 - $str$16)
$str$16:
        /*027e*/ 	.byte	0x2f, 0x72, 0x6f, 0x6f, 0x74, 0x2f, 0x2e, 0x70, 0x79, 0x65, 0x6e, 0x76, 0x2f, 0x76, 0x65, 0x72
        /*028e*/ 	.byte	0x73, 0x69, 0x6f, 0x6e, 0x73, 0x2f, 0x33, 0x2e, 0x31, 0x33, 0x2e, 0x31, 0x32, 0x2f, 0x6c, 0x69
        /*029e*/ 	.byte	0x62, 0x2f, 0x70, 0x79, 0x74, 0x68, 0x6f, 0x6e, 0x33, 0x2e, 0x31, 0x33, 0x2f, 0x73, 0x69, 0x74
        /*02ae*/ 	.byte	0x65, 0x2d, 0x70, 0x61, 0x63, 0x6b, 0x61, 0x67, 0x65, 0x73, 0x2f, 0x74, 0x6f, 0x72, 0x63, 0x68
        /*02be*/ 	.byte	0x2f, 0x69, 0x6e, 0x63, 0x6c, 0x75, 0x64, 0x65, 0x2f, 0x63, 0x31, 0x30, 0x2f, 0x63, 0x6f, 0x72
        /*02ce*/ 	.byte	0x65, 0x2f, 0x44, 0x79, 0x6e, 0x61, 0x6d, 0x69, 0x63, 0x43, 0x61, 0x73, 0x74, 0x2e, 0x68, 0x00
.L_53:


//--------------------- .nv.shared.reserved.0     --------------------------
	.section	.nv.shared.reserved.0,"aw",@nobits
	.weak		__nv_reservedSMEM_offset_0_alias
	.size		__nv_reservedSMEM_offset_0_alias, 0, 0
	.other		__nv_reservedSMEM_offset_0_alias,@"STO_CUDA_RESERVED_SHARED STV_DEFAULT"
__nv_reservedSMEM_offset_0_alias:
	.zero		0


//--------------------- .nv.global                --------------------------
	.section	.nv.global,"aw",@nobits
.nv.global:
	.type		_ZN48_INTERNAL_650009b6_17_UnaryOpsKernel_cu_bd823bfe4cuda3std3__48in_placeE,@object
	.size		_ZN48_INTERNAL_650009b6_17_UnaryOpsKernel_cu_bd823bfe4cuda3std3__48in_placeE,(_ZN48_INTERNAL_650009b6_17_UnaryOpsKernel_cu_bd823bfe4cuda3std6ranges3__45__cpo8distanceE - _ZN48_INTERNAL_650009b6_17_UnaryOpsKernel_cu_bd823bfe4cuda3std3__48in_placeE)
_ZN48_INTERNAL_650009b6_17_UnaryOpsKernel_cu_bd823bfe4cuda3std3__48in_placeE:
	.zero		1
	.type		_ZN48_INTERNAL_650009b6_17_UnaryOpsKernel_cu_bd823bfe4cuda3std6ranges3__45__cpo8distanceE,@object
	.size		_ZN48_INTERNAL_650009b6_17_UnaryOpsKernel_cu_bd823bfe4cuda3std6ranges3__45__cpo8distanceE,(_ZN48_INTERNAL_650009b6_17_UnaryOpsKernel_cu_bd823bfe4cuda3std3__45__cpo6cbeginE - _ZN48_INTERNAL_650009b6_17_UnaryOpsKernel_cu_bd823bfe4cuda3std6ranges3__45__cpo8distanceE)
_ZN48_INTERNAL_650009b6_17_UnaryOpsKernel_cu_bd823bfe4cuda3std6ranges3__45__cpo8distanceE:
	.zero		1
	.type		_ZN48_INTERNAL_650009b6_17_UnaryOpsKernel_cu_bd823bfe4cuda3std3__45__cpo6cbeginE,@object
	.size		_ZN48_INTERNAL_650009b6_17_UnaryOpsKernel_cu_bd823bfe4cuda3std3__45__cpo6cbeginE,(_ZN48_INTERNAL_650009b6_17_UnaryOpsKernel_cu_bd823bfe4cuda3std6ranges3__45__cpo7advanceE - _ZN48_INTERNAL_650009b6_17_UnaryOpsKernel_cu_bd823bfe4cuda3std3__45__cpo6cbeginE)
_ZN48_INTERNAL_650009b6_17_UnaryOpsKernel_cu_bd823bfe4cuda3std3__45__cpo6cbeginE:
	.zero		1
	.type		_ZN48_INTERNAL_650009b6_17_UnaryOpsKernel_cu_bd823bfe4cuda3std6ranges3__45__cpo7advanceE,@object
	.size		_ZN48_INTERNAL_650009b6_17_UnaryOpsKernel_cu_bd823bfe4cuda3std6ranges3__45__cpo7advanceE,(_ZN48_INTERNAL_650009b6_17_UnaryOpsKernel_cu_bd823bfe4cuda3std3__45__cpo7crbeginE - _ZN48_INTERNAL_650009b6_17_UnaryOpsKernel_cu_bd823bfe4cuda3std6ranges3__45__cpo7advanceE)
_ZN48_INTERNAL_650009b6_17_UnaryOpsKernel_cu_bd823bfe4cuda3std6ranges3__45__cpo7advanceE:
	.zero		1
	.type		_ZN48_INTERNAL_650009b6_17_UnaryOpsKernel_cu_bd823bfe4cuda3std3__45__cpo7crbeginE,@object
	.size		_ZN48_INTERNAL_650009b6_17_UnaryOpsKernel_cu_bd823bfe4cuda3std3__45__cpo7crbeginE,(_ZN48_INTERNAL_650009b6_17_UnaryOpsKernel_cu_bd823bfe4cuda3std6ranges3__45__cpo4dataE - _ZN48_INTERNAL_650009b6_17_UnaryOpsKernel_cu_bd823bfe4cuda3std3__45__cpo7crbeginE)
_ZN48_INTERNAL_650009b6_17_UnaryOpsKernel_cu_bd823bfe4cuda3std3__45__cpo7crbeginE:
	.zero		1
	.type		_ZN48_INTERNAL_650009b6_17_UnaryOpsKernel_cu_bd823bfe4cuda3std6ranges3__45__cpo4dataE,@object
	.size		_ZN48_INTERNAL_650009b6_17_UnaryOpsKernel_cu_bd823bfe4cuda3std6ranges3__45__cpo4dataE,(_ZN48_INTERNAL_650009b6_17_UnaryOpsKernel_cu_bd823bfe4cuda3std6ranges3__45__cpo5beginE - _ZN48_INTERNAL_650009b6_17_UnaryOpsKernel_cu_bd823bfe4cuda3std6ranges3__45__cpo4dataE)
_ZN48_INTERNAL_650009b6_17_UnaryOpsKernel_cu_bd823bfe4cuda3std6ranges3__45__cpo4dataE:
	.zero		1
	.type		_ZN48_INTERNAL_650009b6_17_UnaryOpsKernel_cu_bd823bfe4cuda3std6ranges3__45__cpo5beginE,@object
	.size		_ZN48_INTERNAL_650009b6_17_UnaryOpsKernel_cu_bd823bfe4cuda3std6ranges3__45__cpo5beginE,(_ZN48_INTERNAL_650009b6_17_UnaryOpsKernel_cu_bd823bfe4cuda3std3__450_GLOBAL__N__650009b6_17_UnaryOpsKernel_cu_bd823bfe6ignoreE - _ZN48_INTERNAL_650009b6_17_UnaryOpsKernel_cu_bd823bfe4cuda3std6ranges3__45__cpo5beginE)
_ZN48_INTERNAL_650009b6_17_UnaryOpsKernel_cu_bd823bfe4cuda3std6ranges3__45__cpo5beginE:
	.zero		1
	.type		_ZN48_INTERNAL_650009b6_17_UnaryOpsKernel_cu_bd823bfe4cuda3std3__450_GLOBAL__N__650009b6_17_UnaryOpsKernel_cu_bd823bfe6ignoreE,@object
	.size		_ZN48_INTERNAL_650009b6_17_UnaryOpsKernel_cu_bd823bfe4cuda3std3__450_GLOBAL__N__650009b6_17_UnaryOpsKernel_cu_bd823bfe6ignoreE,(_ZN48_INTERNAL_650009b6_17_UnaryOpsKernel_cu_bd823bfe4cuda3std6ranges3__45__cpo4sizeE - _ZN48_INTERNAL_650009b6_17_UnaryOpsKernel_cu_bd823bfe4cuda3std3__450_GLOBAL__N__650009b6_17_UnaryOpsKernel_cu_bd823bfe6ignoreE)
_ZN48_INTERNAL_650009b6_17_UnaryOpsKernel_cu_bd823bfe4cuda3std3__450_GLOBAL__N__650009b6_17_UnaryOpsKernel_cu_bd823bfe6ignoreE:
	.zero		1
	.type		_ZN48_INTERNAL_650009b6_17_UnaryOpsKernel_cu_bd823bfe4cuda3std6ranges3__45__cpo4sizeE,@object
	.size		_ZN48_INTERNAL_650009b6_17_UnaryOpsKernel_cu_bd823bfe4cuda3std6ranges3__45__cpo4sizeE,(_ZN48_INTERNAL_650009b6_17_UnaryOpsKernel_cu_bd823bfe4cuda3std3__45__cpo5beginE - _ZN48_INTERNAL_650009b6_17_UnaryOpsKernel_cu_bd823bfe4cuda3std6ranges3__45__cpo4sizeE)
_ZN48_INTERNAL_650009b6_17_UnaryOpsKernel_cu_bd823bfe4cuda3std6ranges3__45__cpo4sizeE:
	.zero		1
	.type		_ZN48_INTERNAL_650009b6_17_UnaryOpsKernel_cu_bd823bfe4cuda3std3__45__cpo5beginE,@object
	.size		_ZN48_INTERNAL_650009b6_17_UnaryOpsKernel_cu_bd823bfe4cuda3std3__45__cpo5beginE,(_ZN48_INTERNAL_650009b6_17_UnaryOpsKernel_cu_bd823bfe4cuda3std6ranges3__45__cpo6cbeginE - _ZN48_INTERNAL_650009b6_17_UnaryOpsKernel_cu_bd823bfe4cuda3std3__45__cpo5beginE)
_ZN48_INTERNAL_650009b6_17_UnaryOpsKernel_cu_bd823bfe4cuda3std3__45__cpo5beginE:
	.zero		1
	.type		_ZN48_INTERNAL_650009b6_17_UnaryOpsKernel_cu_bd823bfe4cuda3std6ranges3__45__cpo6cbeginE,@object
	.size		_ZN48_INTERNAL_650009b6_17_UnaryOpsKernel_cu_bd823bfe4cuda3std6ranges3__45__cpo6cbeginE,(_ZN48_INTERNAL_650009b6_17_UnaryOpsKernel_cu_bd823bfe4cuda3std3__45__cpo6rbeginE - _ZN48_INTERNAL_650009b6_17_UnaryOpsKernel_cu_bd823bfe4cuda3std6ranges3__45__cpo6cbeginE)
_ZN48_INTERNAL_650009b6_17_UnaryOpsKernel_cu_bd823bfe4cuda3std6ranges3__45__cpo6cbeginE:
	.zero		1
	.type		_ZN48_INTERNAL_650009b6_17_UnaryOpsKernel_cu_bd823bfe4cuda3std3__45__cpo6rbeginE,@object
	.size		_ZN48_INTERNAL_650009b6_17_UnaryOpsKernel_cu_bd823bfe4cuda3std3__45__cpo6rbeginE,(_ZN48_INTERNAL_650009b6_17_UnaryOpsKernel_cu_bd823bfe4cuda3std6ranges3__45__cpo4nextE - _ZN48_INTERNAL_650009b6_17_UnaryOpsKernel_cu_bd823bfe4cuda3std3__45__cpo6rbeginE)
_ZN48_INTERNAL_650009b6_17_UnaryOpsKernel_cu_bd823bfe4cuda3std3__45__cpo6rbeginE:
	.zero		1
	.type		_ZN48_INTERNAL_650009b6_17_UnaryOpsKernel_cu_bd823bfe4cuda3std6ranges3__45__cpo4nextE,@object
	.size		_ZN48_INTERNAL_650009b6_17_UnaryOpsKernel_cu_bd823bfe4cuda3std6ranges3__45__cpo4nextE,(_ZN48_INTERNAL_650009b6_17_UnaryOpsKernel_cu_bd823bfe4cuda3std6ranges3__45__cpo4swapE - _ZN48_INTERNAL_650009b6_17_UnaryOpsKernel_cu_bd823bfe4cuda3std6ranges3__45__cpo4nextE)
_ZN48_INTERNAL_650009b6_17_UnaryOpsKernel_cu_bd823bfe4cuda3std6ranges3__45__cpo4nextE:
	.zero		1
	.type		_ZN48_INTERNAL_650009b6_17_UnaryOpsKernel_cu_bd823bfe4cuda3std6ranges3__45__cpo4swapE,@object
	.size		_ZN48_INTERNAL_650009b6_17_UnaryOpsKernel_cu_bd823bfe4cuda3std6ranges3__45__cpo4swapE,(_ZN48_INTERNAL_650009b6_17_UnaryOpsKernel_cu_bd823bfe4cuda3std3__420unreachable_sentinelE - _ZN48_INTERNAL_650009b6_17_UnaryOpsKernel_cu_bd823bfe4cuda3std6ranges3__45__cpo4swapE)
_ZN48_INTERNAL_650009b6_17_UnaryOpsKernel_cu_bd823bfe4cuda3std6ranges3__45__cpo4swapE:
	.zero		1
	.type		_ZN48_INTERNAL_650009b6_17_UnaryOpsKernel_cu_bd823bfe4cuda3std3__420unreachable_sentinelE,@object
	.size		_ZN48_INTERNAL_650009b6_17_UnaryOpsKernel_cu_bd823bfe4cuda3std3__420unreachable_sentinelE,(_ZN48_INTERNAL_650009b6_17_UnaryOpsKernel_cu_bd823bfe6thrust23THRUST_300001_SM_900_NS6system6detail10sequential3seqE - _ZN48_INTERNAL_650009b6_17_UnaryOpsKernel_cu_bd823bfe4cuda3std3__420unreachable_sentinelE)
_ZN48_INTERNAL_650009b6_17_UnaryOpsKernel_cu_bd823bfe4cuda3std3__420unreachable_sentinelE:
	.zero		1
	.type		_ZN48_INTERNAL_650009b6_17_UnaryOpsKernel_cu_bd823bfe6thrust23THRUST_300001_SM_900_NS6system6detail10sequential3seqE,@object
	.size		_ZN48_INTERNAL_650009b6_17_UnaryOpsKernel_cu_bd823bfe6thrust23THRUST_300001_SM_900_NS6system6detail10sequential3seqE,(_ZN48_INTERNAL_650009b6_17_UnaryOpsKernel_cu_bd823bfe4cuda3std3__45__cpo4cendE - _ZN48_INTERNAL_650009b6_17_UnaryOpsKernel_cu_bd823bfe6thrust23THRUST_300001_SM_900_NS6system6detail10sequential3seqE)
_ZN48_INTERNAL_650009b6_17_UnaryOpsKernel_cu_bd823bfe6thrust23THRUST_300001_SM_900_NS6system6detail10sequential3seqE:
	.zero		1
	.type		_ZN48_INTERNAL_650009b6_17_UnaryOpsKernel_cu_bd823bfe4cuda3std3__45__cpo4cendE,@object
	.size		_ZN48_INTERNAL_650009b6_17_UnaryOpsKernel_cu_bd823bfe4cuda3std3__45__cpo4cendE,(_ZN48_INTERNAL_650009b6_17_UnaryOpsKernel_cu_bd823bfe4cuda3std6ranges3__45__cpo9iter_swapE - _ZN48_INTERNAL_650009b6_17_UnaryOpsKernel_cu_bd823bfe4cuda3std3__45__cpo4cendE)
_ZN48_INTERNAL_650009b6_17_UnaryOpsKernel_cu_bd823bfe4cuda3std3__45__cpo4cendE:
	.zero		1
	.type		_ZN48_INTERNAL_650009b6_17_UnaryOpsKernel_cu_bd823bfe4cuda3std6ranges3__45__cpo9iter_swapE,@object
	.size		_ZN48_INTERNAL_650009b6_17_UnaryOpsKernel_cu_bd823bfe4cuda3std6ranges3__45__cpo9iter_swapE,(_ZN48_INTERNAL_650009b6_17_UnaryOpsKernel_cu_bd823bfe4cuda3std3__45__cpo5crendE - _ZN48_INTERNAL_650009b6_17_UnaryOpsKernel_cu_bd823bfe4cuda3std6ranges3__45__cpo9iter_swapE)
_ZN48_INTERNAL_650009b6_17_UnaryOpsKernel_cu_bd823bfe4cuda3std6ranges3__45__cpo9iter_swapE:
	.zero		1
	.type		_ZN48_INTERNAL_650009b6_17_UnaryOpsKernel_cu_bd823bfe4cuda3std3__45__cpo5crendE,@object
	.size		_ZN48_INTERNAL_650009b6_17_UnaryOpsKernel_cu_bd823bfe4cuda3std3__45__cpo5crendE,(_ZN48_INTERNAL_650009b6_17_UnaryOpsKernel_cu_bd823bfe4cuda3std6ranges3__45__cpo5cdataE - _ZN48_INTERNAL_650009b6_17_UnaryOpsKernel_cu_bd823bfe4cuda3std3__45__cpo5crendE)
_ZN48_INTERNAL_650009b6_17_UnaryOpsKernel_cu_bd823bfe4cuda3std3__45__cpo5crendE:
	.zero		1
	.type		_ZN48_INTERNAL_650009b6_17_UnaryOpsKernel_cu_bd823bfe4cuda3std6ranges3__45__cpo5cdataE,@object
	.size		_ZN48_INTERNAL_650009b6_17_UnaryOpsKernel_cu_bd823bfe4cuda3std6ranges3__45__cpo5cdataE,(_ZN48_INTERNAL_650009b6_17_UnaryOpsKernel_cu_bd823bfe4cuda3std6ranges3__45__cpo3endE - _ZN48_INTERNAL_650009b6_17_UnaryOpsKernel_cu_bd823bfe4cuda3std6ranges3__45__cpo5cdataE)
_ZN48_INTERNAL_650009b6_17_UnaryOpsKernel_cu_bd823bfe4cuda3std6ranges3__45__cpo5cdataE:
	.zero		1
	.type		_ZN48_INTERNAL_650009b6_17_UnaryOpsKernel_cu_bd823bfe4cuda3std6ranges3__45__cpo3endE,@object
	.size		_ZN48_INTERNAL_650009b6_17_UnaryOpsKernel_cu_bd823bfe4cuda3std6ranges3__45__cpo3endE,(_ZN48_INTERNAL_650009b6_17_UnaryOpsKernel_cu_bd823bfe4cuda3std3__419piecewise_constructE - _ZN48_INTERNAL_650009b6_17_UnaryOpsKernel_cu_bd823bfe4cuda3std6ranges3__45__cpo3endE)
_ZN48_INTERNAL_650009b6_17_UnaryOpsKernel_cu_bd823bfe4cuda3std6ranges3__45__cpo3endE:
	.zero		1
	.type		_ZN48_INTERNAL_650009b6_17_UnaryOpsKernel_cu_bd823bfe4cuda3std3__419piecewise_constructE,@object
	.size		_ZN48_INTERNAL_650009b6_17_UnaryOpsKernel_cu_bd823bfe4cuda3std3__419piecewise_constructE,(_ZN48_INTERNAL_650009b6_17_UnaryOpsKernel_cu_bd823bfe4cuda3std6ranges3__45__cpo5ssizeE - _ZN48_INTERNAL_650009b6_17_UnaryOpsKernel_cu_bd823bfe4cuda3std3__419piecewise_constructE)
_ZN48_INTERNAL_650009b6_17_UnaryOpsKernel_cu_bd823bfe4cuda3std3__419piecewise_constructE:
	.zero		1
	.type		_ZN48_INTERNAL_650009b6_17_UnaryOpsKernel_cu_bd823bfe4cuda3std6ranges3__45__cpo5ssizeE,@object
	.size		_ZN48_INTERNAL_650009b6_17_UnaryOpsKernel_cu_bd823bfe4cuda3std6ranges3__45__cpo5ssizeE,(_ZN48_INTERNAL_650009b6_17_UnaryOpsKernel_cu_bd823bfe4cuda3std3__45__cpo3endE - _ZN48_INTERNAL_650009b6_17_UnaryOpsKernel_cu_bd823bfe4cuda3std6ranges3__45__cpo5ssizeE)
_ZN48_INTERNAL_650009b6_17_UnaryOpsKernel_cu_bd823bfe4cuda3std6ranges3__45__cpo5ssizeE:
	.zero		1
	.type		_ZN48_INTERNAL_650009b6_17_UnaryOpsKernel_cu_bd823bfe4cuda3std3__45__cpo3endE,@object
	.size		_ZN48_INTERNAL_650009b6_17_UnaryOpsKernel_cu_bd823bfe4cuda3std3__45__cpo3endE,(_ZN48_INTERNAL_650009b6_17_UnaryOpsKernel_cu_bd823bfe4cuda3std6ranges3__45__cpo4cendE - _ZN48_INTERNAL_650009b6_17_UnaryOpsKernel_cu_bd823bfe4cuda3std3__45__cpo3endE)
_ZN48_INTERNAL_650009b6_17_UnaryOpsKernel_cu_bd823bfe4cuda3std3__45__cpo3endE:
	.zero		1
	.type		_ZN48_INTERNAL_650009b6_17_UnaryOpsKernel_cu_bd823bfe4cuda3std6ranges3__45__cpo4cendE,@object
	.size		_ZN48_INTERNAL_650009b6_17_UnaryOpsKernel_cu_bd823bfe4cuda3std6ranges3__45__cpo4cendE,(_ZN48_INTERNAL_650009b6_17_UnaryOpsKernel_cu_bd823bfe4cuda3std3__45__cpo4rendE - _ZN48_INTERNAL_650009b6_17_UnaryOpsKernel_cu_bd823bfe4cuda3std6ranges3__45__cpo4cendE)
_ZN48_INTERNAL_650009b6_17_UnaryOpsKernel_cu_bd823bfe4cuda3std6ranges3__45__cpo4cendE:
	.zero		1
	.type		_ZN48_INTERNAL_650009b6_17_UnaryOpsKernel_cu_bd823bfe4cuda3std3__45__cpo4rendE,@object
	.size		_ZN48_INTERNAL_650009b6_17_UnaryOpsKernel_cu_bd823bfe4cuda3std3__45__cpo4rendE,(_ZN48_INTERNAL_650009b6_17_UnaryOpsKernel_cu_bd823bfe4cuda3std6ranges3__45__cpo4prevE - _ZN48_INTERNAL_650009b6_17_UnaryOpsKernel_cu_bd823bfe4cuda3std3__45__cpo4rendE)
_ZN48_INTERNAL_650009b6_17_UnaryOpsKernel_cu_bd823bfe4cuda3std3__45__cpo4rendE:
	.zero		1
	.type		_ZN48_INTERNAL_650009b6_17_UnaryOpsKernel_cu_bd823bfe4cuda3std6ranges3__45__cpo4prevE,@object
	.size		_ZN48_INTERNAL_650009b6_17_UnaryOpsKernel_cu_bd823bfe4cuda3std6ranges3__45__cpo4prevE,(_ZN48_INTERNAL_650009b6_17_UnaryOpsKernel_cu_bd823bfe4cuda3std6ranges3__45__cpo9iter_moveE - _ZN48_INTERNAL_650009b6_17_UnaryOpsKernel_cu_bd823bfe4cuda3std6ranges3__45__cpo4prevE)
_ZN48_INTERNAL_650009b6_17_UnaryOpsKernel_cu_bd823bfe4cuda3std6ranges3__45__cpo4prevE:
	.zero		1
	.type		_ZN48_INTERNAL_650009b6_17_UnaryOpsKernel_cu_bd823bfe4cuda3std6ranges3__45__cpo9iter_moveE,@object
	.size		_ZN48_INTERNAL_650009b6_17_UnaryOpsKernel_cu_bd823bfe4cuda3std6ranges3__45__cpo9iter_moveE,(.L_37 - _ZN48_INTERNAL_650009b6_17_UnaryOpsKernel_cu_bd823bfe4cuda3std6ranges3__45__cpo9iter_moveE)
_ZN48_INTERNAL_650009b6_17_UnaryOpsKernel_cu_bd823bfe4cuda3std6ranges3__45__cpo9iter_moveE:
	.zero		1
.L_37:


//--------------------- .nv.constant0._ZN2at6native50_GLOBAL__N__650009b6_17_UnaryOpsKernel_cu_bd823bfe45unrolled_elementwise_kernel_for_multi_outputsILi2EZZZNS0_17frexp_kernel_cudaERNS_18TensorIteratorBaseEENKUlvE_clEvENKUlvE2_clEvEUlN3c108BFloat16EE_St5arrayIPcLm3EE16OffsetCalculatorILi1EjLb0EESD_ILi2EjLb0EEEEviT0_T1_T2_T3_ --------------------------
	.section	.nv.constant0._ZN2at6native50_GLOBAL__N__650009b6_17_UnaryOpsKernel_cu_bd823bfe45unrolled_elementwise_kernel_for_multi_outputsILi2EZZZNS0_17frexp_kernel_cudaERNS_18TensorIteratorBaseEENKUlvE_clEvENKUlvE2_clEvEUlN3c108BFloat16EE_St5arrayIPcLm3EE16OffsetCalculatorILi1EjLb0EESD_ILi2EjLb0EEEEviT0_T1_T2_T3_,"a",@progbits
	.sectionflags	@""
	.align	4
.nv.constant0._ZN2at6native50_GLOBAL__N__650009b6_17_UnaryOpsKernel_cu_bd823bfe45unrolled_elementwise_kernel_for_multi_outputsILi2EZZZNS0_17frexp_kernel_cudaERNS_18TensorIteratorBaseEENKUlvE_clEvENKUlvE2_clEvEUlN3c108BFloat16EE_St5arrayIPcLm3EE16OffsetCalculatorILi1EjLb0EESD_ILi2EjLb0EEEEviT0_T1_T2_T3_:
	.zero		1476


//--------------------- .nv.constant0._ZN2at6native50_GLOBAL__N__650009b6_17_UnaryOpsKernel_cu_bd823bfe45unrolled_elementwise_kernel_for_multi_outputsILi2EZZZNS0_17frexp_kernel_cudaERNS_18TensorIteratorBaseEENKUlvE_clEvENKUlvE2_clEvEUlN3c108BFloat16EE_St5arrayIPcLm3EE23TrivialOffsetCalculatorILi1EjESD_ILi2EjEEEviT0_T1_T2_T3_ --------------------------
	.section	.nv.constant0._ZN2at6native50_GLOBAL__N__650009b6_17_UnaryOpsKernel_cu_bd823bfe45unrolled_elementwise_kernel_for_multi_outputsILi2EZZZNS0_17frexp_kernel_cudaERNS_18TensorIteratorBaseEENKUlvE_clEvENKUlvE2_clEvEUlN3c108BFloat16EE_St5arrayIPcLm3EE23TrivialOffsetCalculatorILi1EjESD_ILi2EjEEEviT0_T1_T2_T3_,"a",@progbits
	.sectionflags	@""
	.align	4
.nv.constant0._ZN2at6native50_GLOBAL__N__650009b6_17_UnaryOpsKernel_cu_bd823bfe45unrolled_elementwise_kernel_for_multi_outputsILi2EZZZNS0_17frexp_kernel_cudaERNS_18TensorIteratorBaseEENKUlvE_clEvENKUlvE2_clEvEUlN3c108BFloat16EE_St5arrayIPcLm3EE23TrivialOffsetCalculatorILi1EjESD_ILi2EjEEEviT0_T1_T2_T3_:
	.zero		570


//--------------------- .nv.constant0._ZN2at6native50_GLOBAL__N__650009b6_17_UnaryOpsKernel_cu_bd823bfe45unrolled_elementwise_kernel_for_multi_outputsILi2EZZZNS0_17frexp_kernel_cudaERNS_18TensorIteratorBaseEENKUlvE_clEvENKUlvE1_clEvEUlN3c104HalfEE_St5arrayIPcLm3EE16OffsetCalculatorILi1EjLb0EESD_ILi2EjLb0EEEEviT0_T1_T2_T3_ --------------------------
	.section	.nv.constant0._ZN2at6native50_GLOBAL__N__650009b6_17_UnaryOpsKernel_cu_bd823bfe45unrolled_elementwise_kernel_for_multi_outputsILi2EZZZNS0_17frexp_kernel_cudaERNS_18TensorIteratorBaseEENKUlvE_clEvENKUlvE1_clEvEUlN3c104HalfEE_St5arrayIPcLm3EE16OffsetCalculatorILi1EjLb0EESD_ILi2EjLb0EEEEviT0_T1_T2_T3_,"a",@progbits
	.sectionflags	@""
	.align	4
.nv.constant0._ZN2at6native50_GLOBAL__N__650009b6_17_UnaryOpsKernel_cu_bd823bfe45unrolled_elementwise_kernel_for_multi_outputsILi2EZZZNS0_17frexp_kernel_cudaERNS_18TensorIteratorBaseEENKUlvE_clEvENKUlvE1_clEvEUlN3c104HalfEE_St5arrayIPcLm3EE16OffsetCalculatorILi1EjLb0EESD_ILi2EjLb0EEEEviT0_T1_T2_T3_:
	.zero		1476


//--------------------- .nv.constant0._ZN2at6native50_GLOBAL__N__650009b6_17_UnaryOpsKernel_cu_bd823bfe45unrolled_elementwise_kernel_for_multi_outputsILi2EZZZNS0_17frexp_kernel_cudaERNS_18TensorIteratorBaseEENKUlvE_clEvENKUlvE1_clEvEUlN3c104HalfEE_St5arrayIPcLm3EE23TrivialOffsetCalculatorILi1EjESD_ILi2EjEEEviT0_T1_T2_T3_ --------------------------
	.section	.nv.constant0._ZN2at6native50_GLOBAL__N__650009b6_17_UnaryOpsKernel_cu_bd823bfe45unrolled_elementwise_kernel_for_multi_outputsILi2EZZZNS0_17frexp_kernel_cudaERNS_18TensorIteratorBaseEENKUlvE_clEvENKUlvE1_clEvEUlN3c104HalfEE_St5arrayIPcLm3EE23TrivialOffsetCalculatorILi1EjESD_ILi2EjEEEviT0_T1_T2_T3_,"a",@progbits
	.sectionflags	@""
	.align	4
.nv.constant0._ZN2at6native50_GLOBAL__N__650009b6_17_UnaryOpsKernel_cu_bd823bfe45unrolled_elementwise_kernel_for_multi_outputsILi2EZZZNS0_17frexp_kernel_cudaERNS_18TensorIteratorBaseEENKUlvE_clEvENKUlvE1_clEvEUlN3c104HalfEE_St5arrayIPcLm3EE23TrivialOffsetCalculatorILi1EjESD_ILi2EjEEEviT0_T1_T2_T3_:
	.zero		570


//--------------------- .nv.constant0._ZN2at6native50_GLOBAL__N__650009b6_17_UnaryOpsKernel_cu_bd823bfe45unrolled_elementwise_kernel_for_multi_outputsILi2EZZZNS0_17frexp_kernel_cudaERNS_18TensorIteratorBaseEENKUlvE_clEvENKUlvE0_clEvEUlfE_St5arrayIPcLm3EE16OffsetCalculatorILi1EjLb0EESB_ILi2EjLb0EEEEviT0_T1_T2_T3_ --------------------------
	.section	.nv.constant0._ZN2at6native50_GLOBAL__N__650009b6_17_UnaryOpsKernel_cu_bd823bfe45unrolled_elementwise_kernel_for_multi_outputsILi2EZZZNS0_17frexp_kernel_cudaERNS_18TensorIteratorBaseEENKUlvE_clEvENKUlvE0_clEvEUlfE_St5arrayIPcLm3EE16OffsetCalculatorILi1EjLb0EESB_ILi2EjLb0EEEEviT0_T1_T2_T3_,"a",@progbits
	.sectionflags	@""
	.align	4
.nv.constant0._ZN2at6native50_GLOBAL__N__650009b6_17_UnaryOpsKernel_cu_bd823bfe45unrolled_elementwise_kernel_for_multi_outputsILi2EZZZNS0_17frexp_kernel_cudaERNS_18TensorIteratorBaseEENKUlvE_clEvENKUlvE0_clEvEUlfE_St5arrayIPcLm3EE16OffsetCalculatorILi1EjLb0EESB_ILi2EjLb0EEEEviT0_T1_T2_T3_:
	.zero		1476


//--------------------- .nv.constant0._ZN2at6native50_GLOBAL__N__650009b6_17_UnaryOpsKernel_cu_bd823bfe45unrolled_elementwise_kernel_for_multi_outputsILi2EZZZNS0_17frexp_kernel_cudaERNS_18TensorIteratorBaseEENKUlvE_clEvENKUlvE0_clEvEUlfE_St5arrayIPcLm3EE23TrivialOffsetCalculatorILi1EjESB_ILi2EjEEEviT0_T1_T2_T3_ --------------------------
	.section	.nv.constant0._ZN2at6native50_GLOBAL__N__650009b6_17_UnaryOpsKernel_cu_bd823bfe45unrolled_elementwise_kernel_for_multi_outputsILi2EZZZNS0_17frexp_kernel_cudaERNS_18TensorIteratorBaseEENKUlvE_clEvENKUlvE0_clEvEUlfE_St5arrayIPcLm3EE23TrivialOffsetCalculatorILi1EjESB_ILi2EjEEEviT0_T1_T2_T3_,"a",@progbits
	.sectionflags	@""
	.align	4
.nv.constant0._ZN2at6native50_GLOBAL__N__650009b6_17_UnaryOpsKernel_cu_bd823bfe45unrolled_elementwise_kernel_for_multi_outputsILi2EZZZNS0_17frexp_kernel_cudaERNS_18TensorIteratorBaseEENKUlvE_clEvENKUlvE0_clEvEUlfE_St5arrayIPcLm3EE23TrivialOffsetCalculatorILi1EjESB_ILi2EjEEEviT0_T1_T2_T3_:
	.zero		570


//--------------------- .nv.constant0._ZN2at6native50_GLOBAL__N__650009b6_17_UnaryOpsKernel_cu_bd823bfe45unrolled_elementwise_kernel_for_multi_outputsILi2EZZZNS0_17frexp_kernel_cudaERNS_18TensorIteratorBaseEENKUlvE_clEvENKUlvE_clEvEUldE_St5arrayIPcLm3EE16OffsetCalculatorILi1EjLb0EESB_ILi2EjLb0EEEEviT0_T1_T2_T3_ --------------------------
	.section	.nv.constant0._ZN2at6native50_GLOBAL__N__650009b6_17_UnaryOpsKernel_cu_bd823bfe45unrolled_elementwise_kernel_for_multi_outputsILi2EZZZNS0_17frexp_kernel_cudaERNS_18TensorIteratorBaseEENKUlvE_clEvENKUlvE_clEvEUldE_St5arrayIPcLm3EE16OffsetCalculatorILi1EjLb0EESB_ILi2EjLb0EEEEviT0_T1_T2_T3_,"a",@progbits
	.sectionflags	@""
	.align	4
.nv.constant0._ZN2at6native50_GLOBAL__N__650009b6_17_UnaryOpsKernel_cu_bd823bfe45unrolled_elementwise_kernel_for_multi_outputsILi2EZZZNS0_17frexp_kernel_cudaERNS_18TensorIteratorBaseEENKUlvE_clEvENKUlvE_clEvEUldE_St5arrayIPcLm3EE16OffsetCalculatorILi1EjLb0EESB_ILi2EjLb0EEEEviT0_T1_T2_T3_:
	.zero		1476


//--------------------- .nv.constant0._ZN2at6native50_GLOBAL__N__650009b6_17_UnaryOpsKernel_cu_bd823bfe45unrolled_elementwise_kernel_for_multi_outputsILi2EZZZNS0_17frexp_kernel_cudaERNS_18TensorIteratorBaseEENKUlvE_clEvENKUlvE_clEvEUldE_St5arrayIPcLm3EE23TrivialOffsetCalculatorILi1EjESB_ILi2EjEEEviT0_T1_T2_T3_ --------------------------
	.section	.nv.constant0._ZN2at6native50_GLOBAL__N__650009b6_17_UnaryOpsKernel_cu_bd823bfe45unrolled_elementwise_kernel_for_multi_outputsILi2EZZZNS0_17frexp_kernel_cudaERNS_18TensorIteratorBaseEENKUlvE_clEvENKUlvE_clEvEUldE_St5arrayIPcLm3EE23TrivialOffsetCalculatorILi1EjESB_ILi2EjEEEviT0_T1_T2_T3_,"a",@progbits
	.sectionflags	@""
	.align	4
.nv.constant0._ZN2at6native50_GLOBAL__N__650009b6_17_UnaryOpsKernel_cu_bd823bfe45unrolled_elementwise_kernel_for_multi_outputsILi2EZZZNS0_17frexp_kernel_cudaERNS_18TensorIteratorBaseEENKUlvE_clEvENKUlvE_clEvEUldE_St5arrayIPcLm3EE23TrivialOffsetCalculatorILi1EjESB_ILi2EjEEEviT0_T1_T2_T3_:
	.zero		570


//--------------------- .nv.constant0._ZN2at6native18elementwise_kernelILi128ELi4EZNS0_15gpu_kernel_implIZZZNS0_22nan_to_num_kernel_cudaERNS_18TensorIteratorBaseESt8optionalIdES6_S6_ENKUlvE0_clEvENKUlvE2_clEvEUlN3c108BFloat16EE_EEvS4_RKT_EUliE_EEviT1_ --------------------------
	.section	.nv.constant0._ZN2at6native18elementwise_kernelILi128ELi4EZNS0_15gpu_kernel_implIZZZNS0_22nan_to_num_kernel_cudaERNS_18TensorIteratorBaseESt8optionalIdES6_S6_ENKUlvE0_clEvENKUlvE2_clEvEUlN3c108BFloat16EE_EEvS4_RKT_EUliE_EEviT1_,"a",@progbits
	.sectionflags	@""
	.align	4
.nv.constant0._ZN2at6native18elementwise_kernelILi128ELi4EZNS0_15gpu_kernel_implIZZZNS0_22nan_to_num_kernel_cudaERNS_18TensorIteratorBaseESt8optionalIdES6_S6_ENKUlvE0_clEvENKUlvE2_clEvEUlN3c108BFloat16EE_EEvS4_RKT_EUliE_EEviT1_:
	.zero		1088


//--------------------- .nv.constant0._ZN2at6native27unrolled_elementwise_kernelIZZZNS0_22nan_to_num_kernel_cudaERNS_18TensorIteratorBaseESt8optionalIdES5_S5_ENKUlvE0_clEvENKUlvE2_clEvEUlN3c108BFloat16EE_St5arrayIPcLm2EELi4E23TrivialOffsetCalculatorILi1EjESF_NS0_6memory12LoadWithCastILi1EEENSG_13StoreWithCastILi1EEEEEviT_T0_T2_T3_T4_T5_ --------------------------
	.section	.nv.constant0._ZN2at6native27unrolled_elementwise_kernelIZZZNS0_22nan_to_num_kernel_cudaERNS_18TensorIteratorBaseESt8optionalIdES5_S5_ENKUlvE0_clEvENKUlvE2_clEvEUlN3c108BFloat16EE_St5arrayIPcLm2EELi4E23TrivialOffsetCalculatorILi1EjESF_NS0_6memory12LoadWithCastILi1EEENSG_13StoreWithCastILi1EEEEEviT_T0_T2_T3_T4_T5_,"a",@progbits
	.sectionflags	@""
	.align	4
.nv.constant0._ZN2at6native27unrolled_elementwise_kernelIZZZNS0_22nan_to_num_kernel_cudaERNS_18TensorIteratorBaseESt8optionalIdES5_S5_ENKUlvE0_clEvENKUlvE2_clEvEUlN3c108BFloat16EE_St5arrayIPcLm2EELi4E23TrivialOffsetCalculatorILi1EjESF_NS0_6memory12LoadWithCastILi1EEENSG_13StoreWithCastILi1EEEEEviT_T0_T2_T3_T4_T5_:
	.zero		588


//--------------------- .nv.constant0._ZN2at6native18elementwise_kernelILi128ELi4EZNS0_22gpu_kernel_impl_nocastIZZZNS0_22nan_to_num_kernel_cudaERNS_18TensorIteratorBaseESt8optionalIdES6_S6_ENKUlvE0_clEvENKUlvE2_clEvEUlN3c108BFloat16EE_EEvS4_RKT_EUliE_EEviT1_ --------------------------
	.section	.nv.constant0._ZN2at6native18elementwise_kernelILi128ELi4EZNS0_22gpu_kernel_impl_nocastIZZZNS0_22nan_to_num_kernel_cudaERNS_18TensorIteratorBaseESt8optionalIdES6_S6_ENKUlvE0_clEvENKUlvE2_clEvEUlN3c108BFloat16EE_EEvS4_RKT_EUliE_EEviT1_,"a",@progbits
	.sectionflags	@""
	.align	4
.nv.constant0._ZN2at6native18elementwise_kernelILi128ELi4EZNS0_22gpu_kernel_impl_nocastIZZZNS0_22nan_to_num_kernel_cudaERNS_18TensorIteratorBaseESt8optionalIdES6_S6_ENKUlvE0_clEvENKUlvE2_clEvEUlN3c108BFloat16EE_EEvS4_RKT_EUliE_EEviT1_:
	.zero		1080


//--------------------- .nv.constant0._ZN2at6native27unrolled_elementwise_kernelIZZZNS0_22nan_to_num_kernel_cudaERNS_18TensorIteratorBaseESt8optionalIdES5_S5_ENKUlvE0_clEvENKUlvE2_clEvEUlN3c108BFloat16EE_St5arrayIPcLm2EELi4E23TrivialOffsetCalculatorILi1EjESF_NS0_6memory15LoadWithoutCastENSG_16StoreWithoutCastEEEviT_T0_T2_T3_T4_T5_ --------------------------
	.section	.nv.constant0._ZN2at6native27unrolled_elementwise_kernelIZZZNS0_22nan_to_num_kernel_cudaERNS_18TensorIteratorBaseESt8optionalIdES5_S5_ENKUlvE0_clEvENKUlvE2_clEvEUlN3c108BFloat16EE_St5arrayIPcLm2EELi4E23TrivialOffsetCalculatorILi1EjESF_NS0_6memory15LoadWithoutCastENSG_16StoreWithoutCastEEEviT_T0_T2_T3_T4_T5_,"a",@progbits
	.sectionflags	@""
	.align	4
.nv.constant0._ZN2at6native27unrolled_elementwise_kernelIZZZNS0_22nan_to_num_kernel_cudaERNS_18TensorIteratorBaseESt8optionalIdES5_S5_ENKUlvE0_clEvENKUlvE2_clEvEUlN3c108BFloat16EE_St5arrayIPcLm2EELi4E23TrivialOffsetCalculatorILi1EjESF_NS0_6memory15LoadWithoutCastENSG_16StoreWithoutCastEEEviT_T0_T2_T3_T4_T5_:
	.zero		572


//--------------------- .nv.constant0._ZN2at6native29vectorized_elementwise_kernelILi2EZZZNS0_22nan_to_num_kernel_cudaERNS_18TensorIteratorBaseESt8optionalIdES5_S5_ENKUlvE0_clEvENKUlvE2_clEvEUlN3c108BFloat16EE_St5arrayIPcLm2EEEEviT0_T1_ --------------------------
	.section	.nv.constant0._ZN2at6native29vectorized_elementwise_kernelILi2EZZZNS0_22nan_to_num_kernel_cudaERNS_18TensorIteratorBaseESt8optionalIdES5_S5_ENKUlvE0_clEvENKUlvE2_clEvEUlN3c108BFloat16EE_St5arrayIPcLm2EEEEviT0_T1_,"a",@progbits
	.sectionflags	@""
	.align	4
.nv.constant0._ZN2at6native29vectorized_elementwise_kernelILi2EZZZNS0_22nan_to_num_kernel_cudaERNS_18TensorIteratorBaseESt8optionalIdES5_S5_ENKUlvE0_clEvENKUlvE2_clEvEUlN3c108BFloat16EE_St5arrayIPcLm2EEEEviT0_T1_:
	.zero		568


//--------------------- .nv.constant0._ZN2at6native29vectorized_elementwise_kernelILi4EZZZNS0_22nan_to_num_kernel_cudaERNS_18TensorIteratorBaseESt8optionalIdES5_S5_ENKUlvE0_clEvENKUlvE2_clEvEUlN3c108BFloat16EE_St5arrayIPcLm2EEEEviT0_T1_ --------------------------
	.section	.nv.constant0._ZN2at6native29vectorized_elementwise_kernelILi4EZZZNS0_22nan_to_num_kernel_cudaERNS_18TensorIteratorBaseESt8optionalIdES5_S5_ENKUlvE0_clEvENKUlvE2_clEvEUlN3c108BFloat16EE_St5arrayIPcLm2EEEEviT0_T1_,"a",@progbits
	.sectionflags	@""
	.align	4
.nv.constant0._ZN2at6native29vectorized_elementwise_kernelILi4EZZZNS0_22nan_to_num_kernel_cudaERNS_18TensorIteratorBaseESt8optionalIdES5_S5_ENKUlvE0_clEvENKUlvE2_clEvEUlN3c108BFloat16EE_St5arrayIPcLm2EEEEviT0_T1_:
	.zero		568


//--------------------- .nv.constant0._ZN2at6native29vectorized_elementwise_kernelILi8EZZZNS0_22nan_to_num_kernel_cudaERNS_18TensorIteratorBaseESt8optionalIdES5_S5_ENKUlvE0_clEvENKUlvE2_clEvEUlN3c108BFloat16EE_St5arrayIPcLm2EEEEviT0_T1_ --------------------------
	.section	.nv.constant0._ZN2at6native29vectorized_elementwise_kernelILi8EZZZNS0_22nan_to_num_kernel_cudaERNS_18TensorIteratorBaseESt8optionalIdES5_S5_ENKUlvE0_clEvENKUlvE2_clEvEUlN3c108BFloat16EE_St5arrayIPcLm2EEEEviT0_T1_,"a",@progbits
	.sectionflags	@""
	.align	4
.nv.constant0._ZN2at6native29vectorized_elementwise_kernelILi8EZZZNS0_22nan_to_num_kernel_cudaERNS_18TensorIteratorBaseESt8optionalIdES5_S5_ENKUlvE0_clEvENKUlvE2_clEvEUlN3c108BFloat16EE_St5arrayIPcLm2EEEEviT0_T1_:
	.zero		568


//--------------------- .nv.constant0._ZN2at6native18elementwise_kernelILi128ELi4EZNS0_15gpu_kernel_implIZZZNS0_22nan_to_num_kernel_cudaERNS_18TensorIteratorBaseESt8optionalIdES6_S6_ENKUlvE0_clEvENKUlvE1_clEvEUlN3c104HalfEE_EEvS4_RKT_EUliE_EEviT1_ --------------------------
	.section	.nv.constant0._ZN2at6native18elementwise_kernelILi128ELi4EZNS0_15gpu_kernel_implIZZZNS0_22nan_to_num_kernel_cudaERNS_18TensorIteratorBaseESt8optionalIdES6_S6_ENKUlvE0_clEvENKUlvE1_clEvEUlN3c104HalfEE_EEvS4_RKT_EUliE_EEviT1_,"a",@progbits
	.sectionflags	@""
	.align	4
.nv.constant0._ZN2at6native18elementwise_kernelILi128ELi4EZNS0_15gpu_kernel_implIZZZNS0_22nan_to_num_kernel_cudaERNS_18TensorIteratorBaseESt8optionalIdES6_S6_ENKUlvE0_clEvENKUlvE1_clEvEUlN3c104HalfEE_EEvS4_RKT_EUliE_EEviT1_:
	.zero		1088


//--------------------- .nv.constant0._ZN2at6native27unrolled_elementwise_kernelIZZZNS0_22nan_to_num_kernel_cudaERNS_18TensorIteratorBaseESt8optionalIdES5_S5_ENKUlvE0_clEvENKUlvE1_clEvEUlN3c104HalfEE_St5arrayIPcLm2EELi4E23TrivialOffsetCalculatorILi1EjESF_NS0_6memory12LoadWithCastILi1EEENSG_13StoreWithCastILi1EEEEEviT_T0_T2_T3_T4_T5_ --------------------------
	.section	.nv.constant0._ZN2at6native27unrolled_elementwise_kernelIZZZNS0_22nan_to_num_kernel_cudaERNS_18TensorIteratorBaseESt8optionalIdES5_S5_ENKUlvE0_clEvENKUlvE1_clEvEUlN3c104HalfEE_St5arrayIPcLm2EELi4E23TrivialOffsetCalculatorILi1EjESF_NS0_6memory12LoadWithCastILi1EEENSG_13StoreWithCastILi1EEEEEviT_T0_T2_T3_T4_T5_,"a",@progbits
	.sectionflags	@""
	.align	4
.nv.constant0._ZN2at6native27unrolled_elementwise_kernelIZZZNS0_22nan_to_num_kernel_cudaERNS_18TensorIteratorBaseESt8optionalIdES5_S5_ENKUlvE0_clEvENKUlvE1_clEvEUlN3c104HalfEE_St5arrayIPcLm2EELi4E23TrivialOffsetCalculatorILi1EjESF_NS0_6memory12LoadWithCastILi1EEENSG_13StoreWithCastILi1EEEEEviT_T0_T2_T3_T4_T5_:
	.zero		588


//--------------------- .nv.constant0._ZN2at6native18elementwise_kernelILi128ELi4EZNS0_22gpu_kernel_impl_nocastIZZZNS0_22nan_to_num_kernel_cudaERNS_18TensorIteratorBaseESt8optionalIdES6_S6_ENKUlvE0_clEvENKUlvE1_clEvEUlN3c104HalfEE_EEvS4_RKT_EUliE_EEviT1_ --------------------------
	.section	.nv.constant0._ZN2at6native18elementwise_kernelILi128ELi4EZNS0_22gpu_kernel_impl_nocastIZZZNS0_22nan_to_num_kernel_cudaERNS_18TensorIteratorBaseESt8optionalIdES6_S6_ENKUlvE0_clEvENKUlvE1_clEvEUlN3c104HalfEE_EEvS4_RKT_EUliE_EEviT1_,"a",@progbits
	.sectionflags	@""
	.align	4
.nv.constant0._ZN2at6native18elementwise_kernelILi128ELi4EZNS0_22gpu_kernel_impl_nocastIZZZNS0_22nan_to_num_kernel_cudaERNS_18TensorIteratorBaseESt8optionalIdES6_S6_ENKUlvE0_clEvENKUlvE1_clEvEUlN3c104HalfEE_EEvS4_RKT_EUliE_EEviT1_:
	.zero		1080


//--------------------- .nv.constant0._ZN2at6native27unrolled_elementwise_kernelIZZZNS0_22nan_to_num_kernel_cudaERNS_18TensorIteratorBaseESt8optionalIdES5_S5_ENKUlvE0_clEvENKUlvE1_clEvEUlN3c104HalfEE_St5arrayIPcLm2EELi4E23TrivialOffsetCalculatorILi1EjESF_NS0_6memory15LoadWithoutCastENSG_16StoreWithoutCastEEEviT_T0_T2_T3_T4_T5_ --------------------------
	.section	.nv.constant0._ZN2at6native27unrolled_elementwise_kernelIZZZNS0_22nan_to_num_kernel_cudaERNS_18TensorIteratorBaseESt8optionalIdES5_S5_ENKUlvE0_clEvENKUlvE1_clEvEUlN3c104HalfEE_St5arrayIPcLm2EELi4E23TrivialOffsetCalculatorILi1EjESF_NS0_6memory15LoadWithoutCastENSG_16StoreWithoutCastEEEviT_T0_T2_T3_T4_T5_,"a",@progbits
	.sectionflags	@""
	.align	4
.nv.constant0._ZN2at6native27unrolled_elementwise_kernelIZZZNS0_22nan_to_num_kernel_cudaERNS_18TensorIteratorBaseESt8optionalIdES5_S5_ENKUlvE0_clEvENKUlvE1_clEvEUlN3c104HalfEE_St5arrayIPcLm2EELi4E23TrivialOffsetCalculatorILi1EjESF_NS0_6memory15LoadWithoutCastENSG_16StoreWithoutCastEEEviT_T0_T2_T3_T4_T5_:
	.zero		572


//--------------------- .nv.constant0._ZN2at6native29vectorized_elementwise_kernelILi2EZZZNS0_22nan_to_num_kernel_cudaERNS_18TensorIteratorBaseESt8optionalIdES5_S5_ENKUlvE0_clEvENKUlvE1_clEvEUlN3c104HalfEE_St5arrayIPcLm2EEEEviT0_T1_ --------------------------
	.section	.nv.constant0._ZN2at6native29vectorized_elementwise_kernelILi2EZZZNS0_22nan_to_num_kernel_cudaERNS_18TensorIteratorBaseESt8optionalIdES5_S5_ENKUlvE0_clEvENKUlvE1_clEvEUlN3c104HalfEE_St5arrayIPcLm2EEEEviT0_T1_,"a",@progbits
	.sectionflags	@""
	.align	4
.nv.constant0._ZN2at6native29vectorized_elementwise_kernelILi2EZZZNS0_22nan_to_num_kernel_cudaERNS_18TensorIteratorBaseESt8optionalIdES5_S5_ENKUlvE0_clEvENKUlvE1_clEvEUlN3c104HalfEE_St5arrayIPcLm2EEEEviT0_T1_:
	.zero		568


//--------------------- .nv.constant0._ZN2at6native29vectorized_elementwise_kernelILi4EZZZNS0_22nan_to_num_kernel_cudaERNS_18TensorIteratorBaseESt8optionalIdES5_S5_ENKUlvE0_clEvENKUlvE1_clEvEUlN3c104HalfEE_St5arrayIPcLm2EEEEviT0_T1_ --------------------------
	.section	.nv.constant0._ZN2at6native29vectorized_elementwise_kernelILi4EZZZNS0_22nan_to_num_kernel_cudaERNS_18TensorIteratorBaseESt8optionalIdES5_S5_ENKUlvE0_clEvENKUlvE1_clEvEUlN3c104HalfEE_St5arrayIPcLm2EEEEviT0_T1_,"a",@progbits
	.sectionflags	@""
	.align	4
.nv.constant0._ZN2at6native29vectorized_elementwise_kernelILi4EZZZNS0_22nan_to_num_kernel_cudaERNS_18TensorIteratorBaseESt8optionalIdES5_S5_ENKUlvE0_clEvENKUlvE1_clEvEUlN3c104HalfEE_St5arrayIPcLm2EEEEviT0_T1_:
	.zero		568


//--------------------- .nv.constant0._ZN2at6native29vectorized_elementwise_kernelILi8EZZZNS0_22nan_to_num_kernel_cudaERNS_18TensorIteratorBaseESt8optionalIdES5_S5_ENKUlvE0_clEvENKUlvE1_clEvEUlN3c104HalfEE_St5arrayIPcLm2EEEEviT0_T1_ --------------------------
	.section	.nv.constant0._ZN2at6native29vectorized_elementwise_kernelILi8EZZZNS0_22nan_to_num_kernel_cudaERNS_18TensorIteratorBaseESt8optionalIdES5_S5_ENKUlvE0_clEvENKUlvE1_clEvEUlN3c104HalfEE_St5arrayIPcLm2EEEEviT0_T1_,"a",@progbits
	.sectionflags	@""
	.align	4
.nv.constant0._ZN2at6native29vectorized_elementwise_kernelILi8EZZZNS0_22nan_to_num_kernel_cudaERNS_18TensorIteratorBaseESt8optionalIdES5_S5_ENKUlvE0_clEvENKUlvE1_clEvEUlN3c104HalfEE_St5arrayIPcLm2EEEEviT0_T1_:
	.zero		568


//--------------------- .nv.constant0._ZN2at6native18elementwise_kernelILi128ELi4EZNS0_15gpu_kernel_implIZZZNS0_22nan_to_num_kernel_cudaERNS_18TensorIteratorBaseESt8optionalIdES6_S6_ENKUlvE0_clEvENKUlvE0_clEvEUlfE_EEvS4_RKT_EUliE_EEviT1_ --------------------------
	.section	.nv.constant0._ZN2at6native18elementwise_kernelILi128ELi4EZNS0_15gpu_kernel_implIZZZNS0_22nan_to_num_kernel_cudaERNS_18TensorIteratorBaseESt8optionalIdES6_S6_ENKUlvE0_clEvENKUlvE0_clEvEUlfE_EEvS4_RKT_EUliE_EEviT1_,"a",@progbits
	.sectionflags	@""
	.align	4
.nv.constant0._ZN2at6native18elementwise_kernelILi128ELi4EZNS0_15gpu_kernel_implIZZZNS0_22nan_to_num_kernel_cudaERNS_18TensorIteratorBaseESt8optionalIdES6_S6_ENKUlvE0_clEvENKUlvE0_clEvEUlfE_EEvS4_RKT_EUliE_EEviT1_:
	.zero		1096


//--------------------- .nv.constant0._ZN2at6native27unrolled_elementwise_kernelIZZZNS0_22nan_to_num_kernel_cudaERNS_18TensorIteratorBaseESt8optionalIdES5_S5_ENKUlvE0_clEvENKUlvE0_clEvEUlfE_St5arrayIPcLm2EELi4E23TrivialOffsetCalculatorILi1EjESD_NS0_6memory12LoadWithCastILi1EEENSE_13StoreWithCastILi1EEEEEviT_T0_T2_T3_T4_T5_ --------------------------
	.section	.nv.constant0._ZN2at6native27unrolled_elementwise_kernelIZZZNS0_22nan_to_num_kernel_cudaERNS_18TensorIteratorBaseESt8optionalIdES5_S5_ENKUlvE0_clEvENKUlvE0_clEvEUlfE_St5arrayIPcLm2EELi4E23TrivialOffsetCalculatorILi1EjESD_NS0_6memory12LoadWithCastILi1EEENSE_13StoreWithCastILi1EEEEEviT_T0_T2_T3_T4_T5_,"a",@progbits
	.sectionflags	@""
	.align	4
.nv.constant0._ZN2at6native27unrolled_elementwise_kernelIZZZNS0_22nan_to_num_kernel_cudaERNS_18TensorIteratorBaseESt8optionalIdES5_S5_ENKUlvE0_clEvENKUlvE0_clEvEUlfE_St5arrayIPcLm2EELi4E23TrivialOffsetCalculatorILi1EjESD_NS0_6memory12LoadWithCastILi1EEENSE_13StoreWithCastILi1EEEEEviT_T0_T2_T3_T4_T5_:
	.zero		596


//--------------------- .nv.constant0._ZN2at6native18elementwise_kernelILi128ELi2EZNS0_22gpu_kernel_impl_nocastIZZZNS0_22nan_to_num_kernel_cudaERNS_18TensorIteratorBaseESt8optionalIdES6_S6_ENKUlvE0_clEvENKUlvE0_clEvEUlfE_EEvS4_RKT_EUliE_EEviT1_ --------------------------
	.section	.nv.constant0._ZN2at6native18elementwise_kernelILi128ELi2EZNS0_22gpu_kernel_impl_nocastIZZZNS0_22nan_to_num_kernel_cudaERNS_18TensorIteratorBaseESt8optionalIdES6_S6_ENKUlvE0_clEvENKUlvE0_clEvEUlfE_EEvS4_RKT_EUliE_EEviT1_,"a",@progbits
	.sectionflags	@""
	.align	4
.nv.constant0._ZN2at6native18elementwise_kernelILi128ELi2EZNS0_22gpu_kernel_impl_nocastIZZZNS0_22nan_to_num_kernel_cudaERNS_18TensorIteratorBaseESt8optionalIdES6_S6_ENKUlvE0_clEvENKUlvE0_clEvEUlfE_EEvS4_RKT_EUliE_EEviT1_:
	.zero		1088


//--------------------- .nv.constant0._ZN2at6native27unrolled_elementwise_kernelIZZZNS0_22nan_to_num_kernel_cudaERNS_18TensorIteratorBaseESt8optionalIdES5_S5_ENKUlvE0_clEvENKUlvE0_clEvEUlfE_St5arrayIPcLm2EELi4E23TrivialOffsetCalculatorILi1EjESD_NS0_6memory15LoadWithoutCastENSE_16StoreWithoutCastEEEviT_T0_T2_T3_T4_T5_ --------------------------
	.section	.nv.constant0._ZN2at6native27unrolled_elementwise_kernelIZZZNS0_22nan_to_num_kernel_cudaERNS_18TensorIteratorBaseESt8optionalIdES5_S5_ENKUlvE0_clEvENKUlvE0_clEvEUlfE_St5arrayIPcLm2EELi4E23TrivialOffsetCalculatorILi1EjESD_NS0_6memory15LoadWithoutCastENSE_16StoreWithoutCastEEEviT_T0_T2_T3_T4_T5_,"a",@progbits
	.sectionflags	@""
	.align	4
.nv.constant0._ZN2at6native27unrolled_elementwise_kernelIZZZNS0_22nan_to_num_kernel_cudaERNS_18TensorIteratorBaseESt8optionalIdES5_S5_ENKUlvE0_clEvENKUlvE0_clEvEUlfE_St5arrayIPcLm2EELi4E23TrivialOffsetCalculatorILi1EjESD_NS0_6memory15LoadWithoutCastENSE_16StoreWithoutCastEEEviT_T0_T2_T3_T4_T5_:
	.zero		580


//--------------------- .nv.constant0._ZN2at6native29vectorized_elementwise_kernelILi2EZZZNS0_22nan_to_num_kernel_cudaERNS_18TensorIteratorBaseESt8optionalIdES5_S5_ENKUlvE0_clEvENKUlvE0_clEvEUlfE_St5arrayIPcLm2EEEEviT0_T1_ --------------------------
	.section	.nv.constant0._ZN2at6native29vectorized_elementwise_kernelILi2EZZZNS0_22nan_to_num_kernel_cudaERNS_18TensorIteratorBaseESt8optionalIdES5_S5_ENKUlvE0_clEvENKUlvE0_clEvEUlfE_St5arrayIPcLm2EEEEviT0_T1_,"a",@progbits
	.sectionflags	@""
	.align	4
.nv.constant0._ZN2at6native29vectorized_elementwise_kernelILi2EZZZNS0_22nan_to_num_kernel_cudaERNS_18TensorIteratorBaseESt8optionalIdES5_S5_ENKUlvE0_clEvENKUlvE0_clEvEUlfE_St5arrayIPcLm2EEEEviT0_T1_:
	.zero		576


//--------------------- .nv.constant0._ZN2at6native29vectorized_elementwise_kernelILi4EZZZNS0_22nan_to_num_kernel_cudaERNS_18TensorIteratorBaseESt8optionalIdES5_S5_ENKUlvE0_clEvENKUlvE0_clEvEUlfE_St5arrayIPcLm2EEEEviT0_T1_ --------------------------
	.section	.nv.constant0._ZN2at6native29vectorized_elementwise_kernelILi4EZZZNS0_22nan_to_num_kernel_cudaERNS_18TensorIteratorBaseESt8optionalIdES5_S5_ENKUlvE0_clEvENKUlvE0_clEvEUlfE_St5arrayIPcLm2EEEEviT0_T1_,"a",@progbits
	.sectionflags	@""
	.align	4
.nv.constant0._ZN2at6native29vectorized_elementwise_kernelILi4EZZZNS0_22nan_to_num_kernel_cudaERNS_18TensorIteratorBaseESt8optionalIdES5_S5_ENKUlvE0_clEvENKUlvE0_clEvEUlfE_St5arrayIPcLm2EEEEviT0_T1_:
	.zero		576


//--------------------- .nv.constant0._ZN2at6native29vectorized_elementwise_kernelILi8EZZZNS0_22nan_to_num_kernel_cudaERNS_18TensorIteratorBaseESt8optionalIdES5_S5_ENKUlvE0_clEvENKUlvE0_clEvEUlfE_St5arrayIPcLm2EEEEviT0_T1_ --------------------------
	.section	.nv.constant0._ZN2at6native29vectorized_elementwise_kernelILi8EZZZNS0_22nan_to_num_kernel_cudaERNS_18TensorIteratorBaseESt8optionalIdES5_S5_ENKUlvE0_clEvENKUlvE0_clEvEUlfE_St5arrayIPcLm2EEEEviT0_T1_,"a",@progbits
	.sectionflags	@""
	.align	4
.nv.constant0._ZN2at6native29vectorized_elementwise_kernelILi8EZZZNS0_22nan_to_num_kernel_cudaERNS_18TensorIteratorBaseESt8optionalIdES5_S5_ENKUlvE0_clEvENKUlvE0_clEvEUlfE_St5arrayIPcLm2EEEEviT0_T1_:
	.zero		576


//--------------------- .nv.constant0._ZN2at6native18elementwise_kernelILi128ELi4EZNS0_15gpu_kernel_implIZZZNS0_22nan_to_num_kernel_cudaERNS_18TensorIteratorBaseESt8optionalIdES6_S6_ENKUlvE0_clEvENKUlvE_clEvEUldE_EEvS4_RKT_EUliE_EEviT1_ --------------------------
	.section	.nv.constant0._ZN2at6native18elementwise_kernelILi128ELi4EZNS0_15gpu_kernel_implIZZZNS0_22nan_to_num_kernel_cudaERNS_18TensorIteratorBaseESt8optionalIdES6_S6_ENKUlvE0_clEvENKUlvE_clEvEUldE_EEvS4_RKT_EUliE_EEviT1_,"a",@progbits
	.sectionflags	@""
	.align	4
.nv.constant0._ZN2at6native18elementwise_kernelILi128ELi4EZNS0_15gpu_kernel_implIZZZNS0_22nan_to_num_kernel_cudaERNS_18TensorIteratorBaseESt8optionalIdES6_S6_ENKUlvE0_clEvENKUlvE_clEvEUldE_EEvS4_RKT_EUliE_EEviT1_:
	.zero		1104


//--------------------- .nv.constant0._ZN2at6native27unrolled_elementwise_kernelIZZZNS0_22nan_to_num_kernel_cudaERNS_18TensorIteratorBaseESt8optionalIdES5_S5_ENKUlvE0_clEvENKUlvE_clEvEUldE_St5arrayIPcLm2EELi4E23TrivialOffsetCalculatorILi1EjESD_NS0_6memory12LoadWithCastILi1EEENSE_13StoreWithCastILi1EEEEEviT_T0_T2_T3_T4_T5_ --------------------------
	.section	.nv.constant0._ZN2at6native27unrolled_elementwise_kernelIZZZNS0_22nan_to_num_kernel_cudaERNS_18TensorIteratorBaseESt8optionalIdES5_S5_ENKUlvE0_clEvENKUlvE_clEvEUldE_St5arrayIPcLm2EELi4E23TrivialOffsetCalculatorILi1EjESD_NS0_6memory12LoadWithCastILi1EEENSE_13StoreWithCastILi1EEEEEviT_T0_T2_T3_T4_T5_,"a",@progbits
	.sectionflags	@""
	.align	4
.nv.constant0._ZN2at6native27unrolled_elementwise_kernelIZZZNS0_22nan_to_num_kernel_cudaERNS_18TensorIteratorBaseESt8optionalIdES5_S5_ENKUlvE0_clEvENKUlvE_clEvEUldE_St5arrayIPcLm2EELi4E23TrivialOffsetCalculatorILi1EjESD_NS0_6memory12LoadWithCastILi1EEENSE_13StoreWithCastILi1EEEEEviT_T0_T2_T3_T4_T5_:
	.zero		604


//--------------------- .nv.constant0._ZN2at6native18elementwise_kernelILi128ELi2EZNS0_22gpu_kernel_impl_nocastIZZZNS0_22nan_to_num_kernel_cudaERNS_18TensorIteratorBaseESt8optionalIdES6_S6_ENKUlvE0_clEvENKUlvE_clEvEUldE_EEvS4_RKT_EUliE_EEviT1_ --------------------------
	.section	.nv.constant0._ZN2at6native18elementwise_kernelILi128ELi2EZNS0_22gpu_kernel_impl_nocastIZZZNS0_22nan_to_num_kernel_cudaERNS_18TensorIteratorBaseESt8optionalIdES6_S6_ENKUlvE0_clEvENKUlvE_clEvEUldE_EEvS4_RKT_EUliE_EEviT1_,"a",@progbits
	.sectionflags	@""
	.align	4
.nv.constant0._ZN2at6native18elementwise_kernelILi128ELi2EZNS0_22gpu_kernel_impl_nocastIZZZNS0_22nan_to_num_kernel_cudaERNS_18TensorIteratorBaseESt8optionalIdES6_S6_ENKUlvE0_clEvENKUlvE_clEvEUldE_EEvS4_RKT_EUliE_EEviT1_:
	.zero		1096


//--------------------- .nv.constant0._ZN2at6native27unrolled_elementwise_kernelIZZZNS0_22nan_to_num_kernel_cudaERNS_18TensorIteratorBaseESt8optionalIdES5_S5_ENKUlvE0_clEvENKUlvE_clEvEUldE_St5arrayIPcLm2EELi4E23TrivialOffsetCalculatorILi1EjESD_NS0_6memory15LoadWithoutCastENSE_16StoreWithoutCastEEEviT_T0_T2_T3_T4_T5_ --------------------------
	.section	.nv.constant0._ZN2at6native27unrolled_elementwise_kernelIZZZNS0_22nan_to_num_kernel_cudaERNS_18TensorIteratorBaseESt8optionalIdES5_S5_ENKUlvE0_clEvENKUlvE_clEvEUldE_St5arrayIPcLm2EELi4E23TrivialOffsetCalculatorILi1EjESD_NS0_6memory15LoadWithoutCastENSE_16StoreWithoutCastEEEviT_T0_T2_T3_T4_T5_,"a",@progbits
	.sectionflags	@""
	.align	4
.nv.constant0._ZN2at6native27unrolled_elementwise_kernelIZZZNS0_22nan_to_num_kernel_cudaERNS_18TensorIteratorBaseESt8optionalIdES5_S5_ENKUlvE0_clEvENKUlvE_clEvEUldE_St5arrayIPcLm2EELi4E23TrivialOffsetCalculatorILi1EjESD_NS0_6memory15LoadWithoutCastENSE_16StoreWithoutCastEEEviT_T0_T2_T3_T4_T5_:
	.zero		588


//--------------------- .nv.constant0._ZN2at6native29vectorized_elementwise_kernelILi2EZZZNS0_22nan_to_num_kernel_cudaERNS_18TensorIteratorBaseESt8optionalIdES5_S5_ENKUlvE0_clEvENKUlvE_clEvEUldE_St5arrayIPcLm2EEEEviT0_T1_ --------------------------
	.section	.nv.constant0._ZN2at6native29vectorized_elementwise_kernelILi2EZZZNS0_22nan_to_num_kernel_cudaERNS_18TensorIteratorBaseESt8optionalIdES5_S5_ENKUlvE0_clEvENKUlvE_clEvEUldE_St5arrayIPcLm2EEEEviT0_T1_,"a",@progbits
	.sectionflags	@""
	.align	4
.nv.constant0._ZN2at6native29vectorized_elementwise_kernelILi2EZZZNS0_22nan_to_num_kernel_cudaERNS_18TensorIteratorBaseESt8optionalIdES5_S5_ENKUlvE0_clEvENKUlvE_clEvEUldE_St5arrayIPcLm2EEEEviT0_T1_:
	.zero		584


//--------------------- .nv.constant0._ZN2at6native29vectorized_elementwise_kernelILi4EZZZNS0_22nan_to_num_kernel_cudaERNS_18TensorIteratorBaseESt8optionalIdES5_S5_ENKUlvE0_clEvENKUlvE_clEvEUldE_St5arrayIPcLm2EEEEviT0_T1_ --------------------------
	.section	.nv.constant0._ZN2at6native29vectorized_elementwise_kernelILi4EZZZNS0_22nan_to_num_kernel_cudaERNS_18TensorIteratorBaseESt8optionalIdES5_S5_ENKUlvE0_clEvENKUlvE_clEvEUldE_St5arrayIPcLm2EEEEviT0_T1_,"a",@progbits
	.sectionflags	@""
	.align	4
.nv.constant0._ZN2at6native29vectorized_elementwise_kernelILi4EZZZNS0_22nan_to_num_kernel_cudaERNS_18TensorIteratorBaseESt8optionalIdES5_S5_ENKUlvE0_clEvENKUlvE_clEvEUldE_St5arrayIPcLm2EEEEviT0_T1_:
	.zero		584


//--------------------- .nv.constant0._ZN2at6native29vectorized_elementwise_kernelILi8EZZZNS0_22nan_to_num_kernel_cudaERNS_18TensorIteratorBaseESt8optionalIdES5_S5_ENKUlvE0_clEvENKUlvE_clEvEUldE_St5arrayIPcLm2EEEEviT0_T1_ --------------------------
	.section	.nv.constant0._ZN2at6native29vectorized_elementwise_kernelILi8EZZZNS0_22nan_to_num_kernel_cudaERNS_18TensorIteratorBaseESt8optionalIdES5_S5_ENKUlvE0_clEvENKUlvE_clEvEUldE_St5arrayIPcLm2EEEEviT0_T1_,"a",@progbits
	.sectionflags	@""
	.align	4
.nv.constant0._ZN2at6native29vectorized_elementwise_kernelILi8EZZZNS0_22nan_to_num_kernel_cudaERNS_18TensorIteratorBaseESt8optionalIdES5_S5_ENKUlvE0_clEvENKUlvE_clEvEUldE_St5arrayIPcLm2EEEEviT0_T1_:
	.zero		584


//--------------------- .nv.constant0._ZN2at6native18elementwise_kernelILi128ELi4EZNS0_15gpu_kernel_implIZZZNS0_22nan_to_num_kernel_cudaERNS_18TensorIteratorBaseESt8optionalIdES6_S6_ENKUlvE_clEvENKUlvE0_clEvEUlN3c107complexIfEEE_EEvS4_RKT_EUliE_EEviT1_ --------------------------
	.section	.nv.constant0._ZN2at6native18elementwise_kernelILi128ELi4EZNS0_15gpu_kernel_implIZZZNS0_22nan_to_num_kernel_cudaERNS_18TensorIteratorBaseESt8optionalIdES6_S6_ENKUlvE_clEvENKUlvE0_clEvEUlN3c107complexIfEEE_EEvS4_RKT_EUliE_EEviT1_,"a",@progbits
	.sectionflags	@""
	.align	4
.nv.constant0._ZN2at6native18elementwise_kernelILi128ELi4EZNS0_15gpu_kernel_implIZZZNS0_22nan_to_num_kernel_cudaERNS_18TensorIteratorBaseESt8optionalIdES6_S6_ENKUlvE_clEvENKUlvE0_clEvEUlN3c107complexIfEEE_EEvS4_RKT_EUliE_EEviT1_:
	.zero		1096


//--------------------- .nv.constant0._ZN2at6native27unrolled_elementwise_kernelIZZZNS0_22nan_to_num_kernel_cudaERNS_18TensorIteratorBaseESt8optionalIdES5_S5_ENKUlvE_clEvENKUlvE0_clEvEUlN3c107complexIfEEE_St5arrayIPcLm2EELi4E23TrivialOffsetCalculatorILi1EjESG_NS0_6memory12LoadWithCastILi1EEENSH_13StoreWithCastILi1EEEEEviT_T0_T2_T3_T4_T5_ --------------------------
	.section	.nv.constant0._ZN2at6native27unrolled_elementwise_kernelIZZZNS0_22nan_to_num_kernel_cudaERNS_18TensorIteratorBaseESt8optionalIdES5_S5_ENKUlvE_clEvENKUlvE0_clEvEUlN3c107complexIfEEE_St5arrayIPcLm2EELi4E23TrivialOffsetCalculatorILi1EjESG_NS0_6memory12LoadWithCastILi1EEENSH_13StoreWithCastILi1EEEEEviT_T0_T2_T3_T4_T5_,"a",@progbits
	.sectionflags	@""
	.align	4
.nv.constant0._ZN2at6native27unrolled_elementwise_kernelIZZZNS0_22nan_to_num_kernel_cudaERNS_18TensorIteratorBaseESt8optionalIdES5_S5_ENKUlvE_clEvENKUlvE0_clEvEUlN3c107complexIfEEE_St5arrayIPcLm2EELi4E23TrivialOffsetCalculatorILi1EjESG_NS0_6memory12LoadWithCastILi1EEENSH_13StoreWithCastILi1EEEEEviT_T0_T2_T3_T4_T5_:
	.zero		596


//--------------------- .nv.constant0._ZN2at6native18elementwise_kernelILi128ELi2EZNS0_22gpu_kernel_impl_nocastIZZZNS0_22nan_to_num_kernel_cudaERNS_18TensorIteratorBaseESt8optionalIdES6_S6_ENKUlvE_clEvENKUlvE0_clEvEUlN3c107complexIfEEE_EEvS4_RKT_EUliE_EEviT1_ --------------------------
	.section	.nv.constant0._ZN2at6native18elementwise_kernelILi128ELi2EZNS0_22gpu_kernel_impl_nocastIZZZNS0_22nan_to_num_kernel_cudaERNS_18TensorIteratorBaseESt8optionalIdES6_S6_ENKUlvE_clEvENKUlvE0_clEvEUlN3c107complexIfEEE_EEvS4_RKT_EUliE_EEviT1_,"a",@progbits
	.sectionflags	@""
	.align	4
.nv.constant0._ZN2at6native18elementwise_kernelILi128ELi2EZNS0_22gpu_kernel_impl_nocastIZZZNS0_22nan_to_num_kernel_cudaERNS_18TensorIteratorBaseESt8optionalIdES6_S6_ENKUlvE_clEvENKUlvE0_clEvEUlN3c107complexIfEEE_EEvS4_RKT_EUliE_EEviT1_:
	.zero		1088


//--------------------- .nv.constant0._ZN2at6native27unrolled_elementwise_kernelIZZZNS0_22nan_to_num_kernel_cudaERNS_18TensorIteratorBaseESt8optionalIdES5_S5_ENKUlvE_clEvENKUlvE0_clEvEUlN3c107complexIfEEE_St5arrayIPcLm2EELi4E23TrivialOffsetCalculatorILi1EjESG_NS0_6memory15LoadWithoutCastENSH_16StoreWithoutCastEEEviT_T0_T2_T3_T4_T5_ --------------------------
	.section	.nv.constant0._ZN2at6native27unrolled_elementwise_kernelIZZZNS0_22nan_to_num_kernel_cudaERNS_18TensorIteratorBaseESt8optionalIdES5_S5_ENKUlvE_clEvENKUlvE0_clEvEUlN3c107complexIfEEE_St5arrayIPcLm2EELi4E23TrivialOffsetCalculatorILi1EjESG_NS0_6memory15LoadWithoutCastENSH_16StoreWithoutCastEEEviT_T0_T2_T3_T4_T5_,"a",@progbits
	.sectionflags	@""
	.align	4
.nv.constant0._ZN2at6native27unrolled_elementwise_kernelIZZZNS0_22nan_to_num_kernel_cudaERNS_18TensorIteratorBaseESt8optionalIdES5_S5_ENKUlvE_clEvENKUlvE0_clEvEUlN3c107complexIfEEE_St5arrayIPcLm2EELi4E23TrivialOffsetCalculatorILi1EjESG_NS0_6memory15LoadWithoutCastENSH_16StoreWithoutCastEEEviT_T0_T2_T3_T4_T5_:
	.zero		580


//--------------------- .nv.constant0._ZN2at6native29vectorized_elementwise_kernelILi2EZZZNS0_22nan_to_num_kernel_cudaERNS_18TensorIteratorBaseESt8optionalIdES5_S5_ENKUlvE_clEvENKUlvE0_clEvEUlN3c107complexIfEEE_St5arrayIPcLm2EEEEviT0_T1_ --------------------------
	.section	.nv.constant0._ZN2at6native29vectorized_elementwise_kernelILi2EZZZNS0_22nan_to_num_kernel_cudaERNS_18TensorIteratorBaseESt8optionalIdES5_S5_ENKUlvE_clEvENKUlvE0_clEvEUlN3c107complexIfEEE_St5arrayIPcLm2EEEEviT0_T1_,"a",@progbits
	.sectionflags	@""
	.align	4
.nv.constant0._ZN2at6native29vectorized_elementwise_kernelILi2EZZZNS0_22nan_to_num_kernel_cudaERNS_18TensorIteratorBaseESt8optionalIdES5_S5_ENKUlvE_clEvENKUlvE0_clEvEUlN3c107complexIfEEE_St5arrayIPcLm2EEEEviT0_T1_:
	.zero		576


//--------------------- .nv.constant0._ZN2at6native29vectorized_elementwise_kernelILi4EZZZNS0_22nan_to_num_kernel_cudaERNS_18TensorIteratorBaseESt8optionalIdES5_S5_ENKUlvE_clEvENKUlvE0_clEvEUlN3c107complexIfEEE_St5arrayIPcLm2EEEEviT0_T1_ --------------------------
	.section	.nv.constant0._ZN2at6native29vectorized_elementwise_kernelILi4EZZZNS0_22nan_to_num_kernel_cudaERNS_18TensorIteratorBaseESt8optionalIdES5_S5_ENKUlvE_clEvENKUlvE0_clEvEUlN3c107complexIfEEE_St5arrayIPcLm2EEEEviT0_T1_,"a",@progbits
	.sectionflags	@""
	.align	4
.nv.constant0._ZN2at6native29vectorized_elementwise_kernelILi4EZZZNS0_22nan_to_num_kernel_cudaERNS_18TensorIteratorBaseESt8optionalIdES5_S5_ENKUlvE_clEvENKUlvE0_clEvEUlN3c107complexIfEEE_St5arrayIPcLm2EEEEviT0_T1_:
	.zero		576


//--------------------- .nv.constant0._ZN2at6native29vectorized_elementwise_kernelILi8EZZZNS0_22nan_to_num_kernel_cudaERNS_18TensorIteratorBaseESt8optionalIdES5_S5_ENKUlvE_clEvENKUlvE0_clEvEUlN3c107complexIfEEE_St5arrayIPcLm2EEEEviT0_T1_ --------------------------
	.section	.nv.constant0._ZN2at6native29vectorized_elementwise_kernelILi8EZZZNS0_22nan_to_num_kernel_cudaERNS_18TensorIteratorBaseESt8optionalIdES5_S5_ENKUlvE_clEvENKUlvE0_clEvEUlN3c107complexIfEEE_St5arrayIPcLm2EEEEviT0_T1_,"a",@progbits
	.sectionflags	@""
	.align	4
.nv.constant0._ZN2at6native29vectorized_elementwise_kernelILi8EZZZNS0_22nan_to_num_kernel_cudaERNS_18TensorIteratorBaseESt8optionalIdES5_S5_ENKUlvE_clEvENKUlvE0_clEvEUlN3c107complexIfEEE_St5arrayIPcLm2EEEEviT0_T1_:
	.zero		576


//--------------------- .nv.constant0._ZN2at6native18elementwise_kernelILi128ELi4EZNS0_15gpu_kernel_implIZZZNS0_22nan_to_num_kernel_cudaERNS_18TensorIteratorBaseESt8optionalIdES6_S6_ENKUlvE_clEvENKUlvE_clEvEUlN3c107complexIdEEE_EEvS4_RKT_EUliE_EEviT1_ --------------------------
	.section	.nv.constant0._ZN2at6native18elementwise_kernelILi128ELi4EZNS0_15gpu_kernel_implIZZZNS0_22nan_to_num_kernel_cudaERNS_18TensorIteratorBaseESt8optionalIdES6_S6_ENKUlvE_clEvENKUlvE_clEvEUlN3c107complexIdEEE_EEvS4_RKT_EUliE_EEviT1_,"a",@progbits
	.sectionflags	@""
	.align	4
.nv.constant0._ZN2at6native18elementwise_kernelILi128ELi4EZNS0_15gpu_kernel_implIZZZNS0_22nan_to_num_kernel_cudaERNS_18TensorIteratorBaseESt8optionalIdES6_S6_ENKUlvE_clEvENKUlvE_clEvEUlN3c107complexIdEEE_EEvS4_RKT_EUliE_EEviT1_:
	.zero		1104


//--------------------- .nv.constant0._ZN2at6native27unrolled_elementwise_kernelIZZZNS0_22nan_to_num_kernel_cudaERNS_18TensorIteratorBaseESt8optionalIdES5_S5_ENKUlvE_clEvENKUlvE_clEvEUlN3c107complexIdEEE_St5arrayIPcLm2EELi4E23TrivialOffsetCalculatorILi1EjESG_NS0_6memory12LoadWithCastILi1EEENSH_13StoreWithCastILi1EEEEEviT_T0_T2_T3_T4_T5_ --------------------------
	.section	.nv.constant0._ZN2at6native27unrolled_elementwise_kernelIZZZNS0_22nan_to_num_kernel_cudaERNS_18TensorIteratorBaseESt8optionalIdES5_S5_ENKUlvE_clEvENKUlvE_clEvEUlN3c107complexIdEEE_St5arrayIPcLm2EELi4E23TrivialOffsetCalculatorILi1EjESG_NS0_6memory12LoadWithCastILi1EEENSH_13StoreWithCastILi1EEEEEviT_T0_T2_T3_T4_T5_,"a",@progbits
	.sectionflags	@""
	.align	4
.nv.constant0._ZN2at6native27unrolled_elementwise_kernelIZZZNS0_22nan_to_num_kernel_cudaERNS_18TensorIteratorBaseESt8optionalIdES5_S5_ENKUlvE_clEvENKUlvE_clEvEUlN3c107complexIdEEE_St5arrayIPcLm2EELi4E23TrivialOffsetCalculatorILi1EjESG_NS0_6memory12LoadWithCastILi1EEENSH_13StoreWithCastILi1EEEEEviT_T0_T2_T3_T4_T5_:
	.zero		604


//--------------------- .nv.constant0._ZN2at6native18elementwise_kernelILi128ELi2EZNS0_22gpu_kernel_impl_nocastIZZZNS0_22nan_to_num_kernel_cudaERNS_18TensorIteratorBaseESt8optionalIdES6_S6_ENKUlvE_clEvENKUlvE_clEvEUlN3c107complexIdEEE_EEvS4_RKT_EUliE_EEviT1_ --------------------------
	.section	.nv.constant0._ZN2at6native18elementwise_kernelILi128ELi2EZNS0_22gpu_kernel_impl_nocastIZZZNS0_22nan_to_num_kernel_cudaERNS_18TensorIteratorBaseESt8optionalIdES6_S6_ENKUlvE_clEvENKUlvE_clEvEUlN3c107complexIdEEE_EEvS4_RKT_EUliE_EEviT1_,"a",@progbits
	.sectionflags	@""
	.align	4
.nv.constant0._ZN2at6native18elementwise_kernelILi128ELi2EZNS0_22gpu_kernel_impl_nocastIZZZNS0_22nan_to_num_kernel_cudaERNS_18TensorIteratorBaseESt8optionalIdES6_S6_ENKUlvE_clEvENKUlvE_clEvEUlN3c107complexIdEEE_EEvS4_RKT_EUliE_EEviT1_:
	.zero		1096


//--------------------- .nv.constant0._ZN2at6native27unrolled_elementwise_kernelIZZZNS0_22nan_to_num_kernel_cudaERNS_18TensorIteratorBaseESt8optionalIdES5_S5_ENKUlvE_clEvENKUlvE_clEvEUlN3c107complexIdEEE_St5arrayIPcLm2EELi4E23TrivialOffsetCalculatorILi1EjESG_NS0_6memory15LoadWithoutCastENSH_16StoreWithoutCastEEEviT_T0_T2_T3_T4_T5_ --------------------------
	.section	.nv.constant0._ZN2at6native27unrolled_elementwise_kernelIZZZNS0_22nan_to_num_kernel_cudaERNS_18TensorIteratorBaseESt8optionalIdES5_S5_ENKUlvE_clEvENKUlvE_clEvEUlN3c107complexIdEEE_St5arrayIPcLm2EELi4E23TrivialOffsetCalculatorILi1EjESG_NS0_6memory15LoadWithoutCastENSH_16StoreWithoutCastEEEviT_T0_T2_T3_T4_T5_,"a",@progbits
	.sectionflags	@""
	.align	4
.nv.constant0._ZN2at6native27unrolled_elementwise_kernelIZZZNS0_22nan_to_num_kernel_cudaERNS_18TensorIteratorBaseESt8optionalIdES5_S5_ENKUlvE_clEvENKUlvE_clEvEUlN3c107complexIdEEE_St5arrayIPcLm2EELi4E23TrivialOffsetCalculatorILi1EjESG_NS0_6memory15LoadWithoutCastENSH_16StoreWithoutCastEEEviT_T0_T2_T3_T4_T5_:
	.zero		588


//--------------------- .nv.constant0._ZN2at6native29vectorized_elementwise_kernelILi2EZZZNS0_22nan_to_num_kernel_cudaERNS_18TensorIteratorBaseESt8optionalIdES5_S5_ENKUlvE_clEvENKUlvE_clEvEUlN3c107complexIdEEE_St5arrayIPcLm2EEEEviT0_T1_ --------------------------
	.section	.nv.constant0._ZN2at6native29vectorized_elementwise_kernelILi2EZZZNS0_22nan_to_num_kernel_cudaERNS_18TensorIteratorBaseESt8optionalIdES5_S5_ENKUlvE_clEvENKUlvE_clEvEUlN3c107complexIdEEE_St5arrayIPcLm2EEEEviT0_T1_,"a",@progbits
	.sectionflags	@""
	.align	4
.nv.constant0._ZN2at6native29vectorized_elementwise_kernelILi2EZZZNS0_22nan_to_num_kernel_cudaERNS_18TensorIteratorBaseESt8optionalIdES5_S5_ENKUlvE_clEvENKUlvE_clEvEUlN3c107complexIdEEE_St5arrayIPcLm2EEEEviT0_T1_:
	.zero		584


//--------------------- .nv.constant0._ZN2at6native29vectorized_elementwise_kernelILi4EZZZNS0_22nan_to_num_kernel_cudaERNS_18TensorIteratorBaseESt8optionalIdES5_S5_ENKUlvE_clEvENKUlvE_clEvEUlN3c107complexIdEEE_St5arrayIPcLm2EEEEviT0_T1_ --------------------------
	.section	.nv.constant0._ZN2at6native29vectorized_elementwise_kernelILi4EZZZNS0_22nan_to_num_kernel_cudaERNS_18TensorIteratorBaseESt8optionalIdES5_S5_ENKUlvE_clEvENKUlvE_clEvEUlN3c107complexIdEEE_St5arrayIPcLm2EEEEviT0_T1_,"a",@progbits
	.sectionflags	@""
	.align	4
.nv.constant0._ZN2at6native29vectorized_elementwise_kernelILi4EZZZNS0_22nan_to_num_kernel_cudaERNS_18TensorIteratorBaseESt8optionalIdES5_S5_ENKUlvE_clEvENKUlvE_clEvEUlN3c107complexIdEEE_St5arrayIPcLm2EEEEviT0_T1_:
	.zero		584


//--------------------- .nv.constant0._ZN2at6native29vectorized_elementwise_kernelILi8EZZZNS0_22nan_to_num_kernel_cudaERNS_18TensorIteratorBaseESt8optionalIdES5_S5_ENKUlvE_clEvENKUlvE_clEvEUlN3c107complexIdEEE_St5arrayIPcLm2EEEEviT0_T1_ --------------------------
	.section	.nv.constant0._ZN2at6native29vectorized_elementwise_kernelILi8EZZZNS0_22nan_to_num_kernel_cudaERNS_18TensorIteratorBaseESt8optionalIdES5_S5_ENKUlvE_clEvENKUlvE_clEvEUlN3c107complexIdEEE_St5arrayIPcLm2EEEEviT0_T1_,"a",@progbits
	.sectionflags	@""
	.align	4
.nv.constant0._ZN2at6native29vectorized_elementwise_kernelILi8EZZZNS0_22nan_to_num_kernel_cudaERNS_18TensorIteratorBaseESt8optionalIdES5_S5_ENKUlvE_clEvENKUlvE_clEvEUlN3c107complexIdEEE_St5arrayIPcLm2EEEEviT0_T1_:
	.zero		584


//--------------------- .nv.constant0._ZN2at6native18elementwise_kernelILi128ELi4EZNS0_15gpu_kernel_implIZZZNS0_21clamp_max_kernel_cudaERNS_18TensorIteratorBaseERKN3c106ScalarEENKUlvE_clEvENKUlvE7_clEvEUlNS5_8BFloat16EE_EEvS4_RKT_EUliE_EEviT1_ --------------------------
	.section	.nv.constant0._ZN2at6native18elementwise_kernelILi128ELi4EZNS0_15gpu_kernel_implIZZZNS0_21clamp_max_kernel_cudaERNS_18TensorIteratorBaseERKN3c106ScalarEENKUlvE_clEvENKUlvE7_clEvEUlNS5_8BFloat16EE_EEvS4_RKT_EUliE_EEviT1_,"a",@progbits
	.sectionflags	@""
	.align	4
.nv.constant0._ZN2at6native18elementwise_kernelILi128ELi4EZNS0_15gpu_kernel_implIZZZNS0_21clamp_max_kernel_cudaERNS_18TensorIteratorBaseERKN3c106ScalarEENKUlvE_clEvENKUlvE7_clEvEUlNS5_8BFloat16EE_EEvS4_RKT_EUliE_EEviT1_:
	.zero		1088


//--------------------- .nv.constant0._ZN2at6native27unrolled_elementwise_kernelIZZZNS0_21clamp_max_kernel_cudaERNS_18TensorIteratorBaseERKN3c106ScalarEENKUlvE_clEvENKUlvE7_clEvEUlNS4_8BFloat16EE_St5arrayIPcLm2EELi4E23TrivialOffsetCalculatorILi1EjESG_NS0_6memory12LoadWithCastILi1EEENSH_13StoreWithCastILi1EEEEEviT_T0_T2_T3_T4_T5_ --------------------------
	.section	.nv.constant0._ZN2at6native27unrolled_elementwise_kernelIZZZNS0_21clamp_max_kernel_cudaERNS_18TensorIteratorBaseERKN3c106ScalarEENKUlvE_clEvENKUlvE7_clEvEUlNS4_8BFloat16EE_St5arrayIPcLm2EELi4E23TrivialOffsetCalculatorILi1EjESG_NS0_6memory12LoadWithCastILi1EEENSH_13StoreWithCastILi1EEEEEviT_T0_T2_T3_T4_T5_,"a",@progbits
	.sectionflags	@""
	.align	4
.nv.constant0._ZN2at6native27unrolled_elementwise_kernelIZZZNS0_21clamp_max_kernel_cudaERNS_18TensorIteratorBaseERKN3c106ScalarEENKUlvE_clEvENKUlvE7_clEvEUlNS4_8BFloat16EE_St5arrayIPcLm2EELi4E23TrivialOffsetCalculatorILi1EjESG_NS0_6memory12LoadWithCastILi1EEENSH_13StoreWithCastILi1EEEEEviT_T0_T2_T3_T4_T5_:
	.zero		588


//--------------------- .nv.constant0._ZN2at6native18elementwise_kernelILi128ELi4EZNS0_22gpu_kernel_impl_nocastIZZZNS0_21clamp_max_kernel_cudaERNS_18TensorIteratorBaseERKN3c106ScalarEENKUlvE_clEvENKUlvE7_clEvEUlNS5_8BFloat16EE_EEvS4_RKT_EUliE_EEviT1_ --------------------------
	.section	.nv.constant0._ZN2at6native18elementwise_kernelILi128ELi4EZNS0_22gpu_kernel_impl_nocastIZZZNS0_21clamp_max_kernel_cudaERNS_18TensorIteratorBaseERKN3c106ScalarEENKUlvE_clEvENKUlvE7_clEvEUlNS5_8BFloat16EE_EEvS4_RKT_EUliE_EEviT1_,"a",@progbits
	.sectionflags	@""
	.align	4
.nv.constant0._ZN2at6native18elementwise_kernelILi128ELi4EZNS0_22gpu_kernel_impl_nocastIZZZNS0_21clamp_max_kernel_cudaERNS_18TensorIteratorBaseERKN3c106ScalarEENKUlvE_clEvENKUlvE7_clEvEUlNS5_8BFloat16EE_EEvS4_RKT_EUliE_EEviT1_:
	.zero		1080


//--------------------- .nv.constant0._ZN2at6native27unrolled_elementwise_kernelIZZZNS0_21clamp_max_kernel_cudaERNS_18TensorIteratorBaseERKN3c106ScalarEENKUlvE_clEvENKUlvE7_clEvEUlNS4_8BFloat16EE_St5arrayIPcLm2EELi4E23TrivialOffsetCalculatorILi1EjESG_NS0_6memory15LoadWithoutCastENSH_16StoreWithoutCastEEEviT_T0_T2_T3_T4_T5_ --------------------------
	.section	.nv.constant0._ZN2at6native27unrolled_elementwise_kernelIZZZNS0_21clamp_max_kernel_cudaERNS_18TensorIteratorBaseERKN3c106ScalarEENKUlvE_clEvENKUlvE7_clEvEUlNS4_8BFloat16EE_St5arrayIPcLm2EELi4E23TrivialOffsetCalculatorILi1EjESG_NS0_6memory15LoadWithoutCastENSH_16StoreWithoutCastEEEviT_T0_T2_T3_T4_T5_,"a",@progbits
	.sectionflags	@""
	.align	4
.nv.constant0._ZN2at6native27unrolled_elementwise_kernelIZZZNS0_21clamp_max_kernel_cudaERNS_18TensorIteratorBaseERKN3c106ScalarEENKUlvE_clEvENKUlvE7_clEvEUlNS4_8BFloat16EE_St5arrayIPcLm2EELi4E23TrivialOffsetCalculatorILi1EjESG_NS0_6memory15LoadWithoutCastENSH_16StoreWithoutCastEEEviT_T0_T2_T3_T4_T5_:
	.zero		572


//--------------------- .nv.constant0._ZN2at6native29vectorized_elementwise_kernelILi2EZZZNS0_21clamp_max_kernel_cudaERNS_18TensorIteratorBaseERKN3c106ScalarEENKUlvE_clEvENKUlvE7_clEvEUlNS4_8BFloat16EE_St5arrayIPcLm2EEEEviT0_T1_ --------------------------
	.section	.nv.constant0._ZN2at6native29vectorized_elementwise_kernelILi2EZZZNS0_21clamp_max_kernel_cudaERNS_18TensorIteratorBaseERKN3c106ScalarEENKUlvE_clEvENKUlvE7_clEvEUlNS4_8BFloat16EE_St5arrayIPcLm2EEEEviT0_T1_,"a",@progbits
	.sectionflags	@""
	.align	4
.nv.constant0._ZN2at6native29vectorized_elementwise_kernelILi2EZZZNS0_21clamp_max_kernel_cudaERNS_18TensorIteratorBaseERKN3c106ScalarEENKUlvE_clEvENKUlvE7_clEvEUlNS4_8BFloat16EE_St5arrayIPcLm2EEEEviT0_T1_:
	.zero		568


//--------------------- .nv.constant0._ZN2at6native29vectorized_elementwise_kernelILi4EZZZNS0_21clamp_max_kernel_cudaERNS_18TensorIteratorBaseERKN3c106ScalarEENKUlvE_clEvENKUlvE7_clEvEUlNS4_8BFloat16EE_St5arrayIPcLm2EEEEviT0_T1_ --------------------------
	.section	.nv.constant0._ZN2at6native29vectorized_elementwise_kernelILi4EZZZNS0_21clamp_max_kernel_cudaERNS_18TensorIteratorBaseERKN3c106ScalarEENKUlvE_clEvENKUlvE7_clEvEUlNS4_8BFloat16EE_St5arrayIPcLm2EEEEviT0_T1_,"a",@progbits
	.sectionflags	@""
	.align	4
.nv.constant0._ZN2at6native29vectorized_elementwise_kernelILi4EZZZNS0_21clamp_max_kernel_cudaERNS_18TensorIteratorBaseERKN3c106ScalarEENKUlvE_clEvENKUlvE7_clEvEUlNS4_8BFloat16EE_St5arrayIPcLm2EEEEviT0_T1_:
	.zero		568


//--------------------- .nv.constant0._ZN2at6native29vectorized_elementwise_kernelILi8EZZZNS0_21clamp_max_kernel_cudaERNS_18TensorIteratorBaseERKN3c106ScalarEENKUlvE_clEvENKUlvE7_clEvEUlNS4_8BFloat16EE_St5arrayIPcLm2EEEEviT0_T1_ --------------------------
	.section	.nv.constant0._ZN2at6native29vectorized_elementwise_kernelILi8EZZZNS0_21clamp_max_kernel_cudaERNS_18TensorIteratorBaseERKN3c106ScalarEENKUlvE_clEvENKUlvE7_clEvEUlNS4_8BFloat16EE_St5arrayIPcLm2EEEEviT0_T1_,"a",@progbits
	.sectionflags	@""
	.align	4
.nv.constant0._ZN2at6native29vectorized_elementwise_kernelILi8EZZZNS0_21clamp_max_kernel_cudaERNS_18TensorIteratorBaseERKN3c106ScalarEENKUlvE_clEvENKUlvE7_clEvEUlNS4_8BFloat16EE_St5arrayIPcLm2EEEEviT0_T1_:
	.zero		568


//--------------------- .nv.constant0._ZN2at6native18elementwise_kernelILi128ELi4EZNS0_15gpu_kernel_implIZZZNS0_21clamp_max_kernel_cudaERNS_18TensorIteratorBaseERKN3c106ScalarEENKUlvE_clEvENKUlvE6_clEvEUlNS5_4HalfEE_EEvS4_RKT_EUliE_EEviT1_ --------------------------
	.section	.nv.constant0._ZN2at6native18elementwise_kernelILi128ELi4EZNS0_15gpu_kernel_implIZZZNS0_21clamp_max_kernel_cudaERNS_18TensorIteratorBaseERKN3c106ScalarEENKUlvE_clEvENKUlvE6_clEvEUlNS5_4HalfEE_EEvS4_RKT_EUliE_EEviT1_,"a",@progbits
	.sectionflags	@""
	.align	4
.nv.constant0._ZN2at6native18elementwise_kernelILi128ELi4EZNS0_15gpu_kernel_implIZZZNS0_21clamp_max_kernel_cudaERNS_18TensorIteratorBaseERKN3c106ScalarEENKUlvE_clEvENKUlvE6_clEvEUlNS5_4HalfEE_EEvS4_RKT_EUliE_EEviT1_:
	.zero		1088


//--------------------- .nv.constant0._ZN2at6native27unrolled_elementwise_kernelIZZZNS0_21clamp_max_kernel_cudaERNS_18TensorIteratorBaseERKN3c106ScalarEENKUlvE_clEvENKUlvE6_clEvEUlNS4_4HalfEE_St5arrayIPcLm2EELi4E23TrivialOffsetCalculatorILi1EjESG_NS0_6memory12LoadWithCastILi1EEENSH_13StoreWithCastILi1EEEEEviT_T0_T2_T3_T4_T5_ --------------------------
	.section	.nv.constant0._ZN2at6native27unrolled_elementwise_kernelIZZZNS0_21clamp_max_kernel_cudaERNS_18TensorIteratorBaseERKN3c106ScalarEENKUlvE_clEvENKUlvE6_clEvEUlNS4_4HalfEE_St5arrayIPcLm2EELi4E23TrivialOffsetCalculatorILi1EjESG_NS0_6memory12LoadWithCastILi1EEENSH_13StoreWithCastILi1EEEEEviT_T0_T2_T3_T4_T5_,"a",@progbits
	.sectionflags	@""
	.align	4
.nv.constant0._ZN2at6native27unrolled_elementwise_kernelIZZZNS0_21clamp_max_kernel_cudaERNS_18TensorIteratorBaseERKN3c106ScalarEENKUlvE_clEvENKUlvE6_clEvEUlNS4_4HalfEE_St5arrayIPcLm2EELi4E23TrivialOffsetCalculatorILi1EjESG_NS0_6memory12LoadWithCastILi1EEENSH_13StoreWithCastILi1EEEEEviT_T0_T2_T3_T4_T5_:
	.zero		588


//--------------------- .nv.constant0._ZN2at6native18elementwise_kernelILi128ELi4EZNS0_22gpu_kernel_impl_nocastIZZZNS0_21clamp_max_kernel_cudaERNS_18TensorIteratorBaseERKN3c106ScalarEENKUlvE_clEvENKUlvE6_clEvEUlNS5_4HalfEE_EEvS4_RKT_EUliE_EEviT1_ --------------------------
	.section	.nv.constant0._ZN2at6native18elementwise_kernelILi128ELi4EZNS0_22gpu_kernel_impl_nocastIZZZNS0_21clamp_max_kernel_cudaERNS_18TensorIteratorBaseERKN3c106ScalarEENKUlvE_clEvENKUlvE6_clEvEUlNS5_4HalfEE_EEvS4_RKT_EUliE_EEviT1_,"a",@progbits
	.sectionflags	@""
	.align	4
.nv.constant0._ZN2at6native18elementwise_kernelILi128ELi4EZNS0_22gpu_kernel_impl_nocastIZZZNS0_21clamp_max_kernel_cudaERNS_18TensorIteratorBaseERKN3c106ScalarEENKUlvE_clEvENKUlvE6_clEvEUlNS5_4HalfEE_EEvS4_RKT_EUliE_EEviT1_:
	.zero		1080


//--------------------- .nv.constant0._ZN2at6native27unrolled_elementwise_kernelIZZZNS0_21clamp_max_kernel_cudaERNS_18TensorIteratorBaseERKN3c106ScalarEENKUlvE_clEvENKUlvE6_clEvEUlNS4_4HalfEE_St5arrayIPcLm2EELi4E23TrivialOffsetCalculatorILi1EjESG_NS0_6memory15LoadWithoutCastENSH_16StoreWithoutCastEEEviT_T0_T2_T3_T4_T5_ --------------------------
	.section	.nv.constant0._ZN2at6native27unrolled_elementwise_kernelIZZZNS0_21clamp_max_kernel_cudaERNS_18TensorIteratorBaseERKN3c106ScalarEENKUlvE_clEvENKUlvE6_clEvEUlNS4_4HalfEE_St5arrayIPcLm2EELi4E23TrivialOffsetCalculatorILi1EjESG_NS0_6memory15LoadWithoutCastENSH_16StoreWithoutCastEEEviT_T0_T2_T3_T4_T5_,"a",@progbits
	.sectionflags	@""
	.align	4
.nv.constant0._ZN2at6native27unrolled_elementwise_kernelIZZZNS0_21clamp_max_kernel_cudaERNS_18TensorIteratorBaseERKN3c106ScalarEENKUlvE_clEvENKUlvE6_clEvEUlNS4_4HalfEE_St5arrayIPcLm2EELi4E23TrivialOffsetCalculatorILi1EjESG_NS0_6memory15LoadWithoutCastENSH_16StoreWithoutCastEEEviT_T0_T2_T3_T4_T5_:
	.zero		572


//--------------------- .nv.constant0._ZN2at6native29vectorized_elementwise_kernelILi2EZZZNS0_21clamp_max_kernel_cudaERNS_18TensorIteratorBaseERKN3c106ScalarEENKUlvE_clEvENKUlvE6_clEvEUlNS4_4HalfEE_St5arrayIPcLm2EEEEviT0_T1_ --------------------------
	.section	.nv.constant0._ZN2at6native29vectorized_elementwise_kernelILi2EZZZNS0_21clamp_max_kernel_cudaERNS_18TensorIteratorBaseERKN3c106ScalarEENKUlvE_clEvENKUlvE6_clEvEUlNS4_4HalfEE_St5arrayIPcLm2EEEEviT0_T1_,"a",@progbits
	.sectionflags	@""
	.align	4
.nv.constant0._ZN2at6native29vectorized_elementwise_kernelILi2EZZZNS0_21clamp_max_kernel_cudaERNS_18TensorIteratorBaseERKN3c106ScalarEENKUlvE_clEvENKUlvE6_clEvEUlNS4_4HalfEE_St5arrayIPcLm2EEEEviT0_T1_:
	.zero		568


//--------------------- .nv.constant0._ZN2at6native29vectorized_elementwise_kernelILi4EZZZNS0_21clamp_max_kernel_cudaERNS_18TensorIteratorBaseERKN3c106ScalarEENKUlvE_clEvENKUlvE6_clEvEUlNS4_4HalfEE_St5arrayIPcLm2EEEEviT0_T1_ --------------------------
	.section	.nv.constant0._ZN2at6native29vectorized_elementwise_kernelILi4EZZZNS0_21clamp_max_kernel_cudaERNS_18TensorIteratorBaseERKN3c106ScalarEENKUlvE_clEvENKUlvE6_clEvEUlNS4_4HalfEE_St5arrayIPcLm2EEEEviT0_T1_,"a",@progbits
	.sectionflags	@""
	.align	4
.nv.constant0._ZN2at6native29vectorized_elementwise_kernelILi4EZZZNS0_21clamp_max_kernel_cudaERNS_18TensorIteratorBaseERKN3c106ScalarEENKUlvE_clEvENKUlvE6_clEvEUlNS4_4HalfEE_St5arrayIPcLm2EEEEviT0_T1_:
	.zero		568


//--------------------- .nv.constant0._ZN2at6native29vectorized_elementwise_kernelILi8EZZZNS0_21clamp_max_kernel_cudaERNS_18TensorIteratorBaseERKN3c106ScalarEENKUlvE_clEvENKUlvE6_clEvEUlNS4_4HalfEE_St5arrayIPcLm2EEEEviT0_T1_ --------------------------
	.section	.nv.constant0._ZN2at6native29vectorized_elementwise_kernelILi8EZZZNS0_21clamp_max_kernel_cudaERNS_18TensorIteratorBaseERKN3c106ScalarEENKUlvE_clEvENKUlvE6_clEvEUlNS4_4HalfEE_St5arrayIPcLm2EEEEviT0_T1_,"a",@progbits
	.sectionflags	@""
	.align	4
.nv.constant0._ZN2at6native29vectorized_elementwise_kernelILi8EZZZNS0_21clamp_max_kernel_cudaERNS_18TensorIteratorBaseERKN3c106ScalarEENKUlvE_clEvENKUlvE6_clEvEUlNS4_4HalfEE_St5arrayIPcLm2EEEEviT0_T1_:
	.zero		568


//--------------------- .nv.constant0._ZN2at6native18elementwise_kernelILi128ELi4EZNS0_15gpu_kernel_implIZZZNS0_21clamp_max_kernel_cudaERNS_18TensorIteratorBaseERKN3c106ScalarEENKUlvE_clEvENKUlvE5_clEvEUlfE_EEvS4_RKT_EUliE_EEviT1_ --------------------------
	.section	.nv.constant0._ZN2at6native18elementwise_kernelILi128ELi4EZNS0_15gpu_kernel_implIZZZNS0_21clamp_max_kernel_cudaERNS_18TensorIteratorBaseERKN3c106ScalarEENKUlvE_clEvENKUlvE5_clEvEUlfE_EEvS4_RKT_EUliE_EEviT1_,"a",@progbits
	.sectionflags	@""
	.align	4
.nv.constant0._ZN2at6native18elementwise_kernelILi128ELi4EZNS0_15gpu_kernel_implIZZZNS0_21clamp_max_kernel_cudaERNS_18TensorIteratorBaseERKN3c106ScalarEENKUlvE_clEvENKUlvE5_clEvEUlfE_EEvS4_RKT_EUliE_EEviT1_:
	.zero		1088


//--------------------- .nv.constant0._ZN2at6native27unrolled_elementwise_kernelIZZZNS0_21clamp_max_kernel_cudaERNS_18TensorIteratorBaseERKN3c106ScalarEENKUlvE_clEvENKUlvE5_clEvEUlfE_St5arrayIPcLm2EELi4E23TrivialOffsetCalculatorILi1EjESF_NS0_6memory12LoadWithCastILi1EEENSG_13StoreWithCastILi1EEEEEviT_T0_T2_T3_T4_T5_ --------------------------
	.section	.nv.constant0._ZN2at6native27unrolled_elementwise_kernelIZZZNS0_21clamp_max_kernel_cudaERNS_18TensorIteratorBaseERKN3c106ScalarEENKUlvE_clEvENKUlvE5_clEvEUlfE_St5arrayIPcLm2EELi4E23TrivialOffsetCalculatorILi1EjESF_NS0_6memory12LoadWithCastILi1EEENSG_13StoreWithCastILi1EEEEEviT_T0_T2_T3_T4_T5_,"a",@progbits
	.sectionflags	@""
	.align	4
.nv.constant0._ZN2at6native27unrolled_elementwise_kernelIZZZNS0_21clamp_max_kernel_cudaERNS_18TensorIteratorBaseERKN3c106ScalarEENKUlvE_clEvENKUlvE5_clEvEUlfE_St5arrayIPcLm2EELi4E23TrivialOffsetCalculatorILi1EjESF_NS0_6memory12LoadWithCastILi1EEENSG_13StoreWithCastILi1EEEEEviT_T0_T2_T3_T4_T5_:
	.zero		588


//--------------------- .nv.constant0._ZN2at6native18elementwise_kernelILi128ELi2EZNS0_22gpu_kernel_impl_nocastIZZZNS0_21clamp_max_kernel_cudaERNS_18TensorIteratorBaseERKN3c106ScalarEENKUlvE_clEvENKUlvE5_clEvEUlfE_EEvS4_RKT_EUliE_EEviT1_ --------------------------
	.section	.nv.constant0._ZN2at6native18elementwise_kernelILi128ELi2EZNS0_22gpu_kernel_impl_nocastIZZZNS0_21clamp_max_kernel_cudaERNS_18TensorIteratorBaseERKN3c106ScalarEENKUlvE_clEvENKUlvE5_clEvEUlfE_EEvS4_RKT_EUliE_EEviT1_,"a",@progbits
	.sectionflags	@""
	.align	4
.nv.constant0._ZN2at6native18elementwise_kernelILi128ELi2EZNS0_22gpu_kernel_impl_nocastIZZZNS0_21clamp_max_kernel_cudaERNS_18TensorIteratorBaseERKN3c106ScalarEENKUlvE_clEvENKUlvE5_clEvEUlfE_EEvS4_RKT_EUliE_EEviT1_:
	.zero		1080


//--------------------- .nv.constant0._ZN2at6native27unrolled_elementwise_kernelIZZZNS0_21clamp_max_kernel_cudaERNS_18TensorIteratorBaseERKN3c106ScalarEENKUlvE_clEvENKUlvE5_clEvEUlfE_St5arrayIPcLm2EELi4E23TrivialOffsetCalculatorILi1EjESF_NS0_6memory15LoadWithoutCastENSG_16StoreWithoutCastEEEviT_T0_T2_T3_T4_T5_ --------------------------
	.section	.nv.constant0._ZN2at6native27unrolled_elementwise_kernelIZZZNS0_21clamp_max_kernel_cudaERNS_18TensorIteratorBaseERKN3c106ScalarEENKUlvE_clEvENKUlvE5_clEvEUlfE_St5arrayIPcLm2EELi4E23TrivialOffsetCalculatorILi1EjESF_NS0_6memory15LoadWithoutCastENSG_16StoreWithoutCastEEEviT_T0_T2_T3_T4_T5_,"a",@progbits
	.sectionflags	@""
	.align	4
.nv.constant0._ZN2at6native27unrolled_elementwise_kernelIZZZNS0_21clamp_max_kernel_cudaERNS_18TensorIteratorBaseERKN3c106ScalarEENKUlvE_clEvENKUlvE5_clEvEUlfE_St5arrayIPcLm2EELi4E23TrivialOffsetCalculatorILi1EjESF_NS0_6memory15LoadWithoutCastENSG_16StoreWithoutCastEEEviT_T0_T2_T3_T4_T5_:
	.zero		572


//--------------------- .nv.constant0._ZN2at6native29vectorized_elementwise_kernelILi2EZZZNS0_21clamp_max_kernel_cudaERNS_18TensorIteratorBaseERKN3c106ScalarEENKUlvE_clEvENKUlvE5_clEvEUlfE_St5arrayIPcLm2EEEEviT0_T1_ --------------------------
	.section	.nv.constant0._ZN2at6native29vectorized_elementwise_kernelILi2EZZZNS0_21clamp_max_kernel_cudaERNS_18TensorIteratorBaseERKN3c106ScalarEENKUlvE_clEvENKUlvE5_clEvEUlfE_St5arrayIPcLm2EEEEviT0_T1_,"a",@progbits
	.sectionflags	@""
	.align	4
.nv.constant0._ZN2at6native29vectorized_elementwise_kernelILi2EZZZNS0_21clamp_max_kernel_cudaERNS_18TensorIteratorBaseERKN3c106ScalarEENKUlvE_clEvENKUlvE5_clEvEUlfE_St5arrayIPcLm2EEEEviT0_T1_:
	.zero		568


//--------------------- .nv.constant0._ZN2at6native29vectorized_elementwise_kernelILi4EZZZNS0_21clamp_max_kernel_cudaERNS_18TensorIteratorBaseERKN3c106ScalarEENKUlvE_clEvENKUlvE5_clEvEUlfE_St5arrayIPcLm2EEEEviT0_T1_ --------------------------
	.section	.nv.constant0._ZN2at6native29vectorized_elementwise_kernelILi4EZZZNS0_21clamp_max_kernel_cudaERNS_18TensorIteratorBaseERKN3c106ScalarEENKUlvE_clEvENKUlvE5_clEvEUlfE_St5arrayIPcLm2EEEEviT0_T1_,"a",@progbits
	.sectionflags	@""
	.align	4
.nv.constant0._ZN2at6native29vectorized_elementwise_kernelILi4EZZZNS0_21clamp_max_kernel_cudaERNS_18TensorIteratorBaseERKN3c106ScalarEENKUlvE_clEvENKUlvE5_clEvEUlfE_St5arrayIPcLm2EEEEviT0_T1_:
	.zero		568


//--------------------- .nv.constant0._ZN2at6native29vectorized_elementwise_kernelILi8EZZZNS0_21clamp_max_kernel_cudaERNS_18TensorIteratorBaseERKN3c106ScalarEENKUlvE_clEvENKUlvE5_clEvEUlfE_St5arrayIPcLm2EEEEviT0_T1_ --------------------------
	.section	.nv.constant0._ZN2at6native29vectorized_elementwise_kernelILi8EZZZNS0_21clamp_max_kernel_cudaERNS_18TensorIteratorBaseERKN3c106ScalarEENKUlvE_clEvENKUlvE5_clEvEUlfE_St5arrayIPcLm2EEEEviT0_T1_,"a",@progbits
	.sectionflags	@""
	.align	4
.nv.constant0._ZN2at6native29vectorized_elementwise_kernelILi8EZZZNS0_21clamp_max_kernel_cudaERNS_18TensorIteratorBaseERKN3c106ScalarEENKUlvE_clEvENKUlvE5_clEvEUlfE_St5arrayIPcLm2EEEEviT0_T1_:
	.zero		568


//--------------------- .nv.constant0._ZN2at6native18elementwise_kernelILi128ELi4EZNS0_15gpu_kernel_implIZZZNS0_21clamp_max_kernel_cudaERNS_18TensorIteratorBaseERKN3c106ScalarEENKUlvE_clEvENKUlvE4_clEvEUldE_EEvS4_RKT_EUliE_EEviT1_ --------------------------
	.section	.nv.constant0._ZN2at6native18elementwise_kernelILi128ELi4EZNS0_15gpu_kernel_implIZZZNS0_21clamp_max_kernel_cudaERNS_18TensorIteratorBaseERKN3c106ScalarEENKUlvE_clEvENKUlvE4_clEvEUldE_EEvS4_RKT_EUliE_EEviT1_,"a",@progbits
	.sectionflags	@""
	.align	4
.nv.constant0._ZN2at6native18elementwise_kernelILi128ELi4EZNS0_15gpu_kernel_implIZZZNS0_21clamp_max_kernel_cudaERNS_18TensorIteratorBaseERKN3c106ScalarEENKUlvE_clEvENKUlvE4_clEvEUldE_EEvS4_RKT_EUliE_EEviT1_:
	.zero		1088


//--------------------- .nv.constant0._ZN2at6native27unrolled_elementwise_kernelIZZZNS0_21clamp_max_kernel_cudaERNS_18TensorIteratorBaseERKN3c106ScalarEENKUlvE_clEvENKUlvE4_clEvEUldE_St5arrayIPcLm2EELi4E23TrivialOffsetCalculatorILi1EjESF_NS0_6memory12LoadWithCastILi1EEENSG_13StoreWithCastILi1EEEEEviT_T0_T2_T3_T4_T5_ --------------------------
	.section	.nv.constant0._ZN2at6native27unrolled_elementwise_kernelIZZZNS0_21clamp_max_kernel_cudaERNS_18TensorIteratorBaseERKN3c106ScalarEENKUlvE_clEvENKUlvE4_clEvEUldE_St5arrayIPcLm2EELi4E23TrivialOffsetCalculatorILi1EjESF_NS0_6memory12LoadWithCastILi1EEENSG_13StoreWithCastILi1EEEEEviT_T0_T2_T3_T4_T5_,"a",@progbits
	.sectionflags	@""
	.align	4
.nv.constant0._ZN2at6native27unrolled_elementwise_kernelIZZZNS0_21clamp_max_kernel_cudaERNS_18TensorIteratorBaseERKN3c106ScalarEENKUlvE_clEvENKUlvE4_clEvEUldE_St5arrayIPcLm2EELi4E23TrivialOffsetCalculatorILi1EjESF_NS0_6memory12LoadWithCastILi1EEENSG_13StoreWithCastILi1EEEEEviT_T0_T2_T3_T4_T5_:
	.zero		588


//--------------------- .nv.constant0._ZN2at6native18elementwise_kernelILi128ELi2EZNS0_22gpu_kernel_impl_nocastIZZZNS0_21clamp_max_kernel_cudaERNS_18TensorIteratorBaseERKN3c106ScalarEENKUlvE_clEvENKUlvE4_clEvEUldE_EEvS4_RKT_EUliE_EEviT1_ --------------------------
	.section	.nv.constant0._ZN2at6native18elementwise_kernelILi128ELi2EZNS0_22gpu_kernel_impl_nocastIZZZNS0_21clamp_max_kernel_cudaERNS_18TensorIteratorBaseERKN3c106ScalarEENKUlvE_clEvENKUlvE4_clEvEUldE_EEvS4_RKT_EUliE_EEviT1_,"a",@progbits
	.sectionflags	@""
	.align	4
.nv.constant0._ZN2at6native18elementwise_kernelILi128ELi2EZNS0_22gpu_kernel_impl_nocastIZZZNS0_21clamp_max_kernel_cudaERNS_18TensorIteratorBaseERKN3c106ScalarEENKUlvE_clEvENKUlvE4_clEvEUldE_EEvS4_RKT_EUliE_EEviT1_:
	.zero		1080


//--------------------- .nv.constant0._ZN2at6native27unrolled_elementwise_kernelIZZZNS0_21clamp_max_kernel_cudaERNS_18TensorIteratorBaseERKN3c106ScalarEENKUlvE_clEvENKUlvE4_clEvEUldE_St5arrayIPcLm2EELi4E23TrivialOffsetCalculatorILi1EjESF_NS0_6memory15LoadWithoutCastENSG_16StoreWithoutCastEEEviT_T0_T2_T3_T4_T5_ --------------------------
	.section	.nv.constant0._ZN2at6native27unrolled_elementwise_kernelIZZZNS0_21clamp_max_kernel_cudaERNS_18TensorIteratorBaseERKN3c106ScalarEENKUlvE_clEvENKUlvE4_clEvEUldE_St5arrayIPcLm2EELi4E23TrivialOffsetCalculatorILi1EjESF_NS0_6memory15LoadWithoutCastENSG_16StoreWithoutCastEEEviT_T0_T2_T3_T4_T5_,"a",@progbits
	.sectionflags	@""
	.align	4
.nv.constant0._ZN2at6native27unrolled_elementwise_kernelIZZZNS0_21clamp_max_kernel_cudaERNS_18TensorIteratorBaseERKN3c106ScalarEENKUlvE_clEvENKUlvE4_clEvEUldE_St5arrayIPcLm2EELi4E23TrivialOffsetCalculatorILi1EjESF_NS0_6memory15LoadWithoutCastENSG_16StoreWithoutCastEEEviT_T0_T2_T3_T4_T5_:
	.zero		572


//--------------------- .nv.constant0._ZN2at6native29vectorized_elementwise_kernelILi2EZZZNS0_21clamp_max_kernel_cudaERNS_18TensorIteratorBaseERKN3c106ScalarEENKUlvE_clEvENKUlvE4_clEvEUldE_St5arrayIPcLm2EEEEviT0_T1_ --------------------------
	.section	.nv.constant0._ZN2at6native29vectorized_elementwise_kernelILi2EZZZNS0_21clamp_max_kernel_cudaERNS_18TensorIteratorBaseERKN3c106ScalarEENKUlvE_clEvENKUlvE4_clEvEUldE_St5arrayIPcLm2EEEEviT0_T1_,"a",@progbits
	.sectionflags	@""
	.align	4
.nv.constant0._ZN2at6native29vectorized_elementwise_kernelILi2EZZZNS0_21clamp_max_kernel_cudaERNS_18TensorIteratorBaseERKN3c106ScalarEENKUlvE_clEvENKUlvE4_clEvEUldE_St5arrayIPcLm2EEEEviT0_T1_:
	.zero		568


//--------------------- .nv.constant0._ZN2at6native29vectorized_elementwise_kernelILi4EZZZNS0_21clamp_max_kernel_cudaERNS_18TensorIteratorBaseERKN3c106ScalarEENKUlvE_clEvENKUlvE4_clEvEUldE_St5arrayIPcLm2EEEEviT0_T1_ --------------------------
	.section	.nv.constant0._ZN2at6native29vectorized_elementwise_kernelILi4EZZZNS0_21clamp_max_kernel_cudaERNS_18TensorIteratorBaseERKN3c106ScalarEENKUlvE_clEvENKUlvE4_clEvEUldE_St5arrayIPcLm2EEEEviT0_T1_,"a",@progbits
	.sectionflags	@""
	.align	4
.nv.constant0._ZN2at6native29vectorized_elementwise_kernelILi4EZZZNS0_21clamp_max_kernel_cudaERNS_18TensorIteratorBaseERKN3c106ScalarEENKUlvE_clEvENKUlvE4_clEvEUldE_St5arrayIPcLm2EEEEviT0_T1_:
	.zero		568


//--------------------- .nv.constant0._ZN2at6native29vectorized_elementwise_kernelILi8EZZZNS0_21clamp_max_kernel_cudaERNS_18TensorIteratorBaseERKN3c106ScalarEENKUlvE_clEvENKUlvE4_clEvEUldE_St5arrayIPcLm2EEEEviT0_T1_ --------------------------
	.section	.nv.constant0._ZN2at6native29vectorized_elementwise_kernelILi8EZZZNS0_21clamp_max_kernel_cudaERNS_18TensorIteratorBaseERKN3c106ScalarEENKUlvE_clEvENKUlvE4_clEvEUldE_St5arrayIPcLm2EEEEviT0_T1_,"a",@progbits
	.sectionflags	@""
	.align	4
.nv.constant0._ZN2at6native29vectorized_elementwise_kernelILi8EZZZNS0_21clamp_max_kernel_cudaERNS_18TensorIteratorBaseERKN3c106ScalarEENKUlvE_clEvENKUlvE4_clEvEUldE_St5arrayIPcLm2EEEEviT0_T1_:
	.zero		568


//--------------------- .nv.constant0._ZN2at6native18elementwise_kernelILi128ELi4EZNS0_15gpu_kernel_implIZZZNS0_21clamp_max_kernel_cudaERNS_18TensorIteratorBaseERKN3c106ScalarEENKUlvE_clEvENKUlvE3_clEvEUlsE_EEvS4_RKT_EUliE_EEviT1_ --------------------------
	.section	.nv.constant0._ZN2at6native18elementwise_kernelILi128ELi4EZNS0_15gpu_kernel_implIZZZNS0_21clamp_max_kernel_cudaERNS_18TensorIteratorBaseERKN3c106ScalarEENKUlvE_clEvENKUlvE3_clEvEUlsE_EEvS4_RKT_EUliE_EEviT1_,"a",@progbits
	.sectionflags	@""
	.align	4
.nv.constant0._ZN2at6native18elementwise_kernelILi128ELi4EZNS0_15gpu_kernel_implIZZZNS0_21clamp_max_kernel_cudaERNS_18TensorIteratorBaseERKN3c106ScalarEENKUlvE_clEvENKUlvE3_clEvEUlsE_EEvS4_RKT_EUliE_EEviT1_:
	.zero		1088


//--------------------- .nv.constant0._ZN2at6native27unrolled_elementwise_kernelIZZZNS0_21clamp_max_kernel_cudaERNS_18TensorIteratorBaseERKN3c106ScalarEENKUlvE_clEvENKUlvE3_clEvEUlsE_St5arrayIPcLm2EELi4E23TrivialOffsetCalculatorILi1EjESF_NS0_6memory12LoadWithCastILi1EEENSG_13StoreWithCastILi1EEEEEviT_T0_T2_T3_T4_T5_ --------------------------
	.section	.nv.constant0._ZN2at6native27unrolled_elementwise_kernelIZZZNS0_21clamp_max_kernel_cudaERNS_18TensorIteratorBaseERKN3c106ScalarEENKUlvE_clEvENKUlvE3_clEvEUlsE_St5arrayIPcLm2EELi4E23TrivialOffsetCalculatorILi1EjESF_NS0_6memory12LoadWithCastILi1EEENSG_13StoreWithCastILi1EEEEEviT_T0_T2_T3_T4_T5_,"a",@progbits
	.sectionflags	@""
	.align	4
.nv.constant0._ZN2at6native27unrolled_elementwise_kernelIZZZNS0_21clamp_max_kernel_cudaERNS_18TensorIteratorBaseERKN3c106ScalarEENKUlvE_clEvENKUlvE3_clEvEUlsE_St5arrayIPcLm2EELi4E23TrivialOffsetCalculatorILi1EjESF_NS0_6memory12LoadWithCastILi1EEENSG_13StoreWithCastILi1EEEEEviT_T0_T2_T3_T4_T5_:
	.zero		588


//--------------------- .nv.constant0._ZN2at6native18elementwise_kernelILi128ELi4EZNS0_22gpu_kernel_impl_nocastIZZZNS0_21clamp_max_kernel_cudaERNS_18TensorIteratorBaseERKN3c106ScalarEENKUlvE_clEvENKUlvE3_clEvEUlsE_EEvS4_RKT_EUliE_EEviT1_ --------------------------
	.section	.nv.constant0._ZN2at6native18elementwise_kernelILi128ELi4EZNS0_22gpu_kernel_impl_nocastIZZZNS0_21clamp_max_kernel_cudaERNS_18TensorIteratorBaseERKN3c106ScalarEENKUlvE_clEvENKUlvE3_clEvEUlsE_EEvS4_RKT_EUliE_EEviT1_,"a",@progbits
	.sectionflags	@""
	.align	4
.nv.constant0._ZN2at6native18elementwise_kernelILi128ELi4EZNS0_22gpu_kernel_impl_nocastIZZZNS0_21clamp_max_kernel_cudaERNS_18TensorIteratorBaseERKN3c106ScalarEENKUlvE_clEvENKUlvE3_clEvEUlsE_EEvS4_RKT_EUliE_EEviT1_:
	.zero		1080


//--------------------- .nv.constant0._ZN2at6native27unrolled_elementwise_kernelIZZZNS0_21clamp_max_kernel_cudaERNS_18TensorIteratorBaseERKN3c106ScalarEENKUlvE_clEvENKUlvE3_clEvEUlsE_St5arrayIPcLm2EELi4E23TrivialOffsetCalculatorILi1EjESF_NS0_6memory15LoadWithoutCastENSG_16StoreWithoutCastEEEviT_T0_T2_T3_T4_T5_ --------------------------
	.section	.nv.constant0._ZN2at6native27unrolled_elementwise_kernelIZZZNS0_21clamp_max_kernel_cudaERNS_18TensorIteratorBaseERKN3c106ScalarEENKUlvE_clEvENKUlvE3_clEvEUlsE_St5arrayIPcLm2EELi4E23TrivialOffsetCalculatorILi1EjESF_NS0_6memory15LoadWithoutCastENSG_16StoreWithoutCastEEEviT_T0_T2_T3_T4_T5_,"a",@progbits
	.sectionflags	@""
	.align	4
.nv.constant0._ZN2at6native27unrolled_elementwise_kernelIZZZNS0_21clamp_max_kernel_cudaERNS_18TensorIteratorBaseERKN3c106ScalarEENKUlvE_clEvENKUlvE3_clEvEUlsE_St5arrayIPcLm2EELi4E23TrivialOffsetCalculatorILi1EjESF_NS0_6memory15LoadWithoutCastENSG_16StoreWithoutCastEEEviT_T0_T2_T3_T4_T5_:
	.zero		572


//--------------------- .nv.constant0._ZN2at6native29vectorized_elementwise_kernelILi2EZZZNS0_21clamp_max_kernel_cudaERNS_18TensorIteratorBaseERKN3c106ScalarEENKUlvE_clEvENKUlvE3_clEvEUlsE_St5arrayIPcLm2EEEEviT0_T1_ --------------------------
	.section	.nv.constant0._ZN2at6native29vectorized_elementwise_kernelILi2EZZZNS0_21clamp_max_kernel_cudaERNS_18TensorIteratorBaseERKN3c106ScalarEENKUlvE_clEvENKUlvE3_clEvEUlsE_St5arrayIPcLm2EEEEviT0_T1_,"a",@progbits
	.sectionflags	@""
	.align	4
.nv.constant0._ZN2at6native29vectorized_elementwise_kernelILi2EZZZNS0_21clamp_max_kernel_cudaERNS_18TensorIteratorBaseERKN3c106ScalarEENKUlvE_clEvENKUlvE3_clEvEUlsE_St5arrayIPcLm2EEEEviT0_T1_:
	.zero		568


//--------------------- .nv.constant0._ZN2at6native29vectorized_elementwise_kernelILi4EZZZNS0_21clamp_max_kernel_cudaERNS_18TensorIteratorBaseERKN3c106ScalarEENKUlvE_clEvENKUlvE3_clEvEUlsE_St5arrayIPcLm2EEEEviT0_T1_ --------------------------
	.section	.nv.constant0._ZN2at6native29vectorized_elementwise_kernelILi4EZZZNS0_21clamp_max_kernel_cudaERNS_18TensorIteratorBaseERKN3c106ScalarEENKUlvE_clEvENKUlvE3_clEvEUlsE_St5arrayIPcLm2EEEEviT0_T1_,"a",@progbits
	.sectionflags	@""
	.align	4
.nv.constant0._ZN2at6native29vectorized_elementwise_kernelILi4EZZZNS0_21clamp_max_kernel_cudaERNS_18TensorIteratorBaseERKN3c106ScalarEENKUlvE_clEvENKUlvE3_clEvEUlsE_St5arrayIPcLm2EEEEviT0_T1_:
	.zero		568


//--------------------- .nv.constant0._ZN2at6native29vectorized_elementwise_kernelILi8EZZZNS0_21clamp_max_kernel_cudaERNS_18TensorIteratorBaseERKN3c106ScalarEENKUlvE_clEvENKUlvE3_clEvEUlsE_St5arrayIPcLm2EEEEviT0_T1_ --------------------------
	.section	.nv.constant0._ZN2at6native29vectorized_elementwise_kernelILi8EZZZNS0_21clamp_max_kernel_cudaERNS_18TensorIteratorBaseERKN3c106ScalarEENKUlvE_clEvENKUlvE3_clEvEUlsE_St5arrayIPcLm2EEEEviT0_T1_,"a",@progbits
	.sectionflags	@""
	.align	4
.nv.constant0._ZN2at6native29vectorized_elementwise_kernelILi8EZZZNS0_21clamp_max_kernel_cudaERNS_18TensorIteratorBaseERKN3c106ScalarEENKUlvE_clEvENKUlvE3_clEvEUlsE_St5arrayIPcLm2EEEEviT0_T1_:
	.zero		568


//--------------------- .nv.constant0._ZN2at6native18elementwise_kernelILi128ELi4EZNS0_15gpu_kernel_implIZZZNS0_21clamp_max_kernel_cudaERNS_18TensorIteratorBaseERKN3c106ScalarEENKUlvE_clEvENKUlvE2_clEvEUllE_EEvS4_RKT_EUliE_EEviT1_ --------------------------
	.section	.nv.constant0._ZN2at6native18elementwise_kernelILi128ELi4EZNS0_15gpu_kernel_implIZZZNS0_21clamp_max_kernel_cudaERNS_18TensorIteratorBaseERKN3c106ScalarEENKUlvE_clEvENKUlvE2_clEvEUllE_EEvS4_RKT_EUliE_EEviT1_,"a",@progbits
	.sectionflags	@""
	.align	4
.nv.constant0._ZN2at6native18elementwise_kernelILi128ELi4EZNS0_15gpu_kernel_implIZZZNS0_21clamp_max_kernel_cudaERNS_18TensorIteratorBaseERKN3c106ScalarEENKUlvE_clEvENKUlvE2_clEvEUllE_EEvS4_RKT_EUliE_EEviT1_:
	.zero		1088


//--------------------- .nv.constant0._ZN2at6native27unrolled_elementwise_kernelIZZZNS0_21clamp_max_kernel_cudaERNS_18TensorIteratorBaseERKN3c106ScalarEENKUlvE_clEvENKUlvE2_clEvEUllE_St5arrayIPcLm2EELi4E23TrivialOffsetCalculatorILi1EjESF_NS0_6memory12LoadWithCastILi1EEENSG_13StoreWithCastILi1EEEEEviT_T0_T2_T3_T4_T5_ --------------------------
	.section	.nv.constant0._ZN2at6native27unrolled_elementwise_kernelIZZZNS0_21clamp_max_kernel_cudaERNS_18TensorIteratorBaseERKN3c106ScalarEENKUlvE_clEvENKUlvE2_clEvEUllE_St5arrayIPcLm2EELi4E23TrivialOffsetCalculatorILi1EjESF_NS0_6memory12LoadWithCastILi1EEENSG_13StoreWithCastILi1EEEEEviT_T0_T2_T3_T4_T5_,"a",@progbits
	.sectionflags	@""
	.align	4
.nv.constant0._ZN2at6native27unrolled_elementwise_kernelIZZZNS0_21clamp_max_kernel_cudaERNS_18TensorIteratorBaseERKN3c106ScalarEENKUlvE_clEvENKUlvE2_clEvEUllE_St5arrayIPcLm2EELi4E23TrivialOffsetCalculatorILi1EjESF_NS0_6memory12LoadWithCastILi1EEENSG_13StoreWithCastILi1EEEEEviT_T0_T2_T3_T4_T5_:
	.zero		588


//--------------------- .nv.constant0._ZN2at6native18elementwise_kernelILi128ELi2EZNS0_22gpu_kernel_impl_nocastIZZZNS0_21clamp_max_kernel_cudaERNS_18TensorIteratorBaseERKN3c106ScalarEENKUlvE_clEvENKUlvE2_clEvEUllE_EEvS4_RKT_EUliE_EEviT1_ --------------------------
	.section	.nv.constant0._ZN2at6native18elementwise_kernelILi128ELi2EZNS0_22gpu_kernel_impl_nocastIZZZNS0_21clamp_max_kernel_cudaERNS_18TensorIteratorBaseERKN3c106ScalarEENKUlvE_clEvENKUlvE2_clEvEUllE_EEvS4_RKT_EUliE_EEviT1_,"a",@progbits
	.sectionflags	@""
	.align	4
.nv.constant0._ZN2at6native18elementwise_kernelILi128ELi2EZNS0_22gpu_kernel_impl_nocastIZZZNS0_21clamp_max_kernel_cudaERNS_18TensorIteratorBaseERKN3c106ScalarEENKUlvE_clEvENKUlvE2_clEvEUllE_EEvS4_RKT_EUliE_EEviT1_:
	.zero		1080


//--------------------- .nv.constant0._ZN2at6native27unrolled_elementwise_kernelIZZZNS0_21clamp_max_kernel_cudaERNS_18TensorIteratorBaseERKN3c106ScalarEENKUlvE_clEvENKUlvE2_clEvEUllE_St5arrayIPcLm2EELi4E23TrivialOffsetCalculatorILi1EjESF_NS0_6memory15LoadWithoutCastENSG_16StoreWithoutCastEEEviT_T0_T2_T3_T4_T5_ --------------------------
	.section	.nv.constant0._ZN2at6native27unrolled_elementwise_kernelIZZZNS0_21clamp_max_kernel_cudaERNS_18TensorIteratorBaseERKN3c106ScalarEENKUlvE_clEvENKUlvE2_clEvEUllE_St5arrayIPcLm2EELi4E23TrivialOffsetCalculatorILi1EjESF_NS0_6memory15LoadWithoutCastENSG_16StoreWithoutCastEEEviT_T0_T2_T3_T4_T5_,"a",@progbits
	.sectionflags	@""
	.align	4
.nv.constant0._ZN2at6native27unrolled_elementwise_kernelIZZZNS0_21clamp_max_kernel_cudaERNS_18TensorIteratorBaseERKN3c106ScalarEENKUlvE_clEvENKUlvE2_clEvEUllE_St5arrayIPcLm2EELi4E23TrivialOffsetCalculatorILi1EjESF_NS0_6memory15LoadWithoutCastENSG_16StoreWithoutCastEEEviT_T0_T2_T3_T4_T5_:
	.zero		572


//--------------------- .nv.constant0._ZN2at6native29vectorized_elementwise_kernelILi2EZZZNS0_21clamp_max_kernel_cudaERNS_18TensorIteratorBaseERKN3c106ScalarEENKUlvE_clEvENKUlvE2_clEvEUllE_St5arrayIPcLm2EEEEviT0_T1_ --------------------------
	.section	.nv.constant0._ZN2at6native29vectorized_elementwise_kernelILi2EZZZNS0_21clamp_max_kernel_cudaERNS_18TensorIteratorBaseERKN3c106ScalarEENKUlvE_clEvENKUlvE2_clEvEUllE_St5arrayIPcLm2EEEEviT0_T1_,"a",@progbits
	.sectionflags	@""
	.align	4
.nv.constant0._ZN2at6native29vectorized_elementwise_kernelILi2EZZZNS0_21clamp_max_kernel_cudaERNS_18TensorIteratorBaseERKN3c106ScalarEENKUlvE_clEvENKUlvE2_clEvEUllE_St5arrayIPcLm2EEEEviT0_T1_:
	.zero		568


//--------------------- .nv.constant0._ZN2at6native29vectorized_elementwise_kernelILi4EZZZNS0_21clamp_max_kernel_cudaERNS_18TensorIteratorBaseERKN3c106ScalarEENKUlvE_clEvENKUlvE2_clEvEUllE_St5arrayIPcLm2EEEEviT0_T1_ --------------------------
	.section	.nv.constant0._ZN2at6native29vectorized_elementwise_kernelILi4EZZZNS0_21clamp_max_kernel_cudaERNS_18TensorIteratorBaseERKN3c106ScalarEENKUlvE_clEvENKUlvE2_clEvEUllE_St5arrayIPcLm2EEEEviT0_T1_,"a",@progbits
	.sectionflags	@""
	.align	4
.nv.constant0._ZN2at6native29vectorized_elementwise_kernelILi4EZZZNS0_21clamp_max_kernel_cudaERNS_18TensorIteratorBaseERKN3c106ScalarEENKUlvE_clEvENKUlvE2_clEvEUllE_St5arrayIPcLm2EEEEviT0_T1_:
	.zero		568


//--------------------- .nv.constant0._ZN2at6native29vectorized_elementwise_kernelILi8EZZZNS0_21clamp_max_kernel_cudaERNS_18TensorIteratorBaseERKN3c106ScalarEENKUlvE_clEvENKUlvE2_clEvEUllE_St5arrayIPcLm2EEEEviT0_T1_ --------------------------
	.section	.nv.constant0._ZN2at6native29vectorized_elementwise_kernelILi8EZZZNS0_21clamp_max_kernel_cudaERNS_18TensorIteratorBaseERKN3c106ScalarEENKUlvE_clEvENKUlvE2_clEvEUllE_St5arrayIPcLm2EEEEviT0_T1_,"a",@progbits
	.sectionflags	@""
	.align	4
.nv.constant0._ZN2at6native29vectorized_elementwise_kernelILi8EZZZNS0_21clamp_max_kernel_cudaERNS_18TensorIteratorBaseERKN3c106ScalarEENKUlvE_clEvENKUlvE2_clEvEUllE_St5arrayIPcLm2EEEEviT0_T1_:
	.zero		568


//--------------------- .nv.constant0._ZN2at6native18elementwise_kernelILi128ELi4EZNS0_15gpu_kernel_implIZZZNS0_21clamp_max_kernel_cudaERNS_18TensorIteratorBaseERKN3c106ScalarEENKUlvE_clEvENKUlvE1_clEvEUliE_EEvS4_RKT_EUliE_EEviT1_ --------------------------
	.section	.nv.constant0._ZN2at6native18elementwise_kernelILi128ELi4EZNS0_15gpu_kernel_implIZZZNS0_21clamp_max_kernel_cudaERNS_18TensorIteratorBaseERKN3c106ScalarEENKUlvE_clEvENKUlvE1_clEvEUliE_EEvS4_RKT_EUliE_EEviT1_,"a",@progbits
	.sectionflags	@""
	.align	4
.nv.constant0._ZN2at6native18elementwise_kernelILi128ELi4EZNS0_15gpu_kernel_implIZZZNS0_21clamp_max_kernel_cudaERNS_18TensorIteratorBaseERKN3c106ScalarEENKUlvE_clEvENKUlvE1_clEvEUliE_EEvS4_RKT_EUliE_EEviT1_:
	.zero		1088


//--------------------- .nv.constant0._ZN2at6native27unrolled_elementwise_kernelIZZZNS0_21clamp_max_kernel_cudaERNS_18TensorIteratorBaseERKN3c106ScalarEENKUlvE_clEvENKUlvE1_clEvEUliE_St5arrayIPcLm2EELi4E23TrivialOffsetCalculatorILi1EjESF_NS0_6memory12LoadWithCastILi1EEENSG_13StoreWithCastILi1EEEEEviT_T0_T2_T3_T4_T5_ --------------------------
	.section	.nv.constant0._ZN2at6native27unrolled_elementwise_kernelIZZZNS0_21clamp_max_kernel_cudaERNS_18TensorIteratorBaseERKN3c106ScalarEENKUlvE_clEvENKUlvE1_clEvEUliE_St5arrayIPcLm2EELi4E23TrivialOffsetCalculatorILi1EjESF_NS0_6memory12LoadWithCastILi1EEENSG_13StoreWithCastILi1EEEEEviT_T0_T2_T3_T4_T5_,"a",@progbits
	.sectionflags	@""
	.align	4
.nv.constant0._ZN2at6native27unrolled_elementwise_kernelIZZZNS0_21clamp_max_kernel_cudaERNS_18TensorIteratorBaseERKN3c106ScalarEENKUlvE_clEvENKUlvE1_clEvEUliE_St5arrayIPcLm2EELi4E23TrivialOffsetCalculatorILi1EjESF_NS0_6memory12LoadWithCastILi1EEENSG_13StoreWithCastILi1EEEEEviT_T0_T2_T3_T4_T5_:
	.zero		588


//--------------------- .nv.constant0._ZN2at6native18elementwise_kernelILi128ELi2EZNS0_22gpu_kernel_impl_nocastIZZZNS0_21clamp_max_kernel_cudaERNS_18TensorIteratorBaseERKN3c106ScalarEENKUlvE_clEvENKUlvE1_clEvEUliE_EEvS4_RKT_EUliE_EEviT1_ --------------------------
	.section	.nv.constant0._ZN2at6native18elementwise_kernelILi128ELi2EZNS0_22gpu_kernel_impl_nocastIZZZNS0_21clamp_max_kernel_cudaERNS_18TensorIteratorBaseERKN3c106ScalarEENKUlvE_clEvENKUlvE1_clEvEUliE_EEvS4_RKT_EUliE_EEviT1_,"a",@progbits
	.sectionflags	@""
	.align	4
.nv.constant0._ZN2at6native18elementwise_kernelILi128ELi2EZNS0_22gpu_kernel_impl_nocastIZZZNS0_21clamp_max_kernel_cudaERNS_18TensorIteratorBaseERKN3c106ScalarEENKUlvE_clEvENKUlvE1_clEvEUliE_EEvS4_RKT_EUliE_EEviT1_:
	.zero		1080


//--------------------- .nv.constant0._ZN2at6native27unrolled_elementwise_kernelIZZZNS0_21clamp_max_kernel_cudaERNS_18TensorIteratorBaseERKN3c106ScalarEENKUlvE_clEvENKUlvE1_clEvEUliE_St5arrayIPcLm2EELi4E23TrivialOffsetCalculatorILi1EjESF_NS0_6memory15LoadWithoutCastENSG_16StoreWithoutCastEEEviT_T0_T2_T3_T4_T5_ --------------------------
	.section	.nv.constant0._ZN2at6native27unrolled_elementwise_kernelIZZZNS0_21clamp_max_kernel_cudaERNS_18TensorIteratorBaseERKN3c106ScalarEENKUlvE_clEvENKUlvE1_clEvEUliE_St5arrayIPcLm2EELi4E23TrivialOffsetCalculatorILi1EjESF_NS0_6memory15LoadWithoutCastENSG_16StoreWithoutCastEEEviT_T0_T2_T3_T4_T5_,"a",@progbits
	.sectionflags	@""
	.align	4
.nv.constant0._ZN2at6native27unrolled_elementwise_kernelIZZZNS0_21clamp_max_kernel_cudaERNS_18TensorIteratorBaseERKN3c106ScalarEENKUlvE_clEvENKUlvE1_clEvEUliE_St5arrayIPcLm2EELi4E23TrivialOffsetCalculatorILi1EjESF_NS0_6memory15LoadWithoutCastENSG_16StoreWithoutCastEEEviT_T0_T2_T3_T4_T5_:
	.zero		572


//--------------------- .nv.constant0._ZN2at6native29vectorized_elementwise_kernelILi2EZZZNS0_21clamp_max_kernel_cudaERNS_18TensorIteratorBaseERKN3c106ScalarEENKUlvE_clEvENKUlvE1_clEvEUliE_St5arrayIPcLm2EEEEviT0_T1_ --------------------------
	.section	.nv.constant0._ZN2at6native29vectorized_elementwise_kernelILi2EZZZNS0_21clamp_max_kernel_cudaERNS_18TensorIteratorBaseERKN3c106ScalarEENKUlvE_clEvENKUlvE1_clEvEUliE_St5arrayIPcLm2EEEEviT0_T1_,"a",@progbits
	.sectionflags	@""
	.align	4
.nv.constant0._ZN2at6native29vectorized_elementwise_kernelILi2EZZZNS0_21clamp_max_kernel_cudaERNS_18TensorIteratorBaseERKN3c106ScalarEENKUlvE_clEvENKUlvE1_clEvEUliE_St5arrayIPcLm2EEEEviT0_T1_:
	.zero		568


//--------------------- .nv.constant0._ZN2at6native29vectorized_elementwise_kernelILi4EZZZNS0_21clamp_max_kernel_cudaERNS_18TensorIteratorBaseERKN3c106ScalarEENKUlvE_clEvENKUlvE1_clEvEUliE_St5arrayIPcLm2EEEEviT0_T1_ --------------------------
	.section	.nv.constant0._ZN2at6native29vectorized_elementwise_kernelILi4EZZZNS0_21clamp_max_kernel_cudaERNS_18TensorIteratorBaseERKN3c106ScalarEENKUlvE_clEvENKUlvE1_clEvEUliE_St5arrayIPcLm2EEEEviT0_T1_,"a",@progbits
	.sectionflags	@""
	.align	4
.nv.constant0._ZN2at6native29vectorized_elementwise_kernelILi4EZZZNS0_21clamp_max_kernel_cudaERNS_18TensorIteratorBaseERKN3c106ScalarEENKUlvE_clEvENKUlvE1_clEvEUliE_St5arrayIPcLm2EEEEviT0_T1_:
	.zero		568


//--------------------- .nv.constant0._ZN2at6native29vectorized_elementwise_kernelILi8EZZZNS0_21clamp_max_kernel_cudaERNS_18TensorIteratorBaseERKN3c106ScalarEENKUlvE_clEvENKUlvE1_clEvEUliE_St5arrayIPcLm2EEEEviT0_T1_ --------------------------
	.section	.nv.constant0._ZN2at6native29vectorized_elementwise_kernelILi8EZZZNS0_21clamp_max_kernel_cudaERNS_18TensorIteratorBaseERKN3c106ScalarEENKUlvE_clEvENKUlvE1_clEvEUliE_St5arrayIPcLm2EEEEviT0_T1_,"a",@progbits
	.sectionflags	@""
	.align	4
.nv.constant0._ZN2at6native29vectorized_elementwise_kernelILi8EZZZNS0_21clamp_max_kernel_cudaERNS_18TensorIteratorBaseERKN3c106ScalarEENKUlvE_clEvENKUlvE1_clEvEUliE_St5arrayIPcLm2EEEEviT0_T1_:
	.zero		568


//--------------------- .nv.constant0._ZN2at6native18elementwise_kernelILi128ELi4EZNS0_15gpu_kernel_implIZZZNS0_21clamp_max_kernel_cudaERNS_18TensorIteratorBaseERKN3c106ScalarEENKUlvE_clEvENKUlvE0_clEvEUlaE_EEvS4_RKT_EUliE_EEviT1_ --------------------------
	.section	.nv.constant0._ZN2at6native18elementwise_kernelILi128ELi4EZNS0_15gpu_kernel_implIZZZNS0_21clamp_max_kernel_cudaERNS_18TensorIteratorBaseERKN3c106ScalarEENKUlvE_clEvENKUlvE0_clEvEUlaE_EEvS4_RKT_EUliE_EEviT1_,"a",@progbits
	.sectionflags	@""
	.align	4
.nv.constant0._ZN2at6native18elementwise_kernelILi128ELi4EZNS0_15gpu_kernel_implIZZZNS0_21clamp_max_kernel_cudaERNS_18TensorIteratorBaseERKN3c106ScalarEENKUlvE_clEvENKUlvE0_clEvEUlaE_EEvS4_RKT_EUliE_EEviT1_:
	.zero		1088


//--------------------- .nv.constant0._ZN2at6native27unrolled_elementwise_kernelIZZZNS0_21clamp_max_kernel_cudaERNS_18TensorIteratorBaseERKN3c106ScalarEENKUlvE_clEvENKUlvE0_clEvEUlaE_St5arrayIPcLm2EELi4E23TrivialOffsetCalculatorILi1EjESF_NS0_6memory12LoadWithCastILi1EEENSG_13StoreWithCastILi1EEEEEviT_T0_T2_T3_T4_T5_ --------------------------
	.section	.nv.constant0._ZN2at6native27unrolled_elementwise_kernelIZZZNS0_21clamp_max_kernel_cudaERNS_18TensorIteratorBaseERKN3c106ScalarEENKUlvE_clEvENKUlvE0_clEvEUlaE_St5arrayIPcLm2EELi4E23TrivialOffsetCalculatorILi1EjESF_NS0_6memory12LoadWithCastILi1EEENSG_13StoreWithCastILi1EEEEEviT_T0_T2_T3_T4_T5_,"a",@progbits
	.sectionflags	@""
	.align	4
.nv.constant0._ZN2at6native27unrolled_elementwise_kernelIZZZNS0_21clamp_max_kernel_cudaERNS_18TensorIteratorBaseERKN3c106ScalarEENKUlvE_clEvENKUlvE0_clEvEUlaE_St5arrayIPcLm2EELi4E23TrivialOffsetCalculatorILi1EjESF_NS0_6memory12LoadWithCastILi1EEENSG_13StoreWithCastILi1EEEEEviT_T0_T2_T3_T4_T5_:
	.zero		588


//--------------------- .nv.constant0._ZN2at6native18elementwise_kernelILi128ELi4EZNS0_22gpu_kernel_impl_nocastIZZZNS0_21clamp_max_kernel_cudaERNS_18TensorIteratorBaseERKN3c106ScalarEENKUlvE_clEvENKUlvE0_clEvEUlaE_EEvS4_RKT_EUliE_EEviT1_ --------------------------
	.section	.nv.constant0._ZN2at6native18elementwise_kernelILi128ELi4EZNS0_22gpu_kernel_impl_nocastIZZZNS0_21clamp_max_kernel_cudaERNS_18TensorIteratorBaseERKN3c106ScalarEENKUlvE_clEvENKUlvE0_clEvEUlaE_EEvS4_RKT_EUliE_EEviT1_,"a",@progbits
	.sectionflags	@""
	.align	4
.nv.constant0._ZN2at6native18elementwise_kernelILi128ELi4EZNS0_22gpu_kernel_impl_nocastIZZZNS0_21clamp_max_kernel_cudaERNS_18TensorIteratorBaseERKN3c106ScalarEENKUlvE_clEvENKUlvE0_clEvEUlaE_EEvS4_RKT_EUliE_EEviT1_:
	.zero		1080


//--------------------- .nv.constant0._ZN2at6native27unrolled_elementwise_kernelIZZZNS0_21clamp_max_kernel_cudaERNS_18TensorIteratorBaseERKN3c106ScalarEENKUlvE_clEvENKUlvE0_clEvEUlaE_St5arrayIPcLm2EELi4E23TrivialOffsetCalculatorILi1EjESF_NS0_6memory15LoadWithoutCastENSG_16StoreWithoutCastEEEviT_T0_T2_T3_T4_T5_ --------------------------
	.section	.nv.constant0._ZN2at6native27unrolled_elementwise_kernelIZZZNS0_21clamp_max_kernel_cudaERNS_18TensorIteratorBaseERKN3c106ScalarEENKUlvE_clEvENKUlvE0_clEvEUlaE_St5arrayIPcLm2EELi4E23TrivialOffsetCalculatorILi1EjESF_NS0_6memory15LoadWithoutCastENSG_16StoreWithoutCastEEEviT_T0_T2_T3_T4_T5_,"a",@progbits
	.sectionflags	@""
	.align	4
.nv.constant0._ZN2at6native27unrolled_elementwise_kernelIZZZNS0_21clamp_max_kernel_cudaERNS_18TensorIteratorBaseERKN3c106ScalarEENKUlvE_clEvENKUlvE0_clEvEUlaE_St5arrayIPcLm2EELi4E23TrivialOffsetCalculatorILi1EjESF_NS0_6memory15LoadWithoutCastENSG_16StoreWithoutCastEEEviT_T0_T2_T3_T4_T5_:
	.zero		572


//--------------------- .nv.constant0._ZN2at6native29vectorized_elementwise_kernelILi2EZZZNS0_21clamp_max_kernel_cudaERNS_18TensorIteratorBaseERKN3c106ScalarEENKUlvE_clEvENKUlvE0_clEvEUlaE_St5arrayIPcLm2EEEEviT0_T1_ --------------------------
	.section	.nv.constant0._ZN2at6native29vectorized_elementwise_kernelILi2EZZZNS0_21clamp_max_kernel_cudaERNS_18TensorIteratorBaseERKN3c106ScalarEENKUlvE_clEvENKUlvE0_clEvEUlaE_St5arrayIPcLm2EEEEviT0_T1_,"a",@progbits
	.sectionflags	@""
	.align	4
.nv.constant0._ZN2at6native29vectorized_elementwise_kernelILi2EZZZNS0_21clamp_max_kernel_cudaERNS_18TensorIteratorBaseERKN3c106ScalarEENKUlvE_clEvENKUlvE0_clEvEUlaE_St5arrayIPcLm2EEEEviT0_T1_:
	.zero		568


//--------------------- .nv.constant0._ZN2at6native29vectorized_elementwise_kernelILi4EZZZNS0_21clamp_max_kernel_cudaERNS_18TensorIteratorBaseERKN3c106ScalarEENKUlvE_clEvENKUlvE0_clEvEUlaE_St5arrayIPcLm2EEEEviT0_T1_ --------------------------
	.section	.nv.constant0._ZN2at6native29vectorized_elementwise_kernelILi4EZZZNS0_21clamp_max_kernel_cudaERNS_18TensorIteratorBaseERKN3c106ScalarEENKUlvE_clEvENKUlvE0_clEvEUlaE_St5arrayIPcLm2EEEEviT0_T1_,"a",@progbits
	.sectionflags	@""
	.align	4
.nv.constant0._ZN2at6native29vectorized_elementwise_kernelILi4EZZZNS0_21clamp_max_kernel_cudaERNS_18TensorIteratorBaseERKN3c106ScalarEENKUlvE_clEvENKUlvE0_clEvEUlaE_St5arrayIPcLm2EEEEviT0_T1_:
	.zero		568


//--------------------- .nv.constant0._ZN2at6native29vectorized_elementwise_kernelILi8EZZZNS0_21clamp_max_kernel_cudaERNS_18TensorIteratorBaseERKN3c106ScalarEENKUlvE_clEvENKUlvE0_clEvEUlaE_St5arrayIPcLm2EEEEviT0_T1_ --------------------------
	.section	.nv.constant0._ZN2at6native29vectorized_elementwise_kernelILi8EZZZNS0_21clamp_max_kernel_cudaERNS_18TensorIteratorBaseERKN3c106ScalarEENKUlvE_clEvENKUlvE0_clEvEUlaE_St5arrayIPcLm2EEEEviT0_T1_,"a",@progbits
	.sectionflags	@""
	.align	4
.nv.constant0._ZN2at6native29vectorized_elementwise_kernelILi8EZZZNS0_21clamp_max_kernel_cudaERNS_18TensorIteratorBaseERKN3c106ScalarEENKUlvE_clEvENKUlvE0_clEvEUlaE_St5arrayIPcLm2EEEEviT0_T1_:
	.zero		568


//--------------------- .nv.constant0._ZN2at6native18elementwise_kernelILi128ELi4EZNS0_15gpu_kernel_implIZZZNS0_21clamp_max_kernel_cudaERNS_18TensorIteratorBaseERKN3c106ScalarEENKUlvE_clEvENKUlvE_clEvEUlhE_EEvS4_RKT_EUliE_EEviT1_ --------------------------
	.section	.nv.constant0._ZN2at6native18elementwise_kernelILi128ELi4EZNS0_15gpu_kernel_implIZZZNS0_21clamp_max_kernel_cudaERNS_18TensorIteratorBaseERKN3c106ScalarEENKUlvE_clEvENKUlvE_clEvEUlhE_EEvS4_RKT_EUliE_EEviT1_,"a",@progbits
	.sectionflags	@""
	.align	4
.nv.constant0._ZN2at6native18elementwise_kernelILi128ELi4EZNS0_15gpu_kernel_implIZZZNS0_21clamp_max_kernel_cudaERNS_18TensorIteratorBaseERKN3c106ScalarEENKUlvE_clEvENKUlvE_clEvEUlhE_EEvS4_RKT_EUliE_EEviT1_:
	.zero		1088


//--------------------- .nv.constant0._ZN2at6native27unrolled_elementwise_kernelIZZZNS0_21clamp_max_kernel_cudaERNS_18TensorIteratorBaseERKN3c106ScalarEENKUlvE_clEvENKUlvE_clEvEUlhE_St5arrayIPcLm2EELi4E23TrivialOffsetCalculatorILi1EjESF_NS0_6memory12LoadWithCastILi1EEENSG_13StoreWithCastILi1EEEEEviT_T0_T2_T3_T4_T5_ --------------------------
	.section	.nv.constant0._ZN2at6native27unrolled_elementwise_kernelIZZZNS0_21clamp_max_kernel_cudaERNS_18TensorIteratorBaseERKN3c106ScalarEENKUlvE_clEvENKUlvE_clEvEUlhE_St5arrayIPcLm2EELi4E23TrivialOffsetCalculatorILi1EjESF_NS0_6memory12LoadWithCastILi1EEENSG_13StoreWithCastILi1EEEEEviT_T0_T2_T3_T4_T5_,"a",@progbits
	.sectionflags	@""
	.align	4
.nv.constant0._ZN2at6native27unrolled_elementwise_kernelIZZZNS0_21clamp_max_kernel_cudaERNS_18TensorIteratorBaseERKN3c106ScalarEENKUlvE_clEvENKUlvE_clEvEUlhE_St5arrayIPcLm2EELi4E23TrivialOffsetCalculatorILi1EjESF_NS0_6memory12LoadWithCastILi1EEENSG_13StoreWithCastILi1EEEEEviT_T0_T2_T3_T4_T5_:
	.zero		588


//--------------------- .nv.constant0._ZN2at6native18elementwise_kernelILi128ELi4EZNS0_22gpu_kernel_impl_nocastIZZZNS0_21clamp_max_kernel_cudaERNS_18TensorIteratorBaseERKN3c106ScalarEENKUlvE_clEvENKUlvE_clEvEUlhE_EEvS4_RKT_EUliE_EEviT1_ --------------------------
	.section	.nv.constant0._ZN2at6native18elementwise_kernelILi128ELi4EZNS0_22gpu_kernel_impl_nocastIZZZNS0_21clamp_max_kernel_cudaERNS_18TensorIteratorBaseERKN3c106ScalarEENKUlvE_clEvENKUlvE_clEvEUlhE_EEvS4_RKT_EUliE_EEviT1_,"a",@progbits
	.sectionflags	@""
	.align	4
.nv.constant0._ZN2at6native18elementwise_kernelILi128ELi4EZNS0_22gpu_kernel_impl_nocastIZZZNS0_21clamp_max_kernel_cudaERNS_18TensorIteratorBaseERKN3c106ScalarEENKUlvE_clEvENKUlvE_clEvEUlhE_EEvS4_RKT_EUliE_EEviT1_:
	.zero		1080


//--------------------- .nv.constant0._ZN2at6native27unrolled_elementwise_kernelIZZZNS0_21clamp_max_kernel_cudaERNS_18TensorIteratorBaseERKN3c106ScalarEENKUlvE_clEvENKUlvE_clEvEUlhE_St5arrayIPcLm2EELi4E23TrivialOffsetCalculatorILi1EjESF_NS0_6memory15LoadWithoutCastENSG_16StoreWithoutCastEEEviT_T0_T2_T3_T4_T5_ --------------------------
	.section	.nv.constant0._ZN2at6native27unrolled_elementwise_kernelIZZZNS0_21clamp_max_kernel_cudaERNS_18TensorIteratorBaseERKN3c106ScalarEENKUlvE_clEvENKUlvE_clEvEUlhE_St5arrayIPcLm2EELi4E23TrivialOffsetCalculatorILi1EjESF_NS0_6memory15LoadWithoutCastENSG_16StoreWithoutCastEEEviT_T0_T2_T3_T4_T5_,"a",@progbits
	.sectionflags	@""
	.align	4
.nv.constant0._ZN2at6native27unrolled_elementwise_kernelIZZZNS0_21clamp_max_kernel_cudaERNS_18TensorIteratorBaseERKN3c106ScalarEENKUlvE_clEvENKUlvE_clEvEUlhE_St5arrayIPcLm2EELi4E23TrivialOffsetCalculatorILi1EjESF_NS0_6memory15LoadWithoutCastENSG_16StoreWithoutCastEEEviT_T0_T2_T3_T4_T5_:
	.zero		572


//--------------------- .nv.constant0._ZN2at6native29vectorized_elementwise_kernelILi2EZZZNS0_21clamp_max_kernel_cudaERNS_18TensorIteratorBaseERKN3c106ScalarEENKUlvE_clEvENKUlvE_clEvEUlhE_St5arrayIPcLm2EEEEviT0_T1_ --------------------------
	.section	.nv.constant0._ZN2at6native29vectorized_elementwise_kernelILi2EZZZNS0_21clamp_max_kernel_cudaERNS_18TensorIteratorBaseERKN3c106ScalarEENKUlvE_clEvENKUlvE_clEvEUlhE_St5arrayIPcLm2EEEEviT0_T1_,"a",@progbits
	.sectionflags	@""
	.align	4
.nv.constant0._ZN2at6native29vectorized_elementwise_kernelILi2EZZZNS0_21clamp_max_kernel_cudaERNS_18TensorIteratorBaseERKN3c106ScalarEENKUlvE_clEvENKUlvE_clEvEUlhE_St5arrayIPcLm2EEEEviT0_T1_:
	.zero		568


//--------------------- .nv.constant0._ZN2at6native29vectorized_elementwise_kernelILi4EZZZNS0_21clamp_max_kernel_cudaERNS_18TensorIteratorBaseERKN3c106ScalarEENKUlvE_clEvENKUlvE_clEvEUlhE_St5arrayIPcLm2EEEEviT0_T1_ --------------------------
	.section	.nv.constant0._ZN2at6native29vectorized_elementwise_kernelILi4EZZZNS0_21clamp_max_kernel_cudaERNS_18TensorIteratorBaseERKN3c106ScalarEENKUlvE_clEvENKUlvE_clEvEUlhE_St5arrayIPcLm2EEEEviT0_T1_,"a",@progbits
	.sectionflags	@""
	.align	4
.nv.constant0._ZN2at6native29vectorized_elementwise_kernelILi4EZZZNS0_21clamp_max_kernel_cudaERNS_18TensorIteratorBaseERKN3c106ScalarEENKUlvE_clEvENKUlvE_clEvEUlhE_St5arrayIPcLm2EEEEviT0_T1_:
	.zero		568


//--------------------- .nv.constant0._ZN2at6native29vectorized_elementwise_kernelILi8EZZZNS0_21clamp_max_kernel_cudaERNS_18TensorIteratorBaseERKN3c106ScalarEENKUlvE_clEvENKUlvE_clEvEUlhE_St5arrayIPcLm2EEEEviT0_T1_ --------------------------
	.section	.nv.constant0._ZN2at6native29vectorized_elementwise_kernelILi8EZZZNS0_21clamp_max_kernel_cudaERNS_18TensorIteratorBaseERKN3c106ScalarEENKUlvE_clEvENKUlvE_clEvEUlhE_St5arrayIPcLm2EEEEviT0_T1_,"a",@progbits
	.sectionflags	@""
	.align	4
.nv.constant0._ZN2at6native29vectorized_elementwise_kernelILi8EZZZNS0_21clamp_max_kernel_cudaERNS_18TensorIteratorBaseERKN3c106ScalarEENKUlvE_clEvENKUlvE_clEvEUlhE_St5arrayIPcLm2EEEEviT0_T1_:
	.zero		568


//--------------------- .nv.constant0._ZN2at6native18elementwise_kernelILi128ELi4EZNS0_15gpu_kernel_implIZZZNS0_21clamp_min_kernel_cudaERNS_18TensorIteratorBaseERKN3c106ScalarEENKUlvE_clEvENKUlvE7_clEvEUlNS5_8BFloat16EE_EEvS4_RKT_EUliE_EEviT1_ --------------------------
	.section	.nv.constant0._ZN2at6native18elementwise_kernelILi128ELi4EZNS0_15gpu_kernel_implIZZZNS0_21clamp_min_kernel_cudaERNS_18TensorIteratorBaseERKN3c106ScalarEENKUlvE_clEvENKUlvE7_clEvEUlNS5_8BFloat16EE_EEvS4_RKT_EUliE_EEviT1_,"a",@progbits
	.sectionflags	@""
	.align	4
.nv.constant0._ZN2at6native18elementwise_kernelILi128ELi4EZNS0_15gpu_kernel_implIZZZNS0_21clamp_min_kernel_cudaERNS_18TensorIteratorBaseERKN3c106ScalarEENKUlvE_clEvENKUlvE7_clEvEUlNS5_8BFloat16EE_EEvS4_RKT_EUliE_EEviT1_:
	.zero		1088


//--------------------- .nv.constant0._ZN2at6native27unrolled_elementwise_kernelIZZZNS0_21clamp_min_kernel_cudaERNS_18TensorIteratorBaseERKN3c106ScalarEENKUlvE_clEvENKUlvE7_clEvEUlNS4_8BFloat16EE_St5arrayIPcLm2EELi4E23TrivialOffsetCalculatorILi1EjESG_NS0_6memory12LoadWithCastILi1EEENSH_13StoreWithCastILi1EEEEEviT_T0_T2_T3_T4_T5_ --------------------------
	.section	.nv.constant0._ZN2at6native27unrolled_elementwise_kernelIZZZNS0_21clamp_min_kernel_cudaERNS_18TensorIteratorBaseERKN3c106ScalarEENKUlvE_clEvENKUlvE7_clEvEUlNS4_8BFloat16EE_St5arrayIPcLm2EELi4E23TrivialOffsetCalculatorILi1EjESG_NS0_6memory12LoadWithCastILi1EEENSH_13StoreWithCastILi1EEEEEviT_T0_T2_T3_T4_T5_,"a",@progbits
	.sectionflags	@""
	.align	4
.nv.constant0._ZN2at6native27unrolled_elementwise_kernelIZZZNS0_21clamp_min_kernel_cudaERNS_18TensorIteratorBaseERKN3c106ScalarEENKUlvE_clEvENKUlvE7_clEvEUlNS4_8BFloat16EE_St5arrayIPcLm2EELi4E23TrivialOffsetCalculatorILi1EjESG_NS0_6memory12LoadWithCastILi1EEENSH_13StoreWithCastILi1EEEEEviT_T0_T2_T3_T4_T5_:
	.zero		588


//--------------------- .nv.constant0._ZN2at6native18elementwise_kernelILi128ELi4EZNS0_22gpu_kernel_impl_nocastIZZZNS0_21clamp_min_kernel_cudaERNS_18TensorIteratorBaseERKN3c106ScalarEENKUlvE_clEvENKUlvE7_clEvEUlNS5_8BFloat16EE_EEvS4_RKT_EUliE_EEviT1_ --------------------------
	.section	.nv.constant0._ZN2at6native18elementwise_kernelILi128ELi4EZNS0_22gpu_kernel_impl_nocastIZZZNS0_21clamp_min_kernel_cudaERNS_18TensorIteratorBaseERKN3c106ScalarEENKUlvE_clEvENKUlvE7_clEvEUlNS5_8BFloat16EE_EEvS4_RKT_EUliE_EEviT1_,"a",@progbits
	.sectionflags	@""
	.align	4
.nv.constant0._ZN2at6native18elementwise_kernelILi128ELi4EZNS0_22gpu_kernel_impl_nocastIZZZNS0_21clamp_min_kernel_cudaERNS_18TensorIteratorBaseERKN3c106ScalarEENKUlvE_clEvENKUlvE7_clEvEUlNS5_8BFloat16EE_EEvS4_RKT_EUliE_EEviT1_:
	.zero		1080


//--------------------- .nv.constant0._ZN2at6native27unrolled_elementwise_kernelIZZZNS0_21clamp_min_kernel_cudaERNS_18TensorIteratorBaseERKN3c106ScalarEENKUlvE_clEvENKUlvE7_clEvEUlNS4_8BFloat16EE_St5arrayIPcLm2EELi4E23TrivialOffsetCalculatorILi1EjESG_NS0_6memory15LoadWithoutCastENSH_16StoreWithoutCastEEEviT_T0_T2_T3_T4_T5_ --------------------------
	.section	.nv.constant0._ZN2at6native27unrolled_elementwise_kernelIZZZNS0_21clamp_min_kernel_cudaERNS_18TensorIteratorBaseERKN3c106ScalarEENKUlvE_clEvENKUlvE7_clEvEUlNS4_8BFloat16EE_St5arrayIPcLm2EELi4E23TrivialOffsetCalculatorILi1EjESG_NS0_6memory15LoadWithoutCastENSH_16StoreWithoutCastEEEviT_T0_T2_T3_T4_T5_,"a",@progbits
	.sectionflags	@""
	.align	4
.nv.constant0._ZN2at6native27unrolled_elementwise_kernelIZZZNS0_21clamp_min_kernel_cudaERNS_18TensorIteratorBaseERKN3c106ScalarEENKUlvE_clEvENKUlvE7_clEvEUlNS4_8BFloat16EE_St5arrayIPcLm2EELi4E23TrivialOffsetCalculatorILi1EjESG_NS0_6memory15LoadWithoutCastENSH_16StoreWithoutCastEEEviT_T0_T2_T3_T4_T5_:
	.zero		572


//--------------------- .nv.constant0._ZN2at6native29vectorized_elementwise_kernelILi2EZZZNS0_21clamp_min_kernel_cudaERNS_18TensorIteratorBaseERKN3c106ScalarEENKUlvE_clEvENKUlvE7_clEvEUlNS4_8BFloat16EE_St5arrayIPcLm2EEEEviT0_T1_ --------------------------
	.section	.nv.constant0._ZN2at6native29vectorized_elementwise_kernelILi2EZZZNS0_21clamp_min_kernel_cudaERNS_18TensorIteratorBaseERKN3c106ScalarEENKUlvE_clEvENKUlvE7_clEvEUlNS4_8BFloat16EE_St5arrayIPcLm2EEEEviT0_T1_,"a",@progbits
	.sectionflags	@""
	.align	4
.nv.constant0._ZN2at6native29vectorized_elementwise_kernelILi2EZZZNS0_21clamp_min_kernel_cudaERNS_18TensorIteratorBaseERKN3c106ScalarEENKUlvE_clEvENKUlvE7_clEvEUlNS4_8BFloat16EE_St5arrayIPcLm2EEEEviT0_T1_:
	.zero		568


//--------------------- .nv.constant0._ZN2at6native29vectorized_elementwise_kernelILi4EZZZNS0_21clamp_min_kernel_cudaERNS_18TensorIteratorBaseERKN3c106ScalarEENKUlvE_clEvENKUlvE7_clEvEUlNS4_8BFloat16EE_St5arrayIPcLm2EEEEviT0_T1_ --------------------------
	.section	.nv.constant0._ZN2at6native29vectorized_elementwise_kernelILi4EZZZNS0_21clamp_min_kernel_cudaERNS_18TensorIteratorBaseERKN3c106ScalarEENKUlvE_clEvENKUlvE7_clEvEUlNS4_8BFloat16EE_St5arrayIPcLm2EEEEviT0_T1_,"a",@progbits
	.sectionflags	@""
	.align	4
.nv.constant0._ZN2at6native29vectorized_elementwise_kernelILi4EZZZNS0_21clamp_min_kernel_cudaERNS_18TensorIteratorBaseERKN3c106ScalarEENKUlvE_clEvENKUlvE7_clEvEUlNS4_8BFloat16EE_St5arrayIPcLm2EEEEviT0_T1_:
	.zero		568


//--------------------- .nv.constant0._ZN2at6native29vectorized_elementwise_kernelILi8EZZZNS0_21clamp_min_kernel_cudaERNS_18TensorIteratorBaseERKN3c106ScalarEENKUlvE_clEvENKUlvE7_clEvEUlNS4_8BFloat16EE_St5arrayIPcLm2EEEEviT0_T1_ --------------------------
	.section	.nv.constant0._ZN2at6native29vectorized_elementwise_kernelILi8EZZZNS0_21clamp_min_kernel_cudaERNS_18TensorIteratorBaseERKN3c106ScalarEENKUlvE_clEvENKUlvE7_clEvEUlNS4_8BFloat16EE_St5arrayIPcLm2EEEEviT0_T1_,"a",@progbits
	.sectionflags	@""
	.align	4
.nv.constant0._ZN2at6native29vectorized_elementwise_kernelILi8EZZZNS0_21clamp_min_kernel_cudaERNS_18TensorIteratorBaseERKN3c106ScalarEENKUlvE_clEvENKUlvE7_clEvEUlNS4_8BFloat16EE_St5arrayIPcLm2EEEEviT0_T1_:
	.zero		568


//--------------------- .nv.constant0._ZN2at6native18elementwise_kernelILi128ELi4EZNS0_15gpu_kernel_implIZZZNS0_21clamp_min_kernel_cudaERNS_18TensorIteratorBaseERKN3c106ScalarEENKUlvE_clEvENKUlvE6_clEvEUlNS5_4HalfEE_EEvS4_RKT_EUliE_EEviT1_ --------------------------
	.section	.nv.constant0._ZN2at6native18elementwise_kernelILi128ELi4EZNS0_15gpu_kernel_implIZZZNS0_21clamp_min_kernel_cudaERNS_18TensorIteratorBaseERKN3c106ScalarEENKUlvE_clEvENKUlvE6_clEvEUlNS5_4HalfEE_EEvS4_RKT_EUliE_EEviT1_,"a",@progbits
	.sectionflags	@""
	.align	4
.nv.constant0._ZN2at6native18elementwise_kernelILi128ELi4EZNS0_15gpu_kernel_implIZZZNS0_21clamp_min_kernel_cudaERNS_18TensorIteratorBaseERKN3c106ScalarEENKUlvE_clEvENKUlvE6_clEvEUlNS5_4HalfEE_EEvS4_RKT_EUliE_EEviT1_:
	.zero		1088


//--------------------- .nv.constant0._ZN2at6native27unrolled_elementwise_kernelIZZZNS0_21clamp_min_kernel_cudaERNS_18TensorIteratorBaseERKN3c106ScalarEENKUlvE_clEvENKUlvE6_clEvEUlNS4_4HalfEE_St5arrayIPcLm2EELi4E23TrivialOffsetCalculatorILi1EjESG_NS0_6memory12LoadWithCastILi1EEENSH_13StoreWithCastILi1EEEEEviT_T0_T2_T3_T4_T5_ --------------------------
	.section	.nv.constant0._ZN2at6native27unrolled_elementwise_kernelIZZZNS0_21clamp_min_kernel_cudaERNS_18TensorIteratorBaseERKN3c106ScalarEENKUlvE_clEvENKUlvE6_clEvEUlNS4_4HalfEE_St5arrayIPcLm2EELi4E23TrivialOffsetCalculatorILi1EjESG_NS0_6memory12LoadWithCastILi1EEENSH_13StoreWithCastILi1EEEEEviT_T0_T2_T3_T4_T5_,"a",@progbits
	.sectionflags	@""
	.align	4
.nv.constant0._ZN2at6native27unrolled_elementwise_kernelIZZZNS0_21clamp_min_kernel_cudaERNS_18TensorIteratorBaseERKN3c106ScalarEENKUlvE_clEvENKUlvE6_clEvEUlNS4_4HalfEE_St5arrayIPcLm2EELi4E23TrivialOffsetCalculatorILi1EjESG_NS0_6memory12LoadWithCastILi1EEENSH_13StoreWithCastILi1EEEEEviT_T0_T2_T3_T4_T5_:
	.zero		588


//--------------------- .nv.constant0._ZN2at6native18elementwise_kernelILi128ELi4EZNS0_22gpu_kernel_impl_nocastIZZZNS0_21clamp_min_kernel_cudaERNS_18TensorIteratorBaseERKN3c106ScalarEENKUlvE_clEvENKUlvE6_clEvEUlNS5_4HalfEE_EEvS4_RKT_EUliE_EEviT1_ --------------------------
	.section	.nv.constant0._ZN2at6native18elementwise_kernelILi128ELi4EZNS0_22gpu_kernel_impl_nocastIZZZNS0_21clamp_min_kernel_cudaERNS_18TensorIteratorBaseERKN3c106ScalarEENKUlvE_clEvENKUlvE6_clEvEUlNS5_4HalfEE_EEvS4_RKT_EUliE_EEviT1_,"a",@progbits
	.sectionflags	@""
	.align	4
.nv.constant0._ZN2at6native18elementwise_kernelILi128ELi4EZNS0_22gpu_kernel_impl_nocastIZZZNS0_21clamp_min_kernel_cudaERNS_18TensorIteratorBaseERKN3c106ScalarEENKUlvE_clEvENKUlvE6_clEvEUlNS5_4HalfEE_EEvS4_RKT_EUliE_EEviT1_:
	.zero		1080


//--------------------- .nv.constant0._ZN2at6native27unrolled_elementwise_kernelIZZZNS0_21clamp_min_kernel_cudaERNS_18TensorIteratorBaseERKN3c106ScalarEENKUlvE_clEvENKUlvE6_clEvEUlNS4_4HalfEE_St5arrayIPcLm2EELi4E23TrivialOffsetCalculatorILi1EjESG_NS0_6memory15LoadWithoutCastENSH_16StoreWithoutCastEEEviT_T0_T2_T3_T4_T5_ --------------------------
	.section	.nv.constant0._ZN2at6native27unrolled_elementwise_kernelIZZZNS0_21clamp_min_kernel_cudaERNS_18TensorIteratorBaseERKN3c106ScalarEENKUlvE_clEvENKUlvE6_clEvEUlNS4_4HalfEE_St5arrayIPcLm2EELi4E23TrivialOffsetCalculatorILi1EjESG_NS0_6memory15LoadWithoutCastENSH_16StoreWithoutCastEEEviT_T0_T2_T3_T4_T5_,"a",@progbits
	.sectionflags	@""
	.align	4
.nv.constant0._ZN2at6native27unrolled_elementwise_kernelIZZZNS0_21clamp_min_kernel_cudaERNS_18TensorIteratorBaseERKN3c106ScalarEENKUlvE_clEvENKUlvE6_clEvEUlNS4_4HalfEE_St5arrayIPcLm2EELi4E23TrivialOffsetCalculatorILi1EjESG_NS0_6memory15LoadWithoutCastENSH_16StoreWithoutCastEEEviT_T0_T2_T3_T4_T5_:
	.zero		572


//--------------------- .nv.constant0._ZN2at6native29vectorized_elementwise_kernelILi2EZZZNS0_21clamp_min_kernel_cudaERNS_18TensorIteratorBaseERKN3c106ScalarEENKUlvE_clEvENKUlvE6_clEvEUlNS4_4HalfEE_St5arrayIPcLm2EEEEviT0_T1_ --------------------------
	.section	.nv.constant0._ZN2at6native29vectorized_elementwise_kernelILi2EZZZNS0_21clamp_min_kernel_cudaERNS_18TensorIteratorBaseERKN3c106ScalarEENKUlvE_clEvENKUlvE6_clEvEUlNS4_4HalfEE_St5arrayIPcLm2EEEEviT0_T1_,"a",@progbits
	.sectionflags	@""
	.align	4
.nv.constant0._ZN2at6native29vectorized_elementwise_kernelILi2EZZZNS0_21clamp_min_kernel_cudaERNS_18TensorIteratorBaseERKN3c106ScalarEENKUlvE_clEvENKUlvE6_clEvEUlNS4_4HalfEE_St5arrayIPcLm2EEEEviT0_T1_:
	.zero		568


//--------------------- .nv.constant0._ZN2at6native29vectorized_elementwise_kernelILi4EZZZNS0_21clamp_min_kernel_cudaERNS_18TensorIteratorBaseERKN3c106ScalarEENKUlvE_clEvENKUlvE6_clEvEUlNS4_4HalfEE_St5arrayIPcLm2EEEEviT0_T1_ --------------------------
	.section	.nv.constant0._ZN2at6native29vectorized_elementwise_kernelILi4EZZZNS0_21clamp_min_kernel_cudaERNS_18TensorIteratorBaseERKN3c106ScalarEENKUlvE_clEvENKUlvE6_clEvEUlNS4_4HalfEE_St5arrayIPcLm2EEEEviT0_T1_,"a",@progbits
	.sectionflags	@""
	.align	4
.nv.constant0._ZN2at6native29vectorized_elementwise_kernelILi4EZZZNS0_21clamp_min_kernel_cudaERNS_18TensorIteratorBaseERKN3c106ScalarEENKUlvE_clEvENKUlvE6_clEvEUlNS4_4HalfEE_St5arrayIPcLm2EEEEviT0_T1_:
	.zero		568


//--------------------- .nv.constant0._ZN2at6native29vectorized_elementwise_kernelILi8EZZZNS0_21clamp_min_kernel_cudaERNS_18TensorIteratorBaseERKN3c106ScalarEENKUlvE_clEvENKUlvE6_clEvEUlNS4_4HalfEE_St5arrayIPcLm2EEEEviT0_T1_ --------------------------
	.section	.nv.constant0._ZN2at6native29vectorized_elementwise_kernelILi8EZZZNS0_21clamp_min_kernel_cudaERNS_18TensorIteratorBaseERKN3c106ScalarEENKUlvE_clEvENKUlvE6_clEvEUlNS4_4HalfEE_St5arrayIPcLm2EEEEviT0_T1_,"a",@progbits
	.sectionflags	@""
	.align	4
.nv.constant0._ZN2at6native29vectorized_elementwise_kernelILi8EZZZNS0_21clamp_min_kernel_cudaERNS_18TensorIteratorBaseERKN3c106ScalarEENKUlvE_clEvENKUlvE6_clEvEUlNS4_4HalfEE_St5arrayIPcLm2EEEEviT0_T1_:
	.zero		568


//--------------------- .nv.constant0._ZN2at6native18elementwise_kernelILi128ELi4EZNS0_15gpu_kernel_implIZZZNS0_21clamp_min_kernel_cudaERNS_18TensorIteratorBaseERKN3c106ScalarEENKUlvE_clEvENKUlvE5_clEvEUlfE_EEvS4_RKT_EUliE_EEviT1_ --------------------------
	.section	.nv.constant0._ZN2at6native18elementwise_kernelILi128ELi4EZNS0_15gpu_kernel_implIZZZNS0_21clamp_min_kernel_cudaERNS_18TensorIteratorBaseERKN3c106ScalarEENKUlvE_clEvENKUlvE5_clEvEUlfE_EEvS4_RKT_EUliE_EEviT1_,"a",@progbits
	.sectionflags	@""
	.align	4
.nv.constant0._ZN2at6native18elementwise_kernelILi128ELi4EZNS0_15gpu_kernel_implIZZZNS0_21clamp_min_kernel_cudaERNS_18TensorIteratorBaseERKN3c106ScalarEENKUlvE_clEvENKUlvE5_clEvEUlfE_EEvS4_RKT_EUliE_EEviT1_:
	.zero		1088


//--------------------- .nv.constant0._ZN2at6native27unrolled_elementwise_kernelIZZZNS0_21clamp_min_kernel_cudaERNS_18TensorIteratorBaseERKN3c106ScalarEENKUlvE_clEvENKUlvE5_clEvEUlfE_St5arrayIPcLm2EELi4E23TrivialOffsetCalculatorILi1EjESF_NS0_6memory12LoadWithCastILi1EEENSG_13StoreWithCastILi1EEEEEviT_T0_T2_T3_T4_T5_ --------------------------
	.section	.nv.constant0._ZN2at6native27unrolled_elementwise_kernelIZZZNS0_21clamp_min_kernel_cudaERNS_18TensorIteratorBaseERKN3c106ScalarEENKUlvE_clEvENKUlvE5_clEvEUlfE_St5arrayIPcLm2EELi4E23TrivialOffsetCalculatorILi1EjESF_NS0_6memory12LoadWithCastILi1EEENSG_13StoreWithCastILi1EEEEEviT_T0_T2_T3_T4_T5_,"a",@progbits
	.sectionflags	@""
	.align	4
.nv.constant0._ZN2at6native27unrolled_elementwise_kernelIZZZNS0_21clamp_min_kernel_cudaERNS_18TensorIteratorBaseERKN3c106ScalarEENKUlvE_clEvENKUlvE5_clEvEUlfE_St5arrayIPcLm2EELi4E23TrivialOffsetCalculatorILi1EjESF_NS0_6memory12LoadWithCastILi1EEENSG_13StoreWithCastILi1EEEEEviT_T0_T2_T3_T4_T5_:
	.zero		588


//--------------------- .nv.constant0._ZN2at6native18elementwise_kernelILi128ELi2EZNS0_22gpu_kernel_impl_nocastIZZZNS0_21clamp_min_kernel_cudaERNS_18TensorIteratorBaseERKN3c106ScalarEENKUlvE_clEvENKUlvE5_clEvEUlfE_EEvS4_RKT_EUliE_EEviT1_ --------------------------
	.section	.nv.constant0._ZN2at6native18elementwise_kernelILi128ELi2EZNS0_22gpu_kernel_impl_nocastIZZZNS0_21clamp_min_kernel_cudaERNS_18TensorIteratorBaseERKN3c106ScalarEENKUlvE_clEvENKUlvE5_clEvEUlfE_EEvS4_RKT_EUliE_EEviT1_,"a",@progbits
	.sectionflags	@""
	.align	4
.nv.constant0._ZN2at6native18elementwise_kernelILi128ELi2EZNS0_22gpu_kernel_impl_nocastIZZZNS0_21clamp_min_kernel_cudaERNS_18TensorIteratorBaseERKN3c106ScalarEENKUlvE_clEvENKUlvE5_clEvEUlfE_EEvS4_RKT_EUliE_EEviT1_:
	.zero		1080


//--------------------- .nv.constant0._ZN2at6native27unrolled_elementwise_kernelIZZZNS0_21clamp_min_kernel_cudaERNS_18TensorIteratorBaseERKN3c106ScalarEENKUlvE_clEvENKUlvE5_clEvEUlfE_St5arrayIPcLm2EELi4E23TrivialOffsetCalculatorILi1EjESF_NS0_6memory15LoadWithoutCastENSG_16StoreWithoutCastEEEviT_T0_T2_T3_T4_T5_ --------------------------
	.section	.nv.constant0._ZN2at6native27unrolled_elementwise_kernelIZZZNS0_21clamp_min_kernel_cudaERNS_18TensorIteratorBaseERKN3c106ScalarEENKUlvE_clEvENKUlvE5_clEvEUlfE_St5arrayIPcLm2EELi4E23TrivialOffsetCalculatorILi1EjESF_NS0_6memory15LoadWithoutCastENSG_16StoreWithoutCastEEEviT_T0_T2_T3_T4_T5_,"a",@progbits
	.sectionflags	@""
	.align	4
.nv.constant0._ZN2at6native27unrolled_elementwise_kernelIZZZNS0_21clamp_min_kernel_cudaERNS_18TensorIteratorBaseERKN3c106ScalarEENKUlvE_clEvENKUlvE5_clEvEUlfE_St5arrayIPcLm2EELi4E23TrivialOffsetCalculatorILi1EjESF_NS0_6memory15LoadWithoutCastENSG_16StoreWithoutCastEEEviT_T0_T2_T3_T4_T5_:
	.zero		572


//--------------------- .nv.constant0._ZN2at6native29vectorized_elementwise_kernelILi2EZZZNS0_21clamp_min_kernel_cudaERNS_18TensorIteratorBaseERKN3c106ScalarEENKUlvE_clEvENKUlvE5_clEvEUlfE_St5arrayIPcLm2EEEEviT0_T1_ --------------------------
	.section	.nv.constant0._ZN2at6native29vectorized_elementwise_kernelILi2EZZZNS0_21clamp_min_kernel_cudaERNS_18TensorIteratorBaseERKN3c106ScalarEENKUlvE_clEvENKUlvE5_clEvEUlfE_St5arrayIPcLm2EEEEviT0_T1_,"a",@progbits
	.sectionflags	@""
	.align	4
.nv.constant0._ZN2at6native29vectorized_elementwise_kernelILi2EZZZNS0_21clamp_min_kernel_cudaERNS_18TensorIteratorBaseERKN3c106ScalarEENKUlvE_clEvENKUlvE5_clEvEUlfE_St5arrayIPcLm2EEEEviT0_T1_:
	.zero		568


//--------------------- .nv.constant0._ZN2at6native29vectorized_elementwise_kernelILi4EZZZNS0_21clamp_min_kernel_cudaERNS_18TensorIteratorBaseERKN3c106ScalarEENKUlvE_clEvENKUlvE5_clEvEUlfE_St5arrayIPcLm2EEEEviT0_T1_ --------------------------
	.section	.nv.constant0._ZN2at6native29vectorized_elementwise_kernelILi4EZZZNS0_21clamp_min_kernel_cudaERNS_18TensorIteratorBaseERKN3c106ScalarEENKUlvE_clEvENKUlvE5_clEvEUlfE_St5arrayIPcLm2EEEEviT0_T1_,"a",@progbits
	.sectionflags	@""
	.align	4
.nv.constant0._ZN2at6native29vectorized_elementwise_kernelILi4EZZZNS0_21clamp_min_kernel_cudaERNS_18TensorIteratorBaseERKN3c106ScalarEENKUlvE_clEvENKUlvE5_clEvEUlfE_St5arrayIPcLm2EEEEviT0_T1_:
	.zero		568


//--------------------- .nv.constant0._ZN2at6native29vectorized_elementwise_kernelILi8EZZZNS0_21clamp_min_kernel_cudaERNS_18TensorIteratorBaseERKN3c106ScalarEENKUlvE_clEvENKUlvE5_clEvEUlfE_St5arrayIPcLm2EEEEviT0_T1_ --------------------------
	.section	.nv.constant0._ZN2at6native29vectorized_elementwise_kernelILi8EZZZNS0_21clamp_min_kernel_cudaERNS_18TensorIteratorBaseERKN3c106ScalarEENKUlvE_clEvENKUlvE5_clEvEUlfE_St5arrayIPcLm2EEEEviT0_T1_,"a",@progbits
	.sectionflags	@""
	.align	4
.nv.constant0._ZN2at6native29vectorized_elementwise_kernelILi8EZZZNS0_21clamp_min_kernel_cudaERNS_18TensorIteratorBaseERKN3c106ScalarEENKUlvE_clEvENKUlvE5_clEvEUlfE_St5arrayIPcLm2EEEEviT0_T1_:
	.zero		568


//--------------------- .nv.constant0._ZN2at6native18elementwise_kernelILi128ELi4EZNS0_15gpu_kernel_implIZZZNS0_21clamp_min_kernel_cudaERNS_18TensorIteratorBaseERKN3c106ScalarEENKUlvE_clEvENKUlvE4_clEvEUldE_EEvS4_RKT_EUliE_EEviT1_ --------------------------
	.section	.nv.constant0._ZN2at6native18elementwise_kernelILi128ELi4EZNS0_15gpu_kernel_implIZZZNS0_21clamp_min_kernel_cudaERNS_18TensorIteratorBaseERKN3c106ScalarEENKUlvE_clEvENKUlvE4_clEvEUldE_EEvS4_RKT_EUliE_EEviT1_,"a",@progbits
	.sectionflags	@""
	.align	4
.nv.constant0._ZN2at6native18elementwise_kernelILi128ELi4EZNS0_15gpu_kernel_implIZZZNS0_21clamp_min_kernel_cudaERNS_18TensorIteratorBaseERKN3c106ScalarEENKUlvE_clEvENKUlvE4_clEvEUldE_EEvS4_RKT_EUliE_EEviT1_:
	.zero		1088


//--------------------- .nv.constant0._ZN2at6native27unrolled_elementwise_kernelIZZZNS0_21clamp_min_kernel_cudaERNS_18TensorIteratorBaseERKN3c106ScalarEENKUlvE_clEvENKUlvE4_clEvEUldE_St5arrayIPcLm2EELi4E23TrivialOffsetCalculatorILi1EjESF_NS0_6memory12LoadWithCastILi1EEENSG_13StoreWithCastILi1EEEEEviT_T0_T2_T3_T4_T5_ --------------------------
	.section	.nv.constant0._ZN2at6native27unrolled_elementwise_kernelIZZZNS0_21clamp_min_kernel_cudaERNS_18TensorIteratorBaseERKN3c106ScalarEENKUlvE_clEvENKUlvE4_clEvEUldE_St5arrayIPcLm2EELi4E23TrivialOffsetCalculatorILi1EjESF_NS0_6memory12LoadWithCastILi1EEENSG_13StoreWithCastILi1EEEEEviT_T0_T2_T3_T4_T5_,"a",@progbits
	.sectionflags	@""
	.align	4
.nv.constant0._ZN2at6native27unrolled_elementwise_kernelIZZZNS0_21clamp_min_kernel_cudaERNS_18TensorIteratorBaseERKN3c106ScalarEENKUlvE_clEvENKUlvE4_clEvEUldE_St5arrayIPcLm2EELi4E23TrivialOffsetCalculatorILi1EjESF_NS0_6memory12LoadWithCastILi1EEENSG_13StoreWithCastILi1EEEEEviT_T0_T2_T3_T4_T5_:
	.zero		588


//--------------------- .nv.constant0._ZN2at6native18elementwise_kernelILi128ELi2EZNS0_22gpu_kernel_impl_nocastIZZZNS0_21clamp_min_kernel_cudaERNS_18TensorIteratorBaseERKN3c106ScalarEENKUlvE_clEvENKUlvE4_clEvEUldE_EEvS4_RKT_EUliE_EEviT1_ --------------------------
	.section	.nv.constant0._ZN2at6native18elementwise_kernelILi128ELi2EZNS0_22gpu_kernel_impl_nocastIZZZNS0_21clamp_min_kernel_cudaERNS_18TensorIteratorBaseERKN3c106ScalarEENKUlvE_clEvENKUlvE4_clEvEUldE_EEvS4_RKT_EUliE_EEviT1_,"a",@progbits
	.sectionflags	@""
	.align	4
.nv.constant0._ZN2at6native18elementwise_kernelILi128ELi2EZNS0_22gpu_kernel_impl_nocastIZZZNS0_21clamp_min_kernel_cudaERNS_18TensorIteratorBaseERKN3c106ScalarEENKUlvE_clEvENKUlvE4_clEvEUldE_EEvS4_RKT_EUliE_EEviT1_:
	.zero		1080


//--------------------- .nv.constant0._ZN2at6native27unrolled_elementwise_kernelIZZZNS0_21clamp_min_kernel_cudaERNS_18TensorIteratorBaseERKN3c106ScalarEENKUlvE_clEvENKUlvE4_clEvEUldE_St5arrayIPcLm2EELi4E23TrivialOffsetCalculatorILi1EjESF_NS0_6memory15LoadWithoutCastENSG_16StoreWithoutCastEEEviT_T0_T2_T3_T4_T5_ --------------------------
	.section	.nv.constant0._ZN2at6native27unrolled_elementwise_kernelIZZZNS0_21clamp_min_kernel_cudaERNS_18TensorIteratorBaseERKN3c106ScalarEENKUlvE_clEvENKUlvE4_clEvEUldE_St5arrayIPcLm2EELi4E23TrivialOffsetCalculatorILi1EjESF_NS0_6memory15LoadWithoutCastENSG_16StoreWithoutCastEEEviT_T0_T2_T3_T4_T5_,"a",@progbits
	.sectionflags	@""
	.align	4
.nv.constant0._ZN2at6native27unrolled_elementwise_kernelIZZZNS0_21clamp_min_kernel_cudaERNS_18TensorIteratorBaseERKN3c106ScalarEENKUlvE_clEvENKUlvE4_clEvEUldE_St5arrayIPcLm2EELi4E23TrivialOffsetCalculatorILi1EjESF_NS0_6memory15LoadWithoutCastENSG_16StoreWithoutCastEEEviT_T0_T2_T3_T4_T5_:
	.zero		572


//--------------------- .nv.constant0._ZN2at6native29vectorized_elementwise_kernelILi2EZZZNS0_21clamp_min_kernel_cudaERNS_18TensorIteratorBaseERKN3c106ScalarEENKUlvE_clEvENKUlvE4_clEvEUldE_St5arrayIPcLm2EEEEviT0_T1_ --------------------------
	.section	.nv.constant0._ZN2at6native29vectorized_elementwise_kernelILi2EZZZNS0_21clamp_min_kernel_cudaERNS_18TensorIteratorBaseERKN3c106ScalarEENKUlvE_clEvENKUlvE4_clEvEUldE_St5arrayIPcLm2EEEEviT0_T1_,"a",@progbits
	.sectionflags	@""
	.align	4
.nv.constant0._ZN2at6native29vectorized_elementwise_kernelILi2EZZZNS0_21clamp_min_kernel_cudaERNS_18TensorIteratorBaseERKN3c106ScalarEENKUlvE_clEvENKUlvE4_clEvEUldE_St5arrayIPcLm2EEEEviT0_T1_:
	.zero		568


//--------------------- .nv.constant0._ZN2at6native29vectorized_elementwise_kernelILi4EZZZNS0_21clamp_min_kernel_cudaERNS_18TensorIteratorBaseERKN3c106ScalarEENKUlvE_clEvENKUlvE4_clEvEUldE_St5arrayIPcLm2EEEEviT0_T1_ --------------------------
	.section	.nv.constant0._ZN2at6native29vectorized_elementwise_kernelILi4EZZZNS0_21clamp_min_kernel_cudaERNS_18TensorIteratorBaseERKN3c106ScalarEENKUlvE_clEvENKUlvE4_clEvEUldE_St5arrayIPcLm2EEEEviT0_T1_,"a",@progbits
	.sectionflags	@""
	.align	4
.nv.constant0._ZN2at6native29vectorized_elementwise_kernelILi4EZZZNS0_21clamp_min_kernel_cudaERNS_18TensorIteratorBaseERKN3c106ScalarEENKUlvE_clEvENKUlvE4_clEvEUldE_St5arrayIPcLm2EEEEviT0_T1_:
	.zero		568


//--------------------- .nv.constant0._ZN2at6native29vectorized_elementwise_kernelILi8EZZZNS0_21clamp_min_kernel_cudaERNS_18TensorIteratorBaseERKN3c106ScalarEENKUlvE_clEvENKUlvE4_clEvEUldE_St5arrayIPcLm2EEEEviT0_T1_ --------------------------
	.section	.nv.constant0._ZN2at6native29vectorized_elementwise_kernelILi8EZZZNS0_21clamp_min_kernel_cudaERNS_18TensorIteratorBaseERKN3c106ScalarEENKUlvE_clEvENKUlvE4_clEvEUldE_St5arrayIPcLm2EEEEviT0_T1_,"a",@progbits
	.sectionflags	@""
	.align	4
.nv.constant0._ZN2at6native29vectorized_elementwise_kernelILi8EZZZNS0_21clamp_min_kernel_cudaERNS_18TensorIteratorBaseERKN3c106ScalarEENKUlvE_clEvENKUlvE4_clEvEUldE_St5arrayIPcLm2EEEEviT0_T1_:
	.zero		568


//--------------------- .nv.constant0._ZN2at6native18elementwise_kernelILi128ELi4EZNS0_15gpu_kernel_implIZZZNS0_21clamp_min_kernel_cudaERNS_18TensorIteratorBaseERKN3c106ScalarEENKUlvE_clEvENKUlvE3_clEvEUlsE_EEvS4_RKT_EUliE_EEviT1_ --------------------------
	.section	.nv.constant0._ZN2at6native18elementwise_kernelILi128ELi4EZNS0_15gpu_kernel_implIZZZNS0_21clamp_min_kernel_cudaERNS_18TensorIteratorBaseERKN3c106ScalarEENKUlvE_clEvENKUlvE3_clEvEUlsE_EEvS4_RKT_EUliE_EEviT1_,"a",@progbits
	.sectionflags	@""
	.align	4
.nv.constant0._ZN2at6native18elementwise_kernelILi128ELi4EZNS0_15gpu_kernel_implIZZZNS0_21clamp_min_kernel_cudaERNS_18TensorIteratorBaseERKN3c106ScalarEENKUlvE_clEvENKUlvE3_clEvEUlsE_EEvS4_RKT_EUliE_EEviT1_:
	.zero		1088


//--------------------- .nv.constant0._ZN2at6native27unrolled_elementwise_kernelIZZZNS0_21clamp_min_kernel_cudaERNS_18TensorIteratorBaseERKN3c106ScalarEENKUlvE_clEvENKUlvE3_clEvEUlsE_St5arrayIPcLm2EELi4E23TrivialOffsetCalculatorILi1EjESF_NS0_6memory12LoadWithCastILi1EEENSG_13StoreWithCastILi1EEEEEviT_T0_T2_T3_T4_T5_ --------------------------
	.section	.nv.constant0._ZN2at6native27unrolled_elementwise_kernelIZZZNS0_21clamp_min_kernel_cudaERNS_18TensorIteratorBaseERKN3c106ScalarEENKUlvE_clEvENKUlvE3_clEvEUlsE_St5arrayIPcLm2EELi4E23TrivialOffsetCalculatorILi1EjESF_NS0_6memory12LoadWithCastILi1EEENSG_13StoreWithCastILi1EEEEEviT_T0_T2_T3_T4_T5_,"a",@progbits
	.sectionflags	@""
	.align	4
.nv.constant0._ZN2at6native27unrolled_elementwise_kernelIZZZNS0_21clamp_min_kernel_cudaERNS_18TensorIteratorBaseERKN3c106ScalarEENKUlvE_clEvENKUlvE3_clEvEUlsE_St5arrayIPcLm2EELi4E23TrivialOffsetCalculatorILi1EjESF_NS0_6memory12LoadWithCastILi1EEENSG_13StoreWithCastILi1EEEEEviT_T0_T2_T3_T4_T5_:
	.zero		588


//--------------------- .nv.constant0._ZN2at6native18elementwise_kernelILi128ELi4EZNS0_22gpu_kernel_impl_nocastIZZZNS0_21clamp_min_kernel_cudaERNS_18TensorIteratorBaseERKN3c106ScalarEENKUlvE_clEvENKUlvE3_clEvEUlsE_EEvS4_RKT_EUliE_EEviT1_ --------------------------
	.section	.nv.constant0._ZN2at6native18elementwise_kernelILi128ELi4EZNS0_22gpu_kernel_impl_nocastIZZZNS0_21clamp_min_kernel_cudaERNS_18TensorIteratorBaseERKN3c106ScalarEENKUlvE_clEvENKUlvE3_clEvEUlsE_EEvS4_RKT_EUliE_EEviT1_,"a",@progbits
	.sectionflags	@""
	.align	4
.nv.constant0._ZN2at6native18elementwise_kernelILi128ELi4EZNS0_22gpu_kernel_impl_nocastIZZZNS0_21clamp_min_kernel_cudaERNS_18TensorIteratorBaseERKN3c106ScalarEENKUlvE_clEvENKUlvE3_clEvEUlsE_EEvS4_RKT_EUliE_EEviT1_:
	.zero		1080


//--------------------- .nv.constant0._ZN2at6native27unrolled_elementwise_kernelIZZZNS0_21clamp_min_kernel_cudaERNS_18TensorIteratorBaseERKN3c106ScalarEENKUlvE_clEvENKUlvE3_clEvEUlsE_St5arrayIPcLm2EELi4E23TrivialOffsetCalculatorILi1EjESF_NS0_6memory15LoadWithoutCastENSG_16StoreWithoutCastEEEviT_T0_T2_T3_T4_T5_ --------------------------
	.section	.nv.constant0._ZN2at6native27unrolled_elementwise_kernelIZZZNS0_21clamp_min_kernel_cudaERNS_18TensorIteratorBaseERKN3c106ScalarEENKUlvE_clEvENKUlvE3_clEvEUlsE_St5arrayIPcLm2EELi4E23TrivialOffsetCalculatorILi1EjESF_NS0_6memory15LoadWithoutCastENSG_16StoreWithoutCastEEEviT_T0_T2_T3_T4_T5_,"a",@progbits
	.sectionflags	@""
	.align	4
.nv.constant0._ZN2at6native27unrolled_elementwise_kernelIZZZNS0_21clamp_min_kernel_cudaERNS_18TensorIteratorBaseERKN3c106ScalarEENKUlvE_clEvENKUlvE3_clEvEUlsE_St5arrayIPcLm2EELi4E23TrivialOffsetCalculatorILi1EjESF_NS0_6memory15LoadWithoutCastENSG_16StoreWithoutCastEEEviT_T0_T2_T3_T4_T5_:
	.zero		572


//--------------------- .nv.constant0._ZN2at6native29vectorized_elementwise_kernelILi2EZZZNS0_21clamp_min_kernel_cudaERNS_18TensorIteratorBaseERKN3c106ScalarEENKUlvE_clEvENKUlvE3_clEvEUlsE_St5arrayIPcLm2EEEEviT0_T1_ --------------------------
	.section	.nv.constant0._ZN2at6native29vectorized_elementwise_kernelILi2EZZZNS0_21clamp_min_kernel_cudaERNS_18TensorIteratorBaseERKN3c106ScalarEENKUlvE_clEvENKUlvE3_clEvEUlsE_St5arrayIPcLm2EEEEviT0_T1_,"a",@progbits
	.sectionflags	@""
	.align	4
.nv.constant0._ZN2at6native29vectorized_elementwise_kernelILi2EZZZNS0_21clamp_min_kernel_cudaERNS_18TensorIteratorBaseERKN3c106ScalarEENKUlvE_clEvENKUlvE3_clEvEUlsE_St5arrayIPcLm2EEEEviT0_T1_:
	.zero		568


//--------------------- .nv.constant0._ZN2at6native29vectorized_elementwise_kernelILi4EZZZNS0_21clamp_min_kernel_cudaERNS_18TensorIteratorBaseERKN3c106ScalarEENKUlvE_clEvENKUlvE3_clEvEUlsE_St5arrayIPcLm2EEEEviT0_T1_ --------------------------
	.section	.nv.constant0._ZN2at6native29vectorized_elementwise_kernelILi4EZZZNS0_21clamp_min_kernel_cudaERNS_18TensorIteratorBaseERKN3c106ScalarEENKUlvE_clEvENKUlvE3_clEvEUlsE_St5arrayIPcLm2EEEEviT0_T1_,"a",@progbits
	.sectionflags	@""
	.align	4
.nv.constant0._ZN2at6native29vectorized_elementwise_kernelILi4EZZZNS0_21clamp_min_kernel_cudaERNS_18TensorIteratorBaseERKN3c106ScalarEENKUlvE_clEvENKUlvE3_clEvEUlsE_St5arrayIPcLm2EEEEviT0_T1_:
	.zero		568


//--------------------- .nv.constant0._ZN2at6native29vectorized_elementwise_kernelILi8EZZZNS0_21clamp_min_kernel_cudaERNS_18TensorIteratorBaseERKN3c106ScalarEENKUlvE_clEvENKUlvE3_clEvEUlsE_St5arrayIPcLm2EEEEviT0_T1_ --------------------------
	.section	.nv.constant0._ZN2at6native29vectorized_elementwise_kernelILi8EZZZNS0_21clamp_min_kernel_cudaERNS_18TensorIteratorBaseERKN3c106ScalarEENKUlvE_clEvENKUlvE3_clEvEUlsE_St5arrayIPcLm2EEEEviT0_T1_,"a",@progbits
	.sectionflags	@""
	.align	4
.nv.constant0._ZN2at6native29vectorized_elementwise_kernelILi8EZZZNS0_21clamp_min_kernel_cudaERNS_18TensorIteratorBaseERKN3c106ScalarEENKUlvE_clEvENKUlvE3_clEvEUlsE_St5arrayIPcLm2EEEEviT0_T1_:
	.zero		568


//--------------------- .nv.constant0._ZN2at6native18elementwise_kernelILi128ELi4EZNS0_15gpu_kernel_implIZZZNS0_21clamp_min_kernel_cudaERNS_18TensorIteratorBaseERKN3c106ScalarEENKUlvE_clEvENKUlvE2_clEvEUllE_EEvS4_RKT_EUliE_EEviT1_ --------------------------
	.section	.nv.constant0._ZN2at6native18elementwise_kernelILi128ELi4EZNS0_15gpu_kernel_implIZZZNS0_21clamp_min_kernel_cudaERNS_18TensorIteratorBaseERKN3c106ScalarEENKUlvE_clEvENKUlvE2_clEvEUllE_EEvS4_RKT_EUliE_EEviT1_,"a",@progbits
	.sectionflags	@""
	.align	4
.nv.constant0._ZN2at6native18elementwise_kernelILi128ELi4EZNS0_15gpu_kernel_implIZZZNS0_21clamp_min_kernel_cudaERNS_18TensorIteratorBaseERKN3c106ScalarEENKUlvE_clEvENKUlvE2_clEvEUllE_EEvS4_RKT_EUliE_EEviT1_:
	.zero		1088


//--------------------- .nv.constant0._ZN2at6native27unrolled_elementwise_kernelIZZZNS0_21clamp_min_kernel_cudaERNS_18TensorIteratorBaseERKN3c106ScalarEENKUlvE_clEvENKUlvE2_clEvEUllE_St5arrayIPcLm2EELi4E23TrivialOffsetCalculatorILi1EjESF_NS0_6memory12LoadWithCastILi1EEENSG_13StoreWithCastILi1EEEEEviT_T0_T2_T3_T4_T5_ --------------------------
	.section	.nv.constant0._ZN2at6native27unrolled_elementwise_kernelIZZZNS0_21clamp_min_kernel_cudaERNS_18TensorIteratorBaseERKN3c106ScalarEENKUlvE_clEvENKUlvE2_clEvEUllE_St5arrayIPcLm2EELi4E23TrivialOffsetCalculatorILi1EjESF_NS0_6memory12LoadWithCastILi1EEENSG_13StoreWithCastILi1EEEEEviT_T0_T2_T3_T4_T5_,"a",@progbits
	.sectionflags	@""
	.align	4
.nv.constant0._ZN2at6native27unrolled_elementwise_kernelIZZZNS0_21clamp_min_kernel_cudaERNS_18TensorIteratorBaseERKN3c106ScalarEENKUlvE_clEvENKUlvE2_clEvEUllE_St5arrayIPcLm2EELi4E23TrivialOffsetCalculatorILi1EjESF_NS0_6memory12LoadWithCastILi1EEENSG_13StoreWithCastILi1EEEEEviT_T0_T2_T3_T4_T5_:
	.zero		588


//--------------------- .nv.constant0._ZN2at6native18elementwise_kernelILi128ELi2EZNS0_22gpu_kernel_impl_nocastIZZZNS0_21clamp_min_kernel_cudaERNS_18TensorIteratorBaseERKN3c106ScalarEENKUlvE_clEvENKUlvE2_clEvEUllE_EEvS4_RKT_EUliE_EEviT1_ --------------------------
	.section	.nv.constant0._ZN2at6native18elementwise_kernelILi128ELi2EZNS0_22gpu_kernel_impl_nocastIZZZNS0_21clamp_min_kernel_cudaERNS_18TensorIteratorBaseERKN3c106ScalarEENKUlvE_clEvENKUlvE2_clEvEUllE_EEvS4_RKT_EUliE_EEviT1_,"a",@progbits
	.sectionflags	@""
	.align	4
.nv.constant0._ZN2at6native18elementwise_kernelILi128ELi2EZNS0_22gpu_kernel_impl_nocastIZZZNS0_21clamp_min_kernel_cudaERNS_18TensorIteratorBaseERKN3c106ScalarEENKUlvE_clEvENKUlvE2_clEvEUllE_EEvS4_RKT_EUliE_EEviT1_:
	.zero		1080


//--------------------- .nv.constant0._ZN2at6native27unrolled_elementwise_kernelIZZZNS0_21clamp_min_kernel_cudaERNS_18TensorIteratorBaseERKN3c106ScalarEENKUlvE_clEvENKUlvE2_clEvEUllE_St5arrayIPcLm2EELi4E23TrivialOffsetCalculatorILi1EjESF_NS0_6memory15LoadWithoutCastENSG_16StoreWithoutCastEEEviT_T0_T2_T3_T4_T5_ --------------------------
	.section	.nv.constant0._ZN2at6native27unrolled_elementwise_kernelIZZZNS0_21clamp_min_kernel_cudaERNS_18TensorIteratorBaseERKN3c106ScalarEENKUlvE_clEvENKUlvE2_clEvEUllE_St5arrayIPcLm2EELi4E23TrivialOffsetCalculatorILi1EjESF_NS0_6memory15LoadWithoutCastENSG_16StoreWithoutCastEEEviT_T0_T2_T3_T4_T5_,"a",@progbits
	.sectionflags	@""
	.align	4
.nv.constant0._ZN2at6native27unrolled_elementwise_kernelIZZZNS0_21clamp_min_kernel_cudaERNS_18TensorIteratorBaseERKN3c106ScalarEENKUlvE_clEvENKUlvE2_clEvEUllE_St5arrayIPcLm2EELi4E23TrivialOffsetCalculatorILi1EjESF_NS0_6memory15LoadWithoutCastENSG_16StoreWithoutCastEEEviT_T0_T2_T3_T4_T5_:
	.zero		572


//--------------------- .nv.constant0._ZN2at6native29vectorized_elementwise_kernelILi2EZZZNS0_21clamp_min_kernel_cudaERNS_18TensorIteratorBaseERKN3c106ScalarEENKUlvE_clEvENKUlvE2_clEvEUllE_St5arrayIPcLm2EEEEviT0_T1_ --------------------------
	.section	.nv.constant0._ZN2at6native29vectorized_elementwise_kernelILi2EZZZNS0_21clamp_min_kernel_cudaERNS_18TensorIteratorBaseERKN3c106ScalarEENKUlvE_clEvENKUlvE2_clEvEUllE_St5arrayIPcLm2EEEEviT0_T1_,"a",@progbits
	.sectionflags	@""
	.align	4
.nv.constant0._ZN2at6native29vectorized_elementwise_kernelILi2EZZZNS0_21clamp_min_kernel_cudaERNS_18TensorIteratorBaseERKN3c106ScalarEENKUlvE_clEvENKUlvE2_clEvEUllE_St5arrayIPcLm2EEEEviT0_T1_:
	.zero		568


//--------------------- .nv.constant0._ZN2at6native29vectorized_elementwise_kernelILi4EZZZNS0_21clamp_min_kernel_cudaERNS_18TensorIteratorBaseERKN3c106ScalarEENKUlvE_clEvENKUlvE2_clEvEUllE_St5arrayIPcLm2EEEEviT0_T1_ --------------------------
	.section	.nv.constant0._ZN2at6native29vectorized_elementwise_kernelILi4EZZZNS0_21clamp_min_kernel_cudaERNS_18TensorIteratorBaseERKN3c106ScalarEENKUlvE_clEvENKUlvE2_clEvEUllE_St5arrayIPcLm2EEEEviT0_T1_,"a",@progbits
	.sectionflags	@""
	.align	4
.nv.constant0._ZN2at6native29vectorized_elementwise_kernelILi4EZZZNS0_21clamp_min_kernel_cudaERNS_18TensorIteratorBaseERKN3c106ScalarEENKUlvE_clEvENKUlvE2_clEvEUllE_St5arrayIPcLm2EEEEviT0_T1_:
	.zero		568


//--------------------- .nv.constant0._ZN2at6native29vectorized_elementwise_kernelILi8EZZZNS0_21clamp_min_kernel_cudaERNS_18TensorIteratorBaseERKN3c106ScalarEENKUlvE_clEvENKUlvE2_clEvEUllE_St5arrayIPcLm2EEEEviT0_T1_ --------------------------
	.section	.nv.constant0._ZN2at6native29vectorized_elementwise_kernelILi8EZZZNS0_21clamp_min_kernel_cudaERNS_18TensorIteratorBaseERKN3c106ScalarEENKUlvE_clEvENKUlvE2_clEvEUllE_St5arrayIPcLm2EEEEviT0_T1_,"a",@progbits
	.sectionflags	@""
	.align	4
.nv.constant0._ZN2at6native29vectorized_elementwise_kernelILi8EZZZNS0_21clamp_min_kernel_cudaERNS_18TensorIteratorBaseERKN3c106ScalarEENKUlvE_clEvENKUlvE2_clEvEUllE_St5arrayIPcLm2EEEEviT0_T1_:
	.zero		568


//--------------------- .nv.constant0._ZN2at6native18elementwise_kernelILi128ELi4EZNS0_15gpu_kernel_implIZZZNS0_21clamp_min_kernel_cudaERNS_18TensorIteratorBaseERKN3c106ScalarEENKUlvE_clEvENKUlvE1_clEvEUliE_EEvS4_RKT_EUliE_EEviT1_ --------------------------
	.section	.nv.constant0._ZN2at6native18elementwise_kernelILi128ELi4EZNS0_15gpu_kernel_implIZZZNS0_21clamp_min_kernel_cudaERNS_18TensorIteratorBaseERKN3c106ScalarEENKUlvE_clEvENKUlvE1_clEvEUliE_EEvS4_RKT_EUliE_EEviT1_,"a",@progbits
	.sectionflags	@""
	.align	4
.nv.constant0._ZN2at6native18elementwise_kernelILi128ELi4EZNS0_15gpu_kernel_implIZZZNS0_21clamp_min_kernel_cudaERNS_18TensorIteratorBaseERKN3c106ScalarEENKUlvE_clEvENKUlvE1_clEvEUliE_EEvS4_RKT_EUliE_EEviT1_:
	.zero		1088


//--------------------- .nv.constant0._ZN2at6native27unrolled_elementwise_kernelIZZZNS0_21clamp_min_kernel_cudaERNS_18TensorIteratorBaseERKN3c106ScalarEENKUlvE_clEvENKUlvE1_clEvEUliE_St5arrayIPcLm2EELi4E23TrivialOffsetCalculatorILi1EjESF_NS0_6memory12LoadWithCastILi1EEENSG_13StoreWithCastILi1EEEEEviT_T0_T2_T3_T4_T5_ --------------------------
	.section	.nv.constant0._ZN2at6native27unrolled_elementwise_kernelIZZZNS0_21clamp_min_kernel_cudaERNS_18TensorIteratorBaseERKN3c106ScalarEENKUlvE_clEvENKUlvE1_clEvEUliE_St5arrayIPcLm2EELi4E23TrivialOffsetCalculatorILi1EjESF_NS0_6memory12LoadWithCastILi1EEENSG_13StoreWithCastILi1EEEEEviT_T0_T2_T3_T4_T5_,"a",@progbits
	.sectionflags	@""
	.align	4
.nv.constant0._ZN2at6native27unrolled_elementwise_kernelIZZZNS0_21clamp_min_kernel_cudaERNS_18TensorIteratorBaseERKN3c106ScalarEENKUlvE_clEvENKUlvE1_clEvEUliE_St5arrayIPcLm2EELi4E23TrivialOffsetCalculatorILi1EjESF_NS0_6memory12LoadWithCastILi1EEENSG_13StoreWithCastILi1EEEEEviT_T0_T2_T3_T4_T5_:
	.zero		588


//--------------------- .nv.constant0._ZN2at6native18elementwise_kernelILi128ELi2EZNS0_22gpu_kernel_impl_nocastIZZZNS0_21clamp_min_kernel_cudaERNS_18TensorIteratorBaseERKN3c106ScalarEENKUlvE_clEvENKUlvE1_clEvEUliE_EEvS4_RKT_EUliE_EEviT1_ --------------------------
	.section	.nv.constant0._ZN2at6native18elementwise_kernelILi128ELi2EZNS0_22gpu_kernel_impl_nocastIZZZNS0_21clamp_min_kernel_cudaERNS_18TensorIteratorBaseERKN3c106ScalarEENKUlvE_clEvENKUlvE1_clEvEUliE_EEvS4_RKT_EUliE_EEviT1_,"a",@progbits
	.sectionflags	@""
	.align	4
.nv.constant0._ZN2at6native18elementwise_kernelILi128ELi2EZNS0_22gpu_kernel_impl_nocastIZZZNS0_21clamp_min_kernel_cudaERNS_18TensorIteratorBaseERKN3c106ScalarEENKUlvE_clEvENKUlvE1_clEvEUliE_EEvS4_RKT_EUliE_EEviT1_:
	.zero		1080


//--------------------- .nv.constant0._ZN2at6native27unrolled_elementwise_kernelIZZZNS0_21clamp_min_kernel_cudaERNS_18TensorIteratorBaseERKN3c106ScalarEENKUlvE_clEvENKUlvE1_clEvEUliE_St5arrayIPcLm2EELi4E23TrivialOffsetCalculatorILi1EjESF_NS0_6memory15LoadWithoutCastENSG_16StoreWithoutCastEEEviT_T0_T2_T3_T4_T5_ --------------------------
	.section	.nv.constant0._ZN2at6native27unrolled_elementwise_kernelIZZZNS0_21clamp_min_kernel_cudaERNS_18TensorIteratorBaseERKN3c106ScalarEENKUlvE_clEvENKUlvE1_clEvEUliE_St5arrayIPcLm2EELi4E23TrivialOffsetCalculatorILi1EjESF_NS0_6memory15LoadWithoutCastENSG_16StoreWithoutCastEEEviT_T0_T2_T3_T4_T5_,"a",@progbits
	.sectionflags	@""
	.align	4
.nv.constant0._ZN2at6native27unrolled_elementwise_kernelIZZZNS0_21clamp_min_kernel_cudaERNS_18TensorIteratorBaseERKN3c106ScalarEENKUlvE_clEvENKUlvE1_clEvEUliE_St5arrayIPcLm2EELi4E23TrivialOffsetCalculatorILi1EjESF_NS0_6memory15LoadWithoutCastENSG_16StoreWithoutCastEEEviT_T0_T2_T3_T4_T5_:
	.zero		572


//--------------------- .nv.constant0._ZN2at6native29vectorized_elementwise_kernelILi2EZZZNS0_21clamp_min_kernel_cudaERNS_18TensorIteratorBaseERKN3c106ScalarEENKUlvE_clEvENKUlvE1_clEvEUliE_St5arrayIPcLm2EEEEviT0_T1_ --------------------------
	.section	.nv.constant0._ZN2at6native29vectorized_elementwise_kernelILi2EZZZNS0_21clamp_min_kernel_cudaERNS_18TensorIteratorBaseERKN3c106ScalarEENKUlvE_clEvENKUlvE1_clEvEUliE_St5arrayIPcLm2EEEEviT0_T1_,"a",@progbits
	.sectionflags	@""
	.align	4
.nv.constant0._ZN2at6native29vectorized_elementwise_kernelILi2EZZZNS0_21clamp_min_kernel_cudaERNS_18TensorIteratorBaseERKN3c106ScalarEENKUlvE_clEvENKUlvE1_clEvEUliE_St5arrayIPcLm2EEEEviT0_T1_:
	.zero		568


//--------------------- .nv.constant0._ZN2at6native29vectorized_elementwise_kernelILi4EZZZNS0_21clamp_min_kernel_cudaERNS_18TensorIteratorBaseERKN3c106ScalarEENKUlvE_clEvENKUlvE1_clEvEUliE_St5arrayIPcLm2EEEEviT0_T1_ --------------------------
	.section	.nv.constant0._ZN2at6native29vectorized_elementwise_kernelILi4EZZZNS0_21clamp_min_kernel_cudaERNS_18TensorIteratorBaseERKN3c106ScalarEENKUlvE_clEvENKUlvE1_clEvEUliE_St5arrayIPcLm2EEEEviT0_T1_,"a",@progbits
	.sectionflags	@""
	.align	4
.nv.constant0._ZN2at6native29vectorized_elementwise_kernelILi4EZZZNS0_21clamp_min_kernel_cudaERNS_18TensorIteratorBaseERKN3c106ScalarEENKUlvE_clEvENKUlvE1_clEvEUliE_St5arrayIPcLm2EEEEviT0_T1_:
	.zero		568


//--------------------- .nv.constant0._ZN2at6native29vectorized_elementwise_kernelILi8EZZZNS0_21clamp_min_kernel_cudaERNS_18TensorIteratorBaseERKN3c106ScalarEENKUlvE_clEvENKUlvE1_clEvEUliE_St5arrayIPcLm2EEEEviT0_T1_ --------------------------
	.section	.nv.constant0._ZN2at6native29vectorized_elementwise_kernelILi8EZZZNS0_21clamp_min_kernel_cudaERNS_18TensorIteratorBaseERKN3c106ScalarEENKUlvE_clEvENKUlvE1_clEvEUliE_St5arrayIPcLm2EEEEviT0_T1_,"a",@progbits
	.sectionflags	@""
	.align	4
.nv.constant0._ZN2at6native29vectorized_elementwise_kernelILi8EZZZNS0_21clamp_min_kernel_cudaERNS_18TensorIteratorBaseERKN3c106ScalarEENKUlvE_clEvENKUlvE1_clEvEUliE_St5arrayIPcLm2EEEEviT0_T1_:
	.zero		568


//--------------------- .nv.constant0._ZN2at6native18elementwise_kernelILi128ELi4EZNS0_15gpu_kernel_implIZZZNS0_21clamp_min_kernel_cudaERNS_18TensorIteratorBaseERKN3c106ScalarEENKUlvE_clEvENKUlvE0_clEvEUlaE_EEvS4_RKT_EUliE_EEviT1_ --------------------------
	.section	.nv.constant0._ZN2at6native18elementwise_kernelILi128ELi4EZNS0_15gpu_kernel_implIZZZNS0_21clamp_min_kernel_cudaERNS_18TensorIteratorBaseERKN3c106ScalarEENKUlvE_clEvENKUlvE0_clEvEUlaE_EEvS4_RKT_EUliE_EEviT1_,"a",@progbits
	.sectionflags	@""
	.align	4
.nv.constant0._ZN2at6native18elementwise_kernelILi128ELi4EZNS0_15gpu_kernel_implIZZZNS0_21clamp_min_kernel_cudaERNS_18TensorIteratorBaseERKN3c106ScalarEENKUlvE_clEvENKUlvE0_clEvEUlaE_EEvS4_RKT_EUliE_EEviT1_:
	.zero		1088


//--------------------- .nv.constant0._ZN2at6native27unrolled_elementwise_kernelIZZZNS0_21clamp_min_kernel_cudaERNS_18TensorIteratorBaseERKN3c106ScalarEENKUlvE_clEvENKUlvE0_clEvEUlaE_St5arrayIPcLm2EELi4E23TrivialOffsetCalculatorILi1EjESF_NS0_6memory12LoadWithCastILi1EEENSG_13StoreWithCastILi1EEEEEviT_T0_T2_T3_T4_T5_ --------------------------
	.section	.nv.constant0._ZN2at6native27unrolled_elementwise_kernelIZZZNS0_21clamp_min_kernel_cudaERNS_18TensorIteratorBaseERKN3c106ScalarEENKUlvE_clEvENKUlvE0_clEvEUlaE_St5arrayIPcLm2EELi4E23TrivialOffsetCalculatorILi1EjESF_NS0_6memory12LoadWithCastILi1EEENSG_13StoreWithCastILi1EEEEEviT_T0_T2_T3_T4_T5_,"a",@progbits
	.sectionflags	@""
	.align	4
.nv.constant0._ZN2at6native27unrolled_elementwise_kernelIZZZNS0_21clamp_min_kernel_cudaERNS_18TensorIteratorBaseERKN3c106ScalarEENKUlvE_clEvENKUlvE0_clEvEUlaE_St5arrayIPcLm2EELi4E23TrivialOffsetCalculatorILi1EjESF_NS0_6memory12LoadWithCastILi1EEENSG_13StoreWithCastILi1EEEEEviT_T0_T2_T3_T4_T5_:
	.zero		588


//--------------------- .nv.constant0._ZN2at6native18elementwise_kernelILi128ELi4EZNS0_22gpu_kernel_impl_nocastIZZZNS0_21clamp_min_kernel_cudaERNS_18TensorIteratorBaseERKN3c106ScalarEENKUlvE_clEvENKUlvE0_clEvEUlaE_EEvS4_RKT_EUliE_EEviT1_ --------------------------
	.section	.nv.constant0._ZN2at6native18elementwise_kernelILi128ELi4EZNS0_22gpu_kernel_impl_nocastIZZZNS0_21clamp_min_kernel_cudaERNS_18TensorIteratorBaseERKN3c106ScalarEENKUlvE_clEvENKUlvE0_clEvEUlaE_EEvS4_RKT_EUliE_EEviT1_,"a",@progbits
	.sectionflags	@""
	.align	4
.nv.constant0._ZN2at6native18elementwise_kernelILi128ELi4EZNS0_22gpu_kernel_impl_nocastIZZZNS0_21clamp_min_kernel_cudaERNS_18TensorIteratorBaseERKN3c106ScalarEENKUlvE_clEvENKUlvE0_clEvEUlaE_EEvS4_RKT_EUliE_EEviT1_:
	.zero		1080


//--------------------- .nv.constant0._ZN2at6native27unrolled_elementwise_kernelIZZZNS0_21clamp_min_kernel_cudaERNS_18TensorIteratorBaseERKN3c106ScalarEENKUlvE_clEvENKUlvE0_clEvEUlaE_St5arrayIPcLm2EELi4E23TrivialOffsetCalculatorILi1EjESF_NS0_6memory15LoadWithoutCastENSG_16StoreWithoutCastEEEviT_T0_T2_T3_T4_T5_ --------------------------
	.section	.nv.constant0._ZN2at6native27unrolled_elementwise_kernelIZZZNS0_21clamp_min_kernel_cudaERNS_18TensorIteratorBaseERKN3c106ScalarEENKUlvE_clEvENKUlvE0_clEvEUlaE_St5arrayIPcLm2EELi4E23TrivialOffsetCalculatorILi1EjESF_NS0_6memory15LoadWithoutCastENSG_16StoreWithoutCastEEEviT_T0_T2_T3_T4_T5_,"a",@progbits
	.sectionflags	@""
	.align	4
.nv.constant0._ZN2at6native27unrolled_elementwise_kernelIZZZNS0_21clamp_min_kernel_cudaERNS_18TensorIteratorBaseERKN3c106ScalarEENKUlvE_clEvENKUlvE0_clEvEUlaE_St5arrayIPcLm2EELi4E23TrivialOffsetCalculatorILi1EjESF_NS0_6memory15LoadWithoutCastENSG_16StoreWithoutCastEEEviT_T0_T2_T3_T4_T5_:
	.zero		572


//--------------------- .nv.constant0._ZN2at6native29vectorized_elementwise_kernelILi2EZZZNS0_21clamp_min_kernel_cudaERNS_18TensorIteratorBaseERKN3c106ScalarEENKUlvE_clEvENKUlvE0_clEvEUlaE_St5arrayIPcLm2EEEEviT0_T1_ --------------------------
	.section	.nv.constant0._ZN2at6native29vectorized_elementwise_kernelILi2EZZZNS0_21clamp_min_kernel_cudaERNS_18TensorIteratorBaseERKN3c106ScalarEENKUlvE_clEvENKUlvE0_clEvEUlaE_St5arrayIPcLm2EEEEviT0_T1_,"a",@progbits
	.sectionflags	@""
	.align	4
.nv.constant0._ZN2at6native29vectorized_elementwise_kernelILi2EZZZNS0_21clamp_min_kernel_cudaERNS_18TensorIteratorBaseERKN3c106ScalarEENKUlvE_clEvENKUlvE0_clEvEUlaE_St5arrayIPcLm2EEEEviT0_T1_:
	.zero		568


//--------------------- .nv.constant0._ZN2at6native29vectorized_elementwise_kernelILi4EZZZNS0_21clamp_min_kernel_cudaERNS_18TensorIteratorBaseERKN3c106ScalarEENKUlvE_clEvENKUlvE0_clEvEUlaE_St5arrayIPcLm2EEEEviT0_T1_ --------------------------
	.section	.nv.constant0._ZN2at6native29vectorized_elementwise_kernelILi4EZZZNS0_21clamp_min_kernel_cudaERNS_18TensorIteratorBaseERKN3c106ScalarEENKUlvE_clEvENKUlvE0_clEvEUlaE_St5arrayIPcLm2EEEEviT0_T1_,"a",@progbits
	.sectionflags	@""
	.align	4
.nv.constant0._ZN2at6native29vectorized_elementwise_kernelILi4EZZZNS0_21clamp_min_kernel_cudaERNS_18TensorIteratorBaseERKN3c106ScalarEENKUlvE_clEvENKUlvE0_clEvEUlaE_St5arrayIPcLm2EEEEviT0_T1_:
	.zero		568


//--------------------- .nv.constant0._ZN2at6native29vectorized_elementwise_kernelILi8EZZZNS0_21clamp_min_kernel_cudaERNS_18TensorIteratorBaseERKN3c106ScalarEENKUlvE_clEvENKUlvE0_clEvEUlaE_St5arrayIPcLm2EEEEviT0_T1_ --------------------------
	.section	.nv.constant0._ZN2at6native29vectorized_elementwise_kernelILi8EZZZNS0_21clamp_min_kernel_cudaERNS_18TensorIteratorBaseERKN3c106ScalarEENKUlvE_clEvENKUlvE0_clEvEUlaE_St5arrayIPcLm2EEEEviT0_T1_,"a",@progbits
	.sectionflags	@""
	.align	4
.nv.constant0._ZN2at6native29vectorized_elementwise_kernelILi8EZZZNS0_21clamp_min_kernel_cudaERNS_18TensorIteratorBaseERKN3c106ScalarEENKUlvE_clEvENKUlvE0_clEvEUlaE_St5arrayIPcLm2EEEEviT0_T1_:
	.zero		568


//--------------------- .nv.constant0._ZN2at6native18elementwise_kernelILi128ELi4EZNS0_15gpu_kernel_implIZZZNS0_21clamp_min_kernel_cudaERNS_18TensorIteratorBaseERKN3c106ScalarEENKUlvE_clEvENKUlvE_clEvEUlhE_EEvS4_RKT_EUliE_EEviT1_ --------------------------
	.section	.nv.constant0._ZN2at6native18elementwise_kernelILi128ELi4EZNS0_15gpu_kernel_implIZZZNS0_21clamp_min_kernel_cudaERNS_18TensorIteratorBaseERKN3c106ScalarEENKUlvE_clEvENKUlvE_clEvEUlhE_EEvS4_RKT_EUliE_EEviT1_,"a",@progbits
	.sectionflags	@""
	.align	4
.nv.constant0._ZN2at6native18elementwise_kernelILi128ELi4EZNS0_15gpu_kernel_implIZZZNS0_21clamp_min_kernel_cudaERNS_18TensorIteratorBaseERKN3c106ScalarEENKUlvE_clEvENKUlvE_clEvEUlhE_EEvS4_RKT_EUliE_EEviT1_:
	.zero		1088


//--------------------- .nv.constant0._ZN2at6native27unrolled_elementwise_kernelIZZZNS0_21clamp_min_kernel_cudaERNS_18TensorIteratorBaseERKN3c106ScalarEENKUlvE_clEvENKUlvE_clEvEUlhE_St5arrayIPcLm2EELi4E23TrivialOffsetCalculatorILi1EjESF_NS0_6memory12LoadWithCastILi1EEENSG_13StoreWithCastILi1EEEEEviT_T0_T2_T3_T4_T5_ --------------------------
	.section	.nv.constant0._ZN2at6native27unrolled_elementwise_kernelIZZZNS0_21clamp_min_kernel_cudaERNS_18TensorIteratorBaseERKN3c106ScalarEENKUlvE_clEvENKUlvE_clEvEUlhE_St5arrayIPcLm2EELi4E23TrivialOffsetCalculatorILi1EjESF_NS0_6memory12LoadWithCastILi1EEENSG_13StoreWithCastILi1EEEEEviT_T0_T2_T3_T4_T5_,"a",@progbits
	.sectionflags	@""
	.align	4
.nv.constant0._ZN2at6native27unrolled_elementwise_kernelIZZZNS0_21clamp_min_kernel_cudaERNS_18TensorIteratorBaseERKN3c106ScalarEENKUlvE_clEvENKUlvE_clEvEUlhE_St5arrayIPcLm2EELi4E23TrivialOffsetCalculatorILi1EjESF_NS0_6memory12LoadWithCastILi1EEENSG_13StoreWithCastILi1EEEEEviT_T0_T2_T3_T4_T5_:
	.zero		588


//--------------------- .nv.constant0._ZN2at6native18elementwise_kernelILi128ELi4EZNS0_22gpu_kernel_impl_nocastIZZZNS0_21clamp_min_kernel_cudaERNS_18TensorIteratorBaseERKN3c106ScalarEENKUlvE_clEvENKUlvE_clEvEUlhE_EEvS4_RKT_EUliE_EEviT1_ --------------------------
	.section	.nv.constant0._ZN2at6native18elementwise_kernelILi128ELi4EZNS0_22gpu_kernel_impl_nocastIZZZNS0_21clamp_min_kernel_cudaERNS_18TensorIteratorBaseERKN3c106ScalarEENKUlvE_clEvENKUlvE_clEvEUlhE_EEvS4_RKT_EUliE_EEviT1_,"a",@progbits
	.sectionflags	@""
	.align	4
.nv.constant0._ZN2at6native18elementwise_kernelILi128ELi4EZNS0_22gpu_kernel_impl_nocastIZZZNS0_21clamp_min_kernel_cudaERNS_18TensorIteratorBaseERKN3c106ScalarEENKUlvE_clEvENKUlvE_clEvEUlhE_EEvS4_RKT_EUliE_EEviT1_:
	.zero		1080


//--------------------- .nv.constant0._ZN2at6native27unrolled_elementwise_kernelIZZZNS0_21clamp_min_kernel_cudaERNS_18TensorIteratorBaseERKN3c106ScalarEENKUlvE_clEvENKUlvE_clEvEUlhE_St5arrayIPcLm2EELi4E23TrivialOffsetCalculatorILi1EjESF_NS0_6memory15LoadWithoutCastENSG_16StoreWithoutCastEEEviT_T0_T2_T3_T4_T5_ --------------------------
	.section	.nv.constant0._ZN2at6native27unrolled_elementwise_kernelIZZZNS0_21clamp_min_kernel_cudaERNS_18TensorIteratorBaseERKN3c106ScalarEENKUlvE_clEvENKUlvE_clEvEUlhE_St5arrayIPcLm2EELi4E23TrivialOffsetCalculatorILi1EjESF_NS0_6memory15LoadWithoutCastENSG_16StoreWithoutCastEEEviT_T0_T2_T3_T4_T5_,"a",@progbits
	.sectionflags	@""
	.align	4
.nv.constant0._ZN2at6native27unrolled_elementwise_kernelIZZZNS0_21clamp_min_kernel_cudaERNS_18TensorIteratorBaseERKN3c106ScalarEENKUlvE_clEvENKUlvE_clEvEUlhE_St5arrayIPcLm2EELi4E23TrivialOffsetCalculatorILi1EjESF_NS0_6memory15LoadWithoutCastENSG_16StoreWithoutCastEEEviT_T0_T2_T3_T4_T5_:
	.zero		572


//--------------------- .nv.constant0._ZN2at6native29vectorized_elementwise_kernelILi2EZZZNS0_21clamp_min_kernel_cudaERNS_18TensorIteratorBaseERKN3c106ScalarEENKUlvE_clEvENKUlvE_clEvEUlhE_St5arrayIPcLm2EEEEviT0_T1_ --------------------------
	.section	.nv.constant0._ZN2at6native29vectorized_elementwise_kernelILi2EZZZNS0_21clamp_min_kernel_cudaERNS_18TensorIteratorBaseERKN3c106ScalarEENKUlvE_clEvENKUlvE_clEvEUlhE_St5arrayIPcLm2EEEEviT0_T1_,"a",@progbits
	.sectionflags	@""
	.align	4
.nv.constant0._ZN2at6native29vectorized_elementwise_kernelILi2EZZZNS0_21clamp_min_kernel_cudaERNS_18TensorIteratorBaseERKN3c106ScalarEENKUlvE_clEvENKUlvE_clEvEUlhE_St5arrayIPcLm2EEEEviT0_T1_:
	.zero		568


//--------------------- .nv.constant0._ZN2at6native29vectorized_elementwise_kernelILi4EZZZNS0_21clamp_min_kernel_cudaERNS_18TensorIteratorBaseERKN3c106ScalarEENKUlvE_clEvENKUlvE_clEvEUlhE_St5arrayIPcLm2EEEEviT0_T1_ --------------------------
	.section	.nv.constant0._ZN2at6native29vectorized_elementwise_kernelILi4EZZZNS0_21clamp_min_kernel_cudaERNS_18TensorIteratorBaseERKN3c106ScalarEENKUlvE_clEvENKUlvE_clEvEUlhE_St5arrayIPcLm2EEEEviT0_T1_,"a",@progbits
	.sectionflags	@""
	.align	4
.nv.constant0._ZN2at6native29vectorized_elementwise_kernelILi4EZZZNS0_21clamp_min_kernel_cudaERNS_18TensorIteratorBaseERKN3c106ScalarEENKUlvE_clEvENKUlvE_clEvEUlhE_St5arrayIPcLm2EEEEviT0_T1_:
	.zero		568


//--------------------- .nv.constant0._ZN2at6native29vectorized_elementwise_kernelILi8EZZZNS0_21clamp_min_kernel_cudaERNS_18TensorIteratorBaseERKN3c106ScalarEENKUlvE_clEvENKUlvE_clEvEUlhE_St5arrayIPcLm2EEEEviT0_T1_ --------------------------
	.section	.nv.constant0._ZN2at6native29vectorized_elementwise_kernelILi8EZZZNS0_21clamp_min_kernel_cudaERNS_18TensorIteratorBaseERKN3c106ScalarEENKUlvE_clEvENKUlvE_clEvEUlhE_St5arrayIPcLm2EEEEviT0_T1_,"a",@progbits
	.sectionflags	@""
	.align	4
.nv.constant0._ZN2at6native29vectorized_elementwise_kernelILi8EZZZNS0_21clamp_min_kernel_cudaERNS_18TensorIteratorBaseERKN3c106ScalarEENKUlvE_clEvENKUlvE_clEvEUlhE_St5arrayIPcLm2EEEEviT0_T1_:
	.zero		568


//--------------------- .nv.constant0._ZN2at6native18elementwise_kernelILi128ELi4EZNS0_15gpu_kernel_implIZZZNS0_17clamp_kernel_cudaERNS_18TensorIteratorBaseERKN3c106ScalarES8_ENKUlvE_clEvENKUlvE7_clEvEUlNS5_8BFloat16EE_EEvS4_RKT_EUliE_EEviT1_ --------------------------
	.section	.nv.constant0._ZN2at6native18elementwise_kernelILi128ELi4EZNS0_15gpu_kernel_implIZZZNS0_17clamp_kernel_cudaERNS_18TensorIteratorBaseERKN3c106ScalarES8_ENKUlvE_clEvENKUlvE7_clEvEUlNS5_8BFloat16EE_EEvS4_RKT_EUliE_EEviT1_,"a",@progbits
	.sectionflags	@""
	.align	4
.nv.constant0._ZN2at6native18elementwise_kernelILi128ELi4EZNS0_15gpu_kernel_implIZZZNS0_17clamp_kernel_cudaERNS_18TensorIteratorBaseERKN3c106ScalarES8_ENKUlvE_clEvENKUlvE7_clEvEUlNS5_8BFloat16EE_EEvS4_RKT_EUliE_EEviT1_:
	.zero		1088


//--------------------- .nv.constant0._ZN2at6native27unrolled_elementwise_kernelIZZZNS0_17clamp_kernel_cudaERNS_18TensorIteratorBaseERKN3c106ScalarES7_ENKUlvE_clEvENKUlvE7_clEvEUlNS4_8BFloat16EE_St5arrayIPcLm2EELi4E23TrivialOffsetCalculatorILi1EjESG_NS0_6memory12LoadWithCastILi1EEENSH_13StoreWithCastILi1EEEEEviT_T0_T2_T3_T4_T5_ --------------------------
	.section	.nv.constant0._ZN2at6native27unrolled_elementwise_kernelIZZZNS0_17clamp_kernel_cudaERNS_18TensorIteratorBaseERKN3c106ScalarES7_ENKUlvE_clEvENKUlvE7_clEvEUlNS4_8BFloat16EE_St5arrayIPcLm2EELi4E23TrivialOffsetCalculatorILi1EjESG_NS0_6memory12LoadWithCastILi1EEENSH_13StoreWithCastILi1EEEEEviT_T0_T2_T3_T4_T5_,"a",@progbits
	.sectionflags	@""
	.align	4
.nv.constant0._ZN2at6native27unrolled_elementwise_kernelIZZZNS0_17clamp_kernel_cudaERNS_18TensorIteratorBaseERKN3c106ScalarES7_ENKUlvE_clEvENKUlvE7_clEvEUlNS4_8BFloat16EE_St5arrayIPcLm2EELi4E23TrivialOffsetCalculatorILi1EjESG_NS0_6memory12LoadWithCastILi1EEENSH_13StoreWithCastILi1EEEEEviT_T0_T2_T3_T4_T5_:
	.zero		588


//--------------------- .nv.constant0._ZN2at6native18elementwise_kernelILi128ELi4EZNS0_22gpu_kernel_impl_nocastIZZZNS0_17clamp_kernel_cudaERNS_18TensorIteratorBaseERKN3c106ScalarES8_ENKUlvE_clEvENKUlvE7_clEvEUlNS5_8BFloat16EE_EEvS4_RKT_EUliE_EEviT1_ --------------------------
	.section	.nv.constant0._ZN2at6native18elementwise_kernelILi128ELi4EZNS0_22gpu_kernel_impl_nocastIZZZNS0_17clamp_kernel_cudaERNS_18TensorIteratorBaseERKN3c106ScalarES8_ENKUlvE_clEvENKUlvE7_clEvEUlNS5_8BFloat16EE_EEvS4_RKT_EUliE_EEviT1_,"a",@progbits
	.sectionflags	@""
	.align	4
.nv.constant0._ZN2at6native18elementwise_kernelILi128ELi4EZNS0_22gpu_kernel_impl_nocastIZZZNS0_17clamp_kernel_cudaERNS_18TensorIteratorBaseERKN3c106ScalarES8_ENKUlvE_clEvENKUlvE7_clEvEUlNS5_8BFloat16EE_EEvS4_RKT_EUliE_EEviT1_:
	.zero		1080


//--------------------- .nv.constant0._ZN2at6native27unrolled_elementwise_kernelIZZZNS0_17clamp_kernel_cudaERNS_18TensorIteratorBaseERKN3c106ScalarES7_ENKUlvE_clEvENKUlvE7_clEvEUlNS4_8BFloat16EE_St5arrayIPcLm2EELi4E23TrivialOffsetCalculatorILi1EjESG_NS0_6memory15LoadWithoutCastENSH_16StoreWithoutCastEEEviT_T0_T2_T3_T4_T5_ --------------------------
	.section	.nv.constant0._ZN2at6native27unrolled_elementwise_kernelIZZZNS0_17clamp_kernel_cudaERNS_18TensorIteratorBaseERKN3c106ScalarES7_ENKUlvE_clEvENKUlvE7_clEvEUlNS4_8BFloat16EE_St5arrayIPcLm2EELi4E23TrivialOffsetCalculatorILi1EjESG_NS0_6memory15LoadWithoutCastENSH_16StoreWithoutCastEEEviT_T0_T2_T3_T4_T5_,"a",@progbits
	.sectionflags	@""
	.align	4
.nv.constant0._ZN2at6native27unrolled_elementwise_kernelIZZZNS0_17clamp_kernel_cudaERNS_18TensorIteratorBaseERKN3c106ScalarES7_ENKUlvE_clEvENKUlvE7_clEvEUlNS4_8BFloat16EE_St5arrayIPcLm2EELi4E23TrivialOffsetCalculatorILi1EjESG_NS0_6memory15LoadWithoutCastENSH_16StoreWithoutCastEEEviT_T0_T2_T3_T4_T5_:
	.zero		572


//--------------------- .nv.constant0._ZN2at6native29vectorized_elementwise_kernelILi2EZZZNS0_17clamp_kernel_cudaERNS_18TensorIteratorBaseERKN3c106ScalarES7_ENKUlvE_clEvENKUlvE7_clEvEUlNS4_8BFloat16EE_St5arrayIPcLm2EEEEviT0_T1_ --------------------------
	.section	.nv.constant0._ZN2at6native29vectorized_elementwise_kernelILi2EZZZNS0_17clamp_kernel_cudaERNS_18TensorIteratorBaseERKN3c106ScalarES7_ENKUlvE_clEvENKUlvE7_clEvEUlNS4_8BFloat16EE_St5arrayIPcLm2EEEEviT0_T1_,"a",@progbits
	.sectionflags	@""
	.align	4
.nv.constant0._ZN2at6native29vectorized_elementwise_kernelILi2EZZZNS0_17clamp_kernel_cudaERNS_18TensorIteratorBaseERKN3c106ScalarES7_ENKUlvE_clEvENKUlvE7_clEvEUlNS4_8BFloat16EE_St5arrayIPcLm2EEEEviT0_T1_:
	.zero		568


//--------------------- .nv.constant0._ZN2at6native29vectorized_elementwise_kernelILi4EZZZNS0_17clamp_kernel_cudaERNS_18TensorIteratorBaseERKN3c106ScalarES7_ENKUlvE_clEvENKUlvE7_clEvEUlNS4_8BFloat16EE_St5arrayIPcLm2EEEEviT0_T1_ --------------------------
	.section	.nv.constant0._ZN2at6native29vectorized_elementwise_kernelILi4EZZZNS0_17clamp_kernel_cudaERNS_18TensorIteratorBaseERKN3c106ScalarES7_ENKUlvE_clEvENKUlvE7_clEvEUlNS4_8BFloat16EE_St5arrayIPcLm2EEEEviT0_T1_,"a",@progbits
	.sectionflags	@""
	.align	4
.nv.constant0._ZN2at6native29vectorized_elementwise_kernelILi4EZZZNS0_17clamp_kernel_cudaERNS_18TensorIteratorBaseERKN3c106ScalarES7_ENKUlvE_clEvENKUlvE7_clEvEUlNS4_8BFloat16EE_St5arrayIPcLm2EEEEviT0_T1_:
	.zero		568


//--------------------- .nv.constant0._ZN2at6native29vectorized_elementwise_kernelILi8EZZZNS0_17clamp_kernel_cudaERNS_18TensorIteratorBaseERKN3c106ScalarES7_ENKUlvE_clEvENKUlvE7_clEvEUlNS4_8BFloat16EE_St5arrayIPcLm2EEEEviT0_T1_ --------------------------
	.section	.nv.constant0._ZN2at6native29vectorized_elementwise_kernelILi8EZZZNS0_17clamp_kernel_cudaERNS_18TensorIteratorBaseERKN3c106ScalarES7_ENKUlvE_clEvENKUlvE7_clEvEUlNS4_8BFloat16EE_St5arrayIPcLm2EEEEviT0_T1_,"a",@progbits
	.sectionflags	@""
	.align	4
.nv.constant0._ZN2at6native29vectorized_elementwise_kernelILi8EZZZNS0_17clamp_kernel_cudaERNS_18TensorIteratorBaseERKN3c106ScalarES7_ENKUlvE_clEvENKUlvE7_clEvEUlNS4_8BFloat16EE_St5arrayIPcLm2EEEEviT0_T1_:
	.zero		568


//--------------------- .nv.constant0._ZN2at6native18elementwise_kernelILi128ELi4EZNS0_15gpu_kernel_implIZZZNS0_17clamp_kernel_cudaERNS_18TensorIteratorBaseERKN3c106ScalarES8_ENKUlvE_clEvENKUlvE6_clEvEUlNS5_4HalfEE_EEvS4_RKT_EUliE_EEviT1_ --------------------------
	.section	.nv.constant0._ZN2at6native18elementwise_kernelILi128ELi4EZNS0_15gpu_kernel_implIZZZNS0_17clamp_kernel_cudaERNS_18TensorIteratorBaseERKN3c106ScalarES8_ENKUlvE_clEvENKUlvE6_clEvEUlNS5_4HalfEE_EEvS4_RKT_EUliE_EEviT1_,"a",@progbits
	.sectionflags	@""
	.align	4
.nv.constant0._ZN2at6native18elementwise_kernelILi128ELi4EZNS0_15gpu_kernel_implIZZZNS0_17clamp_kernel_cudaERNS_18TensorIteratorBaseERKN3c106ScalarES8_ENKUlvE_clEvENKUlvE6_clEvEUlNS5_4HalfEE_EEvS4_RKT_EUliE_EEviT1_:
	.zero		1088


//--------------------- .nv.constant0._ZN2at6native27unrolled_elementwise_kernelIZZZNS0_17clamp_kernel_cudaERNS_18TensorIteratorBaseERKN3c106ScalarES7_ENKUlvE_clEvENKUlvE6_clEvEUlNS4_4HalfEE_St5arrayIPcLm2EELi4E23TrivialOffsetCalculatorILi1EjESG_NS0_6memory12LoadWithCastILi1EEENSH_13StoreWithCastILi1EEEEEviT_T0_T2_T3_T4_T5_ --------------------------
	.section	.nv.constant0._ZN2at6native27unrolled_elementwise_kernelIZZZNS0_17clamp_kernel_cudaERNS_18TensorIteratorBaseERKN3c106ScalarES7_ENKUlvE_clEvENKUlvE6_clEvEUlNS4_4HalfEE_St5arrayIPcLm2EELi4E23TrivialOffsetCalculatorILi1EjESG_NS0_6memory12LoadWithCastILi1EEENSH_13StoreWithCastILi1EEEEEviT_T0_T2_T3_T4_T5_,"a",@progbits
	.sectionflags	@""
	.align	4
.nv.constant0._ZN2at6native27unrolled_elementwise_kernelIZZZNS0_17clamp_kernel_cudaERNS_18TensorIteratorBaseERKN3c106ScalarES7_ENKUlvE_clEvENKUlvE6_clEvEUlNS4_4HalfEE_St5arrayIPcLm2EELi4E23TrivialOffsetCalculatorILi1EjESG_NS0_6memory12LoadWithCastILi1EEENSH_13StoreWithCastILi1EEEEEviT_T0_T2_T3_T4_T5_:
	.zero		588


//--------------------- .nv.constant0._ZN2at6native18elementwise_kernelILi128ELi4EZNS0_22gpu_kernel_impl_nocastIZZZNS0_17clamp_kernel_cudaERNS_18TensorIteratorBaseERKN3c106ScalarES8_ENKUlvE_clEvENKUlvE6_clEvEUlNS5_4HalfEE_EEvS4_RKT_EUliE_EEviT1_ --------------------------
	.section	.nv.constant0._ZN2at6native18elementwise_kernelILi128ELi4EZNS0_22gpu_kernel_impl_nocastIZZZNS0_17clamp_kernel_cudaERNS_18TensorIteratorBaseERKN3c106ScalarES8_ENKUlvE_clEvENKUlvE6_clEvEUlNS5_4HalfEE_EEvS4_RKT_EUliE_EEviT1_,"a",@progbits
	.sectionflags	@""
	.align	4
.nv.constant0._ZN2at6native18elementwise_kernelILi128ELi4EZNS0_22gpu_kernel_impl_nocastIZZZNS0_17clamp_kernel_cudaERNS_18TensorIteratorBaseERKN3c106ScalarES8_ENKUlvE_clEvENKUlvE6_clEvEUlNS5_4HalfEE_EEvS4_RKT_EUliE_EEviT1_:
	.zero		1080


//--------------------- .nv.constant0._ZN2at6native27unrolled_elementwise_kernelIZZZNS0_17clamp_kernel_cudaERNS_18TensorIteratorBaseERKN3c106ScalarES7_ENKUlvE_clEvENKUlvE6_clEvEUlNS4_4HalfEE_St5arrayIPcLm2EELi4E23TrivialOffsetCalculatorILi1EjESG_NS0_6memory15LoadWithoutCastENSH_16StoreWithoutCastEEEviT_T0_T2_T3_T4_T5_ --------------------------
	.section	.nv.constant0._ZN2at6native27unrolled_elementwise_kernelIZZZNS0_17clamp_kernel_cudaERNS_18TensorIteratorBaseERKN3c106ScalarES7_ENKUlvE_clEvENKUlvE6_clEvEUlNS4_4HalfEE_St5arrayIPcLm2EELi4E23TrivialOffsetCalculatorILi1EjESG_NS0_6memory15LoadWithoutCastENSH_16StoreWithoutCastEEEviT_T0_T2_T3_T4_T5_,"a",@progbits
	.sectionflags	@""
	.align	4
.nv.constant0._ZN2at6native27unrolled_elementwise_kernelIZZZNS0_17clamp_kernel_cudaERNS_18TensorIteratorBaseERKN3c106ScalarES7_ENKUlvE_clEvENKUlvE6_clEvEUlNS4_4HalfEE_St5arrayIPcLm2EELi4E23TrivialOffsetCalculatorILi1EjESG_NS0_6memory15LoadWithoutCastENSH_16StoreWithoutCastEEEviT_T0_T2_T3_T4_T5_:
	.zero		572


//--------------------- .nv.constant0._ZN2at6native29vectorized_elementwise_kernelILi2EZZZNS0_17clamp_kernel_cudaERNS_18TensorIteratorBaseERKN3c106ScalarES7_ENKUlvE_clEvENKUlvE6_clEvEUlNS4_4HalfEE_St5arrayIPcLm2EEEEviT0_T1_ --------------------------
	.section	.nv.constant0._ZN2at6native29vectorized_elementwise_kernelILi2EZZZNS0_17clamp_kernel_cudaERNS_18TensorIteratorBaseERKN3c106ScalarES7_ENKUlvE_clEvENKUlvE6_clEvEUlNS4_4HalfEE_St5arrayIPcLm2EEEEviT0_T1_,"a",@progbits
	.sectionflags	@""
	.align	4
.nv.constant0._ZN2at6native29vectorized_elementwise_kernelILi2EZZZNS0_17clamp_kernel_cudaERNS_18TensorIteratorBaseERKN3c106ScalarES7_ENKUlvE_clEvENKUlvE6_clEvEUlNS4_4HalfEE_St5arrayIPcLm2EEEEviT0_T1_:
	.zero		568


//--------------------- .nv.constant0._ZN2at6native29vectorized_elementwise_kernelILi4EZZZNS0_17clamp_kernel_cudaERNS_18TensorIteratorBaseERKN3c106ScalarES7_ENKUlvE_clEvENKUlvE6_clEvEUlNS4_4HalfEE_St5arrayIPcLm2EEEEviT0_T1_ --------------------------
	.section	.nv.constant0._ZN2at6native29vectorized_elementwise_kernelILi4EZZZNS0_17clamp_kernel_cudaERNS_18TensorIteratorBaseERKN3c106ScalarES7_ENKUlvE_clEvENKUlvE6_clEvEUlNS4_4HalfEE_St5arrayIPcLm2EEEEviT0_T1_,"a",@progbits
	.sectionflags	@""
	.align	4
.nv.constant0._ZN2at6native29vectorized_elementwise_kernelILi4EZZZNS0_17clamp_kernel_cudaERNS_18TensorIteratorBaseERKN3c106ScalarES7_ENKUlvE_clEvENKUlvE6_clEvEUlNS4_4HalfEE_St5arrayIPcLm2EEEEviT0_T1_:
	.zero		568


//--------------------- .nv.constant0._ZN2at6native29vectorized_elementwise_kernelILi8EZZZNS0_17clamp_kernel_cudaERNS_18TensorIteratorBaseERKN3c106ScalarES7_ENKUlvE_clEvENKUlvE6_clEvEUlNS4_4HalfEE_St5arrayIPcLm2EEEEviT0_T1_ --------------------------
	.section	.nv.constant0._ZN2at6native29vectorized_elementwise_kernelILi8EZZZNS0_17clamp_kernel_cudaERNS_18TensorIteratorBaseERKN3c106ScalarES7_ENKUlvE_clEvENKUlvE6_clEvEUlNS4_4HalfEE_St5arrayIPcLm2EEEEviT0_T1_,"a",@progbits
	.sectionflags	@""
	.align	4
.nv.constant0._ZN2at6native29vectorized_elementwise_kernelILi8EZZZNS0_17clamp_kernel_cudaERNS_18TensorIteratorBaseERKN3c106ScalarES7_ENKUlvE_clEvENKUlvE6_clEvEUlNS4_4HalfEE_St5arrayIPcLm2EEEEviT0_T1_:
	.zero		568


//--------------------- .nv.constant0._ZN2at6native18elementwise_kernelILi128ELi4EZNS0_15gpu_kernel_implIZZZNS0_17clamp_kernel_cudaERNS_18TensorIteratorBaseERKN3c106ScalarES8_ENKUlvE_clEvENKUlvE5_clEvEUlfE_EEvS4_RKT_EUliE_EEviT1_ --------------------------
	.section	.nv.constant0._ZN2at6native18elementwise_kernelILi128ELi4EZNS0_15gpu_kernel_implIZZZNS0_17clamp_kernel_cudaERNS_18TensorIteratorBaseERKN3c106ScalarES8_ENKUlvE_clEvENKUlvE5_clEvEUlfE_EEvS4_RKT_EUliE_EEviT1_,"a",@progbits
	.sectionflags	@""
	.align	4
.nv.constant0._ZN2at6native18elementwise_kernelILi128ELi4EZNS0_15gpu_kernel_implIZZZNS0_17clamp_kernel_cudaERNS_18TensorIteratorBaseERKN3c106ScalarES8_ENKUlvE_clEvENKUlvE5_clEvEUlfE_EEvS4_RKT_EUliE_EEviT1_:
	.zero		1088


//--------------------- .nv.constant0._ZN2at6native27unrolled_elementwise_kernelIZZZNS0_17clamp_kernel_cudaERNS_18TensorIteratorBaseERKN3c106ScalarES7_ENKUlvE_clEvENKUlvE5_clEvEUlfE_St5arrayIPcLm2EELi4E23TrivialOffsetCalculatorILi1EjESF_NS0_6memory12LoadWithCastILi1EEENSG_13StoreWithCastILi1EEEEEviT_T0_T2_T3_T4_T5_ --------------------------
	.section	.nv.constant0._ZN2at6native27unrolled_elementwise_kernelIZZZNS0_17clamp_kernel_cudaERNS_18TensorIteratorBaseERKN3c106ScalarES7_ENKUlvE_clEvENKUlvE5_clEvEUlfE_St5arrayIPcLm2EELi4E23TrivialOffsetCalculatorILi1EjESF_NS0_6memory12LoadWithCastILi1EEENSG_13StoreWithCastILi1EEEEEviT_T0_T2_T3_T4_T5_,"a",@progbits
	.sectionflags	@""
	.align	4
.nv.constant0._ZN2at6native27unrolled_elementwise_kernelIZZZNS0_17clamp_kernel_cudaERNS_18TensorIteratorBaseERKN3c106ScalarES7_ENKUlvE_clEvENKUlvE5_clEvEUlfE_St5arrayIPcLm2EELi4E23TrivialOffsetCalculatorILi1EjESF_NS0_6memory12LoadWithCastILi1EEENSG_13StoreWithCastILi1EEEEEviT_T0_T2_T3_T4_T5_:
	.zero		588


//--------------------- .nv.constant0._ZN2at6native18elementwise_kernelILi128ELi2EZNS0_22gpu_kernel_impl_nocastIZZZNS0_17clamp_kernel_cudaERNS_18TensorIteratorBaseERKN3c106ScalarES8_ENKUlvE_clEvENKUlvE5_clEvEUlfE_EEvS4_RKT_EUliE_EEviT1_ --------------------------
	.section	.nv.constant0._ZN2at6native18elementwise_kernelILi128ELi2EZNS0_22gpu_kernel_impl_nocastIZZZNS0_17clamp_kernel_cudaERNS_18TensorIteratorBaseERKN3c106ScalarES8_ENKUlvE_clEvENKUlvE5_clEvEUlfE_EEvS4_RKT_EUliE_EEviT1_,"a",@progbits
	.sectionflags	@""
	.align	4
.nv.constant0._ZN2at6native18elementwise_kernelILi128ELi2EZNS0_22gpu_kernel_impl_nocastIZZZNS0_17clamp_kernel_cudaERNS_18TensorIteratorBaseERKN3c106ScalarES8_ENKUlvE_clEvENKUlvE5_clEvEUlfE_EEvS4_RKT_EUliE_EEviT1_:
	.zero		1080


//--------------------- .nv.constant0._ZN2at6native27unrolled_elementwise_kernelIZZZNS0_17clamp_kernel_cudaERNS_18TensorIteratorBaseERKN3c106ScalarES7_ENKUlvE_clEvENKUlvE5_clEvEUlfE_St5arrayIPcLm2EELi4E23TrivialOffsetCalculatorILi1EjESF_NS0_6memory15LoadWithoutCastENSG_16StoreWithoutCastEEEviT_T0_T2_T3_T4_T5_ --------------------------
	.section	.nv.constant0._ZN2at6native27unrolled_elementwise_kernelIZZZNS0_17clamp_kernel_cudaERNS_18TensorIteratorBaseERKN3c106ScalarES7_ENKUlvE_clEvENKUlvE5_clEvEUlfE_St5arrayIPcLm2EELi4E23TrivialOffsetCalculatorILi1EjESF_NS0_6memory15LoadWithoutCastENSG_16StoreWithoutCastEEEviT_T0_T2_T3_T4_T5_,"a",@progbits
	.sectionflags	@""
	.align	4
.nv.constant0._ZN2at6native27unrolled_elementwise_kernelIZZZNS0_17clamp_kernel_cudaERNS_18TensorIteratorBaseERKN3c106ScalarES7_ENKUlvE_clEvENKUlvE5_clEvEUlfE_St5arrayIPcLm2EELi4E23TrivialOffsetCalculatorILi1EjESF_NS0_6memory15LoadWithoutCastENSG_16StoreWithoutCastEEEviT_T0_T2_T3_T4_T5_:
	.zero		572


//--------------------- .nv.constant0._ZN2at6native29vectorized_elementwise_kernelILi2EZZZNS0_17clamp_kernel_cudaERNS_18TensorIteratorBaseERKN3c106ScalarES7_ENKUlvE_clEvENKUlvE5_clEvEUlfE_St5arrayIPcLm2EEEEviT0_T1_ --------------------------
	.section	.nv.constant0._ZN2at6native29vectorized_elementwise_kernelILi2EZZZNS0_17clamp_kernel_cudaERNS_18TensorIteratorBaseERKN3c106ScalarES7_ENKUlvE_clEvENKUlvE5_clEvEUlfE_St5arrayIPcLm2EEEEviT0_T1_,"a",@progbits
	.sectionflags	@""
	.align	4
.nv.constant0._ZN2at6native29vectorized_elementwise_kernelILi2EZZZNS0_17clamp_kernel_cudaERNS_18TensorIteratorBaseERKN3c106ScalarES7_ENKUlvE_clEvENKUlvE5_clEvEUlfE_St5arrayIPcLm2EEEEviT0_T1_:
	.zero		568


//--------------------- .nv.constant0._ZN2at6native29vectorized_elementwise_kernelILi4EZZZNS0_17clamp_kernel_cudaERNS_18TensorIteratorBaseERKN3c106ScalarES7_ENKUlvE_clEvENKUlvE5_clEvEUlfE_St5arrayIPcLm2EEEEviT0_T1_ --------------------------
	.section	.nv.constant0._ZN2at6native29vectorized_elementwise_kernelILi4EZZZNS0_17clamp_kernel_cudaERNS_18TensorIteratorBaseERKN3c106ScalarES7_ENKUlvE_clEvENKUlvE5_clEvEUlfE_St5arrayIPcLm2EEEEviT0_T1_,"a",@progbits
	.sectionflags	@""
	.align	4
.nv.constant0._ZN2at6native29vectorized_elementwise_kernelILi4EZZZNS0_17clamp_kernel_cudaERNS_18TensorIteratorBaseERKN3c106ScalarES7_ENKUlvE_clEvENKUlvE5_clEvEUlfE_St5arrayIPcLm2EEEEviT0_T1_:
	.zero		568


//--------------------- .nv.constant0._ZN2at6native29vectorized_elementwise_kernelILi8EZZZNS0_17clamp_kernel_cudaERNS_18TensorIteratorBaseERKN3c106ScalarES7_ENKUlvE_clEvENKUlvE5_clEvEUlfE_St5arrayIPcLm2EEEEviT0_T1_ --------------------------
	.section	.nv.constant0._ZN2at6native29vectorized_elementwise_kernelILi8EZZZNS0_17clamp_kernel_cudaERNS_18TensorIteratorBaseERKN3c106ScalarES7_ENKUlvE_clEvENKUlvE5_clEvEUlfE_St5arrayIPcLm2EEEEviT0_T1_,"a",@progbits
	.sectionflags	@""
	.align	4
.nv.constant0._ZN2at6native29vectorized_elementwise_kernelILi8EZZZNS0_17clamp_kernel_cudaERNS_18TensorIteratorBaseERKN3c106ScalarES7_ENKUlvE_clEvENKUlvE5_clEvEUlfE_St5arrayIPcLm2EEEEviT0_T1_:
	.zero		568


//--------------------- .nv.constant0._ZN2at6native18elementwise_kernelILi128ELi4EZNS0_15gpu_kernel_implIZZZNS0_17clamp_kernel_cudaERNS_18TensorIteratorBaseERKN3c106ScalarES8_ENKUlvE_clEvENKUlvE4_clEvEUldE_EEvS4_RKT_EUliE_EEviT1_ --------------------------
	.section	.nv.constant0._ZN2at6native18elementwise_kernelILi128ELi4EZNS0_15gpu_kernel_implIZZZNS0_17clamp_kernel_cudaERNS_18TensorIteratorBaseERKN3c106ScalarES8_ENKUlvE_clEvENKUlvE4_clEvEUldE_EEvS4_RKT_EUliE_EEviT1_,"a",@progbits
	.sectionflags	@""
	.align	4
.nv.constant0._ZN2at6native18elementwise_kernelILi128ELi4EZNS0_15gpu_kernel_implIZZZNS0_17clamp_kernel_cudaERNS_18TensorIteratorBaseERKN3c106ScalarES8_ENKUlvE_clEvENKUlvE4_clEvEUldE_EEvS4_RKT_EUliE_EEviT1_:
	.zero		1096


//--------------------- .nv.constant0._ZN2at6native27unrolled_elementwise_kernelIZZZNS0_17clamp_kernel_cudaERNS_18TensorIteratorBaseERKN3c106ScalarES7_ENKUlvE_clEvENKUlvE4_clEvEUldE_St5arrayIPcLm2EELi4E23TrivialOffsetCalculatorILi1EjESF_NS0_6memory12LoadWithCastILi1EEENSG_13StoreWithCastILi1EEEEEviT_T0_T2_T3_T4_T5_ --------------------------
	.section	.nv.constant0._ZN2at6native27unrolled_elementwise_kernelIZZZNS0_17clamp_kernel_cudaERNS_18TensorIteratorBaseERKN3c106ScalarES7_ENKUlvE_clEvENKUlvE4_clEvEUldE_St5arrayIPcLm2EELi4E23TrivialOffsetCalculatorILi1EjESF_NS0_6memory12LoadWithCastILi1EEENSG_13StoreWithCastILi1EEEEEviT_T0_T2_T3_T4_T5_,"a",@progbits
	.sectionflags	@""
	.align	4
.nv.constant0._ZN2at6native27unrolled_elementwise_kernelIZZZNS0_17clamp_kernel_cudaERNS_18TensorIteratorBaseERKN3c106ScalarES7_ENKUlvE_clEvENKUlvE4_clEvEUldE_St5arrayIPcLm2EELi4E23TrivialOffsetCalculatorILi1EjESF_NS0_6memory12LoadWithCastILi1EEENSG_13StoreWithCastILi1EEEEEviT_T0_T2_T3_T4_T5_:
	.zero		596


//--------------------- .nv.constant0._ZN2at6native18elementwise_kernelILi128ELi2EZNS0_22gpu_kernel_impl_nocastIZZZNS0_17clamp_kernel_cudaERNS_18TensorIteratorBaseERKN3c106ScalarES8_ENKUlvE_clEvENKUlvE4_clEvEUldE_EEvS4_RKT_EUliE_EEviT1_ --------------------------
	.section	.nv.constant0._ZN2at6native18elementwise_kernelILi128ELi2EZNS0_22gpu_kernel_impl_nocastIZZZNS0_17clamp_kernel_cudaERNS_18TensorIteratorBaseERKN3c106ScalarES8_ENKUlvE_clEvENKUlvE4_clEvEUldE_EEvS4_RKT_EUliE_EEviT1_,"a",@progbits
	.sectionflags	@""
	.align	4
.nv.constant0._ZN2at6native18elementwise_kernelILi128ELi2EZNS0_22gpu_kernel_impl_nocastIZZZNS0_17clamp_kernel_cudaERNS_18TensorIteratorBaseERKN3c106ScalarES8_ENKUlvE_clEvENKUlvE4_clEvEUldE_EEvS4_RKT_EUliE_EEviT1_:
	.zero		1088


//--------------------- .nv.constant0._ZN2at6native27unrolled_elementwise_kernelIZZZNS0_17clamp_kernel_cudaERNS_18TensorIteratorBaseERKN3c106ScalarES7_ENKUlvE_clEvENKUlvE4_clEvEUldE_St5arrayIPcLm2EELi4E23TrivialOffsetCalculatorILi1EjESF_NS0_6memory15LoadWithoutCastENSG_16StoreWithoutCastEEEviT_T0_T2_T3_T4_T5_ --------------------------
	.section	.nv.constant0._ZN2at6native27unrolled_elementwise_kernelIZZZNS0_17clamp_kernel_cudaERNS_18TensorIteratorBaseERKN3c106ScalarES7_ENKUlvE_clEvENKUlvE4_clEvEUldE_St5arrayIPcLm2EELi4E23TrivialOffsetCalculatorILi1EjESF_NS0_6memory15LoadWithoutCastENSG_16StoreWithoutCastEEEviT_T0_T2_T3_T4_T5_,"a",@progbits
	.sectionflags	@""
	.align	4
.nv.constant0._ZN2at6native27unrolled_elementwise_kernelIZZZNS0_17clamp_kernel_cudaERNS_18TensorIteratorBaseERKN3c106ScalarES7_ENKUlvE_clEvENKUlvE4_clEvEUldE_St5arrayIPcLm2EELi4E23TrivialOffsetCalculatorILi1EjESF_NS0_6memory15LoadWithoutCastENSG_16StoreWithoutCastEEEviT_T0_T2_T3_T4_T5_:
	.zero		580


//--------------------- .nv.constant0._ZN2at6native29vectorized_elementwise_kernelILi2EZZZNS0_17clamp_kernel_cudaERNS_18TensorIteratorBaseERKN3c106ScalarES7_ENKUlvE_clEvENKUlvE4_clEvEUldE_St5arrayIPcLm2EEEEviT0_T1_ --------------------------
	.section	.nv.constant0._ZN2at6native29vectorized_elementwise_kernelILi2EZZZNS0_17clamp_kernel_cudaERNS_18TensorIteratorBaseERKN3c106ScalarES7_ENKUlvE_clEvENKUlvE4_clEvEUldE_St5arrayIPcLm2EEEEviT0_T1_,"a",@progbits
	.sectionflags	@""
	.align	4
.nv.constant0._ZN2at6native29vectorized_elementwise_kernelILi2EZZZNS0_17clamp_kernel_cudaERNS_18TensorIteratorBaseERKN3c106ScalarES7_ENKUlvE_clEvENKUlvE4_clEvEUldE_St5arrayIPcLm2EEEEviT0_T1_:
	.zero		576


//--------------------- .nv.constant0._ZN2at6native29vectorized_elementwise_kernelILi4EZZZNS0_17clamp_kernel_cudaERNS_18TensorIteratorBaseERKN3c106ScalarES7_ENKUlvE_clEvENKUlvE4_clEvEUldE_St5arrayIPcLm2EEEEviT0_T1_ --------------------------
	.section	.nv.constant0._ZN2at6native29vectorized_elementwise_kernelILi4EZZZNS0_17clamp_kernel_cudaERNS_18TensorIteratorBaseERKN3c106ScalarES7_ENKUlvE_clEvENKUlvE4_clEvEUldE_St5arrayIPcLm2EEEEviT0_T1_,"a",@progbits
	.sectionflags	@""
	.align	4
.nv.constant0._ZN2at6native29vectorized_elementwise_kernelILi4EZZZNS0_17clamp_kernel_cudaERNS_18TensorIteratorBaseERKN3c106ScalarES7_ENKUlvE_clEvENKUlvE4_clEvEUldE_St5arrayIPcLm2EEEEviT0_T1_:
	.zero		576


//--------------------- .nv.constant0._ZN2at6native29vectorized_elementwise_kernelILi8EZZZNS0_17clamp_kernel_cudaERNS_18TensorIteratorBaseERKN3c106ScalarES7_ENKUlvE_clEvENKUlvE4_clEvEUldE_St5arrayIPcLm2EEEEviT0_T1_ --------------------------
	.section	.nv.constant0._ZN2at6native29vectorized_elementwise_kernelILi8EZZZNS0_17clamp_kernel_cudaERNS_18TensorIteratorBaseERKN3c106ScalarES7_ENKUlvE_clEvENKUlvE4_clEvEUldE_St5arrayIPcLm2EEEEviT0_T1_,"a",@progbits
	.sectionflags	@""
	.align	4
.nv.constant0._ZN2at6native29vectorized_elementwise_kernelILi8EZZZNS0_17clamp_kernel_cudaERNS_18TensorIteratorBaseERKN3c106ScalarES7_ENKUlvE_clEvENKUlvE4_clEvEUldE_St5arrayIPcLm2EEEEviT0_T1_:
	.zero		576


//--------------------- .nv.constant0._ZN2at6native18elementwise_kernelILi128ELi4EZNS0_15gpu_kernel_implIZZZNS0_17clamp_kernel_cudaERNS_18TensorIteratorBaseERKN3c106ScalarES8_ENKUlvE_clEvENKUlvE3_clEvEUlsE_EEvS4_RKT_EUliE_EEviT1_ --------------------------
	.section	.nv.constant0._ZN2at6native18elementwise_kernelILi128ELi4EZNS0_15gpu_kernel_implIZZZNS0_17clamp_kernel_cudaERNS_18TensorIteratorBaseERKN3c106ScalarES8_ENKUlvE_clEvENKUlvE3_clEvEUlsE_EEvS4_RKT_EUliE_EEviT1_,"a",@progbits
	.sectionflags	@""
	.align	4
.nv.constant0._ZN2at6native18elementwise_kernelILi128ELi4EZNS0_15gpu_kernel_implIZZZNS0_17clamp_kernel_cudaERNS_18TensorIteratorBaseERKN3c106ScalarES8_ENKUlvE_clEvENKUlvE3_clEvEUlsE_EEvS4_RKT_EUliE_EEviT1_:
	.zero		1088


//--------------------- .nv.constant0._ZN2at6native27unrolled_elementwise_kernelIZZZNS0_17clamp_kernel_cudaERNS_18TensorIteratorBaseERKN3c106ScalarES7_ENKUlvE_clEvENKUlvE3_clEvEUlsE_St5arrayIPcLm2EELi4E23TrivialOffsetCalculatorILi1EjESF_NS0_6memory12LoadWithCastILi1EEENSG_13StoreWithCastILi1EEEEEviT_T0_T2_T3_T4_T5_ --------------------------
	.section	.nv.constant0._ZN2at6native27unrolled_elementwise_kernelIZZZNS0_17clamp_kernel_cudaERNS_18TensorIteratorBaseERKN3c106ScalarES7_ENKUlvE_clEvENKUlvE3_clEvEUlsE_St5arrayIPcLm2EELi4E23TrivialOffsetCalculatorILi1EjESF_NS0_6memory12LoadWithCastILi1EEENSG_13StoreWithCastILi1EEEEEviT_T0_T2_T3_T4_T5_,"a",@progbits
	.sectionflags	@""
	.align	4
.nv.constant0._ZN2at6native27unrolled_elementwise_kernelIZZZNS0_17clamp_kernel_cudaERNS_18TensorIteratorBaseERKN3c106ScalarES7_ENKUlvE_clEvENKUlvE3_clEvEUlsE_St5arrayIPcLm2EELi4E23TrivialOffsetCalculatorILi1EjESF_NS0_6memory12LoadWithCastILi1EEENSG_13StoreWithCastILi1EEEEEviT_T0_T2_T3_T4_T5_:
	.zero		588


//--------------------- .nv.constant0._ZN2at6native18elementwise_kernelILi128ELi4EZNS0_22gpu_kernel_impl_nocastIZZZNS0_17clamp_kernel_cudaERNS_18TensorIteratorBaseERKN3c106ScalarES8_ENKUlvE_clEvENKUlvE3_clEvEUlsE_EEvS4_RKT_EUliE_EEviT1_ --------------------------
	.section	.nv.constant0._ZN2at6native18elementwise_kernelILi128ELi4EZNS0_22gpu_kernel_impl_nocastIZZZNS0_17clamp_kernel_cudaERNS_18TensorIteratorBaseERKN3c106ScalarES8_ENKUlvE_clEvENKUlvE3_clEvEUlsE_EEvS4_RKT_EUliE_EEviT1_,"a",@progbits
	.sectionflags	@""
	.align	4
.nv.constant0._ZN2at6native18elementwise_kernelILi128ELi4EZNS0_22gpu_kernel_impl_nocastIZZZNS0_17clamp_kernel_cudaERNS_18TensorIteratorBaseERKN3c106ScalarES8_ENKUlvE_clEvENKUlvE3_clEvEUlsE_EEvS4_RKT_EUliE_EEviT1_:
	.zero		1080


//--------------------- .nv.constant0._ZN2at6native27unrolled_elementwise_kernelIZZZNS0_17clamp_kernel_cudaERNS_18TensorIteratorBaseERKN3c106ScalarES7_ENKUlvE_clEvENKUlvE3_clEvEUlsE_St5arrayIPcLm2EELi4E23TrivialOffsetCalculatorILi1EjESF_NS0_6memory15LoadWithoutCastENSG_16StoreWithoutCastEEEviT_T0_T2_T3_T4_T5_ --------------------------
	.section	.nv.constant0._ZN2at6native27unrolled_elementwise_kernelIZZZNS0_17clamp_kernel_cudaERNS_18TensorIteratorBaseERKN3c106ScalarES7_ENKUlvE_clEvENKUlvE3_clEvEUlsE_St5arrayIPcLm2EELi4E23TrivialOffsetCalculatorILi1EjESF_NS0_6memory15LoadWithoutCastENSG_16StoreWithoutCastEEEviT_T0_T2_T3_T4_T5_,"a",@progbits
	.sectionflags	@""
	.align	4
.nv.constant0._ZN2at6native27unrolled_elementwise_kernelIZZZNS0_17clamp_kernel_cudaERNS_18TensorIteratorBaseERKN3c106ScalarES7_ENKUlvE_clEvENKUlvE3_clEvEUlsE_St5arrayIPcLm2EELi4E23TrivialOffsetCalculatorILi1EjESF_NS0_6memory15LoadWithoutCastENSG_16StoreWithoutCastEEEviT_T0_T2_T3_T4_T5_:
	.zero		572


//--------------------- .nv.constant0._ZN2at6native29vectorized_elementwise_kernelILi2EZZZNS0_17clamp_kernel_cudaERNS_18TensorIteratorBaseERKN3c106ScalarES7_ENKUlvE_clEvENKUlvE3_clEvEUlsE_St5arrayIPcLm2EEEEviT0_T1_ --------------------------
	.section	.nv.constant0._ZN2at6native29vectorized_elementwise_kernelILi2EZZZNS0_17clamp_kernel_cudaERNS_18TensorIteratorBaseERKN3c106ScalarES7_ENKUlvE_clEvENKUlvE3_clEvEUlsE_St5arrayIPcLm2EEEEviT0_T1_,"a",@progbits
	.sectionflags	@""
	.align	4
.nv.constant0._ZN2at6native29vectorized_elementwise_kernelILi2EZZZNS0_17clamp_kernel_cudaERNS_18TensorIteratorBaseERKN3c106ScalarES7_ENKUlvE_clEvENKUlvE3_clEvEUlsE_St5arrayIPcLm2EEEEviT0_T1_:
	.zero		568


//--------------------- .nv.constant0._ZN2at6native29vectorized_elementwise_kernelILi4EZZZNS0_17clamp_kernel_cudaERNS_18TensorIteratorBaseERKN3c106ScalarES7_ENKUlvE_clEvENKUlvE3_clEvEUlsE_St5arrayIPcLm2EEEEviT0_T1_ --------------------------
	.section	.nv.constant0._ZN2at6native29vectorized_elementwise_kernelILi4EZZZNS0_17clamp_kernel_cudaERNS_18TensorIteratorBaseERKN3c106ScalarES7_ENKUlvE_clEvENKUlvE3_clEvEUlsE_St5arrayIPcLm2EEEEviT0_T1_,"a",@progbits
	.sectionflags	@""
	.align	4
.nv.constant0._ZN2at6native29vectorized_elementwise_kernelILi4EZZZNS0_17clamp_kernel_cudaERNS_18TensorIteratorBaseERKN3c106ScalarES7_ENKUlvE_clEvENKUlvE3_clEvEUlsE_St5arrayIPcLm2EEEEviT0_T1_:
	.zero		568


//--------------------- .nv.constant0._ZN2at6native29vectorized_elementwise_kernelILi8EZZZNS0_17clamp_kernel_cudaERNS_18TensorIteratorBaseERKN3c106ScalarES7_ENKUlvE_clEvENKUlvE3_clEvEUlsE_St5arrayIPcLm2EEEEviT0_T1_ --------------------------
	.section	.nv.constant0._ZN2at6native29vectorized_elementwise_kernelILi8EZZZNS0_17clamp_kernel_cudaERNS_18TensorIteratorBaseERKN3c106ScalarES7_ENKUlvE_clEvENKUlvE3_clEvEUlsE_St5arrayIPcLm2EEEEviT0_T1_,"a",@progbits
	.sectionflags	@""
	.align	4
.nv.constant0._ZN2at6native29vectorized_elementwise_kernelILi8EZZZNS0_17clamp_kernel_cudaERNS_18TensorIteratorBaseERKN3c106ScalarES7_ENKUlvE_clEvENKUlvE3_clEvEUlsE_St5arrayIPcLm2EEEEviT0_T1_:
	.zero		568


//--------------------- .nv.constant0._ZN2at6native18elementwise_kernelILi128ELi4EZNS0_15gpu_kernel_implIZZZNS0_17clamp_kernel_cudaERNS_18TensorIteratorBaseERKN3c106ScalarES8_ENKUlvE_clEvENKUlvE2_clEvEUllE_EEvS4_RKT_EUliE_EEviT1_ --------------------------
	.section	.nv.constant0._ZN2at6native18elementwise_kernelILi128ELi4EZNS0_15gpu_kernel_implIZZZNS0_17clamp_kernel_cudaERNS_18TensorIteratorBaseERKN3c106ScalarES8_ENKUlvE_clEvENKUlvE2_clEvEUllE_EEvS4_RKT_EUliE_EEviT1_,"a",@progbits
	.sectionflags	@""
	.align	4
.nv.constant0._ZN2at6native18elementwise_kernelILi128ELi4EZNS0_15gpu_kernel_implIZZZNS0_17clamp_kernel_cudaERNS_18TensorIteratorBaseERKN3c106ScalarES8_ENKUlvE_clEvENKUlvE2_clEvEUllE_EEvS4_RKT_EUliE_EEviT1_:
	.zero		1096


//--------------------- .nv.constant0._ZN2at6native27unrolled_elementwise_kernelIZZZNS0_17clamp_kernel_cudaERNS_18TensorIteratorBaseERKN3c106ScalarES7_ENKUlvE_clEvENKUlvE2_clEvEUllE_St5arrayIPcLm2EELi4E23TrivialOffsetCalculatorILi1EjESF_NS0_6memory12LoadWithCastILi1EEENSG_13StoreWithCastILi1EEEEEviT_T0_T2_T3_T4_T5_ --------------------------
	.section	.nv.constant0._ZN2at6native27unrolled_elementwise_kernelIZZZNS0_17clamp_kernel_cudaERNS_18TensorIteratorBaseERKN3c106ScalarES7_ENKUlvE_clEvENKUlvE2_clEvEUllE_St5arrayIPcLm2EELi4E23TrivialOffsetCalculatorILi1EjESF_NS0_6memory12LoadWithCastILi1EEENSG_13StoreWithCastILi1EEEEEviT_T0_T2_T3_T4_T5_,"a",@progbits
	.sectionflags	@""
	.align	4
.nv.constant0._ZN2at6native27unrolled_elementwise_kernelIZZZNS0_17clamp_kernel_cudaERNS_18TensorIteratorBaseERKN3c106ScalarES7_ENKUlvE_clEvENKUlvE2_clEvEUllE_St5arrayIPcLm2EELi4E23TrivialOffsetCalculatorILi1EjESF_NS0_6memory12LoadWithCastILi1EEENSG_13StoreWithCastILi1EEEEEviT_T0_T2_T3_T4_T5_:
	.zero		596


//--------------------- .nv.constant0._ZN2at6native18elementwise_kernelILi128ELi2EZNS0_22gpu_kernel_impl_nocastIZZZNS0_17clamp_kernel_cudaERNS_18TensorIteratorBaseERKN3c106ScalarES8_ENKUlvE_clEvENKUlvE2_clEvEUllE_EEvS4_RKT_EUliE_EEviT1_ --------------------------
	.section	.nv.constant0._ZN2at6native18elementwise_kernelILi128ELi2EZNS0_22gpu_kernel_impl_nocastIZZZNS0_17clamp_kernel_cudaERNS_18TensorIteratorBaseERKN3c106ScalarES8_ENKUlvE_clEvENKUlvE2_clEvEUllE_EEvS4_RKT_EUliE_EEviT1_,"a",@progbits
	.sectionflags	@""
	.align	4
.nv.constant0._ZN2at6native18elementwise_kernelILi128ELi2EZNS0_22gpu_kernel_impl_nocastIZZZNS0_17clamp_kernel_cudaERNS_18TensorIteratorBaseERKN3c106ScalarES8_ENKUlvE_clEvENKUlvE2_clEvEUllE_EEvS4_RKT_EUliE_EEviT1_:
	.zero		1088


//--------------------- .nv.constant0._ZN2at6native27unrolled_elementwise_kernelIZZZNS0_17clamp_kernel_cudaERNS_18TensorIteratorBaseERKN3c106ScalarES7_ENKUlvE_clEvENKUlvE2_clEvEUllE_St5arrayIPcLm2EELi4E23TrivialOffsetCalculatorILi1EjESF_NS0_6memory15LoadWithoutCastENSG_16StoreWithoutCastEEEviT_T0_T2_T3_T4_T5_ --------------------------
	.section	.nv.constant0._ZN2at6native27unrolled_elementwise_kernelIZZZNS0_17clamp_kernel_cudaERNS_18TensorIteratorBaseERKN3c106ScalarES7_ENKUlvE_clEvENKUlvE2_clEvEUllE_St5arrayIPcLm2EELi4E23TrivialOffsetCalculatorILi1EjESF_NS0_6memory15LoadWithoutCastENSG_16StoreWithoutCastEEEviT_T0_T2_T3_T4_T5_,"a",@progbits
	.sectionflags	@""
	.align	4
.nv.constant0._ZN2at6native27unrolled_elementwise_kernelIZZZNS0_17clamp_kernel_cudaERNS_18TensorIteratorBaseERKN3c106ScalarES7_ENKUlvE_clEvENKUlvE2_clEvEUllE_St5arrayIPcLm2EELi4E23TrivialOffsetCalculatorILi1EjESF_NS0_6memory15LoadWithoutCastENSG_16StoreWithoutCastEEEviT_T0_T2_T3_T4_T5_:
	.zero		580


//--------------------- .nv.constant0._ZN2at6native29vectorized_elementwise_kernelILi2EZZZNS0_17clamp_kernel_cudaERNS_18TensorIteratorBaseERKN3c106ScalarES7_ENKUlvE_clEvENKUlvE2_clEvEUllE_St5arrayIPcLm2EEEEviT0_T1_ --------------------------
	.section	.nv.constant0._ZN2at6native29vectorized_elementwise_kernelILi2EZZZNS0_17clamp_kernel_cudaERNS_18TensorIteratorBaseERKN3c106ScalarES7_ENKUlvE_clEvENKUlvE2_clEvEUllE_St5arrayIPcLm2EEEEviT0_T1_,"a",@progbits
	.sectionflags	@""
	.align	4
.nv.constant0._ZN2at6native29vectorized_elementwise_kernelILi2EZZZNS0_17clamp_kernel_cudaERNS_18TensorIteratorBaseERKN3c106ScalarES7_ENKUlvE_clEvENKUlvE2_clEvEUllE_St5arrayIPcLm2EEEEviT0_T1_:
	.zero		576


//--------------------- .nv.constant0._ZN2at6native29vectorized_elementwise_kernelILi4EZZZNS0_17clamp_kernel_cudaERNS_18TensorIteratorBaseERKN3c106ScalarES7_ENKUlvE_clEvENKUlvE2_clEvEUllE_St5arrayIPcLm2EEEEviT0_T1_ --------------------------
	.section	.nv.constant0._ZN2at6native29vectorized_elementwise_kernelILi4EZZZNS0_17clamp_kernel_cudaERNS_18TensorIteratorBaseERKN3c106ScalarES7_ENKUlvE_clEvENKUlvE2_clEvEUllE_St5arrayIPcLm2EEEEviT0_T1_,"a",@progbits
	.sectionflags	@""
	.align	4
.nv.constant0._ZN2at6native29vectorized_elementwise_kernelILi4EZZZNS0_17clamp_kernel_cudaERNS_18TensorIteratorBaseERKN3c106ScalarES7_ENKUlvE_clEvENKUlvE2_clEvEUllE_St5arrayIPcLm2EEEEviT0_T1_:
	.zero		576


//--------------------- .nv.constant0._ZN2at6native29vectorized_elementwise_kernelILi8EZZZNS0_17clamp_kernel_cudaERNS_18TensorIteratorBaseERKN3c106ScalarES7_ENKUlvE_clEvENKUlvE2_clEvEUllE_St5arrayIPcLm2EEEEviT0_T1_ --------------------------
	.section	.nv.constant0._ZN2at6native29vectorized_elementwise_kernelILi8EZZZNS0_17clamp_kernel_cudaERNS_18TensorIteratorBaseERKN3c106ScalarES7_ENKUlvE_clEvENKUlvE2_clEvEUllE_St5arrayIPcLm2EEEEviT0_T1_,"a",@progbits
	.sectionflags	@""
	.align	4
.nv.constant0._ZN2at6native29vectorized_elementwise_kernelILi8EZZZNS0_17clamp_kernel_cudaERNS_18TensorIteratorBaseERKN3c106ScalarES7_ENKUlvE_clEvENKUlvE2_clEvEUllE_St5arrayIPcLm2EEEEviT0_T1_:
	.zero		576


//--------------------- .nv.constant0._ZN2at6native18elementwise_kernelILi128ELi4EZNS0_15gpu_kernel_implIZZZNS0_17clamp_kernel_cudaERNS_18TensorIteratorBaseERKN3c106ScalarES8_ENKUlvE_clEvENKUlvE1_clEvEUliE_EEvS4_RKT_EUliE_EEviT1_ --------------------------
	.section	.nv.constant0._ZN2at6native18elementwise_kernelILi128ELi4EZNS0_15gpu_kernel_implIZZZNS0_17clamp_kernel_cudaERNS_18TensorIteratorBaseERKN3c106ScalarES8_ENKUlvE_clEvENKUlvE1_clEvEUliE_EEvS4_RKT_EUliE_EEviT1_,"a",@progbits
	.sectionflags	@""
	.align	4
.nv.constant0._ZN2at6native18elementwise_kernelILi128ELi4EZNS0_15gpu_kernel_implIZZZNS0_17clamp_kernel_cudaERNS_18TensorIteratorBaseERKN3c106ScalarES8_ENKUlvE_clEvENKUlvE1_clEvEUliE_EEvS4_RKT_EUliE_EEviT1_:
	.zero		1088


//--------------------- .nv.constant0._ZN2at6native27unrolled_elementwise_kernelIZZZNS0_17clamp_kernel_cudaERNS_18TensorIteratorBaseERKN3c106ScalarES7_ENKUlvE_clEvENKUlvE1_clEvEUliE_St5arrayIPcLm2EELi4E23TrivialOffsetCalculatorILi1EjESF_NS0_6memory12LoadWithCastILi1EEENSG_13StoreWithCastILi1EEEEEviT_T0_T2_T3_T4_T5_ --------------------------
	.section	.nv.constant0._ZN2at6native27unrolled_elementwise_kernelIZZZNS0_17clamp_kernel_cudaERNS_18TensorIteratorBaseERKN3c106ScalarES7_ENKUlvE_clEvENKUlvE1_clEvEUliE_St5arrayIPcLm2EELi4E23TrivialOffsetCalculatorILi1EjESF_NS0_6memory12LoadWithCastILi1EEENSG_13StoreWithCastILi1EEEEEviT_T0_T2_T3_T4_T5_,"a",@progbits
	.sectionflags	@""
	.align	4
.nv.constant0._ZN2at6native27unrolled_elementwise_kernelIZZZNS0_17clamp_kernel_cudaERNS_18TensorIteratorBaseERKN3c106ScalarES7_ENKUlvE_clEvENKUlvE1_clEvEUliE_St5arrayIPcLm2EELi4E23TrivialOffsetCalculatorILi1EjESF_NS0_6memory12LoadWithCastILi1EEENSG_13StoreWithCastILi1EEEEEviT_T0_T2_T3_T4_T5_:
	.zero		588


//--------------------- .nv.constant0._ZN2at6native18elementwise_kernelILi128ELi2EZNS0_22gpu_kernel_impl_nocastIZZZNS0_17clamp_kernel_cudaERNS_18TensorIteratorBaseERKN3c106ScalarES8_ENKUlvE_clEvENKUlvE1_clEvEUliE_EEvS4_RKT_EUliE_EEviT1_ --------------------------
	.section	.nv.constant0._ZN2at6native18elementwise_kernelILi128ELi2EZNS0_22gpu_kernel_impl_nocastIZZZNS0_17clamp_kernel_cudaERNS_18TensorIteratorBaseERKN3c106ScalarES8_ENKUlvE_clEvENKUlvE1_clEvEUliE_EEvS4_RKT_EUliE_EEviT1_,"a",@progbits
	.sectionflags	@""
	.align	4
.nv.constant0._ZN2at6native18elementwise_kernelILi128ELi2EZNS0_22gpu_kernel_impl_nocastIZZZNS0_17clamp_kernel_cudaERNS_18TensorIteratorBaseERKN3c106ScalarES8_ENKUlvE_clEvENKUlvE1_clEvEUliE_EEvS4_RKT_EUliE_EEviT1_:
	.zero		1080


//--------------------- .nv.constant0._ZN2at6native27unrolled_elementwise_kernelIZZZNS0_17clamp_kernel_cudaERNS_18TensorIteratorBaseERKN3c106ScalarES7_ENKUlvE_clEvENKUlvE1_clEvEUliE_St5arrayIPcLm2EELi4E23TrivialOffsetCalculatorILi1EjESF_NS0_6memory15LoadWithoutCastENSG_16StoreWithoutCastEEEviT_T0_T2_T3_T4_T5_ --------------------------
	.section	.nv.constant0._ZN2at6native27unrolled_elementwise_kernelIZZZNS0_17clamp_kernel_cudaERNS_18TensorIteratorBaseERKN3c106ScalarES7_ENKUlvE_clEvENKUlvE1_clEvEUliE_St5arrayIPcLm2EELi4E23TrivialOffsetCalculatorILi1EjESF_NS0_6memory15LoadWithoutCastENSG_16StoreWithoutCastEEEviT_T0_T2_T3_T4_T5_,"a",@progbits
	.sectionflags	@""
	.align	4
.nv.constant0._ZN2at6native27unrolled_elementwise_kernelIZZZNS0_17clamp_kernel_cudaERNS_18TensorIteratorBaseERKN3c106ScalarES7_ENKUlvE_clEvENKUlvE1_clEvEUliE_St5arrayIPcLm2EELi4E23TrivialOffsetCalculatorILi1EjESF_NS0_6memory15LoadWithoutCastENSG_16StoreWithoutCastEEEviT_T0_T2_T3_T4_T5_:
	.zero		572


//--------------------- .nv.constant0._ZN2at6native29vectorized_elementwise_kernelILi2EZZZNS0_17clamp_kernel_cudaERNS_18TensorIteratorBaseERKN3c106ScalarES7_ENKUlvE_clEvENKUlvE1_clEvEUliE_St5arrayIPcLm2EEEEviT0_T1_ --------------------------
	.section	.nv.constant0._ZN2at6native29vectorized_elementwise_kernelILi2EZZZNS0_17clamp_kernel_cudaERNS_18TensorIteratorBaseERKN3c106ScalarES7_ENKUlvE_clEvENKUlvE1_clEvEUliE_St5arrayIPcLm2EEEEviT0_T1_,"a",@progbits
	.sectionflags	@""
	.align	4
.nv.constant0._ZN2at6native29vectorized_elementwise_kernelILi2EZZZNS0_17clamp_kernel_cudaERNS_18TensorIteratorBaseERKN3c106ScalarES7_ENKUlvE_clEvENKUlvE1_clEvEUliE_St5arrayIPcLm2EEEEviT0_T1_:
	.zero		568


//--------------------- .nv.constant0._ZN2at6native29vectorized_elementwise_kernelILi4EZZZNS0_17clamp_kernel_cudaERNS_18TensorIteratorBaseERKN3c106ScalarES7_ENKUlvE_clEvENKUlvE1_clEvEUliE_St5arrayIPcLm2EEEEviT0_T1_ --------------------------
	.section	.nv.constant0._ZN2at6native29vectorized_elementwise_kernelILi4EZZZNS0_17clamp_kernel_cudaERNS_18TensorIteratorBaseERKN3c106ScalarES7_ENKUlvE_clEvENKUlvE1_clEvEUliE_St5arrayIPcLm2EEEEviT0_T1_,"a",@progbits
	.sectionflags	@""
	.align	4
.nv.constant0._ZN2at6native29vectorized_elementwise_kernelILi4EZZZNS0_17clamp_kernel_cudaERNS_18TensorIteratorBaseERKN3c106ScalarES7_ENKUlvE_clEvENKUlvE1_clEvEUliE_St5arrayIPcLm2EEEEviT0_T1_:
	.zero		568


//--------------------- .nv.constant0._ZN2at6native29vectorized_elementwise_kernelILi8EZZZNS0_17clamp_kernel_cudaERNS_18TensorIteratorBaseERKN3c106ScalarES7_ENKUlvE_clEvENKUlvE1_clEvEUliE_St5arrayIPcLm2EEEEviT0_T1_ --------------------------
	.section	.nv.constant0._ZN2at6native29vectorized_elementwise_kernelILi8EZZZNS0_17clamp_kernel_cudaERNS_18TensorIteratorBaseERKN3c106ScalarES7_ENKUlvE_clEvENKUlvE1_clEvEUliE_St5arrayIPcLm2EEEEviT0_T1_,"a",@progbits
	.sectionflags	@""
	.align	4
.nv.constant0._ZN2at6native29vectorized_elementwise_kernelILi8EZZZNS0_17clamp_kernel_cudaERNS_18TensorIteratorBaseERKN3c106ScalarES7_ENKUlvE_clEvENKUlvE1_clEvEUliE_St5arrayIPcLm2EEEEviT0_T1_:
	.zero		568


//--------------------- .nv.constant0._ZN2at6native18elementwise_kernelILi128ELi4EZNS0_15gpu_kernel_implIZZZNS0_17clamp_kernel_cudaERNS_18TensorIteratorBaseERKN3c106ScalarES8_ENKUlvE_clEvENKUlvE0_clEvEUlaE_EEvS4_RKT_EUliE_EEviT1_ --------------------------
	.section	.nv.constant0._ZN2at6native18elementwise_kernelILi128ELi4EZNS0_15gpu_kernel_implIZZZNS0_17clamp_kernel_cudaERNS_18TensorIteratorBaseERKN3c106ScalarES8_ENKUlvE_clEvENKUlvE0_clEvEUlaE_EEvS4_RKT_EUliE_EEviT1_,"a",@progbits
	.sectionflags	@""
	.align	4
.nv.constant0._ZN2at6native18elementwise_kernelILi128ELi4EZNS0_15gpu_kernel_implIZZZNS0_17clamp_kernel_cudaERNS_18TensorIteratorBaseERKN3c106ScalarES8_ENKUlvE_clEvENKUlvE0_clEvEUlaE_EEvS4_RKT_EUliE_EEviT1_:
	.zero		1088


//--------------------- .nv.constant0._ZN2at6native27unrolled_elementwise_kernelIZZZNS0_17clamp_kernel_cudaERNS_18TensorIteratorBaseERKN3c106ScalarES7_ENKUlvE_clEvENKUlvE0_clEvEUlaE_St5arrayIPcLm2EELi4E23TrivialOffsetCalculatorILi1EjESF_NS0_6memory12LoadWithCastILi1EEENSG_13StoreWithCastILi1EEEEEviT_T0_T2_T3_T4_T5_ --------------------------
	.section	.nv.constant0._ZN2at6native27unrolled_elementwise_kernelIZZZNS0_17clamp_kernel_cudaERNS_18TensorIteratorBaseERKN3c106ScalarES7_ENKUlvE_clEvENKUlvE0_clEvEUlaE_St5arrayIPcLm2EELi4E23TrivialOffsetCalculatorILi1EjESF_NS0_6memory12LoadWithCastILi1EEENSG_13StoreWithCastILi1EEEEEviT_T0_T2_T3_T4_T5_,"a",@progbits
	.sectionflags	@""
	.align	4
.nv.constant0._ZN2at6native27unrolled_elementwise_kernelIZZZNS0_17clamp_kernel_cudaERNS_18TensorIteratorBaseERKN3c106ScalarES7_ENKUlvE_clEvENKUlvE0_clEvEUlaE_St5arrayIPcLm2EELi4E23TrivialOffsetCalculatorILi1EjESF_NS0_6memory12LoadWithCastILi1EEENSG_13StoreWithCastILi1EEEEEviT_T0_T2_T3_T4_T5_:
	.zero		588


//--------------------- .nv.constant0._ZN2at6native18elementwise_kernelILi128ELi4EZNS0_22gpu_kernel_impl_nocastIZZZNS0_17clamp_kernel_cudaERNS_18TensorIteratorBaseERKN3c106ScalarES8_ENKUlvE_clEvENKUlvE0_clEvEUlaE_EEvS4_RKT_EUliE_EEviT1_ --------------------------
	.section	.nv.constant0._ZN2at6native18elementwise_kernelILi128ELi4EZNS0_22gpu_kernel_impl_nocastIZZZNS0_17clamp_kernel_cudaERNS_18TensorIteratorBaseERKN3c106ScalarES8_ENKUlvE_clEvENKUlvE0_clEvEUlaE_EEvS4_RKT_EUliE_EEviT1_,"a",@progbits
	.sectionflags	@""
	.align	4
.nv.constant0._ZN2at6native18elementwise_kernelILi128ELi4EZNS0_22gpu_kernel_impl_nocastIZZZNS0_17clamp_kernel_cudaERNS_18TensorIteratorBaseERKN3c106ScalarES8_ENKUlvE_clEvENKUlvE0_clEvEUlaE_EEvS4_RKT_EUliE_EEviT1_:
	.zero		1080


//--------------------- .nv.constant0._ZN2at6native27unrolled_elementwise_kernelIZZZNS0_17clamp_kernel_cudaERNS_18TensorIteratorBaseERKN3c106ScalarES7_ENKUlvE_clEvENKUlvE0_clEvEUlaE_St5arrayIPcLm2EELi4E23TrivialOffsetCalculatorILi1EjESF_NS0_6memory15LoadWithoutCastENSG_16StoreWithoutCastEEEviT_T0_T2_T3_T4_T5_ --------------------------
	.section	.nv.constant0._ZN2at6native27unrolled_elementwise_kernelIZZZNS0_17clamp_kernel_cudaERNS_18TensorIteratorBaseERKN3c106ScalarES7_ENKUlvE_clEvENKUlvE0_clEvEUlaE_St5arrayIPcLm2EELi4E23TrivialOffsetCalculatorILi1EjESF_NS0_6memory15LoadWithoutCastENSG_16StoreWithoutCastEEEviT_T0_T2_T3_T4_T5_,"a",@progbits
	.sectionflags	@""
	.align	4
.nv.constant0._ZN2at6native27unrolled_elementwise_kernelIZZZNS0_17clamp_kernel_cudaERNS_18TensorIteratorBaseERKN3c106ScalarES7_ENKUlvE_clEvENKUlvE0_clEvEUlaE_St5arrayIPcLm2EELi4E23TrivialOffsetCalculatorILi1EjESF_NS0_6memory15LoadWithoutCastENSG_16StoreWithoutCastEEEviT_T0_T2_T3_T4_T5_:
	.zero		572


//--------------------- .nv.constant0._ZN2at6native29vectorized_elementwise_kernelILi2EZZZNS0_17clamp_kernel_cudaERNS_18TensorIteratorBaseERKN3c106ScalarES7_ENKUlvE_clEvENKUlvE0_clEvEUlaE_St5arrayIPcLm2EEEEviT0_T1_ --------------------------
	.section	.nv.constant0._ZN2at6native29vectorized_elementwise_kernelILi2EZZZNS0_17clamp_kernel_cudaERNS_18TensorIteratorBaseERKN3c106ScalarES7_ENKUlvE_clEvENKUlvE0_clEvEUlaE_St5arrayIPcLm2EEEEviT0_T1_,"a",@progbits
	.sectionflags	@""
	.align	4
.nv.constant0._ZN2at6native29vectorized_elementwise_kernelILi2EZZZNS0_17clamp_kernel_cudaERNS_18TensorIteratorBaseERKN3c106ScalarES7_ENKUlvE_clEvENKUlvE0_clEvEUlaE_St5arrayIPcLm2EEEEviT0_T1_:
	.zero		568


//--------------------- .nv.constant0._ZN2at6native29vectorized_elementwise_kernelILi4EZZZNS0_17clamp_kernel_cudaERNS_18TensorIteratorBaseERKN3c106ScalarES7_ENKUlvE_clEvENKUlvE0_clEvEUlaE_St5arrayIPcLm2EEEEviT0_T1_ --------------------------
	.section	.nv.constant0._ZN2at6native29vectorized_elementwise_kernelILi4EZZZNS0_17clamp_kernel_cudaERNS_18TensorIteratorBaseERKN3c106ScalarES7_ENKUlvE_clEvENKUlvE0_clEvEUlaE_St5arrayIPcLm2EEEEviT0_T1_,"a",@progbits
	.sectionflags	@""
	.align	4
.nv.constant0._ZN2at6native29vectorized_elementwise_kernelILi4EZZZNS0_17clamp_kernel_cudaERNS_18TensorIteratorBaseERKN3c106ScalarES7_ENKUlvE_clEvENKUlvE0_clEvEUlaE_St5arrayIPcLm2EEEEviT0_T1_:
	.zero		568


//--------------------- .nv.constant0._ZN2at6native29vectorized_elementwise_kernelILi8EZZZNS0_17clamp_kernel_cudaERNS_18TensorIteratorBaseERKN3c106ScalarES7_ENKUlvE_clEvENKUlvE0_clEvEUlaE_St5arrayIPcLm2EEEEviT0_T1_ --------------------------
	.section	.nv.constant0._ZN2at6native29vectorized_elementwise_kernelILi8EZZZNS0_17clamp_kernel_cudaERNS_18TensorIteratorBaseERKN3c106ScalarES7_ENKUlvE_clEvENKUlvE0_clEvEUlaE_St5arrayIPcLm2EEEEviT0_T1_,"a",@progbits
	.sectionflags	@""
	.align	4
.nv.constant0._ZN2at6native29vectorized_elementwise_kernelILi8EZZZNS0_17clamp_kernel_cudaERNS_18TensorIteratorBaseERKN3c106ScalarES7_ENKUlvE_clEvENKUlvE0_clEvEUlaE_St5arrayIPcLm2EEEEviT0_T1_:
	.zero		568


//--------------------- .nv.constant0._ZN2at6native18elementwise_kernelILi128ELi4EZNS0_15gpu_kernel_implIZZZNS0_17clamp_kernel_cudaERNS_18TensorIteratorBaseERKN3c106ScalarES8_ENKUlvE_clEvENKUlvE_clEvEUlhE_EEvS4_RKT_EUliE_EEviT1_ --------------------------
	.section	.nv.constant0._ZN2at6native18elementwise_kernelILi128ELi4EZNS0_15gpu_kernel_implIZZZNS0_17clamp_kernel_cudaERNS_18TensorIteratorBaseERKN3c106ScalarES8_ENKUlvE_clEvENKUlvE_clEvEUlhE_EEvS4_RKT_EUliE_EEviT1_,"a",@progbits
	.sectionflags	@""
	.align	4
.nv.constant0._ZN2at6native18elementwise_kernelILi128ELi4EZNS0_15gpu_kernel_implIZZZNS0_17clamp_kernel_cudaERNS_18TensorIteratorBaseERKN3c106ScalarES8_ENKUlvE_clEvENKUlvE_clEvEUlhE_EEvS4_RKT_EUliE_EEviT1_:
	.zero		1088


//--------------------- .nv.constant0._ZN2at6native27unrolled_elementwise_kernelIZZZNS0_17clamp_kernel_cudaERNS_18TensorIteratorBaseERKN3c106ScalarES7_ENKUlvE_clEvENKUlvE_clEvEUlhE_St5arrayIPcLm2EELi4E23TrivialOffsetCalculatorILi1EjESF_NS0_6memory12LoadWithCastILi1EEENSG_13StoreWithCastILi1EEEEEviT_T0_T2_T3_T4_T5_ --------------------------
	.section	.nv.constant0._ZN2at6native27unrolled_elementwise_kernelIZZZNS0_17clamp_kernel_cudaERNS_18TensorIteratorBaseERKN3c106ScalarES7_ENKUlvE_clEvENKUlvE_clEvEUlhE_St5arrayIPcLm2EELi4E23TrivialOffsetCalculatorILi1EjESF_NS0_6memory12LoadWithCastILi1EEENSG_13StoreWithCastILi1EEEEEviT_T0_T2_T3_T4_T5_,"a",@progbits
	.sectionflags	@""
	.align	4
.nv.constant0._ZN2at6native27unrolled_elementwise_kernelIZZZNS0_17clamp_kernel_cudaERNS_18TensorIteratorBaseERKN3c106ScalarES7_ENKUlvE_clEvENKUlvE_clEvEUlhE_St5arrayIPcLm2EELi4E23TrivialOffsetCalculatorILi1EjESF_NS0_6memory12LoadWithCastILi1EEENSG_13StoreWithCastILi1EEEEEviT_T0_T2_T3_T4_T5_:
	.zero		588


//--------------------- .nv.constant0._ZN2at6native18elementwise_kernelILi128ELi4EZNS0_22gpu_kernel_impl_nocastIZZZNS0_17clamp_kernel_cudaERNS_18TensorIteratorBaseERKN3c106ScalarES8_ENKUlvE_clEvENKUlvE_clEvEUlhE_EEvS4_RKT_EUliE_EEviT1_ --------------------------
	.section	.nv.constant0._ZN2at6native18elementwise_kernelILi128ELi4EZNS0_22gpu_kernel_impl_nocastIZZZNS0_17clamp_kernel_cudaERNS_18TensorIteratorBaseERKN3c106ScalarES8_ENKUlvE_clEvENKUlvE_clEvEUlhE_EEvS4_RKT_EUliE_EEviT1_,"a",@progbits
	.sectionflags	@""
	.align	4
.nv.constant0._ZN2at6native18elementwise_kernelILi128ELi4EZNS0_22gpu_kernel_impl_nocastIZZZNS0_17clamp_kernel_cudaERNS_18TensorIteratorBaseERKN3c106ScalarES8_ENKUlvE_clEvENKUlvE_clEvEUlhE_EEvS4_RKT_EUliE_EEviT1_:
	.zero		1080


//--------------------- .nv.constant0._ZN2at6native27unrolled_elementwise_kernelIZZZNS0_17clamp_kernel_cudaERNS_18TensorIteratorBaseERKN3c106ScalarES7_ENKUlvE_clEvENKUlvE_clEvEUlhE_St5arrayIPcLm2EELi4E23TrivialOffsetCalculatorILi1EjESF_NS0_6memory15LoadWithoutCastENSG_16StoreWithoutCastEEEviT_T0_T2_T3_T4_T5_ --------------------------
	.section	.nv.constant0._ZN2at6native27unrolled_elementwise_kernelIZZZNS0_17clamp_kernel_cudaERNS_18TensorIteratorBaseERKN3c106ScalarES7_ENKUlvE_clEvENKUlvE_clEvEUlhE_St5arrayIPcLm2EELi4E23TrivialOffsetCalculatorILi1EjESF_NS0_6memory15LoadWithoutCastENSG_16StoreWithoutCastEEEviT_T0_T2_T3_T4_T5_,"a",@progbits
	.sectionflags	@""
	.align	4
.nv.constant0._ZN2at6native27unrolled_elementwise_kernelIZZZNS0_17clamp_kernel_cudaERNS_18TensorIteratorBaseERKN3c106ScalarES7_ENKUlvE_clEvENKUlvE_clEvEUlhE_St5arrayIPcLm2EELi4E23TrivialOffsetCalculatorILi1EjESF_NS0_6memory15LoadWithoutCastENSG_16StoreWithoutCastEEEviT_T0_T2_T3_T4_T5_:
	.zero		572


//--------------------- .nv.constant0._ZN2at6native29vectorized_elementwise_kernelILi2EZZZNS0_17clamp_kernel_cudaERNS_18TensorIteratorBaseERKN3c106ScalarES7_ENKUlvE_clEvENKUlvE_clEvEUlhE_St5arrayIPcLm2EEEEviT0_T1_ --------------------------
	.section	.nv.constant0._ZN2at6native29vectorized_elementwise_kernelILi2EZZZNS0_17clamp_kernel_cudaERNS_18TensorIteratorBaseERKN3c106ScalarES7_ENKUlvE_clEvENKUlvE_clEvEUlhE_St5arrayIPcLm2EEEEviT0_T1_,"a",@progbits
	.sectionflags	@""
	.align	4
.nv.constant0._ZN2at6native29vectorized_elementwise_kernelILi2EZZZNS0_17clamp_kernel_cudaERNS_18TensorIteratorBaseERKN3c106ScalarES7_ENKUlvE_clEvENKUlvE_clEvEUlhE_St5arrayIPcLm2EEEEviT0_T1_:
	.zero		568


//--------------------- .nv.constant0._ZN2at6native29vectorized_elementwise_kernelILi4EZZZNS0_17clamp_kernel_cudaERNS_18TensorIteratorBaseERKN3c106ScalarES7_ENKUlvE_clEvENKUlvE_clEvEUlhE_St5arrayIPcLm2EEEEviT0_T1_ --------------------------
	.section	.nv.constant0._ZN2at6native29vectorized_elementwise_kernelILi4EZZZNS0_17clamp_kernel_cudaERNS_18TensorIteratorBaseERKN3c106ScalarES7_ENKUlvE_clEvENKUlvE_clEvEUlhE_St5arrayIPcLm2EEEEviT0_T1_,"a",@progbits
	.sectionflags	@""
	.align	4
.nv.constant0._ZN2at6native29vectorized_elementwise_kernelILi4EZZZNS0_17clamp_kernel_cudaERNS_18TensorIteratorBaseERKN3c106ScalarES7_ENKUlvE_clEvENKUlvE_clEvEUlhE_St5arrayIPcLm2EEEEviT0_T1_:
	.zero		568


//--------------------- .nv.constant0._ZN2at6native29vectorized_elementwise_kernelILi8EZZZNS0_17clamp_kernel_cudaERNS_18TensorIteratorBaseERKN3c106ScalarES7_ENKUlvE_clEvENKUlvE_clEvEUlhE_St5arrayIPcLm2EEEEviT0_T1_ --------------------------
	.section	.nv.constant0._ZN2at6native29vectorized_elementwise_kernelILi8EZZZNS0_17clamp_kernel_cudaERNS_18TensorIteratorBaseERKN3c106ScalarES7_ENKUlvE_clEvENKUlvE_clEvEUlhE_St5arrayIPcLm2EEEEviT0_T1_,"a",@progbits
	.sectionflags	@""
	.align	4
.nv.constant0._ZN2at6native29vectorized_elementwise_kernelILi8EZZZNS0_17clamp_kernel_cudaERNS_18TensorIteratorBaseERKN3c106ScalarES7_ENKUlvE_clEvENKUlvE_clEvEUlhE_St5arrayIPcLm2EEEEviT0_T1_:
	.zero		568


//--------------------- .nv.constant0._ZN2at6native18elementwise_kernelILi128ELi4EZNS0_15gpu_kernel_implIZZZNS0_16sqrt_kernel_cudaERNS_18TensorIteratorBaseEENKUlvE0_clEvENKUlvE2_clEvEUlN3c108BFloat16EE_EEvS4_RKT_EUliE_EEviT1_ --------------------------
	.section	.nv.constant0._ZN2at6native18elementwise_kernelILi128ELi4EZNS0_15gpu_kernel_implIZZZNS0_16sqrt_kernel_cudaERNS_18TensorIteratorBaseEENKUlvE0_clEvENKUlvE2_clEvEUlN3c108BFloat16EE_EEvS4_RKT_EUliE_EEviT1_,"a",@progbits
	.sectionflags	@""
	.align	4
.nv.constant0._ZN2at6native18elementwise_kernelILi128ELi4EZNS0_15gpu_kernel_implIZZZNS0_16sqrt_kernel_cudaERNS_18TensorIteratorBaseEENKUlvE0_clEvENKUlvE2_clEvEUlN3c108BFloat16EE_EEvS4_RKT_EUliE_EEviT1_:
	.zero		1072


//--------------------- .nv.constant0._ZN2at6native27unrolled_elementwise_kernelIZZZNS0_16sqrt_kernel_cudaERNS_18TensorIteratorBaseEENKUlvE0_clEvENKUlvE2_clEvEUlN3c108BFloat16EE_St5arrayIPcLm2EELi4E23TrivialOffsetCalculatorILi1EjESD_NS0_6memory12LoadWithCastILi1EEENSE_13StoreWithCastILi1EEEEEviT_T0_T2_T3_T4_T5_ --------------------------
	.section	.nv.constant0._ZN2at6native27unrolled_elementwise_kernelIZZZNS0_16sqrt_kernel_cudaERNS_18TensorIteratorBaseEENKUlvE0_clEvENKUlvE2_clEvEUlN3c108BFloat16EE_St5arrayIPcLm2EELi4E23TrivialOffsetCalculatorILi1EjESD_NS0_6memory12LoadWithCastILi1EEENSE_13StoreWithCastILi1EEEEEviT_T0_T2_T3_T4_T5_,"a",@progbits
	.sectionflags	@""
	.align	4
.nv.constant0._ZN2at6native27unrolled_elementwise_kernelIZZZNS0_16sqrt_kernel_cudaERNS_18TensorIteratorBaseEENKUlvE0_clEvENKUlvE2_clEvEUlN3c108BFloat16EE_St5arrayIPcLm2EELi4E23TrivialOffsetCalculatorILi1EjESD_NS0_6memory12LoadWithCastILi1EEENSE_13StoreWithCastILi1EEEEEviT_T0_T2_T3_T4_T5_:
	.zero		572


//--------------------- .nv.constant0._ZN2at6native18elementwise_kernelILi128ELi4EZNS0_22gpu_kernel_impl_nocastIZZZNS0_16sqrt_kernel_cudaERNS_18TensorIteratorBaseEENKUlvE0_clEvENKUlvE2_clEvEUlN3c108BFloat16EE_EEvS4_RKT_EUliE_EEviT1_ --------------------------
	.section	.nv.constant0._ZN2at6native18elementwise_kernelILi128ELi4EZNS0_22gpu_kernel_impl_nocastIZZZNS0_16sqrt_kernel_cudaERNS_18TensorIteratorBaseEENKUlvE0_clEvENKUlvE2_clEvEUlN3c108BFloat16EE_EEvS4_RKT_EUliE_EEviT1_,"a",@progbits
	.sectionflags	@""
	.align	4
.nv.constant0._ZN2at6native18elementwise_kernelILi128ELi4EZNS0_22gpu_kernel_impl_nocastIZZZNS0_16sqrt_kernel_cudaERNS_18TensorIteratorBaseEENKUlvE0_clEvENKUlvE2_clEvEUlN3c108BFloat16EE_EEvS4_RKT_EUliE_EEviT1_:
	.zero		1072


//--------------------- .nv.constant0._ZN2at6native27unrolled_elementwise_kernelIZZZNS0_16sqrt_kernel_cudaERNS_18TensorIteratorBaseEENKUlvE0_clEvENKUlvE2_clEvEUlN3c108BFloat16EE_St5arrayIPcLm2EELi4E23TrivialOffsetCalculatorILi1EjESD_NS0_6memory15LoadWithoutCastENSE_16StoreWithoutCastEEEviT_T0_T2_T3_T4_T5_ --------------------------
	.section	.nv.constant0._ZN2at6native27unrolled_elementwise_kernelIZZZNS0_16sqrt_kernel_cudaERNS_18TensorIteratorBaseEENKUlvE0_clEvENKUlvE2_clEvEUlN3c108BFloat16EE_St5arrayIPcLm2EELi4E23TrivialOffsetCalculatorILi1EjESD_NS0_6memory15LoadWithoutCastENSE_16StoreWithoutCastEEEviT_T0_T2_T3_T4_T5_,"a",@progbits
	.sectionflags	@""
	.align	4
.nv.constant0._ZN2at6native27unrolled_elementwise_kernelIZZZNS0_16sqrt_kernel_cudaERNS_18TensorIteratorBaseEENKUlvE0_clEvENKUlvE2_clEvEUlN3c108BFloat16EE_St5arrayIPcLm2EELi4E23TrivialOffsetCalculatorILi1EjESD_NS0_6memory15LoadWithoutCastENSE_16StoreWithoutCastEEEviT_T0_T2_T3_T4_T5_:
	.zero		556


//--------------------- .nv.constant0._ZN2at6native29vectorized_elementwise_kernelILi2EZZZNS0_16sqrt_kernel_cudaERNS_18TensorIteratorBaseEENKUlvE0_clEvENKUlvE2_clEvEUlN3c108BFloat16EE_St5arrayIPcLm2EEEEviT0_T1_ --------------------------
	.section	.nv.constant0._ZN2at6native29vectorized_elementwise_kernelILi2EZZZNS0_16sqrt_kernel_cudaERNS_18TensorIteratorBaseEENKUlvE0_clEvENKUlvE2_clEvEUlN3c108BFloat16EE_St5arrayIPcLm2EEEEviT0_T1_,"a",@progbits
	.sectionflags	@""
	.align	4
.nv.constant0._ZN2at6native29vectorized_elementwise_kernelILi2EZZZNS0_16sqrt_kernel_cudaERNS_18TensorIteratorBaseEENKUlvE0_clEvENKUlvE2_clEvEUlN3c108BFloat16EE_St5arrayIPcLm2EEEEviT0_T1_:
	.zero		552


//--------------------- .nv.constant0._ZN2at6native29vectorized_elementwise_kernelILi4EZZZNS0_16sqrt_kernel_cudaERNS_18TensorIteratorBaseEENKUlvE0_clEvENKUlvE2_clEvEUlN3c108BFloat16EE_St5arrayIPcLm2EEEEviT0_T1_ --------------------------
	.section	.nv.constant0._ZN2at6native29vectorized_elementwise_kernelILi4EZZZNS0_16sqrt_kernel_cudaERNS_18TensorIteratorBaseEENKUlvE0_clEvENKUlvE2_clEvEUlN3c108BFloat16EE_St5arrayIPcLm2EEEEviT0_T1_,"a",@progbits
	.sectionflags	@""
	.align	4
.nv.constant0._ZN2at6native29vectorized_elementwise_kernelILi4EZZZNS0_16sqrt_kernel_cudaERNS_18TensorIteratorBaseEENKUlvE0_clEvENKUlvE2_clEvEUlN3c108BFloat16EE_St5arrayIPcLm2EEEEviT0_T1_:
	.zero		552


//--------------------- .nv.constant0._ZN2at6native29vectorized_elementwise_kernelILi8EZZZNS0_16sqrt_kernel_cudaERNS_18TensorIteratorBaseEENKUlvE0_clEvENKUlvE2_clEvEUlN3c108BFloat16EE_St5arrayIPcLm2EEEEviT0_T1_ --------------------------
	.section	.nv.constant0._ZN2at6native29vectorized_elementwise_kernelILi8EZZZNS0_16sqrt_kernel_cudaERNS_18TensorIteratorBaseEENKUlvE0_clEvENKUlvE2_clEvEUlN3c108BFloat16EE_St5arrayIPcLm2EEEEviT0_T1_,"a",@progbits
	.sectionflags	@""
	.align	4
.nv.constant0._ZN2at6native29vectorized_elementwise_kernelILi8EZZZNS0_16sqrt_kernel_cudaERNS_18TensorIteratorBaseEENKUlvE0_clEvENKUlvE2_clEvEUlN3c108BFloat16EE_St5arrayIPcLm2EEEEviT0_T1_:
	.zero		552


//--------------------- .nv.constant0._ZN2at6native18elementwise_kernelILi128ELi4EZNS0_15gpu_kernel_implIZZZNS0_16sqrt_kernel_cudaERNS_18TensorIteratorBaseEENKUlvE0_clEvENKUlvE1_clEvEUlN3c104HalfEE_EEvS4_RKT_EUliE_EEviT1_ --------------------------
	.section	.nv.constant0._ZN2at6native18elementwise_kernelILi128ELi4EZNS0_15gpu_kernel_implIZZZNS0_16sqrt_kernel_cudaERNS_18TensorIteratorBaseEENKUlvE0_clEvENKUlvE1_clEvEUlN3c104HalfEE_EEvS4_RKT_EUliE_EEviT1_,"a",@progbits
	.sectionflags	@""
	.align	4
.nv.constant0._ZN2at6native18elementwise_kernelILi128ELi4EZNS0_15gpu_kernel_implIZZZNS0_16sqrt_kernel_cudaERNS_18TensorIteratorBaseEENKUlvE0_clEvENKUlvE1_clEvEUlN3c104HalfEE_EEvS4_RKT_EUliE_EEviT1_:
	.zero		1072


//--------------------- .nv.constant0._ZN2at6native27unrolled_elementwise_kernelIZZZNS0_16sqrt_kernel_cudaERNS_18TensorIteratorBaseEENKUlvE0_clEvENKUlvE1_clEvEUlN3c104HalfEE_St5arrayIPcLm2EELi4E23TrivialOffsetCalculatorILi1EjESD_NS0_6memory12LoadWithCastILi1EEENSE_13StoreWithCastILi1EEEEEviT_T0_T2_T3_T4_T5_ --------------------------
	.section	.nv.constant0._ZN2at6native27unrolled_elementwise_kernelIZZZNS0_16sqrt_kernel_cudaERNS_18TensorIteratorBaseEENKUlvE0_clEvENKUlvE1_clEvEUlN3c104HalfEE_St5arrayIPcLm2EELi4E23TrivialOffsetCalculatorILi1EjESD_NS0_6memory12LoadWithCastILi1EEENSE_13StoreWithCastILi1EEEEEviT_T0_T2_T3_T4_T5_,"a",@progbits
	.sectionflags	@""
	.align	4
.nv.constant0._ZN2at6native27unrolled_elementwise_kernelIZZZNS0_16sqrt_kernel_cudaERNS_18TensorIteratorBaseEENKUlvE0_clEvENKUlvE1_clEvEUlN3c104HalfEE_St5arrayIPcLm2EELi4E23TrivialOffsetCalculatorILi1EjESD_NS0_6memory12LoadWithCastILi1EEENSE_13StoreWithCastILi1EEEEEviT_T0_T2_T3_T4_T5_:
	.zero		572


//--------------------- .nv.constant0._ZN2at6native18elementwise_kernelILi128ELi4EZNS0_22gpu_kernel_impl_nocastIZZZNS0_16sqrt_kernel_cudaERNS_18TensorIteratorBaseEENKUlvE0_clEvENKUlvE1_clEvEUlN3c104HalfEE_EEvS4_RKT_EUliE_EEviT1_ --------------------------
	.section	.nv.constant0._ZN2at6native18elementwise_kernelILi128ELi4EZNS0_22gpu_kernel_impl_nocastIZZZNS0_16sqrt_kernel_cudaERNS_18TensorIteratorBaseEENKUlvE0_clEvENKUlvE1_clEvEUlN3c104HalfEE_EEvS4_RKT_EUliE_EEviT1_,"a",@progbits
	.sectionflags	@""
	.align	4
.nv.constant0._ZN2at6native18elementwise_kernelILi128ELi4EZNS0_22gpu_kernel_impl_nocastIZZZNS0_16sqrt_kernel_cudaERNS_18TensorIteratorBaseEENKUlvE0_clEvENKUlvE1_clEvEUlN3c104HalfEE_EEvS4_RKT_EUliE_EEviT1_:
	.zero		1072


//--------------------- .nv.constant0._ZN2at6native27unrolled_elementwise_kernelIZZZNS0_16sqrt_kernel_cudaERNS_18TensorIteratorBaseEENKUlvE0_clEvENKUlvE1_clEvEUlN3c104HalfEE_St5arrayIPcLm2EELi4E23TrivialOffsetCalculatorILi1EjESD_NS0_6memory15LoadWithoutCastENSE_16StoreWithoutCastEEEviT_T0_T2_T3_T4_T5_ --------------------------
	.section	.nv.constant0._ZN2at6native27unrolled_elementwise_kernelIZZZNS0_16sqrt_kernel_cudaERNS_18TensorIteratorBaseEENKUlvE0_clEvENKUlvE1_clEvEUlN3c104HalfEE_St5arrayIPcLm2EELi4E23TrivialOffsetCalculatorILi1EjESD_NS0_6memory15LoadWithoutCastENSE_16StoreWithoutCastEEEviT_T0_T2_T3_T4_T5_,"a",@progbits
	.sectionflags	@""
	.align	4
.nv.constant0._ZN2at6native27unrolled_elementwise_kernelIZZZNS0_16sqrt_kernel_cudaERNS_18TensorIteratorBaseEENKUlvE0_clEvENKUlvE1_clEvEUlN3c104HalfEE_St5arrayIPcLm2EELi4E23TrivialOffsetCalculatorILi1EjESD_NS0_6memory15LoadWithoutCastENSE_16StoreWithoutCastEEEviT_T0_T2_T3_T4_T5_:
	.zero		556


//--------------------- .nv.constant0._ZN2at6native29vectorized_elementwise_kernelILi2EZZZNS0_16sqrt_kernel_cudaERNS_18TensorIteratorBaseEENKUlvE0_clEvENKUlvE1_clEvEUlN3c104HalfEE_St5arrayIPcLm2EEEEviT0_T1_ --------------------------
	.section	.nv.constant0._ZN2at6native29vectorized_elementwise_kernelILi2EZZZNS0_16sqrt_kernel_cudaERNS_18TensorIteratorBaseEENKUlvE0_clEvENKUlvE1_clEvEUlN3c104HalfEE_St5arrayIPcLm2EEEEviT0_T1_,"a",@progbits
	.sectionflags	@""
	.align	4
.nv.constant0._ZN2at6native29vectorized_elementwise_kernelILi2EZZZNS0_16sqrt_kernel_cudaERNS_18TensorIteratorBaseEENKUlvE0_clEvENKUlvE1_clEvEUlN3c104HalfEE_St5arrayIPcLm2EEEEviT0_T1_:
	.zero		552


//--------------------- .nv.constant0._ZN2at6native29vectorized_elementwise_kernelILi4EZZZNS0_16sqrt_kernel_cudaERNS_18TensorIteratorBaseEENKUlvE0_clEvENKUlvE1_clEvEUlN3c104HalfEE_St5arrayIPcLm2EEEEviT0_T1_ --------------------------
	.section	.nv.constant0._ZN2at6native29vectorized_elementwise_kernelILi4EZZZNS0_16sqrt_kernel_cudaERNS_18TensorIteratorBaseEENKUlvE0_clEvENKUlvE1_clEvEUlN3c104HalfEE_St5arrayIPcLm2EEEEviT0_T1_,"a",@progbits
	.sectionflags	@""
	.align	4
.nv.constant0._ZN2at6native29vectorized_elementwise_kernelILi4EZZZNS0_16sqrt_kernel_cudaERNS_18TensorIteratorBaseEENKUlvE0_clEvENKUlvE1_clEvEUlN3c104HalfEE_St5arrayIPcLm2EEEEviT0_T1_:
	.zero		552


//--------------------- .nv.constant0._ZN2at6native29vectorized_elementwise_kernelILi8EZZZNS0_16sqrt_kernel_cudaERNS_18TensorIteratorBaseEENKUlvE0_clEvENKUlvE1_clEvEUlN3c104HalfEE_St5arrayIPcLm2EEEEviT0_T1_ --------------------------
	.section	.nv.constant0._ZN2at6native29vectorized_elementwise_kernelILi8EZZZNS0_16sqrt_kernel_cudaERNS_18TensorIteratorBaseEENKUlvE0_clEvENKUlvE1_clEvEUlN3c104HalfEE_St5arrayIPcLm2EEEEviT0_T1_,"a",@progbits
	.sectionflags	@""
	.align	4
.nv.constant0._ZN2at6native29vectorized_elementwise_kernelILi8EZZZNS0_16sqrt_kernel_cudaERNS_18TensorIteratorBaseEENKUlvE0_clEvENKUlvE1_clEvEUlN3c104HalfEE_St5arrayIPcLm2EEEEviT0_T1_:
	.zero		552


//--------------------- .nv.constant0._ZN2at6native18elementwise_kernelILi128ELi4EZNS0_15gpu_kernel_implIZZZNS0_16sqrt_kernel_cudaERNS_18TensorIteratorBaseEENKUlvE0_clEvENKUlvE0_clEvEUlfE_EEvS4_RKT_EUliE_EEviT1_ --------------------------
	.section	.nv.constant0._ZN2at6native18elementwise_kernelILi128ELi4EZNS0_15gpu_kernel_implIZZZNS0_16sqrt_kernel_cudaERNS_18TensorIteratorBaseEENKUlvE0_clEvENKUlvE0_clEvEUlfE_EEvS4_RKT_EUliE_EEviT1_,"a",@progbits
	.sectionflags	@""
	.align	4
.nv.constant0._ZN2at6native18elementwise_kernelILi128ELi4EZNS0_15gpu_kernel_implIZZZNS0_16sqrt_kernel_cudaERNS_18TensorIteratorBaseEENKUlvE0_clEvENKUlvE0_clEvEUlfE_EEvS4_RKT_EUliE_EEviT1_:
	.zero		1072


//--------------------- .nv.constant0._ZN2at6native27unrolled_elementwise_kernelIZZZNS0_16sqrt_kernel_cudaERNS_18TensorIteratorBaseEENKUlvE0_clEvENKUlvE0_clEvEUlfE_St5arrayIPcLm2EELi4E23TrivialOffsetCalculatorILi1EjESB_NS0_6memory12LoadWithCastILi1EEENSC_13StoreWithCastILi1EEEEEviT_T0_T2_T3_T4_T5_ --------------------------
	.section	.nv.constant0._ZN2at6native27unrolled_elementwise_kernelIZZZNS0_16sqrt_kernel_cudaERNS_18TensorIteratorBaseEENKUlvE0_clEvENKUlvE0_clEvEUlfE_St5arrayIPcLm2EELi4E23TrivialOffsetCalculatorILi1EjESB_NS0_6memory12LoadWithCastILi1EEENSC_13StoreWithCastILi1EEEEEviT_T0_T2_T3_T4_T5_,"a",@progbits
	.sectionflags	@""
	.align	4
.nv.constant0._ZN2at6native27unrolled_elementwise_kernelIZZZNS0_16sqrt_kernel_cudaERNS_18TensorIteratorBaseEENKUlvE0_clEvENKUlvE0_clEvEUlfE_St5arrayIPcLm2EELi4E23TrivialOffsetCalculatorILi1EjESB_NS0_6memory12LoadWithCastILi1EEENSC_13StoreWithCastILi1EEEEEviT_T0_T2_T3_T4_T5_:
	.zero		572


//--------------------- .nv.constant0._ZN2at6native18elementwise_kernelILi128ELi2EZNS0_22gpu_kernel_impl_nocastIZZZNS0_16sqrt_kernel_cudaERNS_18TensorIteratorBaseEENKUlvE0_clEvENKUlvE0_clEvEUlfE_EEvS4_RKT_EUliE_EEviT1_ --------------------------
	.section	.nv.constant0._ZN2at6native18elementwise_kernelILi128ELi2EZNS0_22gpu_kernel_impl_nocastIZZZNS0_16sqrt_kernel_cudaERNS_18TensorIteratorBaseEENKUlvE0_clEvENKUlvE0_clEvEUlfE_EEvS4_RKT_EUliE_EEviT1_,"a",@progbits
	.sectionflags	@""
	.align	4
.nv.constant0._ZN2at6native18elementwise_kernelILi128ELi2EZNS0_22gpu_kernel_impl_nocastIZZZNS0_16sqrt_kernel_cudaERNS_18TensorIteratorBaseEENKUlvE0_clEvENKUlvE0_clEvEUlfE_EEvS4_RKT_EUliE_EEviT1_:
	.zero		1072


//--------------------- .nv.constant0._ZN2at6native27unrolled_elementwise_kernelIZZZNS0_16sqrt_kernel_cudaERNS_18TensorIteratorBaseEENKUlvE0_clEvENKUlvE0_clEvEUlfE_St5arrayIPcLm2EELi4E23TrivialOffsetCalculatorILi1EjESB_NS0_6memory15LoadWithoutCastENSC_16StoreWithoutCastEEEviT_T0_T2_T3_T4_T5_ --------------------------
	.section	.nv.constant0._ZN2at6native27unrolled_elementwise_kernelIZZZNS0_16sqrt_kernel_cudaERNS_18TensorIteratorBaseEENKUlvE0_clEvENKUlvE0_clEvEUlfE_St5arrayIPcLm2EELi4E23TrivialOffsetCalculatorILi1EjESB_NS0_6memory15LoadWithoutCastENSC_16StoreWithoutCastEEEviT_T0_T2_T3_T4_T5_,"a",@progbits
	.sectionflags	@""
	.align	4
.nv.constant0._ZN2at6native27unrolled_elementwise_kernelIZZZNS0_16sqrt_kernel_cudaERNS_18TensorIteratorBaseEENKUlvE0_clEvENKUlvE0_clEvEUlfE_St5arrayIPcLm2EELi4E23TrivialOffsetCalculatorILi1EjESB_NS0_6memory15LoadWithoutCastENSC_16StoreWithoutCastEEEviT_T0_T2_T3_T4_T5_:
	.zero		556


//--------------------- .nv.constant0._ZN2at6native29vectorized_elementwise_kernelILi2EZZZNS0_16sqrt_kernel_cudaERNS_18TensorIteratorBaseEENKUlvE0_clEvENKUlvE0_clEvEUlfE_St5arrayIPcLm2EEEEviT0_T1_ --------------------------
	.section	.nv.constant0._ZN2at6native29vectorized_elementwise_kernelILi2EZZZNS0_16sqrt_kernel_cudaERNS_18TensorIteratorBaseEENKUlvE0_clEvENKUlvE0_clEvEUlfE_St5arrayIPcLm2EEEEviT0_T1_,"a",@progbits
	.sectionflags	@""
	.align	4
.nv.constant0._ZN2at6native29vectorized_elementwise_kernelILi2EZZZNS0_16sqrt_kernel_cudaERNS_18TensorIteratorBaseEENKUlvE0_clEvENKUlvE0_clEvEUlfE_St5arrayIPcLm2EEEEviT0_T1_:
	.zero		552


//--------------------- .nv.constant0._ZN2at6native29vectorized_elementwise_kernelILi4EZZZNS0_16sqrt_kernel_cudaERNS_18TensorIteratorBaseEENKUlvE0_clEvENKUlvE0_clEvEUlfE_St5arrayIPcLm2EEEEviT0_T1_ --------------------------
	.section	.nv.constant0._ZN2at6native29vectorized_elementwise_kernelILi4EZZZNS0_16sqrt_kernel_cudaERNS_18TensorIteratorBaseEENKUlvE0_clEvENKUlvE0_clEvEUlfE_St5arrayIPcLm2EEEEviT0_T1_,"a",@progbits
	.sectionflags	@""
	.align	4
.nv.constant0._ZN2at6native29vectorized_elementwise_kernelILi4EZZZNS0_16sqrt_kernel_cudaERNS_18TensorIteratorBaseEENKUlvE0_clEvENKUlvE0_clEvEUlfE_St5arrayIPcLm2EEEEviT0_T1_:
	.zero		552


//--------------------- .nv.constant0._ZN2at6native29vectorized_elementwise_kernelILi8EZZZNS0_16sqrt_kernel_cudaERNS_18TensorIteratorBaseEENKUlvE0_clEvENKUlvE0_clEvEUlfE_St5arrayIPcLm2EEEEviT0_T1_ --------------------------
	.section	.nv.constant0._ZN2at6native29vectorized_elementwise_kernelILi8EZZZNS0_16sqrt_kernel_cudaERNS_18TensorIteratorBaseEENKUlvE0_clEvENKUlvE0_clEvEUlfE_St5arrayIPcLm2EEEEviT0_T1_,"a",@progbits
	.sectionflags	@""
	.align	4
.nv.constant0._ZN2at6native29vectorized_elementwise_kernelILi8EZZZNS0_16sqrt_kernel_cudaERNS_18TensorIteratorBaseEENKUlvE0_clEvENKUlvE0_clEvEUlfE_St5arrayIPcLm2EEEEviT0_T1_:
	.zero		552


//--------------------- .nv.constant0._ZN2at6native18elementwise_kernelILi128ELi4EZNS0_15gpu_kernel_implIZZZNS0_16sqrt_kernel_cudaERNS_18TensorIteratorBaseEENKUlvE0_clEvENKUlvE_clEvEUldE_EEvS4_RKT_EUliE_EEviT1_ --------------------------
	.section	.nv.constant0._ZN2at6native18elementwise_kernelILi128ELi4EZNS0_15gpu_kernel_implIZZZNS0_16sqrt_kernel_cudaERNS_18TensorIteratorBaseEENKUlvE0_clEvENKUlvE_clEvEUldE_EEvS4_RKT_EUliE_EEviT1_,"a",@progbits
	.sectionflags	@""
	.align	4
.nv.constant0._ZN2at6native18elementwise_kernelILi128ELi4EZNS0_15gpu_kernel_implIZZZNS0_16sqrt_kernel_cudaERNS_18TensorIteratorBaseEENKUlvE0_clEvENKUlvE_clEvEUldE_EEvS4_RKT_EUliE_EEviT1_:
	.zero		1072


//--------------------- .nv.constant0._ZN2at6native27unrolled_elementwise_kernelIZZZNS0_16sqrt_kernel_cudaERNS_18TensorIteratorBaseEENKUlvE0_clEvENKUlvE_clEvEUldE_St5arrayIPcLm2EELi4E23TrivialOffsetCalculatorILi1EjESB_NS0_6memory12LoadWithCastILi1EEENSC_13StoreWithCastILi1EEEEEviT_T0_T2_T3_T4_T5_ --------------------------
	.section	.nv.constant0._ZN2at6native27unrolled_elementwise_kernelIZZZNS0_16sqrt_kernel_cudaERNS_18TensorIteratorBaseEENKUlvE0_clEvENKUlvE_clEvEUldE_St5arrayIPcLm2EELi4E23TrivialOffsetCalculatorILi1EjESB_NS0_6memory12LoadWithCastILi1EEENSC_13StoreWithCastILi1EEEEEviT_T0_T2_T3_T4_T5_,"a",@progbits
	.sectionflags	@""
	.align	4
.nv.constant0._ZN2at6native27unrolled_elementwise_kernelIZZZNS0_16sqrt_kernel_cudaERNS_18TensorIteratorBaseEENKUlvE0_clEvENKUlvE_clEvEUldE_St5arrayIPcLm2EELi4E23TrivialOffsetCalculatorILi1EjESB_NS0_6memory12LoadWithCastILi1EEENSC_13StoreWithCastILi1EEEEEviT_T0_T2_T3_T4_T5_:
	.zero		572


//--------------------- .nv.constant0._ZN2at6native18elementwise_kernelILi128ELi2EZNS0_22gpu_kernel_impl_nocastIZZZNS0_16sqrt_kernel_cudaERNS_18TensorIteratorBaseEENKUlvE0_clEvENKUlvE_clEvEUldE_EEvS4_RKT_EUliE_EEviT1_ --------------------------
	.section	.nv.constant0._ZN2at6native18elementwise_kernelILi128ELi2EZNS0_22gpu_kernel_impl_nocastIZZZNS0_16sqrt_kernel_cudaERNS_18TensorIteratorBaseEENKUlvE0_clEvENKUlvE_clEvEUldE_EEvS4_RKT_EUliE_EEviT1_,"a",@progbits
	.sectionflags	@""
	.align	4
.nv.constant0._ZN2at6native18elementwise_kernelILi128ELi2EZNS0_22gpu_kernel_impl_nocastIZZZNS0_16sqrt_kernel_cudaERNS_18TensorIteratorBaseEENKUlvE0_clEvENKUlvE_clEvEUldE_EEvS4_RKT_EUliE_EEviT1_:
	.zero		1072


//--------------------- .nv.constant0._ZN2at6native27unrolled_elementwise_kernelIZZZNS0_16sqrt_kernel_cudaERNS_18TensorIteratorBaseEENKUlvE0_clEvENKUlvE_clEvEUldE_St5arrayIPcLm2EELi4E23TrivialOffsetCalculatorILi1EjESB_NS0_6memory15LoadWithoutCastENSC_16StoreWithoutCastEEEviT_T0_T2_T3_T4_T5_ --------------------------
	.section	.nv.constant0._ZN2at6native27unrolled_elementwise_kernelIZZZNS0_16sqrt_kernel_cudaERNS_18TensorIteratorBaseEENKUlvE0_clEvENKUlvE_clEvEUldE_St5arrayIPcLm2EELi4E23TrivialOffsetCalculatorILi1EjESB_NS0_6memory15LoadWithoutCastENSC_16StoreWithoutCastEEEviT_T0_T2_T3_T4_T5_,"a",@progbits
	.sectionflags	@""
	.align	4
.nv.constant0._ZN2at6native27unrolled_elementwise_kernelIZZZNS0_16sqrt_kernel_cudaERNS_18TensorIteratorBaseEENKUlvE0_clEvENKUlvE_clEvEUldE_St5arrayIPcLm2EELi4E23TrivialOffsetCalculatorILi1EjESB_NS0_6memory15LoadWithoutCastENSC_16StoreWithoutCastEEEviT_T0_T2_T3_T4_T5_:
	.zero		556


//--------------------- .nv.constant0._ZN2at6native29vectorized_elementwise_kernelILi2EZZZNS0_16sqrt_kernel_cudaERNS_18TensorIteratorBaseEENKUlvE0_clEvENKUlvE_clEvEUldE_St5arrayIPcLm2EEEEviT0_T1_ --------------------------
	.section	.nv.constant0._ZN2at6native29vectorized_elementwise_kernelILi2EZZZNS0_16sqrt_kernel_cudaERNS_18TensorIteratorBaseEENKUlvE0_clEvENKUlvE_clEvEUldE_St5arrayIPcLm2EEEEviT0_T1_,"a",@progbits
	.sectionflags	@""
	.align	4
.nv.constant0._ZN2at6native29vectorized_elementwise_kernelILi2EZZZNS0_16sqrt_kernel_cudaERNS_18TensorIteratorBaseEENKUlvE0_clEvENKUlvE_clEvEUldE_St5arrayIPcLm2EEEEviT0_T1_:
	.zero		552


//--------------------- .nv.constant0._ZN2at6native29vectorized_elementwise_kernelILi4EZZZNS0_16sqrt_kernel_cudaERNS_18TensorIteratorBaseEENKUlvE0_clEvENKUlvE_clEvEUldE_St5arrayIPcLm2EEEEviT0_T1_ --------------------------
	.section	.nv.constant0._ZN2at6native29vectorized_elementwise_kernelILi4EZZZNS0_16sqrt_kernel_cudaERNS_18TensorIteratorBaseEENKUlvE0_clEvENKUlvE_clEvEUldE_St5arrayIPcLm2EEEEviT0_T1_,"a",@progbits
	.sectionflags	@""
	.align	4
.nv.constant0._ZN2at6native29vectorized_elementwise_kernelILi4EZZZNS0_16sqrt_kernel_cudaERNS_18TensorIteratorBaseEENKUlvE0_clEvENKUlvE_clEvEUldE_St5arrayIPcLm2EEEEviT0_T1_:
	.zero		552


//--------------------- .nv.constant0._ZN2at6native29vectorized_elementwise_kernelILi8EZZZNS0_16sqrt_kernel_cudaERNS_18TensorIteratorBaseEENKUlvE0_clEvENKUlvE_clEvEUldE_St5arrayIPcLm2EEEEviT0_T1_ --------------------------
	.section	.nv.constant0._ZN2at6native29vectorized_elementwise_kernelILi8EZZZNS0_16sqrt_kernel_cudaERNS_18TensorIteratorBaseEENKUlvE0_clEvENKUlvE_clEvEUldE_St5arrayIPcLm2EEEEviT0_T1_,"a",@progbits
	.sectionflags	@""
	.align	4
.nv.constant0._ZN2at6native29vectorized_elementwise_kernelILi8EZZZNS0_16sqrt_kernel_cudaERNS_18TensorIteratorBaseEENKUlvE0_clEvENKUlvE_clEvEUldE_St5arrayIPcLm2EEEEviT0_T1_:
	.zero		552


//--------------------- .nv.constant0._ZN2at6native18elementwise_kernelILi128ELi4EZNS0_15gpu_kernel_implIZZZNS0_17rsqrt_kernel_cudaERNS_18TensorIteratorBaseEENKUlvE0_clEvENKUlvE2_clEvEUlN3c104HalfEE_EEvS4_RKT_EUliE_EEviT1_ --------------------------
	.section	.nv.constant0._ZN2at6native18elementwise_kernelILi128ELi4EZNS0_15gpu_kernel_implIZZZNS0_17rsqrt_kernel_cudaERNS_18TensorIteratorBaseEENKUlvE0_clEvENKUlvE2_clEvEUlN3c104HalfEE_EEvS4_RKT_EUliE_EEviT1_,"a",@progbits
	.sectionflags	@""
	.align	4
.nv.constant0._ZN2at6native18elementwise_kernelILi128ELi4EZNS0_15gpu_kernel_implIZZZNS0_17rsqrt_kernel_cudaERNS_18TensorIteratorBaseEENKUlvE0_clEvENKUlvE2_clEvEUlN3c104HalfEE_EEvS4_RKT_EUliE_EEviT1_:
	.zero		1072


//--------------------- .nv.constant0._ZN2at6native27unrolled_elementwise_kernelIZZZNS0_17rsqrt_kernel_cudaERNS_18TensorIteratorBaseEENKUlvE0_clEvENKUlvE2_clEvEUlN3c104HalfEE_St5arrayIPcLm2EELi4E23TrivialOffsetCalculatorILi1EjESD_NS0_6memory12LoadWithCastILi1EEENSE_13StoreWithCastILi1EEEEEviT_T0_T2_T3_T4_T5_ --------------------------
	.section	.nv.constant0._ZN2at6native27unrolled_elementwise_kernelIZZZNS0_17rsqrt_kernel_cudaERNS_18TensorIteratorBaseEENKUlvE0_clEvENKUlvE2_clEvEUlN3c104HalfEE_St5arrayIPcLm2EELi4E23TrivialOffsetCalculatorILi1EjESD_NS0_6memory12LoadWithCastILi1EEENSE_13StoreWithCastILi1EEEEEviT_T0_T2_T3_T4_T5_,"a",@progbits
	.sectionflags	@""
	.align	4
.nv.constant0._ZN2at6native27unrolled_elementwise_kernelIZZZNS0_17rsqrt_kernel_cudaERNS_18TensorIteratorBaseEENKUlvE0_clEvENKUlvE2_clEvEUlN3c104HalfEE_St5arrayIPcLm2EELi4E23TrivialOffsetCalculatorILi1EjESD_NS0_6memory12LoadWithCastILi1EEENSE_13StoreWithCastILi1EEEEEviT_T0_T2_T3_T4_T5_:
	.zero		572


//--------------------- .nv.constant0._ZN2at6native18elementwise_kernelILi128ELi4EZNS0_22gpu_kernel_impl_nocastIZZZNS0_17rsqrt_kernel_cudaERNS_18TensorIteratorBaseEENKUlvE0_clEvENKUlvE2_clEvEUlN3c104HalfEE_EEvS4_RKT_EUliE_EEviT1_ --------------------------
	.section	.nv.constant0._ZN2at6native18elementwise_kernelILi128ELi4EZNS0_22gpu_kernel_impl_nocastIZZZNS0_17rsqrt_kernel_cudaERNS_18TensorIteratorBaseEENKUlvE0_clEvENKUlvE2_clEvEUlN3c104HalfEE_EEvS4_RKT_EUliE_EEviT1_,"a",@progbits
	.sectionflags	@""
	.align	4
.nv.constant0._ZN2at6native18elementwise_kernelILi128ELi4EZNS0_22gpu_kernel_impl_nocastIZZZNS0_17rsqrt_kernel_cudaERNS_18TensorIteratorBaseEENKUlvE0_clEvENKUlvE2_clEvEUlN3c104HalfEE_EEvS4_RKT_EUliE_EEviT1_:
	.zero		1072


//--------------------- .nv.constant0._ZN2at6native27unrolled_elementwise_kernelIZZZNS0_17rsqrt_kernel_cudaERNS_18TensorIteratorBaseEENKUlvE0_clEvENKUlvE2_clEvEUlN3c104HalfEE_St5arrayIPcLm2EELi4E23TrivialOffsetCalculatorILi1EjESD_NS0_6memory15LoadWithoutCastENSE_16StoreWithoutCastEEEviT_T0_T2_T3_T4_T5_ --------------------------
	.section	.nv.constant0._ZN2at6native27unrolled_elementwise_kernelIZZZNS0_17rsqrt_kernel_cudaERNS_18TensorIteratorBaseEENKUlvE0_clEvENKUlvE2_clEvEUlN3c104HalfEE_St5arrayIPcLm2EELi4E23TrivialOffsetCalculatorILi1EjESD_NS0_6memory15LoadWithoutCastENSE_16StoreWithoutCastEEEviT_T0_T2_T3_T4_T5_,"a",@progbits
	.sectionflags	@""
	.align	4
.nv.constant0._ZN2at6native27unrolled_elementwise_kernelIZZZNS0_17rsqrt_kernel_cudaERNS_18TensorIteratorBaseEENKUlvE0_clEvENKUlvE2_clEvEUlN3c104HalfEE_St5arrayIPcLm2EELi4E23TrivialOffsetCalculatorILi1EjESD_NS0_6memory15LoadWithoutCastENSE_16StoreWithoutCastEEEviT_T0_T2_T3_T4_T5_:
	.zero		556


//--------------------- .nv.constant0._ZN2at6native29vectorized_elementwise_kernelILi2EZZZNS0_17rsqrt_kernel_cudaERNS_18TensorIteratorBaseEENKUlvE0_clEvENKUlvE2_clEvEUlN3c104HalfEE_St5arrayIPcLm2EEEEviT0_T1_ --------------------------
	.section	.nv.constant0._ZN2at6native29vectorized_elementwise_kernelILi2EZZZNS0_17rsqrt_kernel_cudaERNS_18TensorIteratorBaseEENKUlvE0_clEvENKUlvE2_clEvEUlN3c104HalfEE_St5arrayIPcLm2EEEEviT0_T1_,"a",@progbits
	.sectionflags	@""
	.align	4
.nv.constant0._ZN2at6native29vectorized_elementwise_kernelILi2EZZZNS0_17rsqrt_kernel_cudaERNS_18TensorIteratorBaseEENKUlvE0_clEvENKUlvE2_clEvEUlN3c104HalfEE_St5arrayIPcLm2EEEEviT0_T1_:
	.zero		552


//--------------------- .nv.constant0._ZN2at6native29vectorized_elementwise_kernelILi4EZZZNS0_17rsqrt_kernel_cudaERNS_18TensorIteratorBaseEENKUlvE0_clEvENKUlvE2_clEvEUlN3c104HalfEE_St5arrayIPcLm2EEEEviT0_T1_ --------------------------
	.section	.nv.constant0._ZN2at6native29vectorized_elementwise_kernelILi4EZZZNS0_17rsqrt_kernel_cudaERNS_18TensorIteratorBaseEENKUlvE0_clEvENKUlvE2_clEvEUlN3c104HalfEE_St5arrayIPcLm2EEEEviT0_T1_,"a",@progbits
	.sectionflags	@""
	.align	4
.nv.constant0._ZN2at6native29vectorized_elementwise_kernelILi4EZZZNS0_17rsqrt_kernel_cudaERNS_18TensorIteratorBaseEENKUlvE0_clEvENKUlvE2_clEvEUlN3c104HalfEE_St5arrayIPcLm2EEEEviT0_T1_:
	.zero		552


//--------------------- .nv.constant0._ZN2at6native29vectorized_elementwise_kernelILi8EZZZNS0_17rsqrt_kernel_cudaERNS_18TensorIteratorBaseEENKUlvE0_clEvENKUlvE2_clEvEUlN3c104HalfEE_St5arrayIPcLm2EEEEviT0_T1_ --------------------------
	.section	.nv.constant0._ZN2at6native29vectorized_elementwise_kernelILi8EZZZNS0_17rsqrt_kernel_cudaERNS_18TensorIteratorBaseEENKUlvE0_clEvENKUlvE2_clEvEUlN3c104HalfEE_St5arrayIPcLm2EEEEviT0_T1_,"a",@progbits
	.sectionflags	@""
	.align	4
.nv.constant0._ZN2at6native29vectorized_elementwise_kernelILi8EZZZNS0_17rsqrt_kernel_cudaERNS_18TensorIteratorBaseEENKUlvE0_clEvENKUlvE2_clEvEUlN3c104HalfEE_St5arrayIPcLm2EEEEviT0_T1_:
	.zero		552


//--------------------- .nv.constant0._ZN2at6native18elementwise_kernelILi128ELi4EZNS0_15gpu_kernel_implIZZZNS0_17rsqrt_kernel_cudaERNS_18TensorIteratorBaseEENKUlvE0_clEvENKUlvE1_clEvEUlN3c108BFloat16EE_EEvS4_RKT_EUliE_EEviT1_ --------------------------
	.section	.nv.constant0._ZN2at6native18elementwise_kernelILi128ELi4EZNS0_15gpu_kernel_implIZZZNS0_17rsqrt_kernel_cudaERNS_18TensorIteratorBaseEENKUlvE0_clEvENKUlvE1_clEvEUlN3c108BFloat16EE_EEvS4_RKT_EUliE_EEviT1_,"a",@progbits
	.sectionflags	@""
	.align	4
.nv.constant0._ZN2at6native18elementwise_kernelILi128ELi4EZNS0_15gpu_kernel_implIZZZNS0_17rsqrt_kernel_cudaERNS_18TensorIteratorBaseEENKUlvE0_clEvENKUlvE1_clEvEUlN3c108BFloat16EE_EEvS4_RKT_EUliE_EEviT1_:
	.zero		1072


//--------------------- .nv.constant0._ZN2at6native27unrolled_elementwise_kernelIZZZNS0_17rsqrt_kernel_cudaERNS_18TensorIteratorBaseEENKUlvE0_clEvENKUlvE1_clEvEUlN3c108BFloat16EE_St5arrayIPcLm2EELi4E23TrivialOffsetCalculatorILi1EjESD_NS0_6memory12LoadWithCastILi1EEENSE_13StoreWithCastILi1EEEEEviT_T0_T2_T3_T4_T5_ --------------------------
	.section	.nv.constant0._ZN2at6native27unrolled_elementwise_kernelIZZZNS0_17rsqrt_kernel_cudaERNS_18TensorIteratorBaseEENKUlvE0_clEvENKUlvE1_clEvEUlN3c108BFloat16EE_St5arrayIPcLm2EELi4E23TrivialOffsetCalculatorILi1EjESD_NS0_6memory12LoadWithCastILi1EEENSE_13StoreWithCastILi1EEEEEviT_T0_T2_T3_T4_T5_,"a",@progbits
	.sectionflags	@""
	.align	4
.nv.constant0._ZN2at6native27unrolled_elementwise_kernelIZZZNS0_17rsqrt_kernel_cudaERNS_18TensorIteratorBaseEENKUlvE0_clEvENKUlvE1_clEvEUlN3c108BFloat16EE_St5arrayIPcLm2EELi4E23TrivialOffsetCalculatorILi1EjESD_NS0_6memory12LoadWithCastILi1EEENSE_13StoreWithCastILi1EEEEEviT_T0_T2_T3_T4_T5_:
	.zero		572


//--------------------- .nv.constant0._ZN2at6native18elementwise_kernelILi128ELi4EZNS0_22gpu_kernel_impl_nocastIZZZNS0_17rsqrt_kernel_cudaERNS_18TensorIteratorBaseEENKUlvE0_clEvENKUlvE1_clEvEUlN3c108BFloat16EE_EEvS4_RKT_EUliE_EEviT1_ --------------------------
	.section	.nv.constant0._ZN2at6native18elementwise_kernelILi128ELi4EZNS0_22gpu_kernel_impl_nocastIZZZNS0_17rsqrt_kernel_cudaERNS_18TensorIteratorBaseEENKUlvE0_clEvENKUlvE1_clEvEUlN3c108BFloat16EE_EEvS4_RKT_EUliE_EEviT1_,"a",@progbits
	.sectionflags	@""
	.align	4
.nv.constant0._ZN2at6native18elementwise_kernelILi128ELi4EZNS0_22gpu_kernel_impl_nocastIZZZNS0_17rsqrt_kernel_cudaERNS_18TensorIteratorBaseEENKUlvE0_clEvENKUlvE1_clEvEUlN3c108BFloat16EE_EEvS4_RKT_EUliE_EEviT1_:
	.zero		1072


//--------------------- .nv.constant0._ZN2at6native27unrolled_elementwise_kernelIZZZNS0_17rsqrt_kernel_cudaERNS_18TensorIteratorBaseEENKUlvE0_clEvENKUlvE1_clEvEUlN3c108BFloat16EE_St5arrayIPcLm2EELi4E23TrivialOffsetCalculatorILi1EjESD_NS0_6memory15LoadWithoutCastENSE_16StoreWithoutCastEEEviT_T0_T2_T3_T4_T5_ --------------------------
	.section	.nv.constant0._ZN2at6native27unrolled_elementwise_kernelIZZZNS0_17rsqrt_kernel_cudaERNS_18TensorIteratorBaseEENKUlvE0_clEvENKUlvE1_clEvEUlN3c108BFloat16EE_St5arrayIPcLm2EELi4E23TrivialOffsetCalculatorILi1EjESD_NS0_6memory15LoadWithoutCastENSE_16StoreWithoutCastEEEviT_T0_T2_T3_T4_T5_,"a",@progbits
	.sectionflags	@""
	.align	4
.nv.constant0._ZN2at6native27unrolled_elementwise_kernelIZZZNS0_17rsqrt_kernel_cudaERNS_18TensorIteratorBaseEENKUlvE0_clEvENKUlvE1_clEvEUlN3c108BFloat16EE_St5arrayIPcLm2EELi4E23TrivialOffsetCalculatorILi1EjESD_NS0_6memory15LoadWithoutCastENSE_16StoreWithoutCastEEEviT_T0_T2_T3_T4_T5_:
	.zero		556


//--------------------- .nv.constant0._ZN2at6native29vectorized_elementwise_kernelILi2EZZZNS0_17rsqrt_kernel_cudaERNS_18TensorIteratorBaseEENKUlvE0_clEvENKUlvE1_clEvEUlN3c108BFloat16EE_St5arrayIPcLm2EEEEviT0_T1_ --------------------------
	.section	.nv.constant0._ZN2at6native29vectorized_elementwise_kernelILi2EZZZNS0_17rsqrt_kernel_cudaERNS_18TensorIteratorBaseEENKUlvE0_clEvENKUlvE1_clEvEUlN3c108BFloat16EE_St5arrayIPcLm2EEEEviT0_T1_,"a",@progbits
	.sectionflags	@""
	.align	4
.nv.constant0._ZN2at6native29vectorized_elementwise_kernelILi2EZZZNS0_17rsqrt_kernel_cudaERNS_18TensorIteratorBaseEENKUlvE0_clEvENKUlvE1_clEvEUlN3c108BFloat16EE_St5arrayIPcLm2EEEEviT0_T1_:
	.zero		552


//--------------------- .nv.constant0._ZN2at6native29vectorized_elementwise_kernelILi4EZZZNS0_17rsqrt_kernel_cudaERNS_18TensorIteratorBaseEENKUlvE0_clEvENKUlvE1_clEvEUlN3c108BFloat16EE_St5arrayIPcLm2EEEEviT0_T1_ --------------------------
	.section	.nv.constant0._ZN2at6native29vectorized_elementwise_kernelILi4EZZZNS0_17rsqrt_kernel_cudaERNS_18TensorIteratorBaseEENKUlvE0_clEvENKUlvE1_clEvEUlN3c108BFloat16EE_St5arrayIPcLm2EEEEviT0_T1_,"a",@progbits
	.sectionflags	@""
	.align	4
.nv.constant0._ZN2at6native29vectorized_elementwise_kernelILi4EZZZNS0_17rsqrt_kernel_cudaERNS_18TensorIteratorBaseEENKUlvE0_clEvENKUlvE1_clEvEUlN3c108BFloat16EE_St5arrayIPcLm2EEEEviT0_T1_:
	.zero		552


//--------------------- .nv.constant0._ZN2at6native29vectorized_elementwise_kernelILi8EZZZNS0_17rsqrt_kernel_cudaERNS_18TensorIteratorBaseEENKUlvE0_clEvENKUlvE1_clEvEUlN3c108BFloat16EE_St5arrayIPcLm2EEEEviT0_T1_ --------------------------
	.section	.nv.constant0._ZN2at6native29vectorized_elementwise_kernelILi8EZZZNS0_17rsqrt_kernel_cudaERNS_18TensorIteratorBaseEENKUlvE0_clEvENKUlvE1_clEvEUlN3c108BFloat16EE_St5arrayIPcLm2EEEEviT0_T1_,"a",@progbits
	.sectionflags	@""
	.align	4
.nv.constant0._ZN2at6native29vectorized_elementwise_kernelILi8EZZZNS0_17rsqrt_kernel_cudaERNS_18TensorIteratorBaseEENKUlvE0_clEvENKUlvE1_clEvEUlN3c108BFloat16EE_St5arrayIPcLm2EEEEviT0_T1_:
	.zero		552


//--------------------- .nv.constant0._ZN2at6native18elementwise_kernelILi128ELi4EZNS0_15gpu_kernel_implIZZZNS0_17rsqrt_kernel_cudaERNS_18TensorIteratorBaseEENKUlvE0_clEvENKUlvE0_clEvEUlfE_EEvS4_RKT_EUliE_EEviT1_ --------------------------
	.section	.nv.constant0._ZN2at6native18elementwise_kernelILi128ELi4EZNS0_15gpu_kernel_implIZZZNS0_17rsqrt_kernel_cudaERNS_18TensorIteratorBaseEENKUlvE0_clEvENKUlvE0_clEvEUlfE_EEvS4_RKT_EUliE_EEviT1_,"a",@progbits
	.sectionflags	@""
	.align	4
.nv.constant0._ZN2at6native18elementwise_kernelILi128ELi4EZNS0_15gpu_kernel_implIZZZNS0_17rsqrt_kernel_cudaERNS_18TensorIteratorBaseEENKUlvE0_clEvENKUlvE0_clEvEUlfE_EEvS4_RKT_EUliE_EEviT1_:
	.zero		1072


//--------------------- .nv.constant0._ZN2at6native27unrolled_elementwise_kernelIZZZNS0_17rsqrt_kernel_cudaERNS_18TensorIteratorBaseEENKUlvE0_clEvENKUlvE0_clEvEUlfE_St5arrayIPcLm2EELi4E23TrivialOffsetCalculatorILi1EjESB_NS0_6memory12LoadWithCastILi1EEENSC_13StoreWithCastILi1EEEEEviT_T0_T2_T3_T4_T5_ --------------------------
	.section	.nv.constant0._ZN2at6native27unrolled_elementwise_kernelIZZZNS0_17rsqrt_kernel_cudaERNS_18TensorIteratorBaseEENKUlvE0_clEvENKUlvE0_clEvEUlfE_St5arrayIPcLm2EELi4E23TrivialOffsetCalculatorILi1EjESB_NS0_6memory12LoadWithCastILi1EEENSC_13StoreWithCastILi1EEEEEviT_T0_T2_T3_T4_T5_,"a",@progbits
	.sectionflags	@""
	.align	4
.nv.constant0._ZN2at6native27unrolled_elementwise_kernelIZZZNS0_17rsqrt_kernel_cudaERNS_18TensorIteratorBaseEENKUlvE0_clEvENKUlvE0_clEvEUlfE_St5arrayIPcLm2EELi4E23TrivialOffsetCalculatorILi1EjESB_NS0_6memory12LoadWithCastILi1EEENSC_13StoreWithCastILi1EEEEEviT_T0_T2_T3_T4_T5_:
	.zero		572


//--------------------- .nv.constant0._ZN2at6native18elementwise_kernelILi128ELi2EZNS0_22gpu_kernel_impl_nocastIZZZNS0_17rsqrt_kernel_cudaERNS_18TensorIteratorBaseEENKUlvE0_clEvENKUlvE0_clEvEUlfE_EEvS4_RKT_EUliE_EEviT1_ --------------------------
	.section	.nv.constant0._ZN2at6native18elementwise_kernelILi128ELi2EZNS0_22gpu_kernel_impl_nocastIZZZNS0_17rsqrt_kernel_cudaERNS_18TensorIteratorBaseEENKUlvE0_clEvENKUlvE0_clEvEUlfE_EEvS4_RKT_EUliE_EEviT1_,"a",@progbits
	.sectionflags	@""
	.align	4
.nv.constant0._ZN2at6native18elementwise_kernelILi128ELi2EZNS0_22gpu_kernel_impl_nocastIZZZNS0_17rsqrt_kernel_cudaERNS_18TensorIteratorBaseEENKUlvE0_clEvENKUlvE0_clEvEUlfE_EEvS4_RKT_EUliE_EEviT1_:
	.zero		1072


//--------------------- .nv.constant0._ZN2at6native27unrolled_elementwise_kernelIZZZNS0_17rsqrt_kernel_cudaERNS_18TensorIteratorBaseEENKUlvE0_clEvENKUlvE0_clEvEUlfE_St5arrayIPcLm2EELi4E23TrivialOffsetCalculatorILi1EjESB_NS0_6memory15LoadWithoutCastENSC_16StoreWithoutCastEEEviT_T0_T2_T3_T4_T5_ --------------------------
	.section	.nv.constant0._ZN2at6native27unrolled_elementwise_kernelIZZZNS0_17rsqrt_kernel_cudaERNS_18TensorIteratorBaseEENKUlvE0_clEvENKUlvE0_clEvEUlfE_St5arrayIPcLm2EELi4E23TrivialOffsetCalculatorILi1EjESB_NS0_6memory15LoadWithoutCastENSC_16StoreWithoutCastEEEviT_T0_T2_T3_T4_T5_,"a",@progbits
	.sectionflags	@""
	.align	4
.nv.constant0._ZN2at6native27unrolled_elementwise_kernelIZZZNS0_17rsqrt_kernel_cudaERNS_18TensorIteratorBaseEENKUlvE0_clEvENKUlvE0_clEvEUlfE_St5arrayIPcLm2EELi4E23TrivialOffsetCalculatorILi1EjESB_NS0_6memory15LoadWithoutCastENSC_16StoreWithoutCastEEEviT_T0_T2_T3_T4_T5_:
	.zero		556


//--------------------- .nv.constant0._ZN2at6native29vectorized_elementwise_kernelILi2EZZZNS0_17rsqrt_kernel_cudaERNS_18TensorIteratorBaseEENKUlvE0_clEvENKUlvE0_clEvEUlfE_St5arrayIPcLm2EEEEviT0_T1_ --------------------------
	.section	.nv.constant0._ZN2at6native29vectorized_elementwise_kernelILi2EZZZNS0_17rsqrt_kernel_cudaERNS_18TensorIteratorBaseEENKUlvE0_clEvENKUlvE0_clEvEUlfE_St5arrayIPcLm2EEEEviT0_T1_,"a",@progbits
	.sectionflags	@""
	.align	4
.nv.constant0._ZN2at6native29vectorized_elementwise_kernelILi2EZZZNS0_17rsqrt_kernel_cudaERNS_18TensorIteratorBaseEENKUlvE0_clEvENKUlvE0_clEvEUlfE_St5arrayIPcLm2EEEEviT0_T1_:
	.zero		552


//--------------------- .nv.constant0._ZN2at6native29vectorized_elementwise_kernelILi4EZZZNS0_17rsqrt_kernel_cudaERNS_18TensorIteratorBaseEENKUlvE0_clEvENKUlvE0_clEvEUlfE_St5arrayIPcLm2EEEEviT0_T1_ --------------------------
	.section	.nv.constant0._ZN2at6native29vectorized_elementwise_kernelILi4EZZZNS0_17rsqrt_kernel_cudaERNS_18TensorIteratorBaseEENKUlvE0_clEvENKUlvE0_clEvEUlfE_St5arrayIPcLm2EEEEviT0_T1_,"a",@progbits
	.sectionflags	@""
	.align	4
.nv.constant0._ZN2at6native29vectorized_elementwise_kernelILi4EZZZNS0_17rsqrt_kernel_cudaERNS_18TensorIteratorBaseEENKUlvE0_clEvENKUlvE0_clEvEUlfE_St5arrayIPcLm2EEEEviT0_T1_:
	.zero		552


//--------------------- .nv.constant0._ZN2at6native29vectorized_elementwise_kernelILi8EZZZNS0_17rsqrt_kernel_cudaERNS_18TensorIteratorBaseEENKUlvE0_clEvENKUlvE0_clEvEUlfE_St5arrayIPcLm2EEEEviT0_T1_ --------------------------
	.section	.nv.constant0._ZN2at6native29vectorized_elementwise_kernelILi8EZZZNS0_17rsqrt_kernel_cudaERNS_18TensorIteratorBaseEENKUlvE0_clEvENKUlvE0_clEvEUlfE_St5arrayIPcLm2EEEEviT0_T1_,"a",@progbits
	.sectionflags	@""
	.align	4
.nv.constant0._ZN2at6native29vectorized_elementwise_kernelILi8EZZZNS0_17rsqrt_kernel_cudaERNS_18TensorIteratorBaseEENKUlvE0_clEvENKUlvE0_clEvEUlfE_St5arrayIPcLm2EEEEviT0_T1_:
	.zero		552


//--------------------- .nv.constant0._ZN2at6native18elementwise_kernelILi128ELi4EZNS0_15gpu_kernel_implIZZZNS0_17rsqrt_kernel_cudaERNS_18TensorIteratorBaseEENKUlvE0_clEvENKUlvE_clEvEUldE_EEvS4_RKT_EUliE_EEviT1_ --------------------------
	.section	.nv.constant0._ZN2at6native18elementwise_kernelILi128ELi4EZNS0_15gpu_kernel_implIZZZNS0_17rsqrt_kernel_cudaERNS_18TensorIteratorBaseEENKUlvE0_clEvENKUlvE_clEvEUldE_EEvS4_RKT_EUliE_EEviT1_,"a",@progbits
	.sectionflags	@""
	.align	4
.nv.constant0._ZN2at6native18elementwise_kernelILi128ELi4EZNS0_15gpu_kernel_implIZZZNS0_17rsqrt_kernel_cudaERNS_18TensorIteratorBaseEENKUlvE0_clEvENKUlvE_clEvEUldE_EEvS4_RKT_EUliE_EEviT1_:
	.zero		1072


//--------------------- .nv.constant0._ZN2at6native27unrolled_elementwise_kernelIZZZNS0_17rsqrt_kernel_cudaERNS_18TensorIteratorBaseEENKUlvE0_clEvENKUlvE_clEvEUldE_St5arrayIPcLm2EELi4E23TrivialOffsetCalculatorILi1EjESB_NS0_6memory12LoadWithCastILi1EEENSC_13StoreWithCastILi1EEEEEviT_T0_T2_T3_T4_T5_ --------------------------
	.section	.nv.constant0._ZN2at6native27unrolled_elementwise_kernelIZZZNS0_17rsqrt_kernel_cudaERNS_18TensorIteratorBaseEENKUlvE0_clEvENKUlvE_clEvEUldE_St5arrayIPcLm2EELi4E23TrivialOffsetCalculatorILi1EjESB_NS0_6memory12LoadWithCastILi1EEENSC_13StoreWithCastILi1EEEEEviT_T0_T2_T3_T4_T5_,"a",@progbits
	.sectionflags	@""
	.align	4
.nv.constant0._ZN2at6native27unrolled_elementwise_kernelIZZZNS0_17rsqrt_kernel_cudaERNS_18TensorIteratorBaseEENKUlvE0_clEvENKUlvE_clEvEUldE_St5arrayIPcLm2EELi4E23TrivialOffsetCalculatorILi1EjESB_NS0_6memory12LoadWithCastILi1EEENSC_13StoreWithCastILi1EEEEEviT_T0_T2_T3_T4_T5_:
	.zero		572


//--------------------- .nv.constant0._ZN2at6native18elementwise_kernelILi128ELi2EZNS0_22gpu_kernel_impl_nocastIZZZNS0_17rsqrt_kernel_cudaERNS_18TensorIteratorBaseEENKUlvE0_clEvENKUlvE_clEvEUldE_EEvS4_RKT_EUliE_EEviT1_ --------------------------
	.section	.nv.constant0._ZN2at6native18elementwise_kernelILi128ELi2EZNS0_22gpu_kernel_impl_nocastIZZZNS0_17rsqrt_kernel_cudaERNS_18TensorIteratorBaseEENKUlvE0_clEvENKUlvE_clEvEUldE_EEvS4_RKT_EUliE_EEviT1_,"a",@progbits
	.sectionflags	@""
	.align	4
.nv.constant0._ZN2at6native18elementwise_kernelILi128ELi2EZNS0_22gpu_kernel_impl_nocastIZZZNS0_17rsqrt_kernel_cudaERNS_18TensorIteratorBaseEENKUlvE0_clEvENKUlvE_clEvEUldE_EEvS4_RKT_EUliE_EEviT1_:
	.zero		1072


//--------------------- .nv.constant0._ZN2at6native27unrolled_elementwise_kernelIZZZNS0_17rsqrt_kernel_cudaERNS_18TensorIteratorBaseEENKUlvE0_clEvENKUlvE_clEvEUldE_St5arrayIPcLm2EELi4E23TrivialOffsetCalculatorILi1EjESB_NS0_6memory15LoadWithoutCastENSC_16StoreWithoutCastEEEviT_T0_T2_T3_T4_T5_ --------------------------
	.section	.nv.constant0._ZN2at6native27unrolled_elementwise_kernelIZZZNS0_17rsqrt_kernel_cudaERNS_18TensorIteratorBaseEENKUlvE0_clEvENKUlvE_clEvEUldE_St5arrayIPcLm2EELi4E23TrivialOffsetCalculatorILi1EjESB_NS0_6memory15LoadWithoutCastENSC_16StoreWithoutCastEEEviT_T0_T2_T3_T4_T5_,"a",@progbits
	.sectionflags	@""
	.align	4
.nv.constant0._ZN2at6native27unrolled_elementwise_kernelIZZZNS0_17rsqrt_kernel_cudaERNS_18TensorIteratorBaseEENKUlvE0_clEvENKUlvE_clEvEUldE_St5arrayIPcLm2EELi4E23TrivialOffsetCalculatorILi1EjESB_NS0_6memory15LoadWithoutCastENSC_16StoreWithoutCastEEEviT_T0_T2_T3_T4_T5_:
	.zero		556


//--------------------- .nv.constant0._ZN2at6native29vectorized_elementwise_kernelILi2EZZZNS0_17rsqrt_kernel_cudaERNS_18TensorIteratorBaseEENKUlvE0_clEvENKUlvE_clEvEUldE_St5arrayIPcLm2EEEEviT0_T1_ --------------------------
	.section	.nv.constant0._ZN2at6native29vectorized_elementwise_kernelILi2EZZZNS0_17rsqrt_kernel_cudaERNS_18TensorIteratorBaseEENKUlvE0_clEvENKUlvE_clEvEUldE_St5arrayIPcLm2EEEEviT0_T1_,"a",@progbits
	.sectionflags	@""
	.align	4
.nv.constant0._ZN2at6native29vectorized_elementwise_kernelILi2EZZZNS0_17rsqrt_kernel_cudaERNS_18TensorIteratorBaseEENKUlvE0_clEvENKUlvE_clEvEUldE_St5arrayIPcLm2EEEEviT0_T1_:
	.zero		552


//--------------------- .nv.constant0._ZN2at6native29vectorized_elementwise_kernelILi4EZZZNS0_17rsqrt_kernel_cudaERNS_18TensorIteratorBaseEENKUlvE0_clEvENKUlvE_clEvEUldE_St5arrayIPcLm2EEEEviT0_T1_ --------------------------
	.section	.nv.constant0._ZN2at6native29vectorized_elementwise_kernelILi4EZZZNS0_17rsqrt_kernel_cudaERNS_18TensorIteratorBaseEENKUlvE0_clEvENKUlvE_clEvEUldE_St5arrayIPcLm2EEEEviT0_T1_,"a",@progbits
	.sectionflags	@""
	.align	4
.nv.constant0._ZN2at6native29vectorized_elementwise_kernelILi4EZZZNS0_17rsqrt_kernel_cudaERNS_18TensorIteratorBaseEENKUlvE0_clEvENKUlvE_clEvEUldE_St5arrayIPcLm2EEEEviT0_T1_:
	.zero		552


//--------------------- .nv.constant0._ZN2at6native29vectorized_elementwise_kernelILi8EZZZNS0_17rsqrt_kernel_cudaERNS_18TensorIteratorBaseEENKUlvE0_clEvENKUlvE_clEvEUldE_St5arrayIPcLm2EEEEviT0_T1_ --------------------------
	.section	.nv.constant0._ZN2at6native29vectorized_elementwise_kernelILi8EZZZNS0_17rsqrt_kernel_cudaERNS_18TensorIteratorBaseEENKUlvE0_clEvENKUlvE_clEvEUldE_St5arrayIPcLm2EEEEviT0_T1_,"a",@progbits
	.sectionflags	@""
	.align	4
.nv.constant0._ZN2at6native29vectorized_elementwise_kernelILi8EZZZNS0_17rsqrt_kernel_cudaERNS_18TensorIteratorBaseEENKUlvE0_clEvENKUlvE_clEvEUldE_St5arrayIPcLm2EEEEviT0_T1_:
	.zero		552


//--------------------- .nv.constant0._ZN2at6native18elementwise_kernelILi128ELi4EZNS0_15gpu_kernel_implIZZZNS0_17expm1_kernel_cudaERNS_18TensorIteratorBaseEENKUlvE_clEvENKUlvE4_clEvEUlN3c104HalfEE_EEvS4_RKT_EUliE_EEviT1_ --------------------------
	.section	.nv.constant0._ZN2at6native18elementwise_kernelILi128ELi4EZNS0_15gpu_kernel_implIZZZNS0_17expm1_kernel_cudaERNS_18TensorIteratorBaseEENKUlvE_clEvENKUlvE4_clEvEUlN3c104HalfEE_EEvS4_RKT_EUliE_EEviT1_,"a",@progbits
	.sectionflags	@""
	.align	4
.nv.constant0._ZN2at6native18elementwise_kernelILi128ELi4EZNS0_15gpu_kernel_implIZZZNS0_17expm1_kernel_cudaERNS_18TensorIteratorBaseEENKUlvE_clEvENKUlvE4_clEvEUlN3c104HalfEE_EEvS4_RKT_EUliE_EEviT1_:
	.zero		1072


//--------------------- .nv.constant0._ZN2at6native27unrolled_elementwise_kernelIZZZNS0_17expm1_kernel_cudaERNS_18TensorIteratorBaseEENKUlvE_clEvENKUlvE4_clEvEUlN3c104HalfEE_St5arrayIPcLm2EELi4E23TrivialOffsetCalculatorILi1EjESD_NS0_6memory12LoadWithCastILi1EEENSE_13StoreWithCastILi1EEEEEviT_T0_T2_T3_T4_T5_ --------------------------
	.section	.nv.constant0._ZN2at6native27unrolled_elementwise_kernelIZZZNS0_17expm1_kernel_cudaERNS_18TensorIteratorBaseEENKUlvE_clEvENKUlvE4_clEvEUlN3c104HalfEE_St5arrayIPcLm2EELi4E23TrivialOffsetCalculatorILi1EjESD_NS0_6memory12LoadWithCastILi1EEENSE_13StoreWithCastILi1EEEEEviT_T0_T2_T3_T4_T5_,"a",@progbits
	.sectionflags	@""
	.align	4
.nv.constant0._ZN2at6native27unrolled_elementwise_kernelIZZZNS0_17expm1_kernel_cudaERNS_18TensorIteratorBaseEENKUlvE_clEvENKUlvE4_clEvEUlN3c104HalfEE_St5arrayIPcLm2EELi4E23TrivialOffsetCalculatorILi1EjESD_NS0_6memory12LoadWithCastILi1EEENSE_13StoreWithCastILi1EEEEEviT_T0_T2_T3_T4_T5_:
	.zero		572


//--------------------- .nv.constant0._ZN2at6native18elementwise_kernelILi128ELi4EZNS0_22gpu_kernel_impl_nocastIZZZNS0_17expm1_kernel_cudaERNS_18TensorIteratorBaseEENKUlvE_clEvENKUlvE4_clEvEUlN3c104HalfEE_EEvS4_RKT_EUliE_EEviT1_ --------------------------
	.section	.nv.constant0._ZN2at6native18elementwise_kernelILi128ELi4EZNS0_22gpu_kernel_impl_nocastIZZZNS0_17expm1_kernel_cudaERNS_18TensorIteratorBaseEENKUlvE_clEvENKUlvE4_clEvEUlN3c104HalfEE_EEvS4_RKT_EUliE_EEviT1_,"a",@progbits
	.sectionflags	@""
	.align	4
.nv.constant0._ZN2at6native18elementwise_kernelILi128ELi4EZNS0_22gpu_kernel_impl_nocastIZZZNS0_17expm1_kernel_cudaERNS_18TensorIteratorBaseEENKUlvE_clEvENKUlvE4_clEvEUlN3c104HalfEE_EEvS4_RKT_EUliE_EEviT1_:
	.zero		1072


//--------------------- .nv.constant0._ZN2at6native27unrolled_elementwise_kernelIZZZNS0_17expm1_kernel_cudaERNS_18TensorIteratorBaseEENKUlvE_clEvENKUlvE4_clEvEUlN3c104HalfEE_St5arrayIPcLm2EELi4E23TrivialOffsetCalculatorILi1EjESD_NS0_6memory15LoadWithoutCastENSE_16StoreWithoutCastEEEviT_T0_T2_T3_T4_T5_ --------------------------
	.section	.nv.constant0._ZN2at6native27unrolled_elementwise_kernelIZZZNS0_17expm1_kernel_cudaERNS_18TensorIteratorBaseEENKUlvE_clEvENKUlvE4_clEvEUlN3c104HalfEE_St5arrayIPcLm2EELi4E23TrivialOffsetCalculatorILi1EjESD_NS0_6memory15LoadWithoutCastENSE_16StoreWithoutCastEEEviT_T0_T2_T3_T4_T5_,"a",@progbits
	.sectionflags	@""
	.align	4
.nv.constant0._ZN2at6native27unrolled_elementwise_kernelIZZZNS0_17expm1_kernel_cudaERNS_18TensorIteratorBaseEENKUlvE_clEvENKUlvE4_clEvEUlN3c104HalfEE_St5arrayIPcLm2EELi4E23TrivialOffsetCalculatorILi1EjESD_NS0_6memory15LoadWithoutCastENSE_16StoreWithoutCastEEEviT_T0_T2_T3_T4_T5_:
	.zero		556


//--------------------- .nv.constant0._ZN2at6native29vectorized_elementwise_kernelILi2EZZZNS0_17expm1_kernel_cudaERNS_18TensorIteratorBaseEENKUlvE_clEvENKUlvE4_clEvEUlN3c104HalfEE_St5arrayIPcLm2EEEEviT0_T1_ --------------------------
	.section	.nv.constant0._ZN2at6native29vectorized_elementwise_kernelILi2EZZZNS0_17expm1_kernel_cudaERNS_18TensorIteratorBaseEENKUlvE_clEvENKUlvE4_clEvEUlN3c104HalfEE_St5arrayIPcLm2EEEEviT0_T1_,"a",@progbits
	.sectionflags	@""
	.align	4
.nv.constant0._ZN2at6native29vectorized_elementwise_kernelILi2EZZZNS0_17expm1_kernel_cudaERNS_18TensorIteratorBaseEENKUlvE_clEvENKUlvE4_clEvEUlN3c104HalfEE_St5arrayIPcLm2EEEEviT0_T1_:
	.zero		552


//--------------------- .nv.constant0._ZN2at6native29vectorized_elementwise_kernelILi4EZZZNS0_17expm1_kernel_cudaERNS_18TensorIteratorBaseEENKUlvE_clEvENKUlvE4_clEvEUlN3c104HalfEE_St5arrayIPcLm2EEEEviT0_T1_ --------------------------
	.section	.nv.constant0._ZN2at6native29vectorized_elementwise_kernelILi4EZZZNS0_17expm1_kernel_cudaERNS_18TensorIteratorBaseEENKUlvE_clEvENKUlvE4_clEvEUlN3c104HalfEE_St5arrayIPcLm2EEEEviT0_T1_,"a",@progbits
	.sectionflags	@""
	.align	4
.nv.constant0._ZN2at6native29vectorized_elementwise_kernelILi4EZZZNS0_17expm1_kernel_cudaERNS_18TensorIteratorBaseEENKUlvE_clEvENKUlvE4_clEvEUlN3c104HalfEE_St5arrayIPcLm2EEEEviT0_T1_:
	.zero		552


//--------------------- .nv.constant0._ZN2at6native29vectorized_elementwise_kernelILi8EZZZNS0_17expm1_kernel_cudaERNS_18TensorIteratorBaseEENKUlvE_clEvENKUlvE4_clEvEUlN3c104HalfEE_St5arrayIPcLm2EEEEviT0_T1_ --------------------------
	.section	.nv.constant0._ZN2at6native29vectorized_elementwise_kernelILi8EZZZNS0_17expm1_kernel_cudaERNS_18TensorIteratorBaseEENKUlvE_clEvENKUlvE4_clEvEUlN3c104HalfEE_St5arrayIPcLm2EEEEviT0_T1_,"a",@progbits
	.sectionflags	@""
	.align	4
.nv.constant0._ZN2at6native29vectorized_elementwise_kernelILi8EZZZNS0_17expm1_kernel_cudaERNS_18TensorIteratorBaseEENKUlvE_clEvENKUlvE4_clEvEUlN3c104HalfEE_St5arrayIPcLm2EEEEviT0_T1_:
	.zero		552


//--------------------- .nv.constant0._ZN2at6native18elementwise_kernelILi128ELi4EZNS0_15gpu_kernel_implIZZZNS0_17expm1_kernel_cudaERNS_18TensorIteratorBaseEENKUlvE_clEvENKUlvE3_clEvEUlN3c108BFloat16EE_EEvS4_RKT_EUliE_EEviT1_ --------------------------
	.section	.nv.constant0._ZN2at6native18elementwise_kernelILi128ELi4EZNS0_15gpu_kernel_implIZZZNS0_17expm1_kernel_cudaERNS_18TensorIteratorBaseEENKUlvE_clEvENKUlvE3_clEvEUlN3c108BFloat16EE_EEvS4_RKT_EUliE_EEviT1_,"a",@progbits
	.sectionflags	@""
	.align	4
.nv.constant0._ZN2at6native18elementwise_kernelILi128ELi4EZNS0_15gpu_kernel_implIZZZNS0_17expm1_kernel_cudaERNS_18TensorIteratorBaseEENKUlvE_clEvENKUlvE3_clEvEUlN3c108BFloat16EE_EEvS4_RKT_EUliE_EEviT1_:
	.zero		1072


//--------------------- .nv.constant0._ZN2at6native27unrolled_elementwise_kernelIZZZNS0_17expm1_kernel_cudaERNS_18TensorIteratorBaseEENKUlvE_clEvENKUlvE3_clEvEUlN3c108BFloat16EE_St5arrayIPcLm2EELi4E23TrivialOffsetCalculatorILi1EjESD_NS0_6memory12LoadWithCastILi1EEENSE_13StoreWithCastILi1EEEEEviT_T0_T2_T3_T4_T5_ --------------------------
	.section	.nv.constant0._ZN2at6native27unrolled_elementwise_kernelIZZZNS0_17expm1_kernel_cudaERNS_18TensorIteratorBaseEENKUlvE_clEvENKUlvE3_clEvEUlN3c108BFloat16EE_St5arrayIPcLm2EELi4E23TrivialOffsetCalculatorILi1EjESD_NS0_6memory12LoadWithCastILi1EEENSE_13StoreWithCastILi1EEEEEviT_T0_T2_T3_T4_T5_,"a",@progbits
	.sectionflags	@""
	.align	4
.nv.constant0._ZN2at6native27unrolled_elementwise_kernelIZZZNS0_17expm1_kernel_cudaERNS_18TensorIteratorBaseEENKUlvE_clEvENKUlvE3_clEvEUlN3c108BFloat16EE_St5arrayIPcLm2EELi4E23TrivialOffsetCalculatorILi1EjESD_NS0_6memory12LoadWithCastILi1EEENSE_13StoreWithCastILi1EEEEEviT_T0_T2_T3_T4_T5_:
	.zero		572


//--------------------- .nv.constant0._ZN2at6native18elementwise_kernelILi128ELi4EZNS0_22gpu_kernel_impl_nocastIZZZNS0_17expm1_kernel_cudaERNS_18TensorIteratorBaseEENKUlvE_clEvENKUlvE3_clEvEUlN3c108BFloat16EE_EEvS4_RKT_EUliE_EEviT1_ --------------------------
	.section	.nv.constant0._ZN2at6native18elementwise_kernelILi128ELi4EZNS0_22gpu_kernel_impl_nocastIZZZNS0_17expm1_kernel_cudaERNS_18TensorIteratorBaseEENKUlvE_clEvENKUlvE3_clEvEUlN3c108BFloat16EE_EEvS4_RKT_EUliE_EEviT1_,"a",@progbits
	.sectionflags	@""
	.align	4
.nv.constant0._ZN2at6native18elementwise_kernelILi128ELi4EZNS0_22gpu_kernel_impl_nocastIZZZNS0_17expm1_kernel_cudaERNS_18TensorIteratorBaseEENKUlvE_clEvENKUlvE3_clEvEUlN3c108BFloat16EE_EEvS4_RKT_EUliE_EEviT1_:
	.zero		1072


//--------------------- .nv.constant0._ZN2at6native27unrolled_elementwise_kernelIZZZNS0_17expm1_kernel_cudaERNS_18TensorIteratorBaseEENKUlvE_clEvENKUlvE3_clEvEUlN3c108BFloat16EE_St5arrayIPcLm2EELi4E23TrivialOffsetCalculatorILi1EjESD_NS0_6memory15LoadWithoutCastENSE_16StoreWithoutCastEEEviT_T0_T2_T3_T4_T5_ --------------------------
	.section	.nv.constant0._ZN2at6native27unrolled_elementwise_kernelIZZZNS0_17expm1_kernel_cudaERNS_18TensorIteratorBaseEENKUlvE_clEvENKUlvE3_clEvEUlN3c108BFloat16EE_St5arrayIPcLm2EELi4E23TrivialOffsetCalculatorILi1EjESD_NS0_6memory15LoadWithoutCastENSE_16StoreWithoutCastEEEviT_T0_T2_T3_T4_T5_,"a",@progbits
	.sectionflags	@""
	.align	4
.nv.constant0._ZN2at6native27unrolled_elementwise_kernelIZZZNS0_17expm1_kernel_cudaERNS_18TensorIteratorBaseEENKUlvE_clEvENKUlvE3_clEvEUlN3c108BFloat16EE_St5arrayIPcLm2EELi4E23TrivialOffsetCalculatorILi1EjESD_NS0_6memory15LoadWithoutCastENSE_16StoreWithoutCastEEEviT_T0_T2_T3_T4_T5_:
	.zero		556


//--------------------- .nv.constant0._ZN2at6native29vectorized_elementwise_kernelILi2EZZZNS0_17expm1_kernel_cudaERNS_18TensorIteratorBaseEENKUlvE_clEvENKUlvE3_clEvEUlN3c108BFloat16EE_St5arrayIPcLm2EEEEviT0_T1_ --------------------------
	.section	.nv.constant0._ZN2at6native29vectorized_elementwise_kernelILi2EZZZNS0_17expm1_kernel_cudaERNS_18TensorIteratorBaseEENKUlvE_clEvENKUlvE3_clEvEUlN3c108BFloat16EE_St5arrayIPcLm2EEEEviT0_T1_,"a",@progbits
	.sectionflags	@""
	.align	4
.nv.constant0._ZN2at6native29vectorized_elementwise_kernelILi2EZZZNS0_17expm1_kernel_cudaERNS_18TensorIteratorBaseEENKUlvE_clEvENKUlvE3_clEvEUlN3c108BFloat16EE_St5arrayIPcLm2EEEEviT0_T1_:
	.zero		552


//--------------------- .nv.constant0._ZN2at6native29vectorized_elementwise_kernelILi4EZZZNS0_17expm1_kernel_cudaERNS_18TensorIteratorBaseEENKUlvE_clEvENKUlvE3_clEvEUlN3c108BFloat16EE_St5arrayIPcLm2EEEEviT0_T1_ --------------------------
	.section	.nv.constant0._ZN2at6native29vectorized_elementwise_kernelILi4EZZZNS0_17expm1_kernel_cudaERNS_18TensorIteratorBaseEENKUlvE_clEvENKUlvE3_clEvEUlN3c108BFloat16EE_St5arrayIPcLm2EEEEviT0_T1_,"a",@progbits
	.sectionflags	@""
	.align	4
.nv.constant0._ZN2at6native29vectorized_elementwise_kernelILi4EZZZNS0_17expm1_kernel_cudaERNS_18TensorIteratorBaseEENKUlvE_clEvENKUlvE3_clEvEUlN3c108BFloat16EE_St5arrayIPcLm2EEEEviT0_T1_:
	.zero		552


//--------------------- .nv.constant0._ZN2at6native29vectorized_elementwise_kernelILi8EZZZNS0_17expm1_kernel_cudaERNS_18TensorIteratorBaseEENKUlvE_clEvENKUlvE3_clEvEUlN3c108BFloat16EE_St5arrayIPcLm2EEEEviT0_T1_ --------------------------
	.section	.nv.constant0._ZN2at6native29vectorized_elementwise_kernelILi8EZZZNS0_17expm1_kernel_cudaERNS_18TensorIteratorBaseEENKUlvE_clEvENKUlvE3_clEvEUlN3c108BFloat16EE_St5arrayIPcLm2EEEEviT0_T1_,"a",@progbits
	.sectionflags	@""
	.align	4
.nv.constant0._ZN2at6native29vectorized_elementwise_kernelILi8EZZZNS0_17expm1_kernel_cudaERNS_18TensorIteratorBaseEENKUlvE_clEvENKUlvE3_clEvEUlN3c108BFloat16EE_St5arrayIPcLm2EEEEviT0_T1_:
	.zero		552


//--------------------- .nv.constant0._ZN2at6native18elementwise_kernelILi128ELi4EZNS0_15gpu_kernel_implIZZZNS0_17expm1_kernel_cudaERNS_18TensorIteratorBaseEENKUlvE_clEvENKUlvE2_clEvEUlN3c107complexIfEEE_EEvS4_RKT_EUliE_EEviT1_ --------------------------
	.section	.nv.constant0._ZN2at6native18elementwise_kernelILi128ELi4EZNS0_15gpu_kernel_implIZZZNS0_17expm1_kernel_cudaERNS_18TensorIteratorBaseEENKUlvE_clEvENKUlvE2_clEvEUlN3c107complexIfEEE_EEvS4_RKT_EUliE_EEviT1_,"a",@progbits
	.sectionflags	@""
	.align	4
.nv.constant0._ZN2at6native18elementwise_kernelILi128ELi4EZNS0_15gpu_kernel_implIZZZNS0_17expm1_kernel_cudaERNS_18TensorIteratorBaseEENKUlvE_clEvENKUlvE2_clEvEUlN3c107complexIfEEE_EEvS4_RKT_EUliE_EEviT1_:
	.zero		1072


//--------------------- .nv.constant0._ZN2at6native27unrolled_elementwise_kernelIZZZNS0_17expm1_kernel_cudaERNS_18TensorIteratorBaseEENKUlvE_clEvENKUlvE2_clEvEUlN3c107complexIfEEE_St5arrayIPcLm2EELi4E23TrivialOffsetCalculatorILi1EjESE_NS0_6memory12LoadWithCastILi1EEENSF_13StoreWithCastILi1EEEEEviT_T0_T2_T3_T4_T5_ --------------------------
	.section	.nv.constant0._ZN2at6native27unrolled_elementwise_kernelIZZZNS0_17expm1_kernel_cudaERNS_18TensorIteratorBaseEENKUlvE_clEvENKUlvE2_clEvEUlN3c107complexIfEEE_St5arrayIPcLm2EELi4E23TrivialOffsetCalculatorILi1EjESE_NS0_6memory12LoadWithCastILi1EEENSF_13StoreWithCastILi1EEEEEviT_T0_T2_T3_T4_T5_,"a",@progbits
	.sectionflags	@""
	.align	4
.nv.constant0._ZN2at6native27unrolled_elementwise_kernelIZZZNS0_17expm1_kernel_cudaERNS_18TensorIteratorBaseEENKUlvE_clEvENKUlvE2_clEvEUlN3c107complexIfEEE_St5arrayIPcLm2EELi4E23TrivialOffsetCalculatorILi1EjESE_NS0_6memory12LoadWithCastILi1EEENSF_13StoreWithCastILi1EEEEEviT_T0_T2_T3_T4_T5_:
	.zero		572


//--------------------- .nv.constant0._ZN2at6native18elementwise_kernelILi128ELi2EZNS0_22gpu_kernel_impl_nocastIZZZNS0_17expm1_kernel_cudaERNS_18TensorIteratorBaseEENKUlvE_clEvENKUlvE2_clEvEUlN3c107complexIfEEE_EEvS4_RKT_EUliE_EEviT1_ --------------------------
	.section	.nv.constant0._ZN2at6native18elementwise_kernelILi128ELi2EZNS0_22gpu_kernel_impl_nocastIZZZNS0_17expm1_kernel_cudaERNS_18TensorIteratorBaseEENKUlvE_clEvENKUlvE2_clEvEUlN3c107complexIfEEE_EEvS4_RKT_EUliE_EEviT1_,"a",@progbits
	.sectionflags	@""
	.align	4
.nv.constant0._ZN2at6native18elementwise_kernelILi128ELi2EZNS0_22gpu_kernel_impl_nocastIZZZNS0_17expm1_kernel_cudaERNS_18TensorIteratorBaseEENKUlvE_clEvENKUlvE2_clEvEUlN3c107complexIfEEE_EEvS4_RKT_EUliE_EEviT1_:
	.zero		1072


//--------------------- .nv.constant0._ZN2at6native27unrolled_elementwise_kernelIZZZNS0_17expm1_kernel_cudaERNS_18TensorIteratorBaseEENKUlvE_clEvENKUlvE2_clEvEUlN3c107complexIfEEE_St5arrayIPcLm2EELi4E23TrivialOffsetCalculatorILi1EjESE_NS0_6memory15LoadWithoutCastENSF_16StoreWithoutCastEEEviT_T0_T2_T3_T4_T5_ --------------------------
	.section	.nv.constant0._ZN2at6native27unrolled_elementwise_kernelIZZZNS0_17expm1_kernel_cudaERNS_18TensorIteratorBaseEENKUlvE_clEvENKUlvE2_clEvEUlN3c107complexIfEEE_St5arrayIPcLm2EELi4E23TrivialOffsetCalculatorILi1EjESE_NS0_6memory15LoadWithoutCastENSF_16StoreWithoutCastEEEviT_T0_T2_T3_T4_T5_,"a",@progbits
	.sectionflags	@""
	.align	4
.nv.constant0._ZN2at6native27unrolled_elementwise_kernelIZZZNS0_17expm1_kernel_cudaERNS_18TensorIteratorBaseEENKUlvE_clEvENKUlvE2_clEvEUlN3c107complexIfEEE_St5arrayIPcLm2EELi4E23TrivialOffsetCalculatorILi1EjESE_NS0_6memory15LoadWithoutCastENSF_16StoreWithoutCastEEEviT_T0_T2_T3_T4_T5_:
	.zero		556


//--------------------- .nv.constant0._ZN2at6native29vectorized_elementwise_kernelILi2EZZZNS0_17expm1_kernel_cudaERNS_18TensorIteratorBaseEENKUlvE_clEvENKUlvE2_clEvEUlN3c107complexIfEEE_St5arrayIPcLm2EEEEviT0_T1_ --------------------------
	.section	.nv.constant0._ZN2at6native29vectorized_elementwise_kernelILi2EZZZNS0_17expm1_kernel_cudaERNS_18TensorIteratorBaseEENKUlvE_clEvENKUlvE2_clEvEUlN3c107complexIfEEE_St5arrayIPcLm2EEEEviT0_T1_,"a",@progbits
	.sectionflags	@""
	.align	4
.nv.constant0._ZN2at6native29vectorized_elementwise_kernelILi2EZZZNS0_17expm1_kernel_cudaERNS_18TensorIteratorBaseEENKUlvE_clEvENKUlvE2_clEvEUlN3c107complexIfEEE_St5arrayIPcLm2EEEEviT0_T1_:
	.zero		552


//--------------------- .nv.constant0._ZN2at6native29vectorized_elementwise_kernelILi4EZZZNS0_17expm1_kernel_cudaERNS_18TensorIteratorBaseEENKUlvE_clEvENKUlvE2_clEvEUlN3c107complexIfEEE_St5arrayIPcLm2EEEEviT0_T1_ --------------------------
	.section	.nv.constant0._ZN2at6native29vectorized_elementwise_kernelILi4EZZZNS0_17expm1_kernel_cudaERNS_18TensorIteratorBaseEENKUlvE_clEvENKUlvE2_clEvEUlN3c107complexIfEEE_St5arrayIPcLm2EEEEviT0_T1_,"a",@progbits
	.sectionflags	@""
	.align	4
.nv.constant0._ZN2at6native29vectorized_elementwise_kernelILi4EZZZNS0_17expm1_kernel_cudaERNS_18TensorIteratorBaseEENKUlvE_clEvENKUlvE2_clEvEUlN3c107complexIfEEE_St5arrayIPcLm2EEEEviT0_T1_:
	.zero		552


//--------------------- .nv.constant0._ZN2at6native29vectorized_elementwise_kernelILi8EZZZNS0_17expm1_kernel_cudaERNS_18TensorIteratorBaseEENKUlvE_clEvENKUlvE2_clEvEUlN3c107complexIfEEE_St5arrayIPcLm2EEEEviT0_T1_ --------------------------
	.section	.nv.constant0._ZN2at6native29vectorized_elementwise_kernelILi8EZZZNS0_17expm1_kernel_cudaERNS_18TensorIteratorBaseEENKUlvE_clEvENKUlvE2_clEvEUlN3c107complexIfEEE_St5arrayIPcLm2EEEEviT0_T1_,"a",@progbits
	.sectionflags	@""
	.align	4
.nv.constant0._ZN2at6native29vectorized_elementwise_kernelILi8EZZZNS0_17expm1_kernel_cudaERNS_18TensorIteratorBaseEENKUlvE_clEvENKUlvE2_clEvEUlN3c107complexIfEEE_St5arrayIPcLm2EEEEviT0_T1_:
	.zero		552


//--------------------- .nv.constant0._ZN2at6native18elementwise_kernelILi128ELi4EZNS0_15gpu_kernel_implIZZZNS0_17expm1_kernel_cudaERNS_18TensorIteratorBaseEENKUlvE_clEvENKUlvE1_clEvEUlN3c107complexIdEEE_EEvS4_RKT_EUliE_EEviT1_ --------------------------
	.section	.nv.constant0._ZN2at6native18elementwise_kernelILi128ELi4EZNS0_15gpu_kernel_implIZZZNS0_17expm1_kernel_cudaERNS_18TensorIteratorBaseEENKUlvE_clEvENKUlvE1_clEvEUlN3c107complexIdEEE_EEvS4_RKT_EUliE_EEviT1_,"a",@progbits
	.sectionflags	@""
	.align	4
.nv.constant0._ZN2at6native18elementwise_kernelILi128ELi4EZNS0_15gpu_kernel_implIZZZNS0_17expm1_kernel_cudaERNS_18TensorIteratorBaseEENKUlvE_clEvENKUlvE1_clEvEUlN3c107complexIdEEE_EEvS4_RKT_EUliE_EEviT1_:
	.zero		1072


//--------------------- .nv.constant0._ZN2at6native27unrolled_elementwise_kernelIZZZNS0_17expm1_kernel_cudaERNS_18TensorIteratorBaseEENKUlvE_clEvENKUlvE1_clEvEUlN3c107complexIdEEE_St5arrayIPcLm2EELi4E23TrivialOffsetCalculatorILi1EjESE_NS0_6memory12LoadWithCastILi1EEENSF_13StoreWithCastILi1EEEEEviT_T0_T2_T3_T4_T5_ --------------------------
	.section	.nv.constant0._ZN2at6native27unrolled_elementwise_kernelIZZZNS0_17expm1_kernel_cudaERNS_18TensorIteratorBaseEENKUlvE_clEvENKUlvE1_clEvEUlN3c107complexIdEEE_St5arrayIPcLm2EELi4E23TrivialOffsetCalculatorILi1EjESE_NS0_6memory12LoadWithCastILi1EEENSF_13StoreWithCastILi1EEEEEviT_T0_T2_T3_T4_T5_,"a",@progbits
	.sectionflags	@""
	.align	4
.nv.constant0._ZN2at6native27unrolled_elementwise_kernelIZZZNS0_17expm1_kernel_cudaERNS_18TensorIteratorBaseEENKUlvE_clEvENKUlvE1_clEvEUlN3c107complexIdEEE_St5arrayIPcLm2EELi4E23TrivialOffsetCalculatorILi1EjESE_NS0_6memory12LoadWithCastILi1EEENSF_13StoreWithCastILi1EEEEEviT_T0_T2_T3_T4_T5_:
	.zero		572


//--------------------- .nv.constant0._ZN2at6native18elementwise_kernelILi128ELi2EZNS0_22gpu_kernel_impl_nocastIZZZNS0_17expm1_kernel_cudaERNS_18TensorIteratorBaseEENKUlvE_clEvENKUlvE1_clEvEUlN3c107complexIdEEE_EEvS4_RKT_EUliE_EEviT1_ --------------------------
	.section	.nv.constant0._ZN2at6native18elementwise_kernelILi128ELi2EZNS0_22gpu_kernel_impl_nocastIZZZNS0_17expm1_kernel_cudaERNS_18TensorIteratorBaseEENKUlvE_clEvENKUlvE1_clEvEUlN3c107complexIdEEE_EEvS4_RKT_EUliE_EEviT1_,"a",@progbits
	.sectionflags	@""
	.align	4
.nv.constant0._ZN2at6native18elementwise_kernelILi128ELi2EZNS0_22gpu_kernel_impl_nocastIZZZNS0_17expm1_kernel_cudaERNS_18TensorIteratorBaseEENKUlvE_clEvENKUlvE1_clEvEUlN3c107complexIdEEE_EEvS4_RKT_EUliE_EEviT1_:
	.zero		1072


//--------------------- .nv.constant0._ZN2at6native27unrolled_elementwise_kernelIZZZNS0_17expm1_kernel_cudaERNS_18TensorIteratorBaseEENKUlvE_clEvENKUlvE1_clEvEUlN3c107complexIdEEE_St5arrayIPcLm2EELi4E23TrivialOffsetCalculatorILi1EjESE_NS0_6memory15LoadWithoutCastENSF_16StoreWithoutCastEEEviT_T0_T2_T3_T4_T5_ --------------------------
	.section	.nv.constant0._ZN2at6native27unrolled_elementwise_kernelIZZZNS0_17expm1_kernel_cudaERNS_18TensorIteratorBaseEENKUlvE_clEvENKUlvE1_clEvEUlN3c107complexIdEEE_St5arrayIPcLm2EELi4E23TrivialOffsetCalculatorILi1EjESE_NS0_6memory15LoadWithoutCastENSF_16StoreWithoutCastEEEviT_T0_T2_T3_T4_T5_,"a",@progbits
	.sectionflags	@""
	.align	4
.nv.constant0._ZN2at6native27unrolled_elementwise_kernelIZZZNS0_17expm1_kernel_cudaERNS_18TensorIteratorBaseEENKUlvE_clEvENKUlvE1_clEvEUlN3c107complexIdEEE_St5arrayIPcLm2EELi4E23TrivialOffsetCalculatorILi1EjESE_NS0_6memory15LoadWithoutCastENSF_16StoreWithoutCastEEEviT_T0_T2_T3_T4_T5_:
	.zero		556


//--------------------- .nv.constant0._ZN2at6native29vectorized_elementwise_kernelILi2EZZZNS0_17expm1_kernel_cudaERNS_18TensorIteratorBaseEENKUlvE_clEvENKUlvE1_clEvEUlN3c107complexIdEEE_St5arrayIPcLm2EEEEviT0_T1_ --------------------------
	.section	.nv.constant0._ZN2at6native29vectorized_elementwise_kernelILi2EZZZNS0_17expm1_kernel_cudaERNS_18TensorIteratorBaseEENKUlvE_clEvENKUlvE1_clEvEUlN3c107complexIdEEE_St5arrayIPcLm2EEEEviT0_T1_,"a",@progbits
	.sectionflags	@""
	.align	4
.nv.constant0._ZN2at6native29vectorized_elementwise_kernelILi2EZZZNS0_17expm1_kernel_cudaERNS_18TensorIteratorBaseEENKUlvE_clEvENKUlvE1_clEvEUlN3c107complexIdEEE_St5arrayIPcLm2EEEEviT0_T1_:
	.zero		552


//--------------------- .nv.constant0._ZN2at6native29vectorized_elementwise_kernelILi4EZZZNS0_17expm1_kernel_cudaERNS_18TensorIteratorBaseEENKUlvE_clEvENKUlvE1_clEvEUlN3c107complexIdEEE_St5arrayIPcLm2EEEEviT0_T1_ --------------------------
	.section	.nv.constant0._ZN2at6native29vectorized_elementwise_kernelILi4EZZZNS0_17expm1_kernel_cudaERNS_18TensorIteratorBaseEENKUlvE_clEvENKUlvE1_clEvEUlN3c107complexIdEEE_St5arrayIPcLm2EEEEviT0_T1_,"a",@progbits
	.sectionflags	@""
	.align	4
.nv.constant0._ZN2at6native29vectorized_elementwise_kernelILi4EZZZNS0_17expm1_kernel_cudaERNS_18TensorIteratorBaseEENKUlvE_clEvENKUlvE1_clEvEUlN3c107complexIdEEE_St5arrayIPcLm2EEEEviT0_T1_:
	.zero		552


//--------------------- .nv.constant0._ZN2at6native29vectorized_elementwise_kernelILi8EZZZNS0_17expm1_kernel_cudaERNS_18TensorIteratorBaseEENKUlvE_clEvENKUlvE1_clEvEUlN3c107complexIdEEE_St5arrayIPcLm2EEEEviT0_T1_ --------------------------
	.section	.nv.constant0._ZN2at6native29vectorized_elementwise_kernelILi8EZZZNS0_17expm1_kernel_cudaERNS_18TensorIteratorBaseEENKUlvE_clEvENKUlvE1_clEvEUlN3c107complexIdEEE_St5arrayIPcLm2EEEEviT0_T1_,"a",@progbits
	.sectionflags	@""
	.align	4
.nv.constant0._ZN2at6native29vectorized_elementwise_kernelILi8EZZZNS0_17expm1_kernel_cudaERNS_18TensorIteratorBaseEENKUlvE_clEvENKUlvE1_clEvEUlN3c107complexIdEEE_St5arrayIPcLm2EEEEviT0_T1_:
	.zero		552


//--------------------- .nv.constant0._ZN2at6native18elementwise_kernelILi128ELi4EZNS0_15gpu_kernel_implIZZZNS0_17expm1_kernel_cudaERNS_18TensorIteratorBaseEENKUlvE_clEvENKUlvE0_clEvEUlfE_EEvS4_RKT_EUliE_EEviT1_ --------------------------
	.section	.nv.constant0._ZN2at6native18elementwise_kernelILi128ELi4EZNS0_15gpu_kernel_implIZZZNS0_17expm1_kernel_cudaERNS_18TensorIteratorBaseEENKUlvE_clEvENKUlvE0_clEvEUlfE_EEvS4_RKT_EUliE_EEviT1_,"a",@progbits
	.sectionflags	@""
	.align	4
.nv.constant0._ZN2at6native18elementwise_kernelILi128ELi4EZNS0_15gpu_kernel_implIZZZNS0_17expm1_kernel_cudaERNS_18TensorIteratorBaseEENKUlvE_clEvENKUlvE0_clEvEUlfE_EEvS4_RKT_EUliE_EEviT1_:
	.zero		1072


//--------------------- .nv.constant0._ZN2at6native27unrolled_elementwise_kernelIZZZNS0_17expm1_kernel_cudaERNS_18TensorIteratorBaseEENKUlvE_clEvENKUlvE0_clEvEUlfE_St5arrayIPcLm2EELi4E23TrivialOffsetCalculatorILi1EjESB_NS0_6memory12LoadWithCastILi1EEENSC_13StoreWithCastILi1EEEEEviT_T0_T2_T3_T4_T5_ --------------------------
	.section	.nv.constant0._ZN2at6native27unrolled_elementwise_kernelIZZZNS0_17expm1_kernel_cudaERNS_18TensorIteratorBaseEENKUlvE_clEvENKUlvE0_clEvEUlfE_St5arrayIPcLm2EELi4E23TrivialOffsetCalculatorILi1EjESB_NS0_6memory12LoadWithCastILi1EEENSC_13StoreWithCastILi1EEEEEviT_T0_T2_T3_T4_T5_,"a",@progbits
	.sectionflags	@""
	.align	4
.nv.constant0._ZN2at6native27unrolled_elementwise_kernelIZZZNS0_17expm1_kernel_cudaERNS_18TensorIteratorBaseEENKUlvE_clEvENKUlvE0_clEvEUlfE_St5arrayIPcLm2EELi4E23TrivialOffsetCalculatorILi1EjESB_NS0_6memory12LoadWithCastILi1EEENSC_13StoreWithCastILi1EEEEEviT_T0_T2_T3_T4_T5_:
	.zero		572


//--------------------- .nv.constant0._ZN2at6native18elementwise_kernelILi128ELi2EZNS0_22gpu_kernel_impl_nocastIZZZNS0_17expm1_kernel_cudaERNS_18TensorIteratorBaseEENKUlvE_clEvENKUlvE0_clEvEUlfE_EEvS4_RKT_EUliE_EEviT1_ --------------------------
	.section	.nv.constant0._ZN2at6native18elementwise_kernelILi128ELi2EZNS0_22gpu_kernel_impl_nocastIZZZNS0_17expm1_kernel_cudaERNS_18TensorIteratorBaseEENKUlvE_clEvENKUlvE0_clEvEUlfE_EEvS4_RKT_EUliE_EEviT1_,"a",@progbits
	.sectionflags	@""
	.align	4
.nv.constant0._ZN2at6native18elementwise_kernelILi128ELi2EZNS0_22gpu_kernel_impl_nocastIZZZNS0_17expm1_kernel_cudaERNS_18TensorIteratorBaseEENKUlvE_clEvENKUlvE0_clEvEUlfE_EEvS4_RKT_EUliE_EEviT1_:
	.zero		1072


//--------------------- .nv.constant0._ZN2at6native27unrolled_elementwise_kernelIZZZNS0_17expm1_kernel_cudaERNS_18TensorIteratorBaseEENKUlvE_clEvENKUlvE0_clEvEUlfE_St5arrayIPcLm2EELi4E23TrivialOffsetCalculatorILi1EjESB_NS0_6memory15LoadWithoutCastENSC_16StoreWithoutCastEEEviT_T0_T2_T3_T4_T5_ --------------------------
	.section	.nv.constant0._ZN2at6native27unrolled_elementwise_kernelIZZZNS0_17expm1_kernel_cudaERNS_18TensorIteratorBaseEENKUlvE_clEvENKUlvE0_clEvEUlfE_St5arrayIPcLm2EELi4E23TrivialOffsetCalculatorILi1EjESB_NS0_6memory15LoadWithoutCastENSC_16StoreWithoutCastEEEviT_T0_T2_T3_T4_T5_,"a",@progbits
	.sectionflags	@""
	.align	4
.nv.constant0._ZN2at6native27unrolled_elementwise_kernelIZZZNS0_17expm1_kernel_cudaERNS_18TensorIteratorBaseEENKUlvE_clEvENKUlvE0_clEvEUlfE_St5arrayIPcLm2EELi4E23TrivialOffsetCalculatorILi1EjESB_NS0_6memory15LoadWithoutCastENSC_16StoreWithoutCastEEEviT_T0_T2_T3_T4_T5_:
	.zero		556


//--------------------- .nv.constant0._ZN2at6native29vectorized_elementwise_kernelILi2EZZZNS0_17expm1_kernel_cudaERNS_18TensorIteratorBaseEENKUlvE_clEvENKUlvE0_clEvEUlfE_St5arrayIPcLm2EEEEviT0_T1_ --------------------------
	.section	.nv.constant0._ZN2at6native29vectorized_elementwise_kernelILi2EZZZNS0_17expm1_kernel_cudaERNS_18TensorIteratorBaseEENKUlvE_clEvENKUlvE0_clEvEUlfE_St5arrayIPcLm2EEEEviT0_T1_,"a",@progbits
	.sectionflags	@""
	.align	4
.nv.constant0._ZN2at6native29vectorized_elementwise_kernelILi2EZZZNS0_17expm1_kernel_cudaERNS_18TensorIteratorBaseEENKUlvE_clEvENKUlvE0_clEvEUlfE_St5arrayIPcLm2EEEEviT0_T1_:
	.zero		552


//--------------------- .nv.constant0._ZN2at6native29vectorized_elementwise_kernelILi4EZZZNS0_17expm1_kernel_cudaERNS_18TensorIteratorBaseEENKUlvE_clEvENKUlvE0_clEvEUlfE_St5arrayIPcLm2EEEEviT0_T1_ --------------------------
	.section	.nv.constant0._ZN2at6native29vectorized_elementwise_kernelILi4EZZZNS0_17expm1_kernel_cudaERNS_18TensorIteratorBaseEENKUlvE_clEvENKUlvE0_clEvEUlfE_St5arrayIPcLm2EEEEviT0_T1_,"a",@progbits
	.sectionflags	@""
	.align	4
.nv.constant0._ZN2at6native29vectorized_elementwise_kernelILi4EZZZNS0_17expm1_kernel_cudaERNS_18TensorIteratorBaseEENKUlvE_clEvENKUlvE0_clEvEUlfE_St5arrayIPcLm2EEEEviT0_T1_:
	.zero		552


//--------------------- .nv.constant0._ZN2at6native29vectorized_elementwise_kernelILi8EZZZNS0_17expm1_kernel_cudaERNS_18TensorIteratorBaseEENKUlvE_clEvENKUlvE0_clEvEUlfE_St5arrayIPcLm2EEEEviT0_T1_ --------------------------
	.section	.nv.constant0._ZN2at6native29vectorized_elementwise_kernelILi8EZZZNS0_17expm1_kernel_cudaERNS_18TensorIteratorBaseEENKUlvE_clEvENKUlvE0_clEvEUlfE_St5arrayIPcLm2EEEEviT0_T1_,"a",@progbits
	.sectionflags	@""
	.align	4
.nv.constant0._ZN2at6native29vectorized_elementwise_kernelILi8EZZZNS0_17expm1_kernel_cudaERNS_18TensorIteratorBaseEENKUlvE_clEvENKUlvE0_clEvEUlfE_St5arrayIPcLm2EEEEviT0_T1_:
	.zero		552


//--------------------- .nv.constant0._ZN2at6native18elementwise_kernelILi128ELi4EZNS0_15gpu_kernel_implIZZZNS0_17expm1_kernel_cudaERNS_18TensorIteratorBaseEENKUlvE_clEvENKUlvE_clEvEUldE_EEvS4_RKT_EUliE_EEviT1_ --------------------------
	.section	.nv.constant0._ZN2at6native18elementwise_kernelILi128ELi4EZNS0_15gpu_kernel_implIZZZNS0_17expm1_kernel_cudaERNS_18TensorIteratorBaseEENKUlvE_clEvENKUlvE_clEvEUldE_EEvS4_RKT_EUliE_EEviT1_,"a",@progbits
	.sectionflags	@""
	.align	4
.nv.constant0._ZN2at6native18elementwise_kernelILi128ELi4EZNS0_15gpu_kernel_implIZZZNS0_17expm1_kernel_cudaERNS_18TensorIteratorBaseEENKUlvE_clEvENKUlvE_clEvEUldE_EEvS4_RKT_EUliE_EEviT1_:
	.zero		1072


//--------------------- .nv.constant0._ZN2at6native27unrolled_elementwise_kernelIZZZNS0_17expm1_kernel_cudaERNS_18TensorIteratorBaseEENKUlvE_clEvENKUlvE_clEvEUldE_St5arrayIPcLm2EELi4E23TrivialOffsetCalculatorILi1EjESB_NS0_6memory12LoadWithCastILi1EEENSC_13StoreWithCastILi1EEEEEviT_T0_T2_T3_T4_T5_ --------------------------
	.section	.nv.constant0._ZN2at6native27unrolled_elementwise_kernelIZZZNS0_17expm1_kernel_cudaERNS_18TensorIteratorBaseEENKUlvE_clEvENKUlvE_clEvEUldE_St5arrayIPcLm2EELi4E23TrivialOffsetCalculatorILi1EjESB_NS0_6memory12LoadWithCastILi1EEENSC_13StoreWithCastILi1EEEEEviT_T0_T2_T3_T4_T5_,"a",@progbits
	.sectionflags	@""
	.align	4
.nv.constant0._ZN2at6native27unrolled_elementwise_kernelIZZZNS0_17expm1_kernel_cudaERNS_18TensorIteratorBaseEENKUlvE_clEvENKUlvE_clEvEUldE_St5arrayIPcLm2EELi4E23TrivialOffsetCalculatorILi1EjESB_NS0_6memory12LoadWithCastILi1EEENSC_13StoreWithCastILi1EEEEEviT_T0_T2_T3_T4_T5_:
	.zero		572


//--------------------- .nv.constant0._ZN2at6native18elementwise_kernelILi128ELi2EZNS0_22gpu_kernel_impl_nocastIZZZNS0_17expm1_kernel_cudaERNS_18TensorIteratorBaseEENKUlvE_clEvENKUlvE_clEvEUldE_EEvS4_RKT_EUliE_EEviT1_ --------------------------
	.section	.nv.constant0._ZN2at6native18elementwise_kernelILi128ELi2EZNS0_22gpu_kernel_impl_nocastIZZZNS0_17expm1_kernel_cudaERNS_18TensorIteratorBaseEENKUlvE_clEvENKUlvE_clEvEUldE_EEvS4_RKT_EUliE_EEviT1_,"a",@progbits
	.sectionflags	@""
	.align	4
.nv.constant0._ZN2at6native18elementwise_kernelILi128ELi2EZNS0_22gpu_kernel_impl_nocastIZZZNS0_17expm1_kernel_cudaERNS_18TensorIteratorBaseEENKUlvE_clEvENKUlvE_clEvEUldE_EEvS4_RKT_EUliE_EEviT1_:
	.zero		1072


//--------------------- .nv.constant0._ZN2at6native27unrolled_elementwise_kernelIZZZNS0_17expm1_kernel_cudaERNS_18TensorIteratorBaseEENKUlvE_clEvENKUlvE_clEvEUldE_St5arrayIPcLm2EELi4E23TrivialOffsetCalculatorILi1EjESB_NS0_6memory15LoadWithoutCastENSC_16StoreWithoutCastEEEviT_T0_T2_T3_T4_T5_ --------------------------
	.section	.nv.constant0._ZN2at6native27unrolled_elementwise_kernelIZZZNS0_17expm1_kernel_cudaERNS_18TensorIteratorBaseEENKUlvE_clEvENKUlvE_clEvEUldE_St5arrayIPcLm2EELi4E23TrivialOffsetCalculatorILi1EjESB_NS0_6memory15LoadWithoutCastENSC_16StoreWithoutCastEEEviT_T0_T2_T3_T4_T5_,"a",@progbits
	.sectionflags	@""
	.align	4
.nv.constant0._ZN2at6native27unrolled_elementwise_kernelIZZZNS0_17expm1_kernel_cudaERNS_18TensorIteratorBaseEENKUlvE_clEvENKUlvE_clEvEUldE_St5arrayIPcLm2EELi4E23TrivialOffsetCalculatorILi1EjESB_NS0_6memory15LoadWithoutCastENSC_16StoreWithoutCastEEEviT_T0_T2_T3_T4_T5_:
	.zero		556


//--------------------- .nv.constant0._ZN2at6native29vectorized_elementwise_kernelILi2EZZZNS0_17expm1_kernel_cudaERNS_18TensorIteratorBaseEENKUlvE_clEvENKUlvE_clEvEUldE_St5arrayIPcLm2EEEEviT0_T1_ --------------------------
	.section	.nv.constant0._ZN2at6native29vectorized_elementwise_kernelILi2EZZZNS0_17expm1_kernel_cudaERNS_18TensorIteratorBaseEENKUlvE_clEvENKUlvE_clEvEUldE_St5arrayIPcLm2EEEEviT0_T1_,"a",@progbits
	.sectionflags	@""
	.align	4
.nv.constant0._ZN2at6native29vectorized_elementwise_kernelILi2EZZZNS0_17expm1_kernel_cudaERNS_18TensorIteratorBaseEENKUlvE_clEvENKUlvE_clEvEUldE_St5arrayIPcLm2EEEEviT0_T1_:
	.zero		552


//--------------------- .nv.constant0._ZN2at6native29vectorized_elementwise_kernelILi4EZZZNS0_17expm1_kernel_cudaERNS_18TensorIteratorBaseEENKUlvE_clEvENKUlvE_clEvEUldE_St5arrayIPcLm2EEEEviT0_T1_ --------------------------
	.section	.nv.constant0._ZN2at6native29vectorized_elementwise_kernelILi4EZZZNS0_17expm1_kernel_cudaERNS_18TensorIteratorBaseEENKUlvE_clEvENKUlvE_clEvEUldE_St5arrayIPcLm2EEEEviT0_T1_,"a",@progbits
	.sectionflags	@""
	.align	4
.nv.constant0._ZN2at6native29vectorized_elementwise_kernelILi4EZZZNS0_17expm1_kernel_cudaERNS_18TensorIteratorBaseEENKUlvE_clEvENKUlvE_clEvEUldE_St5arrayIPcLm2EEEEviT0_T1_:
	.zero		552


//--------------------- .nv.constant0._ZN2at6native29vectorized_elementwise_kernelILi8EZZZNS0_17expm1_kernel_cudaERNS_18TensorIteratorBaseEENKUlvE_clEvENKUlvE_clEvEUldE_St5arrayIPcLm2EEEEviT0_T1_ --------------------------
	.section	.nv.constant0._ZN2at6native29vectorized_elementwise_kernelILi8EZZZNS0_17expm1_kernel_cudaERNS_18TensorIteratorBaseEENKUlvE_clEvENKUlvE_clEvEUldE_St5arrayIPcLm2EEEEviT0_T1_,"a",@progbits
	.sectionflags	@""
	.align	4
.nv.constant0._ZN2at6native29vectorized_elementwise_kernelILi8EZZZNS0_17expm1_kernel_cudaERNS_18TensorIteratorBaseEENKUlvE_clEvENKUlvE_clEvEUldE_St5arrayIPcLm2EEEEviT0_T1_:
	.zero		552


//--------------------- .nv.constant0._ZN2at6native18elementwise_kernelILi128ELi4EZNS0_15gpu_kernel_implIZZZNS0_15exp_kernel_cudaERNS_18TensorIteratorBaseEENKUlvE0_clEvENKUlvE2_clEvEUlN3c108BFloat16EE_EEvS4_RKT_EUliE_EEviT1_ --------------------------
	.section	.nv.constant0._ZN2at6native18elementwise_kernelILi128ELi4EZNS0_15gpu_kernel_implIZZZNS0_15exp_kernel_cudaERNS_18TensorIteratorBaseEENKUlvE0_clEvENKUlvE2_clEvEUlN3c108BFloat16EE_EEvS4_RKT_EUliE_EEviT1_,"a",@progbits
	.sectionflags	@""
	.align	4
.nv.constant0._ZN2at6native18elementwise_kernelILi128ELi4EZNS0_15gpu_kernel_implIZZZNS0_15exp_kernel_cudaERNS_18TensorIteratorBaseEENKUlvE0_clEvENKUlvE2_clEvEUlN3c108BFloat16EE_EEvS4_RKT_EUliE_EEviT1_:
	.zero		1072


//--------------------- .nv.constant0._ZN2at6native27unrolled_elementwise_kernelIZZZNS0_15exp_kernel_cudaERNS_18TensorIteratorBaseEENKUlvE0_clEvENKUlvE2_clEvEUlN3c108BFloat16EE_St5arrayIPcLm2EELi4E23TrivialOffsetCalculatorILi1EjESD_NS0_6memory12LoadWithCastILi1EEENSE_13StoreWithCastILi1EEEEEviT_T0_T2_T3_T4_T5_ --------------------------
	.section	.nv.constant0._ZN2at6native27unrolled_elementwise_kernelIZZZNS0_15exp_kernel_cudaERNS_18TensorIteratorBaseEENKUlvE0_clEvENKUlvE2_clEvEUlN3c108BFloat16EE_St5arrayIPcLm2EELi4E23TrivialOffsetCalculatorILi1EjESD_NS0_6memory12LoadWithCastILi1EEENSE_13StoreWithCastILi1EEEEEviT_T0_T2_T3_T4_T5_,"a",@progbits
	.sectionflags	@""
	.align	4
.nv.constant0._ZN2at6native27unrolled_elementwise_kernelIZZZNS0_15exp_kernel_cudaERNS_18TensorIteratorBaseEENKUlvE0_clEvENKUlvE2_clEvEUlN3c108BFloat16EE_St5arrayIPcLm2EELi4E23TrivialOffsetCalculatorILi1EjESD_NS0_6memory12LoadWithCastILi1EEENSE_13StoreWithCastILi1EEEEEviT_T0_T2_T3_T4_T5_:
	.zero		572


//--------------------- .nv.constant0._ZN2at6native18elementwise_kernelILi128ELi4EZNS0_22gpu_kernel_impl_nocastIZZZNS0_15exp_kernel_cudaERNS_18TensorIteratorBaseEENKUlvE0_clEvENKUlvE2_clEvEUlN3c108BFloat16EE_EEvS4_RKT_EUliE_EEviT1_ --------------------------
	.section	.nv.constant0._ZN2at6native18elementwise_kernelILi128ELi4EZNS0_22gpu_kernel_impl_nocastIZZZNS0_15exp_kernel_cudaERNS_18TensorIteratorBaseEENKUlvE0_clEvENKUlvE2_clEvEUlN3c108BFloat16EE_EEvS4_RKT_EUliE_EEviT1_,"a",@progbits
	.sectionflags	@""
	.align	4
.nv.constant0._ZN2at6native18elementwise_kernelILi128ELi4EZNS0_22gpu_kernel_impl_nocastIZZZNS0_15exp_kernel_cudaERNS_18TensorIteratorBaseEENKUlvE0_clEvENKUlvE2_clEvEUlN3c108BFloat16EE_EEvS4_RKT_EUliE_EEviT1_:
	.zero		1072


//--------------------- .nv.constant0._ZN2at6native27unrolled_elementwise_kernelIZZZNS0_15exp_kernel_cudaERNS_18TensorIteratorBaseEENKUlvE0_clEvENKUlvE2_clEvEUlN3c108BFloat16EE_St5arrayIPcLm2EELi4E23TrivialOffsetCalculatorILi1EjESD_NS0_6memory15LoadWithoutCastENSE_16StoreWithoutCastEEEviT_T0_T2_T3_T4_T5_ --------------------------
	.section	.nv.constant0._ZN2at6native27unrolled_elementwise_kernelIZZZNS0_15exp_kernel_cudaERNS_18TensorIteratorBaseEENKUlvE0_clEvENKUlvE2_clEvEUlN3c108BFloat16EE_St5arrayIPcLm2EELi4E23TrivialOffsetCalculatorILi1EjESD_NS0_6memory15LoadWithoutCastENSE_16StoreWithoutCastEEEviT_T0_T2_T3_T4_T5_,"a",@progbits
	.sectionflags	@""
	.align	4
.nv.constant0._ZN2at6native27unrolled_elementwise_kernelIZZZNS0_15exp_kernel_cudaERNS_18TensorIteratorBaseEENKUlvE0_clEvENKUlvE2_clEvEUlN3c108BFloat16EE_St5arrayIPcLm2EELi4E23TrivialOffsetCalculatorILi1EjESD_NS0_6memory15LoadWithoutCastENSE_16StoreWithoutCastEEEviT_T0_T2_T3_T4_T5_:
	.zero		556


//--------------------- .nv.constant0._ZN2at6native29vectorized_elementwise_kernelILi2EZZZNS0_15exp_kernel_cudaERNS_18TensorIteratorBaseEENKUlvE0_clEvENKUlvE2_clEvEUlN3c108BFloat16EE_St5arrayIPcLm2EEEEviT0_T1_ --------------------------
	.section	.nv.constant0._ZN2at6native29vectorized_elementwise_kernelILi2EZZZNS0_15exp_kernel_cudaERNS_18TensorIteratorBaseEENKUlvE0_clEvENKUlvE2_clEvEUlN3c108BFloat16EE_St5arrayIPcLm2EEEEviT0_T1_,"a",@progbits
	.sectionflags	@""
	.align	4
.nv.constant0._ZN2at6native29vectorized_elementwise_kernelILi2EZZZNS0_15exp_kernel_cudaERNS_18TensorIteratorBaseEENKUlvE0_clEvENKUlvE2_clEvEUlN3c108BFloat16EE_St5arrayIPcLm2EEEEviT0_T1_:
	.zero		552


//--------------------- .nv.constant0._ZN2at6native29vectorized_elementwise_kernelILi4EZZZNS0_15exp_kernel_cudaERNS_18TensorIteratorBaseEENKUlvE0_clEvENKUlvE2_clEvEUlN3c108BFloat16EE_St5arrayIPcLm2EEEEviT0_T1_ --------------------------
	.section	.nv.constant0._ZN2at6native29vectorized_elementwise_kernelILi4EZZZNS0_15exp_kernel_cudaERNS_18TensorIteratorBaseEENKUlvE0_clEvENKUlvE2_clEvEUlN3c108BFloat16EE_St5arrayIPcLm2EEEEviT0_T1_,"a",@progbits
	.sectionflags	@""
	.align	4
.nv.constant0._ZN2at6native29vectorized_elementwise_kernelILi4EZZZNS0_15exp_kernel_cudaERNS_18TensorIteratorBaseEENKUlvE0_clEvENKUlvE2_clEvEUlN3c108BFloat16EE_St5arrayIPcLm2EEEEviT0_T1_:
	.zero		552


//--------------------- .nv.constant0._ZN2at6native29vectorized_elementwise_kernelILi8EZZZNS0_15exp_kernel_cudaERNS_18TensorIteratorBaseEENKUlvE0_clEvENKUlvE2_clEvEUlN3c108BFloat16EE_St5arrayIPcLm2EEEEviT0_T1_ --------------------------
	.section	.nv.constant0._ZN2at6native29vectorized_elementwise_kernelILi8EZZZNS0_15exp_kernel_cudaERNS_18TensorIteratorBaseEENKUlvE0_clEvENKUlvE2_clEvEUlN3c108BFloat16EE_St5arrayIPcLm2EEEEviT0_T1_,"a",@progbits
	.sectionflags	@""
	.align	4
.nv.constant0._ZN2at6native29vectorized_elementwise_kernelILi8EZZZNS0_15exp_kernel_cudaERNS_18TensorIteratorBaseEENKUlvE0_clEvENKUlvE2_clEvEUlN3c108BFloat16EE_St5arrayIPcLm2EEEEviT0_T1_:
	.zero		552


//--------------------- .nv.constant0._ZN2at6native18elementwise_kernelILi128ELi4EZNS0_15gpu_kernel_implIZZZNS0_15exp_kernel_cudaERNS_18TensorIteratorBaseEENKUlvE0_clEvENKUlvE1_clEvEUlN3c104HalfEE_EEvS4_RKT_EUliE_EEviT1_ --------------------------
	.section	.nv.constant0._ZN2at6native18elementwise_kernelILi128ELi4EZNS0_15gpu_kernel_implIZZZNS0_15exp_kernel_cudaERNS_18TensorIteratorBaseEENKUlvE0_clEvENKUlvE1_clEvEUlN3c104HalfEE_EEvS4_RKT_EUliE_EEviT1_,"a",@progbits
	.sectionflags	@""
	.align	4
.nv.constant0._ZN2at6native18elementwise_kernelILi128ELi4EZNS0_15gpu_kernel_implIZZZNS0_15exp_kernel_cudaERNS_18TensorIteratorBaseEENKUlvE0_clEvENKUlvE1_clEvEUlN3c104HalfEE_EEvS4_RKT_EUliE_EEviT1_:
	.zero		1072


//--------------------- .nv.constant0._ZN2at6native27unrolled_elementwise_kernelIZZZNS0_15exp_kernel_cudaERNS_18TensorIteratorBaseEENKUlvE0_clEvENKUlvE1_clEvEUlN3c104HalfEE_St5arrayIPcLm2EELi4E23TrivialOffsetCalculatorILi1EjESD_NS0_6memory12LoadWithCastILi1EEENSE_13StoreWithCastILi1EEEEEviT_T0_T2_T3_T4_T5_ --------------------------
	.section	.nv.constant0._ZN2at6native27unrolled_elementwise_kernelIZZZNS0_15exp_kernel_cudaERNS_18TensorIteratorBaseEENKUlvE0_clEvENKUlvE1_clEvEUlN3c104HalfEE_St5arrayIPcLm2EELi4E23TrivialOffsetCalculatorILi1EjESD_NS0_6memory12LoadWithCastILi1EEENSE_13StoreWithCastILi1EEEEEviT_T0_T2_T3_T4_T5_,"a",@progbits
	.sectionflags	@""
	.align	4
.nv.constant0._ZN2at6native27unrolled_elementwise_kernelIZZZNS0_15exp_kernel_cudaERNS_18TensorIteratorBaseEENKUlvE0_clEvENKUlvE1_clEvEUlN3c104HalfEE_St5arrayIPcLm2EELi4E23TrivialOffsetCalculatorILi1EjESD_NS0_6memory12LoadWithCastILi1EEENSE_13StoreWithCastILi1EEEEEviT_T0_T2_T3_T4_T5_:
	.zero		572


//--------------------- .nv.constant0._ZN2at6native18elementwise_kernelILi128ELi4EZNS0_22gpu_kernel_impl_nocastIZZZNS0_15exp_kernel_cudaERNS_18TensorIteratorBaseEENKUlvE0_clEvENKUlvE1_clEvEUlN3c104HalfEE_EEvS4_RKT_EUliE_EEviT1_ --------------------------
	.section	.nv.constant0._ZN2at6native18elementwise_kernelILi128ELi4EZNS0_22gpu_kernel_impl_nocastIZZZNS0_15exp_kernel_cudaERNS_18TensorIteratorBaseEENKUlvE0_clEvENKUlvE1_clEvEUlN3c104HalfEE_EEvS4_RKT_EUliE_EEviT1_,"a",@progbits
	.sectionflags	@""
	.align	4
.nv.constant0._ZN2at6native18elementwise_kernelILi128ELi4EZNS0_22gpu_kernel_impl_nocastIZZZNS0_15exp_kernel_cudaERNS_18TensorIteratorBaseEENKUlvE0_clEvENKUlvE1_clEvEUlN3c104HalfEE_EEvS4_RKT_EUliE_EEviT1_:
	.zero		1072


//--------------------- .nv.constant0._ZN2at6native27unrolled_elementwise_kernelIZZZNS0_15exp_kernel_cudaERNS_18TensorIteratorBaseEENKUlvE0_clEvENKUlvE1_clEvEUlN3c104HalfEE_St5arrayIPcLm2EELi4E23TrivialOffsetCalculatorILi1EjESD_NS0_6memory15LoadWithoutCastENSE_16StoreWithoutCastEEEviT_T0_T2_T3_T4_T5_ --------------------------
	.section	.nv.constant0._ZN2at6native27unrolled_elementwise_kernelIZZZNS0_15exp_kernel_cudaERNS_18TensorIteratorBaseEENKUlvE0_clEvENKUlvE1_clEvEUlN3c104HalfEE_St5arrayIPcLm2EELi4E23TrivialOffsetCalculatorILi1EjESD_NS0_6memory15LoadWithoutCastENSE_16StoreWithoutCastEEEviT_T0_T2_T3_T4_T5_,"a",@progbits
	.sectionflags	@""
	.align	4
.nv.constant0._ZN2at6native27unrolled_elementwise_kernelIZZZNS0_15exp_kernel_cudaERNS_18TensorIteratorBaseEENKUlvE0_clEvENKUlvE1_clEvEUlN3c104HalfEE_St5arrayIPcLm2EELi4E23TrivialOffsetCalculatorILi1EjESD_NS0_6memory15LoadWithoutCastENSE_16StoreWithoutCastEEEviT_T0_T2_T3_T4_T5_:
	.zero		556


//--------------------- .nv.constant0._ZN2at6native29vectorized_elementwise_kernelILi2EZZZNS0_15exp_kernel_cudaERNS_18TensorIteratorBaseEENKUlvE0_clEvENKUlvE1_clEvEUlN3c104HalfEE_St5arrayIPcLm2EEEEviT0_T1_ --------------------------
	.section	.nv.constant0._ZN2at6native29vectorized_elementwise_kernelILi2EZZZNS0_15exp_kernel_cudaERNS_18TensorIteratorBaseEENKUlvE0_clEvENKUlvE1_clEvEUlN3c104HalfEE_St5arrayIPcLm2EEEEviT0_T1_,"a",@progbits
	.sectionflags	@""
	.align	4
.nv.constant0._ZN2at6native29vectorized_elementwise_kernelILi2EZZZNS0_15exp_kernel_cudaERNS_18TensorIteratorBaseEENKUlvE0_clEvENKUlvE1_clEvEUlN3c104HalfEE_St5arrayIPcLm2EEEEviT0_T1_:
	.zero		552


//--------------------- .nv.constant0._ZN2at6native29vectorized_elementwise_kernelILi4EZZZNS0_15exp_kernel_cudaERNS_18TensorIteratorBaseEENKUlvE0_clEvENKUlvE1_clEvEUlN3c104HalfEE_St5arrayIPcLm2EEEEviT0_T1_ --------------------------
	.section	.nv.constant0._ZN2at6native29vectorized_elementwise_kernelILi4EZZZNS0_15exp_kernel_cudaERNS_18TensorIteratorBaseEENKUlvE0_clEvENKUlvE1_clEvEUlN3c104HalfEE_St5arrayIPcLm2EEEEviT0_T1_,"a",@progbits
	.sectionflags	@""
	.align	4
.nv.constant0._ZN2at6native29vectorized_elementwise_kernelILi4EZZZNS0_15exp_kernel_cudaERNS_18TensorIteratorBaseEENKUlvE0_clEvENKUlvE1_clEvEUlN3c104HalfEE_St5arrayIPcLm2EEEEviT0_T1_:
	.zero		552


//--------------------- .nv.constant0._ZN2at6native29vectorized_elementwise_kernelILi8EZZZNS0_15exp_kernel_cudaERNS_18TensorIteratorBaseEENKUlvE0_clEvENKUlvE1_clEvEUlN3c104HalfEE_St5arrayIPcLm2EEEEviT0_T1_ --------------------------
	.section	.nv.constant0._ZN2at6native29vectorized_elementwise_kernelILi8EZZZNS0_15exp_kernel_cudaERNS_18TensorIteratorBaseEENKUlvE0_clEvENKUlvE1_clEvEUlN3c104HalfEE_St5arrayIPcLm2EEEEviT0_T1_,"a",@progbits
	.sectionflags	@""
	.align	4
.nv.constant0._ZN2at6native29vectorized_elementwise_kernelILi8EZZZNS0_15exp_kernel_cudaERNS_18TensorIteratorBaseEENKUlvE0_clEvENKUlvE1_clEvEUlN3c104HalfEE_St5arrayIPcLm2EEEEviT0_T1_:
	.zero		552


//--------------------- .nv.constant0._ZN2at6native18elementwise_kernelILi128ELi4EZNS0_15gpu_kernel_implIZZZNS0_15exp_kernel_cudaERNS_18TensorIteratorBaseEENKUlvE0_clEvENKUlvE0_clEvEUlfE_EEvS4_RKT_EUliE_EEviT1_ --------------------------
	.section	.nv.constant0._ZN2at6native18elementwise_kernelILi128ELi4EZNS0_15gpu_kernel_implIZZZNS0_15exp_kernel_cudaERNS_18TensorIteratorBaseEENKUlvE0_clEvENKUlvE0_clEvEUlfE_EEvS4_RKT_EUliE_EEviT1_,"a",@progbits
	.sectionflags	@""
	.align	4
.nv.constant0._ZN2at6native18elementwise_kernelILi128ELi4EZNS0_15gpu_kernel_implIZZZNS0_15exp_kernel_cudaERNS_18TensorIteratorBaseEENKUlvE0_clEvENKUlvE0_clEvEUlfE_EEvS4_RKT_EUliE_EEviT1_:
	.zero		1072


//--------------------- .nv.constant0._ZN2at6native27unrolled_elementwise_kernelIZZZNS0_15exp_kernel_cudaERNS_18TensorIteratorBaseEENKUlvE0_clEvENKUlvE0_clEvEUlfE_St5arrayIPcLm2EELi4E23TrivialOffsetCalculatorILi1EjESB_NS0_6memory12LoadWithCastILi1EEENSC_13StoreWithCastILi1EEEEEviT_T0_T2_T3_T4_T5_ --------------------------
	.section	.nv.constant0._ZN2at6native27unrolled_elementwise_kernelIZZZNS0_15exp_kernel_cudaERNS_18TensorIteratorBaseEENKUlvE0_clEvENKUlvE0_clEvEUlfE_St5arrayIPcLm2EELi4E23TrivialOffsetCalculatorILi1EjESB_NS0_6memory12LoadWithCastILi1EEENSC_13StoreWithCastILi1EEEEEviT_T0_T2_T3_T4_T5_,"a",@progbits
	.sectionflags	@""
	.align	4
.nv.constant0._ZN2at6native27unrolled_elementwise_kernelIZZZNS0_15exp_kernel_cudaERNS_18TensorIteratorBaseEENKUlvE0_clEvENKUlvE0_clEvEUlfE_St5arrayIPcLm2EELi4E23TrivialOffsetCalculatorILi1EjESB_NS0_6memory12LoadWithCastILi1EEENSC_13StoreWithCastILi1EEEEEviT_T0_T2_T3_T4_T5_:
	.zero		572


//--------------------- .nv.constant0._ZN2at6native18elementwise_kernelILi128ELi2EZNS0_22gpu_kernel_impl_nocastIZZZNS0_15exp_kernel_cudaERNS_18TensorIteratorBaseEENKUlvE0_clEvENKUlvE0_clEvEUlfE_EEvS4_RKT_EUliE_EEviT1_ --------------------------
	.section	.nv.constant0._ZN2at6native18elementwise_kernelILi128ELi2EZNS0_22gpu_kernel_impl_nocastIZZZNS0_15exp_kernel_cudaERNS_18TensorIteratorBaseEENKUlvE0_clEvENKUlvE0_clEvEUlfE_EEvS4_RKT_EUliE_EEviT1_,"a",@progbits
	.sectionflags	@""
	.align	4
.nv.constant0._ZN2at6native18elementwise_kernelILi128ELi2EZNS0_22gpu_kernel_impl_nocastIZZZNS0_15exp_kernel_cudaERNS_18TensorIteratorBaseEENKUlvE0_clEvENKUlvE0_clEvEUlfE_EEvS4_RKT_EUliE_EEviT1_:
	.zero		1072


//--------------------- .nv.constant0._ZN2at6native27unrolled_elementwise_kernelIZZZNS0_15exp_kernel_cudaERNS_18TensorIteratorBaseEENKUlvE0_clEvENKUlvE0_clEvEUlfE_St5arrayIPcLm2EELi4E23TrivialOffsetCalculatorILi1EjESB_NS0_6memory15LoadWithoutCastENSC_16StoreWithoutCastEEEviT_T0_T2_T3_T4_T5_ --------------------------
	.section	.nv.constant0._ZN2at6native27unrolled_elementwise_kernelIZZZNS0_15exp_kernel_cudaERNS_18TensorIteratorBaseEENKUlvE0_clEvENKUlvE0_clEvEUlfE_St5arrayIPcLm2EELi4E23TrivialOffsetCalculatorILi1EjESB_NS0_6memory15LoadWithoutCastENSC_16StoreWithoutCastEEEviT_T0_T2_T3_T4_T5_,"a",@progbits
	.sectionflags	@""
	.align	4
.nv.constant0._ZN2at6native27unrolled_elementwise_kernelIZZZNS0_15exp_kernel_cudaERNS_18TensorIteratorBaseEENKUlvE0_clEvENKUlvE0_clEvEUlfE_St5arrayIPcLm2EELi4E23TrivialOffsetCalculatorILi1EjESB_NS0_6memory15LoadWithoutCastENSC_16StoreWithoutCastEEEviT_T0_T2_T3_T4_T5_:
	.zero		556


//--------------------- .nv.constant0._ZN2at6native29vectorized_elementwise_kernelILi2EZZZNS0_15exp_kernel_cudaERNS_18TensorIteratorBaseEENKUlvE0_clEvENKUlvE0_clEvEUlfE_St5arrayIPcLm2EEEEviT0_T1_ --------------------------
	.section	.nv.constant0._ZN2at6native29vectorized_elementwise_kernelILi2EZZZNS0_15exp_kernel_cudaERNS_18TensorIteratorBaseEENKUlvE0_clEvENKUlvE0_clEvEUlfE_St5arrayIPcLm2EEEEviT0_T1_,"a",@progbits
	.sectionflags	@""
	.align	4
.nv.constant0._ZN2at6native29vectorized_elementwise_kernelILi2EZZZNS0_15exp_kernel_cudaERNS_18TensorIteratorBaseEENKUlvE0_clEvENKUlvE0_clEvEUlfE_St5arrayIPcLm2EEEEviT0_T1_:
	.zero		552


//--------------------- .nv.constant0._ZN2at6native29vectorized_elementwise_kernelILi4EZZZNS0_15exp_kernel_cudaERNS_18TensorIteratorBaseEENKUlvE0_clEvENKUlvE0_clEvEUlfE_St5arrayIPcLm2EEEEviT0_T1_ --------------------------
	.section	.nv.constant0._ZN2at6native29vectorized_elementwise_kernelILi4EZZZNS0_15exp_kernel_cudaERNS_18TensorIteratorBaseEENKUlvE0_clEvENKUlvE0_clEvEUlfE_St5arrayIPcLm2EEEEviT0_T1_,"a",@progbits
	.sectionflags	@""
	.align	4
.nv.constant0._ZN2at6native29vectorized_elementwise_kernelILi4EZZZNS0_15exp_kernel_cudaERNS_18TensorIteratorBaseEENKUlvE0_clEvENKUlvE0_clEvEUlfE_St5arrayIPcLm2EEEEviT0_T1_:
	.zero		552


//--------------------- .nv.constant0._ZN2at6native29vectorized_elementwise_kernelILi8EZZZNS0_15exp_kernel_cudaERNS_18TensorIteratorBaseEENKUlvE0_clEvENKUlvE0_clEvEUlfE_St5arrayIPcLm2EEEEviT0_T1_ --------------------------
	.section	.nv.constant0._ZN2at6native29vectorized_elementwise_kernelILi8EZZZNS0_15exp_kernel_cudaERNS_18TensorIteratorBaseEENKUlvE0_clEvENKUlvE0_clEvEUlfE_St5arrayIPcLm2EEEEviT0_T1_,"a",@progbits
	.sectionflags	@""
	.align	4
.nv.constant0._ZN2at6native29vectorized_elementwise_kernelILi8EZZZNS0_15exp_kernel_cudaERNS_18TensorIteratorBaseEENKUlvE0_clEvENKUlvE0_clEvEUlfE_St5arrayIPcLm2EEEEviT0_T1_:
	.zero		552


//--------------------- .nv.constant0._ZN2at6native18elementwise_kernelILi128ELi4EZNS0_15gpu_kernel_implIZZZNS0_15exp_kernel_cudaERNS_18TensorIteratorBaseEENKUlvE0_clEvENKUlvE_clEvEUldE_EEvS4_RKT_EUliE_EEviT1_ --------------------------
	.section	.nv.constant0._ZN2at6native18elementwise_kernelILi128ELi4EZNS0_15gpu_kernel_implIZZZNS0_15exp_kernel_cudaERNS_18TensorIteratorBaseEENKUlvE0_clEvENKUlvE_clEvEUldE_EEvS4_RKT_EUliE_EEviT1_,"a",@progbits
	.sectionflags	@""
	.align	4
.nv.constant0._ZN2at6native18elementwise_kernelILi128ELi4EZNS0_15gpu_kernel_implIZZZNS0_15exp_kernel_cudaERNS_18TensorIteratorBaseEENKUlvE0_clEvENKUlvE_clEvEUldE_EEvS4_RKT_EUliE_EEviT1_:
	.zero		1072


//--------------------- .nv.constant0._ZN2at6native27unrolled_elementwise_kernelIZZZNS0_15exp_kernel_cudaERNS_18TensorIteratorBaseEENKUlvE0_clEvENKUlvE_clEvEUldE_St5arrayIPcLm2EELi4E23TrivialOffsetCalculatorILi1EjESB_NS0_6memory12LoadWithCastILi1EEENSC_13StoreWithCastILi1EEEEEviT_T0_T2_T3_T4_T5_ --------------------------
	.section	.nv.constant0._ZN2at6native27unrolled_elementwise_kernelIZZZNS0_15exp_kernel_cudaERNS_18TensorIteratorBaseEENKUlvE0_clEvENKUlvE_clEvEUldE_St5arrayIPcLm2EELi4E23TrivialOffsetCalculatorILi1EjESB_NS0_6memory12LoadWithCastILi1EEENSC_13StoreWithCastILi1EEEEEviT_T0_T2_T3_T4_T5_,"a",@progbits
	.sectionflags	@""
	.align	4
.nv.constant0._ZN2at6native27unrolled_elementwise_kernelIZZZNS0_15exp_kernel_cudaERNS_18TensorIteratorBaseEENKUlvE0_clEvENKUlvE_clEvEUldE_St5arrayIPcLm2EELi4E23TrivialOffsetCalculatorILi1EjESB_NS0_6memory12LoadWithCastILi1EEENSC_13StoreWithCastILi1EEEEEviT_T0_T2_T3_T4_T5_:
	.zero		572


//--------------------- .nv.constant0._ZN2at6native18elementwise_kernelILi128ELi2EZNS0_22gpu_kernel_impl_nocastIZZZNS0_15exp_kernel_cudaERNS_18TensorIteratorBaseEENKUlvE0_clEvENKUlvE_clEvEUldE_EEvS4_RKT_EUliE_EEviT1_ --------------------------
	.section	.nv.constant0._ZN2at6native18elementwise_kernelILi128ELi2EZNS0_22gpu_kernel_impl_nocastIZZZNS0_15exp_kernel_cudaERNS_18TensorIteratorBaseEENKUlvE0_clEvENKUlvE_clEvEUldE_EEvS4_RKT_EUliE_EEviT1_,"a",@progbits
	.sectionflags	@""
	.align	4
.nv.constant0._ZN2at6native18elementwise_kernelILi128ELi2EZNS0_22gpu_kernel_impl_nocastIZZZNS0_15exp_kernel_cudaERNS_18TensorIteratorBaseEENKUlvE0_clEvENKUlvE_clEvEUldE_EEvS4_RKT_EUliE_EEviT1_:
	.zero		1072


//--------------------- .nv.constant0._ZN2at6native27unrolled_elementwise_kernelIZZZNS0_15exp_kernel_cudaERNS_18TensorIteratorBaseEENKUlvE0_clEvENKUlvE_clEvEUldE_St5arrayIPcLm2EELi4E23TrivialOffsetCalculatorILi1EjESB_NS0_6memory15LoadWithoutCastENSC_16StoreWithoutCastEEEviT_T0_T2_T3_T4_T5_ --------------------------
	.section	.nv.constant0._ZN2at6native27unrolled_elementwise_kernelIZZZNS0_15exp_kernel_cudaERNS_18TensorIteratorBaseEENKUlvE0_clEvENKUlvE_clEvEUldE_St5arrayIPcLm2EELi4E23TrivialOffsetCalculatorILi1EjESB_NS0_6memory15LoadWithoutCastENSC_16StoreWithoutCastEEEviT_T0_T2_T3_T4_T5_,"a",@progbits
	.sectionflags	@""
	.align	4
.nv.constant0._ZN2at6native27unrolled_elementwise_kernelIZZZNS0_15exp_kernel_cudaERNS_18TensorIteratorBaseEENKUlvE0_clEvENKUlvE_clEvEUldE_St5arrayIPcLm2EELi4E23TrivialOffsetCalculatorILi1EjESB_NS0_6memory15LoadWithoutCastENSC_16StoreWithoutCastEEEviT_T0_T2_T3_T4_T5_:
	.zero		556


//--------------------- .nv.constant0._ZN2at6native29vectorized_elementwise_kernelILi2EZZZNS0_15exp_kernel_cudaERNS_18TensorIteratorBaseEENKUlvE0_clEvENKUlvE_clEvEUldE_St5arrayIPcLm2EEEEviT0_T1_ --------------------------
	.section	.nv.constant0._ZN2at6native29vectorized_elementwise_kernelILi2EZZZNS0_15exp_kernel_cudaERNS_18TensorIteratorBaseEENKUlvE0_clEvENKUlvE_clEvEUldE_St5arrayIPcLm2EEEEviT0_T1_,"a",@progbits
	.sectionflags	@""
	.align	4
.nv.constant0._ZN2at6native29vectorized_elementwise_kernelILi2EZZZNS0_15exp_kernel_cudaERNS_18TensorIteratorBaseEENKUlvE0_clEvENKUlvE_clEvEUldE_St5arrayIPcLm2EEEEviT0_T1_:
	.zero		552


//--------------------- .nv.constant0._ZN2at6native29vectorized_elementwise_kernelILi4EZZZNS0_15exp_kernel_cudaERNS_18TensorIteratorBaseEENKUlvE0_clEvENKUlvE_clEvEUldE_St5arrayIPcLm2EEEEviT0_T1_ --------------------------
	.section	.nv.constant0._ZN2at6native29vectorized_elementwise_kernelILi4EZZZNS0_15exp_kernel_cudaERNS_18TensorIteratorBaseEENKUlvE0_clEvENKUlvE_clEvEUldE_St5arrayIPcLm2EEEEviT0_T1_,"a",@progbits
	.sectionflags	@""
	.align	4
.nv.constant0._ZN2at6native29vectorized_elementwise_kernelILi4EZZZNS0_15exp_kernel_cudaERNS_18TensorIteratorBaseEENKUlvE0_clEvENKUlvE_clEvEUldE_St5arrayIPcLm2EEEEviT0_T1_:
	.zero		552


//--------------------- .nv.constant0._ZN2at6native29vectorized_elementwise_kernelILi8EZZZNS0_15exp_kernel_cudaERNS_18TensorIteratorBaseEENKUlvE0_clEvENKUlvE_clEvEUldE_St5arrayIPcLm2EEEEviT0_T1_ --------------------------
	.section	.nv.constant0._ZN2at6native29vectorized_elementwise_kernelILi8EZZZNS0_15exp_kernel_cudaERNS_18TensorIteratorBaseEENKUlvE0_clEvENKUlvE_clEvEUldE_St5arrayIPcLm2EEEEviT0_T1_,"a",@progbits
	.sectionflags	@""
	.align	4
.nv.constant0._ZN2at6native29vectorized_elementwise_kernelILi8EZZZNS0_15exp_kernel_cudaERNS_18TensorIteratorBaseEENKUlvE0_clEvENKUlvE_clEvEUldE_St5arrayIPcLm2EEEEviT0_T1_:
	.zero		552


//--------------------- .nv.constant0._ZN2at6native18elementwise_kernelILi128ELi4EZNS0_15gpu_kernel_implIZZZNS0_23bitwise_not_kernel_cudaERNS_18TensorIteratorBaseEENKUlvE_clEvENKUlvE3_clEvEUlsE_EEvS4_RKT_EUliE_EEviT1_ --------------------------
	.section	.nv.constant0._ZN2at6native18elementwise_kernelILi128ELi4EZNS0_15gpu_kernel_implIZZZNS0_23bitwise_not_kernel_cudaERNS_18TensorIteratorBaseEENKUlvE_clEvENKUlvE3_clEvEUlsE_EEvS4_RKT_EUliE_EEviT1_,"a",@progbits
	.sectionflags	@""
	.align	4
.nv.constant0._ZN2at6native18elementwise_kernelILi128ELi4EZNS0_15gpu_kernel_implIZZZNS0_23bitwise_not_kernel_cudaERNS_18TensorIteratorBaseEENKUlvE_clEvENKUlvE3_clEvEUlsE_EEvS4_RKT_EUliE_EEviT1_:
	.zero		1072


//--------------------- .nv.constant0._ZN2at6native27unrolled_elementwise_kernelIZZZNS0_23bitwise_not_kernel_cudaERNS_18TensorIteratorBaseEENKUlvE_clEvENKUlvE3_clEvEUlsE_St5arrayIPcLm2EELi4E23TrivialOffsetCalculatorILi1EjESB_NS0_6memory12LoadWithCastILi1EEENSC_13StoreWithCastILi1EEEEEviT_T0_T2_T3_T4_T5_ --------------------------
	.section	.nv.constant0._ZN2at6native27unrolled_elementwise_kernelIZZZNS0_23bitwise_not_kernel_cudaERNS_18TensorIteratorBaseEENKUlvE_clEvENKUlvE3_clEvEUlsE_St5arrayIPcLm2EELi4E23TrivialOffsetCalculatorILi1EjESB_NS0_6memory12LoadWithCastILi1EEENSC_13StoreWithCastILi1EEEEEviT_T0_T2_T3_T4_T5_,"a",@progbits
	.sectionflags	@""
	.align	4
.nv.constant0._ZN2at6native27unrolled_elementwise_kernelIZZZNS0_23bitwise_not_kernel_cudaERNS_18TensorIteratorBaseEENKUlvE_clEvENKUlvE3_clEvEUlsE_St5arrayIPcLm2EELi4E23TrivialOffsetCalculatorILi1EjESB_NS0_6memory12LoadWithCastILi1EEENSC_13StoreWithCastILi1EEEEEviT_T0_T2_T3_T4_T5_:
	.zero		572


//--------------------- .nv.constant0._ZN2at6native18elementwise_kernelILi128ELi4EZNS0_22gpu_kernel_impl_nocastIZZZNS0_23bitwise_not_kernel_cudaERNS_18TensorIteratorBaseEENKUlvE_clEvENKUlvE3_clEvEUlsE_EEvS4_RKT_EUliE_EEviT1_ --------------------------
	.section	.nv.constant0._ZN2at6native18elementwise_kernelILi128ELi4EZNS0_22gpu_kernel_impl_nocastIZZZNS0_23bitwise_not_kernel_cudaERNS_18TensorIteratorBaseEENKUlvE_clEvENKUlvE3_clEvEUlsE_EEvS4_RKT_EUliE_EEviT1_,"a",@progbits
	.sectionflags	@""
	.align	4
.nv.constant0._ZN2at6native18elementwise_kernelILi128ELi4EZNS0_22gpu_kernel_impl_nocastIZZZNS0_23bitwise_not_kernel_cudaERNS_18TensorIteratorBaseEENKUlvE_clEvENKUlvE3_clEvEUlsE_EEvS4_RKT_EUliE_EEviT1_:
	.zero		1072


//--------------------- .nv.constant0._ZN2at6native27unrolled_elementwise_kernelIZZZNS0_23bitwise_not_kernel_cudaERNS_18TensorIteratorBaseEENKUlvE_clEvENKUlvE3_clEvEUlsE_St5arrayIPcLm2EELi4E23TrivialOffsetCalculatorILi1EjESB_NS0_6memory15LoadWithoutCastENSC_16StoreWithoutCastEEEviT_T0_T2_T3_T4_T5_ --------------------------
	.section	.nv.constant0._ZN2at6native27unrolled_elementwise_kernelIZZZNS0_23bitwise_not_kernel_cudaERNS_18TensorIteratorBaseEENKUlvE_clEvENKUlvE3_clEvEUlsE_St5arrayIPcLm2EELi4E23TrivialOffsetCalculatorILi1EjESB_NS0_6memory15LoadWithoutCastENSC_16StoreWithoutCastEEEviT_T0_T2_T3_T4_T5_,"a",@progbits
	.sectionflags	@""
	.align	4
.nv.constant0._ZN2at6native27unrolled_elementwise_kernelIZZZNS0_23bitwise_not_kernel_cudaERNS_18TensorIteratorBaseEENKUlvE_clEvENKUlvE3_clEvEUlsE_St5arrayIPcLm2EELi4E23TrivialOffsetCalculatorILi1EjESB_NS0_6memory15LoadWithoutCastENSC_16StoreWithoutCastEEEviT_T0_T2_T3_T4_T5_:
	.zero		556


//--------------------- .nv.constant0._ZN2at6native29vectorized_elementwise_kernelILi2EZZZNS0_23bitwise_not_kernel_cudaERNS_18TensorIteratorBaseEENKUlvE_clEvENKUlvE3_clEvEUlsE_St5arrayIPcLm2EEEEviT0_T1_ --------------------------
	.section	.nv.constant0._ZN2at6native29vectorized_elementwise_kernelILi2EZZZNS0_23bitwise_not_kernel_cudaERNS_18TensorIteratorBaseEENKUlvE_clEvENKUlvE3_clEvEUlsE_St5arrayIPcLm2EEEEviT0_T1_,"a",@progbits
	.sectionflags	@""
	.align	4
.nv.constant0._ZN2at6native29vectorized_elementwise_kernelILi2EZZZNS0_23bitwise_not_kernel_cudaERNS_18TensorIteratorBaseEENKUlvE_clEvENKUlvE3_clEvEUlsE_St5arrayIPcLm2EEEEviT0_T1_:
	.zero		552


//--------------------- .nv.constant0._ZN2at6native29vectorized_elementwise_kernelILi4EZZZNS0_23bitwise_not_kernel_cudaERNS_18TensorIteratorBaseEENKUlvE_clEvENKUlvE3_clEvEUlsE_St5arrayIPcLm2EEEEviT0_T1_ --------------------------
	.section	.nv.constant0._ZN2at6native29vectorized_elementwise_kernelILi4EZZZNS0_23bitwise_not_kernel_cudaERNS_18TensorIteratorBaseEENKUlvE_clEvENKUlvE3_clEvEUlsE_St5arrayIPcLm2EEEEviT0_T1_,"a",@progbits
	.sectionflags	@""
	.align	4
.nv.constant0._ZN2at6native29vectorized_elementwise_kernelILi4EZZZNS0_23bitwise_not_kernel_cudaERNS_18TensorIteratorBaseEENKUlvE_clEvENKUlvE3_clEvEUlsE_St5arrayIPcLm2EEEEviT0_T1_:
	.zero		552


//--------------------- .nv.constant0._ZN2at6native29vectorized_elementwise_kernelILi8EZZZNS0_23bitwise_not_kernel_cudaERNS_18TensorIteratorBaseEENKUlvE_clEvENKUlvE3_clEvEUlsE_St5arrayIPcLm2EEEEviT0_T1_ --------------------------
	.section	.nv.constant0._ZN2at6native29vectorized_elementwise_kernelILi8EZZZNS0_23bitwise_not_kernel_cudaERNS_18TensorIteratorBaseEENKUlvE_clEvENKUlvE3_clEvEUlsE_St5arrayIPcLm2EEEEviT0_T1_,"a",@progbits
	.sectionflags	@""
	.align	4
.nv.constant0._ZN2at6native29vectorized_elementwise_kernelILi8EZZZNS0_23bitwise_not_kernel_cudaERNS_18TensorIteratorBaseEENKUlvE_clEvENKUlvE3_clEvEUlsE_St5arrayIPcLm2EEEEviT0_T1_:
	.zero		552


//--------------------- .nv.constant0._ZN2at6native18elementwise_kernelILi128ELi4EZNS0_15gpu_kernel_implIZZZNS0_23bitwise_not_kernel_cudaERNS_18TensorIteratorBaseEENKUlvE_clEvENKUlvE2_clEvEUllE_EEvS4_RKT_EUliE_EEviT1_ --------------------------
	.section	.nv.constant0._ZN2at6native18elementwise_kernelILi128ELi4EZNS0_15gpu_kernel_implIZZZNS0_23bitwise_not_kernel_cudaERNS_18TensorIteratorBaseEENKUlvE_clEvENKUlvE2_clEvEUllE_EEvS4_RKT_EUliE_EEviT1_,"a",@progbits
	.sectionflags	@""
	.align	4
.nv.constant0._ZN2at6native18elementwise_kernelILi128ELi4EZNS0_15gpu_kernel_implIZZZNS0_23bitwise_not_kernel_cudaERNS_18TensorIteratorBaseEENKUlvE_clEvENKUlvE2_clEvEUllE_EEvS4_RKT_EUliE_EEviT1_:
	.zero		1072


//--------------------- .nv.constant0._ZN2at6native27unrolled_elementwise_kernelIZZZNS0_23bitwise_not_kernel_cudaERNS_18TensorIteratorBaseEENKUlvE_clEvENKUlvE2_clEvEUllE_St5arrayIPcLm2EELi4E23TrivialOffsetCalculatorILi1EjESB_NS0_6memory12LoadWithCastILi1EEENSC_13StoreWithCastILi1EEEEEviT_T0_T2_T3_T4_T5_ --------------------------
	.section	.nv.constant0._ZN2at6native27unrolled_elementwise_kernelIZZZNS0_23bitwise_not_kernel_cudaERNS_18TensorIteratorBaseEENKUlvE_clEvENKUlvE2_clEvEUllE_St5arrayIPcLm2EELi4E23TrivialOffsetCalculatorILi1EjESB_NS0_6memory12LoadWithCastILi1EEENSC_13StoreWithCastILi1EEEEEviT_T0_T2_T3_T4_T5_,"a",@progbits
	.sectionflags	@""
	.align	4
.nv.constant0._ZN2at6native27unrolled_elementwise_kernelIZZZNS0_23bitwise_not_kernel_cudaERNS_18TensorIteratorBaseEENKUlvE_clEvENKUlvE2_clEvEUllE_St5arrayIPcLm2EELi4E23TrivialOffsetCalculatorILi1EjESB_NS0_6memory12LoadWithCastILi1EEENSC_13StoreWithCastILi1EEEEEviT_T0_T2_T3_T4_T5_:
	.zero		572


//--------------------- .nv.constant0._ZN2at6native18elementwise_kernelILi128ELi2EZNS0_22gpu_kernel_impl_nocastIZZZNS0_23bitwise_not_kernel_cudaERNS_18TensorIteratorBaseEENKUlvE_clEvENKUlvE2_clEvEUllE_EEvS4_RKT_EUliE_EEviT1_ --------------------------
	.section	.nv.constant0._ZN2at6native18elementwise_kernelILi128ELi2EZNS0_22gpu_kernel_impl_nocastIZZZNS0_23bitwise_not_kernel_cudaERNS_18TensorIteratorBaseEENKUlvE_clEvENKUlvE2_clEvEUllE_EEvS4_RKT_EUliE_EEviT1_,"a",@progbits
	.sectionflags	@""
	.align	4
.nv.constant0._ZN2at6native18elementwise_kernelILi128ELi2EZNS0_22gpu_kernel_impl_nocastIZZZNS0_23bitwise_not_kernel_cudaERNS_18TensorIteratorBaseEENKUlvE_clEvENKUlvE2_clEvEUllE_EEvS4_RKT_EUliE_EEviT1_:
	.zero		1072


//--------------------- .nv.constant0._ZN2at6native27unrolled_elementwise_kernelIZZZNS0_23bitwise_not_kernel_cudaERNS_18TensorIteratorBaseEENKUlvE_clEvENKUlvE2_clEvEUllE_St5arrayIPcLm2EELi4E23TrivialOffsetCalculatorILi1EjESB_NS0_6memory15LoadWithoutCastENSC_16StoreWithoutCastEEEviT_T0_T2_T3_T4_T5_ --------------------------
	.section	.nv.constant0._ZN2at6native27unrolled_elementwise_kernelIZZZNS0_23bitwise_not_kernel_cudaERNS_18TensorIteratorBaseEENKUlvE_clEvENKUlvE2_clEvEUllE_St5arrayIPcLm2EELi4E23TrivialOffsetCalculatorILi1EjESB_NS0_6memory15LoadWithoutCastENSC_16StoreWithoutCastEEEviT_T0_T2_T3_T4_T5_,"a",@progbits
	.sectionflags	@""
	.align	4
.nv.constant0._ZN2at6native27unrolled_elementwise_kernelIZZZNS0_23bitwise_not_kernel_cudaERNS_18TensorIteratorBaseEENKUlvE_clEvENKUlvE2_clEvEUllE_St5arrayIPcLm2EELi4E23TrivialOffsetCalculatorILi1EjESB_NS0_6memory15LoadWithoutCastENSC_16StoreWithoutCastEEEviT_T0_T2_T3_T4_T5_:
	.zero		556


//--------------------- .nv.constant0._ZN2at6native29vectorized_elementwise_kernelILi2EZZZNS0_23bitwise_not_kernel_cudaERNS_18TensorIteratorBaseEENKUlvE_clEvENKUlvE2_clEvEUllE_St5arrayIPcLm2EEEEviT0_T1_ --------------------------
	.section	.nv.constant0._ZN2at6native29vectorized_elementwise_kernelILi2EZZZNS0_23bitwise_not_kernel_cudaERNS_18TensorIteratorBaseEENKUlvE_clEvENKUlvE2_clEvEUllE_St5arrayIPcLm2EEEEviT0_T1_,"a",@progbits
	.sectionflags	@""
	.align	4
.nv.constant0._ZN2at6native29vectorized_elementwise_kernelILi2EZZZNS0_23bitwise_not_kernel_cudaERNS_18TensorIteratorBaseEENKUlvE_clEvENKUlvE2_clEvEUllE_St5arrayIPcLm2EEEEviT0_T1_:
	.zero		552


//--------------------- .nv.constant0._ZN2at6native29vectorized_elementwise_kernelILi4EZZZNS0_23bitwise_not_kernel_cudaERNS_18TensorIteratorBaseEENKUlvE_clEvENKUlvE2_clEvEUllE_St5arrayIPcLm2EEEEviT0_T1_ --------------------------
	.section	.nv.constant0._ZN2at6native29vectorized_elementwise_kernelILi4EZZZNS0_23bitwise_not_kernel_cudaERNS_18TensorIteratorBaseEENKUlvE_clEvENKUlvE2_clEvEUllE_St5arrayIPcLm2EEEEviT0_T1_,"a",@progbits
	.sectionflags	@""
	.align	4
.nv.constant0._ZN2at6native29vectorized_elementwise_kernelILi4EZZZNS0_23bitwise_not_kernel_cudaERNS_18TensorIteratorBaseEENKUlvE_clEvENKUlvE2_clEvEUllE_St5arrayIPcLm2EEEEviT0_T1_:
	.zero		552


//--------------------- .nv.constant0._ZN2at6native29vectorized_elementwise_kernelILi8EZZZNS0_23bitwise_not_kernel_cudaERNS_18TensorIteratorBaseEENKUlvE_clEvENKUlvE2_clEvEUllE_St5arrayIPcLm2EEEEviT0_T1_ --------------------------
	.section	.nv.constant0._ZN2at6native29vectorized_elementwise_kernelILi8EZZZNS0_23bitwise_not_kernel_cudaERNS_18TensorIteratorBaseEENKUlvE_clEvENKUlvE2_clEvEUllE_St5arrayIPcLm2EEEEviT0_T1_,"a",@progbits
	.sectionflags	@""
	.align	4
.nv.constant0._ZN2at6native29vectorized_elementwise_kernelILi8EZZZNS0_23bitwise_not_kernel_cudaERNS_18TensorIteratorBaseEENKUlvE_clEvENKUlvE2_clEvEUllE_St5arrayIPcLm2EEEEviT0_T1_:
	.zero		552


//--------------------- .nv.constant0._ZN2at6native18elementwise_kernelILi128ELi4EZNS0_15gpu_kernel_implIZZZNS0_23bitwise_not_kernel_cudaERNS_18TensorIteratorBaseEENKUlvE_clEvENKUlvE1_clEvEUliE_EEvS4_RKT_EUliE_EEviT1_ --------------------------
	.section	.nv.constant0._ZN2at6native18elementwise_kernelILi128ELi4EZNS0_15gpu_kernel_implIZZZNS0_23bitwise_not_kernel_cudaERNS_18TensorIteratorBaseEENKUlvE_clEvENKUlvE1_clEvEUliE_EEvS4_RKT_EUliE_EEviT1_,"a",@progbits
	.sectionflags	@""
	.align	4
.nv.constant0._ZN2at6native18elementwise_kernelILi128ELi4EZNS0_15gpu_kernel_implIZZZNS0_23bitwise_not_kernel_cudaERNS_18TensorIteratorBaseEENKUlvE_clEvENKUlvE1_clEvEUliE_EEvS4_RKT_EUliE_EEviT1_:
	.zero		1072


//--------------------- .nv.constant0._ZN2at6native27unrolled_elementwise_kernelIZZZNS0_23bitwise_not_kernel_cudaERNS_18TensorIteratorBaseEENKUlvE_clEvENKUlvE1_clEvEUliE_St5arrayIPcLm2EELi4E23TrivialOffsetCalculatorILi1EjESB_NS0_6memory12LoadWithCastILi1EEENSC_13StoreWithCastILi1EEEEEviT_T0_T2_T3_T4_T5_ --------------------------
	.section	.nv.constant0._ZN2at6native27unrolled_elementwise_kernelIZZZNS0_23bitwise_not_kernel_cudaERNS_18TensorIteratorBaseEENKUlvE_clEvENKUlvE1_clEvEUliE_St5arrayIPcLm2EELi4E23TrivialOffsetCalculatorILi1EjESB_NS0_6memory12LoadWithCastILi1EEENSC_13StoreWithCastILi1EEEEEviT_T0_T2_T3_T4_T5_,"a",@progbits
	.sectionflags	@""
	.align	4
.nv.constant0._ZN2at6native27unrolled_elementwise_kernelIZZZNS0_23bitwise_not_kernel_cudaERNS_18TensorIteratorBaseEENKUlvE_clEvENKUlvE1_clEvEUliE_St5arrayIPcLm2EELi4E23TrivialOffsetCalculatorILi1EjESB_NS0_6memory12LoadWithCastILi1EEENSC_13StoreWithCastILi1EEEEEviT_T0_T2_T3_T4_T5_:
	.zero		572


//--------------------- .nv.constant0._ZN2at6native18elementwise_kernelILi128ELi2EZNS0_22gpu_kernel_impl_nocastIZZZNS0_23bitwise_not_kernel_cudaERNS_18TensorIteratorBaseEENKUlvE_clEvENKUlvE1_clEvEUliE_EEvS4_RKT_EUliE_EEviT1_ --------------------------
	.section	.nv.constant0._ZN2at6native18elementwise_kernelILi128ELi2EZNS0_22gpu_kernel_impl_nocastIZZZNS0_23bitwise_not_kernel_cudaERNS_18TensorIteratorBaseEENKUlvE_clEvENKUlvE1_clEvEUliE_EEvS4_RKT_EUliE_EEviT1_,"a",@progbits
	.sectionflags	@""
	.align	4
.nv.constant0._ZN2at6native18elementwise_kernelILi128ELi2EZNS0_22gpu_kernel_impl_nocastIZZZNS0_23bitwise_not_kernel_cudaERNS_18TensorIteratorBaseEENKUlvE_clEvENKUlvE1_clEvEUliE_EEvS4_RKT_EUliE_EEviT1_:
	.zero		1072


//--------------------- .nv.constant0._ZN2at6native27unrolled_elementwise_kernelIZZZNS0_23bitwise_not_kernel_cudaERNS_18TensorIteratorBaseEENKUlvE_clEvENKUlvE1_clEvEUliE_St5arrayIPcLm2EELi4E23TrivialOffsetCalculatorILi1EjESB_NS0_6memory15LoadWithoutCastENSC_16StoreWithoutCastEEEviT_T0_T2_T3_T4_T5_ --------------------------
	.section	.nv.constant0._ZN2at6native27unrolled_elementwise_kernelIZZZNS0_23bitwise_not_kernel_cudaERNS_18TensorIteratorBaseEENKUlvE_clEvENKUlvE1_clEvEUliE_St5arrayIPcLm2EELi4E23TrivialOffsetCalculatorILi1EjESB_NS0_6memory15LoadWithoutCastENSC_16StoreWithoutCastEEEviT_T0_T2_T3_T4_T5_,"a",@progbits
	.sectionflags	@""
	.align	4
.nv.constant0._ZN2at6native27unrolled_elementwise_kernelIZZZNS0_23bitwise_not_kernel_cudaERNS_18TensorIteratorBaseEENKUlvE_clEvENKUlvE1_clEvEUliE_St5arrayIPcLm2EELi4E23TrivialOffsetCalculatorILi1EjESB_NS0_6memory15LoadWithoutCastENSC_16StoreWithoutCastEEEviT_T0_T2_T3_T4_T5_:
	.zero		556


//--------------------- .nv.constant0._ZN2at6native29vectorized_elementwise_kernelILi2EZZZNS0_23bitwise_not_kernel_cudaERNS_18TensorIteratorBaseEENKUlvE_clEvENKUlvE1_clEvEUliE_St5arrayIPcLm2EEEEviT0_T1_ --------------------------
	.section	.nv.constant0._ZN2at6native29vectorized_elementwise_kernelILi2EZZZNS0_23bitwise_not_kernel_cudaERNS_18TensorIteratorBaseEENKUlvE_clEvENKUlvE1_clEvEUliE_St5arrayIPcLm2EEEEviT0_T1_,"a",@progbits
	.sectionflags	@""
	.align	4
.nv.constant0._ZN2at6native29vectorized_elementwise_kernelILi2EZZZNS0_23bitwise_not_kernel_cudaERNS_18TensorIteratorBaseEENKUlvE_clEvENKUlvE1_clEvEUliE_St5arrayIPcLm2EEEEviT0_T1_:
	.zero		552


//--------------------- .nv.constant0._ZN2at6native29vectorized_elementwise_kernelILi4EZZZNS0_23bitwise_not_kernel_cudaERNS_18TensorIteratorBaseEENKUlvE_clEvENKUlvE1_clEvEUliE_St5arrayIPcLm2EEEEviT0_T1_ --------------------------
	.section	.nv.constant0._ZN2at6native29vectorized_elementwise_kernelILi4EZZZNS0_23bitwise_not_kernel_cudaERNS_18TensorIteratorBaseEENKUlvE_clEvENKUlvE1_clEvEUliE_St5arrayIPcLm2EEEEviT0_T1_,"a",@progbits
	.sectionflags	@""
	.align	4
.nv.constant0._ZN2at6native29vectorized_elementwise_kernelILi4EZZZNS0_23bitwise_not_kernel_cudaERNS_18TensorIteratorBaseEENKUlvE_clEvENKUlvE1_clEvEUliE_St5arrayIPcLm2EEEEviT0_T1_:
	.zero		552


//--------------------- .nv.constant0._ZN2at6native29vectorized_elementwise_kernelILi8EZZZNS0_23bitwise_not_kernel_cudaERNS_18TensorIteratorBaseEENKUlvE_clEvENKUlvE1_clEvEUliE_St5arrayIPcLm2EEEEviT0_T1_ --------------------------
	.section	.nv.constant0._ZN2at6native29vectorized_elementwise_kernelILi8EZZZNS0_23bitwise_not_kernel_cudaERNS_18TensorIteratorBaseEENKUlvE_clEvENKUlvE1_clEvEUliE_St5arrayIPcLm2EEEEviT0_T1_,"a",@progbits
	.sectionflags	@""
	.align	4
.nv.constant0._ZN2at6native29vectorized_elementwise_kernelILi8EZZZNS0_23bitwise_not_kernel_cudaERNS_18TensorIteratorBaseEENKUlvE_clEvENKUlvE1_clEvEUliE_St5arrayIPcLm2EEEEviT0_T1_:
	.zero		552


//--------------------- .nv.constant0._ZN2at6native18elementwise_kernelILi128ELi4EZNS0_15gpu_kernel_implIZZZNS0_23bitwise_not_kernel_cudaERNS_18TensorIteratorBaseEENKUlvE_clEvENKUlvE0_clEvEUlaE_EEvS4_RKT_EUliE_EEviT1_ --------------------------
	.section	.nv.constant0._ZN2at6native18elementwise_kernelILi128ELi4EZNS0_15gpu_kernel_implIZZZNS0_23bitwise_not_kernel_cudaERNS_18TensorIteratorBaseEENKUlvE_clEvENKUlvE0_clEvEUlaE_EEvS4_RKT_EUliE_EEviT1_,"a",@progbits
	.sectionflags	@""
	.align	4
.nv.constant0._ZN2at6native18elementwise_kernelILi128ELi4EZNS0_15gpu_kernel_implIZZZNS0_23bitwise_not_kernel_cudaERNS_18TensorIteratorBaseEENKUlvE_clEvENKUlvE0_clEvEUlaE_EEvS4_RKT_EUliE_EEviT1_:
	.zero		1072


//--------------------- .nv.constant0._ZN2at6native27unrolled_elementwise_kernelIZZZNS0_23bitwise_not_kernel_cudaERNS_18TensorIteratorBaseEENKUlvE_clEvENKUlvE0_clEvEUlaE_St5arrayIPcLm2EELi4E23TrivialOffsetCalculatorILi1EjESB_NS0_6memory12LoadWithCastILi1EEENSC_13StoreWithCastILi1EEEEEviT_T0_T2_T3_T4_T5_ --------------------------
	.section	.nv.constant0._ZN2at6native27unrolled_elementwise_kernelIZZZNS0_23bitwise_not_kernel_cudaERNS_18TensorIteratorBaseEENKUlvE_clEvENKUlvE0_clEvEUlaE_St5arrayIPcLm2EELi4E23TrivialOffsetCalculatorILi1EjESB_NS0_6memory12LoadWithCastILi1EEENSC_13StoreWithCastILi1EEEEEviT_T0_T2_T3_T4_T5_,"a",@progbits
	.sectionflags	@""
	.align	4
.nv.constant0._ZN2at6native27unrolled_elementwise_kernelIZZZNS0_23bitwise_not_kernel_cudaERNS_18TensorIteratorBaseEENKUlvE_clEvENKUlvE0_clEvEUlaE_St5arrayIPcLm2EELi4E23TrivialOffsetCalculatorILi1EjESB_NS0_6memory12LoadWithCastILi1EEENSC_13StoreWithCastILi1EEEEEviT_T0_T2_T3_T4_T5_:
	.zero		572


//--------------------- .nv.constant0._ZN2at6native18elementwise_kernelILi128ELi4EZNS0_22gpu_kernel_impl_nocastIZZZNS0_23bitwise_not_kernel_cudaERNS_18TensorIteratorBaseEENKUlvE_clEvENKUlvE0_clEvEUlaE_EEvS4_RKT_EUliE_EEviT1_ --------------------------
	.section	.nv.constant0._ZN2at6native18elementwise_kernelILi128ELi4EZNS0_22gpu_kernel_impl_nocastIZZZNS0_23bitwise_not_kernel_cudaERNS_18TensorIteratorBaseEENKUlvE_clEvENKUlvE0_clEvEUlaE_EEvS4_RKT_EUliE_EEviT1_,"a",@progbits
	.sectionflags	@""
	.align	4
.nv.constant0._ZN2at6native18elementwise_kernelILi128ELi4EZNS0_22gpu_kernel_impl_nocastIZZZNS0_23bitwise_not_kernel_cudaERNS_18TensorIteratorBaseEENKUlvE_clEvENKUlvE0_clEvEUlaE_EEvS4_RKT_EUliE_EEviT1_:
	.zero		1072


//--------------------- .nv.constant0._ZN2at6native27unrolled_elementwise_kernelIZZZNS0_23bitwise_not_kernel_cudaERNS_18TensorIteratorBaseEENKUlvE_clEvENKUlvE0_clEvEUlaE_St5arrayIPcLm2EELi4E23TrivialOffsetCalculatorILi1EjESB_NS0_6memory15LoadWithoutCastENSC_16StoreWithoutCastEEEviT_T0_T2_T3_T4_T5_ --------------------------
	.section	.nv.constant0._ZN2at6native27unrolled_elementwise_kernelIZZZNS0_23bitwise_not_kernel_cudaERNS_18TensorIteratorBaseEENKUlvE_clEvENKUlvE0_clEvEUlaE_St5arrayIPcLm2EELi4E23TrivialOffsetCalculatorILi1EjESB_NS0_6memory15LoadWithoutCastENSC_16StoreWithoutCastEEEviT_T0_T2_T3_T4_T5_,"a",@progbits
	.sectionflags	@""
	.align	4
.nv.constant0._ZN2at6native27unrolled_elementwise_kernelIZZZNS0_23bitwise_not_kernel_cudaERNS_18TensorIteratorBaseEENKUlvE_clEvENKUlvE0_clEvEUlaE_St5arrayIPcLm2EELi4E23TrivialOffsetCalculatorILi1EjESB_NS0_6memory15LoadWithoutCastENSC_16StoreWithoutCastEEEviT_T0_T2_T3_T4_T5_:
	.zero		556


//--------------------- .nv.constant0._ZN2at6native29vectorized_elementwise_kernelILi2EZZZNS0_23bitwise_not_kernel_cudaERNS_18TensorIteratorBaseEENKUlvE_clEvENKUlvE0_clEvEUlaE_St5arrayIPcLm2EEEEviT0_T1_ --------------------------
	.section	.nv.constant0._ZN2at6native29vectorized_elementwise_kernelILi2EZZZNS0_23bitwise_not_kernel_cudaERNS_18TensorIteratorBaseEENKUlvE_clEvENKUlvE0_clEvEUlaE_St5arrayIPcLm2EEEEviT0_T1_,"a",@progbits
	.sectionflags	@""
	.align	4
.nv.constant0._ZN2at6native29vectorized_elementwise_kernelILi2EZZZNS0_23bitwise_not_kernel_cudaERNS_18TensorIteratorBaseEENKUlvE_clEvENKUlvE0_clEvEUlaE_St5arrayIPcLm2EEEEviT0_T1_:
	.zero		552


//--------------------- .nv.constant0._ZN2at6native29vectorized_elementwise_kernelILi4EZZZNS0_23bitwise_not_kernel_cudaERNS_18TensorIteratorBaseEENKUlvE_clEvENKUlvE0_clEvEUlaE_St5arrayIPcLm2EEEEviT0_T1_ --------------------------
	.section	.nv.constant0._ZN2at6native29vectorized_elementwise_kernelILi4EZZZNS0_23bitwise_not_kernel_cudaERNS_18TensorIteratorBaseEENKUlvE_clEvENKUlvE0_clEvEUlaE_St5arrayIPcLm2EEEEviT0_T1_,"a",@progbits
	.sectionflags	@""
	.align	4
.nv.constant0._ZN2at6native29vectorized_elementwise_kernelILi4EZZZNS0_23bitwise_not_kernel_cudaERNS_18TensorIteratorBaseEENKUlvE_clEvENKUlvE0_clEvEUlaE_St5arrayIPcLm2EEEEviT0_T1_:
	.zero		552


//--------------------- .nv.constant0._ZN2at6native29vectorized_elementwise_kernelILi8EZZZNS0_23bitwise_not_kernel_cudaERNS_18TensorIteratorBaseEENKUlvE_clEvENKUlvE0_clEvEUlaE_St5arrayIPcLm2EEEEviT0_T1_ --------------------------
	.section	.nv.constant0._ZN2at6native29vectorized_elementwise_kernelILi8EZZZNS0_23bitwise_not_kernel_cudaERNS_18TensorIteratorBaseEENKUlvE_clEvENKUlvE0_clEvEUlaE_St5arrayIPcLm2EEEEviT0_T1_,"a",@progbits
	.sectionflags	@""
	.align	4
.nv.constant0._ZN2at6native29vectorized_elementwise_kernelILi8EZZZNS0_23bitwise_not_kernel_cudaERNS_18TensorIteratorBaseEENKUlvE_clEvENKUlvE0_clEvEUlaE_St5arrayIPcLm2EEEEviT0_T1_:
	.zero		552


//--------------------- .nv.constant0._ZN2at6native18elementwise_kernelILi128ELi4EZNS0_15gpu_kernel_implIZZZNS0_23bitwise_not_kernel_cudaERNS_18TensorIteratorBaseEENKUlvE_clEvENKUlvE_clEvEUlhE_EEvS4_RKT_EUliE_EEviT1_ --------------------------
	.section	.nv.constant0._ZN2at6native18elementwise_kernelILi128ELi4EZNS0_15gpu_kernel_implIZZZNS0_23bitwise_not_kernel_cudaERNS_18TensorIteratorBaseEENKUlvE_clEvENKUlvE_clEvEUlhE_EEvS4_RKT_EUliE_EEviT1_,"a",@progbits
	.sectionflags	@""
	.align	4
.nv.constant0._ZN2at6native18elementwise_kernelILi128ELi4EZNS0_15gpu_kernel_implIZZZNS0_23bitwise_not_kernel_cudaERNS_18TensorIteratorBaseEENKUlvE_clEvENKUlvE_clEvEUlhE_EEvS4_RKT_EUliE_EEviT1_:
	.zero		1072


//--------------------- .nv.constant0._ZN2at6native27unrolled_elementwise_kernelIZZZNS0_23bitwise_not_kernel_cudaERNS_18TensorIteratorBaseEENKUlvE_clEvENKUlvE_clEvEUlhE_St5arrayIPcLm2EELi4E23TrivialOffsetCalculatorILi1EjESB_NS0_6memory12LoadWithCastILi1EEENSC_13StoreWithCastILi1EEEEEviT_T0_T2_T3_T4_T5_ --------------------------
	.section	.nv.constant0._ZN2at6native27unrolled_elementwise_kernelIZZZNS0_23bitwise_not_kernel_cudaERNS_18TensorIteratorBaseEENKUlvE_clEvENKUlvE_clEvEUlhE_St5arrayIPcLm2EELi4E23TrivialOffsetCalculatorILi1EjESB_NS0_6memory12LoadWithCastILi1EEENSC_13StoreWithCastILi1EEEEEviT_T0_T2_T3_T4_T5_,"a",@progbits
	.sectionflags	@""
	.align	4
.nv.constant0._ZN2at6native27unrolled_elementwise_kernelIZZZNS0_23bitwise_not_kernel_cudaERNS_18TensorIteratorBaseEENKUlvE_clEvENKUlvE_clEvEUlhE_St5arrayIPcLm2EELi4E23TrivialOffsetCalculatorILi1EjESB_NS0_6memory12LoadWithCastILi1EEENSC_13StoreWithCastILi1EEEEEviT_T0_T2_T3_T4_T5_:
	.zero		572


//--------------------- .nv.constant0._ZN2at6native18elementwise_kernelILi128ELi4EZNS0_22gpu_kernel_impl_nocastIZZZNS0_23bitwise_not_kernel_cudaERNS_18TensorIteratorBaseEENKUlvE_clEvENKUlvE_clEvEUlhE_EEvS4_RKT_EUliE_EEviT1_ --------------------------
	.section	.nv.constant0._ZN2at6native18elementwise_kernelILi128ELi4EZNS0_22gpu_kernel_impl_nocastIZZZNS0_23bitwise_not_kernel_cudaERNS_18TensorIteratorBaseEENKUlvE_clEvENKUlvE_clEvEUlhE_EEvS4_RKT_EUliE_EEviT1_,"a",@progbits
	.sectionflags	@""
	.align	4
.nv.constant0._ZN2at6native18elementwise_kernelILi128ELi4EZNS0_22gpu_kernel_impl_nocastIZZZNS0_23bitwise_not_kernel_cudaERNS_18TensorIteratorBaseEENKUlvE_clEvENKUlvE_clEvEUlhE_EEvS4_RKT_EUliE_EEviT1_:
	.zero		1072


//--------------------- .nv.constant0._ZN2at6native27unrolled_elementwise_kernelIZZZNS0_23bitwise_not_kernel_cudaERNS_18TensorIteratorBaseEENKUlvE_clEvENKUlvE_clEvEUlhE_St5arrayIPcLm2EELi4E23TrivialOffsetCalculatorILi1EjESB_NS0_6memory15LoadWithoutCastENSC_16StoreWithoutCastEEEviT_T0_T2_T3_T4_T5_ --------------------------
	.section	.nv.constant0._ZN2at6native27unrolled_elementwise_kernelIZZZNS0_23bitwise_not_kernel_cudaERNS_18TensorIteratorBaseEENKUlvE_clEvENKUlvE_clEvEUlhE_St5arrayIPcLm2EELi4E23TrivialOffsetCalculatorILi1EjESB_NS0_6memory15LoadWithoutCastENSC_16StoreWithoutCastEEEviT_T0_T2_T3_T4_T5_,"a",@progbits
	.sectionflags	@""
	.align	4
.nv.constant0._ZN2at6native27unrolled_elementwise_kernelIZZZNS0_23bitwise_not_kernel_cudaERNS_18TensorIteratorBaseEENKUlvE_clEvENKUlvE_clEvEUlhE_St5arrayIPcLm2EELi4E23TrivialOffsetCalculatorILi1EjESB_NS0_6memory15LoadWithoutCastENSC_16StoreWithoutCastEEEviT_T0_T2_T3_T4_T5_:
	.zero		556


//--------------------- .nv.constant0._ZN2at6native29vectorized_elementwise_kernelILi2EZZZNS0_23bitwise_not_kernel_cudaERNS_18TensorIteratorBaseEENKUlvE_clEvENKUlvE_clEvEUlhE_St5arrayIPcLm2EEEEviT0_T1_ --------------------------
	.section	.nv.constant0._ZN2at6native29vectorized_elementwise_kernelILi2EZZZNS0_23bitwise_not_kernel_cudaERNS_18TensorIteratorBaseEENKUlvE_clEvENKUlvE_clEvEUlhE_St5arrayIPcLm2EEEEviT0_T1_,"a",@progbits
	.sectionflags	@""
	.align	4
.nv.constant0._ZN2at6native29vectorized_elementwise_kernelILi2EZZZNS0_23bitwise_not_kernel_cudaERNS_18TensorIteratorBaseEENKUlvE_clEvENKUlvE_clEvEUlhE_St5arrayIPcLm2EEEEviT0_T1_:
	.zero		552


//--------------------- .nv.constant0._ZN2at6native29vectorized_elementwise_kernelILi4EZZZNS0_23bitwise_not_kernel_cudaERNS_18TensorIteratorBaseEENKUlvE_clEvENKUlvE_clEvEUlhE_St5arrayIPcLm2EEEEviT0_T1_ --------------------------
	.section	.nv.constant0._ZN2at6native29vectorized_elementwise_kernelILi4EZZZNS0_23bitwise_not_kernel_cudaERNS_18TensorIteratorBaseEENKUlvE_clEvENKUlvE_clEvEUlhE_St5arrayIPcLm2EEEEviT0_T1_,"a",@progbits
	.sectionflags	@""
	.align	4
.nv.constant0._ZN2at6native29vectorized_elementwise_kernelILi4EZZZNS0_23bitwise_not_kernel_cudaERNS_18TensorIteratorBaseEENKUlvE_clEvENKUlvE_clEvEUlhE_St5arrayIPcLm2EEEEviT0_T1_:
	.zero		552


//--------------------- .nv.constant0._ZN2at6native29vectorized_elementwise_kernelILi8EZZZNS0_23bitwise_not_kernel_cudaERNS_18TensorIteratorBaseEENKUlvE_clEvENKUlvE_clEvEUlhE_St5arrayIPcLm2EEEEviT0_T1_ --------------------------
	.section	.nv.constant0._ZN2at6native29vectorized_elementwise_kernelILi8EZZZNS0_23bitwise_not_kernel_cudaERNS_18TensorIteratorBaseEENKUlvE_clEvENKUlvE_clEvEUlhE_St5arrayIPcLm2EEEEviT0_T1_,"a",@progbits
	.sectionflags	@""
	.align	4
.nv.constant0._ZN2at6native29vectorized_elementwise_kernelILi8EZZZNS0_23bitwise_not_kernel_cudaERNS_18TensorIteratorBaseEENKUlvE_clEvENKUlvE_clEvEUlhE_St5arrayIPcLm2EEEEviT0_T1_:
	.zero		552


//--------------------- .nv.constant0._ZN2at6native18elementwise_kernelILi128ELi4EZNS0_15gpu_kernel_implIZNS0_23bitwise_not_kernel_cudaERNS_18TensorIteratorBaseEEUlbE_EEvS4_RKT_EUliE_EEviT1_ --------------------------
	.section	.nv.constant0._ZN2at6native18elementwise_kernelILi128ELi4EZNS0_15gpu_kernel_implIZNS0_23bitwise_not_kernel_cudaERNS_18TensorIteratorBaseEEUlbE_EEvS4_RKT_EUliE_EEviT1_,"a",@progbits
	.sectionflags	@""
	.align	4
.nv.constant0._ZN2at6native18elementwise_kernelILi128ELi4EZNS0_15gpu_kernel_implIZNS0_23bitwise_not_kernel_cudaERNS_18TensorIteratorBaseEEUlbE_EEvS4_RKT_EUliE_EEviT1_:
	.zero		1072


//--------------------- .nv.constant0._ZN2at6native27unrolled_elementwise_kernelIZNS0_23bitwise_not_kernel_cudaERNS_18TensorIteratorBaseEEUlbE_St5arrayIPcLm2EELi4E23TrivialOffsetCalculatorILi1EjES9_NS0_6memory12LoadWithCastILi1EEENSA_13StoreWithCastILi1EEEEEviT_T0_T2_T3_T4_T5_ --------------------------
	.section	.nv.constant0._ZN2at6native27unrolled_elementwise_kernelIZNS0_23bitwise_not_kernel_cudaERNS_18TensorIteratorBaseEEUlbE_St5arrayIPcLm2EELi4E23TrivialOffsetCalculatorILi1EjES9_NS0_6memory12LoadWithCastILi1EEENSA_13StoreWithCastILi1EEEEEviT_T0_T2_T3_T4_T5_,"a",@progbits
	.sectionflags	@""
	.align	4
.nv.constant0._ZN2at6native27unrolled_elementwise_kernelIZNS0_23bitwise_not_kernel_cudaERNS_18TensorIteratorBaseEEUlbE_St5arrayIPcLm2EELi4E23TrivialOffsetCalculatorILi1EjES9_NS0_6memory12LoadWithCastILi1EEENSA_13StoreWithCastILi1EEEEEviT_T0_T2_T3_T4_T5_:
	.zero		572


//--------------------- .nv.constant0._ZN2at6native18elementwise_kernelILi128ELi4EZNS0_22gpu_kernel_impl_nocastIZNS0_23bitwise_not_kernel_cudaERNS_18TensorIteratorBaseEEUlbE_EEvS4_RKT_EUliE_EEviT1_ --------------------------
	.section	.nv.constant0._ZN2at6native18elementwise_kernelILi128ELi4EZNS0_22gpu_kernel_impl_nocastIZNS0_23bitwise_not_kernel_cudaERNS_18TensorIteratorBaseEEUlbE_EEvS4_RKT_EUliE_EEviT1_,"a",@progbits
	.sectionflags	@""
	.align	4
.nv.constant0._ZN2at6native18elementwise_kernelILi128ELi4EZNS0_22gpu_kernel_impl_nocastIZNS0_23bitwise_not_kernel_cudaERNS_18TensorIteratorBaseEEUlbE_EEvS4_RKT_EUliE_EEviT1_:
	.zero		1072


//--------------------- .nv.constant0._ZN2at6native27unrolled_elementwise_kernelIZNS0_23bitwise_not_kernel_cudaERNS_18TensorIteratorBaseEEUlbE_St5arrayIPcLm2EELi4E23TrivialOffsetCalculatorILi1EjES9_NS0_6memory15LoadWithoutCastENSA_16StoreWithoutCastEEEviT_T0_T2_T3_T4_T5_ --------------------------
	.section	.nv.constant0._ZN2at6native27unrolled_elementwise_kernelIZNS0_23bitwise_not_kernel_cudaERNS_18TensorIteratorBaseEEUlbE_St5arrayIPcLm2EELi4E23TrivialOffsetCalculatorILi1EjES9_NS0_6memory15LoadWithoutCastENSA_16StoreWithoutCastEEEviT_T0_T2_T3_T4_T5_,"a",@progbits
	.sectionflags	@""
	.align	4
.nv.constant0._ZN2at6native27unrolled_elementwise_kernelIZNS0_23bitwise_not_kernel_cudaERNS_18TensorIteratorBaseEEUlbE_St5arrayIPcLm2EELi4E23TrivialOffsetCalculatorILi1EjES9_NS0_6memory15LoadWithoutCastENSA_16StoreWithoutCastEEEviT_T0_T2_T3_T4_T5_:
	.zero		556


//--------------------- .nv.constant0._ZN2at6native29vectorized_elementwise_kernelILi2EZNS0_23bitwise_not_kernel_cudaERNS_18TensorIteratorBaseEEUlbE_St5arrayIPcLm2EEEEviT0_T1_ --------------------------
	.section	.nv.constant0._ZN2at6native29vectorized_elementwise_kernelILi2EZNS0_23bitwise_not_kernel_cudaERNS_18TensorIteratorBaseEEUlbE_St5arrayIPcLm2EEEEviT0_T1_,"a",@progbits
	.sectionflags	@""
	.align	4
.nv.constant0._ZN2at6native29vectorized_elementwise_kernelILi2EZNS0_23bitwise_not_kernel_cudaERNS_18TensorIteratorBaseEEUlbE_St5arrayIPcLm2EEEEviT0_T1_:
	.zero		552


//--------------------- .nv.constant0._ZN2at6native29vectorized_elementwise_kernelILi4EZNS0_23bitwise_not_kernel_cudaERNS_18TensorIteratorBaseEEUlbE_St5arrayIPcLm2EEEEviT0_T1_ --------------------------
	.section	.nv.constant0._ZN2at6native29vectorized_elementwise_kernelILi4EZNS0_23bitwise_not_kernel_cudaERNS_18TensorIteratorBaseEEUlbE_St5arrayIPcLm2EEEEviT0_T1_,"a",@progbits
	.sectionflags	@""
	.align	4
.nv.constant0._ZN2at6native29vectorized_elementwise_kernelILi4EZNS0_23bitwise_not_kernel_cudaERNS_18TensorIteratorBaseEEUlbE_St5arrayIPcLm2EEEEviT0_T1_:
	.zero		552


//--------------------- .nv.constant0._ZN2at6native29vectorized_elementwise_kernelILi8EZNS0_23bitwise_not_kernel_cudaERNS_18TensorIteratorBaseEEUlbE_St5arrayIPcLm2EEEEviT0_T1_ --------------------------
	.section	.nv.constant0._ZN2at6native29vectorized_elementwise_kernelILi8EZNS0_23bitwise_not_kernel_cudaERNS_18TensorIteratorBaseEEUlbE_St5arrayIPcLm2EEEEviT0_T1_,"a",@progbits
	.sectionflags	@""
	.align	4
.nv.constant0._ZN2at6native29vectorized_elementwise_kernelILi8EZNS0_23bitwise_not_kernel_cudaERNS_18TensorIteratorBaseEEUlbE_St5arrayIPcLm2EEEEviT0_T1_:
	.zero		552


//--------------------- SYMBOLS --------------------------

	.type		.nv.reservedSmem.offset0,@object
	.size		.nv.reservedSmem.offset0,0x4
	.type		__assertfail,@function
